//
// Generated by NVIDIA NVVM Compiler
//
// Compiler Build ID: CL-36424714
// Cuda compilation tools, release 13.0, V13.0.88
// Based on NVVM 20.0.0
//

.version 9.0
.target sm_100
.address_size 64

	// .globl	_Z9cuda_gemmIiLi128ELi1ELi1ELi16ELi2ELi2ELi0EEviiiPT_S1_S1_ii
// _ZZ9cuda_gemmIiLi128ELi1ELi1ELi16ELi2ELi2ELi0EEviiiPT_S1_S1_iiE11kron_fac_sh has been demoted
// _ZZ9cuda_gemmIiLi128ELi1ELi1ELi16ELi2ELi2ELi0EEviiiPT_S1_S1_iiE3Ash has been demoted
// _ZZ9cuda_gemmIiLi128ELi1ELi1ELi16ELi2ELi2ELi0EEviiiPT_S1_S1_iiE3Csh has been demoted
// _ZZ9cuda_gemmIiLi128ELi1ELi1ELi16ELi2ELi2ELi1EEviiiPT_S1_S1_iiE11kron_fac_sh has been demoted
// _ZZ9cuda_gemmIiLi128ELi1ELi1ELi16ELi2ELi2ELi1EEviiiPT_S1_S1_iiE3Ash has been demoted
// _ZZ9cuda_gemmIiLi128ELi1ELi1ELi16ELi2ELi2ELi1EEviiiPT_S1_S1_iiE3Csh has been demoted
// _ZZ9cuda_gemmIiLi128ELi1ELi1ELi16ELi4ELi4ELi0EEviiiPT_S1_S1_iiE11kron_fac_sh has been demoted
// _ZZ9cuda_gemmIiLi128ELi1ELi1ELi16ELi4ELi4ELi0EEviiiPT_S1_S1_iiE3Ash has been demoted
// _ZZ9cuda_gemmIiLi128ELi1ELi1ELi16ELi4ELi4ELi0EEviiiPT_S1_S1_iiE3Csh has been demoted
// _ZZ9cuda_gemmIiLi128ELi1ELi1ELi16ELi4ELi4ELi1EEviiiPT_S1_S1_iiE11kron_fac_sh has been demoted
// _ZZ9cuda_gemmIiLi128ELi1ELi1ELi16ELi4ELi4ELi1EEviiiPT_S1_S1_iiE3Ash has been demoted
// _ZZ9cuda_gemmIiLi128ELi1ELi1ELi16ELi4ELi4ELi1EEviiiPT_S1_S1_iiE3Csh has been demoted
// _ZZ9cuda_gemmIiLi128ELi1ELi1ELi16ELi8ELi8ELi0EEviiiPT_S1_S1_iiE11kron_fac_sh has been demoted
// _ZZ9cuda_gemmIiLi128ELi1ELi1ELi16ELi8ELi8ELi0EEviiiPT_S1_S1_iiE3Ash has been demoted
// _ZZ9cuda_gemmIiLi128ELi1ELi1ELi16ELi8ELi8ELi0EEviiiPT_S1_S1_iiE3Csh has been demoted
// _ZZ9cuda_gemmIiLi128ELi1ELi1ELi16ELi8ELi8ELi1EEviiiPT_S1_S1_iiE11kron_fac_sh has been demoted
// _ZZ9cuda_gemmIiLi128ELi1ELi1ELi16ELi8ELi8ELi1EEviiiPT_S1_S1_iiE3Ash has been demoted
// _ZZ9cuda_gemmIiLi128ELi1ELi1ELi16ELi8ELi8ELi1EEviiiPT_S1_S1_iiE3Csh has been demoted
// _ZZ9cuda_gemmIiLi128ELi1ELi1ELi16ELi16ELi16ELi0EEviiiPT_S1_S1_iiE11kron_fac_sh has been demoted
// _ZZ9cuda_gemmIiLi128ELi1ELi1ELi16ELi16ELi16ELi0EEviiiPT_S1_S1_iiE3Ash has been demoted
// _ZZ9cuda_gemmIiLi128ELi1ELi1ELi16ELi16ELi16ELi0EEviiiPT_S1_S1_iiE3Csh has been demoted
// _ZZ9cuda_gemmIiLi128ELi1ELi1ELi16ELi16ELi16ELi1EEviiiPT_S1_S1_iiE11kron_fac_sh has been demoted
// _ZZ9cuda_gemmIiLi128ELi1ELi1ELi16ELi16ELi16ELi1EEviiiPT_S1_S1_iiE3Ash has been demoted
// _ZZ9cuda_gemmIiLi128ELi1ELi1ELi16ELi16ELi16ELi1EEviiiPT_S1_S1_iiE3Csh has been demoted
// _ZZ9cuda_gemmIiLi128ELi1ELi1ELi16ELi32ELi32ELi0EEviiiPT_S1_S1_iiE11kron_fac_sh has been demoted
// _ZZ9cuda_gemmIiLi128ELi1ELi1ELi16ELi32ELi32ELi0EEviiiPT_S1_S1_iiE3Ash has been demoted
// _ZZ9cuda_gemmIiLi128ELi1ELi1ELi16ELi32ELi32ELi0EEviiiPT_S1_S1_iiE3Csh has been demoted
// _ZZ9cuda_gemmIiLi128ELi1ELi1ELi16ELi32ELi32ELi1EEviiiPT_S1_S1_iiE11kron_fac_sh has been demoted
// _ZZ9cuda_gemmIiLi128ELi1ELi1ELi16ELi32ELi32ELi1EEviiiPT_S1_S1_iiE3Ash has been demoted
// _ZZ9cuda_gemmIiLi128ELi1ELi1ELi16ELi32ELi32ELi1EEviiiPT_S1_S1_iiE3Csh has been demoted
// _ZZ9cuda_gemmIiLi128ELi1ELi1ELi16ELi64ELi64ELi0EEviiiPT_S1_S1_iiE11kron_fac_sh has been demoted
// _ZZ9cuda_gemmIiLi128ELi1ELi1ELi16ELi64ELi64ELi0EEviiiPT_S1_S1_iiE3Ash has been demoted
// _ZZ9cuda_gemmIiLi128ELi1ELi1ELi16ELi64ELi64ELi0EEviiiPT_S1_S1_iiE3Csh has been demoted
// _ZZ9cuda_gemmIiLi128ELi1ELi1ELi16ELi64ELi64ELi1EEviiiPT_S1_S1_iiE11kron_fac_sh has been demoted
// _ZZ9cuda_gemmIiLi128ELi1ELi1ELi16ELi64ELi64ELi1EEviiiPT_S1_S1_iiE3Ash has been demoted
// _ZZ9cuda_gemmIiLi128ELi1ELi1ELi16ELi64ELi64ELi1EEviiiPT_S1_S1_iiE3Csh has been demoted
// _ZZ9cuda_gemmIiLi128ELi1ELi1ELi32ELi2ELi2ELi0EEviiiPT_S1_S1_iiE11kron_fac_sh has been demoted
// _ZZ9cuda_gemmIiLi128ELi1ELi1ELi32ELi2ELi2ELi0EEviiiPT_S1_S1_iiE3Ash has been demoted
// _ZZ9cuda_gemmIiLi128ELi1ELi1ELi32ELi2ELi2ELi0EEviiiPT_S1_S1_iiE3Csh has been demoted
// _ZZ9cuda_gemmIiLi128ELi1ELi1ELi32ELi2ELi2ELi1EEviiiPT_S1_S1_iiE11kron_fac_sh has been demoted
// _ZZ9cuda_gemmIiLi128ELi1ELi1ELi32ELi2ELi2ELi1EEviiiPT_S1_S1_iiE3Ash has been demoted
// _ZZ9cuda_gemmIiLi128ELi1ELi1ELi32ELi2ELi2ELi1EEviiiPT_S1_S1_iiE3Csh has been demoted
// _ZZ9cuda_gemmIiLi128ELi1ELi1ELi32ELi4ELi4ELi0EEviiiPT_S1_S1_iiE11kron_fac_sh has been demoted
// _ZZ9cuda_gemmIiLi128ELi1ELi1ELi32ELi4ELi4ELi0EEviiiPT_S1_S1_iiE3Ash has been demoted
// _ZZ9cuda_gemmIiLi128ELi1ELi1ELi32ELi4ELi4ELi0EEviiiPT_S1_S1_iiE3Csh has been demoted
// _ZZ9cuda_gemmIiLi128ELi1ELi1ELi32ELi4ELi4ELi1EEviiiPT_S1_S1_iiE11kron_fac_sh has been demoted
// _ZZ9cuda_gemmIiLi128ELi1ELi1ELi32ELi4ELi4ELi1EEviiiPT_S1_S1_iiE3Ash has been demoted
// _ZZ9cuda_gemmIiLi128ELi1ELi1ELi32ELi4ELi4ELi1EEviiiPT_S1_S1_iiE3Csh has been demoted
// _ZZ9cuda_gemmIiLi128ELi1ELi1ELi32ELi8ELi8ELi0EEviiiPT_S1_S1_iiE11kron_fac_sh has been demoted
// _ZZ9cuda_gemmIiLi128ELi1ELi1ELi32ELi8ELi8ELi0EEviiiPT_S1_S1_iiE3Ash has been demoted
// _ZZ9cuda_gemmIiLi128ELi1ELi1ELi32ELi8ELi8ELi0EEviiiPT_S1_S1_iiE3Csh has been demoted
// _ZZ9cuda_gemmIiLi128ELi1ELi1ELi32ELi8ELi8ELi1EEviiiPT_S1_S1_iiE11kron_fac_sh has been demoted
// _ZZ9cuda_gemmIiLi128ELi1ELi1ELi32ELi8ELi8ELi1EEviiiPT_S1_S1_iiE3Ash has been demoted
// _ZZ9cuda_gemmIiLi128ELi1ELi1ELi32ELi8ELi8ELi1EEviiiPT_S1_S1_iiE3Csh has been demoted
// _ZZ9cuda_gemmIiLi128ELi1ELi1ELi32ELi16ELi16ELi0EEviiiPT_S1_S1_iiE11kron_fac_sh has been demoted
// _ZZ9cuda_gemmIiLi128ELi1ELi1ELi32ELi16ELi16ELi0EEviiiPT_S1_S1_iiE3Ash has been demoted
// _ZZ9cuda_gemmIiLi128ELi1ELi1ELi32ELi16ELi16ELi0EEviiiPT_S1_S1_iiE3Csh has been demoted
// _ZZ9cuda_gemmIiLi128ELi1ELi1ELi32ELi16ELi16ELi1EEviiiPT_S1_S1_iiE11kron_fac_sh has been demoted
// _ZZ9cuda_gemmIiLi128ELi1ELi1ELi32ELi16ELi16ELi1EEviiiPT_S1_S1_iiE3Ash has been demoted
// _ZZ9cuda_gemmIiLi128ELi1ELi1ELi32ELi16ELi16ELi1EEviiiPT_S1_S1_iiE3Csh has been demoted
// _ZZ9cuda_gemmIiLi128ELi1ELi1ELi32ELi32ELi32ELi0EEviiiPT_S1_S1_iiE11kron_fac_sh has been demoted
// _ZZ9cuda_gemmIiLi128ELi1ELi1ELi32ELi32ELi32ELi0EEviiiPT_S1_S1_iiE3Ash has been demoted
// _ZZ9cuda_gemmIiLi128ELi1ELi1ELi32ELi32ELi32ELi0EEviiiPT_S1_S1_iiE3Csh has been demoted
// _ZZ9cuda_gemmIiLi128ELi1ELi1ELi32ELi32ELi32ELi1EEviiiPT_S1_S1_iiE11kron_fac_sh has been demoted
// _ZZ9cuda_gemmIiLi128ELi1ELi1ELi32ELi32ELi32ELi1EEviiiPT_S1_S1_iiE3Ash has been demoted
// _ZZ9cuda_gemmIiLi128ELi1ELi1ELi32ELi32ELi32ELi1EEviiiPT_S1_S1_iiE3Csh has been demoted
// _ZZ9cuda_gemmIiLi128ELi1ELi1ELi32ELi64ELi64ELi0EEviiiPT_S1_S1_iiE11kron_fac_sh has been demoted
// _ZZ9cuda_gemmIiLi128ELi1ELi1ELi32ELi64ELi64ELi0EEviiiPT_S1_S1_iiE3Ash has been demoted
// _ZZ9cuda_gemmIiLi128ELi1ELi1ELi32ELi64ELi64ELi0EEviiiPT_S1_S1_iiE3Csh has been demoted
// _ZZ9cuda_gemmIiLi128ELi1ELi1ELi32ELi64ELi64ELi1EEviiiPT_S1_S1_iiE11kron_fac_sh has been demoted
// _ZZ9cuda_gemmIiLi128ELi1ELi1ELi32ELi64ELi64ELi1EEviiiPT_S1_S1_iiE3Ash has been demoted
// _ZZ9cuda_gemmIiLi128ELi1ELi1ELi32ELi64ELi64ELi1EEviiiPT_S1_S1_iiE3Csh has been demoted
// _ZZ9cuda_gemmIiLi128ELi1ELi1ELi64ELi2ELi2ELi0EEviiiPT_S1_S1_iiE11kron_fac_sh has been demoted
// _ZZ9cuda_gemmIiLi128ELi1ELi1ELi64ELi2ELi2ELi0EEviiiPT_S1_S1_iiE3Ash has been demoted
// _ZZ9cuda_gemmIiLi128ELi1ELi1ELi64ELi2ELi2ELi0EEviiiPT_S1_S1_iiE3Csh has been demoted
// _ZZ9cuda_gemmIiLi128ELi1ELi1ELi64ELi2ELi2ELi1EEviiiPT_S1_S1_iiE11kron_fac_sh has been demoted
// _ZZ9cuda_gemmIiLi128ELi1ELi1ELi64ELi2ELi2ELi1EEviiiPT_S1_S1_iiE3Ash has been demoted
// _ZZ9cuda_gemmIiLi128ELi1ELi1ELi64ELi2ELi2ELi1EEviiiPT_S1_S1_iiE3Csh has been demoted
// _ZZ9cuda_gemmIiLi128ELi1ELi1ELi64ELi4ELi4ELi0EEviiiPT_S1_S1_iiE11kron_fac_sh has been demoted
// _ZZ9cuda_gemmIiLi128ELi1ELi1ELi64ELi4ELi4ELi0EEviiiPT_S1_S1_iiE3Ash has been demoted
// _ZZ9cuda_gemmIiLi128ELi1ELi1ELi64ELi4ELi4ELi0EEviiiPT_S1_S1_iiE3Csh has been demoted
// _ZZ9cuda_gemmIiLi128ELi1ELi1ELi64ELi4ELi4ELi1EEviiiPT_S1_S1_iiE11kron_fac_sh has been demoted
// _ZZ9cuda_gemmIiLi128ELi1ELi1ELi64ELi4ELi4ELi1EEviiiPT_S1_S1_iiE3Ash has been demoted
// _ZZ9cuda_gemmIiLi128ELi1ELi1ELi64ELi4ELi4ELi1EEviiiPT_S1_S1_iiE3Csh has been demoted
// _ZZ9cuda_gemmIiLi128ELi1ELi1ELi64ELi8ELi8ELi0EEviiiPT_S1_S1_iiE11kron_fac_sh has been demoted
// _ZZ9cuda_gemmIiLi128ELi1ELi1ELi64ELi8ELi8ELi0EEviiiPT_S1_S1_iiE3Ash has been demoted
// _ZZ9cuda_gemmIiLi128ELi1ELi1ELi64ELi8ELi8ELi0EEviiiPT_S1_S1_iiE3Csh has been demoted
// _ZZ9cuda_gemmIiLi128ELi1ELi1ELi64ELi8ELi8ELi1EEviiiPT_S1_S1_iiE11kron_fac_sh has been demoted
// _ZZ9cuda_gemmIiLi128ELi1ELi1ELi64ELi8ELi8ELi1EEviiiPT_S1_S1_iiE3Ash has been demoted
// _ZZ9cuda_gemmIiLi128ELi1ELi1ELi64ELi8ELi8ELi1EEviiiPT_S1_S1_iiE3Csh has been demoted
// _ZZ9cuda_gemmIiLi128ELi1ELi1ELi64ELi16ELi16ELi0EEviiiPT_S1_S1_iiE11kron_fac_sh has been demoted
// _ZZ9cuda_gemmIiLi128ELi1ELi1ELi64ELi16ELi16ELi0EEviiiPT_S1_S1_iiE3Ash has been demoted
// _ZZ9cuda_gemmIiLi128ELi1ELi1ELi64ELi16ELi16ELi0EEviiiPT_S1_S1_iiE3Csh has been demoted
// _ZZ9cuda_gemmIiLi128ELi1ELi1ELi64ELi16ELi16ELi1EEviiiPT_S1_S1_iiE11kron_fac_sh has been demoted
// _ZZ9cuda_gemmIiLi128ELi1ELi1ELi64ELi16ELi16ELi1EEviiiPT_S1_S1_iiE3Ash has been demoted
// _ZZ9cuda_gemmIiLi128ELi1ELi1ELi64ELi16ELi16ELi1EEviiiPT_S1_S1_iiE3Csh has been demoted
// _ZZ9cuda_gemmIiLi128ELi1ELi1ELi64ELi32ELi32ELi0EEviiiPT_S1_S1_iiE11kron_fac_sh has been demoted
// _ZZ9cuda_gemmIiLi128ELi1ELi1ELi64ELi32ELi32ELi0EEviiiPT_S1_S1_iiE3Ash has been demoted
// _ZZ9cuda_gemmIiLi128ELi1ELi1ELi64ELi32ELi32ELi0EEviiiPT_S1_S1_iiE3Csh has been demoted
// _ZZ9cuda_gemmIiLi128ELi1ELi1ELi64ELi32ELi32ELi1EEviiiPT_S1_S1_iiE11kron_fac_sh has been demoted
// _ZZ9cuda_gemmIiLi128ELi1ELi1ELi64ELi32ELi32ELi1EEviiiPT_S1_S1_iiE3Ash has been demoted
// _ZZ9cuda_gemmIiLi128ELi1ELi1ELi64ELi32ELi32ELi1EEviiiPT_S1_S1_iiE3Csh has been demoted
// _ZZ9cuda_gemmIiLi128ELi1ELi1ELi64ELi64ELi64ELi0EEviiiPT_S1_S1_iiE11kron_fac_sh has been demoted
// _ZZ9cuda_gemmIiLi128ELi1ELi1ELi64ELi64ELi64ELi0EEviiiPT_S1_S1_iiE3Ash has been demoted
// _ZZ9cuda_gemmIiLi128ELi1ELi1ELi64ELi64ELi64ELi0EEviiiPT_S1_S1_iiE3Csh has been demoted
// _ZZ9cuda_gemmIiLi128ELi1ELi1ELi64ELi64ELi64ELi1EEviiiPT_S1_S1_iiE11kron_fac_sh has been demoted
// _ZZ9cuda_gemmIiLi128ELi1ELi1ELi64ELi64ELi64ELi1EEviiiPT_S1_S1_iiE3Ash has been demoted
// _ZZ9cuda_gemmIiLi128ELi1ELi1ELi64ELi64ELi64ELi1EEviiiPT_S1_S1_iiE3Csh has been demoted
// _ZZ9cuda_gemmIiLi128ELi1ELi1ELi128ELi2ELi2ELi0EEviiiPT_S1_S1_iiE11kron_fac_sh has been demoted
// _ZZ9cuda_gemmIiLi128ELi1ELi1ELi128ELi2ELi2ELi0EEviiiPT_S1_S1_iiE3Ash has been demoted
// _ZZ9cuda_gemmIiLi128ELi1ELi1ELi128ELi2ELi2ELi0EEviiiPT_S1_S1_iiE3Csh has been demoted
// _ZZ9cuda_gemmIiLi128ELi1ELi1ELi128ELi2ELi2ELi1EEviiiPT_S1_S1_iiE11kron_fac_sh has been demoted
// _ZZ9cuda_gemmIiLi128ELi1ELi1ELi128ELi2ELi2ELi1EEviiiPT_S1_S1_iiE3Ash has been demoted
// _ZZ9cuda_gemmIiLi128ELi1ELi1ELi128ELi2ELi2ELi1EEviiiPT_S1_S1_iiE3Csh has been demoted
// _ZZ9cuda_gemmIiLi128ELi1ELi1ELi128ELi4ELi4ELi0EEviiiPT_S1_S1_iiE11kron_fac_sh has been demoted
// _ZZ9cuda_gemmIiLi128ELi1ELi1ELi128ELi4ELi4ELi0EEviiiPT_S1_S1_iiE3Ash has been demoted
// _ZZ9cuda_gemmIiLi128ELi1ELi1ELi128ELi4ELi4ELi0EEviiiPT_S1_S1_iiE3Csh has been demoted
// _ZZ9cuda_gemmIiLi128ELi1ELi1ELi128ELi4ELi4ELi1EEviiiPT_S1_S1_iiE11kron_fac_sh has been demoted
// _ZZ9cuda_gemmIiLi128ELi1ELi1ELi128ELi4ELi4ELi1EEviiiPT_S1_S1_iiE3Ash has been demoted
// _ZZ9cuda_gemmIiLi128ELi1ELi1ELi128ELi4ELi4ELi1EEviiiPT_S1_S1_iiE3Csh has been demoted
// _ZZ9cuda_gemmIiLi128ELi1ELi1ELi128ELi8ELi8ELi0EEviiiPT_S1_S1_iiE11kron_fac_sh has been demoted
// _ZZ9cuda_gemmIiLi128ELi1ELi1ELi128ELi8ELi8ELi0EEviiiPT_S1_S1_iiE3Ash has been demoted
// _ZZ9cuda_gemmIiLi128ELi1ELi1ELi128ELi8ELi8ELi0EEviiiPT_S1_S1_iiE3Csh has been demoted
// _ZZ9cuda_gemmIiLi128ELi1ELi1ELi128ELi8ELi8ELi1EEviiiPT_S1_S1_iiE11kron_fac_sh has been demoted
// _ZZ9cuda_gemmIiLi128ELi1ELi1ELi128ELi8ELi8ELi1EEviiiPT_S1_S1_iiE3Ash has been demoted
// _ZZ9cuda_gemmIiLi128ELi1ELi1ELi128ELi8ELi8ELi1EEviiiPT_S1_S1_iiE3Csh has been demoted
// _ZZ9cuda_gemmIiLi128ELi1ELi1ELi128ELi16ELi16ELi0EEviiiPT_S1_S1_iiE11kron_fac_sh has been demoted
// _ZZ9cuda_gemmIiLi128ELi1ELi1ELi128ELi16ELi16ELi0EEviiiPT_S1_S1_iiE3Ash has been demoted
// _ZZ9cuda_gemmIiLi128ELi1ELi1ELi128ELi16ELi16ELi0EEviiiPT_S1_S1_iiE3Csh has been demoted
// _ZZ9cuda_gemmIiLi128ELi1ELi1ELi128ELi16ELi16ELi1EEviiiPT_S1_S1_iiE11kron_fac_sh has been demoted
// _ZZ9cuda_gemmIiLi128ELi1ELi1ELi128ELi16ELi16ELi1EEviiiPT_S1_S1_iiE3Ash has been demoted
// _ZZ9cuda_gemmIiLi128ELi1ELi1ELi128ELi16ELi16ELi1EEviiiPT_S1_S1_iiE3Csh has been demoted
// _ZZ9cuda_gemmIiLi128ELi1ELi1ELi128ELi32ELi32ELi0EEviiiPT_S1_S1_iiE11kron_fac_sh has been demoted
// _ZZ9cuda_gemmIiLi128ELi1ELi1ELi128ELi32ELi32ELi0EEviiiPT_S1_S1_iiE3Ash has been demoted
// _ZZ9cuda_gemmIiLi128ELi1ELi1ELi128ELi32ELi32ELi0EEviiiPT_S1_S1_iiE3Csh has been demoted
// _ZZ9cuda_gemmIiLi128ELi1ELi1ELi128ELi32ELi32ELi1EEviiiPT_S1_S1_iiE11kron_fac_sh has been demoted
// _ZZ9cuda_gemmIiLi128ELi1ELi1ELi128ELi32ELi32ELi1EEviiiPT_S1_S1_iiE3Ash has been demoted
// _ZZ9cuda_gemmIiLi128ELi1ELi1ELi128ELi32ELi32ELi1EEviiiPT_S1_S1_iiE3Csh has been demoted
// _ZZ9cuda_gemmIiLi128ELi1ELi1ELi128ELi64ELi64ELi0EEviiiPT_S1_S1_iiE11kron_fac_sh has been demoted
// _ZZ9cuda_gemmIiLi128ELi1ELi1ELi128ELi64ELi64ELi0EEviiiPT_S1_S1_iiE3Ash has been demoted
// _ZZ9cuda_gemmIiLi128ELi1ELi1ELi128ELi64ELi64ELi0EEviiiPT_S1_S1_iiE3Csh has been demoted
// _ZZ9cuda_gemmIiLi128ELi1ELi1ELi128ELi64ELi64ELi1EEviiiPT_S1_S1_iiE11kron_fac_sh has been demoted
// _ZZ9cuda_gemmIiLi128ELi1ELi1ELi128ELi64ELi64ELi1EEviiiPT_S1_S1_iiE3Ash has been demoted
// _ZZ9cuda_gemmIiLi128ELi1ELi1ELi128ELi64ELi64ELi1EEviiiPT_S1_S1_iiE3Csh has been demoted
// _ZZ9cuda_gemmIiLi128ELi1ELi1ELi256ELi2ELi2ELi0EEviiiPT_S1_S1_iiE11kron_fac_sh has been demoted
// _ZZ9cuda_gemmIiLi128ELi1ELi1ELi256ELi2ELi2ELi0EEviiiPT_S1_S1_iiE3Ash has been demoted
// _ZZ9cuda_gemmIiLi128ELi1ELi1ELi256ELi2ELi2ELi0EEviiiPT_S1_S1_iiE3Csh has been demoted
// _ZZ9cuda_gemmIiLi128ELi1ELi1ELi256ELi2ELi2ELi1EEviiiPT_S1_S1_iiE11kron_fac_sh has been demoted
// _ZZ9cuda_gemmIiLi128ELi1ELi1ELi256ELi2ELi2ELi1EEviiiPT_S1_S1_iiE3Ash has been demoted
// _ZZ9cuda_gemmIiLi128ELi1ELi1ELi256ELi2ELi2ELi1EEviiiPT_S1_S1_iiE3Csh has been demoted
// _ZZ9cuda_gemmIiLi128ELi1ELi1ELi256ELi4ELi4ELi0EEviiiPT_S1_S1_iiE11kron_fac_sh has been demoted
// _ZZ9cuda_gemmIiLi128ELi1ELi1ELi256ELi4ELi4ELi0EEviiiPT_S1_S1_iiE3Ash has been demoted
// _ZZ9cuda_gemmIiLi128ELi1ELi1ELi256ELi4ELi4ELi0EEviiiPT_S1_S1_iiE3Csh has been demoted
// _ZZ9cuda_gemmIiLi128ELi1ELi1ELi256ELi4ELi4ELi1EEviiiPT_S1_S1_iiE11kron_fac_sh has been demoted
// _ZZ9cuda_gemmIiLi128ELi1ELi1ELi256ELi4ELi4ELi1EEviiiPT_S1_S1_iiE3Ash has been demoted
// _ZZ9cuda_gemmIiLi128ELi1ELi1ELi256ELi4ELi4ELi1EEviiiPT_S1_S1_iiE3Csh has been demoted
// _ZZ9cuda_gemmIiLi128ELi1ELi1ELi256ELi8ELi8ELi0EEviiiPT_S1_S1_iiE11kron_fac_sh has been demoted
// _ZZ9cuda_gemmIiLi128ELi1ELi1ELi256ELi8ELi8ELi0EEviiiPT_S1_S1_iiE3Ash has been demoted
// _ZZ9cuda_gemmIiLi128ELi1ELi1ELi256ELi8ELi8ELi0EEviiiPT_S1_S1_iiE3Csh has been demoted
// _ZZ9cuda_gemmIiLi128ELi1ELi1ELi256ELi8ELi8ELi1EEviiiPT_S1_S1_iiE11kron_fac_sh has been demoted
// _ZZ9cuda_gemmIiLi128ELi1ELi1ELi256ELi8ELi8ELi1EEviiiPT_S1_S1_iiE3Ash has been demoted
// _ZZ9cuda_gemmIiLi128ELi1ELi1ELi256ELi8ELi8ELi1EEviiiPT_S1_S1_iiE3Csh has been demoted
// _ZZ9cuda_gemmIiLi128ELi1ELi1ELi256ELi16ELi16ELi0EEviiiPT_S1_S1_iiE11kron_fac_sh has been demoted
// _ZZ9cuda_gemmIiLi128ELi1ELi1ELi256ELi16ELi16ELi0EEviiiPT_S1_S1_iiE3Ash has been demoted
// _ZZ9cuda_gemmIiLi128ELi1ELi1ELi256ELi16ELi16ELi0EEviiiPT_S1_S1_iiE3Csh has been demoted
// _ZZ9cuda_gemmIiLi128ELi1ELi1ELi256ELi16ELi16ELi1EEviiiPT_S1_S1_iiE11kron_fac_sh has been demoted
// _ZZ9cuda_gemmIiLi128ELi1ELi1ELi256ELi16ELi16ELi1EEviiiPT_S1_S1_iiE3Ash has been demoted
// _ZZ9cuda_gemmIiLi128ELi1ELi1ELi256ELi16ELi16ELi1EEviiiPT_S1_S1_iiE3Csh has been demoted
// _ZZ9cuda_gemmIiLi128ELi1ELi1ELi256ELi32ELi32ELi0EEviiiPT_S1_S1_iiE11kron_fac_sh has been demoted
// _ZZ9cuda_gemmIiLi128ELi1ELi1ELi256ELi32ELi32ELi0EEviiiPT_S1_S1_iiE3Ash has been demoted
// _ZZ9cuda_gemmIiLi128ELi1ELi1ELi256ELi32ELi32ELi0EEviiiPT_S1_S1_iiE3Csh has been demoted
// _ZZ9cuda_gemmIiLi128ELi1ELi1ELi256ELi32ELi32ELi1EEviiiPT_S1_S1_iiE11kron_fac_sh has been demoted
// _ZZ9cuda_gemmIiLi128ELi1ELi1ELi256ELi32ELi32ELi1EEviiiPT_S1_S1_iiE3Ash has been demoted
// _ZZ9cuda_gemmIiLi128ELi1ELi1ELi256ELi32ELi32ELi1EEviiiPT_S1_S1_iiE3Csh has been demoted
// _ZZ9cuda_gemmIiLi128ELi1ELi1ELi256ELi64ELi64ELi0EEviiiPT_S1_S1_iiE11kron_fac_sh has been demoted
// _ZZ9cuda_gemmIiLi128ELi1ELi1ELi256ELi64ELi64ELi0EEviiiPT_S1_S1_iiE3Ash has been demoted
// _ZZ9cuda_gemmIiLi128ELi1ELi1ELi256ELi64ELi64ELi0EEviiiPT_S1_S1_iiE3Csh has been demoted
// _ZZ9cuda_gemmIiLi128ELi1ELi1ELi256ELi64ELi64ELi1EEviiiPT_S1_S1_iiE11kron_fac_sh has been demoted
// _ZZ9cuda_gemmIiLi128ELi1ELi1ELi256ELi64ELi64ELi1EEviiiPT_S1_S1_iiE3Ash has been demoted
// _ZZ9cuda_gemmIiLi128ELi1ELi1ELi256ELi64ELi64ELi1EEviiiPT_S1_S1_iiE3Csh has been demoted
// _ZZ9cuda_gemmIiLi128ELi1ELi1ELi512ELi2ELi2ELi0EEviiiPT_S1_S1_iiE11kron_fac_sh has been demoted
// _ZZ9cuda_gemmIiLi128ELi1ELi1ELi512ELi2ELi2ELi0EEviiiPT_S1_S1_iiE3Ash has been demoted
// _ZZ9cuda_gemmIiLi128ELi1ELi1ELi512ELi2ELi2ELi0EEviiiPT_S1_S1_iiE3Csh has been demoted
// _ZZ9cuda_gemmIiLi128ELi1ELi1ELi512ELi2ELi2ELi1EEviiiPT_S1_S1_iiE11kron_fac_sh has been demoted
// _ZZ9cuda_gemmIiLi128ELi1ELi1ELi512ELi2ELi2ELi1EEviiiPT_S1_S1_iiE3Ash has been demoted
// _ZZ9cuda_gemmIiLi128ELi1ELi1ELi512ELi2ELi2ELi1EEviiiPT_S1_S1_iiE3Csh has been demoted
// _ZZ9cuda_gemmIiLi128ELi1ELi1ELi512ELi4ELi4ELi0EEviiiPT_S1_S1_iiE11kron_fac_sh has been demoted
// _ZZ9cuda_gemmIiLi128ELi1ELi1ELi512ELi4ELi4ELi0EEviiiPT_S1_S1_iiE3Ash has been demoted
// _ZZ9cuda_gemmIiLi128ELi1ELi1ELi512ELi4ELi4ELi0EEviiiPT_S1_S1_iiE3Csh has been demoted
// _ZZ9cuda_gemmIiLi128ELi1ELi1ELi512ELi4ELi4ELi1EEviiiPT_S1_S1_iiE11kron_fac_sh has been demoted
// _ZZ9cuda_gemmIiLi128ELi1ELi1ELi512ELi4ELi4ELi1EEviiiPT_S1_S1_iiE3Ash has been demoted
// _ZZ9cuda_gemmIiLi128ELi1ELi1ELi512ELi4ELi4ELi1EEviiiPT_S1_S1_iiE3Csh has been demoted
// _ZZ9cuda_gemmIiLi128ELi1ELi1ELi512ELi8ELi8ELi0EEviiiPT_S1_S1_iiE11kron_fac_sh has been demoted
// _ZZ9cuda_gemmIiLi128ELi1ELi1ELi512ELi8ELi8ELi0EEviiiPT_S1_S1_iiE3Ash has been demoted
// _ZZ9cuda_gemmIiLi128ELi1ELi1ELi512ELi8ELi8ELi0EEviiiPT_S1_S1_iiE3Csh has been demoted
// _ZZ9cuda_gemmIiLi128ELi1ELi1ELi512ELi8ELi8ELi1EEviiiPT_S1_S1_iiE11kron_fac_sh has been demoted
// _ZZ9cuda_gemmIiLi128ELi1ELi1ELi512ELi8ELi8ELi1EEviiiPT_S1_S1_iiE3Ash has been demoted
// _ZZ9cuda_gemmIiLi128ELi1ELi1ELi512ELi8ELi8ELi1EEviiiPT_S1_S1_iiE3Csh has been demoted
// _ZZ9cuda_gemmIiLi128ELi1ELi1ELi512ELi16ELi16ELi0EEviiiPT_S1_S1_iiE11kron_fac_sh has been demoted
// _ZZ9cuda_gemmIiLi128ELi1ELi1ELi512ELi16ELi16ELi0EEviiiPT_S1_S1_iiE3Ash has been demoted
// _ZZ9cuda_gemmIiLi128ELi1ELi1ELi512ELi16ELi16ELi0EEviiiPT_S1_S1_iiE3Csh has been demoted
// _ZZ9cuda_gemmIiLi128ELi1ELi1ELi512ELi16ELi16ELi1EEviiiPT_S1_S1_iiE11kron_fac_sh has been demoted
// _ZZ9cuda_gemmIiLi128ELi1ELi1ELi512ELi16ELi16ELi1EEviiiPT_S1_S1_iiE3Ash has been demoted
// _ZZ9cuda_gemmIiLi128ELi1ELi1ELi512ELi16ELi16ELi1EEviiiPT_S1_S1_iiE3Csh has been demoted
// _ZZ9cuda_gemmIiLi128ELi1ELi1ELi512ELi32ELi32ELi0EEviiiPT_S1_S1_iiE11kron_fac_sh has been demoted
// _ZZ9cuda_gemmIiLi128ELi1ELi1ELi512ELi32ELi32ELi0EEviiiPT_S1_S1_iiE3Ash has been demoted
// _ZZ9cuda_gemmIiLi128ELi1ELi1ELi512ELi32ELi32ELi0EEviiiPT_S1_S1_iiE3Csh has been demoted
// _ZZ9cuda_gemmIiLi128ELi1ELi1ELi512ELi32ELi32ELi1EEviiiPT_S1_S1_iiE11kron_fac_sh has been demoted
// _ZZ9cuda_gemmIiLi128ELi1ELi1ELi512ELi32ELi32ELi1EEviiiPT_S1_S1_iiE3Ash has been demoted
// _ZZ9cuda_gemmIiLi128ELi1ELi1ELi512ELi32ELi32ELi1EEviiiPT_S1_S1_iiE3Csh has been demoted
// _ZZ9cuda_gemmIiLi128ELi1ELi1ELi512ELi64ELi64ELi0EEviiiPT_S1_S1_iiE11kron_fac_sh has been demoted
// _ZZ9cuda_gemmIiLi128ELi1ELi1ELi512ELi64ELi64ELi0EEviiiPT_S1_S1_iiE3Ash has been demoted
// _ZZ9cuda_gemmIiLi128ELi1ELi1ELi512ELi64ELi64ELi0EEviiiPT_S1_S1_iiE3Csh has been demoted
// _ZZ9cuda_gemmIiLi128ELi1ELi1ELi512ELi64ELi64ELi1EEviiiPT_S1_S1_iiE11kron_fac_sh has been demoted
// _ZZ9cuda_gemmIiLi128ELi1ELi1ELi512ELi64ELi64ELi1EEviiiPT_S1_S1_iiE3Ash has been demoted
// _ZZ9cuda_gemmIiLi128ELi1ELi1ELi512ELi64ELi64ELi1EEviiiPT_S1_S1_iiE3Csh has been demoted
// _ZZ9cuda_gemmIiLi128ELi1ELi1ELi1024ELi2ELi2ELi0EEviiiPT_S1_S1_iiE11kron_fac_sh has been demoted
// _ZZ9cuda_gemmIiLi128ELi1ELi1ELi1024ELi2ELi2ELi0EEviiiPT_S1_S1_iiE3Ash has been demoted
// _ZZ9cuda_gemmIiLi128ELi1ELi1ELi1024ELi2ELi2ELi0EEviiiPT_S1_S1_iiE3Csh has been demoted
// _ZZ9cuda_gemmIiLi128ELi1ELi1ELi1024ELi2ELi2ELi1EEviiiPT_S1_S1_iiE11kron_fac_sh has been demoted
// _ZZ9cuda_gemmIiLi128ELi1ELi1ELi1024ELi2ELi2ELi1EEviiiPT_S1_S1_iiE3Ash has been demoted
// _ZZ9cuda_gemmIiLi128ELi1ELi1ELi1024ELi2ELi2ELi1EEviiiPT_S1_S1_iiE3Csh has been demoted
// _ZZ9cuda_gemmIiLi128ELi1ELi1ELi1024ELi4ELi4ELi0EEviiiPT_S1_S1_iiE11kron_fac_sh has been demoted
// _ZZ9cuda_gemmIiLi128ELi1ELi1ELi1024ELi4ELi4ELi0EEviiiPT_S1_S1_iiE3Ash has been demoted
// _ZZ9cuda_gemmIiLi128ELi1ELi1ELi1024ELi4ELi4ELi0EEviiiPT_S1_S1_iiE3Csh has been demoted
// _ZZ9cuda_gemmIiLi128ELi1ELi1ELi1024ELi4ELi4ELi1EEviiiPT_S1_S1_iiE11kron_fac_sh has been demoted
// _ZZ9cuda_gemmIiLi128ELi1ELi1ELi1024ELi4ELi4ELi1EEviiiPT_S1_S1_iiE3Ash has been demoted
// _ZZ9cuda_gemmIiLi128ELi1ELi1ELi1024ELi4ELi4ELi1EEviiiPT_S1_S1_iiE3Csh has been demoted
// _ZZ9cuda_gemmIiLi128ELi1ELi1ELi1024ELi8ELi8ELi0EEviiiPT_S1_S1_iiE11kron_fac_sh has been demoted
// _ZZ9cuda_gemmIiLi128ELi1ELi1ELi1024ELi8ELi8ELi0EEviiiPT_S1_S1_iiE3Ash has been demoted
// _ZZ9cuda_gemmIiLi128ELi1ELi1ELi1024ELi8ELi8ELi0EEviiiPT_S1_S1_iiE3Csh has been demoted
// _ZZ9cuda_gemmIiLi128ELi1ELi1ELi1024ELi8ELi8ELi1EEviiiPT_S1_S1_iiE11kron_fac_sh has been demoted
// _ZZ9cuda_gemmIiLi128ELi1ELi1ELi1024ELi8ELi8ELi1EEviiiPT_S1_S1_iiE3Ash has been demoted
// _ZZ9cuda_gemmIiLi128ELi1ELi1ELi1024ELi8ELi8ELi1EEviiiPT_S1_S1_iiE3Csh has been demoted
// _ZZ9cuda_gemmIiLi128ELi1ELi1ELi1024ELi16ELi16ELi0EEviiiPT_S1_S1_iiE11kron_fac_sh has been demoted
// _ZZ9cuda_gemmIiLi128ELi1ELi1ELi1024ELi16ELi16ELi0EEviiiPT_S1_S1_iiE3Ash has been demoted
// _ZZ9cuda_gemmIiLi128ELi1ELi1ELi1024ELi16ELi16ELi0EEviiiPT_S1_S1_iiE3Csh has been demoted
// _ZZ9cuda_gemmIiLi128ELi1ELi1ELi1024ELi16ELi16ELi1EEviiiPT_S1_S1_iiE11kron_fac_sh has been demoted
// _ZZ9cuda_gemmIiLi128ELi1ELi1ELi1024ELi16ELi16ELi1EEviiiPT_S1_S1_iiE3Ash has been demoted
// _ZZ9cuda_gemmIiLi128ELi1ELi1ELi1024ELi16ELi16ELi1EEviiiPT_S1_S1_iiE3Csh has been demoted
// _ZZ9cuda_gemmIiLi128ELi1ELi1ELi1024ELi32ELi32ELi0EEviiiPT_S1_S1_iiE11kron_fac_sh has been demoted
// _ZZ9cuda_gemmIiLi128ELi1ELi1ELi1024ELi32ELi32ELi0EEviiiPT_S1_S1_iiE3Ash has been demoted
// _ZZ9cuda_gemmIiLi128ELi1ELi1ELi1024ELi32ELi32ELi0EEviiiPT_S1_S1_iiE3Csh has been demoted
// _ZZ9cuda_gemmIiLi128ELi1ELi1ELi1024ELi32ELi32ELi1EEviiiPT_S1_S1_iiE11kron_fac_sh has been demoted
// _ZZ9cuda_gemmIiLi128ELi1ELi1ELi1024ELi32ELi32ELi1EEviiiPT_S1_S1_iiE3Ash has been demoted
// _ZZ9cuda_gemmIiLi128ELi1ELi1ELi1024ELi32ELi32ELi1EEviiiPT_S1_S1_iiE3Csh has been demoted
// _ZZ9cuda_gemmIiLi128ELi1ELi1ELi1024ELi64ELi64ELi0EEviiiPT_S1_S1_iiE11kron_fac_sh has been demoted
// _ZZ9cuda_gemmIiLi128ELi1ELi1ELi1024ELi64ELi64ELi0EEviiiPT_S1_S1_iiE3Ash has been demoted
// _ZZ9cuda_gemmIiLi128ELi1ELi1ELi1024ELi64ELi64ELi0EEviiiPT_S1_S1_iiE3Csh has been demoted
// _ZZ9cuda_gemmIiLi128ELi1ELi1ELi1024ELi64ELi64ELi1EEviiiPT_S1_S1_iiE11kron_fac_sh has been demoted
// _ZZ9cuda_gemmIiLi128ELi1ELi1ELi1024ELi64ELi64ELi1EEviiiPT_S1_S1_iiE3Ash has been demoted
// _ZZ9cuda_gemmIiLi128ELi1ELi1ELi1024ELi64ELi64ELi1EEviiiPT_S1_S1_iiE3Csh has been demoted
// _ZZ9cuda_gemmIiLi128ELi8ELi1ELi16ELi2ELi2ELi0EEviiiPT_S1_S1_iiE11kron_fac_sh has been demoted
// _ZZ9cuda_gemmIiLi128ELi8ELi1ELi16ELi2ELi2ELi0EEviiiPT_S1_S1_iiE3Ash has been demoted
// _ZZ9cuda_gemmIiLi128ELi8ELi1ELi16ELi2ELi2ELi0EEviiiPT_S1_S1_iiE3Csh has been demoted
// _ZZ9cuda_gemmIiLi128ELi8ELi1ELi16ELi2ELi2ELi1EEviiiPT_S1_S1_iiE11kron_fac_sh has been demoted
// _ZZ9cuda_gemmIiLi128ELi8ELi1ELi16ELi2ELi2ELi1EEviiiPT_S1_S1_iiE3Ash has been demoted
// _ZZ9cuda_gemmIiLi128ELi8ELi1ELi16ELi2ELi2ELi1EEviiiPT_S1_S1_iiE3Csh has been demoted
// _ZZ9cuda_gemmIiLi128ELi8ELi1ELi16ELi4ELi4ELi0EEviiiPT_S1_S1_iiE11kron_fac_sh has been demoted
// _ZZ9cuda_gemmIiLi128ELi8ELi1ELi16ELi4ELi4ELi0EEviiiPT_S1_S1_iiE3Ash has been demoted
// _ZZ9cuda_gemmIiLi128ELi8ELi1ELi16ELi4ELi4ELi0EEviiiPT_S1_S1_iiE3Csh has been demoted
// _ZZ9cuda_gemmIiLi128ELi8ELi1ELi16ELi4ELi4ELi1EEviiiPT_S1_S1_iiE11kron_fac_sh has been demoted
// _ZZ9cuda_gemmIiLi128ELi8ELi1ELi16ELi4ELi4ELi1EEviiiPT_S1_S1_iiE3Ash has been demoted
// _ZZ9cuda_gemmIiLi128ELi8ELi1ELi16ELi4ELi4ELi1EEviiiPT_S1_S1_iiE3Csh has been demoted
// _ZZ9cuda_gemmIiLi128ELi8ELi1ELi16ELi8ELi8ELi0EEviiiPT_S1_S1_iiE11kron_fac_sh has been demoted
// _ZZ9cuda_gemmIiLi128ELi8ELi1ELi16ELi8ELi8ELi0EEviiiPT_S1_S1_iiE3Ash has been demoted
// _ZZ9cuda_gemmIiLi128ELi8ELi1ELi16ELi8ELi8ELi0EEviiiPT_S1_S1_iiE3Csh has been demoted
// _ZZ9cuda_gemmIiLi128ELi8ELi1ELi16ELi8ELi8ELi1EEviiiPT_S1_S1_iiE11kron_fac_sh has been demoted
// _ZZ9cuda_gemmIiLi128ELi8ELi1ELi16ELi8ELi8ELi1EEviiiPT_S1_S1_iiE3Ash has been demoted
// _ZZ9cuda_gemmIiLi128ELi8ELi1ELi16ELi8ELi8ELi1EEviiiPT_S1_S1_iiE3Csh has been demoted
// _ZZ9cuda_gemmIiLi128ELi8ELi1ELi16ELi16ELi16ELi0EEviiiPT_S1_S1_iiE11kron_fac_sh has been demoted
// _ZZ9cuda_gemmIiLi128ELi8ELi1ELi16ELi16ELi16ELi0EEviiiPT_S1_S1_iiE3Ash has been demoted
// _ZZ9cuda_gemmIiLi128ELi8ELi1ELi16ELi16ELi16ELi0EEviiiPT_S1_S1_iiE3Csh has been demoted
// _ZZ9cuda_gemmIiLi128ELi8ELi1ELi16ELi16ELi16ELi1EEviiiPT_S1_S1_iiE11kron_fac_sh has been demoted
// _ZZ9cuda_gemmIiLi128ELi8ELi1ELi16ELi16ELi16ELi1EEviiiPT_S1_S1_iiE3Ash has been demoted
// _ZZ9cuda_gemmIiLi128ELi8ELi1ELi16ELi16ELi16ELi1EEviiiPT_S1_S1_iiE3Csh has been demoted
// _ZZ9cuda_gemmIiLi128ELi8ELi1ELi16ELi32ELi32ELi0EEviiiPT_S1_S1_iiE11kron_fac_sh has been demoted
// _ZZ9cuda_gemmIiLi128ELi8ELi1ELi16ELi32ELi32ELi0EEviiiPT_S1_S1_iiE3Ash has been demoted
// _ZZ9cuda_gemmIiLi128ELi8ELi1ELi16ELi32ELi32ELi0EEviiiPT_S1_S1_iiE3Csh has been demoted
// _ZZ9cuda_gemmIiLi128ELi8ELi1ELi16ELi32ELi32ELi1EEviiiPT_S1_S1_iiE11kron_fac_sh has been demoted
// _ZZ9cuda_gemmIiLi128ELi8ELi1ELi16ELi32ELi32ELi1EEviiiPT_S1_S1_iiE3Ash has been demoted
// _ZZ9cuda_gemmIiLi128ELi8ELi1ELi16ELi32ELi32ELi1EEviiiPT_S1_S1_iiE3Csh has been demoted
// _ZZ9cuda_gemmIiLi128ELi8ELi1ELi16ELi64ELi64ELi0EEviiiPT_S1_S1_iiE11kron_fac_sh has been demoted
// _ZZ9cuda_gemmIiLi128ELi8ELi1ELi16ELi64ELi64ELi0EEviiiPT_S1_S1_iiE3Ash has been demoted
// _ZZ9cuda_gemmIiLi128ELi8ELi1ELi16ELi64ELi64ELi0EEviiiPT_S1_S1_iiE3Csh has been demoted
// _ZZ9cuda_gemmIiLi128ELi8ELi1ELi16ELi64ELi64ELi1EEviiiPT_S1_S1_iiE11kron_fac_sh has been demoted
// _ZZ9cuda_gemmIiLi128ELi8ELi1ELi16ELi64ELi64ELi1EEviiiPT_S1_S1_iiE3Ash has been demoted
// _ZZ9cuda_gemmIiLi128ELi8ELi1ELi16ELi64ELi64ELi1EEviiiPT_S1_S1_iiE3Csh has been demoted
// _ZZ9cuda_gemmIiLi128ELi8ELi1ELi32ELi2ELi2ELi0EEviiiPT_S1_S1_iiE11kron_fac_sh has been demoted
// _ZZ9cuda_gemmIiLi128ELi8ELi1ELi32ELi2ELi2ELi0EEviiiPT_S1_S1_iiE3Ash has been demoted
// _ZZ9cuda_gemmIiLi128ELi8ELi1ELi32ELi2ELi2ELi0EEviiiPT_S1_S1_iiE3Csh has been demoted
// _ZZ9cuda_gemmIiLi128ELi8ELi1ELi32ELi2ELi2ELi1EEviiiPT_S1_S1_iiE11kron_fac_sh has been demoted
// _ZZ9cuda_gemmIiLi128ELi8ELi1ELi32ELi2ELi2ELi1EEviiiPT_S1_S1_iiE3Ash has been demoted
// _ZZ9cuda_gemmIiLi128ELi8ELi1ELi32ELi2ELi2ELi1EEviiiPT_S1_S1_iiE3Csh has been demoted
// _ZZ9cuda_gemmIiLi128ELi8ELi1ELi32ELi4ELi4ELi0EEviiiPT_S1_S1_iiE11kron_fac_sh has been demoted
// _ZZ9cuda_gemmIiLi128ELi8ELi1ELi32ELi4ELi4ELi0EEviiiPT_S1_S1_iiE3Ash has been demoted
// _ZZ9cuda_gemmIiLi128ELi8ELi1ELi32ELi4ELi4ELi0EEviiiPT_S1_S1_iiE3Csh has been demoted
// _ZZ9cuda_gemmIiLi128ELi8ELi1ELi32ELi4ELi4ELi1EEviiiPT_S1_S1_iiE11kron_fac_sh has been demoted
// _ZZ9cuda_gemmIiLi128ELi8ELi1ELi32ELi4ELi4ELi1EEviiiPT_S1_S1_iiE3Ash has been demoted
// _ZZ9cuda_gemmIiLi128ELi8ELi1ELi32ELi4ELi4ELi1EEviiiPT_S1_S1_iiE3Csh has been demoted
// _ZZ9cuda_gemmIiLi128ELi8ELi1ELi32ELi8ELi8ELi0EEviiiPT_S1_S1_iiE11kron_fac_sh has been demoted
// _ZZ9cuda_gemmIiLi128ELi8ELi1ELi32ELi8ELi8ELi0EEviiiPT_S1_S1_iiE3Ash has been demoted
// _ZZ9cuda_gemmIiLi128ELi8ELi1ELi32ELi8ELi8ELi0EEviiiPT_S1_S1_iiE3Csh has been demoted
// _ZZ9cuda_gemmIiLi128ELi8ELi1ELi32ELi8ELi8ELi1EEviiiPT_S1_S1_iiE11kron_fac_sh has been demoted
// _ZZ9cuda_gemmIiLi128ELi8ELi1ELi32ELi8ELi8ELi1EEviiiPT_S1_S1_iiE3Ash has been demoted
// _ZZ9cuda_gemmIiLi128ELi8ELi1ELi32ELi8ELi8ELi1EEviiiPT_S1_S1_iiE3Csh has been demoted
// _ZZ9cuda_gemmIiLi128ELi8ELi1ELi32ELi16ELi16ELi0EEviiiPT_S1_S1_iiE11kron_fac_sh has been demoted
// _ZZ9cuda_gemmIiLi128ELi8ELi1ELi32ELi16ELi16ELi0EEviiiPT_S1_S1_iiE3Ash has been demoted
// _ZZ9cuda_gemmIiLi128ELi8ELi1ELi32ELi16ELi16ELi0EEviiiPT_S1_S1_iiE3Csh has been demoted
// _ZZ9cuda_gemmIiLi128ELi8ELi1ELi32ELi16ELi16ELi1EEviiiPT_S1_S1_iiE11kron_fac_sh has been demoted
// _ZZ9cuda_gemmIiLi128ELi8ELi1ELi32ELi16ELi16ELi1EEviiiPT_S1_S1_iiE3Ash has been demoted
// _ZZ9cuda_gemmIiLi128ELi8ELi1ELi32ELi16ELi16ELi1EEviiiPT_S1_S1_iiE3Csh has been demoted
// _ZZ9cuda_gemmIiLi128ELi8ELi1ELi32ELi32ELi32ELi0EEviiiPT_S1_S1_iiE11kron_fac_sh has been demoted
// _ZZ9cuda_gemmIiLi128ELi8ELi1ELi32ELi32ELi32ELi0EEviiiPT_S1_S1_iiE3Ash has been demoted
// _ZZ9cuda_gemmIiLi128ELi8ELi1ELi32ELi32ELi32ELi0EEviiiPT_S1_S1_iiE3Csh has been demoted
// _ZZ9cuda_gemmIiLi128ELi8ELi1ELi32ELi32ELi32ELi1EEviiiPT_S1_S1_iiE11kron_fac_sh has been demoted
// _ZZ9cuda_gemmIiLi128ELi8ELi1ELi32ELi32ELi32ELi1EEviiiPT_S1_S1_iiE3Ash has been demoted
// _ZZ9cuda_gemmIiLi128ELi8ELi1ELi32ELi32ELi32ELi1EEviiiPT_S1_S1_iiE3Csh has been demoted
// _ZZ9cuda_gemmIiLi128ELi8ELi1ELi32ELi64ELi64ELi0EEviiiPT_S1_S1_iiE11kron_fac_sh has been demoted
// _ZZ9cuda_gemmIiLi128ELi8ELi1ELi32ELi64ELi64ELi0EEviiiPT_S1_S1_iiE3Ash has been demoted
// _ZZ9cuda_gemmIiLi128ELi8ELi1ELi32ELi64ELi64ELi0EEviiiPT_S1_S1_iiE3Csh has been demoted
// _ZZ9cuda_gemmIiLi128ELi8ELi1ELi32ELi64ELi64ELi1EEviiiPT_S1_S1_iiE11kron_fac_sh has been demoted
// _ZZ9cuda_gemmIiLi128ELi8ELi1ELi32ELi64ELi64ELi1EEviiiPT_S1_S1_iiE3Ash has been demoted
// _ZZ9cuda_gemmIiLi128ELi8ELi1ELi32ELi64ELi64ELi1EEviiiPT_S1_S1_iiE3Csh has been demoted
// _ZZ9cuda_gemmIiLi128ELi8ELi1ELi64ELi2ELi2ELi0EEviiiPT_S1_S1_iiE11kron_fac_sh has been demoted
// _ZZ9cuda_gemmIiLi128ELi8ELi1ELi64ELi2ELi2ELi0EEviiiPT_S1_S1_iiE3Ash has been demoted
// _ZZ9cuda_gemmIiLi128ELi8ELi1ELi64ELi2ELi2ELi0EEviiiPT_S1_S1_iiE3Csh has been demoted
// _ZZ9cuda_gemmIiLi128ELi8ELi1ELi64ELi2ELi2ELi1EEviiiPT_S1_S1_iiE11kron_fac_sh has been demoted
// _ZZ9cuda_gemmIiLi128ELi8ELi1ELi64ELi2ELi2ELi1EEviiiPT_S1_S1_iiE3Ash has been demoted
// _ZZ9cuda_gemmIiLi128ELi8ELi1ELi64ELi2ELi2ELi1EEviiiPT_S1_S1_iiE3Csh has been demoted
// _ZZ9cuda_gemmIiLi128ELi8ELi1ELi64ELi4ELi4ELi0EEviiiPT_S1_S1_iiE11kron_fac_sh has been demoted
// _ZZ9cuda_gemmIiLi128ELi8ELi1ELi64ELi4ELi4ELi0EEviiiPT_S1_S1_iiE3Ash has been demoted
// _ZZ9cuda_gemmIiLi128ELi8ELi1ELi64ELi4ELi4ELi0EEviiiPT_S1_S1_iiE3Csh has been demoted
// _ZZ9cuda_gemmIiLi128ELi8ELi1ELi64ELi4ELi4ELi1EEviiiPT_S1_S1_iiE11kron_fac_sh has been demoted
// _ZZ9cuda_gemmIiLi128ELi8ELi1ELi64ELi4ELi4ELi1EEviiiPT_S1_S1_iiE3Ash has been demoted
// _ZZ9cuda_gemmIiLi128ELi8ELi1ELi64ELi4ELi4ELi1EEviiiPT_S1_S1_iiE3Csh has been demoted
// _ZZ9cuda_gemmIiLi128ELi8ELi1ELi64ELi8ELi8ELi0EEviiiPT_S1_S1_iiE11kron_fac_sh has been demoted
// _ZZ9cuda_gemmIiLi128ELi8ELi1ELi64ELi8ELi8ELi0EEviiiPT_S1_S1_iiE3Ash has been demoted
// _ZZ9cuda_gemmIiLi128ELi8ELi1ELi64ELi8ELi8ELi0EEviiiPT_S1_S1_iiE3Csh has been demoted
// _ZZ9cuda_gemmIiLi128ELi8ELi1ELi64ELi8ELi8ELi1EEviiiPT_S1_S1_iiE11kron_fac_sh has been demoted
// _ZZ9cuda_gemmIiLi128ELi8ELi1ELi64ELi8ELi8ELi1EEviiiPT_S1_S1_iiE3Ash has been demoted
// _ZZ9cuda_gemmIiLi128ELi8ELi1ELi64ELi8ELi8ELi1EEviiiPT_S1_S1_iiE3Csh has been demoted
// _ZZ9cuda_gemmIiLi128ELi8ELi1ELi64ELi16ELi16ELi0EEviiiPT_S1_S1_iiE11kron_fac_sh has been demoted
// _ZZ9cuda_gemmIiLi128ELi8ELi1ELi64ELi16ELi16ELi0EEviiiPT_S1_S1_iiE3Ash has been demoted
// _ZZ9cuda_gemmIiLi128ELi8ELi1ELi64ELi16ELi16ELi0EEviiiPT_S1_S1_iiE3Csh has been demoted
// _ZZ9cuda_gemmIiLi128ELi8ELi1ELi64ELi16ELi16ELi1EEviiiPT_S1_S1_iiE11kron_fac_sh has been demoted
// _ZZ9cuda_gemmIiLi128ELi8ELi1ELi64ELi16ELi16ELi1EEviiiPT_S1_S1_iiE3Ash has been demoted
// _ZZ9cuda_gemmIiLi128ELi8ELi1ELi64ELi16ELi16ELi1EEviiiPT_S1_S1_iiE3Csh has been demoted
// _ZZ9cuda_gemmIiLi128ELi8ELi1ELi64ELi32ELi32ELi0EEviiiPT_S1_S1_iiE11kron_fac_sh has been demoted
// _ZZ9cuda_gemmIiLi128ELi8ELi1ELi64ELi32ELi32ELi0EEviiiPT_S1_S1_iiE3Ash has been demoted
// _ZZ9cuda_gemmIiLi128ELi8ELi1ELi64ELi32ELi32ELi0EEviiiPT_S1_S1_iiE3Csh has been demoted
// _ZZ9cuda_gemmIiLi128ELi8ELi1ELi64ELi32ELi32ELi1EEviiiPT_S1_S1_iiE11kron_fac_sh has been demoted
// _ZZ9cuda_gemmIiLi128ELi8ELi1ELi64ELi32ELi32ELi1EEviiiPT_S1_S1_iiE3Ash has been demoted
// _ZZ9cuda_gemmIiLi128ELi8ELi1ELi64ELi32ELi32ELi1EEviiiPT_S1_S1_iiE3Csh has been demoted
// _ZZ9cuda_gemmIiLi128ELi8ELi1ELi64ELi64ELi64ELi0EEviiiPT_S1_S1_iiE11kron_fac_sh has been demoted
// _ZZ9cuda_gemmIiLi128ELi8ELi1ELi64ELi64ELi64ELi0EEviiiPT_S1_S1_iiE3Ash has been demoted
// _ZZ9cuda_gemmIiLi128ELi8ELi1ELi64ELi64ELi64ELi0EEviiiPT_S1_S1_iiE3Csh has been demoted
// _ZZ9cuda_gemmIiLi128ELi8ELi1ELi64ELi64ELi64ELi1EEviiiPT_S1_S1_iiE11kron_fac_sh has been demoted
// _ZZ9cuda_gemmIiLi128ELi8ELi1ELi64ELi64ELi64ELi1EEviiiPT_S1_S1_iiE3Ash has been demoted
// _ZZ9cuda_gemmIiLi128ELi8ELi1ELi64ELi64ELi64ELi1EEviiiPT_S1_S1_iiE3Csh has been demoted
// _ZZ9cuda_gemmIiLi128ELi8ELi1ELi128ELi2ELi2ELi0EEviiiPT_S1_S1_iiE11kron_fac_sh has been demoted
// _ZZ9cuda_gemmIiLi128ELi8ELi1ELi128ELi2ELi2ELi0EEviiiPT_S1_S1_iiE3Ash has been demoted
// _ZZ9cuda_gemmIiLi128ELi8ELi1ELi128ELi2ELi2ELi0EEviiiPT_S1_S1_iiE3Csh has been demoted
// _ZZ9cuda_gemmIiLi128ELi8ELi1ELi128ELi2ELi2ELi1EEviiiPT_S1_S1_iiE11kron_fac_sh has been demoted
// _ZZ9cuda_gemmIiLi128ELi8ELi1ELi128ELi2ELi2ELi1EEviiiPT_S1_S1_iiE3Ash has been demoted
// _ZZ9cuda_gemmIiLi128ELi8ELi1ELi128ELi2ELi2ELi1EEviiiPT_S1_S1_iiE3Csh has been demoted
// _ZZ9cuda_gemmIiLi128ELi8ELi1ELi128ELi4ELi4ELi0EEviiiPT_S1_S1_iiE11kron_fac_sh has been demoted
// _ZZ9cuda_gemmIiLi128ELi8ELi1ELi128ELi4ELi4ELi0EEviiiPT_S1_S1_iiE3Ash has been demoted
// _ZZ9cuda_gemmIiLi128ELi8ELi1ELi128ELi4ELi4ELi0EEviiiPT_S1_S1_iiE3Csh has been demoted
// _ZZ9cuda_gemmIiLi128ELi8ELi1ELi128ELi4ELi4ELi1EEviiiPT_S1_S1_iiE11kron_fac_sh has been demoted
// _ZZ9cuda_gemmIiLi128ELi8ELi1ELi128ELi4ELi4ELi1EEviiiPT_S1_S1_iiE3Ash has been demoted
// _ZZ9cuda_gemmIiLi128ELi8ELi1ELi128ELi4ELi4ELi1EEviiiPT_S1_S1_iiE3Csh has been demoted
// _ZZ9cuda_gemmIiLi128ELi8ELi1ELi128ELi8ELi8ELi0EEviiiPT_S1_S1_iiE11kron_fac_sh has been demoted
// _ZZ9cuda_gemmIiLi128ELi8ELi1ELi128ELi8ELi8ELi0EEviiiPT_S1_S1_iiE3Ash has been demoted
// _ZZ9cuda_gemmIiLi128ELi8ELi1ELi128ELi8ELi8ELi0EEviiiPT_S1_S1_iiE3Csh has been demoted
// _ZZ9cuda_gemmIiLi128ELi8ELi1ELi128ELi8ELi8ELi1EEviiiPT_S1_S1_iiE11kron_fac_sh has been demoted
// _ZZ9cuda_gemmIiLi128ELi8ELi1ELi128ELi8ELi8ELi1EEviiiPT_S1_S1_iiE3Ash has been demoted
// _ZZ9cuda_gemmIiLi128ELi8ELi1ELi128ELi8ELi8ELi1EEviiiPT_S1_S1_iiE3Csh has been demoted
// _ZZ9cuda_gemmIiLi128ELi8ELi1ELi128ELi16ELi16ELi0EEviiiPT_S1_S1_iiE11kron_fac_sh has been demoted
// _ZZ9cuda_gemmIiLi128ELi8ELi1ELi128ELi16ELi16ELi0EEviiiPT_S1_S1_iiE3Ash has been demoted
// _ZZ9cuda_gemmIiLi128ELi8ELi1ELi128ELi16ELi16ELi0EEviiiPT_S1_S1_iiE3Csh has been demoted
// _ZZ9cuda_gemmIiLi128ELi8ELi1ELi128ELi16ELi16ELi1EEviiiPT_S1_S1_iiE11kron_fac_sh has been demoted
// _ZZ9cuda_gemmIiLi128ELi8ELi1ELi128ELi16ELi16ELi1EEviiiPT_S1_S1_iiE3Ash has been demoted
// _ZZ9cuda_gemmIiLi128ELi8ELi1ELi128ELi16ELi16ELi1EEviiiPT_S1_S1_iiE3Csh has been demoted
// _ZZ9cuda_gemmIiLi128ELi8ELi1ELi128ELi32ELi32ELi0EEviiiPT_S1_S1_iiE11kron_fac_sh has been demoted
// _ZZ9cuda_gemmIiLi128ELi8ELi1ELi128ELi32ELi32ELi0EEviiiPT_S1_S1_iiE3Ash has been demoted
// _ZZ9cuda_gemmIiLi128ELi8ELi1ELi128ELi32ELi32ELi0EEviiiPT_S1_S1_iiE3Csh has been demoted
// _ZZ9cuda_gemmIiLi128ELi8ELi1ELi128ELi32ELi32ELi1EEviiiPT_S1_S1_iiE11kron_fac_sh has been demoted
// _ZZ9cuda_gemmIiLi128ELi8ELi1ELi128ELi32ELi32ELi1EEviiiPT_S1_S1_iiE3Ash has been demoted
// _ZZ9cuda_gemmIiLi128ELi8ELi1ELi128ELi32ELi32ELi1EEviiiPT_S1_S1_iiE3Csh has been demoted
// _ZZ9cuda_gemmIiLi128ELi8ELi1ELi128ELi64ELi64ELi0EEviiiPT_S1_S1_iiE11kron_fac_sh has been demoted
// _ZZ9cuda_gemmIiLi128ELi8ELi1ELi128ELi64ELi64ELi0EEviiiPT_S1_S1_iiE3Ash has been demoted
// _ZZ9cuda_gemmIiLi128ELi8ELi1ELi128ELi64ELi64ELi0EEviiiPT_S1_S1_iiE3Csh has been demoted
// _ZZ9cuda_gemmIiLi128ELi8ELi1ELi128ELi64ELi64ELi1EEviiiPT_S1_S1_iiE11kron_fac_sh has been demoted
// _ZZ9cuda_gemmIiLi128ELi8ELi1ELi128ELi64ELi64ELi1EEviiiPT_S1_S1_iiE3Ash has been demoted
// _ZZ9cuda_gemmIiLi128ELi8ELi1ELi128ELi64ELi64ELi1EEviiiPT_S1_S1_iiE3Csh has been demoted
// _ZZ9cuda_gemmIiLi128ELi8ELi1ELi256ELi2ELi2ELi0EEviiiPT_S1_S1_iiE11kron_fac_sh has been demoted
// _ZZ9cuda_gemmIiLi128ELi8ELi1ELi256ELi2ELi2ELi0EEviiiPT_S1_S1_iiE3Ash has been demoted
// _ZZ9cuda_gemmIiLi128ELi8ELi1ELi256ELi2ELi2ELi0EEviiiPT_S1_S1_iiE3Csh has been demoted
// _ZZ9cuda_gemmIiLi128ELi8ELi1ELi256ELi2ELi2ELi1EEviiiPT_S1_S1_iiE11kron_fac_sh has been demoted
// _ZZ9cuda_gemmIiLi128ELi8ELi1ELi256ELi2ELi2ELi1EEviiiPT_S1_S1_iiE3Ash has been demoted
// _ZZ9cuda_gemmIiLi128ELi8ELi1ELi256ELi2ELi2ELi1EEviiiPT_S1_S1_iiE3Csh has been demoted
// _ZZ9cuda_gemmIiLi128ELi8ELi1ELi256ELi4ELi4ELi0EEviiiPT_S1_S1_iiE11kron_fac_sh has been demoted
// _ZZ9cuda_gemmIiLi128ELi8ELi1ELi256ELi4ELi4ELi0EEviiiPT_S1_S1_iiE3Ash has been demoted
// _ZZ9cuda_gemmIiLi128ELi8ELi1ELi256ELi4ELi4ELi0EEviiiPT_S1_S1_iiE3Csh has been demoted
// _ZZ9cuda_gemmIiLi128ELi8ELi1ELi256ELi4ELi4ELi1EEviiiPT_S1_S1_iiE11kron_fac_sh has been demoted
// _ZZ9cuda_gemmIiLi128ELi8ELi1ELi256ELi4ELi4ELi1EEviiiPT_S1_S1_iiE3Ash has been demoted
// _ZZ9cuda_gemmIiLi128ELi8ELi1ELi256ELi4ELi4ELi1EEviiiPT_S1_S1_iiE3Csh has been demoted
// _ZZ9cuda_gemmIiLi128ELi8ELi1ELi256ELi8ELi8ELi0EEviiiPT_S1_S1_iiE11kron_fac_sh has been demoted
// _ZZ9cuda_gemmIiLi128ELi8ELi1ELi256ELi8ELi8ELi0EEviiiPT_S1_S1_iiE3Ash has been demoted
// _ZZ9cuda_gemmIiLi128ELi8ELi1ELi256ELi8ELi8ELi0EEviiiPT_S1_S1_iiE3Csh has been demoted
// _ZZ9cuda_gemmIiLi128ELi8ELi1ELi256ELi8ELi8ELi1EEviiiPT_S1_S1_iiE11kron_fac_sh has been demoted
// _ZZ9cuda_gemmIiLi128ELi8ELi1ELi256ELi8ELi8ELi1EEviiiPT_S1_S1_iiE3Ash has been demoted
// _ZZ9cuda_gemmIiLi128ELi8ELi1ELi256ELi8ELi8ELi1EEviiiPT_S1_S1_iiE3Csh has been demoted
// _ZZ9cuda_gemmIiLi128ELi8ELi1ELi256ELi16ELi16ELi0EEviiiPT_S1_S1_iiE11kron_fac_sh has been demoted
// _ZZ9cuda_gemmIiLi128ELi8ELi1ELi256ELi16ELi16ELi0EEviiiPT_S1_S1_iiE3Ash has been demoted
// _ZZ9cuda_gemmIiLi128ELi8ELi1ELi256ELi16ELi16ELi0EEviiiPT_S1_S1_iiE3Csh has been demoted
// _ZZ9cuda_gemmIiLi128ELi8ELi1ELi256ELi16ELi16ELi1EEviiiPT_S1_S1_iiE11kron_fac_sh has been demoted
// _ZZ9cuda_gemmIiLi128ELi8ELi1ELi256ELi16ELi16ELi1EEviiiPT_S1_S1_iiE3Ash has been demoted
// _ZZ9cuda_gemmIiLi128ELi8ELi1ELi256ELi16ELi16ELi1EEviiiPT_S1_S1_iiE3Csh has been demoted
// _ZZ9cuda_gemmIiLi128ELi8ELi1ELi256ELi32ELi32ELi0EEviiiPT_S1_S1_iiE11kron_fac_sh has been demoted
// _ZZ9cuda_gemmIiLi128ELi8ELi1ELi256ELi32ELi32ELi0EEviiiPT_S1_S1_iiE3Ash has been demoted
// _ZZ9cuda_gemmIiLi128ELi8ELi1ELi256ELi32ELi32ELi0EEviiiPT_S1_S1_iiE3Csh has been demoted
// _ZZ9cuda_gemmIiLi128ELi8ELi1ELi256ELi32ELi32ELi1EEviiiPT_S1_S1_iiE11kron_fac_sh has been demoted
// _ZZ9cuda_gemmIiLi128ELi8ELi1ELi256ELi32ELi32ELi1EEviiiPT_S1_S1_iiE3Ash has been demoted
// _ZZ9cuda_gemmIiLi128ELi8ELi1ELi256ELi32ELi32ELi1EEviiiPT_S1_S1_iiE3Csh has been demoted
// _ZZ9cuda_gemmIiLi128ELi8ELi1ELi256ELi64ELi64ELi0EEviiiPT_S1_S1_iiE11kron_fac_sh has been demoted
// _ZZ9cuda_gemmIiLi128ELi8ELi1ELi256ELi64ELi64ELi0EEviiiPT_S1_S1_iiE3Ash has been demoted
// _ZZ9cuda_gemmIiLi128ELi8ELi1ELi256ELi64ELi64ELi0EEviiiPT_S1_S1_iiE3Csh has been demoted
// _ZZ9cuda_gemmIiLi128ELi8ELi1ELi256ELi64ELi64ELi1EEviiiPT_S1_S1_iiE11kron_fac_sh has been demoted
// _ZZ9cuda_gemmIiLi128ELi8ELi1ELi256ELi64ELi64ELi1EEviiiPT_S1_S1_iiE3Ash has been demoted
// _ZZ9cuda_gemmIiLi128ELi8ELi1ELi256ELi64ELi64ELi1EEviiiPT_S1_S1_iiE3Csh has been demoted
// _ZZ9cuda_gemmIiLi128ELi8ELi1ELi512ELi2ELi2ELi0EEviiiPT_S1_S1_iiE11kron_fac_sh has been demoted
// _ZZ9cuda_gemmIiLi128ELi8ELi1ELi512ELi2ELi2ELi0EEviiiPT_S1_S1_iiE3Ash has been demoted
// _ZZ9cuda_gemmIiLi128ELi8ELi1ELi512ELi2ELi2ELi0EEviiiPT_S1_S1_iiE3Csh has been demoted
// _ZZ9cuda_gemmIiLi128ELi8ELi1ELi512ELi2ELi2ELi1EEviiiPT_S1_S1_iiE11kron_fac_sh has been demoted
// _ZZ9cuda_gemmIiLi128ELi8ELi1ELi512ELi2ELi2ELi1EEviiiPT_S1_S1_iiE3Ash has been demoted
// _ZZ9cuda_gemmIiLi128ELi8ELi1ELi512ELi2ELi2ELi1EEviiiPT_S1_S1_iiE3Csh has been demoted
// _ZZ9cuda_gemmIiLi128ELi8ELi1ELi512ELi4ELi4ELi0EEviiiPT_S1_S1_iiE11kron_fac_sh has been demoted
// _ZZ9cuda_gemmIiLi128ELi8ELi1ELi512ELi4ELi4ELi0EEviiiPT_S1_S1_iiE3Ash has been demoted
// _ZZ9cuda_gemmIiLi128ELi8ELi1ELi512ELi4ELi4ELi0EEviiiPT_S1_S1_iiE3Csh has been demoted
// _ZZ9cuda_gemmIiLi128ELi8ELi1ELi512ELi4ELi4ELi1EEviiiPT_S1_S1_iiE11kron_fac_sh has been demoted
// _ZZ9cuda_gemmIiLi128ELi8ELi1ELi512ELi4ELi4ELi1EEviiiPT_S1_S1_iiE3Ash has been demoted
// _ZZ9cuda_gemmIiLi128ELi8ELi1ELi512ELi4ELi4ELi1EEviiiPT_S1_S1_iiE3Csh has been demoted
// _ZZ9cuda_gemmIiLi128ELi8ELi1ELi512ELi8ELi8ELi0EEviiiPT_S1_S1_iiE11kron_fac_sh has been demoted
// _ZZ9cuda_gemmIiLi128ELi8ELi1ELi512ELi8ELi8ELi0EEviiiPT_S1_S1_iiE3Ash has been demoted
// _ZZ9cuda_gemmIiLi128ELi8ELi1ELi512ELi8ELi8ELi0EEviiiPT_S1_S1_iiE3Csh has been demoted
// _ZZ9cuda_gemmIiLi128ELi8ELi1ELi512ELi8ELi8ELi1EEviiiPT_S1_S1_iiE11kron_fac_sh has been demoted
// _ZZ9cuda_gemmIiLi128ELi8ELi1ELi512ELi8ELi8ELi1EEviiiPT_S1_S1_iiE3Ash has been demoted
// _ZZ9cuda_gemmIiLi128ELi8ELi1ELi512ELi8ELi8ELi1EEviiiPT_S1_S1_iiE3Csh has been demoted
// _ZZ9cuda_gemmIiLi128ELi8ELi1ELi512ELi16ELi16ELi0EEviiiPT_S1_S1_iiE11kron_fac_sh has been demoted
// _ZZ9cuda_gemmIiLi128ELi8ELi1ELi512ELi16ELi16ELi0EEviiiPT_S1_S1_iiE3Ash has been demoted
// _ZZ9cuda_gemmIiLi128ELi8ELi1ELi512ELi16ELi16ELi0EEviiiPT_S1_S1_iiE3Csh has been demoted
// _ZZ9cuda_gemmIiLi128ELi8ELi1ELi512ELi16ELi16ELi1EEviiiPT_S1_S1_iiE11kron_fac_sh has been demoted
// _ZZ9cuda_gemmIiLi128ELi8ELi1ELi512ELi16ELi16ELi1EEviiiPT_S1_S1_iiE3Ash has been demoted
// _ZZ9cuda_gemmIiLi128ELi8ELi1ELi512ELi16ELi16ELi1EEviiiPT_S1_S1_iiE3Csh has been demoted
// _ZZ9cuda_gemmIiLi128ELi8ELi1ELi512ELi32ELi32ELi0EEviiiPT_S1_S1_iiE11kron_fac_sh has been demoted
// _ZZ9cuda_gemmIiLi128ELi8ELi1ELi512ELi32ELi32ELi0EEviiiPT_S1_S1_iiE3Ash has been demoted
// _ZZ9cuda_gemmIiLi128ELi8ELi1ELi512ELi32ELi32ELi0EEviiiPT_S1_S1_iiE3Csh has been demoted
// _ZZ9cuda_gemmIiLi128ELi8ELi1ELi512ELi32ELi32ELi1EEviiiPT_S1_S1_iiE11kron_fac_sh has been demoted
// _ZZ9cuda_gemmIiLi128ELi8ELi1ELi512ELi32ELi32ELi1EEviiiPT_S1_S1_iiE3Ash has been demoted
// _ZZ9cuda_gemmIiLi128ELi8ELi1ELi512ELi32ELi32ELi1EEviiiPT_S1_S1_iiE3Csh has been demoted
// _ZZ9cuda_gemmIiLi128ELi8ELi1ELi512ELi64ELi64ELi0EEviiiPT_S1_S1_iiE11kron_fac_sh has been demoted
// _ZZ9cuda_gemmIiLi128ELi8ELi1ELi512ELi64ELi64ELi0EEviiiPT_S1_S1_iiE3Ash has been demoted
// _ZZ9cuda_gemmIiLi128ELi8ELi1ELi512ELi64ELi64ELi0EEviiiPT_S1_S1_iiE3Csh has been demoted
// _ZZ9cuda_gemmIiLi128ELi8ELi1ELi512ELi64ELi64ELi1EEviiiPT_S1_S1_iiE11kron_fac_sh has been demoted
// _ZZ9cuda_gemmIiLi128ELi8ELi1ELi512ELi64ELi64ELi1EEviiiPT_S1_S1_iiE3Ash has been demoted
// _ZZ9cuda_gemmIiLi128ELi8ELi1ELi512ELi64ELi64ELi1EEviiiPT_S1_S1_iiE3Csh has been demoted
// _ZZ9cuda_gemmIiLi128ELi8ELi1ELi1024ELi2ELi2ELi0EEviiiPT_S1_S1_iiE11kron_fac_sh has been demoted
// _ZZ9cuda_gemmIiLi128ELi8ELi1ELi1024ELi2ELi2ELi0EEviiiPT_S1_S1_iiE3Ash has been demoted
// _ZZ9cuda_gemmIiLi128ELi8ELi1ELi1024ELi2ELi2ELi0EEviiiPT_S1_S1_iiE3Csh has been demoted
// _ZZ9cuda_gemmIiLi128ELi8ELi1ELi1024ELi2ELi2ELi1EEviiiPT_S1_S1_iiE11kron_fac_sh has been demoted
// _ZZ9cuda_gemmIiLi128ELi8ELi1ELi1024ELi2ELi2ELi1EEviiiPT_S1_S1_iiE3Ash has been demoted
// _ZZ9cuda_gemmIiLi128ELi8ELi1ELi1024ELi2ELi2ELi1EEviiiPT_S1_S1_iiE3Csh has been demoted
// _ZZ9cuda_gemmIiLi128ELi8ELi1ELi1024ELi4ELi4ELi0EEviiiPT_S1_S1_iiE11kron_fac_sh has been demoted
// _ZZ9cuda_gemmIiLi128ELi8ELi1ELi1024ELi4ELi4ELi0EEviiiPT_S1_S1_iiE3Ash has been demoted
// _ZZ9cuda_gemmIiLi128ELi8ELi1ELi1024ELi4ELi4ELi0EEviiiPT_S1_S1_iiE3Csh has been demoted
// _ZZ9cuda_gemmIiLi128ELi8ELi1ELi1024ELi4ELi4ELi1EEviiiPT_S1_S1_iiE11kron_fac_sh has been demoted
// _ZZ9cuda_gemmIiLi128ELi8ELi1ELi1024ELi4ELi4ELi1EEviiiPT_S1_S1_iiE3Ash has been demoted
// _ZZ9cuda_gemmIiLi128ELi8ELi1ELi1024ELi4ELi4ELi1EEviiiPT_S1_S1_iiE3Csh has been demoted
// _ZZ9cuda_gemmIiLi128ELi8ELi1ELi1024ELi8ELi8ELi0EEviiiPT_S1_S1_iiE11kron_fac_sh has been demoted
// _ZZ9cuda_gemmIiLi128ELi8ELi1ELi1024ELi8ELi8ELi0EEviiiPT_S1_S1_iiE3Ash has been demoted
// _ZZ9cuda_gemmIiLi128ELi8ELi1ELi1024ELi8ELi8ELi0EEviiiPT_S1_S1_iiE3Csh has been demoted
// _ZZ9cuda_gemmIiLi128ELi8ELi1ELi1024ELi8ELi8ELi1EEviiiPT_S1_S1_iiE11kron_fac_sh has been demoted
// _ZZ9cuda_gemmIiLi128ELi8ELi1ELi1024ELi8ELi8ELi1EEviiiPT_S1_S1_iiE3Ash has been demoted
// _ZZ9cuda_gemmIiLi128ELi8ELi1ELi1024ELi8ELi8ELi1EEviiiPT_S1_S1_iiE3Csh has been demoted
// _ZZ9cuda_gemmIiLi128ELi8ELi1ELi1024ELi16ELi16ELi0EEviiiPT_S1_S1_iiE11kron_fac_sh has been demoted
// _ZZ9cuda_gemmIiLi128ELi8ELi1ELi1024ELi16ELi16ELi0EEviiiPT_S1_S1_iiE3Ash has been demoted
// _ZZ9cuda_gemmIiLi128ELi8ELi1ELi1024ELi16ELi16ELi0EEviiiPT_S1_S1_iiE3Csh has been demoted
// _ZZ9cuda_gemmIiLi128ELi8ELi1ELi1024ELi16ELi16ELi1EEviiiPT_S1_S1_iiE11kron_fac_sh has been demoted
// _ZZ9cuda_gemmIiLi128ELi8ELi1ELi1024ELi16ELi16ELi1EEviiiPT_S1_S1_iiE3Ash has been demoted
// _ZZ9cuda_gemmIiLi128ELi8ELi1ELi1024ELi16ELi16ELi1EEviiiPT_S1_S1_iiE3Csh has been demoted
// _ZZ9cuda_gemmIiLi128ELi8ELi1ELi1024ELi32ELi32ELi0EEviiiPT_S1_S1_iiE11kron_fac_sh has been demoted
// _ZZ9cuda_gemmIiLi128ELi8ELi1ELi1024ELi32ELi32ELi0EEviiiPT_S1_S1_iiE3Ash has been demoted
// _ZZ9cuda_gemmIiLi128ELi8ELi1ELi1024ELi32ELi32ELi0EEviiiPT_S1_S1_iiE3Csh has been demoted
// _ZZ9cuda_gemmIiLi128ELi8ELi1ELi1024ELi32ELi32ELi1EEviiiPT_S1_S1_iiE11kron_fac_sh has been demoted
// _ZZ9cuda_gemmIiLi128ELi8ELi1ELi1024ELi32ELi32ELi1EEviiiPT_S1_S1_iiE3Ash has been demoted
// _ZZ9cuda_gemmIiLi128ELi8ELi1ELi1024ELi32ELi32ELi1EEviiiPT_S1_S1_iiE3Csh has been demoted
// _ZZ9cuda_gemmIiLi128ELi8ELi1ELi1024ELi64ELi64ELi0EEviiiPT_S1_S1_iiE11kron_fac_sh has been demoted
// _ZZ9cuda_gemmIiLi128ELi8ELi1ELi1024ELi64ELi64ELi0EEviiiPT_S1_S1_iiE3Ash has been demoted
// _ZZ9cuda_gemmIiLi128ELi8ELi1ELi1024ELi64ELi64ELi0EEviiiPT_S1_S1_iiE3Csh has been demoted
// _ZZ9cuda_gemmIiLi128ELi8ELi1ELi1024ELi64ELi64ELi1EEviiiPT_S1_S1_iiE11kron_fac_sh has been demoted
// _ZZ9cuda_gemmIiLi128ELi8ELi1ELi1024ELi64ELi64ELi1EEviiiPT_S1_S1_iiE3Ash has been demoted
// _ZZ9cuda_gemmIiLi128ELi8ELi1ELi1024ELi64ELi64ELi1EEviiiPT_S1_S1_iiE3Csh has been demoted
// _ZZ9cuda_gemmIiLi128ELi16ELi1ELi16ELi2ELi2ELi0EEviiiPT_S1_S1_iiE11kron_fac_sh has been demoted
// _ZZ9cuda_gemmIiLi128ELi16ELi1ELi16ELi2ELi2ELi0EEviiiPT_S1_S1_iiE3Ash has been demoted
// _ZZ9cuda_gemmIiLi128ELi16ELi1ELi16ELi2ELi2ELi0EEviiiPT_S1_S1_iiE3Csh has been demoted
// _ZZ9cuda_gemmIiLi128ELi16ELi1ELi16ELi2ELi2ELi1EEviiiPT_S1_S1_iiE11kron_fac_sh has been demoted
// _ZZ9cuda_gemmIiLi128ELi16ELi1ELi16ELi2ELi2ELi1EEviiiPT_S1_S1_iiE3Ash has been demoted
// _ZZ9cuda_gemmIiLi128ELi16ELi1ELi16ELi2ELi2ELi1EEviiiPT_S1_S1_iiE3Csh has been demoted
// _ZZ9cuda_gemmIiLi128ELi16ELi1ELi16ELi4ELi4ELi0EEviiiPT_S1_S1_iiE11kron_fac_sh has been demoted
// _ZZ9cuda_gemmIiLi128ELi16ELi1ELi16ELi4ELi4ELi0EEviiiPT_S1_S1_iiE3Ash has been demoted
// _ZZ9cuda_gemmIiLi128ELi16ELi1ELi16ELi4ELi4ELi0EEviiiPT_S1_S1_iiE3Csh has been demoted
// _ZZ9cuda_gemmIiLi128ELi16ELi1ELi16ELi4ELi4ELi1EEviiiPT_S1_S1_iiE11kron_fac_sh has been demoted
// _ZZ9cuda_gemmIiLi128ELi16ELi1ELi16ELi4ELi4ELi1EEviiiPT_S1_S1_iiE3Ash has been demoted
// _ZZ9cuda_gemmIiLi128ELi16ELi1ELi16ELi4ELi4ELi1EEviiiPT_S1_S1_iiE3Csh has been demoted
// _ZZ9cuda_gemmIiLi128ELi16ELi1ELi16ELi8ELi8ELi0EEviiiPT_S1_S1_iiE11kron_fac_sh has been demoted
// _ZZ9cuda_gemmIiLi128ELi16ELi1ELi16ELi8ELi8ELi0EEviiiPT_S1_S1_iiE3Ash has been demoted
// _ZZ9cuda_gemmIiLi128ELi16ELi1ELi16ELi8ELi8ELi0EEviiiPT_S1_S1_iiE3Csh has been demoted
// _ZZ9cuda_gemmIiLi128ELi16ELi1ELi16ELi8ELi8ELi1EEviiiPT_S1_S1_iiE11kron_fac_sh has been demoted
// _ZZ9cuda_gemmIiLi128ELi16ELi1ELi16ELi8ELi8ELi1EEviiiPT_S1_S1_iiE3Ash has been demoted
// _ZZ9cuda_gemmIiLi128ELi16ELi1ELi16ELi8ELi8ELi1EEviiiPT_S1_S1_iiE3Csh has been demoted
// _ZZ9cuda_gemmIiLi128ELi16ELi1ELi16ELi16ELi16ELi0EEviiiPT_S1_S1_iiE11kron_fac_sh has been demoted
// _ZZ9cuda_gemmIiLi128ELi16ELi1ELi16ELi16ELi16ELi0EEviiiPT_S1_S1_iiE3Ash has been demoted
// _ZZ9cuda_gemmIiLi128ELi16ELi1ELi16ELi16ELi16ELi0EEviiiPT_S1_S1_iiE3Csh has been demoted
// _ZZ9cuda_gemmIiLi128ELi16ELi1ELi16ELi16ELi16ELi1EEviiiPT_S1_S1_iiE11kron_fac_sh has been demoted
// _ZZ9cuda_gemmIiLi128ELi16ELi1ELi16ELi16ELi16ELi1EEviiiPT_S1_S1_iiE3Ash has been demoted
// _ZZ9cuda_gemmIiLi128ELi16ELi1ELi16ELi16ELi16ELi1EEviiiPT_S1_S1_iiE3Csh has been demoted
// _ZZ9cuda_gemmIiLi128ELi16ELi1ELi16ELi32ELi32ELi0EEviiiPT_S1_S1_iiE11kron_fac_sh has been demoted
// _ZZ9cuda_gemmIiLi128ELi16ELi1ELi16ELi32ELi32ELi0EEviiiPT_S1_S1_iiE3Ash has been demoted
// _ZZ9cuda_gemmIiLi128ELi16ELi1ELi16ELi32ELi32ELi0EEviiiPT_S1_S1_iiE3Csh has been demoted
// _ZZ9cuda_gemmIiLi128ELi16ELi1ELi16ELi32ELi32ELi1EEviiiPT_S1_S1_iiE11kron_fac_sh has been demoted
// _ZZ9cuda_gemmIiLi128ELi16ELi1ELi16ELi32ELi32ELi1EEviiiPT_S1_S1_iiE3Ash has been demoted
// _ZZ9cuda_gemmIiLi128ELi16ELi1ELi16ELi32ELi32ELi1EEviiiPT_S1_S1_iiE3Csh has been demoted
// _ZZ9cuda_gemmIiLi128ELi16ELi1ELi16ELi64ELi64ELi0EEviiiPT_S1_S1_iiE11kron_fac_sh has been demoted
// _ZZ9cuda_gemmIiLi128ELi16ELi1ELi16ELi64ELi64ELi0EEviiiPT_S1_S1_iiE3Ash has been demoted
// _ZZ9cuda_gemmIiLi128ELi16ELi1ELi16ELi64ELi64ELi0EEviiiPT_S1_S1_iiE3Csh has been demoted
// _ZZ9cuda_gemmIiLi128ELi16ELi1ELi16ELi64ELi64ELi1EEviiiPT_S1_S1_iiE11kron_fac_sh has been demoted
// _ZZ9cuda_gemmIiLi128ELi16ELi1ELi16ELi64ELi64ELi1EEviiiPT_S1_S1_iiE3Ash has been demoted
// _ZZ9cuda_gemmIiLi128ELi16ELi1ELi16ELi64ELi64ELi1EEviiiPT_S1_S1_iiE3Csh has been demoted
// _ZZ9cuda_gemmIiLi128ELi16ELi1ELi32ELi2ELi2ELi0EEviiiPT_S1_S1_iiE11kron_fac_sh has been demoted
// _ZZ9cuda_gemmIiLi128ELi16ELi1ELi32ELi2ELi2ELi0EEviiiPT_S1_S1_iiE3Ash has been demoted
// _ZZ9cuda_gemmIiLi128ELi16ELi1ELi32ELi2ELi2ELi0EEviiiPT_S1_S1_iiE3Csh has been demoted
// _ZZ9cuda_gemmIiLi128ELi16ELi1ELi32ELi2ELi2ELi1EEviiiPT_S1_S1_iiE11kron_fac_sh has been demoted
// _ZZ9cuda_gemmIiLi128ELi16ELi1ELi32ELi2ELi2ELi1EEviiiPT_S1_S1_iiE3Ash has been demoted
// _ZZ9cuda_gemmIiLi128ELi16ELi1ELi32ELi2ELi2ELi1EEviiiPT_S1_S1_iiE3Csh has been demoted
// _ZZ9cuda_gemmIiLi128ELi16ELi1ELi32ELi4ELi4ELi0EEviiiPT_S1_S1_iiE11kron_fac_sh has been demoted
// _ZZ9cuda_gemmIiLi128ELi16ELi1ELi32ELi4ELi4ELi0EEviiiPT_S1_S1_iiE3Ash has been demoted
// _ZZ9cuda_gemmIiLi128ELi16ELi1ELi32ELi4ELi4ELi0EEviiiPT_S1_S1_iiE3Csh has been demoted
// _ZZ9cuda_gemmIiLi128ELi16ELi1ELi32ELi4ELi4ELi1EEviiiPT_S1_S1_iiE11kron_fac_sh has been demoted
// _ZZ9cuda_gemmIiLi128ELi16ELi1ELi32ELi4ELi4ELi1EEviiiPT_S1_S1_iiE3Ash has been demoted
// _ZZ9cuda_gemmIiLi128ELi16ELi1ELi32ELi4ELi4ELi1EEviiiPT_S1_S1_iiE3Csh has been demoted
// _ZZ9cuda_gemmIiLi128ELi16ELi1ELi32ELi8ELi8ELi0EEviiiPT_S1_S1_iiE11kron_fac_sh has been demoted
// _ZZ9cuda_gemmIiLi128ELi16ELi1ELi32ELi8ELi8ELi0EEviiiPT_S1_S1_iiE3Ash has been demoted
// _ZZ9cuda_gemmIiLi128ELi16ELi1ELi32ELi8ELi8ELi0EEviiiPT_S1_S1_iiE3Csh has been demoted
// _ZZ9cuda_gemmIiLi128ELi16ELi1ELi32ELi8ELi8ELi1EEviiiPT_S1_S1_iiE11kron_fac_sh has been demoted
// _ZZ9cuda_gemmIiLi128ELi16ELi1ELi32ELi8ELi8ELi1EEviiiPT_S1_S1_iiE3Ash has been demoted
// _ZZ9cuda_gemmIiLi128ELi16ELi1ELi32ELi8ELi8ELi1EEviiiPT_S1_S1_iiE3Csh has been demoted
// _ZZ9cuda_gemmIiLi128ELi16ELi1ELi32ELi16ELi16ELi0EEviiiPT_S1_S1_iiE11kron_fac_sh has been demoted
// _ZZ9cuda_gemmIiLi128ELi16ELi1ELi32ELi16ELi16ELi0EEviiiPT_S1_S1_iiE3Ash has been demoted
// _ZZ9cuda_gemmIiLi128ELi16ELi1ELi32ELi16ELi16ELi0EEviiiPT_S1_S1_iiE3Csh has been demoted
// _ZZ9cuda_gemmIiLi128ELi16ELi1ELi32ELi16ELi16ELi1EEviiiPT_S1_S1_iiE11kron_fac_sh has been demoted
// _ZZ9cuda_gemmIiLi128ELi16ELi1ELi32ELi16ELi16ELi1EEviiiPT_S1_S1_iiE3Ash has been demoted
// _ZZ9cuda_gemmIiLi128ELi16ELi1ELi32ELi16ELi16ELi1EEviiiPT_S1_S1_iiE3Csh has been demoted
// _ZZ9cuda_gemmIiLi128ELi16ELi1ELi32ELi32ELi32ELi0EEviiiPT_S1_S1_iiE11kron_fac_sh has been demoted
// _ZZ9cuda_gemmIiLi128ELi16ELi1ELi32ELi32ELi32ELi0EEviiiPT_S1_S1_iiE3Ash has been demoted
// _ZZ9cuda_gemmIiLi128ELi16ELi1ELi32ELi32ELi32ELi0EEviiiPT_S1_S1_iiE3Csh has been demoted
// _ZZ9cuda_gemmIiLi128ELi16ELi1ELi32ELi32ELi32ELi1EEviiiPT_S1_S1_iiE11kron_fac_sh has been demoted
// _ZZ9cuda_gemmIiLi128ELi16ELi1ELi32ELi32ELi32ELi1EEviiiPT_S1_S1_iiE3Ash has been demoted
// _ZZ9cuda_gemmIiLi128ELi16ELi1ELi32ELi32ELi32ELi1EEviiiPT_S1_S1_iiE3Csh has been demoted
// _ZZ9cuda_gemmIiLi128ELi16ELi1ELi32ELi64ELi64ELi0EEviiiPT_S1_S1_iiE11kron_fac_sh has been demoted
// _ZZ9cuda_gemmIiLi128ELi16ELi1ELi32ELi64ELi64ELi0EEviiiPT_S1_S1_iiE3Ash has been demoted
// _ZZ9cuda_gemmIiLi128ELi16ELi1ELi32ELi64ELi64ELi0EEviiiPT_S1_S1_iiE3Csh has been demoted
// _ZZ9cuda_gemmIiLi128ELi16ELi1ELi32ELi64ELi64ELi1EEviiiPT_S1_S1_iiE11kron_fac_sh has been demoted
// _ZZ9cuda_gemmIiLi128ELi16ELi1ELi32ELi64ELi64ELi1EEviiiPT_S1_S1_iiE3Ash has been demoted
// _ZZ9cuda_gemmIiLi128ELi16ELi1ELi32ELi64ELi64ELi1EEviiiPT_S1_S1_iiE3Csh has been demoted
// _ZZ9cuda_gemmIiLi128ELi16ELi1ELi64ELi2ELi2ELi0EEviiiPT_S1_S1_iiE11kron_fac_sh has been demoted
// _ZZ9cuda_gemmIiLi128ELi16ELi1ELi64ELi2ELi2ELi0EEviiiPT_S1_S1_iiE3Ash has been demoted
// _ZZ9cuda_gemmIiLi128ELi16ELi1ELi64ELi2ELi2ELi0EEviiiPT_S1_S1_iiE3Csh has been demoted
// _ZZ9cuda_gemmIiLi128ELi16ELi1ELi64ELi2ELi2ELi1EEviiiPT_S1_S1_iiE11kron_fac_sh has been demoted
// _ZZ9cuda_gemmIiLi128ELi16ELi1ELi64ELi2ELi2ELi1EEviiiPT_S1_S1_iiE3Ash has been demoted
// _ZZ9cuda_gemmIiLi128ELi16ELi1ELi64ELi2ELi2ELi1EEviiiPT_S1_S1_iiE3Csh has been demoted
// _ZZ9cuda_gemmIiLi128ELi16ELi1ELi64ELi4ELi4ELi0EEviiiPT_S1_S1_iiE11kron_fac_sh has been demoted
// _ZZ9cuda_gemmIiLi128ELi16ELi1ELi64ELi4ELi4ELi0EEviiiPT_S1_S1_iiE3Ash has been demoted
// _ZZ9cuda_gemmIiLi128ELi16ELi1ELi64ELi4ELi4ELi0EEviiiPT_S1_S1_iiE3Csh has been demoted
// _ZZ9cuda_gemmIiLi128ELi16ELi1ELi64ELi4ELi4ELi1EEviiiPT_S1_S1_iiE11kron_fac_sh has been demoted
// _ZZ9cuda_gemmIiLi128ELi16ELi1ELi64ELi4ELi4ELi1EEviiiPT_S1_S1_iiE3Ash has been demoted
// _ZZ9cuda_gemmIiLi128ELi16ELi1ELi64ELi4ELi4ELi1EEviiiPT_S1_S1_iiE3Csh has been demoted
// _ZZ9cuda_gemmIiLi128ELi16ELi1ELi64ELi8ELi8ELi0EEviiiPT_S1_S1_iiE11kron_fac_sh has been demoted
// _ZZ9cuda_gemmIiLi128ELi16ELi1ELi64ELi8ELi8ELi0EEviiiPT_S1_S1_iiE3Ash has been demoted
// _ZZ9cuda_gemmIiLi128ELi16ELi1ELi64ELi8ELi8ELi0EEviiiPT_S1_S1_iiE3Csh has been demoted
// _ZZ9cuda_gemmIiLi128ELi16ELi1ELi64ELi8ELi8ELi1EEviiiPT_S1_S1_iiE11kron_fac_sh has been demoted
// _ZZ9cuda_gemmIiLi128ELi16ELi1ELi64ELi8ELi8ELi1EEviiiPT_S1_S1_iiE3Ash has been demoted
// _ZZ9cuda_gemmIiLi128ELi16ELi1ELi64ELi8ELi8ELi1EEviiiPT_S1_S1_iiE3Csh has been demoted
// _ZZ9cuda_gemmIiLi128ELi16ELi1ELi64ELi16ELi16ELi0EEviiiPT_S1_S1_iiE11kron_fac_sh has been demoted
// _ZZ9cuda_gemmIiLi128ELi16ELi1ELi64ELi16ELi16ELi0EEviiiPT_S1_S1_iiE3Ash has been demoted
// _ZZ9cuda_gemmIiLi128ELi16ELi1ELi64ELi16ELi16ELi0EEviiiPT_S1_S1_iiE3Csh has been demoted
// _ZZ9cuda_gemmIiLi128ELi16ELi1ELi64ELi16ELi16ELi1EEviiiPT_S1_S1_iiE11kron_fac_sh has been demoted
// _ZZ9cuda_gemmIiLi128ELi16ELi1ELi64ELi16ELi16ELi1EEviiiPT_S1_S1_iiE3Ash has been demoted
// _ZZ9cuda_gemmIiLi128ELi16ELi1ELi64ELi16ELi16ELi1EEviiiPT_S1_S1_iiE3Csh has been demoted
// _ZZ9cuda_gemmIiLi128ELi16ELi1ELi64ELi32ELi32ELi0EEviiiPT_S1_S1_iiE11kron_fac_sh has been demoted
// _ZZ9cuda_gemmIiLi128ELi16ELi1ELi64ELi32ELi32ELi0EEviiiPT_S1_S1_iiE3Ash has been demoted
// _ZZ9cuda_gemmIiLi128ELi16ELi1ELi64ELi32ELi32ELi0EEviiiPT_S1_S1_iiE3Csh has been demoted
// _ZZ9cuda_gemmIiLi128ELi16ELi1ELi64ELi32ELi32ELi1EEviiiPT_S1_S1_iiE11kron_fac_sh has been demoted
// _ZZ9cuda_gemmIiLi128ELi16ELi1ELi64ELi32ELi32ELi1EEviiiPT_S1_S1_iiE3Ash has been demoted
// _ZZ9cuda_gemmIiLi128ELi16ELi1ELi64ELi32ELi32ELi1EEviiiPT_S1_S1_iiE3Csh has been demoted
// _ZZ9cuda_gemmIiLi128ELi16ELi1ELi64ELi64ELi64ELi0EEviiiPT_S1_S1_iiE11kron_fac_sh has been demoted
// _ZZ9cuda_gemmIiLi128ELi16ELi1ELi64ELi64ELi64ELi0EEviiiPT_S1_S1_iiE3Ash has been demoted
// _ZZ9cuda_gemmIiLi128ELi16ELi1ELi64ELi64ELi64ELi0EEviiiPT_S1_S1_iiE3Csh has been demoted
// _ZZ9cuda_gemmIiLi128ELi16ELi1ELi64ELi64ELi64ELi1EEviiiPT_S1_S1_iiE11kron_fac_sh has been demoted
// _ZZ9cuda_gemmIiLi128ELi16ELi1ELi64ELi64ELi64ELi1EEviiiPT_S1_S1_iiE3Ash has been demoted
// _ZZ9cuda_gemmIiLi128ELi16ELi1ELi64ELi64ELi64ELi1EEviiiPT_S1_S1_iiE3Csh has been demoted
// _ZZ9cuda_gemmIiLi128ELi16ELi1ELi128ELi2ELi2ELi0EEviiiPT_S1_S1_iiE11kron_fac_sh has been demoted
// _ZZ9cuda_gemmIiLi128ELi16ELi1ELi128ELi2ELi2ELi0EEviiiPT_S1_S1_iiE3Ash has been demoted
// _ZZ9cuda_gemmIiLi128ELi16ELi1ELi128ELi2ELi2ELi0EEviiiPT_S1_S1_iiE3Csh has been demoted
// _ZZ9cuda_gemmIiLi128ELi16ELi1ELi128ELi2ELi2ELi1EEviiiPT_S1_S1_iiE11kron_fac_sh has been demoted
// _ZZ9cuda_gemmIiLi128ELi16ELi1ELi128ELi2ELi2ELi1EEviiiPT_S1_S1_iiE3Ash has been demoted
// _ZZ9cuda_gemmIiLi128ELi16ELi1ELi128ELi2ELi2ELi1EEviiiPT_S1_S1_iiE3Csh has been demoted
// _ZZ9cuda_gemmIiLi128ELi16ELi1ELi128ELi4ELi4ELi0EEviiiPT_S1_S1_iiE11kron_fac_sh has been demoted
// _ZZ9cuda_gemmIiLi128ELi16ELi1ELi128ELi4ELi4ELi0EEviiiPT_S1_S1_iiE3Ash has been demoted
// _ZZ9cuda_gemmIiLi128ELi16ELi1ELi128ELi4ELi4ELi0EEviiiPT_S1_S1_iiE3Csh has been demoted
// _ZZ9cuda_gemmIiLi128ELi16ELi1ELi128ELi4ELi4ELi1EEviiiPT_S1_S1_iiE11kron_fac_sh has been demoted
// _ZZ9cuda_gemmIiLi128ELi16ELi1ELi128ELi4ELi4ELi1EEviiiPT_S1_S1_iiE3Ash has been demoted
// _ZZ9cuda_gemmIiLi128ELi16ELi1ELi128ELi4ELi4ELi1EEviiiPT_S1_S1_iiE3Csh has been demoted
// _ZZ9cuda_gemmIiLi128ELi16ELi1ELi128ELi8ELi8ELi0EEviiiPT_S1_S1_iiE11kron_fac_sh has been demoted
// _ZZ9cuda_gemmIiLi128ELi16ELi1ELi128ELi8ELi8ELi0EEviiiPT_S1_S1_iiE3Ash has been demoted
// _ZZ9cuda_gemmIiLi128ELi16ELi1ELi128ELi8ELi8ELi0EEviiiPT_S1_S1_iiE3Csh has been demoted
// _ZZ9cuda_gemmIiLi128ELi16ELi1ELi128ELi8ELi8ELi1EEviiiPT_S1_S1_iiE11kron_fac_sh has been demoted
// _ZZ9cuda_gemmIiLi128ELi16ELi1ELi128ELi8ELi8ELi1EEviiiPT_S1_S1_iiE3Ash has been demoted
// _ZZ9cuda_gemmIiLi128ELi16ELi1ELi128ELi8ELi8ELi1EEviiiPT_S1_S1_iiE3Csh has been demoted
// _ZZ9cuda_gemmIiLi128ELi16ELi1ELi128ELi16ELi16ELi0EEviiiPT_S1_S1_iiE11kron_fac_sh has been demoted
// _ZZ9cuda_gemmIiLi128ELi16ELi1ELi128ELi16ELi16ELi0EEviiiPT_S1_S1_iiE3Ash has been demoted
// _ZZ9cuda_gemmIiLi128ELi16ELi1ELi128ELi16ELi16ELi0EEviiiPT_S1_S1_iiE3Csh has been demoted
// _ZZ9cuda_gemmIiLi128ELi16ELi1ELi128ELi16ELi16ELi1EEviiiPT_S1_S1_iiE11kron_fac_sh has been demoted
// _ZZ9cuda_gemmIiLi128ELi16ELi1ELi128ELi16ELi16ELi1EEviiiPT_S1_S1_iiE3Ash has been demoted
// _ZZ9cuda_gemmIiLi128ELi16ELi1ELi128ELi16ELi16ELi1EEviiiPT_S1_S1_iiE3Csh has been demoted
// _ZZ9cuda_gemmIiLi128ELi16ELi1ELi128ELi32ELi32ELi0EEviiiPT_S1_S1_iiE11kron_fac_sh has been demoted
// _ZZ9cuda_gemmIiLi128ELi16ELi1ELi128ELi32ELi32ELi0EEviiiPT_S1_S1_iiE3Ash has been demoted
// _ZZ9cuda_gemmIiLi128ELi16ELi1ELi128ELi32ELi32ELi0EEviiiPT_S1_S1_iiE3Csh has been demoted
// _ZZ9cuda_gemmIiLi128ELi16ELi1ELi128ELi32ELi32ELi1EEviiiPT_S1_S1_iiE11kron_fac_sh has been demoted
// _ZZ9cuda_gemmIiLi128ELi16ELi1ELi128ELi32ELi32ELi1EEviiiPT_S1_S1_iiE3Ash has been demoted
// _ZZ9cuda_gemmIiLi128ELi16ELi1ELi128ELi32ELi32ELi1EEviiiPT_S1_S1_iiE3Csh has been demoted
// _ZZ9cuda_gemmIiLi128ELi16ELi1ELi128ELi64ELi64ELi0EEviiiPT_S1_S1_iiE11kron_fac_sh has been demoted
// _ZZ9cuda_gemmIiLi128ELi16ELi1ELi128ELi64ELi64ELi0EEviiiPT_S1_S1_iiE3Ash has been demoted
// _ZZ9cuda_gemmIiLi128ELi16ELi1ELi128ELi64ELi64ELi0EEviiiPT_S1_S1_iiE3Csh has been demoted
// _ZZ9cuda_gemmIiLi128ELi16ELi1ELi128ELi64ELi64ELi1EEviiiPT_S1_S1_iiE11kron_fac_sh has been demoted
// _ZZ9cuda_gemmIiLi128ELi16ELi1ELi128ELi64ELi64ELi1EEviiiPT_S1_S1_iiE3Ash has been demoted
// _ZZ9cuda_gemmIiLi128ELi16ELi1ELi128ELi64ELi64ELi1EEviiiPT_S1_S1_iiE3Csh has been demoted
// _ZZ9cuda_gemmIiLi128ELi16ELi1ELi256ELi2ELi2ELi0EEviiiPT_S1_S1_iiE11kron_fac_sh has been demoted
// _ZZ9cuda_gemmIiLi128ELi16ELi1ELi256ELi2ELi2ELi0EEviiiPT_S1_S1_iiE3Ash has been demoted
// _ZZ9cuda_gemmIiLi128ELi16ELi1ELi256ELi2ELi2ELi0EEviiiPT_S1_S1_iiE3Csh has been demoted
// _ZZ9cuda_gemmIiLi128ELi16ELi1ELi256ELi2ELi2ELi1EEviiiPT_S1_S1_iiE11kron_fac_sh has been demoted
// _ZZ9cuda_gemmIiLi128ELi16ELi1ELi256ELi2ELi2ELi1EEviiiPT_S1_S1_iiE3Ash has been demoted
// _ZZ9cuda_gemmIiLi128ELi16ELi1ELi256ELi2ELi2ELi1EEviiiPT_S1_S1_iiE3Csh has been demoted
// _ZZ9cuda_gemmIiLi128ELi16ELi1ELi256ELi4ELi4ELi0EEviiiPT_S1_S1_iiE11kron_fac_sh has been demoted
// _ZZ9cuda_gemmIiLi128ELi16ELi1ELi256ELi4ELi4ELi0EEviiiPT_S1_S1_iiE3Ash has been demoted
// _ZZ9cuda_gemmIiLi128ELi16ELi1ELi256ELi4ELi4ELi0EEviiiPT_S1_S1_iiE3Csh has been demoted
// _ZZ9cuda_gemmIiLi128ELi16ELi1ELi256ELi4ELi4ELi1EEviiiPT_S1_S1_iiE11kron_fac_sh has been demoted
// _ZZ9cuda_gemmIiLi128ELi16ELi1ELi256ELi4ELi4ELi1EEviiiPT_S1_S1_iiE3Ash has been demoted
// _ZZ9cuda_gemmIiLi128ELi16ELi1ELi256ELi4ELi4ELi1EEviiiPT_S1_S1_iiE3Csh has been demoted
// _ZZ9cuda_gemmIiLi128ELi16ELi1ELi256ELi8ELi8ELi0EEviiiPT_S1_S1_iiE11kron_fac_sh has been demoted
// _ZZ9cuda_gemmIiLi128ELi16ELi1ELi256ELi8ELi8ELi0EEviiiPT_S1_S1_iiE3Ash has been demoted
// _ZZ9cuda_gemmIiLi128ELi16ELi1ELi256ELi8ELi8ELi0EEviiiPT_S1_S1_iiE3Csh has been demoted
// _ZZ9cuda_gemmIiLi128ELi16ELi1ELi256ELi8ELi8ELi1EEviiiPT_S1_S1_iiE11kron_fac_sh has been demoted
// _ZZ9cuda_gemmIiLi128ELi16ELi1ELi256ELi8ELi8ELi1EEviiiPT_S1_S1_iiE3Ash has been demoted
// _ZZ9cuda_gemmIiLi128ELi16ELi1ELi256ELi8ELi8ELi1EEviiiPT_S1_S1_iiE3Csh has been demoted
// _ZZ9cuda_gemmIiLi128ELi16ELi1ELi256ELi16ELi16ELi0EEviiiPT_S1_S1_iiE11kron_fac_sh has been demoted
// _ZZ9cuda_gemmIiLi128ELi16ELi1ELi256ELi16ELi16ELi0EEviiiPT_S1_S1_iiE3Ash has been demoted
// _ZZ9cuda_gemmIiLi128ELi16ELi1ELi256ELi16ELi16ELi0EEviiiPT_S1_S1_iiE3Csh has been demoted
// _ZZ9cuda_gemmIiLi128ELi16ELi1ELi256ELi16ELi16ELi1EEviiiPT_S1_S1_iiE11kron_fac_sh has been demoted
// _ZZ9cuda_gemmIiLi128ELi16ELi1ELi256ELi16ELi16ELi1EEviiiPT_S1_S1_iiE3Ash has been demoted
// _ZZ9cuda_gemmIiLi128ELi16ELi1ELi256ELi16ELi16ELi1EEviiiPT_S1_S1_iiE3Csh has been demoted
// _ZZ9cuda_gemmIiLi128ELi16ELi1ELi256ELi32ELi32ELi0EEviiiPT_S1_S1_iiE11kron_fac_sh has been demoted
// _ZZ9cuda_gemmIiLi128ELi16ELi1ELi256ELi32ELi32ELi0EEviiiPT_S1_S1_iiE3Ash has been demoted
// _ZZ9cuda_gemmIiLi128ELi16ELi1ELi256ELi32ELi32ELi0EEviiiPT_S1_S1_iiE3Csh has been demoted
// _ZZ9cuda_gemmIiLi128ELi16ELi1ELi256ELi32ELi32ELi1EEviiiPT_S1_S1_iiE11kron_fac_sh has been demoted
// _ZZ9cuda_gemmIiLi128ELi16ELi1ELi256ELi32ELi32ELi1EEviiiPT_S1_S1_iiE3Ash has been demoted
// _ZZ9cuda_gemmIiLi128ELi16ELi1ELi256ELi32ELi32ELi1EEviiiPT_S1_S1_iiE3Csh has been demoted
// _ZZ9cuda_gemmIiLi128ELi16ELi1ELi256ELi64ELi64ELi0EEviiiPT_S1_S1_iiE11kron_fac_sh has been demoted
// _ZZ9cuda_gemmIiLi128ELi16ELi1ELi256ELi64ELi64ELi0EEviiiPT_S1_S1_iiE3Ash has been demoted
// _ZZ9cuda_gemmIiLi128ELi16ELi1ELi256ELi64ELi64ELi0EEviiiPT_S1_S1_iiE3Csh has been demoted
// _ZZ9cuda_gemmIiLi128ELi16ELi1ELi256ELi64ELi64ELi1EEviiiPT_S1_S1_iiE11kron_fac_sh has been demoted
// _ZZ9cuda_gemmIiLi128ELi16ELi1ELi256ELi64ELi64ELi1EEviiiPT_S1_S1_iiE3Ash has been demoted
// _ZZ9cuda_gemmIiLi128ELi16ELi1ELi256ELi64ELi64ELi1EEviiiPT_S1_S1_iiE3Csh has been demoted
// _ZZ9cuda_gemmIiLi128ELi16ELi1ELi512ELi2ELi2ELi0EEviiiPT_S1_S1_iiE11kron_fac_sh has been demoted
// _ZZ9cuda_gemmIiLi128ELi16ELi1ELi512ELi2ELi2ELi0EEviiiPT_S1_S1_iiE3Ash has been demoted
// _ZZ9cuda_gemmIiLi128ELi16ELi1ELi512ELi2ELi2ELi0EEviiiPT_S1_S1_iiE3Csh has been demoted
// _ZZ9cuda_gemmIiLi128ELi16ELi1ELi512ELi2ELi2ELi1EEviiiPT_S1_S1_iiE11kron_fac_sh has been demoted
// _ZZ9cuda_gemmIiLi128ELi16ELi1ELi512ELi2ELi2ELi1EEviiiPT_S1_S1_iiE3Ash has been demoted
// _ZZ9cuda_gemmIiLi128ELi16ELi1ELi512ELi2ELi2ELi1EEviiiPT_S1_S1_iiE3Csh has been demoted
// _ZZ9cuda_gemmIiLi128ELi16ELi1ELi512ELi4ELi4ELi0EEviiiPT_S1_S1_iiE11kron_fac_sh has been demoted
// _ZZ9cuda_gemmIiLi128ELi16ELi1ELi512ELi4ELi4ELi0EEviiiPT_S1_S1_iiE3Ash has been demoted
// _ZZ9cuda_gemmIiLi128ELi16ELi1ELi512ELi4ELi4ELi0EEviiiPT_S1_S1_iiE3Csh has been demoted
// _ZZ9cuda_gemmIiLi128ELi16ELi1ELi512ELi4ELi4ELi1EEviiiPT_S1_S1_iiE11kron_fac_sh has been demoted
// _ZZ9cuda_gemmIiLi128ELi16ELi1ELi512ELi4ELi4ELi1EEviiiPT_S1_S1_iiE3Ash has been demoted
// _ZZ9cuda_gemmIiLi128ELi16ELi1ELi512ELi4ELi4ELi1EEviiiPT_S1_S1_iiE3Csh has been demoted
// _ZZ9cuda_gemmIiLi128ELi16ELi1ELi512ELi8ELi8ELi0EEviiiPT_S1_S1_iiE11kron_fac_sh has been demoted
// _ZZ9cuda_gemmIiLi128ELi16ELi1ELi512ELi8ELi8ELi0EEviiiPT_S1_S1_iiE3Ash has been demoted
// _ZZ9cuda_gemmIiLi128ELi16ELi1ELi512ELi8ELi8ELi0EEviiiPT_S1_S1_iiE3Csh has been demoted
// _ZZ9cuda_gemmIiLi128ELi16ELi1ELi512ELi8ELi8ELi1EEviiiPT_S1_S1_iiE11kron_fac_sh has been demoted
// _ZZ9cuda_gemmIiLi128ELi16ELi1ELi512ELi8ELi8ELi1EEviiiPT_S1_S1_iiE3Ash has been demoted
// _ZZ9cuda_gemmIiLi128ELi16ELi1ELi512ELi8ELi8ELi1EEviiiPT_S1_S1_iiE3Csh has been demoted
// _ZZ9cuda_gemmIiLi128ELi16ELi1ELi512ELi16ELi16ELi0EEviiiPT_S1_S1_iiE11kron_fac_sh has been demoted
// _ZZ9cuda_gemmIiLi128ELi16ELi1ELi512ELi16ELi16ELi0EEviiiPT_S1_S1_iiE3Ash has been demoted
// _ZZ9cuda_gemmIiLi128ELi16ELi1ELi512ELi16ELi16ELi0EEviiiPT_S1_S1_iiE3Csh has been demoted
// _ZZ9cuda_gemmIiLi128ELi16ELi1ELi512ELi16ELi16ELi1EEviiiPT_S1_S1_iiE11kron_fac_sh has been demoted
// _ZZ9cuda_gemmIiLi128ELi16ELi1ELi512ELi16ELi16ELi1EEviiiPT_S1_S1_iiE3Ash has been demoted
// _ZZ9cuda_gemmIiLi128ELi16ELi1ELi512ELi16ELi16ELi1EEviiiPT_S1_S1_iiE3Csh has been demoted
// _ZZ9cuda_gemmIiLi128ELi16ELi1ELi512ELi32ELi32ELi0EEviiiPT_S1_S1_iiE11kron_fac_sh has been demoted
// _ZZ9cuda_gemmIiLi128ELi16ELi1ELi512ELi32ELi32ELi0EEviiiPT_S1_S1_iiE3Ash has been demoted
// _ZZ9cuda_gemmIiLi128ELi16ELi1ELi512ELi32ELi32ELi0EEviiiPT_S1_S1_iiE3Csh has been demoted
// _ZZ9cuda_gemmIiLi128ELi16ELi1ELi512ELi32ELi32ELi1EEviiiPT_S1_S1_iiE11kron_fac_sh has been demoted
// _ZZ9cuda_gemmIiLi128ELi16ELi1ELi512ELi32ELi32ELi1EEviiiPT_S1_S1_iiE3Ash has been demoted
// _ZZ9cuda_gemmIiLi128ELi16ELi1ELi512ELi32ELi32ELi1EEviiiPT_S1_S1_iiE3Csh has been demoted
// _ZZ9cuda_gemmIiLi128ELi16ELi1ELi512ELi64ELi64ELi0EEviiiPT_S1_S1_iiE11kron_fac_sh has been demoted
// _ZZ9cuda_gemmIiLi128ELi16ELi1ELi512ELi64ELi64ELi0EEviiiPT_S1_S1_iiE3Ash has been demoted
// _ZZ9cuda_gemmIiLi128ELi16ELi1ELi512ELi64ELi64ELi0EEviiiPT_S1_S1_iiE3Csh has been demoted
// _ZZ9cuda_gemmIiLi128ELi16ELi1ELi512ELi64ELi64ELi1EEviiiPT_S1_S1_iiE11kron_fac_sh has been demoted
// _ZZ9cuda_gemmIiLi128ELi16ELi1ELi512ELi64ELi64ELi1EEviiiPT_S1_S1_iiE3Ash has been demoted
// _ZZ9cuda_gemmIiLi128ELi16ELi1ELi512ELi64ELi64ELi1EEviiiPT_S1_S1_iiE3Csh has been demoted
// _ZZ9cuda_gemmIiLi128ELi16ELi1ELi1024ELi2ELi2ELi0EEviiiPT_S1_S1_iiE11kron_fac_sh has been demoted
// _ZZ9cuda_gemmIiLi128ELi16ELi1ELi1024ELi2ELi2ELi0EEviiiPT_S1_S1_iiE3Ash has been demoted
// _ZZ9cuda_gemmIiLi128ELi16ELi1ELi1024ELi2ELi2ELi0EEviiiPT_S1_S1_iiE3Csh has been demoted
// _ZZ9cuda_gemmIiLi128ELi16ELi1ELi1024ELi2ELi2ELi1EEviiiPT_S1_S1_iiE11kron_fac_sh has been demoted
// _ZZ9cuda_gemmIiLi128ELi16ELi1ELi1024ELi2ELi2ELi1EEviiiPT_S1_S1_iiE3Ash has been demoted
// _ZZ9cuda_gemmIiLi128ELi16ELi1ELi1024ELi2ELi2ELi1EEviiiPT_S1_S1_iiE3Csh has been demoted
// _ZZ9cuda_gemmIiLi128ELi16ELi1ELi1024ELi4ELi4ELi0EEviiiPT_S1_S1_iiE11kron_fac_sh has been demoted
// _ZZ9cuda_gemmIiLi128ELi16ELi1ELi1024ELi4ELi4ELi0EEviiiPT_S1_S1_iiE3Ash has been demoted
// _ZZ9cuda_gemmIiLi128ELi16ELi1ELi1024ELi4ELi4ELi0EEviiiPT_S1_S1_iiE3Csh has been demoted
// _ZZ9cuda_gemmIiLi128ELi16ELi1ELi1024ELi4ELi4ELi1EEviiiPT_S1_S1_iiE11kron_fac_sh has been demoted
// _ZZ9cuda_gemmIiLi128ELi16ELi1ELi1024ELi4ELi4ELi1EEviiiPT_S1_S1_iiE3Ash has been demoted
// _ZZ9cuda_gemmIiLi128ELi16ELi1ELi1024ELi4ELi4ELi1EEviiiPT_S1_S1_iiE3Csh has been demoted
// _ZZ9cuda_gemmIiLi128ELi16ELi1ELi1024ELi8ELi8ELi0EEviiiPT_S1_S1_iiE11kron_fac_sh has been demoted
// _ZZ9cuda_gemmIiLi128ELi16ELi1ELi1024ELi8ELi8ELi0EEviiiPT_S1_S1_iiE3Ash has been demoted
// _ZZ9cuda_gemmIiLi128ELi16ELi1ELi1024ELi8ELi8ELi0EEviiiPT_S1_S1_iiE3Csh has been demoted
// _ZZ9cuda_gemmIiLi128ELi16ELi1ELi1024ELi8ELi8ELi1EEviiiPT_S1_S1_iiE11kron_fac_sh has been demoted
// _ZZ9cuda_gemmIiLi128ELi16ELi1ELi1024ELi8ELi8ELi1EEviiiPT_S1_S1_iiE3Ash has been demoted
// _ZZ9cuda_gemmIiLi128ELi16ELi1ELi1024ELi8ELi8ELi1EEviiiPT_S1_S1_iiE3Csh has been demoted
// _ZZ9cuda_gemmIiLi128ELi16ELi1ELi1024ELi16ELi16ELi0EEviiiPT_S1_S1_iiE11kron_fac_sh has been demoted
// _ZZ9cuda_gemmIiLi128ELi16ELi1ELi1024ELi16ELi16ELi0EEviiiPT_S1_S1_iiE3Ash has been demoted
// _ZZ9cuda_gemmIiLi128ELi16ELi1ELi1024ELi16ELi16ELi0EEviiiPT_S1_S1_iiE3Csh has been demoted
// _ZZ9cuda_gemmIiLi128ELi16ELi1ELi1024ELi16ELi16ELi1EEviiiPT_S1_S1_iiE11kron_fac_sh has been demoted
// _ZZ9cuda_gemmIiLi128ELi16ELi1ELi1024ELi16ELi16ELi1EEviiiPT_S1_S1_iiE3Ash has been demoted
// _ZZ9cuda_gemmIiLi128ELi16ELi1ELi1024ELi16ELi16ELi1EEviiiPT_S1_S1_iiE3Csh has been demoted
// _ZZ9cuda_gemmIiLi128ELi16ELi1ELi1024ELi32ELi32ELi0EEviiiPT_S1_S1_iiE11kron_fac_sh has been demoted
// _ZZ9cuda_gemmIiLi128ELi16ELi1ELi1024ELi32ELi32ELi0EEviiiPT_S1_S1_iiE3Ash has been demoted
// _ZZ9cuda_gemmIiLi128ELi16ELi1ELi1024ELi32ELi32ELi0EEviiiPT_S1_S1_iiE3Csh has been demoted
// _ZZ9cuda_gemmIiLi128ELi16ELi1ELi1024ELi32ELi32ELi1EEviiiPT_S1_S1_iiE11kron_fac_sh has been demoted
// _ZZ9cuda_gemmIiLi128ELi16ELi1ELi1024ELi32ELi32ELi1EEviiiPT_S1_S1_iiE3Ash has been demoted
// _ZZ9cuda_gemmIiLi128ELi16ELi1ELi1024ELi32ELi32ELi1EEviiiPT_S1_S1_iiE3Csh has been demoted
// _ZZ9cuda_gemmIiLi128ELi16ELi1ELi1024ELi64ELi64ELi0EEviiiPT_S1_S1_iiE11kron_fac_sh has been demoted
// _ZZ9cuda_gemmIiLi128ELi16ELi1ELi1024ELi64ELi64ELi0EEviiiPT_S1_S1_iiE3Ash has been demoted
// _ZZ9cuda_gemmIiLi128ELi16ELi1ELi1024ELi64ELi64ELi0EEviiiPT_S1_S1_iiE3Csh has been demoted
// _ZZ9cuda_gemmIiLi128ELi16ELi1ELi1024ELi64ELi64ELi1EEviiiPT_S1_S1_iiE11kron_fac_sh has been demoted
// _ZZ9cuda_gemmIiLi128ELi16ELi1ELi1024ELi64ELi64ELi1EEviiiPT_S1_S1_iiE3Ash has been demoted
// _ZZ9cuda_gemmIiLi128ELi16ELi1ELi1024ELi64ELi64ELi1EEviiiPT_S1_S1_iiE3Csh has been demoted

.visible .entry _Z9cuda_gemmIiLi128ELi1ELi1ELi16ELi2ELi2ELi0EEviiiPT_S1_S1_ii(
	.param .u32 _Z9cuda_gemmIiLi128ELi1ELi1ELi16ELi2ELi2ELi0EEviiiPT_S1_S1_ii_param_0,
	.param .u32 _Z9cuda_gemmIiLi128ELi1ELi1ELi16ELi2ELi2ELi0EEviiiPT_S1_S1_ii_param_1,
	.param .u32 _Z9cuda_gemmIiLi128ELi1ELi1ELi16ELi2ELi2ELi0EEviiiPT_S1_S1_ii_param_2,
	.param .u64 .ptr .align 1 _Z9cuda_gemmIiLi128ELi1ELi1ELi16ELi2ELi2ELi0EEviiiPT_S1_S1_ii_param_3,
	.param .u64 .ptr .align 1 _Z9cuda_gemmIiLi128ELi1ELi1ELi16ELi2ELi2ELi0EEviiiPT_S1_S1_ii_param_4,
	.param .u64 .ptr .align 1 _Z9cuda_gemmIiLi128ELi1ELi1ELi16ELi2ELi2ELi0EEviiiPT_S1_S1_ii_param_5,
	.param .u32 _Z9cuda_gemmIiLi128ELi1ELi1ELi16ELi2ELi2ELi0EEviiiPT_S1_S1_ii_param_6,
	.param .u32 _Z9cuda_gemmIiLi128ELi1ELi1ELi16ELi2ELi2ELi0EEviiiPT_S1_S1_ii_param_7
)
.maxntid 128
{
	.reg .pred 	%p<25>;
	.reg .b32 	%r<130>;
	.reg .b64 	%rd<13>;
	// demoted variable
	.shared .align 128 .b8 _ZZ9cuda_gemmIiLi128ELi1ELi1ELi16ELi2ELi2ELi0EEviiiPT_S1_S1_iiE11kron_fac_sh[24];
	// demoted variable
	.shared .align 128 .b8 _ZZ9cuda_gemmIiLi128ELi1ELi1ELi16ELi2ELi2ELi0EEviiiPT_S1_S1_iiE3Ash[64];
	// demoted variable
	.shared .align 128 .b8 _ZZ9cuda_gemmIiLi128ELi1ELi1ELi16ELi2ELi2ELi0EEviiiPT_S1_S1_iiE3Csh[64];
	ld.param.u32 	%r56, [_Z9cuda_gemmIiLi128ELi1ELi1ELi16ELi2ELi2ELi0EEviiiPT_S1_S1_ii_param_1];
	ld.param.u32 	%r57, [_Z9cuda_gemmIiLi128ELi1ELi1ELi16ELi2ELi2ELi0EEviiiPT_S1_S1_ii_param_2];
	ld.param.u64 	%rd4, [_Z9cuda_gemmIiLi128ELi1ELi1ELi16ELi2ELi2ELi0EEviiiPT_S1_S1_ii_param_3];
	ld.param.u64 	%rd5, [_Z9cuda_gemmIiLi128ELi1ELi1ELi16ELi2ELi2ELi0EEviiiPT_S1_S1_ii_param_4];
	ld.param.u64 	%rd6, [_Z9cuda_gemmIiLi128ELi1ELi1ELi16ELi2ELi2ELi0EEviiiPT_S1_S1_ii_param_5];
	ld.param.u32 	%r58, [_Z9cuda_gemmIiLi128ELi1ELi1ELi16ELi2ELi2ELi0EEviiiPT_S1_S1_ii_param_6];
	ld.param.u32 	%r59, [_Z9cuda_gemmIiLi128ELi1ELi1ELi16ELi2ELi2ELi0EEviiiPT_S1_S1_ii_param_7];
	mov.u32 	%r129, %tid.x;
	mul.lo.s32 	%r2, %r59, %r58;
	setp.ge.u32 	%p1, %r129, %r2;
	@%p1 bra 	$L__BB0_3;
	mov.u32 	%r3, %ntid.x;
	cvta.to.global.u64 	%rd1, %rd5;
	mov.u32 	%r118, %r129;
$L__BB0_2:
	mul.wide.u32 	%rd7, %r118, 4;
	add.s64 	%rd8, %rd1, %rd7;
	ld.global.u32 	%r60, [%rd8];
	rem.u32 	%r61, %r118, %r58;
	mov.u32 	%r62, _ZZ9cuda_gemmIiLi128ELi1ELi1ELi16ELi2ELi2ELi0EEviiiPT_S1_S1_iiE11kron_fac_sh;
	mad.lo.s32 	%r63, %r61, 12, %r62;
	div.u32 	%r64, %r118, %r59;
	shl.b32 	%r65, %r64, 2;
	add.s32 	%r66, %r63, %r65;
	st.shared.u32 	[%r66], %r60;
	add.s32 	%r118, %r118, %r3;
	setp.lt.u32 	%p2, %r118, %r2;
	@%p2 bra 	$L__BB0_2;
$L__BB0_3:
	div.s32 	%r6, 16, %r59;
	div.u32 	%r126, %r129, %r6;
	mul.lo.s32 	%r67, %r126, %r6;
	sub.s32 	%r7, %r129, %r67;
	mov.u32 	%r9, %ntid.x;
	mov.u32 	%r10, %ctaid.y;
	mov.u32 	%r68, %nctaid.y;
	setp.ge.u32 	%p3, %r10, %r68;
	@%p3 bra 	$L__BB0_26;
	setp.gt.u32 	%p4, %r129, 15;
	min.s32 	%r11, %r59, 32;
	shl.b32 	%r69, %r59, 8;
	sub.s32 	%r12, 8223, %r69;
	mov.u32 	%r13, %ctaid.x;
	@%p4 bra 	$L__BB0_7;
	shl.b32 	%r70, %r13, 4;
	shl.b32 	%r71, %r129, 2;
	mov.u32 	%r72, _ZZ9cuda_gemmIiLi128ELi1ELi1ELi16ELi2ELi2ELi0EEviiiPT_S1_S1_iiE3Ash;
	add.s32 	%r120, %r72, %r71;
	shl.b32 	%r15, %r9, 2;
	mad.lo.s32 	%r73, %r10, %r57, %r129;
	add.s32 	%r119, %r73, %r70;
	cvta.to.global.u64 	%rd2, %rd4;
	mov.u32 	%r121, %r129;
$L__BB0_6:
	mul.wide.u32 	%rd9, %r119, 4;
	add.s64 	%rd10, %rd2, %rd9;
	ld.global.u32 	%r74, [%rd10];
	st.shared.u32 	[%r120], %r74;
	add.s32 	%r121, %r121, %r9;
	add.s32 	%r120, %r120, %r15;
	add.s32 	%r119, %r119, %r9;
	setp.lt.u32 	%p5, %r121, 16;
	@%p5 bra 	$L__BB0_6;
$L__BB0_7:
	setp.gt.u32 	%p6, %r129, 15;
	bar.sync 	0;
	@%p6 bra 	$L__BB0_10;
	shl.b32 	%r75, %r129, 2;
	mov.u32 	%r76, _ZZ9cuda_gemmIiLi128ELi1ELi1ELi16ELi2ELi2ELi0EEviiiPT_S1_S1_iiE3Csh;
	add.s32 	%r122, %r76, %r75;
	shl.b32 	%r24, %r9, 2;
	mov.u32 	%r123, %r129;
$L__BB0_9:
	mov.b32 	%r77, 0;
	st.shared.u32 	[%r122], %r77;
	add.s32 	%r123, %r123, %r9;
	add.s32 	%r122, %r122, %r24;
	setp.lt.u32 	%p7, %r123, 16;
	@%p7 bra 	$L__BB0_9;
$L__BB0_10:
	setp.gt.s32 	%p8, %r6, 0;
	@%p8 bra 	$L__BB0_11;
	bra.uni 	$L__BB0_23;
$L__BB0_11:
	and.b32  	%r79, %r129, 31;
	rem.s32 	%r29, %r79, %r11;
	mad.lo.s32 	%r30, %r7, %r59, %r29;
	setp.lt.s32 	%p9, %r59, 1;
	@%p9 bra 	$L__BB0_13;
	shl.b32 	%r80, %r30, 2;
	mov.u32 	%r81, _ZZ9cuda_gemmIiLi128ELi1ELi1ELi16ELi2ELi2ELi0EEviiiPT_S1_S1_iiE3Ash;
	add.s32 	%r82, %r81, %r80;
	ld.shared.u32 	%r124, [%r82];
$L__BB0_13:
	setp.lt.s32 	%p10, %r59, 2;
	@%p10 bra 	$L__BB0_15;
	add.s32 	%r84, %r29, 1;
	setp.lt.s32 	%p11, %r84, %r11;
	selp.b32 	%r85, 0, %r11, %p11;
	sub.s32 	%r86, %r30, %r85;
	shl.b32 	%r87, %r86, 2;
	mov.u32 	%r88, _ZZ9cuda_gemmIiLi128ELi1ELi1ELi16ELi2ELi2ELi0EEviiiPT_S1_S1_iiE3Ash;
	add.s32 	%r89, %r88, %r87;
	ld.shared.u32 	%r125, [%r89+4];
$L__BB0_15:
	setp.ge.s32 	%p12, %r126, %r58;
	@%p12 bra 	$L__BB0_23;
	add.s32 	%r90, %r29, 1;
	setp.lt.s32 	%p13, %r90, %r11;
	selp.b32 	%r91, 0, %r11, %p13;
	sub.s32 	%r35, %r29, %r91;
	setp.lt.s32 	%p14, %r29, %r59;
	selp.b32 	%r92, 0, %r59, %p14;
	sub.s32 	%r36, %r29, %r92;
	setp.lt.s32 	%p15, %r90, %r59;
	selp.b32 	%r93, 0, %r59, %p15;
	sub.s32 	%r37, %r90, %r93;
	div.u32 	%r38, %r9, %r6;
	shl.b32 	%r98, %r35, 2;
$L__BB0_17:
	setp.gt.u32 	%p16, %r59, 32;
	mov.u32 	%r94, _ZZ9cuda_gemmIiLi128ELi1ELi1ELi16ELi2ELi2ELi0EEviiiPT_S1_S1_iiE11kron_fac_sh;
	mad.lo.s32 	%r40, %r126, 12, %r94;
	shl.b32 	%r95, %r29, 2;
	add.s32 	%r96, %r40, %r95;
	ld.shared.u32 	%r41, [%r96];
	@%p16 bra 	$L__BB0_20;
	setp.lt.s32 	%p19, %r59, 2;
	shfl.sync.idx.b32	%r101|%p20, %r41, %r36, %r12, -1;
	mul.lo.s32 	%r127, %r101, %r124;
	@%p19 bra 	$L__BB0_22;
	shfl.sync.idx.b32	%r102|%p21, %r41, %r37, %r12, -1;
	mad.lo.s32 	%r127, %r102, %r125, %r127;
	bra.uni 	$L__BB0_22;
$L__BB0_20:
	setp.lt.s32 	%p17, %r59, 2;
	setp.gt.s32 	%p18, %r59, 0;
	mul.lo.s32 	%r97, %r41, %r124;
	selp.b32 	%r127, %r97, 0, %p18;
	@%p17 bra 	$L__BB0_22;
	add.s32 	%r99, %r40, %r98;
	ld.shared.u32 	%r100, [%r99+4];
	mad.lo.s32 	%r127, %r100, %r125, %r127;
$L__BB0_22:
	mad.lo.s32 	%r103, %r126, %r6, %r7;
	shl.b32 	%r104, %r103, 2;
	mov.u32 	%r105, _ZZ9cuda_gemmIiLi128ELi1ELi1ELi16ELi2ELi2ELi0EEviiiPT_S1_S1_iiE3Csh;
	add.s32 	%r106, %r105, %r104;
	ld.shared.u32 	%r107, [%r106];
	add.s32 	%r108, %r107, %r127;
	st.shared.u32 	[%r106], %r108;
	add.s32 	%r126, %r126, %r38;
	setp.lt.s32 	%p22, %r126, %r58;
	@%p22 bra 	$L__BB0_17;
$L__BB0_23:
	setp.gt.u32 	%p23, %r129, 15;
	bar.sync 	0;
	@%p23 bra 	$L__BB0_26;
	mul.lo.s32 	%r109, %r6, %r13;
	mad.lo.s32 	%r48, %r10, %r56, %r109;
	div.s32 	%r49, %r57, %r59;
	shl.b32 	%r110, %r129, 2;
	mov.u32 	%r111, _ZZ9cuda_gemmIiLi128ELi1ELi1ELi16ELi2ELi2ELi0EEviiiPT_S1_S1_iiE3Csh;
	add.s32 	%r128, %r111, %r110;
	shl.b32 	%r51, %r9, 2;
	cvta.to.global.u64 	%rd3, %rd6;
$L__BB0_25:
	div.s32 	%r112, %r129, %r6;
	mad.lo.s32 	%r113, %r49, %r112, %r48;
	mul.lo.s32 	%r114, %r112, %r6;
	sub.s32 	%r115, %r129, %r114;
	add.s32 	%r116, %r113, %r115;
	ld.shared.u32 	%r117, [%r128];
	mul.wide.s32 	%rd11, %r116, 4;
	add.s64 	%rd12, %rd3, %rd11;
	st.global.u32 	[%rd12], %r117;
	add.s32 	%r129, %r129, %r9;
	add.s32 	%r128, %r128, %r51;
	setp.lt.u32 	%p24, %r129, 16;
	@%p24 bra 	$L__BB0_25;
$L__BB0_26:
	ret;

}
	// .globl	_Z9cuda_gemmIiLi128ELi1ELi1ELi16ELi2ELi2ELi1EEviiiPT_S1_S1_ii
.visible .entry _Z9cuda_gemmIiLi128ELi1ELi1ELi16ELi2ELi2ELi1EEviiiPT_S1_S1_ii(
	.param .u32 _Z9cuda_gemmIiLi128ELi1ELi1ELi16ELi2ELi2ELi1EEviiiPT_S1_S1_ii_param_0,
	.param .u32 _Z9cuda_gemmIiLi128ELi1ELi1ELi16ELi2ELi2ELi1EEviiiPT_S1_S1_ii_param_1,
	.param .u32 _Z9cuda_gemmIiLi128ELi1ELi1ELi16ELi2ELi2ELi1EEviiiPT_S1_S1_ii_param_2,
	.param .u64 .ptr .align 1 _Z9cuda_gemmIiLi128ELi1ELi1ELi16ELi2ELi2ELi1EEviiiPT_S1_S1_ii_param_3,
	.param .u64 .ptr .align 1 _Z9cuda_gemmIiLi128ELi1ELi1ELi16ELi2ELi2ELi1EEviiiPT_S1_S1_ii_param_4,
	.param .u64 .ptr .align 1 _Z9cuda_gemmIiLi128ELi1ELi1ELi16ELi2ELi2ELi1EEviiiPT_S1_S1_ii_param_5,
	.param .u32 _Z9cuda_gemmIiLi128ELi1ELi1ELi16ELi2ELi2ELi1EEviiiPT_S1_S1_ii_param_6,
	.param .u32 _Z9cuda_gemmIiLi128ELi1ELi1ELi16ELi2ELi2ELi1EEviiiPT_S1_S1_ii_param_7
)
.maxntid 128
{
	.reg .pred 	%p<15>;
	.reg .b32 	%r<85>;
	.reg .b64 	%rd<25>;
	// demoted variable
	.shared .align 128 .b8 _ZZ9cuda_gemmIiLi128ELi1ELi1ELi16ELi2ELi2ELi1EEviiiPT_S1_S1_iiE11kron_fac_sh[24];
	// demoted variable
	.shared .align 128 .b8 _ZZ9cuda_gemmIiLi128ELi1ELi1ELi16ELi2ELi2ELi1EEviiiPT_S1_S1_iiE3Ash[64];
	// demoted variable
	.shared .align 128 .b8 _ZZ9cuda_gemmIiLi128ELi1ELi1ELi16ELi2ELi2ELi1EEviiiPT_S1_S1_iiE3Csh[64];
	ld.param.u64 	%rd13, [_Z9cuda_gemmIiLi128ELi1ELi1ELi16ELi2ELi2ELi1EEviiiPT_S1_S1_ii_param_3];
	ld.param.u64 	%rd14, [_Z9cuda_gemmIiLi128ELi1ELi1ELi16ELi2ELi2ELi1EEviiiPT_S1_S1_ii_param_4];
	ld.param.u64 	%rd15, [_Z9cuda_gemmIiLi128ELi1ELi1ELi16ELi2ELi2ELi1EEviiiPT_S1_S1_ii_param_5];
	mov.u32 	%r84, %tid.x;
	setp.gt.u32 	%p1, %r84, 3;
	@%p1 bra 	$L__BB1_3;
	mov.u32 	%r2, %ntid.x;
	mul.wide.u32 	%rd16, %r84, 4;
	cvta.to.global.u64 	%rd17, %rd14;
	add.s64 	%rd22, %rd17, %rd16;
	mul.wide.u32 	%rd2, %r2, 4;
	mov.u32 	%r37, _ZZ9cuda_gemmIiLi128ELi1ELi1ELi16ELi2ELi2ELi1EEviiiPT_S1_S1_iiE11kron_fac_sh;
	mov.u32 	%r77, %r84;
$L__BB1_2:
	ld.global.u32 	%r35, [%rd22];
	and.b32  	%r36, %r77, 1;
	mad.lo.s32 	%r38, %r36, 12, %r37;
	shl.b32 	%r39, %r77, 1;
	and.b32  	%r40, %r39, -4;
	add.s32 	%r41, %r38, %r40;
	st.shared.u32 	[%r41], %r35;
	add.s32 	%r77, %r77, %r2;
	add.s64 	%rd22, %rd22, %rd2;
	setp.lt.u32 	%p2, %r77, 4;
	@%p2 bra 	$L__BB1_2;
$L__BB1_3:
	and.b32  	%r5, %r84, 7;
	mov.u32 	%r6, %ntid.x;
	mov.u32 	%r7, %ctaid.y;
	mov.u32 	%r42, %nctaid.y;
	setp.ge.u32 	%p3, %r7, %r42;
	@%p3 bra 	$L__BB1_16;
	setp.gt.u32 	%p4, %r84, 15;
	and.b32  	%r8, %r84, 1;
	@%p4 bra 	$L__BB1_7;
	shl.b32 	%r43, %r7, 4;
	shl.b32 	%r44, %r84, 2;
	mov.u32 	%r45, _ZZ9cuda_gemmIiLi128ELi1ELi1ELi16ELi2ELi2ELi1EEviiiPT_S1_S1_iiE3Ash;
	add.s32 	%r78, %r45, %r44;
	shl.b32 	%r10, %r6, 2;
	add.s32 	%r46, %r84, %r43;
	mul.wide.u32 	%rd18, %r46, 4;
	cvta.to.global.u64 	%rd19, %rd13;
	add.s64 	%rd23, %rd19, %rd18;
	mul.wide.u32 	%rd6, %r6, 4;
	mov.u32 	%r79, %r84;
$L__BB1_6:
	ld.global.u32 	%r47, [%rd23];
	st.shared.u32 	[%r78], %r47;
	add.s32 	%r79, %r79, %r6;
	add.s32 	%r78, %r78, %r10;
	add.s64 	%rd23, %rd23, %rd6;
	setp.lt.u32 	%p5, %r79, 16;
	@%p5 bra 	$L__BB1_6;
$L__BB1_7:
	setp.gt.u32 	%p6, %r84, 15;
	bar.sync 	0;
	@%p6 bra 	$L__BB1_10;
	shl.b32 	%r48, %r84, 2;
	mov.u32 	%r49, _ZZ9cuda_gemmIiLi128ELi1ELi1ELi16ELi2ELi2ELi1EEviiiPT_S1_S1_iiE3Csh;
	add.s32 	%r80, %r49, %r48;
	shl.b32 	%r16, %r6, 2;
	mov.u32 	%r81, %r84;
$L__BB1_9:
	mov.b32 	%r50, 0;
	st.shared.u32 	[%r80], %r50;
	add.s32 	%r81, %r81, %r6;
	add.s32 	%r80, %r80, %r16;
	setp.lt.u32 	%p7, %r81, 16;
	@%p7 bra 	$L__BB1_9;
$L__BB1_10:
	setp.gt.u32 	%p8, %r84, 15;
	@%p8 bra 	$L__BB1_13;
	shl.b32 	%r51, %r5, 3;
	shl.b32 	%r52, %r8, 2;
	or.b32  	%r53, %r51, %r52;
	mov.u32 	%r54, _ZZ9cuda_gemmIiLi128ELi1ELi1ELi16ELi2ELi2ELi1EEviiiPT_S1_S1_iiE3Ash;
	add.s32 	%r55, %r54, %r53;
	ld.shared.u32 	%r21, [%r55];
	setp.eq.s32 	%p9, %r8, 0;
	selp.b32 	%r56, 0, -8, %p9;
	add.s32 	%r57, %r55, %r56;
	ld.shared.u32 	%r22, [%r57+4];
	xor.b32  	%r23, %r8, 1;
	shr.u32 	%r24, %r6, 3;
	shr.u32 	%r82, %r84, 3;
	mov.u32 	%r58, _ZZ9cuda_gemmIiLi128ELi1ELi1ELi16ELi2ELi2ELi1EEviiiPT_S1_S1_iiE11kron_fac_sh;
	add.s32 	%r26, %r58, %r52;
$L__BB1_12:
	mad.lo.s32 	%r59, %r82, 12, %r26;
	ld.shared.u32 	%r60, [%r59];
	shfl.sync.idx.b32	%r61|%p10, %r60, %r8, 7711, -1;
	mul.lo.s32 	%r62, %r61, %r21;
	shfl.sync.idx.b32	%r63|%p11, %r60, %r23, 7711, -1;
	mad.lo.s32 	%r64, %r63, %r22, %r62;
	shl.b32 	%r65, %r5, 2;
	shl.b32 	%r66, %r82, 5;
	or.b32  	%r67, %r66, %r65;
	mov.u32 	%r68, _ZZ9cuda_gemmIiLi128ELi1ELi1ELi16ELi2ELi2ELi1EEviiiPT_S1_S1_iiE3Csh;
	add.s32 	%r69, %r68, %r67;
	ld.shared.u32 	%r70, [%r69];
	add.s32 	%r71, %r70, %r64;
	st.shared.u32 	[%r69], %r71;
	add.s32 	%r82, %r82, %r24;
	setp.lt.u32 	%p12, %r82, 2;
	@%p12 bra 	$L__BB1_12;
$L__BB1_13:
	setp.gt.u32 	%p13, %r84, 15;
	bar.sync 	0;
	@%p13 bra 	$L__BB1_16;
	shl.b32 	%r72, %r7, 4;
	shl.b32 	%r73, %r84, 2;
	mov.u32 	%r74, _ZZ9cuda_gemmIiLi128ELi1ELi1ELi16ELi2ELi2ELi1EEviiiPT_S1_S1_iiE3Csh;
	add.s32 	%r83, %r74, %r73;
	shl.b32 	%r30, %r6, 2;
	add.s32 	%r75, %r84, %r72;
	mul.wide.u32 	%rd20, %r75, 4;
	cvta.to.global.u64 	%rd21, %rd15;
	add.s64 	%rd24, %rd21, %rd20;
	mul.wide.u32 	%rd10, %r6, 4;
$L__BB1_15:
	ld.shared.u32 	%r76, [%r83];
	st.global.u32 	[%rd24], %r76;
	add.s32 	%r84, %r84, %r6;
	add.s32 	%r83, %r83, %r30;
	add.s64 	%rd24, %rd24, %rd10;
	setp.lt.u32 	%p14, %r84, 16;
	@%p14 bra 	$L__BB1_15;
$L__BB1_16:
	ret;

}
	// .globl	_Z9cuda_gemmIiLi128ELi1ELi1ELi16ELi4ELi4ELi0EEviiiPT_S1_S1_ii
.visible .entry _Z9cuda_gemmIiLi128ELi1ELi1ELi16ELi4ELi4ELi0EEviiiPT_S1_S1_ii(
	.param .u32 _Z9cuda_gemmIiLi128ELi1ELi1ELi16ELi4ELi4ELi0EEviiiPT_S1_S1_ii_param_0,
	.param .u32 _Z9cuda_gemmIiLi128ELi1ELi1ELi16ELi4ELi4ELi0EEviiiPT_S1_S1_ii_param_1,
	.param .u32 _Z9cuda_gemmIiLi128ELi1ELi1ELi16ELi4ELi4ELi0EEviiiPT_S1_S1_ii_param_2,
	.param .u64 .ptr .align 1 _Z9cuda_gemmIiLi128ELi1ELi1ELi16ELi4ELi4ELi0EEviiiPT_S1_S1_ii_param_3,
	.param .u64 .ptr .align 1 _Z9cuda_gemmIiLi128ELi1ELi1ELi16ELi4ELi4ELi0EEviiiPT_S1_S1_ii_param_4,
	.param .u64 .ptr .align 1 _Z9cuda_gemmIiLi128ELi1ELi1ELi16ELi4ELi4ELi0EEviiiPT_S1_S1_ii_param_5,
	.param .u32 _Z9cuda_gemmIiLi128ELi1ELi1ELi16ELi4ELi4ELi0EEviiiPT_S1_S1_ii_param_6,
	.param .u32 _Z9cuda_gemmIiLi128ELi1ELi1ELi16ELi4ELi4ELi0EEviiiPT_S1_S1_ii_param_7
)
.maxntid 128
{
	.reg .pred 	%p<39>;
	.reg .b32 	%r<180>;
	.reg .b64 	%rd<13>;
	// demoted variable
	.shared .align 128 .b8 _ZZ9cuda_gemmIiLi128ELi1ELi1ELi16ELi4ELi4ELi0EEviiiPT_S1_S1_iiE11kron_fac_sh[80];
	// demoted variable
	.shared .align 128 .b8 _ZZ9cuda_gemmIiLi128ELi1ELi1ELi16ELi4ELi4ELi0EEviiiPT_S1_S1_iiE3Ash[64];
	// demoted variable
	.shared .align 128 .b8 _ZZ9cuda_gemmIiLi128ELi1ELi1ELi16ELi4ELi4ELi0EEviiiPT_S1_S1_iiE3Csh[64];
	ld.param.u32 	%r72, [_Z9cuda_gemmIiLi128ELi1ELi1ELi16ELi4ELi4ELi0EEviiiPT_S1_S1_ii_param_1];
	ld.param.u32 	%r73, [_Z9cuda_gemmIiLi128ELi1ELi1ELi16ELi4ELi4ELi0EEviiiPT_S1_S1_ii_param_2];
	ld.param.u64 	%rd4, [_Z9cuda_gemmIiLi128ELi1ELi1ELi16ELi4ELi4ELi0EEviiiPT_S1_S1_ii_param_3];
	ld.param.u64 	%rd5, [_Z9cuda_gemmIiLi128ELi1ELi1ELi16ELi4ELi4ELi0EEviiiPT_S1_S1_ii_param_4];
	ld.param.u64 	%rd6, [_Z9cuda_gemmIiLi128ELi1ELi1ELi16ELi4ELi4ELi0EEviiiPT_S1_S1_ii_param_5];
	ld.param.u32 	%r74, [_Z9cuda_gemmIiLi128ELi1ELi1ELi16ELi4ELi4ELi0EEviiiPT_S1_S1_ii_param_6];
	ld.param.u32 	%r75, [_Z9cuda_gemmIiLi128ELi1ELi1ELi16ELi4ELi4ELi0EEviiiPT_S1_S1_ii_param_7];
	mov.u32 	%r179, %tid.x;
	mul.lo.s32 	%r2, %r75, %r74;
	setp.ge.u32 	%p1, %r179, %r2;
	@%p1 bra 	$L__BB2_3;
	mov.u32 	%r3, %ntid.x;
	cvta.to.global.u64 	%rd1, %rd5;
	mov.u32 	%r162, %r179;
$L__BB2_2:
	mul.wide.u32 	%rd7, %r162, 4;
	add.s64 	%rd8, %rd1, %rd7;
	ld.global.u32 	%r76, [%rd8];
	rem.u32 	%r77, %r162, %r74;
	mov.u32 	%r78, _ZZ9cuda_gemmIiLi128ELi1ELi1ELi16ELi4ELi4ELi0EEviiiPT_S1_S1_iiE11kron_fac_sh;
	mad.lo.s32 	%r79, %r77, 20, %r78;
	div.u32 	%r80, %r162, %r75;
	shl.b32 	%r81, %r80, 2;
	add.s32 	%r82, %r79, %r81;
	st.shared.u32 	[%r82], %r76;
	add.s32 	%r162, %r162, %r3;
	setp.lt.u32 	%p2, %r162, %r2;
	@%p2 bra 	$L__BB2_2;
$L__BB2_3:
	div.s32 	%r6, 16, %r75;
	div.u32 	%r172, %r179, %r6;
	mul.lo.s32 	%r83, %r172, %r6;
	sub.s32 	%r7, %r179, %r83;
	mov.u32 	%r9, %ntid.x;
	mov.u32 	%r10, %ctaid.y;
	mov.u32 	%r84, %nctaid.y;
	setp.ge.u32 	%p3, %r10, %r84;
	@%p3 bra 	$L__BB2_38;
	setp.gt.u32 	%p4, %r179, 15;
	min.s32 	%r11, %r75, 32;
	shl.b32 	%r85, %r75, 8;
	sub.s32 	%r12, 8223, %r85;
	mov.u32 	%r13, %ctaid.x;
	@%p4 bra 	$L__BB2_7;
	shl.b32 	%r86, %r13, 4;
	shl.b32 	%r87, %r179, 2;
	mov.u32 	%r88, _ZZ9cuda_gemmIiLi128ELi1ELi1ELi16ELi4ELi4ELi0EEviiiPT_S1_S1_iiE3Ash;
	add.s32 	%r164, %r88, %r87;
	shl.b32 	%r15, %r9, 2;
	mad.lo.s32 	%r89, %r10, %r73, %r179;
	add.s32 	%r163, %r89, %r86;
	cvta.to.global.u64 	%rd2, %rd4;
	mov.u32 	%r165, %r179;
$L__BB2_6:
	mul.wide.u32 	%rd9, %r163, 4;
	add.s64 	%rd10, %rd2, %rd9;
	ld.global.u32 	%r90, [%rd10];
	st.shared.u32 	[%r164], %r90;
	add.s32 	%r165, %r165, %r9;
	add.s32 	%r164, %r164, %r15;
	add.s32 	%r163, %r163, %r9;
	setp.lt.u32 	%p5, %r165, 16;
	@%p5 bra 	$L__BB2_6;
$L__BB2_7:
	setp.gt.u32 	%p6, %r179, 15;
	bar.sync 	0;
	@%p6 bra 	$L__BB2_10;
	shl.b32 	%r91, %r179, 2;
	mov.u32 	%r92, _ZZ9cuda_gemmIiLi128ELi1ELi1ELi16ELi4ELi4ELi0EEviiiPT_S1_S1_iiE3Csh;
	add.s32 	%r166, %r92, %r91;
	shl.b32 	%r24, %r9, 2;
	mov.u32 	%r167, %r179;
$L__BB2_9:
	mov.b32 	%r93, 0;
	st.shared.u32 	[%r166], %r93;
	add.s32 	%r167, %r167, %r9;
	add.s32 	%r166, %r166, %r24;
	setp.lt.u32 	%p7, %r167, 16;
	@%p7 bra 	$L__BB2_9;
$L__BB2_10:
	setp.gt.s32 	%p8, %r6, 0;
	@%p8 bra 	$L__BB2_11;
	bra.uni 	$L__BB2_35;
$L__BB2_11:
	and.b32  	%r95, %r179, 31;
	rem.s32 	%r29, %r95, %r11;
	mad.lo.s32 	%r30, %r7, %r75, %r29;
	setp.lt.s32 	%p9, %r75, 1;
	@%p9 bra 	$L__BB2_13;
	shl.b32 	%r96, %r30, 2;
	mov.u32 	%r97, _ZZ9cuda_gemmIiLi128ELi1ELi1ELi16ELi4ELi4ELi0EEviiiPT_S1_S1_iiE3Ash;
	add.s32 	%r98, %r97, %r96;
	ld.shared.u32 	%r168, [%r98];
$L__BB2_13:
	setp.lt.s32 	%p10, %r75, 2;
	@%p10 bra 	$L__BB2_15;
	add.s32 	%r100, %r29, 1;
	setp.lt.s32 	%p11, %r100, %r11;
	selp.b32 	%r101, 0, %r11, %p11;
	sub.s32 	%r102, %r30, %r101;
	shl.b32 	%r103, %r102, 2;
	mov.u32 	%r104, _ZZ9cuda_gemmIiLi128ELi1ELi1ELi16ELi4ELi4ELi0EEviiiPT_S1_S1_iiE3Ash;
	add.s32 	%r105, %r104, %r103;
	ld.shared.u32 	%r169, [%r105+4];
$L__BB2_15:
	setp.lt.s32 	%p12, %r75, 3;
	@%p12 bra 	$L__BB2_17;
	add.s32 	%r107, %r29, 2;
	setp.lt.s32 	%p13, %r107, %r11;
	selp.b32 	%r108, 0, %r11, %p13;
	sub.s32 	%r109, %r30, %r108;
	shl.b32 	%r110, %r109, 2;
	mov.u32 	%r111, _ZZ9cuda_gemmIiLi128ELi1ELi1ELi16ELi4ELi4ELi0EEviiiPT_S1_S1_iiE3Ash;
	add.s32 	%r112, %r111, %r110;
	ld.shared.u32 	%r170, [%r112+8];
$L__BB2_17:
	setp.lt.s32 	%p14, %r75, 4;
	@%p14 bra 	$L__BB2_19;
	add.s32 	%r114, %r29, 3;
	setp.lt.s32 	%p15, %r114, %r11;
	selp.b32 	%r115, 0, %r11, %p15;
	sub.s32 	%r116, %r30, %r115;
	shl.b32 	%r117, %r116, 2;
	mov.u32 	%r118, _ZZ9cuda_gemmIiLi128ELi1ELi1ELi16ELi4ELi4ELi0EEviiiPT_S1_S1_iiE3Ash;
	add.s32 	%r119, %r118, %r117;
	ld.shared.u32 	%r171, [%r119+12];
$L__BB2_19:
	setp.ge.s32 	%p16, %r172, %r74;
	@%p16 bra 	$L__BB2_35;
	add.s32 	%r120, %r29, 1;
	setp.lt.s32 	%p17, %r120, %r11;
	selp.b32 	%r121, 0, %r11, %p17;
	sub.s32 	%r39, %r29, %r121;
	add.s32 	%r122, %r29, 2;
	setp.lt.s32 	%p18, %r122, %r11;
	selp.b32 	%r123, 0, %r11, %p18;
	sub.s32 	%r40, %r29, %r123;
	add.s32 	%r124, %r29, 3;
	setp.lt.s32 	%p19, %r124, %r11;
	selp.b32 	%r125, 0, %r11, %p19;
	sub.s32 	%r41, %r29, %r125;
	setp.lt.s32 	%p20, %r29, %r75;
	selp.b32 	%r126, 0, %r75, %p20;
	sub.s32 	%r42, %r29, %r126;
	setp.lt.s32 	%p21, %r120, %r75;
	selp.b32 	%r127, 0, %r75, %p21;
	sub.s32 	%r43, %r120, %r127;
	setp.lt.s32 	%p22, %r122, %r75;
	selp.b32 	%r128, 0, %r75, %p22;
	sub.s32 	%r44, %r122, %r128;
	setp.lt.s32 	%p23, %r124, %r75;
	selp.b32 	%r129, 0, %r75, %p23;
	sub.s32 	%r45, %r124, %r129;
	div.u32 	%r46, %r9, %r6;
	shl.b32 	%r134, %r39, 2;
	shl.b32 	%r137, %r40, 2;
	shl.b32 	%r140, %r41, 2;
$L__BB2_21:
	setp.gt.u32 	%p24, %r75, 32;
	mov.u32 	%r130, _ZZ9cuda_gemmIiLi128ELi1ELi1ELi16ELi4ELi4ELi0EEviiiPT_S1_S1_iiE11kron_fac_sh;
	mad.lo.s32 	%r48, %r172, 20, %r130;
	shl.b32 	%r131, %r29, 2;
	add.s32 	%r132, %r48, %r131;
	ld.shared.u32 	%r49, [%r132];
	@%p24 bra 	$L__BB2_28;
	setp.lt.s32 	%p29, %r75, 2;
	shfl.sync.idx.b32	%r143|%p30, %r49, %r42, %r12, -1;
	mul.lo.s32 	%r177, %r143, %r168;
	@%p29 bra 	$L__BB2_24;
	shfl.sync.idx.b32	%r144|%p31, %r49, %r43, %r12, -1;
	mad.lo.s32 	%r177, %r144, %r169, %r177;
$L__BB2_24:
	setp.lt.s32 	%p32, %r75, 3;
	@%p32 bra 	$L__BB2_26;
	shfl.sync.idx.b32	%r145|%p33, %r49, %r44, %r12, -1;
	mad.lo.s32 	%r177, %r145, %r170, %r177;
$L__BB2_26:
	setp.lt.s32 	%p34, %r75, 4;
	@%p34 bra 	$L__BB2_34;
	shfl.sync.idx.b32	%r146|%p35, %r49, %r45, %r12, -1;
	mad.lo.s32 	%r177, %r146, %r171, %r177;
	bra.uni 	$L__BB2_34;
$L__BB2_28:
	setp.lt.s32 	%p25, %r75, 2;
	setp.gt.s32 	%p26, %r75, 0;
	mul.lo.s32 	%r133, %r49, %r168;
	selp.b32 	%r177, %r133, 0, %p26;
	@%p25 bra 	$L__BB2_30;
	add.s32 	%r135, %r48, %r134;
	ld.shared.u32 	%r136, [%r135+4];
	mad.lo.s32 	%r177, %r136, %r169, %r177;
$L__BB2_30:
	setp.lt.s32 	%p27, %r75, 3;
	@%p27 bra 	$L__BB2_32;
	add.s32 	%r138, %r48, %r137;
	ld.shared.u32 	%r139, [%r138+8];
	mad.lo.s32 	%r177, %r139, %r170, %r177;
$L__BB2_32:
	setp.lt.s32 	%p28, %r75, 4;
	@%p28 bra 	$L__BB2_34;
	add.s32 	%r141, %r48, %r140;
	ld.shared.u32 	%r142, [%r141+12];
	mad.lo.s32 	%r177, %r142, %r171, %r177;
$L__BB2_34:
	mad.lo.s32 	%r147, %r172, %r6, %r7;
	shl.b32 	%r148, %r147, 2;
	mov.u32 	%r149, _ZZ9cuda_gemmIiLi128ELi1ELi1ELi16ELi4ELi4ELi0EEviiiPT_S1_S1_iiE3Csh;
	add.s32 	%r150, %r149, %r148;
	ld.shared.u32 	%r151, [%r150];
	add.s32 	%r152, %r151, %r177;
	st.shared.u32 	[%r150], %r152;
	add.s32 	%r172, %r172, %r46;
	setp.lt.s32 	%p36, %r172, %r74;
	@%p36 bra 	$L__BB2_21;
$L__BB2_35:
	setp.gt.u32 	%p37, %r179, 15;
	bar.sync 	0;
	@%p37 bra 	$L__BB2_38;
	mul.lo.s32 	%r153, %r6, %r13;
	mad.lo.s32 	%r64, %r10, %r72, %r153;
	div.s32 	%r65, %r73, %r75;
	shl.b32 	%r154, %r179, 2;
	mov.u32 	%r155, _ZZ9cuda_gemmIiLi128ELi1ELi1ELi16ELi4ELi4ELi0EEviiiPT_S1_S1_iiE3Csh;
	add.s32 	%r178, %r155, %r154;
	shl.b32 	%r67, %r9, 2;
	cvta.to.global.u64 	%rd3, %rd6;
$L__BB2_37:
	div.s32 	%r156, %r179, %r6;
	mad.lo.s32 	%r157, %r65, %r156, %r64;
	mul.lo.s32 	%r158, %r156, %r6;
	sub.s32 	%r159, %r179, %r158;
	add.s32 	%r160, %r157, %r159;
	ld.shared.u32 	%r161, [%r178];
	mul.wide.s32 	%rd11, %r160, 4;
	add.s64 	%rd12, %rd3, %rd11;
	st.global.u32 	[%rd12], %r161;
	add.s32 	%r179, %r179, %r9;
	add.s32 	%r178, %r178, %r67;
	setp.lt.u32 	%p38, %r179, 16;
	@%p38 bra 	$L__BB2_37;
$L__BB2_38:
	ret;

}
	// .globl	_Z9cuda_gemmIiLi128ELi1ELi1ELi16ELi4ELi4ELi1EEviiiPT_S1_S1_ii
.visible .entry _Z9cuda_gemmIiLi128ELi1ELi1ELi16ELi4ELi4ELi1EEviiiPT_S1_S1_ii(
	.param .u32 _Z9cuda_gemmIiLi128ELi1ELi1ELi16ELi4ELi4ELi1EEviiiPT_S1_S1_ii_param_0,
	.param .u32 _Z9cuda_gemmIiLi128ELi1ELi1ELi16ELi4ELi4ELi1EEviiiPT_S1_S1_ii_param_1,
	.param .u32 _Z9cuda_gemmIiLi128ELi1ELi1ELi16ELi4ELi4ELi1EEviiiPT_S1_S1_ii_param_2,
	.param .u64 .ptr .align 1 _Z9cuda_gemmIiLi128ELi1ELi1ELi16ELi4ELi4ELi1EEviiiPT_S1_S1_ii_param_3,
	.param .u64 .ptr .align 1 _Z9cuda_gemmIiLi128ELi1ELi1ELi16ELi4ELi4ELi1EEviiiPT_S1_S1_ii_param_4,
	.param .u64 .ptr .align 1 _Z9cuda_gemmIiLi128ELi1ELi1ELi16ELi4ELi4ELi1EEviiiPT_S1_S1_ii_param_5,
	.param .u32 _Z9cuda_gemmIiLi128ELi1ELi1ELi16ELi4ELi4ELi1EEviiiPT_S1_S1_ii_param_6,
	.param .u32 _Z9cuda_gemmIiLi128ELi1ELi1ELi16ELi4ELi4ELi1EEviiiPT_S1_S1_ii_param_7
)
.maxntid 128
{
	.reg .pred 	%p<19>;
	.reg .b32 	%r<97>;
	.reg .b64 	%rd<25>;
	// demoted variable
	.shared .align 128 .b8 _ZZ9cuda_gemmIiLi128ELi1ELi1ELi16ELi4ELi4ELi1EEviiiPT_S1_S1_iiE11kron_fac_sh[80];
	// demoted variable
	.shared .align 128 .b8 _ZZ9cuda_gemmIiLi128ELi1ELi1ELi16ELi4ELi4ELi1EEviiiPT_S1_S1_iiE3Ash[64];
	// demoted variable
	.shared .align 128 .b8 _ZZ9cuda_gemmIiLi128ELi1ELi1ELi16ELi4ELi4ELi1EEviiiPT_S1_S1_iiE3Csh[64];
	ld.param.u64 	%rd13, [_Z9cuda_gemmIiLi128ELi1ELi1ELi16ELi4ELi4ELi1EEviiiPT_S1_S1_ii_param_3];
	ld.param.u64 	%rd14, [_Z9cuda_gemmIiLi128ELi1ELi1ELi16ELi4ELi4ELi1EEviiiPT_S1_S1_ii_param_4];
	ld.param.u64 	%rd15, [_Z9cuda_gemmIiLi128ELi1ELi1ELi16ELi4ELi4ELi1EEviiiPT_S1_S1_ii_param_5];
	mov.u32 	%r96, %tid.x;
	setp.gt.u32 	%p1, %r96, 15;
	@%p1 bra 	$L__BB3_3;
	mov.u32 	%r2, %ntid.x;
	mul.wide.u32 	%rd16, %r96, 4;
	cvta.to.global.u64 	%rd17, %rd14;
	add.s64 	%rd22, %rd17, %rd16;
	mul.wide.u32 	%rd2, %r2, 4;
	mov.u32 	%r40, _ZZ9cuda_gemmIiLi128ELi1ELi1ELi16ELi4ELi4ELi1EEviiiPT_S1_S1_iiE11kron_fac_sh;
	mov.u32 	%r89, %r96;
$L__BB3_2:
	ld.global.u32 	%r38, [%rd22];
	and.b32  	%r39, %r89, 3;
	mad.lo.s32 	%r41, %r39, 20, %r40;
	and.b32  	%r42, %r89, -4;
	add.s32 	%r43, %r41, %r42;
	st.shared.u32 	[%r43], %r38;
	add.s32 	%r89, %r89, %r2;
	add.s64 	%rd22, %rd22, %rd2;
	setp.lt.u32 	%p2, %r89, 16;
	@%p2 bra 	$L__BB3_2;
$L__BB3_3:
	and.b32  	%r5, %r96, 3;
	mov.u32 	%r6, %ntid.x;
	mov.u32 	%r7, %ctaid.y;
	mov.u32 	%r44, %nctaid.y;
	setp.ge.u32 	%p3, %r7, %r44;
	@%p3 bra 	$L__BB3_16;
	setp.gt.u32 	%p4, %r96, 15;
	@%p4 bra 	$L__BB3_7;
	shl.b32 	%r45, %r7, 4;
	shl.b32 	%r46, %r96, 2;
	mov.u32 	%r47, _ZZ9cuda_gemmIiLi128ELi1ELi1ELi16ELi4ELi4ELi1EEviiiPT_S1_S1_iiE3Ash;
	add.s32 	%r90, %r47, %r46;
	shl.b32 	%r9, %r6, 2;
	add.s32 	%r48, %r96, %r45;
	mul.wide.u32 	%rd18, %r48, 4;
	cvta.to.global.u64 	%rd19, %rd13;
	add.s64 	%rd23, %rd19, %rd18;
	mul.wide.u32 	%rd6, %r6, 4;
	mov.u32 	%r91, %r96;
$L__BB3_6:
	ld.global.u32 	%r49, [%rd23];
	st.shared.u32 	[%r90], %r49;
	add.s32 	%r91, %r91, %r6;
	add.s32 	%r90, %r90, %r9;
	add.s64 	%rd23, %rd23, %rd6;
	setp.lt.u32 	%p5, %r91, 16;
	@%p5 bra 	$L__BB3_6;
$L__BB3_7:
	setp.gt.u32 	%p6, %r96, 15;
	bar.sync 	0;
	@%p6 bra 	$L__BB3_10;
	shl.b32 	%r50, %r96, 2;
	mov.u32 	%r51, _ZZ9cuda_gemmIiLi128ELi1ELi1ELi16ELi4ELi4ELi1EEviiiPT_S1_S1_iiE3Csh;
	add.s32 	%r92, %r51, %r50;
	shl.b32 	%r15, %r6, 2;
	mov.u32 	%r93, %r96;
$L__BB3_9:
	mov.b32 	%r52, 0;
	st.shared.u32 	[%r92], %r52;
	add.s32 	%r93, %r93, %r6;
	add.s32 	%r92, %r92, %r15;
	setp.lt.u32 	%p7, %r93, 16;
	@%p7 bra 	$L__BB3_9;
$L__BB3_10:
	setp.gt.u32 	%p8, %r96, 15;
	@%p8 bra 	$L__BB3_13;
	shl.b32 	%r53, %r5, 2;
	or.b32  	%r54, %r53, %r5;
	shl.b32 	%r55, %r54, 2;
	mov.u32 	%r56, _ZZ9cuda_gemmIiLi128ELi1ELi1ELi16ELi4ELi4ELi1EEviiiPT_S1_S1_iiE3Ash;
	add.s32 	%r57, %r56, %r55;
	ld.shared.u32 	%r20, [%r57];
	setp.eq.s32 	%p9, %r5, 3;
	selp.b32 	%r58, -16, 0, %p9;
	add.s32 	%r59, %r57, %r58;
	ld.shared.u32 	%r21, [%r59+4];
	setp.lt.u32 	%p10, %r5, 2;
	selp.b32 	%r60, 0, -16, %p10;
	add.s32 	%r61, %r57, %r60;
	ld.shared.u32 	%r22, [%r61+8];
	setp.eq.s32 	%p11, %r5, 0;
	selp.b32 	%r62, 0, -16, %p11;
	add.s32 	%r63, %r57, %r62;
	ld.shared.u32 	%r23, [%r63+12];
	add.s32 	%r64, %r96, 1;
	and.b32  	%r24, %r64, 3;
	xor.b32  	%r25, %r5, 2;
	add.s32 	%r65, %r96, -1;
	and.b32  	%r26, %r65, 3;
	shr.u32 	%r27, %r6, 2;
	shr.u32 	%r94, %r96, 2;
	mov.u32 	%r66, _ZZ9cuda_gemmIiLi128ELi1ELi1ELi16ELi4ELi4ELi1EEviiiPT_S1_S1_iiE11kron_fac_sh;
	add.s32 	%r29, %r66, %r53;
$L__BB3_12:
	mad.lo.s32 	%r67, %r94, 20, %r29;
	ld.shared.u32 	%r68, [%r67];
	shfl.sync.idx.b32	%r69|%p12, %r68, %r5, 7199, -1;
	mul.lo.s32 	%r70, %r69, %r20;
	shfl.sync.idx.b32	%r71|%p13, %r68, %r24, 7199, -1;
	mad.lo.s32 	%r72, %r71, %r21, %r70;
	shfl.sync.idx.b32	%r73|%p14, %r68, %r25, 7199, -1;
	mad.lo.s32 	%r74, %r73, %r22, %r72;
	shfl.sync.idx.b32	%r75|%p15, %r68, %r26, 7199, -1;
	mad.lo.s32 	%r76, %r75, %r23, %r74;
	shl.b32 	%r78, %r94, 4;
	or.b32  	%r79, %r78, %r53;
	mov.u32 	%r80, _ZZ9cuda_gemmIiLi128ELi1ELi1ELi16ELi4ELi4ELi1EEviiiPT_S1_S1_iiE3Csh;
	add.s32 	%r81, %r80, %r79;
	ld.shared.u32 	%r82, [%r81];
	add.s32 	%r83, %r82, %r76;
	st.shared.u32 	[%r81], %r83;
	add.s32 	%r94, %r94, %r27;
	setp.lt.u32 	%p16, %r94, 4;
	@%p16 bra 	$L__BB3_12;
$L__BB3_13:
	setp.gt.u32 	%p17, %r96, 15;
	bar.sync 	0;
	@%p17 bra 	$L__BB3_16;
	shl.b32 	%r84, %r7, 4;
	shl.b32 	%r85, %r96, 2;
	mov.u32 	%r86, _ZZ9cuda_gemmIiLi128ELi1ELi1ELi16ELi4ELi4ELi1EEviiiPT_S1_S1_iiE3Csh;
	add.s32 	%r95, %r86, %r85;
	shl.b32 	%r33, %r6, 2;
	add.s32 	%r87, %r96, %r84;
	mul.wide.u32 	%rd20, %r87, 4;
	cvta.to.global.u64 	%rd21, %rd15;
	add.s64 	%rd24, %rd21, %rd20;
	mul.wide.u32 	%rd10, %r6, 4;
$L__BB3_15:
	ld.shared.u32 	%r88, [%r95];
	st.global.u32 	[%rd24], %r88;
	add.s32 	%r96, %r96, %r6;
	add.s32 	%r95, %r95, %r33;
	add.s64 	%rd24, %rd24, %rd10;
	setp.lt.u32 	%p18, %r96, 16;
	@%p18 bra 	$L__BB3_15;
$L__BB3_16:
	ret;

}
	// .globl	_Z9cuda_gemmIiLi128ELi1ELi1ELi16ELi8ELi8ELi0EEviiiPT_S1_S1_ii
.visible .entry _Z9cuda_gemmIiLi128ELi1ELi1ELi16ELi8ELi8ELi0EEviiiPT_S1_S1_ii(
	.param .u32 _Z9cuda_gemmIiLi128ELi1ELi1ELi16ELi8ELi8ELi0EEviiiPT_S1_S1_ii_param_0,
	.param .u32 _Z9cuda_gemmIiLi128ELi1ELi1ELi16ELi8ELi8ELi0EEviiiPT_S1_S1_ii_param_1,
	.param .u32 _Z9cuda_gemmIiLi128ELi1ELi1ELi16ELi8ELi8ELi0EEviiiPT_S1_S1_ii_param_2,
	.param .u64 .ptr .align 1 _Z9cuda_gemmIiLi128ELi1ELi1ELi16ELi8ELi8ELi0EEviiiPT_S1_S1_ii_param_3,
	.param .u64 .ptr .align 1 _Z9cuda_gemmIiLi128ELi1ELi1ELi16ELi8ELi8ELi0EEviiiPT_S1_S1_ii_param_4,
	.param .u64 .ptr .align 1 _Z9cuda_gemmIiLi128ELi1ELi1ELi16ELi8ELi8ELi0EEviiiPT_S1_S1_ii_param_5,
	.param .u32 _Z9cuda_gemmIiLi128ELi1ELi1ELi16ELi8ELi8ELi0EEviiiPT_S1_S1_ii_param_6,
	.param .u32 _Z9cuda_gemmIiLi128ELi1ELi1ELi16ELi8ELi8ELi0EEviiiPT_S1_S1_ii_param_7
)
.maxntid 128
{
	.reg .pred 	%p<68>;
	.reg .b32 	%r<284>;
	.reg .b64 	%rd<14>;
	// demoted variable
	.shared .align 128 .b8 _ZZ9cuda_gemmIiLi128ELi1ELi1ELi16ELi8ELi8ELi0EEviiiPT_S1_S1_iiE11kron_fac_sh[288];
	// demoted variable
	.shared .align 128 .b8 _ZZ9cuda_gemmIiLi128ELi1ELi1ELi16ELi8ELi8ELi0EEviiiPT_S1_S1_iiE3Ash[64];
	// demoted variable
	.shared .align 128 .b8 _ZZ9cuda_gemmIiLi128ELi1ELi1ELi16ELi8ELi8ELi0EEviiiPT_S1_S1_iiE3Csh[64];
	ld.param.u32 	%r106, [_Z9cuda_gemmIiLi128ELi1ELi1ELi16ELi8ELi8ELi0EEviiiPT_S1_S1_ii_param_2];
	ld.param.u64 	%rd4, [_Z9cuda_gemmIiLi128ELi1ELi1ELi16ELi8ELi8ELi0EEviiiPT_S1_S1_ii_param_3];
	ld.param.u64 	%rd5, [_Z9cuda_gemmIiLi128ELi1ELi1ELi16ELi8ELi8ELi0EEviiiPT_S1_S1_ii_param_4];
	ld.param.u32 	%r107, [_Z9cuda_gemmIiLi128ELi1ELi1ELi16ELi8ELi8ELi0EEviiiPT_S1_S1_ii_param_6];
	ld.param.u32 	%r108, [_Z9cuda_gemmIiLi128ELi1ELi1ELi16ELi8ELi8ELi0EEviiiPT_S1_S1_ii_param_7];
	mov.u32 	%r283, %tid.x;
	mul.lo.s32 	%r2, %r108, %r107;
	setp.ge.u32 	%p1, %r283, %r2;
	@%p1 bra 	$L__BB4_3;
	mov.u32 	%r3, %ntid.x;
	cvta.to.global.u64 	%rd1, %rd5;
	mov.u32 	%r253, %r283;
$L__BB4_2:
	mul.wide.u32 	%rd7, %r253, 4;
	add.s64 	%rd8, %rd1, %rd7;
	ld.global.u32 	%r109, [%rd8];
	rem.u32 	%r110, %r253, %r107;
	mov.u32 	%r111, _ZZ9cuda_gemmIiLi128ELi1ELi1ELi16ELi8ELi8ELi0EEviiiPT_S1_S1_iiE11kron_fac_sh;
	mad.lo.s32 	%r112, %r110, 36, %r111;
	div.u32 	%r113, %r253, %r108;
	shl.b32 	%r114, %r113, 2;
	add.s32 	%r115, %r112, %r114;
	st.shared.u32 	[%r115], %r109;
	add.s32 	%r253, %r253, %r3;
	setp.lt.u32 	%p2, %r253, %r2;
	@%p2 bra 	$L__BB4_2;
$L__BB4_3:
	div.s32 	%r6, 16, %r108;
	div.u32 	%r267, %r283, %r6;
	mul.lo.s32 	%r116, %r267, %r6;
	sub.s32 	%r7, %r283, %r116;
	mov.u32 	%r9, %ntid.x;
	mov.u32 	%r10, %ctaid.y;
	mov.u32 	%r117, %nctaid.y;
	setp.ge.u32 	%p3, %r10, %r117;
	@%p3 bra 	$L__BB4_64;
	setp.gt.u32 	%p4, %r283, 15;
	min.s32 	%r11, %r108, 32;
	shl.b32 	%r118, %r108, 8;
	sub.s32 	%r12, 8223, %r118;
	mov.u32 	%r13, %ctaid.x;
	@%p4 bra 	$L__BB4_7;
	shl.b32 	%r119, %r13, 4;
	shl.b32 	%r120, %r283, 2;
	mov.u32 	%r121, _ZZ9cuda_gemmIiLi128ELi1ELi1ELi16ELi8ELi8ELi0EEviiiPT_S1_S1_iiE3Ash;
	add.s32 	%r255, %r121, %r120;
	shl.b32 	%r15, %r9, 2;
	mad.lo.s32 	%r122, %r10, %r106, %r283;
	add.s32 	%r254, %r122, %r119;
	cvta.to.global.u64 	%rd2, %rd4;
	mov.u32 	%r256, %r283;
$L__BB4_6:
	mul.wide.u32 	%rd9, %r254, 4;
	add.s64 	%rd10, %rd2, %rd9;
	ld.global.u32 	%r123, [%rd10];
	st.shared.u32 	[%r255], %r123;
	add.s32 	%r256, %r256, %r9;
	add.s32 	%r255, %r255, %r15;
	add.s32 	%r254, %r254, %r9;
	setp.lt.u32 	%p5, %r256, 16;
	@%p5 bra 	$L__BB4_6;
$L__BB4_7:
	setp.gt.u32 	%p6, %r283, 15;
	bar.sync 	0;
	@%p6 bra 	$L__BB4_10;
	shl.b32 	%r124, %r283, 2;
	mov.u32 	%r125, _ZZ9cuda_gemmIiLi128ELi1ELi1ELi16ELi8ELi8ELi0EEviiiPT_S1_S1_iiE3Csh;
	add.s32 	%r257, %r125, %r124;
	shl.b32 	%r24, %r9, 2;
	mov.u32 	%r258, %r283;
$L__BB4_9:
	mov.b32 	%r126, 0;
	st.shared.u32 	[%r257], %r126;
	add.s32 	%r258, %r258, %r9;
	add.s32 	%r257, %r257, %r24;
	setp.lt.u32 	%p7, %r258, 16;
	@%p7 bra 	$L__BB4_9;
$L__BB4_10:
	setp.gt.s32 	%p8, %r6, 0;
	@%p8 bra 	$L__BB4_11;
	bra.uni 	$L__BB4_61;
$L__BB4_11:
	and.b32  	%r128, %r283, 31;
	rem.s32 	%r29, %r128, %r11;
	mad.lo.s32 	%r30, %r7, %r108, %r29;
	setp.lt.s32 	%p9, %r108, 1;
	@%p9 bra 	$L__BB4_13;
	shl.b32 	%r129, %r30, 2;
	mov.u32 	%r130, _ZZ9cuda_gemmIiLi128ELi1ELi1ELi16ELi8ELi8ELi0EEviiiPT_S1_S1_iiE3Ash;
	add.s32 	%r131, %r130, %r129;
	ld.shared.u32 	%r259, [%r131];
$L__BB4_13:
	setp.lt.s32 	%p10, %r108, 2;
	@%p10 bra 	$L__BB4_15;
	add.s32 	%r133, %r29, 1;
	setp.lt.s32 	%p11, %r133, %r11;
	selp.b32 	%r134, 0, %r11, %p11;
	sub.s32 	%r135, %r30, %r134;
	shl.b32 	%r136, %r135, 2;
	mov.u32 	%r137, _ZZ9cuda_gemmIiLi128ELi1ELi1ELi16ELi8ELi8ELi0EEviiiPT_S1_S1_iiE3Ash;
	add.s32 	%r138, %r137, %r136;
	ld.shared.u32 	%r260, [%r138+4];
$L__BB4_15:
	setp.lt.s32 	%p12, %r108, 3;
	@%p12 bra 	$L__BB4_17;
	add.s32 	%r140, %r29, 2;
	setp.lt.s32 	%p13, %r140, %r11;
	selp.b32 	%r141, 0, %r11, %p13;
	sub.s32 	%r142, %r30, %r141;
	shl.b32 	%r143, %r142, 2;
	mov.u32 	%r144, _ZZ9cuda_gemmIiLi128ELi1ELi1ELi16ELi8ELi8ELi0EEviiiPT_S1_S1_iiE3Ash;
	add.s32 	%r145, %r144, %r143;
	ld.shared.u32 	%r261, [%r145+8];
$L__BB4_17:
	setp.lt.s32 	%p14, %r108, 4;
	@%p14 bra 	$L__BB4_19;
	add.s32 	%r147, %r29, 3;
	setp.lt.s32 	%p15, %r147, %r11;
	selp.b32 	%r148, 0, %r11, %p15;
	sub.s32 	%r149, %r30, %r148;
	shl.b32 	%r150, %r149, 2;
	mov.u32 	%r151, _ZZ9cuda_gemmIiLi128ELi1ELi1ELi16ELi8ELi8ELi0EEviiiPT_S1_S1_iiE3Ash;
	add.s32 	%r152, %r151, %r150;
	ld.shared.u32 	%r262, [%r152+12];
$L__BB4_19:
	setp.lt.s32 	%p16, %r108, 5;
	@%p16 bra 	$L__BB4_21;
	add.s32 	%r154, %r29, 4;
	setp.lt.s32 	%p17, %r154, %r11;
	selp.b32 	%r155, 0, %r11, %p17;
	sub.s32 	%r156, %r30, %r155;
	shl.b32 	%r157, %r156, 2;
	mov.u32 	%r158, _ZZ9cuda_gemmIiLi128ELi1ELi1ELi16ELi8ELi8ELi0EEviiiPT_S1_S1_iiE3Ash;
	add.s32 	%r159, %r158, %r157;
	ld.shared.u32 	%r263, [%r159+16];
$L__BB4_21:
	setp.lt.s32 	%p18, %r108, 6;
	@%p18 bra 	$L__BB4_23;
	add.s32 	%r161, %r29, 5;
	setp.lt.s32 	%p19, %r161, %r11;
	selp.b32 	%r162, 0, %r11, %p19;
	sub.s32 	%r163, %r30, %r162;
	shl.b32 	%r164, %r163, 2;
	mov.u32 	%r165, _ZZ9cuda_gemmIiLi128ELi1ELi1ELi16ELi8ELi8ELi0EEviiiPT_S1_S1_iiE3Ash;
	add.s32 	%r166, %r165, %r164;
	ld.shared.u32 	%r264, [%r166+20];
$L__BB4_23:
	setp.lt.s32 	%p20, %r108, 7;
	@%p20 bra 	$L__BB4_25;
	add.s32 	%r168, %r29, 6;
	setp.lt.s32 	%p21, %r168, %r11;
	selp.b32 	%r169, 0, %r11, %p21;
	sub.s32 	%r170, %r30, %r169;
	shl.b32 	%r171, %r170, 2;
	mov.u32 	%r172, _ZZ9cuda_gemmIiLi128ELi1ELi1ELi16ELi8ELi8ELi0EEviiiPT_S1_S1_iiE3Ash;
	add.s32 	%r173, %r172, %r171;
	ld.shared.u32 	%r265, [%r173+24];
$L__BB4_25:
	setp.lt.s32 	%p22, %r108, 8;
	@%p22 bra 	$L__BB4_27;
	add.s32 	%r175, %r29, 7;
	setp.lt.s32 	%p23, %r175, %r11;
	selp.b32 	%r176, 0, %r11, %p23;
	sub.s32 	%r177, %r30, %r176;
	shl.b32 	%r178, %r177, 2;
	mov.u32 	%r179, _ZZ9cuda_gemmIiLi128ELi1ELi1ELi16ELi8ELi8ELi0EEviiiPT_S1_S1_iiE3Ash;
	add.s32 	%r180, %r179, %r178;
	ld.shared.u32 	%r266, [%r180+28];
$L__BB4_27:
	setp.ge.s32 	%p24, %r267, %r107;
	@%p24 bra 	$L__BB4_61;
	add.s32 	%r181, %r29, 1;
	setp.lt.s32 	%p25, %r181, %r11;
	selp.b32 	%r182, 0, %r11, %p25;
	sub.s32 	%r47, %r29, %r182;
	add.s32 	%r183, %r29, 2;
	setp.lt.s32 	%p26, %r183, %r11;
	selp.b32 	%r184, 0, %r11, %p26;
	sub.s32 	%r48, %r29, %r184;
	add.s32 	%r185, %r29, 3;
	setp.lt.s32 	%p27, %r185, %r11;
	selp.b32 	%r186, 0, %r11, %p27;
	sub.s32 	%r49, %r29, %r186;
	add.s32 	%r187, %r29, 4;
	setp.lt.s32 	%p28, %r187, %r11;
	selp.b32 	%r188, 0, %r11, %p28;
	sub.s32 	%r50, %r29, %r188;
	add.s32 	%r189, %r29, 5;
	setp.lt.s32 	%p29, %r189, %r11;
	selp.b32 	%r190, 0, %r11, %p29;
	sub.s32 	%r51, %r29, %r190;
	add.s32 	%r191, %r29, 6;
	setp.lt.s32 	%p30, %r191, %r11;
	selp.b32 	%r192, 0, %r11, %p30;
	sub.s32 	%r52, %r29, %r192;
	add.s32 	%r193, %r29, 7;
	setp.lt.s32 	%p31, %r193, %r11;
	selp.b32 	%r194, 0, %r11, %p31;
	sub.s32 	%r53, %r29, %r194;
	setp.lt.s32 	%p32, %r29, %r108;
	selp.b32 	%r195, 0, %r108, %p32;
	sub.s32 	%r54, %r29, %r195;
	setp.lt.s32 	%p33, %r181, %r108;
	selp.b32 	%r196, 0, %r108, %p33;
	sub.s32 	%r55, %r181, %r196;
	setp.lt.s32 	%p34, %r183, %r108;
	selp.b32 	%r197, 0, %r108, %p34;
	sub.s32 	%r56, %r183, %r197;
	setp.lt.s32 	%p35, %r185, %r108;
	selp.b32 	%r198, 0, %r108, %p35;
	sub.s32 	%r57, %r185, %r198;
	setp.lt.s32 	%p36, %r187, %r108;
	selp.b32 	%r199, 0, %r108, %p36;
	sub.s32 	%r58, %r187, %r199;
	setp.lt.s32 	%p37, %r189, %r108;
	selp.b32 	%r200, 0, %r108, %p37;
	sub.s32 	%r59, %r189, %r200;
	setp.lt.s32 	%p38, %r191, %r108;
	selp.b32 	%r201, 0, %r108, %p38;
	sub.s32 	%r60, %r191, %r201;
	setp.lt.s32 	%p39, %r193, %r108;
	selp.b32 	%r202, 0, %r108, %p39;
	sub.s32 	%r61, %r193, %r202;
	div.u32 	%r62, %r9, %r6;
	shl.b32 	%r207, %r47, 2;
	shl.b32 	%r210, %r48, 2;
	shl.b32 	%r213, %r49, 2;
	shl.b32 	%r216, %r50, 2;
	shl.b32 	%r219, %r51, 2;
	shl.b32 	%r222, %r52, 2;
	shl.b32 	%r225, %r53, 2;
$L__BB4_29:
	setp.gt.u32 	%p40, %r108, 32;
	mov.u32 	%r203, _ZZ9cuda_gemmIiLi128ELi1ELi1ELi16ELi8ELi8ELi0EEviiiPT_S1_S1_iiE11kron_fac_sh;
	mad.lo.s32 	%r64, %r267, 36, %r203;
	shl.b32 	%r204, %r29, 2;
	add.s32 	%r205, %r64, %r204;
	ld.shared.u32 	%r65, [%r205];
	@%p40 bra 	$L__BB4_46;
	setp.eq.s32 	%p49, %r108, 0;
	mov.b32 	%r269, 0;
	@%p49 bra 	$L__BB4_32;
	shfl.sync.idx.b32	%r229|%p50, %r65, %r54, %r12, -1;
	mul.lo.s32 	%r269, %r229, %r259;
$L__BB4_32:
	setp.lt.s32 	%p51, %r108, 2;
	@%p51 bra 	$L__BB4_34;
	shfl.sync.idx.b32	%r230|%p52, %r65, %r55, %r12, -1;
	mad.lo.s32 	%r269, %r230, %r260, %r269;
$L__BB4_34:
	setp.lt.s32 	%p53, %r108, 3;
	@%p53 bra 	$L__BB4_36;
	shfl.sync.idx.b32	%r231|%p54, %r65, %r56, %r12, -1;
	mad.lo.s32 	%r269, %r231, %r261, %r269;
$L__BB4_36:
	setp.lt.s32 	%p55, %r108, 4;
	@%p55 bra 	$L__BB4_38;
	shfl.sync.idx.b32	%r232|%p56, %r65, %r57, %r12, -1;
	mad.lo.s32 	%r269, %r232, %r262, %r269;
$L__BB4_38:
	setp.lt.s32 	%p57, %r108, 5;
	@%p57 bra 	$L__BB4_40;
	shfl.sync.idx.b32	%r233|%p58, %r65, %r58, %r12, -1;
	mad.lo.s32 	%r269, %r233, %r263, %r269;
$L__BB4_40:
	setp.lt.s32 	%p59, %r108, 6;
	@%p59 bra 	$L__BB4_42;
	shfl.sync.idx.b32	%r234|%p60, %r65, %r59, %r12, -1;
	mad.lo.s32 	%r269, %r234, %r264, %r269;
$L__BB4_42:
	setp.lt.s32 	%p61, %r108, 7;
	@%p61 bra 	$L__BB4_44;
	shfl.sync.idx.b32	%r235|%p62, %r65, %r60, %r12, -1;
	mad.lo.s32 	%r269, %r235, %r265, %r269;
$L__BB4_44:
	setp.lt.s32 	%p63, %r108, 8;
	@%p63 bra 	$L__BB4_60;
	shfl.sync.idx.b32	%r236|%p64, %r65, %r61, %r12, -1;
	mad.lo.s32 	%r269, %r236, %r266, %r269;
	bra.uni 	$L__BB4_60;
$L__BB4_46:
	setp.lt.s32 	%p41, %r108, 2;
	setp.gt.s32 	%p42, %r108, 0;
	mul.lo.s32 	%r206, %r65, %r259;
	selp.b32 	%r269, %r206, 0, %p42;
	@%p41 bra 	$L__BB4_48;
	add.s32 	%r208, %r64, %r207;
	ld.shared.u32 	%r209, [%r208+4];
	mad.lo.s32 	%r269, %r209, %r260, %r269;
$L__BB4_48:
	setp.lt.s32 	%p43, %r108, 3;
	@%p43 bra 	$L__BB4_50;
	add.s32 	%r211, %r64, %r210;
	ld.shared.u32 	%r212, [%r211+8];
	mad.lo.s32 	%r269, %r212, %r261, %r269;
$L__BB4_50:
	setp.lt.s32 	%p44, %r108, 4;
	@%p44 bra 	$L__BB4_52;
	add.s32 	%r214, %r64, %r213;
	ld.shared.u32 	%r215, [%r214+12];
	mad.lo.s32 	%r269, %r215, %r262, %r269;
$L__BB4_52:
	setp.lt.s32 	%p45, %r108, 5;
	@%p45 bra 	$L__BB4_54;
	add.s32 	%r217, %r64, %r216;
	ld.shared.u32 	%r218, [%r217+16];
	mad.lo.s32 	%r269, %r218, %r263, %r269;
$L__BB4_54:
	setp.lt.s32 	%p46, %r108, 6;
	@%p46 bra 	$L__BB4_56;
	add.s32 	%r220, %r64, %r219;
	ld.shared.u32 	%r221, [%r220+20];
	mad.lo.s32 	%r269, %r221, %r264, %r269;
$L__BB4_56:
	setp.lt.s32 	%p47, %r108, 7;
	@%p47 bra 	$L__BB4_58;
	add.s32 	%r223, %r64, %r222;
	ld.shared.u32 	%r224, [%r223+24];
	mad.lo.s32 	%r269, %r224, %r265, %r269;
$L__BB4_58:
	setp.lt.s32 	%p48, %r108, 8;
	@%p48 bra 	$L__BB4_60;
	add.s32 	%r226, %r64, %r225;
	ld.shared.u32 	%r227, [%r226+28];
	mad.lo.s32 	%r269, %r227, %r266, %r269;
$L__BB4_60:
	mad.lo.s32 	%r237, %r267, %r6, %r7;
	shl.b32 	%r238, %r237, 2;
	mov.u32 	%r239, _ZZ9cuda_gemmIiLi128ELi1ELi1ELi16ELi8ELi8ELi0EEviiiPT_S1_S1_iiE3Csh;
	add.s32 	%r240, %r239, %r238;
	ld.shared.u32 	%r241, [%r240];
	add.s32 	%r242, %r241, %r269;
	st.shared.u32 	[%r240], %r242;
	add.s32 	%r267, %r267, %r62;
	setp.lt.s32 	%p65, %r267, %r107;
	@%p65 bra 	$L__BB4_29;
$L__BB4_61:
	setp.gt.u32 	%p66, %r283, 15;
	bar.sync 	0;
	@%p66 bra 	$L__BB4_64;
	ld.param.u64 	%rd13, [_Z9cuda_gemmIiLi128ELi1ELi1ELi16ELi8ELi8ELi0EEviiiPT_S1_S1_ii_param_5];
	ld.param.u32 	%r252, [_Z9cuda_gemmIiLi128ELi1ELi1ELi16ELi8ELi8ELi0EEviiiPT_S1_S1_ii_param_1];
	mul.lo.s32 	%r243, %r6, %r13;
	mad.lo.s32 	%r97, %r10, %r252, %r243;
	div.s32 	%r98, %r106, %r108;
	shl.b32 	%r244, %r283, 2;
	mov.u32 	%r245, _ZZ9cuda_gemmIiLi128ELi1ELi1ELi16ELi8ELi8ELi0EEviiiPT_S1_S1_iiE3Csh;
	add.s32 	%r282, %r245, %r244;
	shl.b32 	%r100, %r9, 2;
	cvta.to.global.u64 	%rd3, %rd13;
$L__BB4_63:
	div.s32 	%r246, %r283, %r6;
	mad.lo.s32 	%r247, %r98, %r246, %r97;
	mul.lo.s32 	%r248, %r246, %r6;
	sub.s32 	%r249, %r283, %r248;
	add.s32 	%r250, %r247, %r249;
	ld.shared.u32 	%r251, [%r282];
	mul.wide.s32 	%rd11, %r250, 4;
	add.s64 	%rd12, %rd3, %rd11;
	st.global.u32 	[%rd12], %r251;
	add.s32 	%r283, %r283, %r9;
	add.s32 	%r282, %r282, %r100;
	setp.lt.u32 	%p67, %r283, 16;
	@%p67 bra 	$L__BB4_63;
$L__BB4_64:
	ret;

}
	// .globl	_Z9cuda_gemmIiLi128ELi1ELi1ELi16ELi8ELi8ELi1EEviiiPT_S1_S1_ii
.visible .entry _Z9cuda_gemmIiLi128ELi1ELi1ELi16ELi8ELi8ELi1EEviiiPT_S1_S1_ii(
	.param .u32 _Z9cuda_gemmIiLi128ELi1ELi1ELi16ELi8ELi8ELi1EEviiiPT_S1_S1_ii_param_0,
	.param .u32 _Z9cuda_gemmIiLi128ELi1ELi1ELi16ELi8ELi8ELi1EEviiiPT_S1_S1_ii_param_1,
	.param .u32 _Z9cuda_gemmIiLi128ELi1ELi1ELi16ELi8ELi8ELi1EEviiiPT_S1_S1_ii_param_2,
	.param .u64 .ptr .align 1 _Z9cuda_gemmIiLi128ELi1ELi1ELi16ELi8ELi8ELi1EEviiiPT_S1_S1_ii_param_3,
	.param .u64 .ptr .align 1 _Z9cuda_gemmIiLi128ELi1ELi1ELi16ELi8ELi8ELi1EEviiiPT_S1_S1_ii_param_4,
	.param .u64 .ptr .align 1 _Z9cuda_gemmIiLi128ELi1ELi1ELi16ELi8ELi8ELi1EEviiiPT_S1_S1_ii_param_5,
	.param .u32 _Z9cuda_gemmIiLi128ELi1ELi1ELi16ELi8ELi8ELi1EEviiiPT_S1_S1_ii_param_6,
	.param .u32 _Z9cuda_gemmIiLi128ELi1ELi1ELi16ELi8ELi8ELi1EEviiiPT_S1_S1_ii_param_7
)
.maxntid 128
{
	.reg .pred 	%p<31>;
	.reg .b32 	%r<188>;
	.reg .b64 	%rd<33>;
	// demoted variable
	.shared .align 128 .b8 _ZZ9cuda_gemmIiLi128ELi1ELi1ELi16ELi8ELi8ELi1EEviiiPT_S1_S1_iiE11kron_fac_sh[288];
	// demoted variable
	.shared .align 128 .b8 _ZZ9cuda_gemmIiLi128ELi1ELi1ELi16ELi8ELi8ELi1EEviiiPT_S1_S1_iiE3Ash[64];
	// demoted variable
	.shared .align 128 .b8 _ZZ9cuda_gemmIiLi128ELi1ELi1ELi16ELi8ELi8ELi1EEviiiPT_S1_S1_iiE3Csh[64];
	ld.param.u64 	%rd14, [_Z9cuda_gemmIiLi128ELi1ELi1ELi16ELi8ELi8ELi1EEviiiPT_S1_S1_ii_param_3];
	ld.param.u64 	%rd16, [_Z9cuda_gemmIiLi128ELi1ELi1ELi16ELi8ELi8ELi1EEviiiPT_S1_S1_ii_param_4];
	ld.param.u64 	%rd15, [_Z9cuda_gemmIiLi128ELi1ELi1ELi16ELi8ELi8ELi1EEviiiPT_S1_S1_ii_param_5];
	cvta.to.global.u64 	%rd1, %rd16;
	mov.u32 	%r187, %tid.x;
	setp.gt.u32 	%p1, %r187, 63;
	@%p1 bra 	$L__BB5_7;
	mov.u32 	%r2, %ntid.x;
	add.s32 	%r64, %r187, %r2;
	max.u32 	%r65, %r64, 64;
	setp.lt.u32 	%p2, %r64, 64;
	selp.u32 	%r66, 1, 0, %p2;
	add.s32 	%r67, %r64, %r66;
	sub.s32 	%r68, %r65, %r67;
	div.u32 	%r69, %r68, %r2;
	add.s32 	%r3, %r69, %r66;
	and.b32  	%r70, %r3, 3;
	setp.eq.s32 	%p3, %r70, 3;
	mov.u32 	%r176, %r187;
	@%p3 bra 	$L__BB5_4;
	mul.wide.u32 	%rd17, %r187, 4;
	add.s64 	%rd30, %rd1, %rd17;
	mul.wide.u32 	%rd3, %r2, 4;
	add.s32 	%r71, %r3, 1;
	and.b32  	%r72, %r71, 3;
	neg.s32 	%r174, %r72;
	mov.u32 	%r176, %r187;
$L__BB5_3:
	.pragma "nounroll";
	ld.global.u32 	%r73, [%rd30];
	and.b32  	%r74, %r176, 7;
	mov.u32 	%r75, _ZZ9cuda_gemmIiLi128ELi1ELi1ELi16ELi8ELi8ELi1EEviiiPT_S1_S1_iiE11kron_fac_sh;
	mad.lo.s32 	%r76, %r74, 36, %r75;
	shr.u32 	%r77, %r176, 1;
	and.b32  	%r78, %r77, 2147483644;
	add.s32 	%r79, %r76, %r78;
	st.shared.u32 	[%r79], %r73;
	add.s32 	%r176, %r176, %r2;
	add.s64 	%rd30, %rd30, %rd3;
	add.s32 	%r174, %r174, 1;
	setp.ne.s32 	%p4, %r174, 0;
	@%p4 bra 	$L__BB5_3;
$L__BB5_4:
	setp.lt.u32 	%p5, %r3, 3;
	@%p5 bra 	$L__BB5_7;
	shl.b32 	%r80, %r2, 1;
	add.s32 	%r179, %r176, %r80;
	shl.b32 	%r11, %r2, 2;
	mad.lo.s32 	%r178, %r2, 3, %r176;
	add.s32 	%r177, %r2, %r176;
$L__BB5_6:
	mul.wide.u32 	%rd18, %r176, 4;
	add.s64 	%rd19, %rd1, %rd18;
	ld.global.u32 	%r81, [%rd19];
	and.b32  	%r82, %r176, 7;
	mov.u32 	%r83, _ZZ9cuda_gemmIiLi128ELi1ELi1ELi16ELi8ELi8ELi1EEviiiPT_S1_S1_iiE11kron_fac_sh;
	mad.lo.s32 	%r84, %r82, 36, %r83;
	shr.u32 	%r85, %r176, 1;
	and.b32  	%r86, %r85, 2147483644;
	add.s32 	%r87, %r84, %r86;
	st.shared.u32 	[%r87], %r81;
	add.s32 	%r88, %r176, %r2;
	mul.wide.u32 	%rd20, %r177, 4;
	add.s64 	%rd21, %rd1, %rd20;
	ld.global.u32 	%r89, [%rd21];
	and.b32  	%r90, %r177, 7;
	mad.lo.s32 	%r91, %r90, 36, %r83;
	shr.u32 	%r92, %r177, 1;
	and.b32  	%r93, %r92, 2147483644;
	add.s32 	%r94, %r91, %r93;
	st.shared.u32 	[%r94], %r89;
	add.s32 	%r95, %r88, %r2;
	mul.wide.u32 	%rd22, %r179, 4;
	add.s64 	%rd23, %rd1, %rd22;
	ld.global.u32 	%r96, [%rd23];
	and.b32  	%r97, %r179, 7;
	mad.lo.s32 	%r98, %r97, 36, %r83;
	shr.u32 	%r99, %r179, 1;
	and.b32  	%r100, %r99, 2147483644;
	add.s32 	%r101, %r98, %r100;
	st.shared.u32 	[%r101], %r96;
	add.s32 	%r102, %r95, %r2;
	mul.wide.u32 	%rd24, %r178, 4;
	add.s64 	%rd25, %rd1, %rd24;
	ld.global.u32 	%r103, [%rd25];
	and.b32  	%r104, %r178, 7;
	mad.lo.s32 	%r105, %r104, 36, %r83;
	shr.u32 	%r106, %r178, 1;
	and.b32  	%r107, %r106, 2147483644;
	add.s32 	%r108, %r105, %r107;
	st.shared.u32 	[%r108], %r103;
	add.s32 	%r176, %r102, %r2;
	add.s32 	%r179, %r179, %r11;
	add.s32 	%r178, %r178, %r11;
	add.s32 	%r177, %r177, %r11;
	setp.lt.u32 	%p6, %r176, 64;
	@%p6 bra 	$L__BB5_6;
$L__BB5_7:
	and.b32  	%r22, %r187, 1;
	mov.u32 	%r23, %ntid.x;
	mov.u32 	%r24, %ctaid.y;
	mov.u32 	%r109, %nctaid.y;
	setp.ge.u32 	%p7, %r24, %r109;
	@%p7 bra 	$L__BB5_20;
	setp.gt.u32 	%p8, %r187, 15;
	and.b32  	%r25, %r187, 7;
	@%p8 bra 	$L__BB5_11;
	shl.b32 	%r110, %r24, 4;
	shl.b32 	%r111, %r187, 2;
	mov.u32 	%r112, _ZZ9cuda_gemmIiLi128ELi1ELi1ELi16ELi8ELi8ELi1EEviiiPT_S1_S1_iiE3Ash;
	add.s32 	%r181, %r112, %r111;
	shl.b32 	%r27, %r23, 2;
	add.s32 	%r113, %r187, %r110;
	mul.wide.u32 	%rd26, %r113, 4;
	cvta.to.global.u64 	%rd27, %rd14;
	add.s64 	%rd31, %rd27, %rd26;
	mul.wide.u32 	%rd7, %r23, 4;
	mov.u32 	%r182, %r187;
$L__BB5_10:
	ld.global.u32 	%r114, [%rd31];
	st.shared.u32 	[%r181], %r114;
	add.s32 	%r182, %r182, %r23;
	add.s32 	%r181, %r181, %r27;
	add.s64 	%rd31, %rd31, %rd7;
	setp.lt.u32 	%p9, %r182, 16;
	@%p9 bra 	$L__BB5_10;
$L__BB5_11:
	setp.gt.u32 	%p10, %r187, 15;
	bar.sync 	0;
	@%p10 bra 	$L__BB5_14;
	shl.b32 	%r115, %r187, 2;
	mov.u32 	%r116, _ZZ9cuda_gemmIiLi128ELi1ELi1ELi16ELi8ELi8ELi1EEviiiPT_S1_S1_iiE3Csh;
	add.s32 	%r183, %r116, %r115;
	shl.b32 	%r33, %r23, 2;
	mov.u32 	%r184, %r187;
$L__BB5_13:
	mov.b32 	%r117, 0;
	st.shared.u32 	[%r183], %r117;
	add.s32 	%r184, %r184, %r23;
	add.s32 	%r183, %r183, %r33;
	setp.lt.u32 	%p11, %r184, 16;
	@%p11 bra 	$L__BB5_13;
$L__BB5_14:
	setp.gt.u32 	%p12, %r187, 15;
	@%p12 bra 	$L__BB5_17;
	shl.b32 	%r118, %r22, 5;
	shl.b32 	%r119, %r25, 2;
	or.b32  	%r120, %r118, %r119;
	mov.u32 	%r121, _ZZ9cuda_gemmIiLi128ELi1ELi1ELi16ELi8ELi8ELi1EEviiiPT_S1_S1_iiE3Ash;
	add.s32 	%r122, %r121, %r120;
	ld.shared.u32 	%r38, [%r122];
	setp.eq.s32 	%p13, %r25, 7;
	selp.b32 	%r123, -32, 0, %p13;
	add.s32 	%r124, %r122, %r123;
	ld.shared.u32 	%r39, [%r124+4];
	setp.lt.u32 	%p14, %r25, 6;
	selp.b32 	%r125, 0, -32, %p14;
	add.s32 	%r126, %r122, %r125;
	ld.shared.u32 	%r40, [%r126+8];
	setp.lt.u32 	%p15, %r25, 5;
	selp.b32 	%r127, 0, -32, %p15;
	add.s32 	%r128, %r122, %r127;
	ld.shared.u32 	%r41, [%r128+12];
	setp.lt.u32 	%p16, %r25, 4;
	selp.b32 	%r129, 0, -32, %p16;
	add.s32 	%r130, %r122, %r129;
	ld.shared.u32 	%r42, [%r130+16];
	setp.lt.u32 	%p17, %r25, 3;
	selp.b32 	%r131, 0, -32, %p17;
	add.s32 	%r132, %r122, %r131;
	ld.shared.u32 	%r43, [%r132+20];
	setp.lt.u32 	%p18, %r25, 2;
	selp.b32 	%r133, 0, -32, %p18;
	add.s32 	%r134, %r122, %r133;
	ld.shared.u32 	%r44, [%r134+24];
	setp.eq.s32 	%p19, %r25, 0;
	selp.b32 	%r135, 0, -32, %p19;
	add.s32 	%r136, %r122, %r135;
	ld.shared.u32 	%r45, [%r136+28];
	add.s32 	%r137, %r187, 1;
	and.b32  	%r46, %r137, 7;
	add.s32 	%r138, %r187, 2;
	and.b32  	%r47, %r138, 7;
	add.s32 	%r139, %r187, 3;
	and.b32  	%r48, %r139, 7;
	xor.b32  	%r49, %r25, 4;
	add.s32 	%r140, %r187, 5;
	and.b32  	%r50, %r140, 7;
	add.s32 	%r141, %r187, 6;
	and.b32  	%r51, %r141, 7;
	add.s32 	%r142, %r187, -1;
	and.b32  	%r52, %r142, 7;
	shr.u32 	%r53, %r23, 1;
	shr.u32 	%r185, %r187, 1;
	mov.u32 	%r143, _ZZ9cuda_gemmIiLi128ELi1ELi1ELi16ELi8ELi8ELi1EEviiiPT_S1_S1_iiE11kron_fac_sh;
	add.s32 	%r55, %r143, %r119;
$L__BB5_16:
	mad.lo.s32 	%r144, %r185, 36, %r55;
	ld.shared.u32 	%r145, [%r144];
	shfl.sync.idx.b32	%r146|%p20, %r145, %r25, 6175, -1;
	mul.lo.s32 	%r147, %r146, %r38;
	shfl.sync.idx.b32	%r148|%p21, %r145, %r46, 6175, -1;
	mad.lo.s32 	%r149, %r148, %r39, %r147;
	shfl.sync.idx.b32	%r150|%p22, %r145, %r47, 6175, -1;
	mad.lo.s32 	%r151, %r150, %r40, %r149;
	shfl.sync.idx.b32	%r152|%p23, %r145, %r48, 6175, -1;
	mad.lo.s32 	%r153, %r152, %r41, %r151;
	shfl.sync.idx.b32	%r154|%p24, %r145, %r49, 6175, -1;
	mad.lo.s32 	%r155, %r154, %r42, %r153;
	shfl.sync.idx.b32	%r156|%p25, %r145, %r50, 6175, -1;
	mad.lo.s32 	%r157, %r156, %r43, %r155;
	shfl.sync.idx.b32	%r158|%p26, %r145, %r51, 6175, -1;
	mad.lo.s32 	%r159, %r158, %r44, %r157;
	shfl.sync.idx.b32	%r160|%p27, %r145, %r52, 6175, -1;
	mad.lo.s32 	%r161, %r160, %r45, %r159;
	shl.b32 	%r162, %r22, 2;
	shl.b32 	%r163, %r185, 3;
	or.b32  	%r164, %r163, %r162;
	mov.u32 	%r165, _ZZ9cuda_gemmIiLi128ELi1ELi1ELi16ELi8ELi8ELi1EEviiiPT_S1_S1_iiE3Csh;
	add.s32 	%r166, %r165, %r164;
	ld.shared.u32 	%r167, [%r166];
	add.s32 	%r168, %r167, %r161;
	st.shared.u32 	[%r166], %r168;
	add.s32 	%r185, %r185, %r53;
	setp.lt.u32 	%p28, %r185, 8;
	@%p28 bra 	$L__BB5_16;
$L__BB5_17:
	setp.gt.u32 	%p29, %r187, 15;
	bar.sync 	0;
	@%p29 bra 	$L__BB5_20;
	shl.b32 	%r169, %r24, 4;
	shl.b32 	%r170, %r187, 2;
	mov.u32 	%r171, _ZZ9cuda_gemmIiLi128ELi1ELi1ELi16ELi8ELi8ELi1EEviiiPT_S1_S1_iiE3Csh;
	add.s32 	%r186, %r171, %r170;
	shl.b32 	%r59, %r23, 2;
	add.s32 	%r172, %r187, %r169;
	mul.wide.u32 	%rd28, %r172, 4;
	cvta.to.global.u64 	%rd29, %rd15;
	add.s64 	%rd32, %rd29, %rd28;
	mul.wide.u32 	%rd11, %r23, 4;
$L__BB5_19:
	ld.shared.u32 	%r173, [%r186];
	st.global.u32 	[%rd32], %r173;
	add.s32 	%r187, %r187, %r23;
	add.s32 	%r186, %r186, %r59;
	add.s64 	%rd32, %rd32, %rd11;
	setp.lt.u32 	%p30, %r187, 16;
	@%p30 bra 	$L__BB5_19;
$L__BB5_20:
	ret;

}
	// .globl	_Z9cuda_gemmIiLi128ELi1ELi1ELi16ELi16ELi16ELi0EEviiiPT_S1_S1_ii
.visible .entry _Z9cuda_gemmIiLi128ELi1ELi1ELi16ELi16ELi16ELi0EEviiiPT_S1_S1_ii(
	.param .u32 _Z9cuda_gemmIiLi128ELi1ELi1ELi16ELi16ELi16ELi0EEviiiPT_S1_S1_ii_param_0,
	.param .u32 _Z9cuda_gemmIiLi128ELi1ELi1ELi16ELi16ELi16ELi0EEviiiPT_S1_S1_ii_param_1,
	.param .u32 _Z9cuda_gemmIiLi128ELi1ELi1ELi16ELi16ELi16ELi0EEviiiPT_S1_S1_ii_param_2,
	.param .u64 .ptr .align 1 _Z9cuda_gemmIiLi128ELi1ELi1ELi16ELi16ELi16ELi0EEviiiPT_S1_S1_ii_param_3,
	.param .u64 .ptr .align 1 _Z9cuda_gemmIiLi128ELi1ELi1ELi16ELi16ELi16ELi0EEviiiPT_S1_S1_ii_param_4,
	.param .u64 .ptr .align 1 _Z9cuda_gemmIiLi128ELi1ELi1ELi16ELi16ELi16ELi0EEviiiPT_S1_S1_ii_param_5,
	.param .u32 _Z9cuda_gemmIiLi128ELi1ELi1ELi16ELi16ELi16ELi0EEviiiPT_S1_S1_ii_param_6,
	.param .u32 _Z9cuda_gemmIiLi128ELi1ELi1ELi16ELi16ELi16ELi0EEviiiPT_S1_S1_ii_param_7
)
.maxntid 128
{
	.reg .pred 	%p<124>;
	.reg .b32 	%r<484>;
	.reg .b64 	%rd<14>;
	// demoted variable
	.shared .align 128 .b8 _ZZ9cuda_gemmIiLi128ELi1ELi1ELi16ELi16ELi16ELi0EEviiiPT_S1_S1_iiE11kron_fac_sh[1088];
	// demoted variable
	.shared .align 128 .b8 _ZZ9cuda_gemmIiLi128ELi1ELi1ELi16ELi16ELi16ELi0EEviiiPT_S1_S1_iiE3Ash[64];
	// demoted variable
	.shared .align 128 .b8 _ZZ9cuda_gemmIiLi128ELi1ELi1ELi16ELi16ELi16ELi0EEviiiPT_S1_S1_iiE3Csh[64];
	ld.param.u32 	%r170, [_Z9cuda_gemmIiLi128ELi1ELi1ELi16ELi16ELi16ELi0EEviiiPT_S1_S1_ii_param_2];
	ld.param.u64 	%rd4, [_Z9cuda_gemmIiLi128ELi1ELi1ELi16ELi16ELi16ELi0EEviiiPT_S1_S1_ii_param_3];
	ld.param.u64 	%rd5, [_Z9cuda_gemmIiLi128ELi1ELi1ELi16ELi16ELi16ELi0EEviiiPT_S1_S1_ii_param_4];
	ld.param.u32 	%r171, [_Z9cuda_gemmIiLi128ELi1ELi1ELi16ELi16ELi16ELi0EEviiiPT_S1_S1_ii_param_6];
	ld.param.u32 	%r172, [_Z9cuda_gemmIiLi128ELi1ELi1ELi16ELi16ELi16ELi0EEviiiPT_S1_S1_ii_param_7];
	mov.u32 	%r483, %tid.x;
	mul.lo.s32 	%r2, %r172, %r171;
	setp.ge.u32 	%p1, %r483, %r2;
	@%p1 bra 	$L__BB6_3;
	mov.u32 	%r3, %ntid.x;
	cvta.to.global.u64 	%rd1, %rd5;
	mov.u32 	%r429, %r483;
$L__BB6_2:
	mul.wide.u32 	%rd7, %r429, 4;
	add.s64 	%rd8, %rd1, %rd7;
	ld.global.u32 	%r173, [%rd8];
	rem.u32 	%r174, %r429, %r171;
	mov.u32 	%r175, _ZZ9cuda_gemmIiLi128ELi1ELi1ELi16ELi16ELi16ELi0EEviiiPT_S1_S1_iiE11kron_fac_sh;
	mad.lo.s32 	%r176, %r174, 68, %r175;
	div.u32 	%r177, %r429, %r172;
	shl.b32 	%r178, %r177, 2;
	add.s32 	%r179, %r176, %r178;
	st.shared.u32 	[%r179], %r173;
	add.s32 	%r429, %r429, %r3;
	setp.lt.u32 	%p2, %r429, %r2;
	@%p2 bra 	$L__BB6_2;
$L__BB6_3:
	div.s32 	%r6, 16, %r172;
	div.u32 	%r451, %r483, %r6;
	mul.lo.s32 	%r180, %r451, %r6;
	sub.s32 	%r7, %r483, %r180;
	mov.u32 	%r9, %ntid.x;
	mov.u32 	%r10, %ctaid.y;
	mov.u32 	%r181, %nctaid.y;
	setp.ge.u32 	%p3, %r10, %r181;
	@%p3 bra 	$L__BB6_112;
	setp.gt.u32 	%p4, %r483, 15;
	min.s32 	%r11, %r172, 32;
	shl.b32 	%r182, %r172, 8;
	sub.s32 	%r12, 8223, %r182;
	mov.u32 	%r13, %ctaid.x;
	@%p4 bra 	$L__BB6_7;
	shl.b32 	%r183, %r13, 4;
	shl.b32 	%r184, %r483, 2;
	mov.u32 	%r185, _ZZ9cuda_gemmIiLi128ELi1ELi1ELi16ELi16ELi16ELi0EEviiiPT_S1_S1_iiE3Ash;
	add.s32 	%r431, %r185, %r184;
	shl.b32 	%r15, %r9, 2;
	mad.lo.s32 	%r186, %r10, %r170, %r483;
	add.s32 	%r430, %r186, %r183;
	cvta.to.global.u64 	%rd2, %rd4;
	mov.u32 	%r432, %r483;
$L__BB6_6:
	mul.wide.u32 	%rd9, %r430, 4;
	add.s64 	%rd10, %rd2, %rd9;
	ld.global.u32 	%r187, [%rd10];
	st.shared.u32 	[%r431], %r187;
	add.s32 	%r432, %r432, %r9;
	add.s32 	%r431, %r431, %r15;
	add.s32 	%r430, %r430, %r9;
	setp.lt.u32 	%p5, %r432, 16;
	@%p5 bra 	$L__BB6_6;
$L__BB6_7:
	setp.gt.u32 	%p6, %r483, 15;
	bar.sync 	0;
	@%p6 bra 	$L__BB6_10;
	shl.b32 	%r188, %r483, 2;
	mov.u32 	%r189, _ZZ9cuda_gemmIiLi128ELi1ELi1ELi16ELi16ELi16ELi0EEviiiPT_S1_S1_iiE3Csh;
	add.s32 	%r433, %r189, %r188;
	shl.b32 	%r24, %r9, 2;
	mov.u32 	%r434, %r483;
$L__BB6_9:
	mov.b32 	%r190, 0;
	st.shared.u32 	[%r433], %r190;
	add.s32 	%r434, %r434, %r9;
	add.s32 	%r433, %r433, %r24;
	setp.lt.u32 	%p7, %r434, 16;
	@%p7 bra 	$L__BB6_9;
$L__BB6_10:
	setp.gt.s32 	%p8, %r6, 0;
	@%p8 bra 	$L__BB6_11;
	bra.uni 	$L__BB6_109;
$L__BB6_11:
	and.b32  	%r192, %r483, 31;
	rem.s32 	%r29, %r192, %r11;
	mad.lo.s32 	%r30, %r7, %r172, %r29;
	setp.lt.s32 	%p9, %r172, 1;
	@%p9 bra 	$L__BB6_13;
	shl.b32 	%r193, %r30, 2;
	mov.u32 	%r194, _ZZ9cuda_gemmIiLi128ELi1ELi1ELi16ELi16ELi16ELi0EEviiiPT_S1_S1_iiE3Ash;
	add.s32 	%r195, %r194, %r193;
	ld.shared.u32 	%r435, [%r195];
$L__BB6_13:
	setp.lt.s32 	%p10, %r172, 2;
	@%p10 bra 	$L__BB6_15;
	add.s32 	%r197, %r29, 1;
	setp.lt.s32 	%p11, %r197, %r11;
	selp.b32 	%r198, 0, %r11, %p11;
	sub.s32 	%r199, %r30, %r198;
	shl.b32 	%r200, %r199, 2;
	mov.u32 	%r201, _ZZ9cuda_gemmIiLi128ELi1ELi1ELi16ELi16ELi16ELi0EEviiiPT_S1_S1_iiE3Ash;
	add.s32 	%r202, %r201, %r200;
	ld.shared.u32 	%r436, [%r202+4];
$L__BB6_15:
	setp.lt.s32 	%p12, %r172, 3;
	@%p12 bra 	$L__BB6_17;
	add.s32 	%r204, %r29, 2;
	setp.lt.s32 	%p13, %r204, %r11;
	selp.b32 	%r205, 0, %r11, %p13;
	sub.s32 	%r206, %r30, %r205;
	shl.b32 	%r207, %r206, 2;
	mov.u32 	%r208, _ZZ9cuda_gemmIiLi128ELi1ELi1ELi16ELi16ELi16ELi0EEviiiPT_S1_S1_iiE3Ash;
	add.s32 	%r209, %r208, %r207;
	ld.shared.u32 	%r437, [%r209+8];
$L__BB6_17:
	setp.lt.s32 	%p14, %r172, 4;
	@%p14 bra 	$L__BB6_19;
	add.s32 	%r211, %r29, 3;
	setp.lt.s32 	%p15, %r211, %r11;
	selp.b32 	%r212, 0, %r11, %p15;
	sub.s32 	%r213, %r30, %r212;
	shl.b32 	%r214, %r213, 2;
	mov.u32 	%r215, _ZZ9cuda_gemmIiLi128ELi1ELi1ELi16ELi16ELi16ELi0EEviiiPT_S1_S1_iiE3Ash;
	add.s32 	%r216, %r215, %r214;
	ld.shared.u32 	%r438, [%r216+12];
$L__BB6_19:
	setp.lt.s32 	%p16, %r172, 5;
	@%p16 bra 	$L__BB6_21;
	add.s32 	%r218, %r29, 4;
	setp.lt.s32 	%p17, %r218, %r11;
	selp.b32 	%r219, 0, %r11, %p17;
	sub.s32 	%r220, %r30, %r219;
	shl.b32 	%r221, %r220, 2;
	mov.u32 	%r222, _ZZ9cuda_gemmIiLi128ELi1ELi1ELi16ELi16ELi16ELi0EEviiiPT_S1_S1_iiE3Ash;
	add.s32 	%r223, %r222, %r221;
	ld.shared.u32 	%r439, [%r223+16];
$L__BB6_21:
	setp.lt.s32 	%p18, %r172, 6;
	@%p18 bra 	$L__BB6_23;
	add.s32 	%r225, %r29, 5;
	setp.lt.s32 	%p19, %r225, %r11;
	selp.b32 	%r226, 0, %r11, %p19;
	sub.s32 	%r227, %r30, %r226;
	shl.b32 	%r228, %r227, 2;
	mov.u32 	%r229, _ZZ9cuda_gemmIiLi128ELi1ELi1ELi16ELi16ELi16ELi0EEviiiPT_S1_S1_iiE3Ash;
	add.s32 	%r230, %r229, %r228;
	ld.shared.u32 	%r440, [%r230+20];
$L__BB6_23:
	setp.lt.s32 	%p20, %r172, 7;
	@%p20 bra 	$L__BB6_25;
	add.s32 	%r232, %r29, 6;
	setp.lt.s32 	%p21, %r232, %r11;
	selp.b32 	%r233, 0, %r11, %p21;
	sub.s32 	%r234, %r30, %r233;
	shl.b32 	%r235, %r234, 2;
	mov.u32 	%r236, _ZZ9cuda_gemmIiLi128ELi1ELi1ELi16ELi16ELi16ELi0EEviiiPT_S1_S1_iiE3Ash;
	add.s32 	%r237, %r236, %r235;
	ld.shared.u32 	%r441, [%r237+24];
$L__BB6_25:
	setp.lt.s32 	%p22, %r172, 8;
	@%p22 bra 	$L__BB6_27;
	add.s32 	%r239, %r29, 7;
	setp.lt.s32 	%p23, %r239, %r11;
	selp.b32 	%r240, 0, %r11, %p23;
	sub.s32 	%r241, %r30, %r240;
	shl.b32 	%r242, %r241, 2;
	mov.u32 	%r243, _ZZ9cuda_gemmIiLi128ELi1ELi1ELi16ELi16ELi16ELi0EEviiiPT_S1_S1_iiE3Ash;
	add.s32 	%r244, %r243, %r242;
	ld.shared.u32 	%r442, [%r244+28];
$L__BB6_27:
	setp.lt.s32 	%p24, %r172, 9;
	@%p24 bra 	$L__BB6_29;
	add.s32 	%r246, %r29, 8;
	setp.lt.s32 	%p25, %r246, %r11;
	selp.b32 	%r247, 0, %r11, %p25;
	sub.s32 	%r248, %r30, %r247;
	shl.b32 	%r249, %r248, 2;
	mov.u32 	%r250, _ZZ9cuda_gemmIiLi128ELi1ELi1ELi16ELi16ELi16ELi0EEviiiPT_S1_S1_iiE3Ash;
	add.s32 	%r251, %r250, %r249;
	ld.shared.u32 	%r443, [%r251+32];
$L__BB6_29:
	setp.lt.s32 	%p26, %r172, 10;
	@%p26 bra 	$L__BB6_31;
	add.s32 	%r253, %r29, 9;
	setp.lt.s32 	%p27, %r253, %r11;
	selp.b32 	%r254, 0, %r11, %p27;
	sub.s32 	%r255, %r30, %r254;
	shl.b32 	%r256, %r255, 2;
	mov.u32 	%r257, _ZZ9cuda_gemmIiLi128ELi1ELi1ELi16ELi16ELi16ELi0EEviiiPT_S1_S1_iiE3Ash;
	add.s32 	%r258, %r257, %r256;
	ld.shared.u32 	%r444, [%r258+36];
$L__BB6_31:
	setp.lt.s32 	%p28, %r172, 11;
	@%p28 bra 	$L__BB6_33;
	add.s32 	%r260, %r29, 10;
	setp.lt.s32 	%p29, %r260, %r11;
	selp.b32 	%r261, 0, %r11, %p29;
	sub.s32 	%r262, %r30, %r261;
	shl.b32 	%r263, %r262, 2;
	mov.u32 	%r264, _ZZ9cuda_gemmIiLi128ELi1ELi1ELi16ELi16ELi16ELi0EEviiiPT_S1_S1_iiE3Ash;
	add.s32 	%r265, %r264, %r263;
	ld.shared.u32 	%r445, [%r265+40];
$L__BB6_33:
	setp.lt.s32 	%p30, %r172, 12;
	@%p30 bra 	$L__BB6_35;
	add.s32 	%r267, %r29, 11;
	setp.lt.s32 	%p31, %r267, %r11;
	selp.b32 	%r268, 0, %r11, %p31;
	sub.s32 	%r269, %r30, %r268;
	shl.b32 	%r270, %r269, 2;
	mov.u32 	%r271, _ZZ9cuda_gemmIiLi128ELi1ELi1ELi16ELi16ELi16ELi0EEviiiPT_S1_S1_iiE3Ash;
	add.s32 	%r272, %r271, %r270;
	ld.shared.u32 	%r446, [%r272+44];
$L__BB6_35:
	setp.lt.s32 	%p32, %r172, 13;
	@%p32 bra 	$L__BB6_37;
	add.s32 	%r274, %r29, 12;
	setp.lt.s32 	%p33, %r274, %r11;
	selp.b32 	%r275, 0, %r11, %p33;
	sub.s32 	%r276, %r30, %r275;
	shl.b32 	%r277, %r276, 2;
	mov.u32 	%r278, _ZZ9cuda_gemmIiLi128ELi1ELi1ELi16ELi16ELi16ELi0EEviiiPT_S1_S1_iiE3Ash;
	add.s32 	%r279, %r278, %r277;
	ld.shared.u32 	%r447, [%r279+48];
$L__BB6_37:
	setp.lt.s32 	%p34, %r172, 14;
	@%p34 bra 	$L__BB6_39;
	add.s32 	%r281, %r29, 13;
	setp.lt.s32 	%p35, %r281, %r11;
	selp.b32 	%r282, 0, %r11, %p35;
	sub.s32 	%r283, %r30, %r282;
	shl.b32 	%r284, %r283, 2;
	mov.u32 	%r285, _ZZ9cuda_gemmIiLi128ELi1ELi1ELi16ELi16ELi16ELi0EEviiiPT_S1_S1_iiE3Ash;
	add.s32 	%r286, %r285, %r284;
	ld.shared.u32 	%r448, [%r286+52];
$L__BB6_39:
	setp.lt.s32 	%p36, %r172, 15;
	@%p36 bra 	$L__BB6_41;
	add.s32 	%r288, %r29, 14;
	setp.lt.s32 	%p37, %r288, %r11;
	selp.b32 	%r289, 0, %r11, %p37;
	sub.s32 	%r290, %r30, %r289;
	shl.b32 	%r291, %r290, 2;
	mov.u32 	%r292, _ZZ9cuda_gemmIiLi128ELi1ELi1ELi16ELi16ELi16ELi0EEviiiPT_S1_S1_iiE3Ash;
	add.s32 	%r293, %r292, %r291;
	ld.shared.u32 	%r449, [%r293+56];
$L__BB6_41:
	setp.lt.s32 	%p38, %r172, 16;
	@%p38 bra 	$L__BB6_43;
	add.s32 	%r295, %r29, 15;
	setp.lt.s32 	%p39, %r295, %r11;
	selp.b32 	%r296, 0, %r11, %p39;
	sub.s32 	%r297, %r30, %r296;
	shl.b32 	%r298, %r297, 2;
	mov.u32 	%r299, _ZZ9cuda_gemmIiLi128ELi1ELi1ELi16ELi16ELi16ELi0EEviiiPT_S1_S1_iiE3Ash;
	add.s32 	%r300, %r299, %r298;
	ld.shared.u32 	%r450, [%r300+60];
$L__BB6_43:
	setp.ge.s32 	%p40, %r451, %r171;
	@%p40 bra 	$L__BB6_109;
	add.s32 	%r301, %r29, 1;
	setp.lt.s32 	%p41, %r301, %r11;
	selp.b32 	%r302, 0, %r11, %p41;
	sub.s32 	%r63, %r29, %r302;
	add.s32 	%r303, %r29, 2;
	setp.lt.s32 	%p42, %r303, %r11;
	selp.b32 	%r304, 0, %r11, %p42;
	sub.s32 	%r64, %r29, %r304;
	add.s32 	%r305, %r29, 3;
	setp.lt.s32 	%p43, %r305, %r11;
	selp.b32 	%r306, 0, %r11, %p43;
	sub.s32 	%r65, %r29, %r306;
	add.s32 	%r307, %r29, 4;
	setp.lt.s32 	%p44, %r307, %r11;
	selp.b32 	%r308, 0, %r11, %p44;
	sub.s32 	%r66, %r29, %r308;
	add.s32 	%r309, %r29, 5;
	setp.lt.s32 	%p45, %r309, %r11;
	selp.b32 	%r310, 0, %r11, %p45;
	sub.s32 	%r67, %r29, %r310;
	add.s32 	%r311, %r29, 6;
	setp.lt.s32 	%p46, %r311, %r11;
	selp.b32 	%r312, 0, %r11, %p46;
	sub.s32 	%r68, %r29, %r312;
	add.s32 	%r313, %r29, 7;
	setp.lt.s32 	%p47, %r313, %r11;
	selp.b32 	%r314, 0, %r11, %p47;
	sub.s32 	%r69, %r29, %r314;
	add.s32 	%r315, %r29, 8;
	setp.lt.s32 	%p48, %r315, %r11;
	selp.b32 	%r316, 0, %r11, %p48;
	sub.s32 	%r70, %r29, %r316;
	add.s32 	%r317, %r29, 9;
	setp.lt.s32 	%p49, %r317, %r11;
	selp.b32 	%r318, 0, %r11, %p49;
	sub.s32 	%r71, %r29, %r318;
	add.s32 	%r319, %r29, 10;
	setp.lt.s32 	%p50, %r319, %r11;
	selp.b32 	%r320, 0, %r11, %p50;
	sub.s32 	%r72, %r29, %r320;
	add.s32 	%r321, %r29, 11;
	setp.lt.s32 	%p51, %r321, %r11;
	selp.b32 	%r322, 0, %r11, %p51;
	sub.s32 	%r73, %r29, %r322;
	add.s32 	%r323, %r29, 12;
	setp.lt.s32 	%p52, %r323, %r11;
	selp.b32 	%r324, 0, %r11, %p52;
	sub.s32 	%r74, %r29, %r324;
	add.s32 	%r325, %r29, 13;
	setp.lt.s32 	%p53, %r325, %r11;
	selp.b32 	%r326, 0, %r11, %p53;
	sub.s32 	%r75, %r29, %r326;
	add.s32 	%r327, %r29, 14;
	setp.lt.s32 	%p54, %r327, %r11;
	selp.b32 	%r328, 0, %r11, %p54;
	sub.s32 	%r76, %r29, %r328;
	add.s32 	%r329, %r29, 15;
	setp.lt.s32 	%p55, %r329, %r11;
	selp.b32 	%r330, 0, %r11, %p55;
	sub.s32 	%r77, %r29, %r330;
	setp.lt.s32 	%p56, %r29, %r172;
	selp.b32 	%r331, 0, %r172, %p56;
	sub.s32 	%r78, %r29, %r331;
	setp.lt.s32 	%p57, %r301, %r172;
	selp.b32 	%r332, 0, %r172, %p57;
	sub.s32 	%r79, %r301, %r332;
	setp.lt.s32 	%p58, %r303, %r172;
	selp.b32 	%r333, 0, %r172, %p58;
	sub.s32 	%r80, %r303, %r333;
	setp.lt.s32 	%p59, %r305, %r172;
	selp.b32 	%r334, 0, %r172, %p59;
	sub.s32 	%r81, %r305, %r334;
	setp.lt.s32 	%p60, %r307, %r172;
	selp.b32 	%r335, 0, %r172, %p60;
	sub.s32 	%r82, %r307, %r335;
	setp.lt.s32 	%p61, %r309, %r172;
	selp.b32 	%r336, 0, %r172, %p61;
	sub.s32 	%r83, %r309, %r336;
	setp.lt.s32 	%p62, %r311, %r172;
	selp.b32 	%r337, 0, %r172, %p62;
	sub.s32 	%r84, %r311, %r337;
	setp.lt.s32 	%p63, %r313, %r172;
	selp.b32 	%r338, 0, %r172, %p63;
	sub.s32 	%r85, %r313, %r338;
	setp.lt.s32 	%p64, %r315, %r172;
	selp.b32 	%r339, 0, %r172, %p64;
	sub.s32 	%r86, %r315, %r339;
	setp.lt.s32 	%p65, %r317, %r172;
	selp.b32 	%r340, 0, %r172, %p65;
	sub.s32 	%r87, %r317, %r340;
	setp.lt.s32 	%p66, %r319, %r172;
	selp.b32 	%r341, 0, %r172, %p66;
	sub.s32 	%r88, %r319, %r341;
	setp.lt.s32 	%p67, %r321, %r172;
	selp.b32 	%r342, 0, %r172, %p67;
	sub.s32 	%r89, %r321, %r342;
	setp.lt.s32 	%p68, %r323, %r172;
	selp.b32 	%r343, 0, %r172, %p68;
	sub.s32 	%r90, %r323, %r343;
	setp.lt.s32 	%p69, %r325, %r172;
	selp.b32 	%r344, 0, %r172, %p69;
	sub.s32 	%r91, %r325, %r344;
	setp.lt.s32 	%p70, %r327, %r172;
	selp.b32 	%r345, 0, %r172, %p70;
	sub.s32 	%r92, %r327, %r345;
	setp.lt.s32 	%p71, %r329, %r172;
	selp.b32 	%r346, 0, %r172, %p71;
	sub.s32 	%r93, %r329, %r346;
	div.u32 	%r94, %r9, %r6;
	shl.b32 	%r351, %r63, 2;
	shl.b32 	%r354, %r64, 2;
	shl.b32 	%r357, %r65, 2;
	shl.b32 	%r360, %r66, 2;
	shl.b32 	%r363, %r67, 2;
	shl.b32 	%r366, %r68, 2;
	shl.b32 	%r369, %r69, 2;
	shl.b32 	%r372, %r70, 2;
	shl.b32 	%r375, %r71, 2;
	shl.b32 	%r378, %r72, 2;
	shl.b32 	%r381, %r73, 2;
	shl.b32 	%r384, %r74, 2;
	shl.b32 	%r387, %r75, 2;
	shl.b32 	%r390, %r76, 2;
	shl.b32 	%r393, %r77, 2;
$L__BB6_45:
	setp.gt.u32 	%p72, %r172, 32;
	mov.u32 	%r347, _ZZ9cuda_gemmIiLi128ELi1ELi1ELi16ELi16ELi16ELi0EEviiiPT_S1_S1_iiE11kron_fac_sh;
	mad.lo.s32 	%r96, %r451, 68, %r347;
	shl.b32 	%r348, %r29, 2;
	add.s32 	%r349, %r96, %r348;
	ld.shared.u32 	%r97, [%r349];
	@%p72 bra 	$L__BB6_78;
	setp.eq.s32 	%p89, %r172, 0;
	mov.b32 	%r453, 0;
	@%p89 bra 	$L__BB6_48;
	shfl.sync.idx.b32	%r397|%p90, %r97, %r78, %r12, -1;
	mul.lo.s32 	%r453, %r397, %r435;
$L__BB6_48:
	setp.lt.s32 	%p91, %r172, 2;
	@%p91 bra 	$L__BB6_50;
	shfl.sync.idx.b32	%r398|%p92, %r97, %r79, %r12, -1;
	mad.lo.s32 	%r453, %r398, %r436, %r453;
$L__BB6_50:
	setp.lt.s32 	%p93, %r172, 3;
	@%p93 bra 	$L__BB6_52;
	shfl.sync.idx.b32	%r399|%p94, %r97, %r80, %r12, -1;
	mad.lo.s32 	%r453, %r399, %r437, %r453;
$L__BB6_52:
	setp.lt.s32 	%p95, %r172, 4;
	@%p95 bra 	$L__BB6_54;
	shfl.sync.idx.b32	%r400|%p96, %r97, %r81, %r12, -1;
	mad.lo.s32 	%r453, %r400, %r438, %r453;
$L__BB6_54:
	setp.lt.s32 	%p97, %r172, 5;
	@%p97 bra 	$L__BB6_56;
	shfl.sync.idx.b32	%r401|%p98, %r97, %r82, %r12, -1;
	mad.lo.s32 	%r453, %r401, %r439, %r453;
$L__BB6_56:
	setp.lt.s32 	%p99, %r172, 6;
	@%p99 bra 	$L__BB6_58;
	shfl.sync.idx.b32	%r402|%p100, %r97, %r83, %r12, -1;
	mad.lo.s32 	%r453, %r402, %r440, %r453;
$L__BB6_58:
	setp.lt.s32 	%p101, %r172, 7;
	@%p101 bra 	$L__BB6_60;
	shfl.sync.idx.b32	%r403|%p102, %r97, %r84, %r12, -1;
	mad.lo.s32 	%r453, %r403, %r441, %r453;
$L__BB6_60:
	setp.lt.s32 	%p103, %r172, 8;
	@%p103 bra 	$L__BB6_62;
	shfl.sync.idx.b32	%r404|%p104, %r97, %r85, %r12, -1;
	mad.lo.s32 	%r453, %r404, %r442, %r453;
$L__BB6_62:
	setp.lt.s32 	%p105, %r172, 9;
	@%p105 bra 	$L__BB6_64;
	shfl.sync.idx.b32	%r405|%p106, %r97, %r86, %r12, -1;
	mad.lo.s32 	%r453, %r405, %r443, %r453;
$L__BB6_64:
	setp.lt.s32 	%p107, %r172, 10;
	@%p107 bra 	$L__BB6_66;
	shfl.sync.idx.b32	%r406|%p108, %r97, %r87, %r12, -1;
	mad.lo.s32 	%r453, %r406, %r444, %r453;
$L__BB6_66:
	setp.lt.s32 	%p109, %r172, 11;
	@%p109 bra 	$L__BB6_68;
	shfl.sync.idx.b32	%r407|%p110, %r97, %r88, %r12, -1;
	mad.lo.s32 	%r453, %r407, %r445, %r453;
$L__BB6_68:
	setp.lt.s32 	%p111, %r172, 12;
	@%p111 bra 	$L__BB6_70;
	shfl.sync.idx.b32	%r408|%p112, %r97, %r89, %r12, -1;
	mad.lo.s32 	%r453, %r408, %r446, %r453;
$L__BB6_70:
	setp.lt.s32 	%p113, %r172, 13;
	@%p113 bra 	$L__BB6_72;
	shfl.sync.idx.b32	%r409|%p114, %r97, %r90, %r12, -1;
	mad.lo.s32 	%r453, %r409, %r447, %r453;
$L__BB6_72:
	setp.lt.s32 	%p115, %r172, 14;
	@%p115 bra 	$L__BB6_74;
	shfl.sync.idx.b32	%r410|%p116, %r97, %r91, %r12, -1;
	mad.lo.s32 	%r453, %r410, %r448, %r453;
$L__BB6_74:
	setp.lt.s32 	%p117, %r172, 15;
	@%p117 bra 	$L__BB6_76;
	shfl.sync.idx.b32	%r411|%p118, %r97, %r92, %r12, -1;
	mad.lo.s32 	%r453, %r411, %r449, %r453;
$L__BB6_76:
	setp.lt.s32 	%p119, %r172, 16;
	@%p119 bra 	$L__BB6_108;
	shfl.sync.idx.b32	%r412|%p120, %r97, %r93, %r12, -1;
	mad.lo.s32 	%r453, %r412, %r450, %r453;
	bra.uni 	$L__BB6_108;
$L__BB6_78:
	setp.lt.s32 	%p73, %r172, 2;
	setp.gt.s32 	%p74, %r172, 0;
	mul.lo.s32 	%r350, %r97, %r435;
	selp.b32 	%r453, %r350, 0, %p74;
	@%p73 bra 	$L__BB6_80;
	add.s32 	%r352, %r96, %r351;
	ld.shared.u32 	%r353, [%r352+4];
	mad.lo.s32 	%r453, %r353, %r436, %r453;
$L__BB6_80:
	setp.lt.s32 	%p75, %r172, 3;
	@%p75 bra 	$L__BB6_82;
	add.s32 	%r355, %r96, %r354;
	ld.shared.u32 	%r356, [%r355+8];
	mad.lo.s32 	%r453, %r356, %r437, %r453;
$L__BB6_82:
	setp.lt.s32 	%p76, %r172, 4;
	@%p76 bra 	$L__BB6_84;
	add.s32 	%r358, %r96, %r357;
	ld.shared.u32 	%r359, [%r358+12];
	mad.lo.s32 	%r453, %r359, %r438, %r453;
$L__BB6_84:
	setp.lt.s32 	%p77, %r172, 5;
	@%p77 bra 	$L__BB6_86;
	add.s32 	%r361, %r96, %r360;
	ld.shared.u32 	%r362, [%r361+16];
	mad.lo.s32 	%r453, %r362, %r439, %r453;
$L__BB6_86:
	setp.lt.s32 	%p78, %r172, 6;
	@%p78 bra 	$L__BB6_88;
	add.s32 	%r364, %r96, %r363;
	ld.shared.u32 	%r365, [%r364+20];
	mad.lo.s32 	%r453, %r365, %r440, %r453;
$L__BB6_88:
	setp.lt.s32 	%p79, %r172, 7;
	@%p79 bra 	$L__BB6_90;
	add.s32 	%r367, %r96, %r366;
	ld.shared.u32 	%r368, [%r367+24];
	mad.lo.s32 	%r453, %r368, %r441, %r453;
$L__BB6_90:
	setp.lt.s32 	%p80, %r172, 8;
	@%p80 bra 	$L__BB6_92;
	add.s32 	%r370, %r96, %r369;
	ld.shared.u32 	%r371, [%r370+28];
	mad.lo.s32 	%r453, %r371, %r442, %r453;
$L__BB6_92:
	setp.lt.s32 	%p81, %r172, 9;
	@%p81 bra 	$L__BB6_94;
	add.s32 	%r373, %r96, %r372;
	ld.shared.u32 	%r374, [%r373+32];
	mad.lo.s32 	%r453, %r374, %r443, %r453;
$L__BB6_94:
	setp.lt.s32 	%p82, %r172, 10;
	@%p82 bra 	$L__BB6_96;
	add.s32 	%r376, %r96, %r375;
	ld.shared.u32 	%r377, [%r376+36];
	mad.lo.s32 	%r453, %r377, %r444, %r453;
$L__BB6_96:
	setp.lt.s32 	%p83, %r172, 11;
	@%p83 bra 	$L__BB6_98;
	add.s32 	%r379, %r96, %r378;
	ld.shared.u32 	%r380, [%r379+40];
	mad.lo.s32 	%r453, %r380, %r445, %r453;
$L__BB6_98:
	setp.lt.s32 	%p84, %r172, 12;
	@%p84 bra 	$L__BB6_100;
	add.s32 	%r382, %r96, %r381;
	ld.shared.u32 	%r383, [%r382+44];
	mad.lo.s32 	%r453, %r383, %r446, %r453;
$L__BB6_100:
	setp.lt.s32 	%p85, %r172, 13;
	@%p85 bra 	$L__BB6_102;
	add.s32 	%r385, %r96, %r384;
	ld.shared.u32 	%r386, [%r385+48];
	mad.lo.s32 	%r453, %r386, %r447, %r453;
$L__BB6_102:
	setp.lt.s32 	%p86, %r172, 14;
	@%p86 bra 	$L__BB6_104;
	add.s32 	%r388, %r96, %r387;
	ld.shared.u32 	%r389, [%r388+52];
	mad.lo.s32 	%r453, %r389, %r448, %r453;
$L__BB6_104:
	setp.lt.s32 	%p87, %r172, 15;
	@%p87 bra 	$L__BB6_106;
	add.s32 	%r391, %r96, %r390;
	ld.shared.u32 	%r392, [%r391+56];
	mad.lo.s32 	%r453, %r392, %r449, %r453;
$L__BB6_106:
	setp.lt.s32 	%p88, %r172, 16;
	@%p88 bra 	$L__BB6_108;
	add.s32 	%r394, %r96, %r393;
	ld.shared.u32 	%r395, [%r394+60];
	mad.lo.s32 	%r453, %r395, %r450, %r453;
$L__BB6_108:
	mad.lo.s32 	%r413, %r451, %r6, %r7;
	shl.b32 	%r414, %r413, 2;
	mov.u32 	%r415, _ZZ9cuda_gemmIiLi128ELi1ELi1ELi16ELi16ELi16ELi0EEviiiPT_S1_S1_iiE3Csh;
	add.s32 	%r416, %r415, %r414;
	ld.shared.u32 	%r417, [%r416];
	add.s32 	%r418, %r417, %r453;
	st.shared.u32 	[%r416], %r418;
	add.s32 	%r451, %r451, %r94;
	setp.lt.s32 	%p121, %r451, %r171;
	@%p121 bra 	$L__BB6_45;
$L__BB6_109:
	setp.gt.u32 	%p122, %r483, 15;
	bar.sync 	0;
	@%p122 bra 	$L__BB6_112;
	ld.param.u64 	%rd13, [_Z9cuda_gemmIiLi128ELi1ELi1ELi16ELi16ELi16ELi0EEviiiPT_S1_S1_ii_param_5];
	ld.param.u32 	%r428, [_Z9cuda_gemmIiLi128ELi1ELi1ELi16ELi16ELi16ELi0EEviiiPT_S1_S1_ii_param_1];
	mul.lo.s32 	%r419, %r6, %r13;
	mad.lo.s32 	%r161, %r10, %r428, %r419;
	div.s32 	%r162, %r170, %r172;
	shl.b32 	%r420, %r483, 2;
	mov.u32 	%r421, _ZZ9cuda_gemmIiLi128ELi1ELi1ELi16ELi16ELi16ELi0EEviiiPT_S1_S1_iiE3Csh;
	add.s32 	%r482, %r421, %r420;
	shl.b32 	%r164, %r9, 2;
	cvta.to.global.u64 	%rd3, %rd13;
$L__BB6_111:
	div.s32 	%r422, %r483, %r6;
	mad.lo.s32 	%r423, %r162, %r422, %r161;
	mul.lo.s32 	%r424, %r422, %r6;
	sub.s32 	%r425, %r483, %r424;
	add.s32 	%r426, %r423, %r425;
	ld.shared.u32 	%r427, [%r482];
	mul.wide.s32 	%rd11, %r426, 4;
	add.s64 	%rd12, %rd3, %rd11;
	st.global.u32 	[%rd12], %r427;
	add.s32 	%r483, %r483, %r9;
	add.s32 	%r482, %r482, %r164;
	setp.lt.u32 	%p123, %r483, 16;
	@%p123 bra 	$L__BB6_111;
$L__BB6_112:
	ret;

}
	// .globl	_Z9cuda_gemmIiLi128ELi1ELi1ELi16ELi16ELi16ELi1EEviiiPT_S1_S1_ii
.visible .entry _Z9cuda_gemmIiLi128ELi1ELi1ELi16ELi16ELi16ELi1EEviiiPT_S1_S1_ii(
	.param .u32 _Z9cuda_gemmIiLi128ELi1ELi1ELi16ELi16ELi16ELi1EEviiiPT_S1_S1_ii_param_0,
	.param .u32 _Z9cuda_gemmIiLi128ELi1ELi1ELi16ELi16ELi16ELi1EEviiiPT_S1_S1_ii_param_1,
	.param .u32 _Z9cuda_gemmIiLi128ELi1ELi1ELi16ELi16ELi16ELi1EEviiiPT_S1_S1_ii_param_2,
	.param .u64 .ptr .align 1 _Z9cuda_gemmIiLi128ELi1ELi1ELi16ELi16ELi16ELi1EEviiiPT_S1_S1_ii_param_3,
	.param .u64 .ptr .align 1 _Z9cuda_gemmIiLi128ELi1ELi1ELi16ELi16ELi16ELi1EEviiiPT_S1_S1_ii_param_4,
	.param .u64 .ptr .align 1 _Z9cuda_gemmIiLi128ELi1ELi1ELi16ELi16ELi16ELi1EEviiiPT_S1_S1_ii_param_5,
	.param .u32 _Z9cuda_gemmIiLi128ELi1ELi1ELi16ELi16ELi16ELi1EEviiiPT_S1_S1_ii_param_6,
	.param .u32 _Z9cuda_gemmIiLi128ELi1ELi1ELi16ELi16ELi16ELi1EEviiiPT_S1_S1_ii_param_7
)
.maxntid 128
{
	.reg .pred 	%p<45>;
	.reg .b16 	%rs<8>;
	.reg .b32 	%r<236>;
	.reg .b64 	%rd<29>;
	// demoted variable
	.shared .align 128 .b8 _ZZ9cuda_gemmIiLi128ELi1ELi1ELi16ELi16ELi16ELi1EEviiiPT_S1_S1_iiE11kron_fac_sh[1088];
	// demoted variable
	.shared .align 128 .b8 _ZZ9cuda_gemmIiLi128ELi1ELi1ELi16ELi16ELi16ELi1EEviiiPT_S1_S1_iiE3Ash[64];
	// demoted variable
	.shared .align 128 .b8 _ZZ9cuda_gemmIiLi128ELi1ELi1ELi16ELi16ELi16ELi1EEviiiPT_S1_S1_iiE3Csh[64];
	ld.param.u64 	%rd10, [_Z9cuda_gemmIiLi128ELi1ELi1ELi16ELi16ELi16ELi1EEviiiPT_S1_S1_ii_param_3];
	ld.param.u64 	%rd12, [_Z9cuda_gemmIiLi128ELi1ELi1ELi16ELi16ELi16ELi1EEviiiPT_S1_S1_ii_param_4];
	ld.param.u64 	%rd11, [_Z9cuda_gemmIiLi128ELi1ELi1ELi16ELi16ELi16ELi1EEviiiPT_S1_S1_ii_param_5];
	cvta.to.global.u64 	%rd1, %rd12;
	mov.u32 	%r235, %tid.x;
	mov.u32 	%r2, %ntid.x;
	add.s32 	%r76, %r235, %r2;
	cvt.u16.u32 	%rs3, %r76;
	not.b16 	%rs4, %rs3;
	and.b16  	%rs5, %rs4, 255;
	cvt.u16.u32 	%rs6, %r2;
	and.b16  	%rs7, %rs6, 255;
	div.u16 	%rs1, %rs5, %rs7;
	and.b16  	%rs2, %rs1, 3;
	setp.eq.s16 	%p1, %rs2, 2;
	mov.u32 	%r222, %r235;
	@%p1 bra 	$L__BB7_3;
	cvt.u32.u16 	%r3, %rs2;
	mov.b32 	%r221, 0;
	mov.u32 	%r80, _ZZ9cuda_gemmIiLi128ELi1ELi1ELi16ELi16ELi16ELi1EEviiiPT_S1_S1_iiE11kron_fac_sh;
	mov.u32 	%r222, %r235;
$L__BB7_2:
	.pragma "nounroll";
	mul.wide.u32 	%rd13, %r222, 4;
	add.s64 	%rd14, %rd1, %rd13;
	ld.global.u32 	%r78, [%rd14];
	and.b32  	%r79, %r222, 15;
	mad.lo.s32 	%r81, %r79, 68, %r80;
	shr.u32 	%r82, %r222, 2;
	and.b32  	%r83, %r82, 1073741820;
	add.s32 	%r84, %r81, %r83;
	st.shared.u32 	[%r84], %r78;
	add.s32 	%r222, %r222, %r2;
	add.s32 	%r221, %r221, 1;
	xor.b32  	%r85, %r221, %r3;
	setp.ne.s32 	%p2, %r85, 2;
	@%p2 bra 	$L__BB7_2;
$L__BB7_3:
	setp.lt.u16 	%p3, %rs1, 2;
	@%p3 bra 	$L__BB7_6;
	shl.b32 	%r86, %r2, 1;
	add.s32 	%r225, %r222, %r86;
	shl.b32 	%r10, %r2, 2;
	mad.lo.s32 	%r224, %r2, 3, %r222;
	add.s32 	%r223, %r2, %r222;
$L__BB7_5:
	mul.wide.u32 	%rd15, %r222, 4;
	add.s64 	%rd16, %rd1, %rd15;
	ld.global.u32 	%r87, [%rd16];
	and.b32  	%r88, %r222, 15;
	mov.u32 	%r89, _ZZ9cuda_gemmIiLi128ELi1ELi1ELi16ELi16ELi16ELi1EEviiiPT_S1_S1_iiE11kron_fac_sh;
	mad.lo.s32 	%r90, %r88, 68, %r89;
	shr.u32 	%r91, %r222, 2;
	and.b32  	%r92, %r91, 1073741820;
	add.s32 	%r93, %r90, %r92;
	st.shared.u32 	[%r93], %r87;
	add.s32 	%r94, %r222, %r2;
	mul.wide.u32 	%rd17, %r223, 4;
	add.s64 	%rd18, %rd1, %rd17;
	ld.global.u32 	%r95, [%rd18];
	and.b32  	%r96, %r223, 15;
	mad.lo.s32 	%r97, %r96, 68, %r89;
	shr.u32 	%r98, %r223, 2;
	and.b32  	%r99, %r98, 1073741820;
	add.s32 	%r100, %r97, %r99;
	st.shared.u32 	[%r100], %r95;
	add.s32 	%r101, %r94, %r2;
	mul.wide.u32 	%rd19, %r225, 4;
	add.s64 	%rd20, %rd1, %rd19;
	ld.global.u32 	%r102, [%rd20];
	and.b32  	%r103, %r225, 15;
	mad.lo.s32 	%r104, %r103, 68, %r89;
	shr.u32 	%r105, %r225, 2;
	and.b32  	%r106, %r105, 1073741820;
	add.s32 	%r107, %r104, %r106;
	st.shared.u32 	[%r107], %r102;
	add.s32 	%r108, %r101, %r2;
	mul.wide.u32 	%rd21, %r224, 4;
	add.s64 	%rd22, %rd1, %rd21;
	ld.global.u32 	%r109, [%rd22];
	and.b32  	%r110, %r224, 15;
	mad.lo.s32 	%r111, %r110, 68, %r89;
	shr.u32 	%r112, %r224, 2;
	and.b32  	%r113, %r112, 1073741820;
	add.s32 	%r114, %r111, %r113;
	st.shared.u32 	[%r114], %r109;
	add.s32 	%r222, %r108, %r2;
	add.s32 	%r225, %r225, %r10;
	add.s32 	%r224, %r224, %r10;
	add.s32 	%r223, %r223, %r10;
	setp.lt.u32 	%p4, %r222, 256;
	@%p4 bra 	$L__BB7_5;
$L__BB7_6:
	mov.u32 	%r21, %ctaid.y;
	mov.u32 	%r115, %nctaid.y;
	setp.ge.u32 	%p5, %r21, %r115;
	@%p5 bra 	$L__BB7_19;
	setp.gt.u32 	%p6, %r235, 15;
	@%p6 bra 	$L__BB7_10;
	shl.b32 	%r116, %r21, 4;
	shl.b32 	%r117, %r235, 2;
	mov.u32 	%r118, _ZZ9cuda_gemmIiLi128ELi1ELi1ELi16ELi16ELi16ELi1EEviiiPT_S1_S1_iiE3Ash;
	add.s32 	%r227, %r118, %r117;
	shl.b32 	%r23, %r2, 2;
	add.s32 	%r119, %r235, %r116;
	mul.wide.u32 	%rd23, %r119, 4;
	cvta.to.global.u64 	%rd24, %rd10;
	add.s64 	%rd27, %rd24, %rd23;
	mul.wide.u32 	%rd3, %r2, 4;
	mov.u32 	%r228, %r235;
$L__BB7_9:
	ld.global.u32 	%r120, [%rd27];
	st.shared.u32 	[%r227], %r120;
	add.s32 	%r228, %r228, %r2;
	add.s32 	%r227, %r227, %r23;
	add.s64 	%rd27, %rd27, %rd3;
	setp.lt.u32 	%p7, %r228, 16;
	@%p7 bra 	$L__BB7_9;
$L__BB7_10:
	setp.gt.u32 	%p8, %r235, 15;
	bar.sync 	0;
	@%p8 bra 	$L__BB7_13;
	shl.b32 	%r121, %r235, 2;
	mov.u32 	%r122, _ZZ9cuda_gemmIiLi128ELi1ELi1ELi16ELi16ELi16ELi1EEviiiPT_S1_S1_iiE3Csh;
	add.s32 	%r229, %r122, %r121;
	shl.b32 	%r29, %r2, 2;
	mov.u32 	%r230, %r235;
$L__BB7_12:
	mov.b32 	%r123, 0;
	st.shared.u32 	[%r229], %r123;
	add.s32 	%r230, %r230, %r2;
	add.s32 	%r229, %r229, %r29;
	setp.lt.u32 	%p9, %r230, 16;
	@%p9 bra 	$L__BB7_12;
$L__BB7_13:
	setp.gt.u32 	%p10, %r235, 15;
	@%p10 bra 	$L__BB7_16;
	and.b32  	%r124, %r235, 15;
	shl.b32 	%r125, %r235, 2;
	and.b32  	%r126, %r125, 60;
	mov.u32 	%r127, _ZZ9cuda_gemmIiLi128ELi1ELi1ELi16ELi16ELi16ELi1EEviiiPT_S1_S1_iiE3Ash;
	add.s32 	%r128, %r127, %r126;
	ld.shared.u32 	%r34, [%r128];
	setp.eq.s32 	%p11, %r124, 15;
	selp.b32 	%r129, -64, 0, %p11;
	add.s32 	%r130, %r128, %r129;
	ld.shared.u32 	%r35, [%r130+4];
	setp.lt.u32 	%p12, %r124, 14;
	selp.b32 	%r131, 0, -64, %p12;
	add.s32 	%r132, %r128, %r131;
	ld.shared.u32 	%r36, [%r132+8];
	setp.lt.u32 	%p13, %r124, 13;
	selp.b32 	%r133, 0, -64, %p13;
	add.s32 	%r134, %r128, %r133;
	ld.shared.u32 	%r37, [%r134+12];
	setp.lt.u32 	%p14, %r124, 12;
	selp.b32 	%r135, 0, -64, %p14;
	add.s32 	%r136, %r128, %r135;
	ld.shared.u32 	%r38, [%r136+16];
	setp.lt.u32 	%p15, %r124, 11;
	selp.b32 	%r137, 0, -64, %p15;
	add.s32 	%r138, %r128, %r137;
	ld.shared.u32 	%r39, [%r138+20];
	setp.lt.u32 	%p16, %r124, 10;
	selp.b32 	%r139, 0, -64, %p16;
	add.s32 	%r140, %r128, %r139;
	ld.shared.u32 	%r40, [%r140+24];
	setp.lt.u32 	%p17, %r124, 9;
	selp.b32 	%r141, 0, -64, %p17;
	add.s32 	%r142, %r128, %r141;
	ld.shared.u32 	%r41, [%r142+28];
	setp.lt.u32 	%p18, %r124, 8;
	selp.b32 	%r143, 0, -64, %p18;
	add.s32 	%r144, %r128, %r143;
	ld.shared.u32 	%r42, [%r144+32];
	setp.lt.u32 	%p19, %r124, 7;
	selp.b32 	%r145, 0, -64, %p19;
	add.s32 	%r146, %r128, %r145;
	ld.shared.u32 	%r43, [%r146+36];
	setp.lt.u32 	%p20, %r124, 6;
	selp.b32 	%r147, 0, -64, %p20;
	add.s32 	%r148, %r128, %r147;
	ld.shared.u32 	%r44, [%r148+40];
	setp.lt.u32 	%p21, %r124, 5;
	selp.b32 	%r149, 0, -64, %p21;
	add.s32 	%r150, %r128, %r149;
	ld.shared.u32 	%r45, [%r150+44];
	setp.lt.u32 	%p22, %r124, 4;
	selp.b32 	%r151, 0, -64, %p22;
	add.s32 	%r152, %r128, %r151;
	ld.shared.u32 	%r46, [%r152+48];
	setp.lt.u32 	%p23, %r124, 3;
	selp.b32 	%r153, 0, -64, %p23;
	add.s32 	%r154, %r128, %r153;
	ld.shared.u32 	%r47, [%r154+52];
	setp.lt.u32 	%p24, %r124, 2;
	selp.b32 	%r155, 0, -64, %p24;
	add.s32 	%r156, %r128, %r155;
	ld.shared.u32 	%r48, [%r156+56];
	setp.eq.s32 	%p25, %r124, 0;
	selp.b32 	%r157, 0, -64, %p25;
	add.s32 	%r158, %r128, %r157;
	ld.shared.u32 	%r49, [%r158+60];
	add.s32 	%r159, %r235, 2;
	and.b32  	%r50, %r159, 15;
	add.s32 	%r160, %r235, 4;
	and.b32  	%r51, %r160, 15;
	add.s32 	%r161, %r235, 5;
	and.b32  	%r52, %r161, 15;
	add.s32 	%r162, %r235, 6;
	and.b32  	%r53, %r162, 15;
	add.s32 	%r163, %r235, 7;
	and.b32  	%r54, %r163, 15;
	add.s32 	%r164, %r235, 9;
	and.b32  	%r55, %r164, 15;
	add.s32 	%r165, %r235, 10;
	and.b32  	%r56, %r165, 15;
	add.s32 	%r166, %r235, 11;
	and.b32  	%r57, %r166, 15;
	add.s32 	%r167, %r235, 12;
	and.b32  	%r58, %r167, 15;
	add.s32 	%r168, %r235, 13;
	and.b32  	%r59, %r168, 15;
	add.s32 	%r169, %r235, 14;
	and.b32  	%r60, %r169, 15;
	add.s32 	%r170, %r235, -1;
	and.b32  	%r61, %r170, 15;
	mad.lo.s32 	%r171, %r235, 68, %r126;
	mov.u32 	%r172, _ZZ9cuda_gemmIiLi128ELi1ELi1ELi16ELi16ELi16ELi1EEviiiPT_S1_S1_iiE11kron_fac_sh;
	add.s32 	%r232, %r172, %r171;
	mov.u32 	%r173, _ZZ9cuda_gemmIiLi128ELi1ELi1ELi16ELi16ELi16ELi1EEviiiPT_S1_S1_iiE3Csh;
	add.s32 	%r231, %r173, %r125;
	mov.u32 	%r233, %r235;
$L__BB7_15:
	ld.shared.u32 	%r174, [%r232];
	shfl.sync.idx.b32	%r175|%p26, %r174, %r235, 4127, -1;
	mul.lo.s32 	%r176, %r175, %r34;
	add.s32 	%r177, %r235, 1;
	and.b32  	%r178, %r177, 15;
	shfl.sync.idx.b32	%r179|%p27, %r174, %r178, 4127, -1;
	mad.lo.s32 	%r180, %r179, %r35, %r176;
	shfl.sync.idx.b32	%r181|%p28, %r174, %r50, 4127, -1;
	mad.lo.s32 	%r182, %r181, %r36, %r180;
	add.s32 	%r183, %r235, 3;
	and.b32  	%r184, %r183, 15;
	shfl.sync.idx.b32	%r185|%p29, %r174, %r184, 4127, -1;
	mad.lo.s32 	%r186, %r185, %r37, %r182;
	shfl.sync.idx.b32	%r187|%p30, %r174, %r51, 4127, -1;
	mad.lo.s32 	%r188, %r187, %r38, %r186;
	shfl.sync.idx.b32	%r189|%p31, %r174, %r52, 4127, -1;
	mad.lo.s32 	%r190, %r189, %r39, %r188;
	shfl.sync.idx.b32	%r191|%p32, %r174, %r53, 4127, -1;
	mad.lo.s32 	%r192, %r191, %r40, %r190;
	shfl.sync.idx.b32	%r193|%p33, %r174, %r54, 4127, -1;
	mad.lo.s32 	%r194, %r193, %r41, %r192;
	xor.b32  	%r195, %r235, 8;
	shfl.sync.idx.b32	%r196|%p34, %r174, %r195, 4127, -1;
	mad.lo.s32 	%r197, %r196, %r42, %r194;
	shfl.sync.idx.b32	%r198|%p35, %r174, %r55, 4127, -1;
	mad.lo.s32 	%r199, %r198, %r43, %r197;
	shfl.sync.idx.b32	%r200|%p36, %r174, %r56, 4127, -1;
	mad.lo.s32 	%r201, %r200, %r44, %r199;
	shfl.sync.idx.b32	%r202|%p37, %r174, %r57, 4127, -1;
	mad.lo.s32 	%r203, %r202, %r45, %r201;
	shfl.sync.idx.b32	%r204|%p38, %r174, %r58, 4127, -1;
	mad.lo.s32 	%r205, %r204, %r46, %r203;
	shfl.sync.idx.b32	%r206|%p39, %r174, %r59, 4127, -1;
	mad.lo.s32 	%r207, %r206, %r47, %r205;
	shfl.sync.idx.b32	%r208|%p40, %r174, %r60, 4127, -1;
	mad.lo.s32 	%r209, %r208, %r48, %r207;
	shfl.sync.idx.b32	%r210|%p41, %r174, %r61, 4127, -1;
	mad.lo.s32 	%r211, %r210, %r49, %r209;
	ld.shared.u32 	%r212, [%r231];
	add.s32 	%r213, %r212, %r211;
	st.shared.u32 	[%r231], %r213;
	add.s32 	%r233, %r233, %r2;
	mad.lo.s32 	%r232, %r2, 68, %r232;
	shl.b32 	%r214, %r2, 2;
	add.s32 	%r231, %r231, %r214;
	setp.lt.u32 	%p42, %r233, 16;
	@%p42 bra 	$L__BB7_15;
$L__BB7_16:
	setp.gt.u32 	%p43, %r235, 15;
	bar.sync 	0;
	@%p43 bra 	$L__BB7_19;
	shl.b32 	%r215, %r21, 4;
	shl.b32 	%r216, %r235, 2;
	mov.u32 	%r217, _ZZ9cuda_gemmIiLi128ELi1ELi1ELi16ELi16ELi16ELi1EEviiiPT_S1_S1_iiE3Csh;
	add.s32 	%r234, %r217, %r216;
	shl.b32 	%r71, %r2, 2;
	add.s32 	%r218, %r235, %r215;
	mul.wide.u32 	%rd25, %r218, 4;
	cvta.to.global.u64 	%rd26, %rd11;
	add.s64 	%rd28, %rd26, %rd25;
	mul.wide.u32 	%rd7, %r2, 4;
$L__BB7_18:
	ld.shared.u32 	%r219, [%r234];
	st.global.u32 	[%rd28], %r219;
	add.s32 	%r235, %r235, %r2;
	add.s32 	%r234, %r234, %r71;
	add.s64 	%rd28, %rd28, %rd7;
	setp.lt.u32 	%p44, %r235, 16;
	@%p44 bra 	$L__BB7_18;
$L__BB7_19:
	ret;

}
	// .globl	_Z9cuda_gemmIiLi128ELi1ELi1ELi16ELi32ELi32ELi0EEviiiPT_S1_S1_ii
.visible .entry _Z9cuda_gemmIiLi128ELi1ELi1ELi16ELi32ELi32ELi0EEviiiPT_S1_S1_ii(
	.param .u32 _Z9cuda_gemmIiLi128ELi1ELi1ELi16ELi32ELi32ELi0EEviiiPT_S1_S1_ii_param_0,
	.param .u32 _Z9cuda_gemmIiLi128ELi1ELi1ELi16ELi32ELi32ELi0EEviiiPT_S1_S1_ii_param_1,
	.param .u32 _Z9cuda_gemmIiLi128ELi1ELi1ELi16ELi32ELi32ELi0EEviiiPT_S1_S1_ii_param_2,
	.param .u64 .ptr .align 1 _Z9cuda_gemmIiLi128ELi1ELi1ELi16ELi32ELi32ELi0EEviiiPT_S1_S1_ii_param_3,
	.param .u64 .ptr .align 1 _Z9cuda_gemmIiLi128ELi1ELi1ELi16ELi32ELi32ELi0EEviiiPT_S1_S1_ii_param_4,
	.param .u64 .ptr .align 1 _Z9cuda_gemmIiLi128ELi1ELi1ELi16ELi32ELi32ELi0EEviiiPT_S1_S1_ii_param_5,
	.param .u32 _Z9cuda_gemmIiLi128ELi1ELi1ELi16ELi32ELi32ELi0EEviiiPT_S1_S1_ii_param_6,
	.param .u32 _Z9cuda_gemmIiLi128ELi1ELi1ELi16ELi32ELi32ELi0EEviiiPT_S1_S1_ii_param_7
)
.maxntid 128
{
	.reg .pred 	%p<236>;
	.reg .b32 	%r<1041>;
	.reg .b64 	%rd<14>;
	// demoted variable
	.shared .align 128 .b8 _ZZ9cuda_gemmIiLi128ELi1ELi1ELi16ELi32ELi32ELi0EEviiiPT_S1_S1_iiE11kron_fac_sh[4224];
	// demoted variable
	.shared .align 128 .b8 _ZZ9cuda_gemmIiLi128ELi1ELi1ELi16ELi32ELi32ELi0EEviiiPT_S1_S1_iiE3Ash[64];
	// demoted variable
	.shared .align 128 .b8 _ZZ9cuda_gemmIiLi128ELi1ELi1ELi16ELi32ELi32ELi0EEviiiPT_S1_S1_iiE3Csh[64];
	ld.param.u64 	%rd4, [_Z9cuda_gemmIiLi128ELi1ELi1ELi16ELi32ELi32ELi0EEviiiPT_S1_S1_ii_param_3];
	ld.param.u64 	%rd5, [_Z9cuda_gemmIiLi128ELi1ELi1ELi16ELi32ELi32ELi0EEviiiPT_S1_S1_ii_param_4];
	ld.param.u32 	%r277, [_Z9cuda_gemmIiLi128ELi1ELi1ELi16ELi32ELi32ELi0EEviiiPT_S1_S1_ii_param_6];
	ld.param.u32 	%r278, [_Z9cuda_gemmIiLi128ELi1ELi1ELi16ELi32ELi32ELi0EEviiiPT_S1_S1_ii_param_7];
	mov.u32 	%r1, %tid.x;
	mul.lo.s32 	%r2, %r278, %r277;
	setp.ge.u32 	%p1, %r1, %r2;
	@%p1 bra 	$L__BB8_3;
	mov.u32 	%r3, %ntid.x;
	cvta.to.global.u64 	%rd1, %rd5;
	mov.u32 	%r281, _ZZ9cuda_gemmIiLi128ELi1ELi1ELi16ELi32ELi32ELi0EEviiiPT_S1_S1_iiE11kron_fac_sh;
	mov.u32 	%r938, %r1;
$L__BB8_2:
	ld.param.u32 	%r814, [_Z9cuda_gemmIiLi128ELi1ELi1ELi16ELi32ELi32ELi0EEviiiPT_S1_S1_ii_param_7];
	ld.param.u32 	%r811, [_Z9cuda_gemmIiLi128ELi1ELi1ELi16ELi32ELi32ELi0EEviiiPT_S1_S1_ii_param_6];
	mul.wide.u32 	%rd7, %r938, 4;
	add.s64 	%rd8, %rd1, %rd7;
	ld.global.u32 	%r279, [%rd8];
	rem.u32 	%r280, %r938, %r811;
	mad.lo.s32 	%r282, %r280, 132, %r281;
	div.u32 	%r283, %r938, %r814;
	shl.b32 	%r284, %r283, 2;
	add.s32 	%r285, %r282, %r284;
	st.shared.u32 	[%r285], %r279;
	add.s32 	%r938, %r938, %r3;
	setp.lt.u32 	%p2, %r938, %r2;
	@%p2 bra 	$L__BB8_2;
$L__BB8_3:
	ld.param.u32 	%r815, [_Z9cuda_gemmIiLi128ELi1ELi1ELi16ELi32ELi32ELi0EEviiiPT_S1_S1_ii_param_7];
	div.s32 	%r6, 16, %r815;
	div.u32 	%r976, %r1, %r6;
	mul.lo.s32 	%r286, %r976, %r6;
	sub.s32 	%r7, %r1, %r286;
	mov.u32 	%r9, %ntid.x;
	mov.u32 	%r10, %ctaid.y;
	mov.u32 	%r287, %nctaid.y;
	setp.ge.u32 	%p3, %r10, %r287;
	@%p3 bra 	$L__BB8_208;
	ld.param.u32 	%r816, [_Z9cuda_gemmIiLi128ELi1ELi1ELi16ELi32ELi32ELi0EEviiiPT_S1_S1_ii_param_7];
	setp.gt.u32 	%p4, %r1, 15;
	min.s32 	%r11, %r816, 32;
	mov.u32 	%r12, %ctaid.x;
	@%p4 bra 	$L__BB8_7;
	ld.param.u32 	%r809, [_Z9cuda_gemmIiLi128ELi1ELi1ELi16ELi32ELi32ELi0EEviiiPT_S1_S1_ii_param_2];
	shl.b32 	%r288, %r12, 4;
	shl.b32 	%r289, %r1, 2;
	mov.u32 	%r290, _ZZ9cuda_gemmIiLi128ELi1ELi1ELi16ELi32ELi32ELi0EEviiiPT_S1_S1_iiE3Ash;
	add.s32 	%r940, %r290, %r289;
	shl.b32 	%r14, %r9, 2;
	mad.lo.s32 	%r291, %r10, %r809, %r1;
	add.s32 	%r939, %r291, %r288;
	cvta.to.global.u64 	%rd2, %rd4;
	mov.u32 	%r941, %r1;
$L__BB8_6:
	mul.wide.u32 	%rd9, %r939, 4;
	add.s64 	%rd10, %rd2, %rd9;
	ld.global.u32 	%r292, [%rd10];
	st.shared.u32 	[%r940], %r292;
	add.s32 	%r941, %r941, %r9;
	add.s32 	%r940, %r940, %r14;
	add.s32 	%r939, %r939, %r9;
	setp.lt.u32 	%p5, %r941, 16;
	@%p5 bra 	$L__BB8_6;
$L__BB8_7:
	setp.gt.u32 	%p6, %r1, 15;
	bar.sync 	0;
	@%p6 bra 	$L__BB8_10;
	shl.b32 	%r293, %r1, 2;
	mov.u32 	%r294, _ZZ9cuda_gemmIiLi128ELi1ELi1ELi16ELi32ELi32ELi0EEviiiPT_S1_S1_iiE3Csh;
	add.s32 	%r942, %r294, %r293;
	shl.b32 	%r23, %r9, 2;
	mov.u32 	%r943, %r1;
$L__BB8_9:
	mov.b32 	%r295, 0;
	st.shared.u32 	[%r942], %r295;
	add.s32 	%r943, %r943, %r9;
	add.s32 	%r942, %r942, %r23;
	setp.lt.u32 	%p7, %r943, 16;
	@%p7 bra 	$L__BB8_9;
$L__BB8_10:
	setp.gt.s32 	%p8, %r6, 0;
	@%p8 bra 	$L__BB8_11;
	bra.uni 	$L__BB8_205;
$L__BB8_11:
	ld.param.u32 	%r817, [_Z9cuda_gemmIiLi128ELi1ELi1ELi16ELi32ELi32ELi0EEviiiPT_S1_S1_ii_param_7];
	and.b32  	%r297, %r1, 31;
	rem.s32 	%r28, %r297, %r11;
	mad.lo.s32 	%r29, %r7, %r817, %r28;
	setp.lt.s32 	%p9, %r817, 1;
	@%p9 bra 	$L__BB8_13;
	shl.b32 	%r298, %r29, 2;
	mov.u32 	%r299, _ZZ9cuda_gemmIiLi128ELi1ELi1ELi16ELi32ELi32ELi0EEviiiPT_S1_S1_iiE3Ash;
	add.s32 	%r300, %r299, %r298;
	ld.shared.u32 	%r944, [%r300];
$L__BB8_13:
	ld.param.u32 	%r818, [_Z9cuda_gemmIiLi128ELi1ELi1ELi16ELi32ELi32ELi0EEviiiPT_S1_S1_ii_param_7];
	setp.lt.s32 	%p10, %r818, 2;
	@%p10 bra 	$L__BB8_15;
	add.s32 	%r302, %r28, 1;
	setp.lt.s32 	%p11, %r302, %r11;
	selp.b32 	%r303, 0, %r11, %p11;
	sub.s32 	%r304, %r29, %r303;
	shl.b32 	%r305, %r304, 2;
	mov.u32 	%r306, _ZZ9cuda_gemmIiLi128ELi1ELi1ELi16ELi32ELi32ELi0EEviiiPT_S1_S1_iiE3Ash;
	add.s32 	%r307, %r306, %r305;
	ld.shared.u32 	%r945, [%r307+4];
$L__BB8_15:
	ld.param.u32 	%r819, [_Z9cuda_gemmIiLi128ELi1ELi1ELi16ELi32ELi32ELi0EEviiiPT_S1_S1_ii_param_7];
	setp.lt.s32 	%p12, %r819, 3;
	@%p12 bra 	$L__BB8_17;
	add.s32 	%r309, %r28, 2;
	setp.lt.s32 	%p13, %r309, %r11;
	selp.b32 	%r310, 0, %r11, %p13;
	sub.s32 	%r311, %r29, %r310;
	shl.b32 	%r312, %r311, 2;
	mov.u32 	%r313, _ZZ9cuda_gemmIiLi128ELi1ELi1ELi16ELi32ELi32ELi0EEviiiPT_S1_S1_iiE3Ash;
	add.s32 	%r314, %r313, %r312;
	ld.shared.u32 	%r946, [%r314+8];
$L__BB8_17:
	ld.param.u32 	%r820, [_Z9cuda_gemmIiLi128ELi1ELi1ELi16ELi32ELi32ELi0EEviiiPT_S1_S1_ii_param_7];
	setp.lt.s32 	%p14, %r820, 4;
	@%p14 bra 	$L__BB8_19;
	add.s32 	%r316, %r28, 3;
	setp.lt.s32 	%p15, %r316, %r11;
	selp.b32 	%r317, 0, %r11, %p15;
	sub.s32 	%r318, %r29, %r317;
	shl.b32 	%r319, %r318, 2;
	mov.u32 	%r320, _ZZ9cuda_gemmIiLi128ELi1ELi1ELi16ELi32ELi32ELi0EEviiiPT_S1_S1_iiE3Ash;
	add.s32 	%r321, %r320, %r319;
	ld.shared.u32 	%r947, [%r321+12];
$L__BB8_19:
	ld.param.u32 	%r821, [_Z9cuda_gemmIiLi128ELi1ELi1ELi16ELi32ELi32ELi0EEviiiPT_S1_S1_ii_param_7];
	setp.lt.s32 	%p16, %r821, 5;
	@%p16 bra 	$L__BB8_21;
	add.s32 	%r323, %r28, 4;
	setp.lt.s32 	%p17, %r323, %r11;
	selp.b32 	%r324, 0, %r11, %p17;
	sub.s32 	%r325, %r29, %r324;
	shl.b32 	%r326, %r325, 2;
	mov.u32 	%r327, _ZZ9cuda_gemmIiLi128ELi1ELi1ELi16ELi32ELi32ELi0EEviiiPT_S1_S1_iiE3Ash;
	add.s32 	%r328, %r327, %r326;
	ld.shared.u32 	%r948, [%r328+16];
$L__BB8_21:
	ld.param.u32 	%r822, [_Z9cuda_gemmIiLi128ELi1ELi1ELi16ELi32ELi32ELi0EEviiiPT_S1_S1_ii_param_7];
	setp.lt.s32 	%p18, %r822, 6;
	@%p18 bra 	$L__BB8_23;
	add.s32 	%r330, %r28, 5;
	setp.lt.s32 	%p19, %r330, %r11;
	selp.b32 	%r331, 0, %r11, %p19;
	sub.s32 	%r332, %r29, %r331;
	shl.b32 	%r333, %r332, 2;
	mov.u32 	%r334, _ZZ9cuda_gemmIiLi128ELi1ELi1ELi16ELi32ELi32ELi0EEviiiPT_S1_S1_iiE3Ash;
	add.s32 	%r335, %r334, %r333;
	ld.shared.u32 	%r949, [%r335+20];
$L__BB8_23:
	ld.param.u32 	%r823, [_Z9cuda_gemmIiLi128ELi1ELi1ELi16ELi32ELi32ELi0EEviiiPT_S1_S1_ii_param_7];
	setp.lt.s32 	%p20, %r823, 7;
	@%p20 bra 	$L__BB8_25;
	add.s32 	%r337, %r28, 6;
	setp.lt.s32 	%p21, %r337, %r11;
	selp.b32 	%r338, 0, %r11, %p21;
	sub.s32 	%r339, %r29, %r338;
	shl.b32 	%r340, %r339, 2;
	mov.u32 	%r341, _ZZ9cuda_gemmIiLi128ELi1ELi1ELi16ELi32ELi32ELi0EEviiiPT_S1_S1_iiE3Ash;
	add.s32 	%r342, %r341, %r340;
	ld.shared.u32 	%r950, [%r342+24];
$L__BB8_25:
	ld.param.u32 	%r824, [_Z9cuda_gemmIiLi128ELi1ELi1ELi16ELi32ELi32ELi0EEviiiPT_S1_S1_ii_param_7];
	setp.lt.s32 	%p22, %r824, 8;
	@%p22 bra 	$L__BB8_27;
	add.s32 	%r344, %r28, 7;
	setp.lt.s32 	%p23, %r344, %r11;
	selp.b32 	%r345, 0, %r11, %p23;
	sub.s32 	%r346, %r29, %r345;
	shl.b32 	%r347, %r346, 2;
	mov.u32 	%r348, _ZZ9cuda_gemmIiLi128ELi1ELi1ELi16ELi32ELi32ELi0EEviiiPT_S1_S1_iiE3Ash;
	add.s32 	%r349, %r348, %r347;
	ld.shared.u32 	%r951, [%r349+28];
$L__BB8_27:
	ld.param.u32 	%r825, [_Z9cuda_gemmIiLi128ELi1ELi1ELi16ELi32ELi32ELi0EEviiiPT_S1_S1_ii_param_7];
	setp.lt.s32 	%p24, %r825, 9;
	@%p24 bra 	$L__BB8_29;
	add.s32 	%r351, %r28, 8;
	setp.lt.s32 	%p25, %r351, %r11;
	selp.b32 	%r352, 0, %r11, %p25;
	sub.s32 	%r353, %r29, %r352;
	shl.b32 	%r354, %r353, 2;
	mov.u32 	%r355, _ZZ9cuda_gemmIiLi128ELi1ELi1ELi16ELi32ELi32ELi0EEviiiPT_S1_S1_iiE3Ash;
	add.s32 	%r356, %r355, %r354;
	ld.shared.u32 	%r952, [%r356+32];
$L__BB8_29:
	ld.param.u32 	%r826, [_Z9cuda_gemmIiLi128ELi1ELi1ELi16ELi32ELi32ELi0EEviiiPT_S1_S1_ii_param_7];
	setp.lt.s32 	%p26, %r826, 10;
	@%p26 bra 	$L__BB8_31;
	add.s32 	%r358, %r28, 9;
	setp.lt.s32 	%p27, %r358, %r11;
	selp.b32 	%r359, 0, %r11, %p27;
	sub.s32 	%r360, %r29, %r359;
	shl.b32 	%r361, %r360, 2;
	mov.u32 	%r362, _ZZ9cuda_gemmIiLi128ELi1ELi1ELi16ELi32ELi32ELi0EEviiiPT_S1_S1_iiE3Ash;
	add.s32 	%r363, %r362, %r361;
	ld.shared.u32 	%r953, [%r363+36];
$L__BB8_31:
	ld.param.u32 	%r827, [_Z9cuda_gemmIiLi128ELi1ELi1ELi16ELi32ELi32ELi0EEviiiPT_S1_S1_ii_param_7];
	setp.lt.s32 	%p28, %r827, 11;
	@%p28 bra 	$L__BB8_33;
	add.s32 	%r365, %r28, 10;
	setp.lt.s32 	%p29, %r365, %r11;
	selp.b32 	%r366, 0, %r11, %p29;
	sub.s32 	%r367, %r29, %r366;
	shl.b32 	%r368, %r367, 2;
	mov.u32 	%r369, _ZZ9cuda_gemmIiLi128ELi1ELi1ELi16ELi32ELi32ELi0EEviiiPT_S1_S1_iiE3Ash;
	add.s32 	%r370, %r369, %r368;
	ld.shared.u32 	%r954, [%r370+40];
$L__BB8_33:
	ld.param.u32 	%r828, [_Z9cuda_gemmIiLi128ELi1ELi1ELi16ELi32ELi32ELi0EEviiiPT_S1_S1_ii_param_7];
	setp.lt.s32 	%p30, %r828, 12;
	@%p30 bra 	$L__BB8_35;
	add.s32 	%r372, %r28, 11;
	setp.lt.s32 	%p31, %r372, %r11;
	selp.b32 	%r373, 0, %r11, %p31;
	sub.s32 	%r374, %r29, %r373;
	shl.b32 	%r375, %r374, 2;
	mov.u32 	%r376, _ZZ9cuda_gemmIiLi128ELi1ELi1ELi16ELi32ELi32ELi0EEviiiPT_S1_S1_iiE3Ash;
	add.s32 	%r377, %r376, %r375;
	ld.shared.u32 	%r955, [%r377+44];
$L__BB8_35:
	ld.param.u32 	%r829, [_Z9cuda_gemmIiLi128ELi1ELi1ELi16ELi32ELi32ELi0EEviiiPT_S1_S1_ii_param_7];
	setp.lt.s32 	%p32, %r829, 13;
	@%p32 bra 	$L__BB8_37;
	add.s32 	%r379, %r28, 12;
	setp.lt.s32 	%p33, %r379, %r11;
	selp.b32 	%r380, 0, %r11, %p33;
	sub.s32 	%r381, %r29, %r380;
	shl.b32 	%r382, %r381, 2;
	mov.u32 	%r383, _ZZ9cuda_gemmIiLi128ELi1ELi1ELi16ELi32ELi32ELi0EEviiiPT_S1_S1_iiE3Ash;
	add.s32 	%r384, %r383, %r382;
	ld.shared.u32 	%r956, [%r384+48];
$L__BB8_37:
	ld.param.u32 	%r830, [_Z9cuda_gemmIiLi128ELi1ELi1ELi16ELi32ELi32ELi0EEviiiPT_S1_S1_ii_param_7];
	setp.lt.s32 	%p34, %r830, 14;
	@%p34 bra 	$L__BB8_39;
	add.s32 	%r386, %r28, 13;
	setp.lt.s32 	%p35, %r386, %r11;
	selp.b32 	%r387, 0, %r11, %p35;
	sub.s32 	%r388, %r29, %r387;
	shl.b32 	%r389, %r388, 2;
	mov.u32 	%r390, _ZZ9cuda_gemmIiLi128ELi1ELi1ELi16ELi32ELi32ELi0EEviiiPT_S1_S1_iiE3Ash;
	add.s32 	%r391, %r390, %r389;
	ld.shared.u32 	%r957, [%r391+52];
$L__BB8_39:
	ld.param.u32 	%r831, [_Z9cuda_gemmIiLi128ELi1ELi1ELi16ELi32ELi32ELi0EEviiiPT_S1_S1_ii_param_7];
	setp.lt.s32 	%p36, %r831, 15;
	@%p36 bra 	$L__BB8_41;
	add.s32 	%r393, %r28, 14;
	setp.lt.s32 	%p37, %r393, %r11;
	selp.b32 	%r394, 0, %r11, %p37;
	sub.s32 	%r395, %r29, %r394;
	shl.b32 	%r396, %r395, 2;
	mov.u32 	%r397, _ZZ9cuda_gemmIiLi128ELi1ELi1ELi16ELi32ELi32ELi0EEviiiPT_S1_S1_iiE3Ash;
	add.s32 	%r398, %r397, %r396;
	ld.shared.u32 	%r958, [%r398+56];
$L__BB8_41:
	ld.param.u32 	%r832, [_Z9cuda_gemmIiLi128ELi1ELi1ELi16ELi32ELi32ELi0EEviiiPT_S1_S1_ii_param_7];
	setp.lt.s32 	%p38, %r832, 16;
	@%p38 bra 	$L__BB8_43;
	add.s32 	%r400, %r28, 15;
	setp.lt.s32 	%p39, %r400, %r11;
	selp.b32 	%r401, 0, %r11, %p39;
	sub.s32 	%r402, %r29, %r401;
	shl.b32 	%r403, %r402, 2;
	mov.u32 	%r404, _ZZ9cuda_gemmIiLi128ELi1ELi1ELi16ELi32ELi32ELi0EEviiiPT_S1_S1_iiE3Ash;
	add.s32 	%r405, %r404, %r403;
	ld.shared.u32 	%r959, [%r405+60];
$L__BB8_43:
	ld.param.u32 	%r833, [_Z9cuda_gemmIiLi128ELi1ELi1ELi16ELi32ELi32ELi0EEviiiPT_S1_S1_ii_param_7];
	setp.lt.s32 	%p40, %r833, 17;
	@%p40 bra 	$L__BB8_45;
	add.s32 	%r407, %r28, 16;
	setp.lt.s32 	%p41, %r407, %r11;
	selp.b32 	%r408, 0, %r11, %p41;
	sub.s32 	%r409, %r29, %r408;
	shl.b32 	%r410, %r409, 2;
	mov.u32 	%r411, _ZZ9cuda_gemmIiLi128ELi1ELi1ELi16ELi32ELi32ELi0EEviiiPT_S1_S1_iiE3Ash;
	add.s32 	%r412, %r411, %r410;
	ld.shared.u32 	%r960, [%r412+64];
$L__BB8_45:
	ld.param.u32 	%r834, [_Z9cuda_gemmIiLi128ELi1ELi1ELi16ELi32ELi32ELi0EEviiiPT_S1_S1_ii_param_7];
	setp.lt.s32 	%p42, %r834, 18;
	@%p42 bra 	$L__BB8_47;
	add.s32 	%r414, %r28, 17;
	setp.lt.s32 	%p43, %r414, %r11;
	selp.b32 	%r415, 0, %r11, %p43;
	sub.s32 	%r416, %r29, %r415;
	shl.b32 	%r417, %r416, 2;
	mov.u32 	%r418, _ZZ9cuda_gemmIiLi128ELi1ELi1ELi16ELi32ELi32ELi0EEviiiPT_S1_S1_iiE3Ash;
	add.s32 	%r419, %r418, %r417;
	ld.shared.u32 	%r961, [%r419+68];
$L__BB8_47:
	ld.param.u32 	%r835, [_Z9cuda_gemmIiLi128ELi1ELi1ELi16ELi32ELi32ELi0EEviiiPT_S1_S1_ii_param_7];
	setp.lt.s32 	%p44, %r835, 19;
	@%p44 bra 	$L__BB8_49;
	add.s32 	%r421, %r28, 18;
	setp.lt.s32 	%p45, %r421, %r11;
	selp.b32 	%r422, 0, %r11, %p45;
	sub.s32 	%r423, %r29, %r422;
	shl.b32 	%r424, %r423, 2;
	mov.u32 	%r425, _ZZ9cuda_gemmIiLi128ELi1ELi1ELi16ELi32ELi32ELi0EEviiiPT_S1_S1_iiE3Ash;
	add.s32 	%r426, %r425, %r424;
	ld.shared.u32 	%r962, [%r426+72];
$L__BB8_49:
	ld.param.u32 	%r836, [_Z9cuda_gemmIiLi128ELi1ELi1ELi16ELi32ELi32ELi0EEviiiPT_S1_S1_ii_param_7];
	setp.lt.s32 	%p46, %r836, 20;
	@%p46 bra 	$L__BB8_51;
	add.s32 	%r428, %r28, 19;
	setp.lt.s32 	%p47, %r428, %r11;
	selp.b32 	%r429, 0, %r11, %p47;
	sub.s32 	%r430, %r29, %r429;
	shl.b32 	%r431, %r430, 2;
	mov.u32 	%r432, _ZZ9cuda_gemmIiLi128ELi1ELi1ELi16ELi32ELi32ELi0EEviiiPT_S1_S1_iiE3Ash;
	add.s32 	%r433, %r432, %r431;
	ld.shared.u32 	%r963, [%r433+76];
$L__BB8_51:
	ld.param.u32 	%r837, [_Z9cuda_gemmIiLi128ELi1ELi1ELi16ELi32ELi32ELi0EEviiiPT_S1_S1_ii_param_7];
	setp.lt.s32 	%p48, %r837, 21;
	@%p48 bra 	$L__BB8_53;
	add.s32 	%r435, %r28, 20;
	setp.lt.s32 	%p49, %r435, %r11;
	selp.b32 	%r436, 0, %r11, %p49;
	sub.s32 	%r437, %r29, %r436;
	shl.b32 	%r438, %r437, 2;
	mov.u32 	%r439, _ZZ9cuda_gemmIiLi128ELi1ELi1ELi16ELi32ELi32ELi0EEviiiPT_S1_S1_iiE3Ash;
	add.s32 	%r440, %r439, %r438;
	ld.shared.u32 	%r964, [%r440+80];
$L__BB8_53:
	ld.param.u32 	%r838, [_Z9cuda_gemmIiLi128ELi1ELi1ELi16ELi32ELi32ELi0EEviiiPT_S1_S1_ii_param_7];
	setp.lt.s32 	%p50, %r838, 22;
	@%p50 bra 	$L__BB8_55;
	add.s32 	%r442, %r28, 21;
	setp.lt.s32 	%p51, %r442, %r11;
	selp.b32 	%r443, 0, %r11, %p51;
	sub.s32 	%r444, %r29, %r443;
	shl.b32 	%r445, %r444, 2;
	mov.u32 	%r446, _ZZ9cuda_gemmIiLi128ELi1ELi1ELi16ELi32ELi32ELi0EEviiiPT_S1_S1_iiE3Ash;
	add.s32 	%r447, %r446, %r445;
	ld.shared.u32 	%r965, [%r447+84];
$L__BB8_55:
	ld.param.u32 	%r839, [_Z9cuda_gemmIiLi128ELi1ELi1ELi16ELi32ELi32ELi0EEviiiPT_S1_S1_ii_param_7];
	setp.lt.s32 	%p52, %r839, 23;
	@%p52 bra 	$L__BB8_57;
	add.s32 	%r449, %r28, 22;
	setp.lt.s32 	%p53, %r449, %r11;
	selp.b32 	%r450, 0, %r11, %p53;
	sub.s32 	%r451, %r29, %r450;
	shl.b32 	%r452, %r451, 2;
	mov.u32 	%r453, _ZZ9cuda_gemmIiLi128ELi1ELi1ELi16ELi32ELi32ELi0EEviiiPT_S1_S1_iiE3Ash;
	add.s32 	%r454, %r453, %r452;
	ld.shared.u32 	%r966, [%r454+88];
$L__BB8_57:
	ld.param.u32 	%r840, [_Z9cuda_gemmIiLi128ELi1ELi1ELi16ELi32ELi32ELi0EEviiiPT_S1_S1_ii_param_7];
	setp.lt.s32 	%p54, %r840, 24;
	@%p54 bra 	$L__BB8_59;
	add.s32 	%r456, %r28, 23;
	setp.lt.s32 	%p55, %r456, %r11;
	selp.b32 	%r457, 0, %r11, %p55;
	sub.s32 	%r458, %r29, %r457;
	shl.b32 	%r459, %r458, 2;
	mov.u32 	%r460, _ZZ9cuda_gemmIiLi128ELi1ELi1ELi16ELi32ELi32ELi0EEviiiPT_S1_S1_iiE3Ash;
	add.s32 	%r461, %r460, %r459;
	ld.shared.u32 	%r967, [%r461+92];
$L__BB8_59:
	ld.param.u32 	%r841, [_Z9cuda_gemmIiLi128ELi1ELi1ELi16ELi32ELi32ELi0EEviiiPT_S1_S1_ii_param_7];
	setp.lt.s32 	%p56, %r841, 25;
	@%p56 bra 	$L__BB8_61;
	add.s32 	%r463, %r28, 24;
	setp.lt.s32 	%p57, %r463, %r11;
	selp.b32 	%r464, 0, %r11, %p57;
	sub.s32 	%r465, %r29, %r464;
	shl.b32 	%r466, %r465, 2;
	mov.u32 	%r467, _ZZ9cuda_gemmIiLi128ELi1ELi1ELi16ELi32ELi32ELi0EEviiiPT_S1_S1_iiE3Ash;
	add.s32 	%r468, %r467, %r466;
	ld.shared.u32 	%r968, [%r468+96];
$L__BB8_61:
	ld.param.u32 	%r842, [_Z9cuda_gemmIiLi128ELi1ELi1ELi16ELi32ELi32ELi0EEviiiPT_S1_S1_ii_param_7];
	setp.lt.s32 	%p58, %r842, 26;
	@%p58 bra 	$L__BB8_63;
	add.s32 	%r470, %r28, 25;
	setp.lt.s32 	%p59, %r470, %r11;
	selp.b32 	%r471, 0, %r11, %p59;
	sub.s32 	%r472, %r29, %r471;
	shl.b32 	%r473, %r472, 2;
	mov.u32 	%r474, _ZZ9cuda_gemmIiLi128ELi1ELi1ELi16ELi32ELi32ELi0EEviiiPT_S1_S1_iiE3Ash;
	add.s32 	%r475, %r474, %r473;
	ld.shared.u32 	%r969, [%r475+100];
$L__BB8_63:
	ld.param.u32 	%r843, [_Z9cuda_gemmIiLi128ELi1ELi1ELi16ELi32ELi32ELi0EEviiiPT_S1_S1_ii_param_7];
	setp.lt.s32 	%p60, %r843, 27;
	@%p60 bra 	$L__BB8_65;
	add.s32 	%r477, %r28, 26;
	setp.lt.s32 	%p61, %r477, %r11;
	selp.b32 	%r478, 0, %r11, %p61;
	sub.s32 	%r479, %r29, %r478;
	shl.b32 	%r480, %r479, 2;
	mov.u32 	%r481, _ZZ9cuda_gemmIiLi128ELi1ELi1ELi16ELi32ELi32ELi0EEviiiPT_S1_S1_iiE3Ash;
	add.s32 	%r482, %r481, %r480;
	ld.shared.u32 	%r970, [%r482+104];
$L__BB8_65:
	ld.param.u32 	%r844, [_Z9cuda_gemmIiLi128ELi1ELi1ELi16ELi32ELi32ELi0EEviiiPT_S1_S1_ii_param_7];
	setp.lt.s32 	%p62, %r844, 28;
	@%p62 bra 	$L__BB8_67;
	add.s32 	%r484, %r28, 27;
	setp.lt.s32 	%p63, %r484, %r11;
	selp.b32 	%r485, 0, %r11, %p63;
	sub.s32 	%r486, %r29, %r485;
	shl.b32 	%r487, %r486, 2;
	mov.u32 	%r488, _ZZ9cuda_gemmIiLi128ELi1ELi1ELi16ELi32ELi32ELi0EEviiiPT_S1_S1_iiE3Ash;
	add.s32 	%r489, %r488, %r487;
	ld.shared.u32 	%r971, [%r489+108];
$L__BB8_67:
	ld.param.u32 	%r845, [_Z9cuda_gemmIiLi128ELi1ELi1ELi16ELi32ELi32ELi0EEviiiPT_S1_S1_ii_param_7];
	setp.lt.s32 	%p64, %r845, 29;
	@%p64 bra 	$L__BB8_69;
	add.s32 	%r491, %r28, 28;
	setp.lt.s32 	%p65, %r491, %r11;
	selp.b32 	%r492, 0, %r11, %p65;
	sub.s32 	%r493, %r29, %r492;
	shl.b32 	%r494, %r493, 2;
	mov.u32 	%r495, _ZZ9cuda_gemmIiLi128ELi1ELi1ELi16ELi32ELi32ELi0EEviiiPT_S1_S1_iiE3Ash;
	add.s32 	%r496, %r495, %r494;
	ld.shared.u32 	%r972, [%r496+112];
$L__BB8_69:
	ld.param.u32 	%r846, [_Z9cuda_gemmIiLi128ELi1ELi1ELi16ELi32ELi32ELi0EEviiiPT_S1_S1_ii_param_7];
	setp.lt.s32 	%p66, %r846, 30;
	@%p66 bra 	$L__BB8_71;
	add.s32 	%r498, %r28, 29;
	setp.lt.s32 	%p67, %r498, %r11;
	selp.b32 	%r499, 0, %r11, %p67;
	sub.s32 	%r500, %r29, %r499;
	shl.b32 	%r501, %r500, 2;
	mov.u32 	%r502, _ZZ9cuda_gemmIiLi128ELi1ELi1ELi16ELi32ELi32ELi0EEviiiPT_S1_S1_iiE3Ash;
	add.s32 	%r503, %r502, %r501;
	ld.shared.u32 	%r973, [%r503+116];
$L__BB8_71:
	ld.param.u32 	%r847, [_Z9cuda_gemmIiLi128ELi1ELi1ELi16ELi32ELi32ELi0EEviiiPT_S1_S1_ii_param_7];
	setp.lt.s32 	%p68, %r847, 31;
	@%p68 bra 	$L__BB8_73;
	add.s32 	%r505, %r28, 30;
	setp.lt.s32 	%p69, %r505, %r11;
	selp.b32 	%r506, 0, %r11, %p69;
	sub.s32 	%r507, %r29, %r506;
	shl.b32 	%r508, %r507, 2;
	mov.u32 	%r509, _ZZ9cuda_gemmIiLi128ELi1ELi1ELi16ELi32ELi32ELi0EEviiiPT_S1_S1_iiE3Ash;
	add.s32 	%r510, %r509, %r508;
	ld.shared.u32 	%r974, [%r510+120];
$L__BB8_73:
	ld.param.u32 	%r848, [_Z9cuda_gemmIiLi128ELi1ELi1ELi16ELi32ELi32ELi0EEviiiPT_S1_S1_ii_param_7];
	setp.lt.s32 	%p70, %r848, 32;
	@%p70 bra 	$L__BB8_75;
	add.s32 	%r512, %r28, 31;
	setp.lt.s32 	%p71, %r512, %r11;
	selp.b32 	%r513, 0, %r11, %p71;
	sub.s32 	%r514, %r29, %r513;
	shl.b32 	%r515, %r514, 2;
	mov.u32 	%r516, _ZZ9cuda_gemmIiLi128ELi1ELi1ELi16ELi32ELi32ELi0EEviiiPT_S1_S1_iiE3Ash;
	add.s32 	%r517, %r516, %r515;
	ld.shared.u32 	%r975, [%r517+124];
$L__BB8_75:
	ld.param.u32 	%r812, [_Z9cuda_gemmIiLi128ELi1ELi1ELi16ELi32ELi32ELi0EEviiiPT_S1_S1_ii_param_6];
	setp.ge.s32 	%p72, %r976, %r812;
	@%p72 bra 	$L__BB8_205;
	ld.param.u32 	%r849, [_Z9cuda_gemmIiLi128ELi1ELi1ELi16ELi32ELi32ELi0EEviiiPT_S1_S1_ii_param_7];
	add.s32 	%r518, %r28, 1;
	setp.lt.s32 	%p73, %r518, %r11;
	selp.b32 	%r519, 0, %r11, %p73;
	sub.s32 	%r94, %r28, %r519;
	add.s32 	%r520, %r28, 2;
	setp.lt.s32 	%p74, %r520, %r11;
	selp.b32 	%r521, 0, %r11, %p74;
	sub.s32 	%r95, %r28, %r521;
	add.s32 	%r522, %r28, 3;
	setp.lt.s32 	%p75, %r522, %r11;
	selp.b32 	%r523, 0, %r11, %p75;
	sub.s32 	%r96, %r28, %r523;
	add.s32 	%r524, %r28, 4;
	setp.lt.s32 	%p76, %r524, %r11;
	selp.b32 	%r525, 0, %r11, %p76;
	sub.s32 	%r97, %r28, %r525;
	add.s32 	%r526, %r28, 5;
	setp.lt.s32 	%p77, %r526, %r11;
	selp.b32 	%r527, 0, %r11, %p77;
	sub.s32 	%r98, %r28, %r527;
	add.s32 	%r528, %r28, 6;
	setp.lt.s32 	%p78, %r528, %r11;
	selp.b32 	%r529, 0, %r11, %p78;
	sub.s32 	%r99, %r28, %r529;
	add.s32 	%r530, %r28, 7;
	setp.lt.s32 	%p79, %r530, %r11;
	selp.b32 	%r531, 0, %r11, %p79;
	sub.s32 	%r100, %r28, %r531;
	add.s32 	%r532, %r28, 8;
	setp.lt.s32 	%p80, %r532, %r11;
	selp.b32 	%r533, 0, %r11, %p80;
	sub.s32 	%r101, %r28, %r533;
	add.s32 	%r534, %r28, 9;
	setp.lt.s32 	%p81, %r534, %r11;
	selp.b32 	%r535, 0, %r11, %p81;
	sub.s32 	%r102, %r28, %r535;
	add.s32 	%r536, %r28, 10;
	setp.lt.s32 	%p82, %r536, %r11;
	selp.b32 	%r537, 0, %r11, %p82;
	sub.s32 	%r103, %r28, %r537;
	add.s32 	%r538, %r28, 11;
	setp.lt.s32 	%p83, %r538, %r11;
	selp.b32 	%r539, 0, %r11, %p83;
	sub.s32 	%r104, %r28, %r539;
	add.s32 	%r540, %r28, 12;
	setp.lt.s32 	%p84, %r540, %r11;
	selp.b32 	%r541, 0, %r11, %p84;
	sub.s32 	%r105, %r28, %r541;
	add.s32 	%r542, %r28, 13;
	setp.lt.s32 	%p85, %r542, %r11;
	selp.b32 	%r543, 0, %r11, %p85;
	sub.s32 	%r106, %r28, %r543;
	add.s32 	%r544, %r28, 14;
	setp.lt.s32 	%p86, %r544, %r11;
	selp.b32 	%r545, 0, %r11, %p86;
	sub.s32 	%r107, %r28, %r545;
	add.s32 	%r546, %r28, 15;
	setp.lt.s32 	%p87, %r546, %r11;
	selp.b32 	%r547, 0, %r11, %p87;
	sub.s32 	%r108, %r28, %r547;
	add.s32 	%r548, %r28, 16;
	setp.lt.s32 	%p88, %r548, %r11;
	selp.b32 	%r549, 0, %r11, %p88;
	sub.s32 	%r109, %r28, %r549;
	add.s32 	%r550, %r28, 17;
	setp.lt.s32 	%p89, %r550, %r11;
	selp.b32 	%r551, 0, %r11, %p89;
	sub.s32 	%r110, %r28, %r551;
	add.s32 	%r552, %r28, 18;
	setp.lt.s32 	%p90, %r552, %r11;
	selp.b32 	%r553, 0, %r11, %p90;
	sub.s32 	%r111, %r28, %r553;
	add.s32 	%r554, %r28, 19;
	setp.lt.s32 	%p91, %r554, %r11;
	selp.b32 	%r555, 0, %r11, %p91;
	sub.s32 	%r112, %r28, %r555;
	add.s32 	%r556, %r28, 20;
	setp.lt.s32 	%p92, %r556, %r11;
	selp.b32 	%r557, 0, %r11, %p92;
	sub.s32 	%r113, %r28, %r557;
	add.s32 	%r558, %r28, 21;
	setp.lt.s32 	%p93, %r558, %r11;
	selp.b32 	%r559, 0, %r11, %p93;
	sub.s32 	%r114, %r28, %r559;
	add.s32 	%r560, %r28, 22;
	setp.lt.s32 	%p94, %r560, %r11;
	selp.b32 	%r561, 0, %r11, %p94;
	sub.s32 	%r115, %r28, %r561;
	add.s32 	%r562, %r28, 23;
	setp.lt.s32 	%p95, %r562, %r11;
	selp.b32 	%r563, 0, %r11, %p95;
	sub.s32 	%r116, %r28, %r563;
	add.s32 	%r564, %r28, 24;
	setp.lt.s32 	%p96, %r564, %r11;
	selp.b32 	%r565, 0, %r11, %p96;
	sub.s32 	%r117, %r28, %r565;
	add.s32 	%r566, %r28, 25;
	setp.lt.s32 	%p97, %r566, %r11;
	selp.b32 	%r567, 0, %r11, %p97;
	sub.s32 	%r118, %r28, %r567;
	add.s32 	%r568, %r28, 26;
	setp.lt.s32 	%p98, %r568, %r11;
	selp.b32 	%r569, 0, %r11, %p98;
	sub.s32 	%r119, %r28, %r569;
	add.s32 	%r570, %r28, 27;
	setp.lt.s32 	%p99, %r570, %r11;
	selp.b32 	%r571, 0, %r11, %p99;
	sub.s32 	%r120, %r28, %r571;
	add.s32 	%r572, %r28, 28;
	setp.lt.s32 	%p100, %r572, %r11;
	selp.b32 	%r573, 0, %r11, %p100;
	sub.s32 	%r121, %r28, %r573;
	add.s32 	%r574, %r28, 29;
	setp.lt.s32 	%p101, %r574, %r11;
	selp.b32 	%r575, 0, %r11, %p101;
	sub.s32 	%r122, %r28, %r575;
	add.s32 	%r576, %r28, 30;
	setp.lt.s32 	%p102, %r576, %r11;
	selp.b32 	%r577, 0, %r11, %p102;
	sub.s32 	%r123, %r28, %r577;
	add.s32 	%r578, %r28, 31;
	setp.lt.s32 	%p103, %r578, %r11;
	selp.b32 	%r579, 0, %r11, %p103;
	sub.s32 	%r124, %r28, %r579;
	setp.lt.s32 	%p104, %r528, %r849;
	selp.b32 	%r580, 0, %r849, %p104;
	sub.s32 	%r125, %r528, %r580;
	setp.lt.s32 	%p105, %r532, %r849;
	selp.b32 	%r581, 0, %r849, %p105;
	sub.s32 	%r126, %r532, %r581;
	setp.lt.s32 	%p106, %r534, %r849;
	selp.b32 	%r582, 0, %r849, %p106;
	sub.s32 	%r127, %r534, %r582;
	setp.lt.s32 	%p107, %r542, %r849;
	selp.b32 	%r583, 0, %r849, %p107;
	sub.s32 	%r128, %r542, %r583;
	setp.lt.s32 	%p108, %r568, %r849;
	selp.b32 	%r584, 0, %r849, %p108;
	sub.s32 	%r129, %r568, %r584;
	setp.lt.s32 	%p109, %r570, %r849;
	selp.b32 	%r585, 0, %r849, %p109;
	sub.s32 	%r130, %r570, %r585;
	setp.lt.s32 	%p110, %r572, %r849;
	selp.b32 	%r586, 0, %r849, %p110;
	sub.s32 	%r131, %r572, %r586;
	setp.lt.s32 	%p111, %r574, %r849;
	selp.b32 	%r587, 0, %r849, %p111;
	sub.s32 	%r132, %r574, %r587;
	div.u32 	%r133, %r9, %r6;
	shl.b32 	%r593, %r94, 2;
	shl.b32 	%r596, %r95, 2;
	shl.b32 	%r599, %r96, 2;
	shl.b32 	%r602, %r97, 2;
	shl.b32 	%r605, %r98, 2;
	shl.b32 	%r608, %r99, 2;
	shl.b32 	%r611, %r100, 2;
	shl.b32 	%r614, %r101, 2;
	shl.b32 	%r617, %r102, 2;
	shl.b32 	%r620, %r103, 2;
	shl.b32 	%r623, %r104, 2;
	shl.b32 	%r626, %r105, 2;
	shl.b32 	%r629, %r106, 2;
	shl.b32 	%r632, %r107, 2;
	shl.b32 	%r635, %r108, 2;
	shl.b32 	%r638, %r109, 2;
	shl.b32 	%r641, %r110, 2;
	shl.b32 	%r644, %r111, 2;
	shl.b32 	%r647, %r112, 2;
	shl.b32 	%r650, %r113, 2;
	shl.b32 	%r653, %r114, 2;
	shl.b32 	%r656, %r115, 2;
	shl.b32 	%r659, %r116, 2;
	shl.b32 	%r662, %r117, 2;
	shl.b32 	%r665, %r118, 2;
	shl.b32 	%r668, %r119, 2;
	shl.b32 	%r671, %r120, 2;
	shl.b32 	%r674, %r121, 2;
	shl.b32 	%r677, %r122, 2;
	shl.b32 	%r680, %r123, 2;
	shl.b32 	%r683, %r124, 2;
$L__BB8_77:
	ld.param.u32 	%r850, [_Z9cuda_gemmIiLi128ELi1ELi1ELi16ELi32ELi32ELi0EEviiiPT_S1_S1_ii_param_7];
	setp.gt.u32 	%p112, %r850, 32;
	mov.u32 	%r589, _ZZ9cuda_gemmIiLi128ELi1ELi1ELi16ELi32ELi32ELi0EEviiiPT_S1_S1_iiE11kron_fac_sh;
	mad.lo.s32 	%r135, %r976, 132, %r589;
	shl.b32 	%r590, %r28, 2;
	add.s32 	%r591, %r135, %r590;
	ld.shared.u32 	%r136, [%r591];
	@%p112 bra 	$L__BB8_142;
	ld.param.u32 	%r882, [_Z9cuda_gemmIiLi128ELi1ELi1ELi16ELi32ELi32ELi0EEviiiPT_S1_S1_ii_param_7];
	shl.b32 	%r687, %r882, 8;
	sub.s32 	%r137, 8223, %r687;
	setp.eq.s32 	%p145, %r882, 0;
	mov.b32 	%r978, 0;
	@%p145 bra 	$L__BB8_80;
	ld.param.u32 	%r883, [_Z9cuda_gemmIiLi128ELi1ELi1ELi16ELi32ELi32ELi0EEviiiPT_S1_S1_ii_param_7];
	setp.lt.s32 	%p146, %r28, %r883;
	selp.b32 	%r688, 0, %r883, %p146;
	sub.s32 	%r689, %r28, %r688;
	shfl.sync.idx.b32	%r690|%p147, %r136, %r689, %r137, -1;
	mul.lo.s32 	%r978, %r690, %r944;
$L__BB8_80:
	ld.param.u32 	%r884, [_Z9cuda_gemmIiLi128ELi1ELi1ELi16ELi32ELi32ELi0EEviiiPT_S1_S1_ii_param_7];
	setp.lt.s32 	%p148, %r884, 2;
	@%p148 bra 	$L__BB8_82;
	ld.param.u32 	%r885, [_Z9cuda_gemmIiLi128ELi1ELi1ELi16ELi32ELi32ELi0EEviiiPT_S1_S1_ii_param_7];
	add.s32 	%r691, %r28, 1;
	setp.lt.s32 	%p149, %r691, %r885;
	selp.b32 	%r692, 0, %r885, %p149;
	sub.s32 	%r693, %r691, %r692;
	shfl.sync.idx.b32	%r694|%p150, %r136, %r693, %r137, -1;
	mad.lo.s32 	%r978, %r694, %r945, %r978;
$L__BB8_82:
	ld.param.u32 	%r886, [_Z9cuda_gemmIiLi128ELi1ELi1ELi16ELi32ELi32ELi0EEviiiPT_S1_S1_ii_param_7];
	setp.lt.s32 	%p151, %r886, 3;
	@%p151 bra 	$L__BB8_84;
	ld.param.u32 	%r887, [_Z9cuda_gemmIiLi128ELi1ELi1ELi16ELi32ELi32ELi0EEviiiPT_S1_S1_ii_param_7];
	add.s32 	%r695, %r28, 2;
	setp.lt.s32 	%p152, %r695, %r887;
	selp.b32 	%r696, 0, %r887, %p152;
	sub.s32 	%r697, %r695, %r696;
	shfl.sync.idx.b32	%r698|%p153, %r136, %r697, %r137, -1;
	mad.lo.s32 	%r978, %r698, %r946, %r978;
$L__BB8_84:
	ld.param.u32 	%r888, [_Z9cuda_gemmIiLi128ELi1ELi1ELi16ELi32ELi32ELi0EEviiiPT_S1_S1_ii_param_7];
	setp.lt.s32 	%p154, %r888, 4;
	@%p154 bra 	$L__BB8_86;
	ld.param.u32 	%r889, [_Z9cuda_gemmIiLi128ELi1ELi1ELi16ELi32ELi32ELi0EEviiiPT_S1_S1_ii_param_7];
	add.s32 	%r699, %r28, 3;
	setp.lt.s32 	%p155, %r699, %r889;
	selp.b32 	%r700, 0, %r889, %p155;
	sub.s32 	%r701, %r699, %r700;
	shfl.sync.idx.b32	%r702|%p156, %r136, %r701, %r137, -1;
	mad.lo.s32 	%r978, %r702, %r947, %r978;
$L__BB8_86:
	ld.param.u32 	%r890, [_Z9cuda_gemmIiLi128ELi1ELi1ELi16ELi32ELi32ELi0EEviiiPT_S1_S1_ii_param_7];
	setp.lt.s32 	%p157, %r890, 5;
	@%p157 bra 	$L__BB8_88;
	ld.param.u32 	%r891, [_Z9cuda_gemmIiLi128ELi1ELi1ELi16ELi32ELi32ELi0EEviiiPT_S1_S1_ii_param_7];
	add.s32 	%r703, %r28, 4;
	setp.lt.s32 	%p158, %r703, %r891;
	selp.b32 	%r704, 0, %r891, %p158;
	sub.s32 	%r705, %r703, %r704;
	shfl.sync.idx.b32	%r706|%p159, %r136, %r705, %r137, -1;
	mad.lo.s32 	%r978, %r706, %r948, %r978;
$L__BB8_88:
	ld.param.u32 	%r892, [_Z9cuda_gemmIiLi128ELi1ELi1ELi16ELi32ELi32ELi0EEviiiPT_S1_S1_ii_param_7];
	setp.lt.s32 	%p160, %r892, 6;
	@%p160 bra 	$L__BB8_90;
	ld.param.u32 	%r893, [_Z9cuda_gemmIiLi128ELi1ELi1ELi16ELi32ELi32ELi0EEviiiPT_S1_S1_ii_param_7];
	add.s32 	%r707, %r28, 5;
	setp.lt.s32 	%p161, %r707, %r893;
	selp.b32 	%r708, 0, %r893, %p161;
	sub.s32 	%r709, %r707, %r708;
	shfl.sync.idx.b32	%r710|%p162, %r136, %r709, %r137, -1;
	mad.lo.s32 	%r978, %r710, %r949, %r978;
$L__BB8_90:
	ld.param.u32 	%r894, [_Z9cuda_gemmIiLi128ELi1ELi1ELi16ELi32ELi32ELi0EEviiiPT_S1_S1_ii_param_7];
	setp.lt.s32 	%p163, %r894, 7;
	@%p163 bra 	$L__BB8_92;
	shfl.sync.idx.b32	%r711|%p164, %r136, %r125, %r137, -1;
	mad.lo.s32 	%r978, %r711, %r950, %r978;
$L__BB8_92:
	ld.param.u32 	%r895, [_Z9cuda_gemmIiLi128ELi1ELi1ELi16ELi32ELi32ELi0EEviiiPT_S1_S1_ii_param_7];
	setp.lt.s32 	%p165, %r895, 8;
	@%p165 bra 	$L__BB8_94;
	ld.param.u32 	%r896, [_Z9cuda_gemmIiLi128ELi1ELi1ELi16ELi32ELi32ELi0EEviiiPT_S1_S1_ii_param_7];
	add.s32 	%r712, %r28, 7;
	setp.lt.s32 	%p166, %r712, %r896;
	selp.b32 	%r713, 0, %r896, %p166;
	sub.s32 	%r714, %r712, %r713;
	shfl.sync.idx.b32	%r715|%p167, %r136, %r714, %r137, -1;
	mad.lo.s32 	%r978, %r715, %r951, %r978;
$L__BB8_94:
	ld.param.u32 	%r897, [_Z9cuda_gemmIiLi128ELi1ELi1ELi16ELi32ELi32ELi0EEviiiPT_S1_S1_ii_param_7];
	setp.lt.s32 	%p168, %r897, 9;
	@%p168 bra 	$L__BB8_96;
	shfl.sync.idx.b32	%r716|%p169, %r136, %r126, %r137, -1;
	mad.lo.s32 	%r978, %r716, %r952, %r978;
$L__BB8_96:
	ld.param.u32 	%r898, [_Z9cuda_gemmIiLi128ELi1ELi1ELi16ELi32ELi32ELi0EEviiiPT_S1_S1_ii_param_7];
	setp.lt.s32 	%p170, %r898, 10;
	@%p170 bra 	$L__BB8_98;
	shfl.sync.idx.b32	%r717|%p171, %r136, %r127, %r137, -1;
	mad.lo.s32 	%r978, %r717, %r953, %r978;
$L__BB8_98:
	ld.param.u32 	%r899, [_Z9cuda_gemmIiLi128ELi1ELi1ELi16ELi32ELi32ELi0EEviiiPT_S1_S1_ii_param_7];
	setp.lt.s32 	%p172, %r899, 11;
	@%p172 bra 	$L__BB8_100;
	ld.param.u32 	%r900, [_Z9cuda_gemmIiLi128ELi1ELi1ELi16ELi32ELi32ELi0EEviiiPT_S1_S1_ii_param_7];
	add.s32 	%r718, %r28, 10;
	setp.lt.s32 	%p173, %r718, %r900;
	selp.b32 	%r719, 0, %r900, %p173;
	sub.s32 	%r720, %r718, %r719;
	shfl.sync.idx.b32	%r721|%p174, %r136, %r720, %r137, -1;
	mad.lo.s32 	%r978, %r721, %r954, %r978;
$L__BB8_100:
	ld.param.u32 	%r901, [_Z9cuda_gemmIiLi128ELi1ELi1ELi16ELi32ELi32ELi0EEviiiPT_S1_S1_ii_param_7];
	setp.lt.s32 	%p175, %r901, 12;
	@%p175 bra 	$L__BB8_102;
	ld.param.u32 	%r902, [_Z9cuda_gemmIiLi128ELi1ELi1ELi16ELi32ELi32ELi0EEviiiPT_S1_S1_ii_param_7];
	add.s32 	%r722, %r28, 11;
	setp.lt.s32 	%p176, %r722, %r902;
	selp.b32 	%r723, 0, %r902, %p176;
	sub.s32 	%r724, %r722, %r723;
	shfl.sync.idx.b32	%r725|%p177, %r136, %r724, %r137, -1;
	mad.lo.s32 	%r978, %r725, %r955, %r978;
$L__BB8_102:
	ld.param.u32 	%r903, [_Z9cuda_gemmIiLi128ELi1ELi1ELi16ELi32ELi32ELi0EEviiiPT_S1_S1_ii_param_7];
	setp.lt.s32 	%p178, %r903, 13;
	@%p178 bra 	$L__BB8_104;
	ld.param.u32 	%r904, [_Z9cuda_gemmIiLi128ELi1ELi1ELi16ELi32ELi32ELi0EEviiiPT_S1_S1_ii_param_7];
	add.s32 	%r726, %r28, 12;
	setp.lt.s32 	%p179, %r726, %r904;
	selp.b32 	%r727, 0, %r904, %p179;
	sub.s32 	%r728, %r726, %r727;
	shfl.sync.idx.b32	%r729|%p180, %r136, %r728, %r137, -1;
	mad.lo.s32 	%r978, %r729, %r956, %r978;
$L__BB8_104:
	ld.param.u32 	%r905, [_Z9cuda_gemmIiLi128ELi1ELi1ELi16ELi32ELi32ELi0EEviiiPT_S1_S1_ii_param_7];
	setp.lt.s32 	%p181, %r905, 14;
	@%p181 bra 	$L__BB8_106;
	shfl.sync.idx.b32	%r730|%p182, %r136, %r128, %r137, -1;
	mad.lo.s32 	%r978, %r730, %r957, %r978;
$L__BB8_106:
	ld.param.u32 	%r906, [_Z9cuda_gemmIiLi128ELi1ELi1ELi16ELi32ELi32ELi0EEviiiPT_S1_S1_ii_param_7];
	setp.lt.s32 	%p183, %r906, 15;
	@%p183 bra 	$L__BB8_108;
	ld.param.u32 	%r907, [_Z9cuda_gemmIiLi128ELi1ELi1ELi16ELi32ELi32ELi0EEviiiPT_S1_S1_ii_param_7];
	add.s32 	%r731, %r28, 14;
	setp.lt.s32 	%p184, %r731, %r907;
	selp.b32 	%r732, 0, %r907, %p184;
	sub.s32 	%r733, %r731, %r732;
	shfl.sync.idx.b32	%r734|%p185, %r136, %r733, %r137, -1;
	mad.lo.s32 	%r978, %r734, %r958, %r978;
$L__BB8_108:
	ld.param.u32 	%r908, [_Z9cuda_gemmIiLi128ELi1ELi1ELi16ELi32ELi32ELi0EEviiiPT_S1_S1_ii_param_7];
	setp.lt.s32 	%p186, %r908, 16;
	@%p186 bra 	$L__BB8_110;
	ld.param.u32 	%r909, [_Z9cuda_gemmIiLi128ELi1ELi1ELi16ELi32ELi32ELi0EEviiiPT_S1_S1_ii_param_7];
	add.s32 	%r735, %r28, 15;
	setp.lt.s32 	%p187, %r735, %r909;
	selp.b32 	%r736, 0, %r909, %p187;
	sub.s32 	%r737, %r735, %r736;
	shfl.sync.idx.b32	%r738|%p188, %r136, %r737, %r137, -1;
	mad.lo.s32 	%r978, %r738, %r959, %r978;
$L__BB8_110:
	ld.param.u32 	%r910, [_Z9cuda_gemmIiLi128ELi1ELi1ELi16ELi32ELi32ELi0EEviiiPT_S1_S1_ii_param_7];
	setp.lt.s32 	%p189, %r910, 17;
	@%p189 bra 	$L__BB8_112;
	ld.param.u32 	%r911, [_Z9cuda_gemmIiLi128ELi1ELi1ELi16ELi32ELi32ELi0EEviiiPT_S1_S1_ii_param_7];
	add.s32 	%r739, %r28, 16;
	setp.lt.s32 	%p190, %r739, %r911;
	selp.b32 	%r740, 0, %r911, %p190;
	sub.s32 	%r741, %r739, %r740;
	shfl.sync.idx.b32	%r742|%p191, %r136, %r741, %r137, -1;
	mad.lo.s32 	%r978, %r742, %r960, %r978;
$L__BB8_112:
	ld.param.u32 	%r912, [_Z9cuda_gemmIiLi128ELi1ELi1ELi16ELi32ELi32ELi0EEviiiPT_S1_S1_ii_param_7];
	setp.lt.s32 	%p192, %r912, 18;
	@%p192 bra 	$L__BB8_114;
	ld.param.u32 	%r913, [_Z9cuda_gemmIiLi128ELi1ELi1ELi16ELi32ELi32ELi0EEviiiPT_S1_S1_ii_param_7];
	add.s32 	%r743, %r28, 17;
	setp.lt.s32 	%p193, %r743, %r913;
	selp.b32 	%r744, 0, %r913, %p193;
	sub.s32 	%r745, %r743, %r744;
	shfl.sync.idx.b32	%r746|%p194, %r136, %r745, %r137, -1;
	mad.lo.s32 	%r978, %r746, %r961, %r978;
$L__BB8_114:
	ld.param.u32 	%r914, [_Z9cuda_gemmIiLi128ELi1ELi1ELi16ELi32ELi32ELi0EEviiiPT_S1_S1_ii_param_7];
	setp.lt.s32 	%p195, %r914, 19;
	@%p195 bra 	$L__BB8_116;
	ld.param.u32 	%r915, [_Z9cuda_gemmIiLi128ELi1ELi1ELi16ELi32ELi32ELi0EEviiiPT_S1_S1_ii_param_7];
	add.s32 	%r747, %r28, 18;
	setp.lt.s32 	%p196, %r747, %r915;
	selp.b32 	%r748, 0, %r915, %p196;
	sub.s32 	%r749, %r747, %r748;
	shfl.sync.idx.b32	%r750|%p197, %r136, %r749, %r137, -1;
	mad.lo.s32 	%r978, %r750, %r962, %r978;
$L__BB8_116:
	ld.param.u32 	%r916, [_Z9cuda_gemmIiLi128ELi1ELi1ELi16ELi32ELi32ELi0EEviiiPT_S1_S1_ii_param_7];
	setp.lt.s32 	%p198, %r916, 20;
	@%p198 bra 	$L__BB8_118;
	ld.param.u32 	%r917, [_Z9cuda_gemmIiLi128ELi1ELi1ELi16ELi32ELi32ELi0EEviiiPT_S1_S1_ii_param_7];
	add.s32 	%r751, %r28, 19;
	setp.lt.s32 	%p199, %r751, %r917;
	selp.b32 	%r752, 0, %r917, %p199;
	sub.s32 	%r753, %r751, %r752;
	shfl.sync.idx.b32	%r754|%p200, %r136, %r753, %r137, -1;
	mad.lo.s32 	%r978, %r754, %r963, %r978;
$L__BB8_118:
	ld.param.u32 	%r918, [_Z9cuda_gemmIiLi128ELi1ELi1ELi16ELi32ELi32ELi0EEviiiPT_S1_S1_ii_param_7];
	setp.lt.s32 	%p201, %r918, 21;
	@%p201 bra 	$L__BB8_120;
	ld.param.u32 	%r919, [_Z9cuda_gemmIiLi128ELi1ELi1ELi16ELi32ELi32ELi0EEviiiPT_S1_S1_ii_param_7];
	add.s32 	%r755, %r28, 20;
	setp.lt.s32 	%p202, %r755, %r919;
	selp.b32 	%r756, 0, %r919, %p202;
	sub.s32 	%r757, %r755, %r756;
	shfl.sync.idx.b32	%r758|%p203, %r136, %r757, %r137, -1;
	mad.lo.s32 	%r978, %r758, %r964, %r978;
$L__BB8_120:
	ld.param.u32 	%r920, [_Z9cuda_gemmIiLi128ELi1ELi1ELi16ELi32ELi32ELi0EEviiiPT_S1_S1_ii_param_7];
	setp.lt.s32 	%p204, %r920, 22;
	@%p204 bra 	$L__BB8_122;
	ld.param.u32 	%r921, [_Z9cuda_gemmIiLi128ELi1ELi1ELi16ELi32ELi32ELi0EEviiiPT_S1_S1_ii_param_7];
	add.s32 	%r759, %r28, 21;
	setp.lt.s32 	%p205, %r759, %r921;
	selp.b32 	%r760, 0, %r921, %p205;
	sub.s32 	%r761, %r759, %r760;
	shfl.sync.idx.b32	%r762|%p206, %r136, %r761, %r137, -1;
	mad.lo.s32 	%r978, %r762, %r965, %r978;
$L__BB8_122:
	ld.param.u32 	%r922, [_Z9cuda_gemmIiLi128ELi1ELi1ELi16ELi32ELi32ELi0EEviiiPT_S1_S1_ii_param_7];
	setp.lt.s32 	%p207, %r922, 23;
	@%p207 bra 	$L__BB8_124;
	ld.param.u32 	%r923, [_Z9cuda_gemmIiLi128ELi1ELi1ELi16ELi32ELi32ELi0EEviiiPT_S1_S1_ii_param_7];
	add.s32 	%r763, %r28, 22;
	setp.lt.s32 	%p208, %r763, %r923;
	selp.b32 	%r764, 0, %r923, %p208;
	sub.s32 	%r765, %r763, %r764;
	shfl.sync.idx.b32	%r766|%p209, %r136, %r765, %r137, -1;
	mad.lo.s32 	%r978, %r766, %r966, %r978;
$L__BB8_124:
	ld.param.u32 	%r924, [_Z9cuda_gemmIiLi128ELi1ELi1ELi16ELi32ELi32ELi0EEviiiPT_S1_S1_ii_param_7];
	setp.lt.s32 	%p210, %r924, 24;
	@%p210 bra 	$L__BB8_126;
	ld.param.u32 	%r925, [_Z9cuda_gemmIiLi128ELi1ELi1ELi16ELi32ELi32ELi0EEviiiPT_S1_S1_ii_param_7];
	add.s32 	%r767, %r28, 23;
	setp.lt.s32 	%p211, %r767, %r925;
	selp.b32 	%r768, 0, %r925, %p211;
	sub.s32 	%r769, %r767, %r768;
	shfl.sync.idx.b32	%r770|%p212, %r136, %r769, %r137, -1;
	mad.lo.s32 	%r978, %r770, %r967, %r978;
$L__BB8_126:
	ld.param.u32 	%r926, [_Z9cuda_gemmIiLi128ELi1ELi1ELi16ELi32ELi32ELi0EEviiiPT_S1_S1_ii_param_7];
	setp.lt.s32 	%p213, %r926, 25;
	@%p213 bra 	$L__BB8_128;
	ld.param.u32 	%r927, [_Z9cuda_gemmIiLi128ELi1ELi1ELi16ELi32ELi32ELi0EEviiiPT_S1_S1_ii_param_7];
	add.s32 	%r771, %r28, 24;
	setp.lt.s32 	%p214, %r771, %r927;
	selp.b32 	%r772, 0, %r927, %p214;
	sub.s32 	%r773, %r771, %r772;
	shfl.sync.idx.b32	%r774|%p215, %r136, %r773, %r137, -1;
	mad.lo.s32 	%r978, %r774, %r968, %r978;
$L__BB8_128:
	ld.param.u32 	%r928, [_Z9cuda_gemmIiLi128ELi1ELi1ELi16ELi32ELi32ELi0EEviiiPT_S1_S1_ii_param_7];
	setp.lt.s32 	%p216, %r928, 26;
	@%p216 bra 	$L__BB8_130;
	ld.param.u32 	%r929, [_Z9cuda_gemmIiLi128ELi1ELi1ELi16ELi32ELi32ELi0EEviiiPT_S1_S1_ii_param_7];
	add.s32 	%r775, %r28, 25;
	setp.lt.s32 	%p217, %r775, %r929;
	selp.b32 	%r776, 0, %r929, %p217;
	sub.s32 	%r777, %r775, %r776;
	shfl.sync.idx.b32	%r778|%p218, %r136, %r777, %r137, -1;
	mad.lo.s32 	%r978, %r778, %r969, %r978;
$L__BB8_130:
	ld.param.u32 	%r930, [_Z9cuda_gemmIiLi128ELi1ELi1ELi16ELi32ELi32ELi0EEviiiPT_S1_S1_ii_param_7];
	setp.lt.s32 	%p219, %r930, 27;
	@%p219 bra 	$L__BB8_132;
	shfl.sync.idx.b32	%r779|%p220, %r136, %r129, %r137, -1;
	mad.lo.s32 	%r978, %r779, %r970, %r978;
$L__BB8_132:
	ld.param.u32 	%r931, [_Z9cuda_gemmIiLi128ELi1ELi1ELi16ELi32ELi32ELi0EEviiiPT_S1_S1_ii_param_7];
	setp.lt.s32 	%p221, %r931, 28;
	@%p221 bra 	$L__BB8_134;
	shfl.sync.idx.b32	%r780|%p222, %r136, %r130, %r137, -1;
	mad.lo.s32 	%r978, %r780, %r971, %r978;
$L__BB8_134:
	ld.param.u32 	%r932, [_Z9cuda_gemmIiLi128ELi1ELi1ELi16ELi32ELi32ELi0EEviiiPT_S1_S1_ii_param_7];
	setp.lt.s32 	%p223, %r932, 29;
	@%p223 bra 	$L__BB8_136;
	shfl.sync.idx.b32	%r781|%p224, %r136, %r131, %r137, -1;
	mad.lo.s32 	%r978, %r781, %r972, %r978;
$L__BB8_136:
	ld.param.u32 	%r933, [_Z9cuda_gemmIiLi128ELi1ELi1ELi16ELi32ELi32ELi0EEviiiPT_S1_S1_ii_param_7];
	setp.lt.s32 	%p225, %r933, 30;
	@%p225 bra 	$L__BB8_138;
	shfl.sync.idx.b32	%r782|%p226, %r136, %r132, %r137, -1;
	mad.lo.s32 	%r978, %r782, %r973, %r978;
$L__BB8_138:
	ld.param.u32 	%r934, [_Z9cuda_gemmIiLi128ELi1ELi1ELi16ELi32ELi32ELi0EEviiiPT_S1_S1_ii_param_7];
	setp.lt.s32 	%p227, %r934, 31;
	@%p227 bra 	$L__BB8_140;
	ld.param.u32 	%r935, [_Z9cuda_gemmIiLi128ELi1ELi1ELi16ELi32ELi32ELi0EEviiiPT_S1_S1_ii_param_7];
	add.s32 	%r783, %r28, 30;
	setp.lt.s32 	%p228, %r783, %r935;
	selp.b32 	%r784, 0, %r935, %p228;
	sub.s32 	%r785, %r783, %r784;
	shfl.sync.idx.b32	%r786|%p229, %r136, %r785, %r137, -1;
	mad.lo.s32 	%r978, %r786, %r974, %r978;
$L__BB8_140:
	ld.param.u32 	%r936, [_Z9cuda_gemmIiLi128ELi1ELi1ELi16ELi32ELi32ELi0EEviiiPT_S1_S1_ii_param_7];
	setp.ne.s32 	%p230, %r936, 32;
	@%p230 bra 	$L__BB8_204;
	setp.eq.s32 	%p231, %r28, 0;
	selp.b32 	%r787, 0, -32, %p231;
	or.b32  	%r788, %r28, %r787;
	add.s32 	%r789, %r788, 31;
	shfl.sync.idx.b32	%r790|%p232, %r136, %r789, %r137, -1;
	mad.lo.s32 	%r978, %r790, %r975, %r978;
	bra.uni 	$L__BB8_204;
$L__BB8_142:
	ld.param.u32 	%r851, [_Z9cuda_gemmIiLi128ELi1ELi1ELi16ELi32ELi32ELi0EEviiiPT_S1_S1_ii_param_7];
	setp.lt.s32 	%p113, %r851, 2;
	setp.gt.s32 	%p114, %r851, 0;
	mul.lo.s32 	%r592, %r136, %r944;
	selp.b32 	%r978, %r592, 0, %p114;
	@%p113 bra 	$L__BB8_144;
	add.s32 	%r594, %r135, %r593;
	ld.shared.u32 	%r595, [%r594+4];
	mad.lo.s32 	%r978, %r595, %r945, %r978;
$L__BB8_144:
	ld.param.u32 	%r852, [_Z9cuda_gemmIiLi128ELi1ELi1ELi16ELi32ELi32ELi0EEviiiPT_S1_S1_ii_param_7];
	setp.lt.s32 	%p115, %r852, 3;
	@%p115 bra 	$L__BB8_146;
	add.s32 	%r597, %r135, %r596;
	ld.shared.u32 	%r598, [%r597+8];
	mad.lo.s32 	%r978, %r598, %r946, %r978;
$L__BB8_146:
	ld.param.u32 	%r853, [_Z9cuda_gemmIiLi128ELi1ELi1ELi16ELi32ELi32ELi0EEviiiPT_S1_S1_ii_param_7];
	setp.lt.s32 	%p116, %r853, 4;
	@%p116 bra 	$L__BB8_148;
	add.s32 	%r600, %r135, %r599;
	ld.shared.u32 	%r601, [%r600+12];
	mad.lo.s32 	%r978, %r601, %r947, %r978;
$L__BB8_148:
	ld.param.u32 	%r854, [_Z9cuda_gemmIiLi128ELi1ELi1ELi16ELi32ELi32ELi0EEviiiPT_S1_S1_ii_param_7];
	setp.lt.s32 	%p117, %r854, 5;
	@%p117 bra 	$L__BB8_150;
	add.s32 	%r603, %r135, %r602;
	ld.shared.u32 	%r604, [%r603+16];
	mad.lo.s32 	%r978, %r604, %r948, %r978;
$L__BB8_150:
	ld.param.u32 	%r855, [_Z9cuda_gemmIiLi128ELi1ELi1ELi16ELi32ELi32ELi0EEviiiPT_S1_S1_ii_param_7];
	setp.lt.s32 	%p118, %r855, 6;
	@%p118 bra 	$L__BB8_152;
	add.s32 	%r606, %r135, %r605;
	ld.shared.u32 	%r607, [%r606+20];
	mad.lo.s32 	%r978, %r607, %r949, %r978;
$L__BB8_152:
	ld.param.u32 	%r856, [_Z9cuda_gemmIiLi128ELi1ELi1ELi16ELi32ELi32ELi0EEviiiPT_S1_S1_ii_param_7];
	setp.lt.s32 	%p119, %r856, 7;
	@%p119 bra 	$L__BB8_154;
	add.s32 	%r609, %r135, %r608;
	ld.shared.u32 	%r610, [%r609+24];
	mad.lo.s32 	%r978, %r610, %r950, %r978;
$L__BB8_154:
	ld.param.u32 	%r857, [_Z9cuda_gemmIiLi128ELi1ELi1ELi16ELi32ELi32ELi0EEviiiPT_S1_S1_ii_param_7];
	setp.lt.s32 	%p120, %r857, 8;
	@%p120 bra 	$L__BB8_156;
	add.s32 	%r612, %r135, %r611;
	ld.shared.u32 	%r613, [%r612+28];
	mad.lo.s32 	%r978, %r613, %r951, %r978;
$L__BB8_156:
	ld.param.u32 	%r858, [_Z9cuda_gemmIiLi128ELi1ELi1ELi16ELi32ELi32ELi0EEviiiPT_S1_S1_ii_param_7];
	setp.lt.s32 	%p121, %r858, 9;
	@%p121 bra 	$L__BB8_158;
	add.s32 	%r615, %r135, %r614;
	ld.shared.u32 	%r616, [%r615+32];
	mad.lo.s32 	%r978, %r616, %r952, %r978;
$L__BB8_158:
	ld.param.u32 	%r859, [_Z9cuda_gemmIiLi128ELi1ELi1ELi16ELi32ELi32ELi0EEviiiPT_S1_S1_ii_param_7];
	setp.lt.s32 	%p122, %r859, 10;
	@%p122 bra 	$L__BB8_160;
	add.s32 	%r618, %r135, %r617;
	ld.shared.u32 	%r619, [%r618+36];
	mad.lo.s32 	%r978, %r619, %r953, %r978;
$L__BB8_160:
	ld.param.u32 	%r860, [_Z9cuda_gemmIiLi128ELi1ELi1ELi16ELi32ELi32ELi0EEviiiPT_S1_S1_ii_param_7];
	setp.lt.s32 	%p123, %r860, 11;
	@%p123 bra 	$L__BB8_162;
	add.s32 	%r621, %r135, %r620;
	ld.shared.u32 	%r622, [%r621+40];
	mad.lo.s32 	%r978, %r622, %r954, %r978;
$L__BB8_162:
	ld.param.u32 	%r861, [_Z9cuda_gemmIiLi128ELi1ELi1ELi16ELi32ELi32ELi0EEviiiPT_S1_S1_ii_param_7];
	setp.lt.s32 	%p124, %r861, 12;
	@%p124 bra 	$L__BB8_164;
	add.s32 	%r624, %r135, %r623;
	ld.shared.u32 	%r625, [%r624+44];
	mad.lo.s32 	%r978, %r625, %r955, %r978;
$L__BB8_164:
	ld.param.u32 	%r862, [_Z9cuda_gemmIiLi128ELi1ELi1ELi16ELi32ELi32ELi0EEviiiPT_S1_S1_ii_param_7];
	setp.lt.s32 	%p125, %r862, 13;
	@%p125 bra 	$L__BB8_166;
	add.s32 	%r627, %r135, %r626;
	ld.shared.u32 	%r628, [%r627+48];
	mad.lo.s32 	%r978, %r628, %r956, %r978;
$L__BB8_166:
	ld.param.u32 	%r863, [_Z9cuda_gemmIiLi128ELi1ELi1ELi16ELi32ELi32ELi0EEviiiPT_S1_S1_ii_param_7];
	setp.lt.s32 	%p126, %r863, 14;
	@%p126 bra 	$L__BB8_168;
	add.s32 	%r630, %r135, %r629;
	ld.shared.u32 	%r631, [%r630+52];
	mad.lo.s32 	%r978, %r631, %r957, %r978;
$L__BB8_168:
	ld.param.u32 	%r864, [_Z9cuda_gemmIiLi128ELi1ELi1ELi16ELi32ELi32ELi0EEviiiPT_S1_S1_ii_param_7];
	setp.lt.s32 	%p127, %r864, 15;
	@%p127 bra 	$L__BB8_170;
	add.s32 	%r633, %r135, %r632;
	ld.shared.u32 	%r634, [%r633+56];
	mad.lo.s32 	%r978, %r634, %r958, %r978;
$L__BB8_170:
	ld.param.u32 	%r865, [_Z9cuda_gemmIiLi128ELi1ELi1ELi16ELi32ELi32ELi0EEviiiPT_S1_S1_ii_param_7];
	setp.lt.s32 	%p128, %r865, 16;
	@%p128 bra 	$L__BB8_172;
	add.s32 	%r636, %r135, %r635;
	ld.shared.u32 	%r637, [%r636+60];
	mad.lo.s32 	%r978, %r637, %r959, %r978;
$L__BB8_172:
	ld.param.u32 	%r866, [_Z9cuda_gemmIiLi128ELi1ELi1ELi16ELi32ELi32ELi0EEviiiPT_S1_S1_ii_param_7];
	setp.lt.s32 	%p129, %r866, 17;
	@%p129 bra 	$L__BB8_174;
	add.s32 	%r639, %r135, %r638;
	ld.shared.u32 	%r640, [%r639+64];
	mad.lo.s32 	%r978, %r640, %r960, %r978;
$L__BB8_174:
	ld.param.u32 	%r867, [_Z9cuda_gemmIiLi128ELi1ELi1ELi16ELi32ELi32ELi0EEviiiPT_S1_S1_ii_param_7];
	setp.lt.s32 	%p130, %r867, 18;
	@%p130 bra 	$L__BB8_176;
	add.s32 	%r642, %r135, %r641;
	ld.shared.u32 	%r643, [%r642+68];
	mad.lo.s32 	%r978, %r643, %r961, %r978;
$L__BB8_176:
	ld.param.u32 	%r868, [_Z9cuda_gemmIiLi128ELi1ELi1ELi16ELi32ELi32ELi0EEviiiPT_S1_S1_ii_param_7];
	setp.lt.s32 	%p131, %r868, 19;
	@%p131 bra 	$L__BB8_178;
	add.s32 	%r645, %r135, %r644;
	ld.shared.u32 	%r646, [%r645+72];
	mad.lo.s32 	%r978, %r646, %r962, %r978;
$L__BB8_178:
	ld.param.u32 	%r869, [_Z9cuda_gemmIiLi128ELi1ELi1ELi16ELi32ELi32ELi0EEviiiPT_S1_S1_ii_param_7];
	setp.lt.s32 	%p132, %r869, 20;
	@%p132 bra 	$L__BB8_180;
	add.s32 	%r648, %r135, %r647;
	ld.shared.u32 	%r649, [%r648+76];
	mad.lo.s32 	%r978, %r649, %r963, %r978;
$L__BB8_180:
	ld.param.u32 	%r870, [_Z9cuda_gemmIiLi128ELi1ELi1ELi16ELi32ELi32ELi0EEviiiPT_S1_S1_ii_param_7];
	setp.lt.s32 	%p133, %r870, 21;
	@%p133 bra 	$L__BB8_182;
	add.s32 	%r651, %r135, %r650;
	ld.shared.u32 	%r652, [%r651+80];
	mad.lo.s32 	%r978, %r652, %r964, %r978;
$L__BB8_182:
	ld.param.u32 	%r871, [_Z9cuda_gemmIiLi128ELi1ELi1ELi16ELi32ELi32ELi0EEviiiPT_S1_S1_ii_param_7];
	setp.lt.s32 	%p134, %r871, 22;
	@%p134 bra 	$L__BB8_184;
	add.s32 	%r654, %r135, %r653;
	ld.shared.u32 	%r655, [%r654+84];
	mad.lo.s32 	%r978, %r655, %r965, %r978;
$L__BB8_184:
	ld.param.u32 	%r872, [_Z9cuda_gemmIiLi128ELi1ELi1ELi16ELi32ELi32ELi0EEviiiPT_S1_S1_ii_param_7];
	setp.lt.s32 	%p135, %r872, 23;
	@%p135 bra 	$L__BB8_186;
	add.s32 	%r657, %r135, %r656;
	ld.shared.u32 	%r658, [%r657+88];
	mad.lo.s32 	%r978, %r658, %r966, %r978;
$L__BB8_186:
	ld.param.u32 	%r873, [_Z9cuda_gemmIiLi128ELi1ELi1ELi16ELi32ELi32ELi0EEviiiPT_S1_S1_ii_param_7];
	setp.lt.s32 	%p136, %r873, 24;
	@%p136 bra 	$L__BB8_188;
	add.s32 	%r660, %r135, %r659;
	ld.shared.u32 	%r661, [%r660+92];
	mad.lo.s32 	%r978, %r661, %r967, %r978;
$L__BB8_188:
	ld.param.u32 	%r874, [_Z9cuda_gemmIiLi128ELi1ELi1ELi16ELi32ELi32ELi0EEviiiPT_S1_S1_ii_param_7];
	setp.lt.s32 	%p137, %r874, 25;
	@%p137 bra 	$L__BB8_190;
	add.s32 	%r663, %r135, %r662;
	ld.shared.u32 	%r664, [%r663+96];
	mad.lo.s32 	%r978, %r664, %r968, %r978;
$L__BB8_190:
	ld.param.u32 	%r875, [_Z9cuda_gemmIiLi128ELi1ELi1ELi16ELi32ELi32ELi0EEviiiPT_S1_S1_ii_param_7];
	setp.lt.s32 	%p138, %r875, 26;
	@%p138 bra 	$L__BB8_192;
	add.s32 	%r666, %r135, %r665;
	ld.shared.u32 	%r667, [%r666+100];
	mad.lo.s32 	%r978, %r667, %r969, %r978;
$L__BB8_192:
	ld.param.u32 	%r876, [_Z9cuda_gemmIiLi128ELi1ELi1ELi16ELi32ELi32ELi0EEviiiPT_S1_S1_ii_param_7];
	setp.lt.s32 	%p139, %r876, 27;
	@%p139 bra 	$L__BB8_194;
	add.s32 	%r669, %r135, %r668;
	ld.shared.u32 	%r670, [%r669+104];
	mad.lo.s32 	%r978, %r670, %r970, %r978;
$L__BB8_194:
	ld.param.u32 	%r877, [_Z9cuda_gemmIiLi128ELi1ELi1ELi16ELi32ELi32ELi0EEviiiPT_S1_S1_ii_param_7];
	setp.lt.s32 	%p140, %r877, 28;
	@%p140 bra 	$L__BB8_196;
	add.s32 	%r672, %r135, %r671;
	ld.shared.u32 	%r673, [%r672+108];
	mad.lo.s32 	%r978, %r673, %r971, %r978;
$L__BB8_196:
	ld.param.u32 	%r878, [_Z9cuda_gemmIiLi128ELi1ELi1ELi16ELi32ELi32ELi0EEviiiPT_S1_S1_ii_param_7];
	setp.lt.s32 	%p141, %r878, 29;
	@%p141 bra 	$L__BB8_198;
	add.s32 	%r675, %r135, %r674;
	ld.shared.u32 	%r676, [%r675+112];
	mad.lo.s32 	%r978, %r676, %r972, %r978;
$L__BB8_198:
	ld.param.u32 	%r879, [_Z9cuda_gemmIiLi128ELi1ELi1ELi16ELi32ELi32ELi0EEviiiPT_S1_S1_ii_param_7];
	setp.lt.s32 	%p142, %r879, 30;
	@%p142 bra 	$L__BB8_200;
	add.s32 	%r678, %r135, %r677;
	ld.shared.u32 	%r679, [%r678+116];
	mad.lo.s32 	%r978, %r679, %r973, %r978;
$L__BB8_200:
	ld.param.u32 	%r880, [_Z9cuda_gemmIiLi128ELi1ELi1ELi16ELi32ELi32ELi0EEviiiPT_S1_S1_ii_param_7];
	setp.lt.s32 	%p143, %r880, 31;
	@%p143 bra 	$L__BB8_202;
	add.s32 	%r681, %r135, %r680;
	ld.shared.u32 	%r682, [%r681+120];
	mad.lo.s32 	%r978, %r682, %r974, %r978;
$L__BB8_202:
	ld.param.u32 	%r881, [_Z9cuda_gemmIiLi128ELi1ELi1ELi16ELi32ELi32ELi0EEviiiPT_S1_S1_ii_param_7];
	setp.lt.s32 	%p144, %r881, 32;
	@%p144 bra 	$L__BB8_204;
	add.s32 	%r684, %r135, %r683;
	ld.shared.u32 	%r685, [%r684+124];
	mad.lo.s32 	%r978, %r685, %r975, %r978;
$L__BB8_204:
	ld.param.u32 	%r813, [_Z9cuda_gemmIiLi128ELi1ELi1ELi16ELi32ELi32ELi0EEviiiPT_S1_S1_ii_param_6];
	mad.lo.s32 	%r791, %r976, %r6, %r7;
	shl.b32 	%r792, %r791, 2;
	mov.u32 	%r793, _ZZ9cuda_gemmIiLi128ELi1ELi1ELi16ELi32ELi32ELi0EEviiiPT_S1_S1_iiE3Csh;
	add.s32 	%r794, %r793, %r792;
	ld.shared.u32 	%r795, [%r794];
	add.s32 	%r796, %r795, %r978;
	st.shared.u32 	[%r794], %r796;
	add.s32 	%r976, %r976, %r133;
	setp.lt.s32 	%p233, %r976, %r813;
	@%p233 bra 	$L__BB8_77;
$L__BB8_205:
	mov.u32 	%r1040, %tid.x;
	setp.gt.u32 	%p234, %r1040, 15;
	bar.sync 	0;
	@%p234 bra 	$L__BB8_208;
	ld.param.u32 	%r937, [_Z9cuda_gemmIiLi128ELi1ELi1ELi16ELi32ELi32ELi0EEviiiPT_S1_S1_ii_param_7];
	ld.param.u64 	%rd13, [_Z9cuda_gemmIiLi128ELi1ELi1ELi16ELi32ELi32ELi0EEviiiPT_S1_S1_ii_param_5];
	ld.param.u32 	%r810, [_Z9cuda_gemmIiLi128ELi1ELi1ELi16ELi32ELi32ELi0EEviiiPT_S1_S1_ii_param_2];
	ld.param.u32 	%r808, [_Z9cuda_gemmIiLi128ELi1ELi1ELi16ELi32ELi32ELi0EEviiiPT_S1_S1_ii_param_1];
	mov.u32 	%r797, %ctaid.y;
	mov.u32 	%r798, %ctaid.x;
	mul.lo.s32 	%r799, %r6, %r798;
	mad.lo.s32 	%r266, %r797, %r808, %r799;
	div.s32 	%r267, %r810, %r937;
	shl.b32 	%r800, %r1040, 2;
	mov.u32 	%r801, _ZZ9cuda_gemmIiLi128ELi1ELi1ELi16ELi32ELi32ELi0EEviiiPT_S1_S1_iiE3Csh;
	add.s32 	%r1039, %r801, %r800;
	mov.u32 	%r269, %ntid.x;
	shl.b32 	%r270, %r269, 2;
	cvta.to.global.u64 	%rd3, %rd13;
$L__BB8_207:
	div.s32 	%r802, %r1040, %r6;
	mad.lo.s32 	%r803, %r267, %r802, %r266;
	mul.lo.s32 	%r804, %r802, %r6;
	sub.s32 	%r805, %r1040, %r804;
	add.s32 	%r806, %r803, %r805;
	ld.shared.u32 	%r807, [%r1039];
	mul.wide.s32 	%rd11, %r806, 4;
	add.s64 	%rd12, %rd3, %rd11;
	st.global.u32 	[%rd12], %r807;
	add.s32 	%r1040, %r1040, %r269;
	add.s32 	%r1039, %r1039, %r270;
	setp.lt.u32 	%p235, %r1040, 16;
	@%p235 bra 	$L__BB8_207;
$L__BB8_208:
	ret;

}
	// .globl	_Z9cuda_gemmIiLi128ELi1ELi1ELi16ELi32ELi32ELi1EEviiiPT_S1_S1_ii
.visible .entry _Z9cuda_gemmIiLi128ELi1ELi1ELi16ELi32ELi32ELi1EEviiiPT_S1_S1_ii(
	.param .u32 _Z9cuda_gemmIiLi128ELi1ELi1ELi16ELi32ELi32ELi1EEviiiPT_S1_S1_ii_param_0,
	.param .u32 _Z9cuda_gemmIiLi128ELi1ELi1ELi16ELi32ELi32ELi1EEviiiPT_S1_S1_ii_param_1,
	.param .u32 _Z9cuda_gemmIiLi128ELi1ELi1ELi16ELi32ELi32ELi1EEviiiPT_S1_S1_ii_param_2,
	.param .u64 .ptr .align 1 _Z9cuda_gemmIiLi128ELi1ELi1ELi16ELi32ELi32ELi1EEviiiPT_S1_S1_ii_param_3,
	.param .u64 .ptr .align 1 _Z9cuda_gemmIiLi128ELi1ELi1ELi16ELi32ELi32ELi1EEviiiPT_S1_S1_ii_param_4,
	.param .u64 .ptr .align 1 _Z9cuda_gemmIiLi128ELi1ELi1ELi16ELi32ELi32ELi1EEviiiPT_S1_S1_ii_param_5,
	.param .u32 _Z9cuda_gemmIiLi128ELi1ELi1ELi16ELi32ELi32ELi1EEviiiPT_S1_S1_ii_param_6,
	.param .u32 _Z9cuda_gemmIiLi128ELi1ELi1ELi16ELi32ELi32ELi1EEviiiPT_S1_S1_ii_param_7
)
.maxntid 128
{
	.reg .pred 	%p<11>;
	.reg .b16 	%rs<6>;
	.reg .b32 	%r<103>;
	.reg .b64 	%rd<29>;
	// demoted variable
	.shared .align 128 .b8 _ZZ9cuda_gemmIiLi128ELi1ELi1ELi16ELi32ELi32ELi1EEviiiPT_S1_S1_iiE11kron_fac_sh[4224];
	// demoted variable
	.shared .align 128 .b8 _ZZ9cuda_gemmIiLi128ELi1ELi1ELi16ELi32ELi32ELi1EEviiiPT_S1_S1_iiE3Ash[64];
	// demoted variable
	.shared .align 128 .b8 _ZZ9cuda_gemmIiLi128ELi1ELi1ELi16ELi32ELi32ELi1EEviiiPT_S1_S1_iiE3Csh[64];
	ld.param.u64 	%rd10, [_Z9cuda_gemmIiLi128ELi1ELi1ELi16ELi32ELi32ELi1EEviiiPT_S1_S1_ii_param_3];
	ld.param.u64 	%rd12, [_Z9cuda_gemmIiLi128ELi1ELi1ELi16ELi32ELi32ELi1EEviiiPT_S1_S1_ii_param_4];
	ld.param.u64 	%rd11, [_Z9cuda_gemmIiLi128ELi1ELi1ELi16ELi32ELi32ELi1EEviiiPT_S1_S1_ii_param_5];
	cvta.to.global.u64 	%rd1, %rd12;
	mov.u32 	%r102, %tid.x;
	mov.u32 	%r2, %ntid.x;
	add.s32 	%r37, %r102, %r2;
	cvt.u16.u32 	%rs2, %r37;
	xor.b16  	%rs3, %rs2, 1023;
	cvt.u16.u32 	%rs4, %r2;
	div.u16 	%rs5, %rs3, %rs4;
	and.b16  	%rs1, %rs5, 3;
	setp.eq.s16 	%p1, %rs1, 2;
	mov.u32 	%r92, %r102;
	@%p1 bra 	$L__BB9_3;
	cvt.u32.u16 	%r3, %rs1;
	mov.b32 	%r91, 0;
	mov.u32 	%r41, _ZZ9cuda_gemmIiLi128ELi1ELi1ELi16ELi32ELi32ELi1EEviiiPT_S1_S1_iiE11kron_fac_sh;
	mov.u32 	%r92, %r102;
$L__BB9_2:
	.pragma "nounroll";
	mul.wide.u32 	%rd13, %r92, 4;
	add.s64 	%rd14, %rd1, %rd13;
	ld.global.u32 	%r39, [%rd14];
	and.b32  	%r40, %r92, 31;
	mad.lo.s32 	%r42, %r40, 132, %r41;
	shr.u32 	%r43, %r92, 3;
	and.b32  	%r44, %r43, 536870908;
	add.s32 	%r45, %r42, %r44;
	st.shared.u32 	[%r45], %r39;
	add.s32 	%r92, %r92, %r2;
	add.s32 	%r91, %r91, 1;
	xor.b32  	%r46, %r91, %r3;
	setp.ne.s32 	%p2, %r46, 2;
	@%p2 bra 	$L__BB9_2;
$L__BB9_3:
	shl.b32 	%r47, %r2, 1;
	add.s32 	%r95, %r92, %r47;
	shl.b32 	%r10, %r2, 2;
	mad.lo.s32 	%r94, %r2, 3, %r92;
	add.s32 	%r93, %r2, %r92;
$L__BB9_4:
	mul.wide.u32 	%rd15, %r92, 4;
	add.s64 	%rd16, %rd1, %rd15;
	ld.global.u32 	%r48, [%rd16];
	and.b32  	%r49, %r92, 31;
	mov.u32 	%r50, _ZZ9cuda_gemmIiLi128ELi1ELi1ELi16ELi32ELi32ELi1EEviiiPT_S1_S1_iiE11kron_fac_sh;
	mad.lo.s32 	%r51, %r49, 132, %r50;
	shr.u32 	%r52, %r92, 3;
	and.b32  	%r53, %r52, 536870908;
	add.s32 	%r54, %r51, %r53;
	st.shared.u32 	[%r54], %r48;
	add.s32 	%r55, %r92, %r2;
	mul.wide.u32 	%rd17, %r93, 4;
	add.s64 	%rd18, %rd1, %rd17;
	ld.global.u32 	%r56, [%rd18];
	and.b32  	%r57, %r93, 31;
	mad.lo.s32 	%r58, %r57, 132, %r50;
	shr.u32 	%r59, %r93, 3;
	and.b32  	%r60, %r59, 536870908;
	add.s32 	%r61, %r58, %r60;
	st.shared.u32 	[%r61], %r56;
	add.s32 	%r62, %r55, %r2;
	mul.wide.u32 	%rd19, %r95, 4;
	add.s64 	%rd20, %rd1, %rd19;
	ld.global.u32 	%r63, [%rd20];
	and.b32  	%r64, %r95, 31;
	mad.lo.s32 	%r65, %r64, 132, %r50;
	shr.u32 	%r66, %r95, 3;
	and.b32  	%r67, %r66, 536870908;
	add.s32 	%r68, %r65, %r67;
	st.shared.u32 	[%r68], %r63;
	add.s32 	%r69, %r62, %r2;
	mul.wide.u32 	%rd21, %r94, 4;
	add.s64 	%rd22, %rd1, %rd21;
	ld.global.u32 	%r70, [%rd22];
	and.b32  	%r71, %r94, 31;
	mad.lo.s32 	%r72, %r71, 132, %r50;
	shr.u32 	%r73, %r94, 3;
	and.b32  	%r74, %r73, 536870908;
	add.s32 	%r75, %r72, %r74;
	st.shared.u32 	[%r75], %r70;
	add.s32 	%r92, %r69, %r2;
	add.s32 	%r95, %r95, %r10;
	add.s32 	%r94, %r94, %r10;
	add.s32 	%r93, %r93, %r10;
	setp.lt.u32 	%p3, %r92, 1024;
	@%p3 bra 	$L__BB9_4;
	mov.u32 	%r21, %ctaid.y;
	mov.u32 	%r76, %nctaid.y;
	setp.ge.u32 	%p4, %r21, %r76;
	@%p4 bra 	$L__BB9_15;
	setp.gt.u32 	%p5, %r102, 15;
	@%p5 bra 	$L__BB9_9;
	shl.b32 	%r77, %r21, 4;
	shl.b32 	%r78, %r102, 2;
	mov.u32 	%r79, _ZZ9cuda_gemmIiLi128ELi1ELi1ELi16ELi32ELi32ELi1EEviiiPT_S1_S1_iiE3Ash;
	add.s32 	%r97, %r79, %r78;
	add.s32 	%r80, %r102, %r77;
	mul.wide.u32 	%rd23, %r80, 4;
	cvta.to.global.u64 	%rd24, %rd10;
	add.s64 	%rd27, %rd24, %rd23;
	mul.wide.u32 	%rd3, %r2, 4;
	mov.u32 	%r98, %r102;
$L__BB9_8:
	ld.global.u32 	%r81, [%rd27];
	st.shared.u32 	[%r97], %r81;
	add.s32 	%r98, %r98, %r2;
	add.s32 	%r97, %r97, %r10;
	add.s64 	%rd27, %rd27, %rd3;
	setp.lt.u32 	%p6, %r98, 16;
	@%p6 bra 	$L__BB9_8;
$L__BB9_9:
	setp.gt.u32 	%p7, %r102, 15;
	bar.sync 	0;
	@%p7 bra 	$L__BB9_12;
	shl.b32 	%r82, %r102, 2;
	mov.u32 	%r83, _ZZ9cuda_gemmIiLi128ELi1ELi1ELi16ELi32ELi32ELi1EEviiiPT_S1_S1_iiE3Csh;
	add.s32 	%r99, %r83, %r82;
	mov.u32 	%r100, %r102;
$L__BB9_11:
	mov.b32 	%r84, 0;
	st.shared.u32 	[%r99], %r84;
	add.s32 	%r100, %r100, %r2;
	add.s32 	%r99, %r99, %r10;
	setp.lt.u32 	%p8, %r100, 16;
	@%p8 bra 	$L__BB9_11;
$L__BB9_12:
	setp.gt.u32 	%p9, %r102, 15;
	bar.sync 	0;
	@%p9 bra 	$L__BB9_15;
	shl.b32 	%r85, %r21, 4;
	shl.b32 	%r86, %r102, 2;
	mov.u32 	%r87, _ZZ9cuda_gemmIiLi128ELi1ELi1ELi16ELi32ELi32ELi1EEviiiPT_S1_S1_iiE3Csh;
	add.s32 	%r101, %r87, %r86;
	add.s32 	%r88, %r102, %r85;
	mul.wide.u32 	%rd25, %r88, 4;
	cvta.to.global.u64 	%rd26, %rd11;
	add.s64 	%rd28, %rd26, %rd25;
	mul.wide.u32 	%rd7, %r2, 4;
$L__BB9_14:
	ld.shared.u32 	%r89, [%r101];
	st.global.u32 	[%rd28], %r89;
	add.s32 	%r102, %r102, %r2;
	add.s32 	%r101, %r101, %r10;
	add.s64 	%rd28, %rd28, %rd7;
	setp.lt.u32 	%p10, %r102, 16;
	@%p10 bra 	$L__BB9_14;
$L__BB9_15:
	ret;

}
	// .globl	_Z9cuda_gemmIiLi128ELi1ELi1ELi16ELi64ELi64ELi0EEviiiPT_S1_S1_ii
.visible .entry _Z9cuda_gemmIiLi128ELi1ELi1ELi16ELi64ELi64ELi0EEviiiPT_S1_S1_ii(
	.param .u32 _Z9cuda_gemmIiLi128ELi1ELi1ELi16ELi64ELi64ELi0EEviiiPT_S1_S1_ii_param_0,
	.param .u32 _Z9cuda_gemmIiLi128ELi1ELi1ELi16ELi64ELi64ELi0EEviiiPT_S1_S1_ii_param_1,
	.param .u32 _Z9cuda_gemmIiLi128ELi1ELi1ELi16ELi64ELi64ELi0EEviiiPT_S1_S1_ii_param_2,
	.param .u64 .ptr .align 1 _Z9cuda_gemmIiLi128ELi1ELi1ELi16ELi64ELi64ELi0EEviiiPT_S1_S1_ii_param_3,
	.param .u64 .ptr .align 1 _Z9cuda_gemmIiLi128ELi1ELi1ELi16ELi64ELi64ELi0EEviiiPT_S1_S1_ii_param_4,
	.param .u64 .ptr .align 1 _Z9cuda_gemmIiLi128ELi1ELi1ELi16ELi64ELi64ELi0EEviiiPT_S1_S1_ii_param_5,
	.param .u32 _Z9cuda_gemmIiLi128ELi1ELi1ELi16ELi64ELi64ELi0EEviiiPT_S1_S1_ii_param_6,
	.param .u32 _Z9cuda_gemmIiLi128ELi1ELi1ELi16ELi64ELi64ELi0EEviiiPT_S1_S1_ii_param_7
)
.maxntid 128
{
	.reg .pred 	%p<278>;
	.reg .b32 	%r<1313>;
	.reg .b64 	%rd<14>;
	// demoted variable
	.shared .align 128 .b8 _ZZ9cuda_gemmIiLi128ELi1ELi1ELi16ELi64ELi64ELi0EEviiiPT_S1_S1_iiE11kron_fac_sh[16640];
	// demoted variable
	.shared .align 128 .b8 _ZZ9cuda_gemmIiLi128ELi1ELi1ELi16ELi64ELi64ELi0EEviiiPT_S1_S1_iiE3Ash[64];
	// demoted variable
	.shared .align 128 .b8 _ZZ9cuda_gemmIiLi128ELi1ELi1ELi16ELi64ELi64ELi0EEviiiPT_S1_S1_iiE3Csh[64];
	ld.param.u64 	%rd4, [_Z9cuda_gemmIiLi128ELi1ELi1ELi16ELi64ELi64ELi0EEviiiPT_S1_S1_ii_param_3];
	ld.param.u64 	%rd5, [_Z9cuda_gemmIiLi128ELi1ELi1ELi16ELi64ELi64ELi0EEviiiPT_S1_S1_ii_param_4];
	ld.param.u32 	%r448, [_Z9cuda_gemmIiLi128ELi1ELi1ELi16ELi64ELi64ELi0EEviiiPT_S1_S1_ii_param_6];
	ld.param.u32 	%r449, [_Z9cuda_gemmIiLi128ELi1ELi1ELi16ELi64ELi64ELi0EEviiiPT_S1_S1_ii_param_7];
	mov.u32 	%r1, %tid.x;
	mul.lo.s32 	%r2, %r449, %r448;
	setp.ge.u32 	%p3, %r1, %r2;
	@%p3 bra 	$L__BB10_3;
	mov.u32 	%r3, %ntid.x;
	cvta.to.global.u64 	%rd1, %rd5;
	mov.u32 	%r452, _ZZ9cuda_gemmIiLi128ELi1ELi1ELi16ELi64ELi64ELi0EEviiiPT_S1_S1_iiE11kron_fac_sh;
	mov.u32 	%r1109, %r1;
$L__BB10_2:
	ld.param.u32 	%r1074, [_Z9cuda_gemmIiLi128ELi1ELi1ELi16ELi64ELi64ELi0EEviiiPT_S1_S1_ii_param_7];
	ld.param.u32 	%r1069, [_Z9cuda_gemmIiLi128ELi1ELi1ELi16ELi64ELi64ELi0EEviiiPT_S1_S1_ii_param_6];
	mul.wide.u32 	%rd7, %r1109, 4;
	add.s64 	%rd8, %rd1, %rd7;
	ld.global.u32 	%r450, [%rd8];
	rem.u32 	%r451, %r1109, %r1069;
	mad.lo.s32 	%r453, %r451, 260, %r452;
	div.u32 	%r454, %r1109, %r1074;
	shl.b32 	%r455, %r454, 2;
	add.s32 	%r456, %r453, %r455;
	st.shared.u32 	[%r456], %r450;
	add.s32 	%r1109, %r1109, %r3;
	setp.lt.u32 	%p4, %r1109, %r2;
	@%p4 bra 	$L__BB10_2;
$L__BB10_3:
	ld.param.u32 	%r1075, [_Z9cuda_gemmIiLi128ELi1ELi1ELi16ELi64ELi64ELi0EEviiiPT_S1_S1_ii_param_7];
	div.s32 	%r6, 16, %r1075;
	div.u32 	%r8, %r1, %r6;
	mul.lo.s32 	%r457, %r8, %r6;
	sub.s32 	%r7, %r1, %r457;
	mov.u32 	%r9, %ntid.x;
	div.u32 	%r10, %r9, %r6;
	mov.u32 	%r11, %ctaid.y;
	mov.u32 	%r458, %nctaid.y;
	setp.ge.u32 	%p5, %r11, %r458;
	@%p5 bra 	$L__BB10_281;
	ld.param.u32 	%r1076, [_Z9cuda_gemmIiLi128ELi1ELi1ELi16ELi64ELi64ELi0EEviiiPT_S1_S1_ii_param_7];
	setp.gt.u32 	%p6, %r1, 15;
	min.s32 	%r12, %r1076, 32;
	shl.b32 	%r459, %r1076, 8;
	sub.s32 	%r13, 8223, %r459;
	mov.u32 	%r14, %ctaid.x;
	@%p6 bra 	$L__BB10_7;
	ld.param.u32 	%r1067, [_Z9cuda_gemmIiLi128ELi1ELi1ELi16ELi64ELi64ELi0EEviiiPT_S1_S1_ii_param_2];
	shl.b32 	%r460, %r14, 4;
	shl.b32 	%r461, %r1, 2;
	mov.u32 	%r462, _ZZ9cuda_gemmIiLi128ELi1ELi1ELi16ELi64ELi64ELi0EEviiiPT_S1_S1_iiE3Ash;
	add.s32 	%r1111, %r462, %r461;
	shl.b32 	%r16, %r9, 2;
	mad.lo.s32 	%r463, %r11, %r1067, %r1;
	add.s32 	%r1110, %r463, %r460;
	cvta.to.global.u64 	%rd2, %rd4;
	mov.u32 	%r1112, %r1;
$L__BB10_6:
	mul.wide.u32 	%rd9, %r1110, 4;
	add.s64 	%rd10, %rd2, %rd9;
	ld.global.u32 	%r464, [%rd10];
	st.shared.u32 	[%r1111], %r464;
	add.s32 	%r1112, %r1112, %r9;
	add.s32 	%r1111, %r1111, %r16;
	add.s32 	%r1110, %r1110, %r9;
	setp.lt.u32 	%p7, %r1112, 16;
	@%p7 bra 	$L__BB10_6;
$L__BB10_7:
	setp.gt.u32 	%p8, %r1, 15;
	bar.sync 	0;
	@%p8 bra 	$L__BB10_10;
	shl.b32 	%r465, %r1, 2;
	mov.u32 	%r466, _ZZ9cuda_gemmIiLi128ELi1ELi1ELi16ELi64ELi64ELi0EEviiiPT_S1_S1_iiE3Csh;
	add.s32 	%r1211, %r466, %r465;
	shl.b32 	%r25, %r9, 2;
	mov.u32 	%r1212, %r1;
$L__BB10_9:
	mov.b32 	%r467, 0;
	st.shared.u32 	[%r1211], %r467;
	add.s32 	%r1212, %r1212, %r9;
	add.s32 	%r1211, %r1211, %r25;
	setp.lt.u32 	%p9, %r1212, 16;
	@%p9 bra 	$L__BB10_9;
$L__BB10_10:
	setp.lt.s32 	%p10, %r6, 1;
	@%p10 bra 	$L__BB10_278;
	ld.param.u32 	%r1077, [_Z9cuda_gemmIiLi128ELi1ELi1ELi16ELi64ELi64ELi0EEviiiPT_S1_S1_ii_param_7];
	setp.lt.s32 	%p11, %r1077, 33;
	and.b32  	%r468, %r1, 31;
	rem.s32 	%r26, %r468, %r12;
	@%p11 bra 	$L__BB10_77;
	add.s32 	%r471, %r26, 1;
	setp.lt.s32 	%p13, %r471, %r12;
	selp.b32 	%r27, 0, %r12, %p13;
	add.s32 	%r472, %r26, 2;
	setp.lt.s32 	%p14, %r472, %r12;
	selp.b32 	%r28, 0, %r12, %p14;
	add.s32 	%r473, %r26, 3;
	setp.lt.s32 	%p15, %r473, %r12;
	selp.b32 	%r29, 0, %r12, %p15;
	add.s32 	%r474, %r26, 4;
	setp.lt.s32 	%p16, %r474, %r12;
	selp.b32 	%r30, 0, %r12, %p16;
	add.s32 	%r475, %r26, 5;
	setp.lt.s32 	%p17, %r475, %r12;
	selp.b32 	%r31, 0, %r12, %p17;
	add.s32 	%r476, %r26, 6;
	setp.lt.s32 	%p18, %r476, %r12;
	selp.b32 	%r32, 0, %r12, %p18;
	add.s32 	%r477, %r26, 7;
	setp.lt.s32 	%p19, %r477, %r12;
	selp.b32 	%r33, 0, %r12, %p19;
	add.s32 	%r478, %r26, 8;
	setp.lt.s32 	%p20, %r478, %r12;
	selp.b32 	%r34, 0, %r12, %p20;
	add.s32 	%r479, %r26, 9;
	setp.lt.s32 	%p21, %r479, %r12;
	selp.b32 	%r35, 0, %r12, %p21;
	add.s32 	%r480, %r26, 10;
	setp.lt.s32 	%p22, %r480, %r12;
	selp.b32 	%r36, 0, %r12, %p22;
	add.s32 	%r481, %r26, 11;
	setp.lt.s32 	%p23, %r481, %r12;
	selp.b32 	%r37, 0, %r12, %p23;
	add.s32 	%r482, %r26, 12;
	setp.lt.s32 	%p24, %r482, %r12;
	selp.b32 	%r38, 0, %r12, %p24;
	add.s32 	%r483, %r26, 13;
	setp.lt.s32 	%p25, %r483, %r12;
	selp.b32 	%r39, 0, %r12, %p25;
	add.s32 	%r484, %r26, 14;
	setp.lt.s32 	%p26, %r484, %r12;
	selp.b32 	%r40, 0, %r12, %p26;
	add.s32 	%r485, %r26, 15;
	setp.lt.s32 	%p27, %r485, %r12;
	selp.b32 	%r41, 0, %r12, %p27;
	add.s32 	%r486, %r26, 16;
	setp.lt.s32 	%p28, %r486, %r12;
	selp.b32 	%r42, 0, %r12, %p28;
	add.s32 	%r487, %r26, 17;
	setp.lt.s32 	%p29, %r487, %r12;
	selp.b32 	%r43, 0, %r12, %p29;
	add.s32 	%r488, %r26, 18;
	setp.lt.s32 	%p30, %r488, %r12;
	selp.b32 	%r44, 0, %r12, %p30;
	add.s32 	%r489, %r26, 19;
	setp.lt.s32 	%p31, %r489, %r12;
	selp.b32 	%r45, 0, %r12, %p31;
	add.s32 	%r490, %r26, 20;
	setp.lt.s32 	%p32, %r490, %r12;
	selp.b32 	%r46, 0, %r12, %p32;
	add.s32 	%r491, %r26, 21;
	setp.lt.s32 	%p33, %r491, %r12;
	selp.b32 	%r47, 0, %r12, %p33;
	add.s32 	%r492, %r26, 22;
	setp.lt.s32 	%p34, %r492, %r12;
	selp.b32 	%r48, 0, %r12, %p34;
	add.s32 	%r493, %r26, 23;
	setp.lt.s32 	%p35, %r493, %r12;
	selp.b32 	%r49, 0, %r12, %p35;
	add.s32 	%r494, %r26, 24;
	setp.lt.s32 	%p36, %r494, %r12;
	selp.b32 	%r50, 0, %r12, %p36;
	add.s32 	%r495, %r26, 25;
	setp.lt.s32 	%p37, %r495, %r12;
	selp.b32 	%r51, 0, %r12, %p37;
	add.s32 	%r496, %r26, 26;
	setp.lt.s32 	%p38, %r496, %r12;
	selp.b32 	%r52, 0, %r12, %p38;
	add.s32 	%r497, %r26, 27;
	setp.lt.s32 	%p39, %r497, %r12;
	selp.b32 	%r53, 0, %r12, %p39;
	add.s32 	%r498, %r26, 28;
	setp.lt.s32 	%p40, %r498, %r12;
	selp.b32 	%r54, 0, %r12, %p40;
	add.s32 	%r499, %r26, 29;
	setp.lt.s32 	%p41, %r499, %r12;
	selp.b32 	%r55, 0, %r12, %p41;
	add.s32 	%r500, %r26, 30;
	setp.lt.s32 	%p42, %r500, %r12;
	selp.b32 	%r56, 0, %r12, %p42;
	add.s32 	%r501, %r26, 31;
	setp.lt.s32 	%p43, %r501, %r12;
	selp.b32 	%r57, 0, %r12, %p43;
	mov.b32 	%r1245, 0;
	mov.pred 	%p277, -1;
$L__BB10_13:
	mov.pred 	%p2, %p277;
	ld.param.u32 	%r1078, [_Z9cuda_gemmIiLi128ELi1ELi1ELi16ELi64ELi64ELi0EEviiiPT_S1_S1_ii_param_7];
	sub.s32 	%r299, %r1078, %r1245;
	mad.lo.s32 	%r502, %r7, %r1078, %r26;
	add.s32 	%r300, %r1245, %r502;
	setp.gt.s32 	%p44, %r299, 0;
	@%p44 bra 	$L__BB10_14;
	bra.uni 	$L__BB10_15;
$L__BB10_14:
	shl.b32 	%r503, %r300, 2;
	mov.u32 	%r504, _ZZ9cuda_gemmIiLi128ELi1ELi1ELi16ELi64ELi64ELi0EEviiiPT_S1_S1_iiE3Ash;
	add.s32 	%r505, %r504, %r503;
	ld.shared.u32 	%r1246, [%r505];
$L__BB10_15:
	setp.lt.s32 	%p45, %r299, 2;
	@%p45 bra 	$L__BB10_17;
	sub.s32 	%r506, %r300, %r27;
	shl.b32 	%r507, %r506, 2;
	mov.u32 	%r508, _ZZ9cuda_gemmIiLi128ELi1ELi1ELi16ELi64ELi64ELi0EEviiiPT_S1_S1_iiE3Ash;
	add.s32 	%r509, %r508, %r507;
	ld.shared.u32 	%r1243, [%r509+4];
$L__BB10_17:
	setp.lt.s32 	%p46, %r299, 3;
	@%p46 bra 	$L__BB10_19;
	sub.s32 	%r510, %r300, %r28;
	shl.b32 	%r511, %r510, 2;
	mov.u32 	%r512, _ZZ9cuda_gemmIiLi128ELi1ELi1ELi16ELi64ELi64ELi0EEviiiPT_S1_S1_iiE3Ash;
	add.s32 	%r513, %r512, %r511;
	ld.shared.u32 	%r1242, [%r513+8];
$L__BB10_19:
	setp.lt.s32 	%p47, %r299, 4;
	@%p47 bra 	$L__BB10_21;
	sub.s32 	%r514, %r300, %r29;
	shl.b32 	%r515, %r514, 2;
	mov.u32 	%r516, _ZZ9cuda_gemmIiLi128ELi1ELi1ELi16ELi64ELi64ELi0EEviiiPT_S1_S1_iiE3Ash;
	add.s32 	%r517, %r516, %r515;
	ld.shared.u32 	%r1241, [%r517+12];
$L__BB10_21:
	setp.lt.s32 	%p48, %r299, 5;
	@%p48 bra 	$L__BB10_23;
	sub.s32 	%r518, %r300, %r30;
	shl.b32 	%r519, %r518, 2;
	mov.u32 	%r520, _ZZ9cuda_gemmIiLi128ELi1ELi1ELi16ELi64ELi64ELi0EEviiiPT_S1_S1_iiE3Ash;
	add.s32 	%r521, %r520, %r519;
	ld.shared.u32 	%r1240, [%r521+16];
$L__BB10_23:
	setp.lt.s32 	%p49, %r299, 6;
	@%p49 bra 	$L__BB10_25;
	sub.s32 	%r522, %r300, %r31;
	shl.b32 	%r523, %r522, 2;
	mov.u32 	%r524, _ZZ9cuda_gemmIiLi128ELi1ELi1ELi16ELi64ELi64ELi0EEviiiPT_S1_S1_iiE3Ash;
	add.s32 	%r525, %r524, %r523;
	ld.shared.u32 	%r1239, [%r525+20];
$L__BB10_25:
	setp.lt.s32 	%p50, %r299, 7;
	@%p50 bra 	$L__BB10_27;
	sub.s32 	%r526, %r300, %r32;
	shl.b32 	%r527, %r526, 2;
	mov.u32 	%r528, _ZZ9cuda_gemmIiLi128ELi1ELi1ELi16ELi64ELi64ELi0EEviiiPT_S1_S1_iiE3Ash;
	add.s32 	%r529, %r528, %r527;
	ld.shared.u32 	%r1238, [%r529+24];
$L__BB10_27:
	setp.lt.s32 	%p51, %r299, 8;
	@%p51 bra 	$L__BB10_29;
	sub.s32 	%r530, %r300, %r33;
	shl.b32 	%r531, %r530, 2;
	mov.u32 	%r532, _ZZ9cuda_gemmIiLi128ELi1ELi1ELi16ELi64ELi64ELi0EEviiiPT_S1_S1_iiE3Ash;
	add.s32 	%r533, %r532, %r531;
	ld.shared.u32 	%r1237, [%r533+28];
$L__BB10_29:
	setp.lt.s32 	%p52, %r299, 9;
	@%p52 bra 	$L__BB10_31;
	sub.s32 	%r534, %r300, %r34;
	shl.b32 	%r535, %r534, 2;
	mov.u32 	%r536, _ZZ9cuda_gemmIiLi128ELi1ELi1ELi16ELi64ELi64ELi0EEviiiPT_S1_S1_iiE3Ash;
	add.s32 	%r537, %r536, %r535;
	ld.shared.u32 	%r1236, [%r537+32];
$L__BB10_31:
	setp.lt.s32 	%p53, %r299, 10;
	@%p53 bra 	$L__BB10_33;
	sub.s32 	%r538, %r300, %r35;
	shl.b32 	%r539, %r538, 2;
	mov.u32 	%r540, _ZZ9cuda_gemmIiLi128ELi1ELi1ELi16ELi64ELi64ELi0EEviiiPT_S1_S1_iiE3Ash;
	add.s32 	%r541, %r540, %r539;
	ld.shared.u32 	%r1235, [%r541+36];
$L__BB10_33:
	setp.lt.s32 	%p54, %r299, 11;
	@%p54 bra 	$L__BB10_35;
	sub.s32 	%r542, %r300, %r36;
	shl.b32 	%r543, %r542, 2;
	mov.u32 	%r544, _ZZ9cuda_gemmIiLi128ELi1ELi1ELi16ELi64ELi64ELi0EEviiiPT_S1_S1_iiE3Ash;
	add.s32 	%r545, %r544, %r543;
	ld.shared.u32 	%r1234, [%r545+40];
$L__BB10_35:
	setp.lt.s32 	%p55, %r299, 12;
	@%p55 bra 	$L__BB10_37;
	sub.s32 	%r546, %r300, %r37;
	shl.b32 	%r547, %r546, 2;
	mov.u32 	%r548, _ZZ9cuda_gemmIiLi128ELi1ELi1ELi16ELi64ELi64ELi0EEviiiPT_S1_S1_iiE3Ash;
	add.s32 	%r549, %r548, %r547;
	ld.shared.u32 	%r1233, [%r549+44];
$L__BB10_37:
	setp.lt.s32 	%p56, %r299, 13;
	@%p56 bra 	$L__BB10_39;
	sub.s32 	%r550, %r300, %r38;
	shl.b32 	%r551, %r550, 2;
	mov.u32 	%r552, _ZZ9cuda_gemmIiLi128ELi1ELi1ELi16ELi64ELi64ELi0EEviiiPT_S1_S1_iiE3Ash;
	add.s32 	%r553, %r552, %r551;
	ld.shared.u32 	%r1232, [%r553+48];
$L__BB10_39:
	setp.lt.s32 	%p57, %r299, 14;
	@%p57 bra 	$L__BB10_41;
	sub.s32 	%r554, %r300, %r39;
	shl.b32 	%r555, %r554, 2;
	mov.u32 	%r556, _ZZ9cuda_gemmIiLi128ELi1ELi1ELi16ELi64ELi64ELi0EEviiiPT_S1_S1_iiE3Ash;
	add.s32 	%r557, %r556, %r555;
	ld.shared.u32 	%r1231, [%r557+52];
$L__BB10_41:
	setp.lt.s32 	%p58, %r299, 15;
	@%p58 bra 	$L__BB10_43;
	sub.s32 	%r558, %r300, %r40;
	shl.b32 	%r559, %r558, 2;
	mov.u32 	%r560, _ZZ9cuda_gemmIiLi128ELi1ELi1ELi16ELi64ELi64ELi0EEviiiPT_S1_S1_iiE3Ash;
	add.s32 	%r561, %r560, %r559;
	ld.shared.u32 	%r1230, [%r561+56];
$L__BB10_43:
	setp.lt.s32 	%p59, %r299, 16;
	@%p59 bra 	$L__BB10_45;
	sub.s32 	%r562, %r300, %r41;
	shl.b32 	%r563, %r562, 2;
	mov.u32 	%r564, _ZZ9cuda_gemmIiLi128ELi1ELi1ELi16ELi64ELi64ELi0EEviiiPT_S1_S1_iiE3Ash;
	add.s32 	%r565, %r564, %r563;
	ld.shared.u32 	%r1229, [%r565+60];
$L__BB10_45:
	setp.lt.s32 	%p60, %r299, 17;
	@%p60 bra 	$L__BB10_47;
	sub.s32 	%r566, %r300, %r42;
	shl.b32 	%r567, %r566, 2;
	mov.u32 	%r568, _ZZ9cuda_gemmIiLi128ELi1ELi1ELi16ELi64ELi64ELi0EEviiiPT_S1_S1_iiE3Ash;
	add.s32 	%r569, %r568, %r567;
	ld.shared.u32 	%r1228, [%r569+64];
$L__BB10_47:
	setp.lt.s32 	%p61, %r299, 18;
	@%p61 bra 	$L__BB10_49;
	sub.s32 	%r570, %r300, %r43;
	shl.b32 	%r571, %r570, 2;
	mov.u32 	%r572, _ZZ9cuda_gemmIiLi128ELi1ELi1ELi16ELi64ELi64ELi0EEviiiPT_S1_S1_iiE3Ash;
	add.s32 	%r573, %r572, %r571;
	ld.shared.u32 	%r1227, [%r573+68];
$L__BB10_49:
	setp.lt.s32 	%p62, %r299, 19;
	@%p62 bra 	$L__BB10_51;
	sub.s32 	%r574, %r300, %r44;
	shl.b32 	%r575, %r574, 2;
	mov.u32 	%r576, _ZZ9cuda_gemmIiLi128ELi1ELi1ELi16ELi64ELi64ELi0EEviiiPT_S1_S1_iiE3Ash;
	add.s32 	%r577, %r576, %r575;
	ld.shared.u32 	%r1226, [%r577+72];
$L__BB10_51:
	setp.lt.s32 	%p63, %r299, 20;
	@%p63 bra 	$L__BB10_53;
	sub.s32 	%r578, %r300, %r45;
	shl.b32 	%r579, %r578, 2;
	mov.u32 	%r580, _ZZ9cuda_gemmIiLi128ELi1ELi1ELi16ELi64ELi64ELi0EEviiiPT_S1_S1_iiE3Ash;
	add.s32 	%r581, %r580, %r579;
	ld.shared.u32 	%r1225, [%r581+76];
$L__BB10_53:
	setp.lt.s32 	%p64, %r299, 21;
	@%p64 bra 	$L__BB10_55;
	sub.s32 	%r582, %r300, %r46;
	shl.b32 	%r583, %r582, 2;
	mov.u32 	%r584, _ZZ9cuda_gemmIiLi128ELi1ELi1ELi16ELi64ELi64ELi0EEviiiPT_S1_S1_iiE3Ash;
	add.s32 	%r585, %r584, %r583;
	ld.shared.u32 	%r1224, [%r585+80];
$L__BB10_55:
	setp.lt.s32 	%p65, %r299, 22;
	@%p65 bra 	$L__BB10_57;
	sub.s32 	%r586, %r300, %r47;
	shl.b32 	%r587, %r586, 2;
	mov.u32 	%r588, _ZZ9cuda_gemmIiLi128ELi1ELi1ELi16ELi64ELi64ELi0EEviiiPT_S1_S1_iiE3Ash;
	add.s32 	%r589, %r588, %r587;
	ld.shared.u32 	%r1223, [%r589+84];
$L__BB10_57:
	setp.lt.s32 	%p66, %r299, 23;
	@%p66 bra 	$L__BB10_59;
	sub.s32 	%r590, %r300, %r48;
	shl.b32 	%r591, %r590, 2;
	mov.u32 	%r592, _ZZ9cuda_gemmIiLi128ELi1ELi1ELi16ELi64ELi64ELi0EEviiiPT_S1_S1_iiE3Ash;
	add.s32 	%r593, %r592, %r591;
	ld.shared.u32 	%r1222, [%r593+88];
$L__BB10_59:
	setp.lt.s32 	%p67, %r299, 24;
	@%p67 bra 	$L__BB10_61;
	sub.s32 	%r594, %r300, %r49;
	shl.b32 	%r595, %r594, 2;
	mov.u32 	%r596, _ZZ9cuda_gemmIiLi128ELi1ELi1ELi16ELi64ELi64ELi0EEviiiPT_S1_S1_iiE3Ash;
	add.s32 	%r597, %r596, %r595;
	ld.shared.u32 	%r1221, [%r597+92];
$L__BB10_61:
	setp.lt.s32 	%p68, %r299, 25;
	@%p68 bra 	$L__BB10_63;
	sub.s32 	%r598, %r300, %r50;
	shl.b32 	%r599, %r598, 2;
	mov.u32 	%r600, _ZZ9cuda_gemmIiLi128ELi1ELi1ELi16ELi64ELi64ELi0EEviiiPT_S1_S1_iiE3Ash;
	add.s32 	%r601, %r600, %r599;
	ld.shared.u32 	%r1220, [%r601+96];
$L__BB10_63:
	setp.lt.s32 	%p69, %r299, 26;
	@%p69 bra 	$L__BB10_65;
	sub.s32 	%r602, %r300, %r51;
	shl.b32 	%r603, %r602, 2;
	mov.u32 	%r604, _ZZ9cuda_gemmIiLi128ELi1ELi1ELi16ELi64ELi64ELi0EEviiiPT_S1_S1_iiE3Ash;
	add.s32 	%r605, %r604, %r603;
	ld.shared.u32 	%r1219, [%r605+100];
$L__BB10_65:
	setp.lt.s32 	%p70, %r299, 27;
	@%p70 bra 	$L__BB10_67;
	sub.s32 	%r606, %r300, %r52;
	shl.b32 	%r607, %r606, 2;
	mov.u32 	%r608, _ZZ9cuda_gemmIiLi128ELi1ELi1ELi16ELi64ELi64ELi0EEviiiPT_S1_S1_iiE3Ash;
	add.s32 	%r609, %r608, %r607;
	ld.shared.u32 	%r1218, [%r609+104];
$L__BB10_67:
	setp.lt.s32 	%p71, %r299, 28;
	@%p71 bra 	$L__BB10_69;
	sub.s32 	%r610, %r300, %r53;
	shl.b32 	%r611, %r610, 2;
	mov.u32 	%r612, _ZZ9cuda_gemmIiLi128ELi1ELi1ELi16ELi64ELi64ELi0EEviiiPT_S1_S1_iiE3Ash;
	add.s32 	%r613, %r612, %r611;
	ld.shared.u32 	%r1217, [%r613+108];
$L__BB10_69:
	setp.lt.s32 	%p72, %r299, 29;
	@%p72 bra 	$L__BB10_71;
	sub.s32 	%r614, %r300, %r54;
	shl.b32 	%r615, %r614, 2;
	mov.u32 	%r616, _ZZ9cuda_gemmIiLi128ELi1ELi1ELi16ELi64ELi64ELi0EEviiiPT_S1_S1_iiE3Ash;
	add.s32 	%r617, %r616, %r615;
	ld.shared.u32 	%r1216, [%r617+112];
$L__BB10_71:
	setp.lt.s32 	%p73, %r299, 30;
	@%p73 bra 	$L__BB10_73;
	sub.s32 	%r618, %r300, %r55;
	shl.b32 	%r619, %r618, 2;
	mov.u32 	%r620, _ZZ9cuda_gemmIiLi128ELi1ELi1ELi16ELi64ELi64ELi0EEviiiPT_S1_S1_iiE3Ash;
	add.s32 	%r621, %r620, %r619;
	ld.shared.u32 	%r1215, [%r621+116];
$L__BB10_73:
	setp.lt.s32 	%p74, %r299, 31;
	@%p74 bra 	$L__BB10_75;
	sub.s32 	%r622, %r300, %r56;
	shl.b32 	%r623, %r622, 2;
	mov.u32 	%r624, _ZZ9cuda_gemmIiLi128ELi1ELi1ELi16ELi64ELi64ELi0EEviiiPT_S1_S1_iiE3Ash;
	add.s32 	%r625, %r624, %r623;
	ld.shared.u32 	%r1214, [%r625+120];
$L__BB10_75:
	setp.lt.s32 	%p75, %r299, 32;
	@%p75 bra 	$L__BB10_210;
	sub.s32 	%r626, %r300, %r57;
	shl.b32 	%r627, %r626, 2;
	mov.u32 	%r628, _ZZ9cuda_gemmIiLi128ELi1ELi1ELi16ELi64ELi64ELi0EEviiiPT_S1_S1_iiE3Ash;
	add.s32 	%r629, %r628, %r627;
	ld.shared.u32 	%r1213, [%r629+124];
	bra.uni 	$L__BB10_210;
$L__BB10_77:
	ld.param.u32 	%r1079, [_Z9cuda_gemmIiLi128ELi1ELi1ELi16ELi64ELi64ELi0EEviiiPT_S1_S1_ii_param_7];
	shr.s32 	%r765, %r1079, 31;
	and.b32  	%r58, %r765, %r12;
	add.s32 	%r766, %r26, 1;
	setp.lt.s32 	%p112, %r766, %r12;
	selp.b32 	%r59, 0, %r12, %p112;
	add.s32 	%r767, %r26, 2;
	setp.lt.s32 	%p113, %r767, %r12;
	selp.b32 	%r60, 0, %r12, %p113;
	add.s32 	%r768, %r26, 3;
	setp.lt.s32 	%p114, %r768, %r12;
	selp.b32 	%r61, 0, %r12, %p114;
	add.s32 	%r769, %r26, 4;
	setp.lt.s32 	%p115, %r769, %r12;
	selp.b32 	%r62, 0, %r12, %p115;
	add.s32 	%r770, %r26, 5;
	setp.lt.s32 	%p116, %r770, %r12;
	selp.b32 	%r63, 0, %r12, %p116;
	add.s32 	%r771, %r26, 6;
	setp.lt.s32 	%p117, %r771, %r12;
	selp.b32 	%r64, 0, %r12, %p117;
	add.s32 	%r772, %r26, 7;
	setp.lt.s32 	%p118, %r772, %r12;
	selp.b32 	%r65, 0, %r12, %p118;
	add.s32 	%r773, %r26, 8;
	setp.lt.s32 	%p119, %r773, %r12;
	selp.b32 	%r66, 0, %r12, %p119;
	add.s32 	%r774, %r26, 9;
	setp.lt.s32 	%p120, %r774, %r12;
	selp.b32 	%r67, 0, %r12, %p120;
	add.s32 	%r775, %r26, 10;
	setp.lt.s32 	%p121, %r775, %r12;
	selp.b32 	%r68, 0, %r12, %p121;
	add.s32 	%r776, %r26, 11;
	setp.lt.s32 	%p122, %r776, %r12;
	selp.b32 	%r69, 0, %r12, %p122;
	add.s32 	%r777, %r26, 12;
	setp.lt.s32 	%p123, %r777, %r12;
	selp.b32 	%r70, 0, %r12, %p123;
	add.s32 	%r778, %r26, 13;
	setp.lt.s32 	%p124, %r778, %r12;
	selp.b32 	%r71, 0, %r12, %p124;
	add.s32 	%r779, %r26, 14;
	setp.lt.s32 	%p125, %r779, %r12;
	selp.b32 	%r72, 0, %r12, %p125;
	add.s32 	%r780, %r26, 15;
	setp.lt.s32 	%p126, %r780, %r12;
	selp.b32 	%r73, 0, %r12, %p126;
	add.s32 	%r781, %r26, 16;
	setp.lt.s32 	%p127, %r781, %r12;
	selp.b32 	%r74, 0, %r12, %p127;
	add.s32 	%r782, %r26, 17;
	setp.lt.s32 	%p128, %r782, %r12;
	selp.b32 	%r75, 0, %r12, %p128;
	add.s32 	%r783, %r26, 18;
	setp.lt.s32 	%p129, %r783, %r12;
	selp.b32 	%r76, 0, %r12, %p129;
	add.s32 	%r784, %r26, 19;
	setp.lt.s32 	%p130, %r784, %r12;
	selp.b32 	%r77, 0, %r12, %p130;
	add.s32 	%r785, %r26, 20;
	setp.lt.s32 	%p131, %r785, %r12;
	selp.b32 	%r78, 0, %r12, %p131;
	add.s32 	%r786, %r26, 21;
	setp.lt.s32 	%p132, %r786, %r12;
	selp.b32 	%r79, 0, %r12, %p132;
	add.s32 	%r787, %r26, 22;
	setp.lt.s32 	%p133, %r787, %r12;
	selp.b32 	%r80, 0, %r12, %p133;
	add.s32 	%r788, %r26, 23;
	setp.lt.s32 	%p134, %r788, %r12;
	selp.b32 	%r81, 0, %r12, %p134;
	add.s32 	%r789, %r26, 24;
	setp.lt.s32 	%p135, %r789, %r12;
	selp.b32 	%r82, 0, %r12, %p135;
	add.s32 	%r790, %r26, 25;
	setp.lt.s32 	%p136, %r790, %r12;
	selp.b32 	%r83, 0, %r12, %p136;
	add.s32 	%r791, %r26, 26;
	setp.lt.s32 	%p137, %r791, %r12;
	selp.b32 	%r84, 0, %r12, %p137;
	add.s32 	%r792, %r26, 27;
	setp.lt.s32 	%p138, %r792, %r12;
	selp.b32 	%r85, 0, %r12, %p138;
	add.s32 	%r793, %r26, 28;
	setp.lt.s32 	%p139, %r793, %r12;
	selp.b32 	%r86, 0, %r12, %p139;
	add.s32 	%r794, %r26, 29;
	setp.lt.s32 	%p140, %r794, %r12;
	selp.b32 	%r87, 0, %r12, %p140;
	add.s32 	%r795, %r26, 30;
	setp.lt.s32 	%p141, %r795, %r12;
	selp.b32 	%r88, 0, %r12, %p141;
	add.s32 	%r796, %r26, 31;
	setp.lt.s32 	%p142, %r796, %r12;
	selp.b32 	%r89, 0, %r12, %p142;
	setp.lt.s32 	%p143, %r769, %r1079;
	selp.b32 	%r797, 0, %r1079, %p143;
	sub.s32 	%r90, %r769, %r797;
	setp.lt.s32 	%p144, %r780, %r1079;
	selp.b32 	%r798, 0, %r1079, %p144;
	sub.s32 	%r91, %r780, %r798;
	setp.lt.s32 	%p145, %r782, %r1079;
	selp.b32 	%r799, 0, %r1079, %p145;
	sub.s32 	%r92, %r782, %r799;
	setp.lt.s32 	%p146, %r783, %r1079;
	selp.b32 	%r800, 0, %r1079, %p146;
	sub.s32 	%r93, %r783, %r800;
	setp.lt.s32 	%p147, %r796, %r1079;
	selp.b32 	%r801, 0, %r1079, %p147;
	sub.s32 	%r94, %r796, %r801;
	mov.b32 	%r1145, 0;
	mov.pred 	%p276, -1;
$L__BB10_78:
	mov.pred 	%p1, %p276;
	ld.param.u32 	%r1080, [_Z9cuda_gemmIiLi128ELi1ELi1ELi16ELi64ELi64ELi0EEviiiPT_S1_S1_ii_param_7];
	sub.s32 	%r128, %r1080, %r1145;
	mad.lo.s32 	%r802, %r7, %r1080, %r26;
	add.s32 	%r129, %r1145, %r802;
	setp.lt.s32 	%p148, %r128, 1;
	@%p148 bra 	$L__BB10_80;
	sub.s32 	%r803, %r129, %r58;
	shl.b32 	%r804, %r803, 2;
	mov.u32 	%r805, _ZZ9cuda_gemmIiLi128ELi1ELi1ELi16ELi64ELi64ELi0EEviiiPT_S1_S1_iiE3Ash;
	add.s32 	%r806, %r805, %r804;
	ld.shared.u32 	%r1146, [%r806];
$L__BB10_80:
	setp.lt.s32 	%p149, %r128, 2;
	@%p149 bra 	$L__BB10_82;
	sub.s32 	%r807, %r129, %r59;
	shl.b32 	%r808, %r807, 2;
	mov.u32 	%r809, _ZZ9cuda_gemmIiLi128ELi1ELi1ELi16ELi64ELi64ELi0EEviiiPT_S1_S1_iiE3Ash;
	add.s32 	%r810, %r809, %r808;
	ld.shared.u32 	%r1147, [%r810+4];
$L__BB10_82:
	setp.lt.s32 	%p150, %r128, 3;
	@%p150 bra 	$L__BB10_84;
	sub.s32 	%r811, %r129, %r60;
	shl.b32 	%r812, %r811, 2;
	mov.u32 	%r813, _ZZ9cuda_gemmIiLi128ELi1ELi1ELi16ELi64ELi64ELi0EEviiiPT_S1_S1_iiE3Ash;
	add.s32 	%r814, %r813, %r812;
	ld.shared.u32 	%r1148, [%r814+8];
$L__BB10_84:
	setp.lt.s32 	%p151, %r128, 4;
	@%p151 bra 	$L__BB10_86;
	sub.s32 	%r815, %r129, %r61;
	shl.b32 	%r816, %r815, 2;
	mov.u32 	%r817, _ZZ9cuda_gemmIiLi128ELi1ELi1ELi16ELi64ELi64ELi0EEviiiPT_S1_S1_iiE3Ash;
	add.s32 	%r818, %r817, %r816;
	ld.shared.u32 	%r1149, [%r818+12];
$L__BB10_86:
	setp.lt.s32 	%p152, %r128, 5;
	@%p152 bra 	$L__BB10_88;
	sub.s32 	%r819, %r129, %r62;
	shl.b32 	%r820, %r819, 2;
	mov.u32 	%r821, _ZZ9cuda_gemmIiLi128ELi1ELi1ELi16ELi64ELi64ELi0EEviiiPT_S1_S1_iiE3Ash;
	add.s32 	%r822, %r821, %r820;
	ld.shared.u32 	%r1150, [%r822+16];
$L__BB10_88:
	setp.lt.s32 	%p153, %r128, 6;
	@%p153 bra 	$L__BB10_90;
	sub.s32 	%r823, %r129, %r63;
	shl.b32 	%r824, %r823, 2;
	mov.u32 	%r825, _ZZ9cuda_gemmIiLi128ELi1ELi1ELi16ELi64ELi64ELi0EEviiiPT_S1_S1_iiE3Ash;
	add.s32 	%r826, %r825, %r824;
	ld.shared.u32 	%r1151, [%r826+20];
$L__BB10_90:
	setp.lt.s32 	%p154, %r128, 7;
	@%p154 bra 	$L__BB10_92;
	sub.s32 	%r827, %r129, %r64;
	shl.b32 	%r828, %r827, 2;
	mov.u32 	%r829, _ZZ9cuda_gemmIiLi128ELi1ELi1ELi16ELi64ELi64ELi0EEviiiPT_S1_S1_iiE3Ash;
	add.s32 	%r830, %r829, %r828;
	ld.shared.u32 	%r1152, [%r830+24];
$L__BB10_92:
	setp.lt.s32 	%p155, %r128, 8;
	@%p155 bra 	$L__BB10_94;
	sub.s32 	%r831, %r129, %r65;
	shl.b32 	%r832, %r831, 2;
	mov.u32 	%r833, _ZZ9cuda_gemmIiLi128ELi1ELi1ELi16ELi64ELi64ELi0EEviiiPT_S1_S1_iiE3Ash;
	add.s32 	%r834, %r833, %r832;
	ld.shared.u32 	%r1153, [%r834+28];
$L__BB10_94:
	setp.lt.s32 	%p156, %r128, 9;
	@%p156 bra 	$L__BB10_96;
	sub.s32 	%r835, %r129, %r66;
	shl.b32 	%r836, %r835, 2;
	mov.u32 	%r837, _ZZ9cuda_gemmIiLi128ELi1ELi1ELi16ELi64ELi64ELi0EEviiiPT_S1_S1_iiE3Ash;
	add.s32 	%r838, %r837, %r836;
	ld.shared.u32 	%r1154, [%r838+32];
$L__BB10_96:
	setp.lt.s32 	%p157, %r128, 10;
	@%p157 bra 	$L__BB10_98;
	sub.s32 	%r839, %r129, %r67;
	shl.b32 	%r840, %r839, 2;
	mov.u32 	%r841, _ZZ9cuda_gemmIiLi128ELi1ELi1ELi16ELi64ELi64ELi0EEviiiPT_S1_S1_iiE3Ash;
	add.s32 	%r842, %r841, %r840;
	ld.shared.u32 	%r1155, [%r842+36];
$L__BB10_98:
	setp.lt.s32 	%p158, %r128, 11;
	@%p158 bra 	$L__BB10_100;
	sub.s32 	%r843, %r129, %r68;
	shl.b32 	%r844, %r843, 2;
	mov.u32 	%r845, _ZZ9cuda_gemmIiLi128ELi1ELi1ELi16ELi64ELi64ELi0EEviiiPT_S1_S1_iiE3Ash;
	add.s32 	%r846, %r845, %r844;
	ld.shared.u32 	%r1156, [%r846+40];
$L__BB10_100:
	setp.lt.s32 	%p159, %r128, 12;
	@%p159 bra 	$L__BB10_102;
	sub.s32 	%r847, %r129, %r69;
	shl.b32 	%r848, %r847, 2;
	mov.u32 	%r849, _ZZ9cuda_gemmIiLi128ELi1ELi1ELi16ELi64ELi64ELi0EEviiiPT_S1_S1_iiE3Ash;
	add.s32 	%r850, %r849, %r848;
	ld.shared.u32 	%r1157, [%r850+44];
$L__BB10_102:
	setp.lt.s32 	%p160, %r128, 13;
	@%p160 bra 	$L__BB10_104;
	sub.s32 	%r851, %r129, %r70;
	shl.b32 	%r852, %r851, 2;
	mov.u32 	%r853, _ZZ9cuda_gemmIiLi128ELi1ELi1ELi16ELi64ELi64ELi0EEviiiPT_S1_S1_iiE3Ash;
	add.s32 	%r854, %r853, %r852;
	ld.shared.u32 	%r1158, [%r854+48];
$L__BB10_104:
	setp.lt.s32 	%p161, %r128, 14;
	@%p161 bra 	$L__BB10_106;
	sub.s32 	%r855, %r129, %r71;
	shl.b32 	%r856, %r855, 2;
	mov.u32 	%r857, _ZZ9cuda_gemmIiLi128ELi1ELi1ELi16ELi64ELi64ELi0EEviiiPT_S1_S1_iiE3Ash;
	add.s32 	%r858, %r857, %r856;
	ld.shared.u32 	%r1159, [%r858+52];
$L__BB10_106:
	setp.lt.s32 	%p162, %r128, 15;
	@%p162 bra 	$L__BB10_108;
	sub.s32 	%r859, %r129, %r72;
	shl.b32 	%r860, %r859, 2;
	mov.u32 	%r861, _ZZ9cuda_gemmIiLi128ELi1ELi1ELi16ELi64ELi64ELi0EEviiiPT_S1_S1_iiE3Ash;
	add.s32 	%r862, %r861, %r860;
	ld.shared.u32 	%r1160, [%r862+56];
$L__BB10_108:
	setp.lt.s32 	%p163, %r128, 16;
	@%p163 bra 	$L__BB10_110;
	sub.s32 	%r863, %r129, %r73;
	shl.b32 	%r864, %r863, 2;
	mov.u32 	%r865, _ZZ9cuda_gemmIiLi128ELi1ELi1ELi16ELi64ELi64ELi0EEviiiPT_S1_S1_iiE3Ash;
	add.s32 	%r866, %r865, %r864;
	ld.shared.u32 	%r1161, [%r866+60];
$L__BB10_110:
	setp.lt.s32 	%p164, %r128, 17;
	@%p164 bra 	$L__BB10_112;
	sub.s32 	%r867, %r129, %r74;
	shl.b32 	%r868, %r867, 2;
	mov.u32 	%r869, _ZZ9cuda_gemmIiLi128ELi1ELi1ELi16ELi64ELi64ELi0EEviiiPT_S1_S1_iiE3Ash;
	add.s32 	%r870, %r869, %r868;
	ld.shared.u32 	%r1162, [%r870+64];
$L__BB10_112:
	setp.lt.s32 	%p165, %r128, 18;
	@%p165 bra 	$L__BB10_114;
	sub.s32 	%r871, %r129, %r75;
	shl.b32 	%r872, %r871, 2;
	mov.u32 	%r873, _ZZ9cuda_gemmIiLi128ELi1ELi1ELi16ELi64ELi64ELi0EEviiiPT_S1_S1_iiE3Ash;
	add.s32 	%r874, %r873, %r872;
	ld.shared.u32 	%r1163, [%r874+68];
$L__BB10_114:
	setp.lt.s32 	%p166, %r128, 19;
	@%p166 bra 	$L__BB10_116;
	sub.s32 	%r875, %r129, %r76;
	shl.b32 	%r876, %r875, 2;
	mov.u32 	%r877, _ZZ9cuda_gemmIiLi128ELi1ELi1ELi16ELi64ELi64ELi0EEviiiPT_S1_S1_iiE3Ash;
	add.s32 	%r878, %r877, %r876;
	ld.shared.u32 	%r1164, [%r878+72];
$L__BB10_116:
	setp.lt.s32 	%p167, %r128, 20;
	@%p167 bra 	$L__BB10_118;
	sub.s32 	%r879, %r129, %r77;
	shl.b32 	%r880, %r879, 2;
	mov.u32 	%r881, _ZZ9cuda_gemmIiLi128ELi1ELi1ELi16ELi64ELi64ELi0EEviiiPT_S1_S1_iiE3Ash;
	add.s32 	%r882, %r881, %r880;
	ld.shared.u32 	%r1165, [%r882+76];
$L__BB10_118:
	setp.lt.s32 	%p168, %r128, 21;
	@%p168 bra 	$L__BB10_120;
	sub.s32 	%r883, %r129, %r78;
	shl.b32 	%r884, %r883, 2;
	mov.u32 	%r885, _ZZ9cuda_gemmIiLi128ELi1ELi1ELi16ELi64ELi64ELi0EEviiiPT_S1_S1_iiE3Ash;
	add.s32 	%r886, %r885, %r884;
	ld.shared.u32 	%r1166, [%r886+80];
$L__BB10_120:
	setp.lt.s32 	%p169, %r128, 22;
	@%p169 bra 	$L__BB10_122;
	sub.s32 	%r887, %r129, %r79;
	shl.b32 	%r888, %r887, 2;
	mov.u32 	%r889, _ZZ9cuda_gemmIiLi128ELi1ELi1ELi16ELi64ELi64ELi0EEviiiPT_S1_S1_iiE3Ash;
	add.s32 	%r890, %r889, %r888;
	ld.shared.u32 	%r1167, [%r890+84];
$L__BB10_122:
	setp.lt.s32 	%p170, %r128, 23;
	@%p170 bra 	$L__BB10_124;
	sub.s32 	%r891, %r129, %r80;
	shl.b32 	%r892, %r891, 2;
	mov.u32 	%r893, _ZZ9cuda_gemmIiLi128ELi1ELi1ELi16ELi64ELi64ELi0EEviiiPT_S1_S1_iiE3Ash;
	add.s32 	%r894, %r893, %r892;
	ld.shared.u32 	%r1168, [%r894+88];
$L__BB10_124:
	setp.lt.s32 	%p171, %r128, 24;
	@%p171 bra 	$L__BB10_126;
	sub.s32 	%r895, %r129, %r81;
	shl.b32 	%r896, %r895, 2;
	mov.u32 	%r897, _ZZ9cuda_gemmIiLi128ELi1ELi1ELi16ELi64ELi64ELi0EEviiiPT_S1_S1_iiE3Ash;
	add.s32 	%r898, %r897, %r896;
	ld.shared.u32 	%r1169, [%r898+92];
$L__BB10_126:
	setp.lt.s32 	%p172, %r128, 25;
	@%p172 bra 	$L__BB10_128;
	sub.s32 	%r899, %r129, %r82;
	shl.b32 	%r900, %r899, 2;
	mov.u32 	%r901, _ZZ9cuda_gemmIiLi128ELi1ELi1ELi16ELi64ELi64ELi0EEviiiPT_S1_S1_iiE3Ash;
	add.s32 	%r902, %r901, %r900;
	ld.shared.u32 	%r1170, [%r902+96];
$L__BB10_128:
	setp.lt.s32 	%p173, %r128, 26;
	@%p173 bra 	$L__BB10_130;
	sub.s32 	%r903, %r129, %r83;
	shl.b32 	%r904, %r903, 2;
	mov.u32 	%r905, _ZZ9cuda_gemmIiLi128ELi1ELi1ELi16ELi64ELi64ELi0EEviiiPT_S1_S1_iiE3Ash;
	add.s32 	%r906, %r905, %r904;
	ld.shared.u32 	%r1171, [%r906+100];
$L__BB10_130:
	setp.lt.s32 	%p174, %r128, 27;
	@%p174 bra 	$L__BB10_132;
	sub.s32 	%r907, %r129, %r84;
	shl.b32 	%r908, %r907, 2;
	mov.u32 	%r909, _ZZ9cuda_gemmIiLi128ELi1ELi1ELi16ELi64ELi64ELi0EEviiiPT_S1_S1_iiE3Ash;
	add.s32 	%r910, %r909, %r908;
	ld.shared.u32 	%r1172, [%r910+104];
$L__BB10_132:
	setp.lt.s32 	%p175, %r128, 28;
	@%p175 bra 	$L__BB10_134;
	sub.s32 	%r911, %r129, %r85;
	shl.b32 	%r912, %r911, 2;
	mov.u32 	%r913, _ZZ9cuda_gemmIiLi128ELi1ELi1ELi16ELi64ELi64ELi0EEviiiPT_S1_S1_iiE3Ash;
	add.s32 	%r914, %r913, %r912;
	ld.shared.u32 	%r1173, [%r914+108];
$L__BB10_134:
	setp.lt.s32 	%p176, %r128, 29;
	@%p176 bra 	$L__BB10_136;
	sub.s32 	%r915, %r129, %r86;
	shl.b32 	%r916, %r915, 2;
	mov.u32 	%r917, _ZZ9cuda_gemmIiLi128ELi1ELi1ELi16ELi64ELi64ELi0EEviiiPT_S1_S1_iiE3Ash;
	add.s32 	%r918, %r917, %r916;
	ld.shared.u32 	%r1174, [%r918+112];
$L__BB10_136:
	setp.lt.s32 	%p177, %r128, 30;
	@%p177 bra 	$L__BB10_138;
	sub.s32 	%r919, %r129, %r87;
	shl.b32 	%r920, %r919, 2;
	mov.u32 	%r921, _ZZ9cuda_gemmIiLi128ELi1ELi1ELi16ELi64ELi64ELi0EEviiiPT_S1_S1_iiE3Ash;
	add.s32 	%r922, %r921, %r920;
	ld.shared.u32 	%r1175, [%r922+116];
$L__BB10_138:
	setp.lt.s32 	%p178, %r128, 31;
	@%p178 bra 	$L__BB10_140;
	sub.s32 	%r923, %r129, %r88;
	shl.b32 	%r924, %r923, 2;
	mov.u32 	%r925, _ZZ9cuda_gemmIiLi128ELi1ELi1ELi16ELi64ELi64ELi0EEviiiPT_S1_S1_iiE3Ash;
	add.s32 	%r926, %r925, %r924;
	ld.shared.u32 	%r1176, [%r926+120];
$L__BB10_140:
	setp.lt.s32 	%p179, %r128, 32;
	@%p179 bra 	$L__BB10_142;
	sub.s32 	%r927, %r129, %r89;
	shl.b32 	%r928, %r927, 2;
	mov.u32 	%r929, _ZZ9cuda_gemmIiLi128ELi1ELi1ELi16ELi64ELi64ELi0EEviiiPT_S1_S1_iiE3Ash;
	add.s32 	%r930, %r929, %r928;
	ld.shared.u32 	%r1177, [%r930+124];
$L__BB10_142:
	ld.param.u32 	%r1072, [_Z9cuda_gemmIiLi128ELi1ELi1ELi16ELi64ELi64ELi0EEviiiPT_S1_S1_ii_param_6];
	setp.lt.s32 	%p180, %r8, %r1072;
	@%p180 bra 	$L__BB10_144;
$L__BB10_143:
	mov.b32 	%r1145, 32;
	mov.pred 	%p276, 0;
	@%p1 bra 	$L__BB10_78;
	bra.uni 	$L__BB10_278;
$L__BB10_144:
	add.s32 	%r931, %r26, %r1145;
	shl.b32 	%r932, %r931, 2;
	mov.u32 	%r933, _ZZ9cuda_gemmIiLi128ELi1ELi1ELi16ELi64ELi64ELi0EEviiiPT_S1_S1_iiE11kron_fac_sh;
	add.s32 	%r194, %r933, %r932;
	mov.u32 	%r1178, %r8;
$L__BB10_145:
	mad.lo.s32 	%r935, %r1178, 260, %r194;
	ld.shared.u32 	%r196, [%r935];
	mov.b32 	%r1180, 0;
	@%p148 bra 	$L__BB10_147;
	ld.param.u32 	%r1081, [_Z9cuda_gemmIiLi128ELi1ELi1ELi16ELi64ELi64ELi0EEviiiPT_S1_S1_ii_param_7];
	setp.lt.s32 	%p182, %r26, %r1081;
	selp.b32 	%r936, 0, %r1081, %p182;
	sub.s32 	%r937, %r26, %r936;
	shfl.sync.idx.b32	%r938|%p183, %r196, %r937, %r13, -1;
	mul.lo.s32 	%r1180, %r938, %r1146;
$L__BB10_147:
	@%p149 bra 	$L__BB10_149;
	ld.param.u32 	%r1082, [_Z9cuda_gemmIiLi128ELi1ELi1ELi16ELi64ELi64ELi0EEviiiPT_S1_S1_ii_param_7];
	add.s32 	%r939, %r26, 1;
	setp.lt.s32 	%p185, %r939, %r1082;
	selp.b32 	%r940, 0, %r1082, %p185;
	sub.s32 	%r941, %r939, %r940;
	shfl.sync.idx.b32	%r942|%p186, %r196, %r941, %r13, -1;
	mad.lo.s32 	%r1180, %r942, %r1147, %r1180;
$L__BB10_149:
	@%p150 bra 	$L__BB10_151;
	ld.param.u32 	%r1083, [_Z9cuda_gemmIiLi128ELi1ELi1ELi16ELi64ELi64ELi0EEviiiPT_S1_S1_ii_param_7];
	add.s32 	%r943, %r26, 2;
	setp.lt.s32 	%p188, %r943, %r1083;
	selp.b32 	%r944, 0, %r1083, %p188;
	sub.s32 	%r945, %r943, %r944;
	shfl.sync.idx.b32	%r946|%p189, %r196, %r945, %r13, -1;
	mad.lo.s32 	%r1180, %r946, %r1148, %r1180;
$L__BB10_151:
	@%p151 bra 	$L__BB10_153;
	ld.param.u32 	%r1084, [_Z9cuda_gemmIiLi128ELi1ELi1ELi16ELi64ELi64ELi0EEviiiPT_S1_S1_ii_param_7];
	add.s32 	%r947, %r26, 3;
	setp.lt.s32 	%p191, %r947, %r1084;
	selp.b32 	%r948, 0, %r1084, %p191;
	sub.s32 	%r949, %r947, %r948;
	shfl.sync.idx.b32	%r950|%p192, %r196, %r949, %r13, -1;
	mad.lo.s32 	%r1180, %r950, %r1149, %r1180;
$L__BB10_153:
	@%p152 bra 	$L__BB10_155;
	shfl.sync.idx.b32	%r951|%p194, %r196, %r90, %r13, -1;
	mad.lo.s32 	%r1180, %r951, %r1150, %r1180;
$L__BB10_155:
	setp.lt.s32 	%p195, %r128, 6;
	@%p195 bra 	$L__BB10_157;
	ld.param.u32 	%r1085, [_Z9cuda_gemmIiLi128ELi1ELi1ELi16ELi64ELi64ELi0EEviiiPT_S1_S1_ii_param_7];
	add.s32 	%r952, %r26, 5;
	setp.lt.s32 	%p196, %r952, %r1085;
	selp.b32 	%r953, 0, %r1085, %p196;
	sub.s32 	%r954, %r952, %r953;
	shfl.sync.idx.b32	%r955|%p197, %r196, %r954, %r13, -1;
	mad.lo.s32 	%r1180, %r955, %r1151, %r1180;
$L__BB10_157:
	setp.lt.s32 	%p198, %r128, 7;
	@%p198 bra 	$L__BB10_159;
	ld.param.u32 	%r1086, [_Z9cuda_gemmIiLi128ELi1ELi1ELi16ELi64ELi64ELi0EEviiiPT_S1_S1_ii_param_7];
	add.s32 	%r956, %r26, 6;
	setp.lt.s32 	%p199, %r956, %r1086;
	selp.b32 	%r957, 0, %r1086, %p199;
	sub.s32 	%r958, %r956, %r957;
	shfl.sync.idx.b32	%r959|%p200, %r196, %r958, %r13, -1;
	mad.lo.s32 	%r1180, %r959, %r1152, %r1180;
$L__BB10_159:
	setp.lt.s32 	%p201, %r128, 8;
	@%p201 bra 	$L__BB10_161;
	ld.param.u32 	%r1087, [_Z9cuda_gemmIiLi128ELi1ELi1ELi16ELi64ELi64ELi0EEviiiPT_S1_S1_ii_param_7];
	add.s32 	%r960, %r26, 7;
	setp.lt.s32 	%p202, %r960, %r1087;
	selp.b32 	%r961, 0, %r1087, %p202;
	sub.s32 	%r962, %r960, %r961;
	shfl.sync.idx.b32	%r963|%p203, %r196, %r962, %r13, -1;
	mad.lo.s32 	%r1180, %r963, %r1153, %r1180;
$L__BB10_161:
	setp.lt.s32 	%p204, %r128, 9;
	@%p204 bra 	$L__BB10_163;
	ld.param.u32 	%r1088, [_Z9cuda_gemmIiLi128ELi1ELi1ELi16ELi64ELi64ELi0EEviiiPT_S1_S1_ii_param_7];
	add.s32 	%r964, %r26, 8;
	setp.lt.s32 	%p205, %r964, %r1088;
	selp.b32 	%r965, 0, %r1088, %p205;
	sub.s32 	%r966, %r964, %r965;
	shfl.sync.idx.b32	%r967|%p206, %r196, %r966, %r13, -1;
	mad.lo.s32 	%r1180, %r967, %r1154, %r1180;
$L__BB10_163:
	setp.lt.s32 	%p207, %r128, 10;
	@%p207 bra 	$L__BB10_165;
	ld.param.u32 	%r1089, [_Z9cuda_gemmIiLi128ELi1ELi1ELi16ELi64ELi64ELi0EEviiiPT_S1_S1_ii_param_7];
	add.s32 	%r968, %r26, 9;
	setp.lt.s32 	%p208, %r968, %r1089;
	selp.b32 	%r969, 0, %r1089, %p208;
	sub.s32 	%r970, %r968, %r969;
	shfl.sync.idx.b32	%r971|%p209, %r196, %r970, %r13, -1;
	mad.lo.s32 	%r1180, %r971, %r1155, %r1180;
$L__BB10_165:
	setp.lt.s32 	%p210, %r128, 11;
	@%p210 bra 	$L__BB10_167;
	ld.param.u32 	%r1090, [_Z9cuda_gemmIiLi128ELi1ELi1ELi16ELi64ELi64ELi0EEviiiPT_S1_S1_ii_param_7];
	add.s32 	%r972, %r26, 10;
	setp.lt.s32 	%p211, %r972, %r1090;
	selp.b32 	%r973, 0, %r1090, %p211;
	sub.s32 	%r974, %r972, %r973;
	shfl.sync.idx.b32	%r975|%p212, %r196, %r974, %r13, -1;
	mad.lo.s32 	%r1180, %r975, %r1156, %r1180;
$L__BB10_167:
	setp.lt.s32 	%p213, %r128, 12;
	@%p213 bra 	$L__BB10_169;
	ld.param.u32 	%r1091, [_Z9cuda_gemmIiLi128ELi1ELi1ELi16ELi64ELi64ELi0EEviiiPT_S1_S1_ii_param_7];
	add.s32 	%r976, %r26, 11;
	setp.lt.s32 	%p214, %r976, %r1091;
	selp.b32 	%r977, 0, %r1091, %p214;
	sub.s32 	%r978, %r976, %r977;
	shfl.sync.idx.b32	%r979|%p215, %r196, %r978, %r13, -1;
	mad.lo.s32 	%r1180, %r979, %r1157, %r1180;
$L__BB10_169:
	setp.lt.s32 	%p216, %r128, 13;
	@%p216 bra 	$L__BB10_171;
	ld.param.u32 	%r1092, [_Z9cuda_gemmIiLi128ELi1ELi1ELi16ELi64ELi64ELi0EEviiiPT_S1_S1_ii_param_7];
	add.s32 	%r980, %r26, 12;
	setp.lt.s32 	%p217, %r980, %r1092;
	selp.b32 	%r981, 0, %r1092, %p217;
	sub.s32 	%r982, %r980, %r981;
	shfl.sync.idx.b32	%r983|%p218, %r196, %r982, %r13, -1;
	mad.lo.s32 	%r1180, %r983, %r1158, %r1180;
$L__BB10_171:
	setp.lt.s32 	%p219, %r128, 14;
	@%p219 bra 	$L__BB10_173;
	ld.param.u32 	%r1093, [_Z9cuda_gemmIiLi128ELi1ELi1ELi16ELi64ELi64ELi0EEviiiPT_S1_S1_ii_param_7];
	add.s32 	%r984, %r26, 13;
	setp.lt.s32 	%p220, %r984, %r1093;
	selp.b32 	%r985, 0, %r1093, %p220;
	sub.s32 	%r986, %r984, %r985;
	shfl.sync.idx.b32	%r987|%p221, %r196, %r986, %r13, -1;
	mad.lo.s32 	%r1180, %r987, %r1159, %r1180;
$L__BB10_173:
	setp.lt.s32 	%p222, %r128, 15;
	@%p222 bra 	$L__BB10_175;
	ld.param.u32 	%r1094, [_Z9cuda_gemmIiLi128ELi1ELi1ELi16ELi64ELi64ELi0EEviiiPT_S1_S1_ii_param_7];
	add.s32 	%r988, %r26, 14;
	setp.lt.s32 	%p223, %r988, %r1094;
	selp.b32 	%r989, 0, %r1094, %p223;
	sub.s32 	%r990, %r988, %r989;
	shfl.sync.idx.b32	%r991|%p224, %r196, %r990, %r13, -1;
	mad.lo.s32 	%r1180, %r991, %r1160, %r1180;
$L__BB10_175:
	setp.lt.s32 	%p225, %r128, 16;
	@%p225 bra 	$L__BB10_177;
	shfl.sync.idx.b32	%r992|%p226, %r196, %r91, %r13, -1;
	mad.lo.s32 	%r1180, %r992, %r1161, %r1180;
$L__BB10_177:
	setp.lt.s32 	%p227, %r128, 17;
	@%p227 bra 	$L__BB10_179;
	ld.param.u32 	%r1095, [_Z9cuda_gemmIiLi128ELi1ELi1ELi16ELi64ELi64ELi0EEviiiPT_S1_S1_ii_param_7];
	add.s32 	%r993, %r26, 16;
	setp.lt.s32 	%p228, %r993, %r1095;
	selp.b32 	%r994, 0, %r1095, %p228;
	sub.s32 	%r995, %r993, %r994;
	shfl.sync.idx.b32	%r996|%p229, %r196, %r995, %r13, -1;
	mad.lo.s32 	%r1180, %r996, %r1162, %r1180;
$L__BB10_179:
	setp.lt.s32 	%p230, %r128, 18;
	@%p230 bra 	$L__BB10_181;
	shfl.sync.idx.b32	%r997|%p231, %r196, %r92, %r13, -1;
	mad.lo.s32 	%r1180, %r997, %r1163, %r1180;
$L__BB10_181:
	setp.lt.s32 	%p232, %r128, 19;
	@%p232 bra 	$L__BB10_183;
	shfl.sync.idx.b32	%r998|%p233, %r196, %r93, %r13, -1;
	mad.lo.s32 	%r1180, %r998, %r1164, %r1180;
$L__BB10_183:
	setp.lt.s32 	%p234, %r128, 20;
	@%p234 bra 	$L__BB10_185;
	ld.param.u32 	%r1096, [_Z9cuda_gemmIiLi128ELi1ELi1ELi16ELi64ELi64ELi0EEviiiPT_S1_S1_ii_param_7];
	add.s32 	%r999, %r26, 19;
	setp.lt.s32 	%p235, %r999, %r1096;
	selp.b32 	%r1000, 0, %r1096, %p235;
	sub.s32 	%r1001, %r999, %r1000;
	shfl.sync.idx.b32	%r1002|%p236, %r196, %r1001, %r13, -1;
	mad.lo.s32 	%r1180, %r1002, %r1165, %r1180;
$L__BB10_185:
	setp.lt.s32 	%p237, %r128, 21;
	@%p237 bra 	$L__BB10_187;
	ld.param.u32 	%r1097, [_Z9cuda_gemmIiLi128ELi1ELi1ELi16ELi64ELi64ELi0EEviiiPT_S1_S1_ii_param_7];
	add.s32 	%r1003, %r26, 20;
	setp.lt.s32 	%p238, %r1003, %r1097;
	selp.b32 	%r1004, 0, %r1097, %p238;
	sub.s32 	%r1005, %r1003, %r1004;
	shfl.sync.idx.b32	%r1006|%p239, %r196, %r1005, %r13, -1;
	mad.lo.s32 	%r1180, %r1006, %r1166, %r1180;
$L__BB10_187:
	setp.lt.s32 	%p240, %r128, 22;
	@%p240 bra 	$L__BB10_189;
	ld.param.u32 	%r1098, [_Z9cuda_gemmIiLi128ELi1ELi1ELi16ELi64ELi64ELi0EEviiiPT_S1_S1_ii_param_7];
	add.s32 	%r1007, %r26, 21;
	setp.lt.s32 	%p241, %r1007, %r1098;
	selp.b32 	%r1008, 0, %r1098, %p241;
	sub.s32 	%r1009, %r1007, %r1008;
	shfl.sync.idx.b32	%r1010|%p242, %r196, %r1009, %r13, -1;
	mad.lo.s32 	%r1180, %r1010, %r1167, %r1180;
$L__BB10_189:
	setp.lt.s32 	%p243, %r128, 23;
	@%p243 bra 	$L__BB10_191;
	ld.param.u32 	%r1099, [_Z9cuda_gemmIiLi128ELi1ELi1ELi16ELi64ELi64ELi0EEviiiPT_S1_S1_ii_param_7];
	add.s32 	%r1011, %r26, 22;
	setp.lt.s32 	%p244, %r1011, %r1099;
	selp.b32 	%r1012, 0, %r1099, %p244;
	sub.s32 	%r1013, %r1011, %r1012;
	shfl.sync.idx.b32	%r1014|%p245, %r196, %r1013, %r13, -1;
	mad.lo.s32 	%r1180, %r1014, %r1168, %r1180;
$L__BB10_191:
	setp.lt.s32 	%p246, %r128, 24;
	@%p246 bra 	$L__BB10_193;
	ld.param.u32 	%r1100, [_Z9cuda_gemmIiLi128ELi1ELi1ELi16ELi64ELi64ELi0EEviiiPT_S1_S1_ii_param_7];
	add.s32 	%r1015, %r26, 23;
	setp.lt.s32 	%p247, %r1015, %r1100;
	selp.b32 	%r1016, 0, %r1100, %p247;
	sub.s32 	%r1017, %r1015, %r1016;
	shfl.sync.idx.b32	%r1018|%p248, %r196, %r1017, %r13, -1;
	mad.lo.s32 	%r1180, %r1018, %r1169, %r1180;
$L__BB10_193:
	setp.lt.s32 	%p249, %r128, 25;
	@%p249 bra 	$L__BB10_195;
	ld.param.u32 	%r1101, [_Z9cuda_gemmIiLi128ELi1ELi1ELi16ELi64ELi64ELi0EEviiiPT_S1_S1_ii_param_7];
	add.s32 	%r1019, %r26, 24;
	setp.lt.s32 	%p250, %r1019, %r1101;
	selp.b32 	%r1020, 0, %r1101, %p250;
	sub.s32 	%r1021, %r1019, %r1020;
	shfl.sync.idx.b32	%r1022|%p251, %r196, %r1021, %r13, -1;
	mad.lo.s32 	%r1180, %r1022, %r1170, %r1180;
$L__BB10_195:
	setp.lt.s32 	%p252, %r128, 26;
	@%p252 bra 	$L__BB10_197;
	ld.param.u32 	%r1102, [_Z9cuda_gemmIiLi128ELi1ELi1ELi16ELi64ELi64ELi0EEviiiPT_S1_S1_ii_param_7];
	add.s32 	%r1023, %r26, 25;
	setp.lt.s32 	%p253, %r1023, %r1102;
	selp.b32 	%r1024, 0, %r1102, %p253;
	sub.s32 	%r1025, %r1023, %r1024;
	shfl.sync.idx.b32	%r1026|%p254, %r196, %r1025, %r13, -1;
	mad.lo.s32 	%r1180, %r1026, %r1171, %r1180;
$L__BB10_197:
	setp.lt.s32 	%p255, %r128, 27;
	@%p255 bra 	$L__BB10_199;
	ld.param.u32 	%r1103, [_Z9cuda_gemmIiLi128ELi1ELi1ELi16ELi64ELi64ELi0EEviiiPT_S1_S1_ii_param_7];
	add.s32 	%r1027, %r26, 26;
	setp.lt.s32 	%p256, %r1027, %r1103;
	selp.b32 	%r1028, 0, %r1103, %p256;
	sub.s32 	%r1029, %r1027, %r1028;
	shfl.sync.idx.b32	%r1030|%p257, %r196, %r1029, %r13, -1;
	mad.lo.s32 	%r1180, %r1030, %r1172, %r1180;
$L__BB10_199:
	setp.lt.s32 	%p258, %r128, 28;
	@%p258 bra 	$L__BB10_201;
	ld.param.u32 	%r1104, [_Z9cuda_gemmIiLi128ELi1ELi1ELi16ELi64ELi64ELi0EEviiiPT_S1_S1_ii_param_7];
	add.s32 	%r1031, %r26, 27;
	setp.lt.s32 	%p259, %r1031, %r1104;
	selp.b32 	%r1032, 0, %r1104, %p259;
	sub.s32 	%r1033, %r1031, %r1032;
	shfl.sync.idx.b32	%r1034|%p260, %r196, %r1033, %r13, -1;
	mad.lo.s32 	%r1180, %r1034, %r1173, %r1180;
$L__BB10_201:
	setp.lt.s32 	%p261, %r128, 29;
	@%p261 bra 	$L__BB10_203;
	ld.param.u32 	%r1105, [_Z9cuda_gemmIiLi128ELi1ELi1ELi16ELi64ELi64ELi0EEviiiPT_S1_S1_ii_param_7];
	add.s32 	%r1035, %r26, 28;
	setp.lt.s32 	%p262, %r1035, %r1105;
	selp.b32 	%r1036, 0, %r1105, %p262;
	sub.s32 	%r1037, %r1035, %r1036;
	shfl.sync.idx.b32	%r1038|%p263, %r196, %r1037, %r13, -1;
	mad.lo.s32 	%r1180, %r1038, %r1174, %r1180;
$L__BB10_203:
	setp.lt.s32 	%p264, %r128, 30;
	@%p264 bra 	$L__BB10_205;
	ld.param.u32 	%r1106, [_Z9cuda_gemmIiLi128ELi1ELi1ELi16ELi64ELi64ELi0EEviiiPT_S1_S1_ii_param_7];
	add.s32 	%r1039, %r26, 29;
	setp.lt.s32 	%p265, %r1039, %r1106;
	selp.b32 	%r1040, 0, %r1106, %p265;
	sub.s32 	%r1041, %r1039, %r1040;
	shfl.sync.idx.b32	%r1042|%p266, %r196, %r1041, %r13, -1;
	mad.lo.s32 	%r1180, %r1042, %r1175, %r1180;
$L__BB10_205:
	setp.lt.s32 	%p267, %r128, 31;
	@%p267 bra 	$L__BB10_207;
	ld.param.u32 	%r1107, [_Z9cuda_gemmIiLi128ELi1ELi1ELi16ELi64ELi64ELi0EEviiiPT_S1_S1_ii_param_7];
	add.s32 	%r1043, %r26, 30;
	setp.lt.s32 	%p268, %r1043, %r1107;
	selp.b32 	%r1044, 0, %r1107, %p268;
	sub.s32 	%r1045, %r1043, %r1044;
	shfl.sync.idx.b32	%r1046|%p269, %r196, %r1045, %r13, -1;
	mad.lo.s32 	%r1180, %r1046, %r1176, %r1180;
$L__BB10_207:
	setp.lt.s32 	%p270, %r128, 32;
	@%p270 bra 	$L__BB10_209;
	shfl.sync.idx.b32	%r1047|%p271, %r196, %r94, %r13, -1;
	mad.lo.s32 	%r1180, %r1047, %r1177, %r1180;
$L__BB10_209:
	ld.param.u32 	%r1073, [_Z9cuda_gemmIiLi128ELi1ELi1ELi16ELi64ELi64ELi0EEviiiPT_S1_S1_ii_param_6];
	mad.lo.s32 	%r1048, %r1178, %r6, %r7;
	shl.b32 	%r1049, %r1048, 2;
	mov.u32 	%r1050, _ZZ9cuda_gemmIiLi128ELi1ELi1ELi16ELi64ELi64ELi0EEviiiPT_S1_S1_iiE3Csh;
	add.s32 	%r1051, %r1050, %r1049;
	ld.shared.u32 	%r1052, [%r1051];
	add.s32 	%r1053, %r1052, %r1180;
	st.shared.u32 	[%r1051], %r1053;
	add.s32 	%r1178, %r1178, %r10;
	setp.lt.s32 	%p272, %r1178, %r1073;
	@%p272 bra 	$L__BB10_145;
	bra.uni 	$L__BB10_143;
$L__BB10_210:
	ld.param.u32 	%r1070, [_Z9cuda_gemmIiLi128ELi1ELi1ELi16ELi64ELi64ELi0EEviiiPT_S1_S1_ii_param_6];
	setp.lt.s32 	%p76, %r8, %r1070;
	@%p76 bra 	$L__BB10_211;
	bra.uni 	$L__BB10_277;
$L__BB10_211:
	add.s32 	%r301, %r26, %r1245;
	sub.s32 	%r302, %r301, %r47;
	sub.s32 	%r303, %r301, %r48;
	sub.s32 	%r304, %r301, %r49;
	shl.b32 	%r715, %r302, 2;
	shl.b32 	%r718, %r303, 2;
	shl.b32 	%r721, %r304, 2;
	mov.u32 	%r1278, %r8;
$L__BB10_212:
	setp.lt.s32 	%p77, %r299, 1;
	mov.u32 	%r631, _ZZ9cuda_gemmIiLi128ELi1ELi1ELi16ELi64ELi64ELi0EEviiiPT_S1_S1_iiE11kron_fac_sh;
	mad.lo.s32 	%r370, %r1278, 260, %r631;
	mov.b32 	%r1280, 0;
	@%p77 bra 	$L__BB10_214;
	shl.b32 	%r632, %r301, 2;
	add.s32 	%r633, %r370, %r632;
	ld.shared.u32 	%r634, [%r633];
	mul.lo.s32 	%r1280, %r634, %r1246;
$L__BB10_214:
	@%p45 bra 	$L__BB10_216;
	sub.s32 	%r635, %r301, %r27;
	shl.b32 	%r636, %r635, 2;
	add.s32 	%r637, %r370, %r636;
	ld.shared.u32 	%r638, [%r637+4];
	mad.lo.s32 	%r1280, %r638, %r1243, %r1280;
$L__BB10_216:
	@%p46 bra 	$L__BB10_218;
	sub.s32 	%r639, %r301, %r28;
	shl.b32 	%r640, %r639, 2;
	add.s32 	%r641, %r370, %r640;
	ld.shared.u32 	%r642, [%r641+8];
	mad.lo.s32 	%r1280, %r642, %r1242, %r1280;
$L__BB10_218:
	@%p47 bra 	$L__BB10_220;
	sub.s32 	%r643, %r301, %r29;
	shl.b32 	%r644, %r643, 2;
	add.s32 	%r645, %r370, %r644;
	ld.shared.u32 	%r646, [%r645+12];
	mad.lo.s32 	%r1280, %r646, %r1241, %r1280;
$L__BB10_220:
	@%p48 bra 	$L__BB10_222;
	sub.s32 	%r647, %r301, %r30;
	shl.b32 	%r648, %r647, 2;
	add.s32 	%r649, %r370, %r648;
	ld.shared.u32 	%r650, [%r649+16];
	mad.lo.s32 	%r1280, %r650, %r1240, %r1280;
$L__BB10_222:
	@%p49 bra 	$L__BB10_224;
	sub.s32 	%r651, %r301, %r31;
	shl.b32 	%r652, %r651, 2;
	add.s32 	%r653, %r370, %r652;
	ld.shared.u32 	%r654, [%r653+20];
	mad.lo.s32 	%r1280, %r654, %r1239, %r1280;
$L__BB10_224:
	setp.lt.s32 	%p83, %r299, 7;
	@%p83 bra 	$L__BB10_226;
	sub.s32 	%r655, %r301, %r32;
	shl.b32 	%r656, %r655, 2;
	add.s32 	%r657, %r370, %r656;
	ld.shared.u32 	%r658, [%r657+24];
	mad.lo.s32 	%r1280, %r658, %r1238, %r1280;
$L__BB10_226:
	setp.lt.s32 	%p84, %r299, 8;
	@%p84 bra 	$L__BB10_228;
	sub.s32 	%r659, %r301, %r33;
	shl.b32 	%r660, %r659, 2;
	add.s32 	%r661, %r370, %r660;
	ld.shared.u32 	%r662, [%r661+28];
	mad.lo.s32 	%r1280, %r662, %r1237, %r1280;
$L__BB10_228:
	setp.lt.s32 	%p85, %r299, 9;
	@%p85 bra 	$L__BB10_230;
	sub.s32 	%r663, %r301, %r34;
	shl.b32 	%r664, %r663, 2;
	add.s32 	%r665, %r370, %r664;
	ld.shared.u32 	%r666, [%r665+32];
	mad.lo.s32 	%r1280, %r666, %r1236, %r1280;
$L__BB10_230:
	setp.lt.s32 	%p86, %r299, 10;
	@%p86 bra 	$L__BB10_232;
	sub.s32 	%r667, %r301, %r35;
	shl.b32 	%r668, %r667, 2;
	add.s32 	%r669, %r370, %r668;
	ld.shared.u32 	%r670, [%r669+36];
	mad.lo.s32 	%r1280, %r670, %r1235, %r1280;
$L__BB10_232:
	setp.lt.s32 	%p87, %r299, 11;
	@%p87 bra 	$L__BB10_234;
	sub.s32 	%r671, %r301, %r36;
	shl.b32 	%r672, %r671, 2;
	add.s32 	%r673, %r370, %r672;
	ld.shared.u32 	%r674, [%r673+40];
	mad.lo.s32 	%r1280, %r674, %r1234, %r1280;
$L__BB10_234:
	setp.lt.s32 	%p88, %r299, 12;
	@%p88 bra 	$L__BB10_236;
	sub.s32 	%r675, %r301, %r37;
	shl.b32 	%r676, %r675, 2;
	add.s32 	%r677, %r370, %r676;
	ld.shared.u32 	%r678, [%r677+44];
	mad.lo.s32 	%r1280, %r678, %r1233, %r1280;
$L__BB10_236:
	setp.lt.s32 	%p89, %r299, 13;
	@%p89 bra 	$L__BB10_238;
	sub.s32 	%r679, %r301, %r38;
	shl.b32 	%r680, %r679, 2;
	add.s32 	%r681, %r370, %r680;
	ld.shared.u32 	%r682, [%r681+48];
	mad.lo.s32 	%r1280, %r682, %r1232, %r1280;
$L__BB10_238:
	setp.lt.s32 	%p90, %r299, 14;
	@%p90 bra 	$L__BB10_240;
	sub.s32 	%r683, %r301, %r39;
	shl.b32 	%r684, %r683, 2;
	add.s32 	%r685, %r370, %r684;
	ld.shared.u32 	%r686, [%r685+52];
	mad.lo.s32 	%r1280, %r686, %r1231, %r1280;
$L__BB10_240:
	setp.lt.s32 	%p91, %r299, 15;
	@%p91 bra 	$L__BB10_242;
	sub.s32 	%r687, %r301, %r40;
	shl.b32 	%r688, %r687, 2;
	add.s32 	%r689, %r370, %r688;
	ld.shared.u32 	%r690, [%r689+56];
	mad.lo.s32 	%r1280, %r690, %r1230, %r1280;
$L__BB10_242:
	setp.lt.s32 	%p92, %r299, 16;
	@%p92 bra 	$L__BB10_244;
	sub.s32 	%r691, %r301, %r41;
	shl.b32 	%r692, %r691, 2;
	add.s32 	%r693, %r370, %r692;
	ld.shared.u32 	%r694, [%r693+60];
	mad.lo.s32 	%r1280, %r694, %r1229, %r1280;
$L__BB10_244:
	setp.lt.s32 	%p93, %r299, 17;
	@%p93 bra 	$L__BB10_246;
	sub.s32 	%r695, %r301, %r42;
	shl.b32 	%r696, %r695, 2;
	add.s32 	%r697, %r370, %r696;
	ld.shared.u32 	%r698, [%r697+64];
	mad.lo.s32 	%r1280, %r698, %r1228, %r1280;
$L__BB10_246:
	setp.lt.s32 	%p94, %r299, 18;
	@%p94 bra 	$L__BB10_248;
	sub.s32 	%r699, %r301, %r43;
	shl.b32 	%r700, %r699, 2;
	add.s32 	%r701, %r370, %r700;
	ld.shared.u32 	%r702, [%r701+68];
	mad.lo.s32 	%r1280, %r702, %r1227, %r1280;
$L__BB10_248:
	setp.lt.s32 	%p95, %r299, 19;
	@%p95 bra 	$L__BB10_250;
	sub.s32 	%r703, %r301, %r44;
	shl.b32 	%r704, %r703, 2;
	add.s32 	%r705, %r370, %r704;
	ld.shared.u32 	%r706, [%r705+72];
	mad.lo.s32 	%r1280, %r706, %r1226, %r1280;
$L__BB10_250:
	setp.lt.s32 	%p96, %r299, 20;
	@%p96 bra 	$L__BB10_252;
	sub.s32 	%r707, %r301, %r45;
	shl.b32 	%r708, %r707, 2;
	add.s32 	%r709, %r370, %r708;
	ld.shared.u32 	%r710, [%r709+76];
	mad.lo.s32 	%r1280, %r710, %r1225, %r1280;
$L__BB10_252:
	setp.lt.s32 	%p97, %r299, 21;
	@%p97 bra 	$L__BB10_254;
	sub.s32 	%r711, %r301, %r46;
	shl.b32 	%r712, %r711, 2;
	add.s32 	%r713, %r370, %r712;
	ld.shared.u32 	%r714, [%r713+80];
	mad.lo.s32 	%r1280, %r714, %r1224, %r1280;
$L__BB10_254:
	setp.lt.s32 	%p98, %r299, 22;
	@%p98 bra 	$L__BB10_256;
	add.s32 	%r716, %r370, %r715;
	ld.shared.u32 	%r717, [%r716+84];
	mad.lo.s32 	%r1280, %r717, %r1223, %r1280;
$L__BB10_256:
	setp.lt.s32 	%p99, %r299, 23;
	@%p99 bra 	$L__BB10_258;
	add.s32 	%r719, %r370, %r718;
	ld.shared.u32 	%r720, [%r719+88];
	mad.lo.s32 	%r1280, %r720, %r1222, %r1280;
$L__BB10_258:
	setp.lt.s32 	%p100, %r299, 24;
	@%p100 bra 	$L__BB10_260;
	add.s32 	%r722, %r370, %r721;
	ld.shared.u32 	%r723, [%r722+92];
	mad.lo.s32 	%r1280, %r723, %r1221, %r1280;
$L__BB10_260:
	setp.lt.s32 	%p101, %r299, 25;
	@%p101 bra 	$L__BB10_262;
	sub.s32 	%r724, %r301, %r50;
	shl.b32 	%r725, %r724, 2;
	add.s32 	%r726, %r370, %r725;
	ld.shared.u32 	%r727, [%r726+96];
	mad.lo.s32 	%r1280, %r727, %r1220, %r1280;
$L__BB10_262:
	setp.lt.s32 	%p102, %r299, 26;
	@%p102 bra 	$L__BB10_264;
	sub.s32 	%r728, %r301, %r51;
	shl.b32 	%r729, %r728, 2;
	add.s32 	%r730, %r370, %r729;
	ld.shared.u32 	%r731, [%r730+100];
	mad.lo.s32 	%r1280, %r731, %r1219, %r1280;
$L__BB10_264:
	setp.lt.s32 	%p103, %r299, 27;
	@%p103 bra 	$L__BB10_266;
	sub.s32 	%r732, %r301, %r52;
	shl.b32 	%r733, %r732, 2;
	add.s32 	%r734, %r370, %r733;
	ld.shared.u32 	%r735, [%r734+104];
	mad.lo.s32 	%r1280, %r735, %r1218, %r1280;
$L__BB10_266:
	setp.lt.s32 	%p104, %r299, 28;
	@%p104 bra 	$L__BB10_268;
	sub.s32 	%r736, %r301, %r53;
	shl.b32 	%r737, %r736, 2;
	add.s32 	%r738, %r370, %r737;
	ld.shared.u32 	%r739, [%r738+108];
	mad.lo.s32 	%r1280, %r739, %r1217, %r1280;
$L__BB10_268:
	setp.lt.s32 	%p105, %r299, 29;
	@%p105 bra 	$L__BB10_270;
	sub.s32 	%r740, %r301, %r54;
	shl.b32 	%r741, %r740, 2;
	add.s32 	%r742, %r370, %r741;
	ld.shared.u32 	%r743, [%r742+112];
	mad.lo.s32 	%r1280, %r743, %r1216, %r1280;
$L__BB10_270:
	setp.lt.s32 	%p106, %r299, 30;
	@%p106 bra 	$L__BB10_272;
	sub.s32 	%r744, %r301, %r55;
	shl.b32 	%r745, %r744, 2;
	add.s32 	%r746, %r370, %r745;
	ld.shared.u32 	%r747, [%r746+116];
	mad.lo.s32 	%r1280, %r747, %r1215, %r1280;
$L__BB10_272:
	setp.lt.s32 	%p107, %r299, 31;
	@%p107 bra 	$L__BB10_274;
	sub.s32 	%r748, %r301, %r56;
	shl.b32 	%r749, %r748, 2;
	add.s32 	%r750, %r370, %r749;
	ld.shared.u32 	%r751, [%r750+120];
	mad.lo.s32 	%r1280, %r751, %r1214, %r1280;
$L__BB10_274:
	setp.lt.s32 	%p108, %r299, 32;
	@%p108 bra 	$L__BB10_276;
	sub.s32 	%r752, %r301, %r57;
	shl.b32 	%r753, %r752, 2;
	add.s32 	%r754, %r370, %r753;
	ld.shared.u32 	%r755, [%r754+124];
	mad.lo.s32 	%r1280, %r755, %r1213, %r1280;
$L__BB10_276:
	ld.param.u32 	%r1071, [_Z9cuda_gemmIiLi128ELi1ELi1ELi16ELi64ELi64ELi0EEviiiPT_S1_S1_ii_param_6];
	mad.lo.s32 	%r756, %r1278, %r6, %r7;
	shl.b32 	%r757, %r756, 2;
	mov.u32 	%r758, _ZZ9cuda_gemmIiLi128ELi1ELi1ELi16ELi64ELi64ELi0EEviiiPT_S1_S1_iiE3Csh;
	add.s32 	%r759, %r758, %r757;
	ld.shared.u32 	%r760, [%r759];
	add.s32 	%r761, %r760, %r1280;
	st.shared.u32 	[%r759], %r761;
	add.s32 	%r1278, %r1278, %r10;
	setp.lt.s32 	%p109, %r1278, %r1071;
	@%p109 bra 	$L__BB10_212;
$L__BB10_277:
	mov.b32 	%r1245, 32;
	mov.pred 	%p277, 0;
	@%p2 bra 	$L__BB10_13;
$L__BB10_278:
	mov.u32 	%r1312, %tid.x;
	setp.gt.u32 	%p274, %r1312, 15;
	bar.sync 	0;
	@%p274 bra 	$L__BB10_281;
	ld.param.u32 	%r1108, [_Z9cuda_gemmIiLi128ELi1ELi1ELi16ELi64ELi64ELi0EEviiiPT_S1_S1_ii_param_7];
	ld.param.u64 	%rd13, [_Z9cuda_gemmIiLi128ELi1ELi1ELi16ELi64ELi64ELi0EEviiiPT_S1_S1_ii_param_5];
	ld.param.u32 	%r1068, [_Z9cuda_gemmIiLi128ELi1ELi1ELi16ELi64ELi64ELi0EEviiiPT_S1_S1_ii_param_2];
	ld.param.u32 	%r1066, [_Z9cuda_gemmIiLi128ELi1ELi1ELi16ELi64ELi64ELi0EEviiiPT_S1_S1_ii_param_1];
	mov.u32 	%r1055, %ctaid.y;
	mov.u32 	%r1056, %ctaid.x;
	mul.lo.s32 	%r1057, %r6, %r1056;
	mad.lo.s32 	%r437, %r1055, %r1066, %r1057;
	div.s32 	%r438, %r1068, %r1108;
	shl.b32 	%r1058, %r1312, 2;
	mov.u32 	%r1059, _ZZ9cuda_gemmIiLi128ELi1ELi1ELi16ELi64ELi64ELi0EEviiiPT_S1_S1_iiE3Csh;
	add.s32 	%r1311, %r1059, %r1058;
	mov.u32 	%r440, %ntid.x;
	shl.b32 	%r441, %r440, 2;
	cvta.to.global.u64 	%rd3, %rd13;
$L__BB10_280:
	div.s32 	%r1060, %r1312, %r6;
	mad.lo.s32 	%r1061, %r438, %r1060, %r437;
	mul.lo.s32 	%r1062, %r1060, %r6;
	sub.s32 	%r1063, %r1312, %r1062;
	add.s32 	%r1064, %r1061, %r1063;
	ld.shared.u32 	%r1065, [%r1311];
	mul.wide.s32 	%rd11, %r1064, 4;
	add.s64 	%rd12, %rd3, %rd11;
	st.global.u32 	[%rd12], %r1065;
	add.s32 	%r1312, %r1312, %r440;
	add.s32 	%r1311, %r1311, %r441;
	setp.lt.u32 	%p275, %r1312, 16;
	@%p275 bra 	$L__BB10_280;
$L__BB10_281:
	ret;

}
	// .globl	_Z9cuda_gemmIiLi128ELi1ELi1ELi16ELi64ELi64ELi1EEviiiPT_S1_S1_ii
.visible .entry _Z9cuda_gemmIiLi128ELi1ELi1ELi16ELi64ELi64ELi1EEviiiPT_S1_S1_ii(
	.param .u32 _Z9cuda_gemmIiLi128ELi1ELi1ELi16ELi64ELi64ELi1EEviiiPT_S1_S1_ii_param_0,
	.param .u32 _Z9cuda_gemmIiLi128ELi1ELi1ELi16ELi64ELi64ELi1EEviiiPT_S1_S1_ii_param_1,
	.param .u32 _Z9cuda_gemmIiLi128ELi1ELi1ELi16ELi64ELi64ELi1EEviiiPT_S1_S1_ii_param_2,
	.param .u64 .ptr .align 1 _Z9cuda_gemmIiLi128ELi1ELi1ELi16ELi64ELi64ELi1EEviiiPT_S1_S1_ii_param_3,
	.param .u64 .ptr .align 1 _Z9cuda_gemmIiLi128ELi1ELi1ELi16ELi64ELi64ELi1EEviiiPT_S1_S1_ii_param_4,
	.param .u64 .ptr .align 1 _Z9cuda_gemmIiLi128ELi1ELi1ELi16ELi64ELi64ELi1EEviiiPT_S1_S1_ii_param_5,
	.param .u32 _Z9cuda_gemmIiLi128ELi1ELi1ELi16ELi64ELi64ELi1EEviiiPT_S1_S1_ii_param_6,
	.param .u32 _Z9cuda_gemmIiLi128ELi1ELi1ELi16ELi64ELi64ELi1EEviiiPT_S1_S1_ii_param_7
)
.maxntid 128
{
	.reg .pred 	%p<11>;
	.reg .b16 	%rs<6>;
	.reg .b32 	%r<103>;
	.reg .b64 	%rd<29>;
	// demoted variable
	.shared .align 128 .b8 _ZZ9cuda_gemmIiLi128ELi1ELi1ELi16ELi64ELi64ELi1EEviiiPT_S1_S1_iiE11kron_fac_sh[16640];
	// demoted variable
	.shared .align 128 .b8 _ZZ9cuda_gemmIiLi128ELi1ELi1ELi16ELi64ELi64ELi1EEviiiPT_S1_S1_iiE3Ash[64];
	// demoted variable
	.shared .align 128 .b8 _ZZ9cuda_gemmIiLi128ELi1ELi1ELi16ELi64ELi64ELi1EEviiiPT_S1_S1_iiE3Csh[64];
	ld.param.u64 	%rd10, [_Z9cuda_gemmIiLi128ELi1ELi1ELi16ELi64ELi64ELi1EEviiiPT_S1_S1_ii_param_3];
	ld.param.u64 	%rd12, [_Z9cuda_gemmIiLi128ELi1ELi1ELi16ELi64ELi64ELi1EEviiiPT_S1_S1_ii_param_4];
	ld.param.u64 	%rd11, [_Z9cuda_gemmIiLi128ELi1ELi1ELi16ELi64ELi64ELi1EEviiiPT_S1_S1_ii_param_5];
	cvta.to.global.u64 	%rd1, %rd12;
	mov.u32 	%r102, %tid.x;
	mov.u32 	%r2, %ntid.x;
	add.s32 	%r37, %r102, %r2;
	cvt.u16.u32 	%rs2, %r37;
	xor.b16  	%rs3, %rs2, 4095;
	cvt.u16.u32 	%rs4, %r2;
	div.u16 	%rs5, %rs3, %rs4;
	and.b16  	%rs1, %rs5, 3;
	setp.eq.s16 	%p1, %rs1, 2;
	mov.u32 	%r92, %r102;
	@%p1 bra 	$L__BB11_3;
	cvt.u32.u16 	%r3, %rs1;
	mov.b32 	%r91, 0;
	mov.u32 	%r41, _ZZ9cuda_gemmIiLi128ELi1ELi1ELi16ELi64ELi64ELi1EEviiiPT_S1_S1_iiE11kron_fac_sh;
	mov.u32 	%r92, %r102;
$L__BB11_2:
	.pragma "nounroll";
	mul.wide.u32 	%rd13, %r92, 4;
	add.s64 	%rd14, %rd1, %rd13;
	ld.global.u32 	%r39, [%rd14];
	and.b32  	%r40, %r92, 63;
	mad.lo.s32 	%r42, %r40, 260, %r41;
	shr.u32 	%r43, %r92, 4;
	and.b32  	%r44, %r43, 268435452;
	add.s32 	%r45, %r42, %r44;
	st.shared.u32 	[%r45], %r39;
	add.s32 	%r92, %r92, %r2;
	add.s32 	%r91, %r91, 1;
	xor.b32  	%r46, %r91, %r3;
	setp.ne.s32 	%p2, %r46, 2;
	@%p2 bra 	$L__BB11_2;
$L__BB11_3:
	shl.b32 	%r47, %r2, 1;
	add.s32 	%r95, %r92, %r47;
	shl.b32 	%r10, %r2, 2;
	mad.lo.s32 	%r94, %r2, 3, %r92;
	add.s32 	%r93, %r2, %r92;
$L__BB11_4:
	mul.wide.u32 	%rd15, %r92, 4;
	add.s64 	%rd16, %rd1, %rd15;
	ld.global.u32 	%r48, [%rd16];
	and.b32  	%r49, %r92, 63;
	mov.u32 	%r50, _ZZ9cuda_gemmIiLi128ELi1ELi1ELi16ELi64ELi64ELi1EEviiiPT_S1_S1_iiE11kron_fac_sh;
	mad.lo.s32 	%r51, %r49, 260, %r50;
	shr.u32 	%r52, %r92, 4;
	and.b32  	%r53, %r52, 268435452;
	add.s32 	%r54, %r51, %r53;
	st.shared.u32 	[%r54], %r48;
	add.s32 	%r55, %r92, %r2;
	mul.wide.u32 	%rd17, %r93, 4;
	add.s64 	%rd18, %rd1, %rd17;
	ld.global.u32 	%r56, [%rd18];
	and.b32  	%r57, %r93, 63;
	mad.lo.s32 	%r58, %r57, 260, %r50;
	shr.u32 	%r59, %r93, 4;
	and.b32  	%r60, %r59, 268435452;
	add.s32 	%r61, %r58, %r60;
	st.shared.u32 	[%r61], %r56;
	add.s32 	%r62, %r55, %r2;
	mul.wide.u32 	%rd19, %r95, 4;
	add.s64 	%rd20, %rd1, %rd19;
	ld.global.u32 	%r63, [%rd20];
	and.b32  	%r64, %r95, 63;
	mad.lo.s32 	%r65, %r64, 260, %r50;
	shr.u32 	%r66, %r95, 4;
	and.b32  	%r67, %r66, 268435452;
	add.s32 	%r68, %r65, %r67;
	st.shared.u32 	[%r68], %r63;
	add.s32 	%r69, %r62, %r2;
	mul.wide.u32 	%rd21, %r94, 4;
	add.s64 	%rd22, %rd1, %rd21;
	ld.global.u32 	%r70, [%rd22];
	and.b32  	%r71, %r94, 63;
	mad.lo.s32 	%r72, %r71, 260, %r50;
	shr.u32 	%r73, %r94, 4;
	and.b32  	%r74, %r73, 268435452;
	add.s32 	%r75, %r72, %r74;
	st.shared.u32 	[%r75], %r70;
	add.s32 	%r92, %r69, %r2;
	add.s32 	%r95, %r95, %r10;
	add.s32 	%r94, %r94, %r10;
	add.s32 	%r93, %r93, %r10;
	setp.lt.u32 	%p3, %r92, 4096;
	@%p3 bra 	$L__BB11_4;
	mov.u32 	%r21, %ctaid.y;
	mov.u32 	%r76, %nctaid.y;
	setp.ge.u32 	%p4, %r21, %r76;
	@%p4 bra 	$L__BB11_15;
	setp.gt.u32 	%p5, %r102, 15;
	@%p5 bra 	$L__BB11_9;
	shl.b32 	%r77, %r21, 4;
	shl.b32 	%r78, %r102, 2;
	mov.u32 	%r79, _ZZ9cuda_gemmIiLi128ELi1ELi1ELi16ELi64ELi64ELi1EEviiiPT_S1_S1_iiE3Ash;
	add.s32 	%r97, %r79, %r78;
	add.s32 	%r80, %r102, %r77;
	mul.wide.u32 	%rd23, %r80, 4;
	cvta.to.global.u64 	%rd24, %rd10;
	add.s64 	%rd27, %rd24, %rd23;
	mul.wide.u32 	%rd3, %r2, 4;
	mov.u32 	%r98, %r102;
$L__BB11_8:
	ld.global.u32 	%r81, [%rd27];
	st.shared.u32 	[%r97], %r81;
	add.s32 	%r98, %r98, %r2;
	add.s32 	%r97, %r97, %r10;
	add.s64 	%rd27, %rd27, %rd3;
	setp.lt.u32 	%p6, %r98, 16;
	@%p6 bra 	$L__BB11_8;
$L__BB11_9:
	setp.gt.u32 	%p7, %r102, 15;
	bar.sync 	0;
	@%p7 bra 	$L__BB11_12;
	shl.b32 	%r82, %r102, 2;
	mov.u32 	%r83, _ZZ9cuda_gemmIiLi128ELi1ELi1ELi16ELi64ELi64ELi1EEviiiPT_S1_S1_iiE3Csh;
	add.s32 	%r99, %r83, %r82;
	mov.u32 	%r100, %r102;
$L__BB11_11:
	mov.b32 	%r84, 0;
	st.shared.u32 	[%r99], %r84;
	add.s32 	%r100, %r100, %r2;
	add.s32 	%r99, %r99, %r10;
	setp.lt.u32 	%p8, %r100, 16;
	@%p8 bra 	$L__BB11_11;
$L__BB11_12:
	setp.gt.u32 	%p9, %r102, 15;
	bar.sync 	0;
	@%p9 bra 	$L__BB11_15;
	shl.b32 	%r85, %r21, 4;
	shl.b32 	%r86, %r102, 2;
	mov.u32 	%r87, _ZZ9cuda_gemmIiLi128ELi1ELi1ELi16ELi64ELi64ELi1EEviiiPT_S1_S1_iiE3Csh;
	add.s32 	%r101, %r87, %r86;
	add.s32 	%r88, %r102, %r85;
	mul.wide.u32 	%rd25, %r88, 4;
	cvta.to.global.u64 	%rd26, %rd11;
	add.s64 	%rd28, %rd26, %rd25;
	mul.wide.u32 	%rd7, %r2, 4;
$L__BB11_14:
	ld.shared.u32 	%r89, [%r101];
	st.global.u32 	[%rd28], %r89;
	add.s32 	%r102, %r102, %r2;
	add.s32 	%r101, %r101, %r10;
	add.s64 	%rd28, %rd28, %rd7;
	setp.lt.u32 	%p10, %r102, 16;
	@%p10 bra 	$L__BB11_14;
$L__BB11_15:
	ret;

}
	// .globl	_Z9cuda_gemmIiLi128ELi1ELi1ELi32ELi2ELi2ELi0EEviiiPT_S1_S1_ii
.visible .entry _Z9cuda_gemmIiLi128ELi1ELi1ELi32ELi2ELi2ELi0EEviiiPT_S1_S1_ii(
	.param .u32 _Z9cuda_gemmIiLi128ELi1ELi1ELi32ELi2ELi2ELi0EEviiiPT_S1_S1_ii_param_0,
	.param .u32 _Z9cuda_gemmIiLi128ELi1ELi1ELi32ELi2ELi2ELi0EEviiiPT_S1_S1_ii_param_1,
	.param .u32 _Z9cuda_gemmIiLi128ELi1ELi1ELi32ELi2ELi2ELi0EEviiiPT_S1_S1_ii_param_2,
	.param .u64 .ptr .align 1 _Z9cuda_gemmIiLi128ELi1ELi1ELi32ELi2ELi2ELi0EEviiiPT_S1_S1_ii_param_3,
	.param .u64 .ptr .align 1 _Z9cuda_gemmIiLi128ELi1ELi1ELi32ELi2ELi2ELi0EEviiiPT_S1_S1_ii_param_4,
	.param .u64 .ptr .align 1 _Z9cuda_gemmIiLi128ELi1ELi1ELi32ELi2ELi2ELi0EEviiiPT_S1_S1_ii_param_5,
	.param .u32 _Z9cuda_gemmIiLi128ELi1ELi1ELi32ELi2ELi2ELi0EEviiiPT_S1_S1_ii_param_6,
	.param .u32 _Z9cuda_gemmIiLi128ELi1ELi1ELi32ELi2ELi2ELi0EEviiiPT_S1_S1_ii_param_7
)
.maxntid 128
{
	.reg .pred 	%p<37>;
	.reg .b32 	%r<286>;
	.reg .b64 	%rd<29>;
	// demoted variable
	.shared .align 128 .b8 _ZZ9cuda_gemmIiLi128ELi1ELi1ELi32ELi2ELi2ELi0EEviiiPT_S1_S1_iiE11kron_fac_sh[24];
	// demoted variable
	.shared .align 128 .b8 _ZZ9cuda_gemmIiLi128ELi1ELi1ELi32ELi2ELi2ELi0EEviiiPT_S1_S1_iiE3Ash[128];
	// demoted variable
	.shared .align 128 .b8 _ZZ9cuda_gemmIiLi128ELi1ELi1ELi32ELi2ELi2ELi0EEviiiPT_S1_S1_iiE3Csh[128];
	ld.param.u32 	%r119, [_Z9cuda_gemmIiLi128ELi1ELi1ELi32ELi2ELi2ELi0EEviiiPT_S1_S1_ii_param_1];
	ld.param.u32 	%r120, [_Z9cuda_gemmIiLi128ELi1ELi1ELi32ELi2ELi2ELi0EEviiiPT_S1_S1_ii_param_2];
	ld.param.u64 	%rd5, [_Z9cuda_gemmIiLi128ELi1ELi1ELi32ELi2ELi2ELi0EEviiiPT_S1_S1_ii_param_3];
	ld.param.u64 	%rd4, [_Z9cuda_gemmIiLi128ELi1ELi1ELi32ELi2ELi2ELi0EEviiiPT_S1_S1_ii_param_4];
	ld.param.u64 	%rd6, [_Z9cuda_gemmIiLi128ELi1ELi1ELi32ELi2ELi2ELi0EEviiiPT_S1_S1_ii_param_5];
	ld.param.u32 	%r121, [_Z9cuda_gemmIiLi128ELi1ELi1ELi32ELi2ELi2ELi0EEviiiPT_S1_S1_ii_param_6];
	ld.param.u32 	%r122, [_Z9cuda_gemmIiLi128ELi1ELi1ELi32ELi2ELi2ELi0EEviiiPT_S1_S1_ii_param_7];
	cvta.to.global.u64 	%rd1, %rd5;
	cvta.to.global.u64 	%rd2, %rd6;
	mov.u32 	%r280, %tid.x;
	mul.lo.s32 	%r2, %r122, %r121;
	setp.ge.u32 	%p1, %r280, %r2;
	@%p1 bra 	$L__BB12_3;
	mov.u32 	%r3, %ntid.x;
	cvta.to.global.u64 	%rd3, %rd4;
	mov.u32 	%r257, %r280;
$L__BB12_2:
	mul.wide.u32 	%rd7, %r257, 4;
	add.s64 	%rd8, %rd3, %rd7;
	ld.global.u32 	%r123, [%rd8];
	rem.u32 	%r124, %r257, %r121;
	mov.u32 	%r125, _ZZ9cuda_gemmIiLi128ELi1ELi1ELi32ELi2ELi2ELi0EEviiiPT_S1_S1_iiE11kron_fac_sh;
	mad.lo.s32 	%r126, %r124, 12, %r125;
	div.u32 	%r127, %r257, %r122;
	shl.b32 	%r128, %r127, 2;
	add.s32 	%r129, %r126, %r128;
	st.shared.u32 	[%r129], %r123;
	add.s32 	%r257, %r257, %r3;
	setp.lt.u32 	%p2, %r257, %r2;
	@%p2 bra 	$L__BB12_2;
$L__BB12_3:
	div.s32 	%r6, 32, %r122;
	div.u32 	%r275, %r280, %r6;
	mul.lo.s32 	%r130, %r275, %r6;
	sub.s32 	%r7, %r280, %r130;
	mov.u32 	%r9, %ntid.x;
	mov.u32 	%r10, %ctaid.y;
	mov.u32 	%r131, %nctaid.y;
	setp.ge.u32 	%p3, %r10, %r131;
	@%p3 bra 	$L__BB12_38;
	setp.gt.u32 	%p4, %r280, 31;
	min.s32 	%r11, %r122, 32;
	shl.b32 	%r132, %r122, 8;
	sub.s32 	%r12, 8223, %r132;
	mov.u32 	%r13, %ctaid.x;
	@%p4 bra 	$L__BB12_11;
	shl.b32 	%r14, %r13, 5;
	mul.lo.s32 	%r15, %r10, %r120;
	add.s32 	%r133, %r280, %r9;
	max.u32 	%r134, %r133, 32;
	setp.lt.u32 	%p5, %r133, 32;
	selp.u32 	%r135, 1, 0, %p5;
	add.s32 	%r136, %r133, %r135;
	sub.s32 	%r137, %r134, %r136;
	div.u32 	%r138, %r137, %r9;
	add.s32 	%r16, %r138, %r135;
	and.b32  	%r139, %r16, 3;
	setp.eq.s32 	%p6, %r139, 3;
	mov.u32 	%r267, %r280;
	@%p6 bra 	$L__BB12_8;
	add.s32 	%r140, %r16, 1;
	and.b32  	%r141, %r140, 3;
	shl.b32 	%r142, %r280, 2;
	mov.u32 	%r143, _ZZ9cuda_gemmIiLi128ELi1ELi1ELi32ELi2ELi2ELi0EEviiiPT_S1_S1_iiE3Ash;
	add.s32 	%r260, %r143, %r142;
	shl.b32 	%r18, %r9, 2;
	add.s32 	%r144, %r280, %r15;
	add.s32 	%r259, %r144, %r14;
	neg.s32 	%r258, %r141;
	mad.lo.s32 	%r267, %r9, %r141, %r280;
$L__BB12_7:
	.pragma "nounroll";
	mul.wide.u32 	%rd9, %r259, 4;
	add.s64 	%rd10, %rd1, %rd9;
	ld.global.u32 	%r145, [%rd10];
	st.shared.u32 	[%r260], %r145;
	add.s32 	%r260, %r260, %r18;
	add.s32 	%r259, %r259, %r9;
	add.s32 	%r258, %r258, 1;
	setp.ne.s32 	%p7, %r258, 0;
	@%p7 bra 	$L__BB12_7;
$L__BB12_8:
	setp.lt.u32 	%p8, %r16, 3;
	@%p8 bra 	$L__BB12_11;
	shl.b32 	%r29, %r9, 2;
	shl.b32 	%r146, %r267, 2;
	mov.u32 	%r147, _ZZ9cuda_gemmIiLi128ELi1ELi1ELi32ELi2ELi2ELi0EEviiiPT_S1_S1_iiE3Ash;
	add.s32 	%r266, %r147, %r146;
	shl.b32 	%r31, %r9, 4;
	shl.b32 	%r32, %r9, 3;
	mul.lo.s32 	%r33, %r9, 12;
	add.s32 	%r148, %r267, %r15;
	add.s32 	%r262, %r148, %r14;
	add.s32 	%r265, %r262, %r9;
	shl.b32 	%r149, %r9, 1;
	add.s32 	%r264, %r262, %r149;
	mad.lo.s32 	%r263, %r9, 3, %r262;
$L__BB12_10:
	mul.wide.u32 	%rd11, %r262, 4;
	add.s64 	%rd12, %rd1, %rd11;
	ld.global.u32 	%r150, [%rd12];
	st.shared.u32 	[%r266], %r150;
	mul.wide.u32 	%rd13, %r265, 4;
	add.s64 	%rd14, %rd1, %rd13;
	ld.global.u32 	%r151, [%rd14];
	add.s32 	%r152, %r266, %r29;
	st.shared.u32 	[%r152], %r151;
	mul.wide.u32 	%rd15, %r264, 4;
	add.s64 	%rd16, %rd1, %rd15;
	ld.global.u32 	%r153, [%rd16];
	add.s32 	%r154, %r266, %r32;
	st.shared.u32 	[%r154], %r153;
	mul.wide.u32 	%rd17, %r263, 4;
	add.s64 	%rd18, %rd1, %rd17;
	ld.global.u32 	%r155, [%rd18];
	add.s32 	%r156, %r266, %r33;
	st.shared.u32 	[%r156], %r155;
	add.s32 	%r267, %r267, %r29;
	add.s32 	%r266, %r266, %r31;
	add.s32 	%r265, %r265, %r29;
	add.s32 	%r264, %r264, %r29;
	add.s32 	%r263, %r263, %r29;
	add.s32 	%r262, %r262, %r29;
	setp.lt.u32 	%p9, %r267, 32;
	@%p9 bra 	$L__BB12_10;
$L__BB12_11:
	setp.gt.u32 	%p10, %r280, 31;
	bar.sync 	0;
	@%p10 bra 	$L__BB12_18;
	add.s32 	%r157, %r280, %r9;
	max.u32 	%r158, %r157, 32;
	setp.lt.u32 	%p11, %r157, 32;
	selp.u32 	%r159, 1, 0, %p11;
	add.s32 	%r160, %r157, %r159;
	sub.s32 	%r161, %r158, %r160;
	div.u32 	%r162, %r161, %r9;
	add.s32 	%r50, %r162, %r159;
	and.b32  	%r163, %r50, 3;
	setp.eq.s32 	%p12, %r163, 3;
	mov.u32 	%r272, %r280;
	@%p12 bra 	$L__BB12_15;
	add.s32 	%r164, %r50, 1;
	and.b32  	%r165, %r164, 3;
	shl.b32 	%r166, %r280, 2;
	mov.u32 	%r167, _ZZ9cuda_gemmIiLi128ELi1ELi1ELi32ELi2ELi2ELi0EEviiiPT_S1_S1_iiE3Csh;
	add.s32 	%r269, %r167, %r166;
	shl.b32 	%r52, %r9, 2;
	neg.s32 	%r268, %r165;
	mad.lo.s32 	%r272, %r9, %r165, %r280;
$L__BB12_14:
	.pragma "nounroll";
	mov.b32 	%r168, 0;
	st.shared.u32 	[%r269], %r168;
	add.s32 	%r269, %r269, %r52;
	add.s32 	%r268, %r268, 1;
	setp.ne.s32 	%p13, %r268, 0;
	@%p13 bra 	$L__BB12_14;
$L__BB12_15:
	setp.lt.u32 	%p14, %r50, 3;
	@%p14 bra 	$L__BB12_18;
	shl.b32 	%r60, %r9, 2;
	shl.b32 	%r169, %r272, 2;
	mov.u32 	%r170, _ZZ9cuda_gemmIiLi128ELi1ELi1ELi32ELi2ELi2ELi0EEviiiPT_S1_S1_iiE3Csh;
	add.s32 	%r271, %r170, %r169;
	shl.b32 	%r62, %r9, 4;
	shl.b32 	%r63, %r9, 3;
	mul.lo.s32 	%r64, %r9, 12;
$L__BB12_17:
	mov.b32 	%r171, 0;
	st.shared.u32 	[%r271], %r171;
	add.s32 	%r172, %r271, %r60;
	st.shared.u32 	[%r172], %r171;
	add.s32 	%r173, %r271, %r63;
	st.shared.u32 	[%r173], %r171;
	add.s32 	%r174, %r271, %r64;
	st.shared.u32 	[%r174], %r171;
	add.s32 	%r272, %r272, %r60;
	add.s32 	%r271, %r271, %r62;
	setp.lt.u32 	%p15, %r272, 32;
	@%p15 bra 	$L__BB12_17;
$L__BB12_18:
	setp.gt.s32 	%p16, %r6, 0;
	@%p16 bra 	$L__BB12_19;
	bra.uni 	$L__BB12_31;
$L__BB12_19:
	and.b32  	%r176, %r280, 31;
	rem.s32 	%r69, %r176, %r11;
	mad.lo.s32 	%r70, %r7, %r122, %r69;
	setp.lt.s32 	%p17, %r122, 1;
	@%p17 bra 	$L__BB12_21;
	shl.b32 	%r177, %r70, 2;
	mov.u32 	%r178, _ZZ9cuda_gemmIiLi128ELi1ELi1ELi32ELi2ELi2ELi0EEviiiPT_S1_S1_iiE3Ash;
	add.s32 	%r179, %r178, %r177;
	ld.shared.u32 	%r273, [%r179];
$L__BB12_21:
	setp.lt.s32 	%p18, %r122, 2;
	@%p18 bra 	$L__BB12_23;
	add.s32 	%r181, %r69, 1;
	setp.lt.s32 	%p19, %r181, %r11;
	selp.b32 	%r182, 0, %r11, %p19;
	sub.s32 	%r183, %r70, %r182;
	shl.b32 	%r184, %r183, 2;
	mov.u32 	%r185, _ZZ9cuda_gemmIiLi128ELi1ELi1ELi32ELi2ELi2ELi0EEviiiPT_S1_S1_iiE3Ash;
	add.s32 	%r186, %r185, %r184;
	ld.shared.u32 	%r274, [%r186+4];
$L__BB12_23:
	setp.ge.s32 	%p20, %r275, %r121;
	@%p20 bra 	$L__BB12_31;
	add.s32 	%r187, %r69, 1;
	setp.lt.s32 	%p21, %r187, %r11;
	selp.b32 	%r188, 0, %r11, %p21;
	sub.s32 	%r75, %r69, %r188;
	setp.lt.s32 	%p22, %r69, %r122;
	selp.b32 	%r189, 0, %r122, %p22;
	sub.s32 	%r76, %r69, %r189;
	setp.lt.s32 	%p23, %r187, %r122;
	selp.b32 	%r190, 0, %r122, %p23;
	sub.s32 	%r77, %r187, %r190;
	div.u32 	%r78, %r9, %r6;
	shl.b32 	%r195, %r75, 2;
$L__BB12_25:
	setp.gt.u32 	%p24, %r122, 32;
	mov.u32 	%r191, _ZZ9cuda_gemmIiLi128ELi1ELi1ELi32ELi2ELi2ELi0EEviiiPT_S1_S1_iiE11kron_fac_sh;
	mad.lo.s32 	%r80, %r275, 12, %r191;
	shl.b32 	%r192, %r69, 2;
	add.s32 	%r193, %r80, %r192;
	ld.shared.u32 	%r81, [%r193];
	@%p24 bra 	$L__BB12_28;
	setp.lt.s32 	%p27, %r122, 2;
	shfl.sync.idx.b32	%r198|%p28, %r81, %r76, %r12, -1;
	mul.lo.s32 	%r276, %r198, %r273;
	@%p27 bra 	$L__BB12_30;
	shfl.sync.idx.b32	%r199|%p29, %r81, %r77, %r12, -1;
	mad.lo.s32 	%r276, %r199, %r274, %r276;
	bra.uni 	$L__BB12_30;
$L__BB12_28:
	setp.lt.s32 	%p25, %r122, 2;
	setp.gt.s32 	%p26, %r122, 0;
	mul.lo.s32 	%r194, %r81, %r273;
	selp.b32 	%r276, %r194, 0, %p26;
	@%p25 bra 	$L__BB12_30;
	add.s32 	%r196, %r80, %r195;
	ld.shared.u32 	%r197, [%r196+4];
	mad.lo.s32 	%r276, %r197, %r274, %r276;
$L__BB12_30:
	mad.lo.s32 	%r200, %r275, %r6, %r7;
	shl.b32 	%r201, %r200, 2;
	mov.u32 	%r202, _ZZ9cuda_gemmIiLi128ELi1ELi1ELi32ELi2ELi2ELi0EEviiiPT_S1_S1_iiE3Csh;
	add.s32 	%r203, %r202, %r201;
	ld.shared.u32 	%r204, [%r203];
	add.s32 	%r205, %r204, %r276;
	st.shared.u32 	[%r203], %r205;
	add.s32 	%r275, %r275, %r78;
	setp.lt.s32 	%p30, %r275, %r121;
	@%p30 bra 	$L__BB12_25;
$L__BB12_31:
	setp.gt.u32 	%p31, %r280, 31;
	bar.sync 	0;
	@%p31 bra 	$L__BB12_38;
	mul.lo.s32 	%r206, %r6, %r13;
	mad.lo.s32 	%r88, %r10, %r119, %r206;
	div.s32 	%r89, %r120, %r122;
	add.s32 	%r207, %r280, %r9;
	max.u32 	%r208, %r207, 32;
	setp.lt.u32 	%p32, %r207, 32;
	selp.u32 	%r209, 1, 0, %p32;
	add.s32 	%r210, %r207, %r209;
	sub.s32 	%r211, %r208, %r210;
	div.u32 	%r212, %r211, %r9;
	add.s32 	%r90, %r212, %r209;
	and.b32  	%r213, %r90, 3;
	setp.eq.s32 	%p33, %r213, 3;
	@%p33 bra 	$L__BB12_35;
	shl.b32 	%r214, %r280, 2;
	mov.u32 	%r215, _ZZ9cuda_gemmIiLi128ELi1ELi1ELi32ELi2ELi2ELi0EEviiiPT_S1_S1_iiE3Csh;
	add.s32 	%r278, %r215, %r214;
	shl.b32 	%r92, %r9, 2;
	add.s32 	%r216, %r90, 1;
	and.b32  	%r217, %r216, 3;
	neg.s32 	%r277, %r217;
$L__BB12_34:
	.pragma "nounroll";
	div.s32 	%r218, %r280, %r6;
	mad.lo.s32 	%r219, %r89, %r218, %r88;
	mul.lo.s32 	%r220, %r218, %r6;
	sub.s32 	%r221, %r280, %r220;
	add.s32 	%r222, %r219, %r221;
	ld.shared.u32 	%r223, [%r278];
	mul.wide.s32 	%rd19, %r222, 4;
	add.s64 	%rd20, %rd2, %rd19;
	st.global.u32 	[%rd20], %r223;
	add.s32 	%r280, %r280, %r9;
	add.s32 	%r278, %r278, %r92;
	add.s32 	%r277, %r277, 1;
	setp.ne.s32 	%p34, %r277, 0;
	@%p34 bra 	$L__BB12_34;
$L__BB12_35:
	setp.lt.u32 	%p35, %r90, 3;
	@%p35 bra 	$L__BB12_38;
	shl.b32 	%r224, %r9, 1;
	add.s32 	%r284, %r280, %r224;
	shl.b32 	%r102, %r9, 2;
	mad.lo.s32 	%r283, %r9, 3, %r280;
	add.s32 	%r282, %r9, %r280;
	shl.b32 	%r225, %r280, 2;
	mov.u32 	%r226, _ZZ9cuda_gemmIiLi128ELi1ELi1ELi32ELi2ELi2ELi0EEviiiPT_S1_S1_iiE3Csh;
	add.s32 	%r281, %r226, %r225;
	shl.b32 	%r106, %r9, 4;
	shl.b32 	%r107, %r9, 3;
	mul.lo.s32 	%r108, %r9, 12;
$L__BB12_37:
	div.s32 	%r227, %r280, %r6;
	mad.lo.s32 	%r228, %r89, %r227, %r88;
	mul.lo.s32 	%r229, %r227, %r6;
	sub.s32 	%r230, %r280, %r229;
	add.s32 	%r231, %r228, %r230;
	ld.shared.u32 	%r232, [%r281];
	mul.wide.s32 	%rd21, %r231, 4;
	add.s64 	%rd22, %rd2, %rd21;
	st.global.u32 	[%rd22], %r232;
	add.s32 	%r233, %r280, %r9;
	div.s32 	%r234, %r282, %r6;
	mad.lo.s32 	%r235, %r89, %r234, %r88;
	mul.lo.s32 	%r236, %r234, %r6;
	sub.s32 	%r237, %r282, %r236;
	add.s32 	%r238, %r235, %r237;
	add.s32 	%r239, %r281, %r102;
	ld.shared.u32 	%r240, [%r239];
	mul.wide.s32 	%rd23, %r238, 4;
	add.s64 	%rd24, %rd2, %rd23;
	st.global.u32 	[%rd24], %r240;
	add.s32 	%r241, %r233, %r9;
	div.s32 	%r242, %r284, %r6;
	mad.lo.s32 	%r243, %r89, %r242, %r88;
	mul.lo.s32 	%r244, %r242, %r6;
	sub.s32 	%r245, %r284, %r244;
	add.s32 	%r246, %r243, %r245;
	add.s32 	%r247, %r281, %r107;
	ld.shared.u32 	%r248, [%r247];
	mul.wide.s32 	%rd25, %r246, 4;
	add.s64 	%rd26, %rd2, %rd25;
	st.global.u32 	[%rd26], %r248;
	add.s32 	%r249, %r241, %r9;
	div.s32 	%r250, %r283, %r6;
	mad.lo.s32 	%r251, %r89, %r250, %r88;
	mul.lo.s32 	%r252, %r250, %r6;
	sub.s32 	%r253, %r283, %r252;
	add.s32 	%r254, %r251, %r253;
	add.s32 	%r255, %r281, %r108;
	ld.shared.u32 	%r256, [%r255];
	mul.wide.s32 	%rd27, %r254, 4;
	add.s64 	%rd28, %rd2, %rd27;
	st.global.u32 	[%rd28], %r256;
	add.s32 	%r280, %r249, %r9;
	add.s32 	%r284, %r284, %r102;
	add.s32 	%r283, %r283, %r102;
	add.s32 	%r282, %r282, %r102;
	add.s32 	%r281, %r281, %r106;
	setp.lt.u32 	%p36, %r280, 32;
	@%p36 bra 	$L__BB12_37;
$L__BB12_38:
	ret;

}
	// .globl	_Z9cuda_gemmIiLi128ELi1ELi1ELi32ELi2ELi2ELi1EEviiiPT_S1_S1_ii
.visible .entry _Z9cuda_gemmIiLi128ELi1ELi1ELi32ELi2ELi2ELi1EEviiiPT_S1_S1_ii(
	.param .u32 _Z9cuda_gemmIiLi128ELi1ELi1ELi32ELi2ELi2ELi1EEviiiPT_S1_S1_ii_param_0,
	.param .u32 _Z9cuda_gemmIiLi128ELi1ELi1ELi32ELi2ELi2ELi1EEviiiPT_S1_S1_ii_param_1,
	.param .u32 _Z9cuda_gemmIiLi128ELi1ELi1ELi32ELi2ELi2ELi1EEviiiPT_S1_S1_ii_param_2,
	.param .u64 .ptr .align 1 _Z9cuda_gemmIiLi128ELi1ELi1ELi32ELi2ELi2ELi1EEviiiPT_S1_S1_ii_param_3,
	.param .u64 .ptr .align 1 _Z9cuda_gemmIiLi128ELi1ELi1ELi32ELi2ELi2ELi1EEviiiPT_S1_S1_ii_param_4,
	.param .u64 .ptr .align 1 _Z9cuda_gemmIiLi128ELi1ELi1ELi32ELi2ELi2ELi1EEviiiPT_S1_S1_ii_param_5,
	.param .u32 _Z9cuda_gemmIiLi128ELi1ELi1ELi32ELi2ELi2ELi1EEviiiPT_S1_S1_ii_param_6,
	.param .u32 _Z9cuda_gemmIiLi128ELi1ELi1ELi32ELi2ELi2ELi1EEviiiPT_S1_S1_ii_param_7
)
.maxntid 128
{
	.reg .pred 	%p<27>;
	.reg .b32 	%r<205>;
	.reg .b64 	%rd<44>;
	// demoted variable
	.shared .align 128 .b8 _ZZ9cuda_gemmIiLi128ELi1ELi1ELi32ELi2ELi2ELi1EEviiiPT_S1_S1_iiE11kron_fac_sh[24];
	// demoted variable
	.shared .align 128 .b8 _ZZ9cuda_gemmIiLi128ELi1ELi1ELi32ELi2ELi2ELi1EEviiiPT_S1_S1_iiE3Ash[128];
	// demoted variable
	.shared .align 128 .b8 _ZZ9cuda_gemmIiLi128ELi1ELi1ELi32ELi2ELi2ELi1EEviiiPT_S1_S1_iiE3Csh[128];
	ld.param.u64 	%rd19, [_Z9cuda_gemmIiLi128ELi1ELi1ELi32ELi2ELi2ELi1EEviiiPT_S1_S1_ii_param_3];
	ld.param.u64 	%rd18, [_Z9cuda_gemmIiLi128ELi1ELi1ELi32ELi2ELi2ELi1EEviiiPT_S1_S1_ii_param_4];
	ld.param.u64 	%rd20, [_Z9cuda_gemmIiLi128ELi1ELi1ELi32ELi2ELi2ELi1EEviiiPT_S1_S1_ii_param_5];
	cvta.to.global.u64 	%rd1, %rd19;
	cvta.to.global.u64 	%rd2, %rd20;
	mov.u32 	%r204, %tid.x;
	setp.gt.u32 	%p1, %r204, 3;
	@%p1 bra 	$L__BB13_3;
	mov.u32 	%r2, %ntid.x;
	mul.wide.u32 	%rd21, %r204, 4;
	cvta.to.global.u64 	%rd22, %rd18;
	add.s64 	%rd41, %rd22, %rd21;
	mul.wide.u32 	%rd4, %r2, 4;
	mov.u32 	%r93, _ZZ9cuda_gemmIiLi128ELi1ELi1ELi32ELi2ELi2ELi1EEviiiPT_S1_S1_iiE11kron_fac_sh;
	mov.u32 	%r183, %r204;
$L__BB13_2:
	ld.global.u32 	%r91, [%rd41];
	and.b32  	%r92, %r183, 1;
	mad.lo.s32 	%r94, %r92, 12, %r93;
	shl.b32 	%r95, %r183, 1;
	and.b32  	%r96, %r95, -4;
	add.s32 	%r97, %r94, %r96;
	st.shared.u32 	[%r97], %r91;
	add.s32 	%r183, %r183, %r2;
	add.s64 	%rd41, %rd41, %rd4;
	setp.lt.u32 	%p2, %r183, 4;
	@%p2 bra 	$L__BB13_2;
$L__BB13_3:
	and.b32  	%r5, %r204, 15;
	mov.u32 	%r6, %ntid.x;
	mov.u32 	%r7, %ctaid.y;
	mov.u32 	%r98, %nctaid.y;
	setp.ge.u32 	%p3, %r7, %r98;
	@%p3 bra 	$L__BB13_28;
	setp.gt.u32 	%p4, %r204, 31;
	and.b32  	%r8, %r204, 1;
	@%p4 bra 	$L__BB13_11;
	shl.b32 	%r9, %r7, 5;
	add.s32 	%r99, %r204, %r6;
	max.u32 	%r100, %r99, 32;
	setp.lt.u32 	%p5, %r99, 32;
	selp.u32 	%r101, 1, 0, %p5;
	add.s32 	%r102, %r99, %r101;
	sub.s32 	%r103, %r100, %r102;
	div.u32 	%r104, %r103, %r6;
	add.s32 	%r10, %r104, %r101;
	and.b32  	%r105, %r10, 3;
	setp.eq.s32 	%p6, %r105, 3;
	mov.u32 	%r192, %r204;
	@%p6 bra 	$L__BB13_8;
	add.s32 	%r106, %r10, 1;
	and.b32  	%r107, %r106, 3;
	shl.b32 	%r108, %r204, 2;
	mov.u32 	%r109, _ZZ9cuda_gemmIiLi128ELi1ELi1ELi32ELi2ELi2ELi1EEviiiPT_S1_S1_iiE3Ash;
	add.s32 	%r185, %r109, %r108;
	shl.b32 	%r12, %r6, 2;
	add.s32 	%r110, %r204, %r9;
	mul.wide.u32 	%rd23, %r110, 4;
	add.s64 	%rd42, %rd1, %rd23;
	mul.wide.u32 	%rd8, %r6, 4;
	neg.s32 	%r184, %r107;
	mad.lo.s32 	%r192, %r6, %r107, %r204;
$L__BB13_7:
	.pragma "nounroll";
	ld.global.u32 	%r111, [%rd42];
	st.shared.u32 	[%r185], %r111;
	add.s32 	%r185, %r185, %r12;
	add.s64 	%rd42, %rd42, %rd8;
	add.s32 	%r184, %r184, 1;
	setp.ne.s32 	%p7, %r184, 0;
	@%p7 bra 	$L__BB13_7;
$L__BB13_8:
	setp.lt.u32 	%p8, %r10, 3;
	@%p8 bra 	$L__BB13_11;
	shl.b32 	%r20, %r6, 2;
	shl.b32 	%r112, %r192, 2;
	mov.u32 	%r113, _ZZ9cuda_gemmIiLi128ELi1ELi1ELi32ELi2ELi2ELi1EEviiiPT_S1_S1_iiE3Ash;
	add.s32 	%r191, %r113, %r112;
	shl.b32 	%r22, %r6, 4;
	shl.b32 	%r23, %r6, 3;
	mul.lo.s32 	%r24, %r6, 12;
	add.s32 	%r187, %r192, %r9;
	add.s32 	%r190, %r187, %r6;
	shl.b32 	%r114, %r6, 1;
	add.s32 	%r189, %r187, %r114;
	mad.lo.s32 	%r188, %r6, 3, %r187;
$L__BB13_10:
	mul.wide.u32 	%rd24, %r187, 4;
	add.s64 	%rd25, %rd1, %rd24;
	ld.global.u32 	%r115, [%rd25];
	st.shared.u32 	[%r191], %r115;
	mul.wide.u32 	%rd26, %r190, 4;
	add.s64 	%rd27, %rd1, %rd26;
	ld.global.u32 	%r116, [%rd27];
	add.s32 	%r117, %r191, %r20;
	st.shared.u32 	[%r117], %r116;
	mul.wide.u32 	%rd28, %r189, 4;
	add.s64 	%rd29, %rd1, %rd28;
	ld.global.u32 	%r118, [%rd29];
	add.s32 	%r119, %r191, %r23;
	st.shared.u32 	[%r119], %r118;
	mul.wide.u32 	%rd30, %r188, 4;
	add.s64 	%rd31, %rd1, %rd30;
	ld.global.u32 	%r120, [%rd31];
	add.s32 	%r121, %r191, %r24;
	st.shared.u32 	[%r121], %r120;
	add.s32 	%r192, %r192, %r20;
	add.s32 	%r191, %r191, %r22;
	add.s32 	%r190, %r190, %r20;
	add.s32 	%r189, %r189, %r20;
	add.s32 	%r188, %r188, %r20;
	add.s32 	%r187, %r187, %r20;
	setp.lt.u32 	%p9, %r192, 32;
	@%p9 bra 	$L__BB13_10;
$L__BB13_11:
	setp.gt.u32 	%p10, %r204, 31;
	bar.sync 	0;
	@%p10 bra 	$L__BB13_18;
	add.s32 	%r122, %r204, %r6;
	max.u32 	%r123, %r122, 32;
	setp.lt.u32 	%p11, %r122, 32;
	selp.u32 	%r124, 1, 0, %p11;
	add.s32 	%r125, %r122, %r124;
	sub.s32 	%r126, %r123, %r125;
	div.u32 	%r127, %r126, %r6;
	add.s32 	%r41, %r127, %r124;
	and.b32  	%r128, %r41, 3;
	setp.eq.s32 	%p12, %r128, 3;
	mov.u32 	%r197, %r204;
	@%p12 bra 	$L__BB13_15;
	add.s32 	%r129, %r41, 1;
	and.b32  	%r130, %r129, 3;
	shl.b32 	%r131, %r204, 2;
	mov.u32 	%r132, _ZZ9cuda_gemmIiLi128ELi1ELi1ELi32ELi2ELi2ELi1EEviiiPT_S1_S1_iiE3Csh;
	add.s32 	%r194, %r132, %r131;
	shl.b32 	%r43, %r6, 2;
	neg.s32 	%r193, %r130;
	mad.lo.s32 	%r197, %r6, %r130, %r204;
$L__BB13_14:
	.pragma "nounroll";
	mov.b32 	%r133, 0;
	st.shared.u32 	[%r194], %r133;
	add.s32 	%r194, %r194, %r43;
	add.s32 	%r193, %r193, 1;
	setp.ne.s32 	%p13, %r193, 0;
	@%p13 bra 	$L__BB13_14;
$L__BB13_15:
	setp.lt.u32 	%p14, %r41, 3;
	@%p14 bra 	$L__BB13_18;
	shl.b32 	%r51, %r6, 2;
	shl.b32 	%r134, %r197, 2;
	mov.u32 	%r135, _ZZ9cuda_gemmIiLi128ELi1ELi1ELi32ELi2ELi2ELi1EEviiiPT_S1_S1_iiE3Csh;
	add.s32 	%r196, %r135, %r134;
	shl.b32 	%r53, %r6, 4;
	shl.b32 	%r54, %r6, 3;
	mul.lo.s32 	%r55, %r6, 12;
$L__BB13_17:
	mov.b32 	%r136, 0;
	st.shared.u32 	[%r196], %r136;
	add.s32 	%r137, %r196, %r51;
	st.shared.u32 	[%r137], %r136;
	add.s32 	%r138, %r196, %r54;
	st.shared.u32 	[%r138], %r136;
	add.s32 	%r139, %r196, %r55;
	st.shared.u32 	[%r139], %r136;
	add.s32 	%r197, %r197, %r51;
	add.s32 	%r196, %r196, %r53;
	setp.lt.u32 	%p15, %r197, 32;
	@%p15 bra 	$L__BB13_17;
$L__BB13_18:
	setp.gt.u32 	%p16, %r204, 31;
	@%p16 bra 	$L__BB13_21;
	shl.b32 	%r140, %r5, 3;
	shl.b32 	%r141, %r8, 2;
	or.b32  	%r142, %r140, %r141;
	mov.u32 	%r143, _ZZ9cuda_gemmIiLi128ELi1ELi1ELi32ELi2ELi2ELi1EEviiiPT_S1_S1_iiE3Ash;
	add.s32 	%r144, %r143, %r142;
	ld.shared.u32 	%r60, [%r144];
	setp.eq.s32 	%p17, %r8, 0;
	selp.b32 	%r145, 0, -8, %p17;
	add.s32 	%r146, %r144, %r145;
	ld.shared.u32 	%r61, [%r146+4];
	xor.b32  	%r62, %r8, 1;
	shr.u32 	%r63, %r6, 4;
	shr.u32 	%r198, %r204, 4;
	mov.u32 	%r147, _ZZ9cuda_gemmIiLi128ELi1ELi1ELi32ELi2ELi2ELi1EEviiiPT_S1_S1_iiE11kron_fac_sh;
	add.s32 	%r65, %r147, %r141;
$L__BB13_20:
	mad.lo.s32 	%r148, %r198, 12, %r65;
	ld.shared.u32 	%r149, [%r148];
	shfl.sync.idx.b32	%r150|%p18, %r149, %r8, 7711, -1;
	mul.lo.s32 	%r151, %r150, %r60;
	shfl.sync.idx.b32	%r152|%p19, %r149, %r62, 7711, -1;
	mad.lo.s32 	%r153, %r152, %r61, %r151;
	shl.b32 	%r154, %r5, 2;
	shl.b32 	%r155, %r198, 6;
	or.b32  	%r156, %r155, %r154;
	mov.u32 	%r157, _ZZ9cuda_gemmIiLi128ELi1ELi1ELi32ELi2ELi2ELi1EEviiiPT_S1_S1_iiE3Csh;
	add.s32 	%r158, %r157, %r156;
	ld.shared.u32 	%r159, [%r158];
	add.s32 	%r160, %r159, %r153;
	st.shared.u32 	[%r158], %r160;
	add.s32 	%r198, %r198, %r63;
	setp.lt.u32 	%p20, %r198, 2;
	@%p20 bra 	$L__BB13_20;
$L__BB13_21:
	setp.gt.u32 	%p21, %r204, 31;
	bar.sync 	0;
	@%p21 bra 	$L__BB13_28;
	shl.b32 	%r68, %r7, 5;
	add.s32 	%r161, %r204, %r6;
	max.u32 	%r162, %r161, 32;
	setp.lt.u32 	%p22, %r161, 32;
	selp.u32 	%r163, 1, 0, %p22;
	add.s32 	%r164, %r161, %r163;
	sub.s32 	%r165, %r162, %r164;
	div.u32 	%r166, %r165, %r6;
	add.s32 	%r69, %r166, %r163;
	and.b32  	%r167, %r69, 3;
	setp.eq.s32 	%p23, %r167, 3;
	@%p23 bra 	$L__BB13_25;
	add.s32 	%r168, %r69, 1;
	and.b32  	%r169, %r168, 3;
	shl.b32 	%r170, %r204, 2;
	mov.u32 	%r171, _ZZ9cuda_gemmIiLi128ELi1ELi1ELi32ELi2ELi2ELi1EEviiiPT_S1_S1_iiE3Csh;
	add.s32 	%r200, %r171, %r170;
	shl.b32 	%r71, %r6, 2;
	add.s32 	%r172, %r204, %r68;
	mul.wide.u32 	%rd32, %r172, 4;
	add.s64 	%rd43, %rd2, %rd32;
	mul.wide.u32 	%rd12, %r6, 4;
	neg.s32 	%r199, %r169;
	mad.lo.s32 	%r204, %r6, %r169, %r204;
$L__BB13_24:
	.pragma "nounroll";
	ld.shared.u32 	%r173, [%r200];
	st.global.u32 	[%rd43], %r173;
	add.s32 	%r200, %r200, %r71;
	add.s64 	%rd43, %rd43, %rd12;
	add.s32 	%r199, %r199, 1;
	setp.ne.s32 	%p24, %r199, 0;
	@%p24 bra 	$L__BB13_24;
$L__BB13_25:
	setp.lt.u32 	%p25, %r69, 3;
	@%p25 bra 	$L__BB13_28;
	shl.b32 	%r79, %r6, 2;
	shl.b32 	%r174, %r204, 2;
	mov.u32 	%r175, _ZZ9cuda_gemmIiLi128ELi1ELi1ELi32ELi2ELi2ELi1EEviiiPT_S1_S1_iiE3Csh;
	add.s32 	%r203, %r175, %r174;
	shl.b32 	%r81, %r6, 4;
	shl.b32 	%r82, %r6, 3;
	mul.lo.s32 	%r83, %r6, 12;
	mul.wide.u32 	%rd33, %r6, 4;
	add.s64 	%rd15, %rd2, %rd33;
	add.s32 	%r202, %r204, %r68;
	mul.wide.u32 	%rd34, %r6, 8;
	add.s64 	%rd16, %rd2, %rd34;
	mul.wide.u32 	%rd35, %r6, 12;
	add.s64 	%rd17, %rd2, %rd35;
$L__BB13_27:
	mul.wide.s32 	%rd36, %r202, 4;
	add.s64 	%rd37, %rd15, %rd36;
	add.s64 	%rd38, %rd16, %rd36;
	add.s64 	%rd39, %rd17, %rd36;
	add.s64 	%rd40, %rd2, %rd36;
	ld.shared.u32 	%r176, [%r203];
	st.global.u32 	[%rd40], %r176;
	add.s32 	%r177, %r203, %r79;
	ld.shared.u32 	%r178, [%r177];
	st.global.u32 	[%rd37], %r178;
	add.s32 	%r179, %r203, %r82;
	ld.shared.u32 	%r180, [%r179];
	st.global.u32 	[%rd38], %r180;
	add.s32 	%r181, %r203, %r83;
	ld.shared.u32 	%r182, [%r181];
	st.global.u32 	[%rd39], %r182;
	add.s32 	%r204, %r204, %r79;
	add.s32 	%r203, %r203, %r81;
	add.s32 	%r202, %r202, %r79;
	setp.lt.u32 	%p26, %r204, 32;
	@%p26 bra 	$L__BB13_27;
$L__BB13_28:
	ret;

}
	// .globl	_Z9cuda_gemmIiLi128ELi1ELi1ELi32ELi4ELi4ELi0EEviiiPT_S1_S1_ii
.visible .entry _Z9cuda_gemmIiLi128ELi1ELi1ELi32ELi4ELi4ELi0EEviiiPT_S1_S1_ii(
	.param .u32 _Z9cuda_gemmIiLi128ELi1ELi1ELi32ELi4ELi4ELi0EEviiiPT_S1_S1_ii_param_0,
	.param .u32 _Z9cuda_gemmIiLi128ELi1ELi1ELi32ELi4ELi4ELi0EEviiiPT_S1_S1_ii_param_1,
	.param .u32 _Z9cuda_gemmIiLi128ELi1ELi1ELi32ELi4ELi4ELi0EEviiiPT_S1_S1_ii_param_2,
	.param .u64 .ptr .align 1 _Z9cuda_gemmIiLi128ELi1ELi1ELi32ELi4ELi4ELi0EEviiiPT_S1_S1_ii_param_3,
	.param .u64 .ptr .align 1 _Z9cuda_gemmIiLi128ELi1ELi1ELi32ELi4ELi4ELi0EEviiiPT_S1_S1_ii_param_4,
	.param .u64 .ptr .align 1 _Z9cuda_gemmIiLi128ELi1ELi1ELi32ELi4ELi4ELi0EEviiiPT_S1_S1_ii_param_5,
	.param .u32 _Z9cuda_gemmIiLi128ELi1ELi1ELi32ELi4ELi4ELi0EEviiiPT_S1_S1_ii_param_6,
	.param .u32 _Z9cuda_gemmIiLi128ELi1ELi1ELi32ELi4ELi4ELi0EEviiiPT_S1_S1_ii_param_7
)
.maxntid 128
{
	.reg .pred 	%p<51>;
	.reg .b32 	%r<336>;
	.reg .b64 	%rd<29>;
	// demoted variable
	.shared .align 128 .b8 _ZZ9cuda_gemmIiLi128ELi1ELi1ELi32ELi4ELi4ELi0EEviiiPT_S1_S1_iiE11kron_fac_sh[80];
	// demoted variable
	.shared .align 128 .b8 _ZZ9cuda_gemmIiLi128ELi1ELi1ELi32ELi4ELi4ELi0EEviiiPT_S1_S1_iiE3Ash[128];
	// demoted variable
	.shared .align 128 .b8 _ZZ9cuda_gemmIiLi128ELi1ELi1ELi32ELi4ELi4ELi0EEviiiPT_S1_S1_iiE3Csh[128];
	ld.param.u32 	%r135, [_Z9cuda_gemmIiLi128ELi1ELi1ELi32ELi4ELi4ELi0EEviiiPT_S1_S1_ii_param_1];
	ld.param.u32 	%r136, [_Z9cuda_gemmIiLi128ELi1ELi1ELi32ELi4ELi4ELi0EEviiiPT_S1_S1_ii_param_2];
	ld.param.u64 	%rd5, [_Z9cuda_gemmIiLi128ELi1ELi1ELi32ELi4ELi4ELi0EEviiiPT_S1_S1_ii_param_3];
	ld.param.u64 	%rd4, [_Z9cuda_gemmIiLi128ELi1ELi1ELi32ELi4ELi4ELi0EEviiiPT_S1_S1_ii_param_4];
	ld.param.u64 	%rd6, [_Z9cuda_gemmIiLi128ELi1ELi1ELi32ELi4ELi4ELi0EEviiiPT_S1_S1_ii_param_5];
	ld.param.u32 	%r137, [_Z9cuda_gemmIiLi128ELi1ELi1ELi32ELi4ELi4ELi0EEviiiPT_S1_S1_ii_param_6];
	ld.param.u32 	%r138, [_Z9cuda_gemmIiLi128ELi1ELi1ELi32ELi4ELi4ELi0EEviiiPT_S1_S1_ii_param_7];
	cvta.to.global.u64 	%rd1, %rd5;
	cvta.to.global.u64 	%rd2, %rd6;
	mov.u32 	%r330, %tid.x;
	mul.lo.s32 	%r2, %r138, %r137;
	setp.ge.u32 	%p1, %r330, %r2;
	@%p1 bra 	$L__BB14_3;
	mov.u32 	%r3, %ntid.x;
	cvta.to.global.u64 	%rd3, %rd4;
	mov.u32 	%r301, %r330;
$L__BB14_2:
	mul.wide.u32 	%rd7, %r301, 4;
	add.s64 	%rd8, %rd3, %rd7;
	ld.global.u32 	%r139, [%rd8];
	rem.u32 	%r140, %r301, %r137;
	mov.u32 	%r141, _ZZ9cuda_gemmIiLi128ELi1ELi1ELi32ELi4ELi4ELi0EEviiiPT_S1_S1_iiE11kron_fac_sh;
	mad.lo.s32 	%r142, %r140, 20, %r141;
	div.u32 	%r143, %r301, %r138;
	shl.b32 	%r144, %r143, 2;
	add.s32 	%r145, %r142, %r144;
	st.shared.u32 	[%r145], %r139;
	add.s32 	%r301, %r301, %r3;
	setp.lt.u32 	%p2, %r301, %r2;
	@%p2 bra 	$L__BB14_2;
$L__BB14_3:
	div.s32 	%r6, 32, %r138;
	div.u32 	%r321, %r330, %r6;
	mul.lo.s32 	%r146, %r321, %r6;
	sub.s32 	%r7, %r330, %r146;
	mov.u32 	%r9, %ntid.x;
	mov.u32 	%r10, %ctaid.y;
	mov.u32 	%r147, %nctaid.y;
	setp.ge.u32 	%p3, %r10, %r147;
	@%p3 bra 	$L__BB14_50;
	setp.gt.u32 	%p4, %r330, 31;
	min.s32 	%r11, %r138, 32;
	shl.b32 	%r148, %r138, 8;
	sub.s32 	%r12, 8223, %r148;
	mov.u32 	%r13, %ctaid.x;
	@%p4 bra 	$L__BB14_11;
	shl.b32 	%r14, %r13, 5;
	mul.lo.s32 	%r15, %r10, %r136;
	add.s32 	%r149, %r330, %r9;
	max.u32 	%r150, %r149, 32;
	setp.lt.u32 	%p5, %r149, 32;
	selp.u32 	%r151, 1, 0, %p5;
	add.s32 	%r152, %r149, %r151;
	sub.s32 	%r153, %r150, %r152;
	div.u32 	%r154, %r153, %r9;
	add.s32 	%r16, %r154, %r151;
	and.b32  	%r155, %r16, 3;
	setp.eq.s32 	%p6, %r155, 3;
	mov.u32 	%r311, %r330;
	@%p6 bra 	$L__BB14_8;
	add.s32 	%r156, %r16, 1;
	and.b32  	%r157, %r156, 3;
	shl.b32 	%r158, %r330, 2;
	mov.u32 	%r159, _ZZ9cuda_gemmIiLi128ELi1ELi1ELi32ELi4ELi4ELi0EEviiiPT_S1_S1_iiE3Ash;
	add.s32 	%r304, %r159, %r158;
	shl.b32 	%r18, %r9, 2;
	add.s32 	%r160, %r330, %r15;
	add.s32 	%r303, %r160, %r14;
	neg.s32 	%r302, %r157;
	mad.lo.s32 	%r311, %r9, %r157, %r330;
$L__BB14_7:
	.pragma "nounroll";
	mul.wide.u32 	%rd9, %r303, 4;
	add.s64 	%rd10, %rd1, %rd9;
	ld.global.u32 	%r161, [%rd10];
	st.shared.u32 	[%r304], %r161;
	add.s32 	%r304, %r304, %r18;
	add.s32 	%r303, %r303, %r9;
	add.s32 	%r302, %r302, 1;
	setp.ne.s32 	%p7, %r302, 0;
	@%p7 bra 	$L__BB14_7;
$L__BB14_8:
	setp.lt.u32 	%p8, %r16, 3;
	@%p8 bra 	$L__BB14_11;
	shl.b32 	%r29, %r9, 2;
	shl.b32 	%r162, %r311, 2;
	mov.u32 	%r163, _ZZ9cuda_gemmIiLi128ELi1ELi1ELi32ELi4ELi4ELi0EEviiiPT_S1_S1_iiE3Ash;
	add.s32 	%r310, %r163, %r162;
	shl.b32 	%r31, %r9, 4;
	shl.b32 	%r32, %r9, 3;
	mul.lo.s32 	%r33, %r9, 12;
	add.s32 	%r164, %r311, %r15;
	add.s32 	%r306, %r164, %r14;
	add.s32 	%r309, %r306, %r9;
	shl.b32 	%r165, %r9, 1;
	add.s32 	%r308, %r306, %r165;
	mad.lo.s32 	%r307, %r9, 3, %r306;
$L__BB14_10:
	mul.wide.u32 	%rd11, %r306, 4;
	add.s64 	%rd12, %rd1, %rd11;
	ld.global.u32 	%r166, [%rd12];
	st.shared.u32 	[%r310], %r166;
	mul.wide.u32 	%rd13, %r309, 4;
	add.s64 	%rd14, %rd1, %rd13;
	ld.global.u32 	%r167, [%rd14];
	add.s32 	%r168, %r310, %r29;
	st.shared.u32 	[%r168], %r167;
	mul.wide.u32 	%rd15, %r308, 4;
	add.s64 	%rd16, %rd1, %rd15;
	ld.global.u32 	%r169, [%rd16];
	add.s32 	%r170, %r310, %r32;
	st.shared.u32 	[%r170], %r169;
	mul.wide.u32 	%rd17, %r307, 4;
	add.s64 	%rd18, %rd1, %rd17;
	ld.global.u32 	%r171, [%rd18];
	add.s32 	%r172, %r310, %r33;
	st.shared.u32 	[%r172], %r171;
	add.s32 	%r311, %r311, %r29;
	add.s32 	%r310, %r310, %r31;
	add.s32 	%r309, %r309, %r29;
	add.s32 	%r308, %r308, %r29;
	add.s32 	%r307, %r307, %r29;
	add.s32 	%r306, %r306, %r29;
	setp.lt.u32 	%p9, %r311, 32;
	@%p9 bra 	$L__BB14_10;
$L__BB14_11:
	setp.gt.u32 	%p10, %r330, 31;
	bar.sync 	0;
	@%p10 bra 	$L__BB14_18;
	add.s32 	%r173, %r330, %r9;
	max.u32 	%r174, %r173, 32;
	setp.lt.u32 	%p11, %r173, 32;
	selp.u32 	%r175, 1, 0, %p11;
	add.s32 	%r176, %r173, %r175;
	sub.s32 	%r177, %r174, %r176;
	div.u32 	%r178, %r177, %r9;
	add.s32 	%r50, %r178, %r175;
	and.b32  	%r179, %r50, 3;
	setp.eq.s32 	%p12, %r179, 3;
	mov.u32 	%r316, %r330;
	@%p12 bra 	$L__BB14_15;
	add.s32 	%r180, %r50, 1;
	and.b32  	%r181, %r180, 3;
	shl.b32 	%r182, %r330, 2;
	mov.u32 	%r183, _ZZ9cuda_gemmIiLi128ELi1ELi1ELi32ELi4ELi4ELi0EEviiiPT_S1_S1_iiE3Csh;
	add.s32 	%r313, %r183, %r182;
	shl.b32 	%r52, %r9, 2;
	neg.s32 	%r312, %r181;
	mad.lo.s32 	%r316, %r9, %r181, %r330;
$L__BB14_14:
	.pragma "nounroll";
	mov.b32 	%r184, 0;
	st.shared.u32 	[%r313], %r184;
	add.s32 	%r313, %r313, %r52;
	add.s32 	%r312, %r312, 1;
	setp.ne.s32 	%p13, %r312, 0;
	@%p13 bra 	$L__BB14_14;
$L__BB14_15:
	setp.lt.u32 	%p14, %r50, 3;
	@%p14 bra 	$L__BB14_18;
	shl.b32 	%r60, %r9, 2;
	shl.b32 	%r185, %r316, 2;
	mov.u32 	%r186, _ZZ9cuda_gemmIiLi128ELi1ELi1ELi32ELi4ELi4ELi0EEviiiPT_S1_S1_iiE3Csh;
	add.s32 	%r315, %r186, %r185;
	shl.b32 	%r62, %r9, 4;
	shl.b32 	%r63, %r9, 3;
	mul.lo.s32 	%r64, %r9, 12;
$L__BB14_17:
	mov.b32 	%r187, 0;
	st.shared.u32 	[%r315], %r187;
	add.s32 	%r188, %r315, %r60;
	st.shared.u32 	[%r188], %r187;
	add.s32 	%r189, %r315, %r63;
	st.shared.u32 	[%r189], %r187;
	add.s32 	%r190, %r315, %r64;
	st.shared.u32 	[%r190], %r187;
	add.s32 	%r316, %r316, %r60;
	add.s32 	%r315, %r315, %r62;
	setp.lt.u32 	%p15, %r316, 32;
	@%p15 bra 	$L__BB14_17;
$L__BB14_18:
	setp.gt.s32 	%p16, %r6, 0;
	@%p16 bra 	$L__BB14_19;
	bra.uni 	$L__BB14_43;
$L__BB14_19:
	and.b32  	%r192, %r330, 31;
	rem.s32 	%r69, %r192, %r11;
	mad.lo.s32 	%r70, %r7, %r138, %r69;
	setp.lt.s32 	%p17, %r138, 1;
	@%p17 bra 	$L__BB14_21;
	shl.b32 	%r193, %r70, 2;
	mov.u32 	%r194, _ZZ9cuda_gemmIiLi128ELi1ELi1ELi32ELi4ELi4ELi0EEviiiPT_S1_S1_iiE3Ash;
	add.s32 	%r195, %r194, %r193;
	ld.shared.u32 	%r317, [%r195];
$L__BB14_21:
	setp.lt.s32 	%p18, %r138, 2;
	@%p18 bra 	$L__BB14_23;
	add.s32 	%r197, %r69, 1;
	setp.lt.s32 	%p19, %r197, %r11;
	selp.b32 	%r198, 0, %r11, %p19;
	sub.s32 	%r199, %r70, %r198;
	shl.b32 	%r200, %r199, 2;
	mov.u32 	%r201, _ZZ9cuda_gemmIiLi128ELi1ELi1ELi32ELi4ELi4ELi0EEviiiPT_S1_S1_iiE3Ash;
	add.s32 	%r202, %r201, %r200;
	ld.shared.u32 	%r318, [%r202+4];
$L__BB14_23:
	setp.lt.s32 	%p20, %r138, 3;
	@%p20 bra 	$L__BB14_25;
	add.s32 	%r204, %r69, 2;
	setp.lt.s32 	%p21, %r204, %r11;
	selp.b32 	%r205, 0, %r11, %p21;
	sub.s32 	%r206, %r70, %r205;
	shl.b32 	%r207, %r206, 2;
	mov.u32 	%r208, _ZZ9cuda_gemmIiLi128ELi1ELi1ELi32ELi4ELi4ELi0EEviiiPT_S1_S1_iiE3Ash;
	add.s32 	%r209, %r208, %r207;
	ld.shared.u32 	%r319, [%r209+8];
$L__BB14_25:
	setp.lt.s32 	%p22, %r138, 4;
	@%p22 bra 	$L__BB14_27;
	add.s32 	%r211, %r69, 3;
	setp.lt.s32 	%p23, %r211, %r11;
	selp.b32 	%r212, 0, %r11, %p23;
	sub.s32 	%r213, %r70, %r212;
	shl.b32 	%r214, %r213, 2;
	mov.u32 	%r215, _ZZ9cuda_gemmIiLi128ELi1ELi1ELi32ELi4ELi4ELi0EEviiiPT_S1_S1_iiE3Ash;
	add.s32 	%r216, %r215, %r214;
	ld.shared.u32 	%r320, [%r216+12];
$L__BB14_27:
	setp.ge.s32 	%p24, %r321, %r137;
	@%p24 bra 	$L__BB14_43;
	add.s32 	%r217, %r69, 1;
	setp.lt.s32 	%p25, %r217, %r11;
	selp.b32 	%r218, 0, %r11, %p25;
	sub.s32 	%r79, %r69, %r218;
	add.s32 	%r219, %r69, 2;
	setp.lt.s32 	%p26, %r219, %r11;
	selp.b32 	%r220, 0, %r11, %p26;
	sub.s32 	%r80, %r69, %r220;
	add.s32 	%r221, %r69, 3;
	setp.lt.s32 	%p27, %r221, %r11;
	selp.b32 	%r222, 0, %r11, %p27;
	sub.s32 	%r81, %r69, %r222;
	setp.lt.s32 	%p28, %r69, %r138;
	selp.b32 	%r223, 0, %r138, %p28;
	sub.s32 	%r82, %r69, %r223;
	setp.lt.s32 	%p29, %r217, %r138;
	selp.b32 	%r224, 0, %r138, %p29;
	sub.s32 	%r83, %r217, %r224;
	setp.lt.s32 	%p30, %r219, %r138;
	selp.b32 	%r225, 0, %r138, %p30;
	sub.s32 	%r84, %r219, %r225;
	setp.lt.s32 	%p31, %r221, %r138;
	selp.b32 	%r226, 0, %r138, %p31;
	sub.s32 	%r85, %r221, %r226;
	div.u32 	%r86, %r9, %r6;
	shl.b32 	%r231, %r79, 2;
	shl.b32 	%r234, %r80, 2;
	shl.b32 	%r237, %r81, 2;
$L__BB14_29:
	setp.gt.u32 	%p32, %r138, 32;
	mov.u32 	%r227, _ZZ9cuda_gemmIiLi128ELi1ELi1ELi32ELi4ELi4ELi0EEviiiPT_S1_S1_iiE11kron_fac_sh;
	mad.lo.s32 	%r88, %r321, 20, %r227;
	shl.b32 	%r228, %r69, 2;
	add.s32 	%r229, %r88, %r228;
	ld.shared.u32 	%r89, [%r229];
	@%p32 bra 	$L__BB14_36;
	setp.lt.s32 	%p37, %r138, 2;
	shfl.sync.idx.b32	%r240|%p38, %r89, %r82, %r12, -1;
	mul.lo.s32 	%r326, %r240, %r317;
	@%p37 bra 	$L__BB14_32;
	shfl.sync.idx.b32	%r241|%p39, %r89, %r83, %r12, -1;
	mad.lo.s32 	%r326, %r241, %r318, %r326;
$L__BB14_32:
	setp.lt.s32 	%p40, %r138, 3;
	@%p40 bra 	$L__BB14_34;
	shfl.sync.idx.b32	%r242|%p41, %r89, %r84, %r12, -1;
	mad.lo.s32 	%r326, %r242, %r319, %r326;
$L__BB14_34:
	setp.lt.s32 	%p42, %r138, 4;
	@%p42 bra 	$L__BB14_42;
	shfl.sync.idx.b32	%r243|%p43, %r89, %r85, %r12, -1;
	mad.lo.s32 	%r326, %r243, %r320, %r326;
	bra.uni 	$L__BB14_42;
$L__BB14_36:
	setp.lt.s32 	%p33, %r138, 2;
	setp.gt.s32 	%p34, %r138, 0;
	mul.lo.s32 	%r230, %r89, %r317;
	selp.b32 	%r326, %r230, 0, %p34;
	@%p33 bra 	$L__BB14_38;
	add.s32 	%r232, %r88, %r231;
	ld.shared.u32 	%r233, [%r232+4];
	mad.lo.s32 	%r326, %r233, %r318, %r326;
$L__BB14_38:
	setp.lt.s32 	%p35, %r138, 3;
	@%p35 bra 	$L__BB14_40;
	add.s32 	%r235, %r88, %r234;
	ld.shared.u32 	%r236, [%r235+8];
	mad.lo.s32 	%r326, %r236, %r319, %r326;
$L__BB14_40:
	setp.lt.s32 	%p36, %r138, 4;
	@%p36 bra 	$L__BB14_42;
	add.s32 	%r238, %r88, %r237;
	ld.shared.u32 	%r239, [%r238+12];
	mad.lo.s32 	%r326, %r239, %r320, %r326;
$L__BB14_42:
	mad.lo.s32 	%r244, %r321, %r6, %r7;
	shl.b32 	%r245, %r244, 2;
	mov.u32 	%r246, _ZZ9cuda_gemmIiLi128ELi1ELi1ELi32ELi4ELi4ELi0EEviiiPT_S1_S1_iiE3Csh;
	add.s32 	%r247, %r246, %r245;
	ld.shared.u32 	%r248, [%r247];
	add.s32 	%r249, %r248, %r326;
	st.shared.u32 	[%r247], %r249;
	add.s32 	%r321, %r321, %r86;
	setp.lt.s32 	%p44, %r321, %r137;
	@%p44 bra 	$L__BB14_29;
$L__BB14_43:
	setp.gt.u32 	%p45, %r330, 31;
	bar.sync 	0;
	@%p45 bra 	$L__BB14_50;
	mul.lo.s32 	%r250, %r6, %r13;
	mad.lo.s32 	%r104, %r10, %r135, %r250;
	div.s32 	%r105, %r136, %r138;
	add.s32 	%r251, %r330, %r9;
	max.u32 	%r252, %r251, 32;
	setp.lt.u32 	%p46, %r251, 32;
	selp.u32 	%r253, 1, 0, %p46;
	add.s32 	%r254, %r251, %r253;
	sub.s32 	%r255, %r252, %r254;
	div.u32 	%r256, %r255, %r9;
	add.s32 	%r106, %r256, %r253;
	and.b32  	%r257, %r106, 3;
	setp.eq.s32 	%p47, %r257, 3;
	@%p47 bra 	$L__BB14_47;
	shl.b32 	%r258, %r330, 2;
	mov.u32 	%r259, _ZZ9cuda_gemmIiLi128ELi1ELi1ELi32ELi4ELi4ELi0EEviiiPT_S1_S1_iiE3Csh;
	add.s32 	%r328, %r259, %r258;
	shl.b32 	%r108, %r9, 2;
	add.s32 	%r260, %r106, 1;
	and.b32  	%r261, %r260, 3;
	neg.s32 	%r327, %r261;
$L__BB14_46:
	.pragma "nounroll";
	div.s32 	%r262, %r330, %r6;
	mad.lo.s32 	%r263, %r105, %r262, %r104;
	mul.lo.s32 	%r264, %r262, %r6;
	sub.s32 	%r265, %r330, %r264;
	add.s32 	%r266, %r263, %r265;
	ld.shared.u32 	%r267, [%r328];
	mul.wide.s32 	%rd19, %r266, 4;
	add.s64 	%rd20, %rd2, %rd19;
	st.global.u32 	[%rd20], %r267;
	add.s32 	%r330, %r330, %r9;
	add.s32 	%r328, %r328, %r108;
	add.s32 	%r327, %r327, 1;
	setp.ne.s32 	%p48, %r327, 0;
	@%p48 bra 	$L__BB14_46;
$L__BB14_47:
	setp.lt.u32 	%p49, %r106, 3;
	@%p49 bra 	$L__BB14_50;
	shl.b32 	%r268, %r9, 1;
	add.s32 	%r334, %r330, %r268;
	shl.b32 	%r118, %r9, 2;
	mad.lo.s32 	%r333, %r9, 3, %r330;
	add.s32 	%r332, %r9, %r330;
	shl.b32 	%r269, %r330, 2;
	mov.u32 	%r270, _ZZ9cuda_gemmIiLi128ELi1ELi1ELi32ELi4ELi4ELi0EEviiiPT_S1_S1_iiE3Csh;
	add.s32 	%r331, %r270, %r269;
	shl.b32 	%r122, %r9, 4;
	shl.b32 	%r123, %r9, 3;
	mul.lo.s32 	%r124, %r9, 12;
$L__BB14_49:
	div.s32 	%r271, %r330, %r6;
	mad.lo.s32 	%r272, %r105, %r271, %r104;
	mul.lo.s32 	%r273, %r271, %r6;
	sub.s32 	%r274, %r330, %r273;
	add.s32 	%r275, %r272, %r274;
	ld.shared.u32 	%r276, [%r331];
	mul.wide.s32 	%rd21, %r275, 4;
	add.s64 	%rd22, %rd2, %rd21;
	st.global.u32 	[%rd22], %r276;
	add.s32 	%r277, %r330, %r9;
	div.s32 	%r278, %r332, %r6;
	mad.lo.s32 	%r279, %r105, %r278, %r104;
	mul.lo.s32 	%r280, %r278, %r6;
	sub.s32 	%r281, %r332, %r280;
	add.s32 	%r282, %r279, %r281;
	add.s32 	%r283, %r331, %r118;
	ld.shared.u32 	%r284, [%r283];
	mul.wide.s32 	%rd23, %r282, 4;
	add.s64 	%rd24, %rd2, %rd23;
	st.global.u32 	[%rd24], %r284;
	add.s32 	%r285, %r277, %r9;
	div.s32 	%r286, %r334, %r6;
	mad.lo.s32 	%r287, %r105, %r286, %r104;
	mul.lo.s32 	%r288, %r286, %r6;
	sub.s32 	%r289, %r334, %r288;
	add.s32 	%r290, %r287, %r289;
	add.s32 	%r291, %r331, %r123;
	ld.shared.u32 	%r292, [%r291];
	mul.wide.s32 	%rd25, %r290, 4;
	add.s64 	%rd26, %rd2, %rd25;
	st.global.u32 	[%rd26], %r292;
	add.s32 	%r293, %r285, %r9;
	div.s32 	%r294, %r333, %r6;
	mad.lo.s32 	%r295, %r105, %r294, %r104;
	mul.lo.s32 	%r296, %r294, %r6;
	sub.s32 	%r297, %r333, %r296;
	add.s32 	%r298, %r295, %r297;
	add.s32 	%r299, %r331, %r124;
	ld.shared.u32 	%r300, [%r299];
	mul.wide.s32 	%rd27, %r298, 4;
	add.s64 	%rd28, %rd2, %rd27;
	st.global.u32 	[%rd28], %r300;
	add.s32 	%r330, %r293, %r9;
	add.s32 	%r334, %r334, %r118;
	add.s32 	%r333, %r333, %r118;
	add.s32 	%r332, %r332, %r118;
	add.s32 	%r331, %r331, %r122;
	setp.lt.u32 	%p50, %r330, 32;
	@%p50 bra 	$L__BB14_49;
$L__BB14_50:
	ret;

}
	// .globl	_Z9cuda_gemmIiLi128ELi1ELi1ELi32ELi4ELi4ELi1EEviiiPT_S1_S1_ii
.visible .entry _Z9cuda_gemmIiLi128ELi1ELi1ELi32ELi4ELi4ELi1EEviiiPT_S1_S1_ii(
	.param .u32 _Z9cuda_gemmIiLi128ELi1ELi1ELi32ELi4ELi4ELi1EEviiiPT_S1_S1_ii_param_0,
	.param .u32 _Z9cuda_gemmIiLi128ELi1ELi1ELi32ELi4ELi4ELi1EEviiiPT_S1_S1_ii_param_1,
	.param .u32 _Z9cuda_gemmIiLi128ELi1ELi1ELi32ELi4ELi4ELi1EEviiiPT_S1_S1_ii_param_2,
	.param .u64 .ptr .align 1 _Z9cuda_gemmIiLi128ELi1ELi1ELi32ELi4ELi4ELi1EEviiiPT_S1_S1_ii_param_3,
	.param .u64 .ptr .align 1 _Z9cuda_gemmIiLi128ELi1ELi1ELi32ELi4ELi4ELi1EEviiiPT_S1_S1_ii_param_4,
	.param .u64 .ptr .align 1 _Z9cuda_gemmIiLi128ELi1ELi1ELi32ELi4ELi4ELi1EEviiiPT_S1_S1_ii_param_5,
	.param .u32 _Z9cuda_gemmIiLi128ELi1ELi1ELi32ELi4ELi4ELi1EEviiiPT_S1_S1_ii_param_6,
	.param .u32 _Z9cuda_gemmIiLi128ELi1ELi1ELi32ELi4ELi4ELi1EEviiiPT_S1_S1_ii_param_7
)
.maxntid 128
{
	.reg .pred 	%p<31>;
	.reg .b32 	%r<218>;
	.reg .b64 	%rd<44>;
	// demoted variable
	.shared .align 128 .b8 _ZZ9cuda_gemmIiLi128ELi1ELi1ELi32ELi4ELi4ELi1EEviiiPT_S1_S1_iiE11kron_fac_sh[80];
	// demoted variable
	.shared .align 128 .b8 _ZZ9cuda_gemmIiLi128ELi1ELi1ELi32ELi4ELi4ELi1EEviiiPT_S1_S1_iiE3Ash[128];
	// demoted variable
	.shared .align 128 .b8 _ZZ9cuda_gemmIiLi128ELi1ELi1ELi32ELi4ELi4ELi1EEviiiPT_S1_S1_iiE3Csh[128];
	ld.param.u64 	%rd19, [_Z9cuda_gemmIiLi128ELi1ELi1ELi32ELi4ELi4ELi1EEviiiPT_S1_S1_ii_param_3];
	ld.param.u64 	%rd18, [_Z9cuda_gemmIiLi128ELi1ELi1ELi32ELi4ELi4ELi1EEviiiPT_S1_S1_ii_param_4];
	ld.param.u64 	%rd20, [_Z9cuda_gemmIiLi128ELi1ELi1ELi32ELi4ELi4ELi1EEviiiPT_S1_S1_ii_param_5];
	cvta.to.global.u64 	%rd1, %rd19;
	cvta.to.global.u64 	%rd2, %rd20;
	mov.u32 	%r217, %tid.x;
	setp.gt.u32 	%p1, %r217, 15;
	@%p1 bra 	$L__BB15_3;
	mov.u32 	%r2, %ntid.x;
	mul.wide.u32 	%rd21, %r217, 4;
	cvta.to.global.u64 	%rd22, %rd18;
	add.s64 	%rd41, %rd22, %rd21;
	mul.wide.u32 	%rd4, %r2, 4;
	mov.u32 	%r97, _ZZ9cuda_gemmIiLi128ELi1ELi1ELi32ELi4ELi4ELi1EEviiiPT_S1_S1_iiE11kron_fac_sh;
	mov.u32 	%r196, %r217;
$L__BB15_2:
	ld.global.u32 	%r95, [%rd41];
	and.b32  	%r96, %r196, 3;
	mad.lo.s32 	%r98, %r96, 20, %r97;
	and.b32  	%r99, %r196, -4;
	add.s32 	%r100, %r98, %r99;
	st.shared.u32 	[%r100], %r95;
	add.s32 	%r196, %r196, %r2;
	add.s64 	%rd41, %rd41, %rd4;
	setp.lt.u32 	%p2, %r196, 16;
	@%p2 bra 	$L__BB15_2;
$L__BB15_3:
	and.b32  	%r5, %r217, 7;
	mov.u32 	%r6, %ntid.x;
	mov.u32 	%r7, %ctaid.y;
	mov.u32 	%r101, %nctaid.y;
	setp.ge.u32 	%p3, %r7, %r101;
	@%p3 bra 	$L__BB15_28;
	setp.gt.u32 	%p4, %r217, 31;
	and.b32  	%r8, %r217, 3;
	@%p4 bra 	$L__BB15_11;
	shl.b32 	%r9, %r7, 5;
	add.s32 	%r102, %r217, %r6;
	max.u32 	%r103, %r102, 32;
	setp.lt.u32 	%p5, %r102, 32;
	selp.u32 	%r104, 1, 0, %p5;
	add.s32 	%r105, %r102, %r104;
	sub.s32 	%r106, %r103, %r105;
	div.u32 	%r107, %r106, %r6;
	add.s32 	%r10, %r107, %r104;
	and.b32  	%r108, %r10, 3;
	setp.eq.s32 	%p6, %r108, 3;
	mov.u32 	%r205, %r217;
	@%p6 bra 	$L__BB15_8;
	add.s32 	%r109, %r10, 1;
	and.b32  	%r110, %r109, 3;
	shl.b32 	%r111, %r217, 2;
	mov.u32 	%r112, _ZZ9cuda_gemmIiLi128ELi1ELi1ELi32ELi4ELi4ELi1EEviiiPT_S1_S1_iiE3Ash;
	add.s32 	%r198, %r112, %r111;
	shl.b32 	%r12, %r6, 2;
	add.s32 	%r113, %r217, %r9;
	mul.wide.u32 	%rd23, %r113, 4;
	add.s64 	%rd42, %rd1, %rd23;
	mul.wide.u32 	%rd8, %r6, 4;
	neg.s32 	%r197, %r110;
	mad.lo.s32 	%r205, %r6, %r110, %r217;
$L__BB15_7:
	.pragma "nounroll";
	ld.global.u32 	%r114, [%rd42];
	st.shared.u32 	[%r198], %r114;
	add.s32 	%r198, %r198, %r12;
	add.s64 	%rd42, %rd42, %rd8;
	add.s32 	%r197, %r197, 1;
	setp.ne.s32 	%p7, %r197, 0;
	@%p7 bra 	$L__BB15_7;
$L__BB15_8:
	setp.lt.u32 	%p8, %r10, 3;
	@%p8 bra 	$L__BB15_11;
	shl.b32 	%r20, %r6, 2;
	shl.b32 	%r115, %r205, 2;
	mov.u32 	%r116, _ZZ9cuda_gemmIiLi128ELi1ELi1ELi32ELi4ELi4ELi1EEviiiPT_S1_S1_iiE3Ash;
	add.s32 	%r204, %r116, %r115;
	shl.b32 	%r22, %r6, 4;
	shl.b32 	%r23, %r6, 3;
	mul.lo.s32 	%r24, %r6, 12;
	add.s32 	%r200, %r205, %r9;
	add.s32 	%r203, %r200, %r6;
	shl.b32 	%r117, %r6, 1;
	add.s32 	%r202, %r200, %r117;
	mad.lo.s32 	%r201, %r6, 3, %r200;
$L__BB15_10:
	mul.wide.u32 	%rd24, %r200, 4;
	add.s64 	%rd25, %rd1, %rd24;
	ld.global.u32 	%r118, [%rd25];
	st.shared.u32 	[%r204], %r118;
	mul.wide.u32 	%rd26, %r203, 4;
	add.s64 	%rd27, %rd1, %rd26;
	ld.global.u32 	%r119, [%rd27];
	add.s32 	%r120, %r204, %r20;
	st.shared.u32 	[%r120], %r119;
	mul.wide.u32 	%rd28, %r202, 4;
	add.s64 	%rd29, %rd1, %rd28;
	ld.global.u32 	%r121, [%rd29];
	add.s32 	%r122, %r204, %r23;
	st.shared.u32 	[%r122], %r121;
	mul.wide.u32 	%rd30, %r201, 4;
	add.s64 	%rd31, %rd1, %rd30;
	ld.global.u32 	%r123, [%rd31];
	add.s32 	%r124, %r204, %r24;
	st.shared.u32 	[%r124], %r123;
	add.s32 	%r205, %r205, %r20;
	add.s32 	%r204, %r204, %r22;
	add.s32 	%r203, %r203, %r20;
	add.s32 	%r202, %r202, %r20;
	add.s32 	%r201, %r201, %r20;
	add.s32 	%r200, %r200, %r20;
	setp.lt.u32 	%p9, %r205, 32;
	@%p9 bra 	$L__BB15_10;
$L__BB15_11:
	setp.gt.u32 	%p10, %r217, 31;
	bar.sync 	0;
	@%p10 bra 	$L__BB15_18;
	add.s32 	%r125, %r217, %r6;
	max.u32 	%r126, %r125, 32;
	setp.lt.u32 	%p11, %r125, 32;
	selp.u32 	%r127, 1, 0, %p11;
	add.s32 	%r128, %r125, %r127;
	sub.s32 	%r129, %r126, %r128;
	div.u32 	%r130, %r129, %r6;
	add.s32 	%r41, %r130, %r127;
	and.b32  	%r131, %r41, 3;
	setp.eq.s32 	%p12, %r131, 3;
	mov.u32 	%r210, %r217;
	@%p12 bra 	$L__BB15_15;
	add.s32 	%r132, %r41, 1;
	and.b32  	%r133, %r132, 3;
	shl.b32 	%r134, %r217, 2;
	mov.u32 	%r135, _ZZ9cuda_gemmIiLi128ELi1ELi1ELi32ELi4ELi4ELi1EEviiiPT_S1_S1_iiE3Csh;
	add.s32 	%r207, %r135, %r134;
	shl.b32 	%r43, %r6, 2;
	neg.s32 	%r206, %r133;
	mad.lo.s32 	%r210, %r6, %r133, %r217;
$L__BB15_14:
	.pragma "nounroll";
	mov.b32 	%r136, 0;
	st.shared.u32 	[%r207], %r136;
	add.s32 	%r207, %r207, %r43;
	add.s32 	%r206, %r206, 1;
	setp.ne.s32 	%p13, %r206, 0;
	@%p13 bra 	$L__BB15_14;
$L__BB15_15:
	setp.lt.u32 	%p14, %r41, 3;
	@%p14 bra 	$L__BB15_18;
	shl.b32 	%r51, %r6, 2;
	shl.b32 	%r137, %r210, 2;
	mov.u32 	%r138, _ZZ9cuda_gemmIiLi128ELi1ELi1ELi32ELi4ELi4ELi1EEviiiPT_S1_S1_iiE3Csh;
	add.s32 	%r209, %r138, %r137;
	shl.b32 	%r53, %r6, 4;
	shl.b32 	%r54, %r6, 3;
	mul.lo.s32 	%r55, %r6, 12;
$L__BB15_17:
	mov.b32 	%r139, 0;
	st.shared.u32 	[%r209], %r139;
	add.s32 	%r140, %r209, %r51;
	st.shared.u32 	[%r140], %r139;
	add.s32 	%r141, %r209, %r54;
	st.shared.u32 	[%r141], %r139;
	add.s32 	%r142, %r209, %r55;
	st.shared.u32 	[%r142], %r139;
	add.s32 	%r210, %r210, %r51;
	add.s32 	%r209, %r209, %r53;
	setp.lt.u32 	%p15, %r210, 32;
	@%p15 bra 	$L__BB15_17;
$L__BB15_18:
	setp.gt.u32 	%p16, %r217, 31;
	@%p16 bra 	$L__BB15_21;
	shl.b32 	%r143, %r5, 4;
	shl.b32 	%r144, %r8, 2;
	or.b32  	%r145, %r143, %r144;
	mov.u32 	%r146, _ZZ9cuda_gemmIiLi128ELi1ELi1ELi32ELi4ELi4ELi1EEviiiPT_S1_S1_iiE3Ash;
	add.s32 	%r147, %r146, %r145;
	ld.shared.u32 	%r60, [%r147];
	setp.eq.s32 	%p17, %r8, 3;
	selp.b32 	%r148, -16, 0, %p17;
	add.s32 	%r149, %r147, %r148;
	ld.shared.u32 	%r61, [%r149+4];
	setp.lt.u32 	%p18, %r8, 2;
	selp.b32 	%r150, 0, -16, %p18;
	add.s32 	%r151, %r147, %r150;
	ld.shared.u32 	%r62, [%r151+8];
	setp.eq.s32 	%p19, %r8, 0;
	selp.b32 	%r152, 0, -16, %p19;
	add.s32 	%r153, %r147, %r152;
	ld.shared.u32 	%r63, [%r153+12];
	add.s32 	%r154, %r217, 1;
	and.b32  	%r64, %r154, 3;
	xor.b32  	%r65, %r8, 2;
	add.s32 	%r155, %r217, -1;
	and.b32  	%r66, %r155, 3;
	shr.u32 	%r67, %r6, 3;
	shr.u32 	%r211, %r217, 3;
	mov.u32 	%r156, _ZZ9cuda_gemmIiLi128ELi1ELi1ELi32ELi4ELi4ELi1EEviiiPT_S1_S1_iiE11kron_fac_sh;
	add.s32 	%r69, %r156, %r144;
$L__BB15_20:
	mad.lo.s32 	%r157, %r211, 20, %r69;
	ld.shared.u32 	%r158, [%r157];
	shfl.sync.idx.b32	%r159|%p20, %r158, %r8, 7199, -1;
	mul.lo.s32 	%r160, %r159, %r60;
	shfl.sync.idx.b32	%r161|%p21, %r158, %r64, 7199, -1;
	mad.lo.s32 	%r162, %r161, %r61, %r160;
	shfl.sync.idx.b32	%r163|%p22, %r158, %r65, 7199, -1;
	mad.lo.s32 	%r164, %r163, %r62, %r162;
	shfl.sync.idx.b32	%r165|%p23, %r158, %r66, 7199, -1;
	mad.lo.s32 	%r166, %r165, %r63, %r164;
	shl.b32 	%r167, %r5, 2;
	shl.b32 	%r168, %r211, 5;
	or.b32  	%r169, %r168, %r167;
	mov.u32 	%r170, _ZZ9cuda_gemmIiLi128ELi1ELi1ELi32ELi4ELi4ELi1EEviiiPT_S1_S1_iiE3Csh;
	add.s32 	%r171, %r170, %r169;
	ld.shared.u32 	%r172, [%r171];
	add.s32 	%r173, %r172, %r166;
	st.shared.u32 	[%r171], %r173;
	add.s32 	%r211, %r211, %r67;
	setp.lt.u32 	%p24, %r211, 4;
	@%p24 bra 	$L__BB15_20;
$L__BB15_21:
	setp.gt.u32 	%p25, %r217, 31;
	bar.sync 	0;
	@%p25 bra 	$L__BB15_28;
	shl.b32 	%r72, %r7, 5;
	add.s32 	%r174, %r217, %r6;
	max.u32 	%r175, %r174, 32;
	setp.lt.u32 	%p26, %r174, 32;
	selp.u32 	%r176, 1, 0, %p26;
	add.s32 	%r177, %r174, %r176;
	sub.s32 	%r178, %r175, %r177;
	div.u32 	%r179, %r178, %r6;
	add.s32 	%r73, %r179, %r176;
	and.b32  	%r180, %r73, 3;
	setp.eq.s32 	%p27, %r180, 3;
	@%p27 bra 	$L__BB15_25;
	add.s32 	%r181, %r73, 1;
	and.b32  	%r182, %r181, 3;
	shl.b32 	%r183, %r217, 2;
	mov.u32 	%r184, _ZZ9cuda_gemmIiLi128ELi1ELi1ELi32ELi4ELi4ELi1EEviiiPT_S1_S1_iiE3Csh;
	add.s32 	%r213, %r184, %r183;
	shl.b32 	%r75, %r6, 2;
	add.s32 	%r185, %r217, %r72;
	mul.wide.u32 	%rd32, %r185, 4;
	add.s64 	%rd43, %rd2, %rd32;
	mul.wide.u32 	%rd12, %r6, 4;
	neg.s32 	%r212, %r182;
	mad.lo.s32 	%r217, %r6, %r182, %r217;
$L__BB15_24:
	.pragma "nounroll";
	ld.shared.u32 	%r186, [%r213];
	st.global.u32 	[%rd43], %r186;
	add.s32 	%r213, %r213, %r75;
	add.s64 	%rd43, %rd43, %rd12;
	add.s32 	%r212, %r212, 1;
	setp.ne.s32 	%p28, %r212, 0;
	@%p28 bra 	$L__BB15_24;
$L__BB15_25:
	setp.lt.u32 	%p29, %r73, 3;
	@%p29 bra 	$L__BB15_28;
	shl.b32 	%r83, %r6, 2;
	shl.b32 	%r187, %r217, 2;
	mov.u32 	%r188, _ZZ9cuda_gemmIiLi128ELi1ELi1ELi32ELi4ELi4ELi1EEviiiPT_S1_S1_iiE3Csh;
	add.s32 	%r216, %r188, %r187;
	shl.b32 	%r85, %r6, 4;
	shl.b32 	%r86, %r6, 3;
	mul.lo.s32 	%r87, %r6, 12;
	mul.wide.u32 	%rd33, %r6, 4;
	add.s64 	%rd15, %rd2, %rd33;
	add.s32 	%r215, %r217, %r72;
	mul.wide.u32 	%rd34, %r6, 8;
	add.s64 	%rd16, %rd2, %rd34;
	mul.wide.u32 	%rd35, %r6, 12;
	add.s64 	%rd17, %rd2, %rd35;
$L__BB15_27:
	mul.wide.s32 	%rd36, %r215, 4;
	add.s64 	%rd37, %rd15, %rd36;
	add.s64 	%rd38, %rd16, %rd36;
	add.s64 	%rd39, %rd17, %rd36;
	add.s64 	%rd40, %rd2, %rd36;
	ld.shared.u32 	%r189, [%r216];
	st.global.u32 	[%rd40], %r189;
	add.s32 	%r190, %r216, %r83;
	ld.shared.u32 	%r191, [%r190];
	st.global.u32 	[%rd37], %r191;
	add.s32 	%r192, %r216, %r86;
	ld.shared.u32 	%r193, [%r192];
	st.global.u32 	[%rd38], %r193;
	add.s32 	%r194, %r216, %r87;
	ld.shared.u32 	%r195, [%r194];
	st.global.u32 	[%rd39], %r195;
	add.s32 	%r217, %r217, %r83;
	add.s32 	%r216, %r216, %r85;
	add.s32 	%r215, %r215, %r83;
	setp.lt.u32 	%p30, %r217, 32;
	@%p30 bra 	$L__BB15_27;
$L__BB15_28:
	ret;

}
	// .globl	_Z9cuda_gemmIiLi128ELi1ELi1ELi32ELi8ELi8ELi0EEviiiPT_S1_S1_ii
.visible .entry _Z9cuda_gemmIiLi128ELi1ELi1ELi32ELi8ELi8ELi0EEviiiPT_S1_S1_ii(
	.param .u32 _Z9cuda_gemmIiLi128ELi1ELi1ELi32ELi8ELi8ELi0EEviiiPT_S1_S1_ii_param_0,
	.param .u32 _Z9cuda_gemmIiLi128ELi1ELi1ELi32ELi8ELi8ELi0EEviiiPT_S1_S1_ii_param_1,
	.param .u32 _Z9cuda_gemmIiLi128ELi1ELi1ELi32ELi8ELi8ELi0EEviiiPT_S1_S1_ii_param_2,
	.param .u64 .ptr .align 1 _Z9cuda_gemmIiLi128ELi1ELi1ELi32ELi8ELi8ELi0EEviiiPT_S1_S1_ii_param_3,
	.param .u64 .ptr .align 1 _Z9cuda_gemmIiLi128ELi1ELi1ELi32ELi8ELi8ELi0EEviiiPT_S1_S1_ii_param_4,
	.param .u64 .ptr .align 1 _Z9cuda_gemmIiLi128ELi1ELi1ELi32ELi8ELi8ELi0EEviiiPT_S1_S1_ii_param_5,
	.param .u32 _Z9cuda_gemmIiLi128ELi1ELi1ELi32ELi8ELi8ELi0EEviiiPT_S1_S1_ii_param_6,
	.param .u32 _Z9cuda_gemmIiLi128ELi1ELi1ELi32ELi8ELi8ELi0EEviiiPT_S1_S1_ii_param_7
)
.maxntid 128
{
	.reg .pred 	%p<80>;
	.reg .b32 	%r<443>;
	.reg .b64 	%rd<29>;
	// demoted variable
	.shared .align 128 .b8 _ZZ9cuda_gemmIiLi128ELi1ELi1ELi32ELi8ELi8ELi0EEviiiPT_S1_S1_iiE11kron_fac_sh[288];
	// demoted variable
	.shared .align 128 .b8 _ZZ9cuda_gemmIiLi128ELi1ELi1ELi32ELi8ELi8ELi0EEviiiPT_S1_S1_iiE3Ash[128];
	// demoted variable
	.shared .align 128 .b8 _ZZ9cuda_gemmIiLi128ELi1ELi1ELi32ELi8ELi8ELi0EEviiiPT_S1_S1_iiE3Csh[128];
	ld.param.u64 	%rd5, [_Z9cuda_gemmIiLi128ELi1ELi1ELi32ELi8ELi8ELi0EEviiiPT_S1_S1_ii_param_3];
	ld.param.u64 	%rd4, [_Z9cuda_gemmIiLi128ELi1ELi1ELi32ELi8ELi8ELi0EEviiiPT_S1_S1_ii_param_4];
	ld.param.u64 	%rd6, [_Z9cuda_gemmIiLi128ELi1ELi1ELi32ELi8ELi8ELi0EEviiiPT_S1_S1_ii_param_5];
	ld.param.u32 	%r170, [_Z9cuda_gemmIiLi128ELi1ELi1ELi32ELi8ELi8ELi0EEviiiPT_S1_S1_ii_param_6];
	ld.param.u32 	%r171, [_Z9cuda_gemmIiLi128ELi1ELi1ELi32ELi8ELi8ELi0EEviiiPT_S1_S1_ii_param_7];
	cvta.to.global.u64 	%rd1, %rd5;
	cvta.to.global.u64 	%rd2, %rd6;
	mov.u32 	%r437, %tid.x;
	mul.lo.s32 	%r2, %r171, %r170;
	setp.ge.u32 	%p1, %r437, %r2;
	@%p1 bra 	$L__BB16_3;
	mov.u32 	%r3, %ntid.x;
	cvta.to.global.u64 	%rd3, %rd4;
	mov.u32 	%r174, _ZZ9cuda_gemmIiLi128ELi1ELi1ELi32ELi8ELi8ELi0EEviiiPT_S1_S1_iiE11kron_fac_sh;
	mov.u32 	%r395, %r437;
$L__BB16_2:
	mul.wide.u32 	%rd7, %r395, 4;
	add.s64 	%rd8, %rd3, %rd7;
	ld.global.u32 	%r172, [%rd8];
	rem.u32 	%r173, %r395, %r170;
	mad.lo.s32 	%r175, %r173, 36, %r174;
	div.u32 	%r176, %r395, %r171;
	shl.b32 	%r177, %r176, 2;
	add.s32 	%r178, %r175, %r177;
	st.shared.u32 	[%r178], %r172;
	add.s32 	%r395, %r395, %r3;
	setp.lt.u32 	%p2, %r395, %r2;
	@%p2 bra 	$L__BB16_2;
$L__BB16_3:
	div.s32 	%r6, 32, %r171;
	div.u32 	%r419, %r437, %r6;
	mul.lo.s32 	%r179, %r419, %r6;
	sub.s32 	%r7, %r437, %r179;
	mov.u32 	%r9, %ntid.x;
	mov.u32 	%r10, %ctaid.y;
	mov.u32 	%r180, %nctaid.y;
	setp.ge.u32 	%p3, %r10, %r180;
	@%p3 bra 	$L__BB16_76;
	setp.gt.u32 	%p4, %r437, 31;
	min.s32 	%r11, %r171, 32;
	shl.b32 	%r181, %r171, 8;
	sub.s32 	%r12, 8223, %r181;
	mov.u32 	%r13, %ctaid.x;
	@%p4 bra 	$L__BB16_11;
	ld.param.u32 	%r393, [_Z9cuda_gemmIiLi128ELi1ELi1ELi32ELi8ELi8ELi0EEviiiPT_S1_S1_ii_param_2];
	shl.b32 	%r14, %r13, 5;
	mul.lo.s32 	%r15, %r10, %r393;
	add.s32 	%r182, %r437, %r9;
	max.u32 	%r183, %r182, 32;
	setp.lt.u32 	%p5, %r182, 32;
	selp.u32 	%r184, 1, 0, %p5;
	add.s32 	%r185, %r182, %r184;
	sub.s32 	%r186, %r183, %r185;
	div.u32 	%r187, %r186, %r9;
	add.s32 	%r16, %r187, %r184;
	and.b32  	%r188, %r16, 3;
	setp.eq.s32 	%p6, %r188, 3;
	mov.u32 	%r405, %r437;
	@%p6 bra 	$L__BB16_8;
	add.s32 	%r189, %r16, 1;
	and.b32  	%r190, %r189, 3;
	shl.b32 	%r191, %r437, 2;
	mov.u32 	%r192, _ZZ9cuda_gemmIiLi128ELi1ELi1ELi32ELi8ELi8ELi0EEviiiPT_S1_S1_iiE3Ash;
	add.s32 	%r398, %r192, %r191;
	shl.b32 	%r18, %r9, 2;
	add.s32 	%r193, %r437, %r15;
	add.s32 	%r397, %r193, %r14;
	neg.s32 	%r396, %r190;
	mad.lo.s32 	%r405, %r9, %r190, %r437;
$L__BB16_7:
	.pragma "nounroll";
	mul.wide.u32 	%rd9, %r397, 4;
	add.s64 	%rd10, %rd1, %rd9;
	ld.global.u32 	%r194, [%rd10];
	st.shared.u32 	[%r398], %r194;
	add.s32 	%r398, %r398, %r18;
	add.s32 	%r397, %r397, %r9;
	add.s32 	%r396, %r396, 1;
	setp.ne.s32 	%p7, %r396, 0;
	@%p7 bra 	$L__BB16_7;
$L__BB16_8:
	setp.lt.u32 	%p8, %r16, 3;
	@%p8 bra 	$L__BB16_11;
	shl.b32 	%r29, %r9, 2;
	shl.b32 	%r195, %r405, 2;
	mov.u32 	%r196, _ZZ9cuda_gemmIiLi128ELi1ELi1ELi32ELi8ELi8ELi0EEviiiPT_S1_S1_iiE3Ash;
	add.s32 	%r404, %r196, %r195;
	shl.b32 	%r31, %r9, 4;
	shl.b32 	%r32, %r9, 3;
	mul.lo.s32 	%r33, %r9, 12;
	add.s32 	%r197, %r405, %r15;
	add.s32 	%r400, %r197, %r14;
	add.s32 	%r403, %r400, %r9;
	shl.b32 	%r198, %r9, 1;
	add.s32 	%r402, %r400, %r198;
	mad.lo.s32 	%r401, %r9, 3, %r400;
$L__BB16_10:
	mul.wide.u32 	%rd11, %r400, 4;
	add.s64 	%rd12, %rd1, %rd11;
	ld.global.u32 	%r199, [%rd12];
	st.shared.u32 	[%r404], %r199;
	mul.wide.u32 	%rd13, %r403, 4;
	add.s64 	%rd14, %rd1, %rd13;
	ld.global.u32 	%r200, [%rd14];
	add.s32 	%r201, %r404, %r29;
	st.shared.u32 	[%r201], %r200;
	mul.wide.u32 	%rd15, %r402, 4;
	add.s64 	%rd16, %rd1, %rd15;
	ld.global.u32 	%r202, [%rd16];
	add.s32 	%r203, %r404, %r32;
	st.shared.u32 	[%r203], %r202;
	mul.wide.u32 	%rd17, %r401, 4;
	add.s64 	%rd18, %rd1, %rd17;
	ld.global.u32 	%r204, [%rd18];
	add.s32 	%r205, %r404, %r33;
	st.shared.u32 	[%r205], %r204;
	add.s32 	%r405, %r405, %r29;
	add.s32 	%r404, %r404, %r31;
	add.s32 	%r403, %r403, %r29;
	add.s32 	%r402, %r402, %r29;
	add.s32 	%r401, %r401, %r29;
	add.s32 	%r400, %r400, %r29;
	setp.lt.u32 	%p9, %r405, 32;
	@%p9 bra 	$L__BB16_10;
$L__BB16_11:
	setp.gt.u32 	%p10, %r437, 31;
	bar.sync 	0;
	@%p10 bra 	$L__BB16_18;
	add.s32 	%r206, %r437, %r9;
	max.u32 	%r207, %r206, 32;
	setp.lt.u32 	%p11, %r206, 32;
	selp.u32 	%r208, 1, 0, %p11;
	add.s32 	%r209, %r206, %r208;
	sub.s32 	%r210, %r207, %r209;
	div.u32 	%r211, %r210, %r9;
	add.s32 	%r50, %r211, %r208;
	and.b32  	%r212, %r50, 3;
	setp.eq.s32 	%p12, %r212, 3;
	mov.u32 	%r410, %r437;
	@%p12 bra 	$L__BB16_15;
	add.s32 	%r213, %r50, 1;
	and.b32  	%r214, %r213, 3;
	shl.b32 	%r215, %r437, 2;
	mov.u32 	%r216, _ZZ9cuda_gemmIiLi128ELi1ELi1ELi32ELi8ELi8ELi0EEviiiPT_S1_S1_iiE3Csh;
	add.s32 	%r407, %r216, %r215;
	shl.b32 	%r52, %r9, 2;
	neg.s32 	%r406, %r214;
	mad.lo.s32 	%r410, %r9, %r214, %r437;
$L__BB16_14:
	.pragma "nounroll";
	mov.b32 	%r217, 0;
	st.shared.u32 	[%r407], %r217;
	add.s32 	%r407, %r407, %r52;
	add.s32 	%r406, %r406, 1;
	setp.ne.s32 	%p13, %r406, 0;
	@%p13 bra 	$L__BB16_14;
$L__BB16_15:
	setp.lt.u32 	%p14, %r50, 3;
	@%p14 bra 	$L__BB16_18;
	shl.b32 	%r60, %r9, 2;
	shl.b32 	%r218, %r410, 2;
	mov.u32 	%r219, _ZZ9cuda_gemmIiLi128ELi1ELi1ELi32ELi8ELi8ELi0EEviiiPT_S1_S1_iiE3Csh;
	add.s32 	%r409, %r219, %r218;
	shl.b32 	%r62, %r9, 4;
	shl.b32 	%r63, %r9, 3;
	mul.lo.s32 	%r64, %r9, 12;
$L__BB16_17:
	mov.b32 	%r220, 0;
	st.shared.u32 	[%r409], %r220;
	add.s32 	%r221, %r409, %r60;
	st.shared.u32 	[%r221], %r220;
	add.s32 	%r222, %r409, %r63;
	st.shared.u32 	[%r222], %r220;
	add.s32 	%r223, %r409, %r64;
	st.shared.u32 	[%r223], %r220;
	add.s32 	%r410, %r410, %r60;
	add.s32 	%r409, %r409, %r62;
	setp.lt.u32 	%p15, %r410, 32;
	@%p15 bra 	$L__BB16_17;
$L__BB16_18:
	setp.gt.s32 	%p16, %r6, 0;
	@%p16 bra 	$L__BB16_19;
	bra.uni 	$L__BB16_69;
$L__BB16_19:
	and.b32  	%r225, %r437, 31;
	rem.s32 	%r69, %r225, %r11;
	mad.lo.s32 	%r70, %r7, %r171, %r69;
	setp.lt.s32 	%p17, %r171, 1;
	@%p17 bra 	$L__BB16_21;
	shl.b32 	%r226, %r70, 2;
	mov.u32 	%r227, _ZZ9cuda_gemmIiLi128ELi1ELi1ELi32ELi8ELi8ELi0EEviiiPT_S1_S1_iiE3Ash;
	add.s32 	%r228, %r227, %r226;
	ld.shared.u32 	%r411, [%r228];
$L__BB16_21:
	setp.lt.s32 	%p18, %r171, 2;
	@%p18 bra 	$L__BB16_23;
	add.s32 	%r230, %r69, 1;
	setp.lt.s32 	%p19, %r230, %r11;
	selp.b32 	%r231, 0, %r11, %p19;
	sub.s32 	%r232, %r70, %r231;
	shl.b32 	%r233, %r232, 2;
	mov.u32 	%r234, _ZZ9cuda_gemmIiLi128ELi1ELi1ELi32ELi8ELi8ELi0EEviiiPT_S1_S1_iiE3Ash;
	add.s32 	%r235, %r234, %r233;
	ld.shared.u32 	%r412, [%r235+4];
$L__BB16_23:
	setp.lt.s32 	%p20, %r171, 3;
	@%p20 bra 	$L__BB16_25;
	add.s32 	%r237, %r69, 2;
	setp.lt.s32 	%p21, %r237, %r11;
	selp.b32 	%r238, 0, %r11, %p21;
	sub.s32 	%r239, %r70, %r238;
	shl.b32 	%r240, %r239, 2;
	mov.u32 	%r241, _ZZ9cuda_gemmIiLi128ELi1ELi1ELi32ELi8ELi8ELi0EEviiiPT_S1_S1_iiE3Ash;
	add.s32 	%r242, %r241, %r240;
	ld.shared.u32 	%r413, [%r242+8];
$L__BB16_25:
	setp.lt.s32 	%p22, %r171, 4;
	@%p22 bra 	$L__BB16_27;
	add.s32 	%r244, %r69, 3;
	setp.lt.s32 	%p23, %r244, %r11;
	selp.b32 	%r245, 0, %r11, %p23;
	sub.s32 	%r246, %r70, %r245;
	shl.b32 	%r247, %r246, 2;
	mov.u32 	%r248, _ZZ9cuda_gemmIiLi128ELi1ELi1ELi32ELi8ELi8ELi0EEviiiPT_S1_S1_iiE3Ash;
	add.s32 	%r249, %r248, %r247;
	ld.shared.u32 	%r414, [%r249+12];
$L__BB16_27:
	setp.lt.s32 	%p24, %r171, 5;
	@%p24 bra 	$L__BB16_29;
	add.s32 	%r251, %r69, 4;
	setp.lt.s32 	%p25, %r251, %r11;
	selp.b32 	%r252, 0, %r11, %p25;
	sub.s32 	%r253, %r70, %r252;
	shl.b32 	%r254, %r253, 2;
	mov.u32 	%r255, _ZZ9cuda_gemmIiLi128ELi1ELi1ELi32ELi8ELi8ELi0EEviiiPT_S1_S1_iiE3Ash;
	add.s32 	%r256, %r255, %r254;
	ld.shared.u32 	%r415, [%r256+16];
$L__BB16_29:
	setp.lt.s32 	%p26, %r171, 6;
	@%p26 bra 	$L__BB16_31;
	add.s32 	%r258, %r69, 5;
	setp.lt.s32 	%p27, %r258, %r11;
	selp.b32 	%r259, 0, %r11, %p27;
	sub.s32 	%r260, %r70, %r259;
	shl.b32 	%r261, %r260, 2;
	mov.u32 	%r262, _ZZ9cuda_gemmIiLi128ELi1ELi1ELi32ELi8ELi8ELi0EEviiiPT_S1_S1_iiE3Ash;
	add.s32 	%r263, %r262, %r261;
	ld.shared.u32 	%r416, [%r263+20];
$L__BB16_31:
	setp.lt.s32 	%p28, %r171, 7;
	@%p28 bra 	$L__BB16_33;
	add.s32 	%r265, %r69, 6;
	setp.lt.s32 	%p29, %r265, %r11;
	selp.b32 	%r266, 0, %r11, %p29;
	sub.s32 	%r267, %r70, %r266;
	shl.b32 	%r268, %r267, 2;
	mov.u32 	%r269, _ZZ9cuda_gemmIiLi128ELi1ELi1ELi32ELi8ELi8ELi0EEviiiPT_S1_S1_iiE3Ash;
	add.s32 	%r270, %r269, %r268;
	ld.shared.u32 	%r417, [%r270+24];
$L__BB16_33:
	setp.lt.s32 	%p30, %r171, 8;
	@%p30 bra 	$L__BB16_35;
	add.s32 	%r272, %r69, 7;
	setp.lt.s32 	%p31, %r272, %r11;
	selp.b32 	%r273, 0, %r11, %p31;
	sub.s32 	%r274, %r70, %r273;
	shl.b32 	%r275, %r274, 2;
	mov.u32 	%r276, _ZZ9cuda_gemmIiLi128ELi1ELi1ELi32ELi8ELi8ELi0EEviiiPT_S1_S1_iiE3Ash;
	add.s32 	%r277, %r276, %r275;
	ld.shared.u32 	%r418, [%r277+28];
$L__BB16_35:
	setp.ge.s32 	%p32, %r419, %r170;
	@%p32 bra 	$L__BB16_69;
	add.s32 	%r278, %r69, 1;
	setp.lt.s32 	%p33, %r278, %r11;
	selp.b32 	%r279, 0, %r11, %p33;
	sub.s32 	%r87, %r69, %r279;
	add.s32 	%r280, %r69, 2;
	setp.lt.s32 	%p34, %r280, %r11;
	selp.b32 	%r281, 0, %r11, %p34;
	sub.s32 	%r88, %r69, %r281;
	add.s32 	%r282, %r69, 3;
	setp.lt.s32 	%p35, %r282, %r11;
	selp.b32 	%r283, 0, %r11, %p35;
	sub.s32 	%r89, %r69, %r283;
	add.s32 	%r284, %r69, 4;
	setp.lt.s32 	%p36, %r284, %r11;
	selp.b32 	%r285, 0, %r11, %p36;
	sub.s32 	%r90, %r69, %r285;
	add.s32 	%r286, %r69, 5;
	setp.lt.s32 	%p37, %r286, %r11;
	selp.b32 	%r287, 0, %r11, %p37;
	sub.s32 	%r91, %r69, %r287;
	add.s32 	%r288, %r69, 6;
	setp.lt.s32 	%p38, %r288, %r11;
	selp.b32 	%r289, 0, %r11, %p38;
	sub.s32 	%r92, %r69, %r289;
	add.s32 	%r290, %r69, 7;
	setp.lt.s32 	%p39, %r290, %r11;
	selp.b32 	%r291, 0, %r11, %p39;
	sub.s32 	%r93, %r69, %r291;
	setp.lt.s32 	%p40, %r69, %r171;
	selp.b32 	%r292, 0, %r171, %p40;
	sub.s32 	%r94, %r69, %r292;
	setp.lt.s32 	%p41, %r278, %r171;
	selp.b32 	%r293, 0, %r171, %p41;
	sub.s32 	%r95, %r278, %r293;
	setp.lt.s32 	%p42, %r280, %r171;
	selp.b32 	%r294, 0, %r171, %p42;
	sub.s32 	%r96, %r280, %r294;
	setp.lt.s32 	%p43, %r282, %r171;
	selp.b32 	%r295, 0, %r171, %p43;
	sub.s32 	%r97, %r282, %r295;
	setp.lt.s32 	%p44, %r284, %r171;
	selp.b32 	%r296, 0, %r171, %p44;
	sub.s32 	%r98, %r284, %r296;
	setp.lt.s32 	%p45, %r286, %r171;
	selp.b32 	%r297, 0, %r171, %p45;
	sub.s32 	%r99, %r286, %r297;
	setp.lt.s32 	%p46, %r288, %r171;
	selp.b32 	%r298, 0, %r171, %p46;
	sub.s32 	%r100, %r288, %r298;
	setp.lt.s32 	%p47, %r290, %r171;
	selp.b32 	%r299, 0, %r171, %p47;
	sub.s32 	%r101, %r290, %r299;
	div.u32 	%r102, %r9, %r6;
	shl.b32 	%r304, %r87, 2;
	shl.b32 	%r307, %r88, 2;
	shl.b32 	%r310, %r89, 2;
	shl.b32 	%r313, %r90, 2;
	shl.b32 	%r316, %r91, 2;
	shl.b32 	%r319, %r92, 2;
	shl.b32 	%r322, %r93, 2;
$L__BB16_37:
	setp.gt.u32 	%p48, %r171, 32;
	mov.u32 	%r300, _ZZ9cuda_gemmIiLi128ELi1ELi1ELi32ELi8ELi8ELi0EEviiiPT_S1_S1_iiE11kron_fac_sh;
	mad.lo.s32 	%r104, %r419, 36, %r300;
	shl.b32 	%r301, %r69, 2;
	add.s32 	%r302, %r104, %r301;
	ld.shared.u32 	%r105, [%r302];
	@%p48 bra 	$L__BB16_54;
	setp.eq.s32 	%p57, %r171, 0;
	mov.b32 	%r421, 0;
	@%p57 bra 	$L__BB16_40;
	shfl.sync.idx.b32	%r326|%p58, %r105, %r94, %r12, -1;
	mul.lo.s32 	%r421, %r326, %r411;
$L__BB16_40:
	setp.lt.s32 	%p59, %r171, 2;
	@%p59 bra 	$L__BB16_42;
	shfl.sync.idx.b32	%r327|%p60, %r105, %r95, %r12, -1;
	mad.lo.s32 	%r421, %r327, %r412, %r421;
$L__BB16_42:
	setp.lt.s32 	%p61, %r171, 3;
	@%p61 bra 	$L__BB16_44;
	shfl.sync.idx.b32	%r328|%p62, %r105, %r96, %r12, -1;
	mad.lo.s32 	%r421, %r328, %r413, %r421;
$L__BB16_44:
	setp.lt.s32 	%p63, %r171, 4;
	@%p63 bra 	$L__BB16_46;
	shfl.sync.idx.b32	%r329|%p64, %r105, %r97, %r12, -1;
	mad.lo.s32 	%r421, %r329, %r414, %r421;
$L__BB16_46:
	setp.lt.s32 	%p65, %r171, 5;
	@%p65 bra 	$L__BB16_48;
	shfl.sync.idx.b32	%r330|%p66, %r105, %r98, %r12, -1;
	mad.lo.s32 	%r421, %r330, %r415, %r421;
$L__BB16_48:
	setp.lt.s32 	%p67, %r171, 6;
	@%p67 bra 	$L__BB16_50;
	shfl.sync.idx.b32	%r331|%p68, %r105, %r99, %r12, -1;
	mad.lo.s32 	%r421, %r331, %r416, %r421;
$L__BB16_50:
	setp.lt.s32 	%p69, %r171, 7;
	@%p69 bra 	$L__BB16_52;
	shfl.sync.idx.b32	%r332|%p70, %r105, %r100, %r12, -1;
	mad.lo.s32 	%r421, %r332, %r417, %r421;
$L__BB16_52:
	setp.lt.s32 	%p71, %r171, 8;
	@%p71 bra 	$L__BB16_68;
	shfl.sync.idx.b32	%r333|%p72, %r105, %r101, %r12, -1;
	mad.lo.s32 	%r421, %r333, %r418, %r421;
	bra.uni 	$L__BB16_68;
$L__BB16_54:
	setp.lt.s32 	%p49, %r171, 2;
	setp.gt.s32 	%p50, %r171, 0;
	mul.lo.s32 	%r303, %r105, %r411;
	selp.b32 	%r421, %r303, 0, %p50;
	@%p49 bra 	$L__BB16_56;
	add.s32 	%r305, %r104, %r304;
	ld.shared.u32 	%r306, [%r305+4];
	mad.lo.s32 	%r421, %r306, %r412, %r421;
$L__BB16_56:
	setp.lt.s32 	%p51, %r171, 3;
	@%p51 bra 	$L__BB16_58;
	add.s32 	%r308, %r104, %r307;
	ld.shared.u32 	%r309, [%r308+8];
	mad.lo.s32 	%r421, %r309, %r413, %r421;
$L__BB16_58:
	setp.lt.s32 	%p52, %r171, 4;
	@%p52 bra 	$L__BB16_60;
	add.s32 	%r311, %r104, %r310;
	ld.shared.u32 	%r312, [%r311+12];
	mad.lo.s32 	%r421, %r312, %r414, %r421;
$L__BB16_60:
	setp.lt.s32 	%p53, %r171, 5;
	@%p53 bra 	$L__BB16_62;
	add.s32 	%r314, %r104, %r313;
	ld.shared.u32 	%r315, [%r314+16];
	mad.lo.s32 	%r421, %r315, %r415, %r421;
$L__BB16_62:
	setp.lt.s32 	%p54, %r171, 6;
	@%p54 bra 	$L__BB16_64;
	add.s32 	%r317, %r104, %r316;
	ld.shared.u32 	%r318, [%r317+20];
	mad.lo.s32 	%r421, %r318, %r416, %r421;
$L__BB16_64:
	setp.lt.s32 	%p55, %r171, 7;
	@%p55 bra 	$L__BB16_66;
	add.s32 	%r320, %r104, %r319;
	ld.shared.u32 	%r321, [%r320+24];
	mad.lo.s32 	%r421, %r321, %r417, %r421;
$L__BB16_66:
	setp.lt.s32 	%p56, %r171, 8;
	@%p56 bra 	$L__BB16_68;
	add.s32 	%r323, %r104, %r322;
	ld.shared.u32 	%r324, [%r323+28];
	mad.lo.s32 	%r421, %r324, %r418, %r421;
$L__BB16_68:
	mad.lo.s32 	%r334, %r419, %r6, %r7;
	shl.b32 	%r335, %r334, 2;
	mov.u32 	%r336, _ZZ9cuda_gemmIiLi128ELi1ELi1ELi32ELi8ELi8ELi0EEviiiPT_S1_S1_iiE3Csh;
	add.s32 	%r337, %r336, %r335;
	ld.shared.u32 	%r338, [%r337];
	add.s32 	%r339, %r338, %r421;
	st.shared.u32 	[%r337], %r339;
	add.s32 	%r419, %r419, %r102;
	setp.lt.s32 	%p73, %r419, %r170;
	@%p73 bra 	$L__BB16_37;
$L__BB16_69:
	setp.gt.u32 	%p74, %r437, 31;
	bar.sync 	0;
	@%p74 bra 	$L__BB16_76;
	ld.param.u32 	%r394, [_Z9cuda_gemmIiLi128ELi1ELi1ELi32ELi8ELi8ELi0EEviiiPT_S1_S1_ii_param_2];
	ld.param.u32 	%r392, [_Z9cuda_gemmIiLi128ELi1ELi1ELi32ELi8ELi8ELi0EEviiiPT_S1_S1_ii_param_1];
	mov.u32 	%r340, %ctaid.x;
	mul.lo.s32 	%r341, %r6, %r340;
	mad.lo.s32 	%r137, %r10, %r392, %r341;
	div.s32 	%r138, %r394, %r171;
	add.s32 	%r342, %r437, %r9;
	max.u32 	%r343, %r342, 32;
	setp.lt.u32 	%p75, %r342, 32;
	selp.u32 	%r344, 1, 0, %p75;
	add.s32 	%r345, %r342, %r344;
	sub.s32 	%r346, %r343, %r345;
	div.u32 	%r347, %r346, %r9;
	add.s32 	%r139, %r347, %r344;
	and.b32  	%r348, %r139, 3;
	setp.eq.s32 	%p76, %r348, 3;
	@%p76 bra 	$L__BB16_73;
	shl.b32 	%r349, %r437, 2;
	mov.u32 	%r350, _ZZ9cuda_gemmIiLi128ELi1ELi1ELi32ELi8ELi8ELi0EEviiiPT_S1_S1_iiE3Csh;
	add.s32 	%r435, %r350, %r349;
	shl.b32 	%r141, %r9, 2;
	add.s32 	%r351, %r139, 1;
	and.b32  	%r352, %r351, 3;
	neg.s32 	%r434, %r352;
$L__BB16_72:
	.pragma "nounroll";
	div.s32 	%r353, %r437, %r6;
	mad.lo.s32 	%r354, %r138, %r353, %r137;
	mul.lo.s32 	%r355, %r353, %r6;
	sub.s32 	%r356, %r437, %r355;
	add.s32 	%r357, %r354, %r356;
	ld.shared.u32 	%r358, [%r435];
	mul.wide.s32 	%rd19, %r357, 4;
	add.s64 	%rd20, %rd2, %rd19;
	st.global.u32 	[%rd20], %r358;
	add.s32 	%r437, %r437, %r9;
	add.s32 	%r435, %r435, %r141;
	add.s32 	%r434, %r434, 1;
	setp.ne.s32 	%p77, %r434, 0;
	@%p77 bra 	$L__BB16_72;
$L__BB16_73:
	setp.lt.u32 	%p78, %r139, 3;
	@%p78 bra 	$L__BB16_76;
	shl.b32 	%r359, %r9, 1;
	add.s32 	%r441, %r437, %r359;
	shl.b32 	%r151, %r9, 2;
	mad.lo.s32 	%r440, %r9, 3, %r437;
	add.s32 	%r439, %r9, %r437;
	shl.b32 	%r360, %r437, 2;
	mov.u32 	%r361, _ZZ9cuda_gemmIiLi128ELi1ELi1ELi32ELi8ELi8ELi0EEviiiPT_S1_S1_iiE3Csh;
	add.s32 	%r438, %r361, %r360;
	shl.b32 	%r155, %r9, 4;
	shl.b32 	%r156, %r9, 3;
	mul.lo.s32 	%r157, %r9, 12;
$L__BB16_75:
	div.s32 	%r362, %r437, %r6;
	mad.lo.s32 	%r363, %r138, %r362, %r137;
	mul.lo.s32 	%r364, %r362, %r6;
	sub.s32 	%r365, %r437, %r364;
	add.s32 	%r366, %r363, %r365;
	ld.shared.u32 	%r367, [%r438];
	mul.wide.s32 	%rd21, %r366, 4;
	add.s64 	%rd22, %rd2, %rd21;
	st.global.u32 	[%rd22], %r367;
	add.s32 	%r368, %r437, %r9;
	div.s32 	%r369, %r439, %r6;
	mad.lo.s32 	%r370, %r138, %r369, %r137;
	mul.lo.s32 	%r371, %r369, %r6;
	sub.s32 	%r372, %r439, %r371;
	add.s32 	%r373, %r370, %r372;
	add.s32 	%r374, %r438, %r151;
	ld.shared.u32 	%r375, [%r374];
	mul.wide.s32 	%rd23, %r373, 4;
	add.s64 	%rd24, %rd2, %rd23;
	st.global.u32 	[%rd24], %r375;
	add.s32 	%r376, %r368, %r9;
	div.s32 	%r377, %r441, %r6;
	mad.lo.s32 	%r378, %r138, %r377, %r137;
	mul.lo.s32 	%r379, %r377, %r6;
	sub.s32 	%r380, %r441, %r379;
	add.s32 	%r381, %r378, %r380;
	add.s32 	%r382, %r438, %r156;
	ld.shared.u32 	%r383, [%r382];
	mul.wide.s32 	%rd25, %r381, 4;
	add.s64 	%rd26, %rd2, %rd25;
	st.global.u32 	[%rd26], %r383;
	add.s32 	%r384, %r376, %r9;
	div.s32 	%r385, %r440, %r6;
	mad.lo.s32 	%r386, %r138, %r385, %r137;
	mul.lo.s32 	%r387, %r385, %r6;
	sub.s32 	%r388, %r440, %r387;
	add.s32 	%r389, %r386, %r388;
	add.s32 	%r390, %r438, %r157;
	ld.shared.u32 	%r391, [%r390];
	mul.wide.s32 	%rd27, %r389, 4;
	add.s64 	%rd28, %rd2, %rd27;
	st.global.u32 	[%rd28], %r391;
	add.s32 	%r437, %r384, %r9;
	add.s32 	%r441, %r441, %r151;
	add.s32 	%r440, %r440, %r151;
	add.s32 	%r439, %r439, %r151;
	add.s32 	%r438, %r438, %r155;
	setp.lt.u32 	%p79, %r437, 32;
	@%p79 bra 	$L__BB16_75;
$L__BB16_76:
	ret;

}
	// .globl	_Z9cuda_gemmIiLi128ELi1ELi1ELi32ELi8ELi8ELi1EEviiiPT_S1_S1_ii
.visible .entry _Z9cuda_gemmIiLi128ELi1ELi1ELi32ELi8ELi8ELi1EEviiiPT_S1_S1_ii(
	.param .u32 _Z9cuda_gemmIiLi128ELi1ELi1ELi32ELi8ELi8ELi1EEviiiPT_S1_S1_ii_param_0,
	.param .u32 _Z9cuda_gemmIiLi128ELi1ELi1ELi32ELi8ELi8ELi1EEviiiPT_S1_S1_ii_param_1,
	.param .u32 _Z9cuda_gemmIiLi128ELi1ELi1ELi32ELi8ELi8ELi1EEviiiPT_S1_S1_ii_param_2,
	.param .u64 .ptr .align 1 _Z9cuda_gemmIiLi128ELi1ELi1ELi32ELi8ELi8ELi1EEviiiPT_S1_S1_ii_param_3,
	.param .u64 .ptr .align 1 _Z9cuda_gemmIiLi128ELi1ELi1ELi32ELi8ELi8ELi1EEviiiPT_S1_S1_ii_param_4,
	.param .u64 .ptr .align 1 _Z9cuda_gemmIiLi128ELi1ELi1ELi32ELi8ELi8ELi1EEviiiPT_S1_S1_ii_param_5,
	.param .u32 _Z9cuda_gemmIiLi128ELi1ELi1ELi32ELi8ELi8ELi1EEviiiPT_S1_S1_ii_param_6,
	.param .u32 _Z9cuda_gemmIiLi128ELi1ELi1ELi32ELi8ELi8ELi1EEviiiPT_S1_S1_ii_param_7
)
.maxntid 128
{
	.reg .pred 	%p<43>;
	.reg .b32 	%r<308>;
	.reg .b64 	%rd<52>;
	// demoted variable
	.shared .align 128 .b8 _ZZ9cuda_gemmIiLi128ELi1ELi1ELi32ELi8ELi8ELi1EEviiiPT_S1_S1_iiE11kron_fac_sh[288];
	// demoted variable
	.shared .align 128 .b8 _ZZ9cuda_gemmIiLi128ELi1ELi1ELi32ELi8ELi8ELi1EEviiiPT_S1_S1_iiE3Ash[128];
	// demoted variable
	.shared .align 128 .b8 _ZZ9cuda_gemmIiLi128ELi1ELi1ELi32ELi8ELi8ELi1EEviiiPT_S1_S1_iiE3Csh[128];
	ld.param.u64 	%rd19, [_Z9cuda_gemmIiLi128ELi1ELi1ELi32ELi8ELi8ELi1EEviiiPT_S1_S1_ii_param_3];
	ld.param.u64 	%rd20, [_Z9cuda_gemmIiLi128ELi1ELi1ELi32ELi8ELi8ELi1EEviiiPT_S1_S1_ii_param_4];
	ld.param.u64 	%rd21, [_Z9cuda_gemmIiLi128ELi1ELi1ELi32ELi8ELi8ELi1EEviiiPT_S1_S1_ii_param_5];
	cvta.to.global.u64 	%rd1, %rd20;
	cvta.to.global.u64 	%rd2, %rd19;
	cvta.to.global.u64 	%rd3, %rd21;
	mov.u32 	%r307, %tid.x;
	setp.gt.u32 	%p1, %r307, 63;
	@%p1 bra 	$L__BB17_7;
	mov.u32 	%r2, %ntid.x;
	add.s32 	%r120, %r307, %r2;
	max.u32 	%r121, %r120, 64;
	setp.lt.u32 	%p2, %r120, 64;
	selp.u32 	%r122, 1, 0, %p2;
	add.s32 	%r123, %r120, %r122;
	sub.s32 	%r124, %r121, %r123;
	div.u32 	%r125, %r124, %r2;
	add.s32 	%r3, %r125, %r122;
	and.b32  	%r126, %r3, 3;
	setp.eq.s32 	%p3, %r126, 3;
	mov.u32 	%r282, %r307;
	@%p3 bra 	$L__BB17_4;
	mul.wide.u32 	%rd22, %r307, 4;
	add.s64 	%rd49, %rd1, %rd22;
	mul.wide.u32 	%rd5, %r2, 4;
	add.s32 	%r127, %r3, 1;
	and.b32  	%r128, %r127, 3;
	neg.s32 	%r280, %r128;
	mov.u32 	%r282, %r307;
$L__BB17_3:
	.pragma "nounroll";
	ld.global.u32 	%r129, [%rd49];
	and.b32  	%r130, %r282, 7;
	mov.u32 	%r131, _ZZ9cuda_gemmIiLi128ELi1ELi1ELi32ELi8ELi8ELi1EEviiiPT_S1_S1_iiE11kron_fac_sh;
	mad.lo.s32 	%r132, %r130, 36, %r131;
	shr.u32 	%r133, %r282, 1;
	and.b32  	%r134, %r133, 2147483644;
	add.s32 	%r135, %r132, %r134;
	st.shared.u32 	[%r135], %r129;
	add.s32 	%r282, %r282, %r2;
	add.s64 	%rd49, %rd49, %rd5;
	add.s32 	%r280, %r280, 1;
	setp.ne.s32 	%p4, %r280, 0;
	@%p4 bra 	$L__BB17_3;
$L__BB17_4:
	setp.lt.u32 	%p5, %r3, 3;
	@%p5 bra 	$L__BB17_7;
	shl.b32 	%r136, %r2, 1;
	add.s32 	%r285, %r282, %r136;
	shl.b32 	%r11, %r2, 2;
	mad.lo.s32 	%r284, %r2, 3, %r282;
	add.s32 	%r283, %r2, %r282;
$L__BB17_6:
	mul.wide.u32 	%rd23, %r282, 4;
	add.s64 	%rd24, %rd1, %rd23;
	ld.global.u32 	%r137, [%rd24];
	and.b32  	%r138, %r282, 7;
	mov.u32 	%r139, _ZZ9cuda_gemmIiLi128ELi1ELi1ELi32ELi8ELi8ELi1EEviiiPT_S1_S1_iiE11kron_fac_sh;
	mad.lo.s32 	%r140, %r138, 36, %r139;
	shr.u32 	%r141, %r282, 1;
	and.b32  	%r142, %r141, 2147483644;
	add.s32 	%r143, %r140, %r142;
	st.shared.u32 	[%r143], %r137;
	add.s32 	%r144, %r282, %r2;
	mul.wide.u32 	%rd25, %r283, 4;
	add.s64 	%rd26, %rd1, %rd25;
	ld.global.u32 	%r145, [%rd26];
	and.b32  	%r146, %r283, 7;
	mad.lo.s32 	%r147, %r146, 36, %r139;
	shr.u32 	%r148, %r283, 1;
	and.b32  	%r149, %r148, 2147483644;
	add.s32 	%r150, %r147, %r149;
	st.shared.u32 	[%r150], %r145;
	add.s32 	%r151, %r144, %r2;
	mul.wide.u32 	%rd27, %r285, 4;
	add.s64 	%rd28, %rd1, %rd27;
	ld.global.u32 	%r152, [%rd28];
	and.b32  	%r153, %r285, 7;
	mad.lo.s32 	%r154, %r153, 36, %r139;
	shr.u32 	%r155, %r285, 1;
	and.b32  	%r156, %r155, 2147483644;
	add.s32 	%r157, %r154, %r156;
	st.shared.u32 	[%r157], %r152;
	add.s32 	%r158, %r151, %r2;
	mul.wide.u32 	%rd29, %r284, 4;
	add.s64 	%rd30, %rd1, %rd29;
	ld.global.u32 	%r159, [%rd30];
	and.b32  	%r160, %r284, 7;
	mad.lo.s32 	%r161, %r160, 36, %r139;
	shr.u32 	%r162, %r284, 1;
	and.b32  	%r163, %r162, 2147483644;
	add.s32 	%r164, %r161, %r163;
	st.shared.u32 	[%r164], %r159;
	add.s32 	%r282, %r158, %r2;
	add.s32 	%r285, %r285, %r11;
	add.s32 	%r284, %r284, %r11;
	add.s32 	%r283, %r283, %r11;
	setp.lt.u32 	%p6, %r282, 64;
	@%p6 bra 	$L__BB17_6;
$L__BB17_7:
	and.b32  	%r22, %r307, 3;
	mov.u32 	%r23, %ntid.x;
	mov.u32 	%r24, %ctaid.y;
	mov.u32 	%r165, %nctaid.y;
	setp.ge.u32 	%p7, %r24, %r165;
	@%p7 bra 	$L__BB17_32;
	setp.gt.u32 	%p8, %r307, 31;
	and.b32  	%r25, %r307, 7;
	@%p8 bra 	$L__BB17_15;
	shl.b32 	%r26, %r24, 5;
	add.s32 	%r166, %r307, %r23;
	max.u32 	%r167, %r166, 32;
	setp.lt.u32 	%p9, %r166, 32;
	selp.u32 	%r168, 1, 0, %p9;
	add.s32 	%r169, %r166, %r168;
	sub.s32 	%r170, %r167, %r169;
	div.u32 	%r171, %r170, %r23;
	add.s32 	%r27, %r171, %r168;
	and.b32  	%r172, %r27, 3;
	setp.eq.s32 	%p10, %r172, 3;
	mov.u32 	%r295, %r307;
	@%p10 bra 	$L__BB17_12;
	add.s32 	%r173, %r27, 1;
	and.b32  	%r174, %r173, 3;
	shl.b32 	%r175, %r307, 2;
	mov.u32 	%r176, _ZZ9cuda_gemmIiLi128ELi1ELi1ELi32ELi8ELi8ELi1EEviiiPT_S1_S1_iiE3Ash;
	add.s32 	%r288, %r176, %r175;
	shl.b32 	%r29, %r23, 2;
	add.s32 	%r177, %r307, %r26;
	mul.wide.u32 	%rd31, %r177, 4;
	add.s64 	%rd50, %rd2, %rd31;
	mul.wide.u32 	%rd9, %r23, 4;
	neg.s32 	%r287, %r174;
	mad.lo.s32 	%r295, %r23, %r174, %r307;
$L__BB17_11:
	.pragma "nounroll";
	ld.global.u32 	%r178, [%rd50];
	st.shared.u32 	[%r288], %r178;
	add.s32 	%r288, %r288, %r29;
	add.s64 	%rd50, %rd50, %rd9;
	add.s32 	%r287, %r287, 1;
	setp.ne.s32 	%p11, %r287, 0;
	@%p11 bra 	$L__BB17_11;
$L__BB17_12:
	setp.lt.u32 	%p12, %r27, 3;
	@%p12 bra 	$L__BB17_15;
	shl.b32 	%r37, %r23, 2;
	shl.b32 	%r179, %r295, 2;
	mov.u32 	%r180, _ZZ9cuda_gemmIiLi128ELi1ELi1ELi32ELi8ELi8ELi1EEviiiPT_S1_S1_iiE3Ash;
	add.s32 	%r294, %r180, %r179;
	shl.b32 	%r39, %r23, 4;
	shl.b32 	%r40, %r23, 3;
	mul.lo.s32 	%r41, %r23, 12;
	add.s32 	%r290, %r295, %r26;
	add.s32 	%r293, %r290, %r23;
	shl.b32 	%r181, %r23, 1;
	add.s32 	%r292, %r290, %r181;
	mad.lo.s32 	%r291, %r23, 3, %r290;
$L__BB17_14:
	mul.wide.u32 	%rd32, %r290, 4;
	add.s64 	%rd33, %rd2, %rd32;
	ld.global.u32 	%r182, [%rd33];
	st.shared.u32 	[%r294], %r182;
	mul.wide.u32 	%rd34, %r293, 4;
	add.s64 	%rd35, %rd2, %rd34;
	ld.global.u32 	%r183, [%rd35];
	add.s32 	%r184, %r294, %r37;
	st.shared.u32 	[%r184], %r183;
	mul.wide.u32 	%rd36, %r292, 4;
	add.s64 	%rd37, %rd2, %rd36;
	ld.global.u32 	%r185, [%rd37];
	add.s32 	%r186, %r294, %r40;
	st.shared.u32 	[%r186], %r185;
	mul.wide.u32 	%rd38, %r291, 4;
	add.s64 	%rd39, %rd2, %rd38;
	ld.global.u32 	%r187, [%rd39];
	add.s32 	%r188, %r294, %r41;
	st.shared.u32 	[%r188], %r187;
	add.s32 	%r295, %r295, %r37;
	add.s32 	%r294, %r294, %r39;
	add.s32 	%r293, %r293, %r37;
	add.s32 	%r292, %r292, %r37;
	add.s32 	%r291, %r291, %r37;
	add.s32 	%r290, %r290, %r37;
	setp.lt.u32 	%p13, %r295, 32;
	@%p13 bra 	$L__BB17_14;
$L__BB17_15:
	setp.gt.u32 	%p14, %r307, 31;
	bar.sync 	0;
	@%p14 bra 	$L__BB17_22;
	add.s32 	%r189, %r307, %r23;
	max.u32 	%r190, %r189, 32;
	setp.lt.u32 	%p15, %r189, 32;
	selp.u32 	%r191, 1, 0, %p15;
	add.s32 	%r192, %r189, %r191;
	sub.s32 	%r193, %r190, %r192;
	div.u32 	%r194, %r193, %r23;
	add.s32 	%r58, %r194, %r191;
	and.b32  	%r195, %r58, 3;
	setp.eq.s32 	%p16, %r195, 3;
	mov.u32 	%r300, %r307;
	@%p16 bra 	$L__BB17_19;
	add.s32 	%r196, %r58, 1;
	and.b32  	%r197, %r196, 3;
	shl.b32 	%r198, %r307, 2;
	mov.u32 	%r199, _ZZ9cuda_gemmIiLi128ELi1ELi1ELi32ELi8ELi8ELi1EEviiiPT_S1_S1_iiE3Csh;
	add.s32 	%r297, %r199, %r198;
	shl.b32 	%r60, %r23, 2;
	neg.s32 	%r296, %r197;
	mad.lo.s32 	%r300, %r23, %r197, %r307;
$L__BB17_18:
	.pragma "nounroll";
	mov.b32 	%r200, 0;
	st.shared.u32 	[%r297], %r200;
	add.s32 	%r297, %r297, %r60;
	add.s32 	%r296, %r296, 1;
	setp.ne.s32 	%p17, %r296, 0;
	@%p17 bra 	$L__BB17_18;
$L__BB17_19:
	setp.lt.u32 	%p18, %r58, 3;
	@%p18 bra 	$L__BB17_22;
	shl.b32 	%r68, %r23, 2;
	shl.b32 	%r201, %r300, 2;
	mov.u32 	%r202, _ZZ9cuda_gemmIiLi128ELi1ELi1ELi32ELi8ELi8ELi1EEviiiPT_S1_S1_iiE3Csh;
	add.s32 	%r299, %r202, %r201;
	shl.b32 	%r70, %r23, 4;
	shl.b32 	%r71, %r23, 3;
	mul.lo.s32 	%r72, %r23, 12;
$L__BB17_21:
	mov.b32 	%r203, 0;
	st.shared.u32 	[%r299], %r203;
	add.s32 	%r204, %r299, %r68;
	st.shared.u32 	[%r204], %r203;
	add.s32 	%r205, %r299, %r71;
	st.shared.u32 	[%r205], %r203;
	add.s32 	%r206, %r299, %r72;
	st.shared.u32 	[%r206], %r203;
	add.s32 	%r300, %r300, %r68;
	add.s32 	%r299, %r299, %r70;
	setp.lt.u32 	%p19, %r300, 32;
	@%p19 bra 	$L__BB17_21;
$L__BB17_22:
	setp.gt.u32 	%p20, %r307, 31;
	@%p20 bra 	$L__BB17_25;
	shl.b32 	%r207, %r22, 5;
	shl.b32 	%r208, %r25, 2;
	or.b32  	%r209, %r207, %r208;
	mov.u32 	%r210, _ZZ9cuda_gemmIiLi128ELi1ELi1ELi32ELi8ELi8ELi1EEviiiPT_S1_S1_iiE3Ash;
	add.s32 	%r211, %r210, %r209;
	ld.shared.u32 	%r77, [%r211];
	setp.eq.s32 	%p21, %r25, 7;
	selp.b32 	%r212, -32, 0, %p21;
	add.s32 	%r213, %r211, %r212;
	ld.shared.u32 	%r78, [%r213+4];
	setp.lt.u32 	%p22, %r25, 6;
	selp.b32 	%r214, 0, -32, %p22;
	add.s32 	%r215, %r211, %r214;
	ld.shared.u32 	%r79, [%r215+8];
	setp.lt.u32 	%p23, %r25, 5;
	selp.b32 	%r216, 0, -32, %p23;
	add.s32 	%r217, %r211, %r216;
	ld.shared.u32 	%r80, [%r217+12];
	setp.lt.u32 	%p24, %r25, 4;
	selp.b32 	%r218, 0, -32, %p24;
	add.s32 	%r219, %r211, %r218;
	ld.shared.u32 	%r81, [%r219+16];
	setp.lt.u32 	%p25, %r25, 3;
	selp.b32 	%r220, 0, -32, %p25;
	add.s32 	%r221, %r211, %r220;
	ld.shared.u32 	%r82, [%r221+20];
	setp.lt.u32 	%p26, %r25, 2;
	selp.b32 	%r222, 0, -32, %p26;
	add.s32 	%r223, %r211, %r222;
	ld.shared.u32 	%r83, [%r223+24];
	setp.eq.s32 	%p27, %r25, 0;
	selp.b32 	%r224, 0, -32, %p27;
	add.s32 	%r225, %r211, %r224;
	ld.shared.u32 	%r84, [%r225+28];
	add.s32 	%r226, %r307, 1;
	and.b32  	%r85, %r226, 7;
	add.s32 	%r227, %r307, 2;
	and.b32  	%r86, %r227, 7;
	add.s32 	%r228, %r307, 3;
	and.b32  	%r87, %r228, 7;
	xor.b32  	%r88, %r25, 4;
	add.s32 	%r229, %r307, 5;
	and.b32  	%r89, %r229, 7;
	add.s32 	%r230, %r307, 6;
	and.b32  	%r90, %r230, 7;
	add.s32 	%r231, %r307, -1;
	and.b32  	%r91, %r231, 7;
	shr.u32 	%r92, %r23, 2;
	shr.u32 	%r301, %r307, 2;
	mov.u32 	%r232, _ZZ9cuda_gemmIiLi128ELi1ELi1ELi32ELi8ELi8ELi1EEviiiPT_S1_S1_iiE11kron_fac_sh;
	add.s32 	%r94, %r232, %r208;
$L__BB17_24:
	mad.lo.s32 	%r233, %r301, 36, %r94;
	ld.shared.u32 	%r234, [%r233];
	shfl.sync.idx.b32	%r235|%p28, %r234, %r25, 6175, -1;
	mul.lo.s32 	%r236, %r235, %r77;
	shfl.sync.idx.b32	%r237|%p29, %r234, %r85, 6175, -1;
	mad.lo.s32 	%r238, %r237, %r78, %r236;
	shfl.sync.idx.b32	%r239|%p30, %r234, %r86, 6175, -1;
	mad.lo.s32 	%r240, %r239, %r79, %r238;
	shfl.sync.idx.b32	%r241|%p31, %r234, %r87, 6175, -1;
	mad.lo.s32 	%r242, %r241, %r80, %r240;
	shfl.sync.idx.b32	%r243|%p32, %r234, %r88, 6175, -1;
	mad.lo.s32 	%r244, %r243, %r81, %r242;
	shfl.sync.idx.b32	%r245|%p33, %r234, %r89, 6175, -1;
	mad.lo.s32 	%r246, %r245, %r82, %r244;
	shfl.sync.idx.b32	%r247|%p34, %r234, %r90, 6175, -1;
	mad.lo.s32 	%r248, %r247, %r83, %r246;
	shfl.sync.idx.b32	%r249|%p35, %r234, %r91, 6175, -1;
	mad.lo.s32 	%r250, %r249, %r84, %r248;
	shl.b32 	%r251, %r22, 2;
	shl.b32 	%r252, %r301, 4;
	or.b32  	%r253, %r252, %r251;
	mov.u32 	%r254, _ZZ9cuda_gemmIiLi128ELi1ELi1ELi32ELi8ELi8ELi1EEviiiPT_S1_S1_iiE3Csh;
	add.s32 	%r255, %r254, %r253;
	ld.shared.u32 	%r256, [%r255];
	add.s32 	%r257, %r256, %r250;
	st.shared.u32 	[%r255], %r257;
	add.s32 	%r301, %r301, %r92;
	setp.lt.u32 	%p36, %r301, 8;
	@%p36 bra 	$L__BB17_24;
$L__BB17_25:
	setp.gt.u32 	%p37, %r307, 31;
	bar.sync 	0;
	@%p37 bra 	$L__BB17_32;
	shl.b32 	%r97, %r24, 5;
	add.s32 	%r258, %r307, %r23;
	max.u32 	%r259, %r258, 32;
	setp.lt.u32 	%p38, %r258, 32;
	selp.u32 	%r260, 1, 0, %p38;
	add.s32 	%r261, %r258, %r260;
	sub.s32 	%r262, %r259, %r261;
	div.u32 	%r263, %r262, %r23;
	add.s32 	%r98, %r263, %r260;
	and.b32  	%r264, %r98, 3;
	setp.eq.s32 	%p39, %r264, 3;
	@%p39 bra 	$L__BB17_29;
	add.s32 	%r265, %r98, 1;
	and.b32  	%r266, %r265, 3;
	shl.b32 	%r267, %r307, 2;
	mov.u32 	%r268, _ZZ9cuda_gemmIiLi128ELi1ELi1ELi32ELi8ELi8ELi1EEviiiPT_S1_S1_iiE3Csh;
	add.s32 	%r303, %r268, %r267;
	shl.b32 	%r100, %r23, 2;
	add.s32 	%r269, %r307, %r97;
	mul.wide.u32 	%rd40, %r269, 4;
	add.s64 	%rd51, %rd3, %rd40;
	mul.wide.u32 	%rd13, %r23, 4;
	neg.s32 	%r302, %r266;
	mad.lo.s32 	%r307, %r23, %r266, %r307;
$L__BB17_28:
	.pragma "nounroll";
	ld.shared.u32 	%r270, [%r303];
	st.global.u32 	[%rd51], %r270;
	add.s32 	%r303, %r303, %r100;
	add.s64 	%rd51, %rd51, %rd13;
	add.s32 	%r302, %r302, 1;
	setp.ne.s32 	%p40, %r302, 0;
	@%p40 bra 	$L__BB17_28;
$L__BB17_29:
	setp.lt.u32 	%p41, %r98, 3;
	@%p41 bra 	$L__BB17_32;
	shl.b32 	%r108, %r23, 2;
	shl.b32 	%r271, %r307, 2;
	mov.u32 	%r272, _ZZ9cuda_gemmIiLi128ELi1ELi1ELi32ELi8ELi8ELi1EEviiiPT_S1_S1_iiE3Csh;
	add.s32 	%r306, %r272, %r271;
	shl.b32 	%r110, %r23, 4;
	shl.b32 	%r111, %r23, 3;
	mul.lo.s32 	%r112, %r23, 12;
	mul.wide.u32 	%rd41, %r23, 4;
	add.s64 	%rd16, %rd3, %rd41;
	add.s32 	%r305, %r307, %r97;
	mul.wide.u32 	%rd42, %r23, 8;
	add.s64 	%rd17, %rd3, %rd42;
	mul.wide.u32 	%rd43, %r23, 12;
	add.s64 	%rd18, %rd3, %rd43;
$L__BB17_31:
	mul.wide.s32 	%rd44, %r305, 4;
	add.s64 	%rd45, %rd16, %rd44;
	add.s64 	%rd46, %rd17, %rd44;
	add.s64 	%rd47, %rd18, %rd44;
	add.s64 	%rd48, %rd3, %rd44;
	ld.shared.u32 	%r273, [%r306];
	st.global.u32 	[%rd48], %r273;
	add.s32 	%r274, %r306, %r108;
	ld.shared.u32 	%r275, [%r274];
	st.global.u32 	[%rd45], %r275;
	add.s32 	%r276, %r306, %r111;
	ld.shared.u32 	%r277, [%r276];
	st.global.u32 	[%rd46], %r277;
	add.s32 	%r278, %r306, %r112;
	ld.shared.u32 	%r279, [%r278];
	st.global.u32 	[%rd47], %r279;
	add.s32 	%r307, %r307, %r108;
	add.s32 	%r306, %r306, %r110;
	add.s32 	%r305, %r305, %r108;
	setp.lt.u32 	%p42, %r307, 32;
	@%p42 bra 	$L__BB17_31;
$L__BB17_32:
	ret;

}
	// .globl	_Z9cuda_gemmIiLi128ELi1ELi1ELi32ELi16ELi16ELi0EEviiiPT_S1_S1_ii
.visible .entry _Z9cuda_gemmIiLi128ELi1ELi1ELi32ELi16ELi16ELi0EEviiiPT_S1_S1_ii(
	.param .u32 _Z9cuda_gemmIiLi128ELi1ELi1ELi32ELi16ELi16ELi0EEviiiPT_S1_S1_ii_param_0,
	.param .u32 _Z9cuda_gemmIiLi128ELi1ELi1ELi32ELi16ELi16ELi0EEviiiPT_S1_S1_ii_param_1,
	.param .u32 _Z9cuda_gemmIiLi128ELi1ELi1ELi32ELi16ELi16ELi0EEviiiPT_S1_S1_ii_param_2,
	.param .u64 .ptr .align 1 _Z9cuda_gemmIiLi128ELi1ELi1ELi32ELi16ELi16ELi0EEviiiPT_S1_S1_ii_param_3,
	.param .u64 .ptr .align 1 _Z9cuda_gemmIiLi128ELi1ELi1ELi32ELi16ELi16ELi0EEviiiPT_S1_S1_ii_param_4,
	.param .u64 .ptr .align 1 _Z9cuda_gemmIiLi128ELi1ELi1ELi32ELi16ELi16ELi0EEviiiPT_S1_S1_ii_param_5,
	.param .u32 _Z9cuda_gemmIiLi128ELi1ELi1ELi32ELi16ELi16ELi0EEviiiPT_S1_S1_ii_param_6,
	.param .u32 _Z9cuda_gemmIiLi128ELi1ELi1ELi32ELi16ELi16ELi0EEviiiPT_S1_S1_ii_param_7
)
.maxntid 128
{
	.reg .pred 	%p<136>;
	.reg .b32 	%r<643>;
	.reg .b64 	%rd<29>;
	// demoted variable
	.shared .align 128 .b8 _ZZ9cuda_gemmIiLi128ELi1ELi1ELi32ELi16ELi16ELi0EEviiiPT_S1_S1_iiE11kron_fac_sh[1088];
	// demoted variable
	.shared .align 128 .b8 _ZZ9cuda_gemmIiLi128ELi1ELi1ELi32ELi16ELi16ELi0EEviiiPT_S1_S1_iiE3Ash[128];
	// demoted variable
	.shared .align 128 .b8 _ZZ9cuda_gemmIiLi128ELi1ELi1ELi32ELi16ELi16ELi0EEviiiPT_S1_S1_iiE3Csh[128];
	ld.param.u64 	%rd5, [_Z9cuda_gemmIiLi128ELi1ELi1ELi32ELi16ELi16ELi0EEviiiPT_S1_S1_ii_param_3];
	ld.param.u64 	%rd4, [_Z9cuda_gemmIiLi128ELi1ELi1ELi32ELi16ELi16ELi0EEviiiPT_S1_S1_ii_param_4];
	ld.param.u64 	%rd6, [_Z9cuda_gemmIiLi128ELi1ELi1ELi32ELi16ELi16ELi0EEviiiPT_S1_S1_ii_param_5];
	ld.param.u32 	%r234, [_Z9cuda_gemmIiLi128ELi1ELi1ELi32ELi16ELi16ELi0EEviiiPT_S1_S1_ii_param_6];
	ld.param.u32 	%r235, [_Z9cuda_gemmIiLi128ELi1ELi1ELi32ELi16ELi16ELi0EEviiiPT_S1_S1_ii_param_7];
	cvta.to.global.u64 	%rd1, %rd5;
	cvta.to.global.u64 	%rd2, %rd6;
	mov.u32 	%r637, %tid.x;
	mul.lo.s32 	%r2, %r235, %r234;
	setp.ge.u32 	%p1, %r637, %r2;
	@%p1 bra 	$L__BB18_3;
	mov.u32 	%r3, %ntid.x;
	cvta.to.global.u64 	%rd3, %rd4;
	mov.u32 	%r238, _ZZ9cuda_gemmIiLi128ELi1ELi1ELi32ELi16ELi16ELi0EEviiiPT_S1_S1_iiE11kron_fac_sh;
	mov.u32 	%r571, %r637;
$L__BB18_2:
	mul.wide.u32 	%rd7, %r571, 4;
	add.s64 	%rd8, %rd3, %rd7;
	ld.global.u32 	%r236, [%rd8];
	rem.u32 	%r237, %r571, %r234;
	mad.lo.s32 	%r239, %r237, 68, %r238;
	div.u32 	%r240, %r571, %r235;
	shl.b32 	%r241, %r240, 2;
	add.s32 	%r242, %r239, %r241;
	st.shared.u32 	[%r242], %r236;
	add.s32 	%r571, %r571, %r3;
	setp.lt.u32 	%p2, %r571, %r2;
	@%p2 bra 	$L__BB18_2;
$L__BB18_3:
	div.s32 	%r6, 32, %r235;
	div.u32 	%r603, %r637, %r6;
	mul.lo.s32 	%r243, %r603, %r6;
	sub.s32 	%r7, %r637, %r243;
	mov.u32 	%r9, %ntid.x;
	mov.u32 	%r10, %ctaid.y;
	mov.u32 	%r244, %nctaid.y;
	setp.ge.u32 	%p3, %r10, %r244;
	@%p3 bra 	$L__BB18_124;
	setp.gt.u32 	%p4, %r637, 31;
	min.s32 	%r11, %r235, 32;
	shl.b32 	%r245, %r235, 8;
	sub.s32 	%r12, 8223, %r245;
	mov.u32 	%r13, %ctaid.x;
	@%p4 bra 	$L__BB18_11;
	ld.param.u32 	%r569, [_Z9cuda_gemmIiLi128ELi1ELi1ELi32ELi16ELi16ELi0EEviiiPT_S1_S1_ii_param_2];
	shl.b32 	%r14, %r13, 5;
	mul.lo.s32 	%r15, %r10, %r569;
	add.s32 	%r246, %r637, %r9;
	max.u32 	%r247, %r246, 32;
	setp.lt.u32 	%p5, %r246, 32;
	selp.u32 	%r248, 1, 0, %p5;
	add.s32 	%r249, %r246, %r248;
	sub.s32 	%r250, %r247, %r249;
	div.u32 	%r251, %r250, %r9;
	add.s32 	%r16, %r251, %r248;
	and.b32  	%r252, %r16, 3;
	setp.eq.s32 	%p6, %r252, 3;
	mov.u32 	%r581, %r637;
	@%p6 bra 	$L__BB18_8;
	add.s32 	%r253, %r16, 1;
	and.b32  	%r254, %r253, 3;
	shl.b32 	%r255, %r637, 2;
	mov.u32 	%r256, _ZZ9cuda_gemmIiLi128ELi1ELi1ELi32ELi16ELi16ELi0EEviiiPT_S1_S1_iiE3Ash;
	add.s32 	%r574, %r256, %r255;
	shl.b32 	%r18, %r9, 2;
	add.s32 	%r257, %r637, %r15;
	add.s32 	%r573, %r257, %r14;
	neg.s32 	%r572, %r254;
	mad.lo.s32 	%r581, %r9, %r254, %r637;
$L__BB18_7:
	.pragma "nounroll";
	mul.wide.u32 	%rd9, %r573, 4;
	add.s64 	%rd10, %rd1, %rd9;
	ld.global.u32 	%r258, [%rd10];
	st.shared.u32 	[%r574], %r258;
	add.s32 	%r574, %r574, %r18;
	add.s32 	%r573, %r573, %r9;
	add.s32 	%r572, %r572, 1;
	setp.ne.s32 	%p7, %r572, 0;
	@%p7 bra 	$L__BB18_7;
$L__BB18_8:
	setp.lt.u32 	%p8, %r16, 3;
	@%p8 bra 	$L__BB18_11;
	shl.b32 	%r29, %r9, 2;
	shl.b32 	%r259, %r581, 2;
	mov.u32 	%r260, _ZZ9cuda_gemmIiLi128ELi1ELi1ELi32ELi16ELi16ELi0EEviiiPT_S1_S1_iiE3Ash;
	add.s32 	%r580, %r260, %r259;
	shl.b32 	%r31, %r9, 4;
	shl.b32 	%r32, %r9, 3;
	mul.lo.s32 	%r33, %r9, 12;
	add.s32 	%r261, %r581, %r15;
	add.s32 	%r576, %r261, %r14;
	add.s32 	%r579, %r576, %r9;
	shl.b32 	%r262, %r9, 1;
	add.s32 	%r578, %r576, %r262;
	mad.lo.s32 	%r577, %r9, 3, %r576;
$L__BB18_10:
	mul.wide.u32 	%rd11, %r576, 4;
	add.s64 	%rd12, %rd1, %rd11;
	ld.global.u32 	%r263, [%rd12];
	st.shared.u32 	[%r580], %r263;
	mul.wide.u32 	%rd13, %r579, 4;
	add.s64 	%rd14, %rd1, %rd13;
	ld.global.u32 	%r264, [%rd14];
	add.s32 	%r265, %r580, %r29;
	st.shared.u32 	[%r265], %r264;
	mul.wide.u32 	%rd15, %r578, 4;
	add.s64 	%rd16, %rd1, %rd15;
	ld.global.u32 	%r266, [%rd16];
	add.s32 	%r267, %r580, %r32;
	st.shared.u32 	[%r267], %r266;
	mul.wide.u32 	%rd17, %r577, 4;
	add.s64 	%rd18, %rd1, %rd17;
	ld.global.u32 	%r268, [%rd18];
	add.s32 	%r269, %r580, %r33;
	st.shared.u32 	[%r269], %r268;
	add.s32 	%r581, %r581, %r29;
	add.s32 	%r580, %r580, %r31;
	add.s32 	%r579, %r579, %r29;
	add.s32 	%r578, %r578, %r29;
	add.s32 	%r577, %r577, %r29;
	add.s32 	%r576, %r576, %r29;
	setp.lt.u32 	%p9, %r581, 32;
	@%p9 bra 	$L__BB18_10;
$L__BB18_11:
	setp.gt.u32 	%p10, %r637, 31;
	bar.sync 	0;
	@%p10 bra 	$L__BB18_18;
	add.s32 	%r270, %r637, %r9;
	max.u32 	%r271, %r270, 32;
	setp.lt.u32 	%p11, %r270, 32;
	selp.u32 	%r272, 1, 0, %p11;
	add.s32 	%r273, %r270, %r272;
	sub.s32 	%r274, %r271, %r273;
	div.u32 	%r275, %r274, %r9;
	add.s32 	%r50, %r275, %r272;
	and.b32  	%r276, %r50, 3;
	setp.eq.s32 	%p12, %r276, 3;
	mov.u32 	%r586, %r637;
	@%p12 bra 	$L__BB18_15;
	add.s32 	%r277, %r50, 1;
	and.b32  	%r278, %r277, 3;
	shl.b32 	%r279, %r637, 2;
	mov.u32 	%r280, _ZZ9cuda_gemmIiLi128ELi1ELi1ELi32ELi16ELi16ELi0EEviiiPT_S1_S1_iiE3Csh;
	add.s32 	%r583, %r280, %r279;
	shl.b32 	%r52, %r9, 2;
	neg.s32 	%r582, %r278;
	mad.lo.s32 	%r586, %r9, %r278, %r637;
$L__BB18_14:
	.pragma "nounroll";
	mov.b32 	%r281, 0;
	st.shared.u32 	[%r583], %r281;
	add.s32 	%r583, %r583, %r52;
	add.s32 	%r582, %r582, 1;
	setp.ne.s32 	%p13, %r582, 0;
	@%p13 bra 	$L__BB18_14;
$L__BB18_15:
	setp.lt.u32 	%p14, %r50, 3;
	@%p14 bra 	$L__BB18_18;
	shl.b32 	%r60, %r9, 2;
	shl.b32 	%r282, %r586, 2;
	mov.u32 	%r283, _ZZ9cuda_gemmIiLi128ELi1ELi1ELi32ELi16ELi16ELi0EEviiiPT_S1_S1_iiE3Csh;
	add.s32 	%r585, %r283, %r282;
	shl.b32 	%r62, %r9, 4;
	shl.b32 	%r63, %r9, 3;
	mul.lo.s32 	%r64, %r9, 12;
$L__BB18_17:
	mov.b32 	%r284, 0;
	st.shared.u32 	[%r585], %r284;
	add.s32 	%r285, %r585, %r60;
	st.shared.u32 	[%r285], %r284;
	add.s32 	%r286, %r585, %r63;
	st.shared.u32 	[%r286], %r284;
	add.s32 	%r287, %r585, %r64;
	st.shared.u32 	[%r287], %r284;
	add.s32 	%r586, %r586, %r60;
	add.s32 	%r585, %r585, %r62;
	setp.lt.u32 	%p15, %r586, 32;
	@%p15 bra 	$L__BB18_17;
$L__BB18_18:
	setp.gt.s32 	%p16, %r6, 0;
	@%p16 bra 	$L__BB18_19;
	bra.uni 	$L__BB18_117;
$L__BB18_19:
	and.b32  	%r289, %r637, 31;
	rem.s32 	%r69, %r289, %r11;
	mad.lo.s32 	%r70, %r7, %r235, %r69;
	setp.lt.s32 	%p17, %r235, 1;
	@%p17 bra 	$L__BB18_21;
	shl.b32 	%r290, %r70, 2;
	mov.u32 	%r291, _ZZ9cuda_gemmIiLi128ELi1ELi1ELi32ELi16ELi16ELi0EEviiiPT_S1_S1_iiE3Ash;
	add.s32 	%r292, %r291, %r290;
	ld.shared.u32 	%r587, [%r292];
$L__BB18_21:
	setp.lt.s32 	%p18, %r235, 2;
	@%p18 bra 	$L__BB18_23;
	add.s32 	%r294, %r69, 1;
	setp.lt.s32 	%p19, %r294, %r11;
	selp.b32 	%r295, 0, %r11, %p19;
	sub.s32 	%r296, %r70, %r295;
	shl.b32 	%r297, %r296, 2;
	mov.u32 	%r298, _ZZ9cuda_gemmIiLi128ELi1ELi1ELi32ELi16ELi16ELi0EEviiiPT_S1_S1_iiE3Ash;
	add.s32 	%r299, %r298, %r297;
	ld.shared.u32 	%r588, [%r299+4];
$L__BB18_23:
	setp.lt.s32 	%p20, %r235, 3;
	@%p20 bra 	$L__BB18_25;
	add.s32 	%r301, %r69, 2;
	setp.lt.s32 	%p21, %r301, %r11;
	selp.b32 	%r302, 0, %r11, %p21;
	sub.s32 	%r303, %r70, %r302;
	shl.b32 	%r304, %r303, 2;
	mov.u32 	%r305, _ZZ9cuda_gemmIiLi128ELi1ELi1ELi32ELi16ELi16ELi0EEviiiPT_S1_S1_iiE3Ash;
	add.s32 	%r306, %r305, %r304;
	ld.shared.u32 	%r589, [%r306+8];
$L__BB18_25:
	setp.lt.s32 	%p22, %r235, 4;
	@%p22 bra 	$L__BB18_27;
	add.s32 	%r308, %r69, 3;
	setp.lt.s32 	%p23, %r308, %r11;
	selp.b32 	%r309, 0, %r11, %p23;
	sub.s32 	%r310, %r70, %r309;
	shl.b32 	%r311, %r310, 2;
	mov.u32 	%r312, _ZZ9cuda_gemmIiLi128ELi1ELi1ELi32ELi16ELi16ELi0EEviiiPT_S1_S1_iiE3Ash;
	add.s32 	%r313, %r312, %r311;
	ld.shared.u32 	%r590, [%r313+12];
$L__BB18_27:
	setp.lt.s32 	%p24, %r235, 5;
	@%p24 bra 	$L__BB18_29;
	add.s32 	%r315, %r69, 4;
	setp.lt.s32 	%p25, %r315, %r11;
	selp.b32 	%r316, 0, %r11, %p25;
	sub.s32 	%r317, %r70, %r316;
	shl.b32 	%r318, %r317, 2;
	mov.u32 	%r319, _ZZ9cuda_gemmIiLi128ELi1ELi1ELi32ELi16ELi16ELi0EEviiiPT_S1_S1_iiE3Ash;
	add.s32 	%r320, %r319, %r318;
	ld.shared.u32 	%r591, [%r320+16];
$L__BB18_29:
	setp.lt.s32 	%p26, %r235, 6;
	@%p26 bra 	$L__BB18_31;
	add.s32 	%r322, %r69, 5;
	setp.lt.s32 	%p27, %r322, %r11;
	selp.b32 	%r323, 0, %r11, %p27;
	sub.s32 	%r324, %r70, %r323;
	shl.b32 	%r325, %r324, 2;
	mov.u32 	%r326, _ZZ9cuda_gemmIiLi128ELi1ELi1ELi32ELi16ELi16ELi0EEviiiPT_S1_S1_iiE3Ash;
	add.s32 	%r327, %r326, %r325;
	ld.shared.u32 	%r592, [%r327+20];
$L__BB18_31:
	setp.lt.s32 	%p28, %r235, 7;
	@%p28 bra 	$L__BB18_33;
	add.s32 	%r329, %r69, 6;
	setp.lt.s32 	%p29, %r329, %r11;
	selp.b32 	%r330, 0, %r11, %p29;
	sub.s32 	%r331, %r70, %r330;
	shl.b32 	%r332, %r331, 2;
	mov.u32 	%r333, _ZZ9cuda_gemmIiLi128ELi1ELi1ELi32ELi16ELi16ELi0EEviiiPT_S1_S1_iiE3Ash;
	add.s32 	%r334, %r333, %r332;
	ld.shared.u32 	%r593, [%r334+24];
$L__BB18_33:
	setp.lt.s32 	%p30, %r235, 8;
	@%p30 bra 	$L__BB18_35;
	add.s32 	%r336, %r69, 7;
	setp.lt.s32 	%p31, %r336, %r11;
	selp.b32 	%r337, 0, %r11, %p31;
	sub.s32 	%r338, %r70, %r337;
	shl.b32 	%r339, %r338, 2;
	mov.u32 	%r340, _ZZ9cuda_gemmIiLi128ELi1ELi1ELi32ELi16ELi16ELi0EEviiiPT_S1_S1_iiE3Ash;
	add.s32 	%r341, %r340, %r339;
	ld.shared.u32 	%r594, [%r341+28];
$L__BB18_35:
	setp.lt.s32 	%p32, %r235, 9;
	@%p32 bra 	$L__BB18_37;
	add.s32 	%r343, %r69, 8;
	setp.lt.s32 	%p33, %r343, %r11;
	selp.b32 	%r344, 0, %r11, %p33;
	sub.s32 	%r345, %r70, %r344;
	shl.b32 	%r346, %r345, 2;
	mov.u32 	%r347, _ZZ9cuda_gemmIiLi128ELi1ELi1ELi32ELi16ELi16ELi0EEviiiPT_S1_S1_iiE3Ash;
	add.s32 	%r348, %r347, %r346;
	ld.shared.u32 	%r595, [%r348+32];
$L__BB18_37:
	setp.lt.s32 	%p34, %r235, 10;
	@%p34 bra 	$L__BB18_39;
	add.s32 	%r350, %r69, 9;
	setp.lt.s32 	%p35, %r350, %r11;
	selp.b32 	%r351, 0, %r11, %p35;
	sub.s32 	%r352, %r70, %r351;
	shl.b32 	%r353, %r352, 2;
	mov.u32 	%r354, _ZZ9cuda_gemmIiLi128ELi1ELi1ELi32ELi16ELi16ELi0EEviiiPT_S1_S1_iiE3Ash;
	add.s32 	%r355, %r354, %r353;
	ld.shared.u32 	%r596, [%r355+36];
$L__BB18_39:
	setp.lt.s32 	%p36, %r235, 11;
	@%p36 bra 	$L__BB18_41;
	add.s32 	%r357, %r69, 10;
	setp.lt.s32 	%p37, %r357, %r11;
	selp.b32 	%r358, 0, %r11, %p37;
	sub.s32 	%r359, %r70, %r358;
	shl.b32 	%r360, %r359, 2;
	mov.u32 	%r361, _ZZ9cuda_gemmIiLi128ELi1ELi1ELi32ELi16ELi16ELi0EEviiiPT_S1_S1_iiE3Ash;
	add.s32 	%r362, %r361, %r360;
	ld.shared.u32 	%r597, [%r362+40];
$L__BB18_41:
	setp.lt.s32 	%p38, %r235, 12;
	@%p38 bra 	$L__BB18_43;
	add.s32 	%r364, %r69, 11;
	setp.lt.s32 	%p39, %r364, %r11;
	selp.b32 	%r365, 0, %r11, %p39;
	sub.s32 	%r366, %r70, %r365;
	shl.b32 	%r367, %r366, 2;
	mov.u32 	%r368, _ZZ9cuda_gemmIiLi128ELi1ELi1ELi32ELi16ELi16ELi0EEviiiPT_S1_S1_iiE3Ash;
	add.s32 	%r369, %r368, %r367;
	ld.shared.u32 	%r598, [%r369+44];
$L__BB18_43:
	setp.lt.s32 	%p40, %r235, 13;
	@%p40 bra 	$L__BB18_45;
	add.s32 	%r371, %r69, 12;
	setp.lt.s32 	%p41, %r371, %r11;
	selp.b32 	%r372, 0, %r11, %p41;
	sub.s32 	%r373, %r70, %r372;
	shl.b32 	%r374, %r373, 2;
	mov.u32 	%r375, _ZZ9cuda_gemmIiLi128ELi1ELi1ELi32ELi16ELi16ELi0EEviiiPT_S1_S1_iiE3Ash;
	add.s32 	%r376, %r375, %r374;
	ld.shared.u32 	%r599, [%r376+48];
$L__BB18_45:
	setp.lt.s32 	%p42, %r235, 14;
	@%p42 bra 	$L__BB18_47;
	add.s32 	%r378, %r69, 13;
	setp.lt.s32 	%p43, %r378, %r11;
	selp.b32 	%r379, 0, %r11, %p43;
	sub.s32 	%r380, %r70, %r379;
	shl.b32 	%r381, %r380, 2;
	mov.u32 	%r382, _ZZ9cuda_gemmIiLi128ELi1ELi1ELi32ELi16ELi16ELi0EEviiiPT_S1_S1_iiE3Ash;
	add.s32 	%r383, %r382, %r381;
	ld.shared.u32 	%r600, [%r383+52];
$L__BB18_47:
	setp.lt.s32 	%p44, %r235, 15;
	@%p44 bra 	$L__BB18_49;
	add.s32 	%r385, %r69, 14;
	setp.lt.s32 	%p45, %r385, %r11;
	selp.b32 	%r386, 0, %r11, %p45;
	sub.s32 	%r387, %r70, %r386;
	shl.b32 	%r388, %r387, 2;
	mov.u32 	%r389, _ZZ9cuda_gemmIiLi128ELi1ELi1ELi32ELi16ELi16ELi0EEviiiPT_S1_S1_iiE3Ash;
	add.s32 	%r390, %r389, %r388;
	ld.shared.u32 	%r601, [%r390+56];
$L__BB18_49:
	setp.lt.s32 	%p46, %r235, 16;
	@%p46 bra 	$L__BB18_51;
	add.s32 	%r392, %r69, 15;
	setp.lt.s32 	%p47, %r392, %r11;
	selp.b32 	%r393, 0, %r11, %p47;
	sub.s32 	%r394, %r70, %r393;
	shl.b32 	%r395, %r394, 2;
	mov.u32 	%r396, _ZZ9cuda_gemmIiLi128ELi1ELi1ELi32ELi16ELi16ELi0EEviiiPT_S1_S1_iiE3Ash;
	add.s32 	%r397, %r396, %r395;
	ld.shared.u32 	%r602, [%r397+60];
$L__BB18_51:
	setp.ge.s32 	%p48, %r603, %r234;
	@%p48 bra 	$L__BB18_117;
	add.s32 	%r398, %r69, 1;
	setp.lt.s32 	%p49, %r398, %r11;
	selp.b32 	%r399, 0, %r11, %p49;
	sub.s32 	%r103, %r69, %r399;
	add.s32 	%r400, %r69, 2;
	setp.lt.s32 	%p50, %r400, %r11;
	selp.b32 	%r401, 0, %r11, %p50;
	sub.s32 	%r104, %r69, %r401;
	add.s32 	%r402, %r69, 3;
	setp.lt.s32 	%p51, %r402, %r11;
	selp.b32 	%r403, 0, %r11, %p51;
	sub.s32 	%r105, %r69, %r403;
	add.s32 	%r404, %r69, 4;
	setp.lt.s32 	%p52, %r404, %r11;
	selp.b32 	%r405, 0, %r11, %p52;
	sub.s32 	%r106, %r69, %r405;
	add.s32 	%r406, %r69, 5;
	setp.lt.s32 	%p53, %r406, %r11;
	selp.b32 	%r407, 0, %r11, %p53;
	sub.s32 	%r107, %r69, %r407;
	add.s32 	%r408, %r69, 6;
	setp.lt.s32 	%p54, %r408, %r11;
	selp.b32 	%r409, 0, %r11, %p54;
	sub.s32 	%r108, %r69, %r409;
	add.s32 	%r410, %r69, 7;
	setp.lt.s32 	%p55, %r410, %r11;
	selp.b32 	%r411, 0, %r11, %p55;
	sub.s32 	%r109, %r69, %r411;
	add.s32 	%r412, %r69, 8;
	setp.lt.s32 	%p56, %r412, %r11;
	selp.b32 	%r413, 0, %r11, %p56;
	sub.s32 	%r110, %r69, %r413;
	add.s32 	%r414, %r69, 9;
	setp.lt.s32 	%p57, %r414, %r11;
	selp.b32 	%r415, 0, %r11, %p57;
	sub.s32 	%r111, %r69, %r415;
	add.s32 	%r416, %r69, 10;
	setp.lt.s32 	%p58, %r416, %r11;
	selp.b32 	%r417, 0, %r11, %p58;
	sub.s32 	%r112, %r69, %r417;
	add.s32 	%r418, %r69, 11;
	setp.lt.s32 	%p59, %r418, %r11;
	selp.b32 	%r419, 0, %r11, %p59;
	sub.s32 	%r113, %r69, %r419;
	add.s32 	%r420, %r69, 12;
	setp.lt.s32 	%p60, %r420, %r11;
	selp.b32 	%r421, 0, %r11, %p60;
	sub.s32 	%r114, %r69, %r421;
	add.s32 	%r422, %r69, 13;
	setp.lt.s32 	%p61, %r422, %r11;
	selp.b32 	%r423, 0, %r11, %p61;
	sub.s32 	%r115, %r69, %r423;
	add.s32 	%r424, %r69, 14;
	setp.lt.s32 	%p62, %r424, %r11;
	selp.b32 	%r425, 0, %r11, %p62;
	sub.s32 	%r116, %r69, %r425;
	add.s32 	%r426, %r69, 15;
	setp.lt.s32 	%p63, %r426, %r11;
	selp.b32 	%r427, 0, %r11, %p63;
	sub.s32 	%r117, %r69, %r427;
	setp.lt.s32 	%p64, %r69, %r235;
	selp.b32 	%r428, 0, %r235, %p64;
	sub.s32 	%r118, %r69, %r428;
	setp.lt.s32 	%p65, %r398, %r235;
	selp.b32 	%r429, 0, %r235, %p65;
	sub.s32 	%r119, %r398, %r429;
	setp.lt.s32 	%p66, %r400, %r235;
	selp.b32 	%r430, 0, %r235, %p66;
	sub.s32 	%r120, %r400, %r430;
	setp.lt.s32 	%p67, %r402, %r235;
	selp.b32 	%r431, 0, %r235, %p67;
	sub.s32 	%r121, %r402, %r431;
	setp.lt.s32 	%p68, %r404, %r235;
	selp.b32 	%r432, 0, %r235, %p68;
	sub.s32 	%r122, %r404, %r432;
	setp.lt.s32 	%p69, %r406, %r235;
	selp.b32 	%r433, 0, %r235, %p69;
	sub.s32 	%r123, %r406, %r433;
	setp.lt.s32 	%p70, %r408, %r235;
	selp.b32 	%r434, 0, %r235, %p70;
	sub.s32 	%r124, %r408, %r434;
	setp.lt.s32 	%p71, %r410, %r235;
	selp.b32 	%r435, 0, %r235, %p71;
	sub.s32 	%r125, %r410, %r435;
	setp.lt.s32 	%p72, %r412, %r235;
	selp.b32 	%r436, 0, %r235, %p72;
	sub.s32 	%r126, %r412, %r436;
	setp.lt.s32 	%p73, %r414, %r235;
	selp.b32 	%r437, 0, %r235, %p73;
	sub.s32 	%r127, %r414, %r437;
	setp.lt.s32 	%p74, %r416, %r235;
	selp.b32 	%r438, 0, %r235, %p74;
	sub.s32 	%r128, %r416, %r438;
	setp.lt.s32 	%p75, %r418, %r235;
	selp.b32 	%r439, 0, %r235, %p75;
	sub.s32 	%r129, %r418, %r439;
	setp.lt.s32 	%p76, %r420, %r235;
	selp.b32 	%r440, 0, %r235, %p76;
	sub.s32 	%r130, %r420, %r440;
	setp.lt.s32 	%p77, %r422, %r235;
	selp.b32 	%r441, 0, %r235, %p77;
	sub.s32 	%r131, %r422, %r441;
	setp.lt.s32 	%p78, %r424, %r235;
	selp.b32 	%r442, 0, %r235, %p78;
	sub.s32 	%r132, %r424, %r442;
	setp.lt.s32 	%p79, %r426, %r235;
	selp.b32 	%r443, 0, %r235, %p79;
	sub.s32 	%r133, %r426, %r443;
	div.u32 	%r134, %r9, %r6;
	shl.b32 	%r448, %r103, 2;
	shl.b32 	%r451, %r104, 2;
	shl.b32 	%r454, %r105, 2;
	shl.b32 	%r457, %r106, 2;
	shl.b32 	%r460, %r107, 2;
	shl.b32 	%r463, %r108, 2;
	shl.b32 	%r466, %r109, 2;
	shl.b32 	%r469, %r110, 2;
	shl.b32 	%r472, %r111, 2;
	shl.b32 	%r475, %r112, 2;
	shl.b32 	%r478, %r113, 2;
	shl.b32 	%r481, %r114, 2;
	shl.b32 	%r484, %r115, 2;
	shl.b32 	%r487, %r116, 2;
	shl.b32 	%r490, %r117, 2;
$L__BB18_53:
	setp.gt.u32 	%p80, %r235, 32;
	mov.u32 	%r444, _ZZ9cuda_gemmIiLi128ELi1ELi1ELi32ELi16ELi16ELi0EEviiiPT_S1_S1_iiE11kron_fac_sh;
	mad.lo.s32 	%r136, %r603, 68, %r444;
	shl.b32 	%r445, %r69, 2;
	add.s32 	%r446, %r136, %r445;
	ld.shared.u32 	%r137, [%r446];
	@%p80 bra 	$L__BB18_86;
	setp.eq.s32 	%p97, %r235, 0;
	mov.b32 	%r605, 0;
	@%p97 bra 	$L__BB18_56;
	shfl.sync.idx.b32	%r494|%p98, %r137, %r118, %r12, -1;
	mul.lo.s32 	%r605, %r494, %r587;
$L__BB18_56:
	setp.lt.s32 	%p99, %r235, 2;
	@%p99 bra 	$L__BB18_58;
	shfl.sync.idx.b32	%r495|%p100, %r137, %r119, %r12, -1;
	mad.lo.s32 	%r605, %r495, %r588, %r605;
$L__BB18_58:
	setp.lt.s32 	%p101, %r235, 3;
	@%p101 bra 	$L__BB18_60;
	shfl.sync.idx.b32	%r496|%p102, %r137, %r120, %r12, -1;
	mad.lo.s32 	%r605, %r496, %r589, %r605;
$L__BB18_60:
	setp.lt.s32 	%p103, %r235, 4;
	@%p103 bra 	$L__BB18_62;
	shfl.sync.idx.b32	%r497|%p104, %r137, %r121, %r12, -1;
	mad.lo.s32 	%r605, %r497, %r590, %r605;
$L__BB18_62:
	setp.lt.s32 	%p105, %r235, 5;
	@%p105 bra 	$L__BB18_64;
	shfl.sync.idx.b32	%r498|%p106, %r137, %r122, %r12, -1;
	mad.lo.s32 	%r605, %r498, %r591, %r605;
$L__BB18_64:
	setp.lt.s32 	%p107, %r235, 6;
	@%p107 bra 	$L__BB18_66;
	shfl.sync.idx.b32	%r499|%p108, %r137, %r123, %r12, -1;
	mad.lo.s32 	%r605, %r499, %r592, %r605;
$L__BB18_66:
	setp.lt.s32 	%p109, %r235, 7;
	@%p109 bra 	$L__BB18_68;
	shfl.sync.idx.b32	%r500|%p110, %r137, %r124, %r12, -1;
	mad.lo.s32 	%r605, %r500, %r593, %r605;
$L__BB18_68:
	setp.lt.s32 	%p111, %r235, 8;
	@%p111 bra 	$L__BB18_70;
	shfl.sync.idx.b32	%r501|%p112, %r137, %r125, %r12, -1;
	mad.lo.s32 	%r605, %r501, %r594, %r605;
$L__BB18_70:
	setp.lt.s32 	%p113, %r235, 9;
	@%p113 bra 	$L__BB18_72;
	shfl.sync.idx.b32	%r502|%p114, %r137, %r126, %r12, -1;
	mad.lo.s32 	%r605, %r502, %r595, %r605;
$L__BB18_72:
	setp.lt.s32 	%p115, %r235, 10;
	@%p115 bra 	$L__BB18_74;
	shfl.sync.idx.b32	%r503|%p116, %r137, %r127, %r12, -1;
	mad.lo.s32 	%r605, %r503, %r596, %r605;
$L__BB18_74:
	setp.lt.s32 	%p117, %r235, 11;
	@%p117 bra 	$L__BB18_76;
	shfl.sync.idx.b32	%r504|%p118, %r137, %r128, %r12, -1;
	mad.lo.s32 	%r605, %r504, %r597, %r605;
$L__BB18_76:
	setp.lt.s32 	%p119, %r235, 12;
	@%p119 bra 	$L__BB18_78;
	shfl.sync.idx.b32	%r505|%p120, %r137, %r129, %r12, -1;
	mad.lo.s32 	%r605, %r505, %r598, %r605;
$L__BB18_78:
	setp.lt.s32 	%p121, %r235, 13;
	@%p121 bra 	$L__BB18_80;
	shfl.sync.idx.b32	%r506|%p122, %r137, %r130, %r12, -1;
	mad.lo.s32 	%r605, %r506, %r599, %r605;
$L__BB18_80:
	setp.lt.s32 	%p123, %r235, 14;
	@%p123 bra 	$L__BB18_82;
	shfl.sync.idx.b32	%r507|%p124, %r137, %r131, %r12, -1;
	mad.lo.s32 	%r605, %r507, %r600, %r605;
$L__BB18_82:
	setp.lt.s32 	%p125, %r235, 15;
	@%p125 bra 	$L__BB18_84;
	shfl.sync.idx.b32	%r508|%p126, %r137, %r132, %r12, -1;
	mad.lo.s32 	%r605, %r508, %r601, %r605;
$L__BB18_84:
	setp.lt.s32 	%p127, %r235, 16;
	@%p127 bra 	$L__BB18_116;
	shfl.sync.idx.b32	%r509|%p128, %r137, %r133, %r12, -1;
	mad.lo.s32 	%r605, %r509, %r602, %r605;
	bra.uni 	$L__BB18_116;
$L__BB18_86:
	setp.lt.s32 	%p81, %r235, 2;
	setp.gt.s32 	%p82, %r235, 0;
	mul.lo.s32 	%r447, %r137, %r587;
	selp.b32 	%r605, %r447, 0, %p82;
	@%p81 bra 	$L__BB18_88;
	add.s32 	%r449, %r136, %r448;
	ld.shared.u32 	%r450, [%r449+4];
	mad.lo.s32 	%r605, %r450, %r588, %r605;
$L__BB18_88:
	setp.lt.s32 	%p83, %r235, 3;
	@%p83 bra 	$L__BB18_90;
	add.s32 	%r452, %r136, %r451;
	ld.shared.u32 	%r453, [%r452+8];
	mad.lo.s32 	%r605, %r453, %r589, %r605;
$L__BB18_90:
	setp.lt.s32 	%p84, %r235, 4;
	@%p84 bra 	$L__BB18_92;
	add.s32 	%r455, %r136, %r454;
	ld.shared.u32 	%r456, [%r455+12];
	mad.lo.s32 	%r605, %r456, %r590, %r605;
$L__BB18_92:
	setp.lt.s32 	%p85, %r235, 5;
	@%p85 bra 	$L__BB18_94;
	add.s32 	%r458, %r136, %r457;
	ld.shared.u32 	%r459, [%r458+16];
	mad.lo.s32 	%r605, %r459, %r591, %r605;
$L__BB18_94:
	setp.lt.s32 	%p86, %r235, 6;
	@%p86 bra 	$L__BB18_96;
	add.s32 	%r461, %r136, %r460;
	ld.shared.u32 	%r462, [%r461+20];
	mad.lo.s32 	%r605, %r462, %r592, %r605;
$L__BB18_96:
	setp.lt.s32 	%p87, %r235, 7;
	@%p87 bra 	$L__BB18_98;
	add.s32 	%r464, %r136, %r463;
	ld.shared.u32 	%r465, [%r464+24];
	mad.lo.s32 	%r605, %r465, %r593, %r605;
$L__BB18_98:
	setp.lt.s32 	%p88, %r235, 8;
	@%p88 bra 	$L__BB18_100;
	add.s32 	%r467, %r136, %r466;
	ld.shared.u32 	%r468, [%r467+28];
	mad.lo.s32 	%r605, %r468, %r594, %r605;
$L__BB18_100:
	setp.lt.s32 	%p89, %r235, 9;
	@%p89 bra 	$L__BB18_102;
	add.s32 	%r470, %r136, %r469;
	ld.shared.u32 	%r471, [%r470+32];
	mad.lo.s32 	%r605, %r471, %r595, %r605;
$L__BB18_102:
	setp.lt.s32 	%p90, %r235, 10;
	@%p90 bra 	$L__BB18_104;
	add.s32 	%r473, %r136, %r472;
	ld.shared.u32 	%r474, [%r473+36];
	mad.lo.s32 	%r605, %r474, %r596, %r605;
$L__BB18_104:
	setp.lt.s32 	%p91, %r235, 11;
	@%p91 bra 	$L__BB18_106;
	add.s32 	%r476, %r136, %r475;
	ld.shared.u32 	%r477, [%r476+40];
	mad.lo.s32 	%r605, %r477, %r597, %r605;
$L__BB18_106:
	setp.lt.s32 	%p92, %r235, 12;
	@%p92 bra 	$L__BB18_108;
	add.s32 	%r479, %r136, %r478;
	ld.shared.u32 	%r480, [%r479+44];
	mad.lo.s32 	%r605, %r480, %r598, %r605;
$L__BB18_108:
	setp.lt.s32 	%p93, %r235, 13;
	@%p93 bra 	$L__BB18_110;
	add.s32 	%r482, %r136, %r481;
	ld.shared.u32 	%r483, [%r482+48];
	mad.lo.s32 	%r605, %r483, %r599, %r605;
$L__BB18_110:
	setp.lt.s32 	%p94, %r235, 14;
	@%p94 bra 	$L__BB18_112;
	add.s32 	%r485, %r136, %r484;
	ld.shared.u32 	%r486, [%r485+52];
	mad.lo.s32 	%r605, %r486, %r600, %r605;
$L__BB18_112:
	setp.lt.s32 	%p95, %r235, 15;
	@%p95 bra 	$L__BB18_114;
	add.s32 	%r488, %r136, %r487;
	ld.shared.u32 	%r489, [%r488+56];
	mad.lo.s32 	%r605, %r489, %r601, %r605;
$L__BB18_114:
	setp.lt.s32 	%p96, %r235, 16;
	@%p96 bra 	$L__BB18_116;
	add.s32 	%r491, %r136, %r490;
	ld.shared.u32 	%r492, [%r491+60];
	mad.lo.s32 	%r605, %r492, %r602, %r605;
$L__BB18_116:
	mad.lo.s32 	%r510, %r603, %r6, %r7;
	shl.b32 	%r511, %r510, 2;
	mov.u32 	%r512, _ZZ9cuda_gemmIiLi128ELi1ELi1ELi32ELi16ELi16ELi0EEviiiPT_S1_S1_iiE3Csh;
	add.s32 	%r513, %r512, %r511;
	ld.shared.u32 	%r514, [%r513];
	add.s32 	%r515, %r514, %r605;
	st.shared.u32 	[%r513], %r515;
	add.s32 	%r603, %r603, %r134;
	setp.lt.s32 	%p129, %r603, %r234;
	@%p129 bra 	$L__BB18_53;
$L__BB18_117:
	setp.gt.u32 	%p130, %r637, 31;
	bar.sync 	0;
	@%p130 bra 	$L__BB18_124;
	ld.param.u32 	%r570, [_Z9cuda_gemmIiLi128ELi1ELi1ELi32ELi16ELi16ELi0EEviiiPT_S1_S1_ii_param_2];
	ld.param.u32 	%r568, [_Z9cuda_gemmIiLi128ELi1ELi1ELi32ELi16ELi16ELi0EEviiiPT_S1_S1_ii_param_1];
	mov.u32 	%r516, %ctaid.x;
	mul.lo.s32 	%r517, %r6, %r516;
	mad.lo.s32 	%r201, %r10, %r568, %r517;
	div.s32 	%r202, %r570, %r235;
	add.s32 	%r518, %r637, %r9;
	max.u32 	%r519, %r518, 32;
	setp.lt.u32 	%p131, %r518, 32;
	selp.u32 	%r520, 1, 0, %p131;
	add.s32 	%r521, %r518, %r520;
	sub.s32 	%r522, %r519, %r521;
	div.u32 	%r523, %r522, %r9;
	add.s32 	%r203, %r523, %r520;
	and.b32  	%r524, %r203, 3;
	setp.eq.s32 	%p132, %r524, 3;
	@%p132 bra 	$L__BB18_121;
	shl.b32 	%r525, %r637, 2;
	mov.u32 	%r526, _ZZ9cuda_gemmIiLi128ELi1ELi1ELi32ELi16ELi16ELi0EEviiiPT_S1_S1_iiE3Csh;
	add.s32 	%r635, %r526, %r525;
	shl.b32 	%r205, %r9, 2;
	add.s32 	%r527, %r203, 1;
	and.b32  	%r528, %r527, 3;
	neg.s32 	%r634, %r528;
$L__BB18_120:
	.pragma "nounroll";
	div.s32 	%r529, %r637, %r6;
	mad.lo.s32 	%r530, %r202, %r529, %r201;
	mul.lo.s32 	%r531, %r529, %r6;
	sub.s32 	%r532, %r637, %r531;
	add.s32 	%r533, %r530, %r532;
	ld.shared.u32 	%r534, [%r635];
	mul.wide.s32 	%rd19, %r533, 4;
	add.s64 	%rd20, %rd2, %rd19;
	st.global.u32 	[%rd20], %r534;
	add.s32 	%r637, %r637, %r9;
	add.s32 	%r635, %r635, %r205;
	add.s32 	%r634, %r634, 1;
	setp.ne.s32 	%p133, %r634, 0;
	@%p133 bra 	$L__BB18_120;
$L__BB18_121:
	setp.lt.u32 	%p134, %r203, 3;
	@%p134 bra 	$L__BB18_124;
	shl.b32 	%r535, %r9, 1;
	add.s32 	%r641, %r637, %r535;
	shl.b32 	%r215, %r9, 2;
	mad.lo.s32 	%r640, %r9, 3, %r637;
	add.s32 	%r639, %r9, %r637;
	shl.b32 	%r536, %r637, 2;
	mov.u32 	%r537, _ZZ9cuda_gemmIiLi128ELi1ELi1ELi32ELi16ELi16ELi0EEviiiPT_S1_S1_iiE3Csh;
	add.s32 	%r638, %r537, %r536;
	shl.b32 	%r219, %r9, 4;
	shl.b32 	%r220, %r9, 3;
	mul.lo.s32 	%r221, %r9, 12;
$L__BB18_123:
	div.s32 	%r538, %r637, %r6;
	mad.lo.s32 	%r539, %r202, %r538, %r201;
	mul.lo.s32 	%r540, %r538, %r6;
	sub.s32 	%r541, %r637, %r540;
	add.s32 	%r542, %r539, %r541;
	ld.shared.u32 	%r543, [%r638];
	mul.wide.s32 	%rd21, %r542, 4;
	add.s64 	%rd22, %rd2, %rd21;
	st.global.u32 	[%rd22], %r543;
	add.s32 	%r544, %r637, %r9;
	div.s32 	%r545, %r639, %r6;
	mad.lo.s32 	%r546, %r202, %r545, %r201;
	mul.lo.s32 	%r547, %r545, %r6;
	sub.s32 	%r548, %r639, %r547;
	add.s32 	%r549, %r546, %r548;
	add.s32 	%r550, %r638, %r215;
	ld.shared.u32 	%r551, [%r550];
	mul.wide.s32 	%rd23, %r549, 4;
	add.s64 	%rd24, %rd2, %rd23;
	st.global.u32 	[%rd24], %r551;
	add.s32 	%r552, %r544, %r9;
	div.s32 	%r553, %r641, %r6;
	mad.lo.s32 	%r554, %r202, %r553, %r201;
	mul.lo.s32 	%r555, %r553, %r6;
	sub.s32 	%r556, %r641, %r555;
	add.s32 	%r557, %r554, %r556;
	add.s32 	%r558, %r638, %r220;
	ld.shared.u32 	%r559, [%r558];
	mul.wide.s32 	%rd25, %r557, 4;
	add.s64 	%rd26, %rd2, %rd25;
	st.global.u32 	[%rd26], %r559;
	add.s32 	%r560, %r552, %r9;
	div.s32 	%r561, %r640, %r6;
	mad.lo.s32 	%r562, %r202, %r561, %r201;
	mul.lo.s32 	%r563, %r561, %r6;
	sub.s32 	%r564, %r640, %r563;
	add.s32 	%r565, %r562, %r564;
	add.s32 	%r566, %r638, %r221;
	ld.shared.u32 	%r567, [%r566];
	mul.wide.s32 	%rd27, %r565, 4;
	add.s64 	%rd28, %rd2, %rd27;
	st.global.u32 	[%rd28], %r567;
	add.s32 	%r637, %r560, %r9;
	add.s32 	%r641, %r641, %r215;
	add.s32 	%r640, %r640, %r215;
	add.s32 	%r639, %r639, %r215;
	add.s32 	%r638, %r638, %r219;
	setp.lt.u32 	%p135, %r637, 32;
	@%p135 bra 	$L__BB18_123;
$L__BB18_124:
	ret;

}
	// .globl	_Z9cuda_gemmIiLi128ELi1ELi1ELi32ELi16ELi16ELi1EEviiiPT_S1_S1_ii
.visible .entry _Z9cuda_gemmIiLi128ELi1ELi1ELi32ELi16ELi16ELi1EEviiiPT_S1_S1_ii(
	.param .u32 _Z9cuda_gemmIiLi128ELi1ELi1ELi32ELi16ELi16ELi1EEviiiPT_S1_S1_ii_param_0,
	.param .u32 _Z9cuda_gemmIiLi128ELi1ELi1ELi32ELi16ELi16ELi1EEviiiPT_S1_S1_ii_param_1,
	.param .u32 _Z9cuda_gemmIiLi128ELi1ELi1ELi32ELi16ELi16ELi1EEviiiPT_S1_S1_ii_param_2,
	.param .u64 .ptr .align 1 _Z9cuda_gemmIiLi128ELi1ELi1ELi32ELi16ELi16ELi1EEviiiPT_S1_S1_ii_param_3,
	.param .u64 .ptr .align 1 _Z9cuda_gemmIiLi128ELi1ELi1ELi32ELi16ELi16ELi1EEviiiPT_S1_S1_ii_param_4,
	.param .u64 .ptr .align 1 _Z9cuda_gemmIiLi128ELi1ELi1ELi32ELi16ELi16ELi1EEviiiPT_S1_S1_ii_param_5,
	.param .u32 _Z9cuda_gemmIiLi128ELi1ELi1ELi32ELi16ELi16ELi1EEviiiPT_S1_S1_ii_param_6,
	.param .u32 _Z9cuda_gemmIiLi128ELi1ELi1ELi32ELi16ELi16ELi1EEviiiPT_S1_S1_ii_param_7
)
.maxntid 128
{
	.reg .pred 	%p<57>;
	.reg .b16 	%rs<8>;
	.reg .b32 	%r<355>;
	.reg .b64 	%rd<48>;
	// demoted variable
	.shared .align 128 .b8 _ZZ9cuda_gemmIiLi128ELi1ELi1ELi32ELi16ELi16ELi1EEviiiPT_S1_S1_iiE11kron_fac_sh[1088];
	// demoted variable
	.shared .align 128 .b8 _ZZ9cuda_gemmIiLi128ELi1ELi1ELi32ELi16ELi16ELi1EEviiiPT_S1_S1_iiE3Ash[128];
	// demoted variable
	.shared .align 128 .b8 _ZZ9cuda_gemmIiLi128ELi1ELi1ELi32ELi16ELi16ELi1EEviiiPT_S1_S1_iiE3Csh[128];
	ld.param.u64 	%rd15, [_Z9cuda_gemmIiLi128ELi1ELi1ELi32ELi16ELi16ELi1EEviiiPT_S1_S1_ii_param_3];
	ld.param.u64 	%rd16, [_Z9cuda_gemmIiLi128ELi1ELi1ELi32ELi16ELi16ELi1EEviiiPT_S1_S1_ii_param_4];
	ld.param.u64 	%rd17, [_Z9cuda_gemmIiLi128ELi1ELi1ELi32ELi16ELi16ELi1EEviiiPT_S1_S1_ii_param_5];
	cvta.to.global.u64 	%rd1, %rd16;
	cvta.to.global.u64 	%rd2, %rd15;
	cvta.to.global.u64 	%rd3, %rd17;
	mov.u32 	%r354, %tid.x;
	mov.u32 	%r2, %ntid.x;
	add.s32 	%r3, %r354, %r2;
	cvt.u16.u32 	%rs3, %r3;
	not.b16 	%rs4, %rs3;
	and.b16  	%rs5, %rs4, 255;
	cvt.u16.u32 	%rs6, %r2;
	and.b16  	%rs7, %rs6, 255;
	div.u16 	%rs1, %rs5, %rs7;
	and.b16  	%rs2, %rs1, 3;
	setp.eq.s16 	%p1, %rs2, 2;
	mov.u32 	%r329, %r354;
	@%p1 bra 	$L__BB19_3;
	cvt.u32.u16 	%r4, %rs2;
	mov.b32 	%r328, 0;
	mov.u32 	%r128, _ZZ9cuda_gemmIiLi128ELi1ELi1ELi32ELi16ELi16ELi1EEviiiPT_S1_S1_iiE11kron_fac_sh;
	mov.u32 	%r329, %r354;
$L__BB19_2:
	.pragma "nounroll";
	mul.wide.u32 	%rd18, %r329, 4;
	add.s64 	%rd19, %rd1, %rd18;
	ld.global.u32 	%r126, [%rd19];
	and.b32  	%r127, %r329, 15;
	mad.lo.s32 	%r129, %r127, 68, %r128;
	shr.u32 	%r130, %r329, 2;
	and.b32  	%r131, %r130, 1073741820;
	add.s32 	%r132, %r129, %r131;
	st.shared.u32 	[%r132], %r126;
	add.s32 	%r329, %r329, %r2;
	add.s32 	%r328, %r328, 1;
	xor.b32  	%r133, %r328, %r4;
	setp.ne.s32 	%p2, %r133, 2;
	@%p2 bra 	$L__BB19_2;
$L__BB19_3:
	setp.lt.u16 	%p3, %rs1, 2;
	@%p3 bra 	$L__BB19_6;
	shl.b32 	%r134, %r2, 1;
	add.s32 	%r332, %r329, %r134;
	shl.b32 	%r11, %r2, 2;
	mad.lo.s32 	%r331, %r2, 3, %r329;
	add.s32 	%r330, %r2, %r329;
$L__BB19_5:
	mul.wide.u32 	%rd20, %r329, 4;
	add.s64 	%rd21, %rd1, %rd20;
	ld.global.u32 	%r135, [%rd21];
	and.b32  	%r136, %r329, 15;
	mov.u32 	%r137, _ZZ9cuda_gemmIiLi128ELi1ELi1ELi32ELi16ELi16ELi1EEviiiPT_S1_S1_iiE11kron_fac_sh;
	mad.lo.s32 	%r138, %r136, 68, %r137;
	shr.u32 	%r139, %r329, 2;
	and.b32  	%r140, %r139, 1073741820;
	add.s32 	%r141, %r138, %r140;
	st.shared.u32 	[%r141], %r135;
	add.s32 	%r142, %r329, %r2;
	mul.wide.u32 	%rd22, %r330, 4;
	add.s64 	%rd23, %rd1, %rd22;
	ld.global.u32 	%r143, [%rd23];
	and.b32  	%r144, %r330, 15;
	mad.lo.s32 	%r145, %r144, 68, %r137;
	shr.u32 	%r146, %r330, 2;
	and.b32  	%r147, %r146, 1073741820;
	add.s32 	%r148, %r145, %r147;
	st.shared.u32 	[%r148], %r143;
	add.s32 	%r149, %r142, %r2;
	mul.wide.u32 	%rd24, %r332, 4;
	add.s64 	%rd25, %rd1, %rd24;
	ld.global.u32 	%r150, [%rd25];
	and.b32  	%r151, %r332, 15;
	mad.lo.s32 	%r152, %r151, 68, %r137;
	shr.u32 	%r153, %r332, 2;
	and.b32  	%r154, %r153, 1073741820;
	add.s32 	%r155, %r152, %r154;
	st.shared.u32 	[%r155], %r150;
	add.s32 	%r156, %r149, %r2;
	mul.wide.u32 	%rd26, %r331, 4;
	add.s64 	%rd27, %rd1, %rd26;
	ld.global.u32 	%r157, [%rd27];
	and.b32  	%r158, %r331, 15;
	mad.lo.s32 	%r159, %r158, 68, %r137;
	shr.u32 	%r160, %r331, 2;
	and.b32  	%r161, %r160, 1073741820;
	add.s32 	%r162, %r159, %r161;
	st.shared.u32 	[%r162], %r157;
	add.s32 	%r329, %r156, %r2;
	add.s32 	%r332, %r332, %r11;
	add.s32 	%r331, %r331, %r11;
	add.s32 	%r330, %r330, %r11;
	setp.lt.u32 	%p4, %r329, 256;
	@%p4 bra 	$L__BB19_5;
$L__BB19_6:
	mov.u32 	%r22, %ctaid.y;
	mov.u32 	%r163, %nctaid.y;
	setp.ge.u32 	%p5, %r22, %r163;
	@%p5 bra 	$L__BB19_31;
	setp.gt.u32 	%p6, %r354, 31;
	@%p6 bra 	$L__BB19_14;
	shl.b32 	%r23, %r22, 5;
	max.u32 	%r164, %r3, 32;
	setp.lt.u32 	%p7, %r3, 32;
	selp.u32 	%r165, 1, 0, %p7;
	add.s32 	%r166, %r3, %r165;
	sub.s32 	%r167, %r164, %r166;
	div.u32 	%r168, %r167, %r2;
	add.s32 	%r24, %r168, %r165;
	and.b32  	%r169, %r24, 3;
	setp.eq.s32 	%p8, %r169, 3;
	mov.u32 	%r342, %r354;
	@%p8 bra 	$L__BB19_11;
	add.s32 	%r170, %r24, 1;
	and.b32  	%r171, %r170, 3;
	shl.b32 	%r172, %r354, 2;
	mov.u32 	%r173, _ZZ9cuda_gemmIiLi128ELi1ELi1ELi32ELi16ELi16ELi1EEviiiPT_S1_S1_iiE3Ash;
	add.s32 	%r335, %r173, %r172;
	shl.b32 	%r26, %r2, 2;
	add.s32 	%r174, %r354, %r23;
	mul.wide.u32 	%rd28, %r174, 4;
	add.s64 	%rd46, %rd2, %rd28;
	mul.wide.u32 	%rd5, %r2, 4;
	neg.s32 	%r334, %r171;
	mad.lo.s32 	%r342, %r2, %r171, %r354;
$L__BB19_10:
	.pragma "nounroll";
	ld.global.u32 	%r175, [%rd46];
	st.shared.u32 	[%r335], %r175;
	add.s32 	%r335, %r335, %r26;
	add.s64 	%rd46, %rd46, %rd5;
	add.s32 	%r334, %r334, 1;
	setp.ne.s32 	%p9, %r334, 0;
	@%p9 bra 	$L__BB19_10;
$L__BB19_11:
	setp.lt.u32 	%p10, %r24, 3;
	@%p10 bra 	$L__BB19_14;
	shl.b32 	%r34, %r2, 2;
	shl.b32 	%r176, %r342, 2;
	mov.u32 	%r177, _ZZ9cuda_gemmIiLi128ELi1ELi1ELi32ELi16ELi16ELi1EEviiiPT_S1_S1_iiE3Ash;
	add.s32 	%r341, %r177, %r176;
	shl.b32 	%r36, %r2, 4;
	shl.b32 	%r37, %r2, 3;
	mul.lo.s32 	%r38, %r2, 12;
	add.s32 	%r337, %r342, %r23;
	add.s32 	%r340, %r337, %r2;
	shl.b32 	%r178, %r2, 1;
	add.s32 	%r339, %r337, %r178;
	mad.lo.s32 	%r338, %r2, 3, %r337;
$L__BB19_13:
	mul.wide.u32 	%rd29, %r337, 4;
	add.s64 	%rd30, %rd2, %rd29;
	ld.global.u32 	%r179, [%rd30];
	st.shared.u32 	[%r341], %r179;
	mul.wide.u32 	%rd31, %r340, 4;
	add.s64 	%rd32, %rd2, %rd31;
	ld.global.u32 	%r180, [%rd32];
	add.s32 	%r181, %r341, %r34;
	st.shared.u32 	[%r181], %r180;
	mul.wide.u32 	%rd33, %r339, 4;
	add.s64 	%rd34, %rd2, %rd33;
	ld.global.u32 	%r182, [%rd34];
	add.s32 	%r183, %r341, %r37;
	st.shared.u32 	[%r183], %r182;
	mul.wide.u32 	%rd35, %r338, 4;
	add.s64 	%rd36, %rd2, %rd35;
	ld.global.u32 	%r184, [%rd36];
	add.s32 	%r185, %r341, %r38;
	st.shared.u32 	[%r185], %r184;
	add.s32 	%r342, %r342, %r34;
	add.s32 	%r341, %r341, %r36;
	add.s32 	%r340, %r340, %r34;
	add.s32 	%r339, %r339, %r34;
	add.s32 	%r338, %r338, %r34;
	add.s32 	%r337, %r337, %r34;
	setp.lt.u32 	%p11, %r342, 32;
	@%p11 bra 	$L__BB19_13;
$L__BB19_14:
	setp.gt.u32 	%p12, %r354, 31;
	bar.sync 	0;
	@%p12 bra 	$L__BB19_21;
	max.u32 	%r186, %r3, 32;
	setp.lt.u32 	%p13, %r3, 32;
	selp.u32 	%r187, 1, 0, %p13;
	add.s32 	%r188, %r3, %r187;
	sub.s32 	%r189, %r186, %r188;
	div.u32 	%r190, %r189, %r2;
	add.s32 	%r55, %r190, %r187;
	and.b32  	%r191, %r55, 3;
	setp.eq.s32 	%p14, %r191, 3;
	mov.u32 	%r347, %r354;
	@%p14 bra 	$L__BB19_18;
	add.s32 	%r192, %r55, 1;
	and.b32  	%r193, %r192, 3;
	shl.b32 	%r194, %r354, 2;
	mov.u32 	%r195, _ZZ9cuda_gemmIiLi128ELi1ELi1ELi32ELi16ELi16ELi1EEviiiPT_S1_S1_iiE3Csh;
	add.s32 	%r344, %r195, %r194;
	shl.b32 	%r57, %r2, 2;
	neg.s32 	%r343, %r193;
	mad.lo.s32 	%r347, %r2, %r193, %r354;
$L__BB19_17:
	.pragma "nounroll";
	mov.b32 	%r196, 0;
	st.shared.u32 	[%r344], %r196;
	add.s32 	%r344, %r344, %r57;
	add.s32 	%r343, %r343, 1;
	setp.ne.s32 	%p15, %r343, 0;
	@%p15 bra 	$L__BB19_17;
$L__BB19_18:
	setp.lt.u32 	%p16, %r55, 3;
	@%p16 bra 	$L__BB19_21;
	shl.b32 	%r65, %r2, 2;
	shl.b32 	%r197, %r347, 2;
	mov.u32 	%r198, _ZZ9cuda_gemmIiLi128ELi1ELi1ELi32ELi16ELi16ELi1EEviiiPT_S1_S1_iiE3Csh;
	add.s32 	%r346, %r198, %r197;
	shl.b32 	%r67, %r2, 4;
	shl.b32 	%r68, %r2, 3;
	mul.lo.s32 	%r69, %r2, 12;
$L__BB19_20:
	mov.b32 	%r199, 0;
	st.shared.u32 	[%r346], %r199;
	add.s32 	%r200, %r346, %r65;
	st.shared.u32 	[%r200], %r199;
	add.s32 	%r201, %r346, %r68;
	st.shared.u32 	[%r201], %r199;
	add.s32 	%r202, %r346, %r69;
	st.shared.u32 	[%r202], %r199;
	add.s32 	%r347, %r347, %r65;
	add.s32 	%r346, %r346, %r67;
	setp.lt.u32 	%p17, %r347, 32;
	@%p17 bra 	$L__BB19_20;
$L__BB19_21:
	setp.gt.u32 	%p18, %r354, 31;
	@%p18 bra 	$L__BB19_24;
	and.b32  	%r74, %r354, 1;
	and.b32  	%r75, %r354, 15;
	shl.b32 	%r203, %r354, 6;
	and.b32  	%r204, %r203, 64;
	shl.b32 	%r205, %r354, 2;
	and.b32  	%r206, %r205, 60;
	or.b32  	%r207, %r204, %r206;
	mov.u32 	%r208, _ZZ9cuda_gemmIiLi128ELi1ELi1ELi32ELi16ELi16ELi1EEviiiPT_S1_S1_iiE3Ash;
	add.s32 	%r209, %r208, %r207;
	ld.shared.u32 	%r76, [%r209];
	setp.eq.s32 	%p19, %r75, 15;
	selp.b32 	%r210, -64, 0, %p19;
	add.s32 	%r211, %r209, %r210;
	ld.shared.u32 	%r77, [%r211+4];
	setp.lt.u32 	%p20, %r75, 14;
	selp.b32 	%r212, 0, -64, %p20;
	add.s32 	%r213, %r209, %r212;
	ld.shared.u32 	%r78, [%r213+8];
	setp.lt.u32 	%p21, %r75, 13;
	selp.b32 	%r214, 0, -64, %p21;
	add.s32 	%r215, %r209, %r214;
	ld.shared.u32 	%r79, [%r215+12];
	setp.lt.u32 	%p22, %r75, 12;
	selp.b32 	%r216, 0, -64, %p22;
	add.s32 	%r217, %r209, %r216;
	ld.shared.u32 	%r80, [%r217+16];
	setp.lt.u32 	%p23, %r75, 11;
	selp.b32 	%r218, 0, -64, %p23;
	add.s32 	%r219, %r209, %r218;
	ld.shared.u32 	%r81, [%r219+20];
	setp.lt.u32 	%p24, %r75, 10;
	selp.b32 	%r220, 0, -64, %p24;
	add.s32 	%r221, %r209, %r220;
	ld.shared.u32 	%r82, [%r221+24];
	setp.lt.u32 	%p25, %r75, 9;
	selp.b32 	%r222, 0, -64, %p25;
	add.s32 	%r223, %r209, %r222;
	ld.shared.u32 	%r83, [%r223+28];
	setp.lt.u32 	%p26, %r75, 8;
	selp.b32 	%r224, 0, -64, %p26;
	add.s32 	%r225, %r209, %r224;
	ld.shared.u32 	%r84, [%r225+32];
	setp.lt.u32 	%p27, %r75, 7;
	selp.b32 	%r226, 0, -64, %p27;
	add.s32 	%r227, %r209, %r226;
	ld.shared.u32 	%r85, [%r227+36];
	setp.lt.u32 	%p28, %r75, 6;
	selp.b32 	%r228, 0, -64, %p28;
	add.s32 	%r229, %r209, %r228;
	ld.shared.u32 	%r86, [%r229+40];
	setp.lt.u32 	%p29, %r75, 5;
	selp.b32 	%r230, 0, -64, %p29;
	add.s32 	%r231, %r209, %r230;
	ld.shared.u32 	%r87, [%r231+44];
	setp.lt.u32 	%p30, %r75, 4;
	selp.b32 	%r232, 0, -64, %p30;
	add.s32 	%r233, %r209, %r232;
	ld.shared.u32 	%r88, [%r233+48];
	setp.lt.u32 	%p31, %r75, 3;
	selp.b32 	%r234, 0, -64, %p31;
	add.s32 	%r235, %r209, %r234;
	ld.shared.u32 	%r89, [%r235+52];
	setp.lt.u32 	%p32, %r75, 2;
	selp.b32 	%r236, 0, -64, %p32;
	add.s32 	%r237, %r209, %r236;
	ld.shared.u32 	%r90, [%r237+56];
	setp.eq.s32 	%p33, %r75, 0;
	selp.b32 	%r238, 0, -64, %p33;
	add.s32 	%r239, %r209, %r238;
	ld.shared.u32 	%r91, [%r239+60];
	add.s32 	%r240, %r354, 1;
	and.b32  	%r92, %r240, 15;
	add.s32 	%r241, %r354, 2;
	and.b32  	%r93, %r241, 15;
	add.s32 	%r242, %r354, 3;
	and.b32  	%r94, %r242, 15;
	add.s32 	%r243, %r354, 9;
	and.b32  	%r95, %r243, 15;
	add.s32 	%r244, %r354, 10;
	and.b32  	%r96, %r244, 15;
	add.s32 	%r245, %r354, 12;
	and.b32  	%r97, %r245, 15;
	shr.u32 	%r348, %r354, 1;
	mov.u32 	%r246, _ZZ9cuda_gemmIiLi128ELi1ELi1ELi32ELi16ELi16ELi1EEviiiPT_S1_S1_iiE11kron_fac_sh;
	add.s32 	%r99, %r246, %r206;
	shl.b32 	%r298, %r74, 2;
$L__BB19_23:
	mad.lo.s32 	%r247, %r348, 68, %r99;
	ld.shared.u32 	%r248, [%r247];
	shfl.sync.idx.b32	%r249|%p34, %r248, %r75, 4127, -1;
	mul.lo.s32 	%r250, %r249, %r76;
	shfl.sync.idx.b32	%r251|%p35, %r248, %r92, 4127, -1;
	mad.lo.s32 	%r252, %r251, %r77, %r250;
	shfl.sync.idx.b32	%r253|%p36, %r248, %r93, 4127, -1;
	mad.lo.s32 	%r254, %r253, %r78, %r252;
	shfl.sync.idx.b32	%r255|%p37, %r248, %r94, 4127, -1;
	mad.lo.s32 	%r256, %r255, %r79, %r254;
	add.s32 	%r257, %r354, 4;
	and.b32  	%r258, %r257, 15;
	shfl.sync.idx.b32	%r259|%p38, %r248, %r258, 4127, -1;
	mad.lo.s32 	%r260, %r259, %r80, %r256;
	add.s32 	%r261, %r354, 5;
	and.b32  	%r262, %r261, 15;
	shfl.sync.idx.b32	%r263|%p39, %r248, %r262, 4127, -1;
	mad.lo.s32 	%r264, %r263, %r81, %r260;
	add.s32 	%r265, %r354, 6;
	and.b32  	%r266, %r265, 15;
	shfl.sync.idx.b32	%r267|%p40, %r248, %r266, 4127, -1;
	mad.lo.s32 	%r268, %r267, %r82, %r264;
	add.s32 	%r269, %r354, 7;
	and.b32  	%r270, %r269, 15;
	shfl.sync.idx.b32	%r271|%p41, %r248, %r270, 4127, -1;
	mad.lo.s32 	%r272, %r271, %r83, %r268;
	xor.b32  	%r273, %r75, 8;
	shfl.sync.idx.b32	%r274|%p42, %r248, %r273, 4127, -1;
	mad.lo.s32 	%r275, %r274, %r84, %r272;
	shfl.sync.idx.b32	%r276|%p43, %r248, %r95, 4127, -1;
	mad.lo.s32 	%r277, %r276, %r85, %r275;
	shfl.sync.idx.b32	%r278|%p44, %r248, %r96, 4127, -1;
	mad.lo.s32 	%r279, %r278, %r86, %r277;
	add.s32 	%r280, %r354, 11;
	and.b32  	%r281, %r280, 15;
	shfl.sync.idx.b32	%r282|%p45, %r248, %r281, 4127, -1;
	mad.lo.s32 	%r283, %r282, %r87, %r279;
	shfl.sync.idx.b32	%r284|%p46, %r248, %r97, 4127, -1;
	mad.lo.s32 	%r285, %r284, %r88, %r283;
	add.s32 	%r286, %r354, 13;
	and.b32  	%r287, %r286, 15;
	shfl.sync.idx.b32	%r288|%p47, %r248, %r287, 4127, -1;
	mad.lo.s32 	%r289, %r288, %r89, %r285;
	add.s32 	%r290, %r354, 14;
	and.b32  	%r291, %r290, 15;
	shfl.sync.idx.b32	%r292|%p48, %r248, %r291, 4127, -1;
	mad.lo.s32 	%r293, %r292, %r90, %r289;
	add.s32 	%r294, %r354, -1;
	and.b32  	%r295, %r294, 15;
	shfl.sync.idx.b32	%r296|%p49, %r248, %r295, 4127, -1;
	mad.lo.s32 	%r297, %r296, %r91, %r293;
	shl.b32 	%r299, %r348, 3;
	or.b32  	%r300, %r299, %r298;
	mov.u32 	%r301, _ZZ9cuda_gemmIiLi128ELi1ELi1ELi32ELi16ELi16ELi1EEviiiPT_S1_S1_iiE3Csh;
	add.s32 	%r302, %r301, %r300;
	ld.shared.u32 	%r303, [%r302];
	add.s32 	%r304, %r303, %r297;
	st.shared.u32 	[%r302], %r304;
	shr.u32 	%r305, %r2, 1;
	add.s32 	%r348, %r348, %r305;
	setp.lt.u32 	%p50, %r348, 16;
	@%p50 bra 	$L__BB19_23;
$L__BB19_24:
	setp.gt.u32 	%p51, %r354, 31;
	bar.sync 	0;
	@%p51 bra 	$L__BB19_31;
	shl.b32 	%r102, %r22, 5;
	max.u32 	%r306, %r3, 32;
	setp.lt.u32 	%p52, %r3, 32;
	selp.u32 	%r307, 1, 0, %p52;
	add.s32 	%r308, %r3, %r307;
	sub.s32 	%r309, %r306, %r308;
	div.u32 	%r310, %r309, %r2;
	add.s32 	%r103, %r310, %r307;
	and.b32  	%r311, %r103, 3;
	setp.eq.s32 	%p53, %r311, 3;
	@%p53 bra 	$L__BB19_28;
	add.s32 	%r312, %r103, 1;
	and.b32  	%r313, %r312, 3;
	shl.b32 	%r314, %r354, 2;
	mov.u32 	%r315, _ZZ9cuda_gemmIiLi128ELi1ELi1ELi32ELi16ELi16ELi1EEviiiPT_S1_S1_iiE3Csh;
	add.s32 	%r350, %r315, %r314;
	shl.b32 	%r105, %r2, 2;
	add.s32 	%r316, %r354, %r102;
	mul.wide.u32 	%rd37, %r316, 4;
	add.s64 	%rd47, %rd3, %rd37;
	mul.wide.u32 	%rd9, %r2, 4;
	neg.s32 	%r349, %r313;
	mad.lo.s32 	%r354, %r2, %r313, %r354;
$L__BB19_27:
	.pragma "nounroll";
	ld.shared.u32 	%r317, [%r350];
	st.global.u32 	[%rd47], %r317;
	add.s32 	%r350, %r350, %r105;
	add.s64 	%rd47, %rd47, %rd9;
	add.s32 	%r349, %r349, 1;
	setp.ne.s32 	%p54, %r349, 0;
	@%p54 bra 	$L__BB19_27;
$L__BB19_28:
	setp.lt.u32 	%p55, %r103, 3;
	@%p55 bra 	$L__BB19_31;
	shl.b32 	%r113, %r2, 2;
	shl.b32 	%r318, %r354, 2;
	mov.u32 	%r319, _ZZ9cuda_gemmIiLi128ELi1ELi1ELi32ELi16ELi16ELi1EEviiiPT_S1_S1_iiE3Csh;
	add.s32 	%r353, %r319, %r318;
	shl.b32 	%r115, %r2, 4;
	shl.b32 	%r116, %r2, 3;
	mul.lo.s32 	%r117, %r2, 12;
	mul.wide.u32 	%rd38, %r2, 4;
	add.s64 	%rd12, %rd3, %rd38;
	add.s32 	%r352, %r354, %r102;
	mul.wide.u32 	%rd39, %r2, 8;
	add.s64 	%rd13, %rd3, %rd39;
	mul.wide.u32 	%rd40, %r2, 12;
	add.s64 	%rd14, %rd3, %rd40;
$L__BB19_30:
	mul.wide.s32 	%rd41, %r352, 4;
	add.s64 	%rd42, %rd12, %rd41;
	add.s64 	%rd43, %rd13, %rd41;
	add.s64 	%rd44, %rd14, %rd41;
	add.s64 	%rd45, %rd3, %rd41;
	ld.shared.u32 	%r320, [%r353];
	st.global.u32 	[%rd45], %r320;
	add.s32 	%r321, %r353, %r113;
	ld.shared.u32 	%r322, [%r321];
	st.global.u32 	[%rd42], %r322;
	add.s32 	%r323, %r353, %r116;
	ld.shared.u32 	%r324, [%r323];
	st.global.u32 	[%rd43], %r324;
	add.s32 	%r325, %r353, %r117;
	ld.shared.u32 	%r326, [%r325];
	st.global.u32 	[%rd44], %r326;
	add.s32 	%r354, %r354, %r113;
	add.s32 	%r353, %r353, %r115;
	add.s32 	%r352, %r352, %r113;
	setp.lt.u32 	%p56, %r354, 32;
	@%p56 bra 	$L__BB19_30;
$L__BB19_31:
	ret;

}
	// .globl	_Z9cuda_gemmIiLi128ELi1ELi1ELi32ELi32ELi32ELi0EEviiiPT_S1_S1_ii
.visible .entry _Z9cuda_gemmIiLi128ELi1ELi1ELi32ELi32ELi32ELi0EEviiiPT_S1_S1_ii(
	.param .u32 _Z9cuda_gemmIiLi128ELi1ELi1ELi32ELi32ELi32ELi0EEviiiPT_S1_S1_ii_param_0,
	.param .u32 _Z9cuda_gemmIiLi128ELi1ELi1ELi32ELi32ELi32ELi0EEviiiPT_S1_S1_ii_param_1,
	.param .u32 _Z9cuda_gemmIiLi128ELi1ELi1ELi32ELi32ELi32ELi0EEviiiPT_S1_S1_ii_param_2,
	.param .u64 .ptr .align 1 _Z9cuda_gemmIiLi128ELi1ELi1ELi32ELi32ELi32ELi0EEviiiPT_S1_S1_ii_param_3,
	.param .u64 .ptr .align 1 _Z9cuda_gemmIiLi128ELi1ELi1ELi32ELi32ELi32ELi0EEviiiPT_S1_S1_ii_param_4,
	.param .u64 .ptr .align 1 _Z9cuda_gemmIiLi128ELi1ELi1ELi32ELi32ELi32ELi0EEviiiPT_S1_S1_ii_param_5,
	.param .u32 _Z9cuda_gemmIiLi128ELi1ELi1ELi32ELi32ELi32ELi0EEviiiPT_S1_S1_ii_param_6,
	.param .u32 _Z9cuda_gemmIiLi128ELi1ELi1ELi32ELi32ELi32ELi0EEviiiPT_S1_S1_ii_param_7
)
.maxntid 128
{
	.reg .pred 	%p<248>;
	.reg .b32 	%r<1197>;
	.reg .b64 	%rd<30>;
	// demoted variable
	.shared .align 128 .b8 _ZZ9cuda_gemmIiLi128ELi1ELi1ELi32ELi32ELi32ELi0EEviiiPT_S1_S1_iiE11kron_fac_sh[4224];
	// demoted variable
	.shared .align 128 .b8 _ZZ9cuda_gemmIiLi128ELi1ELi1ELi32ELi32ELi32ELi0EEviiiPT_S1_S1_iiE3Ash[128];
	// demoted variable
	.shared .align 128 .b8 _ZZ9cuda_gemmIiLi128ELi1ELi1ELi32ELi32ELi32ELi0EEviiiPT_S1_S1_iiE3Csh[128];
	ld.param.u64 	%rd6, [_Z9cuda_gemmIiLi128ELi1ELi1ELi32ELi32ELi32ELi0EEviiiPT_S1_S1_ii_param_3];
	ld.param.u64 	%rd4, [_Z9cuda_gemmIiLi128ELi1ELi1ELi32ELi32ELi32ELi0EEviiiPT_S1_S1_ii_param_4];
	ld.param.u32 	%r340, [_Z9cuda_gemmIiLi128ELi1ELi1ELi32ELi32ELi32ELi0EEviiiPT_S1_S1_ii_param_6];
	ld.param.u32 	%r341, [_Z9cuda_gemmIiLi128ELi1ELi1ELi32ELi32ELi32ELi0EEviiiPT_S1_S1_ii_param_7];
	cvta.to.global.u64 	%rd1, %rd6;
	mov.u32 	%r1, %tid.x;
	mul.lo.s32 	%r2, %r341, %r340;
	setp.ge.u32 	%p1, %r1, %r2;
	@%p1 bra 	$L__BB20_3;
	mov.u32 	%r3, %ntid.x;
	cvta.to.global.u64 	%rd2, %rd4;
	mov.u32 	%r344, _ZZ9cuda_gemmIiLi128ELi1ELi1ELi32ELi32ELi32ELi0EEviiiPT_S1_S1_iiE11kron_fac_sh;
	mov.u32 	%r1077, %r1;
$L__BB20_2:
	ld.param.u32 	%r953, [_Z9cuda_gemmIiLi128ELi1ELi1ELi32ELi32ELi32ELi0EEviiiPT_S1_S1_ii_param_7];
	ld.param.u32 	%r950, [_Z9cuda_gemmIiLi128ELi1ELi1ELi32ELi32ELi32ELi0EEviiiPT_S1_S1_ii_param_6];
	mul.wide.u32 	%rd7, %r1077, 4;
	add.s64 	%rd8, %rd2, %rd7;
	ld.global.u32 	%r342, [%rd8];
	rem.u32 	%r343, %r1077, %r950;
	mad.lo.s32 	%r345, %r343, 132, %r344;
	div.u32 	%r346, %r1077, %r953;
	shl.b32 	%r347, %r346, 2;
	add.s32 	%r348, %r345, %r347;
	st.shared.u32 	[%r348], %r342;
	add.s32 	%r1077, %r1077, %r3;
	setp.lt.u32 	%p2, %r1077, %r2;
	@%p2 bra 	$L__BB20_2;
$L__BB20_3:
	ld.param.u32 	%r954, [_Z9cuda_gemmIiLi128ELi1ELi1ELi32ELi32ELi32ELi0EEviiiPT_S1_S1_ii_param_7];
	div.s32 	%r6, 32, %r954;
	div.u32 	%r1125, %r1, %r6;
	mul.lo.s32 	%r349, %r1125, %r6;
	sub.s32 	%r7, %r1, %r349;
	mov.u32 	%r9, %ntid.x;
	mov.u32 	%r10, %ctaid.y;
	mov.u32 	%r350, %nctaid.y;
	setp.ge.u32 	%p3, %r10, %r350;
	@%p3 bra 	$L__BB20_220;
	ld.param.u32 	%r955, [_Z9cuda_gemmIiLi128ELi1ELi1ELi32ELi32ELi32ELi0EEviiiPT_S1_S1_ii_param_7];
	setp.gt.u32 	%p4, %r1, 31;
	min.s32 	%r11, %r955, 32;
	mov.u32 	%r12, %ctaid.x;
	@%p4 bra 	$L__BB20_11;
	ld.param.u32 	%r948, [_Z9cuda_gemmIiLi128ELi1ELi1ELi32ELi32ELi32ELi0EEviiiPT_S1_S1_ii_param_2];
	shl.b32 	%r13, %r12, 5;
	mul.lo.s32 	%r14, %r10, %r948;
	add.s32 	%r351, %r1, %r9;
	max.u32 	%r352, %r351, 32;
	setp.lt.u32 	%p5, %r351, 32;
	selp.u32 	%r353, 1, 0, %p5;
	add.s32 	%r354, %r351, %r353;
	sub.s32 	%r355, %r352, %r354;
	div.u32 	%r356, %r355, %r9;
	add.s32 	%r15, %r356, %r353;
	and.b32  	%r357, %r15, 3;
	setp.eq.s32 	%p6, %r357, 3;
	mov.u32 	%r1087, %r1;
	@%p6 bra 	$L__BB20_8;
	add.s32 	%r358, %r15, 1;
	and.b32  	%r359, %r358, 3;
	shl.b32 	%r360, %r1, 2;
	mov.u32 	%r361, _ZZ9cuda_gemmIiLi128ELi1ELi1ELi32ELi32ELi32ELi0EEviiiPT_S1_S1_iiE3Ash;
	add.s32 	%r1080, %r361, %r360;
	shl.b32 	%r17, %r9, 2;
	add.s32 	%r362, %r1, %r14;
	add.s32 	%r1079, %r362, %r13;
	neg.s32 	%r1078, %r359;
	mad.lo.s32 	%r1087, %r9, %r359, %r1;
$L__BB20_7:
	.pragma "nounroll";
	mul.wide.u32 	%rd9, %r1079, 4;
	add.s64 	%rd10, %rd1, %rd9;
	ld.global.u32 	%r363, [%rd10];
	st.shared.u32 	[%r1080], %r363;
	add.s32 	%r1080, %r1080, %r17;
	add.s32 	%r1079, %r1079, %r9;
	add.s32 	%r1078, %r1078, 1;
	setp.ne.s32 	%p7, %r1078, 0;
	@%p7 bra 	$L__BB20_7;
$L__BB20_8:
	setp.lt.u32 	%p8, %r15, 3;
	@%p8 bra 	$L__BB20_11;
	shl.b32 	%r28, %r9, 2;
	shl.b32 	%r364, %r1087, 2;
	mov.u32 	%r365, _ZZ9cuda_gemmIiLi128ELi1ELi1ELi32ELi32ELi32ELi0EEviiiPT_S1_S1_iiE3Ash;
	add.s32 	%r1086, %r365, %r364;
	shl.b32 	%r30, %r9, 4;
	shl.b32 	%r31, %r9, 3;
	mul.lo.s32 	%r32, %r9, 12;
	add.s32 	%r366, %r1087, %r14;
	add.s32 	%r1082, %r366, %r13;
	add.s32 	%r1085, %r1082, %r9;
	shl.b32 	%r367, %r9, 1;
	add.s32 	%r1084, %r1082, %r367;
	mad.lo.s32 	%r1083, %r9, 3, %r1082;
$L__BB20_10:
	mul.wide.u32 	%rd11, %r1082, 4;
	add.s64 	%rd12, %rd1, %rd11;
	ld.global.u32 	%r368, [%rd12];
	st.shared.u32 	[%r1086], %r368;
	mul.wide.u32 	%rd13, %r1085, 4;
	add.s64 	%rd14, %rd1, %rd13;
	ld.global.u32 	%r369, [%rd14];
	add.s32 	%r370, %r1086, %r28;
	st.shared.u32 	[%r370], %r369;
	mul.wide.u32 	%rd15, %r1084, 4;
	add.s64 	%rd16, %rd1, %rd15;
	ld.global.u32 	%r371, [%rd16];
	add.s32 	%r372, %r1086, %r31;
	st.shared.u32 	[%r372], %r371;
	mul.wide.u32 	%rd17, %r1083, 4;
	add.s64 	%rd18, %rd1, %rd17;
	ld.global.u32 	%r373, [%rd18];
	add.s32 	%r374, %r1086, %r32;
	st.shared.u32 	[%r374], %r373;
	add.s32 	%r1087, %r1087, %r28;
	add.s32 	%r1086, %r1086, %r30;
	add.s32 	%r1085, %r1085, %r28;
	add.s32 	%r1084, %r1084, %r28;
	add.s32 	%r1083, %r1083, %r28;
	add.s32 	%r1082, %r1082, %r28;
	setp.lt.u32 	%p9, %r1087, 32;
	@%p9 bra 	$L__BB20_10;
$L__BB20_11:
	setp.gt.u32 	%p10, %r1, 31;
	bar.sync 	0;
	@%p10 bra 	$L__BB20_18;
	add.s32 	%r375, %r1, %r9;
	max.u32 	%r376, %r375, 32;
	setp.lt.u32 	%p11, %r375, 32;
	selp.u32 	%r377, 1, 0, %p11;
	add.s32 	%r378, %r375, %r377;
	sub.s32 	%r379, %r376, %r378;
	div.u32 	%r380, %r379, %r9;
	add.s32 	%r49, %r380, %r377;
	and.b32  	%r381, %r49, 3;
	setp.eq.s32 	%p12, %r381, 3;
	mov.u32 	%r1092, %r1;
	@%p12 bra 	$L__BB20_15;
	add.s32 	%r382, %r49, 1;
	and.b32  	%r383, %r382, 3;
	shl.b32 	%r384, %r1, 2;
	mov.u32 	%r385, _ZZ9cuda_gemmIiLi128ELi1ELi1ELi32ELi32ELi32ELi0EEviiiPT_S1_S1_iiE3Csh;
	add.s32 	%r1089, %r385, %r384;
	shl.b32 	%r51, %r9, 2;
	neg.s32 	%r1088, %r383;
	mad.lo.s32 	%r1092, %r9, %r383, %r1;
$L__BB20_14:
	.pragma "nounroll";
	mov.b32 	%r386, 0;
	st.shared.u32 	[%r1089], %r386;
	add.s32 	%r1089, %r1089, %r51;
	add.s32 	%r1088, %r1088, 1;
	setp.ne.s32 	%p13, %r1088, 0;
	@%p13 bra 	$L__BB20_14;
$L__BB20_15:
	setp.lt.u32 	%p14, %r49, 3;
	@%p14 bra 	$L__BB20_18;
	shl.b32 	%r59, %r9, 2;
	shl.b32 	%r387, %r1092, 2;
	mov.u32 	%r388, _ZZ9cuda_gemmIiLi128ELi1ELi1ELi32ELi32ELi32ELi0EEviiiPT_S1_S1_iiE3Csh;
	add.s32 	%r1091, %r388, %r387;
	shl.b32 	%r61, %r9, 4;
	shl.b32 	%r62, %r9, 3;
	mul.lo.s32 	%r63, %r9, 12;
$L__BB20_17:
	mov.b32 	%r389, 0;
	st.shared.u32 	[%r1091], %r389;
	add.s32 	%r390, %r1091, %r59;
	st.shared.u32 	[%r390], %r389;
	add.s32 	%r391, %r1091, %r62;
	st.shared.u32 	[%r391], %r389;
	add.s32 	%r392, %r1091, %r63;
	st.shared.u32 	[%r392], %r389;
	add.s32 	%r1092, %r1092, %r59;
	add.s32 	%r1091, %r1091, %r61;
	setp.lt.u32 	%p15, %r1092, 32;
	@%p15 bra 	$L__BB20_17;
$L__BB20_18:
	setp.gt.s32 	%p16, %r6, 0;
	@%p16 bra 	$L__BB20_19;
	bra.uni 	$L__BB20_213;
$L__BB20_19:
	ld.param.u32 	%r956, [_Z9cuda_gemmIiLi128ELi1ELi1ELi32ELi32ELi32ELi0EEviiiPT_S1_S1_ii_param_7];
	and.b32  	%r394, %r1, 31;
	rem.s32 	%r68, %r394, %r11;
	mad.lo.s32 	%r69, %r7, %r956, %r68;
	setp.lt.s32 	%p17, %r956, 1;
	@%p17 bra 	$L__BB20_21;
	shl.b32 	%r395, %r69, 2;
	mov.u32 	%r396, _ZZ9cuda_gemmIiLi128ELi1ELi1ELi32ELi32ELi32ELi0EEviiiPT_S1_S1_iiE3Ash;
	add.s32 	%r397, %r396, %r395;
	ld.shared.u32 	%r1093, [%r397];
$L__BB20_21:
	ld.param.u32 	%r957, [_Z9cuda_gemmIiLi128ELi1ELi1ELi32ELi32ELi32ELi0EEviiiPT_S1_S1_ii_param_7];
	setp.lt.s32 	%p18, %r957, 2;
	@%p18 bra 	$L__BB20_23;
	add.s32 	%r399, %r68, 1;
	setp.lt.s32 	%p19, %r399, %r11;
	selp.b32 	%r400, 0, %r11, %p19;
	sub.s32 	%r401, %r69, %r400;
	shl.b32 	%r402, %r401, 2;
	mov.u32 	%r403, _ZZ9cuda_gemmIiLi128ELi1ELi1ELi32ELi32ELi32ELi0EEviiiPT_S1_S1_iiE3Ash;
	add.s32 	%r404, %r403, %r402;
	ld.shared.u32 	%r1094, [%r404+4];
$L__BB20_23:
	ld.param.u32 	%r958, [_Z9cuda_gemmIiLi128ELi1ELi1ELi32ELi32ELi32ELi0EEviiiPT_S1_S1_ii_param_7];
	setp.lt.s32 	%p20, %r958, 3;
	@%p20 bra 	$L__BB20_25;
	add.s32 	%r406, %r68, 2;
	setp.lt.s32 	%p21, %r406, %r11;
	selp.b32 	%r407, 0, %r11, %p21;
	sub.s32 	%r408, %r69, %r407;
	shl.b32 	%r409, %r408, 2;
	mov.u32 	%r410, _ZZ9cuda_gemmIiLi128ELi1ELi1ELi32ELi32ELi32ELi0EEviiiPT_S1_S1_iiE3Ash;
	add.s32 	%r411, %r410, %r409;
	ld.shared.u32 	%r1095, [%r411+8];
$L__BB20_25:
	ld.param.u32 	%r959, [_Z9cuda_gemmIiLi128ELi1ELi1ELi32ELi32ELi32ELi0EEviiiPT_S1_S1_ii_param_7];
	setp.lt.s32 	%p22, %r959, 4;
	@%p22 bra 	$L__BB20_27;
	add.s32 	%r413, %r68, 3;
	setp.lt.s32 	%p23, %r413, %r11;
	selp.b32 	%r414, 0, %r11, %p23;
	sub.s32 	%r415, %r69, %r414;
	shl.b32 	%r416, %r415, 2;
	mov.u32 	%r417, _ZZ9cuda_gemmIiLi128ELi1ELi1ELi32ELi32ELi32ELi0EEviiiPT_S1_S1_iiE3Ash;
	add.s32 	%r418, %r417, %r416;
	ld.shared.u32 	%r1096, [%r418+12];
$L__BB20_27:
	ld.param.u32 	%r960, [_Z9cuda_gemmIiLi128ELi1ELi1ELi32ELi32ELi32ELi0EEviiiPT_S1_S1_ii_param_7];
	setp.lt.s32 	%p24, %r960, 5;
	@%p24 bra 	$L__BB20_29;
	add.s32 	%r420, %r68, 4;
	setp.lt.s32 	%p25, %r420, %r11;
	selp.b32 	%r421, 0, %r11, %p25;
	sub.s32 	%r422, %r69, %r421;
	shl.b32 	%r423, %r422, 2;
	mov.u32 	%r424, _ZZ9cuda_gemmIiLi128ELi1ELi1ELi32ELi32ELi32ELi0EEviiiPT_S1_S1_iiE3Ash;
	add.s32 	%r425, %r424, %r423;
	ld.shared.u32 	%r1097, [%r425+16];
$L__BB20_29:
	ld.param.u32 	%r961, [_Z9cuda_gemmIiLi128ELi1ELi1ELi32ELi32ELi32ELi0EEviiiPT_S1_S1_ii_param_7];
	setp.lt.s32 	%p26, %r961, 6;
	@%p26 bra 	$L__BB20_31;
	add.s32 	%r427, %r68, 5;
	setp.lt.s32 	%p27, %r427, %r11;
	selp.b32 	%r428, 0, %r11, %p27;
	sub.s32 	%r429, %r69, %r428;
	shl.b32 	%r430, %r429, 2;
	mov.u32 	%r431, _ZZ9cuda_gemmIiLi128ELi1ELi1ELi32ELi32ELi32ELi0EEviiiPT_S1_S1_iiE3Ash;
	add.s32 	%r432, %r431, %r430;
	ld.shared.u32 	%r1098, [%r432+20];
$L__BB20_31:
	ld.param.u32 	%r962, [_Z9cuda_gemmIiLi128ELi1ELi1ELi32ELi32ELi32ELi0EEviiiPT_S1_S1_ii_param_7];
	setp.lt.s32 	%p28, %r962, 7;
	@%p28 bra 	$L__BB20_33;
	add.s32 	%r434, %r68, 6;
	setp.lt.s32 	%p29, %r434, %r11;
	selp.b32 	%r435, 0, %r11, %p29;
	sub.s32 	%r436, %r69, %r435;
	shl.b32 	%r437, %r436, 2;
	mov.u32 	%r438, _ZZ9cuda_gemmIiLi128ELi1ELi1ELi32ELi32ELi32ELi0EEviiiPT_S1_S1_iiE3Ash;
	add.s32 	%r439, %r438, %r437;
	ld.shared.u32 	%r1099, [%r439+24];
$L__BB20_33:
	ld.param.u32 	%r963, [_Z9cuda_gemmIiLi128ELi1ELi1ELi32ELi32ELi32ELi0EEviiiPT_S1_S1_ii_param_7];
	setp.lt.s32 	%p30, %r963, 8;
	@%p30 bra 	$L__BB20_35;
	add.s32 	%r441, %r68, 7;
	setp.lt.s32 	%p31, %r441, %r11;
	selp.b32 	%r442, 0, %r11, %p31;
	sub.s32 	%r443, %r69, %r442;
	shl.b32 	%r444, %r443, 2;
	mov.u32 	%r445, _ZZ9cuda_gemmIiLi128ELi1ELi1ELi32ELi32ELi32ELi0EEviiiPT_S1_S1_iiE3Ash;
	add.s32 	%r446, %r445, %r444;
	ld.shared.u32 	%r1100, [%r446+28];
$L__BB20_35:
	ld.param.u32 	%r964, [_Z9cuda_gemmIiLi128ELi1ELi1ELi32ELi32ELi32ELi0EEviiiPT_S1_S1_ii_param_7];
	setp.lt.s32 	%p32, %r964, 9;
	@%p32 bra 	$L__BB20_37;
	add.s32 	%r448, %r68, 8;
	setp.lt.s32 	%p33, %r448, %r11;
	selp.b32 	%r449, 0, %r11, %p33;
	sub.s32 	%r450, %r69, %r449;
	shl.b32 	%r451, %r450, 2;
	mov.u32 	%r452, _ZZ9cuda_gemmIiLi128ELi1ELi1ELi32ELi32ELi32ELi0EEviiiPT_S1_S1_iiE3Ash;
	add.s32 	%r453, %r452, %r451;
	ld.shared.u32 	%r1101, [%r453+32];
$L__BB20_37:
	ld.param.u32 	%r965, [_Z9cuda_gemmIiLi128ELi1ELi1ELi32ELi32ELi32ELi0EEviiiPT_S1_S1_ii_param_7];
	setp.lt.s32 	%p34, %r965, 10;
	@%p34 bra 	$L__BB20_39;
	add.s32 	%r455, %r68, 9;
	setp.lt.s32 	%p35, %r455, %r11;
	selp.b32 	%r456, 0, %r11, %p35;
	sub.s32 	%r457, %r69, %r456;
	shl.b32 	%r458, %r457, 2;
	mov.u32 	%r459, _ZZ9cuda_gemmIiLi128ELi1ELi1ELi32ELi32ELi32ELi0EEviiiPT_S1_S1_iiE3Ash;
	add.s32 	%r460, %r459, %r458;
	ld.shared.u32 	%r1102, [%r460+36];
$L__BB20_39:
	ld.param.u32 	%r966, [_Z9cuda_gemmIiLi128ELi1ELi1ELi32ELi32ELi32ELi0EEviiiPT_S1_S1_ii_param_7];
	setp.lt.s32 	%p36, %r966, 11;
	@%p36 bra 	$L__BB20_41;
	add.s32 	%r462, %r68, 10;
	setp.lt.s32 	%p37, %r462, %r11;
	selp.b32 	%r463, 0, %r11, %p37;
	sub.s32 	%r464, %r69, %r463;
	shl.b32 	%r465, %r464, 2;
	mov.u32 	%r466, _ZZ9cuda_gemmIiLi128ELi1ELi1ELi32ELi32ELi32ELi0EEviiiPT_S1_S1_iiE3Ash;
	add.s32 	%r467, %r466, %r465;
	ld.shared.u32 	%r1103, [%r467+40];
$L__BB20_41:
	ld.param.u32 	%r967, [_Z9cuda_gemmIiLi128ELi1ELi1ELi32ELi32ELi32ELi0EEviiiPT_S1_S1_ii_param_7];
	setp.lt.s32 	%p38, %r967, 12;
	@%p38 bra 	$L__BB20_43;
	add.s32 	%r469, %r68, 11;
	setp.lt.s32 	%p39, %r469, %r11;
	selp.b32 	%r470, 0, %r11, %p39;
	sub.s32 	%r471, %r69, %r470;
	shl.b32 	%r472, %r471, 2;
	mov.u32 	%r473, _ZZ9cuda_gemmIiLi128ELi1ELi1ELi32ELi32ELi32ELi0EEviiiPT_S1_S1_iiE3Ash;
	add.s32 	%r474, %r473, %r472;
	ld.shared.u32 	%r1104, [%r474+44];
$L__BB20_43:
	ld.param.u32 	%r968, [_Z9cuda_gemmIiLi128ELi1ELi1ELi32ELi32ELi32ELi0EEviiiPT_S1_S1_ii_param_7];
	setp.lt.s32 	%p40, %r968, 13;
	@%p40 bra 	$L__BB20_45;
	add.s32 	%r476, %r68, 12;
	setp.lt.s32 	%p41, %r476, %r11;
	selp.b32 	%r477, 0, %r11, %p41;
	sub.s32 	%r478, %r69, %r477;
	shl.b32 	%r479, %r478, 2;
	mov.u32 	%r480, _ZZ9cuda_gemmIiLi128ELi1ELi1ELi32ELi32ELi32ELi0EEviiiPT_S1_S1_iiE3Ash;
	add.s32 	%r481, %r480, %r479;
	ld.shared.u32 	%r1105, [%r481+48];
$L__BB20_45:
	ld.param.u32 	%r969, [_Z9cuda_gemmIiLi128ELi1ELi1ELi32ELi32ELi32ELi0EEviiiPT_S1_S1_ii_param_7];
	setp.lt.s32 	%p42, %r969, 14;
	@%p42 bra 	$L__BB20_47;
	add.s32 	%r483, %r68, 13;
	setp.lt.s32 	%p43, %r483, %r11;
	selp.b32 	%r484, 0, %r11, %p43;
	sub.s32 	%r485, %r69, %r484;
	shl.b32 	%r486, %r485, 2;
	mov.u32 	%r487, _ZZ9cuda_gemmIiLi128ELi1ELi1ELi32ELi32ELi32ELi0EEviiiPT_S1_S1_iiE3Ash;
	add.s32 	%r488, %r487, %r486;
	ld.shared.u32 	%r1106, [%r488+52];
$L__BB20_47:
	ld.param.u32 	%r970, [_Z9cuda_gemmIiLi128ELi1ELi1ELi32ELi32ELi32ELi0EEviiiPT_S1_S1_ii_param_7];
	setp.lt.s32 	%p44, %r970, 15;
	@%p44 bra 	$L__BB20_49;
	add.s32 	%r490, %r68, 14;
	setp.lt.s32 	%p45, %r490, %r11;
	selp.b32 	%r491, 0, %r11, %p45;
	sub.s32 	%r492, %r69, %r491;
	shl.b32 	%r493, %r492, 2;
	mov.u32 	%r494, _ZZ9cuda_gemmIiLi128ELi1ELi1ELi32ELi32ELi32ELi0EEviiiPT_S1_S1_iiE3Ash;
	add.s32 	%r495, %r494, %r493;
	ld.shared.u32 	%r1107, [%r495+56];
$L__BB20_49:
	ld.param.u32 	%r971, [_Z9cuda_gemmIiLi128ELi1ELi1ELi32ELi32ELi32ELi0EEviiiPT_S1_S1_ii_param_7];
	setp.lt.s32 	%p46, %r971, 16;
	@%p46 bra 	$L__BB20_51;
	add.s32 	%r497, %r68, 15;
	setp.lt.s32 	%p47, %r497, %r11;
	selp.b32 	%r498, 0, %r11, %p47;
	sub.s32 	%r499, %r69, %r498;
	shl.b32 	%r500, %r499, 2;
	mov.u32 	%r501, _ZZ9cuda_gemmIiLi128ELi1ELi1ELi32ELi32ELi32ELi0EEviiiPT_S1_S1_iiE3Ash;
	add.s32 	%r502, %r501, %r500;
	ld.shared.u32 	%r1108, [%r502+60];
$L__BB20_51:
	ld.param.u32 	%r972, [_Z9cuda_gemmIiLi128ELi1ELi1ELi32ELi32ELi32ELi0EEviiiPT_S1_S1_ii_param_7];
	setp.lt.s32 	%p48, %r972, 17;
	@%p48 bra 	$L__BB20_53;
	add.s32 	%r504, %r68, 16;
	setp.lt.s32 	%p49, %r504, %r11;
	selp.b32 	%r505, 0, %r11, %p49;
	sub.s32 	%r506, %r69, %r505;
	shl.b32 	%r507, %r506, 2;
	mov.u32 	%r508, _ZZ9cuda_gemmIiLi128ELi1ELi1ELi32ELi32ELi32ELi0EEviiiPT_S1_S1_iiE3Ash;
	add.s32 	%r509, %r508, %r507;
	ld.shared.u32 	%r1109, [%r509+64];
$L__BB20_53:
	ld.param.u32 	%r973, [_Z9cuda_gemmIiLi128ELi1ELi1ELi32ELi32ELi32ELi0EEviiiPT_S1_S1_ii_param_7];
	setp.lt.s32 	%p50, %r973, 18;
	@%p50 bra 	$L__BB20_55;
	add.s32 	%r511, %r68, 17;
	setp.lt.s32 	%p51, %r511, %r11;
	selp.b32 	%r512, 0, %r11, %p51;
	sub.s32 	%r513, %r69, %r512;
	shl.b32 	%r514, %r513, 2;
	mov.u32 	%r515, _ZZ9cuda_gemmIiLi128ELi1ELi1ELi32ELi32ELi32ELi0EEviiiPT_S1_S1_iiE3Ash;
	add.s32 	%r516, %r515, %r514;
	ld.shared.u32 	%r1110, [%r516+68];
$L__BB20_55:
	ld.param.u32 	%r974, [_Z9cuda_gemmIiLi128ELi1ELi1ELi32ELi32ELi32ELi0EEviiiPT_S1_S1_ii_param_7];
	setp.lt.s32 	%p52, %r974, 19;
	@%p52 bra 	$L__BB20_57;
	add.s32 	%r518, %r68, 18;
	setp.lt.s32 	%p53, %r518, %r11;
	selp.b32 	%r519, 0, %r11, %p53;
	sub.s32 	%r520, %r69, %r519;
	shl.b32 	%r521, %r520, 2;
	mov.u32 	%r522, _ZZ9cuda_gemmIiLi128ELi1ELi1ELi32ELi32ELi32ELi0EEviiiPT_S1_S1_iiE3Ash;
	add.s32 	%r523, %r522, %r521;
	ld.shared.u32 	%r1111, [%r523+72];
$L__BB20_57:
	ld.param.u32 	%r975, [_Z9cuda_gemmIiLi128ELi1ELi1ELi32ELi32ELi32ELi0EEviiiPT_S1_S1_ii_param_7];
	setp.lt.s32 	%p54, %r975, 20;
	@%p54 bra 	$L__BB20_59;
	add.s32 	%r525, %r68, 19;
	setp.lt.s32 	%p55, %r525, %r11;
	selp.b32 	%r526, 0, %r11, %p55;
	sub.s32 	%r527, %r69, %r526;
	shl.b32 	%r528, %r527, 2;
	mov.u32 	%r529, _ZZ9cuda_gemmIiLi128ELi1ELi1ELi32ELi32ELi32ELi0EEviiiPT_S1_S1_iiE3Ash;
	add.s32 	%r530, %r529, %r528;
	ld.shared.u32 	%r1112, [%r530+76];
$L__BB20_59:
	ld.param.u32 	%r976, [_Z9cuda_gemmIiLi128ELi1ELi1ELi32ELi32ELi32ELi0EEviiiPT_S1_S1_ii_param_7];
	setp.lt.s32 	%p56, %r976, 21;
	@%p56 bra 	$L__BB20_61;
	add.s32 	%r532, %r68, 20;
	setp.lt.s32 	%p57, %r532, %r11;
	selp.b32 	%r533, 0, %r11, %p57;
	sub.s32 	%r534, %r69, %r533;
	shl.b32 	%r535, %r534, 2;
	mov.u32 	%r536, _ZZ9cuda_gemmIiLi128ELi1ELi1ELi32ELi32ELi32ELi0EEviiiPT_S1_S1_iiE3Ash;
	add.s32 	%r537, %r536, %r535;
	ld.shared.u32 	%r1113, [%r537+80];
$L__BB20_61:
	ld.param.u32 	%r977, [_Z9cuda_gemmIiLi128ELi1ELi1ELi32ELi32ELi32ELi0EEviiiPT_S1_S1_ii_param_7];
	setp.lt.s32 	%p58, %r977, 22;
	@%p58 bra 	$L__BB20_63;
	add.s32 	%r539, %r68, 21;
	setp.lt.s32 	%p59, %r539, %r11;
	selp.b32 	%r540, 0, %r11, %p59;
	sub.s32 	%r541, %r69, %r540;
	shl.b32 	%r542, %r541, 2;
	mov.u32 	%r543, _ZZ9cuda_gemmIiLi128ELi1ELi1ELi32ELi32ELi32ELi0EEviiiPT_S1_S1_iiE3Ash;
	add.s32 	%r544, %r543, %r542;
	ld.shared.u32 	%r1114, [%r544+84];
$L__BB20_63:
	ld.param.u32 	%r978, [_Z9cuda_gemmIiLi128ELi1ELi1ELi32ELi32ELi32ELi0EEviiiPT_S1_S1_ii_param_7];
	setp.lt.s32 	%p60, %r978, 23;
	@%p60 bra 	$L__BB20_65;
	add.s32 	%r546, %r68, 22;
	setp.lt.s32 	%p61, %r546, %r11;
	selp.b32 	%r547, 0, %r11, %p61;
	sub.s32 	%r548, %r69, %r547;
	shl.b32 	%r549, %r548, 2;
	mov.u32 	%r550, _ZZ9cuda_gemmIiLi128ELi1ELi1ELi32ELi32ELi32ELi0EEviiiPT_S1_S1_iiE3Ash;
	add.s32 	%r551, %r550, %r549;
	ld.shared.u32 	%r1115, [%r551+88];
$L__BB20_65:
	ld.param.u32 	%r979, [_Z9cuda_gemmIiLi128ELi1ELi1ELi32ELi32ELi32ELi0EEviiiPT_S1_S1_ii_param_7];
	setp.lt.s32 	%p62, %r979, 24;
	@%p62 bra 	$L__BB20_67;
	add.s32 	%r553, %r68, 23;
	setp.lt.s32 	%p63, %r553, %r11;
	selp.b32 	%r554, 0, %r11, %p63;
	sub.s32 	%r555, %r69, %r554;
	shl.b32 	%r556, %r555, 2;
	mov.u32 	%r557, _ZZ9cuda_gemmIiLi128ELi1ELi1ELi32ELi32ELi32ELi0EEviiiPT_S1_S1_iiE3Ash;
	add.s32 	%r558, %r557, %r556;
	ld.shared.u32 	%r1116, [%r558+92];
$L__BB20_67:
	ld.param.u32 	%r980, [_Z9cuda_gemmIiLi128ELi1ELi1ELi32ELi32ELi32ELi0EEviiiPT_S1_S1_ii_param_7];
	setp.lt.s32 	%p64, %r980, 25;
	@%p64 bra 	$L__BB20_69;
	add.s32 	%r560, %r68, 24;
	setp.lt.s32 	%p65, %r560, %r11;
	selp.b32 	%r561, 0, %r11, %p65;
	sub.s32 	%r562, %r69, %r561;
	shl.b32 	%r563, %r562, 2;
	mov.u32 	%r564, _ZZ9cuda_gemmIiLi128ELi1ELi1ELi32ELi32ELi32ELi0EEviiiPT_S1_S1_iiE3Ash;
	add.s32 	%r565, %r564, %r563;
	ld.shared.u32 	%r1117, [%r565+96];
$L__BB20_69:
	ld.param.u32 	%r981, [_Z9cuda_gemmIiLi128ELi1ELi1ELi32ELi32ELi32ELi0EEviiiPT_S1_S1_ii_param_7];
	setp.lt.s32 	%p66, %r981, 26;
	@%p66 bra 	$L__BB20_71;
	add.s32 	%r567, %r68, 25;
	setp.lt.s32 	%p67, %r567, %r11;
	selp.b32 	%r568, 0, %r11, %p67;
	sub.s32 	%r569, %r69, %r568;
	shl.b32 	%r570, %r569, 2;
	mov.u32 	%r571, _ZZ9cuda_gemmIiLi128ELi1ELi1ELi32ELi32ELi32ELi0EEviiiPT_S1_S1_iiE3Ash;
	add.s32 	%r572, %r571, %r570;
	ld.shared.u32 	%r1118, [%r572+100];
$L__BB20_71:
	ld.param.u32 	%r982, [_Z9cuda_gemmIiLi128ELi1ELi1ELi32ELi32ELi32ELi0EEviiiPT_S1_S1_ii_param_7];
	setp.lt.s32 	%p68, %r982, 27;
	@%p68 bra 	$L__BB20_73;
	add.s32 	%r574, %r68, 26;
	setp.lt.s32 	%p69, %r574, %r11;
	selp.b32 	%r575, 0, %r11, %p69;
	sub.s32 	%r576, %r69, %r575;
	shl.b32 	%r577, %r576, 2;
	mov.u32 	%r578, _ZZ9cuda_gemmIiLi128ELi1ELi1ELi32ELi32ELi32ELi0EEviiiPT_S1_S1_iiE3Ash;
	add.s32 	%r579, %r578, %r577;
	ld.shared.u32 	%r1119, [%r579+104];
$L__BB20_73:
	ld.param.u32 	%r983, [_Z9cuda_gemmIiLi128ELi1ELi1ELi32ELi32ELi32ELi0EEviiiPT_S1_S1_ii_param_7];
	setp.lt.s32 	%p70, %r983, 28;
	@%p70 bra 	$L__BB20_75;
	add.s32 	%r581, %r68, 27;
	setp.lt.s32 	%p71, %r581, %r11;
	selp.b32 	%r582, 0, %r11, %p71;
	sub.s32 	%r583, %r69, %r582;
	shl.b32 	%r584, %r583, 2;
	mov.u32 	%r585, _ZZ9cuda_gemmIiLi128ELi1ELi1ELi32ELi32ELi32ELi0EEviiiPT_S1_S1_iiE3Ash;
	add.s32 	%r586, %r585, %r584;
	ld.shared.u32 	%r1120, [%r586+108];
$L__BB20_75:
	ld.param.u32 	%r984, [_Z9cuda_gemmIiLi128ELi1ELi1ELi32ELi32ELi32ELi0EEviiiPT_S1_S1_ii_param_7];
	setp.lt.s32 	%p72, %r984, 29;
	@%p72 bra 	$L__BB20_77;
	add.s32 	%r588, %r68, 28;
	setp.lt.s32 	%p73, %r588, %r11;
	selp.b32 	%r589, 0, %r11, %p73;
	sub.s32 	%r590, %r69, %r589;
	shl.b32 	%r591, %r590, 2;
	mov.u32 	%r592, _ZZ9cuda_gemmIiLi128ELi1ELi1ELi32ELi32ELi32ELi0EEviiiPT_S1_S1_iiE3Ash;
	add.s32 	%r593, %r592, %r591;
	ld.shared.u32 	%r1121, [%r593+112];
$L__BB20_77:
	ld.param.u32 	%r985, [_Z9cuda_gemmIiLi128ELi1ELi1ELi32ELi32ELi32ELi0EEviiiPT_S1_S1_ii_param_7];
	setp.lt.s32 	%p74, %r985, 30;
	@%p74 bra 	$L__BB20_79;
	add.s32 	%r595, %r68, 29;
	setp.lt.s32 	%p75, %r595, %r11;
	selp.b32 	%r596, 0, %r11, %p75;
	sub.s32 	%r597, %r69, %r596;
	shl.b32 	%r598, %r597, 2;
	mov.u32 	%r599, _ZZ9cuda_gemmIiLi128ELi1ELi1ELi32ELi32ELi32ELi0EEviiiPT_S1_S1_iiE3Ash;
	add.s32 	%r600, %r599, %r598;
	ld.shared.u32 	%r1122, [%r600+116];
$L__BB20_79:
	ld.param.u32 	%r986, [_Z9cuda_gemmIiLi128ELi1ELi1ELi32ELi32ELi32ELi0EEviiiPT_S1_S1_ii_param_7];
	setp.lt.s32 	%p76, %r986, 31;
	@%p76 bra 	$L__BB20_81;
	add.s32 	%r602, %r68, 30;
	setp.lt.s32 	%p77, %r602, %r11;
	selp.b32 	%r603, 0, %r11, %p77;
	sub.s32 	%r604, %r69, %r603;
	shl.b32 	%r605, %r604, 2;
	mov.u32 	%r606, _ZZ9cuda_gemmIiLi128ELi1ELi1ELi32ELi32ELi32ELi0EEviiiPT_S1_S1_iiE3Ash;
	add.s32 	%r607, %r606, %r605;
	ld.shared.u32 	%r1123, [%r607+120];
$L__BB20_81:
	ld.param.u32 	%r987, [_Z9cuda_gemmIiLi128ELi1ELi1ELi32ELi32ELi32ELi0EEviiiPT_S1_S1_ii_param_7];
	setp.lt.s32 	%p78, %r987, 32;
	@%p78 bra 	$L__BB20_83;
	add.s32 	%r609, %r68, 31;
	setp.lt.s32 	%p79, %r609, %r11;
	selp.b32 	%r610, 0, %r11, %p79;
	sub.s32 	%r611, %r69, %r610;
	shl.b32 	%r612, %r611, 2;
	mov.u32 	%r613, _ZZ9cuda_gemmIiLi128ELi1ELi1ELi32ELi32ELi32ELi0EEviiiPT_S1_S1_iiE3Ash;
	add.s32 	%r614, %r613, %r612;
	ld.shared.u32 	%r1124, [%r614+124];
$L__BB20_83:
	ld.param.u32 	%r951, [_Z9cuda_gemmIiLi128ELi1ELi1ELi32ELi32ELi32ELi0EEviiiPT_S1_S1_ii_param_6];
	setp.ge.s32 	%p80, %r1125, %r951;
	@%p80 bra 	$L__BB20_213;
	ld.param.u32 	%r988, [_Z9cuda_gemmIiLi128ELi1ELi1ELi32ELi32ELi32ELi0EEviiiPT_S1_S1_ii_param_7];
	add.s32 	%r615, %r68, 1;
	setp.lt.s32 	%p81, %r615, %r11;
	selp.b32 	%r616, 0, %r11, %p81;
	sub.s32 	%r134, %r68, %r616;
	add.s32 	%r617, %r68, 2;
	setp.lt.s32 	%p82, %r617, %r11;
	selp.b32 	%r618, 0, %r11, %p82;
	sub.s32 	%r135, %r68, %r618;
	add.s32 	%r619, %r68, 3;
	setp.lt.s32 	%p83, %r619, %r11;
	selp.b32 	%r620, 0, %r11, %p83;
	sub.s32 	%r136, %r68, %r620;
	add.s32 	%r621, %r68, 4;
	setp.lt.s32 	%p84, %r621, %r11;
	selp.b32 	%r622, 0, %r11, %p84;
	sub.s32 	%r137, %r68, %r622;
	add.s32 	%r623, %r68, 5;
	setp.lt.s32 	%p85, %r623, %r11;
	selp.b32 	%r624, 0, %r11, %p85;
	sub.s32 	%r138, %r68, %r624;
	add.s32 	%r625, %r68, 6;
	setp.lt.s32 	%p86, %r625, %r11;
	selp.b32 	%r626, 0, %r11, %p86;
	sub.s32 	%r139, %r68, %r626;
	add.s32 	%r627, %r68, 7;
	setp.lt.s32 	%p87, %r627, %r11;
	selp.b32 	%r628, 0, %r11, %p87;
	sub.s32 	%r140, %r68, %r628;
	add.s32 	%r629, %r68, 8;
	setp.lt.s32 	%p88, %r629, %r11;
	selp.b32 	%r630, 0, %r11, %p88;
	sub.s32 	%r141, %r68, %r630;
	add.s32 	%r631, %r68, 9;
	setp.lt.s32 	%p89, %r631, %r11;
	selp.b32 	%r632, 0, %r11, %p89;
	sub.s32 	%r142, %r68, %r632;
	add.s32 	%r633, %r68, 10;
	setp.lt.s32 	%p90, %r633, %r11;
	selp.b32 	%r634, 0, %r11, %p90;
	sub.s32 	%r143, %r68, %r634;
	add.s32 	%r635, %r68, 11;
	setp.lt.s32 	%p91, %r635, %r11;
	selp.b32 	%r636, 0, %r11, %p91;
	sub.s32 	%r144, %r68, %r636;
	add.s32 	%r637, %r68, 12;
	setp.lt.s32 	%p92, %r637, %r11;
	selp.b32 	%r638, 0, %r11, %p92;
	sub.s32 	%r145, %r68, %r638;
	add.s32 	%r639, %r68, 13;
	setp.lt.s32 	%p93, %r639, %r11;
	selp.b32 	%r640, 0, %r11, %p93;
	sub.s32 	%r146, %r68, %r640;
	add.s32 	%r641, %r68, 14;
	setp.lt.s32 	%p94, %r641, %r11;
	selp.b32 	%r642, 0, %r11, %p94;
	sub.s32 	%r147, %r68, %r642;
	add.s32 	%r643, %r68, 15;
	setp.lt.s32 	%p95, %r643, %r11;
	selp.b32 	%r644, 0, %r11, %p95;
	sub.s32 	%r148, %r68, %r644;
	add.s32 	%r645, %r68, 16;
	setp.lt.s32 	%p96, %r645, %r11;
	selp.b32 	%r646, 0, %r11, %p96;
	sub.s32 	%r149, %r68, %r646;
	add.s32 	%r647, %r68, 17;
	setp.lt.s32 	%p97, %r647, %r11;
	selp.b32 	%r648, 0, %r11, %p97;
	sub.s32 	%r150, %r68, %r648;
	add.s32 	%r649, %r68, 18;
	setp.lt.s32 	%p98, %r649, %r11;
	selp.b32 	%r650, 0, %r11, %p98;
	sub.s32 	%r151, %r68, %r650;
	add.s32 	%r651, %r68, 19;
	setp.lt.s32 	%p99, %r651, %r11;
	selp.b32 	%r652, 0, %r11, %p99;
	sub.s32 	%r152, %r68, %r652;
	add.s32 	%r653, %r68, 20;
	setp.lt.s32 	%p100, %r653, %r11;
	selp.b32 	%r654, 0, %r11, %p100;
	sub.s32 	%r153, %r68, %r654;
	add.s32 	%r655, %r68, 21;
	setp.lt.s32 	%p101, %r655, %r11;
	selp.b32 	%r656, 0, %r11, %p101;
	sub.s32 	%r154, %r68, %r656;
	add.s32 	%r657, %r68, 22;
	setp.lt.s32 	%p102, %r657, %r11;
	selp.b32 	%r658, 0, %r11, %p102;
	sub.s32 	%r155, %r68, %r658;
	add.s32 	%r659, %r68, 23;
	setp.lt.s32 	%p103, %r659, %r11;
	selp.b32 	%r660, 0, %r11, %p103;
	sub.s32 	%r156, %r68, %r660;
	add.s32 	%r661, %r68, 24;
	setp.lt.s32 	%p104, %r661, %r11;
	selp.b32 	%r662, 0, %r11, %p104;
	sub.s32 	%r157, %r68, %r662;
	add.s32 	%r663, %r68, 25;
	setp.lt.s32 	%p105, %r663, %r11;
	selp.b32 	%r664, 0, %r11, %p105;
	sub.s32 	%r158, %r68, %r664;
	add.s32 	%r665, %r68, 26;
	setp.lt.s32 	%p106, %r665, %r11;
	selp.b32 	%r666, 0, %r11, %p106;
	sub.s32 	%r159, %r68, %r666;
	add.s32 	%r667, %r68, 27;
	setp.lt.s32 	%p107, %r667, %r11;
	selp.b32 	%r668, 0, %r11, %p107;
	sub.s32 	%r160, %r68, %r668;
	add.s32 	%r669, %r68, 28;
	setp.lt.s32 	%p108, %r669, %r11;
	selp.b32 	%r670, 0, %r11, %p108;
	sub.s32 	%r161, %r68, %r670;
	add.s32 	%r671, %r68, 29;
	setp.lt.s32 	%p109, %r671, %r11;
	selp.b32 	%r672, 0, %r11, %p109;
	sub.s32 	%r162, %r68, %r672;
	add.s32 	%r673, %r68, 30;
	setp.lt.s32 	%p110, %r673, %r11;
	selp.b32 	%r674, 0, %r11, %p110;
	sub.s32 	%r163, %r68, %r674;
	add.s32 	%r675, %r68, 31;
	setp.lt.s32 	%p111, %r675, %r11;
	selp.b32 	%r676, 0, %r11, %p111;
	sub.s32 	%r164, %r68, %r676;
	setp.lt.s32 	%p112, %r623, %r988;
	selp.b32 	%r677, 0, %r988, %p112;
	sub.s32 	%r165, %r623, %r677;
	setp.lt.s32 	%p113, %r625, %r988;
	selp.b32 	%r678, 0, %r988, %p113;
	sub.s32 	%r166, %r625, %r678;
	setp.lt.s32 	%p114, %r629, %r988;
	selp.b32 	%r679, 0, %r988, %p114;
	sub.s32 	%r167, %r629, %r679;
	setp.lt.s32 	%p115, %r639, %r988;
	selp.b32 	%r680, 0, %r988, %p115;
	sub.s32 	%r168, %r639, %r680;
	setp.lt.s32 	%p116, %r643, %r988;
	selp.b32 	%r681, 0, %r988, %p116;
	sub.s32 	%r169, %r643, %r681;
	setp.lt.s32 	%p117, %r647, %r988;
	selp.b32 	%r682, 0, %r988, %p117;
	sub.s32 	%r170, %r647, %r682;
	setp.lt.s32 	%p118, %r665, %r988;
	selp.b32 	%r683, 0, %r988, %p118;
	sub.s32 	%r171, %r665, %r683;
	setp.lt.s32 	%p119, %r669, %r988;
	selp.b32 	%r684, 0, %r988, %p119;
	sub.s32 	%r172, %r669, %r684;
	div.u32 	%r173, %r9, %r6;
	shl.b32 	%r690, %r134, 2;
	shl.b32 	%r693, %r135, 2;
	shl.b32 	%r696, %r136, 2;
	shl.b32 	%r699, %r137, 2;
	shl.b32 	%r702, %r138, 2;
	shl.b32 	%r705, %r139, 2;
	shl.b32 	%r708, %r140, 2;
	shl.b32 	%r711, %r141, 2;
	shl.b32 	%r714, %r142, 2;
	shl.b32 	%r717, %r143, 2;
	shl.b32 	%r720, %r144, 2;
	shl.b32 	%r723, %r145, 2;
	shl.b32 	%r726, %r146, 2;
	shl.b32 	%r729, %r147, 2;
	shl.b32 	%r732, %r148, 2;
	shl.b32 	%r735, %r149, 2;
	shl.b32 	%r738, %r150, 2;
	shl.b32 	%r741, %r151, 2;
	shl.b32 	%r744, %r152, 2;
	shl.b32 	%r747, %r153, 2;
	shl.b32 	%r750, %r154, 2;
	shl.b32 	%r753, %r155, 2;
	shl.b32 	%r756, %r156, 2;
	shl.b32 	%r759, %r157, 2;
	shl.b32 	%r762, %r158, 2;
	shl.b32 	%r765, %r159, 2;
	shl.b32 	%r768, %r160, 2;
	shl.b32 	%r771, %r161, 2;
	shl.b32 	%r774, %r162, 2;
	shl.b32 	%r777, %r163, 2;
	shl.b32 	%r780, %r164, 2;
$L__BB20_85:
	ld.param.u32 	%r989, [_Z9cuda_gemmIiLi128ELi1ELi1ELi32ELi32ELi32ELi0EEviiiPT_S1_S1_ii_param_7];
	setp.gt.u32 	%p120, %r989, 32;
	mov.u32 	%r686, _ZZ9cuda_gemmIiLi128ELi1ELi1ELi32ELi32ELi32ELi0EEviiiPT_S1_S1_iiE11kron_fac_sh;
	mad.lo.s32 	%r175, %r1125, 132, %r686;
	shl.b32 	%r687, %r68, 2;
	add.s32 	%r688, %r175, %r687;
	ld.shared.u32 	%r176, [%r688];
	@%p120 bra 	$L__BB20_150;
	ld.param.u32 	%r1021, [_Z9cuda_gemmIiLi128ELi1ELi1ELi32ELi32ELi32ELi0EEviiiPT_S1_S1_ii_param_7];
	shl.b32 	%r784, %r1021, 8;
	sub.s32 	%r177, 8223, %r784;
	setp.eq.s32 	%p153, %r1021, 0;
	mov.b32 	%r1127, 0;
	@%p153 bra 	$L__BB20_88;
	ld.param.u32 	%r1022, [_Z9cuda_gemmIiLi128ELi1ELi1ELi32ELi32ELi32ELi0EEviiiPT_S1_S1_ii_param_7];
	setp.lt.s32 	%p154, %r68, %r1022;
	selp.b32 	%r785, 0, %r1022, %p154;
	sub.s32 	%r786, %r68, %r785;
	shfl.sync.idx.b32	%r787|%p155, %r176, %r786, %r177, -1;
	mul.lo.s32 	%r1127, %r787, %r1093;
$L__BB20_88:
	ld.param.u32 	%r1023, [_Z9cuda_gemmIiLi128ELi1ELi1ELi32ELi32ELi32ELi0EEviiiPT_S1_S1_ii_param_7];
	setp.lt.s32 	%p156, %r1023, 2;
	@%p156 bra 	$L__BB20_90;
	ld.param.u32 	%r1024, [_Z9cuda_gemmIiLi128ELi1ELi1ELi32ELi32ELi32ELi0EEviiiPT_S1_S1_ii_param_7];
	add.s32 	%r788, %r68, 1;
	setp.lt.s32 	%p157, %r788, %r1024;
	selp.b32 	%r789, 0, %r1024, %p157;
	sub.s32 	%r790, %r788, %r789;
	shfl.sync.idx.b32	%r791|%p158, %r176, %r790, %r177, -1;
	mad.lo.s32 	%r1127, %r791, %r1094, %r1127;
$L__BB20_90:
	ld.param.u32 	%r1025, [_Z9cuda_gemmIiLi128ELi1ELi1ELi32ELi32ELi32ELi0EEviiiPT_S1_S1_ii_param_7];
	setp.lt.s32 	%p159, %r1025, 3;
	@%p159 bra 	$L__BB20_92;
	ld.param.u32 	%r1026, [_Z9cuda_gemmIiLi128ELi1ELi1ELi32ELi32ELi32ELi0EEviiiPT_S1_S1_ii_param_7];
	add.s32 	%r792, %r68, 2;
	setp.lt.s32 	%p160, %r792, %r1026;
	selp.b32 	%r793, 0, %r1026, %p160;
	sub.s32 	%r794, %r792, %r793;
	shfl.sync.idx.b32	%r795|%p161, %r176, %r794, %r177, -1;
	mad.lo.s32 	%r1127, %r795, %r1095, %r1127;
$L__BB20_92:
	ld.param.u32 	%r1027, [_Z9cuda_gemmIiLi128ELi1ELi1ELi32ELi32ELi32ELi0EEviiiPT_S1_S1_ii_param_7];
	setp.lt.s32 	%p162, %r1027, 4;
	@%p162 bra 	$L__BB20_94;
	ld.param.u32 	%r1028, [_Z9cuda_gemmIiLi128ELi1ELi1ELi32ELi32ELi32ELi0EEviiiPT_S1_S1_ii_param_7];
	add.s32 	%r796, %r68, 3;
	setp.lt.s32 	%p163, %r796, %r1028;
	selp.b32 	%r797, 0, %r1028, %p163;
	sub.s32 	%r798, %r796, %r797;
	shfl.sync.idx.b32	%r799|%p164, %r176, %r798, %r177, -1;
	mad.lo.s32 	%r1127, %r799, %r1096, %r1127;
$L__BB20_94:
	ld.param.u32 	%r1029, [_Z9cuda_gemmIiLi128ELi1ELi1ELi32ELi32ELi32ELi0EEviiiPT_S1_S1_ii_param_7];
	setp.lt.s32 	%p165, %r1029, 5;
	@%p165 bra 	$L__BB20_96;
	ld.param.u32 	%r1030, [_Z9cuda_gemmIiLi128ELi1ELi1ELi32ELi32ELi32ELi0EEviiiPT_S1_S1_ii_param_7];
	add.s32 	%r800, %r68, 4;
	setp.lt.s32 	%p166, %r800, %r1030;
	selp.b32 	%r801, 0, %r1030, %p166;
	sub.s32 	%r802, %r800, %r801;
	shfl.sync.idx.b32	%r803|%p167, %r176, %r802, %r177, -1;
	mad.lo.s32 	%r1127, %r803, %r1097, %r1127;
$L__BB20_96:
	ld.param.u32 	%r1031, [_Z9cuda_gemmIiLi128ELi1ELi1ELi32ELi32ELi32ELi0EEviiiPT_S1_S1_ii_param_7];
	setp.lt.s32 	%p168, %r1031, 6;
	@%p168 bra 	$L__BB20_98;
	shfl.sync.idx.b32	%r804|%p169, %r176, %r165, %r177, -1;
	mad.lo.s32 	%r1127, %r804, %r1098, %r1127;
$L__BB20_98:
	ld.param.u32 	%r1032, [_Z9cuda_gemmIiLi128ELi1ELi1ELi32ELi32ELi32ELi0EEviiiPT_S1_S1_ii_param_7];
	setp.lt.s32 	%p170, %r1032, 7;
	@%p170 bra 	$L__BB20_100;
	shfl.sync.idx.b32	%r805|%p171, %r176, %r166, %r177, -1;
	mad.lo.s32 	%r1127, %r805, %r1099, %r1127;
$L__BB20_100:
	ld.param.u32 	%r1033, [_Z9cuda_gemmIiLi128ELi1ELi1ELi32ELi32ELi32ELi0EEviiiPT_S1_S1_ii_param_7];
	setp.lt.s32 	%p172, %r1033, 8;
	@%p172 bra 	$L__BB20_102;
	ld.param.u32 	%r1034, [_Z9cuda_gemmIiLi128ELi1ELi1ELi32ELi32ELi32ELi0EEviiiPT_S1_S1_ii_param_7];
	add.s32 	%r806, %r68, 7;
	setp.lt.s32 	%p173, %r806, %r1034;
	selp.b32 	%r807, 0, %r1034, %p173;
	sub.s32 	%r808, %r806, %r807;
	shfl.sync.idx.b32	%r809|%p174, %r176, %r808, %r177, -1;
	mad.lo.s32 	%r1127, %r809, %r1100, %r1127;
$L__BB20_102:
	ld.param.u32 	%r1035, [_Z9cuda_gemmIiLi128ELi1ELi1ELi32ELi32ELi32ELi0EEviiiPT_S1_S1_ii_param_7];
	setp.lt.s32 	%p175, %r1035, 9;
	@%p175 bra 	$L__BB20_104;
	shfl.sync.idx.b32	%r810|%p176, %r176, %r167, %r177, -1;
	mad.lo.s32 	%r1127, %r810, %r1101, %r1127;
$L__BB20_104:
	ld.param.u32 	%r1036, [_Z9cuda_gemmIiLi128ELi1ELi1ELi32ELi32ELi32ELi0EEviiiPT_S1_S1_ii_param_7];
	setp.lt.s32 	%p177, %r1036, 10;
	@%p177 bra 	$L__BB20_106;
	ld.param.u32 	%r1037, [_Z9cuda_gemmIiLi128ELi1ELi1ELi32ELi32ELi32ELi0EEviiiPT_S1_S1_ii_param_7];
	add.s32 	%r811, %r68, 9;
	setp.lt.s32 	%p178, %r811, %r1037;
	selp.b32 	%r812, 0, %r1037, %p178;
	sub.s32 	%r813, %r811, %r812;
	shfl.sync.idx.b32	%r814|%p179, %r176, %r813, %r177, -1;
	mad.lo.s32 	%r1127, %r814, %r1102, %r1127;
$L__BB20_106:
	ld.param.u32 	%r1038, [_Z9cuda_gemmIiLi128ELi1ELi1ELi32ELi32ELi32ELi0EEviiiPT_S1_S1_ii_param_7];
	setp.lt.s32 	%p180, %r1038, 11;
	@%p180 bra 	$L__BB20_108;
	ld.param.u32 	%r1039, [_Z9cuda_gemmIiLi128ELi1ELi1ELi32ELi32ELi32ELi0EEviiiPT_S1_S1_ii_param_7];
	add.s32 	%r815, %r68, 10;
	setp.lt.s32 	%p181, %r815, %r1039;
	selp.b32 	%r816, 0, %r1039, %p181;
	sub.s32 	%r817, %r815, %r816;
	shfl.sync.idx.b32	%r818|%p182, %r176, %r817, %r177, -1;
	mad.lo.s32 	%r1127, %r818, %r1103, %r1127;
$L__BB20_108:
	ld.param.u32 	%r1040, [_Z9cuda_gemmIiLi128ELi1ELi1ELi32ELi32ELi32ELi0EEviiiPT_S1_S1_ii_param_7];
	setp.lt.s32 	%p183, %r1040, 12;
	@%p183 bra 	$L__BB20_110;
	ld.param.u32 	%r1041, [_Z9cuda_gemmIiLi128ELi1ELi1ELi32ELi32ELi32ELi0EEviiiPT_S1_S1_ii_param_7];
	add.s32 	%r819, %r68, 11;
	setp.lt.s32 	%p184, %r819, %r1041;
	selp.b32 	%r820, 0, %r1041, %p184;
	sub.s32 	%r821, %r819, %r820;
	shfl.sync.idx.b32	%r822|%p185, %r176, %r821, %r177, -1;
	mad.lo.s32 	%r1127, %r822, %r1104, %r1127;
$L__BB20_110:
	ld.param.u32 	%r1042, [_Z9cuda_gemmIiLi128ELi1ELi1ELi32ELi32ELi32ELi0EEviiiPT_S1_S1_ii_param_7];
	setp.lt.s32 	%p186, %r1042, 13;
	@%p186 bra 	$L__BB20_112;
	ld.param.u32 	%r1043, [_Z9cuda_gemmIiLi128ELi1ELi1ELi32ELi32ELi32ELi0EEviiiPT_S1_S1_ii_param_7];
	add.s32 	%r823, %r68, 12;
	setp.lt.s32 	%p187, %r823, %r1043;
	selp.b32 	%r824, 0, %r1043, %p187;
	sub.s32 	%r825, %r823, %r824;
	shfl.sync.idx.b32	%r826|%p188, %r176, %r825, %r177, -1;
	mad.lo.s32 	%r1127, %r826, %r1105, %r1127;
$L__BB20_112:
	ld.param.u32 	%r1044, [_Z9cuda_gemmIiLi128ELi1ELi1ELi32ELi32ELi32ELi0EEviiiPT_S1_S1_ii_param_7];
	setp.lt.s32 	%p189, %r1044, 14;
	@%p189 bra 	$L__BB20_114;
	shfl.sync.idx.b32	%r827|%p190, %r176, %r168, %r177, -1;
	mad.lo.s32 	%r1127, %r827, %r1106, %r1127;
$L__BB20_114:
	ld.param.u32 	%r1045, [_Z9cuda_gemmIiLi128ELi1ELi1ELi32ELi32ELi32ELi0EEviiiPT_S1_S1_ii_param_7];
	setp.lt.s32 	%p191, %r1045, 15;
	@%p191 bra 	$L__BB20_116;
	ld.param.u32 	%r1046, [_Z9cuda_gemmIiLi128ELi1ELi1ELi32ELi32ELi32ELi0EEviiiPT_S1_S1_ii_param_7];
	add.s32 	%r828, %r68, 14;
	setp.lt.s32 	%p192, %r828, %r1046;
	selp.b32 	%r829, 0, %r1046, %p192;
	sub.s32 	%r830, %r828, %r829;
	shfl.sync.idx.b32	%r831|%p193, %r176, %r830, %r177, -1;
	mad.lo.s32 	%r1127, %r831, %r1107, %r1127;
$L__BB20_116:
	ld.param.u32 	%r1047, [_Z9cuda_gemmIiLi128ELi1ELi1ELi32ELi32ELi32ELi0EEviiiPT_S1_S1_ii_param_7];
	setp.lt.s32 	%p194, %r1047, 16;
	@%p194 bra 	$L__BB20_118;
	shfl.sync.idx.b32	%r832|%p195, %r176, %r169, %r177, -1;
	mad.lo.s32 	%r1127, %r832, %r1108, %r1127;
$L__BB20_118:
	ld.param.u32 	%r1048, [_Z9cuda_gemmIiLi128ELi1ELi1ELi32ELi32ELi32ELi0EEviiiPT_S1_S1_ii_param_7];
	setp.lt.s32 	%p196, %r1048, 17;
	@%p196 bra 	$L__BB20_120;
	ld.param.u32 	%r1049, [_Z9cuda_gemmIiLi128ELi1ELi1ELi32ELi32ELi32ELi0EEviiiPT_S1_S1_ii_param_7];
	add.s32 	%r833, %r68, 16;
	setp.lt.s32 	%p197, %r833, %r1049;
	selp.b32 	%r834, 0, %r1049, %p197;
	sub.s32 	%r835, %r833, %r834;
	shfl.sync.idx.b32	%r836|%p198, %r176, %r835, %r177, -1;
	mad.lo.s32 	%r1127, %r836, %r1109, %r1127;
$L__BB20_120:
	ld.param.u32 	%r1050, [_Z9cuda_gemmIiLi128ELi1ELi1ELi32ELi32ELi32ELi0EEviiiPT_S1_S1_ii_param_7];
	setp.lt.s32 	%p199, %r1050, 18;
	@%p199 bra 	$L__BB20_122;
	shfl.sync.idx.b32	%r837|%p200, %r176, %r170, %r177, -1;
	mad.lo.s32 	%r1127, %r837, %r1110, %r1127;
$L__BB20_122:
	ld.param.u32 	%r1051, [_Z9cuda_gemmIiLi128ELi1ELi1ELi32ELi32ELi32ELi0EEviiiPT_S1_S1_ii_param_7];
	setp.lt.s32 	%p201, %r1051, 19;
	@%p201 bra 	$L__BB20_124;
	ld.param.u32 	%r1052, [_Z9cuda_gemmIiLi128ELi1ELi1ELi32ELi32ELi32ELi0EEviiiPT_S1_S1_ii_param_7];
	add.s32 	%r838, %r68, 18;
	setp.lt.s32 	%p202, %r838, %r1052;
	selp.b32 	%r839, 0, %r1052, %p202;
	sub.s32 	%r840, %r838, %r839;
	shfl.sync.idx.b32	%r841|%p203, %r176, %r840, %r177, -1;
	mad.lo.s32 	%r1127, %r841, %r1111, %r1127;
$L__BB20_124:
	ld.param.u32 	%r1053, [_Z9cuda_gemmIiLi128ELi1ELi1ELi32ELi32ELi32ELi0EEviiiPT_S1_S1_ii_param_7];
	setp.lt.s32 	%p204, %r1053, 20;
	@%p204 bra 	$L__BB20_126;
	ld.param.u32 	%r1054, [_Z9cuda_gemmIiLi128ELi1ELi1ELi32ELi32ELi32ELi0EEviiiPT_S1_S1_ii_param_7];
	add.s32 	%r842, %r68, 19;
	setp.lt.s32 	%p205, %r842, %r1054;
	selp.b32 	%r843, 0, %r1054, %p205;
	sub.s32 	%r844, %r842, %r843;
	shfl.sync.idx.b32	%r845|%p206, %r176, %r844, %r177, -1;
	mad.lo.s32 	%r1127, %r845, %r1112, %r1127;
$L__BB20_126:
	ld.param.u32 	%r1055, [_Z9cuda_gemmIiLi128ELi1ELi1ELi32ELi32ELi32ELi0EEviiiPT_S1_S1_ii_param_7];
	setp.lt.s32 	%p207, %r1055, 21;
	@%p207 bra 	$L__BB20_128;
	ld.param.u32 	%r1056, [_Z9cuda_gemmIiLi128ELi1ELi1ELi32ELi32ELi32ELi0EEviiiPT_S1_S1_ii_param_7];
	add.s32 	%r846, %r68, 20;
	setp.lt.s32 	%p208, %r846, %r1056;
	selp.b32 	%r847, 0, %r1056, %p208;
	sub.s32 	%r848, %r846, %r847;
	shfl.sync.idx.b32	%r849|%p209, %r176, %r848, %r177, -1;
	mad.lo.s32 	%r1127, %r849, %r1113, %r1127;
$L__BB20_128:
	ld.param.u32 	%r1057, [_Z9cuda_gemmIiLi128ELi1ELi1ELi32ELi32ELi32ELi0EEviiiPT_S1_S1_ii_param_7];
	setp.lt.s32 	%p210, %r1057, 22;
	@%p210 bra 	$L__BB20_130;
	ld.param.u32 	%r1058, [_Z9cuda_gemmIiLi128ELi1ELi1ELi32ELi32ELi32ELi0EEviiiPT_S1_S1_ii_param_7];
	add.s32 	%r850, %r68, 21;
	setp.lt.s32 	%p211, %r850, %r1058;
	selp.b32 	%r851, 0, %r1058, %p211;
	sub.s32 	%r852, %r850, %r851;
	shfl.sync.idx.b32	%r853|%p212, %r176, %r852, %r177, -1;
	mad.lo.s32 	%r1127, %r853, %r1114, %r1127;
$L__BB20_130:
	ld.param.u32 	%r1059, [_Z9cuda_gemmIiLi128ELi1ELi1ELi32ELi32ELi32ELi0EEviiiPT_S1_S1_ii_param_7];
	setp.lt.s32 	%p213, %r1059, 23;
	@%p213 bra 	$L__BB20_132;
	ld.param.u32 	%r1060, [_Z9cuda_gemmIiLi128ELi1ELi1ELi32ELi32ELi32ELi0EEviiiPT_S1_S1_ii_param_7];
	add.s32 	%r854, %r68, 22;
	setp.lt.s32 	%p214, %r854, %r1060;
	selp.b32 	%r855, 0, %r1060, %p214;
	sub.s32 	%r856, %r854, %r855;
	shfl.sync.idx.b32	%r857|%p215, %r176, %r856, %r177, -1;
	mad.lo.s32 	%r1127, %r857, %r1115, %r1127;
$L__BB20_132:
	ld.param.u32 	%r1061, [_Z9cuda_gemmIiLi128ELi1ELi1ELi32ELi32ELi32ELi0EEviiiPT_S1_S1_ii_param_7];
	setp.lt.s32 	%p216, %r1061, 24;
	@%p216 bra 	$L__BB20_134;
	ld.param.u32 	%r1062, [_Z9cuda_gemmIiLi128ELi1ELi1ELi32ELi32ELi32ELi0EEviiiPT_S1_S1_ii_param_7];
	add.s32 	%r858, %r68, 23;
	setp.lt.s32 	%p217, %r858, %r1062;
	selp.b32 	%r859, 0, %r1062, %p217;
	sub.s32 	%r860, %r858, %r859;
	shfl.sync.idx.b32	%r861|%p218, %r176, %r860, %r177, -1;
	mad.lo.s32 	%r1127, %r861, %r1116, %r1127;
$L__BB20_134:
	ld.param.u32 	%r1063, [_Z9cuda_gemmIiLi128ELi1ELi1ELi32ELi32ELi32ELi0EEviiiPT_S1_S1_ii_param_7];
	setp.lt.s32 	%p219, %r1063, 25;
	@%p219 bra 	$L__BB20_136;
	ld.param.u32 	%r1064, [_Z9cuda_gemmIiLi128ELi1ELi1ELi32ELi32ELi32ELi0EEviiiPT_S1_S1_ii_param_7];
	add.s32 	%r862, %r68, 24;
	setp.lt.s32 	%p220, %r862, %r1064;
	selp.b32 	%r863, 0, %r1064, %p220;
	sub.s32 	%r864, %r862, %r863;
	shfl.sync.idx.b32	%r865|%p221, %r176, %r864, %r177, -1;
	mad.lo.s32 	%r1127, %r865, %r1117, %r1127;
$L__BB20_136:
	ld.param.u32 	%r1065, [_Z9cuda_gemmIiLi128ELi1ELi1ELi32ELi32ELi32ELi0EEviiiPT_S1_S1_ii_param_7];
	setp.lt.s32 	%p222, %r1065, 26;
	@%p222 bra 	$L__BB20_138;
	ld.param.u32 	%r1066, [_Z9cuda_gemmIiLi128ELi1ELi1ELi32ELi32ELi32ELi0EEviiiPT_S1_S1_ii_param_7];
	add.s32 	%r866, %r68, 25;
	setp.lt.s32 	%p223, %r866, %r1066;
	selp.b32 	%r867, 0, %r1066, %p223;
	sub.s32 	%r868, %r866, %r867;
	shfl.sync.idx.b32	%r869|%p224, %r176, %r868, %r177, -1;
	mad.lo.s32 	%r1127, %r869, %r1118, %r1127;
$L__BB20_138:
	ld.param.u32 	%r1067, [_Z9cuda_gemmIiLi128ELi1ELi1ELi32ELi32ELi32ELi0EEviiiPT_S1_S1_ii_param_7];
	setp.lt.s32 	%p225, %r1067, 27;
	@%p225 bra 	$L__BB20_140;
	shfl.sync.idx.b32	%r870|%p226, %r176, %r171, %r177, -1;
	mad.lo.s32 	%r1127, %r870, %r1119, %r1127;
$L__BB20_140:
	ld.param.u32 	%r1068, [_Z9cuda_gemmIiLi128ELi1ELi1ELi32ELi32ELi32ELi0EEviiiPT_S1_S1_ii_param_7];
	setp.lt.s32 	%p227, %r1068, 28;
	@%p227 bra 	$L__BB20_142;
	ld.param.u32 	%r1069, [_Z9cuda_gemmIiLi128ELi1ELi1ELi32ELi32ELi32ELi0EEviiiPT_S1_S1_ii_param_7];
	add.s32 	%r871, %r68, 27;
	setp.lt.s32 	%p228, %r871, %r1069;
	selp.b32 	%r872, 0, %r1069, %p228;
	sub.s32 	%r873, %r871, %r872;
	shfl.sync.idx.b32	%r874|%p229, %r176, %r873, %r177, -1;
	mad.lo.s32 	%r1127, %r874, %r1120, %r1127;
$L__BB20_142:
	ld.param.u32 	%r1070, [_Z9cuda_gemmIiLi128ELi1ELi1ELi32ELi32ELi32ELi0EEviiiPT_S1_S1_ii_param_7];
	setp.lt.s32 	%p230, %r1070, 29;
	@%p230 bra 	$L__BB20_144;
	shfl.sync.idx.b32	%r875|%p231, %r176, %r172, %r177, -1;
	mad.lo.s32 	%r1127, %r875, %r1121, %r1127;
$L__BB20_144:
	ld.param.u32 	%r1071, [_Z9cuda_gemmIiLi128ELi1ELi1ELi32ELi32ELi32ELi0EEviiiPT_S1_S1_ii_param_7];
	setp.lt.s32 	%p232, %r1071, 30;
	@%p232 bra 	$L__BB20_146;
	ld.param.u32 	%r1072, [_Z9cuda_gemmIiLi128ELi1ELi1ELi32ELi32ELi32ELi0EEviiiPT_S1_S1_ii_param_7];
	add.s32 	%r876, %r68, 29;
	setp.lt.s32 	%p233, %r876, %r1072;
	selp.b32 	%r877, 0, %r1072, %p233;
	sub.s32 	%r878, %r876, %r877;
	shfl.sync.idx.b32	%r879|%p234, %r176, %r878, %r177, -1;
	mad.lo.s32 	%r1127, %r879, %r1122, %r1127;
$L__BB20_146:
	ld.param.u32 	%r1073, [_Z9cuda_gemmIiLi128ELi1ELi1ELi32ELi32ELi32ELi0EEviiiPT_S1_S1_ii_param_7];
	setp.lt.s32 	%p235, %r1073, 31;
	@%p235 bra 	$L__BB20_148;
	ld.param.u32 	%r1074, [_Z9cuda_gemmIiLi128ELi1ELi1ELi32ELi32ELi32ELi0EEviiiPT_S1_S1_ii_param_7];
	add.s32 	%r880, %r68, 30;
	setp.lt.s32 	%p236, %r880, %r1074;
	selp.b32 	%r881, 0, %r1074, %p236;
	sub.s32 	%r882, %r880, %r881;
	shfl.sync.idx.b32	%r883|%p237, %r176, %r882, %r177, -1;
	mad.lo.s32 	%r1127, %r883, %r1123, %r1127;
$L__BB20_148:
	ld.param.u32 	%r1075, [_Z9cuda_gemmIiLi128ELi1ELi1ELi32ELi32ELi32ELi0EEviiiPT_S1_S1_ii_param_7];
	setp.ne.s32 	%p238, %r1075, 32;
	@%p238 bra 	$L__BB20_212;
	setp.eq.s32 	%p239, %r68, 0;
	selp.b32 	%r884, 0, -32, %p239;
	or.b32  	%r885, %r68, %r884;
	add.s32 	%r886, %r885, 31;
	shfl.sync.idx.b32	%r887|%p240, %r176, %r886, %r177, -1;
	mad.lo.s32 	%r1127, %r887, %r1124, %r1127;
	bra.uni 	$L__BB20_212;
$L__BB20_150:
	ld.param.u32 	%r990, [_Z9cuda_gemmIiLi128ELi1ELi1ELi32ELi32ELi32ELi0EEviiiPT_S1_S1_ii_param_7];
	setp.lt.s32 	%p121, %r990, 2;
	setp.gt.s32 	%p122, %r990, 0;
	mul.lo.s32 	%r689, %r176, %r1093;
	selp.b32 	%r1127, %r689, 0, %p122;
	@%p121 bra 	$L__BB20_152;
	add.s32 	%r691, %r175, %r690;
	ld.shared.u32 	%r692, [%r691+4];
	mad.lo.s32 	%r1127, %r692, %r1094, %r1127;
$L__BB20_152:
	ld.param.u32 	%r991, [_Z9cuda_gemmIiLi128ELi1ELi1ELi32ELi32ELi32ELi0EEviiiPT_S1_S1_ii_param_7];
	setp.lt.s32 	%p123, %r991, 3;
	@%p123 bra 	$L__BB20_154;
	add.s32 	%r694, %r175, %r693;
	ld.shared.u32 	%r695, [%r694+8];
	mad.lo.s32 	%r1127, %r695, %r1095, %r1127;
$L__BB20_154:
	ld.param.u32 	%r992, [_Z9cuda_gemmIiLi128ELi1ELi1ELi32ELi32ELi32ELi0EEviiiPT_S1_S1_ii_param_7];
	setp.lt.s32 	%p124, %r992, 4;
	@%p124 bra 	$L__BB20_156;
	add.s32 	%r697, %r175, %r696;
	ld.shared.u32 	%r698, [%r697+12];
	mad.lo.s32 	%r1127, %r698, %r1096, %r1127;
$L__BB20_156:
	ld.param.u32 	%r993, [_Z9cuda_gemmIiLi128ELi1ELi1ELi32ELi32ELi32ELi0EEviiiPT_S1_S1_ii_param_7];
	setp.lt.s32 	%p125, %r993, 5;
	@%p125 bra 	$L__BB20_158;
	add.s32 	%r700, %r175, %r699;
	ld.shared.u32 	%r701, [%r700+16];
	mad.lo.s32 	%r1127, %r701, %r1097, %r1127;
$L__BB20_158:
	ld.param.u32 	%r994, [_Z9cuda_gemmIiLi128ELi1ELi1ELi32ELi32ELi32ELi0EEviiiPT_S1_S1_ii_param_7];
	setp.lt.s32 	%p126, %r994, 6;
	@%p126 bra 	$L__BB20_160;
	add.s32 	%r703, %r175, %r702;
	ld.shared.u32 	%r704, [%r703+20];
	mad.lo.s32 	%r1127, %r704, %r1098, %r1127;
$L__BB20_160:
	ld.param.u32 	%r995, [_Z9cuda_gemmIiLi128ELi1ELi1ELi32ELi32ELi32ELi0EEviiiPT_S1_S1_ii_param_7];
	setp.lt.s32 	%p127, %r995, 7;
	@%p127 bra 	$L__BB20_162;
	add.s32 	%r706, %r175, %r705;
	ld.shared.u32 	%r707, [%r706+24];
	mad.lo.s32 	%r1127, %r707, %r1099, %r1127;
$L__BB20_162:
	ld.param.u32 	%r996, [_Z9cuda_gemmIiLi128ELi1ELi1ELi32ELi32ELi32ELi0EEviiiPT_S1_S1_ii_param_7];
	setp.lt.s32 	%p128, %r996, 8;
	@%p128 bra 	$L__BB20_164;
	add.s32 	%r709, %r175, %r708;
	ld.shared.u32 	%r710, [%r709+28];
	mad.lo.s32 	%r1127, %r710, %r1100, %r1127;
$L__BB20_164:
	ld.param.u32 	%r997, [_Z9cuda_gemmIiLi128ELi1ELi1ELi32ELi32ELi32ELi0EEviiiPT_S1_S1_ii_param_7];
	setp.lt.s32 	%p129, %r997, 9;
	@%p129 bra 	$L__BB20_166;
	add.s32 	%r712, %r175, %r711;
	ld.shared.u32 	%r713, [%r712+32];
	mad.lo.s32 	%r1127, %r713, %r1101, %r1127;
$L__BB20_166:
	ld.param.u32 	%r998, [_Z9cuda_gemmIiLi128ELi1ELi1ELi32ELi32ELi32ELi0EEviiiPT_S1_S1_ii_param_7];
	setp.lt.s32 	%p130, %r998, 10;
	@%p130 bra 	$L__BB20_168;
	add.s32 	%r715, %r175, %r714;
	ld.shared.u32 	%r716, [%r715+36];
	mad.lo.s32 	%r1127, %r716, %r1102, %r1127;
$L__BB20_168:
	ld.param.u32 	%r999, [_Z9cuda_gemmIiLi128ELi1ELi1ELi32ELi32ELi32ELi0EEviiiPT_S1_S1_ii_param_7];
	setp.lt.s32 	%p131, %r999, 11;
	@%p131 bra 	$L__BB20_170;
	add.s32 	%r718, %r175, %r717;
	ld.shared.u32 	%r719, [%r718+40];
	mad.lo.s32 	%r1127, %r719, %r1103, %r1127;
$L__BB20_170:
	ld.param.u32 	%r1000, [_Z9cuda_gemmIiLi128ELi1ELi1ELi32ELi32ELi32ELi0EEviiiPT_S1_S1_ii_param_7];
	setp.lt.s32 	%p132, %r1000, 12;
	@%p132 bra 	$L__BB20_172;
	add.s32 	%r721, %r175, %r720;
	ld.shared.u32 	%r722, [%r721+44];
	mad.lo.s32 	%r1127, %r722, %r1104, %r1127;
$L__BB20_172:
	ld.param.u32 	%r1001, [_Z9cuda_gemmIiLi128ELi1ELi1ELi32ELi32ELi32ELi0EEviiiPT_S1_S1_ii_param_7];
	setp.lt.s32 	%p133, %r1001, 13;
	@%p133 bra 	$L__BB20_174;
	add.s32 	%r724, %r175, %r723;
	ld.shared.u32 	%r725, [%r724+48];
	mad.lo.s32 	%r1127, %r725, %r1105, %r1127;
$L__BB20_174:
	ld.param.u32 	%r1002, [_Z9cuda_gemmIiLi128ELi1ELi1ELi32ELi32ELi32ELi0EEviiiPT_S1_S1_ii_param_7];
	setp.lt.s32 	%p134, %r1002, 14;
	@%p134 bra 	$L__BB20_176;
	add.s32 	%r727, %r175, %r726;
	ld.shared.u32 	%r728, [%r727+52];
	mad.lo.s32 	%r1127, %r728, %r1106, %r1127;
$L__BB20_176:
	ld.param.u32 	%r1003, [_Z9cuda_gemmIiLi128ELi1ELi1ELi32ELi32ELi32ELi0EEviiiPT_S1_S1_ii_param_7];
	setp.lt.s32 	%p135, %r1003, 15;
	@%p135 bra 	$L__BB20_178;
	add.s32 	%r730, %r175, %r729;
	ld.shared.u32 	%r731, [%r730+56];
	mad.lo.s32 	%r1127, %r731, %r1107, %r1127;
$L__BB20_178:
	ld.param.u32 	%r1004, [_Z9cuda_gemmIiLi128ELi1ELi1ELi32ELi32ELi32ELi0EEviiiPT_S1_S1_ii_param_7];
	setp.lt.s32 	%p136, %r1004, 16;
	@%p136 bra 	$L__BB20_180;
	add.s32 	%r733, %r175, %r732;
	ld.shared.u32 	%r734, [%r733+60];
	mad.lo.s32 	%r1127, %r734, %r1108, %r1127;
$L__BB20_180:
	ld.param.u32 	%r1005, [_Z9cuda_gemmIiLi128ELi1ELi1ELi32ELi32ELi32ELi0EEviiiPT_S1_S1_ii_param_7];
	setp.lt.s32 	%p137, %r1005, 17;
	@%p137 bra 	$L__BB20_182;
	add.s32 	%r736, %r175, %r735;
	ld.shared.u32 	%r737, [%r736+64];
	mad.lo.s32 	%r1127, %r737, %r1109, %r1127;
$L__BB20_182:
	ld.param.u32 	%r1006, [_Z9cuda_gemmIiLi128ELi1ELi1ELi32ELi32ELi32ELi0EEviiiPT_S1_S1_ii_param_7];
	setp.lt.s32 	%p138, %r1006, 18;
	@%p138 bra 	$L__BB20_184;
	add.s32 	%r739, %r175, %r738;
	ld.shared.u32 	%r740, [%r739+68];
	mad.lo.s32 	%r1127, %r740, %r1110, %r1127;
$L__BB20_184:
	ld.param.u32 	%r1007, [_Z9cuda_gemmIiLi128ELi1ELi1ELi32ELi32ELi32ELi0EEviiiPT_S1_S1_ii_param_7];
	setp.lt.s32 	%p139, %r1007, 19;
	@%p139 bra 	$L__BB20_186;
	add.s32 	%r742, %r175, %r741;
	ld.shared.u32 	%r743, [%r742+72];
	mad.lo.s32 	%r1127, %r743, %r1111, %r1127;
$L__BB20_186:
	ld.param.u32 	%r1008, [_Z9cuda_gemmIiLi128ELi1ELi1ELi32ELi32ELi32ELi0EEviiiPT_S1_S1_ii_param_7];
	setp.lt.s32 	%p140, %r1008, 20;
	@%p140 bra 	$L__BB20_188;
	add.s32 	%r745, %r175, %r744;
	ld.shared.u32 	%r746, [%r745+76];
	mad.lo.s32 	%r1127, %r746, %r1112, %r1127;
$L__BB20_188:
	ld.param.u32 	%r1009, [_Z9cuda_gemmIiLi128ELi1ELi1ELi32ELi32ELi32ELi0EEviiiPT_S1_S1_ii_param_7];
	setp.lt.s32 	%p141, %r1009, 21;
	@%p141 bra 	$L__BB20_190;
	add.s32 	%r748, %r175, %r747;
	ld.shared.u32 	%r749, [%r748+80];
	mad.lo.s32 	%r1127, %r749, %r1113, %r1127;
$L__BB20_190:
	ld.param.u32 	%r1010, [_Z9cuda_gemmIiLi128ELi1ELi1ELi32ELi32ELi32ELi0EEviiiPT_S1_S1_ii_param_7];
	setp.lt.s32 	%p142, %r1010, 22;
	@%p142 bra 	$L__BB20_192;
	add.s32 	%r751, %r175, %r750;
	ld.shared.u32 	%r752, [%r751+84];
	mad.lo.s32 	%r1127, %r752, %r1114, %r1127;
$L__BB20_192:
	ld.param.u32 	%r1011, [_Z9cuda_gemmIiLi128ELi1ELi1ELi32ELi32ELi32ELi0EEviiiPT_S1_S1_ii_param_7];
	setp.lt.s32 	%p143, %r1011, 23;
	@%p143 bra 	$L__BB20_194;
	add.s32 	%r754, %r175, %r753;
	ld.shared.u32 	%r755, [%r754+88];
	mad.lo.s32 	%r1127, %r755, %r1115, %r1127;
$L__BB20_194:
	ld.param.u32 	%r1012, [_Z9cuda_gemmIiLi128ELi1ELi1ELi32ELi32ELi32ELi0EEviiiPT_S1_S1_ii_param_7];
	setp.lt.s32 	%p144, %r1012, 24;
	@%p144 bra 	$L__BB20_196;
	add.s32 	%r757, %r175, %r756;
	ld.shared.u32 	%r758, [%r757+92];
	mad.lo.s32 	%r1127, %r758, %r1116, %r1127;
$L__BB20_196:
	ld.param.u32 	%r1013, [_Z9cuda_gemmIiLi128ELi1ELi1ELi32ELi32ELi32ELi0EEviiiPT_S1_S1_ii_param_7];
	setp.lt.s32 	%p145, %r1013, 25;
	@%p145 bra 	$L__BB20_198;
	add.s32 	%r760, %r175, %r759;
	ld.shared.u32 	%r761, [%r760+96];
	mad.lo.s32 	%r1127, %r761, %r1117, %r1127;
$L__BB20_198:
	ld.param.u32 	%r1014, [_Z9cuda_gemmIiLi128ELi1ELi1ELi32ELi32ELi32ELi0EEviiiPT_S1_S1_ii_param_7];
	setp.lt.s32 	%p146, %r1014, 26;
	@%p146 bra 	$L__BB20_200;
	add.s32 	%r763, %r175, %r762;
	ld.shared.u32 	%r764, [%r763+100];
	mad.lo.s32 	%r1127, %r764, %r1118, %r1127;
$L__BB20_200:
	ld.param.u32 	%r1015, [_Z9cuda_gemmIiLi128ELi1ELi1ELi32ELi32ELi32ELi0EEviiiPT_S1_S1_ii_param_7];
	setp.lt.s32 	%p147, %r1015, 27;
	@%p147 bra 	$L__BB20_202;
	add.s32 	%r766, %r175, %r765;
	ld.shared.u32 	%r767, [%r766+104];
	mad.lo.s32 	%r1127, %r767, %r1119, %r1127;
$L__BB20_202:
	ld.param.u32 	%r1016, [_Z9cuda_gemmIiLi128ELi1ELi1ELi32ELi32ELi32ELi0EEviiiPT_S1_S1_ii_param_7];
	setp.lt.s32 	%p148, %r1016, 28;
	@%p148 bra 	$L__BB20_204;
	add.s32 	%r769, %r175, %r768;
	ld.shared.u32 	%r770, [%r769+108];
	mad.lo.s32 	%r1127, %r770, %r1120, %r1127;
$L__BB20_204:
	ld.param.u32 	%r1017, [_Z9cuda_gemmIiLi128ELi1ELi1ELi32ELi32ELi32ELi0EEviiiPT_S1_S1_ii_param_7];
	setp.lt.s32 	%p149, %r1017, 29;
	@%p149 bra 	$L__BB20_206;
	add.s32 	%r772, %r175, %r771;
	ld.shared.u32 	%r773, [%r772+112];
	mad.lo.s32 	%r1127, %r773, %r1121, %r1127;
$L__BB20_206:
	ld.param.u32 	%r1018, [_Z9cuda_gemmIiLi128ELi1ELi1ELi32ELi32ELi32ELi0EEviiiPT_S1_S1_ii_param_7];
	setp.lt.s32 	%p150, %r1018, 30;
	@%p150 bra 	$L__BB20_208;
	add.s32 	%r775, %r175, %r774;
	ld.shared.u32 	%r776, [%r775+116];
	mad.lo.s32 	%r1127, %r776, %r1122, %r1127;
$L__BB20_208:
	ld.param.u32 	%r1019, [_Z9cuda_gemmIiLi128ELi1ELi1ELi32ELi32ELi32ELi0EEviiiPT_S1_S1_ii_param_7];
	setp.lt.s32 	%p151, %r1019, 31;
	@%p151 bra 	$L__BB20_210;
	add.s32 	%r778, %r175, %r777;
	ld.shared.u32 	%r779, [%r778+120];
	mad.lo.s32 	%r1127, %r779, %r1123, %r1127;
$L__BB20_210:
	ld.param.u32 	%r1020, [_Z9cuda_gemmIiLi128ELi1ELi1ELi32ELi32ELi32ELi0EEviiiPT_S1_S1_ii_param_7];
	setp.lt.s32 	%p152, %r1020, 32;
	@%p152 bra 	$L__BB20_212;
	add.s32 	%r781, %r175, %r780;
	ld.shared.u32 	%r782, [%r781+124];
	mad.lo.s32 	%r1127, %r782, %r1124, %r1127;
$L__BB20_212:
	ld.param.u32 	%r952, [_Z9cuda_gemmIiLi128ELi1ELi1ELi32ELi32ELi32ELi0EEviiiPT_S1_S1_ii_param_6];
	mad.lo.s32 	%r888, %r1125, %r6, %r7;
	shl.b32 	%r889, %r888, 2;
	mov.u32 	%r890, _ZZ9cuda_gemmIiLi128ELi1ELi1ELi32ELi32ELi32ELi0EEviiiPT_S1_S1_iiE3Csh;
	add.s32 	%r891, %r890, %r889;
	ld.shared.u32 	%r892, [%r891];
	add.s32 	%r893, %r892, %r1127;
	st.shared.u32 	[%r891], %r893;
	add.s32 	%r1125, %r1125, %r173;
	setp.lt.s32 	%p241, %r1125, %r952;
	@%p241 bra 	$L__BB20_85;
$L__BB20_213:
	mov.u32 	%r1191, %tid.x;
	setp.gt.u32 	%p242, %r1191, 31;
	bar.sync 	0;
	@%p242 bra 	$L__BB20_220;
	ld.param.u32 	%r1076, [_Z9cuda_gemmIiLi128ELi1ELi1ELi32ELi32ELi32ELi0EEviiiPT_S1_S1_ii_param_7];
	ld.param.u64 	%rd29, [_Z9cuda_gemmIiLi128ELi1ELi1ELi32ELi32ELi32ELi0EEviiiPT_S1_S1_ii_param_5];
	ld.param.u32 	%r949, [_Z9cuda_gemmIiLi128ELi1ELi1ELi32ELi32ELi32ELi0EEviiiPT_S1_S1_ii_param_2];
	ld.param.u32 	%r947, [_Z9cuda_gemmIiLi128ELi1ELi1ELi32ELi32ELi32ELi0EEviiiPT_S1_S1_ii_param_1];
	cvta.to.global.u64 	%rd3, %rd29;
	mov.u32 	%r894, %ctaid.y;
	mov.u32 	%r895, %ctaid.x;
	mul.lo.s32 	%r896, %r6, %r895;
	mad.lo.s32 	%r306, %r894, %r947, %r896;
	div.s32 	%r307, %r949, %r1076;
	mov.u32 	%r308, %ntid.x;
	add.s32 	%r897, %r1191, %r308;
	max.u32 	%r898, %r897, 32;
	setp.lt.u32 	%p243, %r897, 32;
	selp.u32 	%r899, 1, 0, %p243;
	add.s32 	%r900, %r897, %r899;
	sub.s32 	%r901, %r898, %r900;
	div.u32 	%r902, %r901, %r308;
	add.s32 	%r309, %r902, %r899;
	and.b32  	%r903, %r309, 3;
	setp.eq.s32 	%p244, %r903, 3;
	@%p244 bra 	$L__BB20_217;
	shl.b32 	%r904, %r1191, 2;
	mov.u32 	%r905, _ZZ9cuda_gemmIiLi128ELi1ELi1ELi32ELi32ELi32ELi0EEviiiPT_S1_S1_iiE3Csh;
	add.s32 	%r1189, %r905, %r904;
	shl.b32 	%r311, %r308, 2;
	add.s32 	%r906, %r309, 1;
	and.b32  	%r907, %r906, 3;
	neg.s32 	%r1188, %r907;
$L__BB20_216:
	.pragma "nounroll";
	div.s32 	%r908, %r1191, %r6;
	mad.lo.s32 	%r909, %r307, %r908, %r306;
	mul.lo.s32 	%r910, %r908, %r6;
	sub.s32 	%r911, %r1191, %r910;
	add.s32 	%r912, %r909, %r911;
	ld.shared.u32 	%r913, [%r1189];
	mul.wide.s32 	%rd19, %r912, 4;
	add.s64 	%rd20, %rd3, %rd19;
	st.global.u32 	[%rd20], %r913;
	add.s32 	%r1191, %r1191, %r308;
	add.s32 	%r1189, %r1189, %r311;
	add.s32 	%r1188, %r1188, 1;
	setp.ne.s32 	%p245, %r1188, 0;
	@%p245 bra 	$L__BB20_216;
$L__BB20_217:
	setp.lt.u32 	%p246, %r309, 3;
	@%p246 bra 	$L__BB20_220;
	shl.b32 	%r914, %r308, 1;
	add.s32 	%r1195, %r1191, %r914;
	shl.b32 	%r321, %r308, 2;
	mad.lo.s32 	%r1194, %r308, 3, %r1191;
	add.s32 	%r1193, %r308, %r1191;
	shl.b32 	%r915, %r1191, 2;
	mov.u32 	%r916, _ZZ9cuda_gemmIiLi128ELi1ELi1ELi32ELi32ELi32ELi0EEviiiPT_S1_S1_iiE3Csh;
	add.s32 	%r1192, %r916, %r915;
	shl.b32 	%r325, %r308, 4;
	shl.b32 	%r326, %r308, 3;
	mul.lo.s32 	%r327, %r308, 12;
$L__BB20_219:
	div.s32 	%r917, %r1191, %r6;
	mad.lo.s32 	%r918, %r307, %r917, %r306;
	mul.lo.s32 	%r919, %r917, %r6;
	sub.s32 	%r920, %r1191, %r919;
	add.s32 	%r921, %r918, %r920;
	ld.shared.u32 	%r922, [%r1192];
	mul.wide.s32 	%rd21, %r921, 4;
	add.s64 	%rd22, %rd3, %rd21;
	st.global.u32 	[%rd22], %r922;
	add.s32 	%r923, %r1191, %r308;
	div.s32 	%r924, %r1193, %r6;
	mad.lo.s32 	%r925, %r307, %r924, %r306;
	mul.lo.s32 	%r926, %r924, %r6;
	sub.s32 	%r927, %r1193, %r926;
	add.s32 	%r928, %r925, %r927;
	add.s32 	%r929, %r1192, %r321;
	ld.shared.u32 	%r930, [%r929];
	mul.wide.s32 	%rd23, %r928, 4;
	add.s64 	%rd24, %rd3, %rd23;
	st.global.u32 	[%rd24], %r930;
	add.s32 	%r931, %r923, %r308;
	div.s32 	%r932, %r1195, %r6;
	mad.lo.s32 	%r933, %r307, %r932, %r306;
	mul.lo.s32 	%r934, %r932, %r6;
	sub.s32 	%r935, %r1195, %r934;
	add.s32 	%r936, %r933, %r935;
	add.s32 	%r937, %r1192, %r326;
	ld.shared.u32 	%r938, [%r937];
	mul.wide.s32 	%rd25, %r936, 4;
	add.s64 	%rd26, %rd3, %rd25;
	st.global.u32 	[%rd26], %r938;
	add.s32 	%r939, %r931, %r308;
	div.s32 	%r940, %r1194, %r6;
	mad.lo.s32 	%r941, %r307, %r940, %r306;
	mul.lo.s32 	%r942, %r940, %r6;
	sub.s32 	%r943, %r1194, %r942;
	add.s32 	%r944, %r941, %r943;
	add.s32 	%r945, %r1192, %r327;
	ld.shared.u32 	%r946, [%r945];
	mul.wide.s32 	%rd27, %r944, 4;
	add.s64 	%rd28, %rd3, %rd27;
	st.global.u32 	[%rd28], %r946;
	add.s32 	%r1191, %r939, %r308;
	add.s32 	%r1195, %r1195, %r321;
	add.s32 	%r1194, %r1194, %r321;
	add.s32 	%r1193, %r1193, %r321;
	add.s32 	%r1192, %r1192, %r325;
	setp.lt.u32 	%p247, %r1191, 32;
	@%p247 bra 	$L__BB20_219;
$L__BB20_220:
	ret;

}
	// .globl	_Z9cuda_gemmIiLi128ELi1ELi1ELi32ELi32ELi32ELi1EEviiiPT_S1_S1_ii
.visible .entry _Z9cuda_gemmIiLi128ELi1ELi1ELi32ELi32ELi32ELi1EEviiiPT_S1_S1_ii(
	.param .u32 _Z9cuda_gemmIiLi128ELi1ELi1ELi32ELi32ELi32ELi1EEviiiPT_S1_S1_ii_param_0,
	.param .u32 _Z9cuda_gemmIiLi128ELi1ELi1ELi32ELi32ELi32ELi1EEviiiPT_S1_S1_ii_param_1,
	.param .u32 _Z9cuda_gemmIiLi128ELi1ELi1ELi32ELi32ELi32ELi1EEviiiPT_S1_S1_ii_param_2,
	.param .u64 .ptr .align 1 _Z9cuda_gemmIiLi128ELi1ELi1ELi32ELi32ELi32ELi1EEviiiPT_S1_S1_ii_param_3,
	.param .u64 .ptr .align 1 _Z9cuda_gemmIiLi128ELi1ELi1ELi32ELi32ELi32ELi1EEviiiPT_S1_S1_ii_param_4,
	.param .u64 .ptr .align 1 _Z9cuda_gemmIiLi128ELi1ELi1ELi32ELi32ELi32ELi1EEviiiPT_S1_S1_ii_param_5,
	.param .u32 _Z9cuda_gemmIiLi128ELi1ELi1ELi32ELi32ELi32ELi1EEviiiPT_S1_S1_ii_param_6,
	.param .u32 _Z9cuda_gemmIiLi128ELi1ELi1ELi32ELi32ELi32ELi1EEviiiPT_S1_S1_ii_param_7
)
.maxntid 128
{
	.reg .pred 	%p<88>;
	.reg .b16 	%rs<6>;
	.reg .b32 	%r<458>;
	.reg .b64 	%rd<49>;
	// demoted variable
	.shared .align 128 .b8 _ZZ9cuda_gemmIiLi128ELi1ELi1ELi32ELi32ELi32ELi1EEviiiPT_S1_S1_iiE11kron_fac_sh[4224];
	// demoted variable
	.shared .align 128 .b8 _ZZ9cuda_gemmIiLi128ELi1ELi1ELi32ELi32ELi32ELi1EEviiiPT_S1_S1_iiE3Ash[128];
	// demoted variable
	.shared .align 128 .b8 _ZZ9cuda_gemmIiLi128ELi1ELi1ELi32ELi32ELi32ELi1EEviiiPT_S1_S1_iiE3Csh[128];
	ld.param.u64 	%rd16, [_Z9cuda_gemmIiLi128ELi1ELi1ELi32ELi32ELi32ELi1EEviiiPT_S1_S1_ii_param_3];
	ld.param.u64 	%rd17, [_Z9cuda_gemmIiLi128ELi1ELi1ELi32ELi32ELi32ELi1EEviiiPT_S1_S1_ii_param_4];
	cvta.to.global.u64 	%rd1, %rd17;
	cvta.to.global.u64 	%rd2, %rd16;
	mov.u32 	%r457, %tid.x;
	mov.u32 	%r2, %ntid.x;
	add.s32 	%r3, %r457, %r2;
	cvt.u16.u32 	%rs2, %r3;
	xor.b16  	%rs3, %rs2, 1023;
	cvt.u16.u32 	%rs4, %r2;
	div.u16 	%rs5, %rs3, %rs4;
	and.b16  	%rs1, %rs5, 3;
	setp.eq.s16 	%p1, %rs1, 2;
	mov.u32 	%r430, %r457;
	@%p1 bra 	$L__BB21_3;
	cvt.u32.u16 	%r4, %rs1;
	mov.b32 	%r429, 0;
	mov.u32 	%r154, _ZZ9cuda_gemmIiLi128ELi1ELi1ELi32ELi32ELi32ELi1EEviiiPT_S1_S1_iiE11kron_fac_sh;
	mov.u32 	%r430, %r457;
$L__BB21_2:
	.pragma "nounroll";
	mul.wide.u32 	%rd18, %r430, 4;
	add.s64 	%rd19, %rd1, %rd18;
	ld.global.u32 	%r152, [%rd19];
	and.b32  	%r153, %r430, 31;
	mad.lo.s32 	%r155, %r153, 132, %r154;
	shr.u32 	%r156, %r430, 3;
	and.b32  	%r157, %r156, 536870908;
	add.s32 	%r158, %r155, %r157;
	st.shared.u32 	[%r158], %r152;
	add.s32 	%r430, %r430, %r2;
	add.s32 	%r429, %r429, 1;
	xor.b32  	%r159, %r429, %r4;
	setp.ne.s32 	%p2, %r159, 2;
	@%p2 bra 	$L__BB21_2;
$L__BB21_3:
	shl.b32 	%r10, %r2, 1;
	add.s32 	%r433, %r430, %r10;
	shl.b32 	%r12, %r2, 2;
	mul.lo.s32 	%r13, %r2, 3;
	add.s32 	%r432, %r430, %r13;
	add.s32 	%r431, %r2, %r430;
$L__BB21_4:
	mul.wide.u32 	%rd20, %r430, 4;
	add.s64 	%rd21, %rd1, %rd20;
	ld.global.u32 	%r160, [%rd21];
	and.b32  	%r161, %r430, 31;
	mov.u32 	%r162, _ZZ9cuda_gemmIiLi128ELi1ELi1ELi32ELi32ELi32ELi1EEviiiPT_S1_S1_iiE11kron_fac_sh;
	mad.lo.s32 	%r163, %r161, 132, %r162;
	shr.u32 	%r164, %r430, 3;
	and.b32  	%r165, %r164, 536870908;
	add.s32 	%r166, %r163, %r165;
	st.shared.u32 	[%r166], %r160;
	add.s32 	%r167, %r430, %r2;
	mul.wide.u32 	%rd22, %r431, 4;
	add.s64 	%rd23, %rd1, %rd22;
	ld.global.u32 	%r168, [%rd23];
	and.b32  	%r169, %r431, 31;
	mad.lo.s32 	%r170, %r169, 132, %r162;
	shr.u32 	%r171, %r431, 3;
	and.b32  	%r172, %r171, 536870908;
	add.s32 	%r173, %r170, %r172;
	st.shared.u32 	[%r173], %r168;
	add.s32 	%r174, %r167, %r2;
	mul.wide.u32 	%rd24, %r433, 4;
	add.s64 	%rd25, %rd1, %rd24;
	ld.global.u32 	%r175, [%rd25];
	and.b32  	%r176, %r433, 31;
	mad.lo.s32 	%r177, %r176, 132, %r162;
	shr.u32 	%r178, %r433, 3;
	and.b32  	%r179, %r178, 536870908;
	add.s32 	%r180, %r177, %r179;
	st.shared.u32 	[%r180], %r175;
	add.s32 	%r181, %r174, %r2;
	mul.wide.u32 	%rd26, %r432, 4;
	add.s64 	%rd27, %rd1, %rd26;
	ld.global.u32 	%r182, [%rd27];
	and.b32  	%r183, %r432, 31;
	mad.lo.s32 	%r184, %r183, 132, %r162;
	shr.u32 	%r185, %r432, 3;
	and.b32  	%r186, %r185, 536870908;
	add.s32 	%r187, %r184, %r186;
	st.shared.u32 	[%r187], %r182;
	add.s32 	%r430, %r181, %r2;
	add.s32 	%r433, %r433, %r12;
	add.s32 	%r432, %r432, %r12;
	add.s32 	%r431, %r431, %r12;
	setp.lt.u32 	%p3, %r430, 1024;
	@%p3 bra 	$L__BB21_4;
	mov.u32 	%r24, %ctaid.y;
	mov.u32 	%r188, %nctaid.y;
	setp.ge.u32 	%p4, %r24, %r188;
	@%p4 bra 	$L__BB21_30;
	setp.gt.u32 	%p5, %r457, 31;
	@%p5 bra 	$L__BB21_13;
	shl.b32 	%r25, %r24, 5;
	max.u32 	%r189, %r3, 32;
	setp.lt.u32 	%p6, %r3, 32;
	selp.u32 	%r190, 1, 0, %p6;
	add.s32 	%r191, %r3, %r190;
	sub.s32 	%r192, %r189, %r191;
	div.u32 	%r193, %r192, %r2;
	add.s32 	%r26, %r193, %r190;
	and.b32  	%r194, %r26, 3;
	setp.eq.s32 	%p7, %r194, 3;
	mov.u32 	%r443, %r457;
	@%p7 bra 	$L__BB21_10;
	add.s32 	%r195, %r26, 1;
	and.b32  	%r196, %r195, 3;
	shl.b32 	%r197, %r457, 2;
	mov.u32 	%r198, _ZZ9cuda_gemmIiLi128ELi1ELi1ELi32ELi32ELi32ELi1EEviiiPT_S1_S1_iiE3Ash;
	add.s32 	%r436, %r198, %r197;
	add.s32 	%r199, %r457, %r25;
	mul.wide.u32 	%rd28, %r199, 4;
	add.s64 	%rd47, %rd2, %rd28;
	mul.wide.u32 	%rd4, %r2, 4;
	neg.s32 	%r435, %r196;
	mad.lo.s32 	%r443, %r2, %r196, %r457;
$L__BB21_9:
	.pragma "nounroll";
	ld.global.u32 	%r200, [%rd47];
	st.shared.u32 	[%r436], %r200;
	add.s32 	%r436, %r436, %r12;
	add.s64 	%rd47, %rd47, %rd4;
	add.s32 	%r435, %r435, 1;
	setp.ne.s32 	%p8, %r435, 0;
	@%p8 bra 	$L__BB21_9;
$L__BB21_10:
	setp.lt.u32 	%p9, %r26, 3;
	@%p9 bra 	$L__BB21_13;
	shl.b32 	%r201, %r443, 2;
	mov.u32 	%r202, _ZZ9cuda_gemmIiLi128ELi1ELi1ELi32ELi32ELi32ELi1EEviiiPT_S1_S1_iiE3Ash;
	add.s32 	%r442, %r202, %r201;
	shl.b32 	%r36, %r2, 4;
	shl.b32 	%r37, %r2, 3;
	mul.lo.s32 	%r38, %r2, 12;
	add.s32 	%r438, %r443, %r25;
	add.s32 	%r441, %r438, %r2;
	add.s32 	%r440, %r438, %r10;
	add.s32 	%r439, %r438, %r13;
$L__BB21_12:
	mul.wide.u32 	%rd29, %r438, 4;
	add.s64 	%rd30, %rd2, %rd29;
	ld.global.u32 	%r203, [%rd30];
	st.shared.u32 	[%r442], %r203;
	mul.wide.u32 	%rd31, %r441, 4;
	add.s64 	%rd32, %rd2, %rd31;
	ld.global.u32 	%r204, [%rd32];
	add.s32 	%r205, %r442, %r12;
	st.shared.u32 	[%r205], %r204;
	mul.wide.u32 	%rd33, %r440, 4;
	add.s64 	%rd34, %rd2, %rd33;
	ld.global.u32 	%r206, [%rd34];
	add.s32 	%r207, %r442, %r37;
	st.shared.u32 	[%r207], %r206;
	mul.wide.u32 	%rd35, %r439, 4;
	add.s64 	%rd36, %rd2, %rd35;
	ld.global.u32 	%r208, [%rd36];
	add.s32 	%r209, %r442, %r38;
	st.shared.u32 	[%r209], %r208;
	add.s32 	%r443, %r443, %r12;
	add.s32 	%r442, %r442, %r36;
	add.s32 	%r441, %r441, %r12;
	add.s32 	%r440, %r440, %r12;
	add.s32 	%r439, %r439, %r12;
	add.s32 	%r438, %r438, %r12;
	setp.lt.u32 	%p10, %r443, 32;
	@%p10 bra 	$L__BB21_12;
$L__BB21_13:
	setp.gt.u32 	%p11, %r457, 31;
	bar.sync 	0;
	@%p11 bra 	$L__BB21_20;
	max.u32 	%r210, %r3, 32;
	setp.lt.u32 	%p12, %r3, 32;
	selp.u32 	%r211, 1, 0, %p12;
	add.s32 	%r212, %r3, %r211;
	sub.s32 	%r213, %r210, %r212;
	div.u32 	%r214, %r213, %r2;
	add.s32 	%r55, %r214, %r211;
	and.b32  	%r215, %r55, 3;
	setp.eq.s32 	%p13, %r215, 3;
	mov.u32 	%r448, %r457;
	@%p13 bra 	$L__BB21_17;
	add.s32 	%r216, %r55, 1;
	and.b32  	%r217, %r216, 3;
	shl.b32 	%r218, %r457, 2;
	mov.u32 	%r219, _ZZ9cuda_gemmIiLi128ELi1ELi1ELi32ELi32ELi32ELi1EEviiiPT_S1_S1_iiE3Csh;
	add.s32 	%r445, %r219, %r218;
	neg.s32 	%r444, %r217;
	mad.lo.s32 	%r448, %r2, %r217, %r457;
$L__BB21_16:
	.pragma "nounroll";
	mov.b32 	%r220, 0;
	st.shared.u32 	[%r445], %r220;
	add.s32 	%r445, %r445, %r12;
	add.s32 	%r444, %r444, 1;
	setp.ne.s32 	%p14, %r444, 0;
	@%p14 bra 	$L__BB21_16;
$L__BB21_17:
	setp.lt.u32 	%p15, %r55, 3;
	@%p15 bra 	$L__BB21_20;
	shl.b32 	%r221, %r448, 2;
	mov.u32 	%r222, _ZZ9cuda_gemmIiLi128ELi1ELi1ELi32ELi32ELi32ELi1EEviiiPT_S1_S1_iiE3Csh;
	add.s32 	%r447, %r222, %r221;
	shl.b32 	%r65, %r2, 4;
	shl.b32 	%r66, %r2, 3;
	mul.lo.s32 	%r67, %r2, 12;
$L__BB21_19:
	mov.b32 	%r223, 0;
	st.shared.u32 	[%r447], %r223;
	add.s32 	%r224, %r447, %r12;
	st.shared.u32 	[%r224], %r223;
	add.s32 	%r225, %r447, %r66;
	st.shared.u32 	[%r225], %r223;
	add.s32 	%r226, %r447, %r67;
	st.shared.u32 	[%r226], %r223;
	add.s32 	%r448, %r448, %r12;
	add.s32 	%r447, %r447, %r65;
	setp.lt.u32 	%p16, %r448, 32;
	@%p16 bra 	$L__BB21_19;
$L__BB21_20:
	setp.gt.u32 	%p17, %r457, 31;
	@%p17 bra 	$L__BB21_23;
	and.b32  	%r227, %r457, 31;
	shl.b32 	%r228, %r457, 2;
	and.b32  	%r229, %r228, 124;
	mov.u32 	%r230, _ZZ9cuda_gemmIiLi128ELi1ELi1ELi32ELi32ELi32ELi1EEviiiPT_S1_S1_iiE3Ash;
	add.s32 	%r231, %r230, %r229;
	ld.shared.u32 	%r72, [%r231];
	setp.eq.s32 	%p18, %r227, 31;
	selp.b32 	%r232, -128, 0, %p18;
	add.s32 	%r233, %r231, %r232;
	ld.shared.u32 	%r73, [%r233+4];
	setp.lt.u32 	%p19, %r227, 30;
	selp.b32 	%r234, 0, -128, %p19;
	add.s32 	%r235, %r231, %r234;
	ld.shared.u32 	%r74, [%r235+8];
	setp.lt.u32 	%p20, %r227, 29;
	selp.b32 	%r236, 0, -128, %p20;
	add.s32 	%r237, %r231, %r236;
	ld.shared.u32 	%r75, [%r237+12];
	setp.lt.u32 	%p21, %r227, 28;
	selp.b32 	%r238, 0, -128, %p21;
	add.s32 	%r239, %r231, %r238;
	ld.shared.u32 	%r76, [%r239+16];
	setp.lt.u32 	%p22, %r227, 27;
	selp.b32 	%r240, 0, -128, %p22;
	add.s32 	%r241, %r231, %r240;
	ld.shared.u32 	%r77, [%r241+20];
	setp.lt.u32 	%p23, %r227, 26;
	selp.b32 	%r242, 0, -128, %p23;
	add.s32 	%r243, %r231, %r242;
	ld.shared.u32 	%r78, [%r243+24];
	setp.lt.u32 	%p24, %r227, 25;
	selp.b32 	%r244, 0, -128, %p24;
	add.s32 	%r245, %r231, %r244;
	ld.shared.u32 	%r79, [%r245+28];
	setp.lt.u32 	%p25, %r227, 24;
	selp.b32 	%r246, 0, -128, %p25;
	add.s32 	%r247, %r231, %r246;
	ld.shared.u32 	%r80, [%r247+32];
	setp.lt.u32 	%p26, %r227, 23;
	selp.b32 	%r248, 0, -128, %p26;
	add.s32 	%r249, %r231, %r248;
	ld.shared.u32 	%r81, [%r249+36];
	setp.lt.u32 	%p27, %r227, 22;
	selp.b32 	%r250, 0, -128, %p27;
	add.s32 	%r251, %r231, %r250;
	ld.shared.u32 	%r82, [%r251+40];
	setp.lt.u32 	%p28, %r227, 21;
	selp.b32 	%r252, 0, -128, %p28;
	add.s32 	%r253, %r231, %r252;
	ld.shared.u32 	%r83, [%r253+44];
	setp.lt.u32 	%p29, %r227, 20;
	selp.b32 	%r254, 0, -128, %p29;
	add.s32 	%r255, %r231, %r254;
	ld.shared.u32 	%r84, [%r255+48];
	setp.lt.u32 	%p30, %r227, 19;
	selp.b32 	%r256, 0, -128, %p30;
	add.s32 	%r257, %r231, %r256;
	ld.shared.u32 	%r85, [%r257+52];
	setp.lt.u32 	%p31, %r227, 18;
	selp.b32 	%r258, 0, -128, %p31;
	add.s32 	%r259, %r231, %r258;
	ld.shared.u32 	%r86, [%r259+56];
	setp.lt.u32 	%p32, %r227, 17;
	selp.b32 	%r260, 0, -128, %p32;
	add.s32 	%r261, %r231, %r260;
	ld.shared.u32 	%r87, [%r261+60];
	setp.lt.u32 	%p33, %r227, 16;
	selp.b32 	%r262, 0, -128, %p33;
	add.s32 	%r263, %r231, %r262;
	ld.shared.u32 	%r88, [%r263+64];
	setp.lt.u32 	%p34, %r227, 15;
	selp.b32 	%r264, 0, -128, %p34;
	add.s32 	%r265, %r231, %r264;
	ld.shared.u32 	%r89, [%r265+68];
	setp.lt.u32 	%p35, %r227, 14;
	selp.b32 	%r266, 0, -128, %p35;
	add.s32 	%r267, %r231, %r266;
	ld.shared.u32 	%r90, [%r267+72];
	setp.lt.u32 	%p36, %r227, 13;
	selp.b32 	%r268, 0, -128, %p36;
	add.s32 	%r269, %r231, %r268;
	ld.shared.u32 	%r91, [%r269+76];
	setp.lt.u32 	%p37, %r227, 12;
	selp.b32 	%r270, 0, -128, %p37;
	add.s32 	%r271, %r231, %r270;
	ld.shared.u32 	%r92, [%r271+80];
	setp.lt.u32 	%p38, %r227, 11;
	selp.b32 	%r272, 0, -128, %p38;
	add.s32 	%r273, %r231, %r272;
	ld.shared.u32 	%r93, [%r273+84];
	setp.lt.u32 	%p39, %r227, 10;
	selp.b32 	%r274, 0, -128, %p39;
	add.s32 	%r275, %r231, %r274;
	ld.shared.u32 	%r94, [%r275+88];
	setp.lt.u32 	%p40, %r227, 9;
	selp.b32 	%r276, 0, -128, %p40;
	add.s32 	%r277, %r231, %r276;
	ld.shared.u32 	%r95, [%r277+92];
	setp.lt.u32 	%p41, %r227, 8;
	selp.b32 	%r278, 0, -128, %p41;
	add.s32 	%r279, %r231, %r278;
	ld.shared.u32 	%r96, [%r279+96];
	setp.lt.u32 	%p42, %r227, 7;
	selp.b32 	%r280, 0, -128, %p42;
	add.s32 	%r281, %r231, %r280;
	ld.shared.u32 	%r97, [%r281+100];
	setp.lt.u32 	%p43, %r227, 6;
	selp.b32 	%r282, 0, -128, %p43;
	add.s32 	%r283, %r231, %r282;
	ld.shared.u32 	%r98, [%r283+104];
	setp.lt.u32 	%p44, %r227, 5;
	selp.b32 	%r284, 0, -128, %p44;
	add.s32 	%r285, %r231, %r284;
	ld.shared.u32 	%r99, [%r285+108];
	setp.lt.u32 	%p45, %r227, 4;
	selp.b32 	%r286, 0, -128, %p45;
	add.s32 	%r287, %r231, %r286;
	ld.shared.u32 	%r100, [%r287+112];
	setp.lt.u32 	%p46, %r227, 3;
	selp.b32 	%r288, 0, -128, %p46;
	add.s32 	%r289, %r231, %r288;
	ld.shared.u32 	%r101, [%r289+116];
	setp.lt.u32 	%p47, %r227, 2;
	selp.b32 	%r290, 0, -128, %p47;
	add.s32 	%r291, %r231, %r290;
	ld.shared.u32 	%r102, [%r291+120];
	setp.eq.s32 	%p48, %r227, 0;
	selp.b32 	%r292, 0, -128, %p48;
	add.s32 	%r293, %r231, %r292;
	ld.shared.u32 	%r103, [%r293+124];
	add.s32 	%r294, %r457, 1;
	and.b32  	%r104, %r294, 31;
	add.s32 	%r295, %r457, 2;
	and.b32  	%r105, %r295, 31;
	add.s32 	%r296, %r457, 3;
	and.b32  	%r106, %r296, 31;
	add.s32 	%r297, %r457, 4;
	and.b32  	%r107, %r297, 31;
	add.s32 	%r298, %r457, 5;
	and.b32  	%r108, %r298, 31;
	add.s32 	%r299, %r457, 10;
	and.b32  	%r109, %r299, 31;
	add.s32 	%r300, %r457, 11;
	and.b32  	%r110, %r300, 31;
	add.s32 	%r301, %r457, 12;
	and.b32  	%r111, %r301, 31;
	add.s32 	%r302, %r457, 13;
	and.b32  	%r112, %r302, 31;
	add.s32 	%r303, %r457, 14;
	and.b32  	%r113, %r303, 31;
	add.s32 	%r304, %r457, 15;
	and.b32  	%r114, %r304, 31;
	add.s32 	%r305, %r457, 17;
	and.b32  	%r115, %r305, 31;
	add.s32 	%r306, %r457, 18;
	and.b32  	%r116, %r306, 31;
	add.s32 	%r307, %r457, 19;
	and.b32  	%r117, %r307, 31;
	add.s32 	%r308, %r457, 20;
	and.b32  	%r118, %r308, 31;
	add.s32 	%r309, %r457, 21;
	and.b32  	%r119, %r309, 31;
	add.s32 	%r310, %r457, 26;
	and.b32  	%r120, %r310, 31;
	add.s32 	%r311, %r457, 30;
	and.b32  	%r121, %r311, 31;
	mad.lo.s32 	%r312, %r457, 132, %r229;
	mov.u32 	%r313, _ZZ9cuda_gemmIiLi128ELi1ELi1ELi32ELi32ELi32ELi1EEviiiPT_S1_S1_iiE11kron_fac_sh;
	add.s32 	%r450, %r313, %r312;
	mov.u32 	%r314, _ZZ9cuda_gemmIiLi128ELi1ELi1ELi32ELi32ELi32ELi1EEviiiPT_S1_S1_iiE3Csh;
	add.s32 	%r449, %r314, %r228;
	mov.u32 	%r451, %r457;
$L__BB21_22:
	ld.shared.u32 	%r315, [%r450];
	shfl.sync.idx.b32	%r316|%p49, %r315, %r457, 31, -1;
	mul.lo.s32 	%r317, %r316, %r72;
	shfl.sync.idx.b32	%r318|%p50, %r315, %r104, 31, -1;
	mad.lo.s32 	%r319, %r318, %r73, %r317;
	shfl.sync.idx.b32	%r320|%p51, %r315, %r105, 31, -1;
	mad.lo.s32 	%r321, %r320, %r74, %r319;
	shfl.sync.idx.b32	%r322|%p52, %r315, %r106, 31, -1;
	mad.lo.s32 	%r323, %r322, %r75, %r321;
	shfl.sync.idx.b32	%r324|%p53, %r315, %r107, 31, -1;
	mad.lo.s32 	%r325, %r324, %r76, %r323;
	shfl.sync.idx.b32	%r326|%p54, %r315, %r108, 31, -1;
	mad.lo.s32 	%r327, %r326, %r77, %r325;
	add.s32 	%r328, %r457, 6;
	and.b32  	%r329, %r328, 31;
	shfl.sync.idx.b32	%r330|%p55, %r315, %r329, 31, -1;
	mad.lo.s32 	%r331, %r330, %r78, %r327;
	add.s32 	%r332, %r457, 7;
	and.b32  	%r333, %r332, 31;
	shfl.sync.idx.b32	%r334|%p56, %r315, %r333, 31, -1;
	mad.lo.s32 	%r335, %r334, %r79, %r331;
	add.s32 	%r336, %r457, 8;
	and.b32  	%r337, %r336, 31;
	shfl.sync.idx.b32	%r338|%p57, %r315, %r337, 31, -1;
	mad.lo.s32 	%r339, %r338, %r80, %r335;
	add.s32 	%r340, %r457, 9;
	and.b32  	%r341, %r340, 31;
	shfl.sync.idx.b32	%r342|%p58, %r315, %r341, 31, -1;
	mad.lo.s32 	%r343, %r342, %r81, %r339;
	shfl.sync.idx.b32	%r344|%p59, %r315, %r109, 31, -1;
	mad.lo.s32 	%r345, %r344, %r82, %r343;
	shfl.sync.idx.b32	%r346|%p60, %r315, %r110, 31, -1;
	mad.lo.s32 	%r347, %r346, %r83, %r345;
	shfl.sync.idx.b32	%r348|%p61, %r315, %r111, 31, -1;
	mad.lo.s32 	%r349, %r348, %r84, %r347;
	shfl.sync.idx.b32	%r350|%p62, %r315, %r112, 31, -1;
	mad.lo.s32 	%r351, %r350, %r85, %r349;
	shfl.sync.idx.b32	%r352|%p63, %r315, %r113, 31, -1;
	mad.lo.s32 	%r353, %r352, %r86, %r351;
	shfl.sync.idx.b32	%r354|%p64, %r315, %r114, 31, -1;
	mad.lo.s32 	%r355, %r354, %r87, %r353;
	xor.b32  	%r356, %r457, 16;
	shfl.sync.idx.b32	%r357|%p65, %r315, %r356, 31, -1;
	mad.lo.s32 	%r358, %r357, %r88, %r355;
	shfl.sync.idx.b32	%r359|%p66, %r315, %r115, 31, -1;
	mad.lo.s32 	%r360, %r359, %r89, %r358;
	shfl.sync.idx.b32	%r361|%p67, %r315, %r116, 31, -1;
	mad.lo.s32 	%r362, %r361, %r90, %r360;
	shfl.sync.idx.b32	%r363|%p68, %r315, %r117, 31, -1;
	mad.lo.s32 	%r364, %r363, %r91, %r362;
	shfl.sync.idx.b32	%r365|%p69, %r315, %r118, 31, -1;
	mad.lo.s32 	%r366, %r365, %r92, %r364;
	shfl.sync.idx.b32	%r367|%p70, %r315, %r119, 31, -1;
	mad.lo.s32 	%r368, %r367, %r93, %r366;
	add.s32 	%r369, %r457, 22;
	and.b32  	%r370, %r369, 31;
	shfl.sync.idx.b32	%r371|%p71, %r315, %r370, 31, -1;
	mad.lo.s32 	%r372, %r371, %r94, %r368;
	add.s32 	%r373, %r457, 23;
	and.b32  	%r374, %r373, 31;
	shfl.sync.idx.b32	%r375|%p72, %r315, %r374, 31, -1;
	mad.lo.s32 	%r376, %r375, %r95, %r372;
	add.s32 	%r377, %r457, 24;
	and.b32  	%r378, %r377, 31;
	shfl.sync.idx.b32	%r379|%p73, %r315, %r378, 31, -1;
	mad.lo.s32 	%r380, %r379, %r96, %r376;
	add.s32 	%r381, %r457, 25;
	and.b32  	%r382, %r381, 31;
	shfl.sync.idx.b32	%r383|%p74, %r315, %r382, 31, -1;
	mad.lo.s32 	%r384, %r383, %r97, %r380;
	shfl.sync.idx.b32	%r385|%p75, %r315, %r120, 31, -1;
	mad.lo.s32 	%r386, %r385, %r98, %r384;
	add.s32 	%r387, %r457, 27;
	and.b32  	%r388, %r387, 31;
	shfl.sync.idx.b32	%r389|%p76, %r315, %r388, 31, -1;
	mad.lo.s32 	%r390, %r389, %r99, %r386;
	add.s32 	%r391, %r457, 28;
	and.b32  	%r392, %r391, 31;
	shfl.sync.idx.b32	%r393|%p77, %r315, %r392, 31, -1;
	mad.lo.s32 	%r394, %r393, %r100, %r390;
	add.s32 	%r395, %r457, 29;
	and.b32  	%r396, %r395, 31;
	shfl.sync.idx.b32	%r397|%p78, %r315, %r396, 31, -1;
	mad.lo.s32 	%r398, %r397, %r101, %r394;
	shfl.sync.idx.b32	%r399|%p79, %r315, %r121, 31, -1;
	mad.lo.s32 	%r400, %r399, %r102, %r398;
	add.s32 	%r401, %r457, -1;
	and.b32  	%r402, %r401, 31;
	shfl.sync.idx.b32	%r403|%p80, %r315, %r402, 31, -1;
	mad.lo.s32 	%r404, %r403, %r103, %r400;
	ld.shared.u32 	%r405, [%r449];
	add.s32 	%r406, %r405, %r404;
	st.shared.u32 	[%r449], %r406;
	add.s32 	%r451, %r451, %r2;
	mad.lo.s32 	%r450, %r2, 132, %r450;
	add.s32 	%r449, %r449, %r12;
	setp.lt.u32 	%p81, %r451, 32;
	@%p81 bra 	$L__BB21_22;
$L__BB21_23:
	setp.gt.u32 	%p82, %r457, 31;
	bar.sync 	0;
	@%p82 bra 	$L__BB21_30;
	ld.param.u64 	%rd46, [_Z9cuda_gemmIiLi128ELi1ELi1ELi32ELi32ELi32ELi1EEviiiPT_S1_S1_ii_param_5];
	cvta.to.global.u64 	%rd7, %rd46;
	shl.b32 	%r130, %r24, 5;
	max.u32 	%r407, %r3, 32;
	setp.lt.u32 	%p83, %r3, 32;
	selp.u32 	%r408, 1, 0, %p83;
	add.s32 	%r409, %r3, %r408;
	sub.s32 	%r410, %r407, %r409;
	div.u32 	%r411, %r410, %r2;
	add.s32 	%r131, %r411, %r408;
	and.b32  	%r412, %r131, 3;
	setp.eq.s32 	%p84, %r412, 3;
	@%p84 bra 	$L__BB21_27;
	add.s32 	%r413, %r131, 1;
	and.b32  	%r414, %r413, 3;
	shl.b32 	%r415, %r457, 2;
	mov.u32 	%r416, _ZZ9cuda_gemmIiLi128ELi1ELi1ELi32ELi32ELi32ELi1EEviiiPT_S1_S1_iiE3Csh;
	add.s32 	%r453, %r416, %r415;
	add.s32 	%r417, %r457, %r130;
	mul.wide.u32 	%rd37, %r417, 4;
	add.s64 	%rd48, %rd7, %rd37;
	mul.wide.u32 	%rd9, %r2, 4;
	neg.s32 	%r452, %r414;
	mad.lo.s32 	%r457, %r2, %r414, %r457;
$L__BB21_26:
	.pragma "nounroll";
	ld.shared.u32 	%r418, [%r453];
	st.global.u32 	[%rd48], %r418;
	add.s32 	%r453, %r453, %r12;
	add.s64 	%rd48, %rd48, %rd9;
	add.s32 	%r452, %r452, 1;
	setp.ne.s32 	%p85, %r452, 0;
	@%p85 bra 	$L__BB21_26;
$L__BB21_27:
	setp.lt.u32 	%p86, %r131, 3;
	@%p86 bra 	$L__BB21_30;
	shl.b32 	%r419, %r457, 2;
	mov.u32 	%r420, _ZZ9cuda_gemmIiLi128ELi1ELi1ELi32ELi32ELi32ELi1EEviiiPT_S1_S1_iiE3Csh;
	add.s32 	%r456, %r420, %r419;
	shl.b32 	%r141, %r2, 4;
	shl.b32 	%r142, %r2, 3;
	mul.lo.s32 	%r143, %r2, 12;
	mul.wide.u32 	%rd38, %r2, 4;
	add.s64 	%rd12, %rd7, %rd38;
	add.s32 	%r455, %r457, %r130;
	mul.wide.u32 	%rd39, %r2, 8;
	add.s64 	%rd13, %rd7, %rd39;
	mul.wide.u32 	%rd40, %r2, 12;
	add.s64 	%rd14, %rd7, %rd40;
$L__BB21_29:
	mul.wide.s32 	%rd41, %r455, 4;
	add.s64 	%rd42, %rd12, %rd41;
	add.s64 	%rd43, %rd13, %rd41;
	add.s64 	%rd44, %rd14, %rd41;
	add.s64 	%rd45, %rd7, %rd41;
	ld.shared.u32 	%r421, [%r456];
	st.global.u32 	[%rd45], %r421;
	add.s32 	%r422, %r456, %r12;
	ld.shared.u32 	%r423, [%r422];
	st.global.u32 	[%rd42], %r423;
	add.s32 	%r424, %r456, %r142;
	ld.shared.u32 	%r425, [%r424];
	st.global.u32 	[%rd43], %r425;
	add.s32 	%r426, %r456, %r143;
	ld.shared.u32 	%r427, [%r426];
	st.global.u32 	[%rd44], %r427;
	add.s32 	%r457, %r457, %r12;
	add.s32 	%r456, %r456, %r141;
	add.s32 	%r455, %r455, %r12;
	setp.lt.u32 	%p87, %r457, 32;
	@%p87 bra 	$L__BB21_29;
$L__BB21_30:
	ret;

}
	// .globl	_Z9cuda_gemmIiLi128ELi1ELi1ELi32ELi64ELi64ELi0EEviiiPT_S1_S1_ii
.visible .entry _Z9cuda_gemmIiLi128ELi1ELi1ELi32ELi64ELi64ELi0EEviiiPT_S1_S1_ii(
	.param .u32 _Z9cuda_gemmIiLi128ELi1ELi1ELi32ELi64ELi64ELi0EEviiiPT_S1_S1_ii_param_0,
	.param .u32 _Z9cuda_gemmIiLi128ELi1ELi1ELi32ELi64ELi64ELi0EEviiiPT_S1_S1_ii_param_1,
	.param .u32 _Z9cuda_gemmIiLi128ELi1ELi1ELi32ELi64ELi64ELi0EEviiiPT_S1_S1_ii_param_2,
	.param .u64 .ptr .align 1 _Z9cuda_gemmIiLi128ELi1ELi1ELi32ELi64ELi64ELi0EEviiiPT_S1_S1_ii_param_3,
	.param .u64 .ptr .align 1 _Z9cuda_gemmIiLi128ELi1ELi1ELi32ELi64ELi64ELi0EEviiiPT_S1_S1_ii_param_4,
	.param .u64 .ptr .align 1 _Z9cuda_gemmIiLi128ELi1ELi1ELi32ELi64ELi64ELi0EEviiiPT_S1_S1_ii_param_5,
	.param .u32 _Z9cuda_gemmIiLi128ELi1ELi1ELi32ELi64ELi64ELi0EEviiiPT_S1_S1_ii_param_6,
	.param .u32 _Z9cuda_gemmIiLi128ELi1ELi1ELi32ELi64ELi64ELi0EEviiiPT_S1_S1_ii_param_7
)
.maxntid 128
{
	.reg .pred 	%p<290>;
	.reg .b32 	%r<1469>;
	.reg .b64 	%rd<30>;
	// demoted variable
	.shared .align 128 .b8 _ZZ9cuda_gemmIiLi128ELi1ELi1ELi32ELi64ELi64ELi0EEviiiPT_S1_S1_iiE11kron_fac_sh[16640];
	// demoted variable
	.shared .align 128 .b8 _ZZ9cuda_gemmIiLi128ELi1ELi1ELi32ELi64ELi64ELi0EEviiiPT_S1_S1_iiE3Ash[128];
	// demoted variable
	.shared .align 128 .b8 _ZZ9cuda_gemmIiLi128ELi1ELi1ELi32ELi64ELi64ELi0EEviiiPT_S1_S1_iiE3Csh[128];
	ld.param.u64 	%rd6, [_Z9cuda_gemmIiLi128ELi1ELi1ELi32ELi64ELi64ELi0EEviiiPT_S1_S1_ii_param_3];
	ld.param.u64 	%rd4, [_Z9cuda_gemmIiLi128ELi1ELi1ELi32ELi64ELi64ELi0EEviiiPT_S1_S1_ii_param_4];
	ld.param.u32 	%r509, [_Z9cuda_gemmIiLi128ELi1ELi1ELi32ELi64ELi64ELi0EEviiiPT_S1_S1_ii_param_6];
	ld.param.u32 	%r510, [_Z9cuda_gemmIiLi128ELi1ELi1ELi32ELi64ELi64ELi0EEviiiPT_S1_S1_ii_param_7];
	cvta.to.global.u64 	%rd1, %rd6;
	mov.u32 	%r1, %tid.x;
	mul.lo.s32 	%r2, %r510, %r509;
	setp.ge.u32 	%p3, %r1, %r2;
	@%p3 bra 	$L__BB22_3;
	mov.u32 	%r3, %ntid.x;
	cvta.to.global.u64 	%rd2, %rd4;
	mov.u32 	%r513, _ZZ9cuda_gemmIiLi128ELi1ELi1ELi32ELi64ELi64ELi0EEviiiPT_S1_S1_iiE11kron_fac_sh;
	mov.u32 	%r1248, %r1;
$L__BB22_2:
	ld.param.u32 	%r1213, [_Z9cuda_gemmIiLi128ELi1ELi1ELi32ELi64ELi64ELi0EEviiiPT_S1_S1_ii_param_7];
	ld.param.u32 	%r1208, [_Z9cuda_gemmIiLi128ELi1ELi1ELi32ELi64ELi64ELi0EEviiiPT_S1_S1_ii_param_6];
	mul.wide.u32 	%rd7, %r1248, 4;
	add.s64 	%rd8, %rd2, %rd7;
	ld.global.u32 	%r511, [%rd8];
	rem.u32 	%r512, %r1248, %r1208;
	mad.lo.s32 	%r514, %r512, 260, %r513;
	div.u32 	%r515, %r1248, %r1213;
	shl.b32 	%r516, %r515, 2;
	add.s32 	%r517, %r514, %r516;
	st.shared.u32 	[%r517], %r511;
	add.s32 	%r1248, %r1248, %r3;
	setp.lt.u32 	%p4, %r1248, %r2;
	@%p4 bra 	$L__BB22_2;
$L__BB22_3:
	ld.param.u32 	%r1214, [_Z9cuda_gemmIiLi128ELi1ELi1ELi32ELi64ELi64ELi0EEviiiPT_S1_S1_ii_param_7];
	div.s32 	%r6, 32, %r1214;
	div.u32 	%r8, %r1, %r6;
	mul.lo.s32 	%r518, %r8, %r6;
	sub.s32 	%r7, %r1, %r518;
	mov.u32 	%r9, %ntid.x;
	div.u32 	%r10, %r9, %r6;
	mov.u32 	%r11, %ctaid.y;
	mov.u32 	%r519, %nctaid.y;
	setp.ge.u32 	%p5, %r11, %r519;
	@%p5 bra 	$L__BB22_293;
	ld.param.u32 	%r1215, [_Z9cuda_gemmIiLi128ELi1ELi1ELi32ELi64ELi64ELi0EEviiiPT_S1_S1_ii_param_7];
	setp.gt.u32 	%p6, %r1, 31;
	min.s32 	%r12, %r1215, 32;
	shl.b32 	%r520, %r1215, 8;
	sub.s32 	%r13, 8223, %r520;
	mov.u32 	%r14, %ctaid.x;
	@%p6 bra 	$L__BB22_11;
	ld.param.u32 	%r1206, [_Z9cuda_gemmIiLi128ELi1ELi1ELi32ELi64ELi64ELi0EEviiiPT_S1_S1_ii_param_2];
	shl.b32 	%r15, %r14, 5;
	mul.lo.s32 	%r16, %r11, %r1206;
	add.s32 	%r521, %r1, %r9;
	max.u32 	%r522, %r521, 32;
	setp.lt.u32 	%p7, %r521, 32;
	selp.u32 	%r523, 1, 0, %p7;
	add.s32 	%r524, %r521, %r523;
	sub.s32 	%r525, %r522, %r524;
	div.u32 	%r526, %r525, %r9;
	add.s32 	%r17, %r526, %r523;
	and.b32  	%r527, %r17, 3;
	setp.eq.s32 	%p8, %r527, 3;
	mov.u32 	%r1258, %r1;
	@%p8 bra 	$L__BB22_8;
	add.s32 	%r528, %r17, 1;
	and.b32  	%r529, %r528, 3;
	shl.b32 	%r530, %r1, 2;
	mov.u32 	%r531, _ZZ9cuda_gemmIiLi128ELi1ELi1ELi32ELi64ELi64ELi0EEviiiPT_S1_S1_iiE3Ash;
	add.s32 	%r1251, %r531, %r530;
	shl.b32 	%r19, %r9, 2;
	add.s32 	%r532, %r1, %r16;
	add.s32 	%r1250, %r532, %r15;
	neg.s32 	%r1249, %r529;
	mad.lo.s32 	%r1258, %r9, %r529, %r1;
$L__BB22_7:
	.pragma "nounroll";
	mul.wide.u32 	%rd9, %r1250, 4;
	add.s64 	%rd10, %rd1, %rd9;
	ld.global.u32 	%r533, [%rd10];
	st.shared.u32 	[%r1251], %r533;
	add.s32 	%r1251, %r1251, %r19;
	add.s32 	%r1250, %r1250, %r9;
	add.s32 	%r1249, %r1249, 1;
	setp.ne.s32 	%p9, %r1249, 0;
	@%p9 bra 	$L__BB22_7;
$L__BB22_8:
	setp.lt.u32 	%p10, %r17, 3;
	@%p10 bra 	$L__BB22_11;
	shl.b32 	%r30, %r9, 2;
	shl.b32 	%r534, %r1258, 2;
	mov.u32 	%r535, _ZZ9cuda_gemmIiLi128ELi1ELi1ELi32ELi64ELi64ELi0EEviiiPT_S1_S1_iiE3Ash;
	add.s32 	%r1257, %r535, %r534;
	shl.b32 	%r32, %r9, 4;
	shl.b32 	%r33, %r9, 3;
	mul.lo.s32 	%r34, %r9, 12;
	add.s32 	%r536, %r1258, %r16;
	add.s32 	%r1253, %r536, %r15;
	add.s32 	%r1256, %r1253, %r9;
	shl.b32 	%r537, %r9, 1;
	add.s32 	%r1255, %r1253, %r537;
	mad.lo.s32 	%r1254, %r9, 3, %r1253;
$L__BB22_10:
	mul.wide.u32 	%rd11, %r1253, 4;
	add.s64 	%rd12, %rd1, %rd11;
	ld.global.u32 	%r538, [%rd12];
	st.shared.u32 	[%r1257], %r538;
	mul.wide.u32 	%rd13, %r1256, 4;
	add.s64 	%rd14, %rd1, %rd13;
	ld.global.u32 	%r539, [%rd14];
	add.s32 	%r540, %r1257, %r30;
	st.shared.u32 	[%r540], %r539;
	mul.wide.u32 	%rd15, %r1255, 4;
	add.s64 	%rd16, %rd1, %rd15;
	ld.global.u32 	%r541, [%rd16];
	add.s32 	%r542, %r1257, %r33;
	st.shared.u32 	[%r542], %r541;
	mul.wide.u32 	%rd17, %r1254, 4;
	add.s64 	%rd18, %rd1, %rd17;
	ld.global.u32 	%r543, [%rd18];
	add.s32 	%r544, %r1257, %r34;
	st.shared.u32 	[%r544], %r543;
	add.s32 	%r1258, %r1258, %r30;
	add.s32 	%r1257, %r1257, %r32;
	add.s32 	%r1256, %r1256, %r30;
	add.s32 	%r1255, %r1255, %r30;
	add.s32 	%r1254, %r1254, %r30;
	add.s32 	%r1253, %r1253, %r30;
	setp.lt.u32 	%p11, %r1258, 32;
	@%p11 bra 	$L__BB22_10;
$L__BB22_11:
	setp.gt.u32 	%p12, %r1, 31;
	bar.sync 	0;
	@%p12 bra 	$L__BB22_18;
	add.s32 	%r545, %r1, %r9;
	max.u32 	%r546, %r545, 32;
	setp.lt.u32 	%p13, %r545, 32;
	selp.u32 	%r547, 1, 0, %p13;
	add.s32 	%r548, %r545, %r547;
	sub.s32 	%r549, %r546, %r548;
	div.u32 	%r550, %r549, %r9;
	add.s32 	%r51, %r550, %r547;
	and.b32  	%r551, %r51, 3;
	setp.eq.s32 	%p14, %r551, 3;
	mov.u32 	%r1361, %r1;
	@%p14 bra 	$L__BB22_15;
	add.s32 	%r552, %r51, 1;
	and.b32  	%r553, %r552, 3;
	shl.b32 	%r554, %r1, 2;
	mov.u32 	%r555, _ZZ9cuda_gemmIiLi128ELi1ELi1ELi32ELi64ELi64ELi0EEviiiPT_S1_S1_iiE3Csh;
	add.s32 	%r1260, %r555, %r554;
	shl.b32 	%r53, %r9, 2;
	neg.s32 	%r1259, %r553;
	mad.lo.s32 	%r1361, %r9, %r553, %r1;
$L__BB22_14:
	.pragma "nounroll";
	mov.b32 	%r556, 0;
	st.shared.u32 	[%r1260], %r556;
	add.s32 	%r1260, %r1260, %r53;
	add.s32 	%r1259, %r1259, 1;
	setp.ne.s32 	%p15, %r1259, 0;
	@%p15 bra 	$L__BB22_14;
$L__BB22_15:
	setp.lt.u32 	%p16, %r51, 3;
	@%p16 bra 	$L__BB22_18;
	shl.b32 	%r61, %r9, 2;
	shl.b32 	%r557, %r1361, 2;
	mov.u32 	%r558, _ZZ9cuda_gemmIiLi128ELi1ELi1ELi32ELi64ELi64ELi0EEviiiPT_S1_S1_iiE3Csh;
	add.s32 	%r1360, %r558, %r557;
	shl.b32 	%r63, %r9, 4;
	shl.b32 	%r64, %r9, 3;
	mul.lo.s32 	%r65, %r9, 12;
$L__BB22_17:
	mov.b32 	%r559, 0;
	st.shared.u32 	[%r1360], %r559;
	add.s32 	%r560, %r1360, %r61;
	st.shared.u32 	[%r560], %r559;
	add.s32 	%r561, %r1360, %r64;
	st.shared.u32 	[%r561], %r559;
	add.s32 	%r562, %r1360, %r65;
	st.shared.u32 	[%r562], %r559;
	add.s32 	%r1361, %r1361, %r61;
	add.s32 	%r1360, %r1360, %r63;
	setp.lt.u32 	%p17, %r1361, 32;
	@%p17 bra 	$L__BB22_17;
$L__BB22_18:
	setp.lt.s32 	%p18, %r6, 1;
	@%p18 bra 	$L__BB22_286;
	ld.param.u32 	%r1216, [_Z9cuda_gemmIiLi128ELi1ELi1ELi32ELi64ELi64ELi0EEviiiPT_S1_S1_ii_param_7];
	setp.lt.s32 	%p19, %r1216, 33;
	and.b32  	%r563, %r1, 31;
	rem.s32 	%r66, %r563, %r12;
	@%p19 bra 	$L__BB22_85;
	add.s32 	%r566, %r66, 1;
	setp.lt.s32 	%p21, %r566, %r12;
	selp.b32 	%r67, 0, %r12, %p21;
	add.s32 	%r567, %r66, 2;
	setp.lt.s32 	%p22, %r567, %r12;
	selp.b32 	%r68, 0, %r12, %p22;
	add.s32 	%r568, %r66, 3;
	setp.lt.s32 	%p23, %r568, %r12;
	selp.b32 	%r69, 0, %r12, %p23;
	add.s32 	%r569, %r66, 4;
	setp.lt.s32 	%p24, %r569, %r12;
	selp.b32 	%r70, 0, %r12, %p24;
	add.s32 	%r570, %r66, 5;
	setp.lt.s32 	%p25, %r570, %r12;
	selp.b32 	%r71, 0, %r12, %p25;
	add.s32 	%r571, %r66, 6;
	setp.lt.s32 	%p26, %r571, %r12;
	selp.b32 	%r72, 0, %r12, %p26;
	add.s32 	%r572, %r66, 7;
	setp.lt.s32 	%p27, %r572, %r12;
	selp.b32 	%r73, 0, %r12, %p27;
	add.s32 	%r573, %r66, 8;
	setp.lt.s32 	%p28, %r573, %r12;
	selp.b32 	%r74, 0, %r12, %p28;
	add.s32 	%r574, %r66, 9;
	setp.lt.s32 	%p29, %r574, %r12;
	selp.b32 	%r75, 0, %r12, %p29;
	add.s32 	%r575, %r66, 10;
	setp.lt.s32 	%p30, %r575, %r12;
	selp.b32 	%r76, 0, %r12, %p30;
	add.s32 	%r576, %r66, 11;
	setp.lt.s32 	%p31, %r576, %r12;
	selp.b32 	%r77, 0, %r12, %p31;
	add.s32 	%r577, %r66, 12;
	setp.lt.s32 	%p32, %r577, %r12;
	selp.b32 	%r78, 0, %r12, %p32;
	add.s32 	%r578, %r66, 13;
	setp.lt.s32 	%p33, %r578, %r12;
	selp.b32 	%r79, 0, %r12, %p33;
	add.s32 	%r579, %r66, 14;
	setp.lt.s32 	%p34, %r579, %r12;
	selp.b32 	%r80, 0, %r12, %p34;
	add.s32 	%r580, %r66, 15;
	setp.lt.s32 	%p35, %r580, %r12;
	selp.b32 	%r81, 0, %r12, %p35;
	add.s32 	%r581, %r66, 16;
	setp.lt.s32 	%p36, %r581, %r12;
	selp.b32 	%r82, 0, %r12, %p36;
	add.s32 	%r582, %r66, 17;
	setp.lt.s32 	%p37, %r582, %r12;
	selp.b32 	%r83, 0, %r12, %p37;
	add.s32 	%r583, %r66, 18;
	setp.lt.s32 	%p38, %r583, %r12;
	selp.b32 	%r84, 0, %r12, %p38;
	add.s32 	%r584, %r66, 19;
	setp.lt.s32 	%p39, %r584, %r12;
	selp.b32 	%r85, 0, %r12, %p39;
	add.s32 	%r585, %r66, 20;
	setp.lt.s32 	%p40, %r585, %r12;
	selp.b32 	%r86, 0, %r12, %p40;
	add.s32 	%r586, %r66, 21;
	setp.lt.s32 	%p41, %r586, %r12;
	selp.b32 	%r87, 0, %r12, %p41;
	add.s32 	%r587, %r66, 22;
	setp.lt.s32 	%p42, %r587, %r12;
	selp.b32 	%r88, 0, %r12, %p42;
	add.s32 	%r588, %r66, 23;
	setp.lt.s32 	%p43, %r588, %r12;
	selp.b32 	%r89, 0, %r12, %p43;
	add.s32 	%r589, %r66, 24;
	setp.lt.s32 	%p44, %r589, %r12;
	selp.b32 	%r90, 0, %r12, %p44;
	add.s32 	%r590, %r66, 25;
	setp.lt.s32 	%p45, %r590, %r12;
	selp.b32 	%r91, 0, %r12, %p45;
	add.s32 	%r591, %r66, 26;
	setp.lt.s32 	%p46, %r591, %r12;
	selp.b32 	%r92, 0, %r12, %p46;
	add.s32 	%r592, %r66, 27;
	setp.lt.s32 	%p47, %r592, %r12;
	selp.b32 	%r93, 0, %r12, %p47;
	add.s32 	%r593, %r66, 28;
	setp.lt.s32 	%p48, %r593, %r12;
	selp.b32 	%r94, 0, %r12, %p48;
	add.s32 	%r594, %r66, 29;
	setp.lt.s32 	%p49, %r594, %r12;
	selp.b32 	%r95, 0, %r12, %p49;
	add.s32 	%r595, %r66, 30;
	setp.lt.s32 	%p50, %r595, %r12;
	selp.b32 	%r96, 0, %r12, %p50;
	add.s32 	%r596, %r66, 31;
	setp.lt.s32 	%p51, %r596, %r12;
	selp.b32 	%r97, 0, %r12, %p51;
	mov.b32 	%r1394, 0;
	mov.pred 	%p289, -1;
$L__BB22_21:
	mov.pred 	%p2, %p289;
	ld.param.u32 	%r1217, [_Z9cuda_gemmIiLi128ELi1ELi1ELi32ELi64ELi64ELi0EEviiiPT_S1_S1_ii_param_7];
	sub.s32 	%r339, %r1217, %r1394;
	mad.lo.s32 	%r597, %r7, %r1217, %r66;
	add.s32 	%r340, %r1394, %r597;
	setp.gt.s32 	%p52, %r339, 0;
	@%p52 bra 	$L__BB22_22;
	bra.uni 	$L__BB22_23;
$L__BB22_22:
	shl.b32 	%r598, %r340, 2;
	mov.u32 	%r599, _ZZ9cuda_gemmIiLi128ELi1ELi1ELi32ELi64ELi64ELi0EEviiiPT_S1_S1_iiE3Ash;
	add.s32 	%r600, %r599, %r598;
	ld.shared.u32 	%r1395, [%r600];
$L__BB22_23:
	setp.lt.s32 	%p53, %r339, 2;
	@%p53 bra 	$L__BB22_25;
	sub.s32 	%r601, %r340, %r67;
	shl.b32 	%r602, %r601, 2;
	mov.u32 	%r603, _ZZ9cuda_gemmIiLi128ELi1ELi1ELi32ELi64ELi64ELi0EEviiiPT_S1_S1_iiE3Ash;
	add.s32 	%r604, %r603, %r602;
	ld.shared.u32 	%r1392, [%r604+4];
$L__BB22_25:
	setp.lt.s32 	%p54, %r339, 3;
	@%p54 bra 	$L__BB22_27;
	sub.s32 	%r605, %r340, %r68;
	shl.b32 	%r606, %r605, 2;
	mov.u32 	%r607, _ZZ9cuda_gemmIiLi128ELi1ELi1ELi32ELi64ELi64ELi0EEviiiPT_S1_S1_iiE3Ash;
	add.s32 	%r608, %r607, %r606;
	ld.shared.u32 	%r1391, [%r608+8];
$L__BB22_27:
	setp.lt.s32 	%p55, %r339, 4;
	@%p55 bra 	$L__BB22_29;
	sub.s32 	%r609, %r340, %r69;
	shl.b32 	%r610, %r609, 2;
	mov.u32 	%r611, _ZZ9cuda_gemmIiLi128ELi1ELi1ELi32ELi64ELi64ELi0EEviiiPT_S1_S1_iiE3Ash;
	add.s32 	%r612, %r611, %r610;
	ld.shared.u32 	%r1390, [%r612+12];
$L__BB22_29:
	setp.lt.s32 	%p56, %r339, 5;
	@%p56 bra 	$L__BB22_31;
	sub.s32 	%r613, %r340, %r70;
	shl.b32 	%r614, %r613, 2;
	mov.u32 	%r615, _ZZ9cuda_gemmIiLi128ELi1ELi1ELi32ELi64ELi64ELi0EEviiiPT_S1_S1_iiE3Ash;
	add.s32 	%r616, %r615, %r614;
	ld.shared.u32 	%r1389, [%r616+16];
$L__BB22_31:
	setp.lt.s32 	%p57, %r339, 6;
	@%p57 bra 	$L__BB22_33;
	sub.s32 	%r617, %r340, %r71;
	shl.b32 	%r618, %r617, 2;
	mov.u32 	%r619, _ZZ9cuda_gemmIiLi128ELi1ELi1ELi32ELi64ELi64ELi0EEviiiPT_S1_S1_iiE3Ash;
	add.s32 	%r620, %r619, %r618;
	ld.shared.u32 	%r1388, [%r620+20];
$L__BB22_33:
	setp.lt.s32 	%p58, %r339, 7;
	@%p58 bra 	$L__BB22_35;
	sub.s32 	%r621, %r340, %r72;
	shl.b32 	%r622, %r621, 2;
	mov.u32 	%r623, _ZZ9cuda_gemmIiLi128ELi1ELi1ELi32ELi64ELi64ELi0EEviiiPT_S1_S1_iiE3Ash;
	add.s32 	%r624, %r623, %r622;
	ld.shared.u32 	%r1387, [%r624+24];
$L__BB22_35:
	setp.lt.s32 	%p59, %r339, 8;
	@%p59 bra 	$L__BB22_37;
	sub.s32 	%r625, %r340, %r73;
	shl.b32 	%r626, %r625, 2;
	mov.u32 	%r627, _ZZ9cuda_gemmIiLi128ELi1ELi1ELi32ELi64ELi64ELi0EEviiiPT_S1_S1_iiE3Ash;
	add.s32 	%r628, %r627, %r626;
	ld.shared.u32 	%r1386, [%r628+28];
$L__BB22_37:
	setp.lt.s32 	%p60, %r339, 9;
	@%p60 bra 	$L__BB22_39;
	sub.s32 	%r629, %r340, %r74;
	shl.b32 	%r630, %r629, 2;
	mov.u32 	%r631, _ZZ9cuda_gemmIiLi128ELi1ELi1ELi32ELi64ELi64ELi0EEviiiPT_S1_S1_iiE3Ash;
	add.s32 	%r632, %r631, %r630;
	ld.shared.u32 	%r1385, [%r632+32];
$L__BB22_39:
	setp.lt.s32 	%p61, %r339, 10;
	@%p61 bra 	$L__BB22_41;
	sub.s32 	%r633, %r340, %r75;
	shl.b32 	%r634, %r633, 2;
	mov.u32 	%r635, _ZZ9cuda_gemmIiLi128ELi1ELi1ELi32ELi64ELi64ELi0EEviiiPT_S1_S1_iiE3Ash;
	add.s32 	%r636, %r635, %r634;
	ld.shared.u32 	%r1384, [%r636+36];
$L__BB22_41:
	setp.lt.s32 	%p62, %r339, 11;
	@%p62 bra 	$L__BB22_43;
	sub.s32 	%r637, %r340, %r76;
	shl.b32 	%r638, %r637, 2;
	mov.u32 	%r639, _ZZ9cuda_gemmIiLi128ELi1ELi1ELi32ELi64ELi64ELi0EEviiiPT_S1_S1_iiE3Ash;
	add.s32 	%r640, %r639, %r638;
	ld.shared.u32 	%r1383, [%r640+40];
$L__BB22_43:
	setp.lt.s32 	%p63, %r339, 12;
	@%p63 bra 	$L__BB22_45;
	sub.s32 	%r641, %r340, %r77;
	shl.b32 	%r642, %r641, 2;
	mov.u32 	%r643, _ZZ9cuda_gemmIiLi128ELi1ELi1ELi32ELi64ELi64ELi0EEviiiPT_S1_S1_iiE3Ash;
	add.s32 	%r644, %r643, %r642;
	ld.shared.u32 	%r1382, [%r644+44];
$L__BB22_45:
	setp.lt.s32 	%p64, %r339, 13;
	@%p64 bra 	$L__BB22_47;
	sub.s32 	%r645, %r340, %r78;
	shl.b32 	%r646, %r645, 2;
	mov.u32 	%r647, _ZZ9cuda_gemmIiLi128ELi1ELi1ELi32ELi64ELi64ELi0EEviiiPT_S1_S1_iiE3Ash;
	add.s32 	%r648, %r647, %r646;
	ld.shared.u32 	%r1381, [%r648+48];
$L__BB22_47:
	setp.lt.s32 	%p65, %r339, 14;
	@%p65 bra 	$L__BB22_49;
	sub.s32 	%r649, %r340, %r79;
	shl.b32 	%r650, %r649, 2;
	mov.u32 	%r651, _ZZ9cuda_gemmIiLi128ELi1ELi1ELi32ELi64ELi64ELi0EEviiiPT_S1_S1_iiE3Ash;
	add.s32 	%r652, %r651, %r650;
	ld.shared.u32 	%r1380, [%r652+52];
$L__BB22_49:
	setp.lt.s32 	%p66, %r339, 15;
	@%p66 bra 	$L__BB22_51;
	sub.s32 	%r653, %r340, %r80;
	shl.b32 	%r654, %r653, 2;
	mov.u32 	%r655, _ZZ9cuda_gemmIiLi128ELi1ELi1ELi32ELi64ELi64ELi0EEviiiPT_S1_S1_iiE3Ash;
	add.s32 	%r656, %r655, %r654;
	ld.shared.u32 	%r1379, [%r656+56];
$L__BB22_51:
	setp.lt.s32 	%p67, %r339, 16;
	@%p67 bra 	$L__BB22_53;
	sub.s32 	%r657, %r340, %r81;
	shl.b32 	%r658, %r657, 2;
	mov.u32 	%r659, _ZZ9cuda_gemmIiLi128ELi1ELi1ELi32ELi64ELi64ELi0EEviiiPT_S1_S1_iiE3Ash;
	add.s32 	%r660, %r659, %r658;
	ld.shared.u32 	%r1378, [%r660+60];
$L__BB22_53:
	setp.lt.s32 	%p68, %r339, 17;
	@%p68 bra 	$L__BB22_55;
	sub.s32 	%r661, %r340, %r82;
	shl.b32 	%r662, %r661, 2;
	mov.u32 	%r663, _ZZ9cuda_gemmIiLi128ELi1ELi1ELi32ELi64ELi64ELi0EEviiiPT_S1_S1_iiE3Ash;
	add.s32 	%r664, %r663, %r662;
	ld.shared.u32 	%r1377, [%r664+64];
$L__BB22_55:
	setp.lt.s32 	%p69, %r339, 18;
	@%p69 bra 	$L__BB22_57;
	sub.s32 	%r665, %r340, %r83;
	shl.b32 	%r666, %r665, 2;
	mov.u32 	%r667, _ZZ9cuda_gemmIiLi128ELi1ELi1ELi32ELi64ELi64ELi0EEviiiPT_S1_S1_iiE3Ash;
	add.s32 	%r668, %r667, %r666;
	ld.shared.u32 	%r1376, [%r668+68];
$L__BB22_57:
	setp.lt.s32 	%p70, %r339, 19;
	@%p70 bra 	$L__BB22_59;
	sub.s32 	%r669, %r340, %r84;
	shl.b32 	%r670, %r669, 2;
	mov.u32 	%r671, _ZZ9cuda_gemmIiLi128ELi1ELi1ELi32ELi64ELi64ELi0EEviiiPT_S1_S1_iiE3Ash;
	add.s32 	%r672, %r671, %r670;
	ld.shared.u32 	%r1375, [%r672+72];
$L__BB22_59:
	setp.lt.s32 	%p71, %r339, 20;
	@%p71 bra 	$L__BB22_61;
	sub.s32 	%r673, %r340, %r85;
	shl.b32 	%r674, %r673, 2;
	mov.u32 	%r675, _ZZ9cuda_gemmIiLi128ELi1ELi1ELi32ELi64ELi64ELi0EEviiiPT_S1_S1_iiE3Ash;
	add.s32 	%r676, %r675, %r674;
	ld.shared.u32 	%r1374, [%r676+76];
$L__BB22_61:
	setp.lt.s32 	%p72, %r339, 21;
	@%p72 bra 	$L__BB22_63;
	sub.s32 	%r677, %r340, %r86;
	shl.b32 	%r678, %r677, 2;
	mov.u32 	%r679, _ZZ9cuda_gemmIiLi128ELi1ELi1ELi32ELi64ELi64ELi0EEviiiPT_S1_S1_iiE3Ash;
	add.s32 	%r680, %r679, %r678;
	ld.shared.u32 	%r1373, [%r680+80];
$L__BB22_63:
	setp.lt.s32 	%p73, %r339, 22;
	@%p73 bra 	$L__BB22_65;
	sub.s32 	%r681, %r340, %r87;
	shl.b32 	%r682, %r681, 2;
	mov.u32 	%r683, _ZZ9cuda_gemmIiLi128ELi1ELi1ELi32ELi64ELi64ELi0EEviiiPT_S1_S1_iiE3Ash;
	add.s32 	%r684, %r683, %r682;
	ld.shared.u32 	%r1372, [%r684+84];
$L__BB22_65:
	setp.lt.s32 	%p74, %r339, 23;
	@%p74 bra 	$L__BB22_67;
	sub.s32 	%r685, %r340, %r88;
	shl.b32 	%r686, %r685, 2;
	mov.u32 	%r687, _ZZ9cuda_gemmIiLi128ELi1ELi1ELi32ELi64ELi64ELi0EEviiiPT_S1_S1_iiE3Ash;
	add.s32 	%r688, %r687, %r686;
	ld.shared.u32 	%r1371, [%r688+88];
$L__BB22_67:
	setp.lt.s32 	%p75, %r339, 24;
	@%p75 bra 	$L__BB22_69;
	sub.s32 	%r689, %r340, %r89;
	shl.b32 	%r690, %r689, 2;
	mov.u32 	%r691, _ZZ9cuda_gemmIiLi128ELi1ELi1ELi32ELi64ELi64ELi0EEviiiPT_S1_S1_iiE3Ash;
	add.s32 	%r692, %r691, %r690;
	ld.shared.u32 	%r1370, [%r692+92];
$L__BB22_69:
	setp.lt.s32 	%p76, %r339, 25;
	@%p76 bra 	$L__BB22_71;
	sub.s32 	%r693, %r340, %r90;
	shl.b32 	%r694, %r693, 2;
	mov.u32 	%r695, _ZZ9cuda_gemmIiLi128ELi1ELi1ELi32ELi64ELi64ELi0EEviiiPT_S1_S1_iiE3Ash;
	add.s32 	%r696, %r695, %r694;
	ld.shared.u32 	%r1369, [%r696+96];
$L__BB22_71:
	setp.lt.s32 	%p77, %r339, 26;
	@%p77 bra 	$L__BB22_73;
	sub.s32 	%r697, %r340, %r91;
	shl.b32 	%r698, %r697, 2;
	mov.u32 	%r699, _ZZ9cuda_gemmIiLi128ELi1ELi1ELi32ELi64ELi64ELi0EEviiiPT_S1_S1_iiE3Ash;
	add.s32 	%r700, %r699, %r698;
	ld.shared.u32 	%r1368, [%r700+100];
$L__BB22_73:
	setp.lt.s32 	%p78, %r339, 27;
	@%p78 bra 	$L__BB22_75;
	sub.s32 	%r701, %r340, %r92;
	shl.b32 	%r702, %r701, 2;
	mov.u32 	%r703, _ZZ9cuda_gemmIiLi128ELi1ELi1ELi32ELi64ELi64ELi0EEviiiPT_S1_S1_iiE3Ash;
	add.s32 	%r704, %r703, %r702;
	ld.shared.u32 	%r1367, [%r704+104];
$L__BB22_75:
	setp.lt.s32 	%p79, %r339, 28;
	@%p79 bra 	$L__BB22_77;
	sub.s32 	%r705, %r340, %r93;
	shl.b32 	%r706, %r705, 2;
	mov.u32 	%r707, _ZZ9cuda_gemmIiLi128ELi1ELi1ELi32ELi64ELi64ELi0EEviiiPT_S1_S1_iiE3Ash;
	add.s32 	%r708, %r707, %r706;
	ld.shared.u32 	%r1366, [%r708+108];
$L__BB22_77:
	setp.lt.s32 	%p80, %r339, 29;
	@%p80 bra 	$L__BB22_79;
	sub.s32 	%r709, %r340, %r94;
	shl.b32 	%r710, %r709, 2;
	mov.u32 	%r711, _ZZ9cuda_gemmIiLi128ELi1ELi1ELi32ELi64ELi64ELi0EEviiiPT_S1_S1_iiE3Ash;
	add.s32 	%r712, %r711, %r710;
	ld.shared.u32 	%r1365, [%r712+112];
$L__BB22_79:
	setp.lt.s32 	%p81, %r339, 30;
	@%p81 bra 	$L__BB22_81;
	sub.s32 	%r713, %r340, %r95;
	shl.b32 	%r714, %r713, 2;
	mov.u32 	%r715, _ZZ9cuda_gemmIiLi128ELi1ELi1ELi32ELi64ELi64ELi0EEviiiPT_S1_S1_iiE3Ash;
	add.s32 	%r716, %r715, %r714;
	ld.shared.u32 	%r1364, [%r716+116];
$L__BB22_81:
	setp.lt.s32 	%p82, %r339, 31;
	@%p82 bra 	$L__BB22_83;
	sub.s32 	%r717, %r340, %r96;
	shl.b32 	%r718, %r717, 2;
	mov.u32 	%r719, _ZZ9cuda_gemmIiLi128ELi1ELi1ELi32ELi64ELi64ELi0EEviiiPT_S1_S1_iiE3Ash;
	add.s32 	%r720, %r719, %r718;
	ld.shared.u32 	%r1363, [%r720+120];
$L__BB22_83:
	setp.lt.s32 	%p83, %r339, 32;
	@%p83 bra 	$L__BB22_218;
	sub.s32 	%r721, %r340, %r97;
	shl.b32 	%r722, %r721, 2;
	mov.u32 	%r723, _ZZ9cuda_gemmIiLi128ELi1ELi1ELi32ELi64ELi64ELi0EEviiiPT_S1_S1_iiE3Ash;
	add.s32 	%r724, %r723, %r722;
	ld.shared.u32 	%r1362, [%r724+124];
	bra.uni 	$L__BB22_218;
$L__BB22_85:
	ld.param.u32 	%r1218, [_Z9cuda_gemmIiLi128ELi1ELi1ELi32ELi64ELi64ELi0EEviiiPT_S1_S1_ii_param_7];
	shr.s32 	%r862, %r1218, 31;
	and.b32  	%r98, %r862, %r12;
	add.s32 	%r863, %r66, 1;
	setp.lt.s32 	%p120, %r863, %r12;
	selp.b32 	%r99, 0, %r12, %p120;
	add.s32 	%r864, %r66, 2;
	setp.lt.s32 	%p121, %r864, %r12;
	selp.b32 	%r100, 0, %r12, %p121;
	add.s32 	%r865, %r66, 3;
	setp.lt.s32 	%p122, %r865, %r12;
	selp.b32 	%r101, 0, %r12, %p122;
	add.s32 	%r866, %r66, 4;
	setp.lt.s32 	%p123, %r866, %r12;
	selp.b32 	%r102, 0, %r12, %p123;
	add.s32 	%r867, %r66, 5;
	setp.lt.s32 	%p124, %r867, %r12;
	selp.b32 	%r103, 0, %r12, %p124;
	add.s32 	%r868, %r66, 6;
	setp.lt.s32 	%p125, %r868, %r12;
	selp.b32 	%r104, 0, %r12, %p125;
	add.s32 	%r869, %r66, 7;
	setp.lt.s32 	%p126, %r869, %r12;
	selp.b32 	%r105, 0, %r12, %p126;
	add.s32 	%r870, %r66, 8;
	setp.lt.s32 	%p127, %r870, %r12;
	selp.b32 	%r106, 0, %r12, %p127;
	add.s32 	%r871, %r66, 9;
	setp.lt.s32 	%p128, %r871, %r12;
	selp.b32 	%r107, 0, %r12, %p128;
	add.s32 	%r872, %r66, 10;
	setp.lt.s32 	%p129, %r872, %r12;
	selp.b32 	%r108, 0, %r12, %p129;
	add.s32 	%r873, %r66, 11;
	setp.lt.s32 	%p130, %r873, %r12;
	selp.b32 	%r109, 0, %r12, %p130;
	add.s32 	%r874, %r66, 12;
	setp.lt.s32 	%p131, %r874, %r12;
	selp.b32 	%r110, 0, %r12, %p131;
	add.s32 	%r875, %r66, 13;
	setp.lt.s32 	%p132, %r875, %r12;
	selp.b32 	%r111, 0, %r12, %p132;
	add.s32 	%r876, %r66, 14;
	setp.lt.s32 	%p133, %r876, %r12;
	selp.b32 	%r112, 0, %r12, %p133;
	add.s32 	%r877, %r66, 15;
	setp.lt.s32 	%p134, %r877, %r12;
	selp.b32 	%r113, 0, %r12, %p134;
	add.s32 	%r878, %r66, 16;
	setp.lt.s32 	%p135, %r878, %r12;
	selp.b32 	%r114, 0, %r12, %p135;
	add.s32 	%r879, %r66, 17;
	setp.lt.s32 	%p136, %r879, %r12;
	selp.b32 	%r115, 0, %r12, %p136;
	add.s32 	%r880, %r66, 18;
	setp.lt.s32 	%p137, %r880, %r12;
	selp.b32 	%r116, 0, %r12, %p137;
	add.s32 	%r881, %r66, 19;
	setp.lt.s32 	%p138, %r881, %r12;
	selp.b32 	%r117, 0, %r12, %p138;
	add.s32 	%r882, %r66, 20;
	setp.lt.s32 	%p139, %r882, %r12;
	selp.b32 	%r118, 0, %r12, %p139;
	add.s32 	%r883, %r66, 21;
	setp.lt.s32 	%p140, %r883, %r12;
	selp.b32 	%r119, 0, %r12, %p140;
	add.s32 	%r884, %r66, 22;
	setp.lt.s32 	%p141, %r884, %r12;
	selp.b32 	%r120, 0, %r12, %p141;
	add.s32 	%r885, %r66, 23;
	setp.lt.s32 	%p142, %r885, %r12;
	selp.b32 	%r121, 0, %r12, %p142;
	add.s32 	%r886, %r66, 24;
	setp.lt.s32 	%p143, %r886, %r12;
	selp.b32 	%r122, 0, %r12, %p143;
	add.s32 	%r887, %r66, 25;
	setp.lt.s32 	%p144, %r887, %r12;
	selp.b32 	%r123, 0, %r12, %p144;
	add.s32 	%r888, %r66, 26;
	setp.lt.s32 	%p145, %r888, %r12;
	selp.b32 	%r124, 0, %r12, %p145;
	add.s32 	%r889, %r66, 27;
	setp.lt.s32 	%p146, %r889, %r12;
	selp.b32 	%r125, 0, %r12, %p146;
	add.s32 	%r890, %r66, 28;
	setp.lt.s32 	%p147, %r890, %r12;
	selp.b32 	%r126, 0, %r12, %p147;
	add.s32 	%r891, %r66, 29;
	setp.lt.s32 	%p148, %r891, %r12;
	selp.b32 	%r127, 0, %r12, %p148;
	add.s32 	%r892, %r66, 30;
	setp.lt.s32 	%p149, %r892, %r12;
	selp.b32 	%r128, 0, %r12, %p149;
	add.s32 	%r893, %r66, 31;
	setp.lt.s32 	%p150, %r893, %r12;
	selp.b32 	%r129, 0, %r12, %p150;
	setp.lt.s32 	%p151, %r864, %r1218;
	selp.b32 	%r894, 0, %r1218, %p151;
	sub.s32 	%r130, %r864, %r894;
	setp.lt.s32 	%p152, %r865, %r1218;
	selp.b32 	%r895, 0, %r1218, %p152;
	sub.s32 	%r131, %r865, %r895;
	setp.lt.s32 	%p153, %r884, %r1218;
	selp.b32 	%r896, 0, %r1218, %p153;
	sub.s32 	%r132, %r884, %r896;
	setp.lt.s32 	%p154, %r886, %r1218;
	selp.b32 	%r897, 0, %r1218, %p154;
	sub.s32 	%r133, %r886, %r897;
	setp.lt.s32 	%p155, %r888, %r1218;
	selp.b32 	%r898, 0, %r1218, %p155;
	sub.s32 	%r134, %r888, %r898;
	mov.b32 	%r1294, 0;
	mov.pred 	%p288, -1;
$L__BB22_86:
	mov.pred 	%p1, %p288;
	ld.param.u32 	%r1219, [_Z9cuda_gemmIiLi128ELi1ELi1ELi32ELi64ELi64ELi0EEviiiPT_S1_S1_ii_param_7];
	sub.s32 	%r168, %r1219, %r1294;
	mad.lo.s32 	%r899, %r7, %r1219, %r66;
	add.s32 	%r169, %r1294, %r899;
	setp.lt.s32 	%p156, %r168, 1;
	@%p156 bra 	$L__BB22_88;
	sub.s32 	%r900, %r169, %r98;
	shl.b32 	%r901, %r900, 2;
	mov.u32 	%r902, _ZZ9cuda_gemmIiLi128ELi1ELi1ELi32ELi64ELi64ELi0EEviiiPT_S1_S1_iiE3Ash;
	add.s32 	%r903, %r902, %r901;
	ld.shared.u32 	%r1295, [%r903];
$L__BB22_88:
	setp.lt.s32 	%p157, %r168, 2;
	@%p157 bra 	$L__BB22_90;
	sub.s32 	%r904, %r169, %r99;
	shl.b32 	%r905, %r904, 2;
	mov.u32 	%r906, _ZZ9cuda_gemmIiLi128ELi1ELi1ELi32ELi64ELi64ELi0EEviiiPT_S1_S1_iiE3Ash;
	add.s32 	%r907, %r906, %r905;
	ld.shared.u32 	%r1296, [%r907+4];
$L__BB22_90:
	setp.lt.s32 	%p158, %r168, 3;
	@%p158 bra 	$L__BB22_92;
	sub.s32 	%r908, %r169, %r100;
	shl.b32 	%r909, %r908, 2;
	mov.u32 	%r910, _ZZ9cuda_gemmIiLi128ELi1ELi1ELi32ELi64ELi64ELi0EEviiiPT_S1_S1_iiE3Ash;
	add.s32 	%r911, %r910, %r909;
	ld.shared.u32 	%r1297, [%r911+8];
$L__BB22_92:
	setp.lt.s32 	%p159, %r168, 4;
	@%p159 bra 	$L__BB22_94;
	sub.s32 	%r912, %r169, %r101;
	shl.b32 	%r913, %r912, 2;
	mov.u32 	%r914, _ZZ9cuda_gemmIiLi128ELi1ELi1ELi32ELi64ELi64ELi0EEviiiPT_S1_S1_iiE3Ash;
	add.s32 	%r915, %r914, %r913;
	ld.shared.u32 	%r1298, [%r915+12];
$L__BB22_94:
	setp.lt.s32 	%p160, %r168, 5;
	@%p160 bra 	$L__BB22_96;
	sub.s32 	%r916, %r169, %r102;
	shl.b32 	%r917, %r916, 2;
	mov.u32 	%r918, _ZZ9cuda_gemmIiLi128ELi1ELi1ELi32ELi64ELi64ELi0EEviiiPT_S1_S1_iiE3Ash;
	add.s32 	%r919, %r918, %r917;
	ld.shared.u32 	%r1299, [%r919+16];
$L__BB22_96:
	setp.lt.s32 	%p161, %r168, 6;
	@%p161 bra 	$L__BB22_98;
	sub.s32 	%r920, %r169, %r103;
	shl.b32 	%r921, %r920, 2;
	mov.u32 	%r922, _ZZ9cuda_gemmIiLi128ELi1ELi1ELi32ELi64ELi64ELi0EEviiiPT_S1_S1_iiE3Ash;
	add.s32 	%r923, %r922, %r921;
	ld.shared.u32 	%r1300, [%r923+20];
$L__BB22_98:
	setp.lt.s32 	%p162, %r168, 7;
	@%p162 bra 	$L__BB22_100;
	sub.s32 	%r924, %r169, %r104;
	shl.b32 	%r925, %r924, 2;
	mov.u32 	%r926, _ZZ9cuda_gemmIiLi128ELi1ELi1ELi32ELi64ELi64ELi0EEviiiPT_S1_S1_iiE3Ash;
	add.s32 	%r927, %r926, %r925;
	ld.shared.u32 	%r1301, [%r927+24];
$L__BB22_100:
	setp.lt.s32 	%p163, %r168, 8;
	@%p163 bra 	$L__BB22_102;
	sub.s32 	%r928, %r169, %r105;
	shl.b32 	%r929, %r928, 2;
	mov.u32 	%r930, _ZZ9cuda_gemmIiLi128ELi1ELi1ELi32ELi64ELi64ELi0EEviiiPT_S1_S1_iiE3Ash;
	add.s32 	%r931, %r930, %r929;
	ld.shared.u32 	%r1302, [%r931+28];
$L__BB22_102:
	setp.lt.s32 	%p164, %r168, 9;
	@%p164 bra 	$L__BB22_104;
	sub.s32 	%r932, %r169, %r106;
	shl.b32 	%r933, %r932, 2;
	mov.u32 	%r934, _ZZ9cuda_gemmIiLi128ELi1ELi1ELi32ELi64ELi64ELi0EEviiiPT_S1_S1_iiE3Ash;
	add.s32 	%r935, %r934, %r933;
	ld.shared.u32 	%r1303, [%r935+32];
$L__BB22_104:
	setp.lt.s32 	%p165, %r168, 10;
	@%p165 bra 	$L__BB22_106;
	sub.s32 	%r936, %r169, %r107;
	shl.b32 	%r937, %r936, 2;
	mov.u32 	%r938, _ZZ9cuda_gemmIiLi128ELi1ELi1ELi32ELi64ELi64ELi0EEviiiPT_S1_S1_iiE3Ash;
	add.s32 	%r939, %r938, %r937;
	ld.shared.u32 	%r1304, [%r939+36];
$L__BB22_106:
	setp.lt.s32 	%p166, %r168, 11;
	@%p166 bra 	$L__BB22_108;
	sub.s32 	%r940, %r169, %r108;
	shl.b32 	%r941, %r940, 2;
	mov.u32 	%r942, _ZZ9cuda_gemmIiLi128ELi1ELi1ELi32ELi64ELi64ELi0EEviiiPT_S1_S1_iiE3Ash;
	add.s32 	%r943, %r942, %r941;
	ld.shared.u32 	%r1305, [%r943+40];
$L__BB22_108:
	setp.lt.s32 	%p167, %r168, 12;
	@%p167 bra 	$L__BB22_110;
	sub.s32 	%r944, %r169, %r109;
	shl.b32 	%r945, %r944, 2;
	mov.u32 	%r946, _ZZ9cuda_gemmIiLi128ELi1ELi1ELi32ELi64ELi64ELi0EEviiiPT_S1_S1_iiE3Ash;
	add.s32 	%r947, %r946, %r945;
	ld.shared.u32 	%r1306, [%r947+44];
$L__BB22_110:
	setp.lt.s32 	%p168, %r168, 13;
	@%p168 bra 	$L__BB22_112;
	sub.s32 	%r948, %r169, %r110;
	shl.b32 	%r949, %r948, 2;
	mov.u32 	%r950, _ZZ9cuda_gemmIiLi128ELi1ELi1ELi32ELi64ELi64ELi0EEviiiPT_S1_S1_iiE3Ash;
	add.s32 	%r951, %r950, %r949;
	ld.shared.u32 	%r1307, [%r951+48];
$L__BB22_112:
	setp.lt.s32 	%p169, %r168, 14;
	@%p169 bra 	$L__BB22_114;
	sub.s32 	%r952, %r169, %r111;
	shl.b32 	%r953, %r952, 2;
	mov.u32 	%r954, _ZZ9cuda_gemmIiLi128ELi1ELi1ELi32ELi64ELi64ELi0EEviiiPT_S1_S1_iiE3Ash;
	add.s32 	%r955, %r954, %r953;
	ld.shared.u32 	%r1308, [%r955+52];
$L__BB22_114:
	setp.lt.s32 	%p170, %r168, 15;
	@%p170 bra 	$L__BB22_116;
	sub.s32 	%r956, %r169, %r112;
	shl.b32 	%r957, %r956, 2;
	mov.u32 	%r958, _ZZ9cuda_gemmIiLi128ELi1ELi1ELi32ELi64ELi64ELi0EEviiiPT_S1_S1_iiE3Ash;
	add.s32 	%r959, %r958, %r957;
	ld.shared.u32 	%r1309, [%r959+56];
$L__BB22_116:
	setp.lt.s32 	%p171, %r168, 16;
	@%p171 bra 	$L__BB22_118;
	sub.s32 	%r960, %r169, %r113;
	shl.b32 	%r961, %r960, 2;
	mov.u32 	%r962, _ZZ9cuda_gemmIiLi128ELi1ELi1ELi32ELi64ELi64ELi0EEviiiPT_S1_S1_iiE3Ash;
	add.s32 	%r963, %r962, %r961;
	ld.shared.u32 	%r1310, [%r963+60];
$L__BB22_118:
	setp.lt.s32 	%p172, %r168, 17;
	@%p172 bra 	$L__BB22_120;
	sub.s32 	%r964, %r169, %r114;
	shl.b32 	%r965, %r964, 2;
	mov.u32 	%r966, _ZZ9cuda_gemmIiLi128ELi1ELi1ELi32ELi64ELi64ELi0EEviiiPT_S1_S1_iiE3Ash;
	add.s32 	%r967, %r966, %r965;
	ld.shared.u32 	%r1311, [%r967+64];
$L__BB22_120:
	setp.lt.s32 	%p173, %r168, 18;
	@%p173 bra 	$L__BB22_122;
	sub.s32 	%r968, %r169, %r115;
	shl.b32 	%r969, %r968, 2;
	mov.u32 	%r970, _ZZ9cuda_gemmIiLi128ELi1ELi1ELi32ELi64ELi64ELi0EEviiiPT_S1_S1_iiE3Ash;
	add.s32 	%r971, %r970, %r969;
	ld.shared.u32 	%r1312, [%r971+68];
$L__BB22_122:
	setp.lt.s32 	%p174, %r168, 19;
	@%p174 bra 	$L__BB22_124;
	sub.s32 	%r972, %r169, %r116;
	shl.b32 	%r973, %r972, 2;
	mov.u32 	%r974, _ZZ9cuda_gemmIiLi128ELi1ELi1ELi32ELi64ELi64ELi0EEviiiPT_S1_S1_iiE3Ash;
	add.s32 	%r975, %r974, %r973;
	ld.shared.u32 	%r1313, [%r975+72];
$L__BB22_124:
	setp.lt.s32 	%p175, %r168, 20;
	@%p175 bra 	$L__BB22_126;
	sub.s32 	%r976, %r169, %r117;
	shl.b32 	%r977, %r976, 2;
	mov.u32 	%r978, _ZZ9cuda_gemmIiLi128ELi1ELi1ELi32ELi64ELi64ELi0EEviiiPT_S1_S1_iiE3Ash;
	add.s32 	%r979, %r978, %r977;
	ld.shared.u32 	%r1314, [%r979+76];
$L__BB22_126:
	setp.lt.s32 	%p176, %r168, 21;
	@%p176 bra 	$L__BB22_128;
	sub.s32 	%r980, %r169, %r118;
	shl.b32 	%r981, %r980, 2;
	mov.u32 	%r982, _ZZ9cuda_gemmIiLi128ELi1ELi1ELi32ELi64ELi64ELi0EEviiiPT_S1_S1_iiE3Ash;
	add.s32 	%r983, %r982, %r981;
	ld.shared.u32 	%r1315, [%r983+80];
$L__BB22_128:
	setp.lt.s32 	%p177, %r168, 22;
	@%p177 bra 	$L__BB22_130;
	sub.s32 	%r984, %r169, %r119;
	shl.b32 	%r985, %r984, 2;
	mov.u32 	%r986, _ZZ9cuda_gemmIiLi128ELi1ELi1ELi32ELi64ELi64ELi0EEviiiPT_S1_S1_iiE3Ash;
	add.s32 	%r987, %r986, %r985;
	ld.shared.u32 	%r1316, [%r987+84];
$L__BB22_130:
	setp.lt.s32 	%p178, %r168, 23;
	@%p178 bra 	$L__BB22_132;
	sub.s32 	%r988, %r169, %r120;
	shl.b32 	%r989, %r988, 2;
	mov.u32 	%r990, _ZZ9cuda_gemmIiLi128ELi1ELi1ELi32ELi64ELi64ELi0EEviiiPT_S1_S1_iiE3Ash;
	add.s32 	%r991, %r990, %r989;
	ld.shared.u32 	%r1317, [%r991+88];
$L__BB22_132:
	setp.lt.s32 	%p179, %r168, 24;
	@%p179 bra 	$L__BB22_134;
	sub.s32 	%r992, %r169, %r121;
	shl.b32 	%r993, %r992, 2;
	mov.u32 	%r994, _ZZ9cuda_gemmIiLi128ELi1ELi1ELi32ELi64ELi64ELi0EEviiiPT_S1_S1_iiE3Ash;
	add.s32 	%r995, %r994, %r993;
	ld.shared.u32 	%r1318, [%r995+92];
$L__BB22_134:
	setp.lt.s32 	%p180, %r168, 25;
	@%p180 bra 	$L__BB22_136;
	sub.s32 	%r996, %r169, %r122;
	shl.b32 	%r997, %r996, 2;
	mov.u32 	%r998, _ZZ9cuda_gemmIiLi128ELi1ELi1ELi32ELi64ELi64ELi0EEviiiPT_S1_S1_iiE3Ash;
	add.s32 	%r999, %r998, %r997;
	ld.shared.u32 	%r1319, [%r999+96];
$L__BB22_136:
	setp.lt.s32 	%p181, %r168, 26;
	@%p181 bra 	$L__BB22_138;
	sub.s32 	%r1000, %r169, %r123;
	shl.b32 	%r1001, %r1000, 2;
	mov.u32 	%r1002, _ZZ9cuda_gemmIiLi128ELi1ELi1ELi32ELi64ELi64ELi0EEviiiPT_S1_S1_iiE3Ash;
	add.s32 	%r1003, %r1002, %r1001;
	ld.shared.u32 	%r1320, [%r1003+100];
$L__BB22_138:
	setp.lt.s32 	%p182, %r168, 27;
	@%p182 bra 	$L__BB22_140;
	sub.s32 	%r1004, %r169, %r124;
	shl.b32 	%r1005, %r1004, 2;
	mov.u32 	%r1006, _ZZ9cuda_gemmIiLi128ELi1ELi1ELi32ELi64ELi64ELi0EEviiiPT_S1_S1_iiE3Ash;
	add.s32 	%r1007, %r1006, %r1005;
	ld.shared.u32 	%r1321, [%r1007+104];
$L__BB22_140:
	setp.lt.s32 	%p183, %r168, 28;
	@%p183 bra 	$L__BB22_142;
	sub.s32 	%r1008, %r169, %r125;
	shl.b32 	%r1009, %r1008, 2;
	mov.u32 	%r1010, _ZZ9cuda_gemmIiLi128ELi1ELi1ELi32ELi64ELi64ELi0EEviiiPT_S1_S1_iiE3Ash;
	add.s32 	%r1011, %r1010, %r1009;
	ld.shared.u32 	%r1322, [%r1011+108];
$L__BB22_142:
	setp.lt.s32 	%p184, %r168, 29;
	@%p184 bra 	$L__BB22_144;
	sub.s32 	%r1012, %r169, %r126;
	shl.b32 	%r1013, %r1012, 2;
	mov.u32 	%r1014, _ZZ9cuda_gemmIiLi128ELi1ELi1ELi32ELi64ELi64ELi0EEviiiPT_S1_S1_iiE3Ash;
	add.s32 	%r1015, %r1014, %r1013;
	ld.shared.u32 	%r1323, [%r1015+112];
$L__BB22_144:
	setp.lt.s32 	%p185, %r168, 30;
	@%p185 bra 	$L__BB22_146;
	sub.s32 	%r1016, %r169, %r127;
	shl.b32 	%r1017, %r1016, 2;
	mov.u32 	%r1018, _ZZ9cuda_gemmIiLi128ELi1ELi1ELi32ELi64ELi64ELi0EEviiiPT_S1_S1_iiE3Ash;
	add.s32 	%r1019, %r1018, %r1017;
	ld.shared.u32 	%r1324, [%r1019+116];
$L__BB22_146:
	setp.lt.s32 	%p186, %r168, 31;
	@%p186 bra 	$L__BB22_148;
	sub.s32 	%r1020, %r169, %r128;
	shl.b32 	%r1021, %r1020, 2;
	mov.u32 	%r1022, _ZZ9cuda_gemmIiLi128ELi1ELi1ELi32ELi64ELi64ELi0EEviiiPT_S1_S1_iiE3Ash;
	add.s32 	%r1023, %r1022, %r1021;
	ld.shared.u32 	%r1325, [%r1023+120];
$L__BB22_148:
	setp.lt.s32 	%p187, %r168, 32;
	@%p187 bra 	$L__BB22_150;
	sub.s32 	%r1024, %r169, %r129;
	shl.b32 	%r1025, %r1024, 2;
	mov.u32 	%r1026, _ZZ9cuda_gemmIiLi128ELi1ELi1ELi32ELi64ELi64ELi0EEviiiPT_S1_S1_iiE3Ash;
	add.s32 	%r1027, %r1026, %r1025;
	ld.shared.u32 	%r1326, [%r1027+124];
$L__BB22_150:
	ld.param.u32 	%r1211, [_Z9cuda_gemmIiLi128ELi1ELi1ELi32ELi64ELi64ELi0EEviiiPT_S1_S1_ii_param_6];
	setp.lt.s32 	%p188, %r8, %r1211;
	@%p188 bra 	$L__BB22_152;
$L__BB22_151:
	mov.b32 	%r1294, 32;
	mov.pred 	%p288, 0;
	@%p1 bra 	$L__BB22_86;
	bra.uni 	$L__BB22_286;
$L__BB22_152:
	add.s32 	%r1028, %r66, %r1294;
	shl.b32 	%r1029, %r1028, 2;
	mov.u32 	%r1030, _ZZ9cuda_gemmIiLi128ELi1ELi1ELi32ELi64ELi64ELi0EEviiiPT_S1_S1_iiE11kron_fac_sh;
	add.s32 	%r234, %r1030, %r1029;
	mov.u32 	%r1327, %r8;
$L__BB22_153:
	mad.lo.s32 	%r1032, %r1327, 260, %r234;
	ld.shared.u32 	%r236, [%r1032];
	mov.b32 	%r1329, 0;
	@%p156 bra 	$L__BB22_155;
	ld.param.u32 	%r1220, [_Z9cuda_gemmIiLi128ELi1ELi1ELi32ELi64ELi64ELi0EEviiiPT_S1_S1_ii_param_7];
	setp.lt.s32 	%p190, %r66, %r1220;
	selp.b32 	%r1033, 0, %r1220, %p190;
	sub.s32 	%r1034, %r66, %r1033;
	shfl.sync.idx.b32	%r1035|%p191, %r236, %r1034, %r13, -1;
	mul.lo.s32 	%r1329, %r1035, %r1295;
$L__BB22_155:
	@%p157 bra 	$L__BB22_157;
	ld.param.u32 	%r1221, [_Z9cuda_gemmIiLi128ELi1ELi1ELi32ELi64ELi64ELi0EEviiiPT_S1_S1_ii_param_7];
	add.s32 	%r1036, %r66, 1;
	setp.lt.s32 	%p193, %r1036, %r1221;
	selp.b32 	%r1037, 0, %r1221, %p193;
	sub.s32 	%r1038, %r1036, %r1037;
	shfl.sync.idx.b32	%r1039|%p194, %r236, %r1038, %r13, -1;
	mad.lo.s32 	%r1329, %r1039, %r1296, %r1329;
$L__BB22_157:
	@%p158 bra 	$L__BB22_159;
	shfl.sync.idx.b32	%r1040|%p196, %r236, %r130, %r13, -1;
	mad.lo.s32 	%r1329, %r1040, %r1297, %r1329;
$L__BB22_159:
	@%p159 bra 	$L__BB22_161;
	shfl.sync.idx.b32	%r1041|%p198, %r236, %r131, %r13, -1;
	mad.lo.s32 	%r1329, %r1041, %r1298, %r1329;
$L__BB22_161:
	@%p160 bra 	$L__BB22_163;
	ld.param.u32 	%r1222, [_Z9cuda_gemmIiLi128ELi1ELi1ELi32ELi64ELi64ELi0EEviiiPT_S1_S1_ii_param_7];
	add.s32 	%r1042, %r66, 4;
	setp.lt.s32 	%p200, %r1042, %r1222;
	selp.b32 	%r1043, 0, %r1222, %p200;
	sub.s32 	%r1044, %r1042, %r1043;
	shfl.sync.idx.b32	%r1045|%p201, %r236, %r1044, %r13, -1;
	mad.lo.s32 	%r1329, %r1045, %r1299, %r1329;
$L__BB22_163:
	setp.lt.s32 	%p202, %r168, 6;
	@%p202 bra 	$L__BB22_165;
	ld.param.u32 	%r1223, [_Z9cuda_gemmIiLi128ELi1ELi1ELi32ELi64ELi64ELi0EEviiiPT_S1_S1_ii_param_7];
	add.s32 	%r1046, %r66, 5;
	setp.lt.s32 	%p203, %r1046, %r1223;
	selp.b32 	%r1047, 0, %r1223, %p203;
	sub.s32 	%r1048, %r1046, %r1047;
	shfl.sync.idx.b32	%r1049|%p204, %r236, %r1048, %r13, -1;
	mad.lo.s32 	%r1329, %r1049, %r1300, %r1329;
$L__BB22_165:
	setp.lt.s32 	%p205, %r168, 7;
	@%p205 bra 	$L__BB22_167;
	ld.param.u32 	%r1224, [_Z9cuda_gemmIiLi128ELi1ELi1ELi32ELi64ELi64ELi0EEviiiPT_S1_S1_ii_param_7];
	add.s32 	%r1050, %r66, 6;
	setp.lt.s32 	%p206, %r1050, %r1224;
	selp.b32 	%r1051, 0, %r1224, %p206;
	sub.s32 	%r1052, %r1050, %r1051;
	shfl.sync.idx.b32	%r1053|%p207, %r236, %r1052, %r13, -1;
	mad.lo.s32 	%r1329, %r1053, %r1301, %r1329;
$L__BB22_167:
	setp.lt.s32 	%p208, %r168, 8;
	@%p208 bra 	$L__BB22_169;
	ld.param.u32 	%r1225, [_Z9cuda_gemmIiLi128ELi1ELi1ELi32ELi64ELi64ELi0EEviiiPT_S1_S1_ii_param_7];
	add.s32 	%r1054, %r66, 7;
	setp.lt.s32 	%p209, %r1054, %r1225;
	selp.b32 	%r1055, 0, %r1225, %p209;
	sub.s32 	%r1056, %r1054, %r1055;
	shfl.sync.idx.b32	%r1057|%p210, %r236, %r1056, %r13, -1;
	mad.lo.s32 	%r1329, %r1057, %r1302, %r1329;
$L__BB22_169:
	setp.lt.s32 	%p211, %r168, 9;
	@%p211 bra 	$L__BB22_171;
	ld.param.u32 	%r1226, [_Z9cuda_gemmIiLi128ELi1ELi1ELi32ELi64ELi64ELi0EEviiiPT_S1_S1_ii_param_7];
	add.s32 	%r1058, %r66, 8;
	setp.lt.s32 	%p212, %r1058, %r1226;
	selp.b32 	%r1059, 0, %r1226, %p212;
	sub.s32 	%r1060, %r1058, %r1059;
	shfl.sync.idx.b32	%r1061|%p213, %r236, %r1060, %r13, -1;
	mad.lo.s32 	%r1329, %r1061, %r1303, %r1329;
$L__BB22_171:
	setp.lt.s32 	%p214, %r168, 10;
	@%p214 bra 	$L__BB22_173;
	ld.param.u32 	%r1227, [_Z9cuda_gemmIiLi128ELi1ELi1ELi32ELi64ELi64ELi0EEviiiPT_S1_S1_ii_param_7];
	add.s32 	%r1062, %r66, 9;
	setp.lt.s32 	%p215, %r1062, %r1227;
	selp.b32 	%r1063, 0, %r1227, %p215;
	sub.s32 	%r1064, %r1062, %r1063;
	shfl.sync.idx.b32	%r1065|%p216, %r236, %r1064, %r13, -1;
	mad.lo.s32 	%r1329, %r1065, %r1304, %r1329;
$L__BB22_173:
	setp.lt.s32 	%p217, %r168, 11;
	@%p217 bra 	$L__BB22_175;
	ld.param.u32 	%r1228, [_Z9cuda_gemmIiLi128ELi1ELi1ELi32ELi64ELi64ELi0EEviiiPT_S1_S1_ii_param_7];
	add.s32 	%r1066, %r66, 10;
	setp.lt.s32 	%p218, %r1066, %r1228;
	selp.b32 	%r1067, 0, %r1228, %p218;
	sub.s32 	%r1068, %r1066, %r1067;
	shfl.sync.idx.b32	%r1069|%p219, %r236, %r1068, %r13, -1;
	mad.lo.s32 	%r1329, %r1069, %r1305, %r1329;
$L__BB22_175:
	setp.lt.s32 	%p220, %r168, 12;
	@%p220 bra 	$L__BB22_177;
	ld.param.u32 	%r1229, [_Z9cuda_gemmIiLi128ELi1ELi1ELi32ELi64ELi64ELi0EEviiiPT_S1_S1_ii_param_7];
	add.s32 	%r1070, %r66, 11;
	setp.lt.s32 	%p221, %r1070, %r1229;
	selp.b32 	%r1071, 0, %r1229, %p221;
	sub.s32 	%r1072, %r1070, %r1071;
	shfl.sync.idx.b32	%r1073|%p222, %r236, %r1072, %r13, -1;
	mad.lo.s32 	%r1329, %r1073, %r1306, %r1329;
$L__BB22_177:
	setp.lt.s32 	%p223, %r168, 13;
	@%p223 bra 	$L__BB22_179;
	ld.param.u32 	%r1230, [_Z9cuda_gemmIiLi128ELi1ELi1ELi32ELi64ELi64ELi0EEviiiPT_S1_S1_ii_param_7];
	add.s32 	%r1074, %r66, 12;
	setp.lt.s32 	%p224, %r1074, %r1230;
	selp.b32 	%r1075, 0, %r1230, %p224;
	sub.s32 	%r1076, %r1074, %r1075;
	shfl.sync.idx.b32	%r1077|%p225, %r236, %r1076, %r13, -1;
	mad.lo.s32 	%r1329, %r1077, %r1307, %r1329;
$L__BB22_179:
	setp.lt.s32 	%p226, %r168, 14;
	@%p226 bra 	$L__BB22_181;
	ld.param.u32 	%r1231, [_Z9cuda_gemmIiLi128ELi1ELi1ELi32ELi64ELi64ELi0EEviiiPT_S1_S1_ii_param_7];
	add.s32 	%r1078, %r66, 13;
	setp.lt.s32 	%p227, %r1078, %r1231;
	selp.b32 	%r1079, 0, %r1231, %p227;
	sub.s32 	%r1080, %r1078, %r1079;
	shfl.sync.idx.b32	%r1081|%p228, %r236, %r1080, %r13, -1;
	mad.lo.s32 	%r1329, %r1081, %r1308, %r1329;
$L__BB22_181:
	setp.lt.s32 	%p229, %r168, 15;
	@%p229 bra 	$L__BB22_183;
	ld.param.u32 	%r1232, [_Z9cuda_gemmIiLi128ELi1ELi1ELi32ELi64ELi64ELi0EEviiiPT_S1_S1_ii_param_7];
	add.s32 	%r1082, %r66, 14;
	setp.lt.s32 	%p230, %r1082, %r1232;
	selp.b32 	%r1083, 0, %r1232, %p230;
	sub.s32 	%r1084, %r1082, %r1083;
	shfl.sync.idx.b32	%r1085|%p231, %r236, %r1084, %r13, -1;
	mad.lo.s32 	%r1329, %r1085, %r1309, %r1329;
$L__BB22_183:
	setp.lt.s32 	%p232, %r168, 16;
	@%p232 bra 	$L__BB22_185;
	ld.param.u32 	%r1233, [_Z9cuda_gemmIiLi128ELi1ELi1ELi32ELi64ELi64ELi0EEviiiPT_S1_S1_ii_param_7];
	add.s32 	%r1086, %r66, 15;
	setp.lt.s32 	%p233, %r1086, %r1233;
	selp.b32 	%r1087, 0, %r1233, %p233;
	sub.s32 	%r1088, %r1086, %r1087;
	shfl.sync.idx.b32	%r1089|%p234, %r236, %r1088, %r13, -1;
	mad.lo.s32 	%r1329, %r1089, %r1310, %r1329;
$L__BB22_185:
	setp.lt.s32 	%p235, %r168, 17;
	@%p235 bra 	$L__BB22_187;
	ld.param.u32 	%r1234, [_Z9cuda_gemmIiLi128ELi1ELi1ELi32ELi64ELi64ELi0EEviiiPT_S1_S1_ii_param_7];
	add.s32 	%r1090, %r66, 16;
	setp.lt.s32 	%p236, %r1090, %r1234;
	selp.b32 	%r1091, 0, %r1234, %p236;
	sub.s32 	%r1092, %r1090, %r1091;
	shfl.sync.idx.b32	%r1093|%p237, %r236, %r1092, %r13, -1;
	mad.lo.s32 	%r1329, %r1093, %r1311, %r1329;
$L__BB22_187:
	setp.lt.s32 	%p238, %r168, 18;
	@%p238 bra 	$L__BB22_189;
	ld.param.u32 	%r1235, [_Z9cuda_gemmIiLi128ELi1ELi1ELi32ELi64ELi64ELi0EEviiiPT_S1_S1_ii_param_7];
	add.s32 	%r1094, %r66, 17;
	setp.lt.s32 	%p239, %r1094, %r1235;
	selp.b32 	%r1095, 0, %r1235, %p239;
	sub.s32 	%r1096, %r1094, %r1095;
	shfl.sync.idx.b32	%r1097|%p240, %r236, %r1096, %r13, -1;
	mad.lo.s32 	%r1329, %r1097, %r1312, %r1329;
$L__BB22_189:
	setp.lt.s32 	%p241, %r168, 19;
	@%p241 bra 	$L__BB22_191;
	ld.param.u32 	%r1236, [_Z9cuda_gemmIiLi128ELi1ELi1ELi32ELi64ELi64ELi0EEviiiPT_S1_S1_ii_param_7];
	add.s32 	%r1098, %r66, 18;
	setp.lt.s32 	%p242, %r1098, %r1236;
	selp.b32 	%r1099, 0, %r1236, %p242;
	sub.s32 	%r1100, %r1098, %r1099;
	shfl.sync.idx.b32	%r1101|%p243, %r236, %r1100, %r13, -1;
	mad.lo.s32 	%r1329, %r1101, %r1313, %r1329;
$L__BB22_191:
	setp.lt.s32 	%p244, %r168, 20;
	@%p244 bra 	$L__BB22_193;
	ld.param.u32 	%r1237, [_Z9cuda_gemmIiLi128ELi1ELi1ELi32ELi64ELi64ELi0EEviiiPT_S1_S1_ii_param_7];
	add.s32 	%r1102, %r66, 19;
	setp.lt.s32 	%p245, %r1102, %r1237;
	selp.b32 	%r1103, 0, %r1237, %p245;
	sub.s32 	%r1104, %r1102, %r1103;
	shfl.sync.idx.b32	%r1105|%p246, %r236, %r1104, %r13, -1;
	mad.lo.s32 	%r1329, %r1105, %r1314, %r1329;
$L__BB22_193:
	setp.lt.s32 	%p247, %r168, 21;
	@%p247 bra 	$L__BB22_195;
	ld.param.u32 	%r1238, [_Z9cuda_gemmIiLi128ELi1ELi1ELi32ELi64ELi64ELi0EEviiiPT_S1_S1_ii_param_7];
	add.s32 	%r1106, %r66, 20;
	setp.lt.s32 	%p248, %r1106, %r1238;
	selp.b32 	%r1107, 0, %r1238, %p248;
	sub.s32 	%r1108, %r1106, %r1107;
	shfl.sync.idx.b32	%r1109|%p249, %r236, %r1108, %r13, -1;
	mad.lo.s32 	%r1329, %r1109, %r1315, %r1329;
$L__BB22_195:
	setp.lt.s32 	%p250, %r168, 22;
	@%p250 bra 	$L__BB22_197;
	ld.param.u32 	%r1239, [_Z9cuda_gemmIiLi128ELi1ELi1ELi32ELi64ELi64ELi0EEviiiPT_S1_S1_ii_param_7];
	add.s32 	%r1110, %r66, 21;
	setp.lt.s32 	%p251, %r1110, %r1239;
	selp.b32 	%r1111, 0, %r1239, %p251;
	sub.s32 	%r1112, %r1110, %r1111;
	shfl.sync.idx.b32	%r1113|%p252, %r236, %r1112, %r13, -1;
	mad.lo.s32 	%r1329, %r1113, %r1316, %r1329;
$L__BB22_197:
	setp.lt.s32 	%p253, %r168, 23;
	@%p253 bra 	$L__BB22_199;
	shfl.sync.idx.b32	%r1114|%p254, %r236, %r132, %r13, -1;
	mad.lo.s32 	%r1329, %r1114, %r1317, %r1329;
$L__BB22_199:
	setp.lt.s32 	%p255, %r168, 24;
	@%p255 bra 	$L__BB22_201;
	ld.param.u32 	%r1240, [_Z9cuda_gemmIiLi128ELi1ELi1ELi32ELi64ELi64ELi0EEviiiPT_S1_S1_ii_param_7];
	add.s32 	%r1115, %r66, 23;
	setp.lt.s32 	%p256, %r1115, %r1240;
	selp.b32 	%r1116, 0, %r1240, %p256;
	sub.s32 	%r1117, %r1115, %r1116;
	shfl.sync.idx.b32	%r1118|%p257, %r236, %r1117, %r13, -1;
	mad.lo.s32 	%r1329, %r1118, %r1318, %r1329;
$L__BB22_201:
	setp.lt.s32 	%p258, %r168, 25;
	@%p258 bra 	$L__BB22_203;
	shfl.sync.idx.b32	%r1119|%p259, %r236, %r133, %r13, -1;
	mad.lo.s32 	%r1329, %r1119, %r1319, %r1329;
$L__BB22_203:
	setp.lt.s32 	%p260, %r168, 26;
	@%p260 bra 	$L__BB22_205;
	ld.param.u32 	%r1241, [_Z9cuda_gemmIiLi128ELi1ELi1ELi32ELi64ELi64ELi0EEviiiPT_S1_S1_ii_param_7];
	add.s32 	%r1120, %r66, 25;
	setp.lt.s32 	%p261, %r1120, %r1241;
	selp.b32 	%r1121, 0, %r1241, %p261;
	sub.s32 	%r1122, %r1120, %r1121;
	shfl.sync.idx.b32	%r1123|%p262, %r236, %r1122, %r13, -1;
	mad.lo.s32 	%r1329, %r1123, %r1320, %r1329;
$L__BB22_205:
	setp.lt.s32 	%p263, %r168, 27;
	@%p263 bra 	$L__BB22_207;
	shfl.sync.idx.b32	%r1124|%p264, %r236, %r134, %r13, -1;
	mad.lo.s32 	%r1329, %r1124, %r1321, %r1329;
$L__BB22_207:
	setp.lt.s32 	%p265, %r168, 28;
	@%p265 bra 	$L__BB22_209;
	ld.param.u32 	%r1242, [_Z9cuda_gemmIiLi128ELi1ELi1ELi32ELi64ELi64ELi0EEviiiPT_S1_S1_ii_param_7];
	add.s32 	%r1125, %r66, 27;
	setp.lt.s32 	%p266, %r1125, %r1242;
	selp.b32 	%r1126, 0, %r1242, %p266;
	sub.s32 	%r1127, %r1125, %r1126;
	shfl.sync.idx.b32	%r1128|%p267, %r236, %r1127, %r13, -1;
	mad.lo.s32 	%r1329, %r1128, %r1322, %r1329;
$L__BB22_209:
	setp.lt.s32 	%p268, %r168, 29;
	@%p268 bra 	$L__BB22_211;
	ld.param.u32 	%r1243, [_Z9cuda_gemmIiLi128ELi1ELi1ELi32ELi64ELi64ELi0EEviiiPT_S1_S1_ii_param_7];
	add.s32 	%r1129, %r66, 28;
	setp.lt.s32 	%p269, %r1129, %r1243;
	selp.b32 	%r1130, 0, %r1243, %p269;
	sub.s32 	%r1131, %r1129, %r1130;
	shfl.sync.idx.b32	%r1132|%p270, %r236, %r1131, %r13, -1;
	mad.lo.s32 	%r1329, %r1132, %r1323, %r1329;
$L__BB22_211:
	setp.lt.s32 	%p271, %r168, 30;
	@%p271 bra 	$L__BB22_213;
	ld.param.u32 	%r1244, [_Z9cuda_gemmIiLi128ELi1ELi1ELi32ELi64ELi64ELi0EEviiiPT_S1_S1_ii_param_7];
	add.s32 	%r1133, %r66, 29;
	setp.lt.s32 	%p272, %r1133, %r1244;
	selp.b32 	%r1134, 0, %r1244, %p272;
	sub.s32 	%r1135, %r1133, %r1134;
	shfl.sync.idx.b32	%r1136|%p273, %r236, %r1135, %r13, -1;
	mad.lo.s32 	%r1329, %r1136, %r1324, %r1329;
$L__BB22_213:
	setp.lt.s32 	%p274, %r168, 31;
	@%p274 bra 	$L__BB22_215;
	ld.param.u32 	%r1245, [_Z9cuda_gemmIiLi128ELi1ELi1ELi32ELi64ELi64ELi0EEviiiPT_S1_S1_ii_param_7];
	add.s32 	%r1137, %r66, 30;
	setp.lt.s32 	%p275, %r1137, %r1245;
	selp.b32 	%r1138, 0, %r1245, %p275;
	sub.s32 	%r1139, %r1137, %r1138;
	shfl.sync.idx.b32	%r1140|%p276, %r236, %r1139, %r13, -1;
	mad.lo.s32 	%r1329, %r1140, %r1325, %r1329;
$L__BB22_215:
	setp.lt.s32 	%p277, %r168, 32;
	@%p277 bra 	$L__BB22_217;
	ld.param.u32 	%r1246, [_Z9cuda_gemmIiLi128ELi1ELi1ELi32ELi64ELi64ELi0EEviiiPT_S1_S1_ii_param_7];
	add.s32 	%r1141, %r66, 31;
	setp.lt.s32 	%p278, %r1141, %r1246;
	selp.b32 	%r1142, 0, %r1246, %p278;
	sub.s32 	%r1143, %r1141, %r1142;
	shfl.sync.idx.b32	%r1144|%p279, %r236, %r1143, %r13, -1;
	mad.lo.s32 	%r1329, %r1144, %r1326, %r1329;
$L__BB22_217:
	ld.param.u32 	%r1212, [_Z9cuda_gemmIiLi128ELi1ELi1ELi32ELi64ELi64ELi0EEviiiPT_S1_S1_ii_param_6];
	mad.lo.s32 	%r1145, %r1327, %r6, %r7;
	shl.b32 	%r1146, %r1145, 2;
	mov.u32 	%r1147, _ZZ9cuda_gemmIiLi128ELi1ELi1ELi32ELi64ELi64ELi0EEviiiPT_S1_S1_iiE3Csh;
	add.s32 	%r1148, %r1147, %r1146;
	ld.shared.u32 	%r1149, [%r1148];
	add.s32 	%r1150, %r1149, %r1329;
	st.shared.u32 	[%r1148], %r1150;
	add.s32 	%r1327, %r1327, %r10;
	setp.lt.s32 	%p280, %r1327, %r1212;
	@%p280 bra 	$L__BB22_153;
	bra.uni 	$L__BB22_151;
$L__BB22_218:
	ld.param.u32 	%r1209, [_Z9cuda_gemmIiLi128ELi1ELi1ELi32ELi64ELi64ELi0EEviiiPT_S1_S1_ii_param_6];
	setp.lt.s32 	%p84, %r8, %r1209;
	@%p84 bra 	$L__BB22_219;
	bra.uni 	$L__BB22_285;
$L__BB22_219:
	add.s32 	%r341, %r66, %r1394;
	sub.s32 	%r342, %r341, %r88;
	shl.b32 	%r814, %r342, 2;
	mov.u32 	%r1427, %r8;
$L__BB22_220:
	setp.lt.s32 	%p85, %r339, 1;
	mov.u32 	%r726, _ZZ9cuda_gemmIiLi128ELi1ELi1ELi32ELi64ELi64ELi0EEviiiPT_S1_S1_iiE11kron_fac_sh;
	mad.lo.s32 	%r408, %r1427, 260, %r726;
	mov.b32 	%r1429, 0;
	@%p85 bra 	$L__BB22_222;
	shl.b32 	%r727, %r341, 2;
	add.s32 	%r728, %r408, %r727;
	ld.shared.u32 	%r729, [%r728];
	mul.lo.s32 	%r1429, %r729, %r1395;
$L__BB22_222:
	@%p53 bra 	$L__BB22_224;
	sub.s32 	%r730, %r341, %r67;
	shl.b32 	%r731, %r730, 2;
	add.s32 	%r732, %r408, %r731;
	ld.shared.u32 	%r733, [%r732+4];
	mad.lo.s32 	%r1429, %r733, %r1392, %r1429;
$L__BB22_224:
	@%p54 bra 	$L__BB22_226;
	sub.s32 	%r734, %r341, %r68;
	shl.b32 	%r735, %r734, 2;
	add.s32 	%r736, %r408, %r735;
	ld.shared.u32 	%r737, [%r736+8];
	mad.lo.s32 	%r1429, %r737, %r1391, %r1429;
$L__BB22_226:
	@%p55 bra 	$L__BB22_228;
	sub.s32 	%r738, %r341, %r69;
	shl.b32 	%r739, %r738, 2;
	add.s32 	%r740, %r408, %r739;
	ld.shared.u32 	%r741, [%r740+12];
	mad.lo.s32 	%r1429, %r741, %r1390, %r1429;
$L__BB22_228:
	@%p56 bra 	$L__BB22_230;
	sub.s32 	%r742, %r341, %r70;
	shl.b32 	%r743, %r742, 2;
	add.s32 	%r744, %r408, %r743;
	ld.shared.u32 	%r745, [%r744+16];
	mad.lo.s32 	%r1429, %r745, %r1389, %r1429;
$L__BB22_230:
	@%p57 bra 	$L__BB22_232;
	sub.s32 	%r746, %r341, %r71;
	shl.b32 	%r747, %r746, 2;
	add.s32 	%r748, %r408, %r747;
	ld.shared.u32 	%r749, [%r748+20];
	mad.lo.s32 	%r1429, %r749, %r1388, %r1429;
$L__BB22_232:
	setp.lt.s32 	%p91, %r339, 7;
	@%p91 bra 	$L__BB22_234;
	sub.s32 	%r750, %r341, %r72;
	shl.b32 	%r751, %r750, 2;
	add.s32 	%r752, %r408, %r751;
	ld.shared.u32 	%r753, [%r752+24];
	mad.lo.s32 	%r1429, %r753, %r1387, %r1429;
$L__BB22_234:
	setp.lt.s32 	%p92, %r339, 8;
	@%p92 bra 	$L__BB22_236;
	sub.s32 	%r754, %r341, %r73;
	shl.b32 	%r755, %r754, 2;
	add.s32 	%r756, %r408, %r755;
	ld.shared.u32 	%r757, [%r756+28];
	mad.lo.s32 	%r1429, %r757, %r1386, %r1429;
$L__BB22_236:
	setp.lt.s32 	%p93, %r339, 9;
	@%p93 bra 	$L__BB22_238;
	sub.s32 	%r758, %r341, %r74;
	shl.b32 	%r759, %r758, 2;
	add.s32 	%r760, %r408, %r759;
	ld.shared.u32 	%r761, [%r760+32];
	mad.lo.s32 	%r1429, %r761, %r1385, %r1429;
$L__BB22_238:
	setp.lt.s32 	%p94, %r339, 10;
	@%p94 bra 	$L__BB22_240;
	sub.s32 	%r762, %r341, %r75;
	shl.b32 	%r763, %r762, 2;
	add.s32 	%r764, %r408, %r763;
	ld.shared.u32 	%r765, [%r764+36];
	mad.lo.s32 	%r1429, %r765, %r1384, %r1429;
$L__BB22_240:
	setp.lt.s32 	%p95, %r339, 11;
	@%p95 bra 	$L__BB22_242;
	sub.s32 	%r766, %r341, %r76;
	shl.b32 	%r767, %r766, 2;
	add.s32 	%r768, %r408, %r767;
	ld.shared.u32 	%r769, [%r768+40];
	mad.lo.s32 	%r1429, %r769, %r1383, %r1429;
$L__BB22_242:
	setp.lt.s32 	%p96, %r339, 12;
	@%p96 bra 	$L__BB22_244;
	sub.s32 	%r770, %r341, %r77;
	shl.b32 	%r771, %r770, 2;
	add.s32 	%r772, %r408, %r771;
	ld.shared.u32 	%r773, [%r772+44];
	mad.lo.s32 	%r1429, %r773, %r1382, %r1429;
$L__BB22_244:
	setp.lt.s32 	%p97, %r339, 13;
	@%p97 bra 	$L__BB22_246;
	sub.s32 	%r774, %r341, %r78;
	shl.b32 	%r775, %r774, 2;
	add.s32 	%r776, %r408, %r775;
	ld.shared.u32 	%r777, [%r776+48];
	mad.lo.s32 	%r1429, %r777, %r1381, %r1429;
$L__BB22_246:
	setp.lt.s32 	%p98, %r339, 14;
	@%p98 bra 	$L__BB22_248;
	sub.s32 	%r778, %r341, %r79;
	shl.b32 	%r779, %r778, 2;
	add.s32 	%r780, %r408, %r779;
	ld.shared.u32 	%r781, [%r780+52];
	mad.lo.s32 	%r1429, %r781, %r1380, %r1429;
$L__BB22_248:
	setp.lt.s32 	%p99, %r339, 15;
	@%p99 bra 	$L__BB22_250;
	sub.s32 	%r782, %r341, %r80;
	shl.b32 	%r783, %r782, 2;
	add.s32 	%r784, %r408, %r783;
	ld.shared.u32 	%r785, [%r784+56];
	mad.lo.s32 	%r1429, %r785, %r1379, %r1429;
$L__BB22_250:
	setp.lt.s32 	%p100, %r339, 16;
	@%p100 bra 	$L__BB22_252;
	sub.s32 	%r786, %r341, %r81;
	shl.b32 	%r787, %r786, 2;
	add.s32 	%r788, %r408, %r787;
	ld.shared.u32 	%r789, [%r788+60];
	mad.lo.s32 	%r1429, %r789, %r1378, %r1429;
$L__BB22_252:
	setp.lt.s32 	%p101, %r339, 17;
	@%p101 bra 	$L__BB22_254;
	sub.s32 	%r790, %r341, %r82;
	shl.b32 	%r791, %r790, 2;
	add.s32 	%r792, %r408, %r791;
	ld.shared.u32 	%r793, [%r792+64];
	mad.lo.s32 	%r1429, %r793, %r1377, %r1429;
$L__BB22_254:
	setp.lt.s32 	%p102, %r339, 18;
	@%p102 bra 	$L__BB22_256;
	sub.s32 	%r794, %r341, %r83;
	shl.b32 	%r795, %r794, 2;
	add.s32 	%r796, %r408, %r795;
	ld.shared.u32 	%r797, [%r796+68];
	mad.lo.s32 	%r1429, %r797, %r1376, %r1429;
$L__BB22_256:
	setp.lt.s32 	%p103, %r339, 19;
	@%p103 bra 	$L__BB22_258;
	sub.s32 	%r798, %r341, %r84;
	shl.b32 	%r799, %r798, 2;
	add.s32 	%r800, %r408, %r799;
	ld.shared.u32 	%r801, [%r800+72];
	mad.lo.s32 	%r1429, %r801, %r1375, %r1429;
$L__BB22_258:
	setp.lt.s32 	%p104, %r339, 20;
	@%p104 bra 	$L__BB22_260;
	sub.s32 	%r802, %r341, %r85;
	shl.b32 	%r803, %r802, 2;
	add.s32 	%r804, %r408, %r803;
	ld.shared.u32 	%r805, [%r804+76];
	mad.lo.s32 	%r1429, %r805, %r1374, %r1429;
$L__BB22_260:
	setp.lt.s32 	%p105, %r339, 21;
	@%p105 bra 	$L__BB22_262;
	sub.s32 	%r806, %r341, %r86;
	shl.b32 	%r807, %r806, 2;
	add.s32 	%r808, %r408, %r807;
	ld.shared.u32 	%r809, [%r808+80];
	mad.lo.s32 	%r1429, %r809, %r1373, %r1429;
$L__BB22_262:
	setp.lt.s32 	%p106, %r339, 22;
	@%p106 bra 	$L__BB22_264;
	sub.s32 	%r810, %r341, %r87;
	shl.b32 	%r811, %r810, 2;
	add.s32 	%r812, %r408, %r811;
	ld.shared.u32 	%r813, [%r812+84];
	mad.lo.s32 	%r1429, %r813, %r1372, %r1429;
$L__BB22_264:
	setp.lt.s32 	%p107, %r339, 23;
	@%p107 bra 	$L__BB22_266;
	add.s32 	%r815, %r408, %r814;
	ld.shared.u32 	%r816, [%r815+88];
	mad.lo.s32 	%r1429, %r816, %r1371, %r1429;
$L__BB22_266:
	setp.lt.s32 	%p108, %r339, 24;
	@%p108 bra 	$L__BB22_268;
	sub.s32 	%r817, %r341, %r89;
	shl.b32 	%r818, %r817, 2;
	add.s32 	%r819, %r408, %r818;
	ld.shared.u32 	%r820, [%r819+92];
	mad.lo.s32 	%r1429, %r820, %r1370, %r1429;
$L__BB22_268:
	setp.lt.s32 	%p109, %r339, 25;
	@%p109 bra 	$L__BB22_270;
	sub.s32 	%r821, %r341, %r90;
	shl.b32 	%r822, %r821, 2;
	add.s32 	%r823, %r408, %r822;
	ld.shared.u32 	%r824, [%r823+96];
	mad.lo.s32 	%r1429, %r824, %r1369, %r1429;
$L__BB22_270:
	setp.lt.s32 	%p110, %r339, 26;
	@%p110 bra 	$L__BB22_272;
	sub.s32 	%r825, %r341, %r91;
	shl.b32 	%r826, %r825, 2;
	add.s32 	%r827, %r408, %r826;
	ld.shared.u32 	%r828, [%r827+100];
	mad.lo.s32 	%r1429, %r828, %r1368, %r1429;
$L__BB22_272:
	setp.lt.s32 	%p111, %r339, 27;
	@%p111 bra 	$L__BB22_274;
	sub.s32 	%r829, %r341, %r92;
	shl.b32 	%r830, %r829, 2;
	add.s32 	%r831, %r408, %r830;
	ld.shared.u32 	%r832, [%r831+104];
	mad.lo.s32 	%r1429, %r832, %r1367, %r1429;
$L__BB22_274:
	setp.lt.s32 	%p112, %r339, 28;
	@%p112 bra 	$L__BB22_276;
	sub.s32 	%r833, %r341, %r93;
	shl.b32 	%r834, %r833, 2;
	add.s32 	%r835, %r408, %r834;
	ld.shared.u32 	%r836, [%r835+108];
	mad.lo.s32 	%r1429, %r836, %r1366, %r1429;
$L__BB22_276:
	setp.lt.s32 	%p113, %r339, 29;
	@%p113 bra 	$L__BB22_278;
	sub.s32 	%r837, %r341, %r94;
	shl.b32 	%r838, %r837, 2;
	add.s32 	%r839, %r408, %r838;
	ld.shared.u32 	%r840, [%r839+112];
	mad.lo.s32 	%r1429, %r840, %r1365, %r1429;
$L__BB22_278:
	setp.lt.s32 	%p114, %r339, 30;
	@%p114 bra 	$L__BB22_280;
	sub.s32 	%r841, %r341, %r95;
	shl.b32 	%r842, %r841, 2;
	add.s32 	%r843, %r408, %r842;
	ld.shared.u32 	%r844, [%r843+116];
	mad.lo.s32 	%r1429, %r844, %r1364, %r1429;
$L__BB22_280:
	setp.lt.s32 	%p115, %r339, 31;
	@%p115 bra 	$L__BB22_282;
	sub.s32 	%r845, %r341, %r96;
	shl.b32 	%r846, %r845, 2;
	add.s32 	%r847, %r408, %r846;
	ld.shared.u32 	%r848, [%r847+120];
	mad.lo.s32 	%r1429, %r848, %r1363, %r1429;
$L__BB22_282:
	setp.lt.s32 	%p116, %r339, 32;
	@%p116 bra 	$L__BB22_284;
	sub.s32 	%r849, %r341, %r97;
	shl.b32 	%r850, %r849, 2;
	add.s32 	%r851, %r408, %r850;
	ld.shared.u32 	%r852, [%r851+124];
	mad.lo.s32 	%r1429, %r852, %r1362, %r1429;
$L__BB22_284:
	ld.param.u32 	%r1210, [_Z9cuda_gemmIiLi128ELi1ELi1ELi32ELi64ELi64ELi0EEviiiPT_S1_S1_ii_param_6];
	mad.lo.s32 	%r853, %r1427, %r6, %r7;
	shl.b32 	%r854, %r853, 2;
	mov.u32 	%r855, _ZZ9cuda_gemmIiLi128ELi1ELi1ELi32ELi64ELi64ELi0EEviiiPT_S1_S1_iiE3Csh;
	add.s32 	%r856, %r855, %r854;
	ld.shared.u32 	%r857, [%r856];
	add.s32 	%r858, %r857, %r1429;
	st.shared.u32 	[%r856], %r858;
	add.s32 	%r1427, %r1427, %r10;
	setp.lt.s32 	%p117, %r1427, %r1210;
	@%p117 bra 	$L__BB22_220;
$L__BB22_285:
	mov.b32 	%r1394, 32;
	mov.pred 	%p289, 0;
	@%p2 bra 	$L__BB22_21;
$L__BB22_286:
	mov.u32 	%r1463, %tid.x;
	setp.gt.u32 	%p282, %r1463, 31;
	bar.sync 	0;
	@%p282 bra 	$L__BB22_293;
	ld.param.u32 	%r1247, [_Z9cuda_gemmIiLi128ELi1ELi1ELi32ELi64ELi64ELi0EEviiiPT_S1_S1_ii_param_7];
	ld.param.u64 	%rd29, [_Z9cuda_gemmIiLi128ELi1ELi1ELi32ELi64ELi64ELi0EEviiiPT_S1_S1_ii_param_5];
	ld.param.u32 	%r1207, [_Z9cuda_gemmIiLi128ELi1ELi1ELi32ELi64ELi64ELi0EEviiiPT_S1_S1_ii_param_2];
	ld.param.u32 	%r1205, [_Z9cuda_gemmIiLi128ELi1ELi1ELi32ELi64ELi64ELi0EEviiiPT_S1_S1_ii_param_1];
	cvta.to.global.u64 	%rd3, %rd29;
	mov.u32 	%r1152, %ctaid.y;
	mov.u32 	%r1153, %ctaid.x;
	mul.lo.s32 	%r1154, %r6, %r1153;
	mad.lo.s32 	%r475, %r1152, %r1205, %r1154;
	div.s32 	%r476, %r1207, %r1247;
	mov.u32 	%r477, %ntid.x;
	add.s32 	%r1155, %r1463, %r477;
	max.u32 	%r1156, %r1155, 32;
	setp.lt.u32 	%p283, %r1155, 32;
	selp.u32 	%r1157, 1, 0, %p283;
	add.s32 	%r1158, %r1155, %r1157;
	sub.s32 	%r1159, %r1156, %r1158;
	div.u32 	%r1160, %r1159, %r477;
	add.s32 	%r478, %r1160, %r1157;
	and.b32  	%r1161, %r478, 3;
	setp.eq.s32 	%p284, %r1161, 3;
	@%p284 bra 	$L__BB22_290;
	shl.b32 	%r1162, %r1463, 2;
	mov.u32 	%r1163, _ZZ9cuda_gemmIiLi128ELi1ELi1ELi32ELi64ELi64ELi0EEviiiPT_S1_S1_iiE3Csh;
	add.s32 	%r1461, %r1163, %r1162;
	shl.b32 	%r480, %r477, 2;
	add.s32 	%r1164, %r478, 1;
	and.b32  	%r1165, %r1164, 3;
	neg.s32 	%r1460, %r1165;
$L__BB22_289:
	.pragma "nounroll";
	div.s32 	%r1166, %r1463, %r6;
	mad.lo.s32 	%r1167, %r476, %r1166, %r475;
	mul.lo.s32 	%r1168, %r1166, %r6;
	sub.s32 	%r1169, %r1463, %r1168;
	add.s32 	%r1170, %r1167, %r1169;
	ld.shared.u32 	%r1171, [%r1461];
	mul.wide.s32 	%rd19, %r1170, 4;
	add.s64 	%rd20, %rd3, %rd19;
	st.global.u32 	[%rd20], %r1171;
	add.s32 	%r1463, %r1463, %r477;
	add.s32 	%r1461, %r1461, %r480;
	add.s32 	%r1460, %r1460, 1;
	setp.ne.s32 	%p285, %r1460, 0;
	@%p285 bra 	$L__BB22_289;
$L__BB22_290:
	setp.lt.u32 	%p286, %r478, 3;
	@%p286 bra 	$L__BB22_293;
	shl.b32 	%r1172, %r477, 1;
	add.s32 	%r1467, %r1463, %r1172;
	shl.b32 	%r490, %r477, 2;
	mad.lo.s32 	%r1466, %r477, 3, %r1463;
	add.s32 	%r1465, %r477, %r1463;
	shl.b32 	%r1173, %r1463, 2;
	mov.u32 	%r1174, _ZZ9cuda_gemmIiLi128ELi1ELi1ELi32ELi64ELi64ELi0EEviiiPT_S1_S1_iiE3Csh;
	add.s32 	%r1464, %r1174, %r1173;
	shl.b32 	%r494, %r477, 4;
	shl.b32 	%r495, %r477, 3;
	mul.lo.s32 	%r496, %r477, 12;
$L__BB22_292:
	div.s32 	%r1175, %r1463, %r6;
	mad.lo.s32 	%r1176, %r476, %r1175, %r475;
	mul.lo.s32 	%r1177, %r1175, %r6;
	sub.s32 	%r1178, %r1463, %r1177;
	add.s32 	%r1179, %r1176, %r1178;
	ld.shared.u32 	%r1180, [%r1464];
	mul.wide.s32 	%rd21, %r1179, 4;
	add.s64 	%rd22, %rd3, %rd21;
	st.global.u32 	[%rd22], %r1180;
	add.s32 	%r1181, %r1463, %r477;
	div.s32 	%r1182, %r1465, %r6;
	mad.lo.s32 	%r1183, %r476, %r1182, %r475;
	mul.lo.s32 	%r1184, %r1182, %r6;
	sub.s32 	%r1185, %r1465, %r1184;
	add.s32 	%r1186, %r1183, %r1185;
	add.s32 	%r1187, %r1464, %r490;
	ld.shared.u32 	%r1188, [%r1187];
	mul.wide.s32 	%rd23, %r1186, 4;
	add.s64 	%rd24, %rd3, %rd23;
	st.global.u32 	[%rd24], %r1188;
	add.s32 	%r1189, %r1181, %r477;
	div.s32 	%r1190, %r1467, %r6;
	mad.lo.s32 	%r1191, %r476, %r1190, %r475;
	mul.lo.s32 	%r1192, %r1190, %r6;
	sub.s32 	%r1193, %r1467, %r1192;
	add.s32 	%r1194, %r1191, %r1193;
	add.s32 	%r1195, %r1464, %r495;
	ld.shared.u32 	%r1196, [%r1195];
	mul.wide.s32 	%rd25, %r1194, 4;
	add.s64 	%rd26, %rd3, %rd25;
	st.global.u32 	[%rd26], %r1196;
	add.s32 	%r1197, %r1189, %r477;
	div.s32 	%r1198, %r1466, %r6;
	mad.lo.s32 	%r1199, %r476, %r1198, %r475;
	mul.lo.s32 	%r1200, %r1198, %r6;
	sub.s32 	%r1201, %r1466, %r1200;
	add.s32 	%r1202, %r1199, %r1201;
	add.s32 	%r1203, %r1464, %r496;
	ld.shared.u32 	%r1204, [%r1203];
	mul.wide.s32 	%rd27, %r1202, 4;
	add.s64 	%rd28, %rd3, %rd27;
	st.global.u32 	[%rd28], %r1204;
	add.s32 	%r1463, %r1197, %r477;
	add.s32 	%r1467, %r1467, %r490;
	add.s32 	%r1466, %r1466, %r490;
	add.s32 	%r1465, %r1465, %r490;
	add.s32 	%r1464, %r1464, %r494;
	setp.lt.u32 	%p287, %r1463, 32;
	@%p287 bra 	$L__BB22_292;
$L__BB22_293:
	ret;

}
	// .globl	_Z9cuda_gemmIiLi128ELi1ELi1ELi32ELi64ELi64ELi1EEviiiPT_S1_S1_ii
.visible .entry _Z9cuda_gemmIiLi128ELi1ELi1ELi32ELi64ELi64ELi1EEviiiPT_S1_S1_ii(
	.param .u32 _Z9cuda_gemmIiLi128ELi1ELi1ELi32ELi64ELi64ELi1EEviiiPT_S1_S1_ii_param_0,
	.param .u32 _Z9cuda_gemmIiLi128ELi1ELi1ELi32ELi64ELi64ELi1EEviiiPT_S1_S1_ii_param_1,
	.param .u32 _Z9cuda_gemmIiLi128ELi1ELi1ELi32ELi64ELi64ELi1EEviiiPT_S1_S1_ii_param_2,
	.param .u64 .ptr .align 1 _Z9cuda_gemmIiLi128ELi1ELi1ELi32ELi64ELi64ELi1EEviiiPT_S1_S1_ii_param_3,
	.param .u64 .ptr .align 1 _Z9cuda_gemmIiLi128ELi1ELi1ELi32ELi64ELi64ELi1EEviiiPT_S1_S1_ii_param_4,
	.param .u64 .ptr .align 1 _Z9cuda_gemmIiLi128ELi1ELi1ELi32ELi64ELi64ELi1EEviiiPT_S1_S1_ii_param_5,
	.param .u32 _Z9cuda_gemmIiLi128ELi1ELi1ELi32ELi64ELi64ELi1EEviiiPT_S1_S1_ii_param_6,
	.param .u32 _Z9cuda_gemmIiLi128ELi1ELi1ELi32ELi64ELi64ELi1EEviiiPT_S1_S1_ii_param_7
)
.maxntid 128
{
	.reg .pred 	%p<23>;
	.reg .b16 	%rs<6>;
	.reg .b32 	%r<217>;
	.reg .b64 	%rd<48>;
	// demoted variable
	.shared .align 128 .b8 _ZZ9cuda_gemmIiLi128ELi1ELi1ELi32ELi64ELi64ELi1EEviiiPT_S1_S1_iiE11kron_fac_sh[16640];
	// demoted variable
	.shared .align 128 .b8 _ZZ9cuda_gemmIiLi128ELi1ELi1ELi32ELi64ELi64ELi1EEviiiPT_S1_S1_iiE3Ash[128];
	// demoted variable
	.shared .align 128 .b8 _ZZ9cuda_gemmIiLi128ELi1ELi1ELi32ELi64ELi64ELi1EEviiiPT_S1_S1_iiE3Csh[128];
	ld.param.u64 	%rd15, [_Z9cuda_gemmIiLi128ELi1ELi1ELi32ELi64ELi64ELi1EEviiiPT_S1_S1_ii_param_3];
	ld.param.u64 	%rd16, [_Z9cuda_gemmIiLi128ELi1ELi1ELi32ELi64ELi64ELi1EEviiiPT_S1_S1_ii_param_4];
	ld.param.u64 	%rd17, [_Z9cuda_gemmIiLi128ELi1ELi1ELi32ELi64ELi64ELi1EEviiiPT_S1_S1_ii_param_5];
	cvta.to.global.u64 	%rd1, %rd16;
	cvta.to.global.u64 	%rd2, %rd15;
	cvta.to.global.u64 	%rd3, %rd17;
	mov.u32 	%r216, %tid.x;
	mov.u32 	%r2, %ntid.x;
	add.s32 	%r3, %r216, %r2;
	cvt.u16.u32 	%rs2, %r3;
	xor.b16  	%rs3, %rs2, 4095;
	cvt.u16.u32 	%rs4, %r2;
	div.u16 	%rs5, %rs3, %rs4;
	and.b16  	%rs1, %rs5, 3;
	setp.eq.s16 	%p1, %rs1, 2;
	mov.u32 	%r192, %r216;
	@%p1 bra 	$L__BB23_3;
	cvt.u32.u16 	%r4, %rs1;
	mov.b32 	%r191, 0;
	mov.u32 	%r96, _ZZ9cuda_gemmIiLi128ELi1ELi1ELi32ELi64ELi64ELi1EEviiiPT_S1_S1_iiE11kron_fac_sh;
	mov.u32 	%r192, %r216;
$L__BB23_2:
	.pragma "nounroll";
	mul.wide.u32 	%rd18, %r192, 4;
	add.s64 	%rd19, %rd1, %rd18;
	ld.global.u32 	%r94, [%rd19];
	and.b32  	%r95, %r192, 63;
	mad.lo.s32 	%r97, %r95, 260, %r96;
	shr.u32 	%r98, %r192, 4;
	and.b32  	%r99, %r98, 268435452;
	add.s32 	%r100, %r97, %r99;
	st.shared.u32 	[%r100], %r94;
	add.s32 	%r192, %r192, %r2;
	add.s32 	%r191, %r191, 1;
	xor.b32  	%r101, %r191, %r4;
	setp.ne.s32 	%p2, %r101, 2;
	@%p2 bra 	$L__BB23_2;
$L__BB23_3:
	shl.b32 	%r10, %r2, 1;
	add.s32 	%r195, %r192, %r10;
	shl.b32 	%r12, %r2, 2;
	mul.lo.s32 	%r13, %r2, 3;
	add.s32 	%r194, %r192, %r13;
	add.s32 	%r193, %r2, %r192;
$L__BB23_4:
	mul.wide.u32 	%rd20, %r192, 4;
	add.s64 	%rd21, %rd1, %rd20;
	ld.global.u32 	%r102, [%rd21];
	and.b32  	%r103, %r192, 63;
	mov.u32 	%r104, _ZZ9cuda_gemmIiLi128ELi1ELi1ELi32ELi64ELi64ELi1EEviiiPT_S1_S1_iiE11kron_fac_sh;
	mad.lo.s32 	%r105, %r103, 260, %r104;
	shr.u32 	%r106, %r192, 4;
	and.b32  	%r107, %r106, 268435452;
	add.s32 	%r108, %r105, %r107;
	st.shared.u32 	[%r108], %r102;
	add.s32 	%r109, %r192, %r2;
	mul.wide.u32 	%rd22, %r193, 4;
	add.s64 	%rd23, %rd1, %rd22;
	ld.global.u32 	%r110, [%rd23];
	and.b32  	%r111, %r193, 63;
	mad.lo.s32 	%r112, %r111, 260, %r104;
	shr.u32 	%r113, %r193, 4;
	and.b32  	%r114, %r113, 268435452;
	add.s32 	%r115, %r112, %r114;
	st.shared.u32 	[%r115], %r110;
	add.s32 	%r116, %r109, %r2;
	mul.wide.u32 	%rd24, %r195, 4;
	add.s64 	%rd25, %rd1, %rd24;
	ld.global.u32 	%r117, [%rd25];
	and.b32  	%r118, %r195, 63;
	mad.lo.s32 	%r119, %r118, 260, %r104;
	shr.u32 	%r120, %r195, 4;
	and.b32  	%r121, %r120, 268435452;
	add.s32 	%r122, %r119, %r121;
	st.shared.u32 	[%r122], %r117;
	add.s32 	%r123, %r116, %r2;
	mul.wide.u32 	%rd26, %r194, 4;
	add.s64 	%rd27, %rd1, %rd26;
	ld.global.u32 	%r124, [%rd27];
	and.b32  	%r125, %r194, 63;
	mad.lo.s32 	%r126, %r125, 260, %r104;
	shr.u32 	%r127, %r194, 4;
	and.b32  	%r128, %r127, 268435452;
	add.s32 	%r129, %r126, %r128;
	st.shared.u32 	[%r129], %r124;
	add.s32 	%r192, %r123, %r2;
	add.s32 	%r195, %r195, %r12;
	add.s32 	%r194, %r194, %r12;
	add.s32 	%r193, %r193, %r12;
	setp.lt.u32 	%p3, %r192, 4096;
	@%p3 bra 	$L__BB23_4;
	mov.u32 	%r24, %ctaid.y;
	mov.u32 	%r130, %nctaid.y;
	setp.ge.u32 	%p4, %r24, %r130;
	@%p4 bra 	$L__BB23_27;
	setp.gt.u32 	%p5, %r216, 31;
	@%p5 bra 	$L__BB23_13;
	shl.b32 	%r25, %r24, 5;
	max.u32 	%r131, %r3, 32;
	setp.lt.u32 	%p6, %r3, 32;
	selp.u32 	%r132, 1, 0, %p6;
	add.s32 	%r133, %r3, %r132;
	sub.s32 	%r134, %r131, %r133;
	div.u32 	%r135, %r134, %r2;
	add.s32 	%r26, %r135, %r132;
	and.b32  	%r136, %r26, 3;
	setp.eq.s32 	%p7, %r136, 3;
	mov.u32 	%r205, %r216;
	@%p7 bra 	$L__BB23_10;
	add.s32 	%r137, %r26, 1;
	and.b32  	%r138, %r137, 3;
	shl.b32 	%r139, %r216, 2;
	mov.u32 	%r140, _ZZ9cuda_gemmIiLi128ELi1ELi1ELi32ELi64ELi64ELi1EEviiiPT_S1_S1_iiE3Ash;
	add.s32 	%r198, %r140, %r139;
	add.s32 	%r141, %r216, %r25;
	mul.wide.u32 	%rd28, %r141, 4;
	add.s64 	%rd46, %rd2, %rd28;
	mul.wide.u32 	%rd5, %r2, 4;
	neg.s32 	%r197, %r138;
	mad.lo.s32 	%r205, %r2, %r138, %r216;
$L__BB23_9:
	.pragma "nounroll";
	ld.global.u32 	%r142, [%rd46];
	st.shared.u32 	[%r198], %r142;
	add.s32 	%r198, %r198, %r12;
	add.s64 	%rd46, %rd46, %rd5;
	add.s32 	%r197, %r197, 1;
	setp.ne.s32 	%p8, %r197, 0;
	@%p8 bra 	$L__BB23_9;
$L__BB23_10:
	setp.lt.u32 	%p9, %r26, 3;
	@%p9 bra 	$L__BB23_13;
	shl.b32 	%r143, %r205, 2;
	mov.u32 	%r144, _ZZ9cuda_gemmIiLi128ELi1ELi1ELi32ELi64ELi64ELi1EEviiiPT_S1_S1_iiE3Ash;
	add.s32 	%r204, %r144, %r143;
	shl.b32 	%r36, %r2, 4;
	shl.b32 	%r37, %r2, 3;
	mul.lo.s32 	%r38, %r2, 12;
	add.s32 	%r200, %r205, %r25;
	add.s32 	%r203, %r200, %r2;
	add.s32 	%r202, %r200, %r10;
	add.s32 	%r201, %r200, %r13;
$L__BB23_12:
	mul.wide.u32 	%rd29, %r200, 4;
	add.s64 	%rd30, %rd2, %rd29;
	ld.global.u32 	%r145, [%rd30];
	st.shared.u32 	[%r204], %r145;
	mul.wide.u32 	%rd31, %r203, 4;
	add.s64 	%rd32, %rd2, %rd31;
	ld.global.u32 	%r146, [%rd32];
	add.s32 	%r147, %r204, %r12;
	st.shared.u32 	[%r147], %r146;
	mul.wide.u32 	%rd33, %r202, 4;
	add.s64 	%rd34, %rd2, %rd33;
	ld.global.u32 	%r148, [%rd34];
	add.s32 	%r149, %r204, %r37;
	st.shared.u32 	[%r149], %r148;
	mul.wide.u32 	%rd35, %r201, 4;
	add.s64 	%rd36, %rd2, %rd35;
	ld.global.u32 	%r150, [%rd36];
	add.s32 	%r151, %r204, %r38;
	st.shared.u32 	[%r151], %r150;
	add.s32 	%r205, %r205, %r12;
	add.s32 	%r204, %r204, %r36;
	add.s32 	%r203, %r203, %r12;
	add.s32 	%r202, %r202, %r12;
	add.s32 	%r201, %r201, %r12;
	add.s32 	%r200, %r200, %r12;
	setp.lt.u32 	%p10, %r205, 32;
	@%p10 bra 	$L__BB23_12;
$L__BB23_13:
	setp.gt.u32 	%p11, %r216, 31;
	bar.sync 	0;
	@%p11 bra 	$L__BB23_20;
	max.u32 	%r152, %r3, 32;
	setp.lt.u32 	%p12, %r3, 32;
	selp.u32 	%r153, 1, 0, %p12;
	add.s32 	%r154, %r3, %r153;
	sub.s32 	%r155, %r152, %r154;
	div.u32 	%r156, %r155, %r2;
	add.s32 	%r55, %r156, %r153;
	and.b32  	%r157, %r55, 3;
	setp.eq.s32 	%p13, %r157, 3;
	mov.u32 	%r210, %r216;
	@%p13 bra 	$L__BB23_17;
	add.s32 	%r158, %r55, 1;
	and.b32  	%r159, %r158, 3;
	shl.b32 	%r160, %r216, 2;
	mov.u32 	%r161, _ZZ9cuda_gemmIiLi128ELi1ELi1ELi32ELi64ELi64ELi1EEviiiPT_S1_S1_iiE3Csh;
	add.s32 	%r207, %r161, %r160;
	neg.s32 	%r206, %r159;
	mad.lo.s32 	%r210, %r2, %r159, %r216;
$L__BB23_16:
	.pragma "nounroll";
	mov.b32 	%r162, 0;
	st.shared.u32 	[%r207], %r162;
	add.s32 	%r207, %r207, %r12;
	add.s32 	%r206, %r206, 1;
	setp.ne.s32 	%p14, %r206, 0;
	@%p14 bra 	$L__BB23_16;
$L__BB23_17:
	setp.lt.u32 	%p15, %r55, 3;
	@%p15 bra 	$L__BB23_20;
	shl.b32 	%r163, %r210, 2;
	mov.u32 	%r164, _ZZ9cuda_gemmIiLi128ELi1ELi1ELi32ELi64ELi64ELi1EEviiiPT_S1_S1_iiE3Csh;
	add.s32 	%r209, %r164, %r163;
	shl.b32 	%r65, %r2, 4;
	shl.b32 	%r66, %r2, 3;
	mul.lo.s32 	%r67, %r2, 12;
$L__BB23_19:
	mov.b32 	%r165, 0;
	st.shared.u32 	[%r209], %r165;
	add.s32 	%r166, %r209, %r12;
	st.shared.u32 	[%r166], %r165;
	add.s32 	%r167, %r209, %r66;
	st.shared.u32 	[%r167], %r165;
	add.s32 	%r168, %r209, %r67;
	st.shared.u32 	[%r168], %r165;
	add.s32 	%r210, %r210, %r12;
	add.s32 	%r209, %r209, %r65;
	setp.lt.u32 	%p16, %r210, 32;
	@%p16 bra 	$L__BB23_19;
$L__BB23_20:
	setp.gt.u32 	%p17, %r216, 31;
	bar.sync 	0;
	@%p17 bra 	$L__BB23_27;
	shl.b32 	%r72, %r24, 5;
	max.u32 	%r169, %r3, 32;
	setp.lt.u32 	%p18, %r3, 32;
	selp.u32 	%r170, 1, 0, %p18;
	add.s32 	%r171, %r3, %r170;
	sub.s32 	%r172, %r169, %r171;
	div.u32 	%r173, %r172, %r2;
	add.s32 	%r73, %r173, %r170;
	and.b32  	%r174, %r73, 3;
	setp.eq.s32 	%p19, %r174, 3;
	@%p19 bra 	$L__BB23_24;
	add.s32 	%r175, %r73, 1;
	and.b32  	%r176, %r175, 3;
	shl.b32 	%r177, %r216, 2;
	mov.u32 	%r178, _ZZ9cuda_gemmIiLi128ELi1ELi1ELi32ELi64ELi64ELi1EEviiiPT_S1_S1_iiE3Csh;
	add.s32 	%r212, %r178, %r177;
	add.s32 	%r179, %r216, %r72;
	mul.wide.u32 	%rd37, %r179, 4;
	add.s64 	%rd47, %rd3, %rd37;
	mul.wide.u32 	%rd9, %r2, 4;
	neg.s32 	%r211, %r176;
	mad.lo.s32 	%r216, %r2, %r176, %r216;
$L__BB23_23:
	.pragma "nounroll";
	ld.shared.u32 	%r180, [%r212];
	st.global.u32 	[%rd47], %r180;
	add.s32 	%r212, %r212, %r12;
	add.s64 	%rd47, %rd47, %rd9;
	add.s32 	%r211, %r211, 1;
	setp.ne.s32 	%p20, %r211, 0;
	@%p20 bra 	$L__BB23_23;
$L__BB23_24:
	setp.lt.u32 	%p21, %r73, 3;
	@%p21 bra 	$L__BB23_27;
	shl.b32 	%r181, %r216, 2;
	mov.u32 	%r182, _ZZ9cuda_gemmIiLi128ELi1ELi1ELi32ELi64ELi64ELi1EEviiiPT_S1_S1_iiE3Csh;
	add.s32 	%r215, %r182, %r181;
	shl.b32 	%r83, %r2, 4;
	shl.b32 	%r84, %r2, 3;
	mul.lo.s32 	%r85, %r2, 12;
	mul.wide.u32 	%rd38, %r2, 4;
	add.s64 	%rd12, %rd3, %rd38;
	add.s32 	%r214, %r216, %r72;
	mul.wide.u32 	%rd39, %r2, 8;
	add.s64 	%rd13, %rd3, %rd39;
	mul.wide.u32 	%rd40, %r2, 12;
	add.s64 	%rd14, %rd3, %rd40;
$L__BB23_26:
	mul.wide.s32 	%rd41, %r214, 4;
	add.s64 	%rd42, %rd12, %rd41;
	add.s64 	%rd43, %rd13, %rd41;
	add.s64 	%rd44, %rd14, %rd41;
	add.s64 	%rd45, %rd3, %rd41;
	ld.shared.u32 	%r183, [%r215];
	st.global.u32 	[%rd45], %r183;
	add.s32 	%r184, %r215, %r12;
	ld.shared.u32 	%r185, [%r184];
	st.global.u32 	[%rd42], %r185;
	add.s32 	%r186, %r215, %r84;
	ld.shared.u32 	%r187, [%r186];
	st.global.u32 	[%rd43], %r187;
	add.s32 	%r188, %r215, %r85;
	ld.shared.u32 	%r189, [%r188];
	st.global.u32 	[%rd44], %r189;
	add.s32 	%r216, %r216, %r12;
	add.s32 	%r215, %r215, %r83;
	add.s32 	%r214, %r214, %r12;
	setp.lt.u32 	%p22, %r216, 32;
	@%p22 bra 	$L__BB23_26;
$L__BB23_27:
	ret;

}
	// .globl	_Z9cuda_gemmIiLi128ELi1ELi1ELi64ELi2ELi2ELi0EEviiiPT_S1_S1_ii
.visible .entry _Z9cuda_gemmIiLi128ELi1ELi1ELi64ELi2ELi2ELi0EEviiiPT_S1_S1_ii(
	.param .u32 _Z9cuda_gemmIiLi128ELi1ELi1ELi64ELi2ELi2ELi0EEviiiPT_S1_S1_ii_param_0,
	.param .u32 _Z9cuda_gemmIiLi128ELi1ELi1ELi64ELi2ELi2ELi0EEviiiPT_S1_S1_ii_param_1,
	.param .u32 _Z9cuda_gemmIiLi128ELi1ELi1ELi64ELi2ELi2ELi0EEviiiPT_S1_S1_ii_param_2,
	.param .u64 .ptr .align 1 _Z9cuda_gemmIiLi128ELi1ELi1ELi64ELi2ELi2ELi0EEviiiPT_S1_S1_ii_param_3,
	.param .u64 .ptr .align 1 _Z9cuda_gemmIiLi128ELi1ELi1ELi64ELi2ELi2ELi0EEviiiPT_S1_S1_ii_param_4,
	.param .u64 .ptr .align 1 _Z9cuda_gemmIiLi128ELi1ELi1ELi64ELi2ELi2ELi0EEviiiPT_S1_S1_ii_param_5,
	.param .u32 _Z9cuda_gemmIiLi128ELi1ELi1ELi64ELi2ELi2ELi0EEviiiPT_S1_S1_ii_param_6,
	.param .u32 _Z9cuda_gemmIiLi128ELi1ELi1ELi64ELi2ELi2ELi0EEviiiPT_S1_S1_ii_param_7
)
.maxntid 128
{
	.reg .pred 	%p<37>;
	.reg .b32 	%r<286>;
	.reg .b64 	%rd<29>;
	// demoted variable
	.shared .align 128 .b8 _ZZ9cuda_gemmIiLi128ELi1ELi1ELi64ELi2ELi2ELi0EEviiiPT_S1_S1_iiE11kron_fac_sh[24];
	// demoted variable
	.shared .align 128 .b8 _ZZ9cuda_gemmIiLi128ELi1ELi1ELi64ELi2ELi2ELi0EEviiiPT_S1_S1_iiE3Ash[256];
	// demoted variable
	.shared .align 128 .b8 _ZZ9cuda_gemmIiLi128ELi1ELi1ELi64ELi2ELi2ELi0EEviiiPT_S1_S1_iiE3Csh[256];
	ld.param.u32 	%r119, [_Z9cuda_gemmIiLi128ELi1ELi1ELi64ELi2ELi2ELi0EEviiiPT_S1_S1_ii_param_1];
	ld.param.u32 	%r120, [_Z9cuda_gemmIiLi128ELi1ELi1ELi64ELi2ELi2ELi0EEviiiPT_S1_S1_ii_param_2];
	ld.param.u64 	%rd5, [_Z9cuda_gemmIiLi128ELi1ELi1ELi64ELi2ELi2ELi0EEviiiPT_S1_S1_ii_param_3];
	ld.param.u64 	%rd4, [_Z9cuda_gemmIiLi128ELi1ELi1ELi64ELi2ELi2ELi0EEviiiPT_S1_S1_ii_param_4];
	ld.param.u64 	%rd6, [_Z9cuda_gemmIiLi128ELi1ELi1ELi64ELi2ELi2ELi0EEviiiPT_S1_S1_ii_param_5];
	ld.param.u32 	%r121, [_Z9cuda_gemmIiLi128ELi1ELi1ELi64ELi2ELi2ELi0EEviiiPT_S1_S1_ii_param_6];
	ld.param.u32 	%r122, [_Z9cuda_gemmIiLi128ELi1ELi1ELi64ELi2ELi2ELi0EEviiiPT_S1_S1_ii_param_7];
	cvta.to.global.u64 	%rd1, %rd5;
	cvta.to.global.u64 	%rd2, %rd6;
	mov.u32 	%r280, %tid.x;
	mul.lo.s32 	%r2, %r122, %r121;
	setp.ge.u32 	%p1, %r280, %r2;
	@%p1 bra 	$L__BB24_3;
	mov.u32 	%r3, %ntid.x;
	cvta.to.global.u64 	%rd3, %rd4;
	mov.u32 	%r257, %r280;
$L__BB24_2:
	mul.wide.u32 	%rd7, %r257, 4;
	add.s64 	%rd8, %rd3, %rd7;
	ld.global.u32 	%r123, [%rd8];
	rem.u32 	%r124, %r257, %r121;
	mov.u32 	%r125, _ZZ9cuda_gemmIiLi128ELi1ELi1ELi64ELi2ELi2ELi0EEviiiPT_S1_S1_iiE11kron_fac_sh;
	mad.lo.s32 	%r126, %r124, 12, %r125;
	div.u32 	%r127, %r257, %r122;
	shl.b32 	%r128, %r127, 2;
	add.s32 	%r129, %r126, %r128;
	st.shared.u32 	[%r129], %r123;
	add.s32 	%r257, %r257, %r3;
	setp.lt.u32 	%p2, %r257, %r2;
	@%p2 bra 	$L__BB24_2;
$L__BB24_3:
	div.s32 	%r6, 64, %r122;
	div.u32 	%r275, %r280, %r6;
	mul.lo.s32 	%r130, %r275, %r6;
	sub.s32 	%r7, %r280, %r130;
	mov.u32 	%r9, %ntid.x;
	mov.u32 	%r10, %ctaid.y;
	mov.u32 	%r131, %nctaid.y;
	setp.ge.u32 	%p3, %r10, %r131;
	@%p3 bra 	$L__BB24_38;
	setp.gt.u32 	%p4, %r280, 63;
	min.s32 	%r11, %r122, 32;
	shl.b32 	%r132, %r122, 8;
	sub.s32 	%r12, 8223, %r132;
	mov.u32 	%r13, %ctaid.x;
	@%p4 bra 	$L__BB24_11;
	shl.b32 	%r14, %r13, 6;
	mul.lo.s32 	%r15, %r10, %r120;
	add.s32 	%r133, %r280, %r9;
	max.u32 	%r134, %r133, 64;
	setp.lt.u32 	%p5, %r133, 64;
	selp.u32 	%r135, 1, 0, %p5;
	add.s32 	%r136, %r133, %r135;
	sub.s32 	%r137, %r134, %r136;
	div.u32 	%r138, %r137, %r9;
	add.s32 	%r16, %r138, %r135;
	and.b32  	%r139, %r16, 3;
	setp.eq.s32 	%p6, %r139, 3;
	mov.u32 	%r267, %r280;
	@%p6 bra 	$L__BB24_8;
	add.s32 	%r140, %r16, 1;
	and.b32  	%r141, %r140, 3;
	shl.b32 	%r142, %r280, 2;
	mov.u32 	%r143, _ZZ9cuda_gemmIiLi128ELi1ELi1ELi64ELi2ELi2ELi0EEviiiPT_S1_S1_iiE3Ash;
	add.s32 	%r260, %r143, %r142;
	shl.b32 	%r18, %r9, 2;
	add.s32 	%r144, %r280, %r15;
	add.s32 	%r259, %r144, %r14;
	neg.s32 	%r258, %r141;
	mad.lo.s32 	%r267, %r9, %r141, %r280;
$L__BB24_7:
	.pragma "nounroll";
	mul.wide.u32 	%rd9, %r259, 4;
	add.s64 	%rd10, %rd1, %rd9;
	ld.global.u32 	%r145, [%rd10];
	st.shared.u32 	[%r260], %r145;
	add.s32 	%r260, %r260, %r18;
	add.s32 	%r259, %r259, %r9;
	add.s32 	%r258, %r258, 1;
	setp.ne.s32 	%p7, %r258, 0;
	@%p7 bra 	$L__BB24_7;
$L__BB24_8:
	setp.lt.u32 	%p8, %r16, 3;
	@%p8 bra 	$L__BB24_11;
	shl.b32 	%r29, %r9, 2;
	shl.b32 	%r146, %r267, 2;
	mov.u32 	%r147, _ZZ9cuda_gemmIiLi128ELi1ELi1ELi64ELi2ELi2ELi0EEviiiPT_S1_S1_iiE3Ash;
	add.s32 	%r266, %r147, %r146;
	shl.b32 	%r31, %r9, 4;
	shl.b32 	%r32, %r9, 3;
	mul.lo.s32 	%r33, %r9, 12;
	add.s32 	%r148, %r267, %r15;
	add.s32 	%r262, %r148, %r14;
	add.s32 	%r265, %r262, %r9;
	shl.b32 	%r149, %r9, 1;
	add.s32 	%r264, %r262, %r149;
	mad.lo.s32 	%r263, %r9, 3, %r262;
$L__BB24_10:
	mul.wide.u32 	%rd11, %r262, 4;
	add.s64 	%rd12, %rd1, %rd11;
	ld.global.u32 	%r150, [%rd12];
	st.shared.u32 	[%r266], %r150;
	mul.wide.u32 	%rd13, %r265, 4;
	add.s64 	%rd14, %rd1, %rd13;
	ld.global.u32 	%r151, [%rd14];
	add.s32 	%r152, %r266, %r29;
	st.shared.u32 	[%r152], %r151;
	mul.wide.u32 	%rd15, %r264, 4;
	add.s64 	%rd16, %rd1, %rd15;
	ld.global.u32 	%r153, [%rd16];
	add.s32 	%r154, %r266, %r32;
	st.shared.u32 	[%r154], %r153;
	mul.wide.u32 	%rd17, %r263, 4;
	add.s64 	%rd18, %rd1, %rd17;
	ld.global.u32 	%r155, [%rd18];
	add.s32 	%r156, %r266, %r33;
	st.shared.u32 	[%r156], %r155;
	add.s32 	%r267, %r267, %r29;
	add.s32 	%r266, %r266, %r31;
	add.s32 	%r265, %r265, %r29;
	add.s32 	%r264, %r264, %r29;
	add.s32 	%r263, %r263, %r29;
	add.s32 	%r262, %r262, %r29;
	setp.lt.u32 	%p9, %r267, 64;
	@%p9 bra 	$L__BB24_10;
$L__BB24_11:
	setp.gt.u32 	%p10, %r280, 63;
	bar.sync 	0;
	@%p10 bra 	$L__BB24_18;
	add.s32 	%r157, %r280, %r9;
	max.u32 	%r158, %r157, 64;
	setp.lt.u32 	%p11, %r157, 64;
	selp.u32 	%r159, 1, 0, %p11;
	add.s32 	%r160, %r157, %r159;
	sub.s32 	%r161, %r158, %r160;
	div.u32 	%r162, %r161, %r9;
	add.s32 	%r50, %r162, %r159;
	and.b32  	%r163, %r50, 3;
	setp.eq.s32 	%p12, %r163, 3;
	mov.u32 	%r272, %r280;
	@%p12 bra 	$L__BB24_15;
	add.s32 	%r164, %r50, 1;
	and.b32  	%r165, %r164, 3;
	shl.b32 	%r166, %r280, 2;
	mov.u32 	%r167, _ZZ9cuda_gemmIiLi128ELi1ELi1ELi64ELi2ELi2ELi0EEviiiPT_S1_S1_iiE3Csh;
	add.s32 	%r269, %r167, %r166;
	shl.b32 	%r52, %r9, 2;
	neg.s32 	%r268, %r165;
	mad.lo.s32 	%r272, %r9, %r165, %r280;
$L__BB24_14:
	.pragma "nounroll";
	mov.b32 	%r168, 0;
	st.shared.u32 	[%r269], %r168;
	add.s32 	%r269, %r269, %r52;
	add.s32 	%r268, %r268, 1;
	setp.ne.s32 	%p13, %r268, 0;
	@%p13 bra 	$L__BB24_14;
$L__BB24_15:
	setp.lt.u32 	%p14, %r50, 3;
	@%p14 bra 	$L__BB24_18;
	shl.b32 	%r60, %r9, 2;
	shl.b32 	%r169, %r272, 2;
	mov.u32 	%r170, _ZZ9cuda_gemmIiLi128ELi1ELi1ELi64ELi2ELi2ELi0EEviiiPT_S1_S1_iiE3Csh;
	add.s32 	%r271, %r170, %r169;
	shl.b32 	%r62, %r9, 4;
	shl.b32 	%r63, %r9, 3;
	mul.lo.s32 	%r64, %r9, 12;
$L__BB24_17:
	mov.b32 	%r171, 0;
	st.shared.u32 	[%r271], %r171;
	add.s32 	%r172, %r271, %r60;
	st.shared.u32 	[%r172], %r171;
	add.s32 	%r173, %r271, %r63;
	st.shared.u32 	[%r173], %r171;
	add.s32 	%r174, %r271, %r64;
	st.shared.u32 	[%r174], %r171;
	add.s32 	%r272, %r272, %r60;
	add.s32 	%r271, %r271, %r62;
	setp.lt.u32 	%p15, %r272, 64;
	@%p15 bra 	$L__BB24_17;
$L__BB24_18:
	setp.gt.s32 	%p16, %r6, 0;
	@%p16 bra 	$L__BB24_19;
	bra.uni 	$L__BB24_31;
$L__BB24_19:
	and.b32  	%r176, %r280, 31;
	rem.s32 	%r69, %r176, %r11;
	mad.lo.s32 	%r70, %r7, %r122, %r69;
	setp.lt.s32 	%p17, %r122, 1;
	@%p17 bra 	$L__BB24_21;
	shl.b32 	%r177, %r70, 2;
	mov.u32 	%r178, _ZZ9cuda_gemmIiLi128ELi1ELi1ELi64ELi2ELi2ELi0EEviiiPT_S1_S1_iiE3Ash;
	add.s32 	%r179, %r178, %r177;
	ld.shared.u32 	%r273, [%r179];
$L__BB24_21:
	setp.lt.s32 	%p18, %r122, 2;
	@%p18 bra 	$L__BB24_23;
	add.s32 	%r181, %r69, 1;
	setp.lt.s32 	%p19, %r181, %r11;
	selp.b32 	%r182, 0, %r11, %p19;
	sub.s32 	%r183, %r70, %r182;
	shl.b32 	%r184, %r183, 2;
	mov.u32 	%r185, _ZZ9cuda_gemmIiLi128ELi1ELi1ELi64ELi2ELi2ELi0EEviiiPT_S1_S1_iiE3Ash;
	add.s32 	%r186, %r185, %r184;
	ld.shared.u32 	%r274, [%r186+4];
$L__BB24_23:
	setp.ge.s32 	%p20, %r275, %r121;
	@%p20 bra 	$L__BB24_31;
	add.s32 	%r187, %r69, 1;
	setp.lt.s32 	%p21, %r187, %r11;
	selp.b32 	%r188, 0, %r11, %p21;
	sub.s32 	%r75, %r69, %r188;
	setp.lt.s32 	%p22, %r69, %r122;
	selp.b32 	%r189, 0, %r122, %p22;
	sub.s32 	%r76, %r69, %r189;
	setp.lt.s32 	%p23, %r187, %r122;
	selp.b32 	%r190, 0, %r122, %p23;
	sub.s32 	%r77, %r187, %r190;
	div.u32 	%r78, %r9, %r6;
	shl.b32 	%r195, %r75, 2;
$L__BB24_25:
	setp.gt.u32 	%p24, %r122, 32;
	mov.u32 	%r191, _ZZ9cuda_gemmIiLi128ELi1ELi1ELi64ELi2ELi2ELi0EEviiiPT_S1_S1_iiE11kron_fac_sh;
	mad.lo.s32 	%r80, %r275, 12, %r191;
	shl.b32 	%r192, %r69, 2;
	add.s32 	%r193, %r80, %r192;
	ld.shared.u32 	%r81, [%r193];
	@%p24 bra 	$L__BB24_28;
	setp.lt.s32 	%p27, %r122, 2;
	shfl.sync.idx.b32	%r198|%p28, %r81, %r76, %r12, -1;
	mul.lo.s32 	%r276, %r198, %r273;
	@%p27 bra 	$L__BB24_30;
	shfl.sync.idx.b32	%r199|%p29, %r81, %r77, %r12, -1;
	mad.lo.s32 	%r276, %r199, %r274, %r276;
	bra.uni 	$L__BB24_30;
$L__BB24_28:
	setp.lt.s32 	%p25, %r122, 2;
	setp.gt.s32 	%p26, %r122, 0;
	mul.lo.s32 	%r194, %r81, %r273;
	selp.b32 	%r276, %r194, 0, %p26;
	@%p25 bra 	$L__BB24_30;
	add.s32 	%r196, %r80, %r195;
	ld.shared.u32 	%r197, [%r196+4];
	mad.lo.s32 	%r276, %r197, %r274, %r276;
$L__BB24_30:
	mad.lo.s32 	%r200, %r275, %r6, %r7;
	shl.b32 	%r201, %r200, 2;
	mov.u32 	%r202, _ZZ9cuda_gemmIiLi128ELi1ELi1ELi64ELi2ELi2ELi0EEviiiPT_S1_S1_iiE3Csh;
	add.s32 	%r203, %r202, %r201;
	ld.shared.u32 	%r204, [%r203];
	add.s32 	%r205, %r204, %r276;
	st.shared.u32 	[%r203], %r205;
	add.s32 	%r275, %r275, %r78;
	setp.lt.s32 	%p30, %r275, %r121;
	@%p30 bra 	$L__BB24_25;
$L__BB24_31:
	setp.gt.u32 	%p31, %r280, 63;
	bar.sync 	0;
	@%p31 bra 	$L__BB24_38;
	mul.lo.s32 	%r206, %r6, %r13;
	mad.lo.s32 	%r88, %r10, %r119, %r206;
	div.s32 	%r89, %r120, %r122;
	add.s32 	%r207, %r280, %r9;
	max.u32 	%r208, %r207, 64;
	setp.lt.u32 	%p32, %r207, 64;
	selp.u32 	%r209, 1, 0, %p32;
	add.s32 	%r210, %r207, %r209;
	sub.s32 	%r211, %r208, %r210;
	div.u32 	%r212, %r211, %r9;
	add.s32 	%r90, %r212, %r209;
	and.b32  	%r213, %r90, 3;
	setp.eq.s32 	%p33, %r213, 3;
	@%p33 bra 	$L__BB24_35;
	shl.b32 	%r214, %r280, 2;
	mov.u32 	%r215, _ZZ9cuda_gemmIiLi128ELi1ELi1ELi64ELi2ELi2ELi0EEviiiPT_S1_S1_iiE3Csh;
	add.s32 	%r278, %r215, %r214;
	shl.b32 	%r92, %r9, 2;
	add.s32 	%r216, %r90, 1;
	and.b32  	%r217, %r216, 3;
	neg.s32 	%r277, %r217;
$L__BB24_34:
	.pragma "nounroll";
	div.s32 	%r218, %r280, %r6;
	mad.lo.s32 	%r219, %r89, %r218, %r88;
	mul.lo.s32 	%r220, %r218, %r6;
	sub.s32 	%r221, %r280, %r220;
	add.s32 	%r222, %r219, %r221;
	ld.shared.u32 	%r223, [%r278];
	mul.wide.s32 	%rd19, %r222, 4;
	add.s64 	%rd20, %rd2, %rd19;
	st.global.u32 	[%rd20], %r223;
	add.s32 	%r280, %r280, %r9;
	add.s32 	%r278, %r278, %r92;
	add.s32 	%r277, %r277, 1;
	setp.ne.s32 	%p34, %r277, 0;
	@%p34 bra 	$L__BB24_34;
$L__BB24_35:
	setp.lt.u32 	%p35, %r90, 3;
	@%p35 bra 	$L__BB24_38;
	shl.b32 	%r224, %r9, 1;
	add.s32 	%r284, %r280, %r224;
	shl.b32 	%r102, %r9, 2;
	mad.lo.s32 	%r283, %r9, 3, %r280;
	add.s32 	%r282, %r9, %r280;
	shl.b32 	%r225, %r280, 2;
	mov.u32 	%r226, _ZZ9cuda_gemmIiLi128ELi1ELi1ELi64ELi2ELi2ELi0EEviiiPT_S1_S1_iiE3Csh;
	add.s32 	%r281, %r226, %r225;
	shl.b32 	%r106, %r9, 4;
	shl.b32 	%r107, %r9, 3;
	mul.lo.s32 	%r108, %r9, 12;
$L__BB24_37:
	div.s32 	%r227, %r280, %r6;
	mad.lo.s32 	%r228, %r89, %r227, %r88;
	mul.lo.s32 	%r229, %r227, %r6;
	sub.s32 	%r230, %r280, %r229;
	add.s32 	%r231, %r228, %r230;
	ld.shared.u32 	%r232, [%r281];
	mul.wide.s32 	%rd21, %r231, 4;
	add.s64 	%rd22, %rd2, %rd21;
	st.global.u32 	[%rd22], %r232;
	add.s32 	%r233, %r280, %r9;
	div.s32 	%r234, %r282, %r6;
	mad.lo.s32 	%r235, %r89, %r234, %r88;
	mul.lo.s32 	%r236, %r234, %r6;
	sub.s32 	%r237, %r282, %r236;
	add.s32 	%r238, %r235, %r237;
	add.s32 	%r239, %r281, %r102;
	ld.shared.u32 	%r240, [%r239];
	mul.wide.s32 	%rd23, %r238, 4;
	add.s64 	%rd24, %rd2, %rd23;
	st.global.u32 	[%rd24], %r240;
	add.s32 	%r241, %r233, %r9;
	div.s32 	%r242, %r284, %r6;
	mad.lo.s32 	%r243, %r89, %r242, %r88;
	mul.lo.s32 	%r244, %r242, %r6;
	sub.s32 	%r245, %r284, %r244;
	add.s32 	%r246, %r243, %r245;
	add.s32 	%r247, %r281, %r107;
	ld.shared.u32 	%r248, [%r247];
	mul.wide.s32 	%rd25, %r246, 4;
	add.s64 	%rd26, %rd2, %rd25;
	st.global.u32 	[%rd26], %r248;
	add.s32 	%r249, %r241, %r9;
	div.s32 	%r250, %r283, %r6;
	mad.lo.s32 	%r251, %r89, %r250, %r88;
	mul.lo.s32 	%r252, %r250, %r6;
	sub.s32 	%r253, %r283, %r252;
	add.s32 	%r254, %r251, %r253;
	add.s32 	%r255, %r281, %r108;
	ld.shared.u32 	%r256, [%r255];
	mul.wide.s32 	%rd27, %r254, 4;
	add.s64 	%rd28, %rd2, %rd27;
	st.global.u32 	[%rd28], %r256;
	add.s32 	%r280, %r249, %r9;
	add.s32 	%r284, %r284, %r102;
	add.s32 	%r283, %r283, %r102;
	add.s32 	%r282, %r282, %r102;
	add.s32 	%r281, %r281, %r106;
	setp.lt.u32 	%p36, %r280, 64;
	@%p36 bra 	$L__BB24_37;
$L__BB24_38:
	ret;

}
	// .globl	_Z9cuda_gemmIiLi128ELi1ELi1ELi64ELi2ELi2ELi1EEviiiPT_S1_S1_ii
.visible .entry _Z9cuda_gemmIiLi128ELi1ELi1ELi64ELi2ELi2ELi1EEviiiPT_S1_S1_ii(
	.param .u32 _Z9cuda_gemmIiLi128ELi1ELi1ELi64ELi2ELi2ELi1EEviiiPT_S1_S1_ii_param_0,
	.param .u32 _Z9cuda_gemmIiLi128ELi1ELi1ELi64ELi2ELi2ELi1EEviiiPT_S1_S1_ii_param_1,
	.param .u32 _Z9cuda_gemmIiLi128ELi1ELi1ELi64ELi2ELi2ELi1EEviiiPT_S1_S1_ii_param_2,
	.param .u64 .ptr .align 1 _Z9cuda_gemmIiLi128ELi1ELi1ELi64ELi2ELi2ELi1EEviiiPT_S1_S1_ii_param_3,
	.param .u64 .ptr .align 1 _Z9cuda_gemmIiLi128ELi1ELi1ELi64ELi2ELi2ELi1EEviiiPT_S1_S1_ii_param_4,
	.param .u64 .ptr .align 1 _Z9cuda_gemmIiLi128ELi1ELi1ELi64ELi2ELi2ELi1EEviiiPT_S1_S1_ii_param_5,
	.param .u32 _Z9cuda_gemmIiLi128ELi1ELi1ELi64ELi2ELi2ELi1EEviiiPT_S1_S1_ii_param_6,
	.param .u32 _Z9cuda_gemmIiLi128ELi1ELi1ELi64ELi2ELi2ELi1EEviiiPT_S1_S1_ii_param_7
)
.maxntid 128
{
	.reg .pred 	%p<27>;
	.reg .b32 	%r<205>;
	.reg .b64 	%rd<44>;
	// demoted variable
	.shared .align 128 .b8 _ZZ9cuda_gemmIiLi128ELi1ELi1ELi64ELi2ELi2ELi1EEviiiPT_S1_S1_iiE11kron_fac_sh[24];
	// demoted variable
	.shared .align 128 .b8 _ZZ9cuda_gemmIiLi128ELi1ELi1ELi64ELi2ELi2ELi1EEviiiPT_S1_S1_iiE3Ash[256];
	// demoted variable
	.shared .align 128 .b8 _ZZ9cuda_gemmIiLi128ELi1ELi1ELi64ELi2ELi2ELi1EEviiiPT_S1_S1_iiE3Csh[256];
	ld.param.u64 	%rd19, [_Z9cuda_gemmIiLi128ELi1ELi1ELi64ELi2ELi2ELi1EEviiiPT_S1_S1_ii_param_3];
	ld.param.u64 	%rd18, [_Z9cuda_gemmIiLi128ELi1ELi1ELi64ELi2ELi2ELi1EEviiiPT_S1_S1_ii_param_4];
	ld.param.u64 	%rd20, [_Z9cuda_gemmIiLi128ELi1ELi1ELi64ELi2ELi2ELi1EEviiiPT_S1_S1_ii_param_5];
	cvta.to.global.u64 	%rd1, %rd19;
	cvta.to.global.u64 	%rd2, %rd20;
	mov.u32 	%r204, %tid.x;
	setp.gt.u32 	%p1, %r204, 3;
	@%p1 bra 	$L__BB25_3;
	mov.u32 	%r2, %ntid.x;
	mul.wide.u32 	%rd21, %r204, 4;
	cvta.to.global.u64 	%rd22, %rd18;
	add.s64 	%rd41, %rd22, %rd21;
	mul.wide.u32 	%rd4, %r2, 4;
	mov.u32 	%r93, _ZZ9cuda_gemmIiLi128ELi1ELi1ELi64ELi2ELi2ELi1EEviiiPT_S1_S1_iiE11kron_fac_sh;
	mov.u32 	%r183, %r204;
$L__BB25_2:
	ld.global.u32 	%r91, [%rd41];
	and.b32  	%r92, %r183, 1;
	mad.lo.s32 	%r94, %r92, 12, %r93;
	shl.b32 	%r95, %r183, 1;
	and.b32  	%r96, %r95, -4;
	add.s32 	%r97, %r94, %r96;
	st.shared.u32 	[%r97], %r91;
	add.s32 	%r183, %r183, %r2;
	add.s64 	%rd41, %rd41, %rd4;
	setp.lt.u32 	%p2, %r183, 4;
	@%p2 bra 	$L__BB25_2;
$L__BB25_3:
	and.b32  	%r5, %r204, 31;
	mov.u32 	%r6, %ntid.x;
	mov.u32 	%r7, %ctaid.y;
	mov.u32 	%r98, %nctaid.y;
	setp.ge.u32 	%p3, %r7, %r98;
	@%p3 bra 	$L__BB25_28;
	setp.gt.u32 	%p4, %r204, 63;
	and.b32  	%r8, %r204, 1;
	@%p4 bra 	$L__BB25_11;
	shl.b32 	%r9, %r7, 6;
	add.s32 	%r99, %r204, %r6;
	max.u32 	%r100, %r99, 64;
	setp.lt.u32 	%p5, %r99, 64;
	selp.u32 	%r101, 1, 0, %p5;
	add.s32 	%r102, %r99, %r101;
	sub.s32 	%r103, %r100, %r102;
	div.u32 	%r104, %r103, %r6;
	add.s32 	%r10, %r104, %r101;
	and.b32  	%r105, %r10, 3;
	setp.eq.s32 	%p6, %r105, 3;
	mov.u32 	%r192, %r204;
	@%p6 bra 	$L__BB25_8;
	add.s32 	%r106, %r10, 1;
	and.b32  	%r107, %r106, 3;
	shl.b32 	%r108, %r204, 2;
	mov.u32 	%r109, _ZZ9cuda_gemmIiLi128ELi1ELi1ELi64ELi2ELi2ELi1EEviiiPT_S1_S1_iiE3Ash;
	add.s32 	%r185, %r109, %r108;
	shl.b32 	%r12, %r6, 2;
	add.s32 	%r110, %r204, %r9;
	mul.wide.u32 	%rd23, %r110, 4;
	add.s64 	%rd42, %rd1, %rd23;
	mul.wide.u32 	%rd8, %r6, 4;
	neg.s32 	%r184, %r107;
	mad.lo.s32 	%r192, %r6, %r107, %r204;
$L__BB25_7:
	.pragma "nounroll";
	ld.global.u32 	%r111, [%rd42];
	st.shared.u32 	[%r185], %r111;
	add.s32 	%r185, %r185, %r12;
	add.s64 	%rd42, %rd42, %rd8;
	add.s32 	%r184, %r184, 1;
	setp.ne.s32 	%p7, %r184, 0;
	@%p7 bra 	$L__BB25_7;
$L__BB25_8:
	setp.lt.u32 	%p8, %r10, 3;
	@%p8 bra 	$L__BB25_11;
	shl.b32 	%r20, %r6, 2;
	shl.b32 	%r112, %r192, 2;
	mov.u32 	%r113, _ZZ9cuda_gemmIiLi128ELi1ELi1ELi64ELi2ELi2ELi1EEviiiPT_S1_S1_iiE3Ash;
	add.s32 	%r191, %r113, %r112;
	shl.b32 	%r22, %r6, 4;
	shl.b32 	%r23, %r6, 3;
	mul.lo.s32 	%r24, %r6, 12;
	add.s32 	%r187, %r192, %r9;
	add.s32 	%r190, %r187, %r6;
	shl.b32 	%r114, %r6, 1;
	add.s32 	%r189, %r187, %r114;
	mad.lo.s32 	%r188, %r6, 3, %r187;
$L__BB25_10:
	mul.wide.u32 	%rd24, %r187, 4;
	add.s64 	%rd25, %rd1, %rd24;
	ld.global.u32 	%r115, [%rd25];
	st.shared.u32 	[%r191], %r115;
	mul.wide.u32 	%rd26, %r190, 4;
	add.s64 	%rd27, %rd1, %rd26;
	ld.global.u32 	%r116, [%rd27];
	add.s32 	%r117, %r191, %r20;
	st.shared.u32 	[%r117], %r116;
	mul.wide.u32 	%rd28, %r189, 4;
	add.s64 	%rd29, %rd1, %rd28;
	ld.global.u32 	%r118, [%rd29];
	add.s32 	%r119, %r191, %r23;
	st.shared.u32 	[%r119], %r118;
	mul.wide.u32 	%rd30, %r188, 4;
	add.s64 	%rd31, %rd1, %rd30;
	ld.global.u32 	%r120, [%rd31];
	add.s32 	%r121, %r191, %r24;
	st.shared.u32 	[%r121], %r120;
	add.s32 	%r192, %r192, %r20;
	add.s32 	%r191, %r191, %r22;
	add.s32 	%r190, %r190, %r20;
	add.s32 	%r189, %r189, %r20;
	add.s32 	%r188, %r188, %r20;
	add.s32 	%r187, %r187, %r20;
	setp.lt.u32 	%p9, %r192, 64;
	@%p9 bra 	$L__BB25_10;
$L__BB25_11:
	setp.gt.u32 	%p10, %r204, 63;
	bar.sync 	0;
	@%p10 bra 	$L__BB25_18;
	add.s32 	%r122, %r204, %r6;
	max.u32 	%r123, %r122, 64;
	setp.lt.u32 	%p11, %r122, 64;
	selp.u32 	%r124, 1, 0, %p11;
	add.s32 	%r125, %r122, %r124;
	sub.s32 	%r126, %r123, %r125;
	div.u32 	%r127, %r126, %r6;
	add.s32 	%r41, %r127, %r124;
	and.b32  	%r128, %r41, 3;
	setp.eq.s32 	%p12, %r128, 3;
	mov.u32 	%r197, %r204;
	@%p12 bra 	$L__BB25_15;
	add.s32 	%r129, %r41, 1;
	and.b32  	%r130, %r129, 3;
	shl.b32 	%r131, %r204, 2;
	mov.u32 	%r132, _ZZ9cuda_gemmIiLi128ELi1ELi1ELi64ELi2ELi2ELi1EEviiiPT_S1_S1_iiE3Csh;
	add.s32 	%r194, %r132, %r131;
	shl.b32 	%r43, %r6, 2;
	neg.s32 	%r193, %r130;
	mad.lo.s32 	%r197, %r6, %r130, %r204;
$L__BB25_14:
	.pragma "nounroll";
	mov.b32 	%r133, 0;
	st.shared.u32 	[%r194], %r133;
	add.s32 	%r194, %r194, %r43;
	add.s32 	%r193, %r193, 1;
	setp.ne.s32 	%p13, %r193, 0;
	@%p13 bra 	$L__BB25_14;
$L__BB25_15:
	setp.lt.u32 	%p14, %r41, 3;
	@%p14 bra 	$L__BB25_18;
	shl.b32 	%r51, %r6, 2;
	shl.b32 	%r134, %r197, 2;
	mov.u32 	%r135, _ZZ9cuda_gemmIiLi128ELi1ELi1ELi64ELi2ELi2ELi1EEviiiPT_S1_S1_iiE3Csh;
	add.s32 	%r196, %r135, %r134;
	shl.b32 	%r53, %r6, 4;
	shl.b32 	%r54, %r6, 3;
	mul.lo.s32 	%r55, %r6, 12;
$L__BB25_17:
	mov.b32 	%r136, 0;
	st.shared.u32 	[%r196], %r136;
	add.s32 	%r137, %r196, %r51;
	st.shared.u32 	[%r137], %r136;
	add.s32 	%r138, %r196, %r54;
	st.shared.u32 	[%r138], %r136;
	add.s32 	%r139, %r196, %r55;
	st.shared.u32 	[%r139], %r136;
	add.s32 	%r197, %r197, %r51;
	add.s32 	%r196, %r196, %r53;
	setp.lt.u32 	%p15, %r197, 64;
	@%p15 bra 	$L__BB25_17;
$L__BB25_18:
	setp.gt.u32 	%p16, %r204, 63;
	@%p16 bra 	$L__BB25_21;
	shl.b32 	%r140, %r5, 3;
	shl.b32 	%r141, %r8, 2;
	or.b32  	%r142, %r140, %r141;
	mov.u32 	%r143, _ZZ9cuda_gemmIiLi128ELi1ELi1ELi64ELi2ELi2ELi1EEviiiPT_S1_S1_iiE3Ash;
	add.s32 	%r144, %r143, %r142;
	ld.shared.u32 	%r60, [%r144];
	setp.eq.s32 	%p17, %r8, 0;
	selp.b32 	%r145, 0, -8, %p17;
	add.s32 	%r146, %r144, %r145;
	ld.shared.u32 	%r61, [%r146+4];
	xor.b32  	%r62, %r8, 1;
	shr.u32 	%r63, %r6, 5;
	shr.u32 	%r198, %r204, 5;
	mov.u32 	%r147, _ZZ9cuda_gemmIiLi128ELi1ELi1ELi64ELi2ELi2ELi1EEviiiPT_S1_S1_iiE11kron_fac_sh;
	add.s32 	%r65, %r147, %r141;
$L__BB25_20:
	mad.lo.s32 	%r148, %r198, 12, %r65;
	ld.shared.u32 	%r149, [%r148];
	shfl.sync.idx.b32	%r150|%p18, %r149, %r8, 7711, -1;
	mul.lo.s32 	%r151, %r150, %r60;
	shfl.sync.idx.b32	%r152|%p19, %r149, %r62, 7711, -1;
	mad.lo.s32 	%r153, %r152, %r61, %r151;
	shl.b32 	%r154, %r5, 2;
	shl.b32 	%r155, %r198, 7;
	or.b32  	%r156, %r155, %r154;
	mov.u32 	%r157, _ZZ9cuda_gemmIiLi128ELi1ELi1ELi64ELi2ELi2ELi1EEviiiPT_S1_S1_iiE3Csh;
	add.s32 	%r158, %r157, %r156;
	ld.shared.u32 	%r159, [%r158];
	add.s32 	%r160, %r159, %r153;
	st.shared.u32 	[%r158], %r160;
	add.s32 	%r198, %r198, %r63;
	setp.lt.u32 	%p20, %r198, 2;
	@%p20 bra 	$L__BB25_20;
$L__BB25_21:
	setp.gt.u32 	%p21, %r204, 63;
	bar.sync 	0;
	@%p21 bra 	$L__BB25_28;
	shl.b32 	%r68, %r7, 6;
	add.s32 	%r161, %r204, %r6;
	max.u32 	%r162, %r161, 64;
	setp.lt.u32 	%p22, %r161, 64;
	selp.u32 	%r163, 1, 0, %p22;
	add.s32 	%r164, %r161, %r163;
	sub.s32 	%r165, %r162, %r164;
	div.u32 	%r166, %r165, %r6;
	add.s32 	%r69, %r166, %r163;
	and.b32  	%r167, %r69, 3;
	setp.eq.s32 	%p23, %r167, 3;
	@%p23 bra 	$L__BB25_25;
	add.s32 	%r168, %r69, 1;
	and.b32  	%r169, %r168, 3;
	shl.b32 	%r170, %r204, 2;
	mov.u32 	%r171, _ZZ9cuda_gemmIiLi128ELi1ELi1ELi64ELi2ELi2ELi1EEviiiPT_S1_S1_iiE3Csh;
	add.s32 	%r200, %r171, %r170;
	shl.b32 	%r71, %r6, 2;
	add.s32 	%r172, %r204, %r68;
	mul.wide.u32 	%rd32, %r172, 4;
	add.s64 	%rd43, %rd2, %rd32;
	mul.wide.u32 	%rd12, %r6, 4;
	neg.s32 	%r199, %r169;
	mad.lo.s32 	%r204, %r6, %r169, %r204;
$L__BB25_24:
	.pragma "nounroll";
	ld.shared.u32 	%r173, [%r200];
	st.global.u32 	[%rd43], %r173;
	add.s32 	%r200, %r200, %r71;
	add.s64 	%rd43, %rd43, %rd12;
	add.s32 	%r199, %r199, 1;
	setp.ne.s32 	%p24, %r199, 0;
	@%p24 bra 	$L__BB25_24;
$L__BB25_25:
	setp.lt.u32 	%p25, %r69, 3;
	@%p25 bra 	$L__BB25_28;
	shl.b32 	%r79, %r6, 2;
	shl.b32 	%r174, %r204, 2;
	mov.u32 	%r175, _ZZ9cuda_gemmIiLi128ELi1ELi1ELi64ELi2ELi2ELi1EEviiiPT_S1_S1_iiE3Csh;
	add.s32 	%r203, %r175, %r174;
	shl.b32 	%r81, %r6, 4;
	shl.b32 	%r82, %r6, 3;
	mul.lo.s32 	%r83, %r6, 12;
	mul.wide.u32 	%rd33, %r6, 4;
	add.s64 	%rd15, %rd2, %rd33;
	add.s32 	%r202, %r204, %r68;
	mul.wide.u32 	%rd34, %r6, 8;
	add.s64 	%rd16, %rd2, %rd34;
	mul.wide.u32 	%rd35, %r6, 12;
	add.s64 	%rd17, %rd2, %rd35;
$L__BB25_27:
	mul.wide.s32 	%rd36, %r202, 4;
	add.s64 	%rd37, %rd15, %rd36;
	add.s64 	%rd38, %rd16, %rd36;
	add.s64 	%rd39, %rd17, %rd36;
	add.s64 	%rd40, %rd2, %rd36;
	ld.shared.u32 	%r176, [%r203];
	st.global.u32 	[%rd40], %r176;
	add.s32 	%r177, %r203, %r79;
	ld.shared.u32 	%r178, [%r177];
	st.global.u32 	[%rd37], %r178;
	add.s32 	%r179, %r203, %r82;
	ld.shared.u32 	%r180, [%r179];
	st.global.u32 	[%rd38], %r180;
	add.s32 	%r181, %r203, %r83;
	ld.shared.u32 	%r182, [%r181];
	st.global.u32 	[%rd39], %r182;
	add.s32 	%r204, %r204, %r79;
	add.s32 	%r203, %r203, %r81;
	add.s32 	%r202, %r202, %r79;
	setp.lt.u32 	%p26, %r204, 64;
	@%p26 bra 	$L__BB25_27;
$L__BB25_28:
	ret;

}
	// .globl	_Z9cuda_gemmIiLi128ELi1ELi1ELi64ELi4ELi4ELi0EEviiiPT_S1_S1_ii
.visible .entry _Z9cuda_gemmIiLi128ELi1ELi1ELi64ELi4ELi4ELi0EEviiiPT_S1_S1_ii(
	.param .u32 _Z9cuda_gemmIiLi128ELi1ELi1ELi64ELi4ELi4ELi0EEviiiPT_S1_S1_ii_param_0,
	.param .u32 _Z9cuda_gemmIiLi128ELi1ELi1ELi64ELi4ELi4ELi0EEviiiPT_S1_S1_ii_param_1,
	.param .u32 _Z9cuda_gemmIiLi128ELi1ELi1ELi64ELi4ELi4ELi0EEviiiPT_S1_S1_ii_param_2,
	.param .u64 .ptr .align 1 _Z9cuda_gemmIiLi128ELi1ELi1ELi64ELi4ELi4ELi0EEviiiPT_S1_S1_ii_param_3,
	.param .u64 .ptr .align 1 _Z9cuda_gemmIiLi128ELi1ELi1ELi64ELi4ELi4ELi0EEviiiPT_S1_S1_ii_param_4,
	.param .u64 .ptr .align 1 _Z9cuda_gemmIiLi128ELi1ELi1ELi64ELi4ELi4ELi0EEviiiPT_S1_S1_ii_param_5,
	.param .u32 _Z9cuda_gemmIiLi128ELi1ELi1ELi64ELi4ELi4ELi0EEviiiPT_S1_S1_ii_param_6,
	.param .u32 _Z9cuda_gemmIiLi128ELi1ELi1ELi64ELi4ELi4ELi0EEviiiPT_S1_S1_ii_param_7
)
.maxntid 128
{
	.reg .pred 	%p<51>;
	.reg .b32 	%r<336>;
	.reg .b64 	%rd<29>;
	// demoted variable
	.shared .align 128 .b8 _ZZ9cuda_gemmIiLi128ELi1ELi1ELi64ELi4ELi4ELi0EEviiiPT_S1_S1_iiE11kron_fac_sh[80];
	// demoted variable
	.shared .align 128 .b8 _ZZ9cuda_gemmIiLi128ELi1ELi1ELi64ELi4ELi4ELi0EEviiiPT_S1_S1_iiE3Ash[256];
	// demoted variable
	.shared .align 128 .b8 _ZZ9cuda_gemmIiLi128ELi1ELi1ELi64ELi4ELi4ELi0EEviiiPT_S1_S1_iiE3Csh[256];
	ld.param.u32 	%r135, [_Z9cuda_gemmIiLi128ELi1ELi1ELi64ELi4ELi4ELi0EEviiiPT_S1_S1_ii_param_1];
	ld.param.u32 	%r136, [_Z9cuda_gemmIiLi128ELi1ELi1ELi64ELi4ELi4ELi0EEviiiPT_S1_S1_ii_param_2];
	ld.param.u64 	%rd5, [_Z9cuda_gemmIiLi128ELi1ELi1ELi64ELi4ELi4ELi0EEviiiPT_S1_S1_ii_param_3];
	ld.param.u64 	%rd4, [_Z9cuda_gemmIiLi128ELi1ELi1ELi64ELi4ELi4ELi0EEviiiPT_S1_S1_ii_param_4];
	ld.param.u64 	%rd6, [_Z9cuda_gemmIiLi128ELi1ELi1ELi64ELi4ELi4ELi0EEviiiPT_S1_S1_ii_param_5];
	ld.param.u32 	%r137, [_Z9cuda_gemmIiLi128ELi1ELi1ELi64ELi4ELi4ELi0EEviiiPT_S1_S1_ii_param_6];
	ld.param.u32 	%r138, [_Z9cuda_gemmIiLi128ELi1ELi1ELi64ELi4ELi4ELi0EEviiiPT_S1_S1_ii_param_7];
	cvta.to.global.u64 	%rd1, %rd5;
	cvta.to.global.u64 	%rd2, %rd6;
	mov.u32 	%r330, %tid.x;
	mul.lo.s32 	%r2, %r138, %r137;
	setp.ge.u32 	%p1, %r330, %r2;
	@%p1 bra 	$L__BB26_3;
	mov.u32 	%r3, %ntid.x;
	cvta.to.global.u64 	%rd3, %rd4;
	mov.u32 	%r301, %r330;
$L__BB26_2:
	mul.wide.u32 	%rd7, %r301, 4;
	add.s64 	%rd8, %rd3, %rd7;
	ld.global.u32 	%r139, [%rd8];
	rem.u32 	%r140, %r301, %r137;
	mov.u32 	%r141, _ZZ9cuda_gemmIiLi128ELi1ELi1ELi64ELi4ELi4ELi0EEviiiPT_S1_S1_iiE11kron_fac_sh;
	mad.lo.s32 	%r142, %r140, 20, %r141;
	div.u32 	%r143, %r301, %r138;
	shl.b32 	%r144, %r143, 2;
	add.s32 	%r145, %r142, %r144;
	st.shared.u32 	[%r145], %r139;
	add.s32 	%r301, %r301, %r3;
	setp.lt.u32 	%p2, %r301, %r2;
	@%p2 bra 	$L__BB26_2;
$L__BB26_3:
	div.s32 	%r6, 64, %r138;
	div.u32 	%r321, %r330, %r6;
	mul.lo.s32 	%r146, %r321, %r6;
	sub.s32 	%r7, %r330, %r146;
	mov.u32 	%r9, %ntid.x;
	mov.u32 	%r10, %ctaid.y;
	mov.u32 	%r147, %nctaid.y;
	setp.ge.u32 	%p3, %r10, %r147;
	@%p3 bra 	$L__BB26_50;
	setp.gt.u32 	%p4, %r330, 63;
	min.s32 	%r11, %r138, 32;
	shl.b32 	%r148, %r138, 8;
	sub.s32 	%r12, 8223, %r148;
	mov.u32 	%r13, %ctaid.x;
	@%p4 bra 	$L__BB26_11;
	shl.b32 	%r14, %r13, 6;
	mul.lo.s32 	%r15, %r10, %r136;
	add.s32 	%r149, %r330, %r9;
	max.u32 	%r150, %r149, 64;
	setp.lt.u32 	%p5, %r149, 64;
	selp.u32 	%r151, 1, 0, %p5;
	add.s32 	%r152, %r149, %r151;
	sub.s32 	%r153, %r150, %r152;
	div.u32 	%r154, %r153, %r9;
	add.s32 	%r16, %r154, %r151;
	and.b32  	%r155, %r16, 3;
	setp.eq.s32 	%p6, %r155, 3;
	mov.u32 	%r311, %r330;
	@%p6 bra 	$L__BB26_8;
	add.s32 	%r156, %r16, 1;
	and.b32  	%r157, %r156, 3;
	shl.b32 	%r158, %r330, 2;
	mov.u32 	%r159, _ZZ9cuda_gemmIiLi128ELi1ELi1ELi64ELi4ELi4ELi0EEviiiPT_S1_S1_iiE3Ash;
	add.s32 	%r304, %r159, %r158;
	shl.b32 	%r18, %r9, 2;
	add.s32 	%r160, %r330, %r15;
	add.s32 	%r303, %r160, %r14;
	neg.s32 	%r302, %r157;
	mad.lo.s32 	%r311, %r9, %r157, %r330;
$L__BB26_7:
	.pragma "nounroll";
	mul.wide.u32 	%rd9, %r303, 4;
	add.s64 	%rd10, %rd1, %rd9;
	ld.global.u32 	%r161, [%rd10];
	st.shared.u32 	[%r304], %r161;
	add.s32 	%r304, %r304, %r18;
	add.s32 	%r303, %r303, %r9;
	add.s32 	%r302, %r302, 1;
	setp.ne.s32 	%p7, %r302, 0;
	@%p7 bra 	$L__BB26_7;
$L__BB26_8:
	setp.lt.u32 	%p8, %r16, 3;
	@%p8 bra 	$L__BB26_11;
	shl.b32 	%r29, %r9, 2;
	shl.b32 	%r162, %r311, 2;
	mov.u32 	%r163, _ZZ9cuda_gemmIiLi128ELi1ELi1ELi64ELi4ELi4ELi0EEviiiPT_S1_S1_iiE3Ash;
	add.s32 	%r310, %r163, %r162;
	shl.b32 	%r31, %r9, 4;
	shl.b32 	%r32, %r9, 3;
	mul.lo.s32 	%r33, %r9, 12;
	add.s32 	%r164, %r311, %r15;
	add.s32 	%r306, %r164, %r14;
	add.s32 	%r309, %r306, %r9;
	shl.b32 	%r165, %r9, 1;
	add.s32 	%r308, %r306, %r165;
	mad.lo.s32 	%r307, %r9, 3, %r306;
$L__BB26_10:
	mul.wide.u32 	%rd11, %r306, 4;
	add.s64 	%rd12, %rd1, %rd11;
	ld.global.u32 	%r166, [%rd12];
	st.shared.u32 	[%r310], %r166;
	mul.wide.u32 	%rd13, %r309, 4;
	add.s64 	%rd14, %rd1, %rd13;
	ld.global.u32 	%r167, [%rd14];
	add.s32 	%r168, %r310, %r29;
	st.shared.u32 	[%r168], %r167;
	mul.wide.u32 	%rd15, %r308, 4;
	add.s64 	%rd16, %rd1, %rd15;
	ld.global.u32 	%r169, [%rd16];
	add.s32 	%r170, %r310, %r32;
	st.shared.u32 	[%r170], %r169;
	mul.wide.u32 	%rd17, %r307, 4;
	add.s64 	%rd18, %rd1, %rd17;
	ld.global.u32 	%r171, [%rd18];
	add.s32 	%r172, %r310, %r33;
	st.shared.u32 	[%r172], %r171;
	add.s32 	%r311, %r311, %r29;
	add.s32 	%r310, %r310, %r31;
	add.s32 	%r309, %r309, %r29;
	add.s32 	%r308, %r308, %r29;
	add.s32 	%r307, %r307, %r29;
	add.s32 	%r306, %r306, %r29;
	setp.lt.u32 	%p9, %r311, 64;
	@%p9 bra 	$L__BB26_10;
$L__BB26_11:
	setp.gt.u32 	%p10, %r330, 63;
	bar.sync 	0;
	@%p10 bra 	$L__BB26_18;
	add.s32 	%r173, %r330, %r9;
	max.u32 	%r174, %r173, 64;
	setp.lt.u32 	%p11, %r173, 64;
	selp.u32 	%r175, 1, 0, %p11;
	add.s32 	%r176, %r173, %r175;
	sub.s32 	%r177, %r174, %r176;
	div.u32 	%r178, %r177, %r9;
	add.s32 	%r50, %r178, %r175;
	and.b32  	%r179, %r50, 3;
	setp.eq.s32 	%p12, %r179, 3;
	mov.u32 	%r316, %r330;
	@%p12 bra 	$L__BB26_15;
	add.s32 	%r180, %r50, 1;
	and.b32  	%r181, %r180, 3;
	shl.b32 	%r182, %r330, 2;
	mov.u32 	%r183, _ZZ9cuda_gemmIiLi128ELi1ELi1ELi64ELi4ELi4ELi0EEviiiPT_S1_S1_iiE3Csh;
	add.s32 	%r313, %r183, %r182;
	shl.b32 	%r52, %r9, 2;
	neg.s32 	%r312, %r181;
	mad.lo.s32 	%r316, %r9, %r181, %r330;
$L__BB26_14:
	.pragma "nounroll";
	mov.b32 	%r184, 0;
	st.shared.u32 	[%r313], %r184;
	add.s32 	%r313, %r313, %r52;
	add.s32 	%r312, %r312, 1;
	setp.ne.s32 	%p13, %r312, 0;
	@%p13 bra 	$L__BB26_14;
$L__BB26_15:
	setp.lt.u32 	%p14, %r50, 3;
	@%p14 bra 	$L__BB26_18;
	shl.b32 	%r60, %r9, 2;
	shl.b32 	%r185, %r316, 2;
	mov.u32 	%r186, _ZZ9cuda_gemmIiLi128ELi1ELi1ELi64ELi4ELi4ELi0EEviiiPT_S1_S1_iiE3Csh;
	add.s32 	%r315, %r186, %r185;
	shl.b32 	%r62, %r9, 4;
	shl.b32 	%r63, %r9, 3;
	mul.lo.s32 	%r64, %r9, 12;
$L__BB26_17:
	mov.b32 	%r187, 0;
	st.shared.u32 	[%r315], %r187;
	add.s32 	%r188, %r315, %r60;
	st.shared.u32 	[%r188], %r187;
	add.s32 	%r189, %r315, %r63;
	st.shared.u32 	[%r189], %r187;
	add.s32 	%r190, %r315, %r64;
	st.shared.u32 	[%r190], %r187;
	add.s32 	%r316, %r316, %r60;
	add.s32 	%r315, %r315, %r62;
	setp.lt.u32 	%p15, %r316, 64;
	@%p15 bra 	$L__BB26_17;
$L__BB26_18:
	setp.gt.s32 	%p16, %r6, 0;
	@%p16 bra 	$L__BB26_19;
	bra.uni 	$L__BB26_43;
$L__BB26_19:
	and.b32  	%r192, %r330, 31;
	rem.s32 	%r69, %r192, %r11;
	mad.lo.s32 	%r70, %r7, %r138, %r69;
	setp.lt.s32 	%p17, %r138, 1;
	@%p17 bra 	$L__BB26_21;
	shl.b32 	%r193, %r70, 2;
	mov.u32 	%r194, _ZZ9cuda_gemmIiLi128ELi1ELi1ELi64ELi4ELi4ELi0EEviiiPT_S1_S1_iiE3Ash;
	add.s32 	%r195, %r194, %r193;
	ld.shared.u32 	%r317, [%r195];
$L__BB26_21:
	setp.lt.s32 	%p18, %r138, 2;
	@%p18 bra 	$L__BB26_23;
	add.s32 	%r197, %r69, 1;
	setp.lt.s32 	%p19, %r197, %r11;
	selp.b32 	%r198, 0, %r11, %p19;
	sub.s32 	%r199, %r70, %r198;
	shl.b32 	%r200, %r199, 2;
	mov.u32 	%r201, _ZZ9cuda_gemmIiLi128ELi1ELi1ELi64ELi4ELi4ELi0EEviiiPT_S1_S1_iiE3Ash;
	add.s32 	%r202, %r201, %r200;
	ld.shared.u32 	%r318, [%r202+4];
$L__BB26_23:
	setp.lt.s32 	%p20, %r138, 3;
	@%p20 bra 	$L__BB26_25;
	add.s32 	%r204, %r69, 2;
	setp.lt.s32 	%p21, %r204, %r11;
	selp.b32 	%r205, 0, %r11, %p21;
	sub.s32 	%r206, %r70, %r205;
	shl.b32 	%r207, %r206, 2;
	mov.u32 	%r208, _ZZ9cuda_gemmIiLi128ELi1ELi1ELi64ELi4ELi4ELi0EEviiiPT_S1_S1_iiE3Ash;
	add.s32 	%r209, %r208, %r207;
	ld.shared.u32 	%r319, [%r209+8];
$L__BB26_25:
	setp.lt.s32 	%p22, %r138, 4;
	@%p22 bra 	$L__BB26_27;
	add.s32 	%r211, %r69, 3;
	setp.lt.s32 	%p23, %r211, %r11;
	selp.b32 	%r212, 0, %r11, %p23;
	sub.s32 	%r213, %r70, %r212;
	shl.b32 	%r214, %r213, 2;
	mov.u32 	%r215, _ZZ9cuda_gemmIiLi128ELi1ELi1ELi64ELi4ELi4ELi0EEviiiPT_S1_S1_iiE3Ash;
	add.s32 	%r216, %r215, %r214;
	ld.shared.u32 	%r320, [%r216+12];
$L__BB26_27:
	setp.ge.s32 	%p24, %r321, %r137;
	@%p24 bra 	$L__BB26_43;
	add.s32 	%r217, %r69, 1;
	setp.lt.s32 	%p25, %r217, %r11;
	selp.b32 	%r218, 0, %r11, %p25;
	sub.s32 	%r79, %r69, %r218;
	add.s32 	%r219, %r69, 2;
	setp.lt.s32 	%p26, %r219, %r11;
	selp.b32 	%r220, 0, %r11, %p26;
	sub.s32 	%r80, %r69, %r220;
	add.s32 	%r221, %r69, 3;
	setp.lt.s32 	%p27, %r221, %r11;
	selp.b32 	%r222, 0, %r11, %p27;
	sub.s32 	%r81, %r69, %r222;
	setp.lt.s32 	%p28, %r69, %r138;
	selp.b32 	%r223, 0, %r138, %p28;
	sub.s32 	%r82, %r69, %r223;
	setp.lt.s32 	%p29, %r217, %r138;
	selp.b32 	%r224, 0, %r138, %p29;
	sub.s32 	%r83, %r217, %r224;
	setp.lt.s32 	%p30, %r219, %r138;
	selp.b32 	%r225, 0, %r138, %p30;
	sub.s32 	%r84, %r219, %r225;
	setp.lt.s32 	%p31, %r221, %r138;
	selp.b32 	%r226, 0, %r138, %p31;
	sub.s32 	%r85, %r221, %r226;
	div.u32 	%r86, %r9, %r6;
	shl.b32 	%r231, %r79, 2;
	shl.b32 	%r234, %r80, 2;
	shl.b32 	%r237, %r81, 2;
$L__BB26_29:
	setp.gt.u32 	%p32, %r138, 32;
	mov.u32 	%r227, _ZZ9cuda_gemmIiLi128ELi1ELi1ELi64ELi4ELi4ELi0EEviiiPT_S1_S1_iiE11kron_fac_sh;
	mad.lo.s32 	%r88, %r321, 20, %r227;
	shl.b32 	%r228, %r69, 2;
	add.s32 	%r229, %r88, %r228;
	ld.shared.u32 	%r89, [%r229];
	@%p32 bra 	$L__BB26_36;
	setp.lt.s32 	%p37, %r138, 2;
	shfl.sync.idx.b32	%r240|%p38, %r89, %r82, %r12, -1;
	mul.lo.s32 	%r326, %r240, %r317;
	@%p37 bra 	$L__BB26_32;
	shfl.sync.idx.b32	%r241|%p39, %r89, %r83, %r12, -1;
	mad.lo.s32 	%r326, %r241, %r318, %r326;
$L__BB26_32:
	setp.lt.s32 	%p40, %r138, 3;
	@%p40 bra 	$L__BB26_34;
	shfl.sync.idx.b32	%r242|%p41, %r89, %r84, %r12, -1;
	mad.lo.s32 	%r326, %r242, %r319, %r326;
$L__BB26_34:
	setp.lt.s32 	%p42, %r138, 4;
	@%p42 bra 	$L__BB26_42;
	shfl.sync.idx.b32	%r243|%p43, %r89, %r85, %r12, -1;
	mad.lo.s32 	%r326, %r243, %r320, %r326;
	bra.uni 	$L__BB26_42;
$L__BB26_36:
	setp.lt.s32 	%p33, %r138, 2;
	setp.gt.s32 	%p34, %r138, 0;
	mul.lo.s32 	%r230, %r89, %r317;
	selp.b32 	%r326, %r230, 0, %p34;
	@%p33 bra 	$L__BB26_38;
	add.s32 	%r232, %r88, %r231;
	ld.shared.u32 	%r233, [%r232+4];
	mad.lo.s32 	%r326, %r233, %r318, %r326;
$L__BB26_38:
	setp.lt.s32 	%p35, %r138, 3;
	@%p35 bra 	$L__BB26_40;
	add.s32 	%r235, %r88, %r234;
	ld.shared.u32 	%r236, [%r235+8];
	mad.lo.s32 	%r326, %r236, %r319, %r326;
$L__BB26_40:
	setp.lt.s32 	%p36, %r138, 4;
	@%p36 bra 	$L__BB26_42;
	add.s32 	%r238, %r88, %r237;
	ld.shared.u32 	%r239, [%r238+12];
	mad.lo.s32 	%r326, %r239, %r320, %r326;
$L__BB26_42:
	mad.lo.s32 	%r244, %r321, %r6, %r7;
	shl.b32 	%r245, %r244, 2;
	mov.u32 	%r246, _ZZ9cuda_gemmIiLi128ELi1ELi1ELi64ELi4ELi4ELi0EEviiiPT_S1_S1_iiE3Csh;
	add.s32 	%r247, %r246, %r245;
	ld.shared.u32 	%r248, [%r247];
	add.s32 	%r249, %r248, %r326;
	st.shared.u32 	[%r247], %r249;
	add.s32 	%r321, %r321, %r86;
	setp.lt.s32 	%p44, %r321, %r137;
	@%p44 bra 	$L__BB26_29;
$L__BB26_43:
	setp.gt.u32 	%p45, %r330, 63;
	bar.sync 	0;
	@%p45 bra 	$L__BB26_50;
	mul.lo.s32 	%r250, %r6, %r13;
	mad.lo.s32 	%r104, %r10, %r135, %r250;
	div.s32 	%r105, %r136, %r138;
	add.s32 	%r251, %r330, %r9;
	max.u32 	%r252, %r251, 64;
	setp.lt.u32 	%p46, %r251, 64;
	selp.u32 	%r253, 1, 0, %p46;
	add.s32 	%r254, %r251, %r253;
	sub.s32 	%r255, %r252, %r254;
	div.u32 	%r256, %r255, %r9;
	add.s32 	%r106, %r256, %r253;
	and.b32  	%r257, %r106, 3;
	setp.eq.s32 	%p47, %r257, 3;
	@%p47 bra 	$L__BB26_47;
	shl.b32 	%r258, %r330, 2;
	mov.u32 	%r259, _ZZ9cuda_gemmIiLi128ELi1ELi1ELi64ELi4ELi4ELi0EEviiiPT_S1_S1_iiE3Csh;
	add.s32 	%r328, %r259, %r258;
	shl.b32 	%r108, %r9, 2;
	add.s32 	%r260, %r106, 1;
	and.b32  	%r261, %r260, 3;
	neg.s32 	%r327, %r261;
$L__BB26_46:
	.pragma "nounroll";
	div.s32 	%r262, %r330, %r6;
	mad.lo.s32 	%r263, %r105, %r262, %r104;
	mul.lo.s32 	%r264, %r262, %r6;
	sub.s32 	%r265, %r330, %r264;
	add.s32 	%r266, %r263, %r265;
	ld.shared.u32 	%r267, [%r328];
	mul.wide.s32 	%rd19, %r266, 4;
	add.s64 	%rd20, %rd2, %rd19;
	st.global.u32 	[%rd20], %r267;
	add.s32 	%r330, %r330, %r9;
	add.s32 	%r328, %r328, %r108;
	add.s32 	%r327, %r327, 1;
	setp.ne.s32 	%p48, %r327, 0;
	@%p48 bra 	$L__BB26_46;
$L__BB26_47:
	setp.lt.u32 	%p49, %r106, 3;
	@%p49 bra 	$L__BB26_50;
	shl.b32 	%r268, %r9, 1;
	add.s32 	%r334, %r330, %r268;
	shl.b32 	%r118, %r9, 2;
	mad.lo.s32 	%r333, %r9, 3, %r330;
	add.s32 	%r332, %r9, %r330;
	shl.b32 	%r269, %r330, 2;
	mov.u32 	%r270, _ZZ9cuda_gemmIiLi128ELi1ELi1ELi64ELi4ELi4ELi0EEviiiPT_S1_S1_iiE3Csh;
	add.s32 	%r331, %r270, %r269;
	shl.b32 	%r122, %r9, 4;
	shl.b32 	%r123, %r9, 3;
	mul.lo.s32 	%r124, %r9, 12;
$L__BB26_49:
	div.s32 	%r271, %r330, %r6;
	mad.lo.s32 	%r272, %r105, %r271, %r104;
	mul.lo.s32 	%r273, %r271, %r6;
	sub.s32 	%r274, %r330, %r273;
	add.s32 	%r275, %r272, %r274;
	ld.shared.u32 	%r276, [%r331];
	mul.wide.s32 	%rd21, %r275, 4;
	add.s64 	%rd22, %rd2, %rd21;
	st.global.u32 	[%rd22], %r276;
	add.s32 	%r277, %r330, %r9;
	div.s32 	%r278, %r332, %r6;
	mad.lo.s32 	%r279, %r105, %r278, %r104;
	mul.lo.s32 	%r280, %r278, %r6;
	sub.s32 	%r281, %r332, %r280;
	add.s32 	%r282, %r279, %r281;
	add.s32 	%r283, %r331, %r118;
	ld.shared.u32 	%r284, [%r283];
	mul.wide.s32 	%rd23, %r282, 4;
	add.s64 	%rd24, %rd2, %rd23;
	st.global.u32 	[%rd24], %r284;
	add.s32 	%r285, %r277, %r9;
	div.s32 	%r286, %r334, %r6;
	mad.lo.s32 	%r287, %r105, %r286, %r104;
	mul.lo.s32 	%r288, %r286, %r6;
	sub.s32 	%r289, %r334, %r288;
	add.s32 	%r290, %r287, %r289;
	add.s32 	%r291, %r331, %r123;
	ld.shared.u32 	%r292, [%r291];
	mul.wide.s32 	%rd25, %r290, 4;
	add.s64 	%rd26, %rd2, %rd25;
	st.global.u32 	[%rd26], %r292;
	add.s32 	%r293, %r285, %r9;
	div.s32 	%r294, %r333, %r6;
	mad.lo.s32 	%r295, %r105, %r294, %r104;
	mul.lo.s32 	%r296, %r294, %r6;
	sub.s32 	%r297, %r333, %r296;
	add.s32 	%r298, %r295, %r297;
	add.s32 	%r299, %r331, %r124;
	ld.shared.u32 	%r300, [%r299];
	mul.wide.s32 	%rd27, %r298, 4;
	add.s64 	%rd28, %rd2, %rd27;
	st.global.u32 	[%rd28], %r300;
	add.s32 	%r330, %r293, %r9;
	add.s32 	%r334, %r334, %r118;
	add.s32 	%r333, %r333, %r118;
	add.s32 	%r332, %r332, %r118;
	add.s32 	%r331, %r331, %r122;
	setp.lt.u32 	%p50, %r330, 64;
	@%p50 bra 	$L__BB26_49;
$L__BB26_50:
	ret;

}
	// .globl	_Z9cuda_gemmIiLi128ELi1ELi1ELi64ELi4ELi4ELi1EEviiiPT_S1_S1_ii
.visible .entry _Z9cuda_gemmIiLi128ELi1ELi1ELi64ELi4ELi4ELi1EEviiiPT_S1_S1_ii(
	.param .u32 _Z9cuda_gemmIiLi128ELi1ELi1ELi64ELi4ELi4ELi1EEviiiPT_S1_S1_ii_param_0,
	.param .u32 _Z9cuda_gemmIiLi128ELi1ELi1ELi64ELi4ELi4ELi1EEviiiPT_S1_S1_ii_param_1,
	.param .u32 _Z9cuda_gemmIiLi128ELi1ELi1ELi64ELi4ELi4ELi1EEviiiPT_S1_S1_ii_param_2,
	.param .u64 .ptr .align 1 _Z9cuda_gemmIiLi128ELi1ELi1ELi64ELi4ELi4ELi1EEviiiPT_S1_S1_ii_param_3,
	.param .u64 .ptr .align 1 _Z9cuda_gemmIiLi128ELi1ELi1ELi64ELi4ELi4ELi1EEviiiPT_S1_S1_ii_param_4,
	.param .u64 .ptr .align 1 _Z9cuda_gemmIiLi128ELi1ELi1ELi64ELi4ELi4ELi1EEviiiPT_S1_S1_ii_param_5,
	.param .u32 _Z9cuda_gemmIiLi128ELi1ELi1ELi64ELi4ELi4ELi1EEviiiPT_S1_S1_ii_param_6,
	.param .u32 _Z9cuda_gemmIiLi128ELi1ELi1ELi64ELi4ELi4ELi1EEviiiPT_S1_S1_ii_param_7
)
.maxntid 128
{
	.reg .pred 	%p<31>;
	.reg .b32 	%r<218>;
	.reg .b64 	%rd<44>;
	// demoted variable
	.shared .align 128 .b8 _ZZ9cuda_gemmIiLi128ELi1ELi1ELi64ELi4ELi4ELi1EEviiiPT_S1_S1_iiE11kron_fac_sh[80];
	// demoted variable
	.shared .align 128 .b8 _ZZ9cuda_gemmIiLi128ELi1ELi1ELi64ELi4ELi4ELi1EEviiiPT_S1_S1_iiE3Ash[256];
	// demoted variable
	.shared .align 128 .b8 _ZZ9cuda_gemmIiLi128ELi1ELi1ELi64ELi4ELi4ELi1EEviiiPT_S1_S1_iiE3Csh[256];
	ld.param.u64 	%rd19, [_Z9cuda_gemmIiLi128ELi1ELi1ELi64ELi4ELi4ELi1EEviiiPT_S1_S1_ii_param_3];
	ld.param.u64 	%rd18, [_Z9cuda_gemmIiLi128ELi1ELi1ELi64ELi4ELi4ELi1EEviiiPT_S1_S1_ii_param_4];
	ld.param.u64 	%rd20, [_Z9cuda_gemmIiLi128ELi1ELi1ELi64ELi4ELi4ELi1EEviiiPT_S1_S1_ii_param_5];
	cvta.to.global.u64 	%rd1, %rd19;
	cvta.to.global.u64 	%rd2, %rd20;
	mov.u32 	%r217, %tid.x;
	setp.gt.u32 	%p1, %r217, 15;
	@%p1 bra 	$L__BB27_3;
	mov.u32 	%r2, %ntid.x;
	mul.wide.u32 	%rd21, %r217, 4;
	cvta.to.global.u64 	%rd22, %rd18;
	add.s64 	%rd41, %rd22, %rd21;
	mul.wide.u32 	%rd4, %r2, 4;
	mov.u32 	%r97, _ZZ9cuda_gemmIiLi128ELi1ELi1ELi64ELi4ELi4ELi1EEviiiPT_S1_S1_iiE11kron_fac_sh;
	mov.u32 	%r196, %r217;
$L__BB27_2:
	ld.global.u32 	%r95, [%rd41];
	and.b32  	%r96, %r196, 3;
	mad.lo.s32 	%r98, %r96, 20, %r97;
	and.b32  	%r99, %r196, -4;
	add.s32 	%r100, %r98, %r99;
	st.shared.u32 	[%r100], %r95;
	add.s32 	%r196, %r196, %r2;
	add.s64 	%rd41, %rd41, %rd4;
	setp.lt.u32 	%p2, %r196, 16;
	@%p2 bra 	$L__BB27_2;
$L__BB27_3:
	and.b32  	%r5, %r217, 15;
	mov.u32 	%r6, %ntid.x;
	mov.u32 	%r7, %ctaid.y;
	mov.u32 	%r101, %nctaid.y;
	setp.ge.u32 	%p3, %r7, %r101;
	@%p3 bra 	$L__BB27_28;
	setp.gt.u32 	%p4, %r217, 63;
	and.b32  	%r8, %r217, 3;
	@%p4 bra 	$L__BB27_11;
	shl.b32 	%r9, %r7, 6;
	add.s32 	%r102, %r217, %r6;
	max.u32 	%r103, %r102, 64;
	setp.lt.u32 	%p5, %r102, 64;
	selp.u32 	%r104, 1, 0, %p5;
	add.s32 	%r105, %r102, %r104;
	sub.s32 	%r106, %r103, %r105;
	div.u32 	%r107, %r106, %r6;
	add.s32 	%r10, %r107, %r104;
	and.b32  	%r108, %r10, 3;
	setp.eq.s32 	%p6, %r108, 3;
	mov.u32 	%r205, %r217;
	@%p6 bra 	$L__BB27_8;
	add.s32 	%r109, %r10, 1;
	and.b32  	%r110, %r109, 3;
	shl.b32 	%r111, %r217, 2;
	mov.u32 	%r112, _ZZ9cuda_gemmIiLi128ELi1ELi1ELi64ELi4ELi4ELi1EEviiiPT_S1_S1_iiE3Ash;
	add.s32 	%r198, %r112, %r111;
	shl.b32 	%r12, %r6, 2;
	add.s32 	%r113, %r217, %r9;
	mul.wide.u32 	%rd23, %r113, 4;
	add.s64 	%rd42, %rd1, %rd23;
	mul.wide.u32 	%rd8, %r6, 4;
	neg.s32 	%r197, %r110;
	mad.lo.s32 	%r205, %r6, %r110, %r217;
$L__BB27_7:
	.pragma "nounroll";
	ld.global.u32 	%r114, [%rd42];
	st.shared.u32 	[%r198], %r114;
	add.s32 	%r198, %r198, %r12;
	add.s64 	%rd42, %rd42, %rd8;
	add.s32 	%r197, %r197, 1;
	setp.ne.s32 	%p7, %r197, 0;
	@%p7 bra 	$L__BB27_7;
$L__BB27_8:
	setp.lt.u32 	%p8, %r10, 3;
	@%p8 bra 	$L__BB27_11;
	shl.b32 	%r20, %r6, 2;
	shl.b32 	%r115, %r205, 2;
	mov.u32 	%r116, _ZZ9cuda_gemmIiLi128ELi1ELi1ELi64ELi4ELi4ELi1EEviiiPT_S1_S1_iiE3Ash;
	add.s32 	%r204, %r116, %r115;
	shl.b32 	%r22, %r6, 4;
	shl.b32 	%r23, %r6, 3;
	mul.lo.s32 	%r24, %r6, 12;
	add.s32 	%r200, %r205, %r9;
	add.s32 	%r203, %r200, %r6;
	shl.b32 	%r117, %r6, 1;
	add.s32 	%r202, %r200, %r117;
	mad.lo.s32 	%r201, %r6, 3, %r200;
$L__BB27_10:
	mul.wide.u32 	%rd24, %r200, 4;
	add.s64 	%rd25, %rd1, %rd24;
	ld.global.u32 	%r118, [%rd25];
	st.shared.u32 	[%r204], %r118;
	mul.wide.u32 	%rd26, %r203, 4;
	add.s64 	%rd27, %rd1, %rd26;
	ld.global.u32 	%r119, [%rd27];
	add.s32 	%r120, %r204, %r20;
	st.shared.u32 	[%r120], %r119;
	mul.wide.u32 	%rd28, %r202, 4;
	add.s64 	%rd29, %rd1, %rd28;
	ld.global.u32 	%r121, [%rd29];
	add.s32 	%r122, %r204, %r23;
	st.shared.u32 	[%r122], %r121;
	mul.wide.u32 	%rd30, %r201, 4;
	add.s64 	%rd31, %rd1, %rd30;
	ld.global.u32 	%r123, [%rd31];
	add.s32 	%r124, %r204, %r24;
	st.shared.u32 	[%r124], %r123;
	add.s32 	%r205, %r205, %r20;
	add.s32 	%r204, %r204, %r22;
	add.s32 	%r203, %r203, %r20;
	add.s32 	%r202, %r202, %r20;
	add.s32 	%r201, %r201, %r20;
	add.s32 	%r200, %r200, %r20;
	setp.lt.u32 	%p9, %r205, 64;
	@%p9 bra 	$L__BB27_10;
$L__BB27_11:
	setp.gt.u32 	%p10, %r217, 63;
	bar.sync 	0;
	@%p10 bra 	$L__BB27_18;
	add.s32 	%r125, %r217, %r6;
	max.u32 	%r126, %r125, 64;
	setp.lt.u32 	%p11, %r125, 64;
	selp.u32 	%r127, 1, 0, %p11;
	add.s32 	%r128, %r125, %r127;
	sub.s32 	%r129, %r126, %r128;
	div.u32 	%r130, %r129, %r6;
	add.s32 	%r41, %r130, %r127;
	and.b32  	%r131, %r41, 3;
	setp.eq.s32 	%p12, %r131, 3;
	mov.u32 	%r210, %r217;
	@%p12 bra 	$L__BB27_15;
	add.s32 	%r132, %r41, 1;
	and.b32  	%r133, %r132, 3;
	shl.b32 	%r134, %r217, 2;
	mov.u32 	%r135, _ZZ9cuda_gemmIiLi128ELi1ELi1ELi64ELi4ELi4ELi1EEviiiPT_S1_S1_iiE3Csh;
	add.s32 	%r207, %r135, %r134;
	shl.b32 	%r43, %r6, 2;
	neg.s32 	%r206, %r133;
	mad.lo.s32 	%r210, %r6, %r133, %r217;
$L__BB27_14:
	.pragma "nounroll";
	mov.b32 	%r136, 0;
	st.shared.u32 	[%r207], %r136;
	add.s32 	%r207, %r207, %r43;
	add.s32 	%r206, %r206, 1;
	setp.ne.s32 	%p13, %r206, 0;
	@%p13 bra 	$L__BB27_14;
$L__BB27_15:
	setp.lt.u32 	%p14, %r41, 3;
	@%p14 bra 	$L__BB27_18;
	shl.b32 	%r51, %r6, 2;
	shl.b32 	%r137, %r210, 2;
	mov.u32 	%r138, _ZZ9cuda_gemmIiLi128ELi1ELi1ELi64ELi4ELi4ELi1EEviiiPT_S1_S1_iiE3Csh;
	add.s32 	%r209, %r138, %r137;
	shl.b32 	%r53, %r6, 4;
	shl.b32 	%r54, %r6, 3;
	mul.lo.s32 	%r55, %r6, 12;
$L__BB27_17:
	mov.b32 	%r139, 0;
	st.shared.u32 	[%r209], %r139;
	add.s32 	%r140, %r209, %r51;
	st.shared.u32 	[%r140], %r139;
	add.s32 	%r141, %r209, %r54;
	st.shared.u32 	[%r141], %r139;
	add.s32 	%r142, %r209, %r55;
	st.shared.u32 	[%r142], %r139;
	add.s32 	%r210, %r210, %r51;
	add.s32 	%r209, %r209, %r53;
	setp.lt.u32 	%p15, %r210, 64;
	@%p15 bra 	$L__BB27_17;
$L__BB27_18:
	setp.gt.u32 	%p16, %r217, 63;
	@%p16 bra 	$L__BB27_21;
	shl.b32 	%r143, %r5, 4;
	shl.b32 	%r144, %r8, 2;
	or.b32  	%r145, %r143, %r144;
	mov.u32 	%r146, _ZZ9cuda_gemmIiLi128ELi1ELi1ELi64ELi4ELi4ELi1EEviiiPT_S1_S1_iiE3Ash;
	add.s32 	%r147, %r146, %r145;
	ld.shared.u32 	%r60, [%r147];
	setp.eq.s32 	%p17, %r8, 3;
	selp.b32 	%r148, -16, 0, %p17;
	add.s32 	%r149, %r147, %r148;
	ld.shared.u32 	%r61, [%r149+4];
	setp.lt.u32 	%p18, %r8, 2;
	selp.b32 	%r150, 0, -16, %p18;
	add.s32 	%r151, %r147, %r150;
	ld.shared.u32 	%r62, [%r151+8];
	setp.eq.s32 	%p19, %r8, 0;
	selp.b32 	%r152, 0, -16, %p19;
	add.s32 	%r153, %r147, %r152;
	ld.shared.u32 	%r63, [%r153+12];
	add.s32 	%r154, %r217, 1;
	and.b32  	%r64, %r154, 3;
	xor.b32  	%r65, %r8, 2;
	add.s32 	%r155, %r217, -1;
	and.b32  	%r66, %r155, 3;
	shr.u32 	%r67, %r6, 4;
	shr.u32 	%r211, %r217, 4;
	mov.u32 	%r156, _ZZ9cuda_gemmIiLi128ELi1ELi1ELi64ELi4ELi4ELi1EEviiiPT_S1_S1_iiE11kron_fac_sh;
	add.s32 	%r69, %r156, %r144;
$L__BB27_20:
	mad.lo.s32 	%r157, %r211, 20, %r69;
	ld.shared.u32 	%r158, [%r157];
	shfl.sync.idx.b32	%r159|%p20, %r158, %r8, 7199, -1;
	mul.lo.s32 	%r160, %r159, %r60;
	shfl.sync.idx.b32	%r161|%p21, %r158, %r64, 7199, -1;
	mad.lo.s32 	%r162, %r161, %r61, %r160;
	shfl.sync.idx.b32	%r163|%p22, %r158, %r65, 7199, -1;
	mad.lo.s32 	%r164, %r163, %r62, %r162;
	shfl.sync.idx.b32	%r165|%p23, %r158, %r66, 7199, -1;
	mad.lo.s32 	%r166, %r165, %r63, %r164;
	shl.b32 	%r167, %r5, 2;
	shl.b32 	%r168, %r211, 6;
	or.b32  	%r169, %r168, %r167;
	mov.u32 	%r170, _ZZ9cuda_gemmIiLi128ELi1ELi1ELi64ELi4ELi4ELi1EEviiiPT_S1_S1_iiE3Csh;
	add.s32 	%r171, %r170, %r169;
	ld.shared.u32 	%r172, [%r171];
	add.s32 	%r173, %r172, %r166;
	st.shared.u32 	[%r171], %r173;
	add.s32 	%r211, %r211, %r67;
	setp.lt.u32 	%p24, %r211, 4;
	@%p24 bra 	$L__BB27_20;
$L__BB27_21:
	setp.gt.u32 	%p25, %r217, 63;
	bar.sync 	0;
	@%p25 bra 	$L__BB27_28;
	shl.b32 	%r72, %r7, 6;
	add.s32 	%r174, %r217, %r6;
	max.u32 	%r175, %r174, 64;
	setp.lt.u32 	%p26, %r174, 64;
	selp.u32 	%r176, 1, 0, %p26;
	add.s32 	%r177, %r174, %r176;
	sub.s32 	%r178, %r175, %r177;
	div.u32 	%r179, %r178, %r6;
	add.s32 	%r73, %r179, %r176;
	and.b32  	%r180, %r73, 3;
	setp.eq.s32 	%p27, %r180, 3;
	@%p27 bra 	$L__BB27_25;
	add.s32 	%r181, %r73, 1;
	and.b32  	%r182, %r181, 3;
	shl.b32 	%r183, %r217, 2;
	mov.u32 	%r184, _ZZ9cuda_gemmIiLi128ELi1ELi1ELi64ELi4ELi4ELi1EEviiiPT_S1_S1_iiE3Csh;
	add.s32 	%r213, %r184, %r183;
	shl.b32 	%r75, %r6, 2;
	add.s32 	%r185, %r217, %r72;
	mul.wide.u32 	%rd32, %r185, 4;
	add.s64 	%rd43, %rd2, %rd32;
	mul.wide.u32 	%rd12, %r6, 4;
	neg.s32 	%r212, %r182;
	mad.lo.s32 	%r217, %r6, %r182, %r217;
$L__BB27_24:
	.pragma "nounroll";
	ld.shared.u32 	%r186, [%r213];
	st.global.u32 	[%rd43], %r186;
	add.s32 	%r213, %r213, %r75;
	add.s64 	%rd43, %rd43, %rd12;
	add.s32 	%r212, %r212, 1;
	setp.ne.s32 	%p28, %r212, 0;
	@%p28 bra 	$L__BB27_24;
$L__BB27_25:
	setp.lt.u32 	%p29, %r73, 3;
	@%p29 bra 	$L__BB27_28;
	shl.b32 	%r83, %r6, 2;
	shl.b32 	%r187, %r217, 2;
	mov.u32 	%r188, _ZZ9cuda_gemmIiLi128ELi1ELi1ELi64ELi4ELi4ELi1EEviiiPT_S1_S1_iiE3Csh;
	add.s32 	%r216, %r188, %r187;
	shl.b32 	%r85, %r6, 4;
	shl.b32 	%r86, %r6, 3;
	mul.lo.s32 	%r87, %r6, 12;
	mul.wide.u32 	%rd33, %r6, 4;
	add.s64 	%rd15, %rd2, %rd33;
	add.s32 	%r215, %r217, %r72;
	mul.wide.u32 	%rd34, %r6, 8;
	add.s64 	%rd16, %rd2, %rd34;
	mul.wide.u32 	%rd35, %r6, 12;
	add.s64 	%rd17, %rd2, %rd35;
$L__BB27_27:
	mul.wide.s32 	%rd36, %r215, 4;
	add.s64 	%rd37, %rd15, %rd36;
	add.s64 	%rd38, %rd16, %rd36;
	add.s64 	%rd39, %rd17, %rd36;
	add.s64 	%rd40, %rd2, %rd36;
	ld.shared.u32 	%r189, [%r216];
	st.global.u32 	[%rd40], %r189;
	add.s32 	%r190, %r216, %r83;
	ld.shared.u32 	%r191, [%r190];
	st.global.u32 	[%rd37], %r191;
	add.s32 	%r192, %r216, %r86;
	ld.shared.u32 	%r193, [%r192];
	st.global.u32 	[%rd38], %r193;
	add.s32 	%r194, %r216, %r87;
	ld.shared.u32 	%r195, [%r194];
	st.global.u32 	[%rd39], %r195;
	add.s32 	%r217, %r217, %r83;
	add.s32 	%r216, %r216, %r85;
	add.s32 	%r215, %r215, %r83;
	setp.lt.u32 	%p30, %r217, 64;
	@%p30 bra 	$L__BB27_27;
$L__BB27_28:
	ret;

}
	// .globl	_Z9cuda_gemmIiLi128ELi1ELi1ELi64ELi8ELi8ELi0EEviiiPT_S1_S1_ii
.visible .entry _Z9cuda_gemmIiLi128ELi1ELi1ELi64ELi8ELi8ELi0EEviiiPT_S1_S1_ii(
	.param .u32 _Z9cuda_gemmIiLi128ELi1ELi1ELi64ELi8ELi8ELi0EEviiiPT_S1_S1_ii_param_0,
	.param .u32 _Z9cuda_gemmIiLi128ELi1ELi1ELi64ELi8ELi8ELi0EEviiiPT_S1_S1_ii_param_1,
	.param .u32 _Z9cuda_gemmIiLi128ELi1ELi1ELi64ELi8ELi8ELi0EEviiiPT_S1_S1_ii_param_2,
	.param .u64 .ptr .align 1 _Z9cuda_gemmIiLi128ELi1ELi1ELi64ELi8ELi8ELi0EEviiiPT_S1_S1_ii_param_3,
	.param .u64 .ptr .align 1 _Z9cuda_gemmIiLi128ELi1ELi1ELi64ELi8ELi8ELi0EEviiiPT_S1_S1_ii_param_4,
	.param .u64 .ptr .align 1 _Z9cuda_gemmIiLi128ELi1ELi1ELi64ELi8ELi8ELi0EEviiiPT_S1_S1_ii_param_5,
	.param .u32 _Z9cuda_gemmIiLi128ELi1ELi1ELi64ELi8ELi8ELi0EEviiiPT_S1_S1_ii_param_6,
	.param .u32 _Z9cuda_gemmIiLi128ELi1ELi1ELi64ELi8ELi8ELi0EEviiiPT_S1_S1_ii_param_7
)
.maxntid 128
{
	.reg .pred 	%p<80>;
	.reg .b32 	%r<443>;
	.reg .b64 	%rd<29>;
	// demoted variable
	.shared .align 128 .b8 _ZZ9cuda_gemmIiLi128ELi1ELi1ELi64ELi8ELi8ELi0EEviiiPT_S1_S1_iiE11kron_fac_sh[288];
	// demoted variable
	.shared .align 128 .b8 _ZZ9cuda_gemmIiLi128ELi1ELi1ELi64ELi8ELi8ELi0EEviiiPT_S1_S1_iiE3Ash[256];
	// demoted variable
	.shared .align 128 .b8 _ZZ9cuda_gemmIiLi128ELi1ELi1ELi64ELi8ELi8ELi0EEviiiPT_S1_S1_iiE3Csh[256];
	ld.param.u64 	%rd5, [_Z9cuda_gemmIiLi128ELi1ELi1ELi64ELi8ELi8ELi0EEviiiPT_S1_S1_ii_param_3];
	ld.param.u64 	%rd4, [_Z9cuda_gemmIiLi128ELi1ELi1ELi64ELi8ELi8ELi0EEviiiPT_S1_S1_ii_param_4];
	ld.param.u64 	%rd6, [_Z9cuda_gemmIiLi128ELi1ELi1ELi64ELi8ELi8ELi0EEviiiPT_S1_S1_ii_param_5];
	ld.param.u32 	%r170, [_Z9cuda_gemmIiLi128ELi1ELi1ELi64ELi8ELi8ELi0EEviiiPT_S1_S1_ii_param_6];
	ld.param.u32 	%r171, [_Z9cuda_gemmIiLi128ELi1ELi1ELi64ELi8ELi8ELi0EEviiiPT_S1_S1_ii_param_7];
	cvta.to.global.u64 	%rd1, %rd5;
	cvta.to.global.u64 	%rd2, %rd6;
	mov.u32 	%r437, %tid.x;
	mul.lo.s32 	%r2, %r171, %r170;
	setp.ge.u32 	%p1, %r437, %r2;
	@%p1 bra 	$L__BB28_3;
	mov.u32 	%r3, %ntid.x;
	cvta.to.global.u64 	%rd3, %rd4;
	mov.u32 	%r174, _ZZ9cuda_gemmIiLi128ELi1ELi1ELi64ELi8ELi8ELi0EEviiiPT_S1_S1_iiE11kron_fac_sh;
	mov.u32 	%r395, %r437;
$L__BB28_2:
	mul.wide.u32 	%rd7, %r395, 4;
	add.s64 	%rd8, %rd3, %rd7;
	ld.global.u32 	%r172, [%rd8];
	rem.u32 	%r173, %r395, %r170;
	mad.lo.s32 	%r175, %r173, 36, %r174;
	div.u32 	%r176, %r395, %r171;
	shl.b32 	%r177, %r176, 2;
	add.s32 	%r178, %r175, %r177;
	st.shared.u32 	[%r178], %r172;
	add.s32 	%r395, %r395, %r3;
	setp.lt.u32 	%p2, %r395, %r2;
	@%p2 bra 	$L__BB28_2;
$L__BB28_3:
	div.s32 	%r6, 64, %r171;
	div.u32 	%r419, %r437, %r6;
	mul.lo.s32 	%r179, %r419, %r6;
	sub.s32 	%r7, %r437, %r179;
	mov.u32 	%r9, %ntid.x;
	mov.u32 	%r10, %ctaid.y;
	mov.u32 	%r180, %nctaid.y;
	setp.ge.u32 	%p3, %r10, %r180;
	@%p3 bra 	$L__BB28_76;
	setp.gt.u32 	%p4, %r437, 63;
	min.s32 	%r11, %r171, 32;
	shl.b32 	%r181, %r171, 8;
	sub.s32 	%r12, 8223, %r181;
	mov.u32 	%r13, %ctaid.x;
	@%p4 bra 	$L__BB28_11;
	ld.param.u32 	%r393, [_Z9cuda_gemmIiLi128ELi1ELi1ELi64ELi8ELi8ELi0EEviiiPT_S1_S1_ii_param_2];
	shl.b32 	%r14, %r13, 6;
	mul.lo.s32 	%r15, %r10, %r393;
	add.s32 	%r182, %r437, %r9;
	max.u32 	%r183, %r182, 64;
	setp.lt.u32 	%p5, %r182, 64;
	selp.u32 	%r184, 1, 0, %p5;
	add.s32 	%r185, %r182, %r184;
	sub.s32 	%r186, %r183, %r185;
	div.u32 	%r187, %r186, %r9;
	add.s32 	%r16, %r187, %r184;
	and.b32  	%r188, %r16, 3;
	setp.eq.s32 	%p6, %r188, 3;
	mov.u32 	%r405, %r437;
	@%p6 bra 	$L__BB28_8;
	add.s32 	%r189, %r16, 1;
	and.b32  	%r190, %r189, 3;
	shl.b32 	%r191, %r437, 2;
	mov.u32 	%r192, _ZZ9cuda_gemmIiLi128ELi1ELi1ELi64ELi8ELi8ELi0EEviiiPT_S1_S1_iiE3Ash;
	add.s32 	%r398, %r192, %r191;
	shl.b32 	%r18, %r9, 2;
	add.s32 	%r193, %r437, %r15;
	add.s32 	%r397, %r193, %r14;
	neg.s32 	%r396, %r190;
	mad.lo.s32 	%r405, %r9, %r190, %r437;
$L__BB28_7:
	.pragma "nounroll";
	mul.wide.u32 	%rd9, %r397, 4;
	add.s64 	%rd10, %rd1, %rd9;
	ld.global.u32 	%r194, [%rd10];
	st.shared.u32 	[%r398], %r194;
	add.s32 	%r398, %r398, %r18;
	add.s32 	%r397, %r397, %r9;
	add.s32 	%r396, %r396, 1;
	setp.ne.s32 	%p7, %r396, 0;
	@%p7 bra 	$L__BB28_7;
$L__BB28_8:
	setp.lt.u32 	%p8, %r16, 3;
	@%p8 bra 	$L__BB28_11;
	shl.b32 	%r29, %r9, 2;
	shl.b32 	%r195, %r405, 2;
	mov.u32 	%r196, _ZZ9cuda_gemmIiLi128ELi1ELi1ELi64ELi8ELi8ELi0EEviiiPT_S1_S1_iiE3Ash;
	add.s32 	%r404, %r196, %r195;
	shl.b32 	%r31, %r9, 4;
	shl.b32 	%r32, %r9, 3;
	mul.lo.s32 	%r33, %r9, 12;
	add.s32 	%r197, %r405, %r15;
	add.s32 	%r400, %r197, %r14;
	add.s32 	%r403, %r400, %r9;
	shl.b32 	%r198, %r9, 1;
	add.s32 	%r402, %r400, %r198;
	mad.lo.s32 	%r401, %r9, 3, %r400;
$L__BB28_10:
	mul.wide.u32 	%rd11, %r400, 4;
	add.s64 	%rd12, %rd1, %rd11;
	ld.global.u32 	%r199, [%rd12];
	st.shared.u32 	[%r404], %r199;
	mul.wide.u32 	%rd13, %r403, 4;
	add.s64 	%rd14, %rd1, %rd13;
	ld.global.u32 	%r200, [%rd14];
	add.s32 	%r201, %r404, %r29;
	st.shared.u32 	[%r201], %r200;
	mul.wide.u32 	%rd15, %r402, 4;
	add.s64 	%rd16, %rd1, %rd15;
	ld.global.u32 	%r202, [%rd16];
	add.s32 	%r203, %r404, %r32;
	st.shared.u32 	[%r203], %r202;
	mul.wide.u32 	%rd17, %r401, 4;
	add.s64 	%rd18, %rd1, %rd17;
	ld.global.u32 	%r204, [%rd18];
	add.s32 	%r205, %r404, %r33;
	st.shared.u32 	[%r205], %r204;
	add.s32 	%r405, %r405, %r29;
	add.s32 	%r404, %r404, %r31;
	add.s32 	%r403, %r403, %r29;
	add.s32 	%r402, %r402, %r29;
	add.s32 	%r401, %r401, %r29;
	add.s32 	%r400, %r400, %r29;
	setp.lt.u32 	%p9, %r405, 64;
	@%p9 bra 	$L__BB28_10;
$L__BB28_11:
	setp.gt.u32 	%p10, %r437, 63;
	bar.sync 	0;
	@%p10 bra 	$L__BB28_18;
	add.s32 	%r206, %r437, %r9;
	max.u32 	%r207, %r206, 64;
	setp.lt.u32 	%p11, %r206, 64;
	selp.u32 	%r208, 1, 0, %p11;
	add.s32 	%r209, %r206, %r208;
	sub.s32 	%r210, %r207, %r209;
	div.u32 	%r211, %r210, %r9;
	add.s32 	%r50, %r211, %r208;
	and.b32  	%r212, %r50, 3;
	setp.eq.s32 	%p12, %r212, 3;
	mov.u32 	%r410, %r437;
	@%p12 bra 	$L__BB28_15;
	add.s32 	%r213, %r50, 1;
	and.b32  	%r214, %r213, 3;
	shl.b32 	%r215, %r437, 2;
	mov.u32 	%r216, _ZZ9cuda_gemmIiLi128ELi1ELi1ELi64ELi8ELi8ELi0EEviiiPT_S1_S1_iiE3Csh;
	add.s32 	%r407, %r216, %r215;
	shl.b32 	%r52, %r9, 2;
	neg.s32 	%r406, %r214;
	mad.lo.s32 	%r410, %r9, %r214, %r437;
$L__BB28_14:
	.pragma "nounroll";
	mov.b32 	%r217, 0;
	st.shared.u32 	[%r407], %r217;
	add.s32 	%r407, %r407, %r52;
	add.s32 	%r406, %r406, 1;
	setp.ne.s32 	%p13, %r406, 0;
	@%p13 bra 	$L__BB28_14;
$L__BB28_15:
	setp.lt.u32 	%p14, %r50, 3;
	@%p14 bra 	$L__BB28_18;
	shl.b32 	%r60, %r9, 2;
	shl.b32 	%r218, %r410, 2;
	mov.u32 	%r219, _ZZ9cuda_gemmIiLi128ELi1ELi1ELi64ELi8ELi8ELi0EEviiiPT_S1_S1_iiE3Csh;
	add.s32 	%r409, %r219, %r218;
	shl.b32 	%r62, %r9, 4;
	shl.b32 	%r63, %r9, 3;
	mul.lo.s32 	%r64, %r9, 12;
$L__BB28_17:
	mov.b32 	%r220, 0;
	st.shared.u32 	[%r409], %r220;
	add.s32 	%r221, %r409, %r60;
	st.shared.u32 	[%r221], %r220;
	add.s32 	%r222, %r409, %r63;
	st.shared.u32 	[%r222], %r220;
	add.s32 	%r223, %r409, %r64;
	st.shared.u32 	[%r223], %r220;
	add.s32 	%r410, %r410, %r60;
	add.s32 	%r409, %r409, %r62;
	setp.lt.u32 	%p15, %r410, 64;
	@%p15 bra 	$L__BB28_17;
$L__BB28_18:
	setp.gt.s32 	%p16, %r6, 0;
	@%p16 bra 	$L__BB28_19;
	bra.uni 	$L__BB28_69;
$L__BB28_19:
	and.b32  	%r225, %r437, 31;
	rem.s32 	%r69, %r225, %r11;
	mad.lo.s32 	%r70, %r7, %r171, %r69;
	setp.lt.s32 	%p17, %r171, 1;
	@%p17 bra 	$L__BB28_21;
	shl.b32 	%r226, %r70, 2;
	mov.u32 	%r227, _ZZ9cuda_gemmIiLi128ELi1ELi1ELi64ELi8ELi8ELi0EEviiiPT_S1_S1_iiE3Ash;
	add.s32 	%r228, %r227, %r226;
	ld.shared.u32 	%r411, [%r228];
$L__BB28_21:
	setp.lt.s32 	%p18, %r171, 2;
	@%p18 bra 	$L__BB28_23;
	add.s32 	%r230, %r69, 1;
	setp.lt.s32 	%p19, %r230, %r11;
	selp.b32 	%r231, 0, %r11, %p19;
	sub.s32 	%r232, %r70, %r231;
	shl.b32 	%r233, %r232, 2;
	mov.u32 	%r234, _ZZ9cuda_gemmIiLi128ELi1ELi1ELi64ELi8ELi8ELi0EEviiiPT_S1_S1_iiE3Ash;
	add.s32 	%r235, %r234, %r233;
	ld.shared.u32 	%r412, [%r235+4];
$L__BB28_23:
	setp.lt.s32 	%p20, %r171, 3;
	@%p20 bra 	$L__BB28_25;
	add.s32 	%r237, %r69, 2;
	setp.lt.s32 	%p21, %r237, %r11;
	selp.b32 	%r238, 0, %r11, %p21;
	sub.s32 	%r239, %r70, %r238;
	shl.b32 	%r240, %r239, 2;
	mov.u32 	%r241, _ZZ9cuda_gemmIiLi128ELi1ELi1ELi64ELi8ELi8ELi0EEviiiPT_S1_S1_iiE3Ash;
	add.s32 	%r242, %r241, %r240;
	ld.shared.u32 	%r413, [%r242+8];
$L__BB28_25:
	setp.lt.s32 	%p22, %r171, 4;
	@%p22 bra 	$L__BB28_27;
	add.s32 	%r244, %r69, 3;
	setp.lt.s32 	%p23, %r244, %r11;
	selp.b32 	%r245, 0, %r11, %p23;
	sub.s32 	%r246, %r70, %r245;
	shl.b32 	%r247, %r246, 2;
	mov.u32 	%r248, _ZZ9cuda_gemmIiLi128ELi1ELi1ELi64ELi8ELi8ELi0EEviiiPT_S1_S1_iiE3Ash;
	add.s32 	%r249, %r248, %r247;
	ld.shared.u32 	%r414, [%r249+12];
$L__BB28_27:
	setp.lt.s32 	%p24, %r171, 5;
	@%p24 bra 	$L__BB28_29;
	add.s32 	%r251, %r69, 4;
	setp.lt.s32 	%p25, %r251, %r11;
	selp.b32 	%r252, 0, %r11, %p25;
	sub.s32 	%r253, %r70, %r252;
	shl.b32 	%r254, %r253, 2;
	mov.u32 	%r255, _ZZ9cuda_gemmIiLi128ELi1ELi1ELi64ELi8ELi8ELi0EEviiiPT_S1_S1_iiE3Ash;
	add.s32 	%r256, %r255, %r254;
	ld.shared.u32 	%r415, [%r256+16];
$L__BB28_29:
	setp.lt.s32 	%p26, %r171, 6;
	@%p26 bra 	$L__BB28_31;
	add.s32 	%r258, %r69, 5;
	setp.lt.s32 	%p27, %r258, %r11;
	selp.b32 	%r259, 0, %r11, %p27;
	sub.s32 	%r260, %r70, %r259;
	shl.b32 	%r261, %r260, 2;
	mov.u32 	%r262, _ZZ9cuda_gemmIiLi128ELi1ELi1ELi64ELi8ELi8ELi0EEviiiPT_S1_S1_iiE3Ash;
	add.s32 	%r263, %r262, %r261;
	ld.shared.u32 	%r416, [%r263+20];
$L__BB28_31:
	setp.lt.s32 	%p28, %r171, 7;
	@%p28 bra 	$L__BB28_33;
	add.s32 	%r265, %r69, 6;
	setp.lt.s32 	%p29, %r265, %r11;
	selp.b32 	%r266, 0, %r11, %p29;
	sub.s32 	%r267, %r70, %r266;
	shl.b32 	%r268, %r267, 2;
	mov.u32 	%r269, _ZZ9cuda_gemmIiLi128ELi1ELi1ELi64ELi8ELi8ELi0EEviiiPT_S1_S1_iiE3Ash;
	add.s32 	%r270, %r269, %r268;
	ld.shared.u32 	%r417, [%r270+24];
$L__BB28_33:
	setp.lt.s32 	%p30, %r171, 8;
	@%p30 bra 	$L__BB28_35;
	add.s32 	%r272, %r69, 7;
	setp.lt.s32 	%p31, %r272, %r11;
	selp.b32 	%r273, 0, %r11, %p31;
	sub.s32 	%r274, %r70, %r273;
	shl.b32 	%r275, %r274, 2;
	mov.u32 	%r276, _ZZ9cuda_gemmIiLi128ELi1ELi1ELi64ELi8ELi8ELi0EEviiiPT_S1_S1_iiE3Ash;
	add.s32 	%r277, %r276, %r275;
	ld.shared.u32 	%r418, [%r277+28];
$L__BB28_35:
	setp.ge.s32 	%p32, %r419, %r170;
	@%p32 bra 	$L__BB28_69;
	add.s32 	%r278, %r69, 1;
	setp.lt.s32 	%p33, %r278, %r11;
	selp.b32 	%r279, 0, %r11, %p33;
	sub.s32 	%r87, %r69, %r279;
	add.s32 	%r280, %r69, 2;
	setp.lt.s32 	%p34, %r280, %r11;
	selp.b32 	%r281, 0, %r11, %p34;
	sub.s32 	%r88, %r69, %r281;
	add.s32 	%r282, %r69, 3;
	setp.lt.s32 	%p35, %r282, %r11;
	selp.b32 	%r283, 0, %r11, %p35;
	sub.s32 	%r89, %r69, %r283;
	add.s32 	%r284, %r69, 4;
	setp.lt.s32 	%p36, %r284, %r11;
	selp.b32 	%r285, 0, %r11, %p36;
	sub.s32 	%r90, %r69, %r285;
	add.s32 	%r286, %r69, 5;
	setp.lt.s32 	%p37, %r286, %r11;
	selp.b32 	%r287, 0, %r11, %p37;
	sub.s32 	%r91, %r69, %r287;
	add.s32 	%r288, %r69, 6;
	setp.lt.s32 	%p38, %r288, %r11;
	selp.b32 	%r289, 0, %r11, %p38;
	sub.s32 	%r92, %r69, %r289;
	add.s32 	%r290, %r69, 7;
	setp.lt.s32 	%p39, %r290, %r11;
	selp.b32 	%r291, 0, %r11, %p39;
	sub.s32 	%r93, %r69, %r291;
	setp.lt.s32 	%p40, %r69, %r171;
	selp.b32 	%r292, 0, %r171, %p40;
	sub.s32 	%r94, %r69, %r292;
	setp.lt.s32 	%p41, %r278, %r171;
	selp.b32 	%r293, 0, %r171, %p41;
	sub.s32 	%r95, %r278, %r293;
	setp.lt.s32 	%p42, %r280, %r171;
	selp.b32 	%r294, 0, %r171, %p42;
	sub.s32 	%r96, %r280, %r294;
	setp.lt.s32 	%p43, %r282, %r171;
	selp.b32 	%r295, 0, %r171, %p43;
	sub.s32 	%r97, %r282, %r295;
	setp.lt.s32 	%p44, %r284, %r171;
	selp.b32 	%r296, 0, %r171, %p44;
	sub.s32 	%r98, %r284, %r296;
	setp.lt.s32 	%p45, %r286, %r171;
	selp.b32 	%r297, 0, %r171, %p45;
	sub.s32 	%r99, %r286, %r297;
	setp.lt.s32 	%p46, %r288, %r171;
	selp.b32 	%r298, 0, %r171, %p46;
	sub.s32 	%r100, %r288, %r298;
	setp.lt.s32 	%p47, %r290, %r171;
	selp.b32 	%r299, 0, %r171, %p47;
	sub.s32 	%r101, %r290, %r299;
	div.u32 	%r102, %r9, %r6;
	shl.b32 	%r304, %r87, 2;
	shl.b32 	%r307, %r88, 2;
	shl.b32 	%r310, %r89, 2;
	shl.b32 	%r313, %r90, 2;
	shl.b32 	%r316, %r91, 2;
	shl.b32 	%r319, %r92, 2;
	shl.b32 	%r322, %r93, 2;
$L__BB28_37:
	setp.gt.u32 	%p48, %r171, 32;
	mov.u32 	%r300, _ZZ9cuda_gemmIiLi128ELi1ELi1ELi64ELi8ELi8ELi0EEviiiPT_S1_S1_iiE11kron_fac_sh;
	mad.lo.s32 	%r104, %r419, 36, %r300;
	shl.b32 	%r301, %r69, 2;
	add.s32 	%r302, %r104, %r301;
	ld.shared.u32 	%r105, [%r302];
	@%p48 bra 	$L__BB28_54;
	setp.eq.s32 	%p57, %r171, 0;
	mov.b32 	%r421, 0;
	@%p57 bra 	$L__BB28_40;
	shfl.sync.idx.b32	%r326|%p58, %r105, %r94, %r12, -1;
	mul.lo.s32 	%r421, %r326, %r411;
$L__BB28_40:
	setp.lt.s32 	%p59, %r171, 2;
	@%p59 bra 	$L__BB28_42;
	shfl.sync.idx.b32	%r327|%p60, %r105, %r95, %r12, -1;
	mad.lo.s32 	%r421, %r327, %r412, %r421;
$L__BB28_42:
	setp.lt.s32 	%p61, %r171, 3;
	@%p61 bra 	$L__BB28_44;
	shfl.sync.idx.b32	%r328|%p62, %r105, %r96, %r12, -1;
	mad.lo.s32 	%r421, %r328, %r413, %r421;
$L__BB28_44:
	setp.lt.s32 	%p63, %r171, 4;
	@%p63 bra 	$L__BB28_46;
	shfl.sync.idx.b32	%r329|%p64, %r105, %r97, %r12, -1;
	mad.lo.s32 	%r421, %r329, %r414, %r421;
$L__BB28_46:
	setp.lt.s32 	%p65, %r171, 5;
	@%p65 bra 	$L__BB28_48;
	shfl.sync.idx.b32	%r330|%p66, %r105, %r98, %r12, -1;
	mad.lo.s32 	%r421, %r330, %r415, %r421;
$L__BB28_48:
	setp.lt.s32 	%p67, %r171, 6;
	@%p67 bra 	$L__BB28_50;
	shfl.sync.idx.b32	%r331|%p68, %r105, %r99, %r12, -1;
	mad.lo.s32 	%r421, %r331, %r416, %r421;
$L__BB28_50:
	setp.lt.s32 	%p69, %r171, 7;
	@%p69 bra 	$L__BB28_52;
	shfl.sync.idx.b32	%r332|%p70, %r105, %r100, %r12, -1;
	mad.lo.s32 	%r421, %r332, %r417, %r421;
$L__BB28_52:
	setp.lt.s32 	%p71, %r171, 8;
	@%p71 bra 	$L__BB28_68;
	shfl.sync.idx.b32	%r333|%p72, %r105, %r101, %r12, -1;
	mad.lo.s32 	%r421, %r333, %r418, %r421;
	bra.uni 	$L__BB28_68;
$L__BB28_54:
	setp.lt.s32 	%p49, %r171, 2;
	setp.gt.s32 	%p50, %r171, 0;
	mul.lo.s32 	%r303, %r105, %r411;
	selp.b32 	%r421, %r303, 0, %p50;
	@%p49 bra 	$L__BB28_56;
	add.s32 	%r305, %r104, %r304;
	ld.shared.u32 	%r306, [%r305+4];
	mad.lo.s32 	%r421, %r306, %r412, %r421;
$L__BB28_56:
	setp.lt.s32 	%p51, %r171, 3;
	@%p51 bra 	$L__BB28_58;
	add.s32 	%r308, %r104, %r307;
	ld.shared.u32 	%r309, [%r308+8];
	mad.lo.s32 	%r421, %r309, %r413, %r421;
$L__BB28_58:
	setp.lt.s32 	%p52, %r171, 4;
	@%p52 bra 	$L__BB28_60;
	add.s32 	%r311, %r104, %r310;
	ld.shared.u32 	%r312, [%r311+12];
	mad.lo.s32 	%r421, %r312, %r414, %r421;
$L__BB28_60:
	setp.lt.s32 	%p53, %r171, 5;
	@%p53 bra 	$L__BB28_62;
	add.s32 	%r314, %r104, %r313;
	ld.shared.u32 	%r315, [%r314+16];
	mad.lo.s32 	%r421, %r315, %r415, %r421;
$L__BB28_62:
	setp.lt.s32 	%p54, %r171, 6;
	@%p54 bra 	$L__BB28_64;
	add.s32 	%r317, %r104, %r316;
	ld.shared.u32 	%r318, [%r317+20];
	mad.lo.s32 	%r421, %r318, %r416, %r421;
$L__BB28_64:
	setp.lt.s32 	%p55, %r171, 7;
	@%p55 bra 	$L__BB28_66;
	add.s32 	%r320, %r104, %r319;
	ld.shared.u32 	%r321, [%r320+24];
	mad.lo.s32 	%r421, %r321, %r417, %r421;
$L__BB28_66:
	setp.lt.s32 	%p56, %r171, 8;
	@%p56 bra 	$L__BB28_68;
	add.s32 	%r323, %r104, %r322;
	ld.shared.u32 	%r324, [%r323+28];
	mad.lo.s32 	%r421, %r324, %r418, %r421;
$L__BB28_68:
	mad.lo.s32 	%r334, %r419, %r6, %r7;
	shl.b32 	%r335, %r334, 2;
	mov.u32 	%r336, _ZZ9cuda_gemmIiLi128ELi1ELi1ELi64ELi8ELi8ELi0EEviiiPT_S1_S1_iiE3Csh;
	add.s32 	%r337, %r336, %r335;
	ld.shared.u32 	%r338, [%r337];
	add.s32 	%r339, %r338, %r421;
	st.shared.u32 	[%r337], %r339;
	add.s32 	%r419, %r419, %r102;
	setp.lt.s32 	%p73, %r419, %r170;
	@%p73 bra 	$L__BB28_37;
$L__BB28_69:
	setp.gt.u32 	%p74, %r437, 63;
	bar.sync 	0;
	@%p74 bra 	$L__BB28_76;
	ld.param.u32 	%r394, [_Z9cuda_gemmIiLi128ELi1ELi1ELi64ELi8ELi8ELi0EEviiiPT_S1_S1_ii_param_2];
	ld.param.u32 	%r392, [_Z9cuda_gemmIiLi128ELi1ELi1ELi64ELi8ELi8ELi0EEviiiPT_S1_S1_ii_param_1];
	mov.u32 	%r340, %ctaid.x;
	mul.lo.s32 	%r341, %r6, %r340;
	mad.lo.s32 	%r137, %r10, %r392, %r341;
	div.s32 	%r138, %r394, %r171;
	add.s32 	%r342, %r437, %r9;
	max.u32 	%r343, %r342, 64;
	setp.lt.u32 	%p75, %r342, 64;
	selp.u32 	%r344, 1, 0, %p75;
	add.s32 	%r345, %r342, %r344;
	sub.s32 	%r346, %r343, %r345;
	div.u32 	%r347, %r346, %r9;
	add.s32 	%r139, %r347, %r344;
	and.b32  	%r348, %r139, 3;
	setp.eq.s32 	%p76, %r348, 3;
	@%p76 bra 	$L__BB28_73;
	shl.b32 	%r349, %r437, 2;
	mov.u32 	%r350, _ZZ9cuda_gemmIiLi128ELi1ELi1ELi64ELi8ELi8ELi0EEviiiPT_S1_S1_iiE3Csh;
	add.s32 	%r435, %r350, %r349;
	shl.b32 	%r141, %r9, 2;
	add.s32 	%r351, %r139, 1;
	and.b32  	%r352, %r351, 3;
	neg.s32 	%r434, %r352;
$L__BB28_72:
	.pragma "nounroll";
	div.s32 	%r353, %r437, %r6;
	mad.lo.s32 	%r354, %r138, %r353, %r137;
	mul.lo.s32 	%r355, %r353, %r6;
	sub.s32 	%r356, %r437, %r355;
	add.s32 	%r357, %r354, %r356;
	ld.shared.u32 	%r358, [%r435];
	mul.wide.s32 	%rd19, %r357, 4;
	add.s64 	%rd20, %rd2, %rd19;
	st.global.u32 	[%rd20], %r358;
	add.s32 	%r437, %r437, %r9;
	add.s32 	%r435, %r435, %r141;
	add.s32 	%r434, %r434, 1;
	setp.ne.s32 	%p77, %r434, 0;
	@%p77 bra 	$L__BB28_72;
$L__BB28_73:
	setp.lt.u32 	%p78, %r139, 3;
	@%p78 bra 	$L__BB28_76;
	shl.b32 	%r359, %r9, 1;
	add.s32 	%r441, %r437, %r359;
	shl.b32 	%r151, %r9, 2;
	mad.lo.s32 	%r440, %r9, 3, %r437;
	add.s32 	%r439, %r9, %r437;
	shl.b32 	%r360, %r437, 2;
	mov.u32 	%r361, _ZZ9cuda_gemmIiLi128ELi1ELi1ELi64ELi8ELi8ELi0EEviiiPT_S1_S1_iiE3Csh;
	add.s32 	%r438, %r361, %r360;
	shl.b32 	%r155, %r9, 4;
	shl.b32 	%r156, %r9, 3;
	mul.lo.s32 	%r157, %r9, 12;
$L__BB28_75:
	div.s32 	%r362, %r437, %r6;
	mad.lo.s32 	%r363, %r138, %r362, %r137;
	mul.lo.s32 	%r364, %r362, %r6;
	sub.s32 	%r365, %r437, %r364;
	add.s32 	%r366, %r363, %r365;
	ld.shared.u32 	%r367, [%r438];
	mul.wide.s32 	%rd21, %r366, 4;
	add.s64 	%rd22, %rd2, %rd21;
	st.global.u32 	[%rd22], %r367;
	add.s32 	%r368, %r437, %r9;
	div.s32 	%r369, %r439, %r6;
	mad.lo.s32 	%r370, %r138, %r369, %r137;
	mul.lo.s32 	%r371, %r369, %r6;
	sub.s32 	%r372, %r439, %r371;
	add.s32 	%r373, %r370, %r372;
	add.s32 	%r374, %r438, %r151;
	ld.shared.u32 	%r375, [%r374];
	mul.wide.s32 	%rd23, %r373, 4;
	add.s64 	%rd24, %rd2, %rd23;
	st.global.u32 	[%rd24], %r375;
	add.s32 	%r376, %r368, %r9;
	div.s32 	%r377, %r441, %r6;
	mad.lo.s32 	%r378, %r138, %r377, %r137;
	mul.lo.s32 	%r379, %r377, %r6;
	sub.s32 	%r380, %r441, %r379;
	add.s32 	%r381, %r378, %r380;
	add.s32 	%r382, %r438, %r156;
	ld.shared.u32 	%r383, [%r382];
	mul.wide.s32 	%rd25, %r381, 4;
	add.s64 	%rd26, %rd2, %rd25;
	st.global.u32 	[%rd26], %r383;
	add.s32 	%r384, %r376, %r9;
	div.s32 	%r385, %r440, %r6;
	mad.lo.s32 	%r386, %r138, %r385, %r137;
	mul.lo.s32 	%r387, %r385, %r6;
	sub.s32 	%r388, %r440, %r387;
	add.s32 	%r389, %r386, %r388;
	add.s32 	%r390, %r438, %r157;
	ld.shared.u32 	%r391, [%r390];
	mul.wide.s32 	%rd27, %r389, 4;
	add.s64 	%rd28, %rd2, %rd27;
	st.global.u32 	[%rd28], %r391;
	add.s32 	%r437, %r384, %r9;
	add.s32 	%r441, %r441, %r151;
	add.s32 	%r440, %r440, %r151;
	add.s32 	%r439, %r439, %r151;
	add.s32 	%r438, %r438, %r155;
	setp.lt.u32 	%p79, %r437, 64;
	@%p79 bra 	$L__BB28_75;
$L__BB28_76:
	ret;

}
	// .globl	_Z9cuda_gemmIiLi128ELi1ELi1ELi64ELi8ELi8ELi1EEviiiPT_S1_S1_ii
.visible .entry _Z9cuda_gemmIiLi128ELi1ELi1ELi64ELi8ELi8ELi1EEviiiPT_S1_S1_ii(
	.param .u32 _Z9cuda_gemmIiLi128ELi1ELi1ELi64ELi8ELi8ELi1EEviiiPT_S1_S1_ii_param_0,
	.param .u32 _Z9cuda_gemmIiLi128ELi1ELi1ELi64ELi8ELi8ELi1EEviiiPT_S1_S1_ii_param_1,
	.param .u32 _Z9cuda_gemmIiLi128ELi1ELi1ELi64ELi8ELi8ELi1EEviiiPT_S1_S1_ii_param_2,
	.param .u64 .ptr .align 1 _Z9cuda_gemmIiLi128ELi1ELi1ELi64ELi8ELi8ELi1EEviiiPT_S1_S1_ii_param_3,
	.param .u64 .ptr .align 1 _Z9cuda_gemmIiLi128ELi1ELi1ELi64ELi8ELi8ELi1EEviiiPT_S1_S1_ii_param_4,
	.param .u64 .ptr .align 1 _Z9cuda_gemmIiLi128ELi1ELi1ELi64ELi8ELi8ELi1EEviiiPT_S1_S1_ii_param_5,
	.param .u32 _Z9cuda_gemmIiLi128ELi1ELi1ELi64ELi8ELi8ELi1EEviiiPT_S1_S1_ii_param_6,
	.param .u32 _Z9cuda_gemmIiLi128ELi1ELi1ELi64ELi8ELi8ELi1EEviiiPT_S1_S1_ii_param_7
)
.maxntid 128
{
	.reg .pred 	%p<43>;
	.reg .b32 	%r<307>;
	.reg .b64 	%rd<52>;
	// demoted variable
	.shared .align 128 .b8 _ZZ9cuda_gemmIiLi128ELi1ELi1ELi64ELi8ELi8ELi1EEviiiPT_S1_S1_iiE11kron_fac_sh[288];
	// demoted variable
	.shared .align 128 .b8 _ZZ9cuda_gemmIiLi128ELi1ELi1ELi64ELi8ELi8ELi1EEviiiPT_S1_S1_iiE3Ash[256];
	// demoted variable
	.shared .align 128 .b8 _ZZ9cuda_gemmIiLi128ELi1ELi1ELi64ELi8ELi8ELi1EEviiiPT_S1_S1_iiE3Csh[256];
	ld.param.u64 	%rd19, [_Z9cuda_gemmIiLi128ELi1ELi1ELi64ELi8ELi8ELi1EEviiiPT_S1_S1_ii_param_3];
	ld.param.u64 	%rd20, [_Z9cuda_gemmIiLi128ELi1ELi1ELi64ELi8ELi8ELi1EEviiiPT_S1_S1_ii_param_4];
	ld.param.u64 	%rd21, [_Z9cuda_gemmIiLi128ELi1ELi1ELi64ELi8ELi8ELi1EEviiiPT_S1_S1_ii_param_5];
	cvta.to.global.u64 	%rd1, %rd20;
	cvta.to.global.u64 	%rd2, %rd19;
	cvta.to.global.u64 	%rd3, %rd21;
	mov.u32 	%r306, %tid.x;
	setp.gt.u32 	%p1, %r306, 63;
	@%p1 bra 	$L__BB29_7;
	mov.u32 	%r2, %ntid.x;
	add.s32 	%r119, %r306, %r2;
	max.u32 	%r120, %r119, 64;
	setp.lt.u32 	%p2, %r119, 64;
	selp.u32 	%r121, 1, 0, %p2;
	add.s32 	%r122, %r119, %r121;
	sub.s32 	%r123, %r120, %r122;
	div.u32 	%r124, %r123, %r2;
	add.s32 	%r3, %r124, %r121;
	and.b32  	%r125, %r3, 3;
	setp.eq.s32 	%p3, %r125, 3;
	mov.u32 	%r281, %r306;
	@%p3 bra 	$L__BB29_4;
	mul.wide.u32 	%rd22, %r306, 4;
	add.s64 	%rd49, %rd1, %rd22;
	mul.wide.u32 	%rd5, %r2, 4;
	add.s32 	%r126, %r3, 1;
	and.b32  	%r127, %r126, 3;
	neg.s32 	%r279, %r127;
	mov.u32 	%r281, %r306;
$L__BB29_3:
	.pragma "nounroll";
	ld.global.u32 	%r128, [%rd49];
	and.b32  	%r129, %r281, 7;
	mov.u32 	%r130, _ZZ9cuda_gemmIiLi128ELi1ELi1ELi64ELi8ELi8ELi1EEviiiPT_S1_S1_iiE11kron_fac_sh;
	mad.lo.s32 	%r131, %r129, 36, %r130;
	shr.u32 	%r132, %r281, 1;
	and.b32  	%r133, %r132, 2147483644;
	add.s32 	%r134, %r131, %r133;
	st.shared.u32 	[%r134], %r128;
	add.s32 	%r281, %r281, %r2;
	add.s64 	%rd49, %rd49, %rd5;
	add.s32 	%r279, %r279, 1;
	setp.ne.s32 	%p4, %r279, 0;
	@%p4 bra 	$L__BB29_3;
$L__BB29_4:
	setp.lt.u32 	%p5, %r3, 3;
	@%p5 bra 	$L__BB29_7;
	shl.b32 	%r135, %r2, 1;
	add.s32 	%r284, %r281, %r135;
	shl.b32 	%r11, %r2, 2;
	mad.lo.s32 	%r283, %r2, 3, %r281;
	add.s32 	%r282, %r2, %r281;
$L__BB29_6:
	mul.wide.u32 	%rd23, %r281, 4;
	add.s64 	%rd24, %rd1, %rd23;
	ld.global.u32 	%r136, [%rd24];
	and.b32  	%r137, %r281, 7;
	mov.u32 	%r138, _ZZ9cuda_gemmIiLi128ELi1ELi1ELi64ELi8ELi8ELi1EEviiiPT_S1_S1_iiE11kron_fac_sh;
	mad.lo.s32 	%r139, %r137, 36, %r138;
	shr.u32 	%r140, %r281, 1;
	and.b32  	%r141, %r140, 2147483644;
	add.s32 	%r142, %r139, %r141;
	st.shared.u32 	[%r142], %r136;
	add.s32 	%r143, %r281, %r2;
	mul.wide.u32 	%rd25, %r282, 4;
	add.s64 	%rd26, %rd1, %rd25;
	ld.global.u32 	%r144, [%rd26];
	and.b32  	%r145, %r282, 7;
	mad.lo.s32 	%r146, %r145, 36, %r138;
	shr.u32 	%r147, %r282, 1;
	and.b32  	%r148, %r147, 2147483644;
	add.s32 	%r149, %r146, %r148;
	st.shared.u32 	[%r149], %r144;
	add.s32 	%r150, %r143, %r2;
	mul.wide.u32 	%rd27, %r284, 4;
	add.s64 	%rd28, %rd1, %rd27;
	ld.global.u32 	%r151, [%rd28];
	and.b32  	%r152, %r284, 7;
	mad.lo.s32 	%r153, %r152, 36, %r138;
	shr.u32 	%r154, %r284, 1;
	and.b32  	%r155, %r154, 2147483644;
	add.s32 	%r156, %r153, %r155;
	st.shared.u32 	[%r156], %r151;
	add.s32 	%r157, %r150, %r2;
	mul.wide.u32 	%rd29, %r283, 4;
	add.s64 	%rd30, %rd1, %rd29;
	ld.global.u32 	%r158, [%rd30];
	and.b32  	%r159, %r283, 7;
	mad.lo.s32 	%r160, %r159, 36, %r138;
	shr.u32 	%r161, %r283, 1;
	and.b32  	%r162, %r161, 2147483644;
	add.s32 	%r163, %r160, %r162;
	st.shared.u32 	[%r163], %r158;
	add.s32 	%r281, %r157, %r2;
	add.s32 	%r284, %r284, %r11;
	add.s32 	%r283, %r283, %r11;
	add.s32 	%r282, %r282, %r11;
	setp.lt.u32 	%p6, %r281, 64;
	@%p6 bra 	$L__BB29_6;
$L__BB29_7:
	and.b32  	%r22, %r306, 7;
	mov.u32 	%r23, %ntid.x;
	mov.u32 	%r24, %ctaid.y;
	mov.u32 	%r164, %nctaid.y;
	setp.ge.u32 	%p7, %r24, %r164;
	@%p7 bra 	$L__BB29_32;
	setp.gt.u32 	%p8, %r306, 63;
	@%p8 bra 	$L__BB29_15;
	shl.b32 	%r25, %r24, 6;
	add.s32 	%r165, %r306, %r23;
	max.u32 	%r166, %r165, 64;
	setp.lt.u32 	%p9, %r165, 64;
	selp.u32 	%r167, 1, 0, %p9;
	add.s32 	%r168, %r165, %r167;
	sub.s32 	%r169, %r166, %r168;
	div.u32 	%r170, %r169, %r23;
	add.s32 	%r26, %r170, %r167;
	and.b32  	%r171, %r26, 3;
	setp.eq.s32 	%p10, %r171, 3;
	mov.u32 	%r294, %r306;
	@%p10 bra 	$L__BB29_12;
	add.s32 	%r172, %r26, 1;
	and.b32  	%r173, %r172, 3;
	shl.b32 	%r174, %r306, 2;
	mov.u32 	%r175, _ZZ9cuda_gemmIiLi128ELi1ELi1ELi64ELi8ELi8ELi1EEviiiPT_S1_S1_iiE3Ash;
	add.s32 	%r287, %r175, %r174;
	shl.b32 	%r28, %r23, 2;
	add.s32 	%r176, %r306, %r25;
	mul.wide.u32 	%rd31, %r176, 4;
	add.s64 	%rd50, %rd2, %rd31;
	mul.wide.u32 	%rd9, %r23, 4;
	neg.s32 	%r286, %r173;
	mad.lo.s32 	%r294, %r23, %r173, %r306;
$L__BB29_11:
	.pragma "nounroll";
	ld.global.u32 	%r177, [%rd50];
	st.shared.u32 	[%r287], %r177;
	add.s32 	%r287, %r287, %r28;
	add.s64 	%rd50, %rd50, %rd9;
	add.s32 	%r286, %r286, 1;
	setp.ne.s32 	%p11, %r286, 0;
	@%p11 bra 	$L__BB29_11;
$L__BB29_12:
	setp.lt.u32 	%p12, %r26, 3;
	@%p12 bra 	$L__BB29_15;
	shl.b32 	%r36, %r23, 2;
	shl.b32 	%r178, %r294, 2;
	mov.u32 	%r179, _ZZ9cuda_gemmIiLi128ELi1ELi1ELi64ELi8ELi8ELi1EEviiiPT_S1_S1_iiE3Ash;
	add.s32 	%r293, %r179, %r178;
	shl.b32 	%r38, %r23, 4;
	shl.b32 	%r39, %r23, 3;
	mul.lo.s32 	%r40, %r23, 12;
	add.s32 	%r289, %r294, %r25;
	add.s32 	%r292, %r289, %r23;
	shl.b32 	%r180, %r23, 1;
	add.s32 	%r291, %r289, %r180;
	mad.lo.s32 	%r290, %r23, 3, %r289;
$L__BB29_14:
	mul.wide.u32 	%rd32, %r289, 4;
	add.s64 	%rd33, %rd2, %rd32;
	ld.global.u32 	%r181, [%rd33];
	st.shared.u32 	[%r293], %r181;
	mul.wide.u32 	%rd34, %r292, 4;
	add.s64 	%rd35, %rd2, %rd34;
	ld.global.u32 	%r182, [%rd35];
	add.s32 	%r183, %r293, %r36;
	st.shared.u32 	[%r183], %r182;
	mul.wide.u32 	%rd36, %r291, 4;
	add.s64 	%rd37, %rd2, %rd36;
	ld.global.u32 	%r184, [%rd37];
	add.s32 	%r185, %r293, %r39;
	st.shared.u32 	[%r185], %r184;
	mul.wide.u32 	%rd38, %r290, 4;
	add.s64 	%rd39, %rd2, %rd38;
	ld.global.u32 	%r186, [%rd39];
	add.s32 	%r187, %r293, %r40;
	st.shared.u32 	[%r187], %r186;
	add.s32 	%r294, %r294, %r36;
	add.s32 	%r293, %r293, %r38;
	add.s32 	%r292, %r292, %r36;
	add.s32 	%r291, %r291, %r36;
	add.s32 	%r290, %r290, %r36;
	add.s32 	%r289, %r289, %r36;
	setp.lt.u32 	%p13, %r294, 64;
	@%p13 bra 	$L__BB29_14;
$L__BB29_15:
	setp.gt.u32 	%p14, %r306, 63;
	bar.sync 	0;
	@%p14 bra 	$L__BB29_22;
	add.s32 	%r188, %r306, %r23;
	max.u32 	%r189, %r188, 64;
	setp.lt.u32 	%p15, %r188, 64;
	selp.u32 	%r190, 1, 0, %p15;
	add.s32 	%r191, %r188, %r190;
	sub.s32 	%r192, %r189, %r191;
	div.u32 	%r193, %r192, %r23;
	add.s32 	%r57, %r193, %r190;
	and.b32  	%r194, %r57, 3;
	setp.eq.s32 	%p16, %r194, 3;
	mov.u32 	%r299, %r306;
	@%p16 bra 	$L__BB29_19;
	add.s32 	%r195, %r57, 1;
	and.b32  	%r196, %r195, 3;
	shl.b32 	%r197, %r306, 2;
	mov.u32 	%r198, _ZZ9cuda_gemmIiLi128ELi1ELi1ELi64ELi8ELi8ELi1EEviiiPT_S1_S1_iiE3Csh;
	add.s32 	%r296, %r198, %r197;
	shl.b32 	%r59, %r23, 2;
	neg.s32 	%r295, %r196;
	mad.lo.s32 	%r299, %r23, %r196, %r306;
$L__BB29_18:
	.pragma "nounroll";
	mov.b32 	%r199, 0;
	st.shared.u32 	[%r296], %r199;
	add.s32 	%r296, %r296, %r59;
	add.s32 	%r295, %r295, 1;
	setp.ne.s32 	%p17, %r295, 0;
	@%p17 bra 	$L__BB29_18;
$L__BB29_19:
	setp.lt.u32 	%p18, %r57, 3;
	@%p18 bra 	$L__BB29_22;
	shl.b32 	%r67, %r23, 2;
	shl.b32 	%r200, %r299, 2;
	mov.u32 	%r201, _ZZ9cuda_gemmIiLi128ELi1ELi1ELi64ELi8ELi8ELi1EEviiiPT_S1_S1_iiE3Csh;
	add.s32 	%r298, %r201, %r200;
	shl.b32 	%r69, %r23, 4;
	shl.b32 	%r70, %r23, 3;
	mul.lo.s32 	%r71, %r23, 12;
$L__BB29_21:
	mov.b32 	%r202, 0;
	st.shared.u32 	[%r298], %r202;
	add.s32 	%r203, %r298, %r67;
	st.shared.u32 	[%r203], %r202;
	add.s32 	%r204, %r298, %r70;
	st.shared.u32 	[%r204], %r202;
	add.s32 	%r205, %r298, %r71;
	st.shared.u32 	[%r205], %r202;
	add.s32 	%r299, %r299, %r67;
	add.s32 	%r298, %r298, %r69;
	setp.lt.u32 	%p19, %r299, 64;
	@%p19 bra 	$L__BB29_21;
$L__BB29_22:
	setp.gt.u32 	%p20, %r306, 63;
	@%p20 bra 	$L__BB29_25;
	shl.b32 	%r206, %r22, 5;
	shl.b32 	%r207, %r22, 2;
	or.b32  	%r208, %r206, %r207;
	mov.u32 	%r209, _ZZ9cuda_gemmIiLi128ELi1ELi1ELi64ELi8ELi8ELi1EEviiiPT_S1_S1_iiE3Ash;
	add.s32 	%r210, %r209, %r208;
	ld.shared.u32 	%r76, [%r210];
	setp.eq.s32 	%p21, %r22, 7;
	selp.b32 	%r211, -32, 0, %p21;
	add.s32 	%r212, %r210, %r211;
	ld.shared.u32 	%r77, [%r212+4];
	setp.lt.u32 	%p22, %r22, 6;
	selp.b32 	%r213, 0, -32, %p22;
	add.s32 	%r214, %r210, %r213;
	ld.shared.u32 	%r78, [%r214+8];
	setp.lt.u32 	%p23, %r22, 5;
	selp.b32 	%r215, 0, -32, %p23;
	add.s32 	%r216, %r210, %r215;
	ld.shared.u32 	%r79, [%r216+12];
	setp.lt.u32 	%p24, %r22, 4;
	selp.b32 	%r217, 0, -32, %p24;
	add.s32 	%r218, %r210, %r217;
	ld.shared.u32 	%r80, [%r218+16];
	setp.lt.u32 	%p25, %r22, 3;
	selp.b32 	%r219, 0, -32, %p25;
	add.s32 	%r220, %r210, %r219;
	ld.shared.u32 	%r81, [%r220+20];
	setp.lt.u32 	%p26, %r22, 2;
	selp.b32 	%r221, 0, -32, %p26;
	add.s32 	%r222, %r210, %r221;
	ld.shared.u32 	%r82, [%r222+24];
	setp.eq.s32 	%p27, %r22, 0;
	selp.b32 	%r223, 0, -32, %p27;
	add.s32 	%r224, %r210, %r223;
	ld.shared.u32 	%r83, [%r224+28];
	add.s32 	%r225, %r306, 1;
	and.b32  	%r84, %r225, 7;
	add.s32 	%r226, %r306, 2;
	and.b32  	%r85, %r226, 7;
	add.s32 	%r227, %r306, 3;
	and.b32  	%r86, %r227, 7;
	xor.b32  	%r87, %r22, 4;
	add.s32 	%r228, %r306, 5;
	and.b32  	%r88, %r228, 7;
	add.s32 	%r229, %r306, 6;
	and.b32  	%r89, %r229, 7;
	add.s32 	%r230, %r306, -1;
	and.b32  	%r90, %r230, 7;
	shr.u32 	%r91, %r23, 3;
	shr.u32 	%r300, %r306, 3;
	mov.u32 	%r231, _ZZ9cuda_gemmIiLi128ELi1ELi1ELi64ELi8ELi8ELi1EEviiiPT_S1_S1_iiE11kron_fac_sh;
	add.s32 	%r93, %r231, %r207;
$L__BB29_24:
	mad.lo.s32 	%r232, %r300, 36, %r93;
	ld.shared.u32 	%r233, [%r232];
	shfl.sync.idx.b32	%r234|%p28, %r233, %r22, 6175, -1;
	mul.lo.s32 	%r235, %r234, %r76;
	shfl.sync.idx.b32	%r236|%p29, %r233, %r84, 6175, -1;
	mad.lo.s32 	%r237, %r236, %r77, %r235;
	shfl.sync.idx.b32	%r238|%p30, %r233, %r85, 6175, -1;
	mad.lo.s32 	%r239, %r238, %r78, %r237;
	shfl.sync.idx.b32	%r240|%p31, %r233, %r86, 6175, -1;
	mad.lo.s32 	%r241, %r240, %r79, %r239;
	shfl.sync.idx.b32	%r242|%p32, %r233, %r87, 6175, -1;
	mad.lo.s32 	%r243, %r242, %r80, %r241;
	shfl.sync.idx.b32	%r244|%p33, %r233, %r88, 6175, -1;
	mad.lo.s32 	%r245, %r244, %r81, %r243;
	shfl.sync.idx.b32	%r246|%p34, %r233, %r89, 6175, -1;
	mad.lo.s32 	%r247, %r246, %r82, %r245;
	shfl.sync.idx.b32	%r248|%p35, %r233, %r90, 6175, -1;
	mad.lo.s32 	%r249, %r248, %r83, %r247;
	shl.b32 	%r250, %r22, 2;
	shl.b32 	%r251, %r300, 5;
	or.b32  	%r252, %r251, %r250;
	mov.u32 	%r253, _ZZ9cuda_gemmIiLi128ELi1ELi1ELi64ELi8ELi8ELi1EEviiiPT_S1_S1_iiE3Csh;
	add.s32 	%r254, %r253, %r252;
	ld.shared.u32 	%r255, [%r254];
	add.s32 	%r256, %r255, %r249;
	st.shared.u32 	[%r254], %r256;
	add.s32 	%r300, %r300, %r91;
	setp.lt.u32 	%p36, %r300, 8;
	@%p36 bra 	$L__BB29_24;
$L__BB29_25:
	setp.gt.u32 	%p37, %r306, 63;
	bar.sync 	0;
	@%p37 bra 	$L__BB29_32;
	shl.b32 	%r96, %r24, 6;
	add.s32 	%r257, %r306, %r23;
	max.u32 	%r258, %r257, 64;
	setp.lt.u32 	%p38, %r257, 64;
	selp.u32 	%r259, 1, 0, %p38;
	add.s32 	%r260, %r257, %r259;
	sub.s32 	%r261, %r258, %r260;
	div.u32 	%r262, %r261, %r23;
	add.s32 	%r97, %r262, %r259;
	and.b32  	%r263, %r97, 3;
	setp.eq.s32 	%p39, %r263, 3;
	@%p39 bra 	$L__BB29_29;
	add.s32 	%r264, %r97, 1;
	and.b32  	%r265, %r264, 3;
	shl.b32 	%r266, %r306, 2;
	mov.u32 	%r267, _ZZ9cuda_gemmIiLi128ELi1ELi1ELi64ELi8ELi8ELi1EEviiiPT_S1_S1_iiE3Csh;
	add.s32 	%r302, %r267, %r266;
	shl.b32 	%r99, %r23, 2;
	add.s32 	%r268, %r306, %r96;
	mul.wide.u32 	%rd40, %r268, 4;
	add.s64 	%rd51, %rd3, %rd40;
	mul.wide.u32 	%rd13, %r23, 4;
	neg.s32 	%r301, %r265;
	mad.lo.s32 	%r306, %r23, %r265, %r306;
$L__BB29_28:
	.pragma "nounroll";
	ld.shared.u32 	%r269, [%r302];
	st.global.u32 	[%rd51], %r269;
	add.s32 	%r302, %r302, %r99;
	add.s64 	%rd51, %rd51, %rd13;
	add.s32 	%r301, %r301, 1;
	setp.ne.s32 	%p40, %r301, 0;
	@%p40 bra 	$L__BB29_28;
$L__BB29_29:
	setp.lt.u32 	%p41, %r97, 3;
	@%p41 bra 	$L__BB29_32;
	shl.b32 	%r107, %r23, 2;
	shl.b32 	%r270, %r306, 2;
	mov.u32 	%r271, _ZZ9cuda_gemmIiLi128ELi1ELi1ELi64ELi8ELi8ELi1EEviiiPT_S1_S1_iiE3Csh;
	add.s32 	%r305, %r271, %r270;
	shl.b32 	%r109, %r23, 4;
	shl.b32 	%r110, %r23, 3;
	mul.lo.s32 	%r111, %r23, 12;
	mul.wide.u32 	%rd41, %r23, 4;
	add.s64 	%rd16, %rd3, %rd41;
	add.s32 	%r304, %r306, %r96;
	mul.wide.u32 	%rd42, %r23, 8;
	add.s64 	%rd17, %rd3, %rd42;
	mul.wide.u32 	%rd43, %r23, 12;
	add.s64 	%rd18, %rd3, %rd43;
$L__BB29_31:
	mul.wide.s32 	%rd44, %r304, 4;
	add.s64 	%rd45, %rd16, %rd44;
	add.s64 	%rd46, %rd17, %rd44;
	add.s64 	%rd47, %rd18, %rd44;
	add.s64 	%rd48, %rd3, %rd44;
	ld.shared.u32 	%r272, [%r305];
	st.global.u32 	[%rd48], %r272;
	add.s32 	%r273, %r305, %r107;
	ld.shared.u32 	%r274, [%r273];
	st.global.u32 	[%rd45], %r274;
	add.s32 	%r275, %r305, %r110;
	ld.shared.u32 	%r276, [%r275];
	st.global.u32 	[%rd46], %r276;
	add.s32 	%r277, %r305, %r111;
	ld.shared.u32 	%r278, [%r277];
	st.global.u32 	[%rd47], %r278;
	add.s32 	%r306, %r306, %r107;
	add.s32 	%r305, %r305, %r109;
	add.s32 	%r304, %r304, %r107;
	setp.lt.u32 	%p42, %r306, 64;
	@%p42 bra 	$L__BB29_31;
$L__BB29_32:
	ret;

}
	// .globl	_Z9cuda_gemmIiLi128ELi1ELi1ELi64ELi16ELi16ELi0EEviiiPT_S1_S1_ii
.visible .entry _Z9cuda_gemmIiLi128ELi1ELi1ELi64ELi16ELi16ELi0EEviiiPT_S1_S1_ii(
	.param .u32 _Z9cuda_gemmIiLi128ELi1ELi1ELi64ELi16ELi16ELi0EEviiiPT_S1_S1_ii_param_0,
	.param .u32 _Z9cuda_gemmIiLi128ELi1ELi1ELi64ELi16ELi16ELi0EEviiiPT_S1_S1_ii_param_1,
	.param .u32 _Z9cuda_gemmIiLi128ELi1ELi1ELi64ELi16ELi16ELi0EEviiiPT_S1_S1_ii_param_2,
	.param .u64 .ptr .align 1 _Z9cuda_gemmIiLi128ELi1ELi1ELi64ELi16ELi16ELi0EEviiiPT_S1_S1_ii_param_3,
	.param .u64 .ptr .align 1 _Z9cuda_gemmIiLi128ELi1ELi1ELi64ELi16ELi16ELi0EEviiiPT_S1_S1_ii_param_4,
	.param .u64 .ptr .align 1 _Z9cuda_gemmIiLi128ELi1ELi1ELi64ELi16ELi16ELi0EEviiiPT_S1_S1_ii_param_5,
	.param .u32 _Z9cuda_gemmIiLi128ELi1ELi1ELi64ELi16ELi16ELi0EEviiiPT_S1_S1_ii_param_6,
	.param .u32 _Z9cuda_gemmIiLi128ELi1ELi1ELi64ELi16ELi16ELi0EEviiiPT_S1_S1_ii_param_7
)
.maxntid 128
{
	.reg .pred 	%p<136>;
	.reg .b32 	%r<643>;
	.reg .b64 	%rd<29>;
	// demoted variable
	.shared .align 128 .b8 _ZZ9cuda_gemmIiLi128ELi1ELi1ELi64ELi16ELi16ELi0EEviiiPT_S1_S1_iiE11kron_fac_sh[1088];
	// demoted variable
	.shared .align 128 .b8 _ZZ9cuda_gemmIiLi128ELi1ELi1ELi64ELi16ELi16ELi0EEviiiPT_S1_S1_iiE3Ash[256];
	// demoted variable
	.shared .align 128 .b8 _ZZ9cuda_gemmIiLi128ELi1ELi1ELi64ELi16ELi16ELi0EEviiiPT_S1_S1_iiE3Csh[256];
	ld.param.u64 	%rd5, [_Z9cuda_gemmIiLi128ELi1ELi1ELi64ELi16ELi16ELi0EEviiiPT_S1_S1_ii_param_3];
	ld.param.u64 	%rd4, [_Z9cuda_gemmIiLi128ELi1ELi1ELi64ELi16ELi16ELi0EEviiiPT_S1_S1_ii_param_4];
	ld.param.u64 	%rd6, [_Z9cuda_gemmIiLi128ELi1ELi1ELi64ELi16ELi16ELi0EEviiiPT_S1_S1_ii_param_5];
	ld.param.u32 	%r234, [_Z9cuda_gemmIiLi128ELi1ELi1ELi64ELi16ELi16ELi0EEviiiPT_S1_S1_ii_param_6];
	ld.param.u32 	%r235, [_Z9cuda_gemmIiLi128ELi1ELi1ELi64ELi16ELi16ELi0EEviiiPT_S1_S1_ii_param_7];
	cvta.to.global.u64 	%rd1, %rd5;
	cvta.to.global.u64 	%rd2, %rd6;
	mov.u32 	%r637, %tid.x;
	mul.lo.s32 	%r2, %r235, %r234;
	setp.ge.u32 	%p1, %r637, %r2;
	@%p1 bra 	$L__BB30_3;
	mov.u32 	%r3, %ntid.x;
	cvta.to.global.u64 	%rd3, %rd4;
	mov.u32 	%r238, _ZZ9cuda_gemmIiLi128ELi1ELi1ELi64ELi16ELi16ELi0EEviiiPT_S1_S1_iiE11kron_fac_sh;
	mov.u32 	%r571, %r637;
$L__BB30_2:
	mul.wide.u32 	%rd7, %r571, 4;
	add.s64 	%rd8, %rd3, %rd7;
	ld.global.u32 	%r236, [%rd8];
	rem.u32 	%r237, %r571, %r234;
	mad.lo.s32 	%r239, %r237, 68, %r238;
	div.u32 	%r240, %r571, %r235;
	shl.b32 	%r241, %r240, 2;
	add.s32 	%r242, %r239, %r241;
	st.shared.u32 	[%r242], %r236;
	add.s32 	%r571, %r571, %r3;
	setp.lt.u32 	%p2, %r571, %r2;
	@%p2 bra 	$L__BB30_2;
$L__BB30_3:
	div.s32 	%r6, 64, %r235;
	div.u32 	%r603, %r637, %r6;
	mul.lo.s32 	%r243, %r603, %r6;
	sub.s32 	%r7, %r637, %r243;
	mov.u32 	%r9, %ntid.x;
	mov.u32 	%r10, %ctaid.y;
	mov.u32 	%r244, %nctaid.y;
	setp.ge.u32 	%p3, %r10, %r244;
	@%p3 bra 	$L__BB30_124;
	setp.gt.u32 	%p4, %r637, 63;
	min.s32 	%r11, %r235, 32;
	shl.b32 	%r245, %r235, 8;
	sub.s32 	%r12, 8223, %r245;
	mov.u32 	%r13, %ctaid.x;
	@%p4 bra 	$L__BB30_11;
	ld.param.u32 	%r569, [_Z9cuda_gemmIiLi128ELi1ELi1ELi64ELi16ELi16ELi0EEviiiPT_S1_S1_ii_param_2];
	shl.b32 	%r14, %r13, 6;
	mul.lo.s32 	%r15, %r10, %r569;
	add.s32 	%r246, %r637, %r9;
	max.u32 	%r247, %r246, 64;
	setp.lt.u32 	%p5, %r246, 64;
	selp.u32 	%r248, 1, 0, %p5;
	add.s32 	%r249, %r246, %r248;
	sub.s32 	%r250, %r247, %r249;
	div.u32 	%r251, %r250, %r9;
	add.s32 	%r16, %r251, %r248;
	and.b32  	%r252, %r16, 3;
	setp.eq.s32 	%p6, %r252, 3;
	mov.u32 	%r581, %r637;
	@%p6 bra 	$L__BB30_8;
	add.s32 	%r253, %r16, 1;
	and.b32  	%r254, %r253, 3;
	shl.b32 	%r255, %r637, 2;
	mov.u32 	%r256, _ZZ9cuda_gemmIiLi128ELi1ELi1ELi64ELi16ELi16ELi0EEviiiPT_S1_S1_iiE3Ash;
	add.s32 	%r574, %r256, %r255;
	shl.b32 	%r18, %r9, 2;
	add.s32 	%r257, %r637, %r15;
	add.s32 	%r573, %r257, %r14;
	neg.s32 	%r572, %r254;
	mad.lo.s32 	%r581, %r9, %r254, %r637;
$L__BB30_7:
	.pragma "nounroll";
	mul.wide.u32 	%rd9, %r573, 4;
	add.s64 	%rd10, %rd1, %rd9;
	ld.global.u32 	%r258, [%rd10];
	st.shared.u32 	[%r574], %r258;
	add.s32 	%r574, %r574, %r18;
	add.s32 	%r573, %r573, %r9;
	add.s32 	%r572, %r572, 1;
	setp.ne.s32 	%p7, %r572, 0;
	@%p7 bra 	$L__BB30_7;
$L__BB30_8:
	setp.lt.u32 	%p8, %r16, 3;
	@%p8 bra 	$L__BB30_11;
	shl.b32 	%r29, %r9, 2;
	shl.b32 	%r259, %r581, 2;
	mov.u32 	%r260, _ZZ9cuda_gemmIiLi128ELi1ELi1ELi64ELi16ELi16ELi0EEviiiPT_S1_S1_iiE3Ash;
	add.s32 	%r580, %r260, %r259;
	shl.b32 	%r31, %r9, 4;
	shl.b32 	%r32, %r9, 3;
	mul.lo.s32 	%r33, %r9, 12;
	add.s32 	%r261, %r581, %r15;
	add.s32 	%r576, %r261, %r14;
	add.s32 	%r579, %r576, %r9;
	shl.b32 	%r262, %r9, 1;
	add.s32 	%r578, %r576, %r262;
	mad.lo.s32 	%r577, %r9, 3, %r576;
$L__BB30_10:
	mul.wide.u32 	%rd11, %r576, 4;
	add.s64 	%rd12, %rd1, %rd11;
	ld.global.u32 	%r263, [%rd12];
	st.shared.u32 	[%r580], %r263;
	mul.wide.u32 	%rd13, %r579, 4;
	add.s64 	%rd14, %rd1, %rd13;
	ld.global.u32 	%r264, [%rd14];
	add.s32 	%r265, %r580, %r29;
	st.shared.u32 	[%r265], %r264;
	mul.wide.u32 	%rd15, %r578, 4;
	add.s64 	%rd16, %rd1, %rd15;
	ld.global.u32 	%r266, [%rd16];
	add.s32 	%r267, %r580, %r32;
	st.shared.u32 	[%r267], %r266;
	mul.wide.u32 	%rd17, %r577, 4;
	add.s64 	%rd18, %rd1, %rd17;
	ld.global.u32 	%r268, [%rd18];
	add.s32 	%r269, %r580, %r33;
	st.shared.u32 	[%r269], %r268;
	add.s32 	%r581, %r581, %r29;
	add.s32 	%r580, %r580, %r31;
	add.s32 	%r579, %r579, %r29;
	add.s32 	%r578, %r578, %r29;
	add.s32 	%r577, %r577, %r29;
	add.s32 	%r576, %r576, %r29;
	setp.lt.u32 	%p9, %r581, 64;
	@%p9 bra 	$L__BB30_10;
$L__BB30_11:
	setp.gt.u32 	%p10, %r637, 63;
	bar.sync 	0;
	@%p10 bra 	$L__BB30_18;
	add.s32 	%r270, %r637, %r9;
	max.u32 	%r271, %r270, 64;
	setp.lt.u32 	%p11, %r270, 64;
	selp.u32 	%r272, 1, 0, %p11;
	add.s32 	%r273, %r270, %r272;
	sub.s32 	%r274, %r271, %r273;
	div.u32 	%r275, %r274, %r9;
	add.s32 	%r50, %r275, %r272;
	and.b32  	%r276, %r50, 3;
	setp.eq.s32 	%p12, %r276, 3;
	mov.u32 	%r586, %r637;
	@%p12 bra 	$L__BB30_15;
	add.s32 	%r277, %r50, 1;
	and.b32  	%r278, %r277, 3;
	shl.b32 	%r279, %r637, 2;
	mov.u32 	%r280, _ZZ9cuda_gemmIiLi128ELi1ELi1ELi64ELi16ELi16ELi0EEviiiPT_S1_S1_iiE3Csh;
	add.s32 	%r583, %r280, %r279;
	shl.b32 	%r52, %r9, 2;
	neg.s32 	%r582, %r278;
	mad.lo.s32 	%r586, %r9, %r278, %r637;
$L__BB30_14:
	.pragma "nounroll";
	mov.b32 	%r281, 0;
	st.shared.u32 	[%r583], %r281;
	add.s32 	%r583, %r583, %r52;
	add.s32 	%r582, %r582, 1;
	setp.ne.s32 	%p13, %r582, 0;
	@%p13 bra 	$L__BB30_14;
$L__BB30_15:
	setp.lt.u32 	%p14, %r50, 3;
	@%p14 bra 	$L__BB30_18;
	shl.b32 	%r60, %r9, 2;
	shl.b32 	%r282, %r586, 2;
	mov.u32 	%r283, _ZZ9cuda_gemmIiLi128ELi1ELi1ELi64ELi16ELi16ELi0EEviiiPT_S1_S1_iiE3Csh;
	add.s32 	%r585, %r283, %r282;
	shl.b32 	%r62, %r9, 4;
	shl.b32 	%r63, %r9, 3;
	mul.lo.s32 	%r64, %r9, 12;
$L__BB30_17:
	mov.b32 	%r284, 0;
	st.shared.u32 	[%r585], %r284;
	add.s32 	%r285, %r585, %r60;
	st.shared.u32 	[%r285], %r284;
	add.s32 	%r286, %r585, %r63;
	st.shared.u32 	[%r286], %r284;
	add.s32 	%r287, %r585, %r64;
	st.shared.u32 	[%r287], %r284;
	add.s32 	%r586, %r586, %r60;
	add.s32 	%r585, %r585, %r62;
	setp.lt.u32 	%p15, %r586, 64;
	@%p15 bra 	$L__BB30_17;
$L__BB30_18:
	setp.gt.s32 	%p16, %r6, 0;
	@%p16 bra 	$L__BB30_19;
	bra.uni 	$L__BB30_117;
$L__BB30_19:
	and.b32  	%r289, %r637, 31;
	rem.s32 	%r69, %r289, %r11;
	mad.lo.s32 	%r70, %r7, %r235, %r69;
	setp.lt.s32 	%p17, %r235, 1;
	@%p17 bra 	$L__BB30_21;
	shl.b32 	%r290, %r70, 2;
	mov.u32 	%r291, _ZZ9cuda_gemmIiLi128ELi1ELi1ELi64ELi16ELi16ELi0EEviiiPT_S1_S1_iiE3Ash;
	add.s32 	%r292, %r291, %r290;
	ld.shared.u32 	%r587, [%r292];
$L__BB30_21:
	setp.lt.s32 	%p18, %r235, 2;
	@%p18 bra 	$L__BB30_23;
	add.s32 	%r294, %r69, 1;
	setp.lt.s32 	%p19, %r294, %r11;
	selp.b32 	%r295, 0, %r11, %p19;
	sub.s32 	%r296, %r70, %r295;
	shl.b32 	%r297, %r296, 2;
	mov.u32 	%r298, _ZZ9cuda_gemmIiLi128ELi1ELi1ELi64ELi16ELi16ELi0EEviiiPT_S1_S1_iiE3Ash;
	add.s32 	%r299, %r298, %r297;
	ld.shared.u32 	%r588, [%r299+4];
$L__BB30_23:
	setp.lt.s32 	%p20, %r235, 3;
	@%p20 bra 	$L__BB30_25;
	add.s32 	%r301, %r69, 2;
	setp.lt.s32 	%p21, %r301, %r11;
	selp.b32 	%r302, 0, %r11, %p21;
	sub.s32 	%r303, %r70, %r302;
	shl.b32 	%r304, %r303, 2;
	mov.u32 	%r305, _ZZ9cuda_gemmIiLi128ELi1ELi1ELi64ELi16ELi16ELi0EEviiiPT_S1_S1_iiE3Ash;
	add.s32 	%r306, %r305, %r304;
	ld.shared.u32 	%r589, [%r306+8];
$L__BB30_25:
	setp.lt.s32 	%p22, %r235, 4;
	@%p22 bra 	$L__BB30_27;
	add.s32 	%r308, %r69, 3;
	setp.lt.s32 	%p23, %r308, %r11;
	selp.b32 	%r309, 0, %r11, %p23;
	sub.s32 	%r310, %r70, %r309;
	shl.b32 	%r311, %r310, 2;
	mov.u32 	%r312, _ZZ9cuda_gemmIiLi128ELi1ELi1ELi64ELi16ELi16ELi0EEviiiPT_S1_S1_iiE3Ash;
	add.s32 	%r313, %r312, %r311;
	ld.shared.u32 	%r590, [%r313+12];
$L__BB30_27:
	setp.lt.s32 	%p24, %r235, 5;
	@%p24 bra 	$L__BB30_29;
	add.s32 	%r315, %r69, 4;
	setp.lt.s32 	%p25, %r315, %r11;
	selp.b32 	%r316, 0, %r11, %p25;
	sub.s32 	%r317, %r70, %r316;
	shl.b32 	%r318, %r317, 2;
	mov.u32 	%r319, _ZZ9cuda_gemmIiLi128ELi1ELi1ELi64ELi16ELi16ELi0EEviiiPT_S1_S1_iiE3Ash;
	add.s32 	%r320, %r319, %r318;
	ld.shared.u32 	%r591, [%r320+16];
$L__BB30_29:
	setp.lt.s32 	%p26, %r235, 6;
	@%p26 bra 	$L__BB30_31;
	add.s32 	%r322, %r69, 5;
	setp.lt.s32 	%p27, %r322, %r11;
	selp.b32 	%r323, 0, %r11, %p27;
	sub.s32 	%r324, %r70, %r323;
	shl.b32 	%r325, %r324, 2;
	mov.u32 	%r326, _ZZ9cuda_gemmIiLi128ELi1ELi1ELi64ELi16ELi16ELi0EEviiiPT_S1_S1_iiE3Ash;
	add.s32 	%r327, %r326, %r325;
	ld.shared.u32 	%r592, [%r327+20];
$L__BB30_31:
	setp.lt.s32 	%p28, %r235, 7;
	@%p28 bra 	$L__BB30_33;
	add.s32 	%r329, %r69, 6;
	setp.lt.s32 	%p29, %r329, %r11;
	selp.b32 	%r330, 0, %r11, %p29;
	sub.s32 	%r331, %r70, %r330;
	shl.b32 	%r332, %r331, 2;
	mov.u32 	%r333, _ZZ9cuda_gemmIiLi128ELi1ELi1ELi64ELi16ELi16ELi0EEviiiPT_S1_S1_iiE3Ash;
	add.s32 	%r334, %r333, %r332;
	ld.shared.u32 	%r593, [%r334+24];
$L__BB30_33:
	setp.lt.s32 	%p30, %r235, 8;
	@%p30 bra 	$L__BB30_35;
	add.s32 	%r336, %r69, 7;
	setp.lt.s32 	%p31, %r336, %r11;
	selp.b32 	%r337, 0, %r11, %p31;
	sub.s32 	%r338, %r70, %r337;
	shl.b32 	%r339, %r338, 2;
	mov.u32 	%r340, _ZZ9cuda_gemmIiLi128ELi1ELi1ELi64ELi16ELi16ELi0EEviiiPT_S1_S1_iiE3Ash;
	add.s32 	%r341, %r340, %r339;
	ld.shared.u32 	%r594, [%r341+28];
$L__BB30_35:
	setp.lt.s32 	%p32, %r235, 9;
	@%p32 bra 	$L__BB30_37;
	add.s32 	%r343, %r69, 8;
	setp.lt.s32 	%p33, %r343, %r11;
	selp.b32 	%r344, 0, %r11, %p33;
	sub.s32 	%r345, %r70, %r344;
	shl.b32 	%r346, %r345, 2;
	mov.u32 	%r347, _ZZ9cuda_gemmIiLi128ELi1ELi1ELi64ELi16ELi16ELi0EEviiiPT_S1_S1_iiE3Ash;
	add.s32 	%r348, %r347, %r346;
	ld.shared.u32 	%r595, [%r348+32];
$L__BB30_37:
	setp.lt.s32 	%p34, %r235, 10;
	@%p34 bra 	$L__BB30_39;
	add.s32 	%r350, %r69, 9;
	setp.lt.s32 	%p35, %r350, %r11;
	selp.b32 	%r351, 0, %r11, %p35;
	sub.s32 	%r352, %r70, %r351;
	shl.b32 	%r353, %r352, 2;
	mov.u32 	%r354, _ZZ9cuda_gemmIiLi128ELi1ELi1ELi64ELi16ELi16ELi0EEviiiPT_S1_S1_iiE3Ash;
	add.s32 	%r355, %r354, %r353;
	ld.shared.u32 	%r596, [%r355+36];
$L__BB30_39:
	setp.lt.s32 	%p36, %r235, 11;
	@%p36 bra 	$L__BB30_41;
	add.s32 	%r357, %r69, 10;
	setp.lt.s32 	%p37, %r357, %r11;
	selp.b32 	%r358, 0, %r11, %p37;
	sub.s32 	%r359, %r70, %r358;
	shl.b32 	%r360, %r359, 2;
	mov.u32 	%r361, _ZZ9cuda_gemmIiLi128ELi1ELi1ELi64ELi16ELi16ELi0EEviiiPT_S1_S1_iiE3Ash;
	add.s32 	%r362, %r361, %r360;
	ld.shared.u32 	%r597, [%r362+40];
$L__BB30_41:
	setp.lt.s32 	%p38, %r235, 12;
	@%p38 bra 	$L__BB30_43;
	add.s32 	%r364, %r69, 11;
	setp.lt.s32 	%p39, %r364, %r11;
	selp.b32 	%r365, 0, %r11, %p39;
	sub.s32 	%r366, %r70, %r365;
	shl.b32 	%r367, %r366, 2;
	mov.u32 	%r368, _ZZ9cuda_gemmIiLi128ELi1ELi1ELi64ELi16ELi16ELi0EEviiiPT_S1_S1_iiE3Ash;
	add.s32 	%r369, %r368, %r367;
	ld.shared.u32 	%r598, [%r369+44];
$L__BB30_43:
	setp.lt.s32 	%p40, %r235, 13;
	@%p40 bra 	$L__BB30_45;
	add.s32 	%r371, %r69, 12;
	setp.lt.s32 	%p41, %r371, %r11;
	selp.b32 	%r372, 0, %r11, %p41;
	sub.s32 	%r373, %r70, %r372;
	shl.b32 	%r374, %r373, 2;
	mov.u32 	%r375, _ZZ9cuda_gemmIiLi128ELi1ELi1ELi64ELi16ELi16ELi0EEviiiPT_S1_S1_iiE3Ash;
	add.s32 	%r376, %r375, %r374;
	ld.shared.u32 	%r599, [%r376+48];
$L__BB30_45:
	setp.lt.s32 	%p42, %r235, 14;
	@%p42 bra 	$L__BB30_47;
	add.s32 	%r378, %r69, 13;
	setp.lt.s32 	%p43, %r378, %r11;
	selp.b32 	%r379, 0, %r11, %p43;
	sub.s32 	%r380, %r70, %r379;
	shl.b32 	%r381, %r380, 2;
	mov.u32 	%r382, _ZZ9cuda_gemmIiLi128ELi1ELi1ELi64ELi16ELi16ELi0EEviiiPT_S1_S1_iiE3Ash;
	add.s32 	%r383, %r382, %r381;
	ld.shared.u32 	%r600, [%r383+52];
$L__BB30_47:
	setp.lt.s32 	%p44, %r235, 15;
	@%p44 bra 	$L__BB30_49;
	add.s32 	%r385, %r69, 14;
	setp.lt.s32 	%p45, %r385, %r11;
	selp.b32 	%r386, 0, %r11, %p45;
	sub.s32 	%r387, %r70, %r386;
	shl.b32 	%r388, %r387, 2;
	mov.u32 	%r389, _ZZ9cuda_gemmIiLi128ELi1ELi1ELi64ELi16ELi16ELi0EEviiiPT_S1_S1_iiE3Ash;
	add.s32 	%r390, %r389, %r388;
	ld.shared.u32 	%r601, [%r390+56];
$L__BB30_49:
	setp.lt.s32 	%p46, %r235, 16;
	@%p46 bra 	$L__BB30_51;
	add.s32 	%r392, %r69, 15;
	setp.lt.s32 	%p47, %r392, %r11;
	selp.b32 	%r393, 0, %r11, %p47;
	sub.s32 	%r394, %r70, %r393;
	shl.b32 	%r395, %r394, 2;
	mov.u32 	%r396, _ZZ9cuda_gemmIiLi128ELi1ELi1ELi64ELi16ELi16ELi0EEviiiPT_S1_S1_iiE3Ash;
	add.s32 	%r397, %r396, %r395;
	ld.shared.u32 	%r602, [%r397+60];
$L__BB30_51:
	setp.ge.s32 	%p48, %r603, %r234;
	@%p48 bra 	$L__BB30_117;
	add.s32 	%r398, %r69, 1;
	setp.lt.s32 	%p49, %r398, %r11;
	selp.b32 	%r399, 0, %r11, %p49;
	sub.s32 	%r103, %r69, %r399;
	add.s32 	%r400, %r69, 2;
	setp.lt.s32 	%p50, %r400, %r11;
	selp.b32 	%r401, 0, %r11, %p50;
	sub.s32 	%r104, %r69, %r401;
	add.s32 	%r402, %r69, 3;
	setp.lt.s32 	%p51, %r402, %r11;
	selp.b32 	%r403, 0, %r11, %p51;
	sub.s32 	%r105, %r69, %r403;
	add.s32 	%r404, %r69, 4;
	setp.lt.s32 	%p52, %r404, %r11;
	selp.b32 	%r405, 0, %r11, %p52;
	sub.s32 	%r106, %r69, %r405;
	add.s32 	%r406, %r69, 5;
	setp.lt.s32 	%p53, %r406, %r11;
	selp.b32 	%r407, 0, %r11, %p53;
	sub.s32 	%r107, %r69, %r407;
	add.s32 	%r408, %r69, 6;
	setp.lt.s32 	%p54, %r408, %r11;
	selp.b32 	%r409, 0, %r11, %p54;
	sub.s32 	%r108, %r69, %r409;
	add.s32 	%r410, %r69, 7;
	setp.lt.s32 	%p55, %r410, %r11;
	selp.b32 	%r411, 0, %r11, %p55;
	sub.s32 	%r109, %r69, %r411;
	add.s32 	%r412, %r69, 8;
	setp.lt.s32 	%p56, %r412, %r11;
	selp.b32 	%r413, 0, %r11, %p56;
	sub.s32 	%r110, %r69, %r413;
	add.s32 	%r414, %r69, 9;
	setp.lt.s32 	%p57, %r414, %r11;
	selp.b32 	%r415, 0, %r11, %p57;
	sub.s32 	%r111, %r69, %r415;
	add.s32 	%r416, %r69, 10;
	setp.lt.s32 	%p58, %r416, %r11;
	selp.b32 	%r417, 0, %r11, %p58;
	sub.s32 	%r112, %r69, %r417;
	add.s32 	%r418, %r69, 11;
	setp.lt.s32 	%p59, %r418, %r11;
	selp.b32 	%r419, 0, %r11, %p59;
	sub.s32 	%r113, %r69, %r419;
	add.s32 	%r420, %r69, 12;
	setp.lt.s32 	%p60, %r420, %r11;
	selp.b32 	%r421, 0, %r11, %p60;
	sub.s32 	%r114, %r69, %r421;
	add.s32 	%r422, %r69, 13;
	setp.lt.s32 	%p61, %r422, %r11;
	selp.b32 	%r423, 0, %r11, %p61;
	sub.s32 	%r115, %r69, %r423;
	add.s32 	%r424, %r69, 14;
	setp.lt.s32 	%p62, %r424, %r11;
	selp.b32 	%r425, 0, %r11, %p62;
	sub.s32 	%r116, %r69, %r425;
	add.s32 	%r426, %r69, 15;
	setp.lt.s32 	%p63, %r426, %r11;
	selp.b32 	%r427, 0, %r11, %p63;
	sub.s32 	%r117, %r69, %r427;
	setp.lt.s32 	%p64, %r69, %r235;
	selp.b32 	%r428, 0, %r235, %p64;
	sub.s32 	%r118, %r69, %r428;
	setp.lt.s32 	%p65, %r398, %r235;
	selp.b32 	%r429, 0, %r235, %p65;
	sub.s32 	%r119, %r398, %r429;
	setp.lt.s32 	%p66, %r400, %r235;
	selp.b32 	%r430, 0, %r235, %p66;
	sub.s32 	%r120, %r400, %r430;
	setp.lt.s32 	%p67, %r402, %r235;
	selp.b32 	%r431, 0, %r235, %p67;
	sub.s32 	%r121, %r402, %r431;
	setp.lt.s32 	%p68, %r404, %r235;
	selp.b32 	%r432, 0, %r235, %p68;
	sub.s32 	%r122, %r404, %r432;
	setp.lt.s32 	%p69, %r406, %r235;
	selp.b32 	%r433, 0, %r235, %p69;
	sub.s32 	%r123, %r406, %r433;
	setp.lt.s32 	%p70, %r408, %r235;
	selp.b32 	%r434, 0, %r235, %p70;
	sub.s32 	%r124, %r408, %r434;
	setp.lt.s32 	%p71, %r410, %r235;
	selp.b32 	%r435, 0, %r235, %p71;
	sub.s32 	%r125, %r410, %r435;
	setp.lt.s32 	%p72, %r412, %r235;
	selp.b32 	%r436, 0, %r235, %p72;
	sub.s32 	%r126, %r412, %r436;
	setp.lt.s32 	%p73, %r414, %r235;
	selp.b32 	%r437, 0, %r235, %p73;
	sub.s32 	%r127, %r414, %r437;
	setp.lt.s32 	%p74, %r416, %r235;
	selp.b32 	%r438, 0, %r235, %p74;
	sub.s32 	%r128, %r416, %r438;
	setp.lt.s32 	%p75, %r418, %r235;
	selp.b32 	%r439, 0, %r235, %p75;
	sub.s32 	%r129, %r418, %r439;
	setp.lt.s32 	%p76, %r420, %r235;
	selp.b32 	%r440, 0, %r235, %p76;
	sub.s32 	%r130, %r420, %r440;
	setp.lt.s32 	%p77, %r422, %r235;
	selp.b32 	%r441, 0, %r235, %p77;
	sub.s32 	%r131, %r422, %r441;
	setp.lt.s32 	%p78, %r424, %r235;
	selp.b32 	%r442, 0, %r235, %p78;
	sub.s32 	%r132, %r424, %r442;
	setp.lt.s32 	%p79, %r426, %r235;
	selp.b32 	%r443, 0, %r235, %p79;
	sub.s32 	%r133, %r426, %r443;
	div.u32 	%r134, %r9, %r6;
	shl.b32 	%r448, %r103, 2;
	shl.b32 	%r451, %r104, 2;
	shl.b32 	%r454, %r105, 2;
	shl.b32 	%r457, %r106, 2;
	shl.b32 	%r460, %r107, 2;
	shl.b32 	%r463, %r108, 2;
	shl.b32 	%r466, %r109, 2;
	shl.b32 	%r469, %r110, 2;
	shl.b32 	%r472, %r111, 2;
	shl.b32 	%r475, %r112, 2;
	shl.b32 	%r478, %r113, 2;
	shl.b32 	%r481, %r114, 2;
	shl.b32 	%r484, %r115, 2;
	shl.b32 	%r487, %r116, 2;
	shl.b32 	%r490, %r117, 2;
$L__BB30_53:
	setp.gt.u32 	%p80, %r235, 32;
	mov.u32 	%r444, _ZZ9cuda_gemmIiLi128ELi1ELi1ELi64ELi16ELi16ELi0EEviiiPT_S1_S1_iiE11kron_fac_sh;
	mad.lo.s32 	%r136, %r603, 68, %r444;
	shl.b32 	%r445, %r69, 2;
	add.s32 	%r446, %r136, %r445;
	ld.shared.u32 	%r137, [%r446];
	@%p80 bra 	$L__BB30_86;
	setp.eq.s32 	%p97, %r235, 0;
	mov.b32 	%r605, 0;
	@%p97 bra 	$L__BB30_56;
	shfl.sync.idx.b32	%r494|%p98, %r137, %r118, %r12, -1;
	mul.lo.s32 	%r605, %r494, %r587;
$L__BB30_56:
	setp.lt.s32 	%p99, %r235, 2;
	@%p99 bra 	$L__BB30_58;
	shfl.sync.idx.b32	%r495|%p100, %r137, %r119, %r12, -1;
	mad.lo.s32 	%r605, %r495, %r588, %r605;
$L__BB30_58:
	setp.lt.s32 	%p101, %r235, 3;
	@%p101 bra 	$L__BB30_60;
	shfl.sync.idx.b32	%r496|%p102, %r137, %r120, %r12, -1;
	mad.lo.s32 	%r605, %r496, %r589, %r605;
$L__BB30_60:
	setp.lt.s32 	%p103, %r235, 4;
	@%p103 bra 	$L__BB30_62;
	shfl.sync.idx.b32	%r497|%p104, %r137, %r121, %r12, -1;
	mad.lo.s32 	%r605, %r497, %r590, %r605;
$L__BB30_62:
	setp.lt.s32 	%p105, %r235, 5;
	@%p105 bra 	$L__BB30_64;
	shfl.sync.idx.b32	%r498|%p106, %r137, %r122, %r12, -1;
	mad.lo.s32 	%r605, %r498, %r591, %r605;
$L__BB30_64:
	setp.lt.s32 	%p107, %r235, 6;
	@%p107 bra 	$L__BB30_66;
	shfl.sync.idx.b32	%r499|%p108, %r137, %r123, %r12, -1;
	mad.lo.s32 	%r605, %r499, %r592, %r605;
$L__BB30_66:
	setp.lt.s32 	%p109, %r235, 7;
	@%p109 bra 	$L__BB30_68;
	shfl.sync.idx.b32	%r500|%p110, %r137, %r124, %r12, -1;
	mad.lo.s32 	%r605, %r500, %r593, %r605;
$L__BB30_68:
	setp.lt.s32 	%p111, %r235, 8;
	@%p111 bra 	$L__BB30_70;
	shfl.sync.idx.b32	%r501|%p112, %r137, %r125, %r12, -1;
	mad.lo.s32 	%r605, %r501, %r594, %r605;
$L__BB30_70:
	setp.lt.s32 	%p113, %r235, 9;
	@%p113 bra 	$L__BB30_72;
	shfl.sync.idx.b32	%r502|%p114, %r137, %r126, %r12, -1;
	mad.lo.s32 	%r605, %r502, %r595, %r605;
$L__BB30_72:
	setp.lt.s32 	%p115, %r235, 10;
	@%p115 bra 	$L__BB30_74;
	shfl.sync.idx.b32	%r503|%p116, %r137, %r127, %r12, -1;
	mad.lo.s32 	%r605, %r503, %r596, %r605;
$L__BB30_74:
	setp.lt.s32 	%p117, %r235, 11;
	@%p117 bra 	$L__BB30_76;
	shfl.sync.idx.b32	%r504|%p118, %r137, %r128, %r12, -1;
	mad.lo.s32 	%r605, %r504, %r597, %r605;
$L__BB30_76:
	setp.lt.s32 	%p119, %r235, 12;
	@%p119 bra 	$L__BB30_78;
	shfl.sync.idx.b32	%r505|%p120, %r137, %r129, %r12, -1;
	mad.lo.s32 	%r605, %r505, %r598, %r605;
$L__BB30_78:
	setp.lt.s32 	%p121, %r235, 13;
	@%p121 bra 	$L__BB30_80;
	shfl.sync.idx.b32	%r506|%p122, %r137, %r130, %r12, -1;
	mad.lo.s32 	%r605, %r506, %r599, %r605;
$L__BB30_80:
	setp.lt.s32 	%p123, %r235, 14;
	@%p123 bra 	$L__BB30_82;
	shfl.sync.idx.b32	%r507|%p124, %r137, %r131, %r12, -1;
	mad.lo.s32 	%r605, %r507, %r600, %r605;
$L__BB30_82:
	setp.lt.s32 	%p125, %r235, 15;
	@%p125 bra 	$L__BB30_84;
	shfl.sync.idx.b32	%r508|%p126, %r137, %r132, %r12, -1;
	mad.lo.s32 	%r605, %r508, %r601, %r605;
$L__BB30_84:
	setp.lt.s32 	%p127, %r235, 16;
	@%p127 bra 	$L__BB30_116;
	shfl.sync.idx.b32	%r509|%p128, %r137, %r133, %r12, -1;
	mad.lo.s32 	%r605, %r509, %r602, %r605;
	bra.uni 	$L__BB30_116;
$L__BB30_86:
	setp.lt.s32 	%p81, %r235, 2;
	setp.gt.s32 	%p82, %r235, 0;
	mul.lo.s32 	%r447, %r137, %r587;
	selp.b32 	%r605, %r447, 0, %p82;
	@%p81 bra 	$L__BB30_88;
	add.s32 	%r449, %r136, %r448;
	ld.shared.u32 	%r450, [%r449+4];
	mad.lo.s32 	%r605, %r450, %r588, %r605;
$L__BB30_88:
	setp.lt.s32 	%p83, %r235, 3;
	@%p83 bra 	$L__BB30_90;
	add.s32 	%r452, %r136, %r451;
	ld.shared.u32 	%r453, [%r452+8];
	mad.lo.s32 	%r605, %r453, %r589, %r605;
$L__BB30_90:
	setp.lt.s32 	%p84, %r235, 4;
	@%p84 bra 	$L__BB30_92;
	add.s32 	%r455, %r136, %r454;
	ld.shared.u32 	%r456, [%r455+12];
	mad.lo.s32 	%r605, %r456, %r590, %r605;
$L__BB30_92:
	setp.lt.s32 	%p85, %r235, 5;
	@%p85 bra 	$L__BB30_94;
	add.s32 	%r458, %r136, %r457;
	ld.shared.u32 	%r459, [%r458+16];
	mad.lo.s32 	%r605, %r459, %r591, %r605;
$L__BB30_94:
	setp.lt.s32 	%p86, %r235, 6;
	@%p86 bra 	$L__BB30_96;
	add.s32 	%r461, %r136, %r460;
	ld.shared.u32 	%r462, [%r461+20];
	mad.lo.s32 	%r605, %r462, %r592, %r605;
$L__BB30_96:
	setp.lt.s32 	%p87, %r235, 7;
	@%p87 bra 	$L__BB30_98;
	add.s32 	%r464, %r136, %r463;
	ld.shared.u32 	%r465, [%r464+24];
	mad.lo.s32 	%r605, %r465, %r593, %r605;
$L__BB30_98:
	setp.lt.s32 	%p88, %r235, 8;
	@%p88 bra 	$L__BB30_100;
	add.s32 	%r467, %r136, %r466;
	ld.shared.u32 	%r468, [%r467+28];
	mad.lo.s32 	%r605, %r468, %r594, %r605;
$L__BB30_100:
	setp.lt.s32 	%p89, %r235, 9;
	@%p89 bra 	$L__BB30_102;
	add.s32 	%r470, %r136, %r469;
	ld.shared.u32 	%r471, [%r470+32];
	mad.lo.s32 	%r605, %r471, %r595, %r605;
$L__BB30_102:
	setp.lt.s32 	%p90, %r235, 10;
	@%p90 bra 	$L__BB30_104;
	add.s32 	%r473, %r136, %r472;
	ld.shared.u32 	%r474, [%r473+36];
	mad.lo.s32 	%r605, %r474, %r596, %r605;
$L__BB30_104:
	setp.lt.s32 	%p91, %r235, 11;
	@%p91 bra 	$L__BB30_106;
	add.s32 	%r476, %r136, %r475;
	ld.shared.u32 	%r477, [%r476+40];
	mad.lo.s32 	%r605, %r477, %r597, %r605;
$L__BB30_106:
	setp.lt.s32 	%p92, %r235, 12;
	@%p92 bra 	$L__BB30_108;
	add.s32 	%r479, %r136, %r478;
	ld.shared.u32 	%r480, [%r479+44];
	mad.lo.s32 	%r605, %r480, %r598, %r605;
$L__BB30_108:
	setp.lt.s32 	%p93, %r235, 13;
	@%p93 bra 	$L__BB30_110;
	add.s32 	%r482, %r136, %r481;
	ld.shared.u32 	%r483, [%r482+48];
	mad.lo.s32 	%r605, %r483, %r599, %r605;
$L__BB30_110:
	setp.lt.s32 	%p94, %r235, 14;
	@%p94 bra 	$L__BB30_112;
	add.s32 	%r485, %r136, %r484;
	ld.shared.u32 	%r486, [%r485+52];
	mad.lo.s32 	%r605, %r486, %r600, %r605;
$L__BB30_112:
	setp.lt.s32 	%p95, %r235, 15;
	@%p95 bra 	$L__BB30_114;
	add.s32 	%r488, %r136, %r487;
	ld.shared.u32 	%r489, [%r488+56];
	mad.lo.s32 	%r605, %r489, %r601, %r605;
$L__BB30_114:
	setp.lt.s32 	%p96, %r235, 16;
	@%p96 bra 	$L__BB30_116;
	add.s32 	%r491, %r136, %r490;
	ld.shared.u32 	%r492, [%r491+60];
	mad.lo.s32 	%r605, %r492, %r602, %r605;
$L__BB30_116:
	mad.lo.s32 	%r510, %r603, %r6, %r7;
	shl.b32 	%r511, %r510, 2;
	mov.u32 	%r512, _ZZ9cuda_gemmIiLi128ELi1ELi1ELi64ELi16ELi16ELi0EEviiiPT_S1_S1_iiE3Csh;
	add.s32 	%r513, %r512, %r511;
	ld.shared.u32 	%r514, [%r513];
	add.s32 	%r515, %r514, %r605;
	st.shared.u32 	[%r513], %r515;
	add.s32 	%r603, %r603, %r134;
	setp.lt.s32 	%p129, %r603, %r234;
	@%p129 bra 	$L__BB30_53;
$L__BB30_117:
	setp.gt.u32 	%p130, %r637, 63;
	bar.sync 	0;
	@%p130 bra 	$L__BB30_124;
	ld.param.u32 	%r570, [_Z9cuda_gemmIiLi128ELi1ELi1ELi64ELi16ELi16ELi0EEviiiPT_S1_S1_ii_param_2];
	ld.param.u32 	%r568, [_Z9cuda_gemmIiLi128ELi1ELi1ELi64ELi16ELi16ELi0EEviiiPT_S1_S1_ii_param_1];
	mov.u32 	%r516, %ctaid.x;
	mul.lo.s32 	%r517, %r6, %r516;
	mad.lo.s32 	%r201, %r10, %r568, %r517;
	div.s32 	%r202, %r570, %r235;
	add.s32 	%r518, %r637, %r9;
	max.u32 	%r519, %r518, 64;
	setp.lt.u32 	%p131, %r518, 64;
	selp.u32 	%r520, 1, 0, %p131;
	add.s32 	%r521, %r518, %r520;
	sub.s32 	%r522, %r519, %r521;
	div.u32 	%r523, %r522, %r9;
	add.s32 	%r203, %r523, %r520;
	and.b32  	%r524, %r203, 3;
	setp.eq.s32 	%p132, %r524, 3;
	@%p132 bra 	$L__BB30_121;
	shl.b32 	%r525, %r637, 2;
	mov.u32 	%r526, _ZZ9cuda_gemmIiLi128ELi1ELi1ELi64ELi16ELi16ELi0EEviiiPT_S1_S1_iiE3Csh;
	add.s32 	%r635, %r526, %r525;
	shl.b32 	%r205, %r9, 2;
	add.s32 	%r527, %r203, 1;
	and.b32  	%r528, %r527, 3;
	neg.s32 	%r634, %r528;
$L__BB30_120:
	.pragma "nounroll";
	div.s32 	%r529, %r637, %r6;
	mad.lo.s32 	%r530, %r202, %r529, %r201;
	mul.lo.s32 	%r531, %r529, %r6;
	sub.s32 	%r532, %r637, %r531;
	add.s32 	%r533, %r530, %r532;
	ld.shared.u32 	%r534, [%r635];
	mul.wide.s32 	%rd19, %r533, 4;
	add.s64 	%rd20, %rd2, %rd19;
	st.global.u32 	[%rd20], %r534;
	add.s32 	%r637, %r637, %r9;
	add.s32 	%r635, %r635, %r205;
	add.s32 	%r634, %r634, 1;
	setp.ne.s32 	%p133, %r634, 0;
	@%p133 bra 	$L__BB30_120;
$L__BB30_121:
	setp.lt.u32 	%p134, %r203, 3;
	@%p134 bra 	$L__BB30_124;
	shl.b32 	%r535, %r9, 1;
	add.s32 	%r641, %r637, %r535;
	shl.b32 	%r215, %r9, 2;
	mad.lo.s32 	%r640, %r9, 3, %r637;
	add.s32 	%r639, %r9, %r637;
	shl.b32 	%r536, %r637, 2;
	mov.u32 	%r537, _ZZ9cuda_gemmIiLi128ELi1ELi1ELi64ELi16ELi16ELi0EEviiiPT_S1_S1_iiE3Csh;
	add.s32 	%r638, %r537, %r536;
	shl.b32 	%r219, %r9, 4;
	shl.b32 	%r220, %r9, 3;
	mul.lo.s32 	%r221, %r9, 12;
$L__BB30_123:
	div.s32 	%r538, %r637, %r6;
	mad.lo.s32 	%r539, %r202, %r538, %r201;
	mul.lo.s32 	%r540, %r538, %r6;
	sub.s32 	%r541, %r637, %r540;
	add.s32 	%r542, %r539, %r541;
	ld.shared.u32 	%r543, [%r638];
	mul.wide.s32 	%rd21, %r542, 4;
	add.s64 	%rd22, %rd2, %rd21;
	st.global.u32 	[%rd22], %r543;
	add.s32 	%r544, %r637, %r9;
	div.s32 	%r545, %r639, %r6;
	mad.lo.s32 	%r546, %r202, %r545, %r201;
	mul.lo.s32 	%r547, %r545, %r6;
	sub.s32 	%r548, %r639, %r547;
	add.s32 	%r549, %r546, %r548;
	add.s32 	%r550, %r638, %r215;
	ld.shared.u32 	%r551, [%r550];
	mul.wide.s32 	%rd23, %r549, 4;
	add.s64 	%rd24, %rd2, %rd23;
	st.global.u32 	[%rd24], %r551;
	add.s32 	%r552, %r544, %r9;
	div.s32 	%r553, %r641, %r6;
	mad.lo.s32 	%r554, %r202, %r553, %r201;
	mul.lo.s32 	%r555, %r553, %r6;
	sub.s32 	%r556, %r641, %r555;
	add.s32 	%r557, %r554, %r556;
	add.s32 	%r558, %r638, %r220;
	ld.shared.u32 	%r559, [%r558];
	mul.wide.s32 	%rd25, %r557, 4;
	add.s64 	%rd26, %rd2, %rd25;
	st.global.u32 	[%rd26], %r559;
	add.s32 	%r560, %r552, %r9;
	div.s32 	%r561, %r640, %r6;
	mad.lo.s32 	%r562, %r202, %r561, %r201;
	mul.lo.s32 	%r563, %r561, %r6;
	sub.s32 	%r564, %r640, %r563;
	add.s32 	%r565, %r562, %r564;
	add.s32 	%r566, %r638, %r221;
	ld.shared.u32 	%r567, [%r566];
	mul.wide.s32 	%rd27, %r565, 4;
	add.s64 	%rd28, %rd2, %rd27;
	st.global.u32 	[%rd28], %r567;
	add.s32 	%r637, %r560, %r9;
	add.s32 	%r641, %r641, %r215;
	add.s32 	%r640, %r640, %r215;
	add.s32 	%r639, %r639, %r215;
	add.s32 	%r638, %r638, %r219;
	setp.lt.u32 	%p135, %r637, 64;
	@%p135 bra 	$L__BB30_123;
$L__BB30_124:
	ret;

}
	// .globl	_Z9cuda_gemmIiLi128ELi1ELi1ELi64ELi16ELi16ELi1EEviiiPT_S1_S1_ii
.visible .entry _Z9cuda_gemmIiLi128ELi1ELi1ELi64ELi16ELi16ELi1EEviiiPT_S1_S1_ii(
	.param .u32 _Z9cuda_gemmIiLi128ELi1ELi1ELi64ELi16ELi16ELi1EEviiiPT_S1_S1_ii_param_0,
	.param .u32 _Z9cuda_gemmIiLi128ELi1ELi1ELi64ELi16ELi16ELi1EEviiiPT_S1_S1_ii_param_1,
	.param .u32 _Z9cuda_gemmIiLi128ELi1ELi1ELi64ELi16ELi16ELi1EEviiiPT_S1_S1_ii_param_2,
	.param .u64 .ptr .align 1 _Z9cuda_gemmIiLi128ELi1ELi1ELi64ELi16ELi16ELi1EEviiiPT_S1_S1_ii_param_3,
	.param .u64 .ptr .align 1 _Z9cuda_gemmIiLi128ELi1ELi1ELi64ELi16ELi16ELi1EEviiiPT_S1_S1_ii_param_4,
	.param .u64 .ptr .align 1 _Z9cuda_gemmIiLi128ELi1ELi1ELi64ELi16ELi16ELi1EEviiiPT_S1_S1_ii_param_5,
	.param .u32 _Z9cuda_gemmIiLi128ELi1ELi1ELi64ELi16ELi16ELi1EEviiiPT_S1_S1_ii_param_6,
	.param .u32 _Z9cuda_gemmIiLi128ELi1ELi1ELi64ELi16ELi16ELi1EEviiiPT_S1_S1_ii_param_7
)
.maxntid 128
{
	.reg .pred 	%p<57>;
	.reg .b16 	%rs<8>;
	.reg .b32 	%r<355>;
	.reg .b64 	%rd<48>;
	// demoted variable
	.shared .align 128 .b8 _ZZ9cuda_gemmIiLi128ELi1ELi1ELi64ELi16ELi16ELi1EEviiiPT_S1_S1_iiE11kron_fac_sh[1088];
	// demoted variable
	.shared .align 128 .b8 _ZZ9cuda_gemmIiLi128ELi1ELi1ELi64ELi16ELi16ELi1EEviiiPT_S1_S1_iiE3Ash[256];
	// demoted variable
	.shared .align 128 .b8 _ZZ9cuda_gemmIiLi128ELi1ELi1ELi64ELi16ELi16ELi1EEviiiPT_S1_S1_iiE3Csh[256];
	ld.param.u64 	%rd15, [_Z9cuda_gemmIiLi128ELi1ELi1ELi64ELi16ELi16ELi1EEviiiPT_S1_S1_ii_param_3];
	ld.param.u64 	%rd16, [_Z9cuda_gemmIiLi128ELi1ELi1ELi64ELi16ELi16ELi1EEviiiPT_S1_S1_ii_param_4];
	ld.param.u64 	%rd17, [_Z9cuda_gemmIiLi128ELi1ELi1ELi64ELi16ELi16ELi1EEviiiPT_S1_S1_ii_param_5];
	cvta.to.global.u64 	%rd1, %rd16;
	cvta.to.global.u64 	%rd2, %rd15;
	cvta.to.global.u64 	%rd3, %rd17;
	mov.u32 	%r354, %tid.x;
	mov.u32 	%r2, %ntid.x;
	add.s32 	%r3, %r354, %r2;
	cvt.u16.u32 	%rs3, %r3;
	not.b16 	%rs4, %rs3;
	and.b16  	%rs5, %rs4, 255;
	cvt.u16.u32 	%rs6, %r2;
	and.b16  	%rs7, %rs6, 255;
	div.u16 	%rs1, %rs5, %rs7;
	and.b16  	%rs2, %rs1, 3;
	setp.eq.s16 	%p1, %rs2, 2;
	mov.u32 	%r329, %r354;
	@%p1 bra 	$L__BB31_3;
	cvt.u32.u16 	%r4, %rs2;
	mov.b32 	%r328, 0;
	mov.u32 	%r128, _ZZ9cuda_gemmIiLi128ELi1ELi1ELi64ELi16ELi16ELi1EEviiiPT_S1_S1_iiE11kron_fac_sh;
	mov.u32 	%r329, %r354;
$L__BB31_2:
	.pragma "nounroll";
	mul.wide.u32 	%rd18, %r329, 4;
	add.s64 	%rd19, %rd1, %rd18;
	ld.global.u32 	%r126, [%rd19];
	and.b32  	%r127, %r329, 15;
	mad.lo.s32 	%r129, %r127, 68, %r128;
	shr.u32 	%r130, %r329, 2;
	and.b32  	%r131, %r130, 1073741820;
	add.s32 	%r132, %r129, %r131;
	st.shared.u32 	[%r132], %r126;
	add.s32 	%r329, %r329, %r2;
	add.s32 	%r328, %r328, 1;
	xor.b32  	%r133, %r328, %r4;
	setp.ne.s32 	%p2, %r133, 2;
	@%p2 bra 	$L__BB31_2;
$L__BB31_3:
	setp.lt.u16 	%p3, %rs1, 2;
	@%p3 bra 	$L__BB31_6;
	shl.b32 	%r134, %r2, 1;
	add.s32 	%r332, %r329, %r134;
	shl.b32 	%r11, %r2, 2;
	mad.lo.s32 	%r331, %r2, 3, %r329;
	add.s32 	%r330, %r2, %r329;
$L__BB31_5:
	mul.wide.u32 	%rd20, %r329, 4;
	add.s64 	%rd21, %rd1, %rd20;
	ld.global.u32 	%r135, [%rd21];
	and.b32  	%r136, %r329, 15;
	mov.u32 	%r137, _ZZ9cuda_gemmIiLi128ELi1ELi1ELi64ELi16ELi16ELi1EEviiiPT_S1_S1_iiE11kron_fac_sh;
	mad.lo.s32 	%r138, %r136, 68, %r137;
	shr.u32 	%r139, %r329, 2;
	and.b32  	%r140, %r139, 1073741820;
	add.s32 	%r141, %r138, %r140;
	st.shared.u32 	[%r141], %r135;
	add.s32 	%r142, %r329, %r2;
	mul.wide.u32 	%rd22, %r330, 4;
	add.s64 	%rd23, %rd1, %rd22;
	ld.global.u32 	%r143, [%rd23];
	and.b32  	%r144, %r330, 15;
	mad.lo.s32 	%r145, %r144, 68, %r137;
	shr.u32 	%r146, %r330, 2;
	and.b32  	%r147, %r146, 1073741820;
	add.s32 	%r148, %r145, %r147;
	st.shared.u32 	[%r148], %r143;
	add.s32 	%r149, %r142, %r2;
	mul.wide.u32 	%rd24, %r332, 4;
	add.s64 	%rd25, %rd1, %rd24;
	ld.global.u32 	%r150, [%rd25];
	and.b32  	%r151, %r332, 15;
	mad.lo.s32 	%r152, %r151, 68, %r137;
	shr.u32 	%r153, %r332, 2;
	and.b32  	%r154, %r153, 1073741820;
	add.s32 	%r155, %r152, %r154;
	st.shared.u32 	[%r155], %r150;
	add.s32 	%r156, %r149, %r2;
	mul.wide.u32 	%rd26, %r331, 4;
	add.s64 	%rd27, %rd1, %rd26;
	ld.global.u32 	%r157, [%rd27];
	and.b32  	%r158, %r331, 15;
	mad.lo.s32 	%r159, %r158, 68, %r137;
	shr.u32 	%r160, %r331, 2;
	and.b32  	%r161, %r160, 1073741820;
	add.s32 	%r162, %r159, %r161;
	st.shared.u32 	[%r162], %r157;
	add.s32 	%r329, %r156, %r2;
	add.s32 	%r332, %r332, %r11;
	add.s32 	%r331, %r331, %r11;
	add.s32 	%r330, %r330, %r11;
	setp.lt.u32 	%p4, %r329, 256;
	@%p4 bra 	$L__BB31_5;
$L__BB31_6:
	mov.u32 	%r22, %ctaid.y;
	mov.u32 	%r163, %nctaid.y;
	setp.ge.u32 	%p5, %r22, %r163;
	@%p5 bra 	$L__BB31_31;
	setp.gt.u32 	%p6, %r354, 63;
	@%p6 bra 	$L__BB31_14;
	shl.b32 	%r23, %r22, 6;
	max.u32 	%r164, %r3, 64;
	setp.lt.u32 	%p7, %r3, 64;
	selp.u32 	%r165, 1, 0, %p7;
	add.s32 	%r166, %r3, %r165;
	sub.s32 	%r167, %r164, %r166;
	div.u32 	%r168, %r167, %r2;
	add.s32 	%r24, %r168, %r165;
	and.b32  	%r169, %r24, 3;
	setp.eq.s32 	%p8, %r169, 3;
	mov.u32 	%r342, %r354;
	@%p8 bra 	$L__BB31_11;
	add.s32 	%r170, %r24, 1;
	and.b32  	%r171, %r170, 3;
	shl.b32 	%r172, %r354, 2;
	mov.u32 	%r173, _ZZ9cuda_gemmIiLi128ELi1ELi1ELi64ELi16ELi16ELi1EEviiiPT_S1_S1_iiE3Ash;
	add.s32 	%r335, %r173, %r172;
	shl.b32 	%r26, %r2, 2;
	add.s32 	%r174, %r354, %r23;
	mul.wide.u32 	%rd28, %r174, 4;
	add.s64 	%rd46, %rd2, %rd28;
	mul.wide.u32 	%rd5, %r2, 4;
	neg.s32 	%r334, %r171;
	mad.lo.s32 	%r342, %r2, %r171, %r354;
$L__BB31_10:
	.pragma "nounroll";
	ld.global.u32 	%r175, [%rd46];
	st.shared.u32 	[%r335], %r175;
	add.s32 	%r335, %r335, %r26;
	add.s64 	%rd46, %rd46, %rd5;
	add.s32 	%r334, %r334, 1;
	setp.ne.s32 	%p9, %r334, 0;
	@%p9 bra 	$L__BB31_10;
$L__BB31_11:
	setp.lt.u32 	%p10, %r24, 3;
	@%p10 bra 	$L__BB31_14;
	shl.b32 	%r34, %r2, 2;
	shl.b32 	%r176, %r342, 2;
	mov.u32 	%r177, _ZZ9cuda_gemmIiLi128ELi1ELi1ELi64ELi16ELi16ELi1EEviiiPT_S1_S1_iiE3Ash;
	add.s32 	%r341, %r177, %r176;
	shl.b32 	%r36, %r2, 4;
	shl.b32 	%r37, %r2, 3;
	mul.lo.s32 	%r38, %r2, 12;
	add.s32 	%r337, %r342, %r23;
	add.s32 	%r340, %r337, %r2;
	shl.b32 	%r178, %r2, 1;
	add.s32 	%r339, %r337, %r178;
	mad.lo.s32 	%r338, %r2, 3, %r337;
$L__BB31_13:
	mul.wide.u32 	%rd29, %r337, 4;
	add.s64 	%rd30, %rd2, %rd29;
	ld.global.u32 	%r179, [%rd30];
	st.shared.u32 	[%r341], %r179;
	mul.wide.u32 	%rd31, %r340, 4;
	add.s64 	%rd32, %rd2, %rd31;
	ld.global.u32 	%r180, [%rd32];
	add.s32 	%r181, %r341, %r34;
	st.shared.u32 	[%r181], %r180;
	mul.wide.u32 	%rd33, %r339, 4;
	add.s64 	%rd34, %rd2, %rd33;
	ld.global.u32 	%r182, [%rd34];
	add.s32 	%r183, %r341, %r37;
	st.shared.u32 	[%r183], %r182;
	mul.wide.u32 	%rd35, %r338, 4;
	add.s64 	%rd36, %rd2, %rd35;
	ld.global.u32 	%r184, [%rd36];
	add.s32 	%r185, %r341, %r38;
	st.shared.u32 	[%r185], %r184;
	add.s32 	%r342, %r342, %r34;
	add.s32 	%r341, %r341, %r36;
	add.s32 	%r340, %r340, %r34;
	add.s32 	%r339, %r339, %r34;
	add.s32 	%r338, %r338, %r34;
	add.s32 	%r337, %r337, %r34;
	setp.lt.u32 	%p11, %r342, 64;
	@%p11 bra 	$L__BB31_13;
$L__BB31_14:
	setp.gt.u32 	%p12, %r354, 63;
	bar.sync 	0;
	@%p12 bra 	$L__BB31_21;
	max.u32 	%r186, %r3, 64;
	setp.lt.u32 	%p13, %r3, 64;
	selp.u32 	%r187, 1, 0, %p13;
	add.s32 	%r188, %r3, %r187;
	sub.s32 	%r189, %r186, %r188;
	div.u32 	%r190, %r189, %r2;
	add.s32 	%r55, %r190, %r187;
	and.b32  	%r191, %r55, 3;
	setp.eq.s32 	%p14, %r191, 3;
	mov.u32 	%r347, %r354;
	@%p14 bra 	$L__BB31_18;
	add.s32 	%r192, %r55, 1;
	and.b32  	%r193, %r192, 3;
	shl.b32 	%r194, %r354, 2;
	mov.u32 	%r195, _ZZ9cuda_gemmIiLi128ELi1ELi1ELi64ELi16ELi16ELi1EEviiiPT_S1_S1_iiE3Csh;
	add.s32 	%r344, %r195, %r194;
	shl.b32 	%r57, %r2, 2;
	neg.s32 	%r343, %r193;
	mad.lo.s32 	%r347, %r2, %r193, %r354;
$L__BB31_17:
	.pragma "nounroll";
	mov.b32 	%r196, 0;
	st.shared.u32 	[%r344], %r196;
	add.s32 	%r344, %r344, %r57;
	add.s32 	%r343, %r343, 1;
	setp.ne.s32 	%p15, %r343, 0;
	@%p15 bra 	$L__BB31_17;
$L__BB31_18:
	setp.lt.u32 	%p16, %r55, 3;
	@%p16 bra 	$L__BB31_21;
	shl.b32 	%r65, %r2, 2;
	shl.b32 	%r197, %r347, 2;
	mov.u32 	%r198, _ZZ9cuda_gemmIiLi128ELi1ELi1ELi64ELi16ELi16ELi1EEviiiPT_S1_S1_iiE3Csh;
	add.s32 	%r346, %r198, %r197;
	shl.b32 	%r67, %r2, 4;
	shl.b32 	%r68, %r2, 3;
	mul.lo.s32 	%r69, %r2, 12;
$L__BB31_20:
	mov.b32 	%r199, 0;
	st.shared.u32 	[%r346], %r199;
	add.s32 	%r200, %r346, %r65;
	st.shared.u32 	[%r200], %r199;
	add.s32 	%r201, %r346, %r68;
	st.shared.u32 	[%r201], %r199;
	add.s32 	%r202, %r346, %r69;
	st.shared.u32 	[%r202], %r199;
	add.s32 	%r347, %r347, %r65;
	add.s32 	%r346, %r346, %r67;
	setp.lt.u32 	%p17, %r347, 64;
	@%p17 bra 	$L__BB31_20;
$L__BB31_21:
	setp.gt.u32 	%p18, %r354, 63;
	@%p18 bra 	$L__BB31_24;
	and.b32  	%r74, %r354, 3;
	and.b32  	%r75, %r354, 15;
	shl.b32 	%r203, %r354, 6;
	and.b32  	%r204, %r203, 192;
	shl.b32 	%r205, %r354, 2;
	and.b32  	%r206, %r205, 60;
	or.b32  	%r207, %r204, %r206;
	mov.u32 	%r208, _ZZ9cuda_gemmIiLi128ELi1ELi1ELi64ELi16ELi16ELi1EEviiiPT_S1_S1_iiE3Ash;
	add.s32 	%r209, %r208, %r207;
	ld.shared.u32 	%r76, [%r209];
	setp.eq.s32 	%p19, %r75, 15;
	selp.b32 	%r210, -64, 0, %p19;
	add.s32 	%r211, %r209, %r210;
	ld.shared.u32 	%r77, [%r211+4];
	setp.lt.u32 	%p20, %r75, 14;
	selp.b32 	%r212, 0, -64, %p20;
	add.s32 	%r213, %r209, %r212;
	ld.shared.u32 	%r78, [%r213+8];
	setp.lt.u32 	%p21, %r75, 13;
	selp.b32 	%r214, 0, -64, %p21;
	add.s32 	%r215, %r209, %r214;
	ld.shared.u32 	%r79, [%r215+12];
	setp.lt.u32 	%p22, %r75, 12;
	selp.b32 	%r216, 0, -64, %p22;
	add.s32 	%r217, %r209, %r216;
	ld.shared.u32 	%r80, [%r217+16];
	setp.lt.u32 	%p23, %r75, 11;
	selp.b32 	%r218, 0, -64, %p23;
	add.s32 	%r219, %r209, %r218;
	ld.shared.u32 	%r81, [%r219+20];
	setp.lt.u32 	%p24, %r75, 10;
	selp.b32 	%r220, 0, -64, %p24;
	add.s32 	%r221, %r209, %r220;
	ld.shared.u32 	%r82, [%r221+24];
	setp.lt.u32 	%p25, %r75, 9;
	selp.b32 	%r222, 0, -64, %p25;
	add.s32 	%r223, %r209, %r222;
	ld.shared.u32 	%r83, [%r223+28];
	setp.lt.u32 	%p26, %r75, 8;
	selp.b32 	%r224, 0, -64, %p26;
	add.s32 	%r225, %r209, %r224;
	ld.shared.u32 	%r84, [%r225+32];
	setp.lt.u32 	%p27, %r75, 7;
	selp.b32 	%r226, 0, -64, %p27;
	add.s32 	%r227, %r209, %r226;
	ld.shared.u32 	%r85, [%r227+36];
	setp.lt.u32 	%p28, %r75, 6;
	selp.b32 	%r228, 0, -64, %p28;
	add.s32 	%r229, %r209, %r228;
	ld.shared.u32 	%r86, [%r229+40];
	setp.lt.u32 	%p29, %r75, 5;
	selp.b32 	%r230, 0, -64, %p29;
	add.s32 	%r231, %r209, %r230;
	ld.shared.u32 	%r87, [%r231+44];
	setp.lt.u32 	%p30, %r75, 4;
	selp.b32 	%r232, 0, -64, %p30;
	add.s32 	%r233, %r209, %r232;
	ld.shared.u32 	%r88, [%r233+48];
	setp.lt.u32 	%p31, %r75, 3;
	selp.b32 	%r234, 0, -64, %p31;
	add.s32 	%r235, %r209, %r234;
	ld.shared.u32 	%r89, [%r235+52];
	setp.lt.u32 	%p32, %r75, 2;
	selp.b32 	%r236, 0, -64, %p32;
	add.s32 	%r237, %r209, %r236;
	ld.shared.u32 	%r90, [%r237+56];
	setp.eq.s32 	%p33, %r75, 0;
	selp.b32 	%r238, 0, -64, %p33;
	add.s32 	%r239, %r209, %r238;
	ld.shared.u32 	%r91, [%r239+60];
	add.s32 	%r240, %r354, 1;
	and.b32  	%r92, %r240, 15;
	add.s32 	%r241, %r354, 2;
	and.b32  	%r93, %r241, 15;
	add.s32 	%r242, %r354, 3;
	and.b32  	%r94, %r242, 15;
	add.s32 	%r243, %r354, 9;
	and.b32  	%r95, %r243, 15;
	add.s32 	%r244, %r354, 10;
	and.b32  	%r96, %r244, 15;
	add.s32 	%r245, %r354, 12;
	and.b32  	%r97, %r245, 15;
	shr.u32 	%r348, %r354, 2;
	mov.u32 	%r246, _ZZ9cuda_gemmIiLi128ELi1ELi1ELi64ELi16ELi16ELi1EEviiiPT_S1_S1_iiE11kron_fac_sh;
	add.s32 	%r99, %r246, %r206;
	shl.b32 	%r298, %r74, 2;
$L__BB31_23:
	mad.lo.s32 	%r247, %r348, 68, %r99;
	ld.shared.u32 	%r248, [%r247];
	shfl.sync.idx.b32	%r249|%p34, %r248, %r75, 4127, -1;
	mul.lo.s32 	%r250, %r249, %r76;
	shfl.sync.idx.b32	%r251|%p35, %r248, %r92, 4127, -1;
	mad.lo.s32 	%r252, %r251, %r77, %r250;
	shfl.sync.idx.b32	%r253|%p36, %r248, %r93, 4127, -1;
	mad.lo.s32 	%r254, %r253, %r78, %r252;
	shfl.sync.idx.b32	%r255|%p37, %r248, %r94, 4127, -1;
	mad.lo.s32 	%r256, %r255, %r79, %r254;
	add.s32 	%r257, %r354, 4;
	and.b32  	%r258, %r257, 15;
	shfl.sync.idx.b32	%r259|%p38, %r248, %r258, 4127, -1;
	mad.lo.s32 	%r260, %r259, %r80, %r256;
	add.s32 	%r261, %r354, 5;
	and.b32  	%r262, %r261, 15;
	shfl.sync.idx.b32	%r263|%p39, %r248, %r262, 4127, -1;
	mad.lo.s32 	%r264, %r263, %r81, %r260;
	add.s32 	%r265, %r354, 6;
	and.b32  	%r266, %r265, 15;
	shfl.sync.idx.b32	%r267|%p40, %r248, %r266, 4127, -1;
	mad.lo.s32 	%r268, %r267, %r82, %r264;
	add.s32 	%r269, %r354, 7;
	and.b32  	%r270, %r269, 15;
	shfl.sync.idx.b32	%r271|%p41, %r248, %r270, 4127, -1;
	mad.lo.s32 	%r272, %r271, %r83, %r268;
	xor.b32  	%r273, %r75, 8;
	shfl.sync.idx.b32	%r274|%p42, %r248, %r273, 4127, -1;
	mad.lo.s32 	%r275, %r274, %r84, %r272;
	shfl.sync.idx.b32	%r276|%p43, %r248, %r95, 4127, -1;
	mad.lo.s32 	%r277, %r276, %r85, %r275;
	shfl.sync.idx.b32	%r278|%p44, %r248, %r96, 4127, -1;
	mad.lo.s32 	%r279, %r278, %r86, %r277;
	add.s32 	%r280, %r354, 11;
	and.b32  	%r281, %r280, 15;
	shfl.sync.idx.b32	%r282|%p45, %r248, %r281, 4127, -1;
	mad.lo.s32 	%r283, %r282, %r87, %r279;
	shfl.sync.idx.b32	%r284|%p46, %r248, %r97, 4127, -1;
	mad.lo.s32 	%r285, %r284, %r88, %r283;
	add.s32 	%r286, %r354, 13;
	and.b32  	%r287, %r286, 15;
	shfl.sync.idx.b32	%r288|%p47, %r248, %r287, 4127, -1;
	mad.lo.s32 	%r289, %r288, %r89, %r285;
	add.s32 	%r290, %r354, 14;
	and.b32  	%r291, %r290, 15;
	shfl.sync.idx.b32	%r292|%p48, %r248, %r291, 4127, -1;
	mad.lo.s32 	%r293, %r292, %r90, %r289;
	add.s32 	%r294, %r354, -1;
	and.b32  	%r295, %r294, 15;
	shfl.sync.idx.b32	%r296|%p49, %r248, %r295, 4127, -1;
	mad.lo.s32 	%r297, %r296, %r91, %r293;
	shl.b32 	%r299, %r348, 4;
	or.b32  	%r300, %r299, %r298;
	mov.u32 	%r301, _ZZ9cuda_gemmIiLi128ELi1ELi1ELi64ELi16ELi16ELi1EEviiiPT_S1_S1_iiE3Csh;
	add.s32 	%r302, %r301, %r300;
	ld.shared.u32 	%r303, [%r302];
	add.s32 	%r304, %r303, %r297;
	st.shared.u32 	[%r302], %r304;
	shr.u32 	%r305, %r2, 2;
	add.s32 	%r348, %r348, %r305;
	setp.lt.u32 	%p50, %r348, 16;
	@%p50 bra 	$L__BB31_23;
$L__BB31_24:
	setp.gt.u32 	%p51, %r354, 63;
	bar.sync 	0;
	@%p51 bra 	$L__BB31_31;
	shl.b32 	%r102, %r22, 6;
	max.u32 	%r306, %r3, 64;
	setp.lt.u32 	%p52, %r3, 64;
	selp.u32 	%r307, 1, 0, %p52;
	add.s32 	%r308, %r3, %r307;
	sub.s32 	%r309, %r306, %r308;
	div.u32 	%r310, %r309, %r2;
	add.s32 	%r103, %r310, %r307;
	and.b32  	%r311, %r103, 3;
	setp.eq.s32 	%p53, %r311, 3;
	@%p53 bra 	$L__BB31_28;
	add.s32 	%r312, %r103, 1;
	and.b32  	%r313, %r312, 3;
	shl.b32 	%r314, %r354, 2;
	mov.u32 	%r315, _ZZ9cuda_gemmIiLi128ELi1ELi1ELi64ELi16ELi16ELi1EEviiiPT_S1_S1_iiE3Csh;
	add.s32 	%r350, %r315, %r314;
	shl.b32 	%r105, %r2, 2;
	add.s32 	%r316, %r354, %r102;
	mul.wide.u32 	%rd37, %r316, 4;
	add.s64 	%rd47, %rd3, %rd37;
	mul.wide.u32 	%rd9, %r2, 4;
	neg.s32 	%r349, %r313;
	mad.lo.s32 	%r354, %r2, %r313, %r354;
$L__BB31_27:
	.pragma "nounroll";
	ld.shared.u32 	%r317, [%r350];
	st.global.u32 	[%rd47], %r317;
	add.s32 	%r350, %r350, %r105;
	add.s64 	%rd47, %rd47, %rd9;
	add.s32 	%r349, %r349, 1;
	setp.ne.s32 	%p54, %r349, 0;
	@%p54 bra 	$L__BB31_27;
$L__BB31_28:
	setp.lt.u32 	%p55, %r103, 3;
	@%p55 bra 	$L__BB31_31;
	shl.b32 	%r113, %r2, 2;
	shl.b32 	%r318, %r354, 2;
	mov.u32 	%r319, _ZZ9cuda_gemmIiLi128ELi1ELi1ELi64ELi16ELi16ELi1EEviiiPT_S1_S1_iiE3Csh;
	add.s32 	%r353, %r319, %r318;
	shl.b32 	%r115, %r2, 4;
	shl.b32 	%r116, %r2, 3;
	mul.lo.s32 	%r117, %r2, 12;
	mul.wide.u32 	%rd38, %r2, 4;
	add.s64 	%rd12, %rd3, %rd38;
	add.s32 	%r352, %r354, %r102;
	mul.wide.u32 	%rd39, %r2, 8;
	add.s64 	%rd13, %rd3, %rd39;
	mul.wide.u32 	%rd40, %r2, 12;
	add.s64 	%rd14, %rd3, %rd40;
$L__BB31_30:
	mul.wide.s32 	%rd41, %r352, 4;
	add.s64 	%rd42, %rd12, %rd41;
	add.s64 	%rd43, %rd13, %rd41;
	add.s64 	%rd44, %rd14, %rd41;
	add.s64 	%rd45, %rd3, %rd41;
	ld.shared.u32 	%r320, [%r353];
	st.global.u32 	[%rd45], %r320;
	add.s32 	%r321, %r353, %r113;
	ld.shared.u32 	%r322, [%r321];
	st.global.u32 	[%rd42], %r322;
	add.s32 	%r323, %r353, %r116;
	ld.shared.u32 	%r324, [%r323];
	st.global.u32 	[%rd43], %r324;
	add.s32 	%r325, %r353, %r117;
	ld.shared.u32 	%r326, [%r325];
	st.global.u32 	[%rd44], %r326;
	add.s32 	%r354, %r354, %r113;
	add.s32 	%r353, %r353, %r115;
	add.s32 	%r352, %r352, %r113;
	setp.lt.u32 	%p56, %r354, 64;
	@%p56 bra 	$L__BB31_30;
$L__BB31_31:
	ret;

}
	// .globl	_Z9cuda_gemmIiLi128ELi1ELi1ELi64ELi32ELi32ELi0EEviiiPT_S1_S1_ii
.visible .entry _Z9cuda_gemmIiLi128ELi1ELi1ELi64ELi32ELi32ELi0EEviiiPT_S1_S1_ii(
	.param .u32 _Z9cuda_gemmIiLi128ELi1ELi1ELi64ELi32ELi32ELi0EEviiiPT_S1_S1_ii_param_0,
	.param .u32 _Z9cuda_gemmIiLi128ELi1ELi1ELi64ELi32ELi32ELi0EEviiiPT_S1_S1_ii_param_1,
	.param .u32 _Z9cuda_gemmIiLi128ELi1ELi1ELi64ELi32ELi32ELi0EEviiiPT_S1_S1_ii_param_2,
	.param .u64 .ptr .align 1 _Z9cuda_gemmIiLi128ELi1ELi1ELi64ELi32ELi32ELi0EEviiiPT_S1_S1_ii_param_3,
	.param .u64 .ptr .align 1 _Z9cuda_gemmIiLi128ELi1ELi1ELi64ELi32ELi32ELi0EEviiiPT_S1_S1_ii_param_4,
	.param .u64 .ptr .align 1 _Z9cuda_gemmIiLi128ELi1ELi1ELi64ELi32ELi32ELi0EEviiiPT_S1_S1_ii_param_5,
	.param .u32 _Z9cuda_gemmIiLi128ELi1ELi1ELi64ELi32ELi32ELi0EEviiiPT_S1_S1_ii_param_6,
	.param .u32 _Z9cuda_gemmIiLi128ELi1ELi1ELi64ELi32ELi32ELi0EEviiiPT_S1_S1_ii_param_7
)
.maxntid 128
{
	.reg .pred 	%p<248>;
	.reg .b32 	%r<1197>;
	.reg .b64 	%rd<30>;
	// demoted variable
	.shared .align 128 .b8 _ZZ9cuda_gemmIiLi128ELi1ELi1ELi64ELi32ELi32ELi0EEviiiPT_S1_S1_iiE11kron_fac_sh[4224];
	// demoted variable
	.shared .align 128 .b8 _ZZ9cuda_gemmIiLi128ELi1ELi1ELi64ELi32ELi32ELi0EEviiiPT_S1_S1_iiE3Ash[256];
	// demoted variable
	.shared .align 128 .b8 _ZZ9cuda_gemmIiLi128ELi1ELi1ELi64ELi32ELi32ELi0EEviiiPT_S1_S1_iiE3Csh[256];
	ld.param.u64 	%rd6, [_Z9cuda_gemmIiLi128ELi1ELi1ELi64ELi32ELi32ELi0EEviiiPT_S1_S1_ii_param_3];
	ld.param.u64 	%rd4, [_Z9cuda_gemmIiLi128ELi1ELi1ELi64ELi32ELi32ELi0EEviiiPT_S1_S1_ii_param_4];
	ld.param.u32 	%r340, [_Z9cuda_gemmIiLi128ELi1ELi1ELi64ELi32ELi32ELi0EEviiiPT_S1_S1_ii_param_6];
	ld.param.u32 	%r341, [_Z9cuda_gemmIiLi128ELi1ELi1ELi64ELi32ELi32ELi0EEviiiPT_S1_S1_ii_param_7];
	cvta.to.global.u64 	%rd1, %rd6;
	mov.u32 	%r1, %tid.x;
	mul.lo.s32 	%r2, %r341, %r340;
	setp.ge.u32 	%p1, %r1, %r2;
	@%p1 bra 	$L__BB32_3;
	mov.u32 	%r3, %ntid.x;
	cvta.to.global.u64 	%rd2, %rd4;
	mov.u32 	%r344, _ZZ9cuda_gemmIiLi128ELi1ELi1ELi64ELi32ELi32ELi0EEviiiPT_S1_S1_iiE11kron_fac_sh;
	mov.u32 	%r1077, %r1;
$L__BB32_2:
	ld.param.u32 	%r953, [_Z9cuda_gemmIiLi128ELi1ELi1ELi64ELi32ELi32ELi0EEviiiPT_S1_S1_ii_param_7];
	ld.param.u32 	%r950, [_Z9cuda_gemmIiLi128ELi1ELi1ELi64ELi32ELi32ELi0EEviiiPT_S1_S1_ii_param_6];
	mul.wide.u32 	%rd7, %r1077, 4;
	add.s64 	%rd8, %rd2, %rd7;
	ld.global.u32 	%r342, [%rd8];
	rem.u32 	%r343, %r1077, %r950;
	mad.lo.s32 	%r345, %r343, 132, %r344;
	div.u32 	%r346, %r1077, %r953;
	shl.b32 	%r347, %r346, 2;
	add.s32 	%r348, %r345, %r347;
	st.shared.u32 	[%r348], %r342;
	add.s32 	%r1077, %r1077, %r3;
	setp.lt.u32 	%p2, %r1077, %r2;
	@%p2 bra 	$L__BB32_2;
$L__BB32_3:
	ld.param.u32 	%r954, [_Z9cuda_gemmIiLi128ELi1ELi1ELi64ELi32ELi32ELi0EEviiiPT_S1_S1_ii_param_7];
	div.s32 	%r6, 64, %r954;
	div.u32 	%r1125, %r1, %r6;
	mul.lo.s32 	%r349, %r1125, %r6;
	sub.s32 	%r7, %r1, %r349;
	mov.u32 	%r9, %ntid.x;
	mov.u32 	%r10, %ctaid.y;
	mov.u32 	%r350, %nctaid.y;
	setp.ge.u32 	%p3, %r10, %r350;
	@%p3 bra 	$L__BB32_220;
	ld.param.u32 	%r955, [_Z9cuda_gemmIiLi128ELi1ELi1ELi64ELi32ELi32ELi0EEviiiPT_S1_S1_ii_param_7];
	setp.gt.u32 	%p4, %r1, 63;
	min.s32 	%r11, %r955, 32;
	mov.u32 	%r12, %ctaid.x;
	@%p4 bra 	$L__BB32_11;
	ld.param.u32 	%r948, [_Z9cuda_gemmIiLi128ELi1ELi1ELi64ELi32ELi32ELi0EEviiiPT_S1_S1_ii_param_2];
	shl.b32 	%r13, %r12, 6;
	mul.lo.s32 	%r14, %r10, %r948;
	add.s32 	%r351, %r1, %r9;
	max.u32 	%r352, %r351, 64;
	setp.lt.u32 	%p5, %r351, 64;
	selp.u32 	%r353, 1, 0, %p5;
	add.s32 	%r354, %r351, %r353;
	sub.s32 	%r355, %r352, %r354;
	div.u32 	%r356, %r355, %r9;
	add.s32 	%r15, %r356, %r353;
	and.b32  	%r357, %r15, 3;
	setp.eq.s32 	%p6, %r357, 3;
	mov.u32 	%r1087, %r1;
	@%p6 bra 	$L__BB32_8;
	add.s32 	%r358, %r15, 1;
	and.b32  	%r359, %r358, 3;
	shl.b32 	%r360, %r1, 2;
	mov.u32 	%r361, _ZZ9cuda_gemmIiLi128ELi1ELi1ELi64ELi32ELi32ELi0EEviiiPT_S1_S1_iiE3Ash;
	add.s32 	%r1080, %r361, %r360;
	shl.b32 	%r17, %r9, 2;
	add.s32 	%r362, %r1, %r14;
	add.s32 	%r1079, %r362, %r13;
	neg.s32 	%r1078, %r359;
	mad.lo.s32 	%r1087, %r9, %r359, %r1;
$L__BB32_7:
	.pragma "nounroll";
	mul.wide.u32 	%rd9, %r1079, 4;
	add.s64 	%rd10, %rd1, %rd9;
	ld.global.u32 	%r363, [%rd10];
	st.shared.u32 	[%r1080], %r363;
	add.s32 	%r1080, %r1080, %r17;
	add.s32 	%r1079, %r1079, %r9;
	add.s32 	%r1078, %r1078, 1;
	setp.ne.s32 	%p7, %r1078, 0;
	@%p7 bra 	$L__BB32_7;
$L__BB32_8:
	setp.lt.u32 	%p8, %r15, 3;
	@%p8 bra 	$L__BB32_11;
	shl.b32 	%r28, %r9, 2;
	shl.b32 	%r364, %r1087, 2;
	mov.u32 	%r365, _ZZ9cuda_gemmIiLi128ELi1ELi1ELi64ELi32ELi32ELi0EEviiiPT_S1_S1_iiE3Ash;
	add.s32 	%r1086, %r365, %r364;
	shl.b32 	%r30, %r9, 4;
	shl.b32 	%r31, %r9, 3;
	mul.lo.s32 	%r32, %r9, 12;
	add.s32 	%r366, %r1087, %r14;
	add.s32 	%r1082, %r366, %r13;
	add.s32 	%r1085, %r1082, %r9;
	shl.b32 	%r367, %r9, 1;
	add.s32 	%r1084, %r1082, %r367;
	mad.lo.s32 	%r1083, %r9, 3, %r1082;
$L__BB32_10:
	mul.wide.u32 	%rd11, %r1082, 4;
	add.s64 	%rd12, %rd1, %rd11;
	ld.global.u32 	%r368, [%rd12];
	st.shared.u32 	[%r1086], %r368;
	mul.wide.u32 	%rd13, %r1085, 4;
	add.s64 	%rd14, %rd1, %rd13;
	ld.global.u32 	%r369, [%rd14];
	add.s32 	%r370, %r1086, %r28;
	st.shared.u32 	[%r370], %r369;
	mul.wide.u32 	%rd15, %r1084, 4;
	add.s64 	%rd16, %rd1, %rd15;
	ld.global.u32 	%r371, [%rd16];
	add.s32 	%r372, %r1086, %r31;
	st.shared.u32 	[%r372], %r371;
	mul.wide.u32 	%rd17, %r1083, 4;
	add.s64 	%rd18, %rd1, %rd17;
	ld.global.u32 	%r373, [%rd18];
	add.s32 	%r374, %r1086, %r32;
	st.shared.u32 	[%r374], %r373;
	add.s32 	%r1087, %r1087, %r28;
	add.s32 	%r1086, %r1086, %r30;
	add.s32 	%r1085, %r1085, %r28;
	add.s32 	%r1084, %r1084, %r28;
	add.s32 	%r1083, %r1083, %r28;
	add.s32 	%r1082, %r1082, %r28;
	setp.lt.u32 	%p9, %r1087, 64;
	@%p9 bra 	$L__BB32_10;
$L__BB32_11:
	setp.gt.u32 	%p10, %r1, 63;
	bar.sync 	0;
	@%p10 bra 	$L__BB32_18;
	add.s32 	%r375, %r1, %r9;
	max.u32 	%r376, %r375, 64;
	setp.lt.u32 	%p11, %r375, 64;
	selp.u32 	%r377, 1, 0, %p11;
	add.s32 	%r378, %r375, %r377;
	sub.s32 	%r379, %r376, %r378;
	div.u32 	%r380, %r379, %r9;
	add.s32 	%r49, %r380, %r377;
	and.b32  	%r381, %r49, 3;
	setp.eq.s32 	%p12, %r381, 3;
	mov.u32 	%r1092, %r1;
	@%p12 bra 	$L__BB32_15;
	add.s32 	%r382, %r49, 1;
	and.b32  	%r383, %r382, 3;
	shl.b32 	%r384, %r1, 2;
	mov.u32 	%r385, _ZZ9cuda_gemmIiLi128ELi1ELi1ELi64ELi32ELi32ELi0EEviiiPT_S1_S1_iiE3Csh;
	add.s32 	%r1089, %r385, %r384;
	shl.b32 	%r51, %r9, 2;
	neg.s32 	%r1088, %r383;
	mad.lo.s32 	%r1092, %r9, %r383, %r1;
$L__BB32_14:
	.pragma "nounroll";
	mov.b32 	%r386, 0;
	st.shared.u32 	[%r1089], %r386;
	add.s32 	%r1089, %r1089, %r51;
	add.s32 	%r1088, %r1088, 1;
	setp.ne.s32 	%p13, %r1088, 0;
	@%p13 bra 	$L__BB32_14;
$L__BB32_15:
	setp.lt.u32 	%p14, %r49, 3;
	@%p14 bra 	$L__BB32_18;
	shl.b32 	%r59, %r9, 2;
	shl.b32 	%r387, %r1092, 2;
	mov.u32 	%r388, _ZZ9cuda_gemmIiLi128ELi1ELi1ELi64ELi32ELi32ELi0EEviiiPT_S1_S1_iiE3Csh;
	add.s32 	%r1091, %r388, %r387;
	shl.b32 	%r61, %r9, 4;
	shl.b32 	%r62, %r9, 3;
	mul.lo.s32 	%r63, %r9, 12;
$L__BB32_17:
	mov.b32 	%r389, 0;
	st.shared.u32 	[%r1091], %r389;
	add.s32 	%r390, %r1091, %r59;
	st.shared.u32 	[%r390], %r389;
	add.s32 	%r391, %r1091, %r62;
	st.shared.u32 	[%r391], %r389;
	add.s32 	%r392, %r1091, %r63;
	st.shared.u32 	[%r392], %r389;
	add.s32 	%r1092, %r1092, %r59;
	add.s32 	%r1091, %r1091, %r61;
	setp.lt.u32 	%p15, %r1092, 64;
	@%p15 bra 	$L__BB32_17;
$L__BB32_18:
	setp.gt.s32 	%p16, %r6, 0;
	@%p16 bra 	$L__BB32_19;
	bra.uni 	$L__BB32_213;
$L__BB32_19:
	ld.param.u32 	%r956, [_Z9cuda_gemmIiLi128ELi1ELi1ELi64ELi32ELi32ELi0EEviiiPT_S1_S1_ii_param_7];
	and.b32  	%r394, %r1, 31;
	rem.s32 	%r68, %r394, %r11;
	mad.lo.s32 	%r69, %r7, %r956, %r68;
	setp.lt.s32 	%p17, %r956, 1;
	@%p17 bra 	$L__BB32_21;
	shl.b32 	%r395, %r69, 2;
	mov.u32 	%r396, _ZZ9cuda_gemmIiLi128ELi1ELi1ELi64ELi32ELi32ELi0EEviiiPT_S1_S1_iiE3Ash;
	add.s32 	%r397, %r396, %r395;
	ld.shared.u32 	%r1093, [%r397];
$L__BB32_21:
	ld.param.u32 	%r957, [_Z9cuda_gemmIiLi128ELi1ELi1ELi64ELi32ELi32ELi0EEviiiPT_S1_S1_ii_param_7];
	setp.lt.s32 	%p18, %r957, 2;
	@%p18 bra 	$L__BB32_23;
	add.s32 	%r399, %r68, 1;
	setp.lt.s32 	%p19, %r399, %r11;
	selp.b32 	%r400, 0, %r11, %p19;
	sub.s32 	%r401, %r69, %r400;
	shl.b32 	%r402, %r401, 2;
	mov.u32 	%r403, _ZZ9cuda_gemmIiLi128ELi1ELi1ELi64ELi32ELi32ELi0EEviiiPT_S1_S1_iiE3Ash;
	add.s32 	%r404, %r403, %r402;
	ld.shared.u32 	%r1094, [%r404+4];
$L__BB32_23:
	ld.param.u32 	%r958, [_Z9cuda_gemmIiLi128ELi1ELi1ELi64ELi32ELi32ELi0EEviiiPT_S1_S1_ii_param_7];
	setp.lt.s32 	%p20, %r958, 3;
	@%p20 bra 	$L__BB32_25;
	add.s32 	%r406, %r68, 2;
	setp.lt.s32 	%p21, %r406, %r11;
	selp.b32 	%r407, 0, %r11, %p21;
	sub.s32 	%r408, %r69, %r407;
	shl.b32 	%r409, %r408, 2;
	mov.u32 	%r410, _ZZ9cuda_gemmIiLi128ELi1ELi1ELi64ELi32ELi32ELi0EEviiiPT_S1_S1_iiE3Ash;
	add.s32 	%r411, %r410, %r409;
	ld.shared.u32 	%r1095, [%r411+8];
$L__BB32_25:
	ld.param.u32 	%r959, [_Z9cuda_gemmIiLi128ELi1ELi1ELi64ELi32ELi32ELi0EEviiiPT_S1_S1_ii_param_7];
	setp.lt.s32 	%p22, %r959, 4;
	@%p22 bra 	$L__BB32_27;
	add.s32 	%r413, %r68, 3;
	setp.lt.s32 	%p23, %r413, %r11;
	selp.b32 	%r414, 0, %r11, %p23;
	sub.s32 	%r415, %r69, %r414;
	shl.b32 	%r416, %r415, 2;
	mov.u32 	%r417, _ZZ9cuda_gemmIiLi128ELi1ELi1ELi64ELi32ELi32ELi0EEviiiPT_S1_S1_iiE3Ash;
	add.s32 	%r418, %r417, %r416;
	ld.shared.u32 	%r1096, [%r418+12];
$L__BB32_27:
	ld.param.u32 	%r960, [_Z9cuda_gemmIiLi128ELi1ELi1ELi64ELi32ELi32ELi0EEviiiPT_S1_S1_ii_param_7];
	setp.lt.s32 	%p24, %r960, 5;
	@%p24 bra 	$L__BB32_29;
	add.s32 	%r420, %r68, 4;
	setp.lt.s32 	%p25, %r420, %r11;
	selp.b32 	%r421, 0, %r11, %p25;
	sub.s32 	%r422, %r69, %r421;
	shl.b32 	%r423, %r422, 2;
	mov.u32 	%r424, _ZZ9cuda_gemmIiLi128ELi1ELi1ELi64ELi32ELi32ELi0EEviiiPT_S1_S1_iiE3Ash;
	add.s32 	%r425, %r424, %r423;
	ld.shared.u32 	%r1097, [%r425+16];
$L__BB32_29:
	ld.param.u32 	%r961, [_Z9cuda_gemmIiLi128ELi1ELi1ELi64ELi32ELi32ELi0EEviiiPT_S1_S1_ii_param_7];
	setp.lt.s32 	%p26, %r961, 6;
	@%p26 bra 	$L__BB32_31;
	add.s32 	%r427, %r68, 5;
	setp.lt.s32 	%p27, %r427, %r11;
	selp.b32 	%r428, 0, %r11, %p27;
	sub.s32 	%r429, %r69, %r428;
	shl.b32 	%r430, %r429, 2;
	mov.u32 	%r431, _ZZ9cuda_gemmIiLi128ELi1ELi1ELi64ELi32ELi32ELi0EEviiiPT_S1_S1_iiE3Ash;
	add.s32 	%r432, %r431, %r430;
	ld.shared.u32 	%r1098, [%r432+20];
$L__BB32_31:
	ld.param.u32 	%r962, [_Z9cuda_gemmIiLi128ELi1ELi1ELi64ELi32ELi32ELi0EEviiiPT_S1_S1_ii_param_7];
	setp.lt.s32 	%p28, %r962, 7;
	@%p28 bra 	$L__BB32_33;
	add.s32 	%r434, %r68, 6;
	setp.lt.s32 	%p29, %r434, %r11;
	selp.b32 	%r435, 0, %r11, %p29;
	sub.s32 	%r436, %r69, %r435;
	shl.b32 	%r437, %r436, 2;
	mov.u32 	%r438, _ZZ9cuda_gemmIiLi128ELi1ELi1ELi64ELi32ELi32ELi0EEviiiPT_S1_S1_iiE3Ash;
	add.s32 	%r439, %r438, %r437;
	ld.shared.u32 	%r1099, [%r439+24];
$L__BB32_33:
	ld.param.u32 	%r963, [_Z9cuda_gemmIiLi128ELi1ELi1ELi64ELi32ELi32ELi0EEviiiPT_S1_S1_ii_param_7];
	setp.lt.s32 	%p30, %r963, 8;
	@%p30 bra 	$L__BB32_35;
	add.s32 	%r441, %r68, 7;
	setp.lt.s32 	%p31, %r441, %r11;
	selp.b32 	%r442, 0, %r11, %p31;
	sub.s32 	%r443, %r69, %r442;
	shl.b32 	%r444, %r443, 2;
	mov.u32 	%r445, _ZZ9cuda_gemmIiLi128ELi1ELi1ELi64ELi32ELi32ELi0EEviiiPT_S1_S1_iiE3Ash;
	add.s32 	%r446, %r445, %r444;
	ld.shared.u32 	%r1100, [%r446+28];
$L__BB32_35:
	ld.param.u32 	%r964, [_Z9cuda_gemmIiLi128ELi1ELi1ELi64ELi32ELi32ELi0EEviiiPT_S1_S1_ii_param_7];
	setp.lt.s32 	%p32, %r964, 9;
	@%p32 bra 	$L__BB32_37;
	add.s32 	%r448, %r68, 8;
	setp.lt.s32 	%p33, %r448, %r11;
	selp.b32 	%r449, 0, %r11, %p33;
	sub.s32 	%r450, %r69, %r449;
	shl.b32 	%r451, %r450, 2;
	mov.u32 	%r452, _ZZ9cuda_gemmIiLi128ELi1ELi1ELi64ELi32ELi32ELi0EEviiiPT_S1_S1_iiE3Ash;
	add.s32 	%r453, %r452, %r451;
	ld.shared.u32 	%r1101, [%r453+32];
$L__BB32_37:
	ld.param.u32 	%r965, [_Z9cuda_gemmIiLi128ELi1ELi1ELi64ELi32ELi32ELi0EEviiiPT_S1_S1_ii_param_7];
	setp.lt.s32 	%p34, %r965, 10;
	@%p34 bra 	$L__BB32_39;
	add.s32 	%r455, %r68, 9;
	setp.lt.s32 	%p35, %r455, %r11;
	selp.b32 	%r456, 0, %r11, %p35;
	sub.s32 	%r457, %r69, %r456;
	shl.b32 	%r458, %r457, 2;
	mov.u32 	%r459, _ZZ9cuda_gemmIiLi128ELi1ELi1ELi64ELi32ELi32ELi0EEviiiPT_S1_S1_iiE3Ash;
	add.s32 	%r460, %r459, %r458;
	ld.shared.u32 	%r1102, [%r460+36];
$L__BB32_39:
	ld.param.u32 	%r966, [_Z9cuda_gemmIiLi128ELi1ELi1ELi64ELi32ELi32ELi0EEviiiPT_S1_S1_ii_param_7];
	setp.lt.s32 	%p36, %r966, 11;
	@%p36 bra 	$L__BB32_41;
	add.s32 	%r462, %r68, 10;
	setp.lt.s32 	%p37, %r462, %r11;
	selp.b32 	%r463, 0, %r11, %p37;
	sub.s32 	%r464, %r69, %r463;
	shl.b32 	%r465, %r464, 2;
	mov.u32 	%r466, _ZZ9cuda_gemmIiLi128ELi1ELi1ELi64ELi32ELi32ELi0EEviiiPT_S1_S1_iiE3Ash;
	add.s32 	%r467, %r466, %r465;
	ld.shared.u32 	%r1103, [%r467+40];
$L__BB32_41:
	ld.param.u32 	%r967, [_Z9cuda_gemmIiLi128ELi1ELi1ELi64ELi32ELi32ELi0EEviiiPT_S1_S1_ii_param_7];
	setp.lt.s32 	%p38, %r967, 12;
	@%p38 bra 	$L__BB32_43;
	add.s32 	%r469, %r68, 11;
	setp.lt.s32 	%p39, %r469, %r11;
	selp.b32 	%r470, 0, %r11, %p39;
	sub.s32 	%r471, %r69, %r470;
	shl.b32 	%r472, %r471, 2;
	mov.u32 	%r473, _ZZ9cuda_gemmIiLi128ELi1ELi1ELi64ELi32ELi32ELi0EEviiiPT_S1_S1_iiE3Ash;
	add.s32 	%r474, %r473, %r472;
	ld.shared.u32 	%r1104, [%r474+44];
$L__BB32_43:
	ld.param.u32 	%r968, [_Z9cuda_gemmIiLi128ELi1ELi1ELi64ELi32ELi32ELi0EEviiiPT_S1_S1_ii_param_7];
	setp.lt.s32 	%p40, %r968, 13;
	@%p40 bra 	$L__BB32_45;
	add.s32 	%r476, %r68, 12;
	setp.lt.s32 	%p41, %r476, %r11;
	selp.b32 	%r477, 0, %r11, %p41;
	sub.s32 	%r478, %r69, %r477;
	shl.b32 	%r479, %r478, 2;
	mov.u32 	%r480, _ZZ9cuda_gemmIiLi128ELi1ELi1ELi64ELi32ELi32ELi0EEviiiPT_S1_S1_iiE3Ash;
	add.s32 	%r481, %r480, %r479;
	ld.shared.u32 	%r1105, [%r481+48];
$L__BB32_45:
	ld.param.u32 	%r969, [_Z9cuda_gemmIiLi128ELi1ELi1ELi64ELi32ELi32ELi0EEviiiPT_S1_S1_ii_param_7];
	setp.lt.s32 	%p42, %r969, 14;
	@%p42 bra 	$L__BB32_47;
	add.s32 	%r483, %r68, 13;
	setp.lt.s32 	%p43, %r483, %r11;
	selp.b32 	%r484, 0, %r11, %p43;
	sub.s32 	%r485, %r69, %r484;
	shl.b32 	%r486, %r485, 2;
	mov.u32 	%r487, _ZZ9cuda_gemmIiLi128ELi1ELi1ELi64ELi32ELi32ELi0EEviiiPT_S1_S1_iiE3Ash;
	add.s32 	%r488, %r487, %r486;
	ld.shared.u32 	%r1106, [%r488+52];
$L__BB32_47:
	ld.param.u32 	%r970, [_Z9cuda_gemmIiLi128ELi1ELi1ELi64ELi32ELi32ELi0EEviiiPT_S1_S1_ii_param_7];
	setp.lt.s32 	%p44, %r970, 15;
	@%p44 bra 	$L__BB32_49;
	add.s32 	%r490, %r68, 14;
	setp.lt.s32 	%p45, %r490, %r11;
	selp.b32 	%r491, 0, %r11, %p45;
	sub.s32 	%r492, %r69, %r491;
	shl.b32 	%r493, %r492, 2;
	mov.u32 	%r494, _ZZ9cuda_gemmIiLi128ELi1ELi1ELi64ELi32ELi32ELi0EEviiiPT_S1_S1_iiE3Ash;
	add.s32 	%r495, %r494, %r493;
	ld.shared.u32 	%r1107, [%r495+56];
$L__BB32_49:
	ld.param.u32 	%r971, [_Z9cuda_gemmIiLi128ELi1ELi1ELi64ELi32ELi32ELi0EEviiiPT_S1_S1_ii_param_7];
	setp.lt.s32 	%p46, %r971, 16;
	@%p46 bra 	$L__BB32_51;
	add.s32 	%r497, %r68, 15;
	setp.lt.s32 	%p47, %r497, %r11;
	selp.b32 	%r498, 0, %r11, %p47;
	sub.s32 	%r499, %r69, %r498;
	shl.b32 	%r500, %r499, 2;
	mov.u32 	%r501, _ZZ9cuda_gemmIiLi128ELi1ELi1ELi64ELi32ELi32ELi0EEviiiPT_S1_S1_iiE3Ash;
	add.s32 	%r502, %r501, %r500;
	ld.shared.u32 	%r1108, [%r502+60];
$L__BB32_51:
	ld.param.u32 	%r972, [_Z9cuda_gemmIiLi128ELi1ELi1ELi64ELi32ELi32ELi0EEviiiPT_S1_S1_ii_param_7];
	setp.lt.s32 	%p48, %r972, 17;
	@%p48 bra 	$L__BB32_53;
	add.s32 	%r504, %r68, 16;
	setp.lt.s32 	%p49, %r504, %r11;
	selp.b32 	%r505, 0, %r11, %p49;
	sub.s32 	%r506, %r69, %r505;
	shl.b32 	%r507, %r506, 2;
	mov.u32 	%r508, _ZZ9cuda_gemmIiLi128ELi1ELi1ELi64ELi32ELi32ELi0EEviiiPT_S1_S1_iiE3Ash;
	add.s32 	%r509, %r508, %r507;
	ld.shared.u32 	%r1109, [%r509+64];
$L__BB32_53:
	ld.param.u32 	%r973, [_Z9cuda_gemmIiLi128ELi1ELi1ELi64ELi32ELi32ELi0EEviiiPT_S1_S1_ii_param_7];
	setp.lt.s32 	%p50, %r973, 18;
	@%p50 bra 	$L__BB32_55;
	add.s32 	%r511, %r68, 17;
	setp.lt.s32 	%p51, %r511, %r11;
	selp.b32 	%r512, 0, %r11, %p51;
	sub.s32 	%r513, %r69, %r512;
	shl.b32 	%r514, %r513, 2;
	mov.u32 	%r515, _ZZ9cuda_gemmIiLi128ELi1ELi1ELi64ELi32ELi32ELi0EEviiiPT_S1_S1_iiE3Ash;
	add.s32 	%r516, %r515, %r514;
	ld.shared.u32 	%r1110, [%r516+68];
$L__BB32_55:
	ld.param.u32 	%r974, [_Z9cuda_gemmIiLi128ELi1ELi1ELi64ELi32ELi32ELi0EEviiiPT_S1_S1_ii_param_7];
	setp.lt.s32 	%p52, %r974, 19;
	@%p52 bra 	$L__BB32_57;
	add.s32 	%r518, %r68, 18;
	setp.lt.s32 	%p53, %r518, %r11;
	selp.b32 	%r519, 0, %r11, %p53;
	sub.s32 	%r520, %r69, %r519;
	shl.b32 	%r521, %r520, 2;
	mov.u32 	%r522, _ZZ9cuda_gemmIiLi128ELi1ELi1ELi64ELi32ELi32ELi0EEviiiPT_S1_S1_iiE3Ash;
	add.s32 	%r523, %r522, %r521;
	ld.shared.u32 	%r1111, [%r523+72];
$L__BB32_57:
	ld.param.u32 	%r975, [_Z9cuda_gemmIiLi128ELi1ELi1ELi64ELi32ELi32ELi0EEviiiPT_S1_S1_ii_param_7];
	setp.lt.s32 	%p54, %r975, 20;
	@%p54 bra 	$L__BB32_59;
	add.s32 	%r525, %r68, 19;
	setp.lt.s32 	%p55, %r525, %r11;
	selp.b32 	%r526, 0, %r11, %p55;
	sub.s32 	%r527, %r69, %r526;
	shl.b32 	%r528, %r527, 2;
	mov.u32 	%r529, _ZZ9cuda_gemmIiLi128ELi1ELi1ELi64ELi32ELi32ELi0EEviiiPT_S1_S1_iiE3Ash;
	add.s32 	%r530, %r529, %r528;
	ld.shared.u32 	%r1112, [%r530+76];
$L__BB32_59:
	ld.param.u32 	%r976, [_Z9cuda_gemmIiLi128ELi1ELi1ELi64ELi32ELi32ELi0EEviiiPT_S1_S1_ii_param_7];
	setp.lt.s32 	%p56, %r976, 21;
	@%p56 bra 	$L__BB32_61;
	add.s32 	%r532, %r68, 20;
	setp.lt.s32 	%p57, %r532, %r11;
	selp.b32 	%r533, 0, %r11, %p57;
	sub.s32 	%r534, %r69, %r533;
	shl.b32 	%r535, %r534, 2;
	mov.u32 	%r536, _ZZ9cuda_gemmIiLi128ELi1ELi1ELi64ELi32ELi32ELi0EEviiiPT_S1_S1_iiE3Ash;
	add.s32 	%r537, %r536, %r535;
	ld.shared.u32 	%r1113, [%r537+80];
$L__BB32_61:
	ld.param.u32 	%r977, [_Z9cuda_gemmIiLi128ELi1ELi1ELi64ELi32ELi32ELi0EEviiiPT_S1_S1_ii_param_7];
	setp.lt.s32 	%p58, %r977, 22;
	@%p58 bra 	$L__BB32_63;
	add.s32 	%r539, %r68, 21;
	setp.lt.s32 	%p59, %r539, %r11;
	selp.b32 	%r540, 0, %r11, %p59;
	sub.s32 	%r541, %r69, %r540;
	shl.b32 	%r542, %r541, 2;
	mov.u32 	%r543, _ZZ9cuda_gemmIiLi128ELi1ELi1ELi64ELi32ELi32ELi0EEviiiPT_S1_S1_iiE3Ash;
	add.s32 	%r544, %r543, %r542;
	ld.shared.u32 	%r1114, [%r544+84];
$L__BB32_63:
	ld.param.u32 	%r978, [_Z9cuda_gemmIiLi128ELi1ELi1ELi64ELi32ELi32ELi0EEviiiPT_S1_S1_ii_param_7];
	setp.lt.s32 	%p60, %r978, 23;
	@%p60 bra 	$L__BB32_65;
	add.s32 	%r546, %r68, 22;
	setp.lt.s32 	%p61, %r546, %r11;
	selp.b32 	%r547, 0, %r11, %p61;
	sub.s32 	%r548, %r69, %r547;
	shl.b32 	%r549, %r548, 2;
	mov.u32 	%r550, _ZZ9cuda_gemmIiLi128ELi1ELi1ELi64ELi32ELi32ELi0EEviiiPT_S1_S1_iiE3Ash;
	add.s32 	%r551, %r550, %r549;
	ld.shared.u32 	%r1115, [%r551+88];
$L__BB32_65:
	ld.param.u32 	%r979, [_Z9cuda_gemmIiLi128ELi1ELi1ELi64ELi32ELi32ELi0EEviiiPT_S1_S1_ii_param_7];
	setp.lt.s32 	%p62, %r979, 24;
	@%p62 bra 	$L__BB32_67;
	add.s32 	%r553, %r68, 23;
	setp.lt.s32 	%p63, %r553, %r11;
	selp.b32 	%r554, 0, %r11, %p63;
	sub.s32 	%r555, %r69, %r554;
	shl.b32 	%r556, %r555, 2;
	mov.u32 	%r557, _ZZ9cuda_gemmIiLi128ELi1ELi1ELi64ELi32ELi32ELi0EEviiiPT_S1_S1_iiE3Ash;
	add.s32 	%r558, %r557, %r556;
	ld.shared.u32 	%r1116, [%r558+92];
$L__BB32_67:
	ld.param.u32 	%r980, [_Z9cuda_gemmIiLi128ELi1ELi1ELi64ELi32ELi32ELi0EEviiiPT_S1_S1_ii_param_7];
	setp.lt.s32 	%p64, %r980, 25;
	@%p64 bra 	$L__BB32_69;
	add.s32 	%r560, %r68, 24;
	setp.lt.s32 	%p65, %r560, %r11;
	selp.b32 	%r561, 0, %r11, %p65;
	sub.s32 	%r562, %r69, %r561;
	shl.b32 	%r563, %r562, 2;
	mov.u32 	%r564, _ZZ9cuda_gemmIiLi128ELi1ELi1ELi64ELi32ELi32ELi0EEviiiPT_S1_S1_iiE3Ash;
	add.s32 	%r565, %r564, %r563;
	ld.shared.u32 	%r1117, [%r565+96];
$L__BB32_69:
	ld.param.u32 	%r981, [_Z9cuda_gemmIiLi128ELi1ELi1ELi64ELi32ELi32ELi0EEviiiPT_S1_S1_ii_param_7];
	setp.lt.s32 	%p66, %r981, 26;
	@%p66 bra 	$L__BB32_71;
	add.s32 	%r567, %r68, 25;
	setp.lt.s32 	%p67, %r567, %r11;
	selp.b32 	%r568, 0, %r11, %p67;
	sub.s32 	%r569, %r69, %r568;
	shl.b32 	%r570, %r569, 2;
	mov.u32 	%r571, _ZZ9cuda_gemmIiLi128ELi1ELi1ELi64ELi32ELi32ELi0EEviiiPT_S1_S1_iiE3Ash;
	add.s32 	%r572, %r571, %r570;
	ld.shared.u32 	%r1118, [%r572+100];
$L__BB32_71:
	ld.param.u32 	%r982, [_Z9cuda_gemmIiLi128ELi1ELi1ELi64ELi32ELi32ELi0EEviiiPT_S1_S1_ii_param_7];
	setp.lt.s32 	%p68, %r982, 27;
	@%p68 bra 	$L__BB32_73;
	add.s32 	%r574, %r68, 26;
	setp.lt.s32 	%p69, %r574, %r11;
	selp.b32 	%r575, 0, %r11, %p69;
	sub.s32 	%r576, %r69, %r575;
	shl.b32 	%r577, %r576, 2;
	mov.u32 	%r578, _ZZ9cuda_gemmIiLi128ELi1ELi1ELi64ELi32ELi32ELi0EEviiiPT_S1_S1_iiE3Ash;
	add.s32 	%r579, %r578, %r577;
	ld.shared.u32 	%r1119, [%r579+104];
$L__BB32_73:
	ld.param.u32 	%r983, [_Z9cuda_gemmIiLi128ELi1ELi1ELi64ELi32ELi32ELi0EEviiiPT_S1_S1_ii_param_7];
	setp.lt.s32 	%p70, %r983, 28;
	@%p70 bra 	$L__BB32_75;
	add.s32 	%r581, %r68, 27;
	setp.lt.s32 	%p71, %r581, %r11;
	selp.b32 	%r582, 0, %r11, %p71;
	sub.s32 	%r583, %r69, %r582;
	shl.b32 	%r584, %r583, 2;
	mov.u32 	%r585, _ZZ9cuda_gemmIiLi128ELi1ELi1ELi64ELi32ELi32ELi0EEviiiPT_S1_S1_iiE3Ash;
	add.s32 	%r586, %r585, %r584;
	ld.shared.u32 	%r1120, [%r586+108];
$L__BB32_75:
	ld.param.u32 	%r984, [_Z9cuda_gemmIiLi128ELi1ELi1ELi64ELi32ELi32ELi0EEviiiPT_S1_S1_ii_param_7];
	setp.lt.s32 	%p72, %r984, 29;
	@%p72 bra 	$L__BB32_77;
	add.s32 	%r588, %r68, 28;
	setp.lt.s32 	%p73, %r588, %r11;
	selp.b32 	%r589, 0, %r11, %p73;
	sub.s32 	%r590, %r69, %r589;
	shl.b32 	%r591, %r590, 2;
	mov.u32 	%r592, _ZZ9cuda_gemmIiLi128ELi1ELi1ELi64ELi32ELi32ELi0EEviiiPT_S1_S1_iiE3Ash;
	add.s32 	%r593, %r592, %r591;
	ld.shared.u32 	%r1121, [%r593+112];
$L__BB32_77:
	ld.param.u32 	%r985, [_Z9cuda_gemmIiLi128ELi1ELi1ELi64ELi32ELi32ELi0EEviiiPT_S1_S1_ii_param_7];
	setp.lt.s32 	%p74, %r985, 30;
	@%p74 bra 	$L__BB32_79;
	add.s32 	%r595, %r68, 29;
	setp.lt.s32 	%p75, %r595, %r11;
	selp.b32 	%r596, 0, %r11, %p75;
	sub.s32 	%r597, %r69, %r596;
	shl.b32 	%r598, %r597, 2;
	mov.u32 	%r599, _ZZ9cuda_gemmIiLi128ELi1ELi1ELi64ELi32ELi32ELi0EEviiiPT_S1_S1_iiE3Ash;
	add.s32 	%r600, %r599, %r598;
	ld.shared.u32 	%r1122, [%r600+116];
$L__BB32_79:
	ld.param.u32 	%r986, [_Z9cuda_gemmIiLi128ELi1ELi1ELi64ELi32ELi32ELi0EEviiiPT_S1_S1_ii_param_7];
	setp.lt.s32 	%p76, %r986, 31;
	@%p76 bra 	$L__BB32_81;
	add.s32 	%r602, %r68, 30;
	setp.lt.s32 	%p77, %r602, %r11;
	selp.b32 	%r603, 0, %r11, %p77;
	sub.s32 	%r604, %r69, %r603;
	shl.b32 	%r605, %r604, 2;
	mov.u32 	%r606, _ZZ9cuda_gemmIiLi128ELi1ELi1ELi64ELi32ELi32ELi0EEviiiPT_S1_S1_iiE3Ash;
	add.s32 	%r607, %r606, %r605;
	ld.shared.u32 	%r1123, [%r607+120];
$L__BB32_81:
	ld.param.u32 	%r987, [_Z9cuda_gemmIiLi128ELi1ELi1ELi64ELi32ELi32ELi0EEviiiPT_S1_S1_ii_param_7];
	setp.lt.s32 	%p78, %r987, 32;
	@%p78 bra 	$L__BB32_83;
	add.s32 	%r609, %r68, 31;
	setp.lt.s32 	%p79, %r609, %r11;
	selp.b32 	%r610, 0, %r11, %p79;
	sub.s32 	%r611, %r69, %r610;
	shl.b32 	%r612, %r611, 2;
	mov.u32 	%r613, _ZZ9cuda_gemmIiLi128ELi1ELi1ELi64ELi32ELi32ELi0EEviiiPT_S1_S1_iiE3Ash;
	add.s32 	%r614, %r613, %r612;
	ld.shared.u32 	%r1124, [%r614+124];
$L__BB32_83:
	ld.param.u32 	%r951, [_Z9cuda_gemmIiLi128ELi1ELi1ELi64ELi32ELi32ELi0EEviiiPT_S1_S1_ii_param_6];
	setp.ge.s32 	%p80, %r1125, %r951;
	@%p80 bra 	$L__BB32_213;
	ld.param.u32 	%r988, [_Z9cuda_gemmIiLi128ELi1ELi1ELi64ELi32ELi32ELi0EEviiiPT_S1_S1_ii_param_7];
	add.s32 	%r615, %r68, 1;
	setp.lt.s32 	%p81, %r615, %r11;
	selp.b32 	%r616, 0, %r11, %p81;
	sub.s32 	%r134, %r68, %r616;
	add.s32 	%r617, %r68, 2;
	setp.lt.s32 	%p82, %r617, %r11;
	selp.b32 	%r618, 0, %r11, %p82;
	sub.s32 	%r135, %r68, %r618;
	add.s32 	%r619, %r68, 3;
	setp.lt.s32 	%p83, %r619, %r11;
	selp.b32 	%r620, 0, %r11, %p83;
	sub.s32 	%r136, %r68, %r620;
	add.s32 	%r621, %r68, 4;
	setp.lt.s32 	%p84, %r621, %r11;
	selp.b32 	%r622, 0, %r11, %p84;
	sub.s32 	%r137, %r68, %r622;
	add.s32 	%r623, %r68, 5;
	setp.lt.s32 	%p85, %r623, %r11;
	selp.b32 	%r624, 0, %r11, %p85;
	sub.s32 	%r138, %r68, %r624;
	add.s32 	%r625, %r68, 6;
	setp.lt.s32 	%p86, %r625, %r11;
	selp.b32 	%r626, 0, %r11, %p86;
	sub.s32 	%r139, %r68, %r626;
	add.s32 	%r627, %r68, 7;
	setp.lt.s32 	%p87, %r627, %r11;
	selp.b32 	%r628, 0, %r11, %p87;
	sub.s32 	%r140, %r68, %r628;
	add.s32 	%r629, %r68, 8;
	setp.lt.s32 	%p88, %r629, %r11;
	selp.b32 	%r630, 0, %r11, %p88;
	sub.s32 	%r141, %r68, %r630;
	add.s32 	%r631, %r68, 9;
	setp.lt.s32 	%p89, %r631, %r11;
	selp.b32 	%r632, 0, %r11, %p89;
	sub.s32 	%r142, %r68, %r632;
	add.s32 	%r633, %r68, 10;
	setp.lt.s32 	%p90, %r633, %r11;
	selp.b32 	%r634, 0, %r11, %p90;
	sub.s32 	%r143, %r68, %r634;
	add.s32 	%r635, %r68, 11;
	setp.lt.s32 	%p91, %r635, %r11;
	selp.b32 	%r636, 0, %r11, %p91;
	sub.s32 	%r144, %r68, %r636;
	add.s32 	%r637, %r68, 12;
	setp.lt.s32 	%p92, %r637, %r11;
	selp.b32 	%r638, 0, %r11, %p92;
	sub.s32 	%r145, %r68, %r638;
	add.s32 	%r639, %r68, 13;
	setp.lt.s32 	%p93, %r639, %r11;
	selp.b32 	%r640, 0, %r11, %p93;
	sub.s32 	%r146, %r68, %r640;
	add.s32 	%r641, %r68, 14;
	setp.lt.s32 	%p94, %r641, %r11;
	selp.b32 	%r642, 0, %r11, %p94;
	sub.s32 	%r147, %r68, %r642;
	add.s32 	%r643, %r68, 15;
	setp.lt.s32 	%p95, %r643, %r11;
	selp.b32 	%r644, 0, %r11, %p95;
	sub.s32 	%r148, %r68, %r644;
	add.s32 	%r645, %r68, 16;
	setp.lt.s32 	%p96, %r645, %r11;
	selp.b32 	%r646, 0, %r11, %p96;
	sub.s32 	%r149, %r68, %r646;
	add.s32 	%r647, %r68, 17;
	setp.lt.s32 	%p97, %r647, %r11;
	selp.b32 	%r648, 0, %r11, %p97;
	sub.s32 	%r150, %r68, %r648;
	add.s32 	%r649, %r68, 18;
	setp.lt.s32 	%p98, %r649, %r11;
	selp.b32 	%r650, 0, %r11, %p98;
	sub.s32 	%r151, %r68, %r650;
	add.s32 	%r651, %r68, 19;
	setp.lt.s32 	%p99, %r651, %r11;
	selp.b32 	%r652, 0, %r11, %p99;
	sub.s32 	%r152, %r68, %r652;
	add.s32 	%r653, %r68, 20;
	setp.lt.s32 	%p100, %r653, %r11;
	selp.b32 	%r654, 0, %r11, %p100;
	sub.s32 	%r153, %r68, %r654;
	add.s32 	%r655, %r68, 21;
	setp.lt.s32 	%p101, %r655, %r11;
	selp.b32 	%r656, 0, %r11, %p101;
	sub.s32 	%r154, %r68, %r656;
	add.s32 	%r657, %r68, 22;
	setp.lt.s32 	%p102, %r657, %r11;
	selp.b32 	%r658, 0, %r11, %p102;
	sub.s32 	%r155, %r68, %r658;
	add.s32 	%r659, %r68, 23;
	setp.lt.s32 	%p103, %r659, %r11;
	selp.b32 	%r660, 0, %r11, %p103;
	sub.s32 	%r156, %r68, %r660;
	add.s32 	%r661, %r68, 24;
	setp.lt.s32 	%p104, %r661, %r11;
	selp.b32 	%r662, 0, %r11, %p104;
	sub.s32 	%r157, %r68, %r662;
	add.s32 	%r663, %r68, 25;
	setp.lt.s32 	%p105, %r663, %r11;
	selp.b32 	%r664, 0, %r11, %p105;
	sub.s32 	%r158, %r68, %r664;
	add.s32 	%r665, %r68, 26;
	setp.lt.s32 	%p106, %r665, %r11;
	selp.b32 	%r666, 0, %r11, %p106;
	sub.s32 	%r159, %r68, %r666;
	add.s32 	%r667, %r68, 27;
	setp.lt.s32 	%p107, %r667, %r11;
	selp.b32 	%r668, 0, %r11, %p107;
	sub.s32 	%r160, %r68, %r668;
	add.s32 	%r669, %r68, 28;
	setp.lt.s32 	%p108, %r669, %r11;
	selp.b32 	%r670, 0, %r11, %p108;
	sub.s32 	%r161, %r68, %r670;
	add.s32 	%r671, %r68, 29;
	setp.lt.s32 	%p109, %r671, %r11;
	selp.b32 	%r672, 0, %r11, %p109;
	sub.s32 	%r162, %r68, %r672;
	add.s32 	%r673, %r68, 30;
	setp.lt.s32 	%p110, %r673, %r11;
	selp.b32 	%r674, 0, %r11, %p110;
	sub.s32 	%r163, %r68, %r674;
	add.s32 	%r675, %r68, 31;
	setp.lt.s32 	%p111, %r675, %r11;
	selp.b32 	%r676, 0, %r11, %p111;
	sub.s32 	%r164, %r68, %r676;
	setp.lt.s32 	%p112, %r623, %r988;
	selp.b32 	%r677, 0, %r988, %p112;
	sub.s32 	%r165, %r623, %r677;
	setp.lt.s32 	%p113, %r625, %r988;
	selp.b32 	%r678, 0, %r988, %p113;
	sub.s32 	%r166, %r625, %r678;
	setp.lt.s32 	%p114, %r629, %r988;
	selp.b32 	%r679, 0, %r988, %p114;
	sub.s32 	%r167, %r629, %r679;
	setp.lt.s32 	%p115, %r639, %r988;
	selp.b32 	%r680, 0, %r988, %p115;
	sub.s32 	%r168, %r639, %r680;
	setp.lt.s32 	%p116, %r643, %r988;
	selp.b32 	%r681, 0, %r988, %p116;
	sub.s32 	%r169, %r643, %r681;
	setp.lt.s32 	%p117, %r647, %r988;
	selp.b32 	%r682, 0, %r988, %p117;
	sub.s32 	%r170, %r647, %r682;
	setp.lt.s32 	%p118, %r665, %r988;
	selp.b32 	%r683, 0, %r988, %p118;
	sub.s32 	%r171, %r665, %r683;
	setp.lt.s32 	%p119, %r669, %r988;
	selp.b32 	%r684, 0, %r988, %p119;
	sub.s32 	%r172, %r669, %r684;
	div.u32 	%r173, %r9, %r6;
	shl.b32 	%r690, %r134, 2;
	shl.b32 	%r693, %r135, 2;
	shl.b32 	%r696, %r136, 2;
	shl.b32 	%r699, %r137, 2;
	shl.b32 	%r702, %r138, 2;
	shl.b32 	%r705, %r139, 2;
	shl.b32 	%r708, %r140, 2;
	shl.b32 	%r711, %r141, 2;
	shl.b32 	%r714, %r142, 2;
	shl.b32 	%r717, %r143, 2;
	shl.b32 	%r720, %r144, 2;
	shl.b32 	%r723, %r145, 2;
	shl.b32 	%r726, %r146, 2;
	shl.b32 	%r729, %r147, 2;
	shl.b32 	%r732, %r148, 2;
	shl.b32 	%r735, %r149, 2;
	shl.b32 	%r738, %r150, 2;
	shl.b32 	%r741, %r151, 2;
	shl.b32 	%r744, %r152, 2;
	shl.b32 	%r747, %r153, 2;
	shl.b32 	%r750, %r154, 2;
	shl.b32 	%r753, %r155, 2;
	shl.b32 	%r756, %r156, 2;
	shl.b32 	%r759, %r157, 2;
	shl.b32 	%r762, %r158, 2;
	shl.b32 	%r765, %r159, 2;
	shl.b32 	%r768, %r160, 2;
	shl.b32 	%r771, %r161, 2;
	shl.b32 	%r774, %r162, 2;
	shl.b32 	%r777, %r163, 2;
	shl.b32 	%r780, %r164, 2;
$L__BB32_85:
	ld.param.u32 	%r989, [_Z9cuda_gemmIiLi128ELi1ELi1ELi64ELi32ELi32ELi0EEviiiPT_S1_S1_ii_param_7];
	setp.gt.u32 	%p120, %r989, 32;
	mov.u32 	%r686, _ZZ9cuda_gemmIiLi128ELi1ELi1ELi64ELi32ELi32ELi0EEviiiPT_S1_S1_iiE11kron_fac_sh;
	mad.lo.s32 	%r175, %r1125, 132, %r686;
	shl.b32 	%r687, %r68, 2;
	add.s32 	%r688, %r175, %r687;
	ld.shared.u32 	%r176, [%r688];
	@%p120 bra 	$L__BB32_150;
	ld.param.u32 	%r1021, [_Z9cuda_gemmIiLi128ELi1ELi1ELi64ELi32ELi32ELi0EEviiiPT_S1_S1_ii_param_7];
	shl.b32 	%r784, %r1021, 8;
	sub.s32 	%r177, 8223, %r784;
	setp.eq.s32 	%p153, %r1021, 0;
	mov.b32 	%r1127, 0;
	@%p153 bra 	$L__BB32_88;
	ld.param.u32 	%r1022, [_Z9cuda_gemmIiLi128ELi1ELi1ELi64ELi32ELi32ELi0EEviiiPT_S1_S1_ii_param_7];
	setp.lt.s32 	%p154, %r68, %r1022;
	selp.b32 	%r785, 0, %r1022, %p154;
	sub.s32 	%r786, %r68, %r785;
	shfl.sync.idx.b32	%r787|%p155, %r176, %r786, %r177, -1;
	mul.lo.s32 	%r1127, %r787, %r1093;
$L__BB32_88:
	ld.param.u32 	%r1023, [_Z9cuda_gemmIiLi128ELi1ELi1ELi64ELi32ELi32ELi0EEviiiPT_S1_S1_ii_param_7];
	setp.lt.s32 	%p156, %r1023, 2;
	@%p156 bra 	$L__BB32_90;
	ld.param.u32 	%r1024, [_Z9cuda_gemmIiLi128ELi1ELi1ELi64ELi32ELi32ELi0EEviiiPT_S1_S1_ii_param_7];
	add.s32 	%r788, %r68, 1;
	setp.lt.s32 	%p157, %r788, %r1024;
	selp.b32 	%r789, 0, %r1024, %p157;
	sub.s32 	%r790, %r788, %r789;
	shfl.sync.idx.b32	%r791|%p158, %r176, %r790, %r177, -1;
	mad.lo.s32 	%r1127, %r791, %r1094, %r1127;
$L__BB32_90:
	ld.param.u32 	%r1025, [_Z9cuda_gemmIiLi128ELi1ELi1ELi64ELi32ELi32ELi0EEviiiPT_S1_S1_ii_param_7];
	setp.lt.s32 	%p159, %r1025, 3;
	@%p159 bra 	$L__BB32_92;
	ld.param.u32 	%r1026, [_Z9cuda_gemmIiLi128ELi1ELi1ELi64ELi32ELi32ELi0EEviiiPT_S1_S1_ii_param_7];
	add.s32 	%r792, %r68, 2;
	setp.lt.s32 	%p160, %r792, %r1026;
	selp.b32 	%r793, 0, %r1026, %p160;
	sub.s32 	%r794, %r792, %r793;
	shfl.sync.idx.b32	%r795|%p161, %r176, %r794, %r177, -1;
	mad.lo.s32 	%r1127, %r795, %r1095, %r1127;
$L__BB32_92:
	ld.param.u32 	%r1027, [_Z9cuda_gemmIiLi128ELi1ELi1ELi64ELi32ELi32ELi0EEviiiPT_S1_S1_ii_param_7];
	setp.lt.s32 	%p162, %r1027, 4;
	@%p162 bra 	$L__BB32_94;
	ld.param.u32 	%r1028, [_Z9cuda_gemmIiLi128ELi1ELi1ELi64ELi32ELi32ELi0EEviiiPT_S1_S1_ii_param_7];
	add.s32 	%r796, %r68, 3;
	setp.lt.s32 	%p163, %r796, %r1028;
	selp.b32 	%r797, 0, %r1028, %p163;
	sub.s32 	%r798, %r796, %r797;
	shfl.sync.idx.b32	%r799|%p164, %r176, %r798, %r177, -1;
	mad.lo.s32 	%r1127, %r799, %r1096, %r1127;
$L__BB32_94:
	ld.param.u32 	%r1029, [_Z9cuda_gemmIiLi128ELi1ELi1ELi64ELi32ELi32ELi0EEviiiPT_S1_S1_ii_param_7];
	setp.lt.s32 	%p165, %r1029, 5;
	@%p165 bra 	$L__BB32_96;
	ld.param.u32 	%r1030, [_Z9cuda_gemmIiLi128ELi1ELi1ELi64ELi32ELi32ELi0EEviiiPT_S1_S1_ii_param_7];
	add.s32 	%r800, %r68, 4;
	setp.lt.s32 	%p166, %r800, %r1030;
	selp.b32 	%r801, 0, %r1030, %p166;
	sub.s32 	%r802, %r800, %r801;
	shfl.sync.idx.b32	%r803|%p167, %r176, %r802, %r177, -1;
	mad.lo.s32 	%r1127, %r803, %r1097, %r1127;
$L__BB32_96:
	ld.param.u32 	%r1031, [_Z9cuda_gemmIiLi128ELi1ELi1ELi64ELi32ELi32ELi0EEviiiPT_S1_S1_ii_param_7];
	setp.lt.s32 	%p168, %r1031, 6;
	@%p168 bra 	$L__BB32_98;
	shfl.sync.idx.b32	%r804|%p169, %r176, %r165, %r177, -1;
	mad.lo.s32 	%r1127, %r804, %r1098, %r1127;
$L__BB32_98:
	ld.param.u32 	%r1032, [_Z9cuda_gemmIiLi128ELi1ELi1ELi64ELi32ELi32ELi0EEviiiPT_S1_S1_ii_param_7];
	setp.lt.s32 	%p170, %r1032, 7;
	@%p170 bra 	$L__BB32_100;
	shfl.sync.idx.b32	%r805|%p171, %r176, %r166, %r177, -1;
	mad.lo.s32 	%r1127, %r805, %r1099, %r1127;
$L__BB32_100:
	ld.param.u32 	%r1033, [_Z9cuda_gemmIiLi128ELi1ELi1ELi64ELi32ELi32ELi0EEviiiPT_S1_S1_ii_param_7];
	setp.lt.s32 	%p172, %r1033, 8;
	@%p172 bra 	$L__BB32_102;
	ld.param.u32 	%r1034, [_Z9cuda_gemmIiLi128ELi1ELi1ELi64ELi32ELi32ELi0EEviiiPT_S1_S1_ii_param_7];
	add.s32 	%r806, %r68, 7;
	setp.lt.s32 	%p173, %r806, %r1034;
	selp.b32 	%r807, 0, %r1034, %p173;
	sub.s32 	%r808, %r806, %r807;
	shfl.sync.idx.b32	%r809|%p174, %r176, %r808, %r177, -1;
	mad.lo.s32 	%r1127, %r809, %r1100, %r1127;
$L__BB32_102:
	ld.param.u32 	%r1035, [_Z9cuda_gemmIiLi128ELi1ELi1ELi64ELi32ELi32ELi0EEviiiPT_S1_S1_ii_param_7];
	setp.lt.s32 	%p175, %r1035, 9;
	@%p175 bra 	$L__BB32_104;
	shfl.sync.idx.b32	%r810|%p176, %r176, %r167, %r177, -1;
	mad.lo.s32 	%r1127, %r810, %r1101, %r1127;
$L__BB32_104:
	ld.param.u32 	%r1036, [_Z9cuda_gemmIiLi128ELi1ELi1ELi64ELi32ELi32ELi0EEviiiPT_S1_S1_ii_param_7];
	setp.lt.s32 	%p177, %r1036, 10;
	@%p177 bra 	$L__BB32_106;
	ld.param.u32 	%r1037, [_Z9cuda_gemmIiLi128ELi1ELi1ELi64ELi32ELi32ELi0EEviiiPT_S1_S1_ii_param_7];
	add.s32 	%r811, %r68, 9;
	setp.lt.s32 	%p178, %r811, %r1037;
	selp.b32 	%r812, 0, %r1037, %p178;
	sub.s32 	%r813, %r811, %r812;
	shfl.sync.idx.b32	%r814|%p179, %r176, %r813, %r177, -1;
	mad.lo.s32 	%r1127, %r814, %r1102, %r1127;
$L__BB32_106:
	ld.param.u32 	%r1038, [_Z9cuda_gemmIiLi128ELi1ELi1ELi64ELi32ELi32ELi0EEviiiPT_S1_S1_ii_param_7];
	setp.lt.s32 	%p180, %r1038, 11;
	@%p180 bra 	$L__BB32_108;
	ld.param.u32 	%r1039, [_Z9cuda_gemmIiLi128ELi1ELi1ELi64ELi32ELi32ELi0EEviiiPT_S1_S1_ii_param_7];
	add.s32 	%r815, %r68, 10;
	setp.lt.s32 	%p181, %r815, %r1039;
	selp.b32 	%r816, 0, %r1039, %p181;
	sub.s32 	%r817, %r815, %r816;
	shfl.sync.idx.b32	%r818|%p182, %r176, %r817, %r177, -1;
	mad.lo.s32 	%r1127, %r818, %r1103, %r1127;
$L__BB32_108:
	ld.param.u32 	%r1040, [_Z9cuda_gemmIiLi128ELi1ELi1ELi64ELi32ELi32ELi0EEviiiPT_S1_S1_ii_param_7];
	setp.lt.s32 	%p183, %r1040, 12;
	@%p183 bra 	$L__BB32_110;
	ld.param.u32 	%r1041, [_Z9cuda_gemmIiLi128ELi1ELi1ELi64ELi32ELi32ELi0EEviiiPT_S1_S1_ii_param_7];
	add.s32 	%r819, %r68, 11;
	setp.lt.s32 	%p184, %r819, %r1041;
	selp.b32 	%r820, 0, %r1041, %p184;
	sub.s32 	%r821, %r819, %r820;
	shfl.sync.idx.b32	%r822|%p185, %r176, %r821, %r177, -1;
	mad.lo.s32 	%r1127, %r822, %r1104, %r1127;
$L__BB32_110:
	ld.param.u32 	%r1042, [_Z9cuda_gemmIiLi128ELi1ELi1ELi64ELi32ELi32ELi0EEviiiPT_S1_S1_ii_param_7];
	setp.lt.s32 	%p186, %r1042, 13;
	@%p186 bra 	$L__BB32_112;
	ld.param.u32 	%r1043, [_Z9cuda_gemmIiLi128ELi1ELi1ELi64ELi32ELi32ELi0EEviiiPT_S1_S1_ii_param_7];
	add.s32 	%r823, %r68, 12;
	setp.lt.s32 	%p187, %r823, %r1043;
	selp.b32 	%r824, 0, %r1043, %p187;
	sub.s32 	%r825, %r823, %r824;
	shfl.sync.idx.b32	%r826|%p188, %r176, %r825, %r177, -1;
	mad.lo.s32 	%r1127, %r826, %r1105, %r1127;
$L__BB32_112:
	ld.param.u32 	%r1044, [_Z9cuda_gemmIiLi128ELi1ELi1ELi64ELi32ELi32ELi0EEviiiPT_S1_S1_ii_param_7];
	setp.lt.s32 	%p189, %r1044, 14;
	@%p189 bra 	$L__BB32_114;
	shfl.sync.idx.b32	%r827|%p190, %r176, %r168, %r177, -1;
	mad.lo.s32 	%r1127, %r827, %r1106, %r1127;
$L__BB32_114:
	ld.param.u32 	%r1045, [_Z9cuda_gemmIiLi128ELi1ELi1ELi64ELi32ELi32ELi0EEviiiPT_S1_S1_ii_param_7];
	setp.lt.s32 	%p191, %r1045, 15;
	@%p191 bra 	$L__BB32_116;
	ld.param.u32 	%r1046, [_Z9cuda_gemmIiLi128ELi1ELi1ELi64ELi32ELi32ELi0EEviiiPT_S1_S1_ii_param_7];
	add.s32 	%r828, %r68, 14;
	setp.lt.s32 	%p192, %r828, %r1046;
	selp.b32 	%r829, 0, %r1046, %p192;
	sub.s32 	%r830, %r828, %r829;
	shfl.sync.idx.b32	%r831|%p193, %r176, %r830, %r177, -1;
	mad.lo.s32 	%r1127, %r831, %r1107, %r1127;
$L__BB32_116:
	ld.param.u32 	%r1047, [_Z9cuda_gemmIiLi128ELi1ELi1ELi64ELi32ELi32ELi0EEviiiPT_S1_S1_ii_param_7];
	setp.lt.s32 	%p194, %r1047, 16;
	@%p194 bra 	$L__BB32_118;
	shfl.sync.idx.b32	%r832|%p195, %r176, %r169, %r177, -1;
	mad.lo.s32 	%r1127, %r832, %r1108, %r1127;
$L__BB32_118:
	ld.param.u32 	%r1048, [_Z9cuda_gemmIiLi128ELi1ELi1ELi64ELi32ELi32ELi0EEviiiPT_S1_S1_ii_param_7];
	setp.lt.s32 	%p196, %r1048, 17;
	@%p196 bra 	$L__BB32_120;
	ld.param.u32 	%r1049, [_Z9cuda_gemmIiLi128ELi1ELi1ELi64ELi32ELi32ELi0EEviiiPT_S1_S1_ii_param_7];
	add.s32 	%r833, %r68, 16;
	setp.lt.s32 	%p197, %r833, %r1049;
	selp.b32 	%r834, 0, %r1049, %p197;
	sub.s32 	%r835, %r833, %r834;
	shfl.sync.idx.b32	%r836|%p198, %r176, %r835, %r177, -1;
	mad.lo.s32 	%r1127, %r836, %r1109, %r1127;
$L__BB32_120:
	ld.param.u32 	%r1050, [_Z9cuda_gemmIiLi128ELi1ELi1ELi64ELi32ELi32ELi0EEviiiPT_S1_S1_ii_param_7];
	setp.lt.s32 	%p199, %r1050, 18;
	@%p199 bra 	$L__BB32_122;
	shfl.sync.idx.b32	%r837|%p200, %r176, %r170, %r177, -1;
	mad.lo.s32 	%r1127, %r837, %r1110, %r1127;
$L__BB32_122:
	ld.param.u32 	%r1051, [_Z9cuda_gemmIiLi128ELi1ELi1ELi64ELi32ELi32ELi0EEviiiPT_S1_S1_ii_param_7];
	setp.lt.s32 	%p201, %r1051, 19;
	@%p201 bra 	$L__BB32_124;
	ld.param.u32 	%r1052, [_Z9cuda_gemmIiLi128ELi1ELi1ELi64ELi32ELi32ELi0EEviiiPT_S1_S1_ii_param_7];
	add.s32 	%r838, %r68, 18;
	setp.lt.s32 	%p202, %r838, %r1052;
	selp.b32 	%r839, 0, %r1052, %p202;
	sub.s32 	%r840, %r838, %r839;
	shfl.sync.idx.b32	%r841|%p203, %r176, %r840, %r177, -1;
	mad.lo.s32 	%r1127, %r841, %r1111, %r1127;
$L__BB32_124:
	ld.param.u32 	%r1053, [_Z9cuda_gemmIiLi128ELi1ELi1ELi64ELi32ELi32ELi0EEviiiPT_S1_S1_ii_param_7];
	setp.lt.s32 	%p204, %r1053, 20;
	@%p204 bra 	$L__BB32_126;
	ld.param.u32 	%r1054, [_Z9cuda_gemmIiLi128ELi1ELi1ELi64ELi32ELi32ELi0EEviiiPT_S1_S1_ii_param_7];
	add.s32 	%r842, %r68, 19;
	setp.lt.s32 	%p205, %r842, %r1054;
	selp.b32 	%r843, 0, %r1054, %p205;
	sub.s32 	%r844, %r842, %r843;
	shfl.sync.idx.b32	%r845|%p206, %r176, %r844, %r177, -1;
	mad.lo.s32 	%r1127, %r845, %r1112, %r1127;
$L__BB32_126:
	ld.param.u32 	%r1055, [_Z9cuda_gemmIiLi128ELi1ELi1ELi64ELi32ELi32ELi0EEviiiPT_S1_S1_ii_param_7];
	setp.lt.s32 	%p207, %r1055, 21;
	@%p207 bra 	$L__BB32_128;
	ld.param.u32 	%r1056, [_Z9cuda_gemmIiLi128ELi1ELi1ELi64ELi32ELi32ELi0EEviiiPT_S1_S1_ii_param_7];
	add.s32 	%r846, %r68, 20;
	setp.lt.s32 	%p208, %r846, %r1056;
	selp.b32 	%r847, 0, %r1056, %p208;
	sub.s32 	%r848, %r846, %r847;
	shfl.sync.idx.b32	%r849|%p209, %r176, %r848, %r177, -1;
	mad.lo.s32 	%r1127, %r849, %r1113, %r1127;
$L__BB32_128:
	ld.param.u32 	%r1057, [_Z9cuda_gemmIiLi128ELi1ELi1ELi64ELi32ELi32ELi0EEviiiPT_S1_S1_ii_param_7];
	setp.lt.s32 	%p210, %r1057, 22;
	@%p210 bra 	$L__BB32_130;
	ld.param.u32 	%r1058, [_Z9cuda_gemmIiLi128ELi1ELi1ELi64ELi32ELi32ELi0EEviiiPT_S1_S1_ii_param_7];
	add.s32 	%r850, %r68, 21;
	setp.lt.s32 	%p211, %r850, %r1058;
	selp.b32 	%r851, 0, %r1058, %p211;
	sub.s32 	%r852, %r850, %r851;
	shfl.sync.idx.b32	%r853|%p212, %r176, %r852, %r177, -1;
	mad.lo.s32 	%r1127, %r853, %r1114, %r1127;
$L__BB32_130:
	ld.param.u32 	%r1059, [_Z9cuda_gemmIiLi128ELi1ELi1ELi64ELi32ELi32ELi0EEviiiPT_S1_S1_ii_param_7];
	setp.lt.s32 	%p213, %r1059, 23;
	@%p213 bra 	$L__BB32_132;
	ld.param.u32 	%r1060, [_Z9cuda_gemmIiLi128ELi1ELi1ELi64ELi32ELi32ELi0EEviiiPT_S1_S1_ii_param_7];
	add.s32 	%r854, %r68, 22;
	setp.lt.s32 	%p214, %r854, %r1060;
	selp.b32 	%r855, 0, %r1060, %p214;
	sub.s32 	%r856, %r854, %r855;
	shfl.sync.idx.b32	%r857|%p215, %r176, %r856, %r177, -1;
	mad.lo.s32 	%r1127, %r857, %r1115, %r1127;
$L__BB32_132:
	ld.param.u32 	%r1061, [_Z9cuda_gemmIiLi128ELi1ELi1ELi64ELi32ELi32ELi0EEviiiPT_S1_S1_ii_param_7];
	setp.lt.s32 	%p216, %r1061, 24;
	@%p216 bra 	$L__BB32_134;
	ld.param.u32 	%r1062, [_Z9cuda_gemmIiLi128ELi1ELi1ELi64ELi32ELi32ELi0EEviiiPT_S1_S1_ii_param_7];
	add.s32 	%r858, %r68, 23;
	setp.lt.s32 	%p217, %r858, %r1062;
	selp.b32 	%r859, 0, %r1062, %p217;
	sub.s32 	%r860, %r858, %r859;
	shfl.sync.idx.b32	%r861|%p218, %r176, %r860, %r177, -1;
	mad.lo.s32 	%r1127, %r861, %r1116, %r1127;
$L__BB32_134:
	ld.param.u32 	%r1063, [_Z9cuda_gemmIiLi128ELi1ELi1ELi64ELi32ELi32ELi0EEviiiPT_S1_S1_ii_param_7];
	setp.lt.s32 	%p219, %r1063, 25;
	@%p219 bra 	$L__BB32_136;
	ld.param.u32 	%r1064, [_Z9cuda_gemmIiLi128ELi1ELi1ELi64ELi32ELi32ELi0EEviiiPT_S1_S1_ii_param_7];
	add.s32 	%r862, %r68, 24;
	setp.lt.s32 	%p220, %r862, %r1064;
	selp.b32 	%r863, 0, %r1064, %p220;
	sub.s32 	%r864, %r862, %r863;
	shfl.sync.idx.b32	%r865|%p221, %r176, %r864, %r177, -1;
	mad.lo.s32 	%r1127, %r865, %r1117, %r1127;
$L__BB32_136:
	ld.param.u32 	%r1065, [_Z9cuda_gemmIiLi128ELi1ELi1ELi64ELi32ELi32ELi0EEviiiPT_S1_S1_ii_param_7];
	setp.lt.s32 	%p222, %r1065, 26;
	@%p222 bra 	$L__BB32_138;
	ld.param.u32 	%r1066, [_Z9cuda_gemmIiLi128ELi1ELi1ELi64ELi32ELi32ELi0EEviiiPT_S1_S1_ii_param_7];
	add.s32 	%r866, %r68, 25;
	setp.lt.s32 	%p223, %r866, %r1066;
	selp.b32 	%r867, 0, %r1066, %p223;
	sub.s32 	%r868, %r866, %r867;
	shfl.sync.idx.b32	%r869|%p224, %r176, %r868, %r177, -1;
	mad.lo.s32 	%r1127, %r869, %r1118, %r1127;
$L__BB32_138:
	ld.param.u32 	%r1067, [_Z9cuda_gemmIiLi128ELi1ELi1ELi64ELi32ELi32ELi0EEviiiPT_S1_S1_ii_param_7];
	setp.lt.s32 	%p225, %r1067, 27;
	@%p225 bra 	$L__BB32_140;
	shfl.sync.idx.b32	%r870|%p226, %r176, %r171, %r177, -1;
	mad.lo.s32 	%r1127, %r870, %r1119, %r1127;
$L__BB32_140:
	ld.param.u32 	%r1068, [_Z9cuda_gemmIiLi128ELi1ELi1ELi64ELi32ELi32ELi0EEviiiPT_S1_S1_ii_param_7];
	setp.lt.s32 	%p227, %r1068, 28;
	@%p227 bra 	$L__BB32_142;
	ld.param.u32 	%r1069, [_Z9cuda_gemmIiLi128ELi1ELi1ELi64ELi32ELi32ELi0EEviiiPT_S1_S1_ii_param_7];
	add.s32 	%r871, %r68, 27;
	setp.lt.s32 	%p228, %r871, %r1069;
	selp.b32 	%r872, 0, %r1069, %p228;
	sub.s32 	%r873, %r871, %r872;
	shfl.sync.idx.b32	%r874|%p229, %r176, %r873, %r177, -1;
	mad.lo.s32 	%r1127, %r874, %r1120, %r1127;
$L__BB32_142:
	ld.param.u32 	%r1070, [_Z9cuda_gemmIiLi128ELi1ELi1ELi64ELi32ELi32ELi0EEviiiPT_S1_S1_ii_param_7];
	setp.lt.s32 	%p230, %r1070, 29;
	@%p230 bra 	$L__BB32_144;
	shfl.sync.idx.b32	%r875|%p231, %r176, %r172, %r177, -1;
	mad.lo.s32 	%r1127, %r875, %r1121, %r1127;
$L__BB32_144:
	ld.param.u32 	%r1071, [_Z9cuda_gemmIiLi128ELi1ELi1ELi64ELi32ELi32ELi0EEviiiPT_S1_S1_ii_param_7];
	setp.lt.s32 	%p232, %r1071, 30;
	@%p232 bra 	$L__BB32_146;
	ld.param.u32 	%r1072, [_Z9cuda_gemmIiLi128ELi1ELi1ELi64ELi32ELi32ELi0EEviiiPT_S1_S1_ii_param_7];
	add.s32 	%r876, %r68, 29;
	setp.lt.s32 	%p233, %r876, %r1072;
	selp.b32 	%r877, 0, %r1072, %p233;
	sub.s32 	%r878, %r876, %r877;
	shfl.sync.idx.b32	%r879|%p234, %r176, %r878, %r177, -1;
	mad.lo.s32 	%r1127, %r879, %r1122, %r1127;
$L__BB32_146:
	ld.param.u32 	%r1073, [_Z9cuda_gemmIiLi128ELi1ELi1ELi64ELi32ELi32ELi0EEviiiPT_S1_S1_ii_param_7];
	setp.lt.s32 	%p235, %r1073, 31;
	@%p235 bra 	$L__BB32_148;
	ld.param.u32 	%r1074, [_Z9cuda_gemmIiLi128ELi1ELi1ELi64ELi32ELi32ELi0EEviiiPT_S1_S1_ii_param_7];
	add.s32 	%r880, %r68, 30;
	setp.lt.s32 	%p236, %r880, %r1074;
	selp.b32 	%r881, 0, %r1074, %p236;
	sub.s32 	%r882, %r880, %r881;
	shfl.sync.idx.b32	%r883|%p237, %r176, %r882, %r177, -1;
	mad.lo.s32 	%r1127, %r883, %r1123, %r1127;
$L__BB32_148:
	ld.param.u32 	%r1075, [_Z9cuda_gemmIiLi128ELi1ELi1ELi64ELi32ELi32ELi0EEviiiPT_S1_S1_ii_param_7];
	setp.ne.s32 	%p238, %r1075, 32;
	@%p238 bra 	$L__BB32_212;
	setp.eq.s32 	%p239, %r68, 0;
	selp.b32 	%r884, 0, -32, %p239;
	or.b32  	%r885, %r68, %r884;
	add.s32 	%r886, %r885, 31;
	shfl.sync.idx.b32	%r887|%p240, %r176, %r886, %r177, -1;
	mad.lo.s32 	%r1127, %r887, %r1124, %r1127;
	bra.uni 	$L__BB32_212;
$L__BB32_150:
	ld.param.u32 	%r990, [_Z9cuda_gemmIiLi128ELi1ELi1ELi64ELi32ELi32ELi0EEviiiPT_S1_S1_ii_param_7];
	setp.lt.s32 	%p121, %r990, 2;
	setp.gt.s32 	%p122, %r990, 0;
	mul.lo.s32 	%r689, %r176, %r1093;
	selp.b32 	%r1127, %r689, 0, %p122;
	@%p121 bra 	$L__BB32_152;
	add.s32 	%r691, %r175, %r690;
	ld.shared.u32 	%r692, [%r691+4];
	mad.lo.s32 	%r1127, %r692, %r1094, %r1127;
$L__BB32_152:
	ld.param.u32 	%r991, [_Z9cuda_gemmIiLi128ELi1ELi1ELi64ELi32ELi32ELi0EEviiiPT_S1_S1_ii_param_7];
	setp.lt.s32 	%p123, %r991, 3;
	@%p123 bra 	$L__BB32_154;
	add.s32 	%r694, %r175, %r693;
	ld.shared.u32 	%r695, [%r694+8];
	mad.lo.s32 	%r1127, %r695, %r1095, %r1127;
$L__BB32_154:
	ld.param.u32 	%r992, [_Z9cuda_gemmIiLi128ELi1ELi1ELi64ELi32ELi32ELi0EEviiiPT_S1_S1_ii_param_7];
	setp.lt.s32 	%p124, %r992, 4;
	@%p124 bra 	$L__BB32_156;
	add.s32 	%r697, %r175, %r696;
	ld.shared.u32 	%r698, [%r697+12];
	mad.lo.s32 	%r1127, %r698, %r1096, %r1127;
$L__BB32_156:
	ld.param.u32 	%r993, [_Z9cuda_gemmIiLi128ELi1ELi1ELi64ELi32ELi32ELi0EEviiiPT_S1_S1_ii_param_7];
	setp.lt.s32 	%p125, %r993, 5;
	@%p125 bra 	$L__BB32_158;
	add.s32 	%r700, %r175, %r699;
	ld.shared.u32 	%r701, [%r700+16];
	mad.lo.s32 	%r1127, %r701, %r1097, %r1127;
$L__BB32_158:
	ld.param.u32 	%r994, [_Z9cuda_gemmIiLi128ELi1ELi1ELi64ELi32ELi32ELi0EEviiiPT_S1_S1_ii_param_7];
	setp.lt.s32 	%p126, %r994, 6;
	@%p126 bra 	$L__BB32_160;
	add.s32 	%r703, %r175, %r702;
	ld.shared.u32 	%r704, [%r703+20];
	mad.lo.s32 	%r1127, %r704, %r1098, %r1127;
$L__BB32_160:
	ld.param.u32 	%r995, [_Z9cuda_gemmIiLi128ELi1ELi1ELi64ELi32ELi32ELi0EEviiiPT_S1_S1_ii_param_7];
	setp.lt.s32 	%p127, %r995, 7;
	@%p127 bra 	$L__BB32_162;
	add.s32 	%r706, %r175, %r705;
	ld.shared.u32 	%r707, [%r706+24];
	mad.lo.s32 	%r1127, %r707, %r1099, %r1127;
$L__BB32_162:
	ld.param.u32 	%r996, [_Z9cuda_gemmIiLi128ELi1ELi1ELi64ELi32ELi32ELi0EEviiiPT_S1_S1_ii_param_7];
	setp.lt.s32 	%p128, %r996, 8;
	@%p128 bra 	$L__BB32_164;
	add.s32 	%r709, %r175, %r708;
	ld.shared.u32 	%r710, [%r709+28];
	mad.lo.s32 	%r1127, %r710, %r1100, %r1127;
$L__BB32_164:
	ld.param.u32 	%r997, [_Z9cuda_gemmIiLi128ELi1ELi1ELi64ELi32ELi32ELi0EEviiiPT_S1_S1_ii_param_7];
	setp.lt.s32 	%p129, %r997, 9;
	@%p129 bra 	$L__BB32_166;
	add.s32 	%r712, %r175, %r711;
	ld.shared.u32 	%r713, [%r712+32];
	mad.lo.s32 	%r1127, %r713, %r1101, %r1127;
$L__BB32_166:
	ld.param.u32 	%r998, [_Z9cuda_gemmIiLi128ELi1ELi1ELi64ELi32ELi32ELi0EEviiiPT_S1_S1_ii_param_7];
	setp.lt.s32 	%p130, %r998, 10;
	@%p130 bra 	$L__BB32_168;
	add.s32 	%r715, %r175, %r714;
	ld.shared.u32 	%r716, [%r715+36];
	mad.lo.s32 	%r1127, %r716, %r1102, %r1127;
$L__BB32_168:
	ld.param.u32 	%r999, [_Z9cuda_gemmIiLi128ELi1ELi1ELi64ELi32ELi32ELi0EEviiiPT_S1_S1_ii_param_7];
	setp.lt.s32 	%p131, %r999, 11;
	@%p131 bra 	$L__BB32_170;
	add.s32 	%r718, %r175, %r717;
	ld.shared.u32 	%r719, [%r718+40];
	mad.lo.s32 	%r1127, %r719, %r1103, %r1127;
$L__BB32_170:
	ld.param.u32 	%r1000, [_Z9cuda_gemmIiLi128ELi1ELi1ELi64ELi32ELi32ELi0EEviiiPT_S1_S1_ii_param_7];
	setp.lt.s32 	%p132, %r1000, 12;
	@%p132 bra 	$L__BB32_172;
	add.s32 	%r721, %r175, %r720;
	ld.shared.u32 	%r722, [%r721+44];
	mad.lo.s32 	%r1127, %r722, %r1104, %r1127;
$L__BB32_172:
	ld.param.u32 	%r1001, [_Z9cuda_gemmIiLi128ELi1ELi1ELi64ELi32ELi32ELi0EEviiiPT_S1_S1_ii_param_7];
	setp.lt.s32 	%p133, %r1001, 13;
	@%p133 bra 	$L__BB32_174;
	add.s32 	%r724, %r175, %r723;
	ld.shared.u32 	%r725, [%r724+48];
	mad.lo.s32 	%r1127, %r725, %r1105, %r1127;
$L__BB32_174:
	ld.param.u32 	%r1002, [_Z9cuda_gemmIiLi128ELi1ELi1ELi64ELi32ELi32ELi0EEviiiPT_S1_S1_ii_param_7];
	setp.lt.s32 	%p134, %r1002, 14;
	@%p134 bra 	$L__BB32_176;
	add.s32 	%r727, %r175, %r726;
	ld.shared.u32 	%r728, [%r727+52];
	mad.lo.s32 	%r1127, %r728, %r1106, %r1127;
$L__BB32_176:
	ld.param.u32 	%r1003, [_Z9cuda_gemmIiLi128ELi1ELi1ELi64ELi32ELi32ELi0EEviiiPT_S1_S1_ii_param_7];
	setp.lt.s32 	%p135, %r1003, 15;
	@%p135 bra 	$L__BB32_178;
	add.s32 	%r730, %r175, %r729;
	ld.shared.u32 	%r731, [%r730+56];
	mad.lo.s32 	%r1127, %r731, %r1107, %r1127;
$L__BB32_178:
	ld.param.u32 	%r1004, [_Z9cuda_gemmIiLi128ELi1ELi1ELi64ELi32ELi32ELi0EEviiiPT_S1_S1_ii_param_7];
	setp.lt.s32 	%p136, %r1004, 16;
	@%p136 bra 	$L__BB32_180;
	add.s32 	%r733, %r175, %r732;
	ld.shared.u32 	%r734, [%r733+60];
	mad.lo.s32 	%r1127, %r734, %r1108, %r1127;
$L__BB32_180:
	ld.param.u32 	%r1005, [_Z9cuda_gemmIiLi128ELi1ELi1ELi64ELi32ELi32ELi0EEviiiPT_S1_S1_ii_param_7];
	setp.lt.s32 	%p137, %r1005, 17;
	@%p137 bra 	$L__BB32_182;
	add.s32 	%r736, %r175, %r735;
	ld.shared.u32 	%r737, [%r736+64];
	mad.lo.s32 	%r1127, %r737, %r1109, %r1127;
$L__BB32_182:
	ld.param.u32 	%r1006, [_Z9cuda_gemmIiLi128ELi1ELi1ELi64ELi32ELi32ELi0EEviiiPT_S1_S1_ii_param_7];
	setp.lt.s32 	%p138, %r1006, 18;
	@%p138 bra 	$L__BB32_184;
	add.s32 	%r739, %r175, %r738;
	ld.shared.u32 	%r740, [%r739+68];
	mad.lo.s32 	%r1127, %r740, %r1110, %r1127;
$L__BB32_184:
	ld.param.u32 	%r1007, [_Z9cuda_gemmIiLi128ELi1ELi1ELi64ELi32ELi32ELi0EEviiiPT_S1_S1_ii_param_7];
	setp.lt.s32 	%p139, %r1007, 19;
	@%p139 bra 	$L__BB32_186;
	add.s32 	%r742, %r175, %r741;
	ld.shared.u32 	%r743, [%r742+72];
	mad.lo.s32 	%r1127, %r743, %r1111, %r1127;
$L__BB32_186:
	ld.param.u32 	%r1008, [_Z9cuda_gemmIiLi128ELi1ELi1ELi64ELi32ELi32ELi0EEviiiPT_S1_S1_ii_param_7];
	setp.lt.s32 	%p140, %r1008, 20;
	@%p140 bra 	$L__BB32_188;
	add.s32 	%r745, %r175, %r744;
	ld.shared.u32 	%r746, [%r745+76];
	mad.lo.s32 	%r1127, %r746, %r1112, %r1127;
$L__BB32_188:
	ld.param.u32 	%r1009, [_Z9cuda_gemmIiLi128ELi1ELi1ELi64ELi32ELi32ELi0EEviiiPT_S1_S1_ii_param_7];
	setp.lt.s32 	%p141, %r1009, 21;
	@%p141 bra 	$L__BB32_190;
	add.s32 	%r748, %r175, %r747;
	ld.shared.u32 	%r749, [%r748+80];
	mad.lo.s32 	%r1127, %r749, %r1113, %r1127;
$L__BB32_190:
	ld.param.u32 	%r1010, [_Z9cuda_gemmIiLi128ELi1ELi1ELi64ELi32ELi32ELi0EEviiiPT_S1_S1_ii_param_7];
	setp.lt.s32 	%p142, %r1010, 22;
	@%p142 bra 	$L__BB32_192;
	add.s32 	%r751, %r175, %r750;
	ld.shared.u32 	%r752, [%r751+84];
	mad.lo.s32 	%r1127, %r752, %r1114, %r1127;
$L__BB32_192:
	ld.param.u32 	%r1011, [_Z9cuda_gemmIiLi128ELi1ELi1ELi64ELi32ELi32ELi0EEviiiPT_S1_S1_ii_param_7];
	setp.lt.s32 	%p143, %r1011, 23;
	@%p143 bra 	$L__BB32_194;
	add.s32 	%r754, %r175, %r753;
	ld.shared.u32 	%r755, [%r754+88];
	mad.lo.s32 	%r1127, %r755, %r1115, %r1127;
$L__BB32_194:
	ld.param.u32 	%r1012, [_Z9cuda_gemmIiLi128ELi1ELi1ELi64ELi32ELi32ELi0EEviiiPT_S1_S1_ii_param_7];
	setp.lt.s32 	%p144, %r1012, 24;
	@%p144 bra 	$L__BB32_196;
	add.s32 	%r757, %r175, %r756;
	ld.shared.u32 	%r758, [%r757+92];
	mad.lo.s32 	%r1127, %r758, %r1116, %r1127;
$L__BB32_196:
	ld.param.u32 	%r1013, [_Z9cuda_gemmIiLi128ELi1ELi1ELi64ELi32ELi32ELi0EEviiiPT_S1_S1_ii_param_7];
	setp.lt.s32 	%p145, %r1013, 25;
	@%p145 bra 	$L__BB32_198;
	add.s32 	%r760, %r175, %r759;
	ld.shared.u32 	%r761, [%r760+96];
	mad.lo.s32 	%r1127, %r761, %r1117, %r1127;
$L__BB32_198:
	ld.param.u32 	%r1014, [_Z9cuda_gemmIiLi128ELi1ELi1ELi64ELi32ELi32ELi0EEviiiPT_S1_S1_ii_param_7];
	setp.lt.s32 	%p146, %r1014, 26;
	@%p146 bra 	$L__BB32_200;
	add.s32 	%r763, %r175, %r762;
	ld.shared.u32 	%r764, [%r763+100];
	mad.lo.s32 	%r1127, %r764, %r1118, %r1127;
$L__BB32_200:
	ld.param.u32 	%r1015, [_Z9cuda_gemmIiLi128ELi1ELi1ELi64ELi32ELi32ELi0EEviiiPT_S1_S1_ii_param_7];
	setp.lt.s32 	%p147, %r1015, 27;
	@%p147 bra 	$L__BB32_202;
	add.s32 	%r766, %r175, %r765;
	ld.shared.u32 	%r767, [%r766+104];
	mad.lo.s32 	%r1127, %r767, %r1119, %r1127;
$L__BB32_202:
	ld.param.u32 	%r1016, [_Z9cuda_gemmIiLi128ELi1ELi1ELi64ELi32ELi32ELi0EEviiiPT_S1_S1_ii_param_7];
	setp.lt.s32 	%p148, %r1016, 28;
	@%p148 bra 	$L__BB32_204;
	add.s32 	%r769, %r175, %r768;
	ld.shared.u32 	%r770, [%r769+108];
	mad.lo.s32 	%r1127, %r770, %r1120, %r1127;
$L__BB32_204:
	ld.param.u32 	%r1017, [_Z9cuda_gemmIiLi128ELi1ELi1ELi64ELi32ELi32ELi0EEviiiPT_S1_S1_ii_param_7];
	setp.lt.s32 	%p149, %r1017, 29;
	@%p149 bra 	$L__BB32_206;
	add.s32 	%r772, %r175, %r771;
	ld.shared.u32 	%r773, [%r772+112];
	mad.lo.s32 	%r1127, %r773, %r1121, %r1127;
$L__BB32_206:
	ld.param.u32 	%r1018, [_Z9cuda_gemmIiLi128ELi1ELi1ELi64ELi32ELi32ELi0EEviiiPT_S1_S1_ii_param_7];
	setp.lt.s32 	%p150, %r1018, 30;
	@%p150 bra 	$L__BB32_208;
	add.s32 	%r775, %r175, %r774;
	ld.shared.u32 	%r776, [%r775+116];
	mad.lo.s32 	%r1127, %r776, %r1122, %r1127;
$L__BB32_208:
	ld.param.u32 	%r1019, [_Z9cuda_gemmIiLi128ELi1ELi1ELi64ELi32ELi32ELi0EEviiiPT_S1_S1_ii_param_7];
	setp.lt.s32 	%p151, %r1019, 31;
	@%p151 bra 	$L__BB32_210;
	add.s32 	%r778, %r175, %r777;
	ld.shared.u32 	%r779, [%r778+120];
	mad.lo.s32 	%r1127, %r779, %r1123, %r1127;
$L__BB32_210:
	ld.param.u32 	%r1020, [_Z9cuda_gemmIiLi128ELi1ELi1ELi64ELi32ELi32ELi0EEviiiPT_S1_S1_ii_param_7];
	setp.lt.s32 	%p152, %r1020, 32;
	@%p152 bra 	$L__BB32_212;
	add.s32 	%r781, %r175, %r780;
	ld.shared.u32 	%r782, [%r781+124];
	mad.lo.s32 	%r1127, %r782, %r1124, %r1127;
$L__BB32_212:
	ld.param.u32 	%r952, [_Z9cuda_gemmIiLi128ELi1ELi1ELi64ELi32ELi32ELi0EEviiiPT_S1_S1_ii_param_6];
	mad.lo.s32 	%r888, %r1125, %r6, %r7;
	shl.b32 	%r889, %r888, 2;
	mov.u32 	%r890, _ZZ9cuda_gemmIiLi128ELi1ELi1ELi64ELi32ELi32ELi0EEviiiPT_S1_S1_iiE3Csh;
	add.s32 	%r891, %r890, %r889;
	ld.shared.u32 	%r892, [%r891];
	add.s32 	%r893, %r892, %r1127;
	st.shared.u32 	[%r891], %r893;
	add.s32 	%r1125, %r1125, %r173;
	setp.lt.s32 	%p241, %r1125, %r952;
	@%p241 bra 	$L__BB32_85;
$L__BB32_213:
	mov.u32 	%r1191, %tid.x;
	setp.gt.u32 	%p242, %r1191, 63;
	bar.sync 	0;
	@%p242 bra 	$L__BB32_220;
	ld.param.u32 	%r1076, [_Z9cuda_gemmIiLi128ELi1ELi1ELi64ELi32ELi32ELi0EEviiiPT_S1_S1_ii_param_7];
	ld.param.u64 	%rd29, [_Z9cuda_gemmIiLi128ELi1ELi1ELi64ELi32ELi32ELi0EEviiiPT_S1_S1_ii_param_5];
	ld.param.u32 	%r949, [_Z9cuda_gemmIiLi128ELi1ELi1ELi64ELi32ELi32ELi0EEviiiPT_S1_S1_ii_param_2];
	ld.param.u32 	%r947, [_Z9cuda_gemmIiLi128ELi1ELi1ELi64ELi32ELi32ELi0EEviiiPT_S1_S1_ii_param_1];
	cvta.to.global.u64 	%rd3, %rd29;
	mov.u32 	%r894, %ctaid.y;
	mov.u32 	%r895, %ctaid.x;
	mul.lo.s32 	%r896, %r6, %r895;
	mad.lo.s32 	%r306, %r894, %r947, %r896;
	div.s32 	%r307, %r949, %r1076;
	mov.u32 	%r308, %ntid.x;
	add.s32 	%r897, %r1191, %r308;
	max.u32 	%r898, %r897, 64;
	setp.lt.u32 	%p243, %r897, 64;
	selp.u32 	%r899, 1, 0, %p243;
	add.s32 	%r900, %r897, %r899;
	sub.s32 	%r901, %r898, %r900;
	div.u32 	%r902, %r901, %r308;
	add.s32 	%r309, %r902, %r899;
	and.b32  	%r903, %r309, 3;
	setp.eq.s32 	%p244, %r903, 3;
	@%p244 bra 	$L__BB32_217;
	shl.b32 	%r904, %r1191, 2;
	mov.u32 	%r905, _ZZ9cuda_gemmIiLi128ELi1ELi1ELi64ELi32ELi32ELi0EEviiiPT_S1_S1_iiE3Csh;
	add.s32 	%r1189, %r905, %r904;
	shl.b32 	%r311, %r308, 2;
	add.s32 	%r906, %r309, 1;
	and.b32  	%r907, %r906, 3;
	neg.s32 	%r1188, %r907;
$L__BB32_216:
	.pragma "nounroll";
	div.s32 	%r908, %r1191, %r6;
	mad.lo.s32 	%r909, %r307, %r908, %r306;
	mul.lo.s32 	%r910, %r908, %r6;
	sub.s32 	%r911, %r1191, %r910;
	add.s32 	%r912, %r909, %r911;
	ld.shared.u32 	%r913, [%r1189];
	mul.wide.s32 	%rd19, %r912, 4;
	add.s64 	%rd20, %rd3, %rd19;
	st.global.u32 	[%rd20], %r913;
	add.s32 	%r1191, %r1191, %r308;
	add.s32 	%r1189, %r1189, %r311;
	add.s32 	%r1188, %r1188, 1;
	setp.ne.s32 	%p245, %r1188, 0;
	@%p245 bra 	$L__BB32_216;
$L__BB32_217:
	setp.lt.u32 	%p246, %r309, 3;
	@%p246 bra 	$L__BB32_220;
	shl.b32 	%r914, %r308, 1;
	add.s32 	%r1195, %r1191, %r914;
	shl.b32 	%r321, %r308, 2;
	mad.lo.s32 	%r1194, %r308, 3, %r1191;
	add.s32 	%r1193, %r308, %r1191;
	shl.b32 	%r915, %r1191, 2;
	mov.u32 	%r916, _ZZ9cuda_gemmIiLi128ELi1ELi1ELi64ELi32ELi32ELi0EEviiiPT_S1_S1_iiE3Csh;
	add.s32 	%r1192, %r916, %r915;
	shl.b32 	%r325, %r308, 4;
	shl.b32 	%r326, %r308, 3;
	mul.lo.s32 	%r327, %r308, 12;
$L__BB32_219:
	div.s32 	%r917, %r1191, %r6;
	mad.lo.s32 	%r918, %r307, %r917, %r306;
	mul.lo.s32 	%r919, %r917, %r6;
	sub.s32 	%r920, %r1191, %r919;
	add.s32 	%r921, %r918, %r920;
	ld.shared.u32 	%r922, [%r1192];
	mul.wide.s32 	%rd21, %r921, 4;
	add.s64 	%rd22, %rd3, %rd21;
	st.global.u32 	[%rd22], %r922;
	add.s32 	%r923, %r1191, %r308;
	div.s32 	%r924, %r1193, %r6;
	mad.lo.s32 	%r925, %r307, %r924, %r306;
	mul.lo.s32 	%r926, %r924, %r6;
	sub.s32 	%r927, %r1193, %r926;
	add.s32 	%r928, %r925, %r927;
	add.s32 	%r929, %r1192, %r321;
	ld.shared.u32 	%r930, [%r929];
	mul.wide.s32 	%rd23, %r928, 4;
	add.s64 	%rd24, %rd3, %rd23;
	st.global.u32 	[%rd24], %r930;
	add.s32 	%r931, %r923, %r308;
	div.s32 	%r932, %r1195, %r6;
	mad.lo.s32 	%r933, %r307, %r932, %r306;
	mul.lo.s32 	%r934, %r932, %r6;
	sub.s32 	%r935, %r1195, %r934;
	add.s32 	%r936, %r933, %r935;
	add.s32 	%r937, %r1192, %r326;
	ld.shared.u32 	%r938, [%r937];
	mul.wide.s32 	%rd25, %r936, 4;
	add.s64 	%rd26, %rd3, %rd25;
	st.global.u32 	[%rd26], %r938;
	add.s32 	%r939, %r931, %r308;
	div.s32 	%r940, %r1194, %r6;
	mad.lo.s32 	%r941, %r307, %r940, %r306;
	mul.lo.s32 	%r942, %r940, %r6;
	sub.s32 	%r943, %r1194, %r942;
	add.s32 	%r944, %r941, %r943;
	add.s32 	%r945, %r1192, %r327;
	ld.shared.u32 	%r946, [%r945];
	mul.wide.s32 	%rd27, %r944, 4;
	add.s64 	%rd28, %rd3, %rd27;
	st.global.u32 	[%rd28], %r946;
	add.s32 	%r1191, %r939, %r308;
	add.s32 	%r1195, %r1195, %r321;
	add.s32 	%r1194, %r1194, %r321;
	add.s32 	%r1193, %r1193, %r321;
	add.s32 	%r1192, %r1192, %r325;
	setp.lt.u32 	%p247, %r1191, 64;
	@%p247 bra 	$L__BB32_219;
$L__BB32_220:
	ret;

}
	// .globl	_Z9cuda_gemmIiLi128ELi1ELi1ELi64ELi32ELi32ELi1EEviiiPT_S1_S1_ii
.visible .entry _Z9cuda_gemmIiLi128ELi1ELi1ELi64ELi32ELi32ELi1EEviiiPT_S1_S1_ii(
	.param .u32 _Z9cuda_gemmIiLi128ELi1ELi1ELi64ELi32ELi32ELi1EEviiiPT_S1_S1_ii_param_0,
	.param .u32 _Z9cuda_gemmIiLi128ELi1ELi1ELi64ELi32ELi32ELi1EEviiiPT_S1_S1_ii_param_1,
	.param .u32 _Z9cuda_gemmIiLi128ELi1ELi1ELi64ELi32ELi32ELi1EEviiiPT_S1_S1_ii_param_2,
	.param .u64 .ptr .align 1 _Z9cuda_gemmIiLi128ELi1ELi1ELi64ELi32ELi32ELi1EEviiiPT_S1_S1_ii_param_3,
	.param .u64 .ptr .align 1 _Z9cuda_gemmIiLi128ELi1ELi1ELi64ELi32ELi32ELi1EEviiiPT_S1_S1_ii_param_4,
	.param .u64 .ptr .align 1 _Z9cuda_gemmIiLi128ELi1ELi1ELi64ELi32ELi32ELi1EEviiiPT_S1_S1_ii_param_5,
	.param .u32 _Z9cuda_gemmIiLi128ELi1ELi1ELi64ELi32ELi32ELi1EEviiiPT_S1_S1_ii_param_6,
	.param .u32 _Z9cuda_gemmIiLi128ELi1ELi1ELi64ELi32ELi32ELi1EEviiiPT_S1_S1_ii_param_7
)
.maxntid 128
{
	.reg .pred 	%p<88>;
	.reg .b16 	%rs<6>;
	.reg .b32 	%r<462>;
	.reg .b64 	%rd<49>;
	// demoted variable
	.shared .align 128 .b8 _ZZ9cuda_gemmIiLi128ELi1ELi1ELi64ELi32ELi32ELi1EEviiiPT_S1_S1_iiE11kron_fac_sh[4224];
	// demoted variable
	.shared .align 128 .b8 _ZZ9cuda_gemmIiLi128ELi1ELi1ELi64ELi32ELi32ELi1EEviiiPT_S1_S1_iiE3Ash[256];
	// demoted variable
	.shared .align 128 .b8 _ZZ9cuda_gemmIiLi128ELi1ELi1ELi64ELi32ELi32ELi1EEviiiPT_S1_S1_iiE3Csh[256];
	ld.param.u64 	%rd16, [_Z9cuda_gemmIiLi128ELi1ELi1ELi64ELi32ELi32ELi1EEviiiPT_S1_S1_ii_param_3];
	ld.param.u64 	%rd17, [_Z9cuda_gemmIiLi128ELi1ELi1ELi64ELi32ELi32ELi1EEviiiPT_S1_S1_ii_param_4];
	cvta.to.global.u64 	%rd1, %rd17;
	cvta.to.global.u64 	%rd2, %rd16;
	mov.u32 	%r461, %tid.x;
	mov.u32 	%r2, %ntid.x;
	add.s32 	%r3, %r461, %r2;
	cvt.u16.u32 	%rs2, %r3;
	xor.b16  	%rs3, %rs2, 1023;
	cvt.u16.u32 	%rs4, %r2;
	div.u16 	%rs5, %rs3, %rs4;
	and.b16  	%rs1, %rs5, 3;
	setp.eq.s16 	%p1, %rs1, 2;
	mov.u32 	%r436, %r461;
	@%p1 bra 	$L__BB33_3;
	cvt.u32.u16 	%r4, %rs1;
	mov.b32 	%r435, 0;
	mov.u32 	%r151, _ZZ9cuda_gemmIiLi128ELi1ELi1ELi64ELi32ELi32ELi1EEviiiPT_S1_S1_iiE11kron_fac_sh;
	mov.u32 	%r436, %r461;
$L__BB33_2:
	.pragma "nounroll";
	mul.wide.u32 	%rd18, %r436, 4;
	add.s64 	%rd19, %rd1, %rd18;
	ld.global.u32 	%r149, [%rd19];
	and.b32  	%r150, %r436, 31;
	mad.lo.s32 	%r152, %r150, 132, %r151;
	shr.u32 	%r153, %r436, 3;
	and.b32  	%r154, %r153, 536870908;
	add.s32 	%r155, %r152, %r154;
	st.shared.u32 	[%r155], %r149;
	add.s32 	%r436, %r436, %r2;
	add.s32 	%r435, %r435, 1;
	xor.b32  	%r156, %r435, %r4;
	setp.ne.s32 	%p2, %r156, 2;
	@%p2 bra 	$L__BB33_2;
$L__BB33_3:
	shl.b32 	%r10, %r2, 1;
	add.s32 	%r439, %r436, %r10;
	shl.b32 	%r12, %r2, 2;
	mul.lo.s32 	%r13, %r2, 3;
	add.s32 	%r438, %r436, %r13;
	add.s32 	%r437, %r2, %r436;
$L__BB33_4:
	mul.wide.u32 	%rd20, %r436, 4;
	add.s64 	%rd21, %rd1, %rd20;
	ld.global.u32 	%r157, [%rd21];
	and.b32  	%r158, %r436, 31;
	mov.u32 	%r159, _ZZ9cuda_gemmIiLi128ELi1ELi1ELi64ELi32ELi32ELi1EEviiiPT_S1_S1_iiE11kron_fac_sh;
	mad.lo.s32 	%r160, %r158, 132, %r159;
	shr.u32 	%r161, %r436, 3;
	and.b32  	%r162, %r161, 536870908;
	add.s32 	%r163, %r160, %r162;
	st.shared.u32 	[%r163], %r157;
	add.s32 	%r164, %r436, %r2;
	mul.wide.u32 	%rd22, %r437, 4;
	add.s64 	%rd23, %rd1, %rd22;
	ld.global.u32 	%r165, [%rd23];
	and.b32  	%r166, %r437, 31;
	mad.lo.s32 	%r167, %r166, 132, %r159;
	shr.u32 	%r168, %r437, 3;
	and.b32  	%r169, %r168, 536870908;
	add.s32 	%r170, %r167, %r169;
	st.shared.u32 	[%r170], %r165;
	add.s32 	%r171, %r164, %r2;
	mul.wide.u32 	%rd24, %r439, 4;
	add.s64 	%rd25, %rd1, %rd24;
	ld.global.u32 	%r172, [%rd25];
	and.b32  	%r173, %r439, 31;
	mad.lo.s32 	%r174, %r173, 132, %r159;
	shr.u32 	%r175, %r439, 3;
	and.b32  	%r176, %r175, 536870908;
	add.s32 	%r177, %r174, %r176;
	st.shared.u32 	[%r177], %r172;
	add.s32 	%r178, %r171, %r2;
	mul.wide.u32 	%rd26, %r438, 4;
	add.s64 	%rd27, %rd1, %rd26;
	ld.global.u32 	%r179, [%rd27];
	and.b32  	%r180, %r438, 31;
	mad.lo.s32 	%r181, %r180, 132, %r159;
	shr.u32 	%r182, %r438, 3;
	and.b32  	%r183, %r182, 536870908;
	add.s32 	%r184, %r181, %r183;
	st.shared.u32 	[%r184], %r179;
	add.s32 	%r436, %r178, %r2;
	add.s32 	%r439, %r439, %r12;
	add.s32 	%r438, %r438, %r12;
	add.s32 	%r437, %r437, %r12;
	setp.lt.u32 	%p3, %r436, 1024;
	@%p3 bra 	$L__BB33_4;
	mov.u32 	%r24, %ctaid.y;
	mov.u32 	%r185, %nctaid.y;
	setp.ge.u32 	%p4, %r24, %r185;
	@%p4 bra 	$L__BB33_30;
	setp.gt.u32 	%p5, %r461, 63;
	@%p5 bra 	$L__BB33_13;
	shl.b32 	%r25, %r24, 6;
	max.u32 	%r186, %r3, 64;
	setp.lt.u32 	%p6, %r3, 64;
	selp.u32 	%r187, 1, 0, %p6;
	add.s32 	%r188, %r3, %r187;
	sub.s32 	%r189, %r186, %r188;
	div.u32 	%r190, %r189, %r2;
	add.s32 	%r26, %r190, %r187;
	and.b32  	%r191, %r26, 3;
	setp.eq.s32 	%p7, %r191, 3;
	mov.u32 	%r449, %r461;
	@%p7 bra 	$L__BB33_10;
	add.s32 	%r192, %r26, 1;
	and.b32  	%r193, %r192, 3;
	shl.b32 	%r194, %r461, 2;
	mov.u32 	%r195, _ZZ9cuda_gemmIiLi128ELi1ELi1ELi64ELi32ELi32ELi1EEviiiPT_S1_S1_iiE3Ash;
	add.s32 	%r442, %r195, %r194;
	add.s32 	%r196, %r461, %r25;
	mul.wide.u32 	%rd28, %r196, 4;
	add.s64 	%rd47, %rd2, %rd28;
	mul.wide.u32 	%rd4, %r2, 4;
	neg.s32 	%r441, %r193;
	mad.lo.s32 	%r449, %r2, %r193, %r461;
$L__BB33_9:
	.pragma "nounroll";
	ld.global.u32 	%r197, [%rd47];
	st.shared.u32 	[%r442], %r197;
	add.s32 	%r442, %r442, %r12;
	add.s64 	%rd47, %rd47, %rd4;
	add.s32 	%r441, %r441, 1;
	setp.ne.s32 	%p8, %r441, 0;
	@%p8 bra 	$L__BB33_9;
$L__BB33_10:
	setp.lt.u32 	%p9, %r26, 3;
	@%p9 bra 	$L__BB33_13;
	shl.b32 	%r198, %r449, 2;
	mov.u32 	%r199, _ZZ9cuda_gemmIiLi128ELi1ELi1ELi64ELi32ELi32ELi1EEviiiPT_S1_S1_iiE3Ash;
	add.s32 	%r448, %r199, %r198;
	shl.b32 	%r36, %r2, 4;
	shl.b32 	%r37, %r2, 3;
	mul.lo.s32 	%r38, %r2, 12;
	add.s32 	%r444, %r449, %r25;
	add.s32 	%r447, %r444, %r2;
	add.s32 	%r446, %r444, %r10;
	add.s32 	%r445, %r444, %r13;
$L__BB33_12:
	mul.wide.u32 	%rd29, %r444, 4;
	add.s64 	%rd30, %rd2, %rd29;
	ld.global.u32 	%r200, [%rd30];
	st.shared.u32 	[%r448], %r200;
	mul.wide.u32 	%rd31, %r447, 4;
	add.s64 	%rd32, %rd2, %rd31;
	ld.global.u32 	%r201, [%rd32];
	add.s32 	%r202, %r448, %r12;
	st.shared.u32 	[%r202], %r201;
	mul.wide.u32 	%rd33, %r446, 4;
	add.s64 	%rd34, %rd2, %rd33;
	ld.global.u32 	%r203, [%rd34];
	add.s32 	%r204, %r448, %r37;
	st.shared.u32 	[%r204], %r203;
	mul.wide.u32 	%rd35, %r445, 4;
	add.s64 	%rd36, %rd2, %rd35;
	ld.global.u32 	%r205, [%rd36];
	add.s32 	%r206, %r448, %r38;
	st.shared.u32 	[%r206], %r205;
	add.s32 	%r449, %r449, %r12;
	add.s32 	%r448, %r448, %r36;
	add.s32 	%r447, %r447, %r12;
	add.s32 	%r446, %r446, %r12;
	add.s32 	%r445, %r445, %r12;
	add.s32 	%r444, %r444, %r12;
	setp.lt.u32 	%p10, %r449, 64;
	@%p10 bra 	$L__BB33_12;
$L__BB33_13:
	setp.gt.u32 	%p11, %r461, 63;
	bar.sync 	0;
	@%p11 bra 	$L__BB33_20;
	max.u32 	%r207, %r3, 64;
	setp.lt.u32 	%p12, %r3, 64;
	selp.u32 	%r208, 1, 0, %p12;
	add.s32 	%r209, %r3, %r208;
	sub.s32 	%r210, %r207, %r209;
	div.u32 	%r211, %r210, %r2;
	add.s32 	%r55, %r211, %r208;
	and.b32  	%r212, %r55, 3;
	setp.eq.s32 	%p13, %r212, 3;
	mov.u32 	%r454, %r461;
	@%p13 bra 	$L__BB33_17;
	add.s32 	%r213, %r55, 1;
	and.b32  	%r214, %r213, 3;
	shl.b32 	%r215, %r461, 2;
	mov.u32 	%r216, _ZZ9cuda_gemmIiLi128ELi1ELi1ELi64ELi32ELi32ELi1EEviiiPT_S1_S1_iiE3Csh;
	add.s32 	%r451, %r216, %r215;
	neg.s32 	%r450, %r214;
	mad.lo.s32 	%r454, %r2, %r214, %r461;
$L__BB33_16:
	.pragma "nounroll";
	mov.b32 	%r217, 0;
	st.shared.u32 	[%r451], %r217;
	add.s32 	%r451, %r451, %r12;
	add.s32 	%r450, %r450, 1;
	setp.ne.s32 	%p14, %r450, 0;
	@%p14 bra 	$L__BB33_16;
$L__BB33_17:
	setp.lt.u32 	%p15, %r55, 3;
	@%p15 bra 	$L__BB33_20;
	shl.b32 	%r218, %r454, 2;
	mov.u32 	%r219, _ZZ9cuda_gemmIiLi128ELi1ELi1ELi64ELi32ELi32ELi1EEviiiPT_S1_S1_iiE3Csh;
	add.s32 	%r453, %r219, %r218;
	shl.b32 	%r65, %r2, 4;
	shl.b32 	%r66, %r2, 3;
	mul.lo.s32 	%r67, %r2, 12;
$L__BB33_19:
	mov.b32 	%r220, 0;
	st.shared.u32 	[%r453], %r220;
	add.s32 	%r221, %r453, %r12;
	st.shared.u32 	[%r221], %r220;
	add.s32 	%r222, %r453, %r66;
	st.shared.u32 	[%r222], %r220;
	add.s32 	%r223, %r453, %r67;
	st.shared.u32 	[%r223], %r220;
	add.s32 	%r454, %r454, %r12;
	add.s32 	%r453, %r453, %r65;
	setp.lt.u32 	%p16, %r454, 64;
	@%p16 bra 	$L__BB33_19;
$L__BB33_20:
	setp.gt.u32 	%p17, %r461, 63;
	@%p17 bra 	$L__BB33_23;
	and.b32  	%r72, %r461, 1;
	and.b32  	%r73, %r461, 31;
	shl.b32 	%r224, %r461, 2;
	and.b32  	%r225, %r224, 124;
	shl.b32 	%r226, %r461, 7;
	and.b32  	%r227, %r226, 128;
	or.b32  	%r228, %r227, %r225;
	mov.u32 	%r229, _ZZ9cuda_gemmIiLi128ELi1ELi1ELi64ELi32ELi32ELi1EEviiiPT_S1_S1_iiE3Ash;
	add.s32 	%r230, %r229, %r228;
	ld.shared.u32 	%r74, [%r230];
	setp.eq.s32 	%p18, %r73, 31;
	selp.b32 	%r231, -128, 0, %p18;
	add.s32 	%r232, %r230, %r231;
	ld.shared.u32 	%r75, [%r232+4];
	setp.lt.u32 	%p19, %r73, 30;
	selp.b32 	%r233, 0, -128, %p19;
	add.s32 	%r234, %r230, %r233;
	ld.shared.u32 	%r76, [%r234+8];
	setp.lt.u32 	%p20, %r73, 29;
	selp.b32 	%r235, 0, -128, %p20;
	add.s32 	%r236, %r230, %r235;
	ld.shared.u32 	%r77, [%r236+12];
	setp.lt.u32 	%p21, %r73, 28;
	selp.b32 	%r237, 0, -128, %p21;
	add.s32 	%r238, %r230, %r237;
	ld.shared.u32 	%r78, [%r238+16];
	setp.lt.u32 	%p22, %r73, 27;
	selp.b32 	%r239, 0, -128, %p22;
	add.s32 	%r240, %r230, %r239;
	ld.shared.u32 	%r79, [%r240+20];
	setp.lt.u32 	%p23, %r73, 26;
	selp.b32 	%r241, 0, -128, %p23;
	add.s32 	%r242, %r230, %r241;
	ld.shared.u32 	%r80, [%r242+24];
	setp.lt.u32 	%p24, %r73, 25;
	selp.b32 	%r243, 0, -128, %p24;
	add.s32 	%r244, %r230, %r243;
	ld.shared.u32 	%r81, [%r244+28];
	setp.lt.u32 	%p25, %r73, 24;
	selp.b32 	%r245, 0, -128, %p25;
	add.s32 	%r246, %r230, %r245;
	ld.shared.u32 	%r82, [%r246+32];
	setp.lt.u32 	%p26, %r73, 23;
	selp.b32 	%r247, 0, -128, %p26;
	add.s32 	%r248, %r230, %r247;
	ld.shared.u32 	%r83, [%r248+36];
	setp.lt.u32 	%p27, %r73, 22;
	selp.b32 	%r249, 0, -128, %p27;
	add.s32 	%r250, %r230, %r249;
	ld.shared.u32 	%r84, [%r250+40];
	setp.lt.u32 	%p28, %r73, 21;
	selp.b32 	%r251, 0, -128, %p28;
	add.s32 	%r252, %r230, %r251;
	ld.shared.u32 	%r85, [%r252+44];
	setp.lt.u32 	%p29, %r73, 20;
	selp.b32 	%r253, 0, -128, %p29;
	add.s32 	%r254, %r230, %r253;
	ld.shared.u32 	%r86, [%r254+48];
	setp.lt.u32 	%p30, %r73, 19;
	selp.b32 	%r255, 0, -128, %p30;
	add.s32 	%r256, %r230, %r255;
	ld.shared.u32 	%r87, [%r256+52];
	setp.lt.u32 	%p31, %r73, 18;
	selp.b32 	%r257, 0, -128, %p31;
	add.s32 	%r258, %r230, %r257;
	ld.shared.u32 	%r88, [%r258+56];
	setp.lt.u32 	%p32, %r73, 17;
	selp.b32 	%r259, 0, -128, %p32;
	add.s32 	%r260, %r230, %r259;
	ld.shared.u32 	%r89, [%r260+60];
	setp.lt.u32 	%p33, %r73, 16;
	selp.b32 	%r261, 0, -128, %p33;
	add.s32 	%r262, %r230, %r261;
	ld.shared.u32 	%r90, [%r262+64];
	setp.lt.u32 	%p34, %r73, 15;
	selp.b32 	%r263, 0, -128, %p34;
	add.s32 	%r264, %r230, %r263;
	ld.shared.u32 	%r91, [%r264+68];
	setp.lt.u32 	%p35, %r73, 14;
	selp.b32 	%r265, 0, -128, %p35;
	add.s32 	%r266, %r230, %r265;
	ld.shared.u32 	%r92, [%r266+72];
	setp.lt.u32 	%p36, %r73, 13;
	selp.b32 	%r267, 0, -128, %p36;
	add.s32 	%r268, %r230, %r267;
	ld.shared.u32 	%r93, [%r268+76];
	setp.lt.u32 	%p37, %r73, 12;
	selp.b32 	%r269, 0, -128, %p37;
	add.s32 	%r270, %r230, %r269;
	ld.shared.u32 	%r94, [%r270+80];
	setp.lt.u32 	%p38, %r73, 11;
	selp.b32 	%r271, 0, -128, %p38;
	add.s32 	%r272, %r230, %r271;
	ld.shared.u32 	%r95, [%r272+84];
	setp.lt.u32 	%p39, %r73, 10;
	selp.b32 	%r273, 0, -128, %p39;
	add.s32 	%r274, %r230, %r273;
	ld.shared.u32 	%r96, [%r274+88];
	setp.lt.u32 	%p40, %r73, 9;
	selp.b32 	%r275, 0, -128, %p40;
	add.s32 	%r276, %r230, %r275;
	ld.shared.u32 	%r97, [%r276+92];
	setp.lt.u32 	%p41, %r73, 8;
	selp.b32 	%r277, 0, -128, %p41;
	add.s32 	%r278, %r230, %r277;
	ld.shared.u32 	%r98, [%r278+96];
	setp.lt.u32 	%p42, %r73, 7;
	selp.b32 	%r279, 0, -128, %p42;
	add.s32 	%r280, %r230, %r279;
	ld.shared.u32 	%r99, [%r280+100];
	setp.lt.u32 	%p43, %r73, 6;
	selp.b32 	%r281, 0, -128, %p43;
	add.s32 	%r282, %r230, %r281;
	ld.shared.u32 	%r100, [%r282+104];
	setp.lt.u32 	%p44, %r73, 5;
	selp.b32 	%r283, 0, -128, %p44;
	add.s32 	%r284, %r230, %r283;
	ld.shared.u32 	%r101, [%r284+108];
	setp.lt.u32 	%p45, %r73, 4;
	selp.b32 	%r285, 0, -128, %p45;
	add.s32 	%r286, %r230, %r285;
	ld.shared.u32 	%r102, [%r286+112];
	setp.lt.u32 	%p46, %r73, 3;
	selp.b32 	%r287, 0, -128, %p46;
	add.s32 	%r288, %r230, %r287;
	ld.shared.u32 	%r103, [%r288+116];
	setp.lt.u32 	%p47, %r73, 2;
	selp.b32 	%r289, 0, -128, %p47;
	add.s32 	%r290, %r230, %r289;
	ld.shared.u32 	%r104, [%r290+120];
	setp.eq.s32 	%p48, %r73, 0;
	selp.b32 	%r291, 0, -128, %p48;
	add.s32 	%r292, %r230, %r291;
	ld.shared.u32 	%r105, [%r292+124];
	add.s32 	%r293, %r461, 1;
	and.b32  	%r106, %r293, 31;
	add.s32 	%r294, %r461, 2;
	and.b32  	%r107, %r294, 31;
	add.s32 	%r295, %r461, 4;
	and.b32  	%r108, %r295, 31;
	add.s32 	%r296, %r461, 7;
	and.b32  	%r109, %r296, 31;
	add.s32 	%r297, %r461, 8;
	and.b32  	%r110, %r297, 31;
	add.s32 	%r298, %r461, 9;
	and.b32  	%r111, %r298, 31;
	add.s32 	%r299, %r461, 10;
	and.b32  	%r112, %r299, 31;
	add.s32 	%r300, %r461, 11;
	and.b32  	%r113, %r300, 31;
	add.s32 	%r301, %r461, 12;
	and.b32  	%r114, %r301, 31;
	add.s32 	%r302, %r461, 13;
	and.b32  	%r115, %r302, 31;
	add.s32 	%r303, %r461, 14;
	and.b32  	%r116, %r303, 31;
	add.s32 	%r304, %r461, 15;
	and.b32  	%r117, %r304, 31;
	add.s32 	%r305, %r461, 17;
	and.b32  	%r118, %r305, 31;
	add.s32 	%r306, %r461, 18;
	and.b32  	%r119, %r306, 31;
	add.s32 	%r307, %r461, 23;
	and.b32  	%r120, %r307, 31;
	add.s32 	%r308, %r461, 25;
	and.b32  	%r121, %r308, 31;
	add.s32 	%r309, %r461, 27;
	and.b32  	%r122, %r309, 31;
	add.s32 	%r310, %r461, -1;
	and.b32  	%r123, %r310, 31;
	shr.u32 	%r455, %r461, 1;
	shl.b32 	%r405, %r72, 2;
$L__BB33_22:
	shl.b32 	%r311, %r73, 2;
	mov.u32 	%r312, _ZZ9cuda_gemmIiLi128ELi1ELi1ELi64ELi32ELi32ELi1EEviiiPT_S1_S1_iiE11kron_fac_sh;
	add.s32 	%r313, %r312, %r311;
	mad.lo.s32 	%r314, %r455, 132, %r313;
	ld.shared.u32 	%r315, [%r314];
	shfl.sync.idx.b32	%r316|%p49, %r315, %r73, 31, -1;
	mul.lo.s32 	%r317, %r316, %r74;
	shfl.sync.idx.b32	%r318|%p50, %r315, %r106, 31, -1;
	mad.lo.s32 	%r319, %r318, %r75, %r317;
	shfl.sync.idx.b32	%r320|%p51, %r315, %r107, 31, -1;
	mad.lo.s32 	%r321, %r320, %r76, %r319;
	add.s32 	%r322, %r461, 3;
	and.b32  	%r323, %r322, 31;
	shfl.sync.idx.b32	%r324|%p52, %r315, %r323, 31, -1;
	mad.lo.s32 	%r325, %r324, %r77, %r321;
	shfl.sync.idx.b32	%r326|%p53, %r315, %r108, 31, -1;
	mad.lo.s32 	%r327, %r326, %r78, %r325;
	add.s32 	%r328, %r461, 5;
	and.b32  	%r329, %r328, 31;
	shfl.sync.idx.b32	%r330|%p54, %r315, %r329, 31, -1;
	mad.lo.s32 	%r331, %r330, %r79, %r327;
	add.s32 	%r332, %r461, 6;
	and.b32  	%r333, %r332, 31;
	shfl.sync.idx.b32	%r334|%p55, %r315, %r333, 31, -1;
	mad.lo.s32 	%r335, %r334, %r80, %r331;
	shfl.sync.idx.b32	%r336|%p56, %r315, %r109, 31, -1;
	mad.lo.s32 	%r337, %r336, %r81, %r335;
	shfl.sync.idx.b32	%r338|%p57, %r315, %r110, 31, -1;
	mad.lo.s32 	%r339, %r338, %r82, %r337;
	shfl.sync.idx.b32	%r340|%p58, %r315, %r111, 31, -1;
	mad.lo.s32 	%r341, %r340, %r83, %r339;
	shfl.sync.idx.b32	%r342|%p59, %r315, %r112, 31, -1;
	mad.lo.s32 	%r343, %r342, %r84, %r341;
	shfl.sync.idx.b32	%r344|%p60, %r315, %r113, 31, -1;
	mad.lo.s32 	%r345, %r344, %r85, %r343;
	shfl.sync.idx.b32	%r346|%p61, %r315, %r114, 31, -1;
	mad.lo.s32 	%r347, %r346, %r86, %r345;
	shfl.sync.idx.b32	%r348|%p62, %r315, %r115, 31, -1;
	mad.lo.s32 	%r349, %r348, %r87, %r347;
	shfl.sync.idx.b32	%r350|%p63, %r315, %r116, 31, -1;
	mad.lo.s32 	%r351, %r350, %r88, %r349;
	shfl.sync.idx.b32	%r352|%p64, %r315, %r117, 31, -1;
	mad.lo.s32 	%r353, %r352, %r89, %r351;
	xor.b32  	%r354, %r73, 16;
	shfl.sync.idx.b32	%r355|%p65, %r315, %r354, 31, -1;
	mad.lo.s32 	%r356, %r355, %r90, %r353;
	shfl.sync.idx.b32	%r357|%p66, %r315, %r118, 31, -1;
	mad.lo.s32 	%r358, %r357, %r91, %r356;
	shfl.sync.idx.b32	%r359|%p67, %r315, %r119, 31, -1;
	mad.lo.s32 	%r360, %r359, %r92, %r358;
	add.s32 	%r361, %r461, 19;
	and.b32  	%r362, %r361, 31;
	shfl.sync.idx.b32	%r363|%p68, %r315, %r362, 31, -1;
	mad.lo.s32 	%r364, %r363, %r93, %r360;
	add.s32 	%r365, %r461, 20;
	and.b32  	%r366, %r365, 31;
	shfl.sync.idx.b32	%r367|%p69, %r315, %r366, 31, -1;
	mad.lo.s32 	%r368, %r367, %r94, %r364;
	add.s32 	%r369, %r461, 21;
	and.b32  	%r370, %r369, 31;
	shfl.sync.idx.b32	%r371|%p70, %r315, %r370, 31, -1;
	mad.lo.s32 	%r372, %r371, %r95, %r368;
	add.s32 	%r373, %r461, 22;
	and.b32  	%r374, %r373, 31;
	shfl.sync.idx.b32	%r375|%p71, %r315, %r374, 31, -1;
	mad.lo.s32 	%r376, %r375, %r96, %r372;
	shfl.sync.idx.b32	%r377|%p72, %r315, %r120, 31, -1;
	mad.lo.s32 	%r378, %r377, %r97, %r376;
	add.s32 	%r379, %r461, 24;
	and.b32  	%r380, %r379, 31;
	shfl.sync.idx.b32	%r381|%p73, %r315, %r380, 31, -1;
	mad.lo.s32 	%r382, %r381, %r98, %r378;
	shfl.sync.idx.b32	%r383|%p74, %r315, %r121, 31, -1;
	mad.lo.s32 	%r384, %r383, %r99, %r382;
	add.s32 	%r385, %r461, 26;
	and.b32  	%r386, %r385, 31;
	shfl.sync.idx.b32	%r387|%p75, %r315, %r386, 31, -1;
	mad.lo.s32 	%r388, %r387, %r100, %r384;
	shfl.sync.idx.b32	%r389|%p76, %r315, %r122, 31, -1;
	mad.lo.s32 	%r390, %r389, %r101, %r388;
	add.s32 	%r391, %r461, 28;
	and.b32  	%r392, %r391, 31;
	shfl.sync.idx.b32	%r393|%p77, %r315, %r392, 31, -1;
	mad.lo.s32 	%r394, %r393, %r102, %r390;
	add.s32 	%r395, %r461, 29;
	and.b32  	%r396, %r395, 31;
	shfl.sync.idx.b32	%r397|%p78, %r315, %r396, 31, -1;
	mad.lo.s32 	%r398, %r397, %r103, %r394;
	add.s32 	%r399, %r461, 30;
	and.b32  	%r400, %r399, 31;
	shfl.sync.idx.b32	%r401|%p79, %r315, %r400, 31, -1;
	mad.lo.s32 	%r402, %r401, %r104, %r398;
	shfl.sync.idx.b32	%r403|%p80, %r315, %r123, 31, -1;
	mad.lo.s32 	%r404, %r403, %r105, %r402;
	shl.b32 	%r406, %r455, 3;
	or.b32  	%r407, %r406, %r405;
	mov.u32 	%r408, _ZZ9cuda_gemmIiLi128ELi1ELi1ELi64ELi32ELi32ELi1EEviiiPT_S1_S1_iiE3Csh;
	add.s32 	%r409, %r408, %r407;
	ld.shared.u32 	%r410, [%r409];
	add.s32 	%r411, %r410, %r404;
	st.shared.u32 	[%r409], %r411;
	shr.u32 	%r412, %r2, 1;
	add.s32 	%r455, %r455, %r412;
	setp.lt.u32 	%p81, %r455, 32;
	@%p81 bra 	$L__BB33_22;
$L__BB33_23:
	setp.gt.u32 	%p82, %r461, 63;
	bar.sync 	0;
	@%p82 bra 	$L__BB33_30;
	ld.param.u64 	%rd46, [_Z9cuda_gemmIiLi128ELi1ELi1ELi64ELi32ELi32ELi1EEviiiPT_S1_S1_ii_param_5];
	cvta.to.global.u64 	%rd7, %rd46;
	shl.b32 	%r127, %r24, 6;
	max.u32 	%r413, %r3, 64;
	setp.lt.u32 	%p83, %r3, 64;
	selp.u32 	%r414, 1, 0, %p83;
	add.s32 	%r415, %r3, %r414;
	sub.s32 	%r416, %r413, %r415;
	div.u32 	%r417, %r416, %r2;
	add.s32 	%r128, %r417, %r414;
	and.b32  	%r418, %r128, 3;
	setp.eq.s32 	%p84, %r418, 3;
	@%p84 bra 	$L__BB33_27;
	add.s32 	%r419, %r128, 1;
	and.b32  	%r420, %r419, 3;
	shl.b32 	%r421, %r461, 2;
	mov.u32 	%r422, _ZZ9cuda_gemmIiLi128ELi1ELi1ELi64ELi32ELi32ELi1EEviiiPT_S1_S1_iiE3Csh;
	add.s32 	%r457, %r422, %r421;
	add.s32 	%r423, %r461, %r127;
	mul.wide.u32 	%rd37, %r423, 4;
	add.s64 	%rd48, %rd7, %rd37;
	mul.wide.u32 	%rd9, %r2, 4;
	neg.s32 	%r456, %r420;
	mad.lo.s32 	%r461, %r2, %r420, %r461;
$L__BB33_26:
	.pragma "nounroll";
	ld.shared.u32 	%r424, [%r457];
	st.global.u32 	[%rd48], %r424;
	add.s32 	%r457, %r457, %r12;
	add.s64 	%rd48, %rd48, %rd9;
	add.s32 	%r456, %r456, 1;
	setp.ne.s32 	%p85, %r456, 0;
	@%p85 bra 	$L__BB33_26;
$L__BB33_27:
	setp.lt.u32 	%p86, %r128, 3;
	@%p86 bra 	$L__BB33_30;
	shl.b32 	%r425, %r461, 2;
	mov.u32 	%r426, _ZZ9cuda_gemmIiLi128ELi1ELi1ELi64ELi32ELi32ELi1EEviiiPT_S1_S1_iiE3Csh;
	add.s32 	%r460, %r426, %r425;
	shl.b32 	%r138, %r2, 4;
	shl.b32 	%r139, %r2, 3;
	mul.lo.s32 	%r140, %r2, 12;
	mul.wide.u32 	%rd38, %r2, 4;
	add.s64 	%rd12, %rd7, %rd38;
	add.s32 	%r459, %r461, %r127;
	mul.wide.u32 	%rd39, %r2, 8;
	add.s64 	%rd13, %rd7, %rd39;
	mul.wide.u32 	%rd40, %r2, 12;
	add.s64 	%rd14, %rd7, %rd40;
$L__BB33_29:
	mul.wide.s32 	%rd41, %r459, 4;
	add.s64 	%rd42, %rd12, %rd41;
	add.s64 	%rd43, %rd13, %rd41;
	add.s64 	%rd44, %rd14, %rd41;
	add.s64 	%rd45, %rd7, %rd41;
	ld.shared.u32 	%r427, [%r460];
	st.global.u32 	[%rd45], %r427;
	add.s32 	%r428, %r460, %r12;
	ld.shared.u32 	%r429, [%r428];
	st.global.u32 	[%rd42], %r429;
	add.s32 	%r430, %r460, %r139;
	ld.shared.u32 	%r431, [%r430];
	st.global.u32 	[%rd43], %r431;
	add.s32 	%r432, %r460, %r140;
	ld.shared.u32 	%r433, [%r432];
	st.global.u32 	[%rd44], %r433;
	add.s32 	%r461, %r461, %r12;
	add.s32 	%r460, %r460, %r138;
	add.s32 	%r459, %r459, %r12;
	setp.lt.u32 	%p87, %r461, 64;
	@%p87 bra 	$L__BB33_29;
$L__BB33_30:
	ret;

}
	// .globl	_Z9cuda_gemmIiLi128ELi1ELi1ELi64ELi64ELi64ELi0EEviiiPT_S1_S1_ii
.visible .entry _Z9cuda_gemmIiLi128ELi1ELi1ELi64ELi64ELi64ELi0EEviiiPT_S1_S1_ii(
	.param .u32 _Z9cuda_gemmIiLi128ELi1ELi1ELi64ELi64ELi64ELi0EEviiiPT_S1_S1_ii_param_0,
	.param .u32 _Z9cuda_gemmIiLi128ELi1ELi1ELi64ELi64ELi64ELi0EEviiiPT_S1_S1_ii_param_1,
	.param .u32 _Z9cuda_gemmIiLi128ELi1ELi1ELi64ELi64ELi64ELi0EEviiiPT_S1_S1_ii_param_2,
	.param .u64 .ptr .align 1 _Z9cuda_gemmIiLi128ELi1ELi1ELi64ELi64ELi64ELi0EEviiiPT_S1_S1_ii_param_3,
	.param .u64 .ptr .align 1 _Z9cuda_gemmIiLi128ELi1ELi1ELi64ELi64ELi64ELi0EEviiiPT_S1_S1_ii_param_4,
	.param .u64 .ptr .align 1 _Z9cuda_gemmIiLi128ELi1ELi1ELi64ELi64ELi64ELi0EEviiiPT_S1_S1_ii_param_5,
	.param .u32 _Z9cuda_gemmIiLi128ELi1ELi1ELi64ELi64ELi64ELi0EEviiiPT_S1_S1_ii_param_6,
	.param .u32 _Z9cuda_gemmIiLi128ELi1ELi1ELi64ELi64ELi64ELi0EEviiiPT_S1_S1_ii_param_7
)
.maxntid 128
{
	.reg .pred 	%p<290>;
	.reg .b32 	%r<1469>;
	.reg .b64 	%rd<30>;
	// demoted variable
	.shared .align 128 .b8 _ZZ9cuda_gemmIiLi128ELi1ELi1ELi64ELi64ELi64ELi0EEviiiPT_S1_S1_iiE11kron_fac_sh[16640];
	// demoted variable
	.shared .align 128 .b8 _ZZ9cuda_gemmIiLi128ELi1ELi1ELi64ELi64ELi64ELi0EEviiiPT_S1_S1_iiE3Ash[256];
	// demoted variable
	.shared .align 128 .b8 _ZZ9cuda_gemmIiLi128ELi1ELi1ELi64ELi64ELi64ELi0EEviiiPT_S1_S1_iiE3Csh[256];
	ld.param.u64 	%rd6, [_Z9cuda_gemmIiLi128ELi1ELi1ELi64ELi64ELi64ELi0EEviiiPT_S1_S1_ii_param_3];
	ld.param.u64 	%rd4, [_Z9cuda_gemmIiLi128ELi1ELi1ELi64ELi64ELi64ELi0EEviiiPT_S1_S1_ii_param_4];
	ld.param.u32 	%r509, [_Z9cuda_gemmIiLi128ELi1ELi1ELi64ELi64ELi64ELi0EEviiiPT_S1_S1_ii_param_6];
	ld.param.u32 	%r510, [_Z9cuda_gemmIiLi128ELi1ELi1ELi64ELi64ELi64ELi0EEviiiPT_S1_S1_ii_param_7];
	cvta.to.global.u64 	%rd1, %rd6;
	mov.u32 	%r1, %tid.x;
	mul.lo.s32 	%r2, %r510, %r509;
	setp.ge.u32 	%p3, %r1, %r2;
	@%p3 bra 	$L__BB34_3;
	mov.u32 	%r3, %ntid.x;
	cvta.to.global.u64 	%rd2, %rd4;
	mov.u32 	%r513, _ZZ9cuda_gemmIiLi128ELi1ELi1ELi64ELi64ELi64ELi0EEviiiPT_S1_S1_iiE11kron_fac_sh;
	mov.u32 	%r1248, %r1;
$L__BB34_2:
	ld.param.u32 	%r1213, [_Z9cuda_gemmIiLi128ELi1ELi1ELi64ELi64ELi64ELi0EEviiiPT_S1_S1_ii_param_7];
	ld.param.u32 	%r1208, [_Z9cuda_gemmIiLi128ELi1ELi1ELi64ELi64ELi64ELi0EEviiiPT_S1_S1_ii_param_6];
	mul.wide.u32 	%rd7, %r1248, 4;
	add.s64 	%rd8, %rd2, %rd7;
	ld.global.u32 	%r511, [%rd8];
	rem.u32 	%r512, %r1248, %r1208;
	mad.lo.s32 	%r514, %r512, 260, %r513;
	div.u32 	%r515, %r1248, %r1213;
	shl.b32 	%r516, %r515, 2;
	add.s32 	%r517, %r514, %r516;
	st.shared.u32 	[%r517], %r511;
	add.s32 	%r1248, %r1248, %r3;
	setp.lt.u32 	%p4, %r1248, %r2;
	@%p4 bra 	$L__BB34_2;
$L__BB34_3:
	ld.param.u32 	%r1214, [_Z9cuda_gemmIiLi128ELi1ELi1ELi64ELi64ELi64ELi0EEviiiPT_S1_S1_ii_param_7];
	div.s32 	%r6, 64, %r1214;
	div.u32 	%r8, %r1, %r6;
	mul.lo.s32 	%r518, %r8, %r6;
	sub.s32 	%r7, %r1, %r518;
	mov.u32 	%r9, %ntid.x;
	div.u32 	%r10, %r9, %r6;
	mov.u32 	%r11, %ctaid.y;
	mov.u32 	%r519, %nctaid.y;
	setp.ge.u32 	%p5, %r11, %r519;
	@%p5 bra 	$L__BB34_293;
	ld.param.u32 	%r1215, [_Z9cuda_gemmIiLi128ELi1ELi1ELi64ELi64ELi64ELi0EEviiiPT_S1_S1_ii_param_7];
	setp.gt.u32 	%p6, %r1, 63;
	min.s32 	%r12, %r1215, 32;
	shl.b32 	%r520, %r1215, 8;
	sub.s32 	%r13, 8223, %r520;
	mov.u32 	%r14, %ctaid.x;
	@%p6 bra 	$L__BB34_11;
	ld.param.u32 	%r1206, [_Z9cuda_gemmIiLi128ELi1ELi1ELi64ELi64ELi64ELi0EEviiiPT_S1_S1_ii_param_2];
	shl.b32 	%r15, %r14, 6;
	mul.lo.s32 	%r16, %r11, %r1206;
	add.s32 	%r521, %r1, %r9;
	max.u32 	%r522, %r521, 64;
	setp.lt.u32 	%p7, %r521, 64;
	selp.u32 	%r523, 1, 0, %p7;
	add.s32 	%r524, %r521, %r523;
	sub.s32 	%r525, %r522, %r524;
	div.u32 	%r526, %r525, %r9;
	add.s32 	%r17, %r526, %r523;
	and.b32  	%r527, %r17, 3;
	setp.eq.s32 	%p8, %r527, 3;
	mov.u32 	%r1258, %r1;
	@%p8 bra 	$L__BB34_8;
	add.s32 	%r528, %r17, 1;
	and.b32  	%r529, %r528, 3;
	shl.b32 	%r530, %r1, 2;
	mov.u32 	%r531, _ZZ9cuda_gemmIiLi128ELi1ELi1ELi64ELi64ELi64ELi0EEviiiPT_S1_S1_iiE3Ash;
	add.s32 	%r1251, %r531, %r530;
	shl.b32 	%r19, %r9, 2;
	add.s32 	%r532, %r1, %r16;
	add.s32 	%r1250, %r532, %r15;
	neg.s32 	%r1249, %r529;
	mad.lo.s32 	%r1258, %r9, %r529, %r1;
$L__BB34_7:
	.pragma "nounroll";
	mul.wide.u32 	%rd9, %r1250, 4;
	add.s64 	%rd10, %rd1, %rd9;
	ld.global.u32 	%r533, [%rd10];
	st.shared.u32 	[%r1251], %r533;
	add.s32 	%r1251, %r1251, %r19;
	add.s32 	%r1250, %r1250, %r9;
	add.s32 	%r1249, %r1249, 1;
	setp.ne.s32 	%p9, %r1249, 0;
	@%p9 bra 	$L__BB34_7;
$L__BB34_8:
	setp.lt.u32 	%p10, %r17, 3;
	@%p10 bra 	$L__BB34_11;
	shl.b32 	%r30, %r9, 2;
	shl.b32 	%r534, %r1258, 2;
	mov.u32 	%r535, _ZZ9cuda_gemmIiLi128ELi1ELi1ELi64ELi64ELi64ELi0EEviiiPT_S1_S1_iiE3Ash;
	add.s32 	%r1257, %r535, %r534;
	shl.b32 	%r32, %r9, 4;
	shl.b32 	%r33, %r9, 3;
	mul.lo.s32 	%r34, %r9, 12;
	add.s32 	%r536, %r1258, %r16;
	add.s32 	%r1253, %r536, %r15;
	add.s32 	%r1256, %r1253, %r9;
	shl.b32 	%r537, %r9, 1;
	add.s32 	%r1255, %r1253, %r537;
	mad.lo.s32 	%r1254, %r9, 3, %r1253;
$L__BB34_10:
	mul.wide.u32 	%rd11, %r1253, 4;
	add.s64 	%rd12, %rd1, %rd11;
	ld.global.u32 	%r538, [%rd12];
	st.shared.u32 	[%r1257], %r538;
	mul.wide.u32 	%rd13, %r1256, 4;
	add.s64 	%rd14, %rd1, %rd13;
	ld.global.u32 	%r539, [%rd14];
	add.s32 	%r540, %r1257, %r30;
	st.shared.u32 	[%r540], %r539;
	mul.wide.u32 	%rd15, %r1255, 4;
	add.s64 	%rd16, %rd1, %rd15;
	ld.global.u32 	%r541, [%rd16];
	add.s32 	%r542, %r1257, %r33;
	st.shared.u32 	[%r542], %r541;
	mul.wide.u32 	%rd17, %r1254, 4;
	add.s64 	%rd18, %rd1, %rd17;
	ld.global.u32 	%r543, [%rd18];
	add.s32 	%r544, %r1257, %r34;
	st.shared.u32 	[%r544], %r543;
	add.s32 	%r1258, %r1258, %r30;
	add.s32 	%r1257, %r1257, %r32;
	add.s32 	%r1256, %r1256, %r30;
	add.s32 	%r1255, %r1255, %r30;
	add.s32 	%r1254, %r1254, %r30;
	add.s32 	%r1253, %r1253, %r30;
	setp.lt.u32 	%p11, %r1258, 64;
	@%p11 bra 	$L__BB34_10;
$L__BB34_11:
	setp.gt.u32 	%p12, %r1, 63;
	bar.sync 	0;
	@%p12 bra 	$L__BB34_18;
	add.s32 	%r545, %r1, %r9;
	max.u32 	%r546, %r545, 64;
	setp.lt.u32 	%p13, %r545, 64;
	selp.u32 	%r547, 1, 0, %p13;
	add.s32 	%r548, %r545, %r547;
	sub.s32 	%r549, %r546, %r548;
	div.u32 	%r550, %r549, %r9;
	add.s32 	%r51, %r550, %r547;
	and.b32  	%r551, %r51, 3;
	setp.eq.s32 	%p14, %r551, 3;
	mov.u32 	%r1361, %r1;
	@%p14 bra 	$L__BB34_15;
	add.s32 	%r552, %r51, 1;
	and.b32  	%r553, %r552, 3;
	shl.b32 	%r554, %r1, 2;
	mov.u32 	%r555, _ZZ9cuda_gemmIiLi128ELi1ELi1ELi64ELi64ELi64ELi0EEviiiPT_S1_S1_iiE3Csh;
	add.s32 	%r1260, %r555, %r554;
	shl.b32 	%r53, %r9, 2;
	neg.s32 	%r1259, %r553;
	mad.lo.s32 	%r1361, %r9, %r553, %r1;
$L__BB34_14:
	.pragma "nounroll";
	mov.b32 	%r556, 0;
	st.shared.u32 	[%r1260], %r556;
	add.s32 	%r1260, %r1260, %r53;
	add.s32 	%r1259, %r1259, 1;
	setp.ne.s32 	%p15, %r1259, 0;
	@%p15 bra 	$L__BB34_14;
$L__BB34_15:
	setp.lt.u32 	%p16, %r51, 3;
	@%p16 bra 	$L__BB34_18;
	shl.b32 	%r61, %r9, 2;
	shl.b32 	%r557, %r1361, 2;
	mov.u32 	%r558, _ZZ9cuda_gemmIiLi128ELi1ELi1ELi64ELi64ELi64ELi0EEviiiPT_S1_S1_iiE3Csh;
	add.s32 	%r1360, %r558, %r557;
	shl.b32 	%r63, %r9, 4;
	shl.b32 	%r64, %r9, 3;
	mul.lo.s32 	%r65, %r9, 12;
$L__BB34_17:
	mov.b32 	%r559, 0;
	st.shared.u32 	[%r1360], %r559;
	add.s32 	%r560, %r1360, %r61;
	st.shared.u32 	[%r560], %r559;
	add.s32 	%r561, %r1360, %r64;
	st.shared.u32 	[%r561], %r559;
	add.s32 	%r562, %r1360, %r65;
	st.shared.u32 	[%r562], %r559;
	add.s32 	%r1361, %r1361, %r61;
	add.s32 	%r1360, %r1360, %r63;
	setp.lt.u32 	%p17, %r1361, 64;
	@%p17 bra 	$L__BB34_17;
$L__BB34_18:
	setp.lt.s32 	%p18, %r6, 1;
	@%p18 bra 	$L__BB34_286;
	ld.param.u32 	%r1216, [_Z9cuda_gemmIiLi128ELi1ELi1ELi64ELi64ELi64ELi0EEviiiPT_S1_S1_ii_param_7];
	setp.lt.s32 	%p19, %r1216, 33;
	and.b32  	%r563, %r1, 31;
	rem.s32 	%r66, %r563, %r12;
	@%p19 bra 	$L__BB34_85;
	add.s32 	%r566, %r66, 1;
	setp.lt.s32 	%p21, %r566, %r12;
	selp.b32 	%r67, 0, %r12, %p21;
	add.s32 	%r567, %r66, 2;
	setp.lt.s32 	%p22, %r567, %r12;
	selp.b32 	%r68, 0, %r12, %p22;
	add.s32 	%r568, %r66, 3;
	setp.lt.s32 	%p23, %r568, %r12;
	selp.b32 	%r69, 0, %r12, %p23;
	add.s32 	%r569, %r66, 4;
	setp.lt.s32 	%p24, %r569, %r12;
	selp.b32 	%r70, 0, %r12, %p24;
	add.s32 	%r570, %r66, 5;
	setp.lt.s32 	%p25, %r570, %r12;
	selp.b32 	%r71, 0, %r12, %p25;
	add.s32 	%r571, %r66, 6;
	setp.lt.s32 	%p26, %r571, %r12;
	selp.b32 	%r72, 0, %r12, %p26;
	add.s32 	%r572, %r66, 7;
	setp.lt.s32 	%p27, %r572, %r12;
	selp.b32 	%r73, 0, %r12, %p27;
	add.s32 	%r573, %r66, 8;
	setp.lt.s32 	%p28, %r573, %r12;
	selp.b32 	%r74, 0, %r12, %p28;
	add.s32 	%r574, %r66, 9;
	setp.lt.s32 	%p29, %r574, %r12;
	selp.b32 	%r75, 0, %r12, %p29;
	add.s32 	%r575, %r66, 10;
	setp.lt.s32 	%p30, %r575, %r12;
	selp.b32 	%r76, 0, %r12, %p30;
	add.s32 	%r576, %r66, 11;
	setp.lt.s32 	%p31, %r576, %r12;
	selp.b32 	%r77, 0, %r12, %p31;
	add.s32 	%r577, %r66, 12;
	setp.lt.s32 	%p32, %r577, %r12;
	selp.b32 	%r78, 0, %r12, %p32;
	add.s32 	%r578, %r66, 13;
	setp.lt.s32 	%p33, %r578, %r12;
	selp.b32 	%r79, 0, %r12, %p33;
	add.s32 	%r579, %r66, 14;
	setp.lt.s32 	%p34, %r579, %r12;
	selp.b32 	%r80, 0, %r12, %p34;
	add.s32 	%r580, %r66, 15;
	setp.lt.s32 	%p35, %r580, %r12;
	selp.b32 	%r81, 0, %r12, %p35;
	add.s32 	%r581, %r66, 16;
	setp.lt.s32 	%p36, %r581, %r12;
	selp.b32 	%r82, 0, %r12, %p36;
	add.s32 	%r582, %r66, 17;
	setp.lt.s32 	%p37, %r582, %r12;
	selp.b32 	%r83, 0, %r12, %p37;
	add.s32 	%r583, %r66, 18;
	setp.lt.s32 	%p38, %r583, %r12;
	selp.b32 	%r84, 0, %r12, %p38;
	add.s32 	%r584, %r66, 19;
	setp.lt.s32 	%p39, %r584, %r12;
	selp.b32 	%r85, 0, %r12, %p39;
	add.s32 	%r585, %r66, 20;
	setp.lt.s32 	%p40, %r585, %r12;
	selp.b32 	%r86, 0, %r12, %p40;
	add.s32 	%r586, %r66, 21;
	setp.lt.s32 	%p41, %r586, %r12;
	selp.b32 	%r87, 0, %r12, %p41;
	add.s32 	%r587, %r66, 22;
	setp.lt.s32 	%p42, %r587, %r12;
	selp.b32 	%r88, 0, %r12, %p42;
	add.s32 	%r588, %r66, 23;
	setp.lt.s32 	%p43, %r588, %r12;
	selp.b32 	%r89, 0, %r12, %p43;
	add.s32 	%r589, %r66, 24;
	setp.lt.s32 	%p44, %r589, %r12;
	selp.b32 	%r90, 0, %r12, %p44;
	add.s32 	%r590, %r66, 25;
	setp.lt.s32 	%p45, %r590, %r12;
	selp.b32 	%r91, 0, %r12, %p45;
	add.s32 	%r591, %r66, 26;
	setp.lt.s32 	%p46, %r591, %r12;
	selp.b32 	%r92, 0, %r12, %p46;
	add.s32 	%r592, %r66, 27;
	setp.lt.s32 	%p47, %r592, %r12;
	selp.b32 	%r93, 0, %r12, %p47;
	add.s32 	%r593, %r66, 28;
	setp.lt.s32 	%p48, %r593, %r12;
	selp.b32 	%r94, 0, %r12, %p48;
	add.s32 	%r594, %r66, 29;
	setp.lt.s32 	%p49, %r594, %r12;
	selp.b32 	%r95, 0, %r12, %p49;
	add.s32 	%r595, %r66, 30;
	setp.lt.s32 	%p50, %r595, %r12;
	selp.b32 	%r96, 0, %r12, %p50;
	add.s32 	%r596, %r66, 31;
	setp.lt.s32 	%p51, %r596, %r12;
	selp.b32 	%r97, 0, %r12, %p51;
	mov.b32 	%r1394, 0;
	mov.pred 	%p289, -1;
$L__BB34_21:
	mov.pred 	%p2, %p289;
	ld.param.u32 	%r1217, [_Z9cuda_gemmIiLi128ELi1ELi1ELi64ELi64ELi64ELi0EEviiiPT_S1_S1_ii_param_7];
	sub.s32 	%r339, %r1217, %r1394;
	mad.lo.s32 	%r597, %r7, %r1217, %r66;
	add.s32 	%r340, %r1394, %r597;
	setp.gt.s32 	%p52, %r339, 0;
	@%p52 bra 	$L__BB34_22;
	bra.uni 	$L__BB34_23;
$L__BB34_22:
	shl.b32 	%r598, %r340, 2;
	mov.u32 	%r599, _ZZ9cuda_gemmIiLi128ELi1ELi1ELi64ELi64ELi64ELi0EEviiiPT_S1_S1_iiE3Ash;
	add.s32 	%r600, %r599, %r598;
	ld.shared.u32 	%r1395, [%r600];
$L__BB34_23:
	setp.lt.s32 	%p53, %r339, 2;
	@%p53 bra 	$L__BB34_25;
	sub.s32 	%r601, %r340, %r67;
	shl.b32 	%r602, %r601, 2;
	mov.u32 	%r603, _ZZ9cuda_gemmIiLi128ELi1ELi1ELi64ELi64ELi64ELi0EEviiiPT_S1_S1_iiE3Ash;
	add.s32 	%r604, %r603, %r602;
	ld.shared.u32 	%r1392, [%r604+4];
$L__BB34_25:
	setp.lt.s32 	%p54, %r339, 3;
	@%p54 bra 	$L__BB34_27;
	sub.s32 	%r605, %r340, %r68;
	shl.b32 	%r606, %r605, 2;
	mov.u32 	%r607, _ZZ9cuda_gemmIiLi128ELi1ELi1ELi64ELi64ELi64ELi0EEviiiPT_S1_S1_iiE3Ash;
	add.s32 	%r608, %r607, %r606;
	ld.shared.u32 	%r1391, [%r608+8];
$L__BB34_27:
	setp.lt.s32 	%p55, %r339, 4;
	@%p55 bra 	$L__BB34_29;
	sub.s32 	%r609, %r340, %r69;
	shl.b32 	%r610, %r609, 2;
	mov.u32 	%r611, _ZZ9cuda_gemmIiLi128ELi1ELi1ELi64ELi64ELi64ELi0EEviiiPT_S1_S1_iiE3Ash;
	add.s32 	%r612, %r611, %r610;
	ld.shared.u32 	%r1390, [%r612+12];
$L__BB34_29:
	setp.lt.s32 	%p56, %r339, 5;
	@%p56 bra 	$L__BB34_31;
	sub.s32 	%r613, %r340, %r70;
	shl.b32 	%r614, %r613, 2;
	mov.u32 	%r615, _ZZ9cuda_gemmIiLi128ELi1ELi1ELi64ELi64ELi64ELi0EEviiiPT_S1_S1_iiE3Ash;
	add.s32 	%r616, %r615, %r614;
	ld.shared.u32 	%r1389, [%r616+16];
$L__BB34_31:
	setp.lt.s32 	%p57, %r339, 6;
	@%p57 bra 	$L__BB34_33;
	sub.s32 	%r617, %r340, %r71;
	shl.b32 	%r618, %r617, 2;
	mov.u32 	%r619, _ZZ9cuda_gemmIiLi128ELi1ELi1ELi64ELi64ELi64ELi0EEviiiPT_S1_S1_iiE3Ash;
	add.s32 	%r620, %r619, %r618;
	ld.shared.u32 	%r1388, [%r620+20];
$L__BB34_33:
	setp.lt.s32 	%p58, %r339, 7;
	@%p58 bra 	$L__BB34_35;
	sub.s32 	%r621, %r340, %r72;
	shl.b32 	%r622, %r621, 2;
	mov.u32 	%r623, _ZZ9cuda_gemmIiLi128ELi1ELi1ELi64ELi64ELi64ELi0EEviiiPT_S1_S1_iiE3Ash;
	add.s32 	%r624, %r623, %r622;
	ld.shared.u32 	%r1387, [%r624+24];
$L__BB34_35:
	setp.lt.s32 	%p59, %r339, 8;
	@%p59 bra 	$L__BB34_37;
	sub.s32 	%r625, %r340, %r73;
	shl.b32 	%r626, %r625, 2;
	mov.u32 	%r627, _ZZ9cuda_gemmIiLi128ELi1ELi1ELi64ELi64ELi64ELi0EEviiiPT_S1_S1_iiE3Ash;
	add.s32 	%r628, %r627, %r626;
	ld.shared.u32 	%r1386, [%r628+28];
$L__BB34_37:
	setp.lt.s32 	%p60, %r339, 9;
	@%p60 bra 	$L__BB34_39;
	sub.s32 	%r629, %r340, %r74;
	shl.b32 	%r630, %r629, 2;
	mov.u32 	%r631, _ZZ9cuda_gemmIiLi128ELi1ELi1ELi64ELi64ELi64ELi0EEviiiPT_S1_S1_iiE3Ash;
	add.s32 	%r632, %r631, %r630;
	ld.shared.u32 	%r1385, [%r632+32];
$L__BB34_39:
	setp.lt.s32 	%p61, %r339, 10;
	@%p61 bra 	$L__BB34_41;
	sub.s32 	%r633, %r340, %r75;
	shl.b32 	%r634, %r633, 2;
	mov.u32 	%r635, _ZZ9cuda_gemmIiLi128ELi1ELi1ELi64ELi64ELi64ELi0EEviiiPT_S1_S1_iiE3Ash;
	add.s32 	%r636, %r635, %r634;
	ld.shared.u32 	%r1384, [%r636+36];
$L__BB34_41:
	setp.lt.s32 	%p62, %r339, 11;
	@%p62 bra 	$L__BB34_43;
	sub.s32 	%r637, %r340, %r76;
	shl.b32 	%r638, %r637, 2;
	mov.u32 	%r639, _ZZ9cuda_gemmIiLi128ELi1ELi1ELi64ELi64ELi64ELi0EEviiiPT_S1_S1_iiE3Ash;
	add.s32 	%r640, %r639, %r638;
	ld.shared.u32 	%r1383, [%r640+40];
$L__BB34_43:
	setp.lt.s32 	%p63, %r339, 12;
	@%p63 bra 	$L__BB34_45;
	sub.s32 	%r641, %r340, %r77;
	shl.b32 	%r642, %r641, 2;
	mov.u32 	%r643, _ZZ9cuda_gemmIiLi128ELi1ELi1ELi64ELi64ELi64ELi0EEviiiPT_S1_S1_iiE3Ash;
	add.s32 	%r644, %r643, %r642;
	ld.shared.u32 	%r1382, [%r644+44];
$L__BB34_45:
	setp.lt.s32 	%p64, %r339, 13;
	@%p64 bra 	$L__BB34_47;
	sub.s32 	%r645, %r340, %r78;
	shl.b32 	%r646, %r645, 2;
	mov.u32 	%r647, _ZZ9cuda_gemmIiLi128ELi1ELi1ELi64ELi64ELi64ELi0EEviiiPT_S1_S1_iiE3Ash;
	add.s32 	%r648, %r647, %r646;
	ld.shared.u32 	%r1381, [%r648+48];
$L__BB34_47:
	setp.lt.s32 	%p65, %r339, 14;
	@%p65 bra 	$L__BB34_49;
	sub.s32 	%r649, %r340, %r79;
	shl.b32 	%r650, %r649, 2;
	mov.u32 	%r651, _ZZ9cuda_gemmIiLi128ELi1ELi1ELi64ELi64ELi64ELi0EEviiiPT_S1_S1_iiE3Ash;
	add.s32 	%r652, %r651, %r650;
	ld.shared.u32 	%r1380, [%r652+52];
$L__BB34_49:
	setp.lt.s32 	%p66, %r339, 15;
	@%p66 bra 	$L__BB34_51;
	sub.s32 	%r653, %r340, %r80;
	shl.b32 	%r654, %r653, 2;
	mov.u32 	%r655, _ZZ9cuda_gemmIiLi128ELi1ELi1ELi64ELi64ELi64ELi0EEviiiPT_S1_S1_iiE3Ash;
	add.s32 	%r656, %r655, %r654;
	ld.shared.u32 	%r1379, [%r656+56];
$L__BB34_51:
	setp.lt.s32 	%p67, %r339, 16;
	@%p67 bra 	$L__BB34_53;
	sub.s32 	%r657, %r340, %r81;
	shl.b32 	%r658, %r657, 2;
	mov.u32 	%r659, _ZZ9cuda_gemmIiLi128ELi1ELi1ELi64ELi64ELi64ELi0EEviiiPT_S1_S1_iiE3Ash;
	add.s32 	%r660, %r659, %r658;
	ld.shared.u32 	%r1378, [%r660+60];
$L__BB34_53:
	setp.lt.s32 	%p68, %r339, 17;
	@%p68 bra 	$L__BB34_55;
	sub.s32 	%r661, %r340, %r82;
	shl.b32 	%r662, %r661, 2;
	mov.u32 	%r663, _ZZ9cuda_gemmIiLi128ELi1ELi1ELi64ELi64ELi64ELi0EEviiiPT_S1_S1_iiE3Ash;
	add.s32 	%r664, %r663, %r662;
	ld.shared.u32 	%r1377, [%r664+64];
$L__BB34_55:
	setp.lt.s32 	%p69, %r339, 18;
	@%p69 bra 	$L__BB34_57;
	sub.s32 	%r665, %r340, %r83;
	shl.b32 	%r666, %r665, 2;
	mov.u32 	%r667, _ZZ9cuda_gemmIiLi128ELi1ELi1ELi64ELi64ELi64ELi0EEviiiPT_S1_S1_iiE3Ash;
	add.s32 	%r668, %r667, %r666;
	ld.shared.u32 	%r1376, [%r668+68];
$L__BB34_57:
	setp.lt.s32 	%p70, %r339, 19;
	@%p70 bra 	$L__BB34_59;
	sub.s32 	%r669, %r340, %r84;
	shl.b32 	%r670, %r669, 2;
	mov.u32 	%r671, _ZZ9cuda_gemmIiLi128ELi1ELi1ELi64ELi64ELi64ELi0EEviiiPT_S1_S1_iiE3Ash;
	add.s32 	%r672, %r671, %r670;
	ld.shared.u32 	%r1375, [%r672+72];
$L__BB34_59:
	setp.lt.s32 	%p71, %r339, 20;
	@%p71 bra 	$L__BB34_61;
	sub.s32 	%r673, %r340, %r85;
	shl.b32 	%r674, %r673, 2;
	mov.u32 	%r675, _ZZ9cuda_gemmIiLi128ELi1ELi1ELi64ELi64ELi64ELi0EEviiiPT_S1_S1_iiE3Ash;
	add.s32 	%r676, %r675, %r674;
	ld.shared.u32 	%r1374, [%r676+76];
$L__BB34_61:
	setp.lt.s32 	%p72, %r339, 21;
	@%p72 bra 	$L__BB34_63;
	sub.s32 	%r677, %r340, %r86;
	shl.b32 	%r678, %r677, 2;
	mov.u32 	%r679, _ZZ9cuda_gemmIiLi128ELi1ELi1ELi64ELi64ELi64ELi0EEviiiPT_S1_S1_iiE3Ash;
	add.s32 	%r680, %r679, %r678;
	ld.shared.u32 	%r1373, [%r680+80];
$L__BB34_63:
	setp.lt.s32 	%p73, %r339, 22;
	@%p73 bra 	$L__BB34_65;
	sub.s32 	%r681, %r340, %r87;
	shl.b32 	%r682, %r681, 2;
	mov.u32 	%r683, _ZZ9cuda_gemmIiLi128ELi1ELi1ELi64ELi64ELi64ELi0EEviiiPT_S1_S1_iiE3Ash;
	add.s32 	%r684, %r683, %r682;
	ld.shared.u32 	%r1372, [%r684+84];
$L__BB34_65:
	setp.lt.s32 	%p74, %r339, 23;
	@%p74 bra 	$L__BB34_67;
	sub.s32 	%r685, %r340, %r88;
	shl.b32 	%r686, %r685, 2;
	mov.u32 	%r687, _ZZ9cuda_gemmIiLi128ELi1ELi1ELi64ELi64ELi64ELi0EEviiiPT_S1_S1_iiE3Ash;
	add.s32 	%r688, %r687, %r686;
	ld.shared.u32 	%r1371, [%r688+88];
$L__BB34_67:
	setp.lt.s32 	%p75, %r339, 24;
	@%p75 bra 	$L__BB34_69;
	sub.s32 	%r689, %r340, %r89;
	shl.b32 	%r690, %r689, 2;
	mov.u32 	%r691, _ZZ9cuda_gemmIiLi128ELi1ELi1ELi64ELi64ELi64ELi0EEviiiPT_S1_S1_iiE3Ash;
	add.s32 	%r692, %r691, %r690;
	ld.shared.u32 	%r1370, [%r692+92];
$L__BB34_69:
	setp.lt.s32 	%p76, %r339, 25;
	@%p76 bra 	$L__BB34_71;
	sub.s32 	%r693, %r340, %r90;
	shl.b32 	%r694, %r693, 2;
	mov.u32 	%r695, _ZZ9cuda_gemmIiLi128ELi1ELi1ELi64ELi64ELi64ELi0EEviiiPT_S1_S1_iiE3Ash;
	add.s32 	%r696, %r695, %r694;
	ld.shared.u32 	%r1369, [%r696+96];
$L__BB34_71:
	setp.lt.s32 	%p77, %r339, 26;
	@%p77 bra 	$L__BB34_73;
	sub.s32 	%r697, %r340, %r91;
	shl.b32 	%r698, %r697, 2;
	mov.u32 	%r699, _ZZ9cuda_gemmIiLi128ELi1ELi1ELi64ELi64ELi64ELi0EEviiiPT_S1_S1_iiE3Ash;
	add.s32 	%r700, %r699, %r698;
	ld.shared.u32 	%r1368, [%r700+100];
$L__BB34_73:
	setp.lt.s32 	%p78, %r339, 27;
	@%p78 bra 	$L__BB34_75;
	sub.s32 	%r701, %r340, %r92;
	shl.b32 	%r702, %r701, 2;
	mov.u32 	%r703, _ZZ9cuda_gemmIiLi128ELi1ELi1ELi64ELi64ELi64ELi0EEviiiPT_S1_S1_iiE3Ash;
	add.s32 	%r704, %r703, %r702;
	ld.shared.u32 	%r1367, [%r704+104];
$L__BB34_75:
	setp.lt.s32 	%p79, %r339, 28;
	@%p79 bra 	$L__BB34_77;
	sub.s32 	%r705, %r340, %r93;
	shl.b32 	%r706, %r705, 2;
	mov.u32 	%r707, _ZZ9cuda_gemmIiLi128ELi1ELi1ELi64ELi64ELi64ELi0EEviiiPT_S1_S1_iiE3Ash;
	add.s32 	%r708, %r707, %r706;
	ld.shared.u32 	%r1366, [%r708+108];
$L__BB34_77:
	setp.lt.s32 	%p80, %r339, 29;
	@%p80 bra 	$L__BB34_79;
	sub.s32 	%r709, %r340, %r94;
	shl.b32 	%r710, %r709, 2;
	mov.u32 	%r711, _ZZ9cuda_gemmIiLi128ELi1ELi1ELi64ELi64ELi64ELi0EEviiiPT_S1_S1_iiE3Ash;
	add.s32 	%r712, %r711, %r710;
	ld.shared.u32 	%r1365, [%r712+112];
$L__BB34_79:
	setp.lt.s32 	%p81, %r339, 30;
	@%p81 bra 	$L__BB34_81;
	sub.s32 	%r713, %r340, %r95;
	shl.b32 	%r714, %r713, 2;
	mov.u32 	%r715, _ZZ9cuda_gemmIiLi128ELi1ELi1ELi64ELi64ELi64ELi0EEviiiPT_S1_S1_iiE3Ash;
	add.s32 	%r716, %r715, %r714;
	ld.shared.u32 	%r1364, [%r716+116];
$L__BB34_81:
	setp.lt.s32 	%p82, %r339, 31;
	@%p82 bra 	$L__BB34_83;
	sub.s32 	%r717, %r340, %r96;
	shl.b32 	%r718, %r717, 2;
	mov.u32 	%r719, _ZZ9cuda_gemmIiLi128ELi1ELi1ELi64ELi64ELi64ELi0EEviiiPT_S1_S1_iiE3Ash;
	add.s32 	%r720, %r719, %r718;
	ld.shared.u32 	%r1363, [%r720+120];
$L__BB34_83:
	setp.lt.s32 	%p83, %r339, 32;
	@%p83 bra 	$L__BB34_218;
	sub.s32 	%r721, %r340, %r97;
	shl.b32 	%r722, %r721, 2;
	mov.u32 	%r723, _ZZ9cuda_gemmIiLi128ELi1ELi1ELi64ELi64ELi64ELi0EEviiiPT_S1_S1_iiE3Ash;
	add.s32 	%r724, %r723, %r722;
	ld.shared.u32 	%r1362, [%r724+124];
	bra.uni 	$L__BB34_218;
$L__BB34_85:
	ld.param.u32 	%r1218, [_Z9cuda_gemmIiLi128ELi1ELi1ELi64ELi64ELi64ELi0EEviiiPT_S1_S1_ii_param_7];
	shr.s32 	%r862, %r1218, 31;
	and.b32  	%r98, %r862, %r12;
	add.s32 	%r863, %r66, 1;
	setp.lt.s32 	%p120, %r863, %r12;
	selp.b32 	%r99, 0, %r12, %p120;
	add.s32 	%r864, %r66, 2;
	setp.lt.s32 	%p121, %r864, %r12;
	selp.b32 	%r100, 0, %r12, %p121;
	add.s32 	%r865, %r66, 3;
	setp.lt.s32 	%p122, %r865, %r12;
	selp.b32 	%r101, 0, %r12, %p122;
	add.s32 	%r866, %r66, 4;
	setp.lt.s32 	%p123, %r866, %r12;
	selp.b32 	%r102, 0, %r12, %p123;
	add.s32 	%r867, %r66, 5;
	setp.lt.s32 	%p124, %r867, %r12;
	selp.b32 	%r103, 0, %r12, %p124;
	add.s32 	%r868, %r66, 6;
	setp.lt.s32 	%p125, %r868, %r12;
	selp.b32 	%r104, 0, %r12, %p125;
	add.s32 	%r869, %r66, 7;
	setp.lt.s32 	%p126, %r869, %r12;
	selp.b32 	%r105, 0, %r12, %p126;
	add.s32 	%r870, %r66, 8;
	setp.lt.s32 	%p127, %r870, %r12;
	selp.b32 	%r106, 0, %r12, %p127;
	add.s32 	%r871, %r66, 9;
	setp.lt.s32 	%p128, %r871, %r12;
	selp.b32 	%r107, 0, %r12, %p128;
	add.s32 	%r872, %r66, 10;
	setp.lt.s32 	%p129, %r872, %r12;
	selp.b32 	%r108, 0, %r12, %p129;
	add.s32 	%r873, %r66, 11;
	setp.lt.s32 	%p130, %r873, %r12;
	selp.b32 	%r109, 0, %r12, %p130;
	add.s32 	%r874, %r66, 12;
	setp.lt.s32 	%p131, %r874, %r12;
	selp.b32 	%r110, 0, %r12, %p131;
	add.s32 	%r875, %r66, 13;
	setp.lt.s32 	%p132, %r875, %r12;
	selp.b32 	%r111, 0, %r12, %p132;
	add.s32 	%r876, %r66, 14;
	setp.lt.s32 	%p133, %r876, %r12;
	selp.b32 	%r112, 0, %r12, %p133;
	add.s32 	%r877, %r66, 15;
	setp.lt.s32 	%p134, %r877, %r12;
	selp.b32 	%r113, 0, %r12, %p134;
	add.s32 	%r878, %r66, 16;
	setp.lt.s32 	%p135, %r878, %r12;
	selp.b32 	%r114, 0, %r12, %p135;
	add.s32 	%r879, %r66, 17;
	setp.lt.s32 	%p136, %r879, %r12;
	selp.b32 	%r115, 0, %r12, %p136;
	add.s32 	%r880, %r66, 18;
	setp.lt.s32 	%p137, %r880, %r12;
	selp.b32 	%r116, 0, %r12, %p137;
	add.s32 	%r881, %r66, 19;
	setp.lt.s32 	%p138, %r881, %r12;
	selp.b32 	%r117, 0, %r12, %p138;
	add.s32 	%r882, %r66, 20;
	setp.lt.s32 	%p139, %r882, %r12;
	selp.b32 	%r118, 0, %r12, %p139;
	add.s32 	%r883, %r66, 21;
	setp.lt.s32 	%p140, %r883, %r12;
	selp.b32 	%r119, 0, %r12, %p140;
	add.s32 	%r884, %r66, 22;
	setp.lt.s32 	%p141, %r884, %r12;
	selp.b32 	%r120, 0, %r12, %p141;
	add.s32 	%r885, %r66, 23;
	setp.lt.s32 	%p142, %r885, %r12;
	selp.b32 	%r121, 0, %r12, %p142;
	add.s32 	%r886, %r66, 24;
	setp.lt.s32 	%p143, %r886, %r12;
	selp.b32 	%r122, 0, %r12, %p143;
	add.s32 	%r887, %r66, 25;
	setp.lt.s32 	%p144, %r887, %r12;
	selp.b32 	%r123, 0, %r12, %p144;
	add.s32 	%r888, %r66, 26;
	setp.lt.s32 	%p145, %r888, %r12;
	selp.b32 	%r124, 0, %r12, %p145;
	add.s32 	%r889, %r66, 27;
	setp.lt.s32 	%p146, %r889, %r12;
	selp.b32 	%r125, 0, %r12, %p146;
	add.s32 	%r890, %r66, 28;
	setp.lt.s32 	%p147, %r890, %r12;
	selp.b32 	%r126, 0, %r12, %p147;
	add.s32 	%r891, %r66, 29;
	setp.lt.s32 	%p148, %r891, %r12;
	selp.b32 	%r127, 0, %r12, %p148;
	add.s32 	%r892, %r66, 30;
	setp.lt.s32 	%p149, %r892, %r12;
	selp.b32 	%r128, 0, %r12, %p149;
	add.s32 	%r893, %r66, 31;
	setp.lt.s32 	%p150, %r893, %r12;
	selp.b32 	%r129, 0, %r12, %p150;
	setp.lt.s32 	%p151, %r864, %r1218;
	selp.b32 	%r894, 0, %r1218, %p151;
	sub.s32 	%r130, %r864, %r894;
	setp.lt.s32 	%p152, %r865, %r1218;
	selp.b32 	%r895, 0, %r1218, %p152;
	sub.s32 	%r131, %r865, %r895;
	setp.lt.s32 	%p153, %r884, %r1218;
	selp.b32 	%r896, 0, %r1218, %p153;
	sub.s32 	%r132, %r884, %r896;
	setp.lt.s32 	%p154, %r886, %r1218;
	selp.b32 	%r897, 0, %r1218, %p154;
	sub.s32 	%r133, %r886, %r897;
	setp.lt.s32 	%p155, %r888, %r1218;
	selp.b32 	%r898, 0, %r1218, %p155;
	sub.s32 	%r134, %r888, %r898;
	mov.b32 	%r1294, 0;
	mov.pred 	%p288, -1;
$L__BB34_86:
	mov.pred 	%p1, %p288;
	ld.param.u32 	%r1219, [_Z9cuda_gemmIiLi128ELi1ELi1ELi64ELi64ELi64ELi0EEviiiPT_S1_S1_ii_param_7];
	sub.s32 	%r168, %r1219, %r1294;
	mad.lo.s32 	%r899, %r7, %r1219, %r66;
	add.s32 	%r169, %r1294, %r899;
	setp.lt.s32 	%p156, %r168, 1;
	@%p156 bra 	$L__BB34_88;
	sub.s32 	%r900, %r169, %r98;
	shl.b32 	%r901, %r900, 2;
	mov.u32 	%r902, _ZZ9cuda_gemmIiLi128ELi1ELi1ELi64ELi64ELi64ELi0EEviiiPT_S1_S1_iiE3Ash;
	add.s32 	%r903, %r902, %r901;
	ld.shared.u32 	%r1295, [%r903];
$L__BB34_88:
	setp.lt.s32 	%p157, %r168, 2;
	@%p157 bra 	$L__BB34_90;
	sub.s32 	%r904, %r169, %r99;
	shl.b32 	%r905, %r904, 2;
	mov.u32 	%r906, _ZZ9cuda_gemmIiLi128ELi1ELi1ELi64ELi64ELi64ELi0EEviiiPT_S1_S1_iiE3Ash;
	add.s32 	%r907, %r906, %r905;
	ld.shared.u32 	%r1296, [%r907+4];
$L__BB34_90:
	setp.lt.s32 	%p158, %r168, 3;
	@%p158 bra 	$L__BB34_92;
	sub.s32 	%r908, %r169, %r100;
	shl.b32 	%r909, %r908, 2;
	mov.u32 	%r910, _ZZ9cuda_gemmIiLi128ELi1ELi1ELi64ELi64ELi64ELi0EEviiiPT_S1_S1_iiE3Ash;
	add.s32 	%r911, %r910, %r909;
	ld.shared.u32 	%r1297, [%r911+8];
$L__BB34_92:
	setp.lt.s32 	%p159, %r168, 4;
	@%p159 bra 	$L__BB34_94;
	sub.s32 	%r912, %r169, %r101;
	shl.b32 	%r913, %r912, 2;
	mov.u32 	%r914, _ZZ9cuda_gemmIiLi128ELi1ELi1ELi64ELi64ELi64ELi0EEviiiPT_S1_S1_iiE3Ash;
	add.s32 	%r915, %r914, %r913;
	ld.shared.u32 	%r1298, [%r915+12];
$L__BB34_94:
	setp.lt.s32 	%p160, %r168, 5;
	@%p160 bra 	$L__BB34_96;
	sub.s32 	%r916, %r169, %r102;
	shl.b32 	%r917, %r916, 2;
	mov.u32 	%r918, _ZZ9cuda_gemmIiLi128ELi1ELi1ELi64ELi64ELi64ELi0EEviiiPT_S1_S1_iiE3Ash;
	add.s32 	%r919, %r918, %r917;
	ld.shared.u32 	%r1299, [%r919+16];
$L__BB34_96:
	setp.lt.s32 	%p161, %r168, 6;
	@%p161 bra 	$L__BB34_98;
	sub.s32 	%r920, %r169, %r103;
	shl.b32 	%r921, %r920, 2;
	mov.u32 	%r922, _ZZ9cuda_gemmIiLi128ELi1ELi1ELi64ELi64ELi64ELi0EEviiiPT_S1_S1_iiE3Ash;
	add.s32 	%r923, %r922, %r921;
	ld.shared.u32 	%r1300, [%r923+20];
$L__BB34_98:
	setp.lt.s32 	%p162, %r168, 7;
	@%p162 bra 	$L__BB34_100;
	sub.s32 	%r924, %r169, %r104;
	shl.b32 	%r925, %r924, 2;
	mov.u32 	%r926, _ZZ9cuda_gemmIiLi128ELi1ELi1ELi64ELi64ELi64ELi0EEviiiPT_S1_S1_iiE3Ash;
	add.s32 	%r927, %r926, %r925;
	ld.shared.u32 	%r1301, [%r927+24];
$L__BB34_100:
	setp.lt.s32 	%p163, %r168, 8;
	@%p163 bra 	$L__BB34_102;
	sub.s32 	%r928, %r169, %r105;
	shl.b32 	%r929, %r928, 2;
	mov.u32 	%r930, _ZZ9cuda_gemmIiLi128ELi1ELi1ELi64ELi64ELi64ELi0EEviiiPT_S1_S1_iiE3Ash;
	add.s32 	%r931, %r930, %r929;
	ld.shared.u32 	%r1302, [%r931+28];
$L__BB34_102:
	setp.lt.s32 	%p164, %r168, 9;
	@%p164 bra 	$L__BB34_104;
	sub.s32 	%r932, %r169, %r106;
	shl.b32 	%r933, %r932, 2;
	mov.u32 	%r934, _ZZ9cuda_gemmIiLi128ELi1ELi1ELi64ELi64ELi64ELi0EEviiiPT_S1_S1_iiE3Ash;
	add.s32 	%r935, %r934, %r933;
	ld.shared.u32 	%r1303, [%r935+32];
$L__BB34_104:
	setp.lt.s32 	%p165, %r168, 10;
	@%p165 bra 	$L__BB34_106;
	sub.s32 	%r936, %r169, %r107;
	shl.b32 	%r937, %r936, 2;
	mov.u32 	%r938, _ZZ9cuda_gemmIiLi128ELi1ELi1ELi64ELi64ELi64ELi0EEviiiPT_S1_S1_iiE3Ash;
	add.s32 	%r939, %r938, %r937;
	ld.shared.u32 	%r1304, [%r939+36];
$L__BB34_106:
	setp.lt.s32 	%p166, %r168, 11;
	@%p166 bra 	$L__BB34_108;
	sub.s32 	%r940, %r169, %r108;
	shl.b32 	%r941, %r940, 2;
	mov.u32 	%r942, _ZZ9cuda_gemmIiLi128ELi1ELi1ELi64ELi64ELi64ELi0EEviiiPT_S1_S1_iiE3Ash;
	add.s32 	%r943, %r942, %r941;
	ld.shared.u32 	%r1305, [%r943+40];
$L__BB34_108:
	setp.lt.s32 	%p167, %r168, 12;
	@%p167 bra 	$L__BB34_110;
	sub.s32 	%r944, %r169, %r109;
	shl.b32 	%r945, %r944, 2;
	mov.u32 	%r946, _ZZ9cuda_gemmIiLi128ELi1ELi1ELi64ELi64ELi64ELi0EEviiiPT_S1_S1_iiE3Ash;
	add.s32 	%r947, %r946, %r945;
	ld.shared.u32 	%r1306, [%r947+44];
$L__BB34_110:
	setp.lt.s32 	%p168, %r168, 13;
	@%p168 bra 	$L__BB34_112;
	sub.s32 	%r948, %r169, %r110;
	shl.b32 	%r949, %r948, 2;
	mov.u32 	%r950, _ZZ9cuda_gemmIiLi128ELi1ELi1ELi64ELi64ELi64ELi0EEviiiPT_S1_S1_iiE3Ash;
	add.s32 	%r951, %r950, %r949;
	ld.shared.u32 	%r1307, [%r951+48];
$L__BB34_112:
	setp.lt.s32 	%p169, %r168, 14;
	@%p169 bra 	$L__BB34_114;
	sub.s32 	%r952, %r169, %r111;
	shl.b32 	%r953, %r952, 2;
	mov.u32 	%r954, _ZZ9cuda_gemmIiLi128ELi1ELi1ELi64ELi64ELi64ELi0EEviiiPT_S1_S1_iiE3Ash;
	add.s32 	%r955, %r954, %r953;
	ld.shared.u32 	%r1308, [%r955+52];
$L__BB34_114:
	setp.lt.s32 	%p170, %r168, 15;
	@%p170 bra 	$L__BB34_116;
	sub.s32 	%r956, %r169, %r112;
	shl.b32 	%r957, %r956, 2;
	mov.u32 	%r958, _ZZ9cuda_gemmIiLi128ELi1ELi1ELi64ELi64ELi64ELi0EEviiiPT_S1_S1_iiE3Ash;
	add.s32 	%r959, %r958, %r957;
	ld.shared.u32 	%r1309, [%r959+56];
$L__BB34_116:
	setp.lt.s32 	%p171, %r168, 16;
	@%p171 bra 	$L__BB34_118;
	sub.s32 	%r960, %r169, %r113;
	shl.b32 	%r961, %r960, 2;
	mov.u32 	%r962, _ZZ9cuda_gemmIiLi128ELi1ELi1ELi64ELi64ELi64ELi0EEviiiPT_S1_S1_iiE3Ash;
	add.s32 	%r963, %r962, %r961;
	ld.shared.u32 	%r1310, [%r963+60];
$L__BB34_118:
	setp.lt.s32 	%p172, %r168, 17;
	@%p172 bra 	$L__BB34_120;
	sub.s32 	%r964, %r169, %r114;
	shl.b32 	%r965, %r964, 2;
	mov.u32 	%r966, _ZZ9cuda_gemmIiLi128ELi1ELi1ELi64ELi64ELi64ELi0EEviiiPT_S1_S1_iiE3Ash;
	add.s32 	%r967, %r966, %r965;
	ld.shared.u32 	%r1311, [%r967+64];
$L__BB34_120:
	setp.lt.s32 	%p173, %r168, 18;
	@%p173 bra 	$L__BB34_122;
	sub.s32 	%r968, %r169, %r115;
	shl.b32 	%r969, %r968, 2;
	mov.u32 	%r970, _ZZ9cuda_gemmIiLi128ELi1ELi1ELi64ELi64ELi64ELi0EEviiiPT_S1_S1_iiE3Ash;
	add.s32 	%r971, %r970, %r969;
	ld.shared.u32 	%r1312, [%r971+68];
$L__BB34_122:
	setp.lt.s32 	%p174, %r168, 19;
	@%p174 bra 	$L__BB34_124;
	sub.s32 	%r972, %r169, %r116;
	shl.b32 	%r973, %r972, 2;
	mov.u32 	%r974, _ZZ9cuda_gemmIiLi128ELi1ELi1ELi64ELi64ELi64ELi0EEviiiPT_S1_S1_iiE3Ash;
	add.s32 	%r975, %r974, %r973;
	ld.shared.u32 	%r1313, [%r975+72];
$L__BB34_124:
	setp.lt.s32 	%p175, %r168, 20;
	@%p175 bra 	$L__BB34_126;
	sub.s32 	%r976, %r169, %r117;
	shl.b32 	%r977, %r976, 2;
	mov.u32 	%r978, _ZZ9cuda_gemmIiLi128ELi1ELi1ELi64ELi64ELi64ELi0EEviiiPT_S1_S1_iiE3Ash;
	add.s32 	%r979, %r978, %r977;
	ld.shared.u32 	%r1314, [%r979+76];
$L__BB34_126:
	setp.lt.s32 	%p176, %r168, 21;
	@%p176 bra 	$L__BB34_128;
	sub.s32 	%r980, %r169, %r118;
	shl.b32 	%r981, %r980, 2;
	mov.u32 	%r982, _ZZ9cuda_gemmIiLi128ELi1ELi1ELi64ELi64ELi64ELi0EEviiiPT_S1_S1_iiE3Ash;
	add.s32 	%r983, %r982, %r981;
	ld.shared.u32 	%r1315, [%r983+80];
$L__BB34_128:
	setp.lt.s32 	%p177, %r168, 22;
	@%p177 bra 	$L__BB34_130;
	sub.s32 	%r984, %r169, %r119;
	shl.b32 	%r985, %r984, 2;
	mov.u32 	%r986, _ZZ9cuda_gemmIiLi128ELi1ELi1ELi64ELi64ELi64ELi0EEviiiPT_S1_S1_iiE3Ash;
	add.s32 	%r987, %r986, %r985;
	ld.shared.u32 	%r1316, [%r987+84];
$L__BB34_130:
	setp.lt.s32 	%p178, %r168, 23;
	@%p178 bra 	$L__BB34_132;
	sub.s32 	%r988, %r169, %r120;
	shl.b32 	%r989, %r988, 2;
	mov.u32 	%r990, _ZZ9cuda_gemmIiLi128ELi1ELi1ELi64ELi64ELi64ELi0EEviiiPT_S1_S1_iiE3Ash;
	add.s32 	%r991, %r990, %r989;
	ld.shared.u32 	%r1317, [%r991+88];
$L__BB34_132:
	setp.lt.s32 	%p179, %r168, 24;
	@%p179 bra 	$L__BB34_134;
	sub.s32 	%r992, %r169, %r121;
	shl.b32 	%r993, %r992, 2;
	mov.u32 	%r994, _ZZ9cuda_gemmIiLi128ELi1ELi1ELi64ELi64ELi64ELi0EEviiiPT_S1_S1_iiE3Ash;
	add.s32 	%r995, %r994, %r993;
	ld.shared.u32 	%r1318, [%r995+92];
$L__BB34_134:
	setp.lt.s32 	%p180, %r168, 25;
	@%p180 bra 	$L__BB34_136;
	sub.s32 	%r996, %r169, %r122;
	shl.b32 	%r997, %r996, 2;
	mov.u32 	%r998, _ZZ9cuda_gemmIiLi128ELi1ELi1ELi64ELi64ELi64ELi0EEviiiPT_S1_S1_iiE3Ash;
	add.s32 	%r999, %r998, %r997;
	ld.shared.u32 	%r1319, [%r999+96];
$L__BB34_136:
	setp.lt.s32 	%p181, %r168, 26;
	@%p181 bra 	$L__BB34_138;
	sub.s32 	%r1000, %r169, %r123;
	shl.b32 	%r1001, %r1000, 2;
	mov.u32 	%r1002, _ZZ9cuda_gemmIiLi128ELi1ELi1ELi64ELi64ELi64ELi0EEviiiPT_S1_S1_iiE3Ash;
	add.s32 	%r1003, %r1002, %r1001;
	ld.shared.u32 	%r1320, [%r1003+100];
$L__BB34_138:
	setp.lt.s32 	%p182, %r168, 27;
	@%p182 bra 	$L__BB34_140;
	sub.s32 	%r1004, %r169, %r124;
	shl.b32 	%r1005, %r1004, 2;
	mov.u32 	%r1006, _ZZ9cuda_gemmIiLi128ELi1ELi1ELi64ELi64ELi64ELi0EEviiiPT_S1_S1_iiE3Ash;
	add.s32 	%r1007, %r1006, %r1005;
	ld.shared.u32 	%r1321, [%r1007+104];
$L__BB34_140:
	setp.lt.s32 	%p183, %r168, 28;
	@%p183 bra 	$L__BB34_142;
	sub.s32 	%r1008, %r169, %r125;
	shl.b32 	%r1009, %r1008, 2;
	mov.u32 	%r1010, _ZZ9cuda_gemmIiLi128ELi1ELi1ELi64ELi64ELi64ELi0EEviiiPT_S1_S1_iiE3Ash;
	add.s32 	%r1011, %r1010, %r1009;
	ld.shared.u32 	%r1322, [%r1011+108];
$L__BB34_142:
	setp.lt.s32 	%p184, %r168, 29;
	@%p184 bra 	$L__BB34_144;
	sub.s32 	%r1012, %r169, %r126;
	shl.b32 	%r1013, %r1012, 2;
	mov.u32 	%r1014, _ZZ9cuda_gemmIiLi128ELi1ELi1ELi64ELi64ELi64ELi0EEviiiPT_S1_S1_iiE3Ash;
	add.s32 	%r1015, %r1014, %r1013;
	ld.shared.u32 	%r1323, [%r1015+112];
$L__BB34_144:
	setp.lt.s32 	%p185, %r168, 30;
	@%p185 bra 	$L__BB34_146;
	sub.s32 	%r1016, %r169, %r127;
	shl.b32 	%r1017, %r1016, 2;
	mov.u32 	%r1018, _ZZ9cuda_gemmIiLi128ELi1ELi1ELi64ELi64ELi64ELi0EEviiiPT_S1_S1_iiE3Ash;
	add.s32 	%r1019, %r1018, %r1017;
	ld.shared.u32 	%r1324, [%r1019+116];
$L__BB34_146:
	setp.lt.s32 	%p186, %r168, 31;
	@%p186 bra 	$L__BB34_148;
	sub.s32 	%r1020, %r169, %r128;
	shl.b32 	%r1021, %r1020, 2;
	mov.u32 	%r1022, _ZZ9cuda_gemmIiLi128ELi1ELi1ELi64ELi64ELi64ELi0EEviiiPT_S1_S1_iiE3Ash;
	add.s32 	%r1023, %r1022, %r1021;
	ld.shared.u32 	%r1325, [%r1023+120];
$L__BB34_148:
	setp.lt.s32 	%p187, %r168, 32;
	@%p187 bra 	$L__BB34_150;
	sub.s32 	%r1024, %r169, %r129;
	shl.b32 	%r1025, %r1024, 2;
	mov.u32 	%r1026, _ZZ9cuda_gemmIiLi128ELi1ELi1ELi64ELi64ELi64ELi0EEviiiPT_S1_S1_iiE3Ash;
	add.s32 	%r1027, %r1026, %r1025;
	ld.shared.u32 	%r1326, [%r1027+124];
$L__BB34_150:
	ld.param.u32 	%r1211, [_Z9cuda_gemmIiLi128ELi1ELi1ELi64ELi64ELi64ELi0EEviiiPT_S1_S1_ii_param_6];
	setp.lt.s32 	%p188, %r8, %r1211;
	@%p188 bra 	$L__BB34_152;
$L__BB34_151:
	mov.b32 	%r1294, 32;
	mov.pred 	%p288, 0;
	@%p1 bra 	$L__BB34_86;
	bra.uni 	$L__BB34_286;
$L__BB34_152:
	add.s32 	%r1028, %r66, %r1294;
	shl.b32 	%r1029, %r1028, 2;
	mov.u32 	%r1030, _ZZ9cuda_gemmIiLi128ELi1ELi1ELi64ELi64ELi64ELi0EEviiiPT_S1_S1_iiE11kron_fac_sh;
	add.s32 	%r234, %r1030, %r1029;
	mov.u32 	%r1327, %r8;
$L__BB34_153:
	mad.lo.s32 	%r1032, %r1327, 260, %r234;
	ld.shared.u32 	%r236, [%r1032];
	mov.b32 	%r1329, 0;
	@%p156 bra 	$L__BB34_155;
	ld.param.u32 	%r1220, [_Z9cuda_gemmIiLi128ELi1ELi1ELi64ELi64ELi64ELi0EEviiiPT_S1_S1_ii_param_7];
	setp.lt.s32 	%p190, %r66, %r1220;
	selp.b32 	%r1033, 0, %r1220, %p190;
	sub.s32 	%r1034, %r66, %r1033;
	shfl.sync.idx.b32	%r1035|%p191, %r236, %r1034, %r13, -1;
	mul.lo.s32 	%r1329, %r1035, %r1295;
$L__BB34_155:
	@%p157 bra 	$L__BB34_157;
	ld.param.u32 	%r1221, [_Z9cuda_gemmIiLi128ELi1ELi1ELi64ELi64ELi64ELi0EEviiiPT_S1_S1_ii_param_7];
	add.s32 	%r1036, %r66, 1;
	setp.lt.s32 	%p193, %r1036, %r1221;
	selp.b32 	%r1037, 0, %r1221, %p193;
	sub.s32 	%r1038, %r1036, %r1037;
	shfl.sync.idx.b32	%r1039|%p194, %r236, %r1038, %r13, -1;
	mad.lo.s32 	%r1329, %r1039, %r1296, %r1329;
$L__BB34_157:
	@%p158 bra 	$L__BB34_159;
	shfl.sync.idx.b32	%r1040|%p196, %r236, %r130, %r13, -1;
	mad.lo.s32 	%r1329, %r1040, %r1297, %r1329;
$L__BB34_159:
	@%p159 bra 	$L__BB34_161;
	shfl.sync.idx.b32	%r1041|%p198, %r236, %r131, %r13, -1;
	mad.lo.s32 	%r1329, %r1041, %r1298, %r1329;
$L__BB34_161:
	@%p160 bra 	$L__BB34_163;
	ld.param.u32 	%r1222, [_Z9cuda_gemmIiLi128ELi1ELi1ELi64ELi64ELi64ELi0EEviiiPT_S1_S1_ii_param_7];
	add.s32 	%r1042, %r66, 4;
	setp.lt.s32 	%p200, %r1042, %r1222;
	selp.b32 	%r1043, 0, %r1222, %p200;
	sub.s32 	%r1044, %r1042, %r1043;
	shfl.sync.idx.b32	%r1045|%p201, %r236, %r1044, %r13, -1;
	mad.lo.s32 	%r1329, %r1045, %r1299, %r1329;
$L__BB34_163:
	setp.lt.s32 	%p202, %r168, 6;
	@%p202 bra 	$L__BB34_165;
	ld.param.u32 	%r1223, [_Z9cuda_gemmIiLi128ELi1ELi1ELi64ELi64ELi64ELi0EEviiiPT_S1_S1_ii_param_7];
	add.s32 	%r1046, %r66, 5;
	setp.lt.s32 	%p203, %r1046, %r1223;
	selp.b32 	%r1047, 0, %r1223, %p203;
	sub.s32 	%r1048, %r1046, %r1047;
	shfl.sync.idx.b32	%r1049|%p204, %r236, %r1048, %r13, -1;
	mad.lo.s32 	%r1329, %r1049, %r1300, %r1329;
$L__BB34_165:
	setp.lt.s32 	%p205, %r168, 7;
	@%p205 bra 	$L__BB34_167;
	ld.param.u32 	%r1224, [_Z9cuda_gemmIiLi128ELi1ELi1ELi64ELi64ELi64ELi0EEviiiPT_S1_S1_ii_param_7];
	add.s32 	%r1050, %r66, 6;
	setp.lt.s32 	%p206, %r1050, %r1224;
	selp.b32 	%r1051, 0, %r1224, %p206;
	sub.s32 	%r1052, %r1050, %r1051;
	shfl.sync.idx.b32	%r1053|%p207, %r236, %r1052, %r13, -1;
	mad.lo.s32 	%r1329, %r1053, %r1301, %r1329;
$L__BB34_167:
	setp.lt.s32 	%p208, %r168, 8;
	@%p208 bra 	$L__BB34_169;
	ld.param.u32 	%r1225, [_Z9cuda_gemmIiLi128ELi1ELi1ELi64ELi64ELi64ELi0EEviiiPT_S1_S1_ii_param_7];
	add.s32 	%r1054, %r66, 7;
	setp.lt.s32 	%p209, %r1054, %r1225;
	selp.b32 	%r1055, 0, %r1225, %p209;
	sub.s32 	%r1056, %r1054, %r1055;
	shfl.sync.idx.b32	%r1057|%p210, %r236, %r1056, %r13, -1;
	mad.lo.s32 	%r1329, %r1057, %r1302, %r1329;
$L__BB34_169:
	setp.lt.s32 	%p211, %r168, 9;
	@%p211 bra 	$L__BB34_171;
	ld.param.u32 	%r1226, [_Z9cuda_gemmIiLi128ELi1ELi1ELi64ELi64ELi64ELi0EEviiiPT_S1_S1_ii_param_7];
	add.s32 	%r1058, %r66, 8;
	setp.lt.s32 	%p212, %r1058, %r1226;
	selp.b32 	%r1059, 0, %r1226, %p212;
	sub.s32 	%r1060, %r1058, %r1059;
	shfl.sync.idx.b32	%r1061|%p213, %r236, %r1060, %r13, -1;
	mad.lo.s32 	%r1329, %r1061, %r1303, %r1329;
$L__BB34_171:
	setp.lt.s32 	%p214, %r168, 10;
	@%p214 bra 	$L__BB34_173;
	ld.param.u32 	%r1227, [_Z9cuda_gemmIiLi128ELi1ELi1ELi64ELi64ELi64ELi0EEviiiPT_S1_S1_ii_param_7];
	add.s32 	%r1062, %r66, 9;
	setp.lt.s32 	%p215, %r1062, %r1227;
	selp.b32 	%r1063, 0, %r1227, %p215;
	sub.s32 	%r1064, %r1062, %r1063;
	shfl.sync.idx.b32	%r1065|%p216, %r236, %r1064, %r13, -1;
	mad.lo.s32 	%r1329, %r1065, %r1304, %r1329;
$L__BB34_173:
	setp.lt.s32 	%p217, %r168, 11;
	@%p217 bra 	$L__BB34_175;
	ld.param.u32 	%r1228, [_Z9cuda_gemmIiLi128ELi1ELi1ELi64ELi64ELi64ELi0EEviiiPT_S1_S1_ii_param_7];
	add.s32 	%r1066, %r66, 10;
	setp.lt.s32 	%p218, %r1066, %r1228;
	selp.b32 	%r1067, 0, %r1228, %p218;
	sub.s32 	%r1068, %r1066, %r1067;
	shfl.sync.idx.b32	%r1069|%p219, %r236, %r1068, %r13, -1;
	mad.lo.s32 	%r1329, %r1069, %r1305, %r1329;
$L__BB34_175:
	setp.lt.s32 	%p220, %r168, 12;
	@%p220 bra 	$L__BB34_177;
	ld.param.u32 	%r1229, [_Z9cuda_gemmIiLi128ELi1ELi1ELi64ELi64ELi64ELi0EEviiiPT_S1_S1_ii_param_7];
	add.s32 	%r1070, %r66, 11;
	setp.lt.s32 	%p221, %r1070, %r1229;
	selp.b32 	%r1071, 0, %r1229, %p221;
	sub.s32 	%r1072, %r1070, %r1071;
	shfl.sync.idx.b32	%r1073|%p222, %r236, %r1072, %r13, -1;
	mad.lo.s32 	%r1329, %r1073, %r1306, %r1329;
$L__BB34_177:
	setp.lt.s32 	%p223, %r168, 13;
	@%p223 bra 	$L__BB34_179;
	ld.param.u32 	%r1230, [_Z9cuda_gemmIiLi128ELi1ELi1ELi64ELi64ELi64ELi0EEviiiPT_S1_S1_ii_param_7];
	add.s32 	%r1074, %r66, 12;
	setp.lt.s32 	%p224, %r1074, %r1230;
	selp.b32 	%r1075, 0, %r1230, %p224;
	sub.s32 	%r1076, %r1074, %r1075;
	shfl.sync.idx.b32	%r1077|%p225, %r236, %r1076, %r13, -1;
	mad.lo.s32 	%r1329, %r1077, %r1307, %r1329;
$L__BB34_179:
	setp.lt.s32 	%p226, %r168, 14;
	@%p226 bra 	$L__BB34_181;
	ld.param.u32 	%r1231, [_Z9cuda_gemmIiLi128ELi1ELi1ELi64ELi64ELi64ELi0EEviiiPT_S1_S1_ii_param_7];
	add.s32 	%r1078, %r66, 13;
	setp.lt.s32 	%p227, %r1078, %r1231;
	selp.b32 	%r1079, 0, %r1231, %p227;
	sub.s32 	%r1080, %r1078, %r1079;
	shfl.sync.idx.b32	%r1081|%p228, %r236, %r1080, %r13, -1;
	mad.lo.s32 	%r1329, %r1081, %r1308, %r1329;
$L__BB34_181:
	setp.lt.s32 	%p229, %r168, 15;
	@%p229 bra 	$L__BB34_183;
	ld.param.u32 	%r1232, [_Z9cuda_gemmIiLi128ELi1ELi1ELi64ELi64ELi64ELi0EEviiiPT_S1_S1_ii_param_7];
	add.s32 	%r1082, %r66, 14;
	setp.lt.s32 	%p230, %r1082, %r1232;
	selp.b32 	%r1083, 0, %r1232, %p230;
	sub.s32 	%r1084, %r1082, %r1083;
	shfl.sync.idx.b32	%r1085|%p231, %r236, %r1084, %r13, -1;
	mad.lo.s32 	%r1329, %r1085, %r1309, %r1329;
$L__BB34_183:
	setp.lt.s32 	%p232, %r168, 16;
	@%p232 bra 	$L__BB34_185;
	ld.param.u32 	%r1233, [_Z9cuda_gemmIiLi128ELi1ELi1ELi64ELi64ELi64ELi0EEviiiPT_S1_S1_ii_param_7];
	add.s32 	%r1086, %r66, 15;
	setp.lt.s32 	%p233, %r1086, %r1233;
	selp.b32 	%r1087, 0, %r1233, %p233;
	sub.s32 	%r1088, %r1086, %r1087;
	shfl.sync.idx.b32	%r1089|%p234, %r236, %r1088, %r13, -1;
	mad.lo.s32 	%r1329, %r1089, %r1310, %r1329;
$L__BB34_185:
	setp.lt.s32 	%p235, %r168, 17;
	@%p235 bra 	$L__BB34_187;
	ld.param.u32 	%r1234, [_Z9cuda_gemmIiLi128ELi1ELi1ELi64ELi64ELi64ELi0EEviiiPT_S1_S1_ii_param_7];
	add.s32 	%r1090, %r66, 16;
	setp.lt.s32 	%p236, %r1090, %r1234;
	selp.b32 	%r1091, 0, %r1234, %p236;
	sub.s32 	%r1092, %r1090, %r1091;
	shfl.sync.idx.b32	%r1093|%p237, %r236, %r1092, %r13, -1;
	mad.lo.s32 	%r1329, %r1093, %r1311, %r1329;
$L__BB34_187:
	setp.lt.s32 	%p238, %r168, 18;
	@%p238 bra 	$L__BB34_189;
	ld.param.u32 	%r1235, [_Z9cuda_gemmIiLi128ELi1ELi1ELi64ELi64ELi64ELi0EEviiiPT_S1_S1_ii_param_7];
	add.s32 	%r1094, %r66, 17;
	setp.lt.s32 	%p239, %r1094, %r1235;
	selp.b32 	%r1095, 0, %r1235, %p239;
	sub.s32 	%r1096, %r1094, %r1095;
	shfl.sync.idx.b32	%r1097|%p240, %r236, %r1096, %r13, -1;
	mad.lo.s32 	%r1329, %r1097, %r1312, %r1329;
$L__BB34_189:
	setp.lt.s32 	%p241, %r168, 19;
	@%p241 bra 	$L__BB34_191;
	ld.param.u32 	%r1236, [_Z9cuda_gemmIiLi128ELi1ELi1ELi64ELi64ELi64ELi0EEviiiPT_S1_S1_ii_param_7];
	add.s32 	%r1098, %r66, 18;
	setp.lt.s32 	%p242, %r1098, %r1236;
	selp.b32 	%r1099, 0, %r1236, %p242;
	sub.s32 	%r1100, %r1098, %r1099;
	shfl.sync.idx.b32	%r1101|%p243, %r236, %r1100, %r13, -1;
	mad.lo.s32 	%r1329, %r1101, %r1313, %r1329;
$L__BB34_191:
	setp.lt.s32 	%p244, %r168, 20;
	@%p244 bra 	$L__BB34_193;
	ld.param.u32 	%r1237, [_Z9cuda_gemmIiLi128ELi1ELi1ELi64ELi64ELi64ELi0EEviiiPT_S1_S1_ii_param_7];
	add.s32 	%r1102, %r66, 19;
	setp.lt.s32 	%p245, %r1102, %r1237;
	selp.b32 	%r1103, 0, %r1237, %p245;
	sub.s32 	%r1104, %r1102, %r1103;
	shfl.sync.idx.b32	%r1105|%p246, %r236, %r1104, %r13, -1;
	mad.lo.s32 	%r1329, %r1105, %r1314, %r1329;
$L__BB34_193:
	setp.lt.s32 	%p247, %r168, 21;
	@%p247 bra 	$L__BB34_195;
	ld.param.u32 	%r1238, [_Z9cuda_gemmIiLi128ELi1ELi1ELi64ELi64ELi64ELi0EEviiiPT_S1_S1_ii_param_7];
	add.s32 	%r1106, %r66, 20;
	setp.lt.s32 	%p248, %r1106, %r1238;
	selp.b32 	%r1107, 0, %r1238, %p248;
	sub.s32 	%r1108, %r1106, %r1107;
	shfl.sync.idx.b32	%r1109|%p249, %r236, %r1108, %r13, -1;
	mad.lo.s32 	%r1329, %r1109, %r1315, %r1329;
$L__BB34_195:
	setp.lt.s32 	%p250, %r168, 22;
	@%p250 bra 	$L__BB34_197;
	ld.param.u32 	%r1239, [_Z9cuda_gemmIiLi128ELi1ELi1ELi64ELi64ELi64ELi0EEviiiPT_S1_S1_ii_param_7];
	add.s32 	%r1110, %r66, 21;
	setp.lt.s32 	%p251, %r1110, %r1239;
	selp.b32 	%r1111, 0, %r1239, %p251;
	sub.s32 	%r1112, %r1110, %r1111;
	shfl.sync.idx.b32	%r1113|%p252, %r236, %r1112, %r13, -1;
	mad.lo.s32 	%r1329, %r1113, %r1316, %r1329;
$L__BB34_197:
	setp.lt.s32 	%p253, %r168, 23;
	@%p253 bra 	$L__BB34_199;
	shfl.sync.idx.b32	%r1114|%p254, %r236, %r132, %r13, -1;
	mad.lo.s32 	%r1329, %r1114, %r1317, %r1329;
$L__BB34_199:
	setp.lt.s32 	%p255, %r168, 24;
	@%p255 bra 	$L__BB34_201;
	ld.param.u32 	%r1240, [_Z9cuda_gemmIiLi128ELi1ELi1ELi64ELi64ELi64ELi0EEviiiPT_S1_S1_ii_param_7];
	add.s32 	%r1115, %r66, 23;
	setp.lt.s32 	%p256, %r1115, %r1240;
	selp.b32 	%r1116, 0, %r1240, %p256;
	sub.s32 	%r1117, %r1115, %r1116;
	shfl.sync.idx.b32	%r1118|%p257, %r236, %r1117, %r13, -1;
	mad.lo.s32 	%r1329, %r1118, %r1318, %r1329;
$L__BB34_201:
	setp.lt.s32 	%p258, %r168, 25;
	@%p258 bra 	$L__BB34_203;
	shfl.sync.idx.b32	%r1119|%p259, %r236, %r133, %r13, -1;
	mad.lo.s32 	%r1329, %r1119, %r1319, %r1329;
$L__BB34_203:
	setp.lt.s32 	%p260, %r168, 26;
	@%p260 bra 	$L__BB34_205;
	ld.param.u32 	%r1241, [_Z9cuda_gemmIiLi128ELi1ELi1ELi64ELi64ELi64ELi0EEviiiPT_S1_S1_ii_param_7];
	add.s32 	%r1120, %r66, 25;
	setp.lt.s32 	%p261, %r1120, %r1241;
	selp.b32 	%r1121, 0, %r1241, %p261;
	sub.s32 	%r1122, %r1120, %r1121;
	shfl.sync.idx.b32	%r1123|%p262, %r236, %r1122, %r13, -1;
	mad.lo.s32 	%r1329, %r1123, %r1320, %r1329;
$L__BB34_205:
	setp.lt.s32 	%p263, %r168, 27;
	@%p263 bra 	$L__BB34_207;
	shfl.sync.idx.b32	%r1124|%p264, %r236, %r134, %r13, -1;
	mad.lo.s32 	%r1329, %r1124, %r1321, %r1329;
$L__BB34_207:
	setp.lt.s32 	%p265, %r168, 28;
	@%p265 bra 	$L__BB34_209;
	ld.param.u32 	%r1242, [_Z9cuda_gemmIiLi128ELi1ELi1ELi64ELi64ELi64ELi0EEviiiPT_S1_S1_ii_param_7];
	add.s32 	%r1125, %r66, 27;
	setp.lt.s32 	%p266, %r1125, %r1242;
	selp.b32 	%r1126, 0, %r1242, %p266;
	sub.s32 	%r1127, %r1125, %r1126;
	shfl.sync.idx.b32	%r1128|%p267, %r236, %r1127, %r13, -1;
	mad.lo.s32 	%r1329, %r1128, %r1322, %r1329;
$L__BB34_209:
	setp.lt.s32 	%p268, %r168, 29;
	@%p268 bra 	$L__BB34_211;
	ld.param.u32 	%r1243, [_Z9cuda_gemmIiLi128ELi1ELi1ELi64ELi64ELi64ELi0EEviiiPT_S1_S1_ii_param_7];
	add.s32 	%r1129, %r66, 28;
	setp.lt.s32 	%p269, %r1129, %r1243;
	selp.b32 	%r1130, 0, %r1243, %p269;
	sub.s32 	%r1131, %r1129, %r1130;
	shfl.sync.idx.b32	%r1132|%p270, %r236, %r1131, %r13, -1;
	mad.lo.s32 	%r1329, %r1132, %r1323, %r1329;
$L__BB34_211:
	setp.lt.s32 	%p271, %r168, 30;
	@%p271 bra 	$L__BB34_213;
	ld.param.u32 	%r1244, [_Z9cuda_gemmIiLi128ELi1ELi1ELi64ELi64ELi64ELi0EEviiiPT_S1_S1_ii_param_7];
	add.s32 	%r1133, %r66, 29;
	setp.lt.s32 	%p272, %r1133, %r1244;
	selp.b32 	%r1134, 0, %r1244, %p272;
	sub.s32 	%r1135, %r1133, %r1134;
	shfl.sync.idx.b32	%r1136|%p273, %r236, %r1135, %r13, -1;
	mad.lo.s32 	%r1329, %r1136, %r1324, %r1329;
$L__BB34_213:
	setp.lt.s32 	%p274, %r168, 31;
	@%p274 bra 	$L__BB34_215;
	ld.param.u32 	%r1245, [_Z9cuda_gemmIiLi128ELi1ELi1ELi64ELi64ELi64ELi0EEviiiPT_S1_S1_ii_param_7];
	add.s32 	%r1137, %r66, 30;
	setp.lt.s32 	%p275, %r1137, %r1245;
	selp.b32 	%r1138, 0, %r1245, %p275;
	sub.s32 	%r1139, %r1137, %r1138;
	shfl.sync.idx.b32	%r1140|%p276, %r236, %r1139, %r13, -1;
	mad.lo.s32 	%r1329, %r1140, %r1325, %r1329;
$L__BB34_215:
	setp.lt.s32 	%p277, %r168, 32;
	@%p277 bra 	$L__BB34_217;
	ld.param.u32 	%r1246, [_Z9cuda_gemmIiLi128ELi1ELi1ELi64ELi64ELi64ELi0EEviiiPT_S1_S1_ii_param_7];
	add.s32 	%r1141, %r66, 31;
	setp.lt.s32 	%p278, %r1141, %r1246;
	selp.b32 	%r1142, 0, %r1246, %p278;
	sub.s32 	%r1143, %r1141, %r1142;
	shfl.sync.idx.b32	%r1144|%p279, %r236, %r1143, %r13, -1;
	mad.lo.s32 	%r1329, %r1144, %r1326, %r1329;
$L__BB34_217:
	ld.param.u32 	%r1212, [_Z9cuda_gemmIiLi128ELi1ELi1ELi64ELi64ELi64ELi0EEviiiPT_S1_S1_ii_param_6];
	mad.lo.s32 	%r1145, %r1327, %r6, %r7;
	shl.b32 	%r1146, %r1145, 2;
	mov.u32 	%r1147, _ZZ9cuda_gemmIiLi128ELi1ELi1ELi64ELi64ELi64ELi0EEviiiPT_S1_S1_iiE3Csh;
	add.s32 	%r1148, %r1147, %r1146;
	ld.shared.u32 	%r1149, [%r1148];
	add.s32 	%r1150, %r1149, %r1329;
	st.shared.u32 	[%r1148], %r1150;
	add.s32 	%r1327, %r1327, %r10;
	setp.lt.s32 	%p280, %r1327, %r1212;
	@%p280 bra 	$L__BB34_153;
	bra.uni 	$L__BB34_151;
$L__BB34_218:
	ld.param.u32 	%r1209, [_Z9cuda_gemmIiLi128ELi1ELi1ELi64ELi64ELi64ELi0EEviiiPT_S1_S1_ii_param_6];
	setp.lt.s32 	%p84, %r8, %r1209;
	@%p84 bra 	$L__BB34_219;
	bra.uni 	$L__BB34_285;
$L__BB34_219:
	add.s32 	%r341, %r66, %r1394;
	sub.s32 	%r342, %r341, %r88;
	shl.b32 	%r814, %r342, 2;
	mov.u32 	%r1427, %r8;
$L__BB34_220:
	setp.lt.s32 	%p85, %r339, 1;
	mov.u32 	%r726, _ZZ9cuda_gemmIiLi128ELi1ELi1ELi64ELi64ELi64ELi0EEviiiPT_S1_S1_iiE11kron_fac_sh;
	mad.lo.s32 	%r408, %r1427, 260, %r726;
	mov.b32 	%r1429, 0;
	@%p85 bra 	$L__BB34_222;
	shl.b32 	%r727, %r341, 2;
	add.s32 	%r728, %r408, %r727;
	ld.shared.u32 	%r729, [%r728];
	mul.lo.s32 	%r1429, %r729, %r1395;
$L__BB34_222:
	@%p53 bra 	$L__BB34_224;
	sub.s32 	%r730, %r341, %r67;
	shl.b32 	%r731, %r730, 2;
	add.s32 	%r732, %r408, %r731;
	ld.shared.u32 	%r733, [%r732+4];
	mad.lo.s32 	%r1429, %r733, %r1392, %r1429;
$L__BB34_224:
	@%p54 bra 	$L__BB34_226;
	sub.s32 	%r734, %r341, %r68;
	shl.b32 	%r735, %r734, 2;
	add.s32 	%r736, %r408, %r735;
	ld.shared.u32 	%r737, [%r736+8];
	mad.lo.s32 	%r1429, %r737, %r1391, %r1429;
$L__BB34_226:
	@%p55 bra 	$L__BB34_228;
	sub.s32 	%r738, %r341, %r69;
	shl.b32 	%r739, %r738, 2;
	add.s32 	%r740, %r408, %r739;
	ld.shared.u32 	%r741, [%r740+12];
	mad.lo.s32 	%r1429, %r741, %r1390, %r1429;
$L__BB34_228:
	@%p56 bra 	$L__BB34_230;
	sub.s32 	%r742, %r341, %r70;
	shl.b32 	%r743, %r742, 2;
	add.s32 	%r744, %r408, %r743;
	ld.shared.u32 	%r745, [%r744+16];
	mad.lo.s32 	%r1429, %r745, %r1389, %r1429;
$L__BB34_230:
	@%p57 bra 	$L__BB34_232;
	sub.s32 	%r746, %r341, %r71;
	shl.b32 	%r747, %r746, 2;
	add.s32 	%r748, %r408, %r747;
	ld.shared.u32 	%r749, [%r748+20];
	mad.lo.s32 	%r1429, %r749, %r1388, %r1429;
$L__BB34_232:
	setp.lt.s32 	%p91, %r339, 7;
	@%p91 bra 	$L__BB34_234;
	sub.s32 	%r750, %r341, %r72;
	shl.b32 	%r751, %r750, 2;
	add.s32 	%r752, %r408, %r751;
	ld.shared.u32 	%r753, [%r752+24];
	mad.lo.s32 	%r1429, %r753, %r1387, %r1429;
$L__BB34_234:
	setp.lt.s32 	%p92, %r339, 8;
	@%p92 bra 	$L__BB34_236;
	sub.s32 	%r754, %r341, %r73;
	shl.b32 	%r755, %r754, 2;
	add.s32 	%r756, %r408, %r755;
	ld.shared.u32 	%r757, [%r756+28];
	mad.lo.s32 	%r1429, %r757, %r1386, %r1429;
$L__BB34_236:
	setp.lt.s32 	%p93, %r339, 9;
	@%p93 bra 	$L__BB34_238;
	sub.s32 	%r758, %r341, %r74;
	shl.b32 	%r759, %r758, 2;
	add.s32 	%r760, %r408, %r759;
	ld.shared.u32 	%r761, [%r760+32];
	mad.lo.s32 	%r1429, %r761, %r1385, %r1429;
$L__BB34_238:
	setp.lt.s32 	%p94, %r339, 10;
	@%p94 bra 	$L__BB34_240;
	sub.s32 	%r762, %r341, %r75;
	shl.b32 	%r763, %r762, 2;
	add.s32 	%r764, %r408, %r763;
	ld.shared.u32 	%r765, [%r764+36];
	mad.lo.s32 	%r1429, %r765, %r1384, %r1429;
$L__BB34_240:
	setp.lt.s32 	%p95, %r339, 11;
	@%p95 bra 	$L__BB34_242;
	sub.s32 	%r766, %r341, %r76;
	shl.b32 	%r767, %r766, 2;
	add.s32 	%r768, %r408, %r767;
	ld.shared.u32 	%r769, [%r768+40];
	mad.lo.s32 	%r1429, %r769, %r1383, %r1429;
$L__BB34_242:
	setp.lt.s32 	%p96, %r339, 12;
	@%p96 bra 	$L__BB34_244;
	sub.s32 	%r770, %r341, %r77;
	shl.b32 	%r771, %r770, 2;
	add.s32 	%r772, %r408, %r771;
	ld.shared.u32 	%r773, [%r772+44];
	mad.lo.s32 	%r1429, %r773, %r1382, %r1429;
$L__BB34_244:
	setp.lt.s32 	%p97, %r339, 13;
	@%p97 bra 	$L__BB34_246;
	sub.s32 	%r774, %r341, %r78;
	shl.b32 	%r775, %r774, 2;
	add.s32 	%r776, %r408, %r775;
	ld.shared.u32 	%r777, [%r776+48];
	mad.lo.s32 	%r1429, %r777, %r1381, %r1429;
$L__BB34_246:
	setp.lt.s32 	%p98, %r339, 14;
	@%p98 bra 	$L__BB34_248;
	sub.s32 	%r778, %r341, %r79;
	shl.b32 	%r779, %r778, 2;
	add.s32 	%r780, %r408, %r779;
	ld.shared.u32 	%r781, [%r780+52];
	mad.lo.s32 	%r1429, %r781, %r1380, %r1429;
$L__BB34_248:
	setp.lt.s32 	%p99, %r339, 15;
	@%p99 bra 	$L__BB34_250;
	sub.s32 	%r782, %r341, %r80;
	shl.b32 	%r783, %r782, 2;
	add.s32 	%r784, %r408, %r783;
	ld.shared.u32 	%r785, [%r784+56];
	mad.lo.s32 	%r1429, %r785, %r1379, %r1429;
$L__BB34_250:
	setp.lt.s32 	%p100, %r339, 16;
	@%p100 bra 	$L__BB34_252;
	sub.s32 	%r786, %r341, %r81;
	shl.b32 	%r787, %r786, 2;
	add.s32 	%r788, %r408, %r787;
	ld.shared.u32 	%r789, [%r788+60];
	mad.lo.s32 	%r1429, %r789, %r1378, %r1429;
$L__BB34_252:
	setp.lt.s32 	%p101, %r339, 17;
	@%p101 bra 	$L__BB34_254;
	sub.s32 	%r790, %r341, %r82;
	shl.b32 	%r791, %r790, 2;
	add.s32 	%r792, %r408, %r791;
	ld.shared.u32 	%r793, [%r792+64];
	mad.lo.s32 	%r1429, %r793, %r1377, %r1429;
$L__BB34_254:
	setp.lt.s32 	%p102, %r339, 18;
	@%p102 bra 	$L__BB34_256;
	sub.s32 	%r794, %r341, %r83;
	shl.b32 	%r795, %r794, 2;
	add.s32 	%r796, %r408, %r795;
	ld.shared.u32 	%r797, [%r796+68];
	mad.lo.s32 	%r1429, %r797, %r1376, %r1429;
$L__BB34_256:
	setp.lt.s32 	%p103, %r339, 19;
	@%p103 bra 	$L__BB34_258;
	sub.s32 	%r798, %r341, %r84;
	shl.b32 	%r799, %r798, 2;
	add.s32 	%r800, %r408, %r799;
	ld.shared.u32 	%r801, [%r800+72];
	mad.lo.s32 	%r1429, %r801, %r1375, %r1429;
$L__BB34_258:
	setp.lt.s32 	%p104, %r339, 20;
	@%p104 bra 	$L__BB34_260;
	sub.s32 	%r802, %r341, %r85;
	shl.b32 	%r803, %r802, 2;
	add.s32 	%r804, %r408, %r803;
	ld.shared.u32 	%r805, [%r804+76];
	mad.lo.s32 	%r1429, %r805, %r1374, %r1429;
$L__BB34_260:
	setp.lt.s32 	%p105, %r339, 21;
	@%p105 bra 	$L__BB34_262;
	sub.s32 	%r806, %r341, %r86;
	shl.b32 	%r807, %r806, 2;
	add.s32 	%r808, %r408, %r807;
	ld.shared.u32 	%r809, [%r808+80];
	mad.lo.s32 	%r1429, %r809, %r1373, %r1429;
$L__BB34_262:
	setp.lt.s32 	%p106, %r339, 22;
	@%p106 bra 	$L__BB34_264;
	sub.s32 	%r810, %r341, %r87;
	shl.b32 	%r811, %r810, 2;
	add.s32 	%r812, %r408, %r811;
	ld.shared.u32 	%r813, [%r812+84];
	mad.lo.s32 	%r1429, %r813, %r1372, %r1429;
$L__BB34_264:
	setp.lt.s32 	%p107, %r339, 23;
	@%p107 bra 	$L__BB34_266;
	add.s32 	%r815, %r408, %r814;
	ld.shared.u32 	%r816, [%r815+88];
	mad.lo.s32 	%r1429, %r816, %r1371, %r1429;
$L__BB34_266:
	setp.lt.s32 	%p108, %r339, 24;
	@%p108 bra 	$L__BB34_268;
	sub.s32 	%r817, %r341, %r89;
	shl.b32 	%r818, %r817, 2;
	add.s32 	%r819, %r408, %r818;
	ld.shared.u32 	%r820, [%r819+92];
	mad.lo.s32 	%r1429, %r820, %r1370, %r1429;
$L__BB34_268:
	setp.lt.s32 	%p109, %r339, 25;
	@%p109 bra 	$L__BB34_270;
	sub.s32 	%r821, %r341, %r90;
	shl.b32 	%r822, %r821, 2;
	add.s32 	%r823, %r408, %r822;
	ld.shared.u32 	%r824, [%r823+96];
	mad.lo.s32 	%r1429, %r824, %r1369, %r1429;
$L__BB34_270:
	setp.lt.s32 	%p110, %r339, 26;
	@%p110 bra 	$L__BB34_272;
	sub.s32 	%r825, %r341, %r91;
	shl.b32 	%r826, %r825, 2;
	add.s32 	%r827, %r408, %r826;
	ld.shared.u32 	%r828, [%r827+100];
	mad.lo.s32 	%r1429, %r828, %r1368, %r1429;
$L__BB34_272:
	setp.lt.s32 	%p111, %r339, 27;
	@%p111 bra 	$L__BB34_274;
	sub.s32 	%r829, %r341, %r92;
	shl.b32 	%r830, %r829, 2;
	add.s32 	%r831, %r408, %r830;
	ld.shared.u32 	%r832, [%r831+104];
	mad.lo.s32 	%r1429, %r832, %r1367, %r1429;
$L__BB34_274:
	setp.lt.s32 	%p112, %r339, 28;
	@%p112 bra 	$L__BB34_276;
	sub.s32 	%r833, %r341, %r93;
	shl.b32 	%r834, %r833, 2;
	add.s32 	%r835, %r408, %r834;
	ld.shared.u32 	%r836, [%r835+108];
	mad.lo.s32 	%r1429, %r836, %r1366, %r1429;
$L__BB34_276:
	setp.lt.s32 	%p113, %r339, 29;
	@%p113 bra 	$L__BB34_278;
	sub.s32 	%r837, %r341, %r94;
	shl.b32 	%r838, %r837, 2;
	add.s32 	%r839, %r408, %r838;
	ld.shared.u32 	%r840, [%r839+112];
	mad.lo.s32 	%r1429, %r840, %r1365, %r1429;
$L__BB34_278:
	setp.lt.s32 	%p114, %r339, 30;
	@%p114 bra 	$L__BB34_280;
	sub.s32 	%r841, %r341, %r95;
	shl.b32 	%r842, %r841, 2;
	add.s32 	%r843, %r408, %r842;
	ld.shared.u32 	%r844, [%r843+116];
	mad.lo.s32 	%r1429, %r844, %r1364, %r1429;
$L__BB34_280:
	setp.lt.s32 	%p115, %r339, 31;
	@%p115 bra 	$L__BB34_282;
	sub.s32 	%r845, %r341, %r96;
	shl.b32 	%r846, %r845, 2;
	add.s32 	%r847, %r408, %r846;
	ld.shared.u32 	%r848, [%r847+120];
	mad.lo.s32 	%r1429, %r848, %r1363, %r1429;
$L__BB34_282:
	setp.lt.s32 	%p116, %r339, 32;
	@%p116 bra 	$L__BB34_284;
	sub.s32 	%r849, %r341, %r97;
	shl.b32 	%r850, %r849, 2;
	add.s32 	%r851, %r408, %r850;
	ld.shared.u32 	%r852, [%r851+124];
	mad.lo.s32 	%r1429, %r852, %r1362, %r1429;
$L__BB34_284:
	ld.param.u32 	%r1210, [_Z9cuda_gemmIiLi128ELi1ELi1ELi64ELi64ELi64ELi0EEviiiPT_S1_S1_ii_param_6];
	mad.lo.s32 	%r853, %r1427, %r6, %r7;
	shl.b32 	%r854, %r853, 2;
	mov.u32 	%r855, _ZZ9cuda_gemmIiLi128ELi1ELi1ELi64ELi64ELi64ELi0EEviiiPT_S1_S1_iiE3Csh;
	add.s32 	%r856, %r855, %r854;
	ld.shared.u32 	%r857, [%r856];
	add.s32 	%r858, %r857, %r1429;
	st.shared.u32 	[%r856], %r858;
	add.s32 	%r1427, %r1427, %r10;
	setp.lt.s32 	%p117, %r1427, %r1210;
	@%p117 bra 	$L__BB34_220;
$L__BB34_285:
	mov.b32 	%r1394, 32;
	mov.pred 	%p289, 0;
	@%p2 bra 	$L__BB34_21;
$L__BB34_286:
	mov.u32 	%r1463, %tid.x;
	setp.gt.u32 	%p282, %r1463, 63;
	bar.sync 	0;
	@%p282 bra 	$L__BB34_293;
	ld.param.u32 	%r1247, [_Z9cuda_gemmIiLi128ELi1ELi1ELi64ELi64ELi64ELi0EEviiiPT_S1_S1_ii_param_7];
	ld.param.u64 	%rd29, [_Z9cuda_gemmIiLi128ELi1ELi1ELi64ELi64ELi64ELi0EEviiiPT_S1_S1_ii_param_5];
	ld.param.u32 	%r1207, [_Z9cuda_gemmIiLi128ELi1ELi1ELi64ELi64ELi64ELi0EEviiiPT_S1_S1_ii_param_2];
	ld.param.u32 	%r1205, [_Z9cuda_gemmIiLi128ELi1ELi1ELi64ELi64ELi64ELi0EEviiiPT_S1_S1_ii_param_1];
	cvta.to.global.u64 	%rd3, %rd29;
	mov.u32 	%r1152, %ctaid.y;
	mov.u32 	%r1153, %ctaid.x;
	mul.lo.s32 	%r1154, %r6, %r1153;
	mad.lo.s32 	%r475, %r1152, %r1205, %r1154;
	div.s32 	%r476, %r1207, %r1247;
	mov.u32 	%r477, %ntid.x;
	add.s32 	%r1155, %r1463, %r477;
	max.u32 	%r1156, %r1155, 64;
	setp.lt.u32 	%p283, %r1155, 64;
	selp.u32 	%r1157, 1, 0, %p283;
	add.s32 	%r1158, %r1155, %r1157;
	sub.s32 	%r1159, %r1156, %r1158;
	div.u32 	%r1160, %r1159, %r477;
	add.s32 	%r478, %r1160, %r1157;
	and.b32  	%r1161, %r478, 3;
	setp.eq.s32 	%p284, %r1161, 3;
	@%p284 bra 	$L__BB34_290;
	shl.b32 	%r1162, %r1463, 2;
	mov.u32 	%r1163, _ZZ9cuda_gemmIiLi128ELi1ELi1ELi64ELi64ELi64ELi0EEviiiPT_S1_S1_iiE3Csh;
	add.s32 	%r1461, %r1163, %r1162;
	shl.b32 	%r480, %r477, 2;
	add.s32 	%r1164, %r478, 1;
	and.b32  	%r1165, %r1164, 3;
	neg.s32 	%r1460, %r1165;
$L__BB34_289:
	.pragma "nounroll";
	div.s32 	%r1166, %r1463, %r6;
	mad.lo.s32 	%r1167, %r476, %r1166, %r475;
	mul.lo.s32 	%r1168, %r1166, %r6;
	sub.s32 	%r1169, %r1463, %r1168;
	add.s32 	%r1170, %r1167, %r1169;
	ld.shared.u32 	%r1171, [%r1461];
	mul.wide.s32 	%rd19, %r1170, 4;
	add.s64 	%rd20, %rd3, %rd19;
	st.global.u32 	[%rd20], %r1171;
	add.s32 	%r1463, %r1463, %r477;
	add.s32 	%r1461, %r1461, %r480;
	add.s32 	%r1460, %r1460, 1;
	setp.ne.s32 	%p285, %r1460, 0;
	@%p285 bra 	$L__BB34_289;
$L__BB34_290:
	setp.lt.u32 	%p286, %r478, 3;
	@%p286 bra 	$L__BB34_293;
	shl.b32 	%r1172, %r477, 1;
	add.s32 	%r1467, %r1463, %r1172;
	shl.b32 	%r490, %r477, 2;
	mad.lo.s32 	%r1466, %r477, 3, %r1463;
	add.s32 	%r1465, %r477, %r1463;
	shl.b32 	%r1173, %r1463, 2;
	mov.u32 	%r1174, _ZZ9cuda_gemmIiLi128ELi1ELi1ELi64ELi64ELi64ELi0EEviiiPT_S1_S1_iiE3Csh;
	add.s32 	%r1464, %r1174, %r1173;
	shl.b32 	%r494, %r477, 4;
	shl.b32 	%r495, %r477, 3;
	mul.lo.s32 	%r496, %r477, 12;
$L__BB34_292:
	div.s32 	%r1175, %r1463, %r6;
	mad.lo.s32 	%r1176, %r476, %r1175, %r475;
	mul.lo.s32 	%r1177, %r1175, %r6;
	sub.s32 	%r1178, %r1463, %r1177;
	add.s32 	%r1179, %r1176, %r1178;
	ld.shared.u32 	%r1180, [%r1464];
	mul.wide.s32 	%rd21, %r1179, 4;
	add.s64 	%rd22, %rd3, %rd21;
	st.global.u32 	[%rd22], %r1180;
	add.s32 	%r1181, %r1463, %r477;
	div.s32 	%r1182, %r1465, %r6;
	mad.lo.s32 	%r1183, %r476, %r1182, %r475;
	mul.lo.s32 	%r1184, %r1182, %r6;
	sub.s32 	%r1185, %r1465, %r1184;
	add.s32 	%r1186, %r1183, %r1185;
	add.s32 	%r1187, %r1464, %r490;
	ld.shared.u32 	%r1188, [%r1187];
	mul.wide.s32 	%rd23, %r1186, 4;
	add.s64 	%rd24, %rd3, %rd23;
	st.global.u32 	[%rd24], %r1188;
	add.s32 	%r1189, %r1181, %r477;
	div.s32 	%r1190, %r1467, %r6;
	mad.lo.s32 	%r1191, %r476, %r1190, %r475;
	mul.lo.s32 	%r1192, %r1190, %r6;
	sub.s32 	%r1193, %r1467, %r1192;
	add.s32 	%r1194, %r1191, %r1193;
	add.s32 	%r1195, %r1464, %r495;
	ld.shared.u32 	%r1196, [%r1195];
	mul.wide.s32 	%rd25, %r1194, 4;
	add.s64 	%rd26, %rd3, %rd25;
	st.global.u32 	[%rd26], %r1196;
	add.s32 	%r1197, %r1189, %r477;
	div.s32 	%r1198, %r1466, %r6;
	mad.lo.s32 	%r1199, %r476, %r1198, %r475;
	mul.lo.s32 	%r1200, %r1198, %r6;
	sub.s32 	%r1201, %r1466, %r1200;
	add.s32 	%r1202, %r1199, %r1201;
	add.s32 	%r1203, %r1464, %r496;
	ld.shared.u32 	%r1204, [%r1203];
	mul.wide.s32 	%rd27, %r1202, 4;
	add.s64 	%rd28, %rd3, %rd27;
	st.global.u32 	[%rd28], %r1204;
	add.s32 	%r1463, %r1197, %r477;
	add.s32 	%r1467, %r1467, %r490;
	add.s32 	%r1466, %r1466, %r490;
	add.s32 	%r1465, %r1465, %r490;
	add.s32 	%r1464, %r1464, %r494;
	setp.lt.u32 	%p287, %r1463, 64;
	@%p287 bra 	$L__BB34_292;
$L__BB34_293:
	ret;

}
	// .globl	_Z9cuda_gemmIiLi128ELi1ELi1ELi64ELi64ELi64ELi1EEviiiPT_S1_S1_ii
.visible .entry _Z9cuda_gemmIiLi128ELi1ELi1ELi64ELi64ELi64ELi1EEviiiPT_S1_S1_ii(
	.param .u32 _Z9cuda_gemmIiLi128ELi1ELi1ELi64ELi64ELi64ELi1EEviiiPT_S1_S1_ii_param_0,
	.param .u32 _Z9cuda_gemmIiLi128ELi1ELi1ELi64ELi64ELi64ELi1EEviiiPT_S1_S1_ii_param_1,
	.param .u32 _Z9cuda_gemmIiLi128ELi1ELi1ELi64ELi64ELi64ELi1EEviiiPT_S1_S1_ii_param_2,
	.param .u64 .ptr .align 1 _Z9cuda_gemmIiLi128ELi1ELi1ELi64ELi64ELi64ELi1EEviiiPT_S1_S1_ii_param_3,
	.param .u64 .ptr .align 1 _Z9cuda_gemmIiLi128ELi1ELi1ELi64ELi64ELi64ELi1EEviiiPT_S1_S1_ii_param_4,
	.param .u64 .ptr .align 1 _Z9cuda_gemmIiLi128ELi1ELi1ELi64ELi64ELi64ELi1EEviiiPT_S1_S1_ii_param_5,
	.param .u32 _Z9cuda_gemmIiLi128ELi1ELi1ELi64ELi64ELi64ELi1EEviiiPT_S1_S1_ii_param_6,
	.param .u32 _Z9cuda_gemmIiLi128ELi1ELi1ELi64ELi64ELi64ELi1EEviiiPT_S1_S1_ii_param_7
)
.maxntid 128
{
	.reg .pred 	%p<64>;
	.reg .b16 	%rs<6>;
	.reg .b32 	%r<400>;
	.reg .b64 	%rd<44>;
	// demoted variable
	.shared .align 128 .b8 _ZZ9cuda_gemmIiLi128ELi1ELi1ELi64ELi64ELi64ELi1EEviiiPT_S1_S1_iiE11kron_fac_sh[16640];
	// demoted variable
	.shared .align 128 .b8 _ZZ9cuda_gemmIiLi128ELi1ELi1ELi64ELi64ELi64ELi1EEviiiPT_S1_S1_iiE3Ash[256];
	// demoted variable
	.shared .align 128 .b8 _ZZ9cuda_gemmIiLi128ELi1ELi1ELi64ELi64ELi64ELi1EEviiiPT_S1_S1_iiE3Csh[256];
	ld.param.u64 	%rd11, [_Z9cuda_gemmIiLi128ELi1ELi1ELi64ELi64ELi64ELi1EEviiiPT_S1_S1_ii_param_3];
	ld.param.u64 	%rd12, [_Z9cuda_gemmIiLi128ELi1ELi1ELi64ELi64ELi64ELi1EEviiiPT_S1_S1_ii_param_4];
	ld.param.u64 	%rd13, [_Z9cuda_gemmIiLi128ELi1ELi1ELi64ELi64ELi64ELi1EEviiiPT_S1_S1_ii_param_5];
	cvta.to.global.u64 	%rd1, %rd12;
	cvta.to.global.u64 	%rd2, %rd11;
	cvta.to.global.u64 	%rd3, %rd13;
	mov.u32 	%r399, %tid.x;
	and.b32  	%r2, %r399, 31;
	mov.u32 	%r3, %ntid.x;
	add.s32 	%r4, %r399, %r3;
	cvt.u16.u32 	%rs2, %r4;
	xor.b16  	%rs3, %rs2, 4095;
	cvt.u16.u32 	%rs4, %r3;
	div.u16 	%rs5, %rs3, %rs4;
	and.b16  	%rs1, %rs5, 3;
	setp.eq.s16 	%p2, %rs1, 2;
	mov.u32 	%r380, %r399;
	@%p2 bra 	$L__BB35_3;
	cvt.u32.u16 	%r5, %rs1;
	mov.b32 	%r379, 0;
	mov.u32 	%r380, %r399;
$L__BB35_2:
	.pragma "nounroll";
	mul.wide.u32 	%rd14, %r380, 4;
	add.s64 	%rd15, %rd1, %rd14;
	ld.global.u32 	%r124, [%rd15];
	and.b32  	%r125, %r380, 63;
	mov.u32 	%r126, _ZZ9cuda_gemmIiLi128ELi1ELi1ELi64ELi64ELi64ELi1EEviiiPT_S1_S1_iiE11kron_fac_sh;
	mad.lo.s32 	%r127, %r125, 260, %r126;
	shr.u32 	%r128, %r380, 4;
	and.b32  	%r129, %r128, 268435452;
	add.s32 	%r130, %r127, %r129;
	st.shared.u32 	[%r130], %r124;
	add.s32 	%r380, %r380, %r3;
	add.s32 	%r379, %r379, 1;
	xor.b32  	%r131, %r379, %r5;
	setp.ne.s32 	%p3, %r131, 2;
	@%p3 bra 	$L__BB35_2;
$L__BB35_3:
	mov.u32 	%r134, _ZZ9cuda_gemmIiLi128ELi1ELi1ELi64ELi64ELi64ELi1EEviiiPT_S1_S1_iiE11kron_fac_sh;
$L__BB35_4:
	mul.wide.u32 	%rd16, %r380, 4;
	add.s64 	%rd17, %rd1, %rd16;
	ld.global.u32 	%r132, [%rd17];
	and.b32  	%r133, %r380, 63;
	mad.lo.s32 	%r135, %r133, 260, %r134;
	shr.u32 	%r136, %r380, 4;
	and.b32  	%r137, %r136, 268435452;
	add.s32 	%r138, %r135, %r137;
	st.shared.u32 	[%r138], %r132;
	add.s32 	%r139, %r380, %r3;
	mul.wide.u32 	%rd18, %r139, 4;
	add.s64 	%rd19, %rd1, %rd18;
	ld.global.u32 	%r140, [%rd19];
	and.b32  	%r141, %r139, 63;
	mad.lo.s32 	%r142, %r141, 260, %r134;
	shr.u32 	%r143, %r139, 4;
	and.b32  	%r144, %r143, 268435452;
	add.s32 	%r145, %r142, %r144;
	st.shared.u32 	[%r145], %r140;
	add.s32 	%r146, %r139, %r3;
	mul.wide.u32 	%rd20, %r146, 4;
	add.s64 	%rd21, %rd1, %rd20;
	ld.global.u32 	%r147, [%rd21];
	and.b32  	%r148, %r146, 63;
	mad.lo.s32 	%r149, %r148, 260, %r134;
	shr.u32 	%r150, %r146, 4;
	and.b32  	%r151, %r150, 268435452;
	add.s32 	%r152, %r149, %r151;
	st.shared.u32 	[%r152], %r147;
	add.s32 	%r153, %r146, %r3;
	mul.wide.u32 	%rd22, %r153, 4;
	add.s64 	%rd23, %rd1, %rd22;
	ld.global.u32 	%r154, [%rd23];
	and.b32  	%r155, %r153, 63;
	mad.lo.s32 	%r156, %r155, 260, %r134;
	shr.u32 	%r157, %r153, 4;
	and.b32  	%r158, %r157, 268435452;
	add.s32 	%r159, %r156, %r158;
	st.shared.u32 	[%r159], %r154;
	add.s32 	%r380, %r153, %r3;
	setp.lt.u32 	%p4, %r380, 4096;
	@%p4 bra 	$L__BB35_4;
	mov.u32 	%r13, %ctaid.y;
	mov.u32 	%r160, %nctaid.y;
	setp.ge.u32 	%p5, %r13, %r160;
	@%p5 bra 	$L__BB35_32;
	setp.gt.u32 	%p6, %r399, 63;
	@%p6 bra 	$L__BB35_13;
	shl.b32 	%r14, %r13, 6;
	max.u32 	%r161, %r4, 64;
	setp.lt.u32 	%p7, %r4, 64;
	selp.u32 	%r162, 1, 0, %p7;
	add.s32 	%r163, %r4, %r162;
	sub.s32 	%r164, %r161, %r163;
	div.u32 	%r165, %r164, %r3;
	add.s32 	%r15, %r165, %r162;
	and.b32  	%r166, %r15, 3;
	setp.eq.s32 	%p8, %r166, 3;
	mov.u32 	%r384, %r399;
	@%p8 bra 	$L__BB35_10;
	add.s32 	%r168, %r15, 1;
	and.b32  	%r16, %r168, 3;
	mov.b32 	%r383, 0;
	mov.u32 	%r384, %r399;
$L__BB35_9:
	.pragma "nounroll";
	add.s32 	%r169, %r14, %r384;
	mul.wide.u32 	%rd24, %r169, 4;
	add.s64 	%rd25, %rd2, %rd24;
	ld.global.u32 	%r170, [%rd25];
	shl.b32 	%r171, %r384, 2;
	mov.u32 	%r172, _ZZ9cuda_gemmIiLi128ELi1ELi1ELi64ELi64ELi64ELi1EEviiiPT_S1_S1_iiE3Ash;
	add.s32 	%r173, %r172, %r171;
	st.shared.u32 	[%r173], %r170;
	add.s32 	%r384, %r384, %r3;
	add.s32 	%r383, %r383, 1;
	setp.ne.s32 	%p9, %r383, %r16;
	@%p9 bra 	$L__BB35_9;
$L__BB35_10:
	setp.lt.u32 	%p10, %r15, 3;
	@%p10 bra 	$L__BB35_13;
	mov.u32 	%r177, _ZZ9cuda_gemmIiLi128ELi1ELi1ELi64ELi64ELi64ELi1EEviiiPT_S1_S1_iiE3Ash;
	shl.b32 	%r181, %r3, 2;
$L__BB35_12:
	add.s32 	%r174, %r14, %r384;
	mul.wide.u32 	%rd26, %r174, 4;
	add.s64 	%rd27, %rd2, %rd26;
	ld.global.u32 	%r175, [%rd27];
	shl.b32 	%r176, %r384, 2;
	add.s32 	%r178, %r177, %r176;
	st.shared.u32 	[%r178], %r175;
	add.s32 	%r179, %r174, %r3;
	mul.wide.u32 	%rd28, %r179, 4;
	add.s64 	%rd29, %rd2, %rd28;
	ld.global.u32 	%r180, [%rd29];
	add.s32 	%r182, %r178, %r181;
	st.shared.u32 	[%r182], %r180;
	add.s32 	%r183, %r179, %r3;
	mul.wide.u32 	%rd30, %r183, 4;
	add.s64 	%rd31, %rd2, %rd30;
	ld.global.u32 	%r184, [%rd31];
	add.s32 	%r185, %r182, %r181;
	st.shared.u32 	[%r185], %r184;
	add.s32 	%r186, %r183, %r3;
	mul.wide.u32 	%rd32, %r186, 4;
	add.s64 	%rd33, %rd2, %rd32;
	ld.global.u32 	%r187, [%rd33];
	add.s32 	%r188, %r185, %r181;
	st.shared.u32 	[%r188], %r187;
	add.s32 	%r384, %r181, %r384;
	setp.lt.u32 	%p11, %r384, 64;
	@%p11 bra 	$L__BB35_12;
$L__BB35_13:
	setp.gt.u32 	%p12, %r399, 63;
	bar.sync 	0;
	@%p12 bra 	$L__BB35_20;
	max.u32 	%r189, %r4, 64;
	setp.lt.u32 	%p13, %r4, 64;
	selp.u32 	%r190, 1, 0, %p13;
	add.s32 	%r191, %r4, %r190;
	sub.s32 	%r192, %r189, %r191;
	div.u32 	%r193, %r192, %r3;
	add.s32 	%r24, %r193, %r190;
	and.b32  	%r194, %r24, 3;
	setp.eq.s32 	%p14, %r194, 3;
	mov.u32 	%r388, %r399;
	@%p14 bra 	$L__BB35_17;
	add.s32 	%r196, %r24, 1;
	and.b32  	%r25, %r196, 3;
	mov.b32 	%r387, 0;
	mov.u32 	%r388, %r399;
$L__BB35_16:
	.pragma "nounroll";
	shl.b32 	%r197, %r388, 2;
	mov.u32 	%r198, _ZZ9cuda_gemmIiLi128ELi1ELi1ELi64ELi64ELi64ELi1EEviiiPT_S1_S1_iiE3Csh;
	add.s32 	%r199, %r198, %r197;
	mov.b32 	%r200, 0;
	st.shared.u32 	[%r199], %r200;
	add.s32 	%r388, %r388, %r3;
	add.s32 	%r387, %r387, 1;
	setp.ne.s32 	%p15, %r387, %r25;
	@%p15 bra 	$L__BB35_16;
$L__BB35_17:
	setp.lt.u32 	%p16, %r24, 3;
	@%p16 bra 	$L__BB35_20;
	mov.u32 	%r202, _ZZ9cuda_gemmIiLi128ELi1ELi1ELi64ELi64ELi64ELi1EEviiiPT_S1_S1_iiE3Csh;
	shl.b32 	%r205, %r3, 2;
$L__BB35_19:
	shl.b32 	%r201, %r388, 2;
	add.s32 	%r203, %r202, %r201;
	mov.b32 	%r204, 0;
	st.shared.u32 	[%r203], %r204;
	add.s32 	%r206, %r203, %r205;
	st.shared.u32 	[%r206], %r204;
	add.s32 	%r207, %r206, %r205;
	st.shared.u32 	[%r207], %r204;
	add.s32 	%r208, %r207, %r205;
	st.shared.u32 	[%r208], %r204;
	add.s32 	%r388, %r205, %r388;
	setp.lt.u32 	%p17, %r388, 64;
	@%p17 bra 	$L__BB35_19;
$L__BB35_20:
	setp.lt.u32 	%p19, %r2, 29;
	selp.b32 	%r34, 12, -116, %p19;
	setp.lt.u32 	%p20, %r2, 28;
	selp.b32 	%r35, 16, -112, %p20;
	setp.lt.u32 	%p21, %r2, 27;
	selp.b32 	%r36, 20, -108, %p21;
	setp.lt.u32 	%p22, %r2, 26;
	selp.b32 	%r37, 24, -104, %p22;
	setp.lt.u32 	%p23, %r2, 25;
	selp.b32 	%r38, 28, -100, %p23;
	setp.lt.u32 	%p24, %r2, 24;
	selp.b32 	%r39, 32, -96, %p24;
	setp.lt.u32 	%p25, %r2, 23;
	selp.b32 	%r40, 36, -92, %p25;
	setp.lt.u32 	%p26, %r2, 21;
	selp.b32 	%r41, 44, -84, %p26;
	setp.lt.u32 	%p27, %r2, 20;
	selp.b32 	%r42, 48, -80, %p27;
	setp.lt.u32 	%p28, %r2, 19;
	selp.b32 	%r43, 52, -76, %p28;
	setp.lt.u32 	%p29, %r2, 18;
	selp.b32 	%r44, 56, -72, %p29;
	setp.lt.u32 	%p30, %r2, 17;
	selp.b32 	%r45, 60, -68, %p30;
	setp.lt.u32 	%p31, %r2, 16;
	selp.b32 	%r46, 64, -64, %p31;
	setp.lt.u32 	%p32, %r2, 15;
	selp.b32 	%r47, 68, -60, %p32;
	setp.lt.u32 	%p33, %r2, 14;
	selp.b32 	%r48, 72, -56, %p33;
	setp.lt.u32 	%p34, %r2, 13;
	selp.b32 	%r49, 76, -52, %p34;
	setp.lt.u32 	%p35, %r2, 12;
	selp.b32 	%r50, 80, -48, %p35;
	setp.lt.u32 	%p36, %r2, 11;
	selp.b32 	%r51, 84, -44, %p36;
	setp.lt.u32 	%p37, %r2, 10;
	selp.b32 	%r52, 88, -40, %p37;
	setp.lt.u32 	%p38, %r2, 9;
	selp.b32 	%r53, 92, -36, %p38;
	setp.lt.u32 	%p39, %r2, 8;
	selp.b32 	%r54, 96, -32, %p39;
	setp.lt.u32 	%p40, %r2, 7;
	selp.b32 	%r55, 100, -28, %p40;
	setp.lt.u32 	%p41, %r2, 5;
	selp.b32 	%r56, 108, -20, %p41;
	setp.lt.u32 	%p42, %r2, 4;
	selp.b32 	%r57, 112, -16, %p42;
	setp.lt.u32 	%p43, %r2, 3;
	selp.b32 	%r58, 116, -12, %p43;
	setp.lt.u32 	%p44, %r2, 2;
	selp.b32 	%r59, 120, -8, %p44;
	setp.eq.s32 	%p45, %r2, 0;
	selp.b32 	%r60, 124, -4, %p45;
	shl.b32 	%r33, %r3, 2;
	mov.b32 	%r390, 0;
	mov.pred 	%p63, -1;
$L__BB35_21:
	mov.pred 	%p1, %p63;
	setp.gt.u32 	%p46, %r399, 63;
	@%p46 bra 	$L__BB35_24;
	shl.b32 	%r210, %r399, 2;
	mov.u32 	%r211, _ZZ9cuda_gemmIiLi128ELi1ELi1ELi64ELi64ELi64ELi1EEviiiPT_S1_S1_iiE3Csh;
	add.s32 	%r392, %r211, %r210;
	and.b32  	%r212, %r399, 31;
	add.s32 	%r213, %r390, %r212;
	shl.b32 	%r214, %r213, 2;
	mov.u32 	%r215, _ZZ9cuda_gemmIiLi128ELi1ELi1ELi64ELi64ELi64ELi1EEviiiPT_S1_S1_iiE3Ash;
	add.s32 	%r216, %r215, %r214;
	ld.shared.u32 	%r63, [%r216];
	setp.eq.s32 	%p47, %r212, 31;
	selp.b32 	%r217, -124, 4, %p47;
	add.s32 	%r218, %r216, %r217;
	ld.shared.u32 	%r64, [%r218];
	setp.lt.u32 	%p48, %r212, 30;
	selp.b32 	%r219, 8, -120, %p48;
	add.s32 	%r220, %r216, %r219;
	ld.shared.u32 	%r65, [%r220];
	add.s32 	%r221, %r216, %r34;
	ld.shared.u32 	%r66, [%r221];
	add.s32 	%r222, %r216, %r35;
	ld.shared.u32 	%r67, [%r222];
	add.s32 	%r223, %r216, %r36;
	ld.shared.u32 	%r68, [%r223];
	add.s32 	%r224, %r216, %r37;
	ld.shared.u32 	%r69, [%r224];
	add.s32 	%r225, %r216, %r38;
	ld.shared.u32 	%r70, [%r225];
	add.s32 	%r226, %r216, %r39;
	ld.shared.u32 	%r71, [%r226];
	add.s32 	%r227, %r216, %r40;
	ld.shared.u32 	%r72, [%r227];
	setp.lt.u32 	%p49, %r212, 22;
	selp.b32 	%r228, 40, -88, %p49;
	add.s32 	%r229, %r216, %r228;
	ld.shared.u32 	%r73, [%r229];
	add.s32 	%r230, %r216, %r41;
	ld.shared.u32 	%r74, [%r230];
	add.s32 	%r231, %r216, %r42;
	ld.shared.u32 	%r75, [%r231];
	add.s32 	%r232, %r216, %r43;
	ld.shared.u32 	%r76, [%r232];
	add.s32 	%r233, %r216, %r44;
	ld.shared.u32 	%r77, [%r233];
	add.s32 	%r234, %r216, %r45;
	ld.shared.u32 	%r78, [%r234];
	add.s32 	%r235, %r216, %r46;
	ld.shared.u32 	%r79, [%r235];
	add.s32 	%r236, %r216, %r47;
	ld.shared.u32 	%r80, [%r236];
	add.s32 	%r237, %r216, %r48;
	ld.shared.u32 	%r81, [%r237];
	add.s32 	%r238, %r216, %r49;
	ld.shared.u32 	%r82, [%r238];
	add.s32 	%r239, %r216, %r50;
	ld.shared.u32 	%r83, [%r239];
	add.s32 	%r240, %r216, %r51;
	ld.shared.u32 	%r84, [%r240];
	add.s32 	%r241, %r216, %r52;
	ld.shared.u32 	%r85, [%r241];
	add.s32 	%r242, %r216, %r53;
	ld.shared.u32 	%r86, [%r242];
	add.s32 	%r243, %r216, %r54;
	ld.shared.u32 	%r87, [%r243];
	add.s32 	%r244, %r216, %r55;
	ld.shared.u32 	%r88, [%r244];
	setp.lt.u32 	%p50, %r212, 6;
	selp.b32 	%r245, 104, -24, %p50;
	add.s32 	%r246, %r216, %r245;
	ld.shared.u32 	%r89, [%r246];
	add.s32 	%r247, %r216, %r56;
	ld.shared.u32 	%r90, [%r247];
	add.s32 	%r248, %r216, %r57;
	ld.shared.u32 	%r91, [%r248];
	add.s32 	%r249, %r216, %r58;
	ld.shared.u32 	%r92, [%r249];
	add.s32 	%r250, %r216, %r59;
	ld.shared.u32 	%r93, [%r250];
	add.s32 	%r251, %r216, %r60;
	ld.shared.u32 	%r94, [%r251];
	mov.u32 	%r252, _ZZ9cuda_gemmIiLi128ELi1ELi1ELi64ELi64ELi64ELi1EEviiiPT_S1_S1_iiE11kron_fac_sh;
	mad.lo.s32 	%r253, %r399, 260, %r252;
	add.s32 	%r391, %r253, %r214;
	mov.u32 	%r393, %r399;
$L__BB35_23:
	ld.shared.u32 	%r254, [%r391];
	mul.lo.s32 	%r255, %r254, %r63;
	and.b32  	%r256, %r399, 31;
	setp.eq.s32 	%p51, %r256, 31;
	selp.b32 	%r257, -124, 4, %p51;
	add.s32 	%r258, %r391, %r257;
	ld.shared.u32 	%r259, [%r258];
	mad.lo.s32 	%r260, %r259, %r64, %r255;
	setp.lt.u32 	%p52, %r256, 30;
	selp.b32 	%r261, 8, -120, %p52;
	add.s32 	%r262, %r391, %r261;
	ld.shared.u32 	%r263, [%r262];
	mad.lo.s32 	%r264, %r263, %r65, %r260;
	add.s32 	%r265, %r391, %r34;
	ld.shared.u32 	%r266, [%r265];
	mad.lo.s32 	%r267, %r266, %r66, %r264;
	add.s32 	%r268, %r391, %r35;
	ld.shared.u32 	%r269, [%r268];
	mad.lo.s32 	%r270, %r269, %r67, %r267;
	add.s32 	%r271, %r391, %r36;
	ld.shared.u32 	%r272, [%r271];
	mad.lo.s32 	%r273, %r272, %r68, %r270;
	add.s32 	%r274, %r391, %r37;
	ld.shared.u32 	%r275, [%r274];
	mad.lo.s32 	%r276, %r275, %r69, %r273;
	add.s32 	%r277, %r391, %r38;
	ld.shared.u32 	%r278, [%r277];
	mad.lo.s32 	%r279, %r278, %r70, %r276;
	add.s32 	%r280, %r391, %r39;
	ld.shared.u32 	%r281, [%r280];
	mad.lo.s32 	%r282, %r281, %r71, %r279;
	add.s32 	%r283, %r391, %r40;
	ld.shared.u32 	%r284, [%r283];
	mad.lo.s32 	%r285, %r284, %r72, %r282;
	setp.lt.u32 	%p53, %r256, 22;
	selp.b32 	%r286, 40, -88, %p53;
	add.s32 	%r287, %r391, %r286;
	ld.shared.u32 	%r288, [%r287];
	mad.lo.s32 	%r289, %r288, %r73, %r285;
	add.s32 	%r290, %r391, %r41;
	ld.shared.u32 	%r291, [%r290];
	mad.lo.s32 	%r292, %r291, %r74, %r289;
	add.s32 	%r293, %r391, %r42;
	ld.shared.u32 	%r294, [%r293];
	mad.lo.s32 	%r295, %r294, %r75, %r292;
	add.s32 	%r296, %r391, %r43;
	ld.shared.u32 	%r297, [%r296];
	mad.lo.s32 	%r298, %r297, %r76, %r295;
	add.s32 	%r299, %r391, %r44;
	ld.shared.u32 	%r300, [%r299];
	mad.lo.s32 	%r301, %r300, %r77, %r298;
	add.s32 	%r302, %r391, %r45;
	ld.shared.u32 	%r303, [%r302];
	mad.lo.s32 	%r304, %r303, %r78, %r301;
	add.s32 	%r305, %r391, %r46;
	ld.shared.u32 	%r306, [%r305];
	mad.lo.s32 	%r307, %r306, %r79, %r304;
	add.s32 	%r308, %r391, %r47;
	ld.shared.u32 	%r309, [%r308];
	mad.lo.s32 	%r310, %r309, %r80, %r307;
	add.s32 	%r311, %r391, %r48;
	ld.shared.u32 	%r312, [%r311];
	mad.lo.s32 	%r313, %r312, %r81, %r310;
	add.s32 	%r314, %r391, %r49;
	ld.shared.u32 	%r315, [%r314];
	mad.lo.s32 	%r316, %r315, %r82, %r313;
	add.s32 	%r317, %r391, %r50;
	ld.shared.u32 	%r318, [%r317];
	mad.lo.s32 	%r319, %r318, %r83, %r316;
	add.s32 	%r320, %r391, %r51;
	ld.shared.u32 	%r321, [%r320];
	mad.lo.s32 	%r322, %r321, %r84, %r319;
	add.s32 	%r323, %r391, %r52;
	ld.shared.u32 	%r324, [%r323];
	mad.lo.s32 	%r325, %r324, %r85, %r322;
	add.s32 	%r326, %r391, %r53;
	ld.shared.u32 	%r327, [%r326];
	mad.lo.s32 	%r328, %r327, %r86, %r325;
	add.s32 	%r329, %r391, %r54;
	ld.shared.u32 	%r330, [%r329];
	mad.lo.s32 	%r331, %r330, %r87, %r328;
	add.s32 	%r332, %r391, %r55;
	ld.shared.u32 	%r333, [%r332];
	mad.lo.s32 	%r334, %r333, %r88, %r331;
	setp.lt.u32 	%p54, %r256, 6;
	selp.b32 	%r335, 104, -24, %p54;
	add.s32 	%r336, %r391, %r335;
	ld.shared.u32 	%r337, [%r336];
	mad.lo.s32 	%r338, %r337, %r89, %r334;
	add.s32 	%r339, %r391, %r56;
	ld.shared.u32 	%r340, [%r339];
	mad.lo.s32 	%r341, %r340, %r90, %r338;
	add.s32 	%r342, %r391, %r57;
	ld.shared.u32 	%r343, [%r342];
	mad.lo.s32 	%r344, %r343, %r91, %r341;
	add.s32 	%r345, %r391, %r58;
	ld.shared.u32 	%r346, [%r345];
	mad.lo.s32 	%r347, %r346, %r92, %r344;
	add.s32 	%r348, %r391, %r59;
	ld.shared.u32 	%r349, [%r348];
	mad.lo.s32 	%r350, %r349, %r93, %r347;
	add.s32 	%r351, %r391, %r60;
	ld.shared.u32 	%r352, [%r351];
	mad.lo.s32 	%r353, %r352, %r94, %r350;
	ld.shared.u32 	%r354, [%r392];
	add.s32 	%r355, %r354, %r353;
	st.shared.u32 	[%r392], %r355;
	add.s32 	%r393, %r393, %r3;
	add.s32 	%r392, %r392, %r33;
	mad.lo.s32 	%r391, %r3, 260, %r391;
	setp.lt.u32 	%p55, %r393, 64;
	@%p55 bra 	$L__BB35_23;
$L__BB35_24:
	mov.b32 	%r390, 32;
	mov.pred 	%p63, 0;
	@%p1 bra 	$L__BB35_21;
	setp.gt.u32 	%p57, %r399, 63;
	bar.sync 	0;
	@%p57 bra 	$L__BB35_32;
	shl.b32 	%r102, %r13, 6;
	max.u32 	%r357, %r4, 64;
	setp.lt.u32 	%p58, %r4, 64;
	selp.u32 	%r358, 1, 0, %p58;
	add.s32 	%r359, %r4, %r358;
	sub.s32 	%r360, %r357, %r359;
	div.u32 	%r361, %r360, %r3;
	add.s32 	%r103, %r361, %r358;
	and.b32  	%r362, %r103, 3;
	setp.eq.s32 	%p59, %r362, 3;
	@%p59 bra 	$L__BB35_29;
	shl.b32 	%r363, %r399, 2;
	mov.u32 	%r364, _ZZ9cuda_gemmIiLi128ELi1ELi1ELi64ELi64ELi64ELi1EEviiiPT_S1_S1_iiE3Csh;
	add.s32 	%r395, %r364, %r363;
	add.s32 	%r365, %r103, 1;
	and.b32  	%r366, %r365, 3;
	add.s32 	%r367, %r399, %r102;
	mul.wide.u32 	%rd34, %r367, 4;
	add.s64 	%rd43, %rd3, %rd34;
	mul.wide.u32 	%rd5, %r3, 4;
	neg.s32 	%r394, %r366;
	mad.lo.s32 	%r399, %r3, %r366, %r399;
$L__BB35_28:
	.pragma "nounroll";
	ld.shared.u32 	%r368, [%r395];
	st.global.u32 	[%rd43], %r368;
	add.s32 	%r395, %r395, %r33;
	add.s64 	%rd43, %rd43, %rd5;
	add.s32 	%r394, %r394, 1;
	setp.ne.s32 	%p60, %r394, 0;
	@%p60 bra 	$L__BB35_28;
$L__BB35_29:
	setp.lt.u32 	%p61, %r103, 3;
	@%p61 bra 	$L__BB35_32;
	shl.b32 	%r369, %r399, 2;
	mov.u32 	%r370, _ZZ9cuda_gemmIiLi128ELi1ELi1ELi64ELi64ELi64ELi1EEviiiPT_S1_S1_iiE3Csh;
	add.s32 	%r398, %r370, %r369;
	shl.b32 	%r113, %r3, 4;
	shl.b32 	%r114, %r3, 3;
	mul.lo.s32 	%r115, %r3, 12;
	mul.wide.u32 	%rd35, %r3, 4;
	add.s64 	%rd8, %rd3, %rd35;
	add.s32 	%r397, %r399, %r102;
	mul.wide.u32 	%rd36, %r3, 8;
	add.s64 	%rd9, %rd3, %rd36;
	mul.wide.u32 	%rd37, %r3, 12;
	add.s64 	%rd10, %rd3, %rd37;
$L__BB35_31:
	mul.wide.s32 	%rd38, %r397, 4;
	add.s64 	%rd39, %rd8, %rd38;
	add.s64 	%rd40, %rd9, %rd38;
	add.s64 	%rd41, %rd10, %rd38;
	add.s64 	%rd42, %rd3, %rd38;
	ld.shared.u32 	%r371, [%r398];
	st.global.u32 	[%rd42], %r371;
	add.s32 	%r372, %r398, %r33;
	ld.shared.u32 	%r373, [%r372];
	st.global.u32 	[%rd39], %r373;
	add.s32 	%r374, %r398, %r114;
	ld.shared.u32 	%r375, [%r374];
	st.global.u32 	[%rd40], %r375;
	add.s32 	%r376, %r398, %r115;
	ld.shared.u32 	%r377, [%r376];
	st.global.u32 	[%rd41], %r377;
	add.s32 	%r399, %r399, %r33;
	add.s32 	%r398, %r398, %r113;
	add.s32 	%r397, %r397, %r33;
	setp.lt.u32 	%p62, %r399, 64;
	@%p62 bra 	$L__BB35_31;
$L__BB35_32:
	ret;

}
	// .globl	_Z9cuda_gemmIiLi128ELi1ELi1ELi128ELi2ELi2ELi0EEviiiPT_S1_S1_ii
.visible .entry _Z9cuda_gemmIiLi128ELi1ELi1ELi128ELi2ELi2ELi0EEviiiPT_S1_S1_ii(
	.param .u32 _Z9cuda_gemmIiLi128ELi1ELi1ELi128ELi2ELi2ELi0EEviiiPT_S1_S1_ii_param_0,
	.param .u32 _Z9cuda_gemmIiLi128ELi1ELi1ELi128ELi2ELi2ELi0EEviiiPT_S1_S1_ii_param_1,
	.param .u32 _Z9cuda_gemmIiLi128ELi1ELi1ELi128ELi2ELi2ELi0EEviiiPT_S1_S1_ii_param_2,
	.param .u64 .ptr .align 1 _Z9cuda_gemmIiLi128ELi1ELi1ELi128ELi2ELi2ELi0EEviiiPT_S1_S1_ii_param_3,
	.param .u64 .ptr .align 1 _Z9cuda_gemmIiLi128ELi1ELi1ELi128ELi2ELi2ELi0EEviiiPT_S1_S1_ii_param_4,
	.param .u64 .ptr .align 1 _Z9cuda_gemmIiLi128ELi1ELi1ELi128ELi2ELi2ELi0EEviiiPT_S1_S1_ii_param_5,
	.param .u32 _Z9cuda_gemmIiLi128ELi1ELi1ELi128ELi2ELi2ELi0EEviiiPT_S1_S1_ii_param_6,
	.param .u32 _Z9cuda_gemmIiLi128ELi1ELi1ELi128ELi2ELi2ELi0EEviiiPT_S1_S1_ii_param_7
)
.maxntid 128
{
	.reg .pred 	%p<32>;
	.reg .b32 	%r<266>;
	.reg .b64 	%rd<29>;
	// demoted variable
	.shared .align 128 .b8 _ZZ9cuda_gemmIiLi128ELi1ELi1ELi128ELi2ELi2ELi0EEviiiPT_S1_S1_iiE11kron_fac_sh[24];
	// demoted variable
	.shared .align 128 .b8 _ZZ9cuda_gemmIiLi128ELi1ELi1ELi128ELi2ELi2ELi0EEviiiPT_S1_S1_iiE3Ash[512];
	// demoted variable
	.shared .align 128 .b8 _ZZ9cuda_gemmIiLi128ELi1ELi1ELi128ELi2ELi2ELi0EEviiiPT_S1_S1_iiE3Csh[512];
	ld.param.u32 	%r117, [_Z9cuda_gemmIiLi128ELi1ELi1ELi128ELi2ELi2ELi0EEviiiPT_S1_S1_ii_param_1];
	ld.param.u32 	%r118, [_Z9cuda_gemmIiLi128ELi1ELi1ELi128ELi2ELi2ELi0EEviiiPT_S1_S1_ii_param_2];
	ld.param.u64 	%rd5, [_Z9cuda_gemmIiLi128ELi1ELi1ELi128ELi2ELi2ELi0EEviiiPT_S1_S1_ii_param_3];
	ld.param.u64 	%rd4, [_Z9cuda_gemmIiLi128ELi1ELi1ELi128ELi2ELi2ELi0EEviiiPT_S1_S1_ii_param_4];
	ld.param.u64 	%rd6, [_Z9cuda_gemmIiLi128ELi1ELi1ELi128ELi2ELi2ELi0EEviiiPT_S1_S1_ii_param_5];
	ld.param.u32 	%r119, [_Z9cuda_gemmIiLi128ELi1ELi1ELi128ELi2ELi2ELi0EEviiiPT_S1_S1_ii_param_6];
	ld.param.u32 	%r120, [_Z9cuda_gemmIiLi128ELi1ELi1ELi128ELi2ELi2ELi0EEviiiPT_S1_S1_ii_param_7];
	cvta.to.global.u64 	%rd1, %rd5;
	cvta.to.global.u64 	%rd2, %rd6;
	mov.u32 	%r260, %tid.x;
	mul.lo.s32 	%r2, %r120, %r119;
	setp.ge.u32 	%p1, %r260, %r2;
	@%p1 bra 	$L__BB36_3;
	mov.u32 	%r3, %ntid.x;
	cvta.to.global.u64 	%rd3, %rd4;
	mov.u32 	%r237, %r260;
$L__BB36_2:
	mul.wide.u32 	%rd7, %r237, 4;
	add.s64 	%rd8, %rd3, %rd7;
	ld.global.u32 	%r121, [%rd8];
	rem.u32 	%r122, %r237, %r119;
	mov.u32 	%r123, _ZZ9cuda_gemmIiLi128ELi1ELi1ELi128ELi2ELi2ELi0EEviiiPT_S1_S1_iiE11kron_fac_sh;
	mad.lo.s32 	%r124, %r122, 12, %r123;
	div.u32 	%r125, %r237, %r120;
	shl.b32 	%r126, %r125, 2;
	add.s32 	%r127, %r124, %r126;
	st.shared.u32 	[%r127], %r121;
	add.s32 	%r237, %r237, %r3;
	setp.lt.u32 	%p2, %r237, %r2;
	@%p2 bra 	$L__BB36_2;
$L__BB36_3:
	div.s32 	%r6, 128, %r120;
	div.u32 	%r255, %r260, %r6;
	mul.lo.s32 	%r128, %r255, %r6;
	sub.s32 	%r7, %r260, %r128;
	mov.u32 	%r9, %ntid.x;
	mov.u32 	%r10, %ctaid.y;
	mov.u32 	%r129, %nctaid.y;
	setp.ge.u32 	%p3, %r10, %r129;
	@%p3 bra 	$L__BB36_35;
	min.s32 	%r11, %r120, 32;
	shl.b32 	%r130, %r120, 8;
	sub.s32 	%r12, 8223, %r130;
	mov.u32 	%r13, %ctaid.x;
	shl.b32 	%r14, %r13, 7;
	mul.lo.s32 	%r15, %r10, %r118;
	add.s32 	%r131, %r260, %r9;
	max.u32 	%r132, %r131, 128;
	setp.lt.u32 	%p4, %r131, 128;
	selp.u32 	%r133, 1, 0, %p4;
	add.s32 	%r134, %r131, %r133;
	sub.s32 	%r135, %r132, %r134;
	div.u32 	%r136, %r135, %r9;
	add.s32 	%r16, %r136, %r133;
	add.s32 	%r137, %r16, 1;
	and.b32  	%r17, %r137, 3;
	and.b32  	%r18, %r16, 3;
	setp.eq.s32 	%p5, %r18, 3;
	mov.u32 	%r247, %r260;
	@%p5 bra 	$L__BB36_7;
	shl.b32 	%r138, %r260, 2;
	mov.u32 	%r139, _ZZ9cuda_gemmIiLi128ELi1ELi1ELi128ELi2ELi2ELi0EEviiiPT_S1_S1_iiE3Ash;
	add.s32 	%r240, %r139, %r138;
	shl.b32 	%r20, %r9, 2;
	add.s32 	%r140, %r260, %r15;
	add.s32 	%r239, %r140, %r14;
	neg.s32 	%r238, %r17;
	mad.lo.s32 	%r247, %r9, %r17, %r260;
$L__BB36_6:
	.pragma "nounroll";
	mul.wide.u32 	%rd9, %r239, 4;
	add.s64 	%rd10, %rd1, %rd9;
	ld.global.u32 	%r141, [%rd10];
	st.shared.u32 	[%r240], %r141;
	add.s32 	%r240, %r240, %r20;
	add.s32 	%r239, %r239, %r9;
	add.s32 	%r238, %r238, 1;
	setp.ne.s32 	%p6, %r238, 0;
	@%p6 bra 	$L__BB36_6;
$L__BB36_7:
	setp.lt.u32 	%p7, %r16, 3;
	@%p7 bra 	$L__BB36_10;
	shl.b32 	%r142, %r247, 2;
	mov.u32 	%r143, _ZZ9cuda_gemmIiLi128ELi1ELi1ELi128ELi2ELi2ELi0EEviiiPT_S1_S1_iiE3Ash;
	add.s32 	%r246, %r143, %r142;
	shl.b32 	%r32, %r9, 4;
	mul.lo.s32 	%r33, %r9, 12;
	add.s32 	%r144, %r247, %r15;
	add.s32 	%r242, %r144, %r14;
	add.s32 	%r245, %r242, %r9;
	shl.b32 	%r145, %r9, 1;
	add.s32 	%r244, %r242, %r145;
	mad.lo.s32 	%r243, %r9, 3, %r242;
$L__BB36_9:
	mul.wide.u32 	%rd11, %r242, 4;
	add.s64 	%rd12, %rd1, %rd11;
	ld.global.u32 	%r146, [%rd12];
	st.shared.u32 	[%r246], %r146;
	mul.wide.u32 	%rd13, %r245, 4;
	add.s64 	%rd14, %rd1, %rd13;
	ld.global.u32 	%r147, [%rd14];
	shl.b32 	%r148, %r9, 2;
	add.s32 	%r149, %r246, %r148;
	st.shared.u32 	[%r149], %r147;
	mul.wide.u32 	%rd15, %r244, 4;
	add.s64 	%rd16, %rd1, %rd15;
	ld.global.u32 	%r150, [%rd16];
	shl.b32 	%r151, %r9, 3;
	add.s32 	%r152, %r246, %r151;
	st.shared.u32 	[%r152], %r150;
	mul.wide.u32 	%rd17, %r243, 4;
	add.s64 	%rd18, %rd1, %rd17;
	ld.global.u32 	%r153, [%rd18];
	add.s32 	%r154, %r246, %r33;
	st.shared.u32 	[%r154], %r153;
	add.s32 	%r247, %r247, %r148;
	add.s32 	%r246, %r246, %r32;
	add.s32 	%r245, %r245, %r148;
	add.s32 	%r244, %r244, %r148;
	add.s32 	%r243, %r243, %r148;
	add.s32 	%r242, %r242, %r148;
	setp.lt.u32 	%p8, %r247, 128;
	@%p8 bra 	$L__BB36_9;
$L__BB36_10:
	setp.eq.s32 	%p9, %r18, 3;
	bar.sync 	0;
	mov.u32 	%r252, %r260;
	@%p9 bra 	$L__BB36_13;
	shl.b32 	%r155, %r260, 2;
	mov.u32 	%r156, _ZZ9cuda_gemmIiLi128ELi1ELi1ELi128ELi2ELi2ELi0EEviiiPT_S1_S1_iiE3Csh;
	add.s32 	%r249, %r156, %r155;
	shl.b32 	%r51, %r9, 2;
	neg.s32 	%r248, %r17;
	mad.lo.s32 	%r252, %r9, %r17, %r260;
$L__BB36_12:
	.pragma "nounroll";
	mov.b32 	%r157, 0;
	st.shared.u32 	[%r249], %r157;
	add.s32 	%r249, %r249, %r51;
	add.s32 	%r248, %r248, 1;
	setp.ne.s32 	%p10, %r248, 0;
	@%p10 bra 	$L__BB36_12;
$L__BB36_13:
	setp.lt.u32 	%p11, %r16, 3;
	@%p11 bra 	$L__BB36_16;
	shl.b32 	%r59, %r9, 2;
	shl.b32 	%r158, %r252, 2;
	mov.u32 	%r159, _ZZ9cuda_gemmIiLi128ELi1ELi1ELi128ELi2ELi2ELi0EEviiiPT_S1_S1_iiE3Csh;
	add.s32 	%r251, %r159, %r158;
	shl.b32 	%r61, %r9, 4;
	shl.b32 	%r62, %r9, 3;
	mul.lo.s32 	%r63, %r9, 12;
$L__BB36_15:
	mov.b32 	%r160, 0;
	st.shared.u32 	[%r251], %r160;
	add.s32 	%r161, %r251, %r59;
	st.shared.u32 	[%r161], %r160;
	add.s32 	%r162, %r251, %r62;
	st.shared.u32 	[%r162], %r160;
	add.s32 	%r163, %r251, %r63;
	st.shared.u32 	[%r163], %r160;
	add.s32 	%r252, %r252, %r59;
	add.s32 	%r251, %r251, %r61;
	setp.lt.u32 	%p12, %r252, 128;
	@%p12 bra 	$L__BB36_15;
$L__BB36_16:
	setp.gt.s32 	%p13, %r6, 0;
	@%p13 bra 	$L__BB36_17;
	bra.uni 	$L__BB36_29;
$L__BB36_17:
	and.b32  	%r165, %r260, 31;
	rem.s32 	%r68, %r165, %r11;
	mad.lo.s32 	%r69, %r7, %r120, %r68;
	setp.lt.s32 	%p14, %r120, 1;
	@%p14 bra 	$L__BB36_19;
	shl.b32 	%r166, %r69, 2;
	mov.u32 	%r167, _ZZ9cuda_gemmIiLi128ELi1ELi1ELi128ELi2ELi2ELi0EEviiiPT_S1_S1_iiE3Ash;
	add.s32 	%r168, %r167, %r166;
	ld.shared.u32 	%r253, [%r168];
$L__BB36_19:
	setp.lt.s32 	%p15, %r120, 2;
	@%p15 bra 	$L__BB36_21;
	add.s32 	%r170, %r68, 1;
	setp.lt.s32 	%p16, %r170, %r11;
	selp.b32 	%r171, 0, %r11, %p16;
	sub.s32 	%r172, %r69, %r171;
	shl.b32 	%r173, %r172, 2;
	mov.u32 	%r174, _ZZ9cuda_gemmIiLi128ELi1ELi1ELi128ELi2ELi2ELi0EEviiiPT_S1_S1_iiE3Ash;
	add.s32 	%r175, %r174, %r173;
	ld.shared.u32 	%r254, [%r175+4];
$L__BB36_21:
	setp.ge.s32 	%p17, %r255, %r119;
	@%p17 bra 	$L__BB36_29;
	add.s32 	%r176, %r68, 1;
	setp.lt.s32 	%p18, %r176, %r11;
	selp.b32 	%r177, 0, %r11, %p18;
	sub.s32 	%r74, %r68, %r177;
	setp.lt.s32 	%p19, %r68, %r120;
	selp.b32 	%r178, 0, %r120, %p19;
	sub.s32 	%r75, %r68, %r178;
	setp.lt.s32 	%p20, %r176, %r120;
	selp.b32 	%r179, 0, %r120, %p20;
	sub.s32 	%r76, %r176, %r179;
	div.u32 	%r77, %r9, %r6;
	shl.b32 	%r184, %r74, 2;
$L__BB36_23:
	setp.gt.u32 	%p21, %r120, 32;
	mov.u32 	%r180, _ZZ9cuda_gemmIiLi128ELi1ELi1ELi128ELi2ELi2ELi0EEviiiPT_S1_S1_iiE11kron_fac_sh;
	mad.lo.s32 	%r79, %r255, 12, %r180;
	shl.b32 	%r181, %r68, 2;
	add.s32 	%r182, %r79, %r181;
	ld.shared.u32 	%r80, [%r182];
	@%p21 bra 	$L__BB36_26;
	setp.lt.s32 	%p24, %r120, 2;
	shfl.sync.idx.b32	%r187|%p25, %r80, %r75, %r12, -1;
	mul.lo.s32 	%r256, %r187, %r253;
	@%p24 bra 	$L__BB36_28;
	shfl.sync.idx.b32	%r188|%p26, %r80, %r76, %r12, -1;
	mad.lo.s32 	%r256, %r188, %r254, %r256;
	bra.uni 	$L__BB36_28;
$L__BB36_26:
	setp.lt.s32 	%p22, %r120, 2;
	setp.gt.s32 	%p23, %r120, 0;
	mul.lo.s32 	%r183, %r80, %r253;
	selp.b32 	%r256, %r183, 0, %p23;
	@%p22 bra 	$L__BB36_28;
	add.s32 	%r185, %r79, %r184;
	ld.shared.u32 	%r186, [%r185+4];
	mad.lo.s32 	%r256, %r186, %r254, %r256;
$L__BB36_28:
	mad.lo.s32 	%r189, %r255, %r6, %r7;
	shl.b32 	%r190, %r189, 2;
	mov.u32 	%r191, _ZZ9cuda_gemmIiLi128ELi1ELi1ELi128ELi2ELi2ELi0EEviiiPT_S1_S1_iiE3Csh;
	add.s32 	%r192, %r191, %r190;
	ld.shared.u32 	%r193, [%r192];
	add.s32 	%r194, %r193, %r256;
	st.shared.u32 	[%r192], %r194;
	add.s32 	%r255, %r255, %r77;
	setp.lt.s32 	%p27, %r255, %r119;
	@%p27 bra 	$L__BB36_23;
$L__BB36_29:
	setp.eq.s32 	%p28, %r18, 3;
	bar.sync 	0;
	mul.lo.s32 	%r195, %r6, %r13;
	mad.lo.s32 	%r87, %r10, %r117, %r195;
	div.s32 	%r88, %r118, %r120;
	@%p28 bra 	$L__BB36_32;
	shl.b32 	%r196, %r260, 2;
	mov.u32 	%r197, _ZZ9cuda_gemmIiLi128ELi1ELi1ELi128ELi2ELi2ELi0EEviiiPT_S1_S1_iiE3Csh;
	add.s32 	%r258, %r197, %r196;
	shl.b32 	%r90, %r9, 2;
	neg.s32 	%r257, %r17;
$L__BB36_31:
	.pragma "nounroll";
	div.s32 	%r198, %r260, %r6;
	mad.lo.s32 	%r199, %r88, %r198, %r87;
	mul.lo.s32 	%r200, %r198, %r6;
	sub.s32 	%r201, %r260, %r200;
	add.s32 	%r202, %r199, %r201;
	ld.shared.u32 	%r203, [%r258];
	mul.wide.s32 	%rd19, %r202, 4;
	add.s64 	%rd20, %rd2, %rd19;
	st.global.u32 	[%rd20], %r203;
	add.s32 	%r260, %r260, %r9;
	add.s32 	%r258, %r258, %r90;
	add.s32 	%r257, %r257, 1;
	setp.ne.s32 	%p29, %r257, 0;
	@%p29 bra 	$L__BB36_31;
$L__BB36_32:
	setp.lt.u32 	%p30, %r16, 3;
	@%p30 bra 	$L__BB36_35;
	shl.b32 	%r204, %r9, 1;
	add.s32 	%r264, %r260, %r204;
	shl.b32 	%r100, %r9, 2;
	mad.lo.s32 	%r263, %r9, 3, %r260;
	add.s32 	%r262, %r9, %r260;
	shl.b32 	%r205, %r260, 2;
	mov.u32 	%r206, _ZZ9cuda_gemmIiLi128ELi1ELi1ELi128ELi2ELi2ELi0EEviiiPT_S1_S1_iiE3Csh;
	add.s32 	%r261, %r206, %r205;
	shl.b32 	%r104, %r9, 4;
	shl.b32 	%r105, %r9, 3;
	mul.lo.s32 	%r106, %r9, 12;
$L__BB36_34:
	div.s32 	%r207, %r260, %r6;
	mad.lo.s32 	%r208, %r88, %r207, %r87;
	mul.lo.s32 	%r209, %r207, %r6;
	sub.s32 	%r210, %r260, %r209;
	add.s32 	%r211, %r208, %r210;
	ld.shared.u32 	%r212, [%r261];
	mul.wide.s32 	%rd21, %r211, 4;
	add.s64 	%rd22, %rd2, %rd21;
	st.global.u32 	[%rd22], %r212;
	add.s32 	%r213, %r260, %r9;
	div.s32 	%r214, %r262, %r6;
	mad.lo.s32 	%r215, %r88, %r214, %r87;
	mul.lo.s32 	%r216, %r214, %r6;
	sub.s32 	%r217, %r262, %r216;
	add.s32 	%r218, %r215, %r217;
	add.s32 	%r219, %r261, %r100;
	ld.shared.u32 	%r220, [%r219];
	mul.wide.s32 	%rd23, %r218, 4;
	add.s64 	%rd24, %rd2, %rd23;
	st.global.u32 	[%rd24], %r220;
	add.s32 	%r221, %r213, %r9;
	div.s32 	%r222, %r264, %r6;
	mad.lo.s32 	%r223, %r88, %r222, %r87;
	mul.lo.s32 	%r224, %r222, %r6;
	sub.s32 	%r225, %r264, %r224;
	add.s32 	%r226, %r223, %r225;
	add.s32 	%r227, %r261, %r105;
	ld.shared.u32 	%r228, [%r227];
	mul.wide.s32 	%rd25, %r226, 4;
	add.s64 	%rd26, %rd2, %rd25;
	st.global.u32 	[%rd26], %r228;
	add.s32 	%r229, %r221, %r9;
	div.s32 	%r230, %r263, %r6;
	mad.lo.s32 	%r231, %r88, %r230, %r87;
	mul.lo.s32 	%r232, %r230, %r6;
	sub.s32 	%r233, %r263, %r232;
	add.s32 	%r234, %r231, %r233;
	add.s32 	%r235, %r261, %r106;
	ld.shared.u32 	%r236, [%r235];
	mul.wide.s32 	%rd27, %r234, 4;
	add.s64 	%rd28, %rd2, %rd27;
	st.global.u32 	[%rd28], %r236;
	add.s32 	%r260, %r229, %r9;
	add.s32 	%r264, %r264, %r100;
	add.s32 	%r263, %r263, %r100;
	add.s32 	%r262, %r262, %r100;
	add.s32 	%r261, %r261, %r104;
	setp.lt.u32 	%p31, %r260, 128;
	@%p31 bra 	$L__BB36_34;
$L__BB36_35:
	ret;

}
	// .globl	_Z9cuda_gemmIiLi128ELi1ELi1ELi128ELi2ELi2ELi1EEviiiPT_S1_S1_ii
.visible .entry _Z9cuda_gemmIiLi128ELi1ELi1ELi128ELi2ELi2ELi1EEviiiPT_S1_S1_ii(
	.param .u32 _Z9cuda_gemmIiLi128ELi1ELi1ELi128ELi2ELi2ELi1EEviiiPT_S1_S1_ii_param_0,
	.param .u32 _Z9cuda_gemmIiLi128ELi1ELi1ELi128ELi2ELi2ELi1EEviiiPT_S1_S1_ii_param_1,
	.param .u32 _Z9cuda_gemmIiLi128ELi1ELi1ELi128ELi2ELi2ELi1EEviiiPT_S1_S1_ii_param_2,
	.param .u64 .ptr .align 1 _Z9cuda_gemmIiLi128ELi1ELi1ELi128ELi2ELi2ELi1EEviiiPT_S1_S1_ii_param_3,
	.param .u64 .ptr .align 1 _Z9cuda_gemmIiLi128ELi1ELi1ELi128ELi2ELi2ELi1EEviiiPT_S1_S1_ii_param_4,
	.param .u64 .ptr .align 1 _Z9cuda_gemmIiLi128ELi1ELi1ELi128ELi2ELi2ELi1EEviiiPT_S1_S1_ii_param_5,
	.param .u32 _Z9cuda_gemmIiLi128ELi1ELi1ELi128ELi2ELi2ELi1EEviiiPT_S1_S1_ii_param_6,
	.param .u32 _Z9cuda_gemmIiLi128ELi1ELi1ELi128ELi2ELi2ELi1EEviiiPT_S1_S1_ii_param_7
)
.maxntid 128
{
	.reg .pred 	%p<21>;
	.reg .b32 	%r<184>;
	.reg .b64 	%rd<44>;
	// demoted variable
	.shared .align 128 .b8 _ZZ9cuda_gemmIiLi128ELi1ELi1ELi128ELi2ELi2ELi1EEviiiPT_S1_S1_iiE11kron_fac_sh[24];
	// demoted variable
	.shared .align 128 .b8 _ZZ9cuda_gemmIiLi128ELi1ELi1ELi128ELi2ELi2ELi1EEviiiPT_S1_S1_iiE3Ash[512];
	// demoted variable
	.shared .align 128 .b8 _ZZ9cuda_gemmIiLi128ELi1ELi1ELi128ELi2ELi2ELi1EEviiiPT_S1_S1_iiE3Csh[512];
	ld.param.u64 	%rd19, [_Z9cuda_gemmIiLi128ELi1ELi1ELi128ELi2ELi2ELi1EEviiiPT_S1_S1_ii_param_3];
	ld.param.u64 	%rd18, [_Z9cuda_gemmIiLi128ELi1ELi1ELi128ELi2ELi2ELi1EEviiiPT_S1_S1_ii_param_4];
	ld.param.u64 	%rd20, [_Z9cuda_gemmIiLi128ELi1ELi1ELi128ELi2ELi2ELi1EEviiiPT_S1_S1_ii_param_5];
	cvta.to.global.u64 	%rd1, %rd19;
	cvta.to.global.u64 	%rd2, %rd20;
	mov.u32 	%r183, %tid.x;
	setp.gt.u32 	%p1, %r183, 3;
	@%p1 bra 	$L__BB37_3;
	mov.u32 	%r2, %ntid.x;
	mul.wide.u32 	%rd21, %r183, 4;
	cvta.to.global.u64 	%rd22, %rd18;
	add.s64 	%rd41, %rd22, %rd21;
	mul.wide.u32 	%rd4, %r2, 4;
	mov.u32 	%r92, _ZZ9cuda_gemmIiLi128ELi1ELi1ELi128ELi2ELi2ELi1EEviiiPT_S1_S1_iiE11kron_fac_sh;
	mov.u32 	%r162, %r183;
$L__BB37_2:
	ld.global.u32 	%r90, [%rd41];
	and.b32  	%r91, %r162, 1;
	mad.lo.s32 	%r93, %r91, 12, %r92;
	shl.b32 	%r94, %r162, 1;
	and.b32  	%r95, %r94, -4;
	add.s32 	%r96, %r93, %r95;
	st.shared.u32 	[%r96], %r90;
	add.s32 	%r162, %r162, %r2;
	add.s64 	%rd41, %rd41, %rd4;
	setp.lt.u32 	%p2, %r162, 4;
	@%p2 bra 	$L__BB37_2;
$L__BB37_3:
	and.b32  	%r5, %r183, 63;
	mov.u32 	%r6, %ntid.x;
	mov.u32 	%r7, %ctaid.y;
	mov.u32 	%r97, %nctaid.y;
	setp.ge.u32 	%p3, %r7, %r97;
	@%p3 bra 	$L__BB37_24;
	and.b32  	%r8, %r183, 1;
	shl.b32 	%r9, %r7, 7;
	add.s32 	%r98, %r183, %r6;
	max.u32 	%r99, %r98, 128;
	setp.lt.u32 	%p4, %r98, 128;
	selp.u32 	%r100, 1, 0, %p4;
	add.s32 	%r101, %r98, %r100;
	sub.s32 	%r102, %r99, %r101;
	div.u32 	%r103, %r102, %r6;
	add.s32 	%r10, %r103, %r100;
	add.s32 	%r104, %r10, 1;
	and.b32  	%r11, %r104, 3;
	and.b32  	%r12, %r10, 3;
	setp.eq.s32 	%p5, %r12, 3;
	mov.u32 	%r171, %r183;
	@%p5 bra 	$L__BB37_7;
	shl.b32 	%r105, %r183, 2;
	mov.u32 	%r106, _ZZ9cuda_gemmIiLi128ELi1ELi1ELi128ELi2ELi2ELi1EEviiiPT_S1_S1_iiE3Ash;
	add.s32 	%r164, %r106, %r105;
	shl.b32 	%r14, %r6, 2;
	add.s32 	%r107, %r183, %r9;
	mul.wide.u32 	%rd23, %r107, 4;
	add.s64 	%rd42, %rd1, %rd23;
	mul.wide.u32 	%rd8, %r6, 4;
	neg.s32 	%r163, %r11;
	mad.lo.s32 	%r171, %r6, %r11, %r183;
$L__BB37_6:
	.pragma "nounroll";
	ld.global.u32 	%r108, [%rd42];
	st.shared.u32 	[%r164], %r108;
	add.s32 	%r164, %r164, %r14;
	add.s64 	%rd42, %rd42, %rd8;
	add.s32 	%r163, %r163, 1;
	setp.ne.s32 	%p6, %r163, 0;
	@%p6 bra 	$L__BB37_6;
$L__BB37_7:
	setp.lt.u32 	%p7, %r10, 3;
	@%p7 bra 	$L__BB37_10;
	shl.b32 	%r22, %r6, 2;
	shl.b32 	%r109, %r171, 2;
	mov.u32 	%r110, _ZZ9cuda_gemmIiLi128ELi1ELi1ELi128ELi2ELi2ELi1EEviiiPT_S1_S1_iiE3Ash;
	add.s32 	%r170, %r110, %r109;
	shl.b32 	%r24, %r6, 4;
	shl.b32 	%r25, %r6, 3;
	mul.lo.s32 	%r26, %r6, 12;
	add.s32 	%r166, %r171, %r9;
	add.s32 	%r169, %r166, %r6;
	shl.b32 	%r111, %r6, 1;
	add.s32 	%r168, %r166, %r111;
	mad.lo.s32 	%r167, %r6, 3, %r166;
$L__BB37_9:
	mul.wide.u32 	%rd24, %r166, 4;
	add.s64 	%rd25, %rd1, %rd24;
	ld.global.u32 	%r112, [%rd25];
	st.shared.u32 	[%r170], %r112;
	mul.wide.u32 	%rd26, %r169, 4;
	add.s64 	%rd27, %rd1, %rd26;
	ld.global.u32 	%r113, [%rd27];
	add.s32 	%r114, %r170, %r22;
	st.shared.u32 	[%r114], %r113;
	mul.wide.u32 	%rd28, %r168, 4;
	add.s64 	%rd29, %rd1, %rd28;
	ld.global.u32 	%r115, [%rd29];
	add.s32 	%r116, %r170, %r25;
	st.shared.u32 	[%r116], %r115;
	mul.wide.u32 	%rd30, %r167, 4;
	add.s64 	%rd31, %rd1, %rd30;
	ld.global.u32 	%r117, [%rd31];
	add.s32 	%r118, %r170, %r26;
	st.shared.u32 	[%r118], %r117;
	add.s32 	%r171, %r171, %r22;
	add.s32 	%r170, %r170, %r24;
	add.s32 	%r169, %r169, %r22;
	add.s32 	%r168, %r168, %r22;
	add.s32 	%r167, %r167, %r22;
	add.s32 	%r166, %r166, %r22;
	setp.lt.u32 	%p8, %r171, 128;
	@%p8 bra 	$L__BB37_9;
$L__BB37_10:
	setp.eq.s32 	%p9, %r12, 3;
	bar.sync 	0;
	mov.u32 	%r176, %r183;
	@%p9 bra 	$L__BB37_13;
	shl.b32 	%r119, %r183, 2;
	mov.u32 	%r120, _ZZ9cuda_gemmIiLi128ELi1ELi1ELi128ELi2ELi2ELi1EEviiiPT_S1_S1_iiE3Csh;
	add.s32 	%r173, %r120, %r119;
	shl.b32 	%r44, %r6, 2;
	neg.s32 	%r172, %r11;
	mad.lo.s32 	%r176, %r6, %r11, %r183;
$L__BB37_12:
	.pragma "nounroll";
	mov.b32 	%r121, 0;
	st.shared.u32 	[%r173], %r121;
	add.s32 	%r173, %r173, %r44;
	add.s32 	%r172, %r172, 1;
	setp.ne.s32 	%p10, %r172, 0;
	@%p10 bra 	$L__BB37_12;
$L__BB37_13:
	setp.lt.u32 	%p11, %r10, 3;
	@%p11 bra 	$L__BB37_16;
	shl.b32 	%r52, %r6, 2;
	shl.b32 	%r122, %r176, 2;
	mov.u32 	%r123, _ZZ9cuda_gemmIiLi128ELi1ELi1ELi128ELi2ELi2ELi1EEviiiPT_S1_S1_iiE3Csh;
	add.s32 	%r175, %r123, %r122;
	shl.b32 	%r54, %r6, 4;
	shl.b32 	%r55, %r6, 3;
	mul.lo.s32 	%r56, %r6, 12;
$L__BB37_15:
	mov.b32 	%r124, 0;
	st.shared.u32 	[%r175], %r124;
	add.s32 	%r125, %r175, %r52;
	st.shared.u32 	[%r125], %r124;
	add.s32 	%r126, %r175, %r55;
	st.shared.u32 	[%r126], %r124;
	add.s32 	%r127, %r175, %r56;
	st.shared.u32 	[%r127], %r124;
	add.s32 	%r176, %r176, %r52;
	add.s32 	%r175, %r175, %r54;
	setp.lt.u32 	%p12, %r176, 128;
	@%p12 bra 	$L__BB37_15;
$L__BB37_16:
	shl.b32 	%r128, %r5, 3;
	shl.b32 	%r129, %r8, 2;
	or.b32  	%r130, %r128, %r129;
	mov.u32 	%r131, _ZZ9cuda_gemmIiLi128ELi1ELi1ELi128ELi2ELi2ELi1EEviiiPT_S1_S1_iiE3Ash;
	add.s32 	%r132, %r131, %r130;
	ld.shared.u32 	%r61, [%r132];
	setp.eq.s32 	%p13, %r8, 0;
	selp.b32 	%r133, 0, -8, %p13;
	add.s32 	%r134, %r132, %r133;
	ld.shared.u32 	%r62, [%r134+4];
	xor.b32  	%r63, %r8, 1;
	shr.u32 	%r64, %r6, 6;
	shr.u32 	%r177, %r183, 6;
	mov.u32 	%r135, _ZZ9cuda_gemmIiLi128ELi1ELi1ELi128ELi2ELi2ELi1EEviiiPT_S1_S1_iiE11kron_fac_sh;
	add.s32 	%r66, %r135, %r129;
$L__BB37_17:
	mad.lo.s32 	%r136, %r177, 12, %r66;
	ld.shared.u32 	%r137, [%r136];
	shfl.sync.idx.b32	%r138|%p14, %r137, %r8, 7711, -1;
	mul.lo.s32 	%r139, %r138, %r61;
	shfl.sync.idx.b32	%r140|%p15, %r137, %r63, 7711, -1;
	mad.lo.s32 	%r141, %r140, %r62, %r139;
	shl.b32 	%r142, %r5, 2;
	shl.b32 	%r143, %r177, 8;
	or.b32  	%r144, %r143, %r142;
	mov.u32 	%r145, _ZZ9cuda_gemmIiLi128ELi1ELi1ELi128ELi2ELi2ELi1EEviiiPT_S1_S1_iiE3Csh;
	add.s32 	%r146, %r145, %r144;
	ld.shared.u32 	%r147, [%r146];
	add.s32 	%r148, %r147, %r141;
	st.shared.u32 	[%r146], %r148;
	add.s32 	%r177, %r177, %r64;
	setp.lt.u32 	%p16, %r177, 2;
	@%p16 bra 	$L__BB37_17;
	setp.eq.s32 	%p17, %r12, 3;
	bar.sync 	0;
	@%p17 bra 	$L__BB37_21;
	shl.b32 	%r149, %r183, 2;
	add.s32 	%r179, %r145, %r149;
	shl.b32 	%r70, %r6, 2;
	add.s32 	%r151, %r183, %r9;
	mul.wide.u32 	%rd32, %r151, 4;
	add.s64 	%rd43, %rd2, %rd32;
	mul.wide.u32 	%rd12, %r6, 4;
	neg.s32 	%r178, %r11;
	mad.lo.s32 	%r183, %r6, %r11, %r183;
$L__BB37_20:
	.pragma "nounroll";
	ld.shared.u32 	%r152, [%r179];
	st.global.u32 	[%rd43], %r152;
	add.s32 	%r179, %r179, %r70;
	add.s64 	%rd43, %rd43, %rd12;
	add.s32 	%r178, %r178, 1;
	setp.ne.s32 	%p18, %r178, 0;
	@%p18 bra 	$L__BB37_20;
$L__BB37_21:
	setp.lt.u32 	%p19, %r10, 3;
	@%p19 bra 	$L__BB37_24;
	shl.b32 	%r78, %r6, 2;
	shl.b32 	%r153, %r183, 2;
	add.s32 	%r182, %r145, %r153;
	shl.b32 	%r80, %r6, 4;
	shl.b32 	%r81, %r6, 3;
	mul.lo.s32 	%r82, %r6, 12;
	mul.wide.u32 	%rd33, %r6, 4;
	add.s64 	%rd15, %rd2, %rd33;
	add.s32 	%r181, %r183, %r9;
	mul.wide.u32 	%rd34, %r6, 8;
	add.s64 	%rd16, %rd2, %rd34;
	mul.wide.u32 	%rd35, %r6, 12;
	add.s64 	%rd17, %rd2, %rd35;
$L__BB37_23:
	mul.wide.s32 	%rd36, %r181, 4;
	add.s64 	%rd37, %rd15, %rd36;
	add.s64 	%rd38, %rd16, %rd36;
	add.s64 	%rd39, %rd17, %rd36;
	add.s64 	%rd40, %rd2, %rd36;
	ld.shared.u32 	%r155, [%r182];
	st.global.u32 	[%rd40], %r155;
	add.s32 	%r156, %r182, %r78;
	ld.shared.u32 	%r157, [%r156];
	st.global.u32 	[%rd37], %r157;
	add.s32 	%r158, %r182, %r81;
	ld.shared.u32 	%r159, [%r158];
	st.global.u32 	[%rd38], %r159;
	add.s32 	%r160, %r182, %r82;
	ld.shared.u32 	%r161, [%r160];
	st.global.u32 	[%rd39], %r161;
	add.s32 	%r183, %r183, %r78;
	add.s32 	%r182, %r182, %r80;
	add.s32 	%r181, %r181, %r78;
	setp.lt.u32 	%p20, %r183, 128;
	@%p20 bra 	$L__BB37_23;
$L__BB37_24:
	ret;

}
	// .globl	_Z9cuda_gemmIiLi128ELi1ELi1ELi128ELi4ELi4ELi0EEviiiPT_S1_S1_ii
.visible .entry _Z9cuda_gemmIiLi128ELi1ELi1ELi128ELi4ELi4ELi0EEviiiPT_S1_S1_ii(
	.param .u32 _Z9cuda_gemmIiLi128ELi1ELi1ELi128ELi4ELi4ELi0EEviiiPT_S1_S1_ii_param_0,
	.param .u32 _Z9cuda_gemmIiLi128ELi1ELi1ELi128ELi4ELi4ELi0EEviiiPT_S1_S1_ii_param_1,
	.param .u32 _Z9cuda_gemmIiLi128ELi1ELi1ELi128ELi4ELi4ELi0EEviiiPT_S1_S1_ii_param_2,
	.param .u64 .ptr .align 1 _Z9cuda_gemmIiLi128ELi1ELi1ELi128ELi4ELi4ELi0EEviiiPT_S1_S1_ii_param_3,
	.param .u64 .ptr .align 1 _Z9cuda_gemmIiLi128ELi1ELi1ELi128ELi4ELi4ELi0EEviiiPT_S1_S1_ii_param_4,
	.param .u64 .ptr .align 1 _Z9cuda_gemmIiLi128ELi1ELi1ELi128ELi4ELi4ELi0EEviiiPT_S1_S1_ii_param_5,
	.param .u32 _Z9cuda_gemmIiLi128ELi1ELi1ELi128ELi4ELi4ELi0EEviiiPT_S1_S1_ii_param_6,
	.param .u32 _Z9cuda_gemmIiLi128ELi1ELi1ELi128ELi4ELi4ELi0EEviiiPT_S1_S1_ii_param_7
)
.maxntid 128
{
	.reg .pred 	%p<46>;
	.reg .b32 	%r<320>;
	.reg .b64 	%rd<29>;
	// demoted variable
	.shared .align 128 .b8 _ZZ9cuda_gemmIiLi128ELi1ELi1ELi128ELi4ELi4ELi0EEviiiPT_S1_S1_iiE11kron_fac_sh[80];
	// demoted variable
	.shared .align 128 .b8 _ZZ9cuda_gemmIiLi128ELi1ELi1ELi128ELi4ELi4ELi0EEviiiPT_S1_S1_iiE3Ash[512];
	// demoted variable
	.shared .align 128 .b8 _ZZ9cuda_gemmIiLi128ELi1ELi1ELi128ELi4ELi4ELi0EEviiiPT_S1_S1_iiE3Csh[512];
	ld.param.u32 	%r132, [_Z9cuda_gemmIiLi128ELi1ELi1ELi128ELi4ELi4ELi0EEviiiPT_S1_S1_ii_param_2];
	ld.param.u64 	%rd5, [_Z9cuda_gemmIiLi128ELi1ELi1ELi128ELi4ELi4ELi0EEviiiPT_S1_S1_ii_param_3];
	ld.param.u64 	%rd4, [_Z9cuda_gemmIiLi128ELi1ELi1ELi128ELi4ELi4ELi0EEviiiPT_S1_S1_ii_param_4];
	ld.param.u64 	%rd6, [_Z9cuda_gemmIiLi128ELi1ELi1ELi128ELi4ELi4ELi0EEviiiPT_S1_S1_ii_param_5];
	ld.param.u32 	%r133, [_Z9cuda_gemmIiLi128ELi1ELi1ELi128ELi4ELi4ELi0EEviiiPT_S1_S1_ii_param_6];
	ld.param.u32 	%r134, [_Z9cuda_gemmIiLi128ELi1ELi1ELi128ELi4ELi4ELi0EEviiiPT_S1_S1_ii_param_7];
	cvta.to.global.u64 	%rd1, %rd5;
	cvta.to.global.u64 	%rd2, %rd6;
	mov.u32 	%r314, %tid.x;
	mul.lo.s32 	%r2, %r134, %r133;
	setp.ge.u32 	%p1, %r314, %r2;
	@%p1 bra 	$L__BB38_3;
	mov.u32 	%r3, %ntid.x;
	cvta.to.global.u64 	%rd3, %rd4;
	mov.u32 	%r285, %r314;
$L__BB38_2:
	mul.wide.u32 	%rd7, %r285, 4;
	add.s64 	%rd8, %rd3, %rd7;
	ld.global.u32 	%r135, [%rd8];
	rem.u32 	%r136, %r285, %r133;
	mov.u32 	%r137, _ZZ9cuda_gemmIiLi128ELi1ELi1ELi128ELi4ELi4ELi0EEviiiPT_S1_S1_iiE11kron_fac_sh;
	mad.lo.s32 	%r138, %r136, 20, %r137;
	div.u32 	%r139, %r285, %r134;
	shl.b32 	%r140, %r139, 2;
	add.s32 	%r141, %r138, %r140;
	st.shared.u32 	[%r141], %r135;
	add.s32 	%r285, %r285, %r3;
	setp.lt.u32 	%p2, %r285, %r2;
	@%p2 bra 	$L__BB38_2;
$L__BB38_3:
	div.s32 	%r6, 128, %r134;
	div.u32 	%r305, %r314, %r6;
	mul.lo.s32 	%r142, %r305, %r6;
	sub.s32 	%r7, %r314, %r142;
	mov.u32 	%r9, %ntid.x;
	mov.u32 	%r10, %ctaid.y;
	mov.u32 	%r143, %nctaid.y;
	setp.ge.u32 	%p3, %r10, %r143;
	@%p3 bra 	$L__BB38_47;
	min.s32 	%r11, %r134, 32;
	shl.b32 	%r144, %r134, 8;
	sub.s32 	%r12, 8223, %r144;
	mov.u32 	%r13, %ctaid.x;
	shl.b32 	%r14, %r13, 7;
	mul.lo.s32 	%r15, %r10, %r132;
	add.s32 	%r145, %r314, %r9;
	max.u32 	%r146, %r145, 128;
	setp.lt.u32 	%p4, %r145, 128;
	selp.u32 	%r147, 1, 0, %p4;
	add.s32 	%r148, %r145, %r147;
	sub.s32 	%r149, %r146, %r148;
	div.u32 	%r150, %r149, %r9;
	add.s32 	%r16, %r150, %r147;
	add.s32 	%r151, %r16, 1;
	and.b32  	%r17, %r151, 3;
	and.b32  	%r18, %r16, 3;
	setp.eq.s32 	%p5, %r18, 3;
	mov.u32 	%r295, %r314;
	@%p5 bra 	$L__BB38_7;
	shl.b32 	%r152, %r314, 2;
	mov.u32 	%r153, _ZZ9cuda_gemmIiLi128ELi1ELi1ELi128ELi4ELi4ELi0EEviiiPT_S1_S1_iiE3Ash;
	add.s32 	%r288, %r153, %r152;
	shl.b32 	%r20, %r9, 2;
	add.s32 	%r154, %r314, %r15;
	add.s32 	%r287, %r154, %r14;
	neg.s32 	%r286, %r17;
	mad.lo.s32 	%r295, %r9, %r17, %r314;
$L__BB38_6:
	.pragma "nounroll";
	mul.wide.u32 	%rd9, %r287, 4;
	add.s64 	%rd10, %rd1, %rd9;
	ld.global.u32 	%r155, [%rd10];
	st.shared.u32 	[%r288], %r155;
	add.s32 	%r288, %r288, %r20;
	add.s32 	%r287, %r287, %r9;
	add.s32 	%r286, %r286, 1;
	setp.ne.s32 	%p6, %r286, 0;
	@%p6 bra 	$L__BB38_6;
$L__BB38_7:
	setp.lt.u32 	%p7, %r16, 3;
	@%p7 bra 	$L__BB38_10;
	shl.b32 	%r156, %r295, 2;
	mov.u32 	%r157, _ZZ9cuda_gemmIiLi128ELi1ELi1ELi128ELi4ELi4ELi0EEviiiPT_S1_S1_iiE3Ash;
	add.s32 	%r294, %r157, %r156;
	add.s32 	%r158, %r295, %r15;
	add.s32 	%r290, %r158, %r14;
	add.s32 	%r293, %r290, %r9;
	shl.b32 	%r159, %r9, 1;
	add.s32 	%r292, %r290, %r159;
	mad.lo.s32 	%r291, %r9, 3, %r290;
$L__BB38_9:
	mul.wide.u32 	%rd11, %r290, 4;
	add.s64 	%rd12, %rd1, %rd11;
	ld.global.u32 	%r160, [%rd12];
	st.shared.u32 	[%r294], %r160;
	mul.wide.u32 	%rd13, %r293, 4;
	add.s64 	%rd14, %rd1, %rd13;
	ld.global.u32 	%r161, [%rd14];
	shl.b32 	%r162, %r9, 2;
	add.s32 	%r163, %r294, %r162;
	st.shared.u32 	[%r163], %r161;
	mul.wide.u32 	%rd15, %r292, 4;
	add.s64 	%rd16, %rd1, %rd15;
	ld.global.u32 	%r164, [%rd16];
	shl.b32 	%r165, %r9, 3;
	add.s32 	%r166, %r294, %r165;
	st.shared.u32 	[%r166], %r164;
	mul.wide.u32 	%rd17, %r291, 4;
	add.s64 	%rd18, %rd1, %rd17;
	ld.global.u32 	%r167, [%rd18];
	mad.lo.s32 	%r168, %r9, 12, %r294;
	st.shared.u32 	[%r168], %r167;
	add.s32 	%r295, %r295, %r162;
	shl.b32 	%r169, %r9, 4;
	add.s32 	%r294, %r294, %r169;
	add.s32 	%r293, %r293, %r162;
	add.s32 	%r292, %r292, %r162;
	add.s32 	%r291, %r291, %r162;
	add.s32 	%r290, %r290, %r162;
	setp.lt.u32 	%p8, %r295, 128;
	@%p8 bra 	$L__BB38_9;
$L__BB38_10:
	setp.eq.s32 	%p9, %r18, 3;
	bar.sync 	0;
	mov.u32 	%r300, %r314;
	@%p9 bra 	$L__BB38_13;
	shl.b32 	%r170, %r314, 2;
	mov.u32 	%r171, _ZZ9cuda_gemmIiLi128ELi1ELi1ELi128ELi4ELi4ELi0EEviiiPT_S1_S1_iiE3Csh;
	add.s32 	%r297, %r171, %r170;
	shl.b32 	%r49, %r9, 2;
	neg.s32 	%r296, %r17;
	mad.lo.s32 	%r300, %r9, %r17, %r314;
$L__BB38_12:
	.pragma "nounroll";
	mov.b32 	%r174, 0;
	st.shared.u32 	[%r297], %r174;
	add.s32 	%r297, %r297, %r49;
	add.s32 	%r296, %r296, 1;
	setp.ne.s32 	%p10, %r296, 0;
	@%p10 bra 	$L__BB38_12;
$L__BB38_13:
	setp.lt.u32 	%p11, %r16, 3;
	@%p11 bra 	$L__BB38_16;
	shl.b32 	%r57, %r9, 2;
	shl.b32 	%r175, %r300, 2;
	mov.u32 	%r176, _ZZ9cuda_gemmIiLi128ELi1ELi1ELi128ELi4ELi4ELi0EEviiiPT_S1_S1_iiE3Csh;
	add.s32 	%r299, %r176, %r175;
	shl.b32 	%r59, %r9, 4;
	shl.b32 	%r60, %r9, 3;
	mul.lo.s32 	%r61, %r9, 12;
$L__BB38_15:
	mov.b32 	%r177, 0;
	st.shared.u32 	[%r299], %r177;
	add.s32 	%r178, %r299, %r57;
	st.shared.u32 	[%r178], %r177;
	add.s32 	%r179, %r299, %r60;
	st.shared.u32 	[%r179], %r177;
	add.s32 	%r180, %r299, %r61;
	st.shared.u32 	[%r180], %r177;
	add.s32 	%r300, %r300, %r57;
	add.s32 	%r299, %r299, %r59;
	setp.lt.u32 	%p12, %r300, 128;
	@%p12 bra 	$L__BB38_15;
$L__BB38_16:
	setp.gt.s32 	%p13, %r6, 0;
	@%p13 bra 	$L__BB38_17;
	bra.uni 	$L__BB38_41;
$L__BB38_17:
	and.b32  	%r182, %r314, 31;
	rem.s32 	%r66, %r182, %r11;
	mad.lo.s32 	%r67, %r7, %r134, %r66;
	setp.lt.s32 	%p14, %r134, 1;
	@%p14 bra 	$L__BB38_19;
	shl.b32 	%r183, %r67, 2;
	mov.u32 	%r184, _ZZ9cuda_gemmIiLi128ELi1ELi1ELi128ELi4ELi4ELi0EEviiiPT_S1_S1_iiE3Ash;
	add.s32 	%r185, %r184, %r183;
	ld.shared.u32 	%r301, [%r185];
$L__BB38_19:
	setp.lt.s32 	%p15, %r134, 2;
	@%p15 bra 	$L__BB38_21;
	add.s32 	%r187, %r66, 1;
	setp.lt.s32 	%p16, %r187, %r11;
	selp.b32 	%r188, 0, %r11, %p16;
	sub.s32 	%r189, %r67, %r188;
	shl.b32 	%r190, %r189, 2;
	mov.u32 	%r191, _ZZ9cuda_gemmIiLi128ELi1ELi1ELi128ELi4ELi4ELi0EEviiiPT_S1_S1_iiE3Ash;
	add.s32 	%r192, %r191, %r190;
	ld.shared.u32 	%r302, [%r192+4];
$L__BB38_21:
	setp.lt.s32 	%p17, %r134, 3;
	@%p17 bra 	$L__BB38_23;
	add.s32 	%r194, %r66, 2;
	setp.lt.s32 	%p18, %r194, %r11;
	selp.b32 	%r195, 0, %r11, %p18;
	sub.s32 	%r196, %r67, %r195;
	shl.b32 	%r197, %r196, 2;
	mov.u32 	%r198, _ZZ9cuda_gemmIiLi128ELi1ELi1ELi128ELi4ELi4ELi0EEviiiPT_S1_S1_iiE3Ash;
	add.s32 	%r199, %r198, %r197;
	ld.shared.u32 	%r303, [%r199+8];
$L__BB38_23:
	setp.lt.s32 	%p19, %r134, 4;
	@%p19 bra 	$L__BB38_25;
	add.s32 	%r201, %r66, 3;
	setp.lt.s32 	%p20, %r201, %r11;
	selp.b32 	%r202, 0, %r11, %p20;
	sub.s32 	%r203, %r67, %r202;
	shl.b32 	%r204, %r203, 2;
	mov.u32 	%r205, _ZZ9cuda_gemmIiLi128ELi1ELi1ELi128ELi4ELi4ELi0EEviiiPT_S1_S1_iiE3Ash;
	add.s32 	%r206, %r205, %r204;
	ld.shared.u32 	%r304, [%r206+12];
$L__BB38_25:
	setp.ge.s32 	%p21, %r305, %r133;
	@%p21 bra 	$L__BB38_41;
	add.s32 	%r207, %r66, 1;
	setp.lt.s32 	%p22, %r207, %r11;
	selp.b32 	%r208, 0, %r11, %p22;
	sub.s32 	%r76, %r66, %r208;
	add.s32 	%r209, %r66, 2;
	setp.lt.s32 	%p23, %r209, %r11;
	selp.b32 	%r210, 0, %r11, %p23;
	sub.s32 	%r77, %r66, %r210;
	add.s32 	%r211, %r66, 3;
	setp.lt.s32 	%p24, %r211, %r11;
	selp.b32 	%r212, 0, %r11, %p24;
	sub.s32 	%r78, %r66, %r212;
	setp.lt.s32 	%p25, %r66, %r134;
	selp.b32 	%r213, 0, %r134, %p25;
	sub.s32 	%r79, %r66, %r213;
	setp.lt.s32 	%p26, %r207, %r134;
	selp.b32 	%r214, 0, %r134, %p26;
	sub.s32 	%r80, %r207, %r214;
	setp.lt.s32 	%p27, %r209, %r134;
	selp.b32 	%r215, 0, %r134, %p27;
	sub.s32 	%r81, %r209, %r215;
	setp.lt.s32 	%p28, %r211, %r134;
	selp.b32 	%r216, 0, %r134, %p28;
	sub.s32 	%r82, %r211, %r216;
	div.u32 	%r83, %r9, %r6;
	shl.b32 	%r221, %r76, 2;
	shl.b32 	%r224, %r77, 2;
	shl.b32 	%r227, %r78, 2;
$L__BB38_27:
	setp.gt.u32 	%p29, %r134, 32;
	mov.u32 	%r217, _ZZ9cuda_gemmIiLi128ELi1ELi1ELi128ELi4ELi4ELi0EEviiiPT_S1_S1_iiE11kron_fac_sh;
	mad.lo.s32 	%r85, %r305, 20, %r217;
	shl.b32 	%r218, %r66, 2;
	add.s32 	%r219, %r85, %r218;
	ld.shared.u32 	%r86, [%r219];
	@%p29 bra 	$L__BB38_34;
	setp.lt.s32 	%p34, %r134, 2;
	shfl.sync.idx.b32	%r230|%p35, %r86, %r79, %r12, -1;
	mul.lo.s32 	%r310, %r230, %r301;
	@%p34 bra 	$L__BB38_30;
	shfl.sync.idx.b32	%r231|%p36, %r86, %r80, %r12, -1;
	mad.lo.s32 	%r310, %r231, %r302, %r310;
$L__BB38_30:
	setp.lt.s32 	%p37, %r134, 3;
	@%p37 bra 	$L__BB38_32;
	shfl.sync.idx.b32	%r232|%p38, %r86, %r81, %r12, -1;
	mad.lo.s32 	%r310, %r232, %r303, %r310;
$L__BB38_32:
	setp.lt.s32 	%p39, %r134, 4;
	@%p39 bra 	$L__BB38_40;
	shfl.sync.idx.b32	%r233|%p40, %r86, %r82, %r12, -1;
	mad.lo.s32 	%r310, %r233, %r304, %r310;
	bra.uni 	$L__BB38_40;
$L__BB38_34:
	setp.lt.s32 	%p30, %r134, 2;
	setp.gt.s32 	%p31, %r134, 0;
	mul.lo.s32 	%r220, %r86, %r301;
	selp.b32 	%r310, %r220, 0, %p31;
	@%p30 bra 	$L__BB38_36;
	add.s32 	%r222, %r85, %r221;
	ld.shared.u32 	%r223, [%r222+4];
	mad.lo.s32 	%r310, %r223, %r302, %r310;
$L__BB38_36:
	setp.lt.s32 	%p32, %r134, 3;
	@%p32 bra 	$L__BB38_38;
	add.s32 	%r225, %r85, %r224;
	ld.shared.u32 	%r226, [%r225+8];
	mad.lo.s32 	%r310, %r226, %r303, %r310;
$L__BB38_38:
	setp.lt.s32 	%p33, %r134, 4;
	@%p33 bra 	$L__BB38_40;
	add.s32 	%r228, %r85, %r227;
	ld.shared.u32 	%r229, [%r228+12];
	mad.lo.s32 	%r310, %r229, %r304, %r310;
$L__BB38_40:
	mad.lo.s32 	%r234, %r305, %r6, %r7;
	shl.b32 	%r235, %r234, 2;
	mov.u32 	%r236, _ZZ9cuda_gemmIiLi128ELi1ELi1ELi128ELi4ELi4ELi0EEviiiPT_S1_S1_iiE3Csh;
	add.s32 	%r237, %r236, %r235;
	ld.shared.u32 	%r238, [%r237];
	add.s32 	%r239, %r238, %r310;
	st.shared.u32 	[%r237], %r239;
	add.s32 	%r305, %r305, %r83;
	setp.lt.s32 	%p41, %r305, %r133;
	@%p41 bra 	$L__BB38_27;
$L__BB38_41:
	ld.param.u32 	%r284, [_Z9cuda_gemmIiLi128ELi1ELi1ELi128ELi4ELi4ELi0EEviiiPT_S1_S1_ii_param_1];
	setp.eq.s32 	%p42, %r18, 3;
	bar.sync 	0;
	mul.lo.s32 	%r240, %r6, %r13;
	mad.lo.s32 	%r101, %r10, %r284, %r240;
	div.s32 	%r102, %r132, %r134;
	@%p42 bra 	$L__BB38_44;
	shl.b32 	%r241, %r314, 2;
	mov.u32 	%r242, _ZZ9cuda_gemmIiLi128ELi1ELi1ELi128ELi4ELi4ELi0EEviiiPT_S1_S1_iiE3Csh;
	add.s32 	%r312, %r242, %r241;
	shl.b32 	%r104, %r9, 2;
	add.s32 	%r243, %r16, 1;
	and.b32  	%r244, %r243, 3;
	neg.s32 	%r311, %r244;
$L__BB38_43:
	.pragma "nounroll";
	div.s32 	%r245, %r314, %r6;
	mad.lo.s32 	%r246, %r102, %r245, %r101;
	mul.lo.s32 	%r247, %r245, %r6;
	sub.s32 	%r248, %r314, %r247;
	add.s32 	%r249, %r246, %r248;
	ld.shared.u32 	%r250, [%r312];
	mul.wide.s32 	%rd19, %r249, 4;
	add.s64 	%rd20, %rd2, %rd19;
	st.global.u32 	[%rd20], %r250;
	add.s32 	%r314, %r314, %r9;
	add.s32 	%r312, %r312, %r104;
	add.s32 	%r311, %r311, 1;
	setp.ne.s32 	%p43, %r311, 0;
	@%p43 bra 	$L__BB38_43;
$L__BB38_44:
	setp.lt.u32 	%p44, %r16, 3;
	@%p44 bra 	$L__BB38_47;
	shl.b32 	%r251, %r9, 1;
	add.s32 	%r318, %r314, %r251;
	shl.b32 	%r114, %r9, 2;
	mad.lo.s32 	%r317, %r9, 3, %r314;
	add.s32 	%r316, %r9, %r314;
	shl.b32 	%r252, %r314, 2;
	mov.u32 	%r253, _ZZ9cuda_gemmIiLi128ELi1ELi1ELi128ELi4ELi4ELi0EEviiiPT_S1_S1_iiE3Csh;
	add.s32 	%r315, %r253, %r252;
	shl.b32 	%r118, %r9, 4;
	shl.b32 	%r119, %r9, 3;
	mul.lo.s32 	%r120, %r9, 12;
$L__BB38_46:
	div.s32 	%r254, %r314, %r6;
	mad.lo.s32 	%r255, %r102, %r254, %r101;
	mul.lo.s32 	%r256, %r254, %r6;
	sub.s32 	%r257, %r314, %r256;
	add.s32 	%r258, %r255, %r257;
	ld.shared.u32 	%r259, [%r315];
	mul.wide.s32 	%rd21, %r258, 4;
	add.s64 	%rd22, %rd2, %rd21;
	st.global.u32 	[%rd22], %r259;
	add.s32 	%r260, %r314, %r9;
	div.s32 	%r261, %r316, %r6;
	mad.lo.s32 	%r262, %r102, %r261, %r101;
	mul.lo.s32 	%r263, %r261, %r6;
	sub.s32 	%r264, %r316, %r263;
	add.s32 	%r265, %r262, %r264;
	add.s32 	%r266, %r315, %r114;
	ld.shared.u32 	%r267, [%r266];
	mul.wide.s32 	%rd23, %r265, 4;
	add.s64 	%rd24, %rd2, %rd23;
	st.global.u32 	[%rd24], %r267;
	add.s32 	%r268, %r260, %r9;
	div.s32 	%r269, %r318, %r6;
	mad.lo.s32 	%r270, %r102, %r269, %r101;
	mul.lo.s32 	%r271, %r269, %r6;
	sub.s32 	%r272, %r318, %r271;
	add.s32 	%r273, %r270, %r272;
	add.s32 	%r274, %r315, %r119;
	ld.shared.u32 	%r275, [%r274];
	mul.wide.s32 	%rd25, %r273, 4;
	add.s64 	%rd26, %rd2, %rd25;
	st.global.u32 	[%rd26], %r275;
	add.s32 	%r276, %r268, %r9;
	div.s32 	%r277, %r317, %r6;
	mad.lo.s32 	%r278, %r102, %r277, %r101;
	mul.lo.s32 	%r279, %r277, %r6;
	sub.s32 	%r280, %r317, %r279;
	add.s32 	%r281, %r278, %r280;
	add.s32 	%r282, %r315, %r120;
	ld.shared.u32 	%r283, [%r282];
	mul.wide.s32 	%rd27, %r281, 4;
	add.s64 	%rd28, %rd2, %rd27;
	st.global.u32 	[%rd28], %r283;
	add.s32 	%r314, %r276, %r9;
	add.s32 	%r318, %r318, %r114;
	add.s32 	%r317, %r317, %r114;
	add.s32 	%r316, %r316, %r114;
	add.s32 	%r315, %r315, %r118;
	setp.lt.u32 	%p45, %r314, 128;
	@%p45 bra 	$L__BB38_46;
$L__BB38_47:
	ret;

}
	// .globl	_Z9cuda_gemmIiLi128ELi1ELi1ELi128ELi4ELi4ELi1EEviiiPT_S1_S1_ii
.visible .entry _Z9cuda_gemmIiLi128ELi1ELi1ELi128ELi4ELi4ELi1EEviiiPT_S1_S1_ii(
	.param .u32 _Z9cuda_gemmIiLi128ELi1ELi1ELi128ELi4ELi4ELi1EEviiiPT_S1_S1_ii_param_0,
	.param .u32 _Z9cuda_gemmIiLi128ELi1ELi1ELi128ELi4ELi4ELi1EEviiiPT_S1_S1_ii_param_1,
	.param .u32 _Z9cuda_gemmIiLi128ELi1ELi1ELi128ELi4ELi4ELi1EEviiiPT_S1_S1_ii_param_2,
	.param .u64 .ptr .align 1 _Z9cuda_gemmIiLi128ELi1ELi1ELi128ELi4ELi4ELi1EEviiiPT_S1_S1_ii_param_3,
	.param .u64 .ptr .align 1 _Z9cuda_gemmIiLi128ELi1ELi1ELi128ELi4ELi4ELi1EEviiiPT_S1_S1_ii_param_4,
	.param .u64 .ptr .align 1 _Z9cuda_gemmIiLi128ELi1ELi1ELi128ELi4ELi4ELi1EEviiiPT_S1_S1_ii_param_5,
	.param .u32 _Z9cuda_gemmIiLi128ELi1ELi1ELi128ELi4ELi4ELi1EEviiiPT_S1_S1_ii_param_6,
	.param .u32 _Z9cuda_gemmIiLi128ELi1ELi1ELi128ELi4ELi4ELi1EEviiiPT_S1_S1_ii_param_7
)
.maxntid 128
{
	.reg .pred 	%p<25>;
	.reg .b32 	%r<197>;
	.reg .b64 	%rd<44>;
	// demoted variable
	.shared .align 128 .b8 _ZZ9cuda_gemmIiLi128ELi1ELi1ELi128ELi4ELi4ELi1EEviiiPT_S1_S1_iiE11kron_fac_sh[80];
	// demoted variable
	.shared .align 128 .b8 _ZZ9cuda_gemmIiLi128ELi1ELi1ELi128ELi4ELi4ELi1EEviiiPT_S1_S1_iiE3Ash[512];
	// demoted variable
	.shared .align 128 .b8 _ZZ9cuda_gemmIiLi128ELi1ELi1ELi128ELi4ELi4ELi1EEviiiPT_S1_S1_iiE3Csh[512];
	ld.param.u64 	%rd19, [_Z9cuda_gemmIiLi128ELi1ELi1ELi128ELi4ELi4ELi1EEviiiPT_S1_S1_ii_param_3];
	ld.param.u64 	%rd18, [_Z9cuda_gemmIiLi128ELi1ELi1ELi128ELi4ELi4ELi1EEviiiPT_S1_S1_ii_param_4];
	ld.param.u64 	%rd20, [_Z9cuda_gemmIiLi128ELi1ELi1ELi128ELi4ELi4ELi1EEviiiPT_S1_S1_ii_param_5];
	cvta.to.global.u64 	%rd1, %rd19;
	cvta.to.global.u64 	%rd2, %rd20;
	mov.u32 	%r196, %tid.x;
	setp.gt.u32 	%p1, %r196, 15;
	@%p1 bra 	$L__BB39_3;
	mov.u32 	%r2, %ntid.x;
	mul.wide.u32 	%rd21, %r196, 4;
	cvta.to.global.u64 	%rd22, %rd18;
	add.s64 	%rd41, %rd22, %rd21;
	mul.wide.u32 	%rd4, %r2, 4;
	mov.u32 	%r96, _ZZ9cuda_gemmIiLi128ELi1ELi1ELi128ELi4ELi4ELi1EEviiiPT_S1_S1_iiE11kron_fac_sh;
	mov.u32 	%r175, %r196;
$L__BB39_2:
	ld.global.u32 	%r94, [%rd41];
	and.b32  	%r95, %r175, 3;
	mad.lo.s32 	%r97, %r95, 20, %r96;
	and.b32  	%r98, %r175, -4;
	add.s32 	%r99, %r97, %r98;
	st.shared.u32 	[%r99], %r94;
	add.s32 	%r175, %r175, %r2;
	add.s64 	%rd41, %rd41, %rd4;
	setp.lt.u32 	%p2, %r175, 16;
	@%p2 bra 	$L__BB39_2;
$L__BB39_3:
	and.b32  	%r5, %r196, 31;
	mov.u32 	%r6, %ntid.x;
	mov.u32 	%r7, %ctaid.y;
	mov.u32 	%r100, %nctaid.y;
	setp.ge.u32 	%p3, %r7, %r100;
	@%p3 bra 	$L__BB39_24;
	and.b32  	%r8, %r196, 3;
	shl.b32 	%r9, %r7, 7;
	add.s32 	%r101, %r196, %r6;
	max.u32 	%r102, %r101, 128;
	setp.lt.u32 	%p4, %r101, 128;
	selp.u32 	%r103, 1, 0, %p4;
	add.s32 	%r104, %r101, %r103;
	sub.s32 	%r105, %r102, %r104;
	div.u32 	%r106, %r105, %r6;
	add.s32 	%r10, %r106, %r103;
	add.s32 	%r107, %r10, 1;
	and.b32  	%r11, %r107, 3;
	and.b32  	%r12, %r10, 3;
	setp.eq.s32 	%p5, %r12, 3;
	mov.u32 	%r184, %r196;
	@%p5 bra 	$L__BB39_7;
	shl.b32 	%r108, %r196, 2;
	mov.u32 	%r109, _ZZ9cuda_gemmIiLi128ELi1ELi1ELi128ELi4ELi4ELi1EEviiiPT_S1_S1_iiE3Ash;
	add.s32 	%r177, %r109, %r108;
	shl.b32 	%r14, %r6, 2;
	add.s32 	%r110, %r196, %r9;
	mul.wide.u32 	%rd23, %r110, 4;
	add.s64 	%rd42, %rd1, %rd23;
	mul.wide.u32 	%rd8, %r6, 4;
	neg.s32 	%r176, %r11;
	mad.lo.s32 	%r184, %r6, %r11, %r196;
$L__BB39_6:
	.pragma "nounroll";
	ld.global.u32 	%r111, [%rd42];
	st.shared.u32 	[%r177], %r111;
	add.s32 	%r177, %r177, %r14;
	add.s64 	%rd42, %rd42, %rd8;
	add.s32 	%r176, %r176, 1;
	setp.ne.s32 	%p6, %r176, 0;
	@%p6 bra 	$L__BB39_6;
$L__BB39_7:
	setp.lt.u32 	%p7, %r10, 3;
	@%p7 bra 	$L__BB39_10;
	shl.b32 	%r22, %r6, 2;
	shl.b32 	%r112, %r184, 2;
	mov.u32 	%r113, _ZZ9cuda_gemmIiLi128ELi1ELi1ELi128ELi4ELi4ELi1EEviiiPT_S1_S1_iiE3Ash;
	add.s32 	%r183, %r113, %r112;
	shl.b32 	%r24, %r6, 4;
	shl.b32 	%r25, %r6, 3;
	mul.lo.s32 	%r26, %r6, 12;
	add.s32 	%r179, %r184, %r9;
	add.s32 	%r182, %r179, %r6;
	shl.b32 	%r114, %r6, 1;
	add.s32 	%r181, %r179, %r114;
	mad.lo.s32 	%r180, %r6, 3, %r179;
$L__BB39_9:
	mul.wide.u32 	%rd24, %r179, 4;
	add.s64 	%rd25, %rd1, %rd24;
	ld.global.u32 	%r115, [%rd25];
	st.shared.u32 	[%r183], %r115;
	mul.wide.u32 	%rd26, %r182, 4;
	add.s64 	%rd27, %rd1, %rd26;
	ld.global.u32 	%r116, [%rd27];
	add.s32 	%r117, %r183, %r22;
	st.shared.u32 	[%r117], %r116;
	mul.wide.u32 	%rd28, %r181, 4;
	add.s64 	%rd29, %rd1, %rd28;
	ld.global.u32 	%r118, [%rd29];
	add.s32 	%r119, %r183, %r25;
	st.shared.u32 	[%r119], %r118;
	mul.wide.u32 	%rd30, %r180, 4;
	add.s64 	%rd31, %rd1, %rd30;
	ld.global.u32 	%r120, [%rd31];
	add.s32 	%r121, %r183, %r26;
	st.shared.u32 	[%r121], %r120;
	add.s32 	%r184, %r184, %r22;
	add.s32 	%r183, %r183, %r24;
	add.s32 	%r182, %r182, %r22;
	add.s32 	%r181, %r181, %r22;
	add.s32 	%r180, %r180, %r22;
	add.s32 	%r179, %r179, %r22;
	setp.lt.u32 	%p8, %r184, 128;
	@%p8 bra 	$L__BB39_9;
$L__BB39_10:
	setp.eq.s32 	%p9, %r12, 3;
	bar.sync 	0;
	mov.u32 	%r189, %r196;
	@%p9 bra 	$L__BB39_13;
	shl.b32 	%r122, %r196, 2;
	mov.u32 	%r123, _ZZ9cuda_gemmIiLi128ELi1ELi1ELi128ELi4ELi4ELi1EEviiiPT_S1_S1_iiE3Csh;
	add.s32 	%r186, %r123, %r122;
	shl.b32 	%r44, %r6, 2;
	neg.s32 	%r185, %r11;
	mad.lo.s32 	%r189, %r6, %r11, %r196;
$L__BB39_12:
	.pragma "nounroll";
	mov.b32 	%r124, 0;
	st.shared.u32 	[%r186], %r124;
	add.s32 	%r186, %r186, %r44;
	add.s32 	%r185, %r185, 1;
	setp.ne.s32 	%p10, %r185, 0;
	@%p10 bra 	$L__BB39_12;
$L__BB39_13:
	setp.lt.u32 	%p11, %r10, 3;
	@%p11 bra 	$L__BB39_16;
	shl.b32 	%r52, %r6, 2;
	shl.b32 	%r125, %r189, 2;
	mov.u32 	%r126, _ZZ9cuda_gemmIiLi128ELi1ELi1ELi128ELi4ELi4ELi1EEviiiPT_S1_S1_iiE3Csh;
	add.s32 	%r188, %r126, %r125;
	shl.b32 	%r54, %r6, 4;
	shl.b32 	%r55, %r6, 3;
	mul.lo.s32 	%r56, %r6, 12;
$L__BB39_15:
	mov.b32 	%r127, 0;
	st.shared.u32 	[%r188], %r127;
	add.s32 	%r128, %r188, %r52;
	st.shared.u32 	[%r128], %r127;
	add.s32 	%r129, %r188, %r55;
	st.shared.u32 	[%r129], %r127;
	add.s32 	%r130, %r188, %r56;
	st.shared.u32 	[%r130], %r127;
	add.s32 	%r189, %r189, %r52;
	add.s32 	%r188, %r188, %r54;
	setp.lt.u32 	%p12, %r189, 128;
	@%p12 bra 	$L__BB39_15;
$L__BB39_16:
	shl.b32 	%r131, %r5, 4;
	shl.b32 	%r132, %r8, 2;
	or.b32  	%r133, %r131, %r132;
	mov.u32 	%r134, _ZZ9cuda_gemmIiLi128ELi1ELi1ELi128ELi4ELi4ELi1EEviiiPT_S1_S1_iiE3Ash;
	add.s32 	%r135, %r134, %r133;
	ld.shared.u32 	%r61, [%r135];
	setp.eq.s32 	%p13, %r8, 3;
	selp.b32 	%r136, -16, 0, %p13;
	add.s32 	%r137, %r135, %r136;
	ld.shared.u32 	%r62, [%r137+4];
	setp.lt.u32 	%p14, %r8, 2;
	selp.b32 	%r138, 0, -16, %p14;
	add.s32 	%r139, %r135, %r138;
	ld.shared.u32 	%r63, [%r139+8];
	setp.eq.s32 	%p15, %r8, 0;
	selp.b32 	%r140, 0, -16, %p15;
	add.s32 	%r141, %r135, %r140;
	ld.shared.u32 	%r64, [%r141+12];
	add.s32 	%r142, %r196, 1;
	and.b32  	%r65, %r142, 3;
	xor.b32  	%r66, %r8, 2;
	add.s32 	%r143, %r196, -1;
	and.b32  	%r67, %r143, 3;
	shr.u32 	%r68, %r6, 5;
	shr.u32 	%r190, %r196, 5;
	mov.u32 	%r144, _ZZ9cuda_gemmIiLi128ELi1ELi1ELi128ELi4ELi4ELi1EEviiiPT_S1_S1_iiE11kron_fac_sh;
	add.s32 	%r70, %r144, %r132;
$L__BB39_17:
	mad.lo.s32 	%r145, %r190, 20, %r70;
	ld.shared.u32 	%r146, [%r145];
	shfl.sync.idx.b32	%r147|%p16, %r146, %r8, 7199, -1;
	mul.lo.s32 	%r148, %r147, %r61;
	shfl.sync.idx.b32	%r149|%p17, %r146, %r65, 7199, -1;
	mad.lo.s32 	%r150, %r149, %r62, %r148;
	shfl.sync.idx.b32	%r151|%p18, %r146, %r66, 7199, -1;
	mad.lo.s32 	%r152, %r151, %r63, %r150;
	shfl.sync.idx.b32	%r153|%p19, %r146, %r67, 7199, -1;
	mad.lo.s32 	%r154, %r153, %r64, %r152;
	shl.b32 	%r155, %r5, 2;
	shl.b32 	%r156, %r190, 7;
	or.b32  	%r157, %r156, %r155;
	mov.u32 	%r158, _ZZ9cuda_gemmIiLi128ELi1ELi1ELi128ELi4ELi4ELi1EEviiiPT_S1_S1_iiE3Csh;
	add.s32 	%r159, %r158, %r157;
	ld.shared.u32 	%r160, [%r159];
	add.s32 	%r161, %r160, %r154;
	st.shared.u32 	[%r159], %r161;
	add.s32 	%r190, %r190, %r68;
	setp.lt.u32 	%p20, %r190, 4;
	@%p20 bra 	$L__BB39_17;
	setp.eq.s32 	%p21, %r12, 3;
	bar.sync 	0;
	@%p21 bra 	$L__BB39_21;
	shl.b32 	%r162, %r196, 2;
	add.s32 	%r192, %r158, %r162;
	shl.b32 	%r74, %r6, 2;
	add.s32 	%r164, %r196, %r9;
	mul.wide.u32 	%rd32, %r164, 4;
	add.s64 	%rd43, %rd2, %rd32;
	mul.wide.u32 	%rd12, %r6, 4;
	neg.s32 	%r191, %r11;
	mad.lo.s32 	%r196, %r6, %r11, %r196;
$L__BB39_20:
	.pragma "nounroll";
	ld.shared.u32 	%r165, [%r192];
	st.global.u32 	[%rd43], %r165;
	add.s32 	%r192, %r192, %r74;
	add.s64 	%rd43, %rd43, %rd12;
	add.s32 	%r191, %r191, 1;
	setp.ne.s32 	%p22, %r191, 0;
	@%p22 bra 	$L__BB39_20;
$L__BB39_21:
	setp.lt.u32 	%p23, %r10, 3;
	@%p23 bra 	$L__BB39_24;
	shl.b32 	%r82, %r6, 2;
	shl.b32 	%r166, %r196, 2;
	add.s32 	%r195, %r158, %r166;
	shl.b32 	%r84, %r6, 4;
	shl.b32 	%r85, %r6, 3;
	mul.lo.s32 	%r86, %r6, 12;
	mul.wide.u32 	%rd33, %r6, 4;
	add.s64 	%rd15, %rd2, %rd33;
	add.s32 	%r194, %r196, %r9;
	mul.wide.u32 	%rd34, %r6, 8;
	add.s64 	%rd16, %rd2, %rd34;
	mul.wide.u32 	%rd35, %r6, 12;
	add.s64 	%rd17, %rd2, %rd35;
$L__BB39_23:
	mul.wide.s32 	%rd36, %r194, 4;
	add.s64 	%rd37, %rd15, %rd36;
	add.s64 	%rd38, %rd16, %rd36;
	add.s64 	%rd39, %rd17, %rd36;
	add.s64 	%rd40, %rd2, %rd36;
	ld.shared.u32 	%r168, [%r195];
	st.global.u32 	[%rd40], %r168;
	add.s32 	%r169, %r195, %r82;
	ld.shared.u32 	%r170, [%r169];
	st.global.u32 	[%rd37], %r170;
	add.s32 	%r171, %r195, %r85;
	ld.shared.u32 	%r172, [%r171];
	st.global.u32 	[%rd38], %r172;
	add.s32 	%r173, %r195, %r86;
	ld.shared.u32 	%r174, [%r173];
	st.global.u32 	[%rd39], %r174;
	add.s32 	%r196, %r196, %r82;
	add.s32 	%r195, %r195, %r84;
	add.s32 	%r194, %r194, %r82;
	setp.lt.u32 	%p24, %r196, 128;
	@%p24 bra 	$L__BB39_23;
$L__BB39_24:
	ret;

}
	// .globl	_Z9cuda_gemmIiLi128ELi1ELi1ELi128ELi8ELi8ELi0EEviiiPT_S1_S1_ii
.visible .entry _Z9cuda_gemmIiLi128ELi1ELi1ELi128ELi8ELi8ELi0EEviiiPT_S1_S1_ii(
	.param .u32 _Z9cuda_gemmIiLi128ELi1ELi1ELi128ELi8ELi8ELi0EEviiiPT_S1_S1_ii_param_0,
	.param .u32 _Z9cuda_gemmIiLi128ELi1ELi1ELi128ELi8ELi8ELi0EEviiiPT_S1_S1_ii_param_1,
	.param .u32 _Z9cuda_gemmIiLi128ELi1ELi1ELi128ELi8ELi8ELi0EEviiiPT_S1_S1_ii_param_2,
	.param .u64 .ptr .align 1 _Z9cuda_gemmIiLi128ELi1ELi1ELi128ELi8ELi8ELi0EEviiiPT_S1_S1_ii_param_3,
	.param .u64 .ptr .align 1 _Z9cuda_gemmIiLi128ELi1ELi1ELi128ELi8ELi8ELi0EEviiiPT_S1_S1_ii_param_4,
	.param .u64 .ptr .align 1 _Z9cuda_gemmIiLi128ELi1ELi1ELi128ELi8ELi8ELi0EEviiiPT_S1_S1_ii_param_5,
	.param .u32 _Z9cuda_gemmIiLi128ELi1ELi1ELi128ELi8ELi8ELi0EEviiiPT_S1_S1_ii_param_6,
	.param .u32 _Z9cuda_gemmIiLi128ELi1ELi1ELi128ELi8ELi8ELi0EEviiiPT_S1_S1_ii_param_7
)
.maxntid 128
{
	.reg .pred 	%p<75>;
	.reg .b32 	%r<424>;
	.reg .b64 	%rd<30>;
	// demoted variable
	.shared .align 128 .b8 _ZZ9cuda_gemmIiLi128ELi1ELi1ELi128ELi8ELi8ELi0EEviiiPT_S1_S1_iiE11kron_fac_sh[288];
	// demoted variable
	.shared .align 128 .b8 _ZZ9cuda_gemmIiLi128ELi1ELi1ELi128ELi8ELi8ELi0EEviiiPT_S1_S1_iiE3Ash[512];
	// demoted variable
	.shared .align 128 .b8 _ZZ9cuda_gemmIiLi128ELi1ELi1ELi128ELi8ELi8ELi0EEviiiPT_S1_S1_iiE3Csh[512];
	ld.param.u64 	%rd6, [_Z9cuda_gemmIiLi128ELi1ELi1ELi128ELi8ELi8ELi0EEviiiPT_S1_S1_ii_param_3];
	ld.param.u64 	%rd4, [_Z9cuda_gemmIiLi128ELi1ELi1ELi128ELi8ELi8ELi0EEviiiPT_S1_S1_ii_param_4];
	ld.param.u32 	%r169, [_Z9cuda_gemmIiLi128ELi1ELi1ELi128ELi8ELi8ELi0EEviiiPT_S1_S1_ii_param_6];
	ld.param.u32 	%r170, [_Z9cuda_gemmIiLi128ELi1ELi1ELi128ELi8ELi8ELi0EEviiiPT_S1_S1_ii_param_7];
	cvta.to.global.u64 	%rd1, %rd6;
	mov.u32 	%r418, %tid.x;
	mul.lo.s32 	%r2, %r170, %r169;
	setp.ge.u32 	%p1, %r418, %r2;
	@%p1 bra 	$L__BB40_3;
	mov.u32 	%r3, %ntid.x;
	cvta.to.global.u64 	%rd2, %rd4;
	mov.u32 	%r173, _ZZ9cuda_gemmIiLi128ELi1ELi1ELi128ELi8ELi8ELi0EEviiiPT_S1_S1_iiE11kron_fac_sh;
	mov.u32 	%r376, %r418;
$L__BB40_2:
	mul.wide.u32 	%rd7, %r376, 4;
	add.s64 	%rd8, %rd2, %rd7;
	ld.global.u32 	%r171, [%rd8];
	rem.u32 	%r172, %r376, %r169;
	mad.lo.s32 	%r174, %r172, 36, %r173;
	div.u32 	%r175, %r376, %r170;
	shl.b32 	%r176, %r175, 2;
	add.s32 	%r177, %r174, %r176;
	st.shared.u32 	[%r177], %r171;
	add.s32 	%r376, %r376, %r3;
	setp.lt.u32 	%p2, %r376, %r2;
	@%p2 bra 	$L__BB40_2;
$L__BB40_3:
	div.s32 	%r6, 128, %r170;
	div.u32 	%r400, %r418, %r6;
	mul.lo.s32 	%r178, %r400, %r6;
	sub.s32 	%r7, %r418, %r178;
	mov.u32 	%r9, %ntid.x;
	mov.u32 	%r10, %ctaid.y;
	mov.u32 	%r179, %nctaid.y;
	setp.ge.u32 	%p3, %r10, %r179;
	@%p3 bra 	$L__BB40_73;
	ld.param.u32 	%r374, [_Z9cuda_gemmIiLi128ELi1ELi1ELi128ELi8ELi8ELi0EEviiiPT_S1_S1_ii_param_2];
	min.s32 	%r11, %r170, 32;
	shl.b32 	%r180, %r170, 8;
	sub.s32 	%r12, 8223, %r180;
	mov.u32 	%r13, %ctaid.x;
	shl.b32 	%r14, %r13, 7;
	mul.lo.s32 	%r15, %r10, %r374;
	add.s32 	%r181, %r418, %r9;
	max.u32 	%r182, %r181, 128;
	setp.lt.u32 	%p4, %r181, 128;
	selp.u32 	%r183, 1, 0, %p4;
	add.s32 	%r184, %r181, %r183;
	sub.s32 	%r185, %r182, %r184;
	div.u32 	%r186, %r185, %r9;
	add.s32 	%r16, %r186, %r183;
	add.s32 	%r187, %r16, 1;
	and.b32  	%r17, %r187, 3;
	and.b32  	%r18, %r16, 3;
	setp.eq.s32 	%p5, %r18, 3;
	mov.u32 	%r386, %r418;
	@%p5 bra 	$L__BB40_7;
	shl.b32 	%r188, %r418, 2;
	mov.u32 	%r189, _ZZ9cuda_gemmIiLi128ELi1ELi1ELi128ELi8ELi8ELi0EEviiiPT_S1_S1_iiE3Ash;
	add.s32 	%r379, %r189, %r188;
	shl.b32 	%r20, %r9, 2;
	add.s32 	%r190, %r418, %r15;
	add.s32 	%r378, %r190, %r14;
	neg.s32 	%r377, %r17;
	mad.lo.s32 	%r386, %r9, %r17, %r418;
$L__BB40_6:
	.pragma "nounroll";
	mul.wide.u32 	%rd9, %r378, 4;
	add.s64 	%rd10, %rd1, %rd9;
	ld.global.u32 	%r191, [%rd10];
	st.shared.u32 	[%r379], %r191;
	add.s32 	%r379, %r379, %r20;
	add.s32 	%r378, %r378, %r9;
	add.s32 	%r377, %r377, 1;
	setp.ne.s32 	%p6, %r377, 0;
	@%p6 bra 	$L__BB40_6;
$L__BB40_7:
	setp.lt.u32 	%p7, %r16, 3;
	@%p7 bra 	$L__BB40_10;
	shl.b32 	%r31, %r9, 2;
	shl.b32 	%r192, %r386, 2;
	mov.u32 	%r193, _ZZ9cuda_gemmIiLi128ELi1ELi1ELi128ELi8ELi8ELi0EEviiiPT_S1_S1_iiE3Ash;
	add.s32 	%r385, %r193, %r192;
	shl.b32 	%r33, %r9, 4;
	shl.b32 	%r34, %r9, 3;
	mul.lo.s32 	%r35, %r9, 12;
	add.s32 	%r194, %r386, %r15;
	add.s32 	%r381, %r194, %r14;
	add.s32 	%r384, %r381, %r9;
	shl.b32 	%r195, %r9, 1;
	add.s32 	%r383, %r381, %r195;
	mad.lo.s32 	%r382, %r9, 3, %r381;
$L__BB40_9:
	mul.wide.u32 	%rd11, %r381, 4;
	add.s64 	%rd12, %rd1, %rd11;
	ld.global.u32 	%r196, [%rd12];
	st.shared.u32 	[%r385], %r196;
	mul.wide.u32 	%rd13, %r384, 4;
	add.s64 	%rd14, %rd1, %rd13;
	ld.global.u32 	%r197, [%rd14];
	add.s32 	%r198, %r385, %r31;
	st.shared.u32 	[%r198], %r197;
	mul.wide.u32 	%rd15, %r383, 4;
	add.s64 	%rd16, %rd1, %rd15;
	ld.global.u32 	%r199, [%rd16];
	add.s32 	%r200, %r385, %r34;
	st.shared.u32 	[%r200], %r199;
	mul.wide.u32 	%rd17, %r382, 4;
	add.s64 	%rd18, %rd1, %rd17;
	ld.global.u32 	%r201, [%rd18];
	add.s32 	%r202, %r385, %r35;
	st.shared.u32 	[%r202], %r201;
	add.s32 	%r386, %r386, %r31;
	add.s32 	%r385, %r385, %r33;
	add.s32 	%r384, %r384, %r31;
	add.s32 	%r383, %r383, %r31;
	add.s32 	%r382, %r382, %r31;
	add.s32 	%r381, %r381, %r31;
	setp.lt.u32 	%p8, %r386, 128;
	@%p8 bra 	$L__BB40_9;
$L__BB40_10:
	setp.eq.s32 	%p9, %r18, 3;
	bar.sync 	0;
	mov.u32 	%r391, %r418;
	@%p9 bra 	$L__BB40_13;
	shl.b32 	%r203, %r418, 2;
	mov.u32 	%r204, _ZZ9cuda_gemmIiLi128ELi1ELi1ELi128ELi8ELi8ELi0EEviiiPT_S1_S1_iiE3Csh;
	add.s32 	%r388, %r204, %r203;
	shl.b32 	%r53, %r9, 2;
	neg.s32 	%r387, %r17;
	mad.lo.s32 	%r391, %r9, %r17, %r418;
$L__BB40_12:
	.pragma "nounroll";
	mov.b32 	%r205, 0;
	st.shared.u32 	[%r388], %r205;
	add.s32 	%r388, %r388, %r53;
	add.s32 	%r387, %r387, 1;
	setp.ne.s32 	%p10, %r387, 0;
	@%p10 bra 	$L__BB40_12;
$L__BB40_13:
	setp.lt.u32 	%p11, %r16, 3;
	@%p11 bra 	$L__BB40_16;
	shl.b32 	%r61, %r9, 2;
	shl.b32 	%r206, %r391, 2;
	mov.u32 	%r207, _ZZ9cuda_gemmIiLi128ELi1ELi1ELi128ELi8ELi8ELi0EEviiiPT_S1_S1_iiE3Csh;
	add.s32 	%r390, %r207, %r206;
	shl.b32 	%r63, %r9, 4;
	shl.b32 	%r64, %r9, 3;
	mul.lo.s32 	%r65, %r9, 12;
$L__BB40_15:
	mov.b32 	%r208, 0;
	st.shared.u32 	[%r390], %r208;
	add.s32 	%r209, %r390, %r61;
	st.shared.u32 	[%r209], %r208;
	add.s32 	%r210, %r390, %r64;
	st.shared.u32 	[%r210], %r208;
	add.s32 	%r211, %r390, %r65;
	st.shared.u32 	[%r211], %r208;
	add.s32 	%r391, %r391, %r61;
	add.s32 	%r390, %r390, %r63;
	setp.lt.u32 	%p12, %r391, 128;
	@%p12 bra 	$L__BB40_15;
$L__BB40_16:
	setp.gt.s32 	%p13, %r6, 0;
	@%p13 bra 	$L__BB40_17;
	bra.uni 	$L__BB40_67;
$L__BB40_17:
	and.b32  	%r213, %r418, 31;
	rem.s32 	%r70, %r213, %r11;
	mad.lo.s32 	%r71, %r7, %r170, %r70;
	setp.lt.s32 	%p14, %r170, 1;
	@%p14 bra 	$L__BB40_19;
	shl.b32 	%r214, %r71, 2;
	mov.u32 	%r215, _ZZ9cuda_gemmIiLi128ELi1ELi1ELi128ELi8ELi8ELi0EEviiiPT_S1_S1_iiE3Ash;
	add.s32 	%r216, %r215, %r214;
	ld.shared.u32 	%r392, [%r216];
$L__BB40_19:
	setp.lt.s32 	%p15, %r170, 2;
	@%p15 bra 	$L__BB40_21;
	add.s32 	%r218, %r70, 1;
	setp.lt.s32 	%p16, %r218, %r11;
	selp.b32 	%r219, 0, %r11, %p16;
	sub.s32 	%r220, %r71, %r219;
	shl.b32 	%r221, %r220, 2;
	mov.u32 	%r222, _ZZ9cuda_gemmIiLi128ELi1ELi1ELi128ELi8ELi8ELi0EEviiiPT_S1_S1_iiE3Ash;
	add.s32 	%r223, %r222, %r221;
	ld.shared.u32 	%r393, [%r223+4];
$L__BB40_21:
	setp.lt.s32 	%p17, %r170, 3;
	@%p17 bra 	$L__BB40_23;
	add.s32 	%r225, %r70, 2;
	setp.lt.s32 	%p18, %r225, %r11;
	selp.b32 	%r226, 0, %r11, %p18;
	sub.s32 	%r227, %r71, %r226;
	shl.b32 	%r228, %r227, 2;
	mov.u32 	%r229, _ZZ9cuda_gemmIiLi128ELi1ELi1ELi128ELi8ELi8ELi0EEviiiPT_S1_S1_iiE3Ash;
	add.s32 	%r230, %r229, %r228;
	ld.shared.u32 	%r394, [%r230+8];
$L__BB40_23:
	setp.lt.s32 	%p19, %r170, 4;
	@%p19 bra 	$L__BB40_25;
	add.s32 	%r232, %r70, 3;
	setp.lt.s32 	%p20, %r232, %r11;
	selp.b32 	%r233, 0, %r11, %p20;
	sub.s32 	%r234, %r71, %r233;
	shl.b32 	%r235, %r234, 2;
	mov.u32 	%r236, _ZZ9cuda_gemmIiLi128ELi1ELi1ELi128ELi8ELi8ELi0EEviiiPT_S1_S1_iiE3Ash;
	add.s32 	%r237, %r236, %r235;
	ld.shared.u32 	%r395, [%r237+12];
$L__BB40_25:
	setp.lt.s32 	%p21, %r170, 5;
	@%p21 bra 	$L__BB40_27;
	add.s32 	%r239, %r70, 4;
	setp.lt.s32 	%p22, %r239, %r11;
	selp.b32 	%r240, 0, %r11, %p22;
	sub.s32 	%r241, %r71, %r240;
	shl.b32 	%r242, %r241, 2;
	mov.u32 	%r243, _ZZ9cuda_gemmIiLi128ELi1ELi1ELi128ELi8ELi8ELi0EEviiiPT_S1_S1_iiE3Ash;
	add.s32 	%r244, %r243, %r242;
	ld.shared.u32 	%r396, [%r244+16];
$L__BB40_27:
	setp.lt.s32 	%p23, %r170, 6;
	@%p23 bra 	$L__BB40_29;
	add.s32 	%r246, %r70, 5;
	setp.lt.s32 	%p24, %r246, %r11;
	selp.b32 	%r247, 0, %r11, %p24;
	sub.s32 	%r248, %r71, %r247;
	shl.b32 	%r249, %r248, 2;
	mov.u32 	%r250, _ZZ9cuda_gemmIiLi128ELi1ELi1ELi128ELi8ELi8ELi0EEviiiPT_S1_S1_iiE3Ash;
	add.s32 	%r251, %r250, %r249;
	ld.shared.u32 	%r397, [%r251+20];
$L__BB40_29:
	setp.lt.s32 	%p25, %r170, 7;
	@%p25 bra 	$L__BB40_31;
	add.s32 	%r253, %r70, 6;
	setp.lt.s32 	%p26, %r253, %r11;
	selp.b32 	%r254, 0, %r11, %p26;
	sub.s32 	%r255, %r71, %r254;
	shl.b32 	%r256, %r255, 2;
	mov.u32 	%r257, _ZZ9cuda_gemmIiLi128ELi1ELi1ELi128ELi8ELi8ELi0EEviiiPT_S1_S1_iiE3Ash;
	add.s32 	%r258, %r257, %r256;
	ld.shared.u32 	%r398, [%r258+24];
$L__BB40_31:
	setp.lt.s32 	%p27, %r170, 8;
	@%p27 bra 	$L__BB40_33;
	add.s32 	%r260, %r70, 7;
	setp.lt.s32 	%p28, %r260, %r11;
	selp.b32 	%r261, 0, %r11, %p28;
	sub.s32 	%r262, %r71, %r261;
	shl.b32 	%r263, %r262, 2;
	mov.u32 	%r264, _ZZ9cuda_gemmIiLi128ELi1ELi1ELi128ELi8ELi8ELi0EEviiiPT_S1_S1_iiE3Ash;
	add.s32 	%r265, %r264, %r263;
	ld.shared.u32 	%r399, [%r265+28];
$L__BB40_33:
	setp.ge.s32 	%p29, %r400, %r169;
	@%p29 bra 	$L__BB40_67;
	add.s32 	%r266, %r70, 1;
	setp.lt.s32 	%p30, %r266, %r11;
	selp.b32 	%r267, 0, %r11, %p30;
	sub.s32 	%r88, %r70, %r267;
	add.s32 	%r268, %r70, 2;
	setp.lt.s32 	%p31, %r268, %r11;
	selp.b32 	%r269, 0, %r11, %p31;
	sub.s32 	%r89, %r70, %r269;
	add.s32 	%r270, %r70, 3;
	setp.lt.s32 	%p32, %r270, %r11;
	selp.b32 	%r271, 0, %r11, %p32;
	sub.s32 	%r90, %r70, %r271;
	add.s32 	%r272, %r70, 4;
	setp.lt.s32 	%p33, %r272, %r11;
	selp.b32 	%r273, 0, %r11, %p33;
	sub.s32 	%r91, %r70, %r273;
	add.s32 	%r274, %r70, 5;
	setp.lt.s32 	%p34, %r274, %r11;
	selp.b32 	%r275, 0, %r11, %p34;
	sub.s32 	%r92, %r70, %r275;
	add.s32 	%r276, %r70, 6;
	setp.lt.s32 	%p35, %r276, %r11;
	selp.b32 	%r277, 0, %r11, %p35;
	sub.s32 	%r93, %r70, %r277;
	add.s32 	%r278, %r70, 7;
	setp.lt.s32 	%p36, %r278, %r11;
	selp.b32 	%r279, 0, %r11, %p36;
	sub.s32 	%r94, %r70, %r279;
	setp.lt.s32 	%p37, %r266, %r170;
	selp.b32 	%r280, 0, %r170, %p37;
	sub.s32 	%r95, %r266, %r280;
	setp.lt.s32 	%p38, %r268, %r170;
	selp.b32 	%r281, 0, %r170, %p38;
	sub.s32 	%r96, %r268, %r281;
	setp.lt.s32 	%p39, %r270, %r170;
	selp.b32 	%r282, 0, %r170, %p39;
	sub.s32 	%r97, %r270, %r282;
	setp.lt.s32 	%p40, %r272, %r170;
	selp.b32 	%r283, 0, %r170, %p40;
	sub.s32 	%r98, %r272, %r283;
	setp.lt.s32 	%p41, %r274, %r170;
	selp.b32 	%r284, 0, %r170, %p41;
	sub.s32 	%r99, %r274, %r284;
	setp.lt.s32 	%p42, %r276, %r170;
	selp.b32 	%r285, 0, %r170, %p42;
	sub.s32 	%r100, %r276, %r285;
	setp.lt.s32 	%p43, %r278, %r170;
	selp.b32 	%r286, 0, %r170, %p43;
	sub.s32 	%r101, %r278, %r286;
	div.u32 	%r102, %r9, %r6;
	shl.b32 	%r291, %r88, 2;
	shl.b32 	%r294, %r89, 2;
	shl.b32 	%r297, %r90, 2;
	shl.b32 	%r300, %r91, 2;
	shl.b32 	%r303, %r92, 2;
	shl.b32 	%r306, %r93, 2;
	shl.b32 	%r309, %r94, 2;
$L__BB40_35:
	setp.gt.u32 	%p44, %r170, 32;
	mov.u32 	%r287, _ZZ9cuda_gemmIiLi128ELi1ELi1ELi128ELi8ELi8ELi0EEviiiPT_S1_S1_iiE11kron_fac_sh;
	mad.lo.s32 	%r104, %r400, 36, %r287;
	shl.b32 	%r288, %r70, 2;
	add.s32 	%r289, %r104, %r288;
	ld.shared.u32 	%r105, [%r289];
	@%p44 bra 	$L__BB40_52;
	setp.eq.s32 	%p53, %r170, 0;
	mov.b32 	%r402, 0;
	@%p53 bra 	$L__BB40_38;
	setp.lt.s32 	%p54, %r70, %r170;
	selp.b32 	%r313, 0, %r170, %p54;
	sub.s32 	%r314, %r70, %r313;
	shfl.sync.idx.b32	%r315|%p55, %r105, %r314, %r12, -1;
	mul.lo.s32 	%r402, %r315, %r392;
$L__BB40_38:
	setp.lt.s32 	%p56, %r170, 2;
	@%p56 bra 	$L__BB40_40;
	shfl.sync.idx.b32	%r316|%p57, %r105, %r95, %r12, -1;
	mad.lo.s32 	%r402, %r316, %r393, %r402;
$L__BB40_40:
	setp.lt.s32 	%p58, %r170, 3;
	@%p58 bra 	$L__BB40_42;
	shfl.sync.idx.b32	%r317|%p59, %r105, %r96, %r12, -1;
	mad.lo.s32 	%r402, %r317, %r394, %r402;
$L__BB40_42:
	setp.lt.s32 	%p60, %r170, 4;
	@%p60 bra 	$L__BB40_44;
	shfl.sync.idx.b32	%r318|%p61, %r105, %r97, %r12, -1;
	mad.lo.s32 	%r402, %r318, %r395, %r402;
$L__BB40_44:
	setp.lt.s32 	%p62, %r170, 5;
	@%p62 bra 	$L__BB40_46;
	shfl.sync.idx.b32	%r319|%p63, %r105, %r98, %r12, -1;
	mad.lo.s32 	%r402, %r319, %r396, %r402;
$L__BB40_46:
	setp.lt.s32 	%p64, %r170, 6;
	@%p64 bra 	$L__BB40_48;
	shfl.sync.idx.b32	%r320|%p65, %r105, %r99, %r12, -1;
	mad.lo.s32 	%r402, %r320, %r397, %r402;
$L__BB40_48:
	setp.lt.s32 	%p66, %r170, 7;
	@%p66 bra 	$L__BB40_50;
	shfl.sync.idx.b32	%r321|%p67, %r105, %r100, %r12, -1;
	mad.lo.s32 	%r402, %r321, %r398, %r402;
$L__BB40_50:
	setp.lt.s32 	%p68, %r170, 8;
	@%p68 bra 	$L__BB40_66;
	shfl.sync.idx.b32	%r322|%p69, %r105, %r101, %r12, -1;
	mad.lo.s32 	%r402, %r322, %r399, %r402;
	bra.uni 	$L__BB40_66;
$L__BB40_52:
	setp.lt.s32 	%p45, %r170, 2;
	setp.gt.s32 	%p46, %r170, 0;
	mul.lo.s32 	%r290, %r105, %r392;
	selp.b32 	%r402, %r290, 0, %p46;
	@%p45 bra 	$L__BB40_54;
	add.s32 	%r292, %r104, %r291;
	ld.shared.u32 	%r293, [%r292+4];
	mad.lo.s32 	%r402, %r293, %r393, %r402;
$L__BB40_54:
	setp.lt.s32 	%p47, %r170, 3;
	@%p47 bra 	$L__BB40_56;
	add.s32 	%r295, %r104, %r294;
	ld.shared.u32 	%r296, [%r295+8];
	mad.lo.s32 	%r402, %r296, %r394, %r402;
$L__BB40_56:
	setp.lt.s32 	%p48, %r170, 4;
	@%p48 bra 	$L__BB40_58;
	add.s32 	%r298, %r104, %r297;
	ld.shared.u32 	%r299, [%r298+12];
	mad.lo.s32 	%r402, %r299, %r395, %r402;
$L__BB40_58:
	setp.lt.s32 	%p49, %r170, 5;
	@%p49 bra 	$L__BB40_60;
	add.s32 	%r301, %r104, %r300;
	ld.shared.u32 	%r302, [%r301+16];
	mad.lo.s32 	%r402, %r302, %r396, %r402;
$L__BB40_60:
	setp.lt.s32 	%p50, %r170, 6;
	@%p50 bra 	$L__BB40_62;
	add.s32 	%r304, %r104, %r303;
	ld.shared.u32 	%r305, [%r304+20];
	mad.lo.s32 	%r402, %r305, %r397, %r402;
$L__BB40_62:
	setp.lt.s32 	%p51, %r170, 7;
	@%p51 bra 	$L__BB40_64;
	add.s32 	%r307, %r104, %r306;
	ld.shared.u32 	%r308, [%r307+24];
	mad.lo.s32 	%r402, %r308, %r398, %r402;
$L__BB40_64:
	setp.lt.s32 	%p52, %r170, 8;
	@%p52 bra 	$L__BB40_66;
	add.s32 	%r310, %r104, %r309;
	ld.shared.u32 	%r311, [%r310+28];
	mad.lo.s32 	%r402, %r311, %r399, %r402;
$L__BB40_66:
	mad.lo.s32 	%r323, %r400, %r6, %r7;
	shl.b32 	%r324, %r323, 2;
	mov.u32 	%r325, _ZZ9cuda_gemmIiLi128ELi1ELi1ELi128ELi8ELi8ELi0EEviiiPT_S1_S1_iiE3Csh;
	add.s32 	%r326, %r325, %r324;
	ld.shared.u32 	%r327, [%r326];
	add.s32 	%r328, %r327, %r402;
	st.shared.u32 	[%r326], %r328;
	add.s32 	%r400, %r400, %r102;
	setp.lt.s32 	%p70, %r400, %r169;
	@%p70 bra 	$L__BB40_35;
$L__BB40_67:
	ld.param.u64 	%rd29, [_Z9cuda_gemmIiLi128ELi1ELi1ELi128ELi8ELi8ELi0EEviiiPT_S1_S1_ii_param_5];
	ld.param.u32 	%r375, [_Z9cuda_gemmIiLi128ELi1ELi1ELi128ELi8ELi8ELi0EEviiiPT_S1_S1_ii_param_2];
	ld.param.u32 	%r373, [_Z9cuda_gemmIiLi128ELi1ELi1ELi128ELi8ELi8ELi0EEviiiPT_S1_S1_ii_param_1];
	cvta.to.global.u64 	%rd3, %rd29;
	setp.eq.s32 	%p71, %r18, 3;
	bar.sync 	0;
	mul.lo.s32 	%r329, %r6, %r13;
	mad.lo.s32 	%r137, %r10, %r373, %r329;
	div.s32 	%r138, %r375, %r170;
	@%p71 bra 	$L__BB40_70;
	shl.b32 	%r330, %r418, 2;
	mov.u32 	%r331, _ZZ9cuda_gemmIiLi128ELi1ELi1ELi128ELi8ELi8ELi0EEviiiPT_S1_S1_iiE3Csh;
	add.s32 	%r416, %r331, %r330;
	shl.b32 	%r140, %r9, 2;
	add.s32 	%r332, %r16, 1;
	and.b32  	%r333, %r332, 3;
	neg.s32 	%r415, %r333;
$L__BB40_69:
	.pragma "nounroll";
	div.s32 	%r334, %r418, %r6;
	mad.lo.s32 	%r335, %r138, %r334, %r137;
	mul.lo.s32 	%r336, %r334, %r6;
	sub.s32 	%r337, %r418, %r336;
	add.s32 	%r338, %r335, %r337;
	ld.shared.u32 	%r339, [%r416];
	mul.wide.s32 	%rd19, %r338, 4;
	add.s64 	%rd20, %rd3, %rd19;
	st.global.u32 	[%rd20], %r339;
	add.s32 	%r418, %r418, %r9;
	add.s32 	%r416, %r416, %r140;
	add.s32 	%r415, %r415, 1;
	setp.ne.s32 	%p72, %r415, 0;
	@%p72 bra 	$L__BB40_69;
$L__BB40_70:
	setp.lt.u32 	%p73, %r16, 3;
	@%p73 bra 	$L__BB40_73;
	shl.b32 	%r340, %r9, 1;
	add.s32 	%r422, %r418, %r340;
	shl.b32 	%r150, %r9, 2;
	mad.lo.s32 	%r421, %r9, 3, %r418;
	add.s32 	%r420, %r9, %r418;
	shl.b32 	%r341, %r418, 2;
	mov.u32 	%r342, _ZZ9cuda_gemmIiLi128ELi1ELi1ELi128ELi8ELi8ELi0EEviiiPT_S1_S1_iiE3Csh;
	add.s32 	%r419, %r342, %r341;
	shl.b32 	%r154, %r9, 4;
	shl.b32 	%r155, %r9, 3;
	mul.lo.s32 	%r156, %r9, 12;
$L__BB40_72:
	div.s32 	%r343, %r418, %r6;
	mad.lo.s32 	%r344, %r138, %r343, %r137;
	mul.lo.s32 	%r345, %r343, %r6;
	sub.s32 	%r346, %r418, %r345;
	add.s32 	%r347, %r344, %r346;
	ld.shared.u32 	%r348, [%r419];
	mul.wide.s32 	%rd21, %r347, 4;
	add.s64 	%rd22, %rd3, %rd21;
	st.global.u32 	[%rd22], %r348;
	add.s32 	%r349, %r418, %r9;
	div.s32 	%r350, %r420, %r6;
	mad.lo.s32 	%r351, %r138, %r350, %r137;
	mul.lo.s32 	%r352, %r350, %r6;
	sub.s32 	%r353, %r420, %r352;
	add.s32 	%r354, %r351, %r353;
	add.s32 	%r355, %r419, %r150;
	ld.shared.u32 	%r356, [%r355];
	mul.wide.s32 	%rd23, %r354, 4;
	add.s64 	%rd24, %rd3, %rd23;
	st.global.u32 	[%rd24], %r356;
	add.s32 	%r357, %r349, %r9;
	div.s32 	%r358, %r422, %r6;
	mad.lo.s32 	%r359, %r138, %r358, %r137;
	mul.lo.s32 	%r360, %r358, %r6;
	sub.s32 	%r361, %r422, %r360;
	add.s32 	%r362, %r359, %r361;
	add.s32 	%r363, %r419, %r155;
	ld.shared.u32 	%r364, [%r363];
	mul.wide.s32 	%rd25, %r362, 4;
	add.s64 	%rd26, %rd3, %rd25;
	st.global.u32 	[%rd26], %r364;
	add.s32 	%r365, %r357, %r9;
	div.s32 	%r366, %r421, %r6;
	mad.lo.s32 	%r367, %r138, %r366, %r137;
	mul.lo.s32 	%r368, %r366, %r6;
	sub.s32 	%r369, %r421, %r368;
	add.s32 	%r370, %r367, %r369;
	add.s32 	%r371, %r419, %r156;
	ld.shared.u32 	%r372, [%r371];
	mul.wide.s32 	%rd27, %r370, 4;
	add.s64 	%rd28, %rd3, %rd27;
	st.global.u32 	[%rd28], %r372;
	add.s32 	%r418, %r365, %r9;
	add.s32 	%r422, %r422, %r150;
	add.s32 	%r421, %r421, %r150;
	add.s32 	%r420, %r420, %r150;
	add.s32 	%r419, %r419, %r154;
	setp.lt.u32 	%p74, %r418, 128;
	@%p74 bra 	$L__BB40_72;
$L__BB40_73:
	ret;

}
	// .globl	_Z9cuda_gemmIiLi128ELi1ELi1ELi128ELi8ELi8ELi1EEviiiPT_S1_S1_ii
.visible .entry _Z9cuda_gemmIiLi128ELi1ELi1ELi128ELi8ELi8ELi1EEviiiPT_S1_S1_ii(
	.param .u32 _Z9cuda_gemmIiLi128ELi1ELi1ELi128ELi8ELi8ELi1EEviiiPT_S1_S1_ii_param_0,
	.param .u32 _Z9cuda_gemmIiLi128ELi1ELi1ELi128ELi8ELi8ELi1EEviiiPT_S1_S1_ii_param_1,
	.param .u32 _Z9cuda_gemmIiLi128ELi1ELi1ELi128ELi8ELi8ELi1EEviiiPT_S1_S1_ii_param_2,
	.param .u64 .ptr .align 1 _Z9cuda_gemmIiLi128ELi1ELi1ELi128ELi8ELi8ELi1EEviiiPT_S1_S1_ii_param_3,
	.param .u64 .ptr .align 1 _Z9cuda_gemmIiLi128ELi1ELi1ELi128ELi8ELi8ELi1EEviiiPT_S1_S1_ii_param_4,
	.param .u64 .ptr .align 1 _Z9cuda_gemmIiLi128ELi1ELi1ELi128ELi8ELi8ELi1EEviiiPT_S1_S1_ii_param_5,
	.param .u32 _Z9cuda_gemmIiLi128ELi1ELi1ELi128ELi8ELi8ELi1EEviiiPT_S1_S1_ii_param_6,
	.param .u32 _Z9cuda_gemmIiLi128ELi1ELi1ELi128ELi8ELi8ELi1EEviiiPT_S1_S1_ii_param_7
)
.maxntid 128
{
	.reg .pred 	%p<37>;
	.reg .b32 	%r<287>;
	.reg .b64 	%rd<52>;
	// demoted variable
	.shared .align 128 .b8 _ZZ9cuda_gemmIiLi128ELi1ELi1ELi128ELi8ELi8ELi1EEviiiPT_S1_S1_iiE11kron_fac_sh[288];
	// demoted variable
	.shared .align 128 .b8 _ZZ9cuda_gemmIiLi128ELi1ELi1ELi128ELi8ELi8ELi1EEviiiPT_S1_S1_iiE3Ash[512];
	// demoted variable
	.shared .align 128 .b8 _ZZ9cuda_gemmIiLi128ELi1ELi1ELi128ELi8ELi8ELi1EEviiiPT_S1_S1_iiE3Csh[512];
	ld.param.u64 	%rd19, [_Z9cuda_gemmIiLi128ELi1ELi1ELi128ELi8ELi8ELi1EEviiiPT_S1_S1_ii_param_3];
	ld.param.u64 	%rd20, [_Z9cuda_gemmIiLi128ELi1ELi1ELi128ELi8ELi8ELi1EEviiiPT_S1_S1_ii_param_4];
	ld.param.u64 	%rd21, [_Z9cuda_gemmIiLi128ELi1ELi1ELi128ELi8ELi8ELi1EEviiiPT_S1_S1_ii_param_5];
	cvta.to.global.u64 	%rd1, %rd20;
	cvta.to.global.u64 	%rd2, %rd19;
	cvta.to.global.u64 	%rd3, %rd21;
	mov.u32 	%r286, %tid.x;
	setp.gt.u32 	%p1, %r286, 63;
	@%p1 bra 	$L__BB41_7;
	mov.u32 	%r2, %ntid.x;
	add.s32 	%r119, %r286, %r2;
	max.u32 	%r120, %r119, 64;
	setp.lt.u32 	%p2, %r119, 64;
	selp.u32 	%r121, 1, 0, %p2;
	add.s32 	%r122, %r119, %r121;
	sub.s32 	%r123, %r120, %r122;
	div.u32 	%r124, %r123, %r2;
	add.s32 	%r3, %r124, %r121;
	and.b32  	%r125, %r3, 3;
	setp.eq.s32 	%p3, %r125, 3;
	mov.u32 	%r261, %r286;
	@%p3 bra 	$L__BB41_4;
	mul.wide.u32 	%rd22, %r286, 4;
	add.s64 	%rd49, %rd1, %rd22;
	mul.wide.u32 	%rd5, %r2, 4;
	add.s32 	%r126, %r3, 1;
	and.b32  	%r127, %r126, 3;
	neg.s32 	%r259, %r127;
	mov.u32 	%r261, %r286;
$L__BB41_3:
	.pragma "nounroll";
	ld.global.u32 	%r128, [%rd49];
	and.b32  	%r129, %r261, 7;
	mov.u32 	%r130, _ZZ9cuda_gemmIiLi128ELi1ELi1ELi128ELi8ELi8ELi1EEviiiPT_S1_S1_iiE11kron_fac_sh;
	mad.lo.s32 	%r131, %r129, 36, %r130;
	shr.u32 	%r132, %r261, 1;
	and.b32  	%r133, %r132, 2147483644;
	add.s32 	%r134, %r131, %r133;
	st.shared.u32 	[%r134], %r128;
	add.s32 	%r261, %r261, %r2;
	add.s64 	%rd49, %rd49, %rd5;
	add.s32 	%r259, %r259, 1;
	setp.ne.s32 	%p4, %r259, 0;
	@%p4 bra 	$L__BB41_3;
$L__BB41_4:
	setp.lt.u32 	%p5, %r3, 3;
	@%p5 bra 	$L__BB41_7;
	shl.b32 	%r135, %r2, 1;
	add.s32 	%r264, %r261, %r135;
	shl.b32 	%r11, %r2, 2;
	mad.lo.s32 	%r263, %r2, 3, %r261;
	add.s32 	%r262, %r2, %r261;
$L__BB41_6:
	mul.wide.u32 	%rd23, %r261, 4;
	add.s64 	%rd24, %rd1, %rd23;
	ld.global.u32 	%r136, [%rd24];
	and.b32  	%r137, %r261, 7;
	mov.u32 	%r138, _ZZ9cuda_gemmIiLi128ELi1ELi1ELi128ELi8ELi8ELi1EEviiiPT_S1_S1_iiE11kron_fac_sh;
	mad.lo.s32 	%r139, %r137, 36, %r138;
	shr.u32 	%r140, %r261, 1;
	and.b32  	%r141, %r140, 2147483644;
	add.s32 	%r142, %r139, %r141;
	st.shared.u32 	[%r142], %r136;
	add.s32 	%r143, %r261, %r2;
	mul.wide.u32 	%rd25, %r262, 4;
	add.s64 	%rd26, %rd1, %rd25;
	ld.global.u32 	%r144, [%rd26];
	and.b32  	%r145, %r262, 7;
	mad.lo.s32 	%r146, %r145, 36, %r138;
	shr.u32 	%r147, %r262, 1;
	and.b32  	%r148, %r147, 2147483644;
	add.s32 	%r149, %r146, %r148;
	st.shared.u32 	[%r149], %r144;
	add.s32 	%r150, %r143, %r2;
	mul.wide.u32 	%rd27, %r264, 4;
	add.s64 	%rd28, %rd1, %rd27;
	ld.global.u32 	%r151, [%rd28];
	and.b32  	%r152, %r264, 7;
	mad.lo.s32 	%r153, %r152, 36, %r138;
	shr.u32 	%r154, %r264, 1;
	and.b32  	%r155, %r154, 2147483644;
	add.s32 	%r156, %r153, %r155;
	st.shared.u32 	[%r156], %r151;
	add.s32 	%r157, %r150, %r2;
	mul.wide.u32 	%rd29, %r263, 4;
	add.s64 	%rd30, %rd1, %rd29;
	ld.global.u32 	%r158, [%rd30];
	and.b32  	%r159, %r263, 7;
	mad.lo.s32 	%r160, %r159, 36, %r138;
	shr.u32 	%r161, %r263, 1;
	and.b32  	%r162, %r161, 2147483644;
	add.s32 	%r163, %r160, %r162;
	st.shared.u32 	[%r163], %r158;
	add.s32 	%r261, %r157, %r2;
	add.s32 	%r264, %r264, %r11;
	add.s32 	%r263, %r263, %r11;
	add.s32 	%r262, %r262, %r11;
	setp.lt.u32 	%p6, %r261, 64;
	@%p6 bra 	$L__BB41_6;
$L__BB41_7:
	and.b32  	%r22, %r286, 15;
	mov.u32 	%r23, %ntid.x;
	mov.u32 	%r24, %ctaid.y;
	mov.u32 	%r164, %nctaid.y;
	setp.ge.u32 	%p7, %r24, %r164;
	@%p7 bra 	$L__BB41_28;
	and.b32  	%r25, %r286, 7;
	shl.b32 	%r26, %r24, 7;
	add.s32 	%r165, %r286, %r23;
	max.u32 	%r166, %r165, 128;
	setp.lt.u32 	%p8, %r165, 128;
	selp.u32 	%r167, 1, 0, %p8;
	add.s32 	%r168, %r165, %r167;
	sub.s32 	%r169, %r166, %r168;
	div.u32 	%r170, %r169, %r23;
	add.s32 	%r27, %r170, %r167;
	add.s32 	%r171, %r27, 1;
	and.b32  	%r28, %r171, 3;
	and.b32  	%r29, %r27, 3;
	setp.eq.s32 	%p9, %r29, 3;
	mov.u32 	%r274, %r286;
	@%p9 bra 	$L__BB41_11;
	shl.b32 	%r172, %r286, 2;
	mov.u32 	%r173, _ZZ9cuda_gemmIiLi128ELi1ELi1ELi128ELi8ELi8ELi1EEviiiPT_S1_S1_iiE3Ash;
	add.s32 	%r267, %r173, %r172;
	shl.b32 	%r31, %r23, 2;
	add.s32 	%r174, %r286, %r26;
	mul.wide.u32 	%rd31, %r174, 4;
	add.s64 	%rd50, %rd2, %rd31;
	mul.wide.u32 	%rd9, %r23, 4;
	neg.s32 	%r266, %r28;
	mad.lo.s32 	%r274, %r23, %r28, %r286;
$L__BB41_10:
	.pragma "nounroll";
	ld.global.u32 	%r175, [%rd50];
	st.shared.u32 	[%r267], %r175;
	add.s32 	%r267, %r267, %r31;
	add.s64 	%rd50, %rd50, %rd9;
	add.s32 	%r266, %r266, 1;
	setp.ne.s32 	%p10, %r266, 0;
	@%p10 bra 	$L__BB41_10;
$L__BB41_11:
	setp.lt.u32 	%p11, %r27, 3;
	@%p11 bra 	$L__BB41_14;
	shl.b32 	%r39, %r23, 2;
	shl.b32 	%r176, %r274, 2;
	mov.u32 	%r177, _ZZ9cuda_gemmIiLi128ELi1ELi1ELi128ELi8ELi8ELi1EEviiiPT_S1_S1_iiE3Ash;
	add.s32 	%r273, %r177, %r176;
	shl.b32 	%r41, %r23, 4;
	shl.b32 	%r42, %r23, 3;
	mul.lo.s32 	%r43, %r23, 12;
	add.s32 	%r269, %r274, %r26;
	add.s32 	%r272, %r269, %r23;
	shl.b32 	%r178, %r23, 1;
	add.s32 	%r271, %r269, %r178;
	mad.lo.s32 	%r270, %r23, 3, %r269;
$L__BB41_13:
	mul.wide.u32 	%rd32, %r269, 4;
	add.s64 	%rd33, %rd2, %rd32;
	ld.global.u32 	%r179, [%rd33];
	st.shared.u32 	[%r273], %r179;
	mul.wide.u32 	%rd34, %r272, 4;
	add.s64 	%rd35, %rd2, %rd34;
	ld.global.u32 	%r180, [%rd35];
	add.s32 	%r181, %r273, %r39;
	st.shared.u32 	[%r181], %r180;
	mul.wide.u32 	%rd36, %r271, 4;
	add.s64 	%rd37, %rd2, %rd36;
	ld.global.u32 	%r182, [%rd37];
	add.s32 	%r183, %r273, %r42;
	st.shared.u32 	[%r183], %r182;
	mul.wide.u32 	%rd38, %r270, 4;
	add.s64 	%rd39, %rd2, %rd38;
	ld.global.u32 	%r184, [%rd39];
	add.s32 	%r185, %r273, %r43;
	st.shared.u32 	[%r185], %r184;
	add.s32 	%r274, %r274, %r39;
	add.s32 	%r273, %r273, %r41;
	add.s32 	%r272, %r272, %r39;
	add.s32 	%r271, %r271, %r39;
	add.s32 	%r270, %r270, %r39;
	add.s32 	%r269, %r269, %r39;
	setp.lt.u32 	%p12, %r274, 128;
	@%p12 bra 	$L__BB41_13;
$L__BB41_14:
	setp.eq.s32 	%p13, %r29, 3;
	bar.sync 	0;
	mov.u32 	%r279, %r286;
	@%p13 bra 	$L__BB41_17;
	shl.b32 	%r186, %r286, 2;
	mov.u32 	%r187, _ZZ9cuda_gemmIiLi128ELi1ELi1ELi128ELi8ELi8ELi1EEviiiPT_S1_S1_iiE3Csh;
	add.s32 	%r276, %r187, %r186;
	shl.b32 	%r61, %r23, 2;
	neg.s32 	%r275, %r28;
	mad.lo.s32 	%r279, %r23, %r28, %r286;
$L__BB41_16:
	.pragma "nounroll";
	mov.b32 	%r188, 0;
	st.shared.u32 	[%r276], %r188;
	add.s32 	%r276, %r276, %r61;
	add.s32 	%r275, %r275, 1;
	setp.ne.s32 	%p14, %r275, 0;
	@%p14 bra 	$L__BB41_16;
$L__BB41_17:
	setp.lt.u32 	%p15, %r27, 3;
	@%p15 bra 	$L__BB41_20;
	shl.b32 	%r69, %r23, 2;
	shl.b32 	%r189, %r279, 2;
	mov.u32 	%r190, _ZZ9cuda_gemmIiLi128ELi1ELi1ELi128ELi8ELi8ELi1EEviiiPT_S1_S1_iiE3Csh;
	add.s32 	%r278, %r190, %r189;
	shl.b32 	%r71, %r23, 4;
	shl.b32 	%r72, %r23, 3;
	mul.lo.s32 	%r73, %r23, 12;
$L__BB41_19:
	mov.b32 	%r191, 0;
	st.shared.u32 	[%r278], %r191;
	add.s32 	%r192, %r278, %r69;
	st.shared.u32 	[%r192], %r191;
	add.s32 	%r193, %r278, %r72;
	st.shared.u32 	[%r193], %r191;
	add.s32 	%r194, %r278, %r73;
	st.shared.u32 	[%r194], %r191;
	add.s32 	%r279, %r279, %r69;
	add.s32 	%r278, %r278, %r71;
	setp.lt.u32 	%p16, %r279, 128;
	@%p16 bra 	$L__BB41_19;
$L__BB41_20:
	shl.b32 	%r195, %r22, 5;
	shl.b32 	%r196, %r25, 2;
	or.b32  	%r197, %r195, %r196;
	mov.u32 	%r198, _ZZ9cuda_gemmIiLi128ELi1ELi1ELi128ELi8ELi8ELi1EEviiiPT_S1_S1_iiE3Ash;
	add.s32 	%r199, %r198, %r197;
	ld.shared.u32 	%r78, [%r199];
	setp.eq.s32 	%p17, %r25, 7;
	selp.b32 	%r200, -32, 0, %p17;
	add.s32 	%r201, %r199, %r200;
	ld.shared.u32 	%r79, [%r201+4];
	setp.lt.u32 	%p18, %r25, 6;
	selp.b32 	%r202, 0, -32, %p18;
	add.s32 	%r203, %r199, %r202;
	ld.shared.u32 	%r80, [%r203+8];
	setp.lt.u32 	%p19, %r25, 5;
	selp.b32 	%r204, 0, -32, %p19;
	add.s32 	%r205, %r199, %r204;
	ld.shared.u32 	%r81, [%r205+12];
	setp.lt.u32 	%p20, %r25, 4;
	selp.b32 	%r206, 0, -32, %p20;
	add.s32 	%r207, %r199, %r206;
	ld.shared.u32 	%r82, [%r207+16];
	setp.lt.u32 	%p21, %r25, 3;
	selp.b32 	%r208, 0, -32, %p21;
	add.s32 	%r209, %r199, %r208;
	ld.shared.u32 	%r83, [%r209+20];
	setp.lt.u32 	%p22, %r25, 2;
	selp.b32 	%r210, 0, -32, %p22;
	add.s32 	%r211, %r199, %r210;
	ld.shared.u32 	%r84, [%r211+24];
	setp.eq.s32 	%p23, %r25, 0;
	selp.b32 	%r212, 0, -32, %p23;
	add.s32 	%r213, %r199, %r212;
	ld.shared.u32 	%r85, [%r213+28];
	add.s32 	%r214, %r286, 1;
	and.b32  	%r86, %r214, 7;
	add.s32 	%r215, %r286, 2;
	and.b32  	%r87, %r215, 7;
	add.s32 	%r216, %r286, 3;
	and.b32  	%r88, %r216, 7;
	xor.b32  	%r89, %r25, 4;
	add.s32 	%r217, %r286, 5;
	and.b32  	%r90, %r217, 7;
	add.s32 	%r218, %r286, 6;
	and.b32  	%r91, %r218, 7;
	add.s32 	%r219, %r286, -1;
	and.b32  	%r92, %r219, 7;
	shr.u32 	%r93, %r23, 4;
	shr.u32 	%r280, %r286, 4;
	mov.u32 	%r220, _ZZ9cuda_gemmIiLi128ELi1ELi1ELi128ELi8ELi8ELi1EEviiiPT_S1_S1_iiE11kron_fac_sh;
	add.s32 	%r95, %r220, %r196;
$L__BB41_21:
	mad.lo.s32 	%r221, %r280, 36, %r95;
	ld.shared.u32 	%r222, [%r221];
	shfl.sync.idx.b32	%r223|%p24, %r222, %r25, 6175, -1;
	mul.lo.s32 	%r224, %r223, %r78;
	shfl.sync.idx.b32	%r225|%p25, %r222, %r86, 6175, -1;
	mad.lo.s32 	%r226, %r225, %r79, %r224;
	shfl.sync.idx.b32	%r227|%p26, %r222, %r87, 6175, -1;
	mad.lo.s32 	%r228, %r227, %r80, %r226;
	shfl.sync.idx.b32	%r229|%p27, %r222, %r88, 6175, -1;
	mad.lo.s32 	%r230, %r229, %r81, %r228;
	shfl.sync.idx.b32	%r231|%p28, %r222, %r89, 6175, -1;
	mad.lo.s32 	%r232, %r231, %r82, %r230;
	shfl.sync.idx.b32	%r233|%p29, %r222, %r90, 6175, -1;
	mad.lo.s32 	%r234, %r233, %r83, %r232;
	shfl.sync.idx.b32	%r235|%p30, %r222, %r91, 6175, -1;
	mad.lo.s32 	%r236, %r235, %r84, %r234;
	shfl.sync.idx.b32	%r237|%p31, %r222, %r92, 6175, -1;
	mad.lo.s32 	%r238, %r237, %r85, %r236;
	shl.b32 	%r239, %r22, 2;
	shl.b32 	%r240, %r280, 6;
	or.b32  	%r241, %r240, %r239;
	mov.u32 	%r242, _ZZ9cuda_gemmIiLi128ELi1ELi1ELi128ELi8ELi8ELi1EEviiiPT_S1_S1_iiE3Csh;
	add.s32 	%r243, %r242, %r241;
	ld.shared.u32 	%r244, [%r243];
	add.s32 	%r245, %r244, %r238;
	st.shared.u32 	[%r243], %r245;
	add.s32 	%r280, %r280, %r93;
	setp.lt.u32 	%p32, %r280, 8;
	@%p32 bra 	$L__BB41_21;
	setp.eq.s32 	%p33, %r29, 3;
	bar.sync 	0;
	@%p33 bra 	$L__BB41_25;
	shl.b32 	%r246, %r286, 2;
	add.s32 	%r282, %r242, %r246;
	shl.b32 	%r99, %r23, 2;
	add.s32 	%r248, %r286, %r26;
	mul.wide.u32 	%rd40, %r248, 4;
	add.s64 	%rd51, %rd3, %rd40;
	mul.wide.u32 	%rd13, %r23, 4;
	neg.s32 	%r281, %r28;
	mad.lo.s32 	%r286, %r23, %r28, %r286;
$L__BB41_24:
	.pragma "nounroll";
	ld.shared.u32 	%r249, [%r282];
	st.global.u32 	[%rd51], %r249;
	add.s32 	%r282, %r282, %r99;
	add.s64 	%rd51, %rd51, %rd13;
	add.s32 	%r281, %r281, 1;
	setp.ne.s32 	%p34, %r281, 0;
	@%p34 bra 	$L__BB41_24;
$L__BB41_25:
	setp.lt.u32 	%p35, %r27, 3;
	@%p35 bra 	$L__BB41_28;
	shl.b32 	%r107, %r23, 2;
	shl.b32 	%r250, %r286, 2;
	add.s32 	%r285, %r242, %r250;
	shl.b32 	%r109, %r23, 4;
	shl.b32 	%r110, %r23, 3;
	mul.lo.s32 	%r111, %r23, 12;
	mul.wide.u32 	%rd41, %r23, 4;
	add.s64 	%rd16, %rd3, %rd41;
	add.s32 	%r284, %r286, %r26;
	mul.wide.u32 	%rd42, %r23, 8;
	add.s64 	%rd17, %rd3, %rd42;
	mul.wide.u32 	%rd43, %r23, 12;
	add.s64 	%rd18, %rd3, %rd43;
$L__BB41_27:
	mul.wide.s32 	%rd44, %r284, 4;
	add.s64 	%rd45, %rd16, %rd44;
	add.s64 	%rd46, %rd17, %rd44;
	add.s64 	%rd47, %rd18, %rd44;
	add.s64 	%rd48, %rd3, %rd44;
	ld.shared.u32 	%r252, [%r285];
	st.global.u32 	[%rd48], %r252;
	add.s32 	%r253, %r285, %r107;
	ld.shared.u32 	%r254, [%r253];
	st.global.u32 	[%rd45], %r254;
	add.s32 	%r255, %r285, %r110;
	ld.shared.u32 	%r256, [%r255];
	st.global.u32 	[%rd46], %r256;
	add.s32 	%r257, %r285, %r111;
	ld.shared.u32 	%r258, [%r257];
	st.global.u32 	[%rd47], %r258;
	add.s32 	%r286, %r286, %r107;
	add.s32 	%r285, %r285, %r109;
	add.s32 	%r284, %r284, %r107;
	setp.lt.u32 	%p36, %r286, 128;
	@%p36 bra 	$L__BB41_27;
$L__BB41_28:
	ret;

}
	// .globl	_Z9cuda_gemmIiLi128ELi1ELi1ELi128ELi16ELi16ELi0EEviiiPT_S1_S1_ii
.visible .entry _Z9cuda_gemmIiLi128ELi1ELi1ELi128ELi16ELi16ELi0EEviiiPT_S1_S1_ii(
	.param .u32 _Z9cuda_gemmIiLi128ELi1ELi1ELi128ELi16ELi16ELi0EEviiiPT_S1_S1_ii_param_0,
	.param .u32 _Z9cuda_gemmIiLi128ELi1ELi1ELi128ELi16ELi16ELi0EEviiiPT_S1_S1_ii_param_1,
	.param .u32 _Z9cuda_gemmIiLi128ELi1ELi1ELi128ELi16ELi16ELi0EEviiiPT_S1_S1_ii_param_2,
	.param .u64 .ptr .align 1 _Z9cuda_gemmIiLi128ELi1ELi1ELi128ELi16ELi16ELi0EEviiiPT_S1_S1_ii_param_3,
	.param .u64 .ptr .align 1 _Z9cuda_gemmIiLi128ELi1ELi1ELi128ELi16ELi16ELi0EEviiiPT_S1_S1_ii_param_4,
	.param .u64 .ptr .align 1 _Z9cuda_gemmIiLi128ELi1ELi1ELi128ELi16ELi16ELi0EEviiiPT_S1_S1_ii_param_5,
	.param .u32 _Z9cuda_gemmIiLi128ELi1ELi1ELi128ELi16ELi16ELi0EEviiiPT_S1_S1_ii_param_6,
	.param .u32 _Z9cuda_gemmIiLi128ELi1ELi1ELi128ELi16ELi16ELi0EEviiiPT_S1_S1_ii_param_7
)
.maxntid 128
{
	.reg .pred 	%p<131>;
	.reg .b32 	%r<625>;
	.reg .b64 	%rd<30>;
	// demoted variable
	.shared .align 128 .b8 _ZZ9cuda_gemmIiLi128ELi1ELi1ELi128ELi16ELi16ELi0EEviiiPT_S1_S1_iiE11kron_fac_sh[1088];
	// demoted variable
	.shared .align 128 .b8 _ZZ9cuda_gemmIiLi128ELi1ELi1ELi128ELi16ELi16ELi0EEviiiPT_S1_S1_iiE3Ash[512];
	// demoted variable
	.shared .align 128 .b8 _ZZ9cuda_gemmIiLi128ELi1ELi1ELi128ELi16ELi16ELi0EEviiiPT_S1_S1_iiE3Csh[512];
	ld.param.u64 	%rd6, [_Z9cuda_gemmIiLi128ELi1ELi1ELi128ELi16ELi16ELi0EEviiiPT_S1_S1_ii_param_3];
	ld.param.u64 	%rd4, [_Z9cuda_gemmIiLi128ELi1ELi1ELi128ELi16ELi16ELi0EEviiiPT_S1_S1_ii_param_4];
	ld.param.u32 	%r234, [_Z9cuda_gemmIiLi128ELi1ELi1ELi128ELi16ELi16ELi0EEviiiPT_S1_S1_ii_param_6];
	ld.param.u32 	%r235, [_Z9cuda_gemmIiLi128ELi1ELi1ELi128ELi16ELi16ELi0EEviiiPT_S1_S1_ii_param_7];
	cvta.to.global.u64 	%rd1, %rd6;
	mov.u32 	%r619, %tid.x;
	mul.lo.s32 	%r2, %r235, %r234;
	setp.ge.u32 	%p1, %r619, %r2;
	@%p1 bra 	$L__BB42_3;
	mov.u32 	%r3, %ntid.x;
	cvta.to.global.u64 	%rd2, %rd4;
	mov.u32 	%r238, _ZZ9cuda_gemmIiLi128ELi1ELi1ELi128ELi16ELi16ELi0EEviiiPT_S1_S1_iiE11kron_fac_sh;
	mov.u32 	%r553, %r619;
$L__BB42_2:
	mul.wide.u32 	%rd7, %r553, 4;
	add.s64 	%rd8, %rd2, %rd7;
	ld.global.u32 	%r236, [%rd8];
	rem.u32 	%r237, %r553, %r234;
	mad.lo.s32 	%r239, %r237, 68, %r238;
	div.u32 	%r240, %r553, %r235;
	shl.b32 	%r241, %r240, 2;
	add.s32 	%r242, %r239, %r241;
	st.shared.u32 	[%r242], %r236;
	add.s32 	%r553, %r553, %r3;
	setp.lt.u32 	%p2, %r553, %r2;
	@%p2 bra 	$L__BB42_2;
$L__BB42_3:
	div.s32 	%r6, 128, %r235;
	div.u32 	%r585, %r619, %r6;
	mul.lo.s32 	%r243, %r585, %r6;
	sub.s32 	%r7, %r619, %r243;
	mov.u32 	%r9, %ntid.x;
	mov.u32 	%r10, %ctaid.y;
	mov.u32 	%r244, %nctaid.y;
	setp.ge.u32 	%p3, %r10, %r244;
	@%p3 bra 	$L__BB42_121;
	ld.param.u32 	%r551, [_Z9cuda_gemmIiLi128ELi1ELi1ELi128ELi16ELi16ELi0EEviiiPT_S1_S1_ii_param_2];
	min.s32 	%r11, %r235, 32;
	shl.b32 	%r245, %r235, 8;
	sub.s32 	%r12, 8223, %r245;
	mov.u32 	%r13, %ctaid.x;
	shl.b32 	%r14, %r13, 7;
	mul.lo.s32 	%r15, %r10, %r551;
	add.s32 	%r246, %r619, %r9;
	max.u32 	%r247, %r246, 128;
	setp.lt.u32 	%p4, %r246, 128;
	selp.u32 	%r248, 1, 0, %p4;
	add.s32 	%r249, %r246, %r248;
	sub.s32 	%r250, %r247, %r249;
	div.u32 	%r251, %r250, %r9;
	add.s32 	%r16, %r251, %r248;
	add.s32 	%r252, %r16, 1;
	and.b32  	%r17, %r252, 3;
	and.b32  	%r18, %r16, 3;
	setp.eq.s32 	%p5, %r18, 3;
	mov.u32 	%r563, %r619;
	@%p5 bra 	$L__BB42_7;
	shl.b32 	%r253, %r619, 2;
	mov.u32 	%r254, _ZZ9cuda_gemmIiLi128ELi1ELi1ELi128ELi16ELi16ELi0EEviiiPT_S1_S1_iiE3Ash;
	add.s32 	%r556, %r254, %r253;
	shl.b32 	%r20, %r9, 2;
	add.s32 	%r255, %r619, %r15;
	add.s32 	%r555, %r255, %r14;
	neg.s32 	%r554, %r17;
	mad.lo.s32 	%r563, %r9, %r17, %r619;
$L__BB42_6:
	.pragma "nounroll";
	mul.wide.u32 	%rd9, %r555, 4;
	add.s64 	%rd10, %rd1, %rd9;
	ld.global.u32 	%r256, [%rd10];
	st.shared.u32 	[%r556], %r256;
	add.s32 	%r556, %r556, %r20;
	add.s32 	%r555, %r555, %r9;
	add.s32 	%r554, %r554, 1;
	setp.ne.s32 	%p6, %r554, 0;
	@%p6 bra 	$L__BB42_6;
$L__BB42_7:
	setp.lt.u32 	%p7, %r16, 3;
	@%p7 bra 	$L__BB42_10;
	shl.b32 	%r31, %r9, 2;
	shl.b32 	%r257, %r563, 2;
	mov.u32 	%r258, _ZZ9cuda_gemmIiLi128ELi1ELi1ELi128ELi16ELi16ELi0EEviiiPT_S1_S1_iiE3Ash;
	add.s32 	%r562, %r258, %r257;
	shl.b32 	%r33, %r9, 4;
	shl.b32 	%r34, %r9, 3;
	mul.lo.s32 	%r35, %r9, 12;
	add.s32 	%r259, %r563, %r15;
	add.s32 	%r558, %r259, %r14;
	add.s32 	%r561, %r558, %r9;
	shl.b32 	%r260, %r9, 1;
	add.s32 	%r560, %r558, %r260;
	mad.lo.s32 	%r559, %r9, 3, %r558;
$L__BB42_9:
	mul.wide.u32 	%rd11, %r558, 4;
	add.s64 	%rd12, %rd1, %rd11;
	ld.global.u32 	%r261, [%rd12];
	st.shared.u32 	[%r562], %r261;
	mul.wide.u32 	%rd13, %r561, 4;
	add.s64 	%rd14, %rd1, %rd13;
	ld.global.u32 	%r262, [%rd14];
	add.s32 	%r263, %r562, %r31;
	st.shared.u32 	[%r263], %r262;
	mul.wide.u32 	%rd15, %r560, 4;
	add.s64 	%rd16, %rd1, %rd15;
	ld.global.u32 	%r264, [%rd16];
	add.s32 	%r265, %r562, %r34;
	st.shared.u32 	[%r265], %r264;
	mul.wide.u32 	%rd17, %r559, 4;
	add.s64 	%rd18, %rd1, %rd17;
	ld.global.u32 	%r266, [%rd18];
	add.s32 	%r267, %r562, %r35;
	st.shared.u32 	[%r267], %r266;
	add.s32 	%r563, %r563, %r31;
	add.s32 	%r562, %r562, %r33;
	add.s32 	%r561, %r561, %r31;
	add.s32 	%r560, %r560, %r31;
	add.s32 	%r559, %r559, %r31;
	add.s32 	%r558, %r558, %r31;
	setp.lt.u32 	%p8, %r563, 128;
	@%p8 bra 	$L__BB42_9;
$L__BB42_10:
	setp.eq.s32 	%p9, %r18, 3;
	bar.sync 	0;
	mov.u32 	%r568, %r619;
	@%p9 bra 	$L__BB42_13;
	shl.b32 	%r268, %r619, 2;
	mov.u32 	%r269, _ZZ9cuda_gemmIiLi128ELi1ELi1ELi128ELi16ELi16ELi0EEviiiPT_S1_S1_iiE3Csh;
	add.s32 	%r565, %r269, %r268;
	shl.b32 	%r53, %r9, 2;
	neg.s32 	%r564, %r17;
	mad.lo.s32 	%r568, %r9, %r17, %r619;
$L__BB42_12:
	.pragma "nounroll";
	mov.b32 	%r270, 0;
	st.shared.u32 	[%r565], %r270;
	add.s32 	%r565, %r565, %r53;
	add.s32 	%r564, %r564, 1;
	setp.ne.s32 	%p10, %r564, 0;
	@%p10 bra 	$L__BB42_12;
$L__BB42_13:
	setp.lt.u32 	%p11, %r16, 3;
	@%p11 bra 	$L__BB42_16;
	shl.b32 	%r61, %r9, 2;
	shl.b32 	%r271, %r568, 2;
	mov.u32 	%r272, _ZZ9cuda_gemmIiLi128ELi1ELi1ELi128ELi16ELi16ELi0EEviiiPT_S1_S1_iiE3Csh;
	add.s32 	%r567, %r272, %r271;
	shl.b32 	%r63, %r9, 4;
	shl.b32 	%r64, %r9, 3;
	mul.lo.s32 	%r65, %r9, 12;
$L__BB42_15:
	mov.b32 	%r273, 0;
	st.shared.u32 	[%r567], %r273;
	add.s32 	%r274, %r567, %r61;
	st.shared.u32 	[%r274], %r273;
	add.s32 	%r275, %r567, %r64;
	st.shared.u32 	[%r275], %r273;
	add.s32 	%r276, %r567, %r65;
	st.shared.u32 	[%r276], %r273;
	add.s32 	%r568, %r568, %r61;
	add.s32 	%r567, %r567, %r63;
	setp.lt.u32 	%p12, %r568, 128;
	@%p12 bra 	$L__BB42_15;
$L__BB42_16:
	setp.gt.s32 	%p13, %r6, 0;
	@%p13 bra 	$L__BB42_17;
	bra.uni 	$L__BB42_115;
$L__BB42_17:
	and.b32  	%r278, %r619, 31;
	rem.s32 	%r70, %r278, %r11;
	mad.lo.s32 	%r71, %r7, %r235, %r70;
	setp.lt.s32 	%p14, %r235, 1;
	@%p14 bra 	$L__BB42_19;
	shl.b32 	%r279, %r71, 2;
	mov.u32 	%r280, _ZZ9cuda_gemmIiLi128ELi1ELi1ELi128ELi16ELi16ELi0EEviiiPT_S1_S1_iiE3Ash;
	add.s32 	%r281, %r280, %r279;
	ld.shared.u32 	%r569, [%r281];
$L__BB42_19:
	setp.lt.s32 	%p15, %r235, 2;
	@%p15 bra 	$L__BB42_21;
	add.s32 	%r283, %r70, 1;
	setp.lt.s32 	%p16, %r283, %r11;
	selp.b32 	%r284, 0, %r11, %p16;
	sub.s32 	%r285, %r71, %r284;
	shl.b32 	%r286, %r285, 2;
	mov.u32 	%r287, _ZZ9cuda_gemmIiLi128ELi1ELi1ELi128ELi16ELi16ELi0EEviiiPT_S1_S1_iiE3Ash;
	add.s32 	%r288, %r287, %r286;
	ld.shared.u32 	%r570, [%r288+4];
$L__BB42_21:
	setp.lt.s32 	%p17, %r235, 3;
	@%p17 bra 	$L__BB42_23;
	add.s32 	%r290, %r70, 2;
	setp.lt.s32 	%p18, %r290, %r11;
	selp.b32 	%r291, 0, %r11, %p18;
	sub.s32 	%r292, %r71, %r291;
	shl.b32 	%r293, %r292, 2;
	mov.u32 	%r294, _ZZ9cuda_gemmIiLi128ELi1ELi1ELi128ELi16ELi16ELi0EEviiiPT_S1_S1_iiE3Ash;
	add.s32 	%r295, %r294, %r293;
	ld.shared.u32 	%r571, [%r295+8];
$L__BB42_23:
	setp.lt.s32 	%p19, %r235, 4;
	@%p19 bra 	$L__BB42_25;
	add.s32 	%r297, %r70, 3;
	setp.lt.s32 	%p20, %r297, %r11;
	selp.b32 	%r298, 0, %r11, %p20;
	sub.s32 	%r299, %r71, %r298;
	shl.b32 	%r300, %r299, 2;
	mov.u32 	%r301, _ZZ9cuda_gemmIiLi128ELi1ELi1ELi128ELi16ELi16ELi0EEviiiPT_S1_S1_iiE3Ash;
	add.s32 	%r302, %r301, %r300;
	ld.shared.u32 	%r572, [%r302+12];
$L__BB42_25:
	setp.lt.s32 	%p21, %r235, 5;
	@%p21 bra 	$L__BB42_27;
	add.s32 	%r304, %r70, 4;
	setp.lt.s32 	%p22, %r304, %r11;
	selp.b32 	%r305, 0, %r11, %p22;
	sub.s32 	%r306, %r71, %r305;
	shl.b32 	%r307, %r306, 2;
	mov.u32 	%r308, _ZZ9cuda_gemmIiLi128ELi1ELi1ELi128ELi16ELi16ELi0EEviiiPT_S1_S1_iiE3Ash;
	add.s32 	%r309, %r308, %r307;
	ld.shared.u32 	%r573, [%r309+16];
$L__BB42_27:
	setp.lt.s32 	%p23, %r235, 6;
	@%p23 bra 	$L__BB42_29;
	add.s32 	%r311, %r70, 5;
	setp.lt.s32 	%p24, %r311, %r11;
	selp.b32 	%r312, 0, %r11, %p24;
	sub.s32 	%r313, %r71, %r312;
	shl.b32 	%r314, %r313, 2;
	mov.u32 	%r315, _ZZ9cuda_gemmIiLi128ELi1ELi1ELi128ELi16ELi16ELi0EEviiiPT_S1_S1_iiE3Ash;
	add.s32 	%r316, %r315, %r314;
	ld.shared.u32 	%r574, [%r316+20];
$L__BB42_29:
	setp.lt.s32 	%p25, %r235, 7;
	@%p25 bra 	$L__BB42_31;
	add.s32 	%r318, %r70, 6;
	setp.lt.s32 	%p26, %r318, %r11;
	selp.b32 	%r319, 0, %r11, %p26;
	sub.s32 	%r320, %r71, %r319;
	shl.b32 	%r321, %r320, 2;
	mov.u32 	%r322, _ZZ9cuda_gemmIiLi128ELi1ELi1ELi128ELi16ELi16ELi0EEviiiPT_S1_S1_iiE3Ash;
	add.s32 	%r323, %r322, %r321;
	ld.shared.u32 	%r575, [%r323+24];
$L__BB42_31:
	setp.lt.s32 	%p27, %r235, 8;
	@%p27 bra 	$L__BB42_33;
	add.s32 	%r325, %r70, 7;
	setp.lt.s32 	%p28, %r325, %r11;
	selp.b32 	%r326, 0, %r11, %p28;
	sub.s32 	%r327, %r71, %r326;
	shl.b32 	%r328, %r327, 2;
	mov.u32 	%r329, _ZZ9cuda_gemmIiLi128ELi1ELi1ELi128ELi16ELi16ELi0EEviiiPT_S1_S1_iiE3Ash;
	add.s32 	%r330, %r329, %r328;
	ld.shared.u32 	%r576, [%r330+28];
$L__BB42_33:
	setp.lt.s32 	%p29, %r235, 9;
	@%p29 bra 	$L__BB42_35;
	add.s32 	%r332, %r70, 8;
	setp.lt.s32 	%p30, %r332, %r11;
	selp.b32 	%r333, 0, %r11, %p30;
	sub.s32 	%r334, %r71, %r333;
	shl.b32 	%r335, %r334, 2;
	mov.u32 	%r336, _ZZ9cuda_gemmIiLi128ELi1ELi1ELi128ELi16ELi16ELi0EEviiiPT_S1_S1_iiE3Ash;
	add.s32 	%r337, %r336, %r335;
	ld.shared.u32 	%r577, [%r337+32];
$L__BB42_35:
	setp.lt.s32 	%p31, %r235, 10;
	@%p31 bra 	$L__BB42_37;
	add.s32 	%r339, %r70, 9;
	setp.lt.s32 	%p32, %r339, %r11;
	selp.b32 	%r340, 0, %r11, %p32;
	sub.s32 	%r341, %r71, %r340;
	shl.b32 	%r342, %r341, 2;
	mov.u32 	%r343, _ZZ9cuda_gemmIiLi128ELi1ELi1ELi128ELi16ELi16ELi0EEviiiPT_S1_S1_iiE3Ash;
	add.s32 	%r344, %r343, %r342;
	ld.shared.u32 	%r578, [%r344+36];
$L__BB42_37:
	setp.lt.s32 	%p33, %r235, 11;
	@%p33 bra 	$L__BB42_39;
	add.s32 	%r346, %r70, 10;
	setp.lt.s32 	%p34, %r346, %r11;
	selp.b32 	%r347, 0, %r11, %p34;
	sub.s32 	%r348, %r71, %r347;
	shl.b32 	%r349, %r348, 2;
	mov.u32 	%r350, _ZZ9cuda_gemmIiLi128ELi1ELi1ELi128ELi16ELi16ELi0EEviiiPT_S1_S1_iiE3Ash;
	add.s32 	%r351, %r350, %r349;
	ld.shared.u32 	%r579, [%r351+40];
$L__BB42_39:
	setp.lt.s32 	%p35, %r235, 12;
	@%p35 bra 	$L__BB42_41;
	add.s32 	%r353, %r70, 11;
	setp.lt.s32 	%p36, %r353, %r11;
	selp.b32 	%r354, 0, %r11, %p36;
	sub.s32 	%r355, %r71, %r354;
	shl.b32 	%r356, %r355, 2;
	mov.u32 	%r357, _ZZ9cuda_gemmIiLi128ELi1ELi1ELi128ELi16ELi16ELi0EEviiiPT_S1_S1_iiE3Ash;
	add.s32 	%r358, %r357, %r356;
	ld.shared.u32 	%r580, [%r358+44];
$L__BB42_41:
	setp.lt.s32 	%p37, %r235, 13;
	@%p37 bra 	$L__BB42_43;
	add.s32 	%r360, %r70, 12;
	setp.lt.s32 	%p38, %r360, %r11;
	selp.b32 	%r361, 0, %r11, %p38;
	sub.s32 	%r362, %r71, %r361;
	shl.b32 	%r363, %r362, 2;
	mov.u32 	%r364, _ZZ9cuda_gemmIiLi128ELi1ELi1ELi128ELi16ELi16ELi0EEviiiPT_S1_S1_iiE3Ash;
	add.s32 	%r365, %r364, %r363;
	ld.shared.u32 	%r581, [%r365+48];
$L__BB42_43:
	setp.lt.s32 	%p39, %r235, 14;
	@%p39 bra 	$L__BB42_45;
	add.s32 	%r367, %r70, 13;
	setp.lt.s32 	%p40, %r367, %r11;
	selp.b32 	%r368, 0, %r11, %p40;
	sub.s32 	%r369, %r71, %r368;
	shl.b32 	%r370, %r369, 2;
	mov.u32 	%r371, _ZZ9cuda_gemmIiLi128ELi1ELi1ELi128ELi16ELi16ELi0EEviiiPT_S1_S1_iiE3Ash;
	add.s32 	%r372, %r371, %r370;
	ld.shared.u32 	%r582, [%r372+52];
$L__BB42_45:
	setp.lt.s32 	%p41, %r235, 15;
	@%p41 bra 	$L__BB42_47;
	add.s32 	%r374, %r70, 14;
	setp.lt.s32 	%p42, %r374, %r11;
	selp.b32 	%r375, 0, %r11, %p42;
	sub.s32 	%r376, %r71, %r375;
	shl.b32 	%r377, %r376, 2;
	mov.u32 	%r378, _ZZ9cuda_gemmIiLi128ELi1ELi1ELi128ELi16ELi16ELi0EEviiiPT_S1_S1_iiE3Ash;
	add.s32 	%r379, %r378, %r377;
	ld.shared.u32 	%r583, [%r379+56];
$L__BB42_47:
	setp.lt.s32 	%p43, %r235, 16;
	@%p43 bra 	$L__BB42_49;
	add.s32 	%r381, %r70, 15;
	setp.lt.s32 	%p44, %r381, %r11;
	selp.b32 	%r382, 0, %r11, %p44;
	sub.s32 	%r383, %r71, %r382;
	shl.b32 	%r384, %r383, 2;
	mov.u32 	%r385, _ZZ9cuda_gemmIiLi128ELi1ELi1ELi128ELi16ELi16ELi0EEviiiPT_S1_S1_iiE3Ash;
	add.s32 	%r386, %r385, %r384;
	ld.shared.u32 	%r584, [%r386+60];
$L__BB42_49:
	setp.ge.s32 	%p45, %r585, %r234;
	@%p45 bra 	$L__BB42_115;
	add.s32 	%r387, %r70, 1;
	setp.lt.s32 	%p46, %r387, %r11;
	selp.b32 	%r388, 0, %r11, %p46;
	sub.s32 	%r104, %r70, %r388;
	add.s32 	%r389, %r70, 2;
	setp.lt.s32 	%p47, %r389, %r11;
	selp.b32 	%r390, 0, %r11, %p47;
	sub.s32 	%r105, %r70, %r390;
	add.s32 	%r391, %r70, 3;
	setp.lt.s32 	%p48, %r391, %r11;
	selp.b32 	%r392, 0, %r11, %p48;
	sub.s32 	%r106, %r70, %r392;
	add.s32 	%r393, %r70, 4;
	setp.lt.s32 	%p49, %r393, %r11;
	selp.b32 	%r394, 0, %r11, %p49;
	sub.s32 	%r107, %r70, %r394;
	add.s32 	%r395, %r70, 5;
	setp.lt.s32 	%p50, %r395, %r11;
	selp.b32 	%r396, 0, %r11, %p50;
	sub.s32 	%r108, %r70, %r396;
	add.s32 	%r397, %r70, 6;
	setp.lt.s32 	%p51, %r397, %r11;
	selp.b32 	%r398, 0, %r11, %p51;
	sub.s32 	%r109, %r70, %r398;
	add.s32 	%r399, %r70, 7;
	setp.lt.s32 	%p52, %r399, %r11;
	selp.b32 	%r400, 0, %r11, %p52;
	sub.s32 	%r110, %r70, %r400;
	add.s32 	%r401, %r70, 8;
	setp.lt.s32 	%p53, %r401, %r11;
	selp.b32 	%r402, 0, %r11, %p53;
	sub.s32 	%r111, %r70, %r402;
	add.s32 	%r403, %r70, 9;
	setp.lt.s32 	%p54, %r403, %r11;
	selp.b32 	%r404, 0, %r11, %p54;
	sub.s32 	%r112, %r70, %r404;
	add.s32 	%r405, %r70, 10;
	setp.lt.s32 	%p55, %r405, %r11;
	selp.b32 	%r406, 0, %r11, %p55;
	sub.s32 	%r113, %r70, %r406;
	add.s32 	%r407, %r70, 11;
	setp.lt.s32 	%p56, %r407, %r11;
	selp.b32 	%r408, 0, %r11, %p56;
	sub.s32 	%r114, %r70, %r408;
	add.s32 	%r409, %r70, 12;
	setp.lt.s32 	%p57, %r409, %r11;
	selp.b32 	%r410, 0, %r11, %p57;
	sub.s32 	%r115, %r70, %r410;
	add.s32 	%r411, %r70, 13;
	setp.lt.s32 	%p58, %r411, %r11;
	selp.b32 	%r412, 0, %r11, %p58;
	sub.s32 	%r116, %r70, %r412;
	add.s32 	%r413, %r70, 14;
	setp.lt.s32 	%p59, %r413, %r11;
	selp.b32 	%r414, 0, %r11, %p59;
	sub.s32 	%r117, %r70, %r414;
	add.s32 	%r415, %r70, 15;
	setp.lt.s32 	%p60, %r415, %r11;
	selp.b32 	%r416, 0, %r11, %p60;
	sub.s32 	%r118, %r70, %r416;
	setp.lt.s32 	%p61, %r70, %r235;
	selp.b32 	%r417, 0, %r235, %p61;
	sub.s32 	%r119, %r70, %r417;
	setp.lt.s32 	%p62, %r387, %r235;
	selp.b32 	%r418, 0, %r235, %p62;
	sub.s32 	%r120, %r387, %r418;
	setp.lt.s32 	%p63, %r389, %r235;
	selp.b32 	%r419, 0, %r235, %p63;
	sub.s32 	%r121, %r389, %r419;
	setp.lt.s32 	%p64, %r391, %r235;
	selp.b32 	%r420, 0, %r235, %p64;
	sub.s32 	%r122, %r391, %r420;
	setp.lt.s32 	%p65, %r393, %r235;
	selp.b32 	%r421, 0, %r235, %p65;
	sub.s32 	%r123, %r393, %r421;
	setp.lt.s32 	%p66, %r395, %r235;
	selp.b32 	%r422, 0, %r235, %p66;
	sub.s32 	%r124, %r395, %r422;
	setp.lt.s32 	%p67, %r397, %r235;
	selp.b32 	%r423, 0, %r235, %p67;
	sub.s32 	%r125, %r397, %r423;
	setp.lt.s32 	%p68, %r399, %r235;
	selp.b32 	%r424, 0, %r235, %p68;
	sub.s32 	%r126, %r399, %r424;
	setp.lt.s32 	%p69, %r401, %r235;
	selp.b32 	%r425, 0, %r235, %p69;
	sub.s32 	%r127, %r401, %r425;
	setp.lt.s32 	%p70, %r403, %r235;
	selp.b32 	%r426, 0, %r235, %p70;
	sub.s32 	%r128, %r403, %r426;
	setp.lt.s32 	%p71, %r405, %r235;
	selp.b32 	%r427, 0, %r235, %p71;
	sub.s32 	%r129, %r405, %r427;
	setp.lt.s32 	%p72, %r407, %r235;
	selp.b32 	%r428, 0, %r235, %p72;
	sub.s32 	%r130, %r407, %r428;
	setp.lt.s32 	%p73, %r409, %r235;
	selp.b32 	%r429, 0, %r235, %p73;
	sub.s32 	%r131, %r409, %r429;
	setp.lt.s32 	%p74, %r411, %r235;
	selp.b32 	%r430, 0, %r235, %p74;
	sub.s32 	%r132, %r411, %r430;
	setp.lt.s32 	%p75, %r413, %r235;
	selp.b32 	%r431, 0, %r235, %p75;
	sub.s32 	%r133, %r413, %r431;
	setp.lt.s32 	%p76, %r415, %r235;
	selp.b32 	%r432, 0, %r235, %p76;
	sub.s32 	%r134, %r415, %r432;
	div.u32 	%r135, %r9, %r6;
	shl.b32 	%r437, %r104, 2;
	shl.b32 	%r440, %r105, 2;
	shl.b32 	%r443, %r106, 2;
	shl.b32 	%r446, %r107, 2;
	shl.b32 	%r449, %r108, 2;
	shl.b32 	%r452, %r109, 2;
	shl.b32 	%r455, %r110, 2;
	shl.b32 	%r458, %r111, 2;
	shl.b32 	%r461, %r112, 2;
	shl.b32 	%r464, %r113, 2;
	shl.b32 	%r467, %r114, 2;
	shl.b32 	%r470, %r115, 2;
	shl.b32 	%r473, %r116, 2;
	shl.b32 	%r476, %r117, 2;
	shl.b32 	%r479, %r118, 2;
$L__BB42_51:
	setp.gt.u32 	%p77, %r235, 32;
	mov.u32 	%r433, _ZZ9cuda_gemmIiLi128ELi1ELi1ELi128ELi16ELi16ELi0EEviiiPT_S1_S1_iiE11kron_fac_sh;
	mad.lo.s32 	%r137, %r585, 68, %r433;
	shl.b32 	%r434, %r70, 2;
	add.s32 	%r435, %r137, %r434;
	ld.shared.u32 	%r138, [%r435];
	@%p77 bra 	$L__BB42_84;
	setp.eq.s32 	%p94, %r235, 0;
	mov.b32 	%r587, 0;
	@%p94 bra 	$L__BB42_54;
	shfl.sync.idx.b32	%r483|%p95, %r138, %r119, %r12, -1;
	mul.lo.s32 	%r587, %r483, %r569;
$L__BB42_54:
	setp.lt.s32 	%p96, %r235, 2;
	@%p96 bra 	$L__BB42_56;
	shfl.sync.idx.b32	%r484|%p97, %r138, %r120, %r12, -1;
	mad.lo.s32 	%r587, %r484, %r570, %r587;
$L__BB42_56:
	setp.lt.s32 	%p98, %r235, 3;
	@%p98 bra 	$L__BB42_58;
	shfl.sync.idx.b32	%r485|%p99, %r138, %r121, %r12, -1;
	mad.lo.s32 	%r587, %r485, %r571, %r587;
$L__BB42_58:
	setp.lt.s32 	%p100, %r235, 4;
	@%p100 bra 	$L__BB42_60;
	shfl.sync.idx.b32	%r486|%p101, %r138, %r122, %r12, -1;
	mad.lo.s32 	%r587, %r486, %r572, %r587;
$L__BB42_60:
	setp.lt.s32 	%p102, %r235, 5;
	@%p102 bra 	$L__BB42_62;
	shfl.sync.idx.b32	%r487|%p103, %r138, %r123, %r12, -1;
	mad.lo.s32 	%r587, %r487, %r573, %r587;
$L__BB42_62:
	setp.lt.s32 	%p104, %r235, 6;
	@%p104 bra 	$L__BB42_64;
	shfl.sync.idx.b32	%r488|%p105, %r138, %r124, %r12, -1;
	mad.lo.s32 	%r587, %r488, %r574, %r587;
$L__BB42_64:
	setp.lt.s32 	%p106, %r235, 7;
	@%p106 bra 	$L__BB42_66;
	shfl.sync.idx.b32	%r489|%p107, %r138, %r125, %r12, -1;
	mad.lo.s32 	%r587, %r489, %r575, %r587;
$L__BB42_66:
	setp.lt.s32 	%p108, %r235, 8;
	@%p108 bra 	$L__BB42_68;
	shfl.sync.idx.b32	%r490|%p109, %r138, %r126, %r12, -1;
	mad.lo.s32 	%r587, %r490, %r576, %r587;
$L__BB42_68:
	setp.lt.s32 	%p110, %r235, 9;
	@%p110 bra 	$L__BB42_70;
	shfl.sync.idx.b32	%r491|%p111, %r138, %r127, %r12, -1;
	mad.lo.s32 	%r587, %r491, %r577, %r587;
$L__BB42_70:
	setp.lt.s32 	%p112, %r235, 10;
	@%p112 bra 	$L__BB42_72;
	shfl.sync.idx.b32	%r492|%p113, %r138, %r128, %r12, -1;
	mad.lo.s32 	%r587, %r492, %r578, %r587;
$L__BB42_72:
	setp.lt.s32 	%p114, %r235, 11;
	@%p114 bra 	$L__BB42_74;
	shfl.sync.idx.b32	%r493|%p115, %r138, %r129, %r12, -1;
	mad.lo.s32 	%r587, %r493, %r579, %r587;
$L__BB42_74:
	setp.lt.s32 	%p116, %r235, 12;
	@%p116 bra 	$L__BB42_76;
	shfl.sync.idx.b32	%r494|%p117, %r138, %r130, %r12, -1;
	mad.lo.s32 	%r587, %r494, %r580, %r587;
$L__BB42_76:
	setp.lt.s32 	%p118, %r235, 13;
	@%p118 bra 	$L__BB42_78;
	shfl.sync.idx.b32	%r495|%p119, %r138, %r131, %r12, -1;
	mad.lo.s32 	%r587, %r495, %r581, %r587;
$L__BB42_78:
	setp.lt.s32 	%p120, %r235, 14;
	@%p120 bra 	$L__BB42_80;
	shfl.sync.idx.b32	%r496|%p121, %r138, %r132, %r12, -1;
	mad.lo.s32 	%r587, %r496, %r582, %r587;
$L__BB42_80:
	setp.lt.s32 	%p122, %r235, 15;
	@%p122 bra 	$L__BB42_82;
	shfl.sync.idx.b32	%r497|%p123, %r138, %r133, %r12, -1;
	mad.lo.s32 	%r587, %r497, %r583, %r587;
$L__BB42_82:
	setp.lt.s32 	%p124, %r235, 16;
	@%p124 bra 	$L__BB42_114;
	shfl.sync.idx.b32	%r498|%p125, %r138, %r134, %r12, -1;
	mad.lo.s32 	%r587, %r498, %r584, %r587;
	bra.uni 	$L__BB42_114;
$L__BB42_84:
	setp.lt.s32 	%p78, %r235, 2;
	setp.gt.s32 	%p79, %r235, 0;
	mul.lo.s32 	%r436, %r138, %r569;
	selp.b32 	%r587, %r436, 0, %p79;
	@%p78 bra 	$L__BB42_86;
	add.s32 	%r438, %r137, %r437;
	ld.shared.u32 	%r439, [%r438+4];
	mad.lo.s32 	%r587, %r439, %r570, %r587;
$L__BB42_86:
	setp.lt.s32 	%p80, %r235, 3;
	@%p80 bra 	$L__BB42_88;
	add.s32 	%r441, %r137, %r440;
	ld.shared.u32 	%r442, [%r441+8];
	mad.lo.s32 	%r587, %r442, %r571, %r587;
$L__BB42_88:
	setp.lt.s32 	%p81, %r235, 4;
	@%p81 bra 	$L__BB42_90;
	add.s32 	%r444, %r137, %r443;
	ld.shared.u32 	%r445, [%r444+12];
	mad.lo.s32 	%r587, %r445, %r572, %r587;
$L__BB42_90:
	setp.lt.s32 	%p82, %r235, 5;
	@%p82 bra 	$L__BB42_92;
	add.s32 	%r447, %r137, %r446;
	ld.shared.u32 	%r448, [%r447+16];
	mad.lo.s32 	%r587, %r448, %r573, %r587;
$L__BB42_92:
	setp.lt.s32 	%p83, %r235, 6;
	@%p83 bra 	$L__BB42_94;
	add.s32 	%r450, %r137, %r449;
	ld.shared.u32 	%r451, [%r450+20];
	mad.lo.s32 	%r587, %r451, %r574, %r587;
$L__BB42_94:
	setp.lt.s32 	%p84, %r235, 7;
	@%p84 bra 	$L__BB42_96;
	add.s32 	%r453, %r137, %r452;
	ld.shared.u32 	%r454, [%r453+24];
	mad.lo.s32 	%r587, %r454, %r575, %r587;
$L__BB42_96:
	setp.lt.s32 	%p85, %r235, 8;
	@%p85 bra 	$L__BB42_98;
	add.s32 	%r456, %r137, %r455;
	ld.shared.u32 	%r457, [%r456+28];
	mad.lo.s32 	%r587, %r457, %r576, %r587;
$L__BB42_98:
	setp.lt.s32 	%p86, %r235, 9;
	@%p86 bra 	$L__BB42_100;
	add.s32 	%r459, %r137, %r458;
	ld.shared.u32 	%r460, [%r459+32];
	mad.lo.s32 	%r587, %r460, %r577, %r587;
$L__BB42_100:
	setp.lt.s32 	%p87, %r235, 10;
	@%p87 bra 	$L__BB42_102;
	add.s32 	%r462, %r137, %r461;
	ld.shared.u32 	%r463, [%r462+36];
	mad.lo.s32 	%r587, %r463, %r578, %r587;
$L__BB42_102:
	setp.lt.s32 	%p88, %r235, 11;
	@%p88 bra 	$L__BB42_104;
	add.s32 	%r465, %r137, %r464;
	ld.shared.u32 	%r466, [%r465+40];
	mad.lo.s32 	%r587, %r466, %r579, %r587;
$L__BB42_104:
	setp.lt.s32 	%p89, %r235, 12;
	@%p89 bra 	$L__BB42_106;
	add.s32 	%r468, %r137, %r467;
	ld.shared.u32 	%r469, [%r468+44];
	mad.lo.s32 	%r587, %r469, %r580, %r587;
$L__BB42_106:
	setp.lt.s32 	%p90, %r235, 13;
	@%p90 bra 	$L__BB42_108;
	add.s32 	%r471, %r137, %r470;
	ld.shared.u32 	%r472, [%r471+48];
	mad.lo.s32 	%r587, %r472, %r581, %r587;
$L__BB42_108:
	setp.lt.s32 	%p91, %r235, 14;
	@%p91 bra 	$L__BB42_110;
	add.s32 	%r474, %r137, %r473;
	ld.shared.u32 	%r475, [%r474+52];
	mad.lo.s32 	%r587, %r475, %r582, %r587;
$L__BB42_110:
	setp.lt.s32 	%p92, %r235, 15;
	@%p92 bra 	$L__BB42_112;
	add.s32 	%r477, %r137, %r476;
	ld.shared.u32 	%r478, [%r477+56];
	mad.lo.s32 	%r587, %r478, %r583, %r587;
$L__BB42_112:
	setp.lt.s32 	%p93, %r235, 16;
	@%p93 bra 	$L__BB42_114;
	add.s32 	%r480, %r137, %r479;
	ld.shared.u32 	%r481, [%r480+60];
	mad.lo.s32 	%r587, %r481, %r584, %r587;
$L__BB42_114:
	mad.lo.s32 	%r499, %r585, %r6, %r7;
	shl.b32 	%r500, %r499, 2;
	mov.u32 	%r501, _ZZ9cuda_gemmIiLi128ELi1ELi1ELi128ELi16ELi16ELi0EEviiiPT_S1_S1_iiE3Csh;
	add.s32 	%r502, %r501, %r500;
	ld.shared.u32 	%r503, [%r502];
	add.s32 	%r504, %r503, %r587;
	st.shared.u32 	[%r502], %r504;
	add.s32 	%r585, %r585, %r135;
	setp.lt.s32 	%p126, %r585, %r234;
	@%p126 bra 	$L__BB42_51;
$L__BB42_115:
	ld.param.u64 	%rd29, [_Z9cuda_gemmIiLi128ELi1ELi1ELi128ELi16ELi16ELi0EEviiiPT_S1_S1_ii_param_5];
	ld.param.u32 	%r552, [_Z9cuda_gemmIiLi128ELi1ELi1ELi128ELi16ELi16ELi0EEviiiPT_S1_S1_ii_param_2];
	ld.param.u32 	%r550, [_Z9cuda_gemmIiLi128ELi1ELi1ELi128ELi16ELi16ELi0EEviiiPT_S1_S1_ii_param_1];
	cvta.to.global.u64 	%rd3, %rd29;
	and.b32  	%r505, %r16, 3;
	setp.eq.s32 	%p127, %r505, 3;
	bar.sync 	0;
	mul.lo.s32 	%r506, %r6, %r13;
	mad.lo.s32 	%r202, %r10, %r550, %r506;
	div.s32 	%r203, %r552, %r235;
	@%p127 bra 	$L__BB42_118;
	shl.b32 	%r507, %r619, 2;
	mov.u32 	%r508, _ZZ9cuda_gemmIiLi128ELi1ELi1ELi128ELi16ELi16ELi0EEviiiPT_S1_S1_iiE3Csh;
	add.s32 	%r617, %r508, %r507;
	shl.b32 	%r205, %r9, 2;
	add.s32 	%r509, %r16, 1;
	and.b32  	%r510, %r509, 3;
	neg.s32 	%r616, %r510;
$L__BB42_117:
	.pragma "nounroll";
	div.s32 	%r511, %r619, %r6;
	mad.lo.s32 	%r512, %r203, %r511, %r202;
	mul.lo.s32 	%r513, %r511, %r6;
	sub.s32 	%r514, %r619, %r513;
	add.s32 	%r515, %r512, %r514;
	ld.shared.u32 	%r516, [%r617];
	mul.wide.s32 	%rd19, %r515, 4;
	add.s64 	%rd20, %rd3, %rd19;
	st.global.u32 	[%rd20], %r516;
	add.s32 	%r619, %r619, %r9;
	add.s32 	%r617, %r617, %r205;
	add.s32 	%r616, %r616, 1;
	setp.ne.s32 	%p128, %r616, 0;
	@%p128 bra 	$L__BB42_117;
$L__BB42_118:
	setp.lt.u32 	%p129, %r16, 3;
	@%p129 bra 	$L__BB42_121;
	shl.b32 	%r517, %r9, 1;
	add.s32 	%r623, %r619, %r517;
	shl.b32 	%r215, %r9, 2;
	mad.lo.s32 	%r622, %r9, 3, %r619;
	add.s32 	%r621, %r9, %r619;
	shl.b32 	%r518, %r619, 2;
	mov.u32 	%r519, _ZZ9cuda_gemmIiLi128ELi1ELi1ELi128ELi16ELi16ELi0EEviiiPT_S1_S1_iiE3Csh;
	add.s32 	%r620, %r519, %r518;
	shl.b32 	%r219, %r9, 4;
	shl.b32 	%r220, %r9, 3;
	mul.lo.s32 	%r221, %r9, 12;
$L__BB42_120:
	div.s32 	%r520, %r619, %r6;
	mad.lo.s32 	%r521, %r203, %r520, %r202;
	mul.lo.s32 	%r522, %r520, %r6;
	sub.s32 	%r523, %r619, %r522;
	add.s32 	%r524, %r521, %r523;
	ld.shared.u32 	%r525, [%r620];
	mul.wide.s32 	%rd21, %r524, 4;
	add.s64 	%rd22, %rd3, %rd21;
	st.global.u32 	[%rd22], %r525;
	add.s32 	%r526, %r619, %r9;
	div.s32 	%r527, %r621, %r6;
	mad.lo.s32 	%r528, %r203, %r527, %r202;
	mul.lo.s32 	%r529, %r527, %r6;
	sub.s32 	%r530, %r621, %r529;
	add.s32 	%r531, %r528, %r530;
	add.s32 	%r532, %r620, %r215;
	ld.shared.u32 	%r533, [%r532];
	mul.wide.s32 	%rd23, %r531, 4;
	add.s64 	%rd24, %rd3, %rd23;
	st.global.u32 	[%rd24], %r533;
	add.s32 	%r534, %r526, %r9;
	div.s32 	%r535, %r623, %r6;
	mad.lo.s32 	%r536, %r203, %r535, %r202;
	mul.lo.s32 	%r537, %r535, %r6;
	sub.s32 	%r538, %r623, %r537;
	add.s32 	%r539, %r536, %r538;
	add.s32 	%r540, %r620, %r220;
	ld.shared.u32 	%r541, [%r540];
	mul.wide.s32 	%rd25, %r539, 4;
	add.s64 	%rd26, %rd3, %rd25;
	st.global.u32 	[%rd26], %r541;
	add.s32 	%r542, %r534, %r9;
	div.s32 	%r543, %r622, %r6;
	mad.lo.s32 	%r544, %r203, %r543, %r202;
	mul.lo.s32 	%r545, %r543, %r6;
	sub.s32 	%r546, %r622, %r545;
	add.s32 	%r547, %r544, %r546;
	add.s32 	%r548, %r620, %r221;
	ld.shared.u32 	%r549, [%r548];
	mul.wide.s32 	%rd27, %r547, 4;
	add.s64 	%rd28, %rd3, %rd27;
	st.global.u32 	[%rd28], %r549;
	add.s32 	%r619, %r542, %r9;
	add.s32 	%r623, %r623, %r215;
	add.s32 	%r622, %r622, %r215;
	add.s32 	%r621, %r621, %r215;
	add.s32 	%r620, %r620, %r219;
	setp.lt.u32 	%p130, %r619, 128;
	@%p130 bra 	$L__BB42_120;
$L__BB42_121:
	ret;

}
	// .globl	_Z9cuda_gemmIiLi128ELi1ELi1ELi128ELi16ELi16ELi1EEviiiPT_S1_S1_ii
.visible .entry _Z9cuda_gemmIiLi128ELi1ELi1ELi128ELi16ELi16ELi1EEviiiPT_S1_S1_ii(
	.param .u32 _Z9cuda_gemmIiLi128ELi1ELi1ELi128ELi16ELi16ELi1EEviiiPT_S1_S1_ii_param_0,
	.param .u32 _Z9cuda_gemmIiLi128ELi1ELi1ELi128ELi16ELi16ELi1EEviiiPT_S1_S1_ii_param_1,
	.param .u32 _Z9cuda_gemmIiLi128ELi1ELi1ELi128ELi16ELi16ELi1EEviiiPT_S1_S1_ii_param_2,
	.param .u64 .ptr .align 1 _Z9cuda_gemmIiLi128ELi1ELi1ELi128ELi16ELi16ELi1EEviiiPT_S1_S1_ii_param_3,
	.param .u64 .ptr .align 1 _Z9cuda_gemmIiLi128ELi1ELi1ELi128ELi16ELi16ELi1EEviiiPT_S1_S1_ii_param_4,
	.param .u64 .ptr .align 1 _Z9cuda_gemmIiLi128ELi1ELi1ELi128ELi16ELi16ELi1EEviiiPT_S1_S1_ii_param_5,
	.param .u32 _Z9cuda_gemmIiLi128ELi1ELi1ELi128ELi16ELi16ELi1EEviiiPT_S1_S1_ii_param_6,
	.param .u32 _Z9cuda_gemmIiLi128ELi1ELi1ELi128ELi16ELi16ELi1EEviiiPT_S1_S1_ii_param_7
)
.maxntid 128
{
	.reg .pred 	%p<51>;
	.reg .b16 	%rs<8>;
	.reg .b32 	%r<339>;
	.reg .b64 	%rd<49>;
	// demoted variable
	.shared .align 128 .b8 _ZZ9cuda_gemmIiLi128ELi1ELi1ELi128ELi16ELi16ELi1EEviiiPT_S1_S1_iiE11kron_fac_sh[1088];
	// demoted variable
	.shared .align 128 .b8 _ZZ9cuda_gemmIiLi128ELi1ELi1ELi128ELi16ELi16ELi1EEviiiPT_S1_S1_iiE3Ash[512];
	// demoted variable
	.shared .align 128 .b8 _ZZ9cuda_gemmIiLi128ELi1ELi1ELi128ELi16ELi16ELi1EEviiiPT_S1_S1_iiE3Csh[512];
	ld.param.u64 	%rd16, [_Z9cuda_gemmIiLi128ELi1ELi1ELi128ELi16ELi16ELi1EEviiiPT_S1_S1_ii_param_3];
	ld.param.u64 	%rd17, [_Z9cuda_gemmIiLi128ELi1ELi1ELi128ELi16ELi16ELi1EEviiiPT_S1_S1_ii_param_4];
	cvta.to.global.u64 	%rd1, %rd17;
	cvta.to.global.u64 	%rd2, %rd16;
	mov.u32 	%r338, %tid.x;
	mov.u32 	%r2, %ntid.x;
	add.s32 	%r3, %r338, %r2;
	cvt.u16.u32 	%rs3, %r3;
	not.b16 	%rs4, %rs3;
	and.b16  	%rs5, %rs4, 255;
	cvt.u16.u32 	%rs6, %r2;
	and.b16  	%rs7, %rs6, 255;
	div.u16 	%rs1, %rs5, %rs7;
	and.b16  	%rs2, %rs1, 3;
	setp.eq.s16 	%p1, %rs2, 2;
	mov.u32 	%r313, %r338;
	@%p1 bra 	$L__BB43_3;
	cvt.u32.u16 	%r4, %rs2;
	mov.b32 	%r312, 0;
	mov.u32 	%r125, _ZZ9cuda_gemmIiLi128ELi1ELi1ELi128ELi16ELi16ELi1EEviiiPT_S1_S1_iiE11kron_fac_sh;
	mov.u32 	%r313, %r338;
$L__BB43_2:
	.pragma "nounroll";
	mul.wide.u32 	%rd18, %r313, 4;
	add.s64 	%rd19, %rd1, %rd18;
	ld.global.u32 	%r123, [%rd19];
	and.b32  	%r124, %r313, 15;
	mad.lo.s32 	%r126, %r124, 68, %r125;
	shr.u32 	%r127, %r313, 2;
	and.b32  	%r128, %r127, 1073741820;
	add.s32 	%r129, %r126, %r128;
	st.shared.u32 	[%r129], %r123;
	add.s32 	%r313, %r313, %r2;
	add.s32 	%r312, %r312, 1;
	xor.b32  	%r130, %r312, %r4;
	setp.ne.s32 	%p2, %r130, 2;
	@%p2 bra 	$L__BB43_2;
$L__BB43_3:
	setp.lt.u16 	%p3, %rs1, 2;
	@%p3 bra 	$L__BB43_6;
	shl.b32 	%r131, %r2, 1;
	add.s32 	%r316, %r313, %r131;
	shl.b32 	%r11, %r2, 2;
	mad.lo.s32 	%r315, %r2, 3, %r313;
	add.s32 	%r314, %r2, %r313;
$L__BB43_5:
	mul.wide.u32 	%rd20, %r313, 4;
	add.s64 	%rd21, %rd1, %rd20;
	ld.global.u32 	%r132, [%rd21];
	and.b32  	%r133, %r313, 15;
	mov.u32 	%r134, _ZZ9cuda_gemmIiLi128ELi1ELi1ELi128ELi16ELi16ELi1EEviiiPT_S1_S1_iiE11kron_fac_sh;
	mad.lo.s32 	%r135, %r133, 68, %r134;
	shr.u32 	%r136, %r313, 2;
	and.b32  	%r137, %r136, 1073741820;
	add.s32 	%r138, %r135, %r137;
	st.shared.u32 	[%r138], %r132;
	add.s32 	%r139, %r313, %r2;
	mul.wide.u32 	%rd22, %r314, 4;
	add.s64 	%rd23, %rd1, %rd22;
	ld.global.u32 	%r140, [%rd23];
	and.b32  	%r141, %r314, 15;
	mad.lo.s32 	%r142, %r141, 68, %r134;
	shr.u32 	%r143, %r314, 2;
	and.b32  	%r144, %r143, 1073741820;
	add.s32 	%r145, %r142, %r144;
	st.shared.u32 	[%r145], %r140;
	add.s32 	%r146, %r139, %r2;
	mul.wide.u32 	%rd24, %r316, 4;
	add.s64 	%rd25, %rd1, %rd24;
	ld.global.u32 	%r147, [%rd25];
	and.b32  	%r148, %r316, 15;
	mad.lo.s32 	%r149, %r148, 68, %r134;
	shr.u32 	%r150, %r316, 2;
	and.b32  	%r151, %r150, 1073741820;
	add.s32 	%r152, %r149, %r151;
	st.shared.u32 	[%r152], %r147;
	add.s32 	%r153, %r146, %r2;
	mul.wide.u32 	%rd26, %r315, 4;
	add.s64 	%rd27, %rd1, %rd26;
	ld.global.u32 	%r154, [%rd27];
	and.b32  	%r155, %r315, 15;
	mad.lo.s32 	%r156, %r155, 68, %r134;
	shr.u32 	%r157, %r315, 2;
	and.b32  	%r158, %r157, 1073741820;
	add.s32 	%r159, %r156, %r158;
	st.shared.u32 	[%r159], %r154;
	add.s32 	%r313, %r153, %r2;
	add.s32 	%r316, %r316, %r11;
	add.s32 	%r315, %r315, %r11;
	add.s32 	%r314, %r314, %r11;
	setp.lt.u32 	%p4, %r313, 256;
	@%p4 bra 	$L__BB43_5;
$L__BB43_6:
	mov.u32 	%r22, %ctaid.y;
	mov.u32 	%r160, %nctaid.y;
	setp.ge.u32 	%p5, %r22, %r160;
	@%p5 bra 	$L__BB43_27;
	shl.b32 	%r23, %r22, 7;
	max.u32 	%r161, %r3, 128;
	setp.lt.u32 	%p6, %r3, 128;
	selp.u32 	%r162, 1, 0, %p6;
	add.s32 	%r163, %r3, %r162;
	sub.s32 	%r164, %r161, %r163;
	div.u32 	%r165, %r164, %r2;
	add.s32 	%r24, %r165, %r162;
	add.s32 	%r166, %r24, 1;
	and.b32  	%r25, %r166, 3;
	and.b32  	%r26, %r24, 3;
	setp.eq.s32 	%p7, %r26, 3;
	mov.u32 	%r326, %r338;
	@%p7 bra 	$L__BB43_10;
	shl.b32 	%r167, %r338, 2;
	mov.u32 	%r168, _ZZ9cuda_gemmIiLi128ELi1ELi1ELi128ELi16ELi16ELi1EEviiiPT_S1_S1_iiE3Ash;
	add.s32 	%r319, %r168, %r167;
	shl.b32 	%r28, %r2, 2;
	add.s32 	%r169, %r338, %r23;
	mul.wide.u32 	%rd28, %r169, 4;
	add.s64 	%rd47, %rd2, %rd28;
	mul.wide.u32 	%rd4, %r2, 4;
	neg.s32 	%r318, %r25;
	mad.lo.s32 	%r326, %r2, %r25, %r338;
$L__BB43_9:
	.pragma "nounroll";
	ld.global.u32 	%r170, [%rd47];
	st.shared.u32 	[%r319], %r170;
	add.s32 	%r319, %r319, %r28;
	add.s64 	%rd47, %rd47, %rd4;
	add.s32 	%r318, %r318, 1;
	setp.ne.s32 	%p8, %r318, 0;
	@%p8 bra 	$L__BB43_9;
$L__BB43_10:
	setp.lt.u32 	%p9, %r24, 3;
	@%p9 bra 	$L__BB43_13;
	shl.b32 	%r36, %r2, 2;
	shl.b32 	%r171, %r326, 2;
	mov.u32 	%r172, _ZZ9cuda_gemmIiLi128ELi1ELi1ELi128ELi16ELi16ELi1EEviiiPT_S1_S1_iiE3Ash;
	add.s32 	%r325, %r172, %r171;
	shl.b32 	%r38, %r2, 4;
	shl.b32 	%r39, %r2, 3;
	mul.lo.s32 	%r40, %r2, 12;
	add.s32 	%r321, %r326, %r23;
	add.s32 	%r324, %r321, %r2;
	shl.b32 	%r173, %r2, 1;
	add.s32 	%r323, %r321, %r173;
	mad.lo.s32 	%r322, %r2, 3, %r321;
$L__BB43_12:
	mul.wide.u32 	%rd29, %r321, 4;
	add.s64 	%rd30, %rd2, %rd29;
	ld.global.u32 	%r174, [%rd30];
	st.shared.u32 	[%r325], %r174;
	mul.wide.u32 	%rd31, %r324, 4;
	add.s64 	%rd32, %rd2, %rd31;
	ld.global.u32 	%r175, [%rd32];
	add.s32 	%r176, %r325, %r36;
	st.shared.u32 	[%r176], %r175;
	mul.wide.u32 	%rd33, %r323, 4;
	add.s64 	%rd34, %rd2, %rd33;
	ld.global.u32 	%r177, [%rd34];
	add.s32 	%r178, %r325, %r39;
	st.shared.u32 	[%r178], %r177;
	mul.wide.u32 	%rd35, %r322, 4;
	add.s64 	%rd36, %rd2, %rd35;
	ld.global.u32 	%r179, [%rd36];
	add.s32 	%r180, %r325, %r40;
	st.shared.u32 	[%r180], %r179;
	add.s32 	%r326, %r326, %r36;
	add.s32 	%r325, %r325, %r38;
	add.s32 	%r324, %r324, %r36;
	add.s32 	%r323, %r323, %r36;
	add.s32 	%r322, %r322, %r36;
	add.s32 	%r321, %r321, %r36;
	setp.lt.u32 	%p10, %r326, 128;
	@%p10 bra 	$L__BB43_12;
$L__BB43_13:
	setp.eq.s32 	%p11, %r26, 3;
	bar.sync 	0;
	mov.u32 	%r331, %r338;
	@%p11 bra 	$L__BB43_16;
	shl.b32 	%r181, %r338, 2;
	mov.u32 	%r182, _ZZ9cuda_gemmIiLi128ELi1ELi1ELi128ELi16ELi16ELi1EEviiiPT_S1_S1_iiE3Csh;
	add.s32 	%r328, %r182, %r181;
	shl.b32 	%r58, %r2, 2;
	neg.s32 	%r327, %r25;
	mad.lo.s32 	%r331, %r2, %r25, %r338;
$L__BB43_15:
	.pragma "nounroll";
	mov.b32 	%r183, 0;
	st.shared.u32 	[%r328], %r183;
	add.s32 	%r328, %r328, %r58;
	add.s32 	%r327, %r327, 1;
	setp.ne.s32 	%p12, %r327, 0;
	@%p12 bra 	$L__BB43_15;
$L__BB43_16:
	setp.lt.u32 	%p13, %r24, 3;
	@%p13 bra 	$L__BB43_19;
	shl.b32 	%r66, %r2, 2;
	shl.b32 	%r184, %r331, 2;
	mov.u32 	%r185, _ZZ9cuda_gemmIiLi128ELi1ELi1ELi128ELi16ELi16ELi1EEviiiPT_S1_S1_iiE3Csh;
	add.s32 	%r330, %r185, %r184;
	shl.b32 	%r68, %r2, 4;
	shl.b32 	%r69, %r2, 3;
	mul.lo.s32 	%r70, %r2, 12;
$L__BB43_18:
	mov.b32 	%r186, 0;
	st.shared.u32 	[%r330], %r186;
	add.s32 	%r187, %r330, %r66;
	st.shared.u32 	[%r187], %r186;
	add.s32 	%r188, %r330, %r69;
	st.shared.u32 	[%r188], %r186;
	add.s32 	%r189, %r330, %r70;
	st.shared.u32 	[%r189], %r186;
	add.s32 	%r331, %r331, %r66;
	add.s32 	%r330, %r330, %r68;
	setp.lt.u32 	%p14, %r331, 128;
	@%p14 bra 	$L__BB43_18;
$L__BB43_19:
	and.b32  	%r75, %r338, 7;
	and.b32  	%r76, %r338, 15;
	shl.b32 	%r190, %r338, 2;
	and.b32  	%r191, %r190, 60;
	shl.b32 	%r192, %r338, 6;
	and.b32  	%r193, %r192, 448;
	or.b32  	%r194, %r193, %r191;
	mov.u32 	%r195, _ZZ9cuda_gemmIiLi128ELi1ELi1ELi128ELi16ELi16ELi1EEviiiPT_S1_S1_iiE3Ash;
	add.s32 	%r196, %r195, %r194;
	ld.shared.u32 	%r77, [%r196];
	setp.eq.s32 	%p15, %r76, 15;
	selp.b32 	%r197, -64, 0, %p15;
	add.s32 	%r198, %r196, %r197;
	ld.shared.u32 	%r78, [%r198+4];
	setp.lt.u32 	%p16, %r76, 14;
	selp.b32 	%r199, 0, -64, %p16;
	add.s32 	%r200, %r196, %r199;
	ld.shared.u32 	%r79, [%r200+8];
	setp.lt.u32 	%p17, %r76, 13;
	selp.b32 	%r201, 0, -64, %p17;
	add.s32 	%r202, %r196, %r201;
	ld.shared.u32 	%r80, [%r202+12];
	setp.lt.u32 	%p18, %r76, 12;
	selp.b32 	%r203, 0, -64, %p18;
	add.s32 	%r204, %r196, %r203;
	ld.shared.u32 	%r81, [%r204+16];
	setp.lt.u32 	%p19, %r76, 11;
	selp.b32 	%r205, 0, -64, %p19;
	add.s32 	%r206, %r196, %r205;
	ld.shared.u32 	%r82, [%r206+20];
	setp.lt.u32 	%p20, %r76, 10;
	selp.b32 	%r207, 0, -64, %p20;
	add.s32 	%r208, %r196, %r207;
	ld.shared.u32 	%r83, [%r208+24];
	setp.lt.u32 	%p21, %r76, 9;
	selp.b32 	%r209, 0, -64, %p21;
	add.s32 	%r210, %r196, %r209;
	ld.shared.u32 	%r84, [%r210+28];
	setp.lt.u32 	%p22, %r76, 8;
	selp.b32 	%r211, 0, -64, %p22;
	add.s32 	%r212, %r196, %r211;
	ld.shared.u32 	%r85, [%r212+32];
	setp.lt.u32 	%p23, %r76, 7;
	selp.b32 	%r213, 0, -64, %p23;
	add.s32 	%r214, %r196, %r213;
	ld.shared.u32 	%r86, [%r214+36];
	setp.lt.u32 	%p24, %r76, 6;
	selp.b32 	%r215, 0, -64, %p24;
	add.s32 	%r216, %r196, %r215;
	ld.shared.u32 	%r87, [%r216+40];
	setp.lt.u32 	%p25, %r76, 5;
	selp.b32 	%r217, 0, -64, %p25;
	add.s32 	%r218, %r196, %r217;
	ld.shared.u32 	%r88, [%r218+44];
	setp.lt.u32 	%p26, %r76, 4;
	selp.b32 	%r219, 0, -64, %p26;
	add.s32 	%r220, %r196, %r219;
	ld.shared.u32 	%r89, [%r220+48];
	setp.lt.u32 	%p27, %r76, 3;
	selp.b32 	%r221, 0, -64, %p27;
	add.s32 	%r222, %r196, %r221;
	ld.shared.u32 	%r90, [%r222+52];
	setp.lt.u32 	%p28, %r76, 2;
	selp.b32 	%r223, 0, -64, %p28;
	add.s32 	%r224, %r196, %r223;
	ld.shared.u32 	%r91, [%r224+56];
	setp.eq.s32 	%p29, %r76, 0;
	selp.b32 	%r225, 0, -64, %p29;
	add.s32 	%r226, %r196, %r225;
	ld.shared.u32 	%r92, [%r226+60];
	add.s32 	%r227, %r338, 1;
	and.b32  	%r93, %r227, 15;
	add.s32 	%r228, %r338, 6;
	and.b32  	%r94, %r228, 15;
	add.s32 	%r229, %r338, 7;
	and.b32  	%r95, %r229, 15;
	add.s32 	%r230, %r338, 11;
	and.b32  	%r96, %r230, 15;
	add.s32 	%r231, %r338, 12;
	and.b32  	%r97, %r231, 15;
	shr.u32 	%r332, %r338, 3;
	shl.b32 	%r288, %r75, 2;
$L__BB43_20:
	shl.b32 	%r232, %r76, 2;
	mov.u32 	%r233, _ZZ9cuda_gemmIiLi128ELi1ELi1ELi128ELi16ELi16ELi1EEviiiPT_S1_S1_iiE11kron_fac_sh;
	add.s32 	%r234, %r233, %r232;
	mad.lo.s32 	%r235, %r332, 68, %r234;
	ld.shared.u32 	%r236, [%r235];
	shfl.sync.idx.b32	%r237|%p30, %r236, %r76, 4127, -1;
	mul.lo.s32 	%r238, %r237, %r77;
	shfl.sync.idx.b32	%r239|%p31, %r236, %r93, 4127, -1;
	mad.lo.s32 	%r240, %r239, %r78, %r238;
	add.s32 	%r241, %r338, 2;
	and.b32  	%r242, %r241, 15;
	shfl.sync.idx.b32	%r243|%p32, %r236, %r242, 4127, -1;
	mad.lo.s32 	%r244, %r243, %r79, %r240;
	add.s32 	%r245, %r338, 3;
	and.b32  	%r246, %r245, 15;
	shfl.sync.idx.b32	%r247|%p33, %r236, %r246, 4127, -1;
	mad.lo.s32 	%r248, %r247, %r80, %r244;
	add.s32 	%r249, %r338, 4;
	and.b32  	%r250, %r249, 15;
	shfl.sync.idx.b32	%r251|%p34, %r236, %r250, 4127, -1;
	mad.lo.s32 	%r252, %r251, %r81, %r248;
	add.s32 	%r253, %r338, 5;
	and.b32  	%r254, %r253, 15;
	shfl.sync.idx.b32	%r255|%p35, %r236, %r254, 4127, -1;
	mad.lo.s32 	%r256, %r255, %r82, %r252;
	shfl.sync.idx.b32	%r257|%p36, %r236, %r94, 4127, -1;
	mad.lo.s32 	%r258, %r257, %r83, %r256;
	shfl.sync.idx.b32	%r259|%p37, %r236, %r95, 4127, -1;
	mad.lo.s32 	%r260, %r259, %r84, %r258;
	xor.b32  	%r261, %r76, 8;
	shfl.sync.idx.b32	%r262|%p38, %r236, %r261, 4127, -1;
	mad.lo.s32 	%r263, %r262, %r85, %r260;
	add.s32 	%r264, %r338, 9;
	and.b32  	%r265, %r264, 15;
	shfl.sync.idx.b32	%r266|%p39, %r236, %r265, 4127, -1;
	mad.lo.s32 	%r267, %r266, %r86, %r263;
	add.s32 	%r268, %r338, 10;
	and.b32  	%r269, %r268, 15;
	shfl.sync.idx.b32	%r270|%p40, %r236, %r269, 4127, -1;
	mad.lo.s32 	%r271, %r270, %r87, %r267;
	shfl.sync.idx.b32	%r272|%p41, %r236, %r96, 4127, -1;
	mad.lo.s32 	%r273, %r272, %r88, %r271;
	shfl.sync.idx.b32	%r274|%p42, %r236, %r97, 4127, -1;
	mad.lo.s32 	%r275, %r274, %r89, %r273;
	add.s32 	%r276, %r338, 13;
	and.b32  	%r277, %r276, 15;
	shfl.sync.idx.b32	%r278|%p43, %r236, %r277, 4127, -1;
	mad.lo.s32 	%r279, %r278, %r90, %r275;
	add.s32 	%r280, %r338, 14;
	and.b32  	%r281, %r280, 15;
	shfl.sync.idx.b32	%r282|%p44, %r236, %r281, 4127, -1;
	mad.lo.s32 	%r283, %r282, %r91, %r279;
	add.s32 	%r284, %r338, -1;
	and.b32  	%r285, %r284, 15;
	shfl.sync.idx.b32	%r286|%p45, %r236, %r285, 4127, -1;
	mad.lo.s32 	%r287, %r286, %r92, %r283;
	shl.b32 	%r289, %r332, 5;
	or.b32  	%r290, %r289, %r288;
	mov.u32 	%r291, _ZZ9cuda_gemmIiLi128ELi1ELi1ELi128ELi16ELi16ELi1EEviiiPT_S1_S1_iiE3Csh;
	add.s32 	%r292, %r291, %r290;
	ld.shared.u32 	%r293, [%r292];
	add.s32 	%r294, %r293, %r287;
	st.shared.u32 	[%r292], %r294;
	shr.u32 	%r295, %r2, 3;
	add.s32 	%r332, %r332, %r295;
	setp.lt.u32 	%p46, %r332, 16;
	@%p46 bra 	$L__BB43_20;
	ld.param.u64 	%rd46, [_Z9cuda_gemmIiLi128ELi1ELi1ELi128ELi16ELi16ELi1EEviiiPT_S1_S1_ii_param_5];
	cvta.to.global.u64 	%rd7, %rd46;
	setp.eq.s32 	%p47, %r26, 3;
	bar.sync 	0;
	@%p47 bra 	$L__BB43_24;
	shl.b32 	%r296, %r338, 2;
	add.s32 	%r334, %r291, %r296;
	shl.b32 	%r102, %r2, 2;
	add.s32 	%r298, %r338, %r23;
	mul.wide.u32 	%rd37, %r298, 4;
	add.s64 	%rd48, %rd7, %rd37;
	mul.wide.u32 	%rd9, %r2, 4;
	add.s32 	%r299, %r24, 1;
	and.b32  	%r300, %r299, 3;
	neg.s32 	%r333, %r300;
	mad.lo.s32 	%r338, %r2, %r300, %r338;
$L__BB43_23:
	.pragma "nounroll";
	ld.shared.u32 	%r301, [%r334];
	st.global.u32 	[%rd48], %r301;
	add.s32 	%r334, %r334, %r102;
	add.s64 	%rd48, %rd48, %rd9;
	add.s32 	%r333, %r333, 1;
	setp.ne.s32 	%p48, %r333, 0;
	@%p48 bra 	$L__BB43_23;
$L__BB43_24:
	setp.lt.u32 	%p49, %r24, 3;
	@%p49 bra 	$L__BB43_27;
	shl.b32 	%r110, %r2, 2;
	shl.b32 	%r302, %r338, 2;
	add.s32 	%r337, %r291, %r302;
	shl.b32 	%r112, %r2, 4;
	shl.b32 	%r113, %r2, 3;
	mul.lo.s32 	%r114, %r2, 12;
	mul.wide.u32 	%rd38, %r2, 4;
	add.s64 	%rd12, %rd7, %rd38;
	add.s32 	%r336, %r338, %r23;
	mul.wide.u32 	%rd39, %r2, 8;
	add.s64 	%rd13, %rd7, %rd39;
	mul.wide.u32 	%rd40, %r2, 12;
	add.s64 	%rd14, %rd7, %rd40;
$L__BB43_26:
	mul.wide.s32 	%rd41, %r336, 4;
	add.s64 	%rd42, %rd12, %rd41;
	add.s64 	%rd43, %rd13, %rd41;
	add.s64 	%rd44, %rd14, %rd41;
	add.s64 	%rd45, %rd7, %rd41;
	ld.shared.u32 	%r304, [%r337];
	st.global.u32 	[%rd45], %r304;
	add.s32 	%r305, %r337, %r110;
	ld.shared.u32 	%r306, [%r305];
	st.global.u32 	[%rd42], %r306;
	add.s32 	%r307, %r337, %r113;
	ld.shared.u32 	%r308, [%r307];
	st.global.u32 	[%rd43], %r308;
	add.s32 	%r309, %r337, %r114;
	ld.shared.u32 	%r310, [%r309];
	st.global.u32 	[%rd44], %r310;
	add.s32 	%r338, %r338, %r110;
	add.s32 	%r337, %r337, %r112;
	add.s32 	%r336, %r336, %r110;
	setp.lt.u32 	%p50, %r338, 128;
	@%p50 bra 	$L__BB43_26;
$L__BB43_27:
	ret;

}
	// .globl	_Z9cuda_gemmIiLi128ELi1ELi1ELi128ELi32ELi32ELi0EEviiiPT_S1_S1_ii
.visible .entry _Z9cuda_gemmIiLi128ELi1ELi1ELi128ELi32ELi32ELi0EEviiiPT_S1_S1_ii(
	.param .u32 _Z9cuda_gemmIiLi128ELi1ELi1ELi128ELi32ELi32ELi0EEviiiPT_S1_S1_ii_param_0,
	.param .u32 _Z9cuda_gemmIiLi128ELi1ELi1ELi128ELi32ELi32ELi0EEviiiPT_S1_S1_ii_param_1,
	.param .u32 _Z9cuda_gemmIiLi128ELi1ELi1ELi128ELi32ELi32ELi0EEviiiPT_S1_S1_ii_param_2,
	.param .u64 .ptr .align 1 _Z9cuda_gemmIiLi128ELi1ELi1ELi128ELi32ELi32ELi0EEviiiPT_S1_S1_ii_param_3,
	.param .u64 .ptr .align 1 _Z9cuda_gemmIiLi128ELi1ELi1ELi128ELi32ELi32ELi0EEviiiPT_S1_S1_ii_param_4,
	.param .u64 .ptr .align 1 _Z9cuda_gemmIiLi128ELi1ELi1ELi128ELi32ELi32ELi0EEviiiPT_S1_S1_ii_param_5,
	.param .u32 _Z9cuda_gemmIiLi128ELi1ELi1ELi128ELi32ELi32ELi0EEviiiPT_S1_S1_ii_param_6,
	.param .u32 _Z9cuda_gemmIiLi128ELi1ELi1ELi128ELi32ELi32ELi0EEviiiPT_S1_S1_ii_param_7
)
.maxntid 128
{
	.reg .pred 	%p<243>;
	.reg .b32 	%r<1182>;
	.reg .b64 	%rd<30>;
	// demoted variable
	.shared .align 128 .b8 _ZZ9cuda_gemmIiLi128ELi1ELi1ELi128ELi32ELi32ELi0EEviiiPT_S1_S1_iiE11kron_fac_sh[4224];
	// demoted variable
	.shared .align 128 .b8 _ZZ9cuda_gemmIiLi128ELi1ELi1ELi128ELi32ELi32ELi0EEviiiPT_S1_S1_iiE3Ash[512];
	// demoted variable
	.shared .align 128 .b8 _ZZ9cuda_gemmIiLi128ELi1ELi1ELi128ELi32ELi32ELi0EEviiiPT_S1_S1_iiE3Csh[512];
	ld.param.u64 	%rd6, [_Z9cuda_gemmIiLi128ELi1ELi1ELi128ELi32ELi32ELi0EEviiiPT_S1_S1_ii_param_3];
	ld.param.u64 	%rd4, [_Z9cuda_gemmIiLi128ELi1ELi1ELi128ELi32ELi32ELi0EEviiiPT_S1_S1_ii_param_4];
	ld.param.u32 	%r338, [_Z9cuda_gemmIiLi128ELi1ELi1ELi128ELi32ELi32ELi0EEviiiPT_S1_S1_ii_param_6];
	ld.param.u32 	%r339, [_Z9cuda_gemmIiLi128ELi1ELi1ELi128ELi32ELi32ELi0EEviiiPT_S1_S1_ii_param_7];
	cvta.to.global.u64 	%rd1, %rd6;
	mov.u32 	%r1, %tid.x;
	mul.lo.s32 	%r2, %r339, %r338;
	setp.ge.u32 	%p1, %r1, %r2;
	@%p1 bra 	$L__BB44_3;
	mov.u32 	%r3, %ntid.x;
	cvta.to.global.u64 	%rd2, %rd4;
	mov.u32 	%r342, _ZZ9cuda_gemmIiLi128ELi1ELi1ELi128ELi32ELi32ELi0EEviiiPT_S1_S1_iiE11kron_fac_sh;
	mov.u32 	%r1062, %r1;
$L__BB44_2:
	ld.param.u32 	%r937, [_Z9cuda_gemmIiLi128ELi1ELi1ELi128ELi32ELi32ELi0EEviiiPT_S1_S1_ii_param_7];
	ld.param.u32 	%r934, [_Z9cuda_gemmIiLi128ELi1ELi1ELi128ELi32ELi32ELi0EEviiiPT_S1_S1_ii_param_6];
	mul.wide.u32 	%rd7, %r1062, 4;
	add.s64 	%rd8, %rd2, %rd7;
	ld.global.u32 	%r340, [%rd8];
	rem.u32 	%r341, %r1062, %r934;
	mad.lo.s32 	%r343, %r341, 132, %r342;
	div.u32 	%r344, %r1062, %r937;
	shl.b32 	%r345, %r344, 2;
	add.s32 	%r346, %r343, %r345;
	st.shared.u32 	[%r346], %r340;
	add.s32 	%r1062, %r1062, %r3;
	setp.lt.u32 	%p2, %r1062, %r2;
	@%p2 bra 	$L__BB44_2;
$L__BB44_3:
	ld.param.u32 	%r938, [_Z9cuda_gemmIiLi128ELi1ELi1ELi128ELi32ELi32ELi0EEviiiPT_S1_S1_ii_param_7];
	div.s32 	%r6, 128, %r938;
	div.u32 	%r1110, %r1, %r6;
	mul.lo.s32 	%r347, %r1110, %r6;
	sub.s32 	%r7, %r1, %r347;
	mov.u32 	%r9, %ntid.x;
	mov.u32 	%r10, %ctaid.y;
	mov.u32 	%r348, %nctaid.y;
	setp.ge.u32 	%p3, %r10, %r348;
	@%p3 bra 	$L__BB44_217;
	ld.param.u32 	%r939, [_Z9cuda_gemmIiLi128ELi1ELi1ELi128ELi32ELi32ELi0EEviiiPT_S1_S1_ii_param_7];
	ld.param.u32 	%r932, [_Z9cuda_gemmIiLi128ELi1ELi1ELi128ELi32ELi32ELi0EEviiiPT_S1_S1_ii_param_2];
	min.s32 	%r11, %r939, 32;
	mov.u32 	%r349, %ctaid.x;
	shl.b32 	%r12, %r349, 7;
	mul.lo.s32 	%r13, %r10, %r932;
	add.s32 	%r350, %r1, %r9;
	max.u32 	%r351, %r350, 128;
	setp.lt.u32 	%p4, %r350, 128;
	selp.u32 	%r352, 1, 0, %p4;
	add.s32 	%r353, %r350, %r352;
	sub.s32 	%r354, %r351, %r353;
	div.u32 	%r355, %r354, %r9;
	add.s32 	%r14, %r355, %r352;
	add.s32 	%r356, %r14, 1;
	and.b32  	%r15, %r356, 3;
	and.b32  	%r16, %r14, 3;
	setp.eq.s32 	%p5, %r16, 3;
	mov.u32 	%r1072, %r1;
	@%p5 bra 	$L__BB44_7;
	shl.b32 	%r357, %r1, 2;
	mov.u32 	%r358, _ZZ9cuda_gemmIiLi128ELi1ELi1ELi128ELi32ELi32ELi0EEviiiPT_S1_S1_iiE3Ash;
	add.s32 	%r1065, %r358, %r357;
	shl.b32 	%r18, %r9, 2;
	add.s32 	%r359, %r1, %r13;
	add.s32 	%r1064, %r359, %r12;
	neg.s32 	%r1063, %r15;
	mad.lo.s32 	%r1072, %r9, %r15, %r1;
$L__BB44_6:
	.pragma "nounroll";
	mul.wide.u32 	%rd9, %r1064, 4;
	add.s64 	%rd10, %rd1, %rd9;
	ld.global.u32 	%r360, [%rd10];
	st.shared.u32 	[%r1065], %r360;
	add.s32 	%r1065, %r1065, %r18;
	add.s32 	%r1064, %r1064, %r9;
	add.s32 	%r1063, %r1063, 1;
	setp.ne.s32 	%p6, %r1063, 0;
	@%p6 bra 	$L__BB44_6;
$L__BB44_7:
	setp.lt.u32 	%p7, %r14, 3;
	@%p7 bra 	$L__BB44_10;
	shl.b32 	%r29, %r9, 2;
	shl.b32 	%r361, %r1072, 2;
	mov.u32 	%r362, _ZZ9cuda_gemmIiLi128ELi1ELi1ELi128ELi32ELi32ELi0EEviiiPT_S1_S1_iiE3Ash;
	add.s32 	%r1071, %r362, %r361;
	shl.b32 	%r31, %r9, 4;
	shl.b32 	%r32, %r9, 3;
	mul.lo.s32 	%r33, %r9, 12;
	add.s32 	%r363, %r1072, %r13;
	add.s32 	%r1067, %r363, %r12;
	add.s32 	%r1070, %r1067, %r9;
	shl.b32 	%r364, %r9, 1;
	add.s32 	%r1069, %r1067, %r364;
	mad.lo.s32 	%r1068, %r9, 3, %r1067;
$L__BB44_9:
	mul.wide.u32 	%rd11, %r1067, 4;
	add.s64 	%rd12, %rd1, %rd11;
	ld.global.u32 	%r365, [%rd12];
	st.shared.u32 	[%r1071], %r365;
	mul.wide.u32 	%rd13, %r1070, 4;
	add.s64 	%rd14, %rd1, %rd13;
	ld.global.u32 	%r366, [%rd14];
	add.s32 	%r367, %r1071, %r29;
	st.shared.u32 	[%r367], %r366;
	mul.wide.u32 	%rd15, %r1069, 4;
	add.s64 	%rd16, %rd1, %rd15;
	ld.global.u32 	%r368, [%rd16];
	add.s32 	%r369, %r1071, %r32;
	st.shared.u32 	[%r369], %r368;
	mul.wide.u32 	%rd17, %r1068, 4;
	add.s64 	%rd18, %rd1, %rd17;
	ld.global.u32 	%r370, [%rd18];
	add.s32 	%r371, %r1071, %r33;
	st.shared.u32 	[%r371], %r370;
	add.s32 	%r1072, %r1072, %r29;
	add.s32 	%r1071, %r1071, %r31;
	add.s32 	%r1070, %r1070, %r29;
	add.s32 	%r1069, %r1069, %r29;
	add.s32 	%r1068, %r1068, %r29;
	add.s32 	%r1067, %r1067, %r29;
	setp.lt.u32 	%p8, %r1072, 128;
	@%p8 bra 	$L__BB44_9;
$L__BB44_10:
	setp.eq.s32 	%p9, %r16, 3;
	bar.sync 	0;
	mov.u32 	%r1077, %r1;
	@%p9 bra 	$L__BB44_13;
	shl.b32 	%r372, %r1, 2;
	mov.u32 	%r373, _ZZ9cuda_gemmIiLi128ELi1ELi1ELi128ELi32ELi32ELi0EEviiiPT_S1_S1_iiE3Csh;
	add.s32 	%r1074, %r373, %r372;
	shl.b32 	%r51, %r9, 2;
	neg.s32 	%r1073, %r15;
	mad.lo.s32 	%r1077, %r9, %r15, %r1;
$L__BB44_12:
	.pragma "nounroll";
	mov.b32 	%r374, 0;
	st.shared.u32 	[%r1074], %r374;
	add.s32 	%r1074, %r1074, %r51;
	add.s32 	%r1073, %r1073, 1;
	setp.ne.s32 	%p10, %r1073, 0;
	@%p10 bra 	$L__BB44_12;
$L__BB44_13:
	setp.lt.u32 	%p11, %r14, 3;
	@%p11 bra 	$L__BB44_16;
	shl.b32 	%r59, %r9, 2;
	shl.b32 	%r375, %r1077, 2;
	mov.u32 	%r376, _ZZ9cuda_gemmIiLi128ELi1ELi1ELi128ELi32ELi32ELi0EEviiiPT_S1_S1_iiE3Csh;
	add.s32 	%r1076, %r376, %r375;
	shl.b32 	%r61, %r9, 4;
	shl.b32 	%r62, %r9, 3;
	mul.lo.s32 	%r63, %r9, 12;
$L__BB44_15:
	mov.b32 	%r377, 0;
	st.shared.u32 	[%r1076], %r377;
	add.s32 	%r378, %r1076, %r59;
	st.shared.u32 	[%r378], %r377;
	add.s32 	%r379, %r1076, %r62;
	st.shared.u32 	[%r379], %r377;
	add.s32 	%r380, %r1076, %r63;
	st.shared.u32 	[%r380], %r377;
	add.s32 	%r1077, %r1077, %r59;
	add.s32 	%r1076, %r1076, %r61;
	setp.lt.u32 	%p12, %r1077, 128;
	@%p12 bra 	$L__BB44_15;
$L__BB44_16:
	setp.gt.s32 	%p13, %r6, 0;
	@%p13 bra 	$L__BB44_17;
	bra.uni 	$L__BB44_211;
$L__BB44_17:
	ld.param.u32 	%r940, [_Z9cuda_gemmIiLi128ELi1ELi1ELi128ELi32ELi32ELi0EEviiiPT_S1_S1_ii_param_7];
	and.b32  	%r382, %r1, 31;
	rem.s32 	%r68, %r382, %r11;
	mad.lo.s32 	%r69, %r7, %r940, %r68;
	setp.lt.s32 	%p14, %r940, 1;
	@%p14 bra 	$L__BB44_19;
	shl.b32 	%r383, %r69, 2;
	mov.u32 	%r384, _ZZ9cuda_gemmIiLi128ELi1ELi1ELi128ELi32ELi32ELi0EEviiiPT_S1_S1_iiE3Ash;
	add.s32 	%r385, %r384, %r383;
	ld.shared.u32 	%r1078, [%r385];
$L__BB44_19:
	ld.param.u32 	%r941, [_Z9cuda_gemmIiLi128ELi1ELi1ELi128ELi32ELi32ELi0EEviiiPT_S1_S1_ii_param_7];
	setp.lt.s32 	%p15, %r941, 2;
	@%p15 bra 	$L__BB44_21;
	add.s32 	%r387, %r68, 1;
	setp.lt.s32 	%p16, %r387, %r11;
	selp.b32 	%r388, 0, %r11, %p16;
	sub.s32 	%r389, %r69, %r388;
	shl.b32 	%r390, %r389, 2;
	mov.u32 	%r391, _ZZ9cuda_gemmIiLi128ELi1ELi1ELi128ELi32ELi32ELi0EEviiiPT_S1_S1_iiE3Ash;
	add.s32 	%r392, %r391, %r390;
	ld.shared.u32 	%r1079, [%r392+4];
$L__BB44_21:
	ld.param.u32 	%r942, [_Z9cuda_gemmIiLi128ELi1ELi1ELi128ELi32ELi32ELi0EEviiiPT_S1_S1_ii_param_7];
	setp.lt.s32 	%p17, %r942, 3;
	@%p17 bra 	$L__BB44_23;
	add.s32 	%r394, %r68, 2;
	setp.lt.s32 	%p18, %r394, %r11;
	selp.b32 	%r395, 0, %r11, %p18;
	sub.s32 	%r396, %r69, %r395;
	shl.b32 	%r397, %r396, 2;
	mov.u32 	%r398, _ZZ9cuda_gemmIiLi128ELi1ELi1ELi128ELi32ELi32ELi0EEviiiPT_S1_S1_iiE3Ash;
	add.s32 	%r399, %r398, %r397;
	ld.shared.u32 	%r1080, [%r399+8];
$L__BB44_23:
	ld.param.u32 	%r943, [_Z9cuda_gemmIiLi128ELi1ELi1ELi128ELi32ELi32ELi0EEviiiPT_S1_S1_ii_param_7];
	setp.lt.s32 	%p19, %r943, 4;
	@%p19 bra 	$L__BB44_25;
	add.s32 	%r401, %r68, 3;
	setp.lt.s32 	%p20, %r401, %r11;
	selp.b32 	%r402, 0, %r11, %p20;
	sub.s32 	%r403, %r69, %r402;
	shl.b32 	%r404, %r403, 2;
	mov.u32 	%r405, _ZZ9cuda_gemmIiLi128ELi1ELi1ELi128ELi32ELi32ELi0EEviiiPT_S1_S1_iiE3Ash;
	add.s32 	%r406, %r405, %r404;
	ld.shared.u32 	%r1081, [%r406+12];
$L__BB44_25:
	ld.param.u32 	%r944, [_Z9cuda_gemmIiLi128ELi1ELi1ELi128ELi32ELi32ELi0EEviiiPT_S1_S1_ii_param_7];
	setp.lt.s32 	%p21, %r944, 5;
	@%p21 bra 	$L__BB44_27;
	add.s32 	%r408, %r68, 4;
	setp.lt.s32 	%p22, %r408, %r11;
	selp.b32 	%r409, 0, %r11, %p22;
	sub.s32 	%r410, %r69, %r409;
	shl.b32 	%r411, %r410, 2;
	mov.u32 	%r412, _ZZ9cuda_gemmIiLi128ELi1ELi1ELi128ELi32ELi32ELi0EEviiiPT_S1_S1_iiE3Ash;
	add.s32 	%r413, %r412, %r411;
	ld.shared.u32 	%r1082, [%r413+16];
$L__BB44_27:
	ld.param.u32 	%r945, [_Z9cuda_gemmIiLi128ELi1ELi1ELi128ELi32ELi32ELi0EEviiiPT_S1_S1_ii_param_7];
	setp.lt.s32 	%p23, %r945, 6;
	@%p23 bra 	$L__BB44_29;
	add.s32 	%r415, %r68, 5;
	setp.lt.s32 	%p24, %r415, %r11;
	selp.b32 	%r416, 0, %r11, %p24;
	sub.s32 	%r417, %r69, %r416;
	shl.b32 	%r418, %r417, 2;
	mov.u32 	%r419, _ZZ9cuda_gemmIiLi128ELi1ELi1ELi128ELi32ELi32ELi0EEviiiPT_S1_S1_iiE3Ash;
	add.s32 	%r420, %r419, %r418;
	ld.shared.u32 	%r1083, [%r420+20];
$L__BB44_29:
	ld.param.u32 	%r946, [_Z9cuda_gemmIiLi128ELi1ELi1ELi128ELi32ELi32ELi0EEviiiPT_S1_S1_ii_param_7];
	setp.lt.s32 	%p25, %r946, 7;
	@%p25 bra 	$L__BB44_31;
	add.s32 	%r422, %r68, 6;
	setp.lt.s32 	%p26, %r422, %r11;
	selp.b32 	%r423, 0, %r11, %p26;
	sub.s32 	%r424, %r69, %r423;
	shl.b32 	%r425, %r424, 2;
	mov.u32 	%r426, _ZZ9cuda_gemmIiLi128ELi1ELi1ELi128ELi32ELi32ELi0EEviiiPT_S1_S1_iiE3Ash;
	add.s32 	%r427, %r426, %r425;
	ld.shared.u32 	%r1084, [%r427+24];
$L__BB44_31:
	ld.param.u32 	%r947, [_Z9cuda_gemmIiLi128ELi1ELi1ELi128ELi32ELi32ELi0EEviiiPT_S1_S1_ii_param_7];
	setp.lt.s32 	%p27, %r947, 8;
	@%p27 bra 	$L__BB44_33;
	add.s32 	%r429, %r68, 7;
	setp.lt.s32 	%p28, %r429, %r11;
	selp.b32 	%r430, 0, %r11, %p28;
	sub.s32 	%r431, %r69, %r430;
	shl.b32 	%r432, %r431, 2;
	mov.u32 	%r433, _ZZ9cuda_gemmIiLi128ELi1ELi1ELi128ELi32ELi32ELi0EEviiiPT_S1_S1_iiE3Ash;
	add.s32 	%r434, %r433, %r432;
	ld.shared.u32 	%r1085, [%r434+28];
$L__BB44_33:
	ld.param.u32 	%r948, [_Z9cuda_gemmIiLi128ELi1ELi1ELi128ELi32ELi32ELi0EEviiiPT_S1_S1_ii_param_7];
	setp.lt.s32 	%p29, %r948, 9;
	@%p29 bra 	$L__BB44_35;
	add.s32 	%r436, %r68, 8;
	setp.lt.s32 	%p30, %r436, %r11;
	selp.b32 	%r437, 0, %r11, %p30;
	sub.s32 	%r438, %r69, %r437;
	shl.b32 	%r439, %r438, 2;
	mov.u32 	%r440, _ZZ9cuda_gemmIiLi128ELi1ELi1ELi128ELi32ELi32ELi0EEviiiPT_S1_S1_iiE3Ash;
	add.s32 	%r441, %r440, %r439;
	ld.shared.u32 	%r1086, [%r441+32];
$L__BB44_35:
	ld.param.u32 	%r949, [_Z9cuda_gemmIiLi128ELi1ELi1ELi128ELi32ELi32ELi0EEviiiPT_S1_S1_ii_param_7];
	setp.lt.s32 	%p31, %r949, 10;
	@%p31 bra 	$L__BB44_37;
	add.s32 	%r443, %r68, 9;
	setp.lt.s32 	%p32, %r443, %r11;
	selp.b32 	%r444, 0, %r11, %p32;
	sub.s32 	%r445, %r69, %r444;
	shl.b32 	%r446, %r445, 2;
	mov.u32 	%r447, _ZZ9cuda_gemmIiLi128ELi1ELi1ELi128ELi32ELi32ELi0EEviiiPT_S1_S1_iiE3Ash;
	add.s32 	%r448, %r447, %r446;
	ld.shared.u32 	%r1087, [%r448+36];
$L__BB44_37:
	ld.param.u32 	%r950, [_Z9cuda_gemmIiLi128ELi1ELi1ELi128ELi32ELi32ELi0EEviiiPT_S1_S1_ii_param_7];
	setp.lt.s32 	%p33, %r950, 11;
	@%p33 bra 	$L__BB44_39;
	add.s32 	%r450, %r68, 10;
	setp.lt.s32 	%p34, %r450, %r11;
	selp.b32 	%r451, 0, %r11, %p34;
	sub.s32 	%r452, %r69, %r451;
	shl.b32 	%r453, %r452, 2;
	mov.u32 	%r454, _ZZ9cuda_gemmIiLi128ELi1ELi1ELi128ELi32ELi32ELi0EEviiiPT_S1_S1_iiE3Ash;
	add.s32 	%r455, %r454, %r453;
	ld.shared.u32 	%r1088, [%r455+40];
$L__BB44_39:
	ld.param.u32 	%r951, [_Z9cuda_gemmIiLi128ELi1ELi1ELi128ELi32ELi32ELi0EEviiiPT_S1_S1_ii_param_7];
	setp.lt.s32 	%p35, %r951, 12;
	@%p35 bra 	$L__BB44_41;
	add.s32 	%r457, %r68, 11;
	setp.lt.s32 	%p36, %r457, %r11;
	selp.b32 	%r458, 0, %r11, %p36;
	sub.s32 	%r459, %r69, %r458;
	shl.b32 	%r460, %r459, 2;
	mov.u32 	%r461, _ZZ9cuda_gemmIiLi128ELi1ELi1ELi128ELi32ELi32ELi0EEviiiPT_S1_S1_iiE3Ash;
	add.s32 	%r462, %r461, %r460;
	ld.shared.u32 	%r1089, [%r462+44];
$L__BB44_41:
	ld.param.u32 	%r952, [_Z9cuda_gemmIiLi128ELi1ELi1ELi128ELi32ELi32ELi0EEviiiPT_S1_S1_ii_param_7];
	setp.lt.s32 	%p37, %r952, 13;
	@%p37 bra 	$L__BB44_43;
	add.s32 	%r464, %r68, 12;
	setp.lt.s32 	%p38, %r464, %r11;
	selp.b32 	%r465, 0, %r11, %p38;
	sub.s32 	%r466, %r69, %r465;
	shl.b32 	%r467, %r466, 2;
	mov.u32 	%r468, _ZZ9cuda_gemmIiLi128ELi1ELi1ELi128ELi32ELi32ELi0EEviiiPT_S1_S1_iiE3Ash;
	add.s32 	%r469, %r468, %r467;
	ld.shared.u32 	%r1090, [%r469+48];
$L__BB44_43:
	ld.param.u32 	%r953, [_Z9cuda_gemmIiLi128ELi1ELi1ELi128ELi32ELi32ELi0EEviiiPT_S1_S1_ii_param_7];
	setp.lt.s32 	%p39, %r953, 14;
	@%p39 bra 	$L__BB44_45;
	add.s32 	%r471, %r68, 13;
	setp.lt.s32 	%p40, %r471, %r11;
	selp.b32 	%r472, 0, %r11, %p40;
	sub.s32 	%r473, %r69, %r472;
	shl.b32 	%r474, %r473, 2;
	mov.u32 	%r475, _ZZ9cuda_gemmIiLi128ELi1ELi1ELi128ELi32ELi32ELi0EEviiiPT_S1_S1_iiE3Ash;
	add.s32 	%r476, %r475, %r474;
	ld.shared.u32 	%r1091, [%r476+52];
$L__BB44_45:
	ld.param.u32 	%r954, [_Z9cuda_gemmIiLi128ELi1ELi1ELi128ELi32ELi32ELi0EEviiiPT_S1_S1_ii_param_7];
	setp.lt.s32 	%p41, %r954, 15;
	@%p41 bra 	$L__BB44_47;
	add.s32 	%r478, %r68, 14;
	setp.lt.s32 	%p42, %r478, %r11;
	selp.b32 	%r479, 0, %r11, %p42;
	sub.s32 	%r480, %r69, %r479;
	shl.b32 	%r481, %r480, 2;
	mov.u32 	%r482, _ZZ9cuda_gemmIiLi128ELi1ELi1ELi128ELi32ELi32ELi0EEviiiPT_S1_S1_iiE3Ash;
	add.s32 	%r483, %r482, %r481;
	ld.shared.u32 	%r1092, [%r483+56];
$L__BB44_47:
	ld.param.u32 	%r955, [_Z9cuda_gemmIiLi128ELi1ELi1ELi128ELi32ELi32ELi0EEviiiPT_S1_S1_ii_param_7];
	setp.lt.s32 	%p43, %r955, 16;
	@%p43 bra 	$L__BB44_49;
	add.s32 	%r485, %r68, 15;
	setp.lt.s32 	%p44, %r485, %r11;
	selp.b32 	%r486, 0, %r11, %p44;
	sub.s32 	%r487, %r69, %r486;
	shl.b32 	%r488, %r487, 2;
	mov.u32 	%r489, _ZZ9cuda_gemmIiLi128ELi1ELi1ELi128ELi32ELi32ELi0EEviiiPT_S1_S1_iiE3Ash;
	add.s32 	%r490, %r489, %r488;
	ld.shared.u32 	%r1093, [%r490+60];
$L__BB44_49:
	ld.param.u32 	%r956, [_Z9cuda_gemmIiLi128ELi1ELi1ELi128ELi32ELi32ELi0EEviiiPT_S1_S1_ii_param_7];
	setp.lt.s32 	%p45, %r956, 17;
	@%p45 bra 	$L__BB44_51;
	add.s32 	%r492, %r68, 16;
	setp.lt.s32 	%p46, %r492, %r11;
	selp.b32 	%r493, 0, %r11, %p46;
	sub.s32 	%r494, %r69, %r493;
	shl.b32 	%r495, %r494, 2;
	mov.u32 	%r496, _ZZ9cuda_gemmIiLi128ELi1ELi1ELi128ELi32ELi32ELi0EEviiiPT_S1_S1_iiE3Ash;
	add.s32 	%r497, %r496, %r495;
	ld.shared.u32 	%r1094, [%r497+64];
$L__BB44_51:
	ld.param.u32 	%r957, [_Z9cuda_gemmIiLi128ELi1ELi1ELi128ELi32ELi32ELi0EEviiiPT_S1_S1_ii_param_7];
	setp.lt.s32 	%p47, %r957, 18;
	@%p47 bra 	$L__BB44_53;
	add.s32 	%r499, %r68, 17;
	setp.lt.s32 	%p48, %r499, %r11;
	selp.b32 	%r500, 0, %r11, %p48;
	sub.s32 	%r501, %r69, %r500;
	shl.b32 	%r502, %r501, 2;
	mov.u32 	%r503, _ZZ9cuda_gemmIiLi128ELi1ELi1ELi128ELi32ELi32ELi0EEviiiPT_S1_S1_iiE3Ash;
	add.s32 	%r504, %r503, %r502;
	ld.shared.u32 	%r1095, [%r504+68];
$L__BB44_53:
	ld.param.u32 	%r958, [_Z9cuda_gemmIiLi128ELi1ELi1ELi128ELi32ELi32ELi0EEviiiPT_S1_S1_ii_param_7];
	setp.lt.s32 	%p49, %r958, 19;
	@%p49 bra 	$L__BB44_55;
	add.s32 	%r506, %r68, 18;
	setp.lt.s32 	%p50, %r506, %r11;
	selp.b32 	%r507, 0, %r11, %p50;
	sub.s32 	%r508, %r69, %r507;
	shl.b32 	%r509, %r508, 2;
	mov.u32 	%r510, _ZZ9cuda_gemmIiLi128ELi1ELi1ELi128ELi32ELi32ELi0EEviiiPT_S1_S1_iiE3Ash;
	add.s32 	%r511, %r510, %r509;
	ld.shared.u32 	%r1096, [%r511+72];
$L__BB44_55:
	ld.param.u32 	%r959, [_Z9cuda_gemmIiLi128ELi1ELi1ELi128ELi32ELi32ELi0EEviiiPT_S1_S1_ii_param_7];
	setp.lt.s32 	%p51, %r959, 20;
	@%p51 bra 	$L__BB44_57;
	add.s32 	%r513, %r68, 19;
	setp.lt.s32 	%p52, %r513, %r11;
	selp.b32 	%r514, 0, %r11, %p52;
	sub.s32 	%r515, %r69, %r514;
	shl.b32 	%r516, %r515, 2;
	mov.u32 	%r517, _ZZ9cuda_gemmIiLi128ELi1ELi1ELi128ELi32ELi32ELi0EEviiiPT_S1_S1_iiE3Ash;
	add.s32 	%r518, %r517, %r516;
	ld.shared.u32 	%r1097, [%r518+76];
$L__BB44_57:
	ld.param.u32 	%r960, [_Z9cuda_gemmIiLi128ELi1ELi1ELi128ELi32ELi32ELi0EEviiiPT_S1_S1_ii_param_7];
	setp.lt.s32 	%p53, %r960, 21;
	@%p53 bra 	$L__BB44_59;
	add.s32 	%r520, %r68, 20;
	setp.lt.s32 	%p54, %r520, %r11;
	selp.b32 	%r521, 0, %r11, %p54;
	sub.s32 	%r522, %r69, %r521;
	shl.b32 	%r523, %r522, 2;
	mov.u32 	%r524, _ZZ9cuda_gemmIiLi128ELi1ELi1ELi128ELi32ELi32ELi0EEviiiPT_S1_S1_iiE3Ash;
	add.s32 	%r525, %r524, %r523;
	ld.shared.u32 	%r1098, [%r525+80];
$L__BB44_59:
	ld.param.u32 	%r961, [_Z9cuda_gemmIiLi128ELi1ELi1ELi128ELi32ELi32ELi0EEviiiPT_S1_S1_ii_param_7];
	setp.lt.s32 	%p55, %r961, 22;
	@%p55 bra 	$L__BB44_61;
	add.s32 	%r527, %r68, 21;
	setp.lt.s32 	%p56, %r527, %r11;
	selp.b32 	%r528, 0, %r11, %p56;
	sub.s32 	%r529, %r69, %r528;
	shl.b32 	%r530, %r529, 2;
	mov.u32 	%r531, _ZZ9cuda_gemmIiLi128ELi1ELi1ELi128ELi32ELi32ELi0EEviiiPT_S1_S1_iiE3Ash;
	add.s32 	%r532, %r531, %r530;
	ld.shared.u32 	%r1099, [%r532+84];
$L__BB44_61:
	ld.param.u32 	%r962, [_Z9cuda_gemmIiLi128ELi1ELi1ELi128ELi32ELi32ELi0EEviiiPT_S1_S1_ii_param_7];
	setp.lt.s32 	%p57, %r962, 23;
	@%p57 bra 	$L__BB44_63;
	add.s32 	%r534, %r68, 22;
	setp.lt.s32 	%p58, %r534, %r11;
	selp.b32 	%r535, 0, %r11, %p58;
	sub.s32 	%r536, %r69, %r535;
	shl.b32 	%r537, %r536, 2;
	mov.u32 	%r538, _ZZ9cuda_gemmIiLi128ELi1ELi1ELi128ELi32ELi32ELi0EEviiiPT_S1_S1_iiE3Ash;
	add.s32 	%r539, %r538, %r537;
	ld.shared.u32 	%r1100, [%r539+88];
$L__BB44_63:
	ld.param.u32 	%r963, [_Z9cuda_gemmIiLi128ELi1ELi1ELi128ELi32ELi32ELi0EEviiiPT_S1_S1_ii_param_7];
	setp.lt.s32 	%p59, %r963, 24;
	@%p59 bra 	$L__BB44_65;
	add.s32 	%r541, %r68, 23;
	setp.lt.s32 	%p60, %r541, %r11;
	selp.b32 	%r542, 0, %r11, %p60;
	sub.s32 	%r543, %r69, %r542;
	shl.b32 	%r544, %r543, 2;
	mov.u32 	%r545, _ZZ9cuda_gemmIiLi128ELi1ELi1ELi128ELi32ELi32ELi0EEviiiPT_S1_S1_iiE3Ash;
	add.s32 	%r546, %r545, %r544;
	ld.shared.u32 	%r1101, [%r546+92];
$L__BB44_65:
	ld.param.u32 	%r964, [_Z9cuda_gemmIiLi128ELi1ELi1ELi128ELi32ELi32ELi0EEviiiPT_S1_S1_ii_param_7];
	setp.lt.s32 	%p61, %r964, 25;
	@%p61 bra 	$L__BB44_67;
	add.s32 	%r548, %r68, 24;
	setp.lt.s32 	%p62, %r548, %r11;
	selp.b32 	%r549, 0, %r11, %p62;
	sub.s32 	%r550, %r69, %r549;
	shl.b32 	%r551, %r550, 2;
	mov.u32 	%r552, _ZZ9cuda_gemmIiLi128ELi1ELi1ELi128ELi32ELi32ELi0EEviiiPT_S1_S1_iiE3Ash;
	add.s32 	%r553, %r552, %r551;
	ld.shared.u32 	%r1102, [%r553+96];
$L__BB44_67:
	ld.param.u32 	%r965, [_Z9cuda_gemmIiLi128ELi1ELi1ELi128ELi32ELi32ELi0EEviiiPT_S1_S1_ii_param_7];
	setp.lt.s32 	%p63, %r965, 26;
	@%p63 bra 	$L__BB44_69;
	add.s32 	%r555, %r68, 25;
	setp.lt.s32 	%p64, %r555, %r11;
	selp.b32 	%r556, 0, %r11, %p64;
	sub.s32 	%r557, %r69, %r556;
	shl.b32 	%r558, %r557, 2;
	mov.u32 	%r559, _ZZ9cuda_gemmIiLi128ELi1ELi1ELi128ELi32ELi32ELi0EEviiiPT_S1_S1_iiE3Ash;
	add.s32 	%r560, %r559, %r558;
	ld.shared.u32 	%r1103, [%r560+100];
$L__BB44_69:
	ld.param.u32 	%r966, [_Z9cuda_gemmIiLi128ELi1ELi1ELi128ELi32ELi32ELi0EEviiiPT_S1_S1_ii_param_7];
	setp.lt.s32 	%p65, %r966, 27;
	@%p65 bra 	$L__BB44_71;
	add.s32 	%r562, %r68, 26;
	setp.lt.s32 	%p66, %r562, %r11;
	selp.b32 	%r563, 0, %r11, %p66;
	sub.s32 	%r564, %r69, %r563;
	shl.b32 	%r565, %r564, 2;
	mov.u32 	%r566, _ZZ9cuda_gemmIiLi128ELi1ELi1ELi128ELi32ELi32ELi0EEviiiPT_S1_S1_iiE3Ash;
	add.s32 	%r567, %r566, %r565;
	ld.shared.u32 	%r1104, [%r567+104];
$L__BB44_71:
	ld.param.u32 	%r967, [_Z9cuda_gemmIiLi128ELi1ELi1ELi128ELi32ELi32ELi0EEviiiPT_S1_S1_ii_param_7];
	setp.lt.s32 	%p67, %r967, 28;
	@%p67 bra 	$L__BB44_73;
	add.s32 	%r569, %r68, 27;
	setp.lt.s32 	%p68, %r569, %r11;
	selp.b32 	%r570, 0, %r11, %p68;
	sub.s32 	%r571, %r69, %r570;
	shl.b32 	%r572, %r571, 2;
	mov.u32 	%r573, _ZZ9cuda_gemmIiLi128ELi1ELi1ELi128ELi32ELi32ELi0EEviiiPT_S1_S1_iiE3Ash;
	add.s32 	%r574, %r573, %r572;
	ld.shared.u32 	%r1105, [%r574+108];
$L__BB44_73:
	ld.param.u32 	%r968, [_Z9cuda_gemmIiLi128ELi1ELi1ELi128ELi32ELi32ELi0EEviiiPT_S1_S1_ii_param_7];
	setp.lt.s32 	%p69, %r968, 29;
	@%p69 bra 	$L__BB44_75;
	add.s32 	%r576, %r68, 28;
	setp.lt.s32 	%p70, %r576, %r11;
	selp.b32 	%r577, 0, %r11, %p70;
	sub.s32 	%r578, %r69, %r577;
	shl.b32 	%r579, %r578, 2;
	mov.u32 	%r580, _ZZ9cuda_gemmIiLi128ELi1ELi1ELi128ELi32ELi32ELi0EEviiiPT_S1_S1_iiE3Ash;
	add.s32 	%r581, %r580, %r579;
	ld.shared.u32 	%r1106, [%r581+112];
$L__BB44_75:
	ld.param.u32 	%r969, [_Z9cuda_gemmIiLi128ELi1ELi1ELi128ELi32ELi32ELi0EEviiiPT_S1_S1_ii_param_7];
	setp.lt.s32 	%p71, %r969, 30;
	@%p71 bra 	$L__BB44_77;
	add.s32 	%r583, %r68, 29;
	setp.lt.s32 	%p72, %r583, %r11;
	selp.b32 	%r584, 0, %r11, %p72;
	sub.s32 	%r585, %r69, %r584;
	shl.b32 	%r586, %r585, 2;
	mov.u32 	%r587, _ZZ9cuda_gemmIiLi128ELi1ELi1ELi128ELi32ELi32ELi0EEviiiPT_S1_S1_iiE3Ash;
	add.s32 	%r588, %r587, %r586;
	ld.shared.u32 	%r1107, [%r588+116];
$L__BB44_77:
	ld.param.u32 	%r970, [_Z9cuda_gemmIiLi128ELi1ELi1ELi128ELi32ELi32ELi0EEviiiPT_S1_S1_ii_param_7];
	setp.lt.s32 	%p73, %r970, 31;
	@%p73 bra 	$L__BB44_79;
	add.s32 	%r590, %r68, 30;
	setp.lt.s32 	%p74, %r590, %r11;
	selp.b32 	%r591, 0, %r11, %p74;
	sub.s32 	%r592, %r69, %r591;
	shl.b32 	%r593, %r592, 2;
	mov.u32 	%r594, _ZZ9cuda_gemmIiLi128ELi1ELi1ELi128ELi32ELi32ELi0EEviiiPT_S1_S1_iiE3Ash;
	add.s32 	%r595, %r594, %r593;
	ld.shared.u32 	%r1108, [%r595+120];
$L__BB44_79:
	ld.param.u32 	%r971, [_Z9cuda_gemmIiLi128ELi1ELi1ELi128ELi32ELi32ELi0EEviiiPT_S1_S1_ii_param_7];
	setp.lt.s32 	%p75, %r971, 32;
	@%p75 bra 	$L__BB44_81;
	add.s32 	%r597, %r68, 31;
	setp.lt.s32 	%p76, %r597, %r11;
	selp.b32 	%r598, 0, %r11, %p76;
	sub.s32 	%r599, %r69, %r598;
	shl.b32 	%r600, %r599, 2;
	mov.u32 	%r601, _ZZ9cuda_gemmIiLi128ELi1ELi1ELi128ELi32ELi32ELi0EEviiiPT_S1_S1_iiE3Ash;
	add.s32 	%r602, %r601, %r600;
	ld.shared.u32 	%r1109, [%r602+124];
$L__BB44_81:
	ld.param.u32 	%r935, [_Z9cuda_gemmIiLi128ELi1ELi1ELi128ELi32ELi32ELi0EEviiiPT_S1_S1_ii_param_6];
	setp.ge.s32 	%p77, %r1110, %r935;
	@%p77 bra 	$L__BB44_211;
	ld.param.u32 	%r972, [_Z9cuda_gemmIiLi128ELi1ELi1ELi128ELi32ELi32ELi0EEviiiPT_S1_S1_ii_param_7];
	add.s32 	%r603, %r68, 1;
	setp.lt.s32 	%p78, %r603, %r11;
	selp.b32 	%r604, 0, %r11, %p78;
	sub.s32 	%r134, %r68, %r604;
	add.s32 	%r605, %r68, 2;
	setp.lt.s32 	%p79, %r605, %r11;
	selp.b32 	%r606, 0, %r11, %p79;
	sub.s32 	%r135, %r68, %r606;
	add.s32 	%r607, %r68, 3;
	setp.lt.s32 	%p80, %r607, %r11;
	selp.b32 	%r608, 0, %r11, %p80;
	sub.s32 	%r136, %r68, %r608;
	add.s32 	%r609, %r68, 4;
	setp.lt.s32 	%p81, %r609, %r11;
	selp.b32 	%r610, 0, %r11, %p81;
	sub.s32 	%r137, %r68, %r610;
	add.s32 	%r611, %r68, 5;
	setp.lt.s32 	%p82, %r611, %r11;
	selp.b32 	%r612, 0, %r11, %p82;
	sub.s32 	%r138, %r68, %r612;
	add.s32 	%r613, %r68, 6;
	setp.lt.s32 	%p83, %r613, %r11;
	selp.b32 	%r614, 0, %r11, %p83;
	sub.s32 	%r139, %r68, %r614;
	add.s32 	%r615, %r68, 7;
	setp.lt.s32 	%p84, %r615, %r11;
	selp.b32 	%r616, 0, %r11, %p84;
	sub.s32 	%r140, %r68, %r616;
	add.s32 	%r617, %r68, 8;
	setp.lt.s32 	%p85, %r617, %r11;
	selp.b32 	%r618, 0, %r11, %p85;
	sub.s32 	%r141, %r68, %r618;
	add.s32 	%r619, %r68, 9;
	setp.lt.s32 	%p86, %r619, %r11;
	selp.b32 	%r620, 0, %r11, %p86;
	sub.s32 	%r142, %r68, %r620;
	add.s32 	%r621, %r68, 10;
	setp.lt.s32 	%p87, %r621, %r11;
	selp.b32 	%r622, 0, %r11, %p87;
	sub.s32 	%r143, %r68, %r622;
	add.s32 	%r623, %r68, 11;
	setp.lt.s32 	%p88, %r623, %r11;
	selp.b32 	%r624, 0, %r11, %p88;
	sub.s32 	%r144, %r68, %r624;
	add.s32 	%r625, %r68, 12;
	setp.lt.s32 	%p89, %r625, %r11;
	selp.b32 	%r626, 0, %r11, %p89;
	sub.s32 	%r145, %r68, %r626;
	add.s32 	%r627, %r68, 13;
	setp.lt.s32 	%p90, %r627, %r11;
	selp.b32 	%r628, 0, %r11, %p90;
	sub.s32 	%r146, %r68, %r628;
	add.s32 	%r629, %r68, 14;
	setp.lt.s32 	%p91, %r629, %r11;
	selp.b32 	%r630, 0, %r11, %p91;
	sub.s32 	%r147, %r68, %r630;
	add.s32 	%r631, %r68, 15;
	setp.lt.s32 	%p92, %r631, %r11;
	selp.b32 	%r632, 0, %r11, %p92;
	sub.s32 	%r148, %r68, %r632;
	add.s32 	%r633, %r68, 16;
	setp.lt.s32 	%p93, %r633, %r11;
	selp.b32 	%r634, 0, %r11, %p93;
	sub.s32 	%r149, %r68, %r634;
	add.s32 	%r635, %r68, 17;
	setp.lt.s32 	%p94, %r635, %r11;
	selp.b32 	%r636, 0, %r11, %p94;
	sub.s32 	%r150, %r68, %r636;
	add.s32 	%r637, %r68, 18;
	setp.lt.s32 	%p95, %r637, %r11;
	selp.b32 	%r638, 0, %r11, %p95;
	sub.s32 	%r151, %r68, %r638;
	add.s32 	%r639, %r68, 19;
	setp.lt.s32 	%p96, %r639, %r11;
	selp.b32 	%r640, 0, %r11, %p96;
	sub.s32 	%r152, %r68, %r640;
	add.s32 	%r641, %r68, 20;
	setp.lt.s32 	%p97, %r641, %r11;
	selp.b32 	%r642, 0, %r11, %p97;
	sub.s32 	%r153, %r68, %r642;
	add.s32 	%r643, %r68, 21;
	setp.lt.s32 	%p98, %r643, %r11;
	selp.b32 	%r644, 0, %r11, %p98;
	sub.s32 	%r154, %r68, %r644;
	add.s32 	%r645, %r68, 22;
	setp.lt.s32 	%p99, %r645, %r11;
	selp.b32 	%r646, 0, %r11, %p99;
	sub.s32 	%r155, %r68, %r646;
	add.s32 	%r647, %r68, 23;
	setp.lt.s32 	%p100, %r647, %r11;
	selp.b32 	%r648, 0, %r11, %p100;
	sub.s32 	%r156, %r68, %r648;
	add.s32 	%r649, %r68, 24;
	setp.lt.s32 	%p101, %r649, %r11;
	selp.b32 	%r650, 0, %r11, %p101;
	sub.s32 	%r157, %r68, %r650;
	add.s32 	%r651, %r68, 25;
	setp.lt.s32 	%p102, %r651, %r11;
	selp.b32 	%r652, 0, %r11, %p102;
	sub.s32 	%r158, %r68, %r652;
	add.s32 	%r653, %r68, 26;
	setp.lt.s32 	%p103, %r653, %r11;
	selp.b32 	%r654, 0, %r11, %p103;
	sub.s32 	%r159, %r68, %r654;
	add.s32 	%r655, %r68, 27;
	setp.lt.s32 	%p104, %r655, %r11;
	selp.b32 	%r656, 0, %r11, %p104;
	sub.s32 	%r160, %r68, %r656;
	add.s32 	%r657, %r68, 28;
	setp.lt.s32 	%p105, %r657, %r11;
	selp.b32 	%r658, 0, %r11, %p105;
	sub.s32 	%r161, %r68, %r658;
	add.s32 	%r659, %r68, 29;
	setp.lt.s32 	%p106, %r659, %r11;
	selp.b32 	%r660, 0, %r11, %p106;
	sub.s32 	%r162, %r68, %r660;
	add.s32 	%r661, %r68, 30;
	setp.lt.s32 	%p107, %r661, %r11;
	selp.b32 	%r662, 0, %r11, %p107;
	sub.s32 	%r163, %r68, %r662;
	add.s32 	%r663, %r68, 31;
	setp.lt.s32 	%p108, %r663, %r11;
	selp.b32 	%r664, 0, %r11, %p108;
	sub.s32 	%r164, %r68, %r664;
	setp.lt.s32 	%p109, %r605, %r972;
	selp.b32 	%r665, 0, %r972, %p109;
	sub.s32 	%r165, %r605, %r665;
	setp.lt.s32 	%p110, %r607, %r972;
	selp.b32 	%r666, 0, %r972, %p110;
	sub.s32 	%r166, %r607, %r666;
	setp.lt.s32 	%p111, %r611, %r972;
	selp.b32 	%r667, 0, %r972, %p111;
	sub.s32 	%r167, %r611, %r667;
	setp.lt.s32 	%p112, %r637, %r972;
	selp.b32 	%r668, 0, %r972, %p112;
	sub.s32 	%r168, %r637, %r668;
	setp.lt.s32 	%p113, %r641, %r972;
	selp.b32 	%r669, 0, %r972, %p113;
	sub.s32 	%r169, %r641, %r669;
	setp.lt.s32 	%p114, %r647, %r972;
	selp.b32 	%r670, 0, %r972, %p114;
	sub.s32 	%r170, %r647, %r670;
	setp.lt.s32 	%p115, %r651, %r972;
	selp.b32 	%r671, 0, %r972, %p115;
	sub.s32 	%r171, %r651, %r671;
	div.u32 	%r172, %r9, %r6;
	shl.b32 	%r677, %r134, 2;
	shl.b32 	%r680, %r135, 2;
	shl.b32 	%r683, %r136, 2;
	shl.b32 	%r686, %r137, 2;
	shl.b32 	%r689, %r138, 2;
	shl.b32 	%r692, %r139, 2;
	shl.b32 	%r695, %r140, 2;
	shl.b32 	%r698, %r141, 2;
	shl.b32 	%r701, %r142, 2;
	shl.b32 	%r704, %r143, 2;
	shl.b32 	%r707, %r144, 2;
	shl.b32 	%r710, %r145, 2;
	shl.b32 	%r713, %r146, 2;
	shl.b32 	%r716, %r147, 2;
	shl.b32 	%r719, %r148, 2;
	shl.b32 	%r722, %r149, 2;
	shl.b32 	%r725, %r150, 2;
	shl.b32 	%r728, %r151, 2;
	shl.b32 	%r731, %r152, 2;
	shl.b32 	%r734, %r153, 2;
	shl.b32 	%r737, %r154, 2;
	shl.b32 	%r740, %r155, 2;
	shl.b32 	%r743, %r156, 2;
	shl.b32 	%r746, %r157, 2;
	shl.b32 	%r749, %r158, 2;
	shl.b32 	%r752, %r159, 2;
	shl.b32 	%r755, %r160, 2;
	shl.b32 	%r758, %r161, 2;
	shl.b32 	%r761, %r162, 2;
	shl.b32 	%r764, %r163, 2;
	shl.b32 	%r767, %r164, 2;
$L__BB44_83:
	ld.param.u32 	%r973, [_Z9cuda_gemmIiLi128ELi1ELi1ELi128ELi32ELi32ELi0EEviiiPT_S1_S1_ii_param_7];
	setp.gt.u32 	%p116, %r973, 32;
	mov.u32 	%r673, _ZZ9cuda_gemmIiLi128ELi1ELi1ELi128ELi32ELi32ELi0EEviiiPT_S1_S1_iiE11kron_fac_sh;
	mad.lo.s32 	%r174, %r1110, 132, %r673;
	shl.b32 	%r674, %r68, 2;
	add.s32 	%r675, %r174, %r674;
	ld.shared.u32 	%r175, [%r675];
	@%p116 bra 	$L__BB44_148;
	ld.param.u32 	%r1005, [_Z9cuda_gemmIiLi128ELi1ELi1ELi128ELi32ELi32ELi0EEviiiPT_S1_S1_ii_param_7];
	shl.b32 	%r771, %r1005, 8;
	sub.s32 	%r176, 8223, %r771;
	setp.eq.s32 	%p149, %r1005, 0;
	mov.b32 	%r1112, 0;
	@%p149 bra 	$L__BB44_86;
	ld.param.u32 	%r1006, [_Z9cuda_gemmIiLi128ELi1ELi1ELi128ELi32ELi32ELi0EEviiiPT_S1_S1_ii_param_7];
	setp.lt.s32 	%p150, %r68, %r1006;
	selp.b32 	%r772, 0, %r1006, %p150;
	sub.s32 	%r773, %r68, %r772;
	shfl.sync.idx.b32	%r774|%p151, %r175, %r773, %r176, -1;
	mul.lo.s32 	%r1112, %r774, %r1078;
$L__BB44_86:
	ld.param.u32 	%r1007, [_Z9cuda_gemmIiLi128ELi1ELi1ELi128ELi32ELi32ELi0EEviiiPT_S1_S1_ii_param_7];
	setp.lt.s32 	%p152, %r1007, 2;
	@%p152 bra 	$L__BB44_88;
	ld.param.u32 	%r1008, [_Z9cuda_gemmIiLi128ELi1ELi1ELi128ELi32ELi32ELi0EEviiiPT_S1_S1_ii_param_7];
	add.s32 	%r775, %r68, 1;
	setp.lt.s32 	%p153, %r775, %r1008;
	selp.b32 	%r776, 0, %r1008, %p153;
	sub.s32 	%r777, %r775, %r776;
	shfl.sync.idx.b32	%r778|%p154, %r175, %r777, %r176, -1;
	mad.lo.s32 	%r1112, %r778, %r1079, %r1112;
$L__BB44_88:
	ld.param.u32 	%r1009, [_Z9cuda_gemmIiLi128ELi1ELi1ELi128ELi32ELi32ELi0EEviiiPT_S1_S1_ii_param_7];
	setp.lt.s32 	%p155, %r1009, 3;
	@%p155 bra 	$L__BB44_90;
	shfl.sync.idx.b32	%r779|%p156, %r175, %r165, %r176, -1;
	mad.lo.s32 	%r1112, %r779, %r1080, %r1112;
$L__BB44_90:
	ld.param.u32 	%r1010, [_Z9cuda_gemmIiLi128ELi1ELi1ELi128ELi32ELi32ELi0EEviiiPT_S1_S1_ii_param_7];
	setp.lt.s32 	%p157, %r1010, 4;
	@%p157 bra 	$L__BB44_92;
	shfl.sync.idx.b32	%r780|%p158, %r175, %r166, %r176, -1;
	mad.lo.s32 	%r1112, %r780, %r1081, %r1112;
$L__BB44_92:
	ld.param.u32 	%r1011, [_Z9cuda_gemmIiLi128ELi1ELi1ELi128ELi32ELi32ELi0EEviiiPT_S1_S1_ii_param_7];
	setp.lt.s32 	%p159, %r1011, 5;
	@%p159 bra 	$L__BB44_94;
	ld.param.u32 	%r1012, [_Z9cuda_gemmIiLi128ELi1ELi1ELi128ELi32ELi32ELi0EEviiiPT_S1_S1_ii_param_7];
	add.s32 	%r781, %r68, 4;
	setp.lt.s32 	%p160, %r781, %r1012;
	selp.b32 	%r782, 0, %r1012, %p160;
	sub.s32 	%r783, %r781, %r782;
	shfl.sync.idx.b32	%r784|%p161, %r175, %r783, %r176, -1;
	mad.lo.s32 	%r1112, %r784, %r1082, %r1112;
$L__BB44_94:
	ld.param.u32 	%r1013, [_Z9cuda_gemmIiLi128ELi1ELi1ELi128ELi32ELi32ELi0EEviiiPT_S1_S1_ii_param_7];
	setp.lt.s32 	%p162, %r1013, 6;
	@%p162 bra 	$L__BB44_96;
	shfl.sync.idx.b32	%r785|%p163, %r175, %r167, %r176, -1;
	mad.lo.s32 	%r1112, %r785, %r1083, %r1112;
$L__BB44_96:
	ld.param.u32 	%r1014, [_Z9cuda_gemmIiLi128ELi1ELi1ELi128ELi32ELi32ELi0EEviiiPT_S1_S1_ii_param_7];
	setp.lt.s32 	%p164, %r1014, 7;
	@%p164 bra 	$L__BB44_98;
	ld.param.u32 	%r1015, [_Z9cuda_gemmIiLi128ELi1ELi1ELi128ELi32ELi32ELi0EEviiiPT_S1_S1_ii_param_7];
	add.s32 	%r786, %r68, 6;
	setp.lt.s32 	%p165, %r786, %r1015;
	selp.b32 	%r787, 0, %r1015, %p165;
	sub.s32 	%r788, %r786, %r787;
	shfl.sync.idx.b32	%r789|%p166, %r175, %r788, %r176, -1;
	mad.lo.s32 	%r1112, %r789, %r1084, %r1112;
$L__BB44_98:
	ld.param.u32 	%r1016, [_Z9cuda_gemmIiLi128ELi1ELi1ELi128ELi32ELi32ELi0EEviiiPT_S1_S1_ii_param_7];
	setp.lt.s32 	%p167, %r1016, 8;
	@%p167 bra 	$L__BB44_100;
	ld.param.u32 	%r1017, [_Z9cuda_gemmIiLi128ELi1ELi1ELi128ELi32ELi32ELi0EEviiiPT_S1_S1_ii_param_7];
	add.s32 	%r790, %r68, 7;
	setp.lt.s32 	%p168, %r790, %r1017;
	selp.b32 	%r791, 0, %r1017, %p168;
	sub.s32 	%r792, %r790, %r791;
	shfl.sync.idx.b32	%r793|%p169, %r175, %r792, %r176, -1;
	mad.lo.s32 	%r1112, %r793, %r1085, %r1112;
$L__BB44_100:
	ld.param.u32 	%r1018, [_Z9cuda_gemmIiLi128ELi1ELi1ELi128ELi32ELi32ELi0EEviiiPT_S1_S1_ii_param_7];
	setp.lt.s32 	%p170, %r1018, 9;
	@%p170 bra 	$L__BB44_102;
	ld.param.u32 	%r1019, [_Z9cuda_gemmIiLi128ELi1ELi1ELi128ELi32ELi32ELi0EEviiiPT_S1_S1_ii_param_7];
	add.s32 	%r794, %r68, 8;
	setp.lt.s32 	%p171, %r794, %r1019;
	selp.b32 	%r795, 0, %r1019, %p171;
	sub.s32 	%r796, %r794, %r795;
	shfl.sync.idx.b32	%r797|%p172, %r175, %r796, %r176, -1;
	mad.lo.s32 	%r1112, %r797, %r1086, %r1112;
$L__BB44_102:
	ld.param.u32 	%r1020, [_Z9cuda_gemmIiLi128ELi1ELi1ELi128ELi32ELi32ELi0EEviiiPT_S1_S1_ii_param_7];
	setp.lt.s32 	%p173, %r1020, 10;
	@%p173 bra 	$L__BB44_104;
	ld.param.u32 	%r1021, [_Z9cuda_gemmIiLi128ELi1ELi1ELi128ELi32ELi32ELi0EEviiiPT_S1_S1_ii_param_7];
	add.s32 	%r798, %r68, 9;
	setp.lt.s32 	%p174, %r798, %r1021;
	selp.b32 	%r799, 0, %r1021, %p174;
	sub.s32 	%r800, %r798, %r799;
	shfl.sync.idx.b32	%r801|%p175, %r175, %r800, %r176, -1;
	mad.lo.s32 	%r1112, %r801, %r1087, %r1112;
$L__BB44_104:
	ld.param.u32 	%r1022, [_Z9cuda_gemmIiLi128ELi1ELi1ELi128ELi32ELi32ELi0EEviiiPT_S1_S1_ii_param_7];
	setp.lt.s32 	%p176, %r1022, 11;
	@%p176 bra 	$L__BB44_106;
	ld.param.u32 	%r1023, [_Z9cuda_gemmIiLi128ELi1ELi1ELi128ELi32ELi32ELi0EEviiiPT_S1_S1_ii_param_7];
	add.s32 	%r802, %r68, 10;
	setp.lt.s32 	%p177, %r802, %r1023;
	selp.b32 	%r803, 0, %r1023, %p177;
	sub.s32 	%r804, %r802, %r803;
	shfl.sync.idx.b32	%r805|%p178, %r175, %r804, %r176, -1;
	mad.lo.s32 	%r1112, %r805, %r1088, %r1112;
$L__BB44_106:
	ld.param.u32 	%r1024, [_Z9cuda_gemmIiLi128ELi1ELi1ELi128ELi32ELi32ELi0EEviiiPT_S1_S1_ii_param_7];
	setp.lt.s32 	%p179, %r1024, 12;
	@%p179 bra 	$L__BB44_108;
	ld.param.u32 	%r1025, [_Z9cuda_gemmIiLi128ELi1ELi1ELi128ELi32ELi32ELi0EEviiiPT_S1_S1_ii_param_7];
	add.s32 	%r806, %r68, 11;
	setp.lt.s32 	%p180, %r806, %r1025;
	selp.b32 	%r807, 0, %r1025, %p180;
	sub.s32 	%r808, %r806, %r807;
	shfl.sync.idx.b32	%r809|%p181, %r175, %r808, %r176, -1;
	mad.lo.s32 	%r1112, %r809, %r1089, %r1112;
$L__BB44_108:
	ld.param.u32 	%r1026, [_Z9cuda_gemmIiLi128ELi1ELi1ELi128ELi32ELi32ELi0EEviiiPT_S1_S1_ii_param_7];
	setp.lt.s32 	%p182, %r1026, 13;
	@%p182 bra 	$L__BB44_110;
	ld.param.u32 	%r1027, [_Z9cuda_gemmIiLi128ELi1ELi1ELi128ELi32ELi32ELi0EEviiiPT_S1_S1_ii_param_7];
	add.s32 	%r810, %r68, 12;
	setp.lt.s32 	%p183, %r810, %r1027;
	selp.b32 	%r811, 0, %r1027, %p183;
	sub.s32 	%r812, %r810, %r811;
	shfl.sync.idx.b32	%r813|%p184, %r175, %r812, %r176, -1;
	mad.lo.s32 	%r1112, %r813, %r1090, %r1112;
$L__BB44_110:
	ld.param.u32 	%r1028, [_Z9cuda_gemmIiLi128ELi1ELi1ELi128ELi32ELi32ELi0EEviiiPT_S1_S1_ii_param_7];
	setp.lt.s32 	%p185, %r1028, 14;
	@%p185 bra 	$L__BB44_112;
	ld.param.u32 	%r1029, [_Z9cuda_gemmIiLi128ELi1ELi1ELi128ELi32ELi32ELi0EEviiiPT_S1_S1_ii_param_7];
	add.s32 	%r814, %r68, 13;
	setp.lt.s32 	%p186, %r814, %r1029;
	selp.b32 	%r815, 0, %r1029, %p186;
	sub.s32 	%r816, %r814, %r815;
	shfl.sync.idx.b32	%r817|%p187, %r175, %r816, %r176, -1;
	mad.lo.s32 	%r1112, %r817, %r1091, %r1112;
$L__BB44_112:
	ld.param.u32 	%r1030, [_Z9cuda_gemmIiLi128ELi1ELi1ELi128ELi32ELi32ELi0EEviiiPT_S1_S1_ii_param_7];
	setp.lt.s32 	%p188, %r1030, 15;
	@%p188 bra 	$L__BB44_114;
	ld.param.u32 	%r1031, [_Z9cuda_gemmIiLi128ELi1ELi1ELi128ELi32ELi32ELi0EEviiiPT_S1_S1_ii_param_7];
	add.s32 	%r818, %r68, 14;
	setp.lt.s32 	%p189, %r818, %r1031;
	selp.b32 	%r819, 0, %r1031, %p189;
	sub.s32 	%r820, %r818, %r819;
	shfl.sync.idx.b32	%r821|%p190, %r175, %r820, %r176, -1;
	mad.lo.s32 	%r1112, %r821, %r1092, %r1112;
$L__BB44_114:
	ld.param.u32 	%r1032, [_Z9cuda_gemmIiLi128ELi1ELi1ELi128ELi32ELi32ELi0EEviiiPT_S1_S1_ii_param_7];
	setp.lt.s32 	%p191, %r1032, 16;
	@%p191 bra 	$L__BB44_116;
	ld.param.u32 	%r1033, [_Z9cuda_gemmIiLi128ELi1ELi1ELi128ELi32ELi32ELi0EEviiiPT_S1_S1_ii_param_7];
	add.s32 	%r822, %r68, 15;
	setp.lt.s32 	%p192, %r822, %r1033;
	selp.b32 	%r823, 0, %r1033, %p192;
	sub.s32 	%r824, %r822, %r823;
	shfl.sync.idx.b32	%r825|%p193, %r175, %r824, %r176, -1;
	mad.lo.s32 	%r1112, %r825, %r1093, %r1112;
$L__BB44_116:
	ld.param.u32 	%r1034, [_Z9cuda_gemmIiLi128ELi1ELi1ELi128ELi32ELi32ELi0EEviiiPT_S1_S1_ii_param_7];
	setp.lt.s32 	%p194, %r1034, 17;
	@%p194 bra 	$L__BB44_118;
	ld.param.u32 	%r1035, [_Z9cuda_gemmIiLi128ELi1ELi1ELi128ELi32ELi32ELi0EEviiiPT_S1_S1_ii_param_7];
	add.s32 	%r826, %r68, 16;
	setp.lt.s32 	%p195, %r826, %r1035;
	selp.b32 	%r827, 0, %r1035, %p195;
	sub.s32 	%r828, %r826, %r827;
	shfl.sync.idx.b32	%r829|%p196, %r175, %r828, %r176, -1;
	mad.lo.s32 	%r1112, %r829, %r1094, %r1112;
$L__BB44_118:
	ld.param.u32 	%r1036, [_Z9cuda_gemmIiLi128ELi1ELi1ELi128ELi32ELi32ELi0EEviiiPT_S1_S1_ii_param_7];
	setp.lt.s32 	%p197, %r1036, 18;
	@%p197 bra 	$L__BB44_120;
	ld.param.u32 	%r1037, [_Z9cuda_gemmIiLi128ELi1ELi1ELi128ELi32ELi32ELi0EEviiiPT_S1_S1_ii_param_7];
	add.s32 	%r830, %r68, 17;
	setp.lt.s32 	%p198, %r830, %r1037;
	selp.b32 	%r831, 0, %r1037, %p198;
	sub.s32 	%r832, %r830, %r831;
	shfl.sync.idx.b32	%r833|%p199, %r175, %r832, %r176, -1;
	mad.lo.s32 	%r1112, %r833, %r1095, %r1112;
$L__BB44_120:
	ld.param.u32 	%r1038, [_Z9cuda_gemmIiLi128ELi1ELi1ELi128ELi32ELi32ELi0EEviiiPT_S1_S1_ii_param_7];
	setp.lt.s32 	%p200, %r1038, 19;
	@%p200 bra 	$L__BB44_122;
	shfl.sync.idx.b32	%r834|%p201, %r175, %r168, %r176, -1;
	mad.lo.s32 	%r1112, %r834, %r1096, %r1112;
$L__BB44_122:
	ld.param.u32 	%r1039, [_Z9cuda_gemmIiLi128ELi1ELi1ELi128ELi32ELi32ELi0EEviiiPT_S1_S1_ii_param_7];
	setp.lt.s32 	%p202, %r1039, 20;
	@%p202 bra 	$L__BB44_124;
	ld.param.u32 	%r1040, [_Z9cuda_gemmIiLi128ELi1ELi1ELi128ELi32ELi32ELi0EEviiiPT_S1_S1_ii_param_7];
	add.s32 	%r835, %r68, 19;
	setp.lt.s32 	%p203, %r835, %r1040;
	selp.b32 	%r836, 0, %r1040, %p203;
	sub.s32 	%r837, %r835, %r836;
	shfl.sync.idx.b32	%r838|%p204, %r175, %r837, %r176, -1;
	mad.lo.s32 	%r1112, %r838, %r1097, %r1112;
$L__BB44_124:
	ld.param.u32 	%r1041, [_Z9cuda_gemmIiLi128ELi1ELi1ELi128ELi32ELi32ELi0EEviiiPT_S1_S1_ii_param_7];
	setp.lt.s32 	%p205, %r1041, 21;
	@%p205 bra 	$L__BB44_126;
	shfl.sync.idx.b32	%r839|%p206, %r175, %r169, %r176, -1;
	mad.lo.s32 	%r1112, %r839, %r1098, %r1112;
$L__BB44_126:
	ld.param.u32 	%r1042, [_Z9cuda_gemmIiLi128ELi1ELi1ELi128ELi32ELi32ELi0EEviiiPT_S1_S1_ii_param_7];
	setp.lt.s32 	%p207, %r1042, 22;
	@%p207 bra 	$L__BB44_128;
	ld.param.u32 	%r1043, [_Z9cuda_gemmIiLi128ELi1ELi1ELi128ELi32ELi32ELi0EEviiiPT_S1_S1_ii_param_7];
	add.s32 	%r840, %r68, 21;
	setp.lt.s32 	%p208, %r840, %r1043;
	selp.b32 	%r841, 0, %r1043, %p208;
	sub.s32 	%r842, %r840, %r841;
	shfl.sync.idx.b32	%r843|%p209, %r175, %r842, %r176, -1;
	mad.lo.s32 	%r1112, %r843, %r1099, %r1112;
$L__BB44_128:
	ld.param.u32 	%r1044, [_Z9cuda_gemmIiLi128ELi1ELi1ELi128ELi32ELi32ELi0EEviiiPT_S1_S1_ii_param_7];
	setp.lt.s32 	%p210, %r1044, 23;
	@%p210 bra 	$L__BB44_130;
	ld.param.u32 	%r1045, [_Z9cuda_gemmIiLi128ELi1ELi1ELi128ELi32ELi32ELi0EEviiiPT_S1_S1_ii_param_7];
	add.s32 	%r844, %r68, 22;
	setp.lt.s32 	%p211, %r844, %r1045;
	selp.b32 	%r845, 0, %r1045, %p211;
	sub.s32 	%r846, %r844, %r845;
	shfl.sync.idx.b32	%r847|%p212, %r175, %r846, %r176, -1;
	mad.lo.s32 	%r1112, %r847, %r1100, %r1112;
$L__BB44_130:
	ld.param.u32 	%r1046, [_Z9cuda_gemmIiLi128ELi1ELi1ELi128ELi32ELi32ELi0EEviiiPT_S1_S1_ii_param_7];
	setp.lt.s32 	%p213, %r1046, 24;
	@%p213 bra 	$L__BB44_132;
	shfl.sync.idx.b32	%r848|%p214, %r175, %r170, %r176, -1;
	mad.lo.s32 	%r1112, %r848, %r1101, %r1112;
$L__BB44_132:
	ld.param.u32 	%r1047, [_Z9cuda_gemmIiLi128ELi1ELi1ELi128ELi32ELi32ELi0EEviiiPT_S1_S1_ii_param_7];
	setp.lt.s32 	%p215, %r1047, 25;
	@%p215 bra 	$L__BB44_134;
	ld.param.u32 	%r1048, [_Z9cuda_gemmIiLi128ELi1ELi1ELi128ELi32ELi32ELi0EEviiiPT_S1_S1_ii_param_7];
	add.s32 	%r849, %r68, 24;
	setp.lt.s32 	%p216, %r849, %r1048;
	selp.b32 	%r850, 0, %r1048, %p216;
	sub.s32 	%r851, %r849, %r850;
	shfl.sync.idx.b32	%r852|%p217, %r175, %r851, %r176, -1;
	mad.lo.s32 	%r1112, %r852, %r1102, %r1112;
$L__BB44_134:
	ld.param.u32 	%r1049, [_Z9cuda_gemmIiLi128ELi1ELi1ELi128ELi32ELi32ELi0EEviiiPT_S1_S1_ii_param_7];
	setp.lt.s32 	%p218, %r1049, 26;
	@%p218 bra 	$L__BB44_136;
	shfl.sync.idx.b32	%r853|%p219, %r175, %r171, %r176, -1;
	mad.lo.s32 	%r1112, %r853, %r1103, %r1112;
$L__BB44_136:
	ld.param.u32 	%r1050, [_Z9cuda_gemmIiLi128ELi1ELi1ELi128ELi32ELi32ELi0EEviiiPT_S1_S1_ii_param_7];
	setp.lt.s32 	%p220, %r1050, 27;
	@%p220 bra 	$L__BB44_138;
	ld.param.u32 	%r1051, [_Z9cuda_gemmIiLi128ELi1ELi1ELi128ELi32ELi32ELi0EEviiiPT_S1_S1_ii_param_7];
	add.s32 	%r854, %r68, 26;
	setp.lt.s32 	%p221, %r854, %r1051;
	selp.b32 	%r855, 0, %r1051, %p221;
	sub.s32 	%r856, %r854, %r855;
	shfl.sync.idx.b32	%r857|%p222, %r175, %r856, %r176, -1;
	mad.lo.s32 	%r1112, %r857, %r1104, %r1112;
$L__BB44_138:
	ld.param.u32 	%r1052, [_Z9cuda_gemmIiLi128ELi1ELi1ELi128ELi32ELi32ELi0EEviiiPT_S1_S1_ii_param_7];
	setp.lt.s32 	%p223, %r1052, 28;
	@%p223 bra 	$L__BB44_140;
	ld.param.u32 	%r1053, [_Z9cuda_gemmIiLi128ELi1ELi1ELi128ELi32ELi32ELi0EEviiiPT_S1_S1_ii_param_7];
	add.s32 	%r858, %r68, 27;
	setp.lt.s32 	%p224, %r858, %r1053;
	selp.b32 	%r859, 0, %r1053, %p224;
	sub.s32 	%r860, %r858, %r859;
	shfl.sync.idx.b32	%r861|%p225, %r175, %r860, %r176, -1;
	mad.lo.s32 	%r1112, %r861, %r1105, %r1112;
$L__BB44_140:
	ld.param.u32 	%r1054, [_Z9cuda_gemmIiLi128ELi1ELi1ELi128ELi32ELi32ELi0EEviiiPT_S1_S1_ii_param_7];
	setp.lt.s32 	%p226, %r1054, 29;
	@%p226 bra 	$L__BB44_142;
	ld.param.u32 	%r1055, [_Z9cuda_gemmIiLi128ELi1ELi1ELi128ELi32ELi32ELi0EEviiiPT_S1_S1_ii_param_7];
	add.s32 	%r862, %r68, 28;
	setp.lt.s32 	%p227, %r862, %r1055;
	selp.b32 	%r863, 0, %r1055, %p227;
	sub.s32 	%r864, %r862, %r863;
	shfl.sync.idx.b32	%r865|%p228, %r175, %r864, %r176, -1;
	mad.lo.s32 	%r1112, %r865, %r1106, %r1112;
$L__BB44_142:
	ld.param.u32 	%r1056, [_Z9cuda_gemmIiLi128ELi1ELi1ELi128ELi32ELi32ELi0EEviiiPT_S1_S1_ii_param_7];
	setp.lt.s32 	%p229, %r1056, 30;
	@%p229 bra 	$L__BB44_144;
	ld.param.u32 	%r1057, [_Z9cuda_gemmIiLi128ELi1ELi1ELi128ELi32ELi32ELi0EEviiiPT_S1_S1_ii_param_7];
	add.s32 	%r866, %r68, 29;
	setp.lt.s32 	%p230, %r866, %r1057;
	selp.b32 	%r867, 0, %r1057, %p230;
	sub.s32 	%r868, %r866, %r867;
	shfl.sync.idx.b32	%r869|%p231, %r175, %r868, %r176, -1;
	mad.lo.s32 	%r1112, %r869, %r1107, %r1112;
$L__BB44_144:
	ld.param.u32 	%r1058, [_Z9cuda_gemmIiLi128ELi1ELi1ELi128ELi32ELi32ELi0EEviiiPT_S1_S1_ii_param_7];
	setp.lt.s32 	%p232, %r1058, 31;
	@%p232 bra 	$L__BB44_146;
	ld.param.u32 	%r1059, [_Z9cuda_gemmIiLi128ELi1ELi1ELi128ELi32ELi32ELi0EEviiiPT_S1_S1_ii_param_7];
	add.s32 	%r870, %r68, 30;
	setp.lt.s32 	%p233, %r870, %r1059;
	selp.b32 	%r871, 0, %r1059, %p233;
	sub.s32 	%r872, %r870, %r871;
	shfl.sync.idx.b32	%r873|%p234, %r175, %r872, %r176, -1;
	mad.lo.s32 	%r1112, %r873, %r1108, %r1112;
$L__BB44_146:
	ld.param.u32 	%r1060, [_Z9cuda_gemmIiLi128ELi1ELi1ELi128ELi32ELi32ELi0EEviiiPT_S1_S1_ii_param_7];
	setp.ne.s32 	%p235, %r1060, 32;
	@%p235 bra 	$L__BB44_210;
	setp.eq.s32 	%p236, %r68, 0;
	selp.b32 	%r874, 0, -32, %p236;
	or.b32  	%r875, %r68, %r874;
	add.s32 	%r876, %r875, 31;
	shfl.sync.idx.b32	%r877|%p237, %r175, %r876, %r176, -1;
	mad.lo.s32 	%r1112, %r877, %r1109, %r1112;
	bra.uni 	$L__BB44_210;
$L__BB44_148:
	ld.param.u32 	%r974, [_Z9cuda_gemmIiLi128ELi1ELi1ELi128ELi32ELi32ELi0EEviiiPT_S1_S1_ii_param_7];
	setp.lt.s32 	%p117, %r974, 2;
	setp.gt.s32 	%p118, %r974, 0;
	mul.lo.s32 	%r676, %r175, %r1078;
	selp.b32 	%r1112, %r676, 0, %p118;
	@%p117 bra 	$L__BB44_150;
	add.s32 	%r678, %r174, %r677;
	ld.shared.u32 	%r679, [%r678+4];
	mad.lo.s32 	%r1112, %r679, %r1079, %r1112;
$L__BB44_150:
	ld.param.u32 	%r975, [_Z9cuda_gemmIiLi128ELi1ELi1ELi128ELi32ELi32ELi0EEviiiPT_S1_S1_ii_param_7];
	setp.lt.s32 	%p119, %r975, 3;
	@%p119 bra 	$L__BB44_152;
	add.s32 	%r681, %r174, %r680;
	ld.shared.u32 	%r682, [%r681+8];
	mad.lo.s32 	%r1112, %r682, %r1080, %r1112;
$L__BB44_152:
	ld.param.u32 	%r976, [_Z9cuda_gemmIiLi128ELi1ELi1ELi128ELi32ELi32ELi0EEviiiPT_S1_S1_ii_param_7];
	setp.lt.s32 	%p120, %r976, 4;
	@%p120 bra 	$L__BB44_154;
	add.s32 	%r684, %r174, %r683;
	ld.shared.u32 	%r685, [%r684+12];
	mad.lo.s32 	%r1112, %r685, %r1081, %r1112;
$L__BB44_154:
	ld.param.u32 	%r977, [_Z9cuda_gemmIiLi128ELi1ELi1ELi128ELi32ELi32ELi0EEviiiPT_S1_S1_ii_param_7];
	setp.lt.s32 	%p121, %r977, 5;
	@%p121 bra 	$L__BB44_156;
	add.s32 	%r687, %r174, %r686;
	ld.shared.u32 	%r688, [%r687+16];
	mad.lo.s32 	%r1112, %r688, %r1082, %r1112;
$L__BB44_156:
	ld.param.u32 	%r978, [_Z9cuda_gemmIiLi128ELi1ELi1ELi128ELi32ELi32ELi0EEviiiPT_S1_S1_ii_param_7];
	setp.lt.s32 	%p122, %r978, 6;
	@%p122 bra 	$L__BB44_158;
	add.s32 	%r690, %r174, %r689;
	ld.shared.u32 	%r691, [%r690+20];
	mad.lo.s32 	%r1112, %r691, %r1083, %r1112;
$L__BB44_158:
	ld.param.u32 	%r979, [_Z9cuda_gemmIiLi128ELi1ELi1ELi128ELi32ELi32ELi0EEviiiPT_S1_S1_ii_param_7];
	setp.lt.s32 	%p123, %r979, 7;
	@%p123 bra 	$L__BB44_160;
	add.s32 	%r693, %r174, %r692;
	ld.shared.u32 	%r694, [%r693+24];
	mad.lo.s32 	%r1112, %r694, %r1084, %r1112;
$L__BB44_160:
	ld.param.u32 	%r980, [_Z9cuda_gemmIiLi128ELi1ELi1ELi128ELi32ELi32ELi0EEviiiPT_S1_S1_ii_param_7];
	setp.lt.s32 	%p124, %r980, 8;
	@%p124 bra 	$L__BB44_162;
	add.s32 	%r696, %r174, %r695;
	ld.shared.u32 	%r697, [%r696+28];
	mad.lo.s32 	%r1112, %r697, %r1085, %r1112;
$L__BB44_162:
	ld.param.u32 	%r981, [_Z9cuda_gemmIiLi128ELi1ELi1ELi128ELi32ELi32ELi0EEviiiPT_S1_S1_ii_param_7];
	setp.lt.s32 	%p125, %r981, 9;
	@%p125 bra 	$L__BB44_164;
	add.s32 	%r699, %r174, %r698;
	ld.shared.u32 	%r700, [%r699+32];
	mad.lo.s32 	%r1112, %r700, %r1086, %r1112;
$L__BB44_164:
	ld.param.u32 	%r982, [_Z9cuda_gemmIiLi128ELi1ELi1ELi128ELi32ELi32ELi0EEviiiPT_S1_S1_ii_param_7];
	setp.lt.s32 	%p126, %r982, 10;
	@%p126 bra 	$L__BB44_166;
	add.s32 	%r702, %r174, %r701;
	ld.shared.u32 	%r703, [%r702+36];
	mad.lo.s32 	%r1112, %r703, %r1087, %r1112;
$L__BB44_166:
	ld.param.u32 	%r983, [_Z9cuda_gemmIiLi128ELi1ELi1ELi128ELi32ELi32ELi0EEviiiPT_S1_S1_ii_param_7];
	setp.lt.s32 	%p127, %r983, 11;
	@%p127 bra 	$L__BB44_168;
	add.s32 	%r705, %r174, %r704;
	ld.shared.u32 	%r706, [%r705+40];
	mad.lo.s32 	%r1112, %r706, %r1088, %r1112;
$L__BB44_168:
	ld.param.u32 	%r984, [_Z9cuda_gemmIiLi128ELi1ELi1ELi128ELi32ELi32ELi0EEviiiPT_S1_S1_ii_param_7];
	setp.lt.s32 	%p128, %r984, 12;
	@%p128 bra 	$L__BB44_170;
	add.s32 	%r708, %r174, %r707;
	ld.shared.u32 	%r709, [%r708+44];
	mad.lo.s32 	%r1112, %r709, %r1089, %r1112;
$L__BB44_170:
	ld.param.u32 	%r985, [_Z9cuda_gemmIiLi128ELi1ELi1ELi128ELi32ELi32ELi0EEviiiPT_S1_S1_ii_param_7];
	setp.lt.s32 	%p129, %r985, 13;
	@%p129 bra 	$L__BB44_172;
	add.s32 	%r711, %r174, %r710;
	ld.shared.u32 	%r712, [%r711+48];
	mad.lo.s32 	%r1112, %r712, %r1090, %r1112;
$L__BB44_172:
	ld.param.u32 	%r986, [_Z9cuda_gemmIiLi128ELi1ELi1ELi128ELi32ELi32ELi0EEviiiPT_S1_S1_ii_param_7];
	setp.lt.s32 	%p130, %r986, 14;
	@%p130 bra 	$L__BB44_174;
	add.s32 	%r714, %r174, %r713;
	ld.shared.u32 	%r715, [%r714+52];
	mad.lo.s32 	%r1112, %r715, %r1091, %r1112;
$L__BB44_174:
	ld.param.u32 	%r987, [_Z9cuda_gemmIiLi128ELi1ELi1ELi128ELi32ELi32ELi0EEviiiPT_S1_S1_ii_param_7];
	setp.lt.s32 	%p131, %r987, 15;
	@%p131 bra 	$L__BB44_176;
	add.s32 	%r717, %r174, %r716;
	ld.shared.u32 	%r718, [%r717+56];
	mad.lo.s32 	%r1112, %r718, %r1092, %r1112;
$L__BB44_176:
	ld.param.u32 	%r988, [_Z9cuda_gemmIiLi128ELi1ELi1ELi128ELi32ELi32ELi0EEviiiPT_S1_S1_ii_param_7];
	setp.lt.s32 	%p132, %r988, 16;
	@%p132 bra 	$L__BB44_178;
	add.s32 	%r720, %r174, %r719;
	ld.shared.u32 	%r721, [%r720+60];
	mad.lo.s32 	%r1112, %r721, %r1093, %r1112;
$L__BB44_178:
	ld.param.u32 	%r989, [_Z9cuda_gemmIiLi128ELi1ELi1ELi128ELi32ELi32ELi0EEviiiPT_S1_S1_ii_param_7];
	setp.lt.s32 	%p133, %r989, 17;
	@%p133 bra 	$L__BB44_180;
	add.s32 	%r723, %r174, %r722;
	ld.shared.u32 	%r724, [%r723+64];
	mad.lo.s32 	%r1112, %r724, %r1094, %r1112;
$L__BB44_180:
	ld.param.u32 	%r990, [_Z9cuda_gemmIiLi128ELi1ELi1ELi128ELi32ELi32ELi0EEviiiPT_S1_S1_ii_param_7];
	setp.lt.s32 	%p134, %r990, 18;
	@%p134 bra 	$L__BB44_182;
	add.s32 	%r726, %r174, %r725;
	ld.shared.u32 	%r727, [%r726+68];
	mad.lo.s32 	%r1112, %r727, %r1095, %r1112;
$L__BB44_182:
	ld.param.u32 	%r991, [_Z9cuda_gemmIiLi128ELi1ELi1ELi128ELi32ELi32ELi0EEviiiPT_S1_S1_ii_param_7];
	setp.lt.s32 	%p135, %r991, 19;
	@%p135 bra 	$L__BB44_184;
	add.s32 	%r729, %r174, %r728;
	ld.shared.u32 	%r730, [%r729+72];
	mad.lo.s32 	%r1112, %r730, %r1096, %r1112;
$L__BB44_184:
	ld.param.u32 	%r992, [_Z9cuda_gemmIiLi128ELi1ELi1ELi128ELi32ELi32ELi0EEviiiPT_S1_S1_ii_param_7];
	setp.lt.s32 	%p136, %r992, 20;
	@%p136 bra 	$L__BB44_186;
	add.s32 	%r732, %r174, %r731;
	ld.shared.u32 	%r733, [%r732+76];
	mad.lo.s32 	%r1112, %r733, %r1097, %r1112;
$L__BB44_186:
	ld.param.u32 	%r993, [_Z9cuda_gemmIiLi128ELi1ELi1ELi128ELi32ELi32ELi0EEviiiPT_S1_S1_ii_param_7];
	setp.lt.s32 	%p137, %r993, 21;
	@%p137 bra 	$L__BB44_188;
	add.s32 	%r735, %r174, %r734;
	ld.shared.u32 	%r736, [%r735+80];
	mad.lo.s32 	%r1112, %r736, %r1098, %r1112;
$L__BB44_188:
	ld.param.u32 	%r994, [_Z9cuda_gemmIiLi128ELi1ELi1ELi128ELi32ELi32ELi0EEviiiPT_S1_S1_ii_param_7];
	setp.lt.s32 	%p138, %r994, 22;
	@%p138 bra 	$L__BB44_190;
	add.s32 	%r738, %r174, %r737;
	ld.shared.u32 	%r739, [%r738+84];
	mad.lo.s32 	%r1112, %r739, %r1099, %r1112;
$L__BB44_190:
	ld.param.u32 	%r995, [_Z9cuda_gemmIiLi128ELi1ELi1ELi128ELi32ELi32ELi0EEviiiPT_S1_S1_ii_param_7];
	setp.lt.s32 	%p139, %r995, 23;
	@%p139 bra 	$L__BB44_192;
	add.s32 	%r741, %r174, %r740;
	ld.shared.u32 	%r742, [%r741+88];
	mad.lo.s32 	%r1112, %r742, %r1100, %r1112;
$L__BB44_192:
	ld.param.u32 	%r996, [_Z9cuda_gemmIiLi128ELi1ELi1ELi128ELi32ELi32ELi0EEviiiPT_S1_S1_ii_param_7];
	setp.lt.s32 	%p140, %r996, 24;
	@%p140 bra 	$L__BB44_194;
	add.s32 	%r744, %r174, %r743;
	ld.shared.u32 	%r745, [%r744+92];
	mad.lo.s32 	%r1112, %r745, %r1101, %r1112;
$L__BB44_194:
	ld.param.u32 	%r997, [_Z9cuda_gemmIiLi128ELi1ELi1ELi128ELi32ELi32ELi0EEviiiPT_S1_S1_ii_param_7];
	setp.lt.s32 	%p141, %r997, 25;
	@%p141 bra 	$L__BB44_196;
	add.s32 	%r747, %r174, %r746;
	ld.shared.u32 	%r748, [%r747+96];
	mad.lo.s32 	%r1112, %r748, %r1102, %r1112;
$L__BB44_196:
	ld.param.u32 	%r998, [_Z9cuda_gemmIiLi128ELi1ELi1ELi128ELi32ELi32ELi0EEviiiPT_S1_S1_ii_param_7];
	setp.lt.s32 	%p142, %r998, 26;
	@%p142 bra 	$L__BB44_198;
	add.s32 	%r750, %r174, %r749;
	ld.shared.u32 	%r751, [%r750+100];
	mad.lo.s32 	%r1112, %r751, %r1103, %r1112;
$L__BB44_198:
	ld.param.u32 	%r999, [_Z9cuda_gemmIiLi128ELi1ELi1ELi128ELi32ELi32ELi0EEviiiPT_S1_S1_ii_param_7];
	setp.lt.s32 	%p143, %r999, 27;
	@%p143 bra 	$L__BB44_200;
	add.s32 	%r753, %r174, %r752;
	ld.shared.u32 	%r754, [%r753+104];
	mad.lo.s32 	%r1112, %r754, %r1104, %r1112;
$L__BB44_200:
	ld.param.u32 	%r1000, [_Z9cuda_gemmIiLi128ELi1ELi1ELi128ELi32ELi32ELi0EEviiiPT_S1_S1_ii_param_7];
	setp.lt.s32 	%p144, %r1000, 28;
	@%p144 bra 	$L__BB44_202;
	add.s32 	%r756, %r174, %r755;
	ld.shared.u32 	%r757, [%r756+108];
	mad.lo.s32 	%r1112, %r757, %r1105, %r1112;
$L__BB44_202:
	ld.param.u32 	%r1001, [_Z9cuda_gemmIiLi128ELi1ELi1ELi128ELi32ELi32ELi0EEviiiPT_S1_S1_ii_param_7];
	setp.lt.s32 	%p145, %r1001, 29;
	@%p145 bra 	$L__BB44_204;
	add.s32 	%r759, %r174, %r758;
	ld.shared.u32 	%r760, [%r759+112];
	mad.lo.s32 	%r1112, %r760, %r1106, %r1112;
$L__BB44_204:
	ld.param.u32 	%r1002, [_Z9cuda_gemmIiLi128ELi1ELi1ELi128ELi32ELi32ELi0EEviiiPT_S1_S1_ii_param_7];
	setp.lt.s32 	%p146, %r1002, 30;
	@%p146 bra 	$L__BB44_206;
	add.s32 	%r762, %r174, %r761;
	ld.shared.u32 	%r763, [%r762+116];
	mad.lo.s32 	%r1112, %r763, %r1107, %r1112;
$L__BB44_206:
	ld.param.u32 	%r1003, [_Z9cuda_gemmIiLi128ELi1ELi1ELi128ELi32ELi32ELi0EEviiiPT_S1_S1_ii_param_7];
	setp.lt.s32 	%p147, %r1003, 31;
	@%p147 bra 	$L__BB44_208;
	add.s32 	%r765, %r174, %r764;
	ld.shared.u32 	%r766, [%r765+120];
	mad.lo.s32 	%r1112, %r766, %r1108, %r1112;
$L__BB44_208:
	ld.param.u32 	%r1004, [_Z9cuda_gemmIiLi128ELi1ELi1ELi128ELi32ELi32ELi0EEviiiPT_S1_S1_ii_param_7];
	setp.lt.s32 	%p148, %r1004, 32;
	@%p148 bra 	$L__BB44_210;
	add.s32 	%r768, %r174, %r767;
	ld.shared.u32 	%r769, [%r768+124];
	mad.lo.s32 	%r1112, %r769, %r1109, %r1112;
$L__BB44_210:
	ld.param.u32 	%r936, [_Z9cuda_gemmIiLi128ELi1ELi1ELi128ELi32ELi32ELi0EEviiiPT_S1_S1_ii_param_6];
	mad.lo.s32 	%r878, %r1110, %r6, %r7;
	shl.b32 	%r879, %r878, 2;
	mov.u32 	%r880, _ZZ9cuda_gemmIiLi128ELi1ELi1ELi128ELi32ELi32ELi0EEviiiPT_S1_S1_iiE3Csh;
	add.s32 	%r881, %r880, %r879;
	ld.shared.u32 	%r882, [%r881];
	add.s32 	%r883, %r882, %r1112;
	st.shared.u32 	[%r881], %r883;
	add.s32 	%r1110, %r1110, %r172;
	setp.lt.s32 	%p238, %r1110, %r936;
	@%p238 bra 	$L__BB44_83;
$L__BB44_211:
	ld.param.u32 	%r1061, [_Z9cuda_gemmIiLi128ELi1ELi1ELi128ELi32ELi32ELi0EEviiiPT_S1_S1_ii_param_7];
	ld.param.u64 	%rd29, [_Z9cuda_gemmIiLi128ELi1ELi1ELi128ELi32ELi32ELi0EEviiiPT_S1_S1_ii_param_5];
	ld.param.u32 	%r933, [_Z9cuda_gemmIiLi128ELi1ELi1ELi128ELi32ELi32ELi0EEviiiPT_S1_S1_ii_param_2];
	ld.param.u32 	%r931, [_Z9cuda_gemmIiLi128ELi1ELi1ELi128ELi32ELi32ELi0EEviiiPT_S1_S1_ii_param_1];
	mov.u32 	%r1176, %tid.x;
	mov.u32 	%r305, %ntid.x;
	cvta.to.global.u64 	%rd3, %rd29;
	and.b32  	%r884, %r14, 3;
	setp.eq.s32 	%p239, %r884, 3;
	bar.sync 	0;
	mov.u32 	%r885, %ctaid.y;
	mov.u32 	%r886, %ctaid.x;
	mul.lo.s32 	%r887, %r6, %r886;
	mad.lo.s32 	%r306, %r885, %r931, %r887;
	div.s32 	%r307, %r933, %r1061;
	@%p239 bra 	$L__BB44_214;
	shl.b32 	%r888, %r1176, 2;
	mov.u32 	%r889, _ZZ9cuda_gemmIiLi128ELi1ELi1ELi128ELi32ELi32ELi0EEviiiPT_S1_S1_iiE3Csh;
	add.s32 	%r1174, %r889, %r888;
	shl.b32 	%r309, %r305, 2;
	add.s32 	%r890, %r14, 1;
	and.b32  	%r891, %r890, 3;
	neg.s32 	%r1173, %r891;
$L__BB44_213:
	.pragma "nounroll";
	div.s32 	%r892, %r1176, %r6;
	mad.lo.s32 	%r893, %r307, %r892, %r306;
	mul.lo.s32 	%r894, %r892, %r6;
	sub.s32 	%r895, %r1176, %r894;
	add.s32 	%r896, %r893, %r895;
	ld.shared.u32 	%r897, [%r1174];
	mul.wide.s32 	%rd19, %r896, 4;
	add.s64 	%rd20, %rd3, %rd19;
	st.global.u32 	[%rd20], %r897;
	add.s32 	%r1176, %r1176, %r305;
	add.s32 	%r1174, %r1174, %r309;
	add.s32 	%r1173, %r1173, 1;
	setp.ne.s32 	%p240, %r1173, 0;
	@%p240 bra 	$L__BB44_213;
$L__BB44_214:
	setp.lt.u32 	%p241, %r14, 3;
	@%p241 bra 	$L__BB44_217;
	shl.b32 	%r898, %r305, 1;
	add.s32 	%r1180, %r1176, %r898;
	shl.b32 	%r319, %r305, 2;
	mad.lo.s32 	%r1179, %r305, 3, %r1176;
	add.s32 	%r1178, %r305, %r1176;
	shl.b32 	%r899, %r1176, 2;
	mov.u32 	%r900, _ZZ9cuda_gemmIiLi128ELi1ELi1ELi128ELi32ELi32ELi0EEviiiPT_S1_S1_iiE3Csh;
	add.s32 	%r1177, %r900, %r899;
	shl.b32 	%r323, %r305, 4;
	shl.b32 	%r324, %r305, 3;
	mul.lo.s32 	%r325, %r305, 12;
$L__BB44_216:
	div.s32 	%r901, %r1176, %r6;
	mad.lo.s32 	%r902, %r307, %r901, %r306;
	mul.lo.s32 	%r903, %r901, %r6;
	sub.s32 	%r904, %r1176, %r903;
	add.s32 	%r905, %r902, %r904;
	ld.shared.u32 	%r906, [%r1177];
	mul.wide.s32 	%rd21, %r905, 4;
	add.s64 	%rd22, %rd3, %rd21;
	st.global.u32 	[%rd22], %r906;
	add.s32 	%r907, %r1176, %r305;
	div.s32 	%r908, %r1178, %r6;
	mad.lo.s32 	%r909, %r307, %r908, %r306;
	mul.lo.s32 	%r910, %r908, %r6;
	sub.s32 	%r911, %r1178, %r910;
	add.s32 	%r912, %r909, %r911;
	add.s32 	%r913, %r1177, %r319;
	ld.shared.u32 	%r914, [%r913];
	mul.wide.s32 	%rd23, %r912, 4;
	add.s64 	%rd24, %rd3, %rd23;
	st.global.u32 	[%rd24], %r914;
	add.s32 	%r915, %r907, %r305;
	div.s32 	%r916, %r1180, %r6;
	mad.lo.s32 	%r917, %r307, %r916, %r306;
	mul.lo.s32 	%r918, %r916, %r6;
	sub.s32 	%r919, %r1180, %r918;
	add.s32 	%r920, %r917, %r919;
	add.s32 	%r921, %r1177, %r324;
	ld.shared.u32 	%r922, [%r921];
	mul.wide.s32 	%rd25, %r920, 4;
	add.s64 	%rd26, %rd3, %rd25;
	st.global.u32 	[%rd26], %r922;
	add.s32 	%r923, %r915, %r305;
	div.s32 	%r924, %r1179, %r6;
	mad.lo.s32 	%r925, %r307, %r924, %r306;
	mul.lo.s32 	%r926, %r924, %r6;
	sub.s32 	%r927, %r1179, %r926;
	add.s32 	%r928, %r925, %r927;
	add.s32 	%r929, %r1177, %r325;
	ld.shared.u32 	%r930, [%r929];
	mul.wide.s32 	%rd27, %r928, 4;
	add.s64 	%rd28, %rd3, %rd27;
	st.global.u32 	[%rd28], %r930;
	add.s32 	%r1176, %r923, %r305;
	add.s32 	%r1180, %r1180, %r319;
	add.s32 	%r1179, %r1179, %r319;
	add.s32 	%r1178, %r1178, %r319;
	add.s32 	%r1177, %r1177, %r323;
	setp.lt.u32 	%p242, %r1176, 128;
	@%p242 bra 	$L__BB44_216;
$L__BB44_217:
	ret;

}
	// .globl	_Z9cuda_gemmIiLi128ELi1ELi1ELi128ELi32ELi32ELi1EEviiiPT_S1_S1_ii
.visible .entry _Z9cuda_gemmIiLi128ELi1ELi1ELi128ELi32ELi32ELi1EEviiiPT_S1_S1_ii(
	.param .u32 _Z9cuda_gemmIiLi128ELi1ELi1ELi128ELi32ELi32ELi1EEviiiPT_S1_S1_ii_param_0,
	.param .u32 _Z9cuda_gemmIiLi128ELi1ELi1ELi128ELi32ELi32ELi1EEviiiPT_S1_S1_ii_param_1,
	.param .u32 _Z9cuda_gemmIiLi128ELi1ELi1ELi128ELi32ELi32ELi1EEviiiPT_S1_S1_ii_param_2,
	.param .u64 .ptr .align 1 _Z9cuda_gemmIiLi128ELi1ELi1ELi128ELi32ELi32ELi1EEviiiPT_S1_S1_ii_param_3,
	.param .u64 .ptr .align 1 _Z9cuda_gemmIiLi128ELi1ELi1ELi128ELi32ELi32ELi1EEviiiPT_S1_S1_ii_param_4,
	.param .u64 .ptr .align 1 _Z9cuda_gemmIiLi128ELi1ELi1ELi128ELi32ELi32ELi1EEviiiPT_S1_S1_ii_param_5,
	.param .u32 _Z9cuda_gemmIiLi128ELi1ELi1ELi128ELi32ELi32ELi1EEviiiPT_S1_S1_ii_param_6,
	.param .u32 _Z9cuda_gemmIiLi128ELi1ELi1ELi128ELi32ELi32ELi1EEviiiPT_S1_S1_ii_param_7
)
.maxntid 128
{
	.reg .pred 	%p<82>;
	.reg .b16 	%rs<6>;
	.reg .b32 	%r<445>;
	.reg .b64 	%rd<49>;
	// demoted variable
	.shared .align 128 .b8 _ZZ9cuda_gemmIiLi128ELi1ELi1ELi128ELi32ELi32ELi1EEviiiPT_S1_S1_iiE11kron_fac_sh[4224];
	// demoted variable
	.shared .align 128 .b8 _ZZ9cuda_gemmIiLi128ELi1ELi1ELi128ELi32ELi32ELi1EEviiiPT_S1_S1_iiE3Ash[512];
	// demoted variable
	.shared .align 128 .b8 _ZZ9cuda_gemmIiLi128ELi1ELi1ELi128ELi32ELi32ELi1EEviiiPT_S1_S1_iiE3Csh[512];
	ld.param.u64 	%rd16, [_Z9cuda_gemmIiLi128ELi1ELi1ELi128ELi32ELi32ELi1EEviiiPT_S1_S1_ii_param_3];
	ld.param.u64 	%rd17, [_Z9cuda_gemmIiLi128ELi1ELi1ELi128ELi32ELi32ELi1EEviiiPT_S1_S1_ii_param_4];
	cvta.to.global.u64 	%rd1, %rd17;
	cvta.to.global.u64 	%rd2, %rd16;
	mov.u32 	%r444, %tid.x;
	mov.u32 	%r2, %ntid.x;
	add.s32 	%r3, %r444, %r2;
	cvt.u16.u32 	%rs2, %r3;
	xor.b16  	%rs3, %rs2, 1023;
	cvt.u16.u32 	%rs4, %r2;
	div.u16 	%rs5, %rs3, %rs4;
	and.b16  	%rs1, %rs5, 3;
	setp.eq.s16 	%p1, %rs1, 2;
	mov.u32 	%r419, %r444;
	@%p1 bra 	$L__BB45_3;
	cvt.u32.u16 	%r4, %rs1;
	mov.b32 	%r418, 0;
	mov.u32 	%r148, _ZZ9cuda_gemmIiLi128ELi1ELi1ELi128ELi32ELi32ELi1EEviiiPT_S1_S1_iiE11kron_fac_sh;
	mov.u32 	%r419, %r444;
$L__BB45_2:
	.pragma "nounroll";
	mul.wide.u32 	%rd18, %r419, 4;
	add.s64 	%rd19, %rd1, %rd18;
	ld.global.u32 	%r146, [%rd19];
	and.b32  	%r147, %r419, 31;
	mad.lo.s32 	%r149, %r147, 132, %r148;
	shr.u32 	%r150, %r419, 3;
	and.b32  	%r151, %r150, 536870908;
	add.s32 	%r152, %r149, %r151;
	st.shared.u32 	[%r152], %r146;
	add.s32 	%r419, %r419, %r2;
	add.s32 	%r418, %r418, 1;
	xor.b32  	%r153, %r418, %r4;
	setp.ne.s32 	%p2, %r153, 2;
	@%p2 bra 	$L__BB45_2;
$L__BB45_3:
	shl.b32 	%r10, %r2, 1;
	add.s32 	%r422, %r419, %r10;
	shl.b32 	%r12, %r2, 2;
	mul.lo.s32 	%r13, %r2, 3;
	add.s32 	%r421, %r419, %r13;
	add.s32 	%r420, %r2, %r419;
$L__BB45_4:
	mul.wide.u32 	%rd20, %r419, 4;
	add.s64 	%rd21, %rd1, %rd20;
	ld.global.u32 	%r154, [%rd21];
	and.b32  	%r155, %r419, 31;
	mov.u32 	%r156, _ZZ9cuda_gemmIiLi128ELi1ELi1ELi128ELi32ELi32ELi1EEviiiPT_S1_S1_iiE11kron_fac_sh;
	mad.lo.s32 	%r157, %r155, 132, %r156;
	shr.u32 	%r158, %r419, 3;
	and.b32  	%r159, %r158, 536870908;
	add.s32 	%r160, %r157, %r159;
	st.shared.u32 	[%r160], %r154;
	add.s32 	%r161, %r419, %r2;
	mul.wide.u32 	%rd22, %r420, 4;
	add.s64 	%rd23, %rd1, %rd22;
	ld.global.u32 	%r162, [%rd23];
	and.b32  	%r163, %r420, 31;
	mad.lo.s32 	%r164, %r163, 132, %r156;
	shr.u32 	%r165, %r420, 3;
	and.b32  	%r166, %r165, 536870908;
	add.s32 	%r167, %r164, %r166;
	st.shared.u32 	[%r167], %r162;
	add.s32 	%r168, %r161, %r2;
	mul.wide.u32 	%rd24, %r422, 4;
	add.s64 	%rd25, %rd1, %rd24;
	ld.global.u32 	%r169, [%rd25];
	and.b32  	%r170, %r422, 31;
	mad.lo.s32 	%r171, %r170, 132, %r156;
	shr.u32 	%r172, %r422, 3;
	and.b32  	%r173, %r172, 536870908;
	add.s32 	%r174, %r171, %r173;
	st.shared.u32 	[%r174], %r169;
	add.s32 	%r175, %r168, %r2;
	mul.wide.u32 	%rd26, %r421, 4;
	add.s64 	%rd27, %rd1, %rd26;
	ld.global.u32 	%r176, [%rd27];
	and.b32  	%r177, %r421, 31;
	mad.lo.s32 	%r178, %r177, 132, %r156;
	shr.u32 	%r179, %r421, 3;
	and.b32  	%r180, %r179, 536870908;
	add.s32 	%r181, %r178, %r180;
	st.shared.u32 	[%r181], %r176;
	add.s32 	%r419, %r175, %r2;
	add.s32 	%r422, %r422, %r12;
	add.s32 	%r421, %r421, %r12;
	add.s32 	%r420, %r420, %r12;
	setp.lt.u32 	%p3, %r419, 1024;
	@%p3 bra 	$L__BB45_4;
	mov.u32 	%r24, %ctaid.y;
	mov.u32 	%r182, %nctaid.y;
	setp.ge.u32 	%p4, %r24, %r182;
	@%p4 bra 	$L__BB45_26;
	shl.b32 	%r25, %r24, 7;
	max.u32 	%r183, %r3, 128;
	setp.lt.u32 	%p5, %r3, 128;
	selp.u32 	%r184, 1, 0, %p5;
	add.s32 	%r185, %r3, %r184;
	sub.s32 	%r186, %r183, %r185;
	div.u32 	%r187, %r186, %r2;
	add.s32 	%r26, %r187, %r184;
	add.s32 	%r188, %r26, 1;
	and.b32  	%r27, %r188, 3;
	and.b32  	%r28, %r26, 3;
	setp.eq.s32 	%p6, %r28, 3;
	mov.u32 	%r432, %r444;
	@%p6 bra 	$L__BB45_9;
	shl.b32 	%r189, %r444, 2;
	mov.u32 	%r190, _ZZ9cuda_gemmIiLi128ELi1ELi1ELi128ELi32ELi32ELi1EEviiiPT_S1_S1_iiE3Ash;
	add.s32 	%r425, %r190, %r189;
	add.s32 	%r191, %r444, %r25;
	mul.wide.u32 	%rd28, %r191, 4;
	add.s64 	%rd47, %rd2, %rd28;
	mul.wide.u32 	%rd4, %r2, 4;
	neg.s32 	%r424, %r27;
	mad.lo.s32 	%r432, %r2, %r27, %r444;
$L__BB45_8:
	.pragma "nounroll";
	ld.global.u32 	%r192, [%rd47];
	st.shared.u32 	[%r425], %r192;
	add.s32 	%r425, %r425, %r12;
	add.s64 	%rd47, %rd47, %rd4;
	add.s32 	%r424, %r424, 1;
	setp.ne.s32 	%p7, %r424, 0;
	@%p7 bra 	$L__BB45_8;
$L__BB45_9:
	setp.lt.u32 	%p8, %r26, 3;
	@%p8 bra 	$L__BB45_12;
	shl.b32 	%r193, %r432, 2;
	mov.u32 	%r194, _ZZ9cuda_gemmIiLi128ELi1ELi1ELi128ELi32ELi32ELi1EEviiiPT_S1_S1_iiE3Ash;
	add.s32 	%r431, %r194, %r193;
	shl.b32 	%r38, %r2, 4;
	shl.b32 	%r39, %r2, 3;
	mul.lo.s32 	%r40, %r2, 12;
	add.s32 	%r427, %r432, %r25;
	add.s32 	%r430, %r427, %r2;
	add.s32 	%r429, %r427, %r10;
	add.s32 	%r428, %r427, %r13;
$L__BB45_11:
	mul.wide.u32 	%rd29, %r427, 4;
	add.s64 	%rd30, %rd2, %rd29;
	ld.global.u32 	%r195, [%rd30];
	st.shared.u32 	[%r431], %r195;
	mul.wide.u32 	%rd31, %r430, 4;
	add.s64 	%rd32, %rd2, %rd31;
	ld.global.u32 	%r196, [%rd32];
	add.s32 	%r197, %r431, %r12;
	st.shared.u32 	[%r197], %r196;
	mul.wide.u32 	%rd33, %r429, 4;
	add.s64 	%rd34, %rd2, %rd33;
	ld.global.u32 	%r198, [%rd34];
	add.s32 	%r199, %r431, %r39;
	st.shared.u32 	[%r199], %r198;
	mul.wide.u32 	%rd35, %r428, 4;
	add.s64 	%rd36, %rd2, %rd35;
	ld.global.u32 	%r200, [%rd36];
	add.s32 	%r201, %r431, %r40;
	st.shared.u32 	[%r201], %r200;
	add.s32 	%r432, %r432, %r12;
	add.s32 	%r431, %r431, %r38;
	add.s32 	%r430, %r430, %r12;
	add.s32 	%r429, %r429, %r12;
	add.s32 	%r428, %r428, %r12;
	add.s32 	%r427, %r427, %r12;
	setp.lt.u32 	%p9, %r432, 128;
	@%p9 bra 	$L__BB45_11;
$L__BB45_12:
	setp.eq.s32 	%p10, %r28, 3;
	bar.sync 	0;
	mov.u32 	%r437, %r444;
	@%p10 bra 	$L__BB45_15;
	shl.b32 	%r202, %r444, 2;
	mov.u32 	%r203, _ZZ9cuda_gemmIiLi128ELi1ELi1ELi128ELi32ELi32ELi1EEviiiPT_S1_S1_iiE3Csh;
	add.s32 	%r434, %r203, %r202;
	neg.s32 	%r433, %r27;
	mad.lo.s32 	%r437, %r2, %r27, %r444;
$L__BB45_14:
	.pragma "nounroll";
	mov.b32 	%r204, 0;
	st.shared.u32 	[%r434], %r204;
	add.s32 	%r434, %r434, %r12;
	add.s32 	%r433, %r433, 1;
	setp.ne.s32 	%p11, %r433, 0;
	@%p11 bra 	$L__BB45_14;
$L__BB45_15:
	setp.lt.u32 	%p12, %r26, 3;
	@%p12 bra 	$L__BB45_18;
	shl.b32 	%r205, %r437, 2;
	mov.u32 	%r206, _ZZ9cuda_gemmIiLi128ELi1ELi1ELi128ELi32ELi32ELi1EEviiiPT_S1_S1_iiE3Csh;
	add.s32 	%r436, %r206, %r205;
	shl.b32 	%r66, %r2, 4;
	shl.b32 	%r67, %r2, 3;
	mul.lo.s32 	%r68, %r2, 12;
$L__BB45_17:
	mov.b32 	%r207, 0;
	st.shared.u32 	[%r436], %r207;
	add.s32 	%r208, %r436, %r12;
	st.shared.u32 	[%r208], %r207;
	add.s32 	%r209, %r436, %r67;
	st.shared.u32 	[%r209], %r207;
	add.s32 	%r210, %r436, %r68;
	st.shared.u32 	[%r210], %r207;
	add.s32 	%r437, %r437, %r12;
	add.s32 	%r436, %r436, %r66;
	setp.lt.u32 	%p13, %r437, 128;
	@%p13 bra 	$L__BB45_17;
$L__BB45_18:
	and.b32  	%r73, %r444, 3;
	and.b32  	%r74, %r444, 31;
	shl.b32 	%r211, %r444, 2;
	and.b32  	%r212, %r211, 124;
	shl.b32 	%r213, %r444, 7;
	and.b32  	%r214, %r213, 384;
	or.b32  	%r215, %r214, %r212;
	mov.u32 	%r216, _ZZ9cuda_gemmIiLi128ELi1ELi1ELi128ELi32ELi32ELi1EEviiiPT_S1_S1_iiE3Ash;
	add.s32 	%r217, %r216, %r215;
	ld.shared.u32 	%r75, [%r217];
	setp.eq.s32 	%p14, %r74, 31;
	selp.b32 	%r218, -128, 0, %p14;
	add.s32 	%r219, %r217, %r218;
	ld.shared.u32 	%r76, [%r219+4];
	setp.lt.u32 	%p15, %r74, 30;
	selp.b32 	%r220, 0, -128, %p15;
	add.s32 	%r221, %r217, %r220;
	ld.shared.u32 	%r77, [%r221+8];
	setp.lt.u32 	%p16, %r74, 29;
	selp.b32 	%r222, 0, -128, %p16;
	add.s32 	%r223, %r217, %r222;
	ld.shared.u32 	%r78, [%r223+12];
	setp.lt.u32 	%p17, %r74, 28;
	selp.b32 	%r224, 0, -128, %p17;
	add.s32 	%r225, %r217, %r224;
	ld.shared.u32 	%r79, [%r225+16];
	setp.lt.u32 	%p18, %r74, 27;
	selp.b32 	%r226, 0, -128, %p18;
	add.s32 	%r227, %r217, %r226;
	ld.shared.u32 	%r80, [%r227+20];
	setp.lt.u32 	%p19, %r74, 26;
	selp.b32 	%r228, 0, -128, %p19;
	add.s32 	%r229, %r217, %r228;
	ld.shared.u32 	%r81, [%r229+24];
	setp.lt.u32 	%p20, %r74, 25;
	selp.b32 	%r230, 0, -128, %p20;
	add.s32 	%r231, %r217, %r230;
	ld.shared.u32 	%r82, [%r231+28];
	setp.lt.u32 	%p21, %r74, 24;
	selp.b32 	%r232, 0, -128, %p21;
	add.s32 	%r233, %r217, %r232;
	ld.shared.u32 	%r83, [%r233+32];
	setp.lt.u32 	%p22, %r74, 23;
	selp.b32 	%r234, 0, -128, %p22;
	add.s32 	%r235, %r217, %r234;
	ld.shared.u32 	%r84, [%r235+36];
	setp.lt.u32 	%p23, %r74, 22;
	selp.b32 	%r236, 0, -128, %p23;
	add.s32 	%r237, %r217, %r236;
	ld.shared.u32 	%r85, [%r237+40];
	setp.lt.u32 	%p24, %r74, 21;
	selp.b32 	%r238, 0, -128, %p24;
	add.s32 	%r239, %r217, %r238;
	ld.shared.u32 	%r86, [%r239+44];
	setp.lt.u32 	%p25, %r74, 20;
	selp.b32 	%r240, 0, -128, %p25;
	add.s32 	%r241, %r217, %r240;
	ld.shared.u32 	%r87, [%r241+48];
	setp.lt.u32 	%p26, %r74, 19;
	selp.b32 	%r242, 0, -128, %p26;
	add.s32 	%r243, %r217, %r242;
	ld.shared.u32 	%r88, [%r243+52];
	setp.lt.u32 	%p27, %r74, 18;
	selp.b32 	%r244, 0, -128, %p27;
	add.s32 	%r245, %r217, %r244;
	ld.shared.u32 	%r89, [%r245+56];
	setp.lt.u32 	%p28, %r74, 17;
	selp.b32 	%r246, 0, -128, %p28;
	add.s32 	%r247, %r217, %r246;
	ld.shared.u32 	%r90, [%r247+60];
	setp.lt.u32 	%p29, %r74, 16;
	selp.b32 	%r248, 0, -128, %p29;
	add.s32 	%r249, %r217, %r248;
	ld.shared.u32 	%r91, [%r249+64];
	setp.lt.u32 	%p30, %r74, 15;
	selp.b32 	%r250, 0, -128, %p30;
	add.s32 	%r251, %r217, %r250;
	ld.shared.u32 	%r92, [%r251+68];
	setp.lt.u32 	%p31, %r74, 14;
	selp.b32 	%r252, 0, -128, %p31;
	add.s32 	%r253, %r217, %r252;
	ld.shared.u32 	%r93, [%r253+72];
	setp.lt.u32 	%p32, %r74, 13;
	selp.b32 	%r254, 0, -128, %p32;
	add.s32 	%r255, %r217, %r254;
	ld.shared.u32 	%r94, [%r255+76];
	setp.lt.u32 	%p33, %r74, 12;
	selp.b32 	%r256, 0, -128, %p33;
	add.s32 	%r257, %r217, %r256;
	ld.shared.u32 	%r95, [%r257+80];
	setp.lt.u32 	%p34, %r74, 11;
	selp.b32 	%r258, 0, -128, %p34;
	add.s32 	%r259, %r217, %r258;
	ld.shared.u32 	%r96, [%r259+84];
	setp.lt.u32 	%p35, %r74, 10;
	selp.b32 	%r260, 0, -128, %p35;
	add.s32 	%r261, %r217, %r260;
	ld.shared.u32 	%r97, [%r261+88];
	setp.lt.u32 	%p36, %r74, 9;
	selp.b32 	%r262, 0, -128, %p36;
	add.s32 	%r263, %r217, %r262;
	ld.shared.u32 	%r98, [%r263+92];
	setp.lt.u32 	%p37, %r74, 8;
	selp.b32 	%r264, 0, -128, %p37;
	add.s32 	%r265, %r217, %r264;
	ld.shared.u32 	%r99, [%r265+96];
	setp.lt.u32 	%p38, %r74, 7;
	selp.b32 	%r266, 0, -128, %p38;
	add.s32 	%r267, %r217, %r266;
	ld.shared.u32 	%r100, [%r267+100];
	setp.lt.u32 	%p39, %r74, 6;
	selp.b32 	%r268, 0, -128, %p39;
	add.s32 	%r269, %r217, %r268;
	ld.shared.u32 	%r101, [%r269+104];
	setp.lt.u32 	%p40, %r74, 5;
	selp.b32 	%r270, 0, -128, %p40;
	add.s32 	%r271, %r217, %r270;
	ld.shared.u32 	%r102, [%r271+108];
	setp.lt.u32 	%p41, %r74, 4;
	selp.b32 	%r272, 0, -128, %p41;
	add.s32 	%r273, %r217, %r272;
	ld.shared.u32 	%r103, [%r273+112];
	setp.lt.u32 	%p42, %r74, 3;
	selp.b32 	%r274, 0, -128, %p42;
	add.s32 	%r275, %r217, %r274;
	ld.shared.u32 	%r104, [%r275+116];
	setp.lt.u32 	%p43, %r74, 2;
	selp.b32 	%r276, 0, -128, %p43;
	add.s32 	%r277, %r217, %r276;
	ld.shared.u32 	%r105, [%r277+120];
	setp.eq.s32 	%p44, %r74, 0;
	selp.b32 	%r278, 0, -128, %p44;
	add.s32 	%r279, %r217, %r278;
	ld.shared.u32 	%r106, [%r279+124];
	add.s32 	%r280, %r444, 5;
	and.b32  	%r107, %r280, 31;
	add.s32 	%r281, %r444, 6;
	and.b32  	%r108, %r281, 31;
	add.s32 	%r282, %r444, 7;
	and.b32  	%r109, %r282, 31;
	add.s32 	%r283, %r444, 8;
	and.b32  	%r110, %r283, 31;
	add.s32 	%r284, %r444, 9;
	and.b32  	%r111, %r284, 31;
	add.s32 	%r285, %r444, 10;
	and.b32  	%r112, %r285, 31;
	add.s32 	%r286, %r444, 11;
	and.b32  	%r113, %r286, 31;
	add.s32 	%r287, %r444, 12;
	and.b32  	%r114, %r287, 31;
	add.s32 	%r288, %r444, 13;
	and.b32  	%r115, %r288, 31;
	add.s32 	%r289, %r444, 14;
	and.b32  	%r116, %r289, 31;
	add.s32 	%r290, %r444, 21;
	and.b32  	%r117, %r290, 31;
	add.s32 	%r291, %r444, 22;
	and.b32  	%r118, %r291, 31;
	add.s32 	%r292, %r444, 23;
	and.b32  	%r119, %r292, 31;
	add.s32 	%r293, %r444, 25;
	and.b32  	%r120, %r293, 31;
	add.s32 	%r294, %r444, 29;
	and.b32  	%r121, %r294, 31;
	add.s32 	%r295, %r444, -1;
	and.b32  	%r122, %r295, 31;
	shr.u32 	%r438, %r444, 2;
	shl.b32 	%r394, %r73, 2;
$L__BB45_19:
	shl.b32 	%r296, %r74, 2;
	mov.u32 	%r297, _ZZ9cuda_gemmIiLi128ELi1ELi1ELi128ELi32ELi32ELi1EEviiiPT_S1_S1_iiE11kron_fac_sh;
	add.s32 	%r298, %r297, %r296;
	mad.lo.s32 	%r299, %r438, 132, %r298;
	ld.shared.u32 	%r300, [%r299];
	shfl.sync.idx.b32	%r301|%p45, %r300, %r74, 31, -1;
	mul.lo.s32 	%r302, %r301, %r75;
	add.s32 	%r303, %r444, 1;
	and.b32  	%r304, %r303, 31;
	shfl.sync.idx.b32	%r305|%p46, %r300, %r304, 31, -1;
	mad.lo.s32 	%r306, %r305, %r76, %r302;
	add.s32 	%r307, %r444, 2;
	and.b32  	%r308, %r307, 31;
	shfl.sync.idx.b32	%r309|%p47, %r300, %r308, 31, -1;
	mad.lo.s32 	%r310, %r309, %r77, %r306;
	add.s32 	%r311, %r444, 3;
	and.b32  	%r312, %r311, 31;
	shfl.sync.idx.b32	%r313|%p48, %r300, %r312, 31, -1;
	mad.lo.s32 	%r314, %r313, %r78, %r310;
	add.s32 	%r315, %r444, 4;
	and.b32  	%r316, %r315, 31;
	shfl.sync.idx.b32	%r317|%p49, %r300, %r316, 31, -1;
	mad.lo.s32 	%r318, %r317, %r79, %r314;
	shfl.sync.idx.b32	%r319|%p50, %r300, %r107, 31, -1;
	mad.lo.s32 	%r320, %r319, %r80, %r318;
	shfl.sync.idx.b32	%r321|%p51, %r300, %r108, 31, -1;
	mad.lo.s32 	%r322, %r321, %r81, %r320;
	shfl.sync.idx.b32	%r323|%p52, %r300, %r109, 31, -1;
	mad.lo.s32 	%r324, %r323, %r82, %r322;
	shfl.sync.idx.b32	%r325|%p53, %r300, %r110, 31, -1;
	mad.lo.s32 	%r326, %r325, %r83, %r324;
	shfl.sync.idx.b32	%r327|%p54, %r300, %r111, 31, -1;
	mad.lo.s32 	%r328, %r327, %r84, %r326;
	shfl.sync.idx.b32	%r329|%p55, %r300, %r112, 31, -1;
	mad.lo.s32 	%r330, %r329, %r85, %r328;
	shfl.sync.idx.b32	%r331|%p56, %r300, %r113, 31, -1;
	mad.lo.s32 	%r332, %r331, %r86, %r330;
	shfl.sync.idx.b32	%r333|%p57, %r300, %r114, 31, -1;
	mad.lo.s32 	%r334, %r333, %r87, %r332;
	shfl.sync.idx.b32	%r335|%p58, %r300, %r115, 31, -1;
	mad.lo.s32 	%r336, %r335, %r88, %r334;
	shfl.sync.idx.b32	%r337|%p59, %r300, %r116, 31, -1;
	mad.lo.s32 	%r338, %r337, %r89, %r336;
	add.s32 	%r339, %r444, 15;
	and.b32  	%r340, %r339, 31;
	shfl.sync.idx.b32	%r341|%p60, %r300, %r340, 31, -1;
	mad.lo.s32 	%r342, %r341, %r90, %r338;
	xor.b32  	%r343, %r74, 16;
	shfl.sync.idx.b32	%r344|%p61, %r300, %r343, 31, -1;
	mad.lo.s32 	%r345, %r344, %r91, %r342;
	add.s32 	%r346, %r444, 17;
	and.b32  	%r347, %r346, 31;
	shfl.sync.idx.b32	%r348|%p62, %r300, %r347, 31, -1;
	mad.lo.s32 	%r349, %r348, %r92, %r345;
	add.s32 	%r350, %r444, 18;
	and.b32  	%r351, %r350, 31;
	shfl.sync.idx.b32	%r352|%p63, %r300, %r351, 31, -1;
	mad.lo.s32 	%r353, %r352, %r93, %r349;
	add.s32 	%r354, %r444, 19;
	and.b32  	%r355, %r354, 31;
	shfl.sync.idx.b32	%r356|%p64, %r300, %r355, 31, -1;
	mad.lo.s32 	%r357, %r356, %r94, %r353;
	add.s32 	%r358, %r444, 20;
	and.b32  	%r359, %r358, 31;
	shfl.sync.idx.b32	%r360|%p65, %r300, %r359, 31, -1;
	mad.lo.s32 	%r361, %r360, %r95, %r357;
	shfl.sync.idx.b32	%r362|%p66, %r300, %r117, 31, -1;
	mad.lo.s32 	%r363, %r362, %r96, %r361;
	shfl.sync.idx.b32	%r364|%p67, %r300, %r118, 31, -1;
	mad.lo.s32 	%r365, %r364, %r97, %r363;
	shfl.sync.idx.b32	%r366|%p68, %r300, %r119, 31, -1;
	mad.lo.s32 	%r367, %r366, %r98, %r365;
	add.s32 	%r368, %r444, 24;
	and.b32  	%r369, %r368, 31;
	shfl.sync.idx.b32	%r370|%p69, %r300, %r369, 31, -1;
	mad.lo.s32 	%r371, %r370, %r99, %r367;
	shfl.sync.idx.b32	%r372|%p70, %r300, %r120, 31, -1;
	mad.lo.s32 	%r373, %r372, %r100, %r371;
	add.s32 	%r374, %r444, 26;
	and.b32  	%r375, %r374, 31;
	shfl.sync.idx.b32	%r376|%p71, %r300, %r375, 31, -1;
	mad.lo.s32 	%r377, %r376, %r101, %r373;
	add.s32 	%r378, %r444, 27;
	and.b32  	%r379, %r378, 31;
	shfl.sync.idx.b32	%r380|%p72, %r300, %r379, 31, -1;
	mad.lo.s32 	%r381, %r380, %r102, %r377;
	add.s32 	%r382, %r444, 28;
	and.b32  	%r383, %r382, 31;
	shfl.sync.idx.b32	%r384|%p73, %r300, %r383, 31, -1;
	mad.lo.s32 	%r385, %r384, %r103, %r381;
	shfl.sync.idx.b32	%r386|%p74, %r300, %r121, 31, -1;
	mad.lo.s32 	%r387, %r386, %r104, %r385;
	add.s32 	%r388, %r444, 30;
	and.b32  	%r389, %r388, 31;
	shfl.sync.idx.b32	%r390|%p75, %r300, %r389, 31, -1;
	mad.lo.s32 	%r391, %r390, %r105, %r387;
	shfl.sync.idx.b32	%r392|%p76, %r300, %r122, 31, -1;
	mad.lo.s32 	%r393, %r392, %r106, %r391;
	shl.b32 	%r395, %r438, 4;
	or.b32  	%r396, %r395, %r394;
	mov.u32 	%r397, _ZZ9cuda_gemmIiLi128ELi1ELi1ELi128ELi32ELi32ELi1EEviiiPT_S1_S1_iiE3Csh;
	add.s32 	%r398, %r397, %r396;
	ld.shared.u32 	%r399, [%r398];
	add.s32 	%r400, %r399, %r393;
	st.shared.u32 	[%r398], %r400;
	shr.u32 	%r401, %r2, 2;
	add.s32 	%r438, %r438, %r401;
	setp.lt.u32 	%p77, %r438, 32;
	@%p77 bra 	$L__BB45_19;
	ld.param.u64 	%rd46, [_Z9cuda_gemmIiLi128ELi1ELi1ELi128ELi32ELi32ELi1EEviiiPT_S1_S1_ii_param_5];
	cvta.to.global.u64 	%rd7, %rd46;
	setp.eq.s32 	%p78, %r28, 3;
	bar.sync 	0;
	@%p78 bra 	$L__BB45_23;
	shl.b32 	%r402, %r444, 2;
	add.s32 	%r440, %r397, %r402;
	add.s32 	%r404, %r444, %r25;
	mul.wide.u32 	%rd37, %r404, 4;
	add.s64 	%rd48, %rd7, %rd37;
	mul.wide.u32 	%rd9, %r2, 4;
	add.s32 	%r405, %r26, 1;
	and.b32  	%r406, %r405, 3;
	neg.s32 	%r439, %r406;
	mad.lo.s32 	%r444, %r2, %r406, %r444;
$L__BB45_22:
	.pragma "nounroll";
	ld.shared.u32 	%r407, [%r440];
	st.global.u32 	[%rd48], %r407;
	add.s32 	%r440, %r440, %r12;
	add.s64 	%rd48, %rd48, %rd9;
	add.s32 	%r439, %r439, 1;
	setp.ne.s32 	%p79, %r439, 0;
	@%p79 bra 	$L__BB45_22;
$L__BB45_23:
	setp.lt.u32 	%p80, %r26, 3;
	@%p80 bra 	$L__BB45_26;
	shl.b32 	%r408, %r444, 2;
	add.s32 	%r443, %r397, %r408;
	shl.b32 	%r135, %r2, 4;
	shl.b32 	%r136, %r2, 3;
	mul.lo.s32 	%r137, %r2, 12;
	mul.wide.u32 	%rd38, %r2, 4;
	add.s64 	%rd12, %rd7, %rd38;
	add.s32 	%r442, %r444, %r25;
	mul.wide.u32 	%rd39, %r2, 8;
	add.s64 	%rd13, %rd7, %rd39;
	mul.wide.u32 	%rd40, %r2, 12;
	add.s64 	%rd14, %rd7, %rd40;
$L__BB45_25:
	mul.wide.s32 	%rd41, %r442, 4;
	add.s64 	%rd42, %rd12, %rd41;
	add.s64 	%rd43, %rd13, %rd41;
	add.s64 	%rd44, %rd14, %rd41;
	add.s64 	%rd45, %rd7, %rd41;
	ld.shared.u32 	%r410, [%r443];
	st.global.u32 	[%rd45], %r410;
	add.s32 	%r411, %r443, %r12;
	ld.shared.u32 	%r412, [%r411];
	st.global.u32 	[%rd42], %r412;
	add.s32 	%r413, %r443, %r136;
	ld.shared.u32 	%r414, [%r413];
	st.global.u32 	[%rd43], %r414;
	add.s32 	%r415, %r443, %r137;
	ld.shared.u32 	%r416, [%r415];
	st.global.u32 	[%rd44], %r416;
	add.s32 	%r444, %r444, %r12;
	add.s32 	%r443, %r443, %r135;
	add.s32 	%r442, %r442, %r12;
	setp.lt.u32 	%p81, %r444, 128;
	@%p81 bra 	$L__BB45_25;
$L__BB45_26:
	ret;

}
	// .globl	_Z9cuda_gemmIiLi128ELi1ELi1ELi128ELi64ELi64ELi0EEviiiPT_S1_S1_ii
.visible .entry _Z9cuda_gemmIiLi128ELi1ELi1ELi128ELi64ELi64ELi0EEviiiPT_S1_S1_ii(
	.param .u32 _Z9cuda_gemmIiLi128ELi1ELi1ELi128ELi64ELi64ELi0EEviiiPT_S1_S1_ii_param_0,
	.param .u32 _Z9cuda_gemmIiLi128ELi1ELi1ELi128ELi64ELi64ELi0EEviiiPT_S1_S1_ii_param_1,
	.param .u32 _Z9cuda_gemmIiLi128ELi1ELi1ELi128ELi64ELi64ELi0EEviiiPT_S1_S1_ii_param_2,
	.param .u64 .ptr .align 1 _Z9cuda_gemmIiLi128ELi1ELi1ELi128ELi64ELi64ELi0EEviiiPT_S1_S1_ii_param_3,
	.param .u64 .ptr .align 1 _Z9cuda_gemmIiLi128ELi1ELi1ELi128ELi64ELi64ELi0EEviiiPT_S1_S1_ii_param_4,
	.param .u64 .ptr .align 1 _Z9cuda_gemmIiLi128ELi1ELi1ELi128ELi64ELi64ELi0EEviiiPT_S1_S1_ii_param_5,
	.param .u32 _Z9cuda_gemmIiLi128ELi1ELi1ELi128ELi64ELi64ELi0EEviiiPT_S1_S1_ii_param_6,
	.param .u32 _Z9cuda_gemmIiLi128ELi1ELi1ELi128ELi64ELi64ELi0EEviiiPT_S1_S1_ii_param_7
)
.maxntid 128
{
	.reg .pred 	%p<285>;
	.reg .b32 	%r<1454>;
	.reg .b64 	%rd<30>;
	// demoted variable
	.shared .align 128 .b8 _ZZ9cuda_gemmIiLi128ELi1ELi1ELi128ELi64ELi64ELi0EEviiiPT_S1_S1_iiE11kron_fac_sh[16640];
	// demoted variable
	.shared .align 128 .b8 _ZZ9cuda_gemmIiLi128ELi1ELi1ELi128ELi64ELi64ELi0EEviiiPT_S1_S1_iiE3Ash[512];
	// demoted variable
	.shared .align 128 .b8 _ZZ9cuda_gemmIiLi128ELi1ELi1ELi128ELi64ELi64ELi0EEviiiPT_S1_S1_iiE3Csh[512];
	ld.param.u64 	%rd6, [_Z9cuda_gemmIiLi128ELi1ELi1ELi128ELi64ELi64ELi0EEviiiPT_S1_S1_ii_param_3];
	ld.param.u64 	%rd4, [_Z9cuda_gemmIiLi128ELi1ELi1ELi128ELi64ELi64ELi0EEviiiPT_S1_S1_ii_param_4];
	ld.param.u32 	%r506, [_Z9cuda_gemmIiLi128ELi1ELi1ELi128ELi64ELi64ELi0EEviiiPT_S1_S1_ii_param_6];
	ld.param.u32 	%r507, [_Z9cuda_gemmIiLi128ELi1ELi1ELi128ELi64ELi64ELi0EEviiiPT_S1_S1_ii_param_7];
	cvta.to.global.u64 	%rd1, %rd6;
	mov.u32 	%r1, %tid.x;
	mul.lo.s32 	%r2, %r507, %r506;
	setp.ge.u32 	%p3, %r1, %r2;
	@%p3 bra 	$L__BB46_3;
	mov.u32 	%r3, %ntid.x;
	cvta.to.global.u64 	%rd2, %rd4;
	mov.u32 	%r510, _ZZ9cuda_gemmIiLi128ELi1ELi1ELi128ELi64ELi64ELi0EEviiiPT_S1_S1_iiE11kron_fac_sh;
	mov.u32 	%r1233, %r1;
$L__BB46_2:
	ld.param.u32 	%r1197, [_Z9cuda_gemmIiLi128ELi1ELi1ELi128ELi64ELi64ELi0EEviiiPT_S1_S1_ii_param_7];
	ld.param.u32 	%r1192, [_Z9cuda_gemmIiLi128ELi1ELi1ELi128ELi64ELi64ELi0EEviiiPT_S1_S1_ii_param_6];
	mul.wide.u32 	%rd7, %r1233, 4;
	add.s64 	%rd8, %rd2, %rd7;
	ld.global.u32 	%r508, [%rd8];
	rem.u32 	%r509, %r1233, %r1192;
	mad.lo.s32 	%r511, %r509, 260, %r510;
	div.u32 	%r512, %r1233, %r1197;
	shl.b32 	%r513, %r512, 2;
	add.s32 	%r514, %r511, %r513;
	st.shared.u32 	[%r514], %r508;
	add.s32 	%r1233, %r1233, %r3;
	setp.lt.u32 	%p4, %r1233, %r2;
	@%p4 bra 	$L__BB46_2;
$L__BB46_3:
	ld.param.u32 	%r1198, [_Z9cuda_gemmIiLi128ELi1ELi1ELi128ELi64ELi64ELi0EEviiiPT_S1_S1_ii_param_7];
	div.s32 	%r6, 128, %r1198;
	div.u32 	%r8, %r1, %r6;
	mul.lo.s32 	%r515, %r8, %r6;
	sub.s32 	%r7, %r1, %r515;
	mov.u32 	%r9, %ntid.x;
	div.u32 	%r10, %r9, %r6;
	mov.u32 	%r11, %ctaid.y;
	mov.u32 	%r516, %nctaid.y;
	setp.ge.u32 	%p5, %r11, %r516;
	@%p5 bra 	$L__BB46_290;
	ld.param.u32 	%r1199, [_Z9cuda_gemmIiLi128ELi1ELi1ELi128ELi64ELi64ELi0EEviiiPT_S1_S1_ii_param_7];
	ld.param.u32 	%r1190, [_Z9cuda_gemmIiLi128ELi1ELi1ELi128ELi64ELi64ELi0EEviiiPT_S1_S1_ii_param_2];
	min.s32 	%r12, %r1199, 32;
	shl.b32 	%r517, %r1199, 8;
	sub.s32 	%r13, 8223, %r517;
	mov.u32 	%r518, %ctaid.x;
	shl.b32 	%r14, %r518, 7;
	mul.lo.s32 	%r15, %r11, %r1190;
	add.s32 	%r519, %r1, %r9;
	max.u32 	%r520, %r519, 128;
	setp.lt.u32 	%p6, %r519, 128;
	selp.u32 	%r521, 1, 0, %p6;
	add.s32 	%r522, %r519, %r521;
	sub.s32 	%r523, %r520, %r522;
	div.u32 	%r524, %r523, %r9;
	add.s32 	%r16, %r524, %r521;
	add.s32 	%r525, %r16, 1;
	and.b32  	%r17, %r525, 3;
	and.b32  	%r18, %r16, 3;
	setp.eq.s32 	%p7, %r18, 3;
	mov.u32 	%r1243, %r1;
	@%p7 bra 	$L__BB46_7;
	shl.b32 	%r526, %r1, 2;
	mov.u32 	%r527, _ZZ9cuda_gemmIiLi128ELi1ELi1ELi128ELi64ELi64ELi0EEviiiPT_S1_S1_iiE3Ash;
	add.s32 	%r1236, %r527, %r526;
	shl.b32 	%r20, %r9, 2;
	add.s32 	%r528, %r1, %r15;
	add.s32 	%r1235, %r528, %r14;
	neg.s32 	%r1234, %r17;
	mad.lo.s32 	%r1243, %r9, %r17, %r1;
$L__BB46_6:
	.pragma "nounroll";
	mul.wide.u32 	%rd9, %r1235, 4;
	add.s64 	%rd10, %rd1, %rd9;
	ld.global.u32 	%r529, [%rd10];
	st.shared.u32 	[%r1236], %r529;
	add.s32 	%r1236, %r1236, %r20;
	add.s32 	%r1235, %r1235, %r9;
	add.s32 	%r1234, %r1234, 1;
	setp.ne.s32 	%p8, %r1234, 0;
	@%p8 bra 	$L__BB46_6;
$L__BB46_7:
	setp.lt.u32 	%p9, %r16, 3;
	@%p9 bra 	$L__BB46_10;
	shl.b32 	%r31, %r9, 2;
	shl.b32 	%r530, %r1243, 2;
	mov.u32 	%r531, _ZZ9cuda_gemmIiLi128ELi1ELi1ELi128ELi64ELi64ELi0EEviiiPT_S1_S1_iiE3Ash;
	add.s32 	%r1242, %r531, %r530;
	shl.b32 	%r33, %r9, 4;
	shl.b32 	%r34, %r9, 3;
	mul.lo.s32 	%r35, %r9, 12;
	add.s32 	%r532, %r1243, %r15;
	add.s32 	%r1238, %r532, %r14;
	add.s32 	%r1241, %r1238, %r9;
	shl.b32 	%r533, %r9, 1;
	add.s32 	%r1240, %r1238, %r533;
	mad.lo.s32 	%r1239, %r9, 3, %r1238;
$L__BB46_9:
	mul.wide.u32 	%rd11, %r1238, 4;
	add.s64 	%rd12, %rd1, %rd11;
	ld.global.u32 	%r534, [%rd12];
	st.shared.u32 	[%r1242], %r534;
	mul.wide.u32 	%rd13, %r1241, 4;
	add.s64 	%rd14, %rd1, %rd13;
	ld.global.u32 	%r535, [%rd14];
	add.s32 	%r536, %r1242, %r31;
	st.shared.u32 	[%r536], %r535;
	mul.wide.u32 	%rd15, %r1240, 4;
	add.s64 	%rd16, %rd1, %rd15;
	ld.global.u32 	%r537, [%rd16];
	add.s32 	%r538, %r1242, %r34;
	st.shared.u32 	[%r538], %r537;
	mul.wide.u32 	%rd17, %r1239, 4;
	add.s64 	%rd18, %rd1, %rd17;
	ld.global.u32 	%r539, [%rd18];
	add.s32 	%r540, %r1242, %r35;
	st.shared.u32 	[%r540], %r539;
	add.s32 	%r1243, %r1243, %r31;
	add.s32 	%r1242, %r1242, %r33;
	add.s32 	%r1241, %r1241, %r31;
	add.s32 	%r1240, %r1240, %r31;
	add.s32 	%r1239, %r1239, %r31;
	add.s32 	%r1238, %r1238, %r31;
	setp.lt.u32 	%p10, %r1243, 128;
	@%p10 bra 	$L__BB46_9;
$L__BB46_10:
	setp.eq.s32 	%p11, %r18, 3;
	bar.sync 	0;
	mov.u32 	%r1346, %r1;
	@%p11 bra 	$L__BB46_13;
	shl.b32 	%r541, %r1, 2;
	mov.u32 	%r542, _ZZ9cuda_gemmIiLi128ELi1ELi1ELi128ELi64ELi64ELi0EEviiiPT_S1_S1_iiE3Csh;
	add.s32 	%r1245, %r542, %r541;
	shl.b32 	%r53, %r9, 2;
	neg.s32 	%r1244, %r17;
	mad.lo.s32 	%r1346, %r9, %r17, %r1;
$L__BB46_12:
	.pragma "nounroll";
	mov.b32 	%r543, 0;
	st.shared.u32 	[%r1245], %r543;
	add.s32 	%r1245, %r1245, %r53;
	add.s32 	%r1244, %r1244, 1;
	setp.ne.s32 	%p12, %r1244, 0;
	@%p12 bra 	$L__BB46_12;
$L__BB46_13:
	setp.lt.u32 	%p13, %r16, 3;
	@%p13 bra 	$L__BB46_16;
	shl.b32 	%r61, %r9, 2;
	shl.b32 	%r544, %r1346, 2;
	mov.u32 	%r545, _ZZ9cuda_gemmIiLi128ELi1ELi1ELi128ELi64ELi64ELi0EEviiiPT_S1_S1_iiE3Csh;
	add.s32 	%r1345, %r545, %r544;
	shl.b32 	%r63, %r9, 4;
	shl.b32 	%r64, %r9, 3;
	mul.lo.s32 	%r65, %r9, 12;
$L__BB46_15:
	mov.b32 	%r546, 0;
	st.shared.u32 	[%r1345], %r546;
	add.s32 	%r547, %r1345, %r61;
	st.shared.u32 	[%r547], %r546;
	add.s32 	%r548, %r1345, %r64;
	st.shared.u32 	[%r548], %r546;
	add.s32 	%r549, %r1345, %r65;
	st.shared.u32 	[%r549], %r546;
	add.s32 	%r1346, %r1346, %r61;
	add.s32 	%r1345, %r1345, %r63;
	setp.lt.u32 	%p14, %r1346, 128;
	@%p14 bra 	$L__BB46_15;
$L__BB46_16:
	setp.lt.s32 	%p15, %r6, 1;
	@%p15 bra 	$L__BB46_284;
	ld.param.u32 	%r1200, [_Z9cuda_gemmIiLi128ELi1ELi1ELi128ELi64ELi64ELi0EEviiiPT_S1_S1_ii_param_7];
	setp.lt.s32 	%p16, %r1200, 33;
	and.b32  	%r550, %r1, 31;
	rem.s32 	%r66, %r550, %r12;
	@%p16 bra 	$L__BB46_83;
	add.s32 	%r553, %r66, 1;
	setp.lt.s32 	%p18, %r553, %r12;
	selp.b32 	%r67, 0, %r12, %p18;
	add.s32 	%r554, %r66, 2;
	setp.lt.s32 	%p19, %r554, %r12;
	selp.b32 	%r68, 0, %r12, %p19;
	add.s32 	%r555, %r66, 3;
	setp.lt.s32 	%p20, %r555, %r12;
	selp.b32 	%r69, 0, %r12, %p20;
	add.s32 	%r556, %r66, 4;
	setp.lt.s32 	%p21, %r556, %r12;
	selp.b32 	%r70, 0, %r12, %p21;
	add.s32 	%r557, %r66, 5;
	setp.lt.s32 	%p22, %r557, %r12;
	selp.b32 	%r71, 0, %r12, %p22;
	add.s32 	%r558, %r66, 6;
	setp.lt.s32 	%p23, %r558, %r12;
	selp.b32 	%r72, 0, %r12, %p23;
	add.s32 	%r559, %r66, 7;
	setp.lt.s32 	%p24, %r559, %r12;
	selp.b32 	%r73, 0, %r12, %p24;
	add.s32 	%r560, %r66, 8;
	setp.lt.s32 	%p25, %r560, %r12;
	selp.b32 	%r74, 0, %r12, %p25;
	add.s32 	%r561, %r66, 9;
	setp.lt.s32 	%p26, %r561, %r12;
	selp.b32 	%r75, 0, %r12, %p26;
	add.s32 	%r562, %r66, 10;
	setp.lt.s32 	%p27, %r562, %r12;
	selp.b32 	%r76, 0, %r12, %p27;
	add.s32 	%r563, %r66, 11;
	setp.lt.s32 	%p28, %r563, %r12;
	selp.b32 	%r77, 0, %r12, %p28;
	add.s32 	%r564, %r66, 12;
	setp.lt.s32 	%p29, %r564, %r12;
	selp.b32 	%r78, 0, %r12, %p29;
	add.s32 	%r565, %r66, 13;
	setp.lt.s32 	%p30, %r565, %r12;
	selp.b32 	%r79, 0, %r12, %p30;
	add.s32 	%r566, %r66, 14;
	setp.lt.s32 	%p31, %r566, %r12;
	selp.b32 	%r80, 0, %r12, %p31;
	add.s32 	%r567, %r66, 15;
	setp.lt.s32 	%p32, %r567, %r12;
	selp.b32 	%r81, 0, %r12, %p32;
	add.s32 	%r568, %r66, 16;
	setp.lt.s32 	%p33, %r568, %r12;
	selp.b32 	%r82, 0, %r12, %p33;
	add.s32 	%r569, %r66, 17;
	setp.lt.s32 	%p34, %r569, %r12;
	selp.b32 	%r83, 0, %r12, %p34;
	add.s32 	%r570, %r66, 18;
	setp.lt.s32 	%p35, %r570, %r12;
	selp.b32 	%r84, 0, %r12, %p35;
	add.s32 	%r571, %r66, 19;
	setp.lt.s32 	%p36, %r571, %r12;
	selp.b32 	%r85, 0, %r12, %p36;
	add.s32 	%r572, %r66, 20;
	setp.lt.s32 	%p37, %r572, %r12;
	selp.b32 	%r86, 0, %r12, %p37;
	add.s32 	%r573, %r66, 21;
	setp.lt.s32 	%p38, %r573, %r12;
	selp.b32 	%r87, 0, %r12, %p38;
	add.s32 	%r574, %r66, 22;
	setp.lt.s32 	%p39, %r574, %r12;
	selp.b32 	%r88, 0, %r12, %p39;
	add.s32 	%r575, %r66, 23;
	setp.lt.s32 	%p40, %r575, %r12;
	selp.b32 	%r89, 0, %r12, %p40;
	add.s32 	%r576, %r66, 24;
	setp.lt.s32 	%p41, %r576, %r12;
	selp.b32 	%r90, 0, %r12, %p41;
	add.s32 	%r577, %r66, 25;
	setp.lt.s32 	%p42, %r577, %r12;
	selp.b32 	%r91, 0, %r12, %p42;
	add.s32 	%r578, %r66, 26;
	setp.lt.s32 	%p43, %r578, %r12;
	selp.b32 	%r92, 0, %r12, %p43;
	add.s32 	%r579, %r66, 27;
	setp.lt.s32 	%p44, %r579, %r12;
	selp.b32 	%r93, 0, %r12, %p44;
	add.s32 	%r580, %r66, 28;
	setp.lt.s32 	%p45, %r580, %r12;
	selp.b32 	%r94, 0, %r12, %p45;
	add.s32 	%r581, %r66, 29;
	setp.lt.s32 	%p46, %r581, %r12;
	selp.b32 	%r95, 0, %r12, %p46;
	add.s32 	%r582, %r66, 30;
	setp.lt.s32 	%p47, %r582, %r12;
	selp.b32 	%r96, 0, %r12, %p47;
	add.s32 	%r583, %r66, 31;
	setp.lt.s32 	%p48, %r583, %r12;
	selp.b32 	%r97, 0, %r12, %p48;
	mov.b32 	%r1379, 0;
	mov.pred 	%p284, -1;
$L__BB46_19:
	mov.pred 	%p2, %p284;
	ld.param.u32 	%r1201, [_Z9cuda_gemmIiLi128ELi1ELi1ELi128ELi64ELi64ELi0EEviiiPT_S1_S1_ii_param_7];
	sub.s32 	%r338, %r1201, %r1379;
	mad.lo.s32 	%r584, %r7, %r1201, %r66;
	add.s32 	%r339, %r1379, %r584;
	setp.gt.s32 	%p49, %r338, 0;
	@%p49 bra 	$L__BB46_20;
	bra.uni 	$L__BB46_21;
$L__BB46_20:
	shl.b32 	%r585, %r339, 2;
	mov.u32 	%r586, _ZZ9cuda_gemmIiLi128ELi1ELi1ELi128ELi64ELi64ELi0EEviiiPT_S1_S1_iiE3Ash;
	add.s32 	%r587, %r586, %r585;
	ld.shared.u32 	%r1380, [%r587];
$L__BB46_21:
	setp.lt.s32 	%p50, %r338, 2;
	@%p50 bra 	$L__BB46_23;
	sub.s32 	%r588, %r339, %r67;
	shl.b32 	%r589, %r588, 2;
	mov.u32 	%r590, _ZZ9cuda_gemmIiLi128ELi1ELi1ELi128ELi64ELi64ELi0EEviiiPT_S1_S1_iiE3Ash;
	add.s32 	%r591, %r590, %r589;
	ld.shared.u32 	%r1377, [%r591+4];
$L__BB46_23:
	setp.lt.s32 	%p51, %r338, 3;
	@%p51 bra 	$L__BB46_25;
	sub.s32 	%r592, %r339, %r68;
	shl.b32 	%r593, %r592, 2;
	mov.u32 	%r594, _ZZ9cuda_gemmIiLi128ELi1ELi1ELi128ELi64ELi64ELi0EEviiiPT_S1_S1_iiE3Ash;
	add.s32 	%r595, %r594, %r593;
	ld.shared.u32 	%r1376, [%r595+8];
$L__BB46_25:
	setp.lt.s32 	%p52, %r338, 4;
	@%p52 bra 	$L__BB46_27;
	sub.s32 	%r596, %r339, %r69;
	shl.b32 	%r597, %r596, 2;
	mov.u32 	%r598, _ZZ9cuda_gemmIiLi128ELi1ELi1ELi128ELi64ELi64ELi0EEviiiPT_S1_S1_iiE3Ash;
	add.s32 	%r599, %r598, %r597;
	ld.shared.u32 	%r1375, [%r599+12];
$L__BB46_27:
	setp.lt.s32 	%p53, %r338, 5;
	@%p53 bra 	$L__BB46_29;
	sub.s32 	%r600, %r339, %r70;
	shl.b32 	%r601, %r600, 2;
	mov.u32 	%r602, _ZZ9cuda_gemmIiLi128ELi1ELi1ELi128ELi64ELi64ELi0EEviiiPT_S1_S1_iiE3Ash;
	add.s32 	%r603, %r602, %r601;
	ld.shared.u32 	%r1374, [%r603+16];
$L__BB46_29:
	setp.lt.s32 	%p54, %r338, 6;
	@%p54 bra 	$L__BB46_31;
	sub.s32 	%r604, %r339, %r71;
	shl.b32 	%r605, %r604, 2;
	mov.u32 	%r606, _ZZ9cuda_gemmIiLi128ELi1ELi1ELi128ELi64ELi64ELi0EEviiiPT_S1_S1_iiE3Ash;
	add.s32 	%r607, %r606, %r605;
	ld.shared.u32 	%r1373, [%r607+20];
$L__BB46_31:
	setp.lt.s32 	%p55, %r338, 7;
	@%p55 bra 	$L__BB46_33;
	sub.s32 	%r608, %r339, %r72;
	shl.b32 	%r609, %r608, 2;
	mov.u32 	%r610, _ZZ9cuda_gemmIiLi128ELi1ELi1ELi128ELi64ELi64ELi0EEviiiPT_S1_S1_iiE3Ash;
	add.s32 	%r611, %r610, %r609;
	ld.shared.u32 	%r1372, [%r611+24];
$L__BB46_33:
	setp.lt.s32 	%p56, %r338, 8;
	@%p56 bra 	$L__BB46_35;
	sub.s32 	%r612, %r339, %r73;
	shl.b32 	%r613, %r612, 2;
	mov.u32 	%r614, _ZZ9cuda_gemmIiLi128ELi1ELi1ELi128ELi64ELi64ELi0EEviiiPT_S1_S1_iiE3Ash;
	add.s32 	%r615, %r614, %r613;
	ld.shared.u32 	%r1371, [%r615+28];
$L__BB46_35:
	setp.lt.s32 	%p57, %r338, 9;
	@%p57 bra 	$L__BB46_37;
	sub.s32 	%r616, %r339, %r74;
	shl.b32 	%r617, %r616, 2;
	mov.u32 	%r618, _ZZ9cuda_gemmIiLi128ELi1ELi1ELi128ELi64ELi64ELi0EEviiiPT_S1_S1_iiE3Ash;
	add.s32 	%r619, %r618, %r617;
	ld.shared.u32 	%r1370, [%r619+32];
$L__BB46_37:
	setp.lt.s32 	%p58, %r338, 10;
	@%p58 bra 	$L__BB46_39;
	sub.s32 	%r620, %r339, %r75;
	shl.b32 	%r621, %r620, 2;
	mov.u32 	%r622, _ZZ9cuda_gemmIiLi128ELi1ELi1ELi128ELi64ELi64ELi0EEviiiPT_S1_S1_iiE3Ash;
	add.s32 	%r623, %r622, %r621;
	ld.shared.u32 	%r1369, [%r623+36];
$L__BB46_39:
	setp.lt.s32 	%p59, %r338, 11;
	@%p59 bra 	$L__BB46_41;
	sub.s32 	%r624, %r339, %r76;
	shl.b32 	%r625, %r624, 2;
	mov.u32 	%r626, _ZZ9cuda_gemmIiLi128ELi1ELi1ELi128ELi64ELi64ELi0EEviiiPT_S1_S1_iiE3Ash;
	add.s32 	%r627, %r626, %r625;
	ld.shared.u32 	%r1368, [%r627+40];
$L__BB46_41:
	setp.lt.s32 	%p60, %r338, 12;
	@%p60 bra 	$L__BB46_43;
	sub.s32 	%r628, %r339, %r77;
	shl.b32 	%r629, %r628, 2;
	mov.u32 	%r630, _ZZ9cuda_gemmIiLi128ELi1ELi1ELi128ELi64ELi64ELi0EEviiiPT_S1_S1_iiE3Ash;
	add.s32 	%r631, %r630, %r629;
	ld.shared.u32 	%r1367, [%r631+44];
$L__BB46_43:
	setp.lt.s32 	%p61, %r338, 13;
	@%p61 bra 	$L__BB46_45;
	sub.s32 	%r632, %r339, %r78;
	shl.b32 	%r633, %r632, 2;
	mov.u32 	%r634, _ZZ9cuda_gemmIiLi128ELi1ELi1ELi128ELi64ELi64ELi0EEviiiPT_S1_S1_iiE3Ash;
	add.s32 	%r635, %r634, %r633;
	ld.shared.u32 	%r1366, [%r635+48];
$L__BB46_45:
	setp.lt.s32 	%p62, %r338, 14;
	@%p62 bra 	$L__BB46_47;
	sub.s32 	%r636, %r339, %r79;
	shl.b32 	%r637, %r636, 2;
	mov.u32 	%r638, _ZZ9cuda_gemmIiLi128ELi1ELi1ELi128ELi64ELi64ELi0EEviiiPT_S1_S1_iiE3Ash;
	add.s32 	%r639, %r638, %r637;
	ld.shared.u32 	%r1365, [%r639+52];
$L__BB46_47:
	setp.lt.s32 	%p63, %r338, 15;
	@%p63 bra 	$L__BB46_49;
	sub.s32 	%r640, %r339, %r80;
	shl.b32 	%r641, %r640, 2;
	mov.u32 	%r642, _ZZ9cuda_gemmIiLi128ELi1ELi1ELi128ELi64ELi64ELi0EEviiiPT_S1_S1_iiE3Ash;
	add.s32 	%r643, %r642, %r641;
	ld.shared.u32 	%r1364, [%r643+56];
$L__BB46_49:
	setp.lt.s32 	%p64, %r338, 16;
	@%p64 bra 	$L__BB46_51;
	sub.s32 	%r644, %r339, %r81;
	shl.b32 	%r645, %r644, 2;
	mov.u32 	%r646, _ZZ9cuda_gemmIiLi128ELi1ELi1ELi128ELi64ELi64ELi0EEviiiPT_S1_S1_iiE3Ash;
	add.s32 	%r647, %r646, %r645;
	ld.shared.u32 	%r1363, [%r647+60];
$L__BB46_51:
	setp.lt.s32 	%p65, %r338, 17;
	@%p65 bra 	$L__BB46_53;
	sub.s32 	%r648, %r339, %r82;
	shl.b32 	%r649, %r648, 2;
	mov.u32 	%r650, _ZZ9cuda_gemmIiLi128ELi1ELi1ELi128ELi64ELi64ELi0EEviiiPT_S1_S1_iiE3Ash;
	add.s32 	%r651, %r650, %r649;
	ld.shared.u32 	%r1362, [%r651+64];
$L__BB46_53:
	setp.lt.s32 	%p66, %r338, 18;
	@%p66 bra 	$L__BB46_55;
	sub.s32 	%r652, %r339, %r83;
	shl.b32 	%r653, %r652, 2;
	mov.u32 	%r654, _ZZ9cuda_gemmIiLi128ELi1ELi1ELi128ELi64ELi64ELi0EEviiiPT_S1_S1_iiE3Ash;
	add.s32 	%r655, %r654, %r653;
	ld.shared.u32 	%r1361, [%r655+68];
$L__BB46_55:
	setp.lt.s32 	%p67, %r338, 19;
	@%p67 bra 	$L__BB46_57;
	sub.s32 	%r656, %r339, %r84;
	shl.b32 	%r657, %r656, 2;
	mov.u32 	%r658, _ZZ9cuda_gemmIiLi128ELi1ELi1ELi128ELi64ELi64ELi0EEviiiPT_S1_S1_iiE3Ash;
	add.s32 	%r659, %r658, %r657;
	ld.shared.u32 	%r1360, [%r659+72];
$L__BB46_57:
	setp.lt.s32 	%p68, %r338, 20;
	@%p68 bra 	$L__BB46_59;
	sub.s32 	%r660, %r339, %r85;
	shl.b32 	%r661, %r660, 2;
	mov.u32 	%r662, _ZZ9cuda_gemmIiLi128ELi1ELi1ELi128ELi64ELi64ELi0EEviiiPT_S1_S1_iiE3Ash;
	add.s32 	%r663, %r662, %r661;
	ld.shared.u32 	%r1359, [%r663+76];
$L__BB46_59:
	setp.lt.s32 	%p69, %r338, 21;
	@%p69 bra 	$L__BB46_61;
	sub.s32 	%r664, %r339, %r86;
	shl.b32 	%r665, %r664, 2;
	mov.u32 	%r666, _ZZ9cuda_gemmIiLi128ELi1ELi1ELi128ELi64ELi64ELi0EEviiiPT_S1_S1_iiE3Ash;
	add.s32 	%r667, %r666, %r665;
	ld.shared.u32 	%r1358, [%r667+80];
$L__BB46_61:
	setp.lt.s32 	%p70, %r338, 22;
	@%p70 bra 	$L__BB46_63;
	sub.s32 	%r668, %r339, %r87;
	shl.b32 	%r669, %r668, 2;
	mov.u32 	%r670, _ZZ9cuda_gemmIiLi128ELi1ELi1ELi128ELi64ELi64ELi0EEviiiPT_S1_S1_iiE3Ash;
	add.s32 	%r671, %r670, %r669;
	ld.shared.u32 	%r1357, [%r671+84];
$L__BB46_63:
	setp.lt.s32 	%p71, %r338, 23;
	@%p71 bra 	$L__BB46_65;
	sub.s32 	%r672, %r339, %r88;
	shl.b32 	%r673, %r672, 2;
	mov.u32 	%r674, _ZZ9cuda_gemmIiLi128ELi1ELi1ELi128ELi64ELi64ELi0EEviiiPT_S1_S1_iiE3Ash;
	add.s32 	%r675, %r674, %r673;
	ld.shared.u32 	%r1356, [%r675+88];
$L__BB46_65:
	setp.lt.s32 	%p72, %r338, 24;
	@%p72 bra 	$L__BB46_67;
	sub.s32 	%r676, %r339, %r89;
	shl.b32 	%r677, %r676, 2;
	mov.u32 	%r678, _ZZ9cuda_gemmIiLi128ELi1ELi1ELi128ELi64ELi64ELi0EEviiiPT_S1_S1_iiE3Ash;
	add.s32 	%r679, %r678, %r677;
	ld.shared.u32 	%r1355, [%r679+92];
$L__BB46_67:
	setp.lt.s32 	%p73, %r338, 25;
	@%p73 bra 	$L__BB46_69;
	sub.s32 	%r680, %r339, %r90;
	shl.b32 	%r681, %r680, 2;
	mov.u32 	%r682, _ZZ9cuda_gemmIiLi128ELi1ELi1ELi128ELi64ELi64ELi0EEviiiPT_S1_S1_iiE3Ash;
	add.s32 	%r683, %r682, %r681;
	ld.shared.u32 	%r1354, [%r683+96];
$L__BB46_69:
	setp.lt.s32 	%p74, %r338, 26;
	@%p74 bra 	$L__BB46_71;
	sub.s32 	%r684, %r339, %r91;
	shl.b32 	%r685, %r684, 2;
	mov.u32 	%r686, _ZZ9cuda_gemmIiLi128ELi1ELi1ELi128ELi64ELi64ELi0EEviiiPT_S1_S1_iiE3Ash;
	add.s32 	%r687, %r686, %r685;
	ld.shared.u32 	%r1353, [%r687+100];
$L__BB46_71:
	setp.lt.s32 	%p75, %r338, 27;
	@%p75 bra 	$L__BB46_73;
	sub.s32 	%r688, %r339, %r92;
	shl.b32 	%r689, %r688, 2;
	mov.u32 	%r690, _ZZ9cuda_gemmIiLi128ELi1ELi1ELi128ELi64ELi64ELi0EEviiiPT_S1_S1_iiE3Ash;
	add.s32 	%r691, %r690, %r689;
	ld.shared.u32 	%r1352, [%r691+104];
$L__BB46_73:
	setp.lt.s32 	%p76, %r338, 28;
	@%p76 bra 	$L__BB46_75;
	sub.s32 	%r692, %r339, %r93;
	shl.b32 	%r693, %r692, 2;
	mov.u32 	%r694, _ZZ9cuda_gemmIiLi128ELi1ELi1ELi128ELi64ELi64ELi0EEviiiPT_S1_S1_iiE3Ash;
	add.s32 	%r695, %r694, %r693;
	ld.shared.u32 	%r1351, [%r695+108];
$L__BB46_75:
	setp.lt.s32 	%p77, %r338, 29;
	@%p77 bra 	$L__BB46_77;
	sub.s32 	%r696, %r339, %r94;
	shl.b32 	%r697, %r696, 2;
	mov.u32 	%r698, _ZZ9cuda_gemmIiLi128ELi1ELi1ELi128ELi64ELi64ELi0EEviiiPT_S1_S1_iiE3Ash;
	add.s32 	%r699, %r698, %r697;
	ld.shared.u32 	%r1350, [%r699+112];
$L__BB46_77:
	setp.lt.s32 	%p78, %r338, 30;
	@%p78 bra 	$L__BB46_79;
	sub.s32 	%r700, %r339, %r95;
	shl.b32 	%r701, %r700, 2;
	mov.u32 	%r702, _ZZ9cuda_gemmIiLi128ELi1ELi1ELi128ELi64ELi64ELi0EEviiiPT_S1_S1_iiE3Ash;
	add.s32 	%r703, %r702, %r701;
	ld.shared.u32 	%r1349, [%r703+116];
$L__BB46_79:
	setp.lt.s32 	%p79, %r338, 31;
	@%p79 bra 	$L__BB46_81;
	sub.s32 	%r704, %r339, %r96;
	shl.b32 	%r705, %r704, 2;
	mov.u32 	%r706, _ZZ9cuda_gemmIiLi128ELi1ELi1ELi128ELi64ELi64ELi0EEviiiPT_S1_S1_iiE3Ash;
	add.s32 	%r707, %r706, %r705;
	ld.shared.u32 	%r1348, [%r707+120];
$L__BB46_81:
	setp.lt.s32 	%p80, %r338, 32;
	@%p80 bra 	$L__BB46_216;
	sub.s32 	%r708, %r339, %r97;
	shl.b32 	%r709, %r708, 2;
	mov.u32 	%r710, _ZZ9cuda_gemmIiLi128ELi1ELi1ELi128ELi64ELi64ELi0EEviiiPT_S1_S1_iiE3Ash;
	add.s32 	%r711, %r710, %r709;
	ld.shared.u32 	%r1347, [%r711+124];
	bra.uni 	$L__BB46_216;
$L__BB46_83:
	ld.param.u32 	%r1202, [_Z9cuda_gemmIiLi128ELi1ELi1ELi128ELi64ELi64ELi0EEviiiPT_S1_S1_ii_param_7];
	shr.s32 	%r850, %r1202, 31;
	and.b32  	%r98, %r850, %r12;
	add.s32 	%r851, %r66, 1;
	setp.lt.s32 	%p117, %r851, %r12;
	selp.b32 	%r99, 0, %r12, %p117;
	add.s32 	%r852, %r66, 2;
	setp.lt.s32 	%p118, %r852, %r12;
	selp.b32 	%r100, 0, %r12, %p118;
	add.s32 	%r853, %r66, 3;
	setp.lt.s32 	%p119, %r853, %r12;
	selp.b32 	%r101, 0, %r12, %p119;
	add.s32 	%r854, %r66, 4;
	setp.lt.s32 	%p120, %r854, %r12;
	selp.b32 	%r102, 0, %r12, %p120;
	add.s32 	%r855, %r66, 5;
	setp.lt.s32 	%p121, %r855, %r12;
	selp.b32 	%r103, 0, %r12, %p121;
	add.s32 	%r856, %r66, 6;
	setp.lt.s32 	%p122, %r856, %r12;
	selp.b32 	%r104, 0, %r12, %p122;
	add.s32 	%r857, %r66, 7;
	setp.lt.s32 	%p123, %r857, %r12;
	selp.b32 	%r105, 0, %r12, %p123;
	add.s32 	%r858, %r66, 8;
	setp.lt.s32 	%p124, %r858, %r12;
	selp.b32 	%r106, 0, %r12, %p124;
	add.s32 	%r859, %r66, 9;
	setp.lt.s32 	%p125, %r859, %r12;
	selp.b32 	%r107, 0, %r12, %p125;
	add.s32 	%r860, %r66, 10;
	setp.lt.s32 	%p126, %r860, %r12;
	selp.b32 	%r108, 0, %r12, %p126;
	add.s32 	%r861, %r66, 11;
	setp.lt.s32 	%p127, %r861, %r12;
	selp.b32 	%r109, 0, %r12, %p127;
	add.s32 	%r862, %r66, 12;
	setp.lt.s32 	%p128, %r862, %r12;
	selp.b32 	%r110, 0, %r12, %p128;
	add.s32 	%r863, %r66, 13;
	setp.lt.s32 	%p129, %r863, %r12;
	selp.b32 	%r111, 0, %r12, %p129;
	add.s32 	%r864, %r66, 14;
	setp.lt.s32 	%p130, %r864, %r12;
	selp.b32 	%r112, 0, %r12, %p130;
	add.s32 	%r865, %r66, 15;
	setp.lt.s32 	%p131, %r865, %r12;
	selp.b32 	%r113, 0, %r12, %p131;
	add.s32 	%r866, %r66, 16;
	setp.lt.s32 	%p132, %r866, %r12;
	selp.b32 	%r114, 0, %r12, %p132;
	add.s32 	%r867, %r66, 17;
	setp.lt.s32 	%p133, %r867, %r12;
	selp.b32 	%r115, 0, %r12, %p133;
	add.s32 	%r868, %r66, 18;
	setp.lt.s32 	%p134, %r868, %r12;
	selp.b32 	%r116, 0, %r12, %p134;
	add.s32 	%r869, %r66, 19;
	setp.lt.s32 	%p135, %r869, %r12;
	selp.b32 	%r117, 0, %r12, %p135;
	add.s32 	%r870, %r66, 20;
	setp.lt.s32 	%p136, %r870, %r12;
	selp.b32 	%r118, 0, %r12, %p136;
	add.s32 	%r871, %r66, 21;
	setp.lt.s32 	%p137, %r871, %r12;
	selp.b32 	%r119, 0, %r12, %p137;
	add.s32 	%r872, %r66, 22;
	setp.lt.s32 	%p138, %r872, %r12;
	selp.b32 	%r120, 0, %r12, %p138;
	add.s32 	%r873, %r66, 23;
	setp.lt.s32 	%p139, %r873, %r12;
	selp.b32 	%r121, 0, %r12, %p139;
	add.s32 	%r874, %r66, 24;
	setp.lt.s32 	%p140, %r874, %r12;
	selp.b32 	%r122, 0, %r12, %p140;
	add.s32 	%r875, %r66, 25;
	setp.lt.s32 	%p141, %r875, %r12;
	selp.b32 	%r123, 0, %r12, %p141;
	add.s32 	%r876, %r66, 26;
	setp.lt.s32 	%p142, %r876, %r12;
	selp.b32 	%r124, 0, %r12, %p142;
	add.s32 	%r877, %r66, 27;
	setp.lt.s32 	%p143, %r877, %r12;
	selp.b32 	%r125, 0, %r12, %p143;
	add.s32 	%r878, %r66, 28;
	setp.lt.s32 	%p144, %r878, %r12;
	selp.b32 	%r126, 0, %r12, %p144;
	add.s32 	%r879, %r66, 29;
	setp.lt.s32 	%p145, %r879, %r12;
	selp.b32 	%r127, 0, %r12, %p145;
	add.s32 	%r880, %r66, 30;
	setp.lt.s32 	%p146, %r880, %r12;
	selp.b32 	%r128, 0, %r12, %p146;
	add.s32 	%r881, %r66, 31;
	setp.lt.s32 	%p147, %r881, %r12;
	selp.b32 	%r129, 0, %r12, %p147;
	setp.lt.s32 	%p148, %r866, %r1202;
	selp.b32 	%r882, 0, %r1202, %p148;
	sub.s32 	%r130, %r866, %r882;
	setp.lt.s32 	%p149, %r876, %r1202;
	selp.b32 	%r883, 0, %r1202, %p149;
	sub.s32 	%r131, %r876, %r883;
	setp.lt.s32 	%p150, %r877, %r1202;
	selp.b32 	%r884, 0, %r1202, %p150;
	sub.s32 	%r132, %r877, %r884;
	setp.lt.s32 	%p151, %r880, %r1202;
	selp.b32 	%r885, 0, %r1202, %p151;
	sub.s32 	%r133, %r880, %r885;
	mov.b32 	%r1279, 0;
	mov.pred 	%p283, -1;
$L__BB46_84:
	mov.pred 	%p1, %p283;
	ld.param.u32 	%r1203, [_Z9cuda_gemmIiLi128ELi1ELi1ELi128ELi64ELi64ELi0EEviiiPT_S1_S1_ii_param_7];
	sub.s32 	%r167, %r1203, %r1279;
	mad.lo.s32 	%r886, %r7, %r1203, %r66;
	add.s32 	%r168, %r1279, %r886;
	setp.lt.s32 	%p152, %r167, 1;
	@%p152 bra 	$L__BB46_86;
	sub.s32 	%r887, %r168, %r98;
	shl.b32 	%r888, %r887, 2;
	mov.u32 	%r889, _ZZ9cuda_gemmIiLi128ELi1ELi1ELi128ELi64ELi64ELi0EEviiiPT_S1_S1_iiE3Ash;
	add.s32 	%r890, %r889, %r888;
	ld.shared.u32 	%r1280, [%r890];
$L__BB46_86:
	setp.lt.s32 	%p153, %r167, 2;
	@%p153 bra 	$L__BB46_88;
	sub.s32 	%r891, %r168, %r99;
	shl.b32 	%r892, %r891, 2;
	mov.u32 	%r893, _ZZ9cuda_gemmIiLi128ELi1ELi1ELi128ELi64ELi64ELi0EEviiiPT_S1_S1_iiE3Ash;
	add.s32 	%r894, %r893, %r892;
	ld.shared.u32 	%r1281, [%r894+4];
$L__BB46_88:
	setp.lt.s32 	%p154, %r167, 3;
	@%p154 bra 	$L__BB46_90;
	sub.s32 	%r895, %r168, %r100;
	shl.b32 	%r896, %r895, 2;
	mov.u32 	%r897, _ZZ9cuda_gemmIiLi128ELi1ELi1ELi128ELi64ELi64ELi0EEviiiPT_S1_S1_iiE3Ash;
	add.s32 	%r898, %r897, %r896;
	ld.shared.u32 	%r1282, [%r898+8];
$L__BB46_90:
	setp.lt.s32 	%p155, %r167, 4;
	@%p155 bra 	$L__BB46_92;
	sub.s32 	%r899, %r168, %r101;
	shl.b32 	%r900, %r899, 2;
	mov.u32 	%r901, _ZZ9cuda_gemmIiLi128ELi1ELi1ELi128ELi64ELi64ELi0EEviiiPT_S1_S1_iiE3Ash;
	add.s32 	%r902, %r901, %r900;
	ld.shared.u32 	%r1283, [%r902+12];
$L__BB46_92:
	setp.lt.s32 	%p156, %r167, 5;
	@%p156 bra 	$L__BB46_94;
	sub.s32 	%r903, %r168, %r102;
	shl.b32 	%r904, %r903, 2;
	mov.u32 	%r905, _ZZ9cuda_gemmIiLi128ELi1ELi1ELi128ELi64ELi64ELi0EEviiiPT_S1_S1_iiE3Ash;
	add.s32 	%r906, %r905, %r904;
	ld.shared.u32 	%r1284, [%r906+16];
$L__BB46_94:
	setp.lt.s32 	%p157, %r167, 6;
	@%p157 bra 	$L__BB46_96;
	sub.s32 	%r907, %r168, %r103;
	shl.b32 	%r908, %r907, 2;
	mov.u32 	%r909, _ZZ9cuda_gemmIiLi128ELi1ELi1ELi128ELi64ELi64ELi0EEviiiPT_S1_S1_iiE3Ash;
	add.s32 	%r910, %r909, %r908;
	ld.shared.u32 	%r1285, [%r910+20];
$L__BB46_96:
	setp.lt.s32 	%p158, %r167, 7;
	@%p158 bra 	$L__BB46_98;
	sub.s32 	%r911, %r168, %r104;
	shl.b32 	%r912, %r911, 2;
	mov.u32 	%r913, _ZZ9cuda_gemmIiLi128ELi1ELi1ELi128ELi64ELi64ELi0EEviiiPT_S1_S1_iiE3Ash;
	add.s32 	%r914, %r913, %r912;
	ld.shared.u32 	%r1286, [%r914+24];
$L__BB46_98:
	setp.lt.s32 	%p159, %r167, 8;
	@%p159 bra 	$L__BB46_100;
	sub.s32 	%r915, %r168, %r105;
	shl.b32 	%r916, %r915, 2;
	mov.u32 	%r917, _ZZ9cuda_gemmIiLi128ELi1ELi1ELi128ELi64ELi64ELi0EEviiiPT_S1_S1_iiE3Ash;
	add.s32 	%r918, %r917, %r916;
	ld.shared.u32 	%r1287, [%r918+28];
$L__BB46_100:
	setp.lt.s32 	%p160, %r167, 9;
	@%p160 bra 	$L__BB46_102;
	sub.s32 	%r919, %r168, %r106;
	shl.b32 	%r920, %r919, 2;
	mov.u32 	%r921, _ZZ9cuda_gemmIiLi128ELi1ELi1ELi128ELi64ELi64ELi0EEviiiPT_S1_S1_iiE3Ash;
	add.s32 	%r922, %r921, %r920;
	ld.shared.u32 	%r1288, [%r922+32];
$L__BB46_102:
	setp.lt.s32 	%p161, %r167, 10;
	@%p161 bra 	$L__BB46_104;
	sub.s32 	%r923, %r168, %r107;
	shl.b32 	%r924, %r923, 2;
	mov.u32 	%r925, _ZZ9cuda_gemmIiLi128ELi1ELi1ELi128ELi64ELi64ELi0EEviiiPT_S1_S1_iiE3Ash;
	add.s32 	%r926, %r925, %r924;
	ld.shared.u32 	%r1289, [%r926+36];
$L__BB46_104:
	setp.lt.s32 	%p162, %r167, 11;
	@%p162 bra 	$L__BB46_106;
	sub.s32 	%r927, %r168, %r108;
	shl.b32 	%r928, %r927, 2;
	mov.u32 	%r929, _ZZ9cuda_gemmIiLi128ELi1ELi1ELi128ELi64ELi64ELi0EEviiiPT_S1_S1_iiE3Ash;
	add.s32 	%r930, %r929, %r928;
	ld.shared.u32 	%r1290, [%r930+40];
$L__BB46_106:
	setp.lt.s32 	%p163, %r167, 12;
	@%p163 bra 	$L__BB46_108;
	sub.s32 	%r931, %r168, %r109;
	shl.b32 	%r932, %r931, 2;
	mov.u32 	%r933, _ZZ9cuda_gemmIiLi128ELi1ELi1ELi128ELi64ELi64ELi0EEviiiPT_S1_S1_iiE3Ash;
	add.s32 	%r934, %r933, %r932;
	ld.shared.u32 	%r1291, [%r934+44];
$L__BB46_108:
	setp.lt.s32 	%p164, %r167, 13;
	@%p164 bra 	$L__BB46_110;
	sub.s32 	%r935, %r168, %r110;
	shl.b32 	%r936, %r935, 2;
	mov.u32 	%r937, _ZZ9cuda_gemmIiLi128ELi1ELi1ELi128ELi64ELi64ELi0EEviiiPT_S1_S1_iiE3Ash;
	add.s32 	%r938, %r937, %r936;
	ld.shared.u32 	%r1292, [%r938+48];
$L__BB46_110:
	setp.lt.s32 	%p165, %r167, 14;
	@%p165 bra 	$L__BB46_112;
	sub.s32 	%r939, %r168, %r111;
	shl.b32 	%r940, %r939, 2;
	mov.u32 	%r941, _ZZ9cuda_gemmIiLi128ELi1ELi1ELi128ELi64ELi64ELi0EEviiiPT_S1_S1_iiE3Ash;
	add.s32 	%r942, %r941, %r940;
	ld.shared.u32 	%r1293, [%r942+52];
$L__BB46_112:
	setp.lt.s32 	%p166, %r167, 15;
	@%p166 bra 	$L__BB46_114;
	sub.s32 	%r943, %r168, %r112;
	shl.b32 	%r944, %r943, 2;
	mov.u32 	%r945, _ZZ9cuda_gemmIiLi128ELi1ELi1ELi128ELi64ELi64ELi0EEviiiPT_S1_S1_iiE3Ash;
	add.s32 	%r946, %r945, %r944;
	ld.shared.u32 	%r1294, [%r946+56];
$L__BB46_114:
	setp.lt.s32 	%p167, %r167, 16;
	@%p167 bra 	$L__BB46_116;
	sub.s32 	%r947, %r168, %r113;
	shl.b32 	%r948, %r947, 2;
	mov.u32 	%r949, _ZZ9cuda_gemmIiLi128ELi1ELi1ELi128ELi64ELi64ELi0EEviiiPT_S1_S1_iiE3Ash;
	add.s32 	%r950, %r949, %r948;
	ld.shared.u32 	%r1295, [%r950+60];
$L__BB46_116:
	setp.lt.s32 	%p168, %r167, 17;
	@%p168 bra 	$L__BB46_118;
	sub.s32 	%r951, %r168, %r114;
	shl.b32 	%r952, %r951, 2;
	mov.u32 	%r953, _ZZ9cuda_gemmIiLi128ELi1ELi1ELi128ELi64ELi64ELi0EEviiiPT_S1_S1_iiE3Ash;
	add.s32 	%r954, %r953, %r952;
	ld.shared.u32 	%r1296, [%r954+64];
$L__BB46_118:
	setp.lt.s32 	%p169, %r167, 18;
	@%p169 bra 	$L__BB46_120;
	sub.s32 	%r955, %r168, %r115;
	shl.b32 	%r956, %r955, 2;
	mov.u32 	%r957, _ZZ9cuda_gemmIiLi128ELi1ELi1ELi128ELi64ELi64ELi0EEviiiPT_S1_S1_iiE3Ash;
	add.s32 	%r958, %r957, %r956;
	ld.shared.u32 	%r1297, [%r958+68];
$L__BB46_120:
	setp.lt.s32 	%p170, %r167, 19;
	@%p170 bra 	$L__BB46_122;
	sub.s32 	%r959, %r168, %r116;
	shl.b32 	%r960, %r959, 2;
	mov.u32 	%r961, _ZZ9cuda_gemmIiLi128ELi1ELi1ELi128ELi64ELi64ELi0EEviiiPT_S1_S1_iiE3Ash;
	add.s32 	%r962, %r961, %r960;
	ld.shared.u32 	%r1298, [%r962+72];
$L__BB46_122:
	setp.lt.s32 	%p171, %r167, 20;
	@%p171 bra 	$L__BB46_124;
	sub.s32 	%r963, %r168, %r117;
	shl.b32 	%r964, %r963, 2;
	mov.u32 	%r965, _ZZ9cuda_gemmIiLi128ELi1ELi1ELi128ELi64ELi64ELi0EEviiiPT_S1_S1_iiE3Ash;
	add.s32 	%r966, %r965, %r964;
	ld.shared.u32 	%r1299, [%r966+76];
$L__BB46_124:
	setp.lt.s32 	%p172, %r167, 21;
	@%p172 bra 	$L__BB46_126;
	sub.s32 	%r967, %r168, %r118;
	shl.b32 	%r968, %r967, 2;
	mov.u32 	%r969, _ZZ9cuda_gemmIiLi128ELi1ELi1ELi128ELi64ELi64ELi0EEviiiPT_S1_S1_iiE3Ash;
	add.s32 	%r970, %r969, %r968;
	ld.shared.u32 	%r1300, [%r970+80];
$L__BB46_126:
	setp.lt.s32 	%p173, %r167, 22;
	@%p173 bra 	$L__BB46_128;
	sub.s32 	%r971, %r168, %r119;
	shl.b32 	%r972, %r971, 2;
	mov.u32 	%r973, _ZZ9cuda_gemmIiLi128ELi1ELi1ELi128ELi64ELi64ELi0EEviiiPT_S1_S1_iiE3Ash;
	add.s32 	%r974, %r973, %r972;
	ld.shared.u32 	%r1301, [%r974+84];
$L__BB46_128:
	setp.lt.s32 	%p174, %r167, 23;
	@%p174 bra 	$L__BB46_130;
	sub.s32 	%r975, %r168, %r120;
	shl.b32 	%r976, %r975, 2;
	mov.u32 	%r977, _ZZ9cuda_gemmIiLi128ELi1ELi1ELi128ELi64ELi64ELi0EEviiiPT_S1_S1_iiE3Ash;
	add.s32 	%r978, %r977, %r976;
	ld.shared.u32 	%r1302, [%r978+88];
$L__BB46_130:
	setp.lt.s32 	%p175, %r167, 24;
	@%p175 bra 	$L__BB46_132;
	sub.s32 	%r979, %r168, %r121;
	shl.b32 	%r980, %r979, 2;
	mov.u32 	%r981, _ZZ9cuda_gemmIiLi128ELi1ELi1ELi128ELi64ELi64ELi0EEviiiPT_S1_S1_iiE3Ash;
	add.s32 	%r982, %r981, %r980;
	ld.shared.u32 	%r1303, [%r982+92];
$L__BB46_132:
	setp.lt.s32 	%p176, %r167, 25;
	@%p176 bra 	$L__BB46_134;
	sub.s32 	%r983, %r168, %r122;
	shl.b32 	%r984, %r983, 2;
	mov.u32 	%r985, _ZZ9cuda_gemmIiLi128ELi1ELi1ELi128ELi64ELi64ELi0EEviiiPT_S1_S1_iiE3Ash;
	add.s32 	%r986, %r985, %r984;
	ld.shared.u32 	%r1304, [%r986+96];
$L__BB46_134:
	setp.lt.s32 	%p177, %r167, 26;
	@%p177 bra 	$L__BB46_136;
	sub.s32 	%r987, %r168, %r123;
	shl.b32 	%r988, %r987, 2;
	mov.u32 	%r989, _ZZ9cuda_gemmIiLi128ELi1ELi1ELi128ELi64ELi64ELi0EEviiiPT_S1_S1_iiE3Ash;
	add.s32 	%r990, %r989, %r988;
	ld.shared.u32 	%r1305, [%r990+100];
$L__BB46_136:
	setp.lt.s32 	%p178, %r167, 27;
	@%p178 bra 	$L__BB46_138;
	sub.s32 	%r991, %r168, %r124;
	shl.b32 	%r992, %r991, 2;
	mov.u32 	%r993, _ZZ9cuda_gemmIiLi128ELi1ELi1ELi128ELi64ELi64ELi0EEviiiPT_S1_S1_iiE3Ash;
	add.s32 	%r994, %r993, %r992;
	ld.shared.u32 	%r1306, [%r994+104];
$L__BB46_138:
	setp.lt.s32 	%p179, %r167, 28;
	@%p179 bra 	$L__BB46_140;
	sub.s32 	%r995, %r168, %r125;
	shl.b32 	%r996, %r995, 2;
	mov.u32 	%r997, _ZZ9cuda_gemmIiLi128ELi1ELi1ELi128ELi64ELi64ELi0EEviiiPT_S1_S1_iiE3Ash;
	add.s32 	%r998, %r997, %r996;
	ld.shared.u32 	%r1307, [%r998+108];
$L__BB46_140:
	setp.lt.s32 	%p180, %r167, 29;
	@%p180 bra 	$L__BB46_142;
	sub.s32 	%r999, %r168, %r126;
	shl.b32 	%r1000, %r999, 2;
	mov.u32 	%r1001, _ZZ9cuda_gemmIiLi128ELi1ELi1ELi128ELi64ELi64ELi0EEviiiPT_S1_S1_iiE3Ash;
	add.s32 	%r1002, %r1001, %r1000;
	ld.shared.u32 	%r1308, [%r1002+112];
$L__BB46_142:
	setp.lt.s32 	%p181, %r167, 30;
	@%p181 bra 	$L__BB46_144;
	sub.s32 	%r1003, %r168, %r127;
	shl.b32 	%r1004, %r1003, 2;
	mov.u32 	%r1005, _ZZ9cuda_gemmIiLi128ELi1ELi1ELi128ELi64ELi64ELi0EEviiiPT_S1_S1_iiE3Ash;
	add.s32 	%r1006, %r1005, %r1004;
	ld.shared.u32 	%r1309, [%r1006+116];
$L__BB46_144:
	setp.lt.s32 	%p182, %r167, 31;
	@%p182 bra 	$L__BB46_146;
	sub.s32 	%r1007, %r168, %r128;
	shl.b32 	%r1008, %r1007, 2;
	mov.u32 	%r1009, _ZZ9cuda_gemmIiLi128ELi1ELi1ELi128ELi64ELi64ELi0EEviiiPT_S1_S1_iiE3Ash;
	add.s32 	%r1010, %r1009, %r1008;
	ld.shared.u32 	%r1310, [%r1010+120];
$L__BB46_146:
	setp.lt.s32 	%p183, %r167, 32;
	@%p183 bra 	$L__BB46_148;
	sub.s32 	%r1011, %r168, %r129;
	shl.b32 	%r1012, %r1011, 2;
	mov.u32 	%r1013, _ZZ9cuda_gemmIiLi128ELi1ELi1ELi128ELi64ELi64ELi0EEviiiPT_S1_S1_iiE3Ash;
	add.s32 	%r1014, %r1013, %r1012;
	ld.shared.u32 	%r1311, [%r1014+124];
$L__BB46_148:
	ld.param.u32 	%r1195, [_Z9cuda_gemmIiLi128ELi1ELi1ELi128ELi64ELi64ELi0EEviiiPT_S1_S1_ii_param_6];
	setp.lt.s32 	%p184, %r8, %r1195;
	@%p184 bra 	$L__BB46_150;
$L__BB46_149:
	mov.b32 	%r1279, 32;
	mov.pred 	%p283, 0;
	@%p1 bra 	$L__BB46_84;
	bra.uni 	$L__BB46_284;
$L__BB46_150:
	add.s32 	%r1015, %r66, %r1279;
	shl.b32 	%r1016, %r1015, 2;
	mov.u32 	%r1017, _ZZ9cuda_gemmIiLi128ELi1ELi1ELi128ELi64ELi64ELi0EEviiiPT_S1_S1_iiE11kron_fac_sh;
	add.s32 	%r233, %r1017, %r1016;
	mov.u32 	%r1312, %r8;
$L__BB46_151:
	mad.lo.s32 	%r1019, %r1312, 260, %r233;
	ld.shared.u32 	%r235, [%r1019];
	mov.b32 	%r1314, 0;
	@%p152 bra 	$L__BB46_153;
	ld.param.u32 	%r1204, [_Z9cuda_gemmIiLi128ELi1ELi1ELi128ELi64ELi64ELi0EEviiiPT_S1_S1_ii_param_7];
	setp.lt.s32 	%p186, %r66, %r1204;
	selp.b32 	%r1020, 0, %r1204, %p186;
	sub.s32 	%r1021, %r66, %r1020;
	shfl.sync.idx.b32	%r1022|%p187, %r235, %r1021, %r13, -1;
	mul.lo.s32 	%r1314, %r1022, %r1280;
$L__BB46_153:
	@%p153 bra 	$L__BB46_155;
	ld.param.u32 	%r1205, [_Z9cuda_gemmIiLi128ELi1ELi1ELi128ELi64ELi64ELi0EEviiiPT_S1_S1_ii_param_7];
	add.s32 	%r1023, %r66, 1;
	setp.lt.s32 	%p189, %r1023, %r1205;
	selp.b32 	%r1024, 0, %r1205, %p189;
	sub.s32 	%r1025, %r1023, %r1024;
	shfl.sync.idx.b32	%r1026|%p190, %r235, %r1025, %r13, -1;
	mad.lo.s32 	%r1314, %r1026, %r1281, %r1314;
$L__BB46_155:
	@%p154 bra 	$L__BB46_157;
	ld.param.u32 	%r1206, [_Z9cuda_gemmIiLi128ELi1ELi1ELi128ELi64ELi64ELi0EEviiiPT_S1_S1_ii_param_7];
	add.s32 	%r1027, %r66, 2;
	setp.lt.s32 	%p192, %r1027, %r1206;
	selp.b32 	%r1028, 0, %r1206, %p192;
	sub.s32 	%r1029, %r1027, %r1028;
	shfl.sync.idx.b32	%r1030|%p193, %r235, %r1029, %r13, -1;
	mad.lo.s32 	%r1314, %r1030, %r1282, %r1314;
$L__BB46_157:
	@%p155 bra 	$L__BB46_159;
	ld.param.u32 	%r1207, [_Z9cuda_gemmIiLi128ELi1ELi1ELi128ELi64ELi64ELi0EEviiiPT_S1_S1_ii_param_7];
	add.s32 	%r1031, %r66, 3;
	setp.lt.s32 	%p195, %r1031, %r1207;
	selp.b32 	%r1032, 0, %r1207, %p195;
	sub.s32 	%r1033, %r1031, %r1032;
	shfl.sync.idx.b32	%r1034|%p196, %r235, %r1033, %r13, -1;
	mad.lo.s32 	%r1314, %r1034, %r1283, %r1314;
$L__BB46_159:
	@%p156 bra 	$L__BB46_161;
	ld.param.u32 	%r1208, [_Z9cuda_gemmIiLi128ELi1ELi1ELi128ELi64ELi64ELi0EEviiiPT_S1_S1_ii_param_7];
	add.s32 	%r1035, %r66, 4;
	setp.lt.s32 	%p198, %r1035, %r1208;
	selp.b32 	%r1036, 0, %r1208, %p198;
	sub.s32 	%r1037, %r1035, %r1036;
	shfl.sync.idx.b32	%r1038|%p199, %r235, %r1037, %r13, -1;
	mad.lo.s32 	%r1314, %r1038, %r1284, %r1314;
$L__BB46_161:
	setp.lt.s32 	%p200, %r167, 6;
	@%p200 bra 	$L__BB46_163;
	ld.param.u32 	%r1209, [_Z9cuda_gemmIiLi128ELi1ELi1ELi128ELi64ELi64ELi0EEviiiPT_S1_S1_ii_param_7];
	add.s32 	%r1039, %r66, 5;
	setp.lt.s32 	%p201, %r1039, %r1209;
	selp.b32 	%r1040, 0, %r1209, %p201;
	sub.s32 	%r1041, %r1039, %r1040;
	shfl.sync.idx.b32	%r1042|%p202, %r235, %r1041, %r13, -1;
	mad.lo.s32 	%r1314, %r1042, %r1285, %r1314;
$L__BB46_163:
	setp.lt.s32 	%p203, %r167, 7;
	@%p203 bra 	$L__BB46_165;
	ld.param.u32 	%r1210, [_Z9cuda_gemmIiLi128ELi1ELi1ELi128ELi64ELi64ELi0EEviiiPT_S1_S1_ii_param_7];
	add.s32 	%r1043, %r66, 6;
	setp.lt.s32 	%p204, %r1043, %r1210;
	selp.b32 	%r1044, 0, %r1210, %p204;
	sub.s32 	%r1045, %r1043, %r1044;
	shfl.sync.idx.b32	%r1046|%p205, %r235, %r1045, %r13, -1;
	mad.lo.s32 	%r1314, %r1046, %r1286, %r1314;
$L__BB46_165:
	setp.lt.s32 	%p206, %r167, 8;
	@%p206 bra 	$L__BB46_167;
	ld.param.u32 	%r1211, [_Z9cuda_gemmIiLi128ELi1ELi1ELi128ELi64ELi64ELi0EEviiiPT_S1_S1_ii_param_7];
	add.s32 	%r1047, %r66, 7;
	setp.lt.s32 	%p207, %r1047, %r1211;
	selp.b32 	%r1048, 0, %r1211, %p207;
	sub.s32 	%r1049, %r1047, %r1048;
	shfl.sync.idx.b32	%r1050|%p208, %r235, %r1049, %r13, -1;
	mad.lo.s32 	%r1314, %r1050, %r1287, %r1314;
$L__BB46_167:
	setp.lt.s32 	%p209, %r167, 9;
	@%p209 bra 	$L__BB46_169;
	ld.param.u32 	%r1212, [_Z9cuda_gemmIiLi128ELi1ELi1ELi128ELi64ELi64ELi0EEviiiPT_S1_S1_ii_param_7];
	add.s32 	%r1051, %r66, 8;
	setp.lt.s32 	%p210, %r1051, %r1212;
	selp.b32 	%r1052, 0, %r1212, %p210;
	sub.s32 	%r1053, %r1051, %r1052;
	shfl.sync.idx.b32	%r1054|%p211, %r235, %r1053, %r13, -1;
	mad.lo.s32 	%r1314, %r1054, %r1288, %r1314;
$L__BB46_169:
	setp.lt.s32 	%p212, %r167, 10;
	@%p212 bra 	$L__BB46_171;
	ld.param.u32 	%r1213, [_Z9cuda_gemmIiLi128ELi1ELi1ELi128ELi64ELi64ELi0EEviiiPT_S1_S1_ii_param_7];
	add.s32 	%r1055, %r66, 9;
	setp.lt.s32 	%p213, %r1055, %r1213;
	selp.b32 	%r1056, 0, %r1213, %p213;
	sub.s32 	%r1057, %r1055, %r1056;
	shfl.sync.idx.b32	%r1058|%p214, %r235, %r1057, %r13, -1;
	mad.lo.s32 	%r1314, %r1058, %r1289, %r1314;
$L__BB46_171:
	setp.lt.s32 	%p215, %r167, 11;
	@%p215 bra 	$L__BB46_173;
	ld.param.u32 	%r1214, [_Z9cuda_gemmIiLi128ELi1ELi1ELi128ELi64ELi64ELi0EEviiiPT_S1_S1_ii_param_7];
	add.s32 	%r1059, %r66, 10;
	setp.lt.s32 	%p216, %r1059, %r1214;
	selp.b32 	%r1060, 0, %r1214, %p216;
	sub.s32 	%r1061, %r1059, %r1060;
	shfl.sync.idx.b32	%r1062|%p217, %r235, %r1061, %r13, -1;
	mad.lo.s32 	%r1314, %r1062, %r1290, %r1314;
$L__BB46_173:
	setp.lt.s32 	%p218, %r167, 12;
	@%p218 bra 	$L__BB46_175;
	ld.param.u32 	%r1215, [_Z9cuda_gemmIiLi128ELi1ELi1ELi128ELi64ELi64ELi0EEviiiPT_S1_S1_ii_param_7];
	add.s32 	%r1063, %r66, 11;
	setp.lt.s32 	%p219, %r1063, %r1215;
	selp.b32 	%r1064, 0, %r1215, %p219;
	sub.s32 	%r1065, %r1063, %r1064;
	shfl.sync.idx.b32	%r1066|%p220, %r235, %r1065, %r13, -1;
	mad.lo.s32 	%r1314, %r1066, %r1291, %r1314;
$L__BB46_175:
	setp.lt.s32 	%p221, %r167, 13;
	@%p221 bra 	$L__BB46_177;
	ld.param.u32 	%r1216, [_Z9cuda_gemmIiLi128ELi1ELi1ELi128ELi64ELi64ELi0EEviiiPT_S1_S1_ii_param_7];
	add.s32 	%r1067, %r66, 12;
	setp.lt.s32 	%p222, %r1067, %r1216;
	selp.b32 	%r1068, 0, %r1216, %p222;
	sub.s32 	%r1069, %r1067, %r1068;
	shfl.sync.idx.b32	%r1070|%p223, %r235, %r1069, %r13, -1;
	mad.lo.s32 	%r1314, %r1070, %r1292, %r1314;
$L__BB46_177:
	setp.lt.s32 	%p224, %r167, 14;
	@%p224 bra 	$L__BB46_179;
	ld.param.u32 	%r1217, [_Z9cuda_gemmIiLi128ELi1ELi1ELi128ELi64ELi64ELi0EEviiiPT_S1_S1_ii_param_7];
	add.s32 	%r1071, %r66, 13;
	setp.lt.s32 	%p225, %r1071, %r1217;
	selp.b32 	%r1072, 0, %r1217, %p225;
	sub.s32 	%r1073, %r1071, %r1072;
	shfl.sync.idx.b32	%r1074|%p226, %r235, %r1073, %r13, -1;
	mad.lo.s32 	%r1314, %r1074, %r1293, %r1314;
$L__BB46_179:
	setp.lt.s32 	%p227, %r167, 15;
	@%p227 bra 	$L__BB46_181;
	ld.param.u32 	%r1218, [_Z9cuda_gemmIiLi128ELi1ELi1ELi128ELi64ELi64ELi0EEviiiPT_S1_S1_ii_param_7];
	add.s32 	%r1075, %r66, 14;
	setp.lt.s32 	%p228, %r1075, %r1218;
	selp.b32 	%r1076, 0, %r1218, %p228;
	sub.s32 	%r1077, %r1075, %r1076;
	shfl.sync.idx.b32	%r1078|%p229, %r235, %r1077, %r13, -1;
	mad.lo.s32 	%r1314, %r1078, %r1294, %r1314;
$L__BB46_181:
	setp.lt.s32 	%p230, %r167, 16;
	@%p230 bra 	$L__BB46_183;
	ld.param.u32 	%r1219, [_Z9cuda_gemmIiLi128ELi1ELi1ELi128ELi64ELi64ELi0EEviiiPT_S1_S1_ii_param_7];
	add.s32 	%r1079, %r66, 15;
	setp.lt.s32 	%p231, %r1079, %r1219;
	selp.b32 	%r1080, 0, %r1219, %p231;
	sub.s32 	%r1081, %r1079, %r1080;
	shfl.sync.idx.b32	%r1082|%p232, %r235, %r1081, %r13, -1;
	mad.lo.s32 	%r1314, %r1082, %r1295, %r1314;
$L__BB46_183:
	setp.lt.s32 	%p233, %r167, 17;
	@%p233 bra 	$L__BB46_185;
	shfl.sync.idx.b32	%r1083|%p234, %r235, %r130, %r13, -1;
	mad.lo.s32 	%r1314, %r1083, %r1296, %r1314;
$L__BB46_185:
	setp.lt.s32 	%p235, %r167, 18;
	@%p235 bra 	$L__BB46_187;
	ld.param.u32 	%r1220, [_Z9cuda_gemmIiLi128ELi1ELi1ELi128ELi64ELi64ELi0EEviiiPT_S1_S1_ii_param_7];
	add.s32 	%r1084, %r66, 17;
	setp.lt.s32 	%p236, %r1084, %r1220;
	selp.b32 	%r1085, 0, %r1220, %p236;
	sub.s32 	%r1086, %r1084, %r1085;
	shfl.sync.idx.b32	%r1087|%p237, %r235, %r1086, %r13, -1;
	mad.lo.s32 	%r1314, %r1087, %r1297, %r1314;
$L__BB46_187:
	setp.lt.s32 	%p238, %r167, 19;
	@%p238 bra 	$L__BB46_189;
	ld.param.u32 	%r1221, [_Z9cuda_gemmIiLi128ELi1ELi1ELi128ELi64ELi64ELi0EEviiiPT_S1_S1_ii_param_7];
	add.s32 	%r1088, %r66, 18;
	setp.lt.s32 	%p239, %r1088, %r1221;
	selp.b32 	%r1089, 0, %r1221, %p239;
	sub.s32 	%r1090, %r1088, %r1089;
	shfl.sync.idx.b32	%r1091|%p240, %r235, %r1090, %r13, -1;
	mad.lo.s32 	%r1314, %r1091, %r1298, %r1314;
$L__BB46_189:
	setp.lt.s32 	%p241, %r167, 20;
	@%p241 bra 	$L__BB46_191;
	ld.param.u32 	%r1222, [_Z9cuda_gemmIiLi128ELi1ELi1ELi128ELi64ELi64ELi0EEviiiPT_S1_S1_ii_param_7];
	add.s32 	%r1092, %r66, 19;
	setp.lt.s32 	%p242, %r1092, %r1222;
	selp.b32 	%r1093, 0, %r1222, %p242;
	sub.s32 	%r1094, %r1092, %r1093;
	shfl.sync.idx.b32	%r1095|%p243, %r235, %r1094, %r13, -1;
	mad.lo.s32 	%r1314, %r1095, %r1299, %r1314;
$L__BB46_191:
	setp.lt.s32 	%p244, %r167, 21;
	@%p244 bra 	$L__BB46_193;
	ld.param.u32 	%r1223, [_Z9cuda_gemmIiLi128ELi1ELi1ELi128ELi64ELi64ELi0EEviiiPT_S1_S1_ii_param_7];
	add.s32 	%r1096, %r66, 20;
	setp.lt.s32 	%p245, %r1096, %r1223;
	selp.b32 	%r1097, 0, %r1223, %p245;
	sub.s32 	%r1098, %r1096, %r1097;
	shfl.sync.idx.b32	%r1099|%p246, %r235, %r1098, %r13, -1;
	mad.lo.s32 	%r1314, %r1099, %r1300, %r1314;
$L__BB46_193:
	setp.lt.s32 	%p247, %r167, 22;
	@%p247 bra 	$L__BB46_195;
	ld.param.u32 	%r1224, [_Z9cuda_gemmIiLi128ELi1ELi1ELi128ELi64ELi64ELi0EEviiiPT_S1_S1_ii_param_7];
	add.s32 	%r1100, %r66, 21;
	setp.lt.s32 	%p248, %r1100, %r1224;
	selp.b32 	%r1101, 0, %r1224, %p248;
	sub.s32 	%r1102, %r1100, %r1101;
	shfl.sync.idx.b32	%r1103|%p249, %r235, %r1102, %r13, -1;
	mad.lo.s32 	%r1314, %r1103, %r1301, %r1314;
$L__BB46_195:
	setp.lt.s32 	%p250, %r167, 23;
	@%p250 bra 	$L__BB46_197;
	ld.param.u32 	%r1225, [_Z9cuda_gemmIiLi128ELi1ELi1ELi128ELi64ELi64ELi0EEviiiPT_S1_S1_ii_param_7];
	add.s32 	%r1104, %r66, 22;
	setp.lt.s32 	%p251, %r1104, %r1225;
	selp.b32 	%r1105, 0, %r1225, %p251;
	sub.s32 	%r1106, %r1104, %r1105;
	shfl.sync.idx.b32	%r1107|%p252, %r235, %r1106, %r13, -1;
	mad.lo.s32 	%r1314, %r1107, %r1302, %r1314;
$L__BB46_197:
	setp.lt.s32 	%p253, %r167, 24;
	@%p253 bra 	$L__BB46_199;
	ld.param.u32 	%r1226, [_Z9cuda_gemmIiLi128ELi1ELi1ELi128ELi64ELi64ELi0EEviiiPT_S1_S1_ii_param_7];
	add.s32 	%r1108, %r66, 23;
	setp.lt.s32 	%p254, %r1108, %r1226;
	selp.b32 	%r1109, 0, %r1226, %p254;
	sub.s32 	%r1110, %r1108, %r1109;
	shfl.sync.idx.b32	%r1111|%p255, %r235, %r1110, %r13, -1;
	mad.lo.s32 	%r1314, %r1111, %r1303, %r1314;
$L__BB46_199:
	setp.lt.s32 	%p256, %r167, 25;
	@%p256 bra 	$L__BB46_201;
	ld.param.u32 	%r1227, [_Z9cuda_gemmIiLi128ELi1ELi1ELi128ELi64ELi64ELi0EEviiiPT_S1_S1_ii_param_7];
	add.s32 	%r1112, %r66, 24;
	setp.lt.s32 	%p257, %r1112, %r1227;
	selp.b32 	%r1113, 0, %r1227, %p257;
	sub.s32 	%r1114, %r1112, %r1113;
	shfl.sync.idx.b32	%r1115|%p258, %r235, %r1114, %r13, -1;
	mad.lo.s32 	%r1314, %r1115, %r1304, %r1314;
$L__BB46_201:
	setp.lt.s32 	%p259, %r167, 26;
	@%p259 bra 	$L__BB46_203;
	ld.param.u32 	%r1228, [_Z9cuda_gemmIiLi128ELi1ELi1ELi128ELi64ELi64ELi0EEviiiPT_S1_S1_ii_param_7];
	add.s32 	%r1116, %r66, 25;
	setp.lt.s32 	%p260, %r1116, %r1228;
	selp.b32 	%r1117, 0, %r1228, %p260;
	sub.s32 	%r1118, %r1116, %r1117;
	shfl.sync.idx.b32	%r1119|%p261, %r235, %r1118, %r13, -1;
	mad.lo.s32 	%r1314, %r1119, %r1305, %r1314;
$L__BB46_203:
	setp.lt.s32 	%p262, %r167, 27;
	@%p262 bra 	$L__BB46_205;
	shfl.sync.idx.b32	%r1120|%p263, %r235, %r131, %r13, -1;
	mad.lo.s32 	%r1314, %r1120, %r1306, %r1314;
$L__BB46_205:
	setp.lt.s32 	%p264, %r167, 28;
	@%p264 bra 	$L__BB46_207;
	shfl.sync.idx.b32	%r1121|%p265, %r235, %r132, %r13, -1;
	mad.lo.s32 	%r1314, %r1121, %r1307, %r1314;
$L__BB46_207:
	setp.lt.s32 	%p266, %r167, 29;
	@%p266 bra 	$L__BB46_209;
	ld.param.u32 	%r1229, [_Z9cuda_gemmIiLi128ELi1ELi1ELi128ELi64ELi64ELi0EEviiiPT_S1_S1_ii_param_7];
	add.s32 	%r1122, %r66, 28;
	setp.lt.s32 	%p267, %r1122, %r1229;
	selp.b32 	%r1123, 0, %r1229, %p267;
	sub.s32 	%r1124, %r1122, %r1123;
	shfl.sync.idx.b32	%r1125|%p268, %r235, %r1124, %r13, -1;
	mad.lo.s32 	%r1314, %r1125, %r1308, %r1314;
$L__BB46_209:
	setp.lt.s32 	%p269, %r167, 30;
	@%p269 bra 	$L__BB46_211;
	ld.param.u32 	%r1230, [_Z9cuda_gemmIiLi128ELi1ELi1ELi128ELi64ELi64ELi0EEviiiPT_S1_S1_ii_param_7];
	add.s32 	%r1126, %r66, 29;
	setp.lt.s32 	%p270, %r1126, %r1230;
	selp.b32 	%r1127, 0, %r1230, %p270;
	sub.s32 	%r1128, %r1126, %r1127;
	shfl.sync.idx.b32	%r1129|%p271, %r235, %r1128, %r13, -1;
	mad.lo.s32 	%r1314, %r1129, %r1309, %r1314;
$L__BB46_211:
	setp.lt.s32 	%p272, %r167, 31;
	@%p272 bra 	$L__BB46_213;
	shfl.sync.idx.b32	%r1130|%p273, %r235, %r133, %r13, -1;
	mad.lo.s32 	%r1314, %r1130, %r1310, %r1314;
$L__BB46_213:
	setp.lt.s32 	%p274, %r167, 32;
	@%p274 bra 	$L__BB46_215;
	ld.param.u32 	%r1231, [_Z9cuda_gemmIiLi128ELi1ELi1ELi128ELi64ELi64ELi0EEviiiPT_S1_S1_ii_param_7];
	add.s32 	%r1131, %r66, 31;
	setp.lt.s32 	%p275, %r1131, %r1231;
	selp.b32 	%r1132, 0, %r1231, %p275;
	sub.s32 	%r1133, %r1131, %r1132;
	shfl.sync.idx.b32	%r1134|%p276, %r235, %r1133, %r13, -1;
	mad.lo.s32 	%r1314, %r1134, %r1311, %r1314;
$L__BB46_215:
	ld.param.u32 	%r1196, [_Z9cuda_gemmIiLi128ELi1ELi1ELi128ELi64ELi64ELi0EEviiiPT_S1_S1_ii_param_6];
	mad.lo.s32 	%r1135, %r1312, %r6, %r7;
	shl.b32 	%r1136, %r1135, 2;
	mov.u32 	%r1137, _ZZ9cuda_gemmIiLi128ELi1ELi1ELi128ELi64ELi64ELi0EEviiiPT_S1_S1_iiE3Csh;
	add.s32 	%r1138, %r1137, %r1136;
	ld.shared.u32 	%r1139, [%r1138];
	add.s32 	%r1140, %r1139, %r1314;
	st.shared.u32 	[%r1138], %r1140;
	add.s32 	%r1312, %r1312, %r10;
	setp.lt.s32 	%p277, %r1312, %r1196;
	@%p277 bra 	$L__BB46_151;
	bra.uni 	$L__BB46_149;
$L__BB46_216:
	ld.param.u32 	%r1193, [_Z9cuda_gemmIiLi128ELi1ELi1ELi128ELi64ELi64ELi0EEviiiPT_S1_S1_ii_param_6];
	setp.lt.s32 	%p81, %r8, %r1193;
	@%p81 bra 	$L__BB46_217;
	bra.uni 	$L__BB46_283;
$L__BB46_217:
	add.s32 	%r340, %r66, %r1379;
	mov.u32 	%r1412, %r8;
$L__BB46_218:
	setp.lt.s32 	%p82, %r338, 1;
	mov.u32 	%r713, _ZZ9cuda_gemmIiLi128ELi1ELi1ELi128ELi64ELi64ELi0EEviiiPT_S1_S1_iiE11kron_fac_sh;
	mad.lo.s32 	%r406, %r1412, 260, %r713;
	mov.b32 	%r1414, 0;
	@%p82 bra 	$L__BB46_220;
	shl.b32 	%r714, %r340, 2;
	add.s32 	%r715, %r406, %r714;
	ld.shared.u32 	%r716, [%r715];
	mul.lo.s32 	%r1414, %r716, %r1380;
$L__BB46_220:
	@%p50 bra 	$L__BB46_222;
	sub.s32 	%r717, %r340, %r67;
	shl.b32 	%r718, %r717, 2;
	add.s32 	%r719, %r406, %r718;
	ld.shared.u32 	%r720, [%r719+4];
	mad.lo.s32 	%r1414, %r720, %r1377, %r1414;
$L__BB46_222:
	@%p51 bra 	$L__BB46_224;
	sub.s32 	%r721, %r340, %r68;
	shl.b32 	%r722, %r721, 2;
	add.s32 	%r723, %r406, %r722;
	ld.shared.u32 	%r724, [%r723+8];
	mad.lo.s32 	%r1414, %r724, %r1376, %r1414;
$L__BB46_224:
	@%p52 bra 	$L__BB46_226;
	sub.s32 	%r725, %r340, %r69;
	shl.b32 	%r726, %r725, 2;
	add.s32 	%r727, %r406, %r726;
	ld.shared.u32 	%r728, [%r727+12];
	mad.lo.s32 	%r1414, %r728, %r1375, %r1414;
$L__BB46_226:
	@%p53 bra 	$L__BB46_228;
	sub.s32 	%r729, %r340, %r70;
	shl.b32 	%r730, %r729, 2;
	add.s32 	%r731, %r406, %r730;
	ld.shared.u32 	%r732, [%r731+16];
	mad.lo.s32 	%r1414, %r732, %r1374, %r1414;
$L__BB46_228:
	@%p54 bra 	$L__BB46_230;
	sub.s32 	%r733, %r340, %r71;
	shl.b32 	%r734, %r733, 2;
	add.s32 	%r735, %r406, %r734;
	ld.shared.u32 	%r736, [%r735+20];
	mad.lo.s32 	%r1414, %r736, %r1373, %r1414;
$L__BB46_230:
	setp.lt.s32 	%p88, %r338, 7;
	@%p88 bra 	$L__BB46_232;
	sub.s32 	%r737, %r340, %r72;
	shl.b32 	%r738, %r737, 2;
	add.s32 	%r739, %r406, %r738;
	ld.shared.u32 	%r740, [%r739+24];
	mad.lo.s32 	%r1414, %r740, %r1372, %r1414;
$L__BB46_232:
	setp.lt.s32 	%p89, %r338, 8;
	@%p89 bra 	$L__BB46_234;
	sub.s32 	%r741, %r340, %r73;
	shl.b32 	%r742, %r741, 2;
	add.s32 	%r743, %r406, %r742;
	ld.shared.u32 	%r744, [%r743+28];
	mad.lo.s32 	%r1414, %r744, %r1371, %r1414;
$L__BB46_234:
	setp.lt.s32 	%p90, %r338, 9;
	@%p90 bra 	$L__BB46_236;
	sub.s32 	%r745, %r340, %r74;
	shl.b32 	%r746, %r745, 2;
	add.s32 	%r747, %r406, %r746;
	ld.shared.u32 	%r748, [%r747+32];
	mad.lo.s32 	%r1414, %r748, %r1370, %r1414;
$L__BB46_236:
	setp.lt.s32 	%p91, %r338, 10;
	@%p91 bra 	$L__BB46_238;
	sub.s32 	%r749, %r340, %r75;
	shl.b32 	%r750, %r749, 2;
	add.s32 	%r751, %r406, %r750;
	ld.shared.u32 	%r752, [%r751+36];
	mad.lo.s32 	%r1414, %r752, %r1369, %r1414;
$L__BB46_238:
	setp.lt.s32 	%p92, %r338, 11;
	@%p92 bra 	$L__BB46_240;
	sub.s32 	%r753, %r340, %r76;
	shl.b32 	%r754, %r753, 2;
	add.s32 	%r755, %r406, %r754;
	ld.shared.u32 	%r756, [%r755+40];
	mad.lo.s32 	%r1414, %r756, %r1368, %r1414;
$L__BB46_240:
	setp.lt.s32 	%p93, %r338, 12;
	@%p93 bra 	$L__BB46_242;
	sub.s32 	%r757, %r340, %r77;
	shl.b32 	%r758, %r757, 2;
	add.s32 	%r759, %r406, %r758;
	ld.shared.u32 	%r760, [%r759+44];
	mad.lo.s32 	%r1414, %r760, %r1367, %r1414;
$L__BB46_242:
	setp.lt.s32 	%p94, %r338, 13;
	@%p94 bra 	$L__BB46_244;
	sub.s32 	%r761, %r340, %r78;
	shl.b32 	%r762, %r761, 2;
	add.s32 	%r763, %r406, %r762;
	ld.shared.u32 	%r764, [%r763+48];
	mad.lo.s32 	%r1414, %r764, %r1366, %r1414;
$L__BB46_244:
	setp.lt.s32 	%p95, %r338, 14;
	@%p95 bra 	$L__BB46_246;
	sub.s32 	%r765, %r340, %r79;
	shl.b32 	%r766, %r765, 2;
	add.s32 	%r767, %r406, %r766;
	ld.shared.u32 	%r768, [%r767+52];
	mad.lo.s32 	%r1414, %r768, %r1365, %r1414;
$L__BB46_246:
	setp.lt.s32 	%p96, %r338, 15;
	@%p96 bra 	$L__BB46_248;
	sub.s32 	%r769, %r340, %r80;
	shl.b32 	%r770, %r769, 2;
	add.s32 	%r771, %r406, %r770;
	ld.shared.u32 	%r772, [%r771+56];
	mad.lo.s32 	%r1414, %r772, %r1364, %r1414;
$L__BB46_248:
	setp.lt.s32 	%p97, %r338, 16;
	@%p97 bra 	$L__BB46_250;
	sub.s32 	%r773, %r340, %r81;
	shl.b32 	%r774, %r773, 2;
	add.s32 	%r775, %r406, %r774;
	ld.shared.u32 	%r776, [%r775+60];
	mad.lo.s32 	%r1414, %r776, %r1363, %r1414;
$L__BB46_250:
	setp.lt.s32 	%p98, %r338, 17;
	@%p98 bra 	$L__BB46_252;
	sub.s32 	%r777, %r340, %r82;
	shl.b32 	%r778, %r777, 2;
	add.s32 	%r779, %r406, %r778;
	ld.shared.u32 	%r780, [%r779+64];
	mad.lo.s32 	%r1414, %r780, %r1362, %r1414;
$L__BB46_252:
	setp.lt.s32 	%p99, %r338, 18;
	@%p99 bra 	$L__BB46_254;
	sub.s32 	%r781, %r340, %r83;
	shl.b32 	%r782, %r781, 2;
	add.s32 	%r783, %r406, %r782;
	ld.shared.u32 	%r784, [%r783+68];
	mad.lo.s32 	%r1414, %r784, %r1361, %r1414;
$L__BB46_254:
	setp.lt.s32 	%p100, %r338, 19;
	@%p100 bra 	$L__BB46_256;
	sub.s32 	%r785, %r340, %r84;
	shl.b32 	%r786, %r785, 2;
	add.s32 	%r787, %r406, %r786;
	ld.shared.u32 	%r788, [%r787+72];
	mad.lo.s32 	%r1414, %r788, %r1360, %r1414;
$L__BB46_256:
	setp.lt.s32 	%p101, %r338, 20;
	@%p101 bra 	$L__BB46_258;
	sub.s32 	%r789, %r340, %r85;
	shl.b32 	%r790, %r789, 2;
	add.s32 	%r791, %r406, %r790;
	ld.shared.u32 	%r792, [%r791+76];
	mad.lo.s32 	%r1414, %r792, %r1359, %r1414;
$L__BB46_258:
	setp.lt.s32 	%p102, %r338, 21;
	@%p102 bra 	$L__BB46_260;
	sub.s32 	%r793, %r340, %r86;
	shl.b32 	%r794, %r793, 2;
	add.s32 	%r795, %r406, %r794;
	ld.shared.u32 	%r796, [%r795+80];
	mad.lo.s32 	%r1414, %r796, %r1358, %r1414;
$L__BB46_260:
	setp.lt.s32 	%p103, %r338, 22;
	@%p103 bra 	$L__BB46_262;
	sub.s32 	%r797, %r340, %r87;
	shl.b32 	%r798, %r797, 2;
	add.s32 	%r799, %r406, %r798;
	ld.shared.u32 	%r800, [%r799+84];
	mad.lo.s32 	%r1414, %r800, %r1357, %r1414;
$L__BB46_262:
	setp.lt.s32 	%p104, %r338, 23;
	@%p104 bra 	$L__BB46_264;
	sub.s32 	%r801, %r340, %r88;
	shl.b32 	%r802, %r801, 2;
	add.s32 	%r803, %r406, %r802;
	ld.shared.u32 	%r804, [%r803+88];
	mad.lo.s32 	%r1414, %r804, %r1356, %r1414;
$L__BB46_264:
	setp.lt.s32 	%p105, %r338, 24;
	@%p105 bra 	$L__BB46_266;
	sub.s32 	%r805, %r340, %r89;
	shl.b32 	%r806, %r805, 2;
	add.s32 	%r807, %r406, %r806;
	ld.shared.u32 	%r808, [%r807+92];
	mad.lo.s32 	%r1414, %r808, %r1355, %r1414;
$L__BB46_266:
	setp.lt.s32 	%p106, %r338, 25;
	@%p106 bra 	$L__BB46_268;
	sub.s32 	%r809, %r340, %r90;
	shl.b32 	%r810, %r809, 2;
	add.s32 	%r811, %r406, %r810;
	ld.shared.u32 	%r812, [%r811+96];
	mad.lo.s32 	%r1414, %r812, %r1354, %r1414;
$L__BB46_268:
	setp.lt.s32 	%p107, %r338, 26;
	@%p107 bra 	$L__BB46_270;
	sub.s32 	%r813, %r340, %r91;
	shl.b32 	%r814, %r813, 2;
	add.s32 	%r815, %r406, %r814;
	ld.shared.u32 	%r816, [%r815+100];
	mad.lo.s32 	%r1414, %r816, %r1353, %r1414;
$L__BB46_270:
	setp.lt.s32 	%p108, %r338, 27;
	@%p108 bra 	$L__BB46_272;
	sub.s32 	%r817, %r340, %r92;
	shl.b32 	%r818, %r817, 2;
	add.s32 	%r819, %r406, %r818;
	ld.shared.u32 	%r820, [%r819+104];
	mad.lo.s32 	%r1414, %r820, %r1352, %r1414;
$L__BB46_272:
	setp.lt.s32 	%p109, %r338, 28;
	@%p109 bra 	$L__BB46_274;
	sub.s32 	%r821, %r340, %r93;
	shl.b32 	%r822, %r821, 2;
	add.s32 	%r823, %r406, %r822;
	ld.shared.u32 	%r824, [%r823+108];
	mad.lo.s32 	%r1414, %r824, %r1351, %r1414;
$L__BB46_274:
	setp.lt.s32 	%p110, %r338, 29;
	@%p110 bra 	$L__BB46_276;
	sub.s32 	%r825, %r340, %r94;
	shl.b32 	%r826, %r825, 2;
	add.s32 	%r827, %r406, %r826;
	ld.shared.u32 	%r828, [%r827+112];
	mad.lo.s32 	%r1414, %r828, %r1350, %r1414;
$L__BB46_276:
	setp.lt.s32 	%p111, %r338, 30;
	@%p111 bra 	$L__BB46_278;
	sub.s32 	%r829, %r340, %r95;
	shl.b32 	%r830, %r829, 2;
	add.s32 	%r831, %r406, %r830;
	ld.shared.u32 	%r832, [%r831+116];
	mad.lo.s32 	%r1414, %r832, %r1349, %r1414;
$L__BB46_278:
	setp.lt.s32 	%p112, %r338, 31;
	@%p112 bra 	$L__BB46_280;
	sub.s32 	%r833, %r340, %r96;
	shl.b32 	%r834, %r833, 2;
	add.s32 	%r835, %r406, %r834;
	ld.shared.u32 	%r836, [%r835+120];
	mad.lo.s32 	%r1414, %r836, %r1348, %r1414;
$L__BB46_280:
	setp.lt.s32 	%p113, %r338, 32;
	@%p113 bra 	$L__BB46_282;
	sub.s32 	%r837, %r340, %r97;
	shl.b32 	%r838, %r837, 2;
	add.s32 	%r839, %r406, %r838;
	ld.shared.u32 	%r840, [%r839+124];
	mad.lo.s32 	%r1414, %r840, %r1347, %r1414;
$L__BB46_282:
	ld.param.u32 	%r1194, [_Z9cuda_gemmIiLi128ELi1ELi1ELi128ELi64ELi64ELi0EEviiiPT_S1_S1_ii_param_6];
	mad.lo.s32 	%r841, %r1412, %r6, %r7;
	shl.b32 	%r842, %r841, 2;
	mov.u32 	%r843, _ZZ9cuda_gemmIiLi128ELi1ELi1ELi128ELi64ELi64ELi0EEviiiPT_S1_S1_iiE3Csh;
	add.s32 	%r844, %r843, %r842;
	ld.shared.u32 	%r845, [%r844];
	add.s32 	%r846, %r845, %r1414;
	st.shared.u32 	[%r844], %r846;
	add.s32 	%r1412, %r1412, %r10;
	setp.lt.s32 	%p114, %r1412, %r1194;
	@%p114 bra 	$L__BB46_218;
$L__BB46_283:
	mov.b32 	%r1379, 32;
	mov.pred 	%p284, 0;
	@%p2 bra 	$L__BB46_19;
$L__BB46_284:
	ld.param.u32 	%r1232, [_Z9cuda_gemmIiLi128ELi1ELi1ELi128ELi64ELi64ELi0EEviiiPT_S1_S1_ii_param_7];
	ld.param.u64 	%rd29, [_Z9cuda_gemmIiLi128ELi1ELi1ELi128ELi64ELi64ELi0EEviiiPT_S1_S1_ii_param_5];
	ld.param.u32 	%r1191, [_Z9cuda_gemmIiLi128ELi1ELi1ELi128ELi64ELi64ELi0EEviiiPT_S1_S1_ii_param_2];
	ld.param.u32 	%r1189, [_Z9cuda_gemmIiLi128ELi1ELi1ELi128ELi64ELi64ELi0EEviiiPT_S1_S1_ii_param_1];
	mov.u32 	%r472, %ntid.x;
	mov.u32 	%r1448, %tid.x;
	cvta.to.global.u64 	%rd3, %rd29;
	and.b32  	%r1142, %r16, 3;
	setp.eq.s32 	%p279, %r1142, 3;
	bar.sync 	0;
	mov.u32 	%r1143, %ctaid.y;
	mov.u32 	%r1144, %ctaid.x;
	mul.lo.s32 	%r1145, %r6, %r1144;
	mad.lo.s32 	%r474, %r1143, %r1189, %r1145;
	div.s32 	%r475, %r1191, %r1232;
	@%p279 bra 	$L__BB46_287;
	shl.b32 	%r1146, %r1448, 2;
	mov.u32 	%r1147, _ZZ9cuda_gemmIiLi128ELi1ELi1ELi128ELi64ELi64ELi0EEviiiPT_S1_S1_iiE3Csh;
	add.s32 	%r1446, %r1147, %r1146;
	shl.b32 	%r477, %r472, 2;
	add.s32 	%r1148, %r16, 1;
	and.b32  	%r1149, %r1148, 3;
	neg.s32 	%r1445, %r1149;
$L__BB46_286:
	.pragma "nounroll";
	div.s32 	%r1150, %r1448, %r6;
	mad.lo.s32 	%r1151, %r475, %r1150, %r474;
	mul.lo.s32 	%r1152, %r1150, %r6;
	sub.s32 	%r1153, %r1448, %r1152;
	add.s32 	%r1154, %r1151, %r1153;
	ld.shared.u32 	%r1155, [%r1446];
	mul.wide.s32 	%rd19, %r1154, 4;
	add.s64 	%rd20, %rd3, %rd19;
	st.global.u32 	[%rd20], %r1155;
	add.s32 	%r1448, %r1448, %r472;
	add.s32 	%r1446, %r1446, %r477;
	add.s32 	%r1445, %r1445, 1;
	setp.ne.s32 	%p280, %r1445, 0;
	@%p280 bra 	$L__BB46_286;
$L__BB46_287:
	setp.lt.u32 	%p281, %r16, 3;
	@%p281 bra 	$L__BB46_290;
	shl.b32 	%r1156, %r472, 1;
	add.s32 	%r1452, %r1448, %r1156;
	shl.b32 	%r487, %r472, 2;
	mad.lo.s32 	%r1451, %r472, 3, %r1448;
	add.s32 	%r1450, %r472, %r1448;
	shl.b32 	%r1157, %r1448, 2;
	mov.u32 	%r1158, _ZZ9cuda_gemmIiLi128ELi1ELi1ELi128ELi64ELi64ELi0EEviiiPT_S1_S1_iiE3Csh;
	add.s32 	%r1449, %r1158, %r1157;
	shl.b32 	%r491, %r472, 4;
	shl.b32 	%r492, %r472, 3;
	mul.lo.s32 	%r493, %r472, 12;
$L__BB46_289:
	div.s32 	%r1159, %r1448, %r6;
	mad.lo.s32 	%r1160, %r475, %r1159, %r474;
	mul.lo.s32 	%r1161, %r1159, %r6;
	sub.s32 	%r1162, %r1448, %r1161;
	add.s32 	%r1163, %r1160, %r1162;
	ld.shared.u32 	%r1164, [%r1449];
	mul.wide.s32 	%rd21, %r1163, 4;
	add.s64 	%rd22, %rd3, %rd21;
	st.global.u32 	[%rd22], %r1164;
	add.s32 	%r1165, %r1448, %r472;
	div.s32 	%r1166, %r1450, %r6;
	mad.lo.s32 	%r1167, %r475, %r1166, %r474;
	mul.lo.s32 	%r1168, %r1166, %r6;
	sub.s32 	%r1169, %r1450, %r1168;
	add.s32 	%r1170, %r1167, %r1169;
	add.s32 	%r1171, %r1449, %r487;
	ld.shared.u32 	%r1172, [%r1171];
	mul.wide.s32 	%rd23, %r1170, 4;
	add.s64 	%rd24, %rd3, %rd23;
	st.global.u32 	[%rd24], %r1172;
	add.s32 	%r1173, %r1165, %r472;
	div.s32 	%r1174, %r1452, %r6;
	mad.lo.s32 	%r1175, %r475, %r1174, %r474;
	mul.lo.s32 	%r1176, %r1174, %r6;
	sub.s32 	%r1177, %r1452, %r1176;
	add.s32 	%r1178, %r1175, %r1177;
	add.s32 	%r1179, %r1449, %r492;
	ld.shared.u32 	%r1180, [%r1179];
	mul.wide.s32 	%rd25, %r1178, 4;
	add.s64 	%rd26, %rd3, %rd25;
	st.global.u32 	[%rd26], %r1180;
	add.s32 	%r1181, %r1173, %r472;
	div.s32 	%r1182, %r1451, %r6;
	mad.lo.s32 	%r1183, %r475, %r1182, %r474;
	mul.lo.s32 	%r1184, %r1182, %r6;
	sub.s32 	%r1185, %r1451, %r1184;
	add.s32 	%r1186, %r1183, %r1185;
	add.s32 	%r1187, %r1449, %r493;
	ld.shared.u32 	%r1188, [%r1187];
	mul.wide.s32 	%rd27, %r1186, 4;
	add.s64 	%rd28, %rd3, %rd27;
	st.global.u32 	[%rd28], %r1188;
	add.s32 	%r1448, %r1181, %r472;
	add.s32 	%r1452, %r1452, %r487;
	add.s32 	%r1451, %r1451, %r487;
	add.s32 	%r1450, %r1450, %r487;
	add.s32 	%r1449, %r1449, %r491;
	setp.lt.u32 	%p282, %r1448, 128;
	@%p282 bra 	$L__BB46_289;
$L__BB46_290:
	ret;

}
	// .globl	_Z9cuda_gemmIiLi128ELi1ELi1ELi128ELi64ELi64ELi1EEviiiPT_S1_S1_ii
.visible .entry _Z9cuda_gemmIiLi128ELi1ELi1ELi128ELi64ELi64ELi1EEviiiPT_S1_S1_ii(
	.param .u32 _Z9cuda_gemmIiLi128ELi1ELi1ELi128ELi64ELi64ELi1EEviiiPT_S1_S1_ii_param_0,
	.param .u32 _Z9cuda_gemmIiLi128ELi1ELi1ELi128ELi64ELi64ELi1EEviiiPT_S1_S1_ii_param_1,
	.param .u32 _Z9cuda_gemmIiLi128ELi1ELi1ELi128ELi64ELi64ELi1EEviiiPT_S1_S1_ii_param_2,
	.param .u64 .ptr .align 1 _Z9cuda_gemmIiLi128ELi1ELi1ELi128ELi64ELi64ELi1EEviiiPT_S1_S1_ii_param_3,
	.param .u64 .ptr .align 1 _Z9cuda_gemmIiLi128ELi1ELi1ELi128ELi64ELi64ELi1EEviiiPT_S1_S1_ii_param_4,
	.param .u64 .ptr .align 1 _Z9cuda_gemmIiLi128ELi1ELi1ELi128ELi64ELi64ELi1EEviiiPT_S1_S1_ii_param_5,
	.param .u32 _Z9cuda_gemmIiLi128ELi1ELi1ELi128ELi64ELi64ELi1EEviiiPT_S1_S1_ii_param_6,
	.param .u32 _Z9cuda_gemmIiLi128ELi1ELi1ELi128ELi64ELi64ELi1EEviiiPT_S1_S1_ii_param_7
)
.maxntid 128
{
	.reg .pred 	%p<54>;
	.reg .b16 	%rs<6>;
	.reg .b32 	%r<431>;
	.reg .b64 	%rd<48>;
	// demoted variable
	.shared .align 128 .b8 _ZZ9cuda_gemmIiLi128ELi1ELi1ELi128ELi64ELi64ELi1EEviiiPT_S1_S1_iiE11kron_fac_sh[16640];
	// demoted variable
	.shared .align 128 .b8 _ZZ9cuda_gemmIiLi128ELi1ELi1ELi128ELi64ELi64ELi1EEviiiPT_S1_S1_iiE3Ash[512];
	// demoted variable
	.shared .align 128 .b8 _ZZ9cuda_gemmIiLi128ELi1ELi1ELi128ELi64ELi64ELi1EEviiiPT_S1_S1_iiE3Csh[512];
	ld.param.u64 	%rd15, [_Z9cuda_gemmIiLi128ELi1ELi1ELi128ELi64ELi64ELi1EEviiiPT_S1_S1_ii_param_3];
	ld.param.u64 	%rd16, [_Z9cuda_gemmIiLi128ELi1ELi1ELi128ELi64ELi64ELi1EEviiiPT_S1_S1_ii_param_4];
	ld.param.u64 	%rd17, [_Z9cuda_gemmIiLi128ELi1ELi1ELi128ELi64ELi64ELi1EEviiiPT_S1_S1_ii_param_5];
	cvta.to.global.u64 	%rd1, %rd16;
	cvta.to.global.u64 	%rd2, %rd15;
	cvta.to.global.u64 	%rd3, %rd17;
	mov.u32 	%r430, %tid.x;
	and.b32  	%r2, %r430, 31;
	mov.u32 	%r3, %ntid.x;
	add.s32 	%r4, %r430, %r3;
	cvt.u16.u32 	%rs2, %r4;
	xor.b16  	%rs3, %rs2, 4095;
	cvt.u16.u32 	%rs4, %r3;
	div.u16 	%rs5, %rs3, %rs4;
	and.b16  	%rs1, %rs5, 3;
	setp.eq.s16 	%p2, %rs1, 2;
	mov.u32 	%r404, %r430;
	@%p2 bra 	$L__BB47_3;
	cvt.u32.u16 	%r5, %rs1;
	mov.b32 	%r403, 0;
	mov.u32 	%r404, %r430;
$L__BB47_2:
	.pragma "nounroll";
	mul.wide.u32 	%rd18, %r404, 4;
	add.s64 	%rd19, %rd1, %rd18;
	ld.global.u32 	%r179, [%rd19];
	and.b32  	%r180, %r404, 63;
	mov.u32 	%r181, _ZZ9cuda_gemmIiLi128ELi1ELi1ELi128ELi64ELi64ELi1EEviiiPT_S1_S1_iiE11kron_fac_sh;
	mad.lo.s32 	%r182, %r180, 260, %r181;
	shr.u32 	%r183, %r404, 4;
	and.b32  	%r184, %r183, 268435452;
	add.s32 	%r185, %r182, %r184;
	st.shared.u32 	[%r185], %r179;
	add.s32 	%r404, %r404, %r3;
	add.s32 	%r403, %r403, 1;
	xor.b32  	%r186, %r403, %r5;
	setp.ne.s32 	%p3, %r186, 2;
	@%p3 bra 	$L__BB47_2;
$L__BB47_3:
	shl.b32 	%r11, %r3, 1;
	add.s32 	%r407, %r404, %r11;
	shl.b32 	%r13, %r3, 2;
	mul.lo.s32 	%r14, %r3, 3;
	add.s32 	%r406, %r404, %r14;
	add.s32 	%r405, %r3, %r404;
$L__BB47_4:
	mul.wide.u32 	%rd20, %r404, 4;
	add.s64 	%rd21, %rd1, %rd20;
	ld.global.u32 	%r187, [%rd21];
	and.b32  	%r188, %r404, 63;
	mov.u32 	%r189, _ZZ9cuda_gemmIiLi128ELi1ELi1ELi128ELi64ELi64ELi1EEviiiPT_S1_S1_iiE11kron_fac_sh;
	mad.lo.s32 	%r190, %r188, 260, %r189;
	shr.u32 	%r191, %r404, 4;
	and.b32  	%r192, %r191, 268435452;
	add.s32 	%r193, %r190, %r192;
	st.shared.u32 	[%r193], %r187;
	add.s32 	%r194, %r404, %r3;
	mul.wide.u32 	%rd22, %r405, 4;
	add.s64 	%rd23, %rd1, %rd22;
	ld.global.u32 	%r195, [%rd23];
	and.b32  	%r196, %r405, 63;
	mad.lo.s32 	%r197, %r196, 260, %r189;
	shr.u32 	%r198, %r405, 4;
	and.b32  	%r199, %r198, 268435452;
	add.s32 	%r200, %r197, %r199;
	st.shared.u32 	[%r200], %r195;
	add.s32 	%r201, %r194, %r3;
	mul.wide.u32 	%rd24, %r407, 4;
	add.s64 	%rd25, %rd1, %rd24;
	ld.global.u32 	%r202, [%rd25];
	and.b32  	%r203, %r407, 63;
	mad.lo.s32 	%r204, %r203, 260, %r189;
	shr.u32 	%r205, %r407, 4;
	and.b32  	%r206, %r205, 268435452;
	add.s32 	%r207, %r204, %r206;
	st.shared.u32 	[%r207], %r202;
	add.s32 	%r208, %r201, %r3;
	mul.wide.u32 	%rd26, %r406, 4;
	add.s64 	%rd27, %rd1, %rd26;
	ld.global.u32 	%r209, [%rd27];
	and.b32  	%r210, %r406, 63;
	mad.lo.s32 	%r211, %r210, 260, %r189;
	shr.u32 	%r212, %r406, 4;
	and.b32  	%r213, %r212, 268435452;
	add.s32 	%r214, %r211, %r213;
	st.shared.u32 	[%r214], %r209;
	add.s32 	%r404, %r208, %r3;
	add.s32 	%r407, %r407, %r13;
	add.s32 	%r406, %r406, %r13;
	add.s32 	%r405, %r405, %r13;
	setp.lt.u32 	%p4, %r404, 4096;
	@%p4 bra 	$L__BB47_4;
	and.b32  	%r25, %r430, 1;
	mov.u32 	%r26, %ctaid.y;
	mov.u32 	%r215, %nctaid.y;
	setp.ge.u32 	%p5, %r26, %r215;
	@%p5 bra 	$L__BB47_28;
	shl.b32 	%r27, %r26, 7;
	max.u32 	%r216, %r4, 128;
	setp.lt.u32 	%p6, %r4, 128;
	selp.u32 	%r217, 1, 0, %p6;
	add.s32 	%r218, %r4, %r217;
	sub.s32 	%r219, %r216, %r218;
	div.u32 	%r220, %r219, %r3;
	add.s32 	%r28, %r220, %r217;
	add.s32 	%r221, %r28, 1;
	and.b32  	%r29, %r221, 3;
	and.b32  	%r30, %r28, 3;
	setp.eq.s32 	%p7, %r30, 3;
	mov.u32 	%r417, %r430;
	@%p7 bra 	$L__BB47_9;
	shl.b32 	%r222, %r430, 2;
	mov.u32 	%r223, _ZZ9cuda_gemmIiLi128ELi1ELi1ELi128ELi64ELi64ELi1EEviiiPT_S1_S1_iiE3Ash;
	add.s32 	%r410, %r223, %r222;
	add.s32 	%r224, %r430, %r27;
	mul.wide.u32 	%rd28, %r224, 4;
	add.s64 	%rd46, %rd2, %rd28;
	mul.wide.u32 	%rd5, %r3, 4;
	neg.s32 	%r409, %r29;
	mad.lo.s32 	%r417, %r3, %r29, %r430;
$L__BB47_8:
	.pragma "nounroll";
	ld.global.u32 	%r225, [%rd46];
	st.shared.u32 	[%r410], %r225;
	add.s32 	%r410, %r410, %r13;
	add.s64 	%rd46, %rd46, %rd5;
	add.s32 	%r409, %r409, 1;
	setp.ne.s32 	%p8, %r409, 0;
	@%p8 bra 	$L__BB47_8;
$L__BB47_9:
	setp.lt.u32 	%p9, %r28, 3;
	@%p9 bra 	$L__BB47_12;
	shl.b32 	%r226, %r417, 2;
	mov.u32 	%r227, _ZZ9cuda_gemmIiLi128ELi1ELi1ELi128ELi64ELi64ELi1EEviiiPT_S1_S1_iiE3Ash;
	add.s32 	%r416, %r227, %r226;
	shl.b32 	%r40, %r3, 4;
	shl.b32 	%r41, %r3, 3;
	mul.lo.s32 	%r42, %r3, 12;
	add.s32 	%r412, %r417, %r27;
	add.s32 	%r415, %r412, %r3;
	add.s32 	%r414, %r412, %r11;
	add.s32 	%r413, %r412, %r14;
$L__BB47_11:
	mul.wide.u32 	%rd29, %r412, 4;
	add.s64 	%rd30, %rd2, %rd29;
	ld.global.u32 	%r228, [%rd30];
	st.shared.u32 	[%r416], %r228;
	mul.wide.u32 	%rd31, %r415, 4;
	add.s64 	%rd32, %rd2, %rd31;
	ld.global.u32 	%r229, [%rd32];
	add.s32 	%r230, %r416, %r13;
	st.shared.u32 	[%r230], %r229;
	mul.wide.u32 	%rd33, %r414, 4;
	add.s64 	%rd34, %rd2, %rd33;
	ld.global.u32 	%r231, [%rd34];
	add.s32 	%r232, %r416, %r41;
	st.shared.u32 	[%r232], %r231;
	mul.wide.u32 	%rd35, %r413, 4;
	add.s64 	%rd36, %rd2, %rd35;
	ld.global.u32 	%r233, [%rd36];
	add.s32 	%r234, %r416, %r42;
	st.shared.u32 	[%r234], %r233;
	add.s32 	%r417, %r417, %r13;
	add.s32 	%r416, %r416, %r40;
	add.s32 	%r415, %r415, %r13;
	add.s32 	%r414, %r414, %r13;
	add.s32 	%r413, %r413, %r13;
	add.s32 	%r412, %r412, %r13;
	setp.lt.u32 	%p10, %r417, 128;
	@%p10 bra 	$L__BB47_11;
$L__BB47_12:
	setp.eq.s32 	%p11, %r30, 3;
	bar.sync 	0;
	mov.u32 	%r422, %r430;
	@%p11 bra 	$L__BB47_15;
	shl.b32 	%r235, %r430, 2;
	mov.u32 	%r236, _ZZ9cuda_gemmIiLi128ELi1ELi1ELi128ELi64ELi64ELi1EEviiiPT_S1_S1_iiE3Csh;
	add.s32 	%r419, %r236, %r235;
	neg.s32 	%r418, %r29;
	mad.lo.s32 	%r422, %r3, %r29, %r430;
$L__BB47_14:
	.pragma "nounroll";
	mov.b32 	%r237, 0;
	st.shared.u32 	[%r419], %r237;
	add.s32 	%r419, %r419, %r13;
	add.s32 	%r418, %r418, 1;
	setp.ne.s32 	%p12, %r418, 0;
	@%p12 bra 	$L__BB47_14;
$L__BB47_15:
	setp.lt.u32 	%p13, %r28, 3;
	@%p13 bra 	$L__BB47_18;
	shl.b32 	%r238, %r422, 2;
	mov.u32 	%r239, _ZZ9cuda_gemmIiLi128ELi1ELi1ELi128ELi64ELi64ELi1EEviiiPT_S1_S1_iiE3Csh;
	add.s32 	%r421, %r239, %r238;
	shl.b32 	%r68, %r3, 4;
	shl.b32 	%r69, %r3, 3;
	mul.lo.s32 	%r70, %r3, 12;
$L__BB47_17:
	mov.b32 	%r240, 0;
	st.shared.u32 	[%r421], %r240;
	add.s32 	%r241, %r421, %r13;
	st.shared.u32 	[%r241], %r240;
	add.s32 	%r242, %r421, %r69;
	st.shared.u32 	[%r242], %r240;
	add.s32 	%r243, %r421, %r70;
	st.shared.u32 	[%r243], %r240;
	add.s32 	%r422, %r422, %r13;
	add.s32 	%r421, %r421, %r68;
	setp.lt.u32 	%p14, %r422, 128;
	@%p14 bra 	$L__BB47_17;
$L__BB47_18:
	setp.lt.u32 	%p16, %r2, 26;
	selp.b32 	%r75, 0, -32, %p16;
	setp.lt.u32 	%p17, %r2, 25;
	selp.b32 	%r76, 0, -32, %p17;
	setp.lt.u32 	%p18, %r2, 24;
	selp.b32 	%r77, 0, -32, %p18;
	setp.lt.u32 	%p19, %r2, 23;
	selp.b32 	%r78, 0, -32, %p19;
	setp.lt.u32 	%p20, %r2, 21;
	selp.b32 	%r79, 0, -32, %p20;
	setp.lt.u32 	%p21, %r2, 10;
	selp.b32 	%r80, 0, -32, %p21;
	setp.lt.u32 	%p22, %r2, 9;
	selp.b32 	%r81, 0, -32, %p22;
	setp.lt.u32 	%p23, %r2, 8;
	selp.b32 	%r82, 0, -32, %p23;
	setp.lt.u32 	%p24, %r2, 7;
	selp.b32 	%r83, 0, -32, %p24;
	setp.lt.u32 	%p25, %r2, 6;
	selp.b32 	%r84, 0, -32, %p25;
	setp.lt.u32 	%p26, %r2, 5;
	selp.b32 	%r85, 0, -32, %p26;
	setp.lt.u32 	%p27, %r2, 4;
	selp.b32 	%r86, 0, -32, %p27;
	setp.lt.u32 	%p28, %r2, 3;
	selp.b32 	%r87, 0, -32, %p28;
	setp.lt.u32 	%p29, %r2, 2;
	selp.b32 	%r88, 0, -32, %p29;
	setp.eq.s32 	%p30, %r2, 0;
	selp.b32 	%r89, 0, -32, %p30;
	shr.u32 	%r90, %r3, 1;
	mov.b32 	%r423, 0;
	mov.pred 	%p53, -1;
	shl.b32 	%r104, %r75, 2;
	shl.b32 	%r106, %r76, 2;
	shl.b32 	%r108, %r77, 2;
	shl.b32 	%r110, %r78, 2;
	shl.b32 	%r114, %r79, 2;
	shl.b32 	%r136, %r80, 2;
	shl.b32 	%r138, %r81, 2;
	shl.b32 	%r140, %r82, 2;
	shl.b32 	%r142, %r83, 2;
	shl.b32 	%r144, %r84, 2;
	shl.b32 	%r146, %r85, 2;
	shl.b32 	%r148, %r86, 2;
	shl.b32 	%r150, %r87, 2;
	shl.b32 	%r152, %r88, 2;
	shl.b32 	%r154, %r89, 2;
$L__BB47_19:
	mov.pred 	%p1, %p53;
	shr.u32 	%r424, %r430, 1;
	shl.b32 	%r245, %r25, 6;
	or.b32  	%r246, %r245, %r2;
	add.s32 	%r247, %r246, %r423;
	shl.b32 	%r248, %r247, 2;
	mov.u32 	%r249, _ZZ9cuda_gemmIiLi128ELi1ELi1ELi128ELi64ELi64ELi1EEviiiPT_S1_S1_iiE3Ash;
	add.s32 	%r250, %r249, %r248;
	ld.shared.u32 	%r93, [%r250];
	setp.eq.s32 	%p31, %r2, 31;
	selp.b32 	%r94, -128, 0, %p31;
	add.s32 	%r251, %r250, %r94;
	ld.shared.u32 	%r95, [%r251+4];
	setp.lt.u32 	%p32, %r2, 30;
	selp.b32 	%r96, 0, -128, %p32;
	add.s32 	%r252, %r250, %r96;
	ld.shared.u32 	%r97, [%r252+8];
	setp.lt.u32 	%p33, %r2, 29;
	selp.b32 	%r98, 0, -128, %p33;
	add.s32 	%r253, %r250, %r98;
	ld.shared.u32 	%r99, [%r253+12];
	setp.lt.u32 	%p34, %r2, 28;
	selp.b32 	%r100, 0, -128, %p34;
	add.s32 	%r254, %r250, %r100;
	ld.shared.u32 	%r101, [%r254+16];
	setp.lt.u32 	%p35, %r2, 27;
	selp.b32 	%r102, 0, -128, %p35;
	add.s32 	%r255, %r250, %r102;
	ld.shared.u32 	%r103, [%r255+20];
	add.s32 	%r256, %r250, %r104;
	ld.shared.u32 	%r105, [%r256+24];
	add.s32 	%r257, %r250, %r106;
	ld.shared.u32 	%r107, [%r257+28];
	add.s32 	%r258, %r250, %r108;
	ld.shared.u32 	%r109, [%r258+32];
	add.s32 	%r259, %r250, %r110;
	ld.shared.u32 	%r111, [%r259+36];
	setp.lt.u32 	%p36, %r2, 22;
	selp.b32 	%r112, 0, -128, %p36;
	add.s32 	%r260, %r250, %r112;
	ld.shared.u32 	%r113, [%r260+40];
	add.s32 	%r261, %r250, %r114;
	ld.shared.u32 	%r115, [%r261+44];
	setp.lt.u32 	%p37, %r2, 20;
	selp.b32 	%r116, 0, -128, %p37;
	add.s32 	%r262, %r250, %r116;
	ld.shared.u32 	%r117, [%r262+48];
	setp.lt.u32 	%p38, %r2, 19;
	selp.b32 	%r118, 0, -128, %p38;
	add.s32 	%r263, %r250, %r118;
	ld.shared.u32 	%r119, [%r263+52];
	setp.lt.u32 	%p39, %r2, 18;
	selp.b32 	%r120, 0, -128, %p39;
	add.s32 	%r264, %r250, %r120;
	ld.shared.u32 	%r121, [%r264+56];
	setp.lt.u32 	%p40, %r2, 17;
	selp.b32 	%r122, 0, -128, %p40;
	add.s32 	%r265, %r250, %r122;
	ld.shared.u32 	%r123, [%r265+60];
	setp.lt.u32 	%p41, %r2, 16;
	selp.b32 	%r124, 0, -128, %p41;
	add.s32 	%r266, %r250, %r124;
	ld.shared.u32 	%r125, [%r266+64];
	setp.lt.u32 	%p42, %r2, 15;
	selp.b32 	%r126, 0, -128, %p42;
	add.s32 	%r267, %r250, %r126;
	ld.shared.u32 	%r127, [%r267+68];
	setp.lt.u32 	%p43, %r2, 14;
	selp.b32 	%r128, 0, -128, %p43;
	add.s32 	%r268, %r250, %r128;
	ld.shared.u32 	%r129, [%r268+72];
	setp.lt.u32 	%p44, %r2, 13;
	selp.b32 	%r130, 0, -128, %p44;
	add.s32 	%r269, %r250, %r130;
	ld.shared.u32 	%r131, [%r269+76];
	setp.lt.u32 	%p45, %r2, 12;
	selp.b32 	%r132, 0, -128, %p45;
	add.s32 	%r270, %r250, %r132;
	ld.shared.u32 	%r133, [%r270+80];
	setp.lt.u32 	%p46, %r2, 11;
	selp.b32 	%r134, 0, -128, %p46;
	add.s32 	%r271, %r250, %r134;
	ld.shared.u32 	%r135, [%r271+84];
	add.s32 	%r272, %r250, %r136;
	ld.shared.u32 	%r137, [%r272+88];
	add.s32 	%r273, %r250, %r138;
	ld.shared.u32 	%r139, [%r273+92];
	add.s32 	%r274, %r250, %r140;
	ld.shared.u32 	%r141, [%r274+96];
	add.s32 	%r275, %r250, %r142;
	ld.shared.u32 	%r143, [%r275+100];
	add.s32 	%r276, %r250, %r144;
	ld.shared.u32 	%r145, [%r276+104];
	add.s32 	%r277, %r250, %r146;
	ld.shared.u32 	%r147, [%r277+108];
	add.s32 	%r278, %r250, %r148;
	ld.shared.u32 	%r149, [%r278+112];
	add.s32 	%r279, %r250, %r150;
	ld.shared.u32 	%r151, [%r279+116];
	add.s32 	%r280, %r250, %r152;
	ld.shared.u32 	%r153, [%r280+120];
	add.s32 	%r281, %r250, %r154;
	ld.shared.u32 	%r155, [%r281+124];
	add.s32 	%r156, %r423, %r2;
	shl.b32 	%r284, %r156, 2;
$L__BB47_20:
	mov.u32 	%r282, _ZZ9cuda_gemmIiLi128ELi1ELi1ELi128ELi64ELi64ELi1EEviiiPT_S1_S1_iiE11kron_fac_sh;
	mad.lo.s32 	%r283, %r424, 260, %r282;
	add.s32 	%r285, %r283, %r284;
	ld.shared.u32 	%r286, [%r285];
	mul.lo.s32 	%r287, %r286, %r93;
	add.s32 	%r288, %r285, %r94;
	ld.shared.u32 	%r289, [%r288+4];
	mad.lo.s32 	%r290, %r289, %r95, %r287;
	add.s32 	%r291, %r285, %r96;
	ld.shared.u32 	%r292, [%r291+8];
	mad.lo.s32 	%r293, %r292, %r97, %r290;
	add.s32 	%r294, %r285, %r98;
	ld.shared.u32 	%r295, [%r294+12];
	mad.lo.s32 	%r296, %r295, %r99, %r293;
	add.s32 	%r297, %r285, %r100;
	ld.shared.u32 	%r298, [%r297+16];
	mad.lo.s32 	%r299, %r298, %r101, %r296;
	add.s32 	%r300, %r285, %r102;
	ld.shared.u32 	%r301, [%r300+20];
	mad.lo.s32 	%r302, %r301, %r103, %r299;
	add.s32 	%r303, %r285, %r104;
	ld.shared.u32 	%r304, [%r303+24];
	mad.lo.s32 	%r305, %r304, %r105, %r302;
	add.s32 	%r306, %r285, %r106;
	ld.shared.u32 	%r307, [%r306+28];
	mad.lo.s32 	%r308, %r307, %r107, %r305;
	add.s32 	%r309, %r285, %r108;
	ld.shared.u32 	%r310, [%r309+32];
	mad.lo.s32 	%r311, %r310, %r109, %r308;
	add.s32 	%r312, %r285, %r110;
	ld.shared.u32 	%r313, [%r312+36];
	mad.lo.s32 	%r314, %r313, %r111, %r311;
	add.s32 	%r315, %r285, %r112;
	ld.shared.u32 	%r316, [%r315+40];
	mad.lo.s32 	%r317, %r316, %r113, %r314;
	add.s32 	%r318, %r285, %r114;
	ld.shared.u32 	%r319, [%r318+44];
	mad.lo.s32 	%r320, %r319, %r115, %r317;
	add.s32 	%r321, %r285, %r116;
	ld.shared.u32 	%r322, [%r321+48];
	mad.lo.s32 	%r323, %r322, %r117, %r320;
	add.s32 	%r324, %r285, %r118;
	ld.shared.u32 	%r325, [%r324+52];
	mad.lo.s32 	%r326, %r325, %r119, %r323;
	add.s32 	%r327, %r285, %r120;
	ld.shared.u32 	%r328, [%r327+56];
	mad.lo.s32 	%r329, %r328, %r121, %r326;
	add.s32 	%r330, %r285, %r122;
	ld.shared.u32 	%r331, [%r330+60];
	mad.lo.s32 	%r332, %r331, %r123, %r329;
	add.s32 	%r333, %r285, %r124;
	ld.shared.u32 	%r334, [%r333+64];
	mad.lo.s32 	%r335, %r334, %r125, %r332;
	add.s32 	%r336, %r285, %r126;
	ld.shared.u32 	%r337, [%r336+68];
	mad.lo.s32 	%r338, %r337, %r127, %r335;
	add.s32 	%r339, %r285, %r128;
	ld.shared.u32 	%r340, [%r339+72];
	mad.lo.s32 	%r341, %r340, %r129, %r338;
	add.s32 	%r342, %r285, %r130;
	ld.shared.u32 	%r343, [%r342+76];
	mad.lo.s32 	%r344, %r343, %r131, %r341;
	add.s32 	%r345, %r285, %r132;
	ld.shared.u32 	%r346, [%r345+80];
	mad.lo.s32 	%r347, %r346, %r133, %r344;
	add.s32 	%r348, %r285, %r134;
	ld.shared.u32 	%r349, [%r348+84];
	mad.lo.s32 	%r350, %r349, %r135, %r347;
	add.s32 	%r351, %r285, %r136;
	ld.shared.u32 	%r352, [%r351+88];
	mad.lo.s32 	%r353, %r352, %r137, %r350;
	add.s32 	%r354, %r285, %r138;
	ld.shared.u32 	%r355, [%r354+92];
	mad.lo.s32 	%r356, %r355, %r139, %r353;
	add.s32 	%r357, %r285, %r140;
	ld.shared.u32 	%r358, [%r357+96];
	mad.lo.s32 	%r359, %r358, %r141, %r356;
	add.s32 	%r360, %r285, %r142;
	ld.shared.u32 	%r361, [%r360+100];
	mad.lo.s32 	%r362, %r361, %r143, %r359;
	add.s32 	%r363, %r285, %r144;
	ld.shared.u32 	%r364, [%r363+104];
	mad.lo.s32 	%r365, %r364, %r145, %r362;
	add.s32 	%r366, %r285, %r146;
	ld.shared.u32 	%r367, [%r366+108];
	mad.lo.s32 	%r368, %r367, %r147, %r365;
	add.s32 	%r369, %r285, %r148;
	ld.shared.u32 	%r370, [%r369+112];
	mad.lo.s32 	%r371, %r370, %r149, %r368;
	add.s32 	%r372, %r285, %r150;
	ld.shared.u32 	%r373, [%r372+116];
	mad.lo.s32 	%r374, %r373, %r151, %r371;
	add.s32 	%r375, %r285, %r152;
	ld.shared.u32 	%r376, [%r375+120];
	mad.lo.s32 	%r377, %r376, %r153, %r374;
	add.s32 	%r378, %r285, %r154;
	ld.shared.u32 	%r379, [%r378+124];
	mad.lo.s32 	%r380, %r379, %r155, %r377;
	shl.b32 	%r381, %r25, 2;
	shl.b32 	%r382, %r424, 3;
	or.b32  	%r383, %r382, %r381;
	mov.u32 	%r384, _ZZ9cuda_gemmIiLi128ELi1ELi1ELi128ELi64ELi64ELi1EEviiiPT_S1_S1_iiE3Csh;
	add.s32 	%r385, %r384, %r383;
	ld.shared.u32 	%r386, [%r385];
	add.s32 	%r387, %r386, %r380;
	st.shared.u32 	[%r385], %r387;
	add.s32 	%r424, %r424, %r90;
	setp.lt.u32 	%p47, %r424, 64;
	@%p47 bra 	$L__BB47_20;
	mov.b32 	%r423, 32;
	mov.pred 	%p53, 0;
	@%p1 bra 	$L__BB47_19;
	setp.eq.s32 	%p49, %r30, 3;
	bar.sync 	0;
	@%p49 bra 	$L__BB47_25;
	shl.b32 	%r389, %r430, 2;
	add.s32 	%r426, %r384, %r389;
	add.s32 	%r391, %r430, %r27;
	mul.wide.u32 	%rd37, %r391, 4;
	add.s64 	%rd47, %rd3, %rd37;
	mul.wide.u32 	%rd9, %r3, 4;
	neg.s32 	%r425, %r29;
	mad.lo.s32 	%r430, %r3, %r29, %r430;
$L__BB47_24:
	.pragma "nounroll";
	ld.shared.u32 	%r392, [%r426];
	st.global.u32 	[%rd47], %r392;
	add.s32 	%r426, %r426, %r13;
	add.s64 	%rd47, %rd47, %rd9;
	add.s32 	%r425, %r425, 1;
	setp.ne.s32 	%p50, %r425, 0;
	@%p50 bra 	$L__BB47_24;
$L__BB47_25:
	setp.lt.u32 	%p51, %r28, 3;
	@%p51 bra 	$L__BB47_28;
	shl.b32 	%r393, %r430, 2;
	add.s32 	%r429, %r384, %r393;
	shl.b32 	%r168, %r3, 4;
	shl.b32 	%r169, %r3, 3;
	mul.lo.s32 	%r170, %r3, 12;
	mul.wide.u32 	%rd38, %r3, 4;
	add.s64 	%rd12, %rd3, %rd38;
	add.s32 	%r428, %r430, %r27;
	mul.wide.u32 	%rd39, %r3, 8;
	add.s64 	%rd13, %rd3, %rd39;
	mul.wide.u32 	%rd40, %r3, 12;
	add.s64 	%rd14, %rd3, %rd40;
$L__BB47_27:
	mul.wide.s32 	%rd41, %r428, 4;
	add.s64 	%rd42, %rd12, %rd41;
	add.s64 	%rd43, %rd13, %rd41;
	add.s64 	%rd44, %rd14, %rd41;
	add.s64 	%rd45, %rd3, %rd41;
	ld.shared.u32 	%r395, [%r429];
	st.global.u32 	[%rd45], %r395;
	add.s32 	%r396, %r429, %r13;
	ld.shared.u32 	%r397, [%r396];
	st.global.u32 	[%rd42], %r397;
	add.s32 	%r398, %r429, %r169;
	ld.shared.u32 	%r399, [%r398];
	st.global.u32 	[%rd43], %r399;
	add.s32 	%r400, %r429, %r170;
	ld.shared.u32 	%r401, [%r400];
	st.global.u32 	[%rd44], %r401;
	add.s32 	%r430, %r430, %r13;
	add.s32 	%r429, %r429, %r168;
	add.s32 	%r428, %r428, %r13;
	setp.lt.u32 	%p52, %r430, 128;
	@%p52 bra 	$L__BB47_27;
$L__BB47_28:
	ret;

}
	// .globl	_Z9cuda_gemmIiLi128ELi1ELi1ELi256ELi2ELi2ELi0EEviiiPT_S1_S1_ii
.visible .entry _Z9cuda_gemmIiLi128ELi1ELi1ELi256ELi2ELi2ELi0EEviiiPT_S1_S1_ii(
	.param .u32 _Z9cuda_gemmIiLi128ELi1ELi1ELi256ELi2ELi2ELi0EEviiiPT_S1_S1_ii_param_0,
	.param .u32 _Z9cuda_gemmIiLi128ELi1ELi1ELi256ELi2ELi2ELi0EEviiiPT_S1_S1_ii_param_1,
	.param .u32 _Z9cuda_gemmIiLi128ELi1ELi1ELi256ELi2ELi2ELi0EEviiiPT_S1_S1_ii_param_2,
	.param .u64 .ptr .align 1 _Z9cuda_gemmIiLi128ELi1ELi1ELi256ELi2ELi2ELi0EEviiiPT_S1_S1_ii_param_3,
	.param .u64 .ptr .align 1 _Z9cuda_gemmIiLi128ELi1ELi1ELi256ELi2ELi2ELi0EEviiiPT_S1_S1_ii_param_4,
	.param .u64 .ptr .align 1 _Z9cuda_gemmIiLi128ELi1ELi1ELi256ELi2ELi2ELi0EEviiiPT_S1_S1_ii_param_5,
	.param .u32 _Z9cuda_gemmIiLi128ELi1ELi1ELi256ELi2ELi2ELi0EEviiiPT_S1_S1_ii_param_6,
	.param .u32 _Z9cuda_gemmIiLi128ELi1ELi1ELi256ELi2ELi2ELi0EEviiiPT_S1_S1_ii_param_7
)
.maxntid 128
{
	.reg .pred 	%p<31>;
	.reg .b16 	%rs<9>;
	.reg .b32 	%r<263>;
	.reg .b64 	%rd<29>;
	// demoted variable
	.shared .align 128 .b8 _ZZ9cuda_gemmIiLi128ELi1ELi1ELi256ELi2ELi2ELi0EEviiiPT_S1_S1_iiE11kron_fac_sh[24];
	// demoted variable
	.shared .align 128 .b8 _ZZ9cuda_gemmIiLi128ELi1ELi1ELi256ELi2ELi2ELi0EEviiiPT_S1_S1_iiE3Ash[1024];
	// demoted variable
	.shared .align 128 .b8 _ZZ9cuda_gemmIiLi128ELi1ELi1ELi256ELi2ELi2ELi0EEviiiPT_S1_S1_iiE3Csh[1024];
	ld.param.u32 	%r118, [_Z9cuda_gemmIiLi128ELi1ELi1ELi256ELi2ELi2ELi0EEviiiPT_S1_S1_ii_param_1];
	ld.param.u32 	%r119, [_Z9cuda_gemmIiLi128ELi1ELi1ELi256ELi2ELi2ELi0EEviiiPT_S1_S1_ii_param_2];
	ld.param.u64 	%rd5, [_Z9cuda_gemmIiLi128ELi1ELi1ELi256ELi2ELi2ELi0EEviiiPT_S1_S1_ii_param_3];
	ld.param.u64 	%rd4, [_Z9cuda_gemmIiLi128ELi1ELi1ELi256ELi2ELi2ELi0EEviiiPT_S1_S1_ii_param_4];
	ld.param.u64 	%rd6, [_Z9cuda_gemmIiLi128ELi1ELi1ELi256ELi2ELi2ELi0EEviiiPT_S1_S1_ii_param_5];
	ld.param.u32 	%r120, [_Z9cuda_gemmIiLi128ELi1ELi1ELi256ELi2ELi2ELi0EEviiiPT_S1_S1_ii_param_6];
	ld.param.u32 	%r121, [_Z9cuda_gemmIiLi128ELi1ELi1ELi256ELi2ELi2ELi0EEviiiPT_S1_S1_ii_param_7];
	cvta.to.global.u64 	%rd1, %rd5;
	cvta.to.global.u64 	%rd2, %rd6;
	mov.u32 	%r257, %tid.x;
	mul.lo.s32 	%r2, %r121, %r120;
	setp.ge.u32 	%p1, %r257, %r2;
	@%p1 bra 	$L__BB48_3;
	mov.u32 	%r3, %ntid.x;
	cvta.to.global.u64 	%rd3, %rd4;
	mov.u32 	%r231, %r257;
$L__BB48_2:
	mul.wide.u32 	%rd7, %r231, 4;
	add.s64 	%rd8, %rd3, %rd7;
	ld.global.u32 	%r122, [%rd8];
	rem.u32 	%r123, %r231, %r120;
	mov.u32 	%r124, _ZZ9cuda_gemmIiLi128ELi1ELi1ELi256ELi2ELi2ELi0EEviiiPT_S1_S1_iiE11kron_fac_sh;
	mad.lo.s32 	%r125, %r123, 12, %r124;
	div.u32 	%r126, %r231, %r121;
	shl.b32 	%r127, %r126, 2;
	add.s32 	%r128, %r125, %r127;
	st.shared.u32 	[%r128], %r122;
	add.s32 	%r231, %r231, %r3;
	setp.lt.u32 	%p2, %r231, %r2;
	@%p2 bra 	$L__BB48_2;
$L__BB48_3:
	div.s32 	%r6, 256, %r121;
	min.s32 	%r7, %r6, 128;
	div.u32 	%r8, %r257, %r7;
	mov.u32 	%r9, %ntid.x;
	mov.u32 	%r10, %ctaid.y;
	mov.u32 	%r129, %nctaid.y;
	setp.ge.u32 	%p3, %r10, %r129;
	@%p3 bra 	$L__BB48_37;
	shl.b32 	%r130, %r121, 8;
	sub.s32 	%r11, 8223, %r130;
	mov.u32 	%r12, %ctaid.x;
	shl.b32 	%r13, %r12, 8;
	mul.lo.s32 	%r14, %r10, %r119;
	add.s32 	%r131, %r257, %r9;
	cvt.u16.u32 	%rs3, %r131;
	not.b16 	%rs4, %rs3;
	and.b16  	%rs5, %rs4, 255;
	cvt.u16.u32 	%rs6, %r9;
	and.b16  	%rs7, %rs6, 255;
	div.u16 	%rs1, %rs5, %rs7;
	and.b16  	%rs2, %rs1, 3;
	xor.b16  	%rs8, %rs2, 2;
	cvt.u32.u16 	%r15, %rs8;
	setp.eq.s16 	%p4, %rs2, 2;
	mov.u32 	%r241, %r257;
	@%p4 bra 	$L__BB48_7;
	shl.b32 	%r132, %r257, 2;
	mov.u32 	%r133, _ZZ9cuda_gemmIiLi128ELi1ELi1ELi256ELi2ELi2ELi0EEviiiPT_S1_S1_iiE3Ash;
	add.s32 	%r234, %r133, %r132;
	shl.b32 	%r17, %r9, 2;
	add.s32 	%r134, %r257, %r14;
	add.s32 	%r233, %r134, %r13;
	neg.s32 	%r232, %r15;
	mad.lo.s32 	%r241, %r9, %r15, %r257;
$L__BB48_6:
	.pragma "nounroll";
	mul.wide.u32 	%rd9, %r233, 4;
	add.s64 	%rd10, %rd1, %rd9;
	ld.global.u32 	%r135, [%rd10];
	st.shared.u32 	[%r234], %r135;
	add.s32 	%r234, %r234, %r17;
	add.s32 	%r233, %r233, %r9;
	add.s32 	%r232, %r232, 1;
	setp.ne.s32 	%p5, %r232, 0;
	@%p5 bra 	$L__BB48_6;
$L__BB48_7:
	setp.lt.u16 	%p6, %rs1, 2;
	@%p6 bra 	$L__BB48_10;
	shl.b32 	%r136, %r241, 2;
	mov.u32 	%r137, _ZZ9cuda_gemmIiLi128ELi1ELi1ELi256ELi2ELi2ELi0EEviiiPT_S1_S1_iiE3Ash;
	add.s32 	%r240, %r137, %r136;
	add.s32 	%r138, %r241, %r14;
	add.s32 	%r236, %r138, %r13;
	add.s32 	%r239, %r236, %r9;
	shl.b32 	%r139, %r9, 1;
	add.s32 	%r238, %r236, %r139;
	mad.lo.s32 	%r237, %r9, 3, %r236;
$L__BB48_9:
	mul.wide.u32 	%rd11, %r236, 4;
	add.s64 	%rd12, %rd1, %rd11;
	ld.global.u32 	%r140, [%rd12];
	st.shared.u32 	[%r240], %r140;
	mul.wide.u32 	%rd13, %r239, 4;
	add.s64 	%rd14, %rd1, %rd13;
	ld.global.u32 	%r141, [%rd14];
	shl.b32 	%r142, %r9, 2;
	add.s32 	%r143, %r240, %r142;
	st.shared.u32 	[%r143], %r141;
	mul.wide.u32 	%rd15, %r238, 4;
	add.s64 	%rd16, %rd1, %rd15;
	ld.global.u32 	%r144, [%rd16];
	shl.b32 	%r145, %r9, 3;
	add.s32 	%r146, %r240, %r145;
	st.shared.u32 	[%r146], %r144;
	mul.wide.u32 	%rd17, %r237, 4;
	add.s64 	%rd18, %rd1, %rd17;
	ld.global.u32 	%r147, [%rd18];
	mad.lo.s32 	%r148, %r9, 12, %r240;
	st.shared.u32 	[%r148], %r147;
	add.s32 	%r241, %r241, %r142;
	shl.b32 	%r149, %r9, 4;
	add.s32 	%r240, %r240, %r149;
	add.s32 	%r239, %r239, %r142;
	add.s32 	%r238, %r238, %r142;
	add.s32 	%r237, %r237, %r142;
	add.s32 	%r236, %r236, %r142;
	setp.lt.u32 	%p7, %r241, 256;
	@%p7 bra 	$L__BB48_9;
$L__BB48_10:
	setp.eq.s16 	%p8, %rs2, 2;
	bar.sync 	0;
	mov.u32 	%r246, %r257;
	@%p8 bra 	$L__BB48_13;
	shl.b32 	%r150, %r257, 2;
	mov.u32 	%r151, _ZZ9cuda_gemmIiLi128ELi1ELi1ELi256ELi2ELi2ELi0EEviiiPT_S1_S1_iiE3Csh;
	add.s32 	%r243, %r151, %r150;
	shl.b32 	%r46, %r9, 2;
	neg.s32 	%r242, %r15;
	mad.lo.s32 	%r246, %r9, %r15, %r257;
$L__BB48_12:
	.pragma "nounroll";
	mov.b32 	%r152, 0;
	st.shared.u32 	[%r243], %r152;
	add.s32 	%r243, %r243, %r46;
	add.s32 	%r242, %r242, 1;
	setp.ne.s32 	%p9, %r242, 0;
	@%p9 bra 	$L__BB48_12;
$L__BB48_13:
	setp.lt.u16 	%p10, %rs1, 2;
	@%p10 bra 	$L__BB48_16;
	shl.b32 	%r54, %r9, 2;
	shl.b32 	%r153, %r246, 2;
	mov.u32 	%r154, _ZZ9cuda_gemmIiLi128ELi1ELi1ELi256ELi2ELi2ELi0EEviiiPT_S1_S1_iiE3Csh;
	add.s32 	%r245, %r154, %r153;
	shl.b32 	%r56, %r9, 4;
	shl.b32 	%r57, %r9, 3;
	mul.lo.s32 	%r58, %r9, 12;
$L__BB48_15:
	mov.b32 	%r155, 0;
	st.shared.u32 	[%r245], %r155;
	add.s32 	%r156, %r245, %r54;
	st.shared.u32 	[%r156], %r155;
	add.s32 	%r157, %r245, %r57;
	st.shared.u32 	[%r157], %r155;
	add.s32 	%r158, %r245, %r58;
	st.shared.u32 	[%r158], %r155;
	add.s32 	%r246, %r246, %r54;
	add.s32 	%r245, %r245, %r56;
	setp.lt.u32 	%p11, %r246, 256;
	@%p11 bra 	$L__BB48_15;
$L__BB48_16:
	setp.lt.s32 	%p12, %r6, 1;
	@%p12 bra 	$L__BB48_31;
	min.s32 	%r161, %r121, 32;
	and.b32  	%r162, %r257, 31;
	rem.s32 	%r59, %r162, %r161;
	add.s32 	%r163, %r59, 1;
	setp.lt.s32 	%p13, %r163, %r161;
	selp.b32 	%r60, 0, %r161, %p13;
	setp.lt.s32 	%p14, %r59, %r121;
	selp.b32 	%r164, 0, %r121, %p14;
	sub.s32 	%r61, %r59, %r164;
	setp.lt.s32 	%p15, %r163, %r121;
	selp.b32 	%r165, 0, %r121, %p15;
	sub.s32 	%r62, %r163, %r165;
	div.u32 	%r63, %r9, %r7;
	rem.u32 	%r64, %r257, %r7;
	mov.b32 	%r249, 0;
$L__BB48_18:
	setp.lt.s32 	%p16, %r121, 1;
	add.s32 	%r72, %r249, %r64;
	mad.lo.s32 	%r73, %r72, %r121, %r59;
	@%p16 bra 	$L__BB48_20;
	shl.b32 	%r166, %r73, 2;
	mov.u32 	%r167, _ZZ9cuda_gemmIiLi128ELi1ELi1ELi256ELi2ELi2ELi0EEviiiPT_S1_S1_iiE3Ash;
	add.s32 	%r168, %r167, %r166;
	ld.shared.u32 	%r250, [%r168];
$L__BB48_20:
	setp.lt.s32 	%p17, %r121, 2;
	@%p17 bra 	$L__BB48_22;
	sub.s32 	%r169, %r73, %r60;
	shl.b32 	%r170, %r169, 2;
	mov.u32 	%r171, _ZZ9cuda_gemmIiLi128ELi1ELi1ELi256ELi2ELi2ELi0EEviiiPT_S1_S1_iiE3Ash;
	add.s32 	%r172, %r171, %r170;
	ld.shared.u32 	%r251, [%r172+4];
$L__BB48_22:
	setp.ge.s32 	%p18, %r8, %r120;
	@%p18 bra 	$L__BB48_30;
	mov.u32 	%r252, %r8;
$L__BB48_24:
	setp.gt.u32 	%p19, %r121, 32;
	mov.u32 	%r173, _ZZ9cuda_gemmIiLi128ELi1ELi1ELi256ELi2ELi2ELi0EEviiiPT_S1_S1_iiE11kron_fac_sh;
	mad.lo.s32 	%r79, %r252, 12, %r173;
	shl.b32 	%r174, %r59, 2;
	add.s32 	%r175, %r79, %r174;
	ld.shared.u32 	%r80, [%r175];
	@%p19 bra 	$L__BB48_27;
	shfl.sync.idx.b32	%r181|%p23, %r80, %r61, %r11, -1;
	mul.lo.s32 	%r253, %r181, %r250;
	@%p17 bra 	$L__BB48_29;
	shfl.sync.idx.b32	%r182|%p24, %r80, %r62, %r11, -1;
	mad.lo.s32 	%r253, %r182, %r251, %r253;
	bra.uni 	$L__BB48_29;
$L__BB48_27:
	setp.gt.s32 	%p21, %r121, 0;
	mul.lo.s32 	%r176, %r80, %r250;
	selp.b32 	%r253, %r176, 0, %p21;
	@%p17 bra 	$L__BB48_29;
	sub.s32 	%r177, %r59, %r60;
	shl.b32 	%r178, %r177, 2;
	add.s32 	%r179, %r79, %r178;
	ld.shared.u32 	%r180, [%r179+4];
	mad.lo.s32 	%r253, %r180, %r251, %r253;
$L__BB48_29:
	mad.lo.s32 	%r183, %r252, %r6, %r72;
	shl.b32 	%r184, %r183, 2;
	mov.u32 	%r185, _ZZ9cuda_gemmIiLi128ELi1ELi1ELi256ELi2ELi2ELi0EEviiiPT_S1_S1_iiE3Csh;
	add.s32 	%r186, %r185, %r184;
	ld.shared.u32 	%r187, [%r186];
	add.s32 	%r188, %r187, %r253;
	st.shared.u32 	[%r186], %r188;
	add.s32 	%r252, %r252, %r63;
	setp.lt.s32 	%p25, %r252, %r120;
	@%p25 bra 	$L__BB48_24;
$L__BB48_30:
	add.s32 	%r249, %r249, %r7;
	setp.lt.s32 	%p26, %r249, %r6;
	@%p26 bra 	$L__BB48_18;
$L__BB48_31:
	setp.eq.s16 	%p27, %rs2, 2;
	bar.sync 	0;
	mul.lo.s32 	%r189, %r6, %r12;
	mad.lo.s32 	%r88, %r10, %r118, %r189;
	div.s32 	%r89, %r119, %r121;
	@%p27 bra 	$L__BB48_34;
	shl.b32 	%r190, %r257, 2;
	mov.u32 	%r191, _ZZ9cuda_gemmIiLi128ELi1ELi1ELi256ELi2ELi2ELi0EEviiiPT_S1_S1_iiE3Csh;
	add.s32 	%r255, %r191, %r190;
	shl.b32 	%r91, %r9, 2;
	neg.s32 	%r254, %r15;
$L__BB48_33:
	.pragma "nounroll";
	div.s32 	%r192, %r257, %r6;
	mad.lo.s32 	%r193, %r89, %r192, %r88;
	mul.lo.s32 	%r194, %r192, %r6;
	sub.s32 	%r195, %r257, %r194;
	add.s32 	%r196, %r193, %r195;
	ld.shared.u32 	%r197, [%r255];
	mul.wide.s32 	%rd19, %r196, 4;
	add.s64 	%rd20, %rd2, %rd19;
	st.global.u32 	[%rd20], %r197;
	add.s32 	%r257, %r257, %r9;
	add.s32 	%r255, %r255, %r91;
	add.s32 	%r254, %r254, 1;
	setp.ne.s32 	%p28, %r254, 0;
	@%p28 bra 	$L__BB48_33;
$L__BB48_34:
	setp.lt.u16 	%p29, %rs1, 2;
	@%p29 bra 	$L__BB48_37;
	shl.b32 	%r198, %r9, 1;
	add.s32 	%r261, %r257, %r198;
	shl.b32 	%r101, %r9, 2;
	mad.lo.s32 	%r260, %r9, 3, %r257;
	add.s32 	%r259, %r9, %r257;
	shl.b32 	%r199, %r257, 2;
	mov.u32 	%r200, _ZZ9cuda_gemmIiLi128ELi1ELi1ELi256ELi2ELi2ELi0EEviiiPT_S1_S1_iiE3Csh;
	add.s32 	%r258, %r200, %r199;
	shl.b32 	%r105, %r9, 4;
	shl.b32 	%r106, %r9, 3;
	mul.lo.s32 	%r107, %r9, 12;
$L__BB48_36:
	div.s32 	%r201, %r257, %r6;
	mad.lo.s32 	%r202, %r89, %r201, %r88;
	mul.lo.s32 	%r203, %r201, %r6;
	sub.s32 	%r204, %r257, %r203;
	add.s32 	%r205, %r202, %r204;
	ld.shared.u32 	%r206, [%r258];
	mul.wide.s32 	%rd21, %r205, 4;
	add.s64 	%rd22, %rd2, %rd21;
	st.global.u32 	[%rd22], %r206;
	add.s32 	%r207, %r257, %r9;
	div.s32 	%r208, %r259, %r6;
	mad.lo.s32 	%r209, %r89, %r208, %r88;
	mul.lo.s32 	%r210, %r208, %r6;
	sub.s32 	%r211, %r259, %r210;
	add.s32 	%r212, %r209, %r211;
	add.s32 	%r213, %r258, %r101;
	ld.shared.u32 	%r214, [%r213];
	mul.wide.s32 	%rd23, %r212, 4;
	add.s64 	%rd24, %rd2, %rd23;
	st.global.u32 	[%rd24], %r214;
	add.s32 	%r215, %r207, %r9;
	div.s32 	%r216, %r261, %r6;
	mad.lo.s32 	%r217, %r89, %r216, %r88;
	mul.lo.s32 	%r218, %r216, %r6;
	sub.s32 	%r219, %r261, %r218;
	add.s32 	%r220, %r217, %r219;
	add.s32 	%r221, %r258, %r106;
	ld.shared.u32 	%r222, [%r221];
	mul.wide.s32 	%rd25, %r220, 4;
	add.s64 	%rd26, %rd2, %rd25;
	st.global.u32 	[%rd26], %r222;
	add.s32 	%r223, %r215, %r9;
	div.s32 	%r224, %r260, %r6;
	mad.lo.s32 	%r225, %r89, %r224, %r88;
	mul.lo.s32 	%r226, %r224, %r6;
	sub.s32 	%r227, %r260, %r226;
	add.s32 	%r228, %r225, %r227;
	add.s32 	%r229, %r258, %r107;
	ld.shared.u32 	%r230, [%r229];
	mul.wide.s32 	%rd27, %r228, 4;
	add.s64 	%rd28, %rd2, %rd27;
	st.global.u32 	[%rd28], %r230;
	add.s32 	%r257, %r223, %r9;
	add.s32 	%r261, %r261, %r101;
	add.s32 	%r260, %r260, %r101;
	add.s32 	%r259, %r259, %r101;
	add.s32 	%r258, %r258, %r105;
	setp.lt.u32 	%p30, %r257, 256;
	@%p30 bra 	$L__BB48_36;
$L__BB48_37:
	ret;

}
	// .globl	_Z9cuda_gemmIiLi128ELi1ELi1ELi256ELi2ELi2ELi1EEviiiPT_S1_S1_ii
.visible .entry _Z9cuda_gemmIiLi128ELi1ELi1ELi256ELi2ELi2ELi1EEviiiPT_S1_S1_ii(
	.param .u32 _Z9cuda_gemmIiLi128ELi1ELi1ELi256ELi2ELi2ELi1EEviiiPT_S1_S1_ii_param_0,
	.param .u32 _Z9cuda_gemmIiLi128ELi1ELi1ELi256ELi2ELi2ELi1EEviiiPT_S1_S1_ii_param_1,
	.param .u32 _Z9cuda_gemmIiLi128ELi1ELi1ELi256ELi2ELi2ELi1EEviiiPT_S1_S1_ii_param_2,
	.param .u64 .ptr .align 1 _Z9cuda_gemmIiLi128ELi1ELi1ELi256ELi2ELi2ELi1EEviiiPT_S1_S1_ii_param_3,
	.param .u64 .ptr .align 1 _Z9cuda_gemmIiLi128ELi1ELi1ELi256ELi2ELi2ELi1EEviiiPT_S1_S1_ii_param_4,
	.param .u64 .ptr .align 1 _Z9cuda_gemmIiLi128ELi1ELi1ELi256ELi2ELi2ELi1EEviiiPT_S1_S1_ii_param_5,
	.param .u32 _Z9cuda_gemmIiLi128ELi1ELi1ELi256ELi2ELi2ELi1EEviiiPT_S1_S1_ii_param_6,
	.param .u32 _Z9cuda_gemmIiLi128ELi1ELi1ELi256ELi2ELi2ELi1EEviiiPT_S1_S1_ii_param_7
)
.maxntid 128
{
	.reg .pred 	%p<21>;
	.reg .b16 	%rs<9>;
	.reg .b32 	%r<177>;
	.reg .b64 	%rd<44>;
	// demoted variable
	.shared .align 128 .b8 _ZZ9cuda_gemmIiLi128ELi1ELi1ELi256ELi2ELi2ELi1EEviiiPT_S1_S1_iiE11kron_fac_sh[24];
	// demoted variable
	.shared .align 128 .b8 _ZZ9cuda_gemmIiLi128ELi1ELi1ELi256ELi2ELi2ELi1EEviiiPT_S1_S1_iiE3Ash[1024];
	// demoted variable
	.shared .align 128 .b8 _ZZ9cuda_gemmIiLi128ELi1ELi1ELi256ELi2ELi2ELi1EEviiiPT_S1_S1_iiE3Csh[1024];
	ld.param.u64 	%rd19, [_Z9cuda_gemmIiLi128ELi1ELi1ELi256ELi2ELi2ELi1EEviiiPT_S1_S1_ii_param_3];
	ld.param.u64 	%rd18, [_Z9cuda_gemmIiLi128ELi1ELi1ELi256ELi2ELi2ELi1EEviiiPT_S1_S1_ii_param_4];
	ld.param.u64 	%rd20, [_Z9cuda_gemmIiLi128ELi1ELi1ELi256ELi2ELi2ELi1EEviiiPT_S1_S1_ii_param_5];
	cvta.to.global.u64 	%rd1, %rd19;
	cvta.to.global.u64 	%rd2, %rd20;
	mov.u32 	%r176, %tid.x;
	setp.gt.u32 	%p1, %r176, 3;
	@%p1 bra 	$L__BB49_3;
	mov.u32 	%r2, %ntid.x;
	mul.wide.u32 	%rd21, %r176, 4;
	cvta.to.global.u64 	%rd22, %rd18;
	add.s64 	%rd41, %rd22, %rd21;
	mul.wide.u32 	%rd4, %r2, 4;
	mov.u32 	%r94, _ZZ9cuda_gemmIiLi128ELi1ELi1ELi256ELi2ELi2ELi1EEviiiPT_S1_S1_iiE11kron_fac_sh;
	mov.u32 	%r153, %r176;
$L__BB49_2:
	ld.global.u32 	%r92, [%rd41];
	and.b32  	%r93, %r153, 1;
	mad.lo.s32 	%r95, %r93, 12, %r94;
	shl.b32 	%r96, %r153, 1;
	and.b32  	%r97, %r96, -4;
	add.s32 	%r98, %r95, %r97;
	st.shared.u32 	[%r98], %r92;
	add.s32 	%r153, %r153, %r2;
	add.s64 	%rd41, %rd41, %rd4;
	setp.lt.u32 	%p2, %r153, 4;
	@%p2 bra 	$L__BB49_2;
$L__BB49_3:
	mov.u32 	%r5, %ntid.x;
	setp.gt.u32 	%p3, %r5, 127;
	selp.u32 	%r6, 1, 0, %p3;
	mov.u32 	%r7, %ctaid.y;
	mov.u32 	%r99, %nctaid.y;
	setp.ge.u32 	%p4, %r7, %r99;
	@%p4 bra 	$L__BB49_24;
	and.b32  	%r8, %r176, 1;
	shl.b32 	%r9, %r7, 8;
	add.s32 	%r100, %r176, %r5;
	cvt.u16.u32 	%rs3, %r100;
	not.b16 	%rs4, %rs3;
	and.b16  	%rs5, %rs4, 255;
	cvt.u16.u32 	%rs6, %r5;
	and.b16  	%rs7, %rs6, 255;
	div.u16 	%rs1, %rs5, %rs7;
	and.b16  	%rs2, %rs1, 3;
	xor.b16  	%rs8, %rs2, 2;
	cvt.u32.u16 	%r10, %rs8;
	setp.eq.s16 	%p5, %rs2, 2;
	mov.u32 	%r162, %r176;
	@%p5 bra 	$L__BB49_7;
	shl.b32 	%r101, %r176, 2;
	mov.u32 	%r102, _ZZ9cuda_gemmIiLi128ELi1ELi1ELi256ELi2ELi2ELi1EEviiiPT_S1_S1_iiE3Ash;
	add.s32 	%r155, %r102, %r101;
	shl.b32 	%r12, %r5, 2;
	add.s32 	%r103, %r176, %r9;
	mul.wide.u32 	%rd23, %r103, 4;
	add.s64 	%rd42, %rd1, %rd23;
	mul.wide.u32 	%rd8, %r5, 4;
	neg.s32 	%r154, %r10;
	mad.lo.s32 	%r162, %r5, %r10, %r176;
$L__BB49_6:
	.pragma "nounroll";
	ld.global.u32 	%r104, [%rd42];
	st.shared.u32 	[%r155], %r104;
	add.s32 	%r155, %r155, %r12;
	add.s64 	%rd42, %rd42, %rd8;
	add.s32 	%r154, %r154, 1;
	setp.ne.s32 	%p6, %r154, 0;
	@%p6 bra 	$L__BB49_6;
$L__BB49_7:
	setp.lt.u16 	%p7, %rs1, 2;
	@%p7 bra 	$L__BB49_10;
	shl.b32 	%r20, %r5, 2;
	shl.b32 	%r105, %r162, 2;
	mov.u32 	%r106, _ZZ9cuda_gemmIiLi128ELi1ELi1ELi256ELi2ELi2ELi1EEviiiPT_S1_S1_iiE3Ash;
	add.s32 	%r161, %r106, %r105;
	shl.b32 	%r22, %r5, 4;
	shl.b32 	%r23, %r5, 3;
	mul.lo.s32 	%r24, %r5, 12;
	add.s32 	%r157, %r162, %r9;
	add.s32 	%r160, %r157, %r5;
	shl.b32 	%r107, %r5, 1;
	add.s32 	%r159, %r157, %r107;
	mad.lo.s32 	%r158, %r5, 3, %r157;
$L__BB49_9:
	mul.wide.u32 	%rd24, %r157, 4;
	add.s64 	%rd25, %rd1, %rd24;
	ld.global.u32 	%r108, [%rd25];
	st.shared.u32 	[%r161], %r108;
	mul.wide.u32 	%rd26, %r160, 4;
	add.s64 	%rd27, %rd1, %rd26;
	ld.global.u32 	%r109, [%rd27];
	add.s32 	%r110, %r161, %r20;
	st.shared.u32 	[%r110], %r109;
	mul.wide.u32 	%rd28, %r159, 4;
	add.s64 	%rd29, %rd1, %rd28;
	ld.global.u32 	%r111, [%rd29];
	add.s32 	%r112, %r161, %r23;
	st.shared.u32 	[%r112], %r111;
	mul.wide.u32 	%rd30, %r158, 4;
	add.s64 	%rd31, %rd1, %rd30;
	ld.global.u32 	%r113, [%rd31];
	add.s32 	%r114, %r161, %r24;
	st.shared.u32 	[%r114], %r113;
	add.s32 	%r162, %r162, %r20;
	add.s32 	%r161, %r161, %r22;
	add.s32 	%r160, %r160, %r20;
	add.s32 	%r159, %r159, %r20;
	add.s32 	%r158, %r158, %r20;
	add.s32 	%r157, %r157, %r20;
	setp.lt.u32 	%p8, %r162, 256;
	@%p8 bra 	$L__BB49_9;
$L__BB49_10:
	setp.eq.s16 	%p9, %rs2, 2;
	bar.sync 	0;
	mov.u32 	%r167, %r176;
	@%p9 bra 	$L__BB49_13;
	shl.b32 	%r115, %r176, 2;
	mov.u32 	%r116, _ZZ9cuda_gemmIiLi128ELi1ELi1ELi256ELi2ELi2ELi1EEviiiPT_S1_S1_iiE3Csh;
	add.s32 	%r164, %r116, %r115;
	shl.b32 	%r42, %r5, 2;
	neg.s32 	%r163, %r10;
	mad.lo.s32 	%r167, %r5, %r10, %r176;
$L__BB49_12:
	.pragma "nounroll";
	mov.b32 	%r117, 0;
	st.shared.u32 	[%r164], %r117;
	add.s32 	%r164, %r164, %r42;
	add.s32 	%r163, %r163, 1;
	setp.ne.s32 	%p10, %r163, 0;
	@%p10 bra 	$L__BB49_12;
$L__BB49_13:
	setp.lt.u16 	%p11, %rs1, 2;
	@%p11 bra 	$L__BB49_16;
	shl.b32 	%r50, %r5, 2;
	shl.b32 	%r118, %r167, 2;
	mov.u32 	%r119, _ZZ9cuda_gemmIiLi128ELi1ELi1ELi256ELi2ELi2ELi1EEviiiPT_S1_S1_iiE3Csh;
	add.s32 	%r166, %r119, %r118;
	shl.b32 	%r52, %r5, 4;
	shl.b32 	%r53, %r5, 3;
	mul.lo.s32 	%r54, %r5, 12;
$L__BB49_15:
	mov.b32 	%r120, 0;
	st.shared.u32 	[%r166], %r120;
	add.s32 	%r121, %r166, %r50;
	st.shared.u32 	[%r121], %r120;
	add.s32 	%r122, %r166, %r53;
	st.shared.u32 	[%r122], %r120;
	add.s32 	%r123, %r166, %r54;
	st.shared.u32 	[%r123], %r120;
	add.s32 	%r167, %r167, %r50;
	add.s32 	%r166, %r166, %r52;
	setp.lt.u32 	%p12, %r167, 256;
	@%p12 bra 	$L__BB49_15;
$L__BB49_16:
	shl.b32 	%r125, %r176, 3;
	shl.b32 	%r126, %r8, 2;
	or.b32  	%r127, %r125, %r126;
	mov.u32 	%r128, _ZZ9cuda_gemmIiLi128ELi1ELi1ELi256ELi2ELi2ELi1EEviiiPT_S1_S1_iiE3Ash;
	add.s32 	%r129, %r128, %r127;
	ld.shared.u32 	%r59, [%r129];
	setp.eq.s32 	%p13, %r8, 0;
	selp.b32 	%r130, 0, -8, %p13;
	add.s32 	%r131, %r129, %r130;
	ld.shared.u32 	%r60, [%r131+4];
	xor.b32  	%r61, %r8, 1;
	mul.lo.s32 	%r62, %r6, 12;
	shl.b32 	%r132, %r176, 2;
	mov.u32 	%r133, _ZZ9cuda_gemmIiLi128ELi1ELi1ELi256ELi2ELi2ELi1EEviiiPT_S1_S1_iiE3Csh;
	add.s32 	%r172, %r133, %r132;
	shl.b32 	%r64, %r6, 9;
	mov.u32 	%r134, _ZZ9cuda_gemmIiLi128ELi1ELi1ELi256ELi2ELi2ELi1EEviiiPT_S1_S1_iiE11kron_fac_sh;
	add.s32 	%r169, %r134, %r126;
	mov.b32 	%r170, 0;
	mov.u32 	%r168, %r172;
$L__BB49_17:
	ld.shared.u32 	%r135, [%r169];
	shfl.sync.idx.b32	%r136|%p14, %r135, %r8, 7711, -1;
	mul.lo.s32 	%r137, %r136, %r59;
	shfl.sync.idx.b32	%r138|%p15, %r135, %r61, 7711, -1;
	mad.lo.s32 	%r139, %r138, %r60, %r137;
	ld.shared.u32 	%r140, [%r168];
	add.s32 	%r141, %r140, %r139;
	st.shared.u32 	[%r168], %r141;
	add.s32 	%r170, %r170, %r6;
	add.s32 	%r169, %r169, %r62;
	add.s32 	%r168, %r168, %r64;
	setp.lt.u32 	%p16, %r170, 2;
	@%p16 bra 	$L__BB49_17;
	setp.eq.s16 	%p17, %rs2, 2;
	bar.sync 	0;
	@%p17 bra 	$L__BB49_21;
	shl.b32 	%r72, %r5, 2;
	add.s32 	%r142, %r176, %r9;
	mul.wide.u32 	%rd32, %r142, 4;
	add.s64 	%rd43, %rd2, %rd32;
	mul.wide.u32 	%rd12, %r5, 4;
	neg.s32 	%r171, %r10;
	mad.lo.s32 	%r176, %r5, %r10, %r176;
$L__BB49_20:
	.pragma "nounroll";
	ld.shared.u32 	%r143, [%r172];
	st.global.u32 	[%rd43], %r143;
	add.s32 	%r172, %r172, %r72;
	add.s64 	%rd43, %rd43, %rd12;
	add.s32 	%r171, %r171, 1;
	setp.ne.s32 	%p18, %r171, 0;
	@%p18 bra 	$L__BB49_20;
$L__BB49_21:
	setp.lt.u16 	%p19, %rs1, 2;
	@%p19 bra 	$L__BB49_24;
	shl.b32 	%r80, %r5, 2;
	shl.b32 	%r144, %r176, 2;
	add.s32 	%r175, %r133, %r144;
	shl.b32 	%r82, %r5, 4;
	shl.b32 	%r83, %r5, 3;
	mul.lo.s32 	%r84, %r5, 12;
	mul.wide.u32 	%rd33, %r5, 4;
	add.s64 	%rd15, %rd2, %rd33;
	add.s32 	%r174, %r176, %r9;
	mul.wide.u32 	%rd34, %r5, 8;
	add.s64 	%rd16, %rd2, %rd34;
	mul.wide.u32 	%rd35, %r5, 12;
	add.s64 	%rd17, %rd2, %rd35;
$L__BB49_23:
	mul.wide.s32 	%rd36, %r174, 4;
	add.s64 	%rd37, %rd15, %rd36;
	add.s64 	%rd38, %rd16, %rd36;
	add.s64 	%rd39, %rd17, %rd36;
	add.s64 	%rd40, %rd2, %rd36;
	ld.shared.u32 	%r146, [%r175];
	st.global.u32 	[%rd40], %r146;
	add.s32 	%r147, %r175, %r80;
	ld.shared.u32 	%r148, [%r147];
	st.global.u32 	[%rd37], %r148;
	add.s32 	%r149, %r175, %r83;
	ld.shared.u32 	%r150, [%r149];
	st.global.u32 	[%rd38], %r150;
	add.s32 	%r151, %r175, %r84;
	ld.shared.u32 	%r152, [%r151];
	st.global.u32 	[%rd39], %r152;
	add.s32 	%r176, %r176, %r80;
	add.s32 	%r175, %r175, %r82;
	add.s32 	%r174, %r174, %r80;
	setp.lt.u32 	%p20, %r176, 256;
	@%p20 bra 	$L__BB49_23;
$L__BB49_24:
	ret;

}
	// .globl	_Z9cuda_gemmIiLi128ELi1ELi1ELi256ELi4ELi4ELi0EEviiiPT_S1_S1_ii
.visible .entry _Z9cuda_gemmIiLi128ELi1ELi1ELi256ELi4ELi4ELi0EEviiiPT_S1_S1_ii(
	.param .u32 _Z9cuda_gemmIiLi128ELi1ELi1ELi256ELi4ELi4ELi0EEviiiPT_S1_S1_ii_param_0,
	.param .u32 _Z9cuda_gemmIiLi128ELi1ELi1ELi256ELi4ELi4ELi0EEviiiPT_S1_S1_ii_param_1,
	.param .u32 _Z9cuda_gemmIiLi128ELi1ELi1ELi256ELi4ELi4ELi0EEviiiPT_S1_S1_ii_param_2,
	.param .u64 .ptr .align 1 _Z9cuda_gemmIiLi128ELi1ELi1ELi256ELi4ELi4ELi0EEviiiPT_S1_S1_ii_param_3,
	.param .u64 .ptr .align 1 _Z9cuda_gemmIiLi128ELi1ELi1ELi256ELi4ELi4ELi0EEviiiPT_S1_S1_ii_param_4,
	.param .u64 .ptr .align 1 _Z9cuda_gemmIiLi128ELi1ELi1ELi256ELi4ELi4ELi0EEviiiPT_S1_S1_ii_param_5,
	.param .u32 _Z9cuda_gemmIiLi128ELi1ELi1ELi256ELi4ELi4ELi0EEviiiPT_S1_S1_ii_param_6,
	.param .u32 _Z9cuda_gemmIiLi128ELi1ELi1ELi256ELi4ELi4ELi0EEviiiPT_S1_S1_ii_param_7
)
.maxntid 128
{
	.reg .pred 	%p<43>;
	.reg .b16 	%rs<12>;
	.reg .b32 	%r<316>;
	.reg .b64 	%rd<30>;
	// demoted variable
	.shared .align 128 .b8 _ZZ9cuda_gemmIiLi128ELi1ELi1ELi256ELi4ELi4ELi0EEviiiPT_S1_S1_iiE11kron_fac_sh[80];
	// demoted variable
	.shared .align 128 .b8 _ZZ9cuda_gemmIiLi128ELi1ELi1ELi256ELi4ELi4ELi0EEviiiPT_S1_S1_iiE3Ash[1024];
	// demoted variable
	.shared .align 128 .b8 _ZZ9cuda_gemmIiLi128ELi1ELi1ELi256ELi4ELi4ELi0EEviiiPT_S1_S1_iiE3Csh[1024];
	ld.param.u64 	%rd6, [_Z9cuda_gemmIiLi128ELi1ELi1ELi256ELi4ELi4ELi0EEviiiPT_S1_S1_ii_param_3];
	ld.param.u64 	%rd4, [_Z9cuda_gemmIiLi128ELi1ELi1ELi256ELi4ELi4ELi0EEviiiPT_S1_S1_ii_param_4];
	ld.param.u32 	%r137, [_Z9cuda_gemmIiLi128ELi1ELi1ELi256ELi4ELi4ELi0EEviiiPT_S1_S1_ii_param_6];
	ld.param.u32 	%r138, [_Z9cuda_gemmIiLi128ELi1ELi1ELi256ELi4ELi4ELi0EEviiiPT_S1_S1_ii_param_7];
	cvta.to.global.u64 	%rd1, %rd6;
	mov.u32 	%r310, %tid.x;
	mul.lo.s32 	%r2, %r138, %r137;
	setp.ge.u32 	%p1, %r310, %r2;
	@%p1 bra 	$L__BB50_3;
	mov.u32 	%r3, %ntid.x;
	cvta.to.global.u64 	%rd2, %rd4;
	mov.u32 	%r141, _ZZ9cuda_gemmIiLi128ELi1ELi1ELi256ELi4ELi4ELi0EEviiiPT_S1_S1_iiE11kron_fac_sh;
	mov.u32 	%r276, %r310;
$L__BB50_2:
	mul.wide.u32 	%rd7, %r276, 4;
	add.s64 	%rd8, %rd2, %rd7;
	ld.global.u32 	%r139, [%rd8];
	rem.u32 	%r140, %r276, %r137;
	mad.lo.s32 	%r142, %r140, 20, %r141;
	div.u32 	%r143, %r276, %r138;
	shl.b32 	%r144, %r143, 2;
	add.s32 	%r145, %r142, %r144;
	st.shared.u32 	[%r145], %r139;
	add.s32 	%r276, %r276, %r3;
	setp.lt.u32 	%p2, %r276, %r2;
	@%p2 bra 	$L__BB50_2;
$L__BB50_3:
	div.s32 	%r6, 256, %r138;
	min.s32 	%r7, %r6, 128;
	div.u32 	%r8, %r310, %r7;
	mov.u32 	%r9, %ntid.x;
	mov.u32 	%r10, %ctaid.y;
	mov.u32 	%r146, %nctaid.y;
	setp.ge.u32 	%p3, %r10, %r146;
	@%p3 bra 	$L__BB50_49;
	ld.param.u32 	%r274, [_Z9cuda_gemmIiLi128ELi1ELi1ELi256ELi4ELi4ELi0EEviiiPT_S1_S1_ii_param_2];
	shl.b32 	%r147, %r138, 8;
	sub.s32 	%r11, 8223, %r147;
	mov.u32 	%r12, %ctaid.x;
	shl.b32 	%r13, %r12, 8;
	mul.lo.s32 	%r14, %r10, %r274;
	add.s32 	%r148, %r310, %r9;
	cvt.u16.u32 	%rs3, %r148;
	not.b16 	%rs4, %rs3;
	and.b16  	%rs5, %rs4, 255;
	cvt.u16.u32 	%rs6, %r9;
	and.b16  	%rs7, %rs6, 255;
	div.u16 	%rs1, %rs5, %rs7;
	and.b16  	%rs2, %rs1, 3;
	xor.b16  	%rs8, %rs2, 2;
	cvt.u32.u16 	%r15, %rs8;
	setp.eq.s16 	%p4, %rs2, 2;
	mov.u32 	%r286, %r310;
	@%p4 bra 	$L__BB50_7;
	shl.b32 	%r149, %r310, 2;
	mov.u32 	%r150, _ZZ9cuda_gemmIiLi128ELi1ELi1ELi256ELi4ELi4ELi0EEviiiPT_S1_S1_iiE3Ash;
	add.s32 	%r279, %r150, %r149;
	shl.b32 	%r17, %r9, 2;
	add.s32 	%r151, %r310, %r14;
	add.s32 	%r278, %r151, %r13;
	neg.s32 	%r277, %r15;
	mad.lo.s32 	%r286, %r9, %r15, %r310;
$L__BB50_6:
	.pragma "nounroll";
	mul.wide.u32 	%rd9, %r278, 4;
	add.s64 	%rd10, %rd1, %rd9;
	ld.global.u32 	%r152, [%rd10];
	st.shared.u32 	[%r279], %r152;
	add.s32 	%r279, %r279, %r17;
	add.s32 	%r278, %r278, %r9;
	add.s32 	%r277, %r277, 1;
	setp.ne.s32 	%p5, %r277, 0;
	@%p5 bra 	$L__BB50_6;
$L__BB50_7:
	setp.lt.u16 	%p6, %rs1, 2;
	@%p6 bra 	$L__BB50_10;
	shl.b32 	%r153, %r286, 2;
	mov.u32 	%r154, _ZZ9cuda_gemmIiLi128ELi1ELi1ELi256ELi4ELi4ELi0EEviiiPT_S1_S1_iiE3Ash;
	add.s32 	%r285, %r154, %r153;
	add.s32 	%r155, %r286, %r14;
	add.s32 	%r281, %r155, %r13;
	add.s32 	%r284, %r281, %r9;
	shl.b32 	%r156, %r9, 1;
	add.s32 	%r283, %r281, %r156;
	mad.lo.s32 	%r282, %r9, 3, %r281;
$L__BB50_9:
	mul.wide.u32 	%rd11, %r281, 4;
	add.s64 	%rd12, %rd1, %rd11;
	ld.global.u32 	%r157, [%rd12];
	st.shared.u32 	[%r285], %r157;
	mul.wide.u32 	%rd13, %r284, 4;
	add.s64 	%rd14, %rd1, %rd13;
	ld.global.u32 	%r158, [%rd14];
	shl.b32 	%r159, %r9, 2;
	add.s32 	%r160, %r285, %r159;
	st.shared.u32 	[%r160], %r158;
	mul.wide.u32 	%rd15, %r283, 4;
	add.s64 	%rd16, %rd1, %rd15;
	ld.global.u32 	%r161, [%rd16];
	shl.b32 	%r162, %r9, 3;
	add.s32 	%r163, %r285, %r162;
	st.shared.u32 	[%r163], %r161;
	mul.wide.u32 	%rd17, %r282, 4;
	add.s64 	%rd18, %rd1, %rd17;
	ld.global.u32 	%r164, [%rd18];
	mad.lo.s32 	%r165, %r9, 12, %r285;
	st.shared.u32 	[%r165], %r164;
	add.s32 	%r286, %r286, %r159;
	shl.b32 	%r166, %r9, 4;
	add.s32 	%r285, %r285, %r166;
	add.s32 	%r284, %r284, %r159;
	add.s32 	%r283, %r283, %r159;
	add.s32 	%r282, %r282, %r159;
	add.s32 	%r281, %r281, %r159;
	setp.lt.u32 	%p7, %r286, 256;
	@%p7 bra 	$L__BB50_9;
$L__BB50_10:
	setp.eq.s16 	%p8, %rs2, 2;
	bar.sync 	0;
	mov.u32 	%r291, %r310;
	@%p8 bra 	$L__BB50_13;
	shl.b32 	%r167, %r310, 2;
	mov.u32 	%r168, _ZZ9cuda_gemmIiLi128ELi1ELi1ELi256ELi4ELi4ELi0EEviiiPT_S1_S1_iiE3Csh;
	add.s32 	%r288, %r168, %r167;
	shl.b32 	%r46, %r9, 2;
	neg.s32 	%r287, %r15;
	mad.lo.s32 	%r291, %r9, %r15, %r310;
$L__BB50_12:
	.pragma "nounroll";
	mov.b32 	%r170, 0;
	st.shared.u32 	[%r288], %r170;
	add.s32 	%r288, %r288, %r46;
	add.s32 	%r287, %r287, 1;
	setp.ne.s32 	%p9, %r287, 0;
	@%p9 bra 	$L__BB50_12;
$L__BB50_13:
	setp.lt.u16 	%p10, %rs1, 2;
	@%p10 bra 	$L__BB50_16;
	shl.b32 	%r54, %r9, 2;
	shl.b32 	%r171, %r291, 2;
	mov.u32 	%r172, _ZZ9cuda_gemmIiLi128ELi1ELi1ELi256ELi4ELi4ELi0EEviiiPT_S1_S1_iiE3Csh;
	add.s32 	%r290, %r172, %r171;
	shl.b32 	%r56, %r9, 4;
	shl.b32 	%r57, %r9, 3;
	mul.lo.s32 	%r58, %r9, 12;
$L__BB50_15:
	mov.b32 	%r173, 0;
	st.shared.u32 	[%r290], %r173;
	add.s32 	%r174, %r290, %r54;
	st.shared.u32 	[%r174], %r173;
	add.s32 	%r175, %r290, %r57;
	st.shared.u32 	[%r175], %r173;
	add.s32 	%r176, %r290, %r58;
	st.shared.u32 	[%r176], %r173;
	add.s32 	%r291, %r291, %r54;
	add.s32 	%r290, %r290, %r56;
	setp.lt.u32 	%p11, %r291, 256;
	@%p11 bra 	$L__BB50_15;
$L__BB50_16:
	setp.lt.s32 	%p12, %r6, 1;
	@%p12 bra 	$L__BB50_43;
	min.s32 	%r179, %r138, 32;
	and.b32  	%r180, %r310, 31;
	rem.s32 	%r59, %r180, %r179;
	add.s32 	%r181, %r59, 1;
	setp.lt.s32 	%p13, %r181, %r179;
	selp.b32 	%r60, 0, %r179, %p13;
	add.s32 	%r182, %r59, 2;
	setp.lt.s32 	%p14, %r182, %r179;
	selp.b32 	%r61, 0, %r179, %p14;
	add.s32 	%r183, %r59, 3;
	setp.lt.s32 	%p15, %r183, %r179;
	selp.b32 	%r62, 0, %r179, %p15;
	setp.lt.s32 	%p16, %r181, %r138;
	selp.b32 	%r184, 0, %r138, %p16;
	sub.s32 	%r63, %r181, %r184;
	setp.lt.s32 	%p17, %r182, %r138;
	selp.b32 	%r185, 0, %r138, %p17;
	sub.s32 	%r64, %r182, %r185;
	setp.lt.s32 	%p18, %r183, %r138;
	selp.b32 	%r186, 0, %r138, %p18;
	sub.s32 	%r65, %r183, %r186;
	div.u32 	%r66, %r9, %r7;
	rem.u32 	%r67, %r310, %r7;
	mov.b32 	%r296, 0;
$L__BB50_18:
	setp.lt.s32 	%p19, %r138, 1;
	add.s32 	%r77, %r296, %r67;
	mad.lo.s32 	%r78, %r77, %r138, %r59;
	@%p19 bra 	$L__BB50_20;
	shl.b32 	%r187, %r78, 2;
	mov.u32 	%r188, _ZZ9cuda_gemmIiLi128ELi1ELi1ELi256ELi4ELi4ELi0EEviiiPT_S1_S1_iiE3Ash;
	add.s32 	%r189, %r188, %r187;
	ld.shared.u32 	%r297, [%r189];
$L__BB50_20:
	setp.lt.s32 	%p20, %r138, 2;
	@%p20 bra 	$L__BB50_22;
	sub.s32 	%r190, %r78, %r60;
	shl.b32 	%r191, %r190, 2;
	mov.u32 	%r192, _ZZ9cuda_gemmIiLi128ELi1ELi1ELi256ELi4ELi4ELi0EEviiiPT_S1_S1_iiE3Ash;
	add.s32 	%r193, %r192, %r191;
	ld.shared.u32 	%r298, [%r193+4];
$L__BB50_22:
	setp.lt.s32 	%p21, %r138, 3;
	@%p21 bra 	$L__BB50_24;
	sub.s32 	%r194, %r78, %r61;
	shl.b32 	%r195, %r194, 2;
	mov.u32 	%r196, _ZZ9cuda_gemmIiLi128ELi1ELi1ELi256ELi4ELi4ELi0EEviiiPT_S1_S1_iiE3Ash;
	add.s32 	%r197, %r196, %r195;
	ld.shared.u32 	%r299, [%r197+8];
$L__BB50_24:
	setp.lt.s32 	%p22, %r138, 4;
	@%p22 bra 	$L__BB50_26;
	sub.s32 	%r198, %r78, %r62;
	shl.b32 	%r199, %r198, 2;
	mov.u32 	%r200, _ZZ9cuda_gemmIiLi128ELi1ELi1ELi256ELi4ELi4ELi0EEviiiPT_S1_S1_iiE3Ash;
	add.s32 	%r201, %r200, %r199;
	ld.shared.u32 	%r300, [%r201+12];
$L__BB50_26:
	setp.ge.s32 	%p23, %r8, %r137;
	@%p23 bra 	$L__BB50_42;
	mov.u32 	%r301, %r8;
$L__BB50_28:
	setp.gt.u32 	%p24, %r138, 32;
	mov.u32 	%r202, _ZZ9cuda_gemmIiLi128ELi1ELi1ELi256ELi4ELi4ELi0EEviiiPT_S1_S1_iiE11kron_fac_sh;
	mad.lo.s32 	%r88, %r301, 20, %r202;
	shl.b32 	%r203, %r59, 2;
	add.s32 	%r204, %r88, %r203;
	ld.shared.u32 	%r89, [%r204];
	@%p24 bra 	$L__BB50_35;
	setp.lt.s32 	%p30, %r59, %r138;
	selp.b32 	%r218, 0, %r138, %p30;
	sub.s32 	%r219, %r59, %r218;
	shfl.sync.idx.b32	%r220|%p31, %r89, %r219, %r11, -1;
	mul.lo.s32 	%r306, %r220, %r297;
	@%p20 bra 	$L__BB50_31;
	shfl.sync.idx.b32	%r221|%p32, %r89, %r63, %r11, -1;
	mad.lo.s32 	%r306, %r221, %r298, %r306;
$L__BB50_31:
	@%p21 bra 	$L__BB50_33;
	shfl.sync.idx.b32	%r222|%p34, %r89, %r64, %r11, -1;
	mad.lo.s32 	%r306, %r222, %r299, %r306;
$L__BB50_33:
	@%p22 bra 	$L__BB50_41;
	shfl.sync.idx.b32	%r223|%p36, %r89, %r65, %r11, -1;
	mad.lo.s32 	%r306, %r223, %r300, %r306;
	bra.uni 	$L__BB50_41;
$L__BB50_35:
	setp.gt.s32 	%p26, %r138, 0;
	mul.lo.s32 	%r205, %r89, %r297;
	selp.b32 	%r306, %r205, 0, %p26;
	@%p20 bra 	$L__BB50_37;
	sub.s32 	%r206, %r59, %r60;
	shl.b32 	%r207, %r206, 2;
	add.s32 	%r208, %r88, %r207;
	ld.shared.u32 	%r209, [%r208+4];
	mad.lo.s32 	%r306, %r209, %r298, %r306;
$L__BB50_37:
	@%p21 bra 	$L__BB50_39;
	sub.s32 	%r210, %r59, %r61;
	shl.b32 	%r211, %r210, 2;
	add.s32 	%r212, %r88, %r211;
	ld.shared.u32 	%r213, [%r212+8];
	mad.lo.s32 	%r306, %r213, %r299, %r306;
$L__BB50_39:
	@%p22 bra 	$L__BB50_41;
	sub.s32 	%r214, %r59, %r62;
	shl.b32 	%r215, %r214, 2;
	add.s32 	%r216, %r88, %r215;
	ld.shared.u32 	%r217, [%r216+12];
	mad.lo.s32 	%r306, %r217, %r300, %r306;
$L__BB50_41:
	mad.lo.s32 	%r224, %r301, %r6, %r77;
	shl.b32 	%r225, %r224, 2;
	mov.u32 	%r226, _ZZ9cuda_gemmIiLi128ELi1ELi1ELi256ELi4ELi4ELi0EEviiiPT_S1_S1_iiE3Csh;
	add.s32 	%r227, %r226, %r225;
	ld.shared.u32 	%r228, [%r227];
	add.s32 	%r229, %r228, %r306;
	st.shared.u32 	[%r227], %r229;
	add.s32 	%r301, %r301, %r66;
	setp.lt.s32 	%p37, %r301, %r137;
	@%p37 bra 	$L__BB50_28;
$L__BB50_42:
	add.s32 	%r296, %r296, %r7;
	setp.lt.s32 	%p38, %r296, %r6;
	@%p38 bra 	$L__BB50_18;
$L__BB50_43:
	ld.param.u64 	%rd29, [_Z9cuda_gemmIiLi128ELi1ELi1ELi256ELi4ELi4ELi0EEviiiPT_S1_S1_ii_param_5];
	ld.param.u32 	%r275, [_Z9cuda_gemmIiLi128ELi1ELi1ELi256ELi4ELi4ELi0EEviiiPT_S1_S1_ii_param_2];
	ld.param.u32 	%r273, [_Z9cuda_gemmIiLi128ELi1ELi1ELi256ELi4ELi4ELi0EEviiiPT_S1_S1_ii_param_1];
	cvta.to.global.u64 	%rd3, %rd29;
	setp.eq.s16 	%p39, %rs2, 2;
	bar.sync 	0;
	mul.lo.s32 	%r230, %r6, %r12;
	mad.lo.s32 	%r105, %r10, %r273, %r230;
	div.s32 	%r106, %r275, %r138;
	@%p39 bra 	$L__BB50_46;
	shl.b32 	%r231, %r310, 2;
	mov.u32 	%r232, _ZZ9cuda_gemmIiLi128ELi1ELi1ELi256ELi4ELi4ELi0EEviiiPT_S1_S1_iiE3Csh;
	add.s32 	%r308, %r232, %r231;
	shl.b32 	%r108, %r9, 2;
	xor.b16  	%rs11, %rs2, 2;
	cvt.u32.u16 	%r233, %rs11;
	neg.s32 	%r307, %r233;
$L__BB50_45:
	.pragma "nounroll";
	div.s32 	%r234, %r310, %r6;
	mad.lo.s32 	%r235, %r106, %r234, %r105;
	mul.lo.s32 	%r236, %r234, %r6;
	sub.s32 	%r237, %r310, %r236;
	add.s32 	%r238, %r235, %r237;
	ld.shared.u32 	%r239, [%r308];
	mul.wide.s32 	%rd19, %r238, 4;
	add.s64 	%rd20, %rd3, %rd19;
	st.global.u32 	[%rd20], %r239;
	add.s32 	%r310, %r310, %r9;
	add.s32 	%r308, %r308, %r108;
	add.s32 	%r307, %r307, 1;
	setp.ne.s32 	%p40, %r307, 0;
	@%p40 bra 	$L__BB50_45;
$L__BB50_46:
	setp.lt.u16 	%p41, %rs1, 2;
	@%p41 bra 	$L__BB50_49;
	shl.b32 	%r240, %r9, 1;
	add.s32 	%r314, %r310, %r240;
	shl.b32 	%r118, %r9, 2;
	mad.lo.s32 	%r313, %r9, 3, %r310;
	add.s32 	%r312, %r9, %r310;
	shl.b32 	%r241, %r310, 2;
	mov.u32 	%r242, _ZZ9cuda_gemmIiLi128ELi1ELi1ELi256ELi4ELi4ELi0EEviiiPT_S1_S1_iiE3Csh;
	add.s32 	%r311, %r242, %r241;
	shl.b32 	%r122, %r9, 4;
	shl.b32 	%r123, %r9, 3;
	mul.lo.s32 	%r124, %r9, 12;
$L__BB50_48:
	div.s32 	%r243, %r310, %r6;
	mad.lo.s32 	%r244, %r106, %r243, %r105;
	mul.lo.s32 	%r245, %r243, %r6;
	sub.s32 	%r246, %r310, %r245;
	add.s32 	%r247, %r244, %r246;
	ld.shared.u32 	%r248, [%r311];
	mul.wide.s32 	%rd21, %r247, 4;
	add.s64 	%rd22, %rd3, %rd21;
	st.global.u32 	[%rd22], %r248;
	add.s32 	%r249, %r310, %r9;
	div.s32 	%r250, %r312, %r6;
	mad.lo.s32 	%r251, %r106, %r250, %r105;
	mul.lo.s32 	%r252, %r250, %r6;
	sub.s32 	%r253, %r312, %r252;
	add.s32 	%r254, %r251, %r253;
	add.s32 	%r255, %r311, %r118;
	ld.shared.u32 	%r256, [%r255];
	mul.wide.s32 	%rd23, %r254, 4;
	add.s64 	%rd24, %rd3, %rd23;
	st.global.u32 	[%rd24], %r256;
	add.s32 	%r257, %r249, %r9;
	div.s32 	%r258, %r314, %r6;
	mad.lo.s32 	%r259, %r106, %r258, %r105;
	mul.lo.s32 	%r260, %r258, %r6;
	sub.s32 	%r261, %r314, %r260;
	add.s32 	%r262, %r259, %r261;
	add.s32 	%r263, %r311, %r123;
	ld.shared.u32 	%r264, [%r263];
	mul.wide.s32 	%rd25, %r262, 4;
	add.s64 	%rd26, %rd3, %rd25;
	st.global.u32 	[%rd26], %r264;
	add.s32 	%r265, %r257, %r9;
	div.s32 	%r266, %r313, %r6;
	mad.lo.s32 	%r267, %r106, %r266, %r105;
	mul.lo.s32 	%r268, %r266, %r6;
	sub.s32 	%r269, %r313, %r268;
	add.s32 	%r270, %r267, %r269;
	add.s32 	%r271, %r311, %r124;
	ld.shared.u32 	%r272, [%r271];
	mul.wide.s32 	%rd27, %r270, 4;
	add.s64 	%rd28, %rd3, %rd27;
	st.global.u32 	[%rd28], %r272;
	add.s32 	%r310, %r265, %r9;
	add.s32 	%r314, %r314, %r118;
	add.s32 	%r313, %r313, %r118;
	add.s32 	%r312, %r312, %r118;
	add.s32 	%r311, %r311, %r122;
	setp.lt.u32 	%p42, %r310, 256;
	@%p42 bra 	$L__BB50_48;
$L__BB50_49:
	ret;

}
	// .globl	_Z9cuda_gemmIiLi128ELi1ELi1ELi256ELi4ELi4ELi1EEviiiPT_S1_S1_ii
.visible .entry _Z9cuda_gemmIiLi128ELi1ELi1ELi256ELi4ELi4ELi1EEviiiPT_S1_S1_ii(
	.param .u32 _Z9cuda_gemmIiLi128ELi1ELi1ELi256ELi4ELi4ELi1EEviiiPT_S1_S1_ii_param_0,
	.param .u32 _Z9cuda_gemmIiLi128ELi1ELi1ELi256ELi4ELi4ELi1EEviiiPT_S1_S1_ii_param_1,
	.param .u32 _Z9cuda_gemmIiLi128ELi1ELi1ELi256ELi4ELi4ELi1EEviiiPT_S1_S1_ii_param_2,
	.param .u64 .ptr .align 1 _Z9cuda_gemmIiLi128ELi1ELi1ELi256ELi4ELi4ELi1EEviiiPT_S1_S1_ii_param_3,
	.param .u64 .ptr .align 1 _Z9cuda_gemmIiLi128ELi1ELi1ELi256ELi4ELi4ELi1EEviiiPT_S1_S1_ii_param_4,
	.param .u64 .ptr .align 1 _Z9cuda_gemmIiLi128ELi1ELi1ELi256ELi4ELi4ELi1EEviiiPT_S1_S1_ii_param_5,
	.param .u32 _Z9cuda_gemmIiLi128ELi1ELi1ELi256ELi4ELi4ELi1EEviiiPT_S1_S1_ii_param_6,
	.param .u32 _Z9cuda_gemmIiLi128ELi1ELi1ELi256ELi4ELi4ELi1EEviiiPT_S1_S1_ii_param_7
)
.maxntid 128
{
	.reg .pred 	%p<24>;
	.reg .b16 	%rs<9>;
	.reg .b32 	%r<189>;
	.reg .b64 	%rd<44>;
	// demoted variable
	.shared .align 128 .b8 _ZZ9cuda_gemmIiLi128ELi1ELi1ELi256ELi4ELi4ELi1EEviiiPT_S1_S1_iiE11kron_fac_sh[80];
	// demoted variable
	.shared .align 128 .b8 _ZZ9cuda_gemmIiLi128ELi1ELi1ELi256ELi4ELi4ELi1EEviiiPT_S1_S1_iiE3Ash[1024];
	// demoted variable
	.shared .align 128 .b8 _ZZ9cuda_gemmIiLi128ELi1ELi1ELi256ELi4ELi4ELi1EEviiiPT_S1_S1_iiE3Csh[1024];
	ld.param.u64 	%rd19, [_Z9cuda_gemmIiLi128ELi1ELi1ELi256ELi4ELi4ELi1EEviiiPT_S1_S1_ii_param_3];
	ld.param.u64 	%rd18, [_Z9cuda_gemmIiLi128ELi1ELi1ELi256ELi4ELi4ELi1EEviiiPT_S1_S1_ii_param_4];
	ld.param.u64 	%rd20, [_Z9cuda_gemmIiLi128ELi1ELi1ELi256ELi4ELi4ELi1EEviiiPT_S1_S1_ii_param_5];
	cvta.to.global.u64 	%rd1, %rd19;
	cvta.to.global.u64 	%rd2, %rd20;
	mov.u32 	%r188, %tid.x;
	setp.gt.u32 	%p1, %r188, 15;
	@%p1 bra 	$L__BB51_3;
	mov.u32 	%r2, %ntid.x;
	mul.wide.u32 	%rd21, %r188, 4;
	cvta.to.global.u64 	%rd22, %rd18;
	add.s64 	%rd41, %rd22, %rd21;
	mul.wide.u32 	%rd4, %r2, 4;
	mov.u32 	%r94, _ZZ9cuda_gemmIiLi128ELi1ELi1ELi256ELi4ELi4ELi1EEviiiPT_S1_S1_iiE11kron_fac_sh;
	mov.u32 	%r167, %r188;
$L__BB51_2:
	ld.global.u32 	%r92, [%rd41];
	and.b32  	%r93, %r167, 3;
	mad.lo.s32 	%r95, %r93, 20, %r94;
	and.b32  	%r96, %r167, -4;
	add.s32 	%r97, %r95, %r96;
	st.shared.u32 	[%r97], %r92;
	add.s32 	%r167, %r167, %r2;
	add.s64 	%rd41, %rd41, %rd4;
	setp.lt.u32 	%p2, %r167, 16;
	@%p2 bra 	$L__BB51_2;
$L__BB51_3:
	and.b32  	%r5, %r188, 63;
	mov.u32 	%r6, %ntid.x;
	mov.u32 	%r7, %ctaid.y;
	mov.u32 	%r98, %nctaid.y;
	setp.ge.u32 	%p3, %r7, %r98;
	@%p3 bra 	$L__BB51_24;
	and.b32  	%r8, %r188, 3;
	shl.b32 	%r9, %r7, 8;
	add.s32 	%r99, %r188, %r6;
	cvt.u16.u32 	%rs3, %r99;
	not.b16 	%rs4, %rs3;
	and.b16  	%rs5, %rs4, 255;
	cvt.u16.u32 	%rs6, %r6;
	and.b16  	%rs7, %rs6, 255;
	div.u16 	%rs1, %rs5, %rs7;
	and.b16  	%rs2, %rs1, 3;
	xor.b16  	%rs8, %rs2, 2;
	cvt.u32.u16 	%r10, %rs8;
	setp.eq.s16 	%p4, %rs2, 2;
	mov.u32 	%r176, %r188;
	@%p4 bra 	$L__BB51_7;
	shl.b32 	%r100, %r188, 2;
	mov.u32 	%r101, _ZZ9cuda_gemmIiLi128ELi1ELi1ELi256ELi4ELi4ELi1EEviiiPT_S1_S1_iiE3Ash;
	add.s32 	%r169, %r101, %r100;
	shl.b32 	%r12, %r6, 2;
	add.s32 	%r102, %r188, %r9;
	mul.wide.u32 	%rd23, %r102, 4;
	add.s64 	%rd42, %rd1, %rd23;
	mul.wide.u32 	%rd8, %r6, 4;
	neg.s32 	%r168, %r10;
	mad.lo.s32 	%r176, %r6, %r10, %r188;
$L__BB51_6:
	.pragma "nounroll";
	ld.global.u32 	%r103, [%rd42];
	st.shared.u32 	[%r169], %r103;
	add.s32 	%r169, %r169, %r12;
	add.s64 	%rd42, %rd42, %rd8;
	add.s32 	%r168, %r168, 1;
	setp.ne.s32 	%p5, %r168, 0;
	@%p5 bra 	$L__BB51_6;
$L__BB51_7:
	setp.lt.u16 	%p6, %rs1, 2;
	@%p6 bra 	$L__BB51_10;
	shl.b32 	%r20, %r6, 2;
	shl.b32 	%r104, %r176, 2;
	mov.u32 	%r105, _ZZ9cuda_gemmIiLi128ELi1ELi1ELi256ELi4ELi4ELi1EEviiiPT_S1_S1_iiE3Ash;
	add.s32 	%r175, %r105, %r104;
	shl.b32 	%r22, %r6, 4;
	shl.b32 	%r23, %r6, 3;
	mul.lo.s32 	%r24, %r6, 12;
	add.s32 	%r171, %r176, %r9;
	add.s32 	%r174, %r171, %r6;
	shl.b32 	%r106, %r6, 1;
	add.s32 	%r173, %r171, %r106;
	mad.lo.s32 	%r172, %r6, 3, %r171;
$L__BB51_9:
	mul.wide.u32 	%rd24, %r171, 4;
	add.s64 	%rd25, %rd1, %rd24;
	ld.global.u32 	%r107, [%rd25];
	st.shared.u32 	[%r175], %r107;
	mul.wide.u32 	%rd26, %r174, 4;
	add.s64 	%rd27, %rd1, %rd26;
	ld.global.u32 	%r108, [%rd27];
	add.s32 	%r109, %r175, %r20;
	st.shared.u32 	[%r109], %r108;
	mul.wide.u32 	%rd28, %r173, 4;
	add.s64 	%rd29, %rd1, %rd28;
	ld.global.u32 	%r110, [%rd29];
	add.s32 	%r111, %r175, %r23;
	st.shared.u32 	[%r111], %r110;
	mul.wide.u32 	%rd30, %r172, 4;
	add.s64 	%rd31, %rd1, %rd30;
	ld.global.u32 	%r112, [%rd31];
	add.s32 	%r113, %r175, %r24;
	st.shared.u32 	[%r113], %r112;
	add.s32 	%r176, %r176, %r20;
	add.s32 	%r175, %r175, %r22;
	add.s32 	%r174, %r174, %r20;
	add.s32 	%r173, %r173, %r20;
	add.s32 	%r172, %r172, %r20;
	add.s32 	%r171, %r171, %r20;
	setp.lt.u32 	%p7, %r176, 256;
	@%p7 bra 	$L__BB51_9;
$L__BB51_10:
	setp.eq.s16 	%p8, %rs2, 2;
	bar.sync 	0;
	mov.u32 	%r181, %r188;
	@%p8 bra 	$L__BB51_13;
	shl.b32 	%r114, %r188, 2;
	mov.u32 	%r115, _ZZ9cuda_gemmIiLi128ELi1ELi1ELi256ELi4ELi4ELi1EEviiiPT_S1_S1_iiE3Csh;
	add.s32 	%r178, %r115, %r114;
	shl.b32 	%r42, %r6, 2;
	neg.s32 	%r177, %r10;
	mad.lo.s32 	%r181, %r6, %r10, %r188;
$L__BB51_12:
	.pragma "nounroll";
	mov.b32 	%r116, 0;
	st.shared.u32 	[%r178], %r116;
	add.s32 	%r178, %r178, %r42;
	add.s32 	%r177, %r177, 1;
	setp.ne.s32 	%p9, %r177, 0;
	@%p9 bra 	$L__BB51_12;
$L__BB51_13:
	setp.lt.u16 	%p10, %rs1, 2;
	@%p10 bra 	$L__BB51_16;
	shl.b32 	%r50, %r6, 2;
	shl.b32 	%r117, %r181, 2;
	mov.u32 	%r118, _ZZ9cuda_gemmIiLi128ELi1ELi1ELi256ELi4ELi4ELi1EEviiiPT_S1_S1_iiE3Csh;
	add.s32 	%r180, %r118, %r117;
	shl.b32 	%r52, %r6, 4;
	shl.b32 	%r53, %r6, 3;
	mul.lo.s32 	%r54, %r6, 12;
$L__BB51_15:
	mov.b32 	%r119, 0;
	st.shared.u32 	[%r180], %r119;
	add.s32 	%r120, %r180, %r50;
	st.shared.u32 	[%r120], %r119;
	add.s32 	%r121, %r180, %r53;
	st.shared.u32 	[%r121], %r119;
	add.s32 	%r122, %r180, %r54;
	st.shared.u32 	[%r122], %r119;
	add.s32 	%r181, %r181, %r50;
	add.s32 	%r180, %r180, %r52;
	setp.lt.u32 	%p11, %r181, 256;
	@%p11 bra 	$L__BB51_15;
$L__BB51_16:
	shl.b32 	%r123, %r5, 4;
	shl.b32 	%r124, %r8, 2;
	or.b32  	%r125, %r123, %r124;
	mov.u32 	%r126, _ZZ9cuda_gemmIiLi128ELi1ELi1ELi256ELi4ELi4ELi1EEviiiPT_S1_S1_iiE3Ash;
	add.s32 	%r127, %r126, %r125;
	ld.shared.u32 	%r59, [%r127];
	setp.eq.s32 	%p12, %r8, 3;
	selp.b32 	%r128, -16, 0, %p12;
	add.s32 	%r129, %r127, %r128;
	ld.shared.u32 	%r60, [%r129+4];
	setp.lt.u32 	%p13, %r8, 2;
	selp.b32 	%r130, 0, -16, %p13;
	add.s32 	%r131, %r127, %r130;
	ld.shared.u32 	%r61, [%r131+8];
	setp.eq.s32 	%p14, %r8, 0;
	selp.b32 	%r132, 0, -16, %p14;
	add.s32 	%r133, %r127, %r132;
	ld.shared.u32 	%r62, [%r133+12];
	add.s32 	%r134, %r188, 1;
	and.b32  	%r63, %r134, 3;
	xor.b32  	%r64, %r8, 2;
	add.s32 	%r135, %r188, -1;
	and.b32  	%r65, %r135, 3;
	shr.u32 	%r66, %r6, 6;
	shr.u32 	%r182, %r188, 6;
	mov.u32 	%r136, _ZZ9cuda_gemmIiLi128ELi1ELi1ELi256ELi4ELi4ELi1EEviiiPT_S1_S1_iiE11kron_fac_sh;
	add.s32 	%r68, %r136, %r124;
$L__BB51_17:
	mad.lo.s32 	%r137, %r182, 20, %r68;
	ld.shared.u32 	%r138, [%r137];
	shfl.sync.idx.b32	%r139|%p15, %r138, %r8, 7199, -1;
	mul.lo.s32 	%r140, %r139, %r59;
	shfl.sync.idx.b32	%r141|%p16, %r138, %r63, 7199, -1;
	mad.lo.s32 	%r142, %r141, %r60, %r140;
	shfl.sync.idx.b32	%r143|%p17, %r138, %r64, 7199, -1;
	mad.lo.s32 	%r144, %r143, %r61, %r142;
	shfl.sync.idx.b32	%r145|%p18, %r138, %r65, 7199, -1;
	mad.lo.s32 	%r146, %r145, %r62, %r144;
	shl.b32 	%r147, %r5, 2;
	shl.b32 	%r148, %r182, 8;
	or.b32  	%r149, %r148, %r147;
	mov.u32 	%r150, _ZZ9cuda_gemmIiLi128ELi1ELi1ELi256ELi4ELi4ELi1EEviiiPT_S1_S1_iiE3Csh;
	add.s32 	%r151, %r150, %r149;
	ld.shared.u32 	%r152, [%r151];
	add.s32 	%r153, %r152, %r146;
	st.shared.u32 	[%r151], %r153;
	add.s32 	%r182, %r182, %r66;
	setp.lt.u32 	%p19, %r182, 4;
	@%p19 bra 	$L__BB51_17;
	setp.eq.s16 	%p20, %rs2, 2;
	bar.sync 	0;
	@%p20 bra 	$L__BB51_21;
	shl.b32 	%r154, %r188, 2;
	add.s32 	%r184, %r150, %r154;
	shl.b32 	%r72, %r6, 2;
	add.s32 	%r156, %r188, %r9;
	mul.wide.u32 	%rd32, %r156, 4;
	add.s64 	%rd43, %rd2, %rd32;
	mul.wide.u32 	%rd12, %r6, 4;
	neg.s32 	%r183, %r10;
	mad.lo.s32 	%r188, %r6, %r10, %r188;
$L__BB51_20:
	.pragma "nounroll";
	ld.shared.u32 	%r157, [%r184];
	st.global.u32 	[%rd43], %r157;
	add.s32 	%r184, %r184, %r72;
	add.s64 	%rd43, %rd43, %rd12;
	add.s32 	%r183, %r183, 1;
	setp.ne.s32 	%p21, %r183, 0;
	@%p21 bra 	$L__BB51_20;
$L__BB51_21:
	setp.lt.u16 	%p22, %rs1, 2;
	@%p22 bra 	$L__BB51_24;
	shl.b32 	%r80, %r6, 2;
	shl.b32 	%r158, %r188, 2;
	add.s32 	%r187, %r150, %r158;
	shl.b32 	%r82, %r6, 4;
	shl.b32 	%r83, %r6, 3;
	mul.lo.s32 	%r84, %r6, 12;
	mul.wide.u32 	%rd33, %r6, 4;
	add.s64 	%rd15, %rd2, %rd33;
	add.s32 	%r186, %r188, %r9;
	mul.wide.u32 	%rd34, %r6, 8;
	add.s64 	%rd16, %rd2, %rd34;
	mul.wide.u32 	%rd35, %r6, 12;
	add.s64 	%rd17, %rd2, %rd35;
$L__BB51_23:
	mul.wide.s32 	%rd36, %r186, 4;
	add.s64 	%rd37, %rd15, %rd36;
	add.s64 	%rd38, %rd16, %rd36;
	add.s64 	%rd39, %rd17, %rd36;
	add.s64 	%rd40, %rd2, %rd36;
	ld.shared.u32 	%r160, [%r187];
	st.global.u32 	[%rd40], %r160;
	add.s32 	%r161, %r187, %r80;
	ld.shared.u32 	%r162, [%r161];
	st.global.u32 	[%rd37], %r162;
	add.s32 	%r163, %r187, %r83;
	ld.shared.u32 	%r164, [%r163];
	st.global.u32 	[%rd38], %r164;
	add.s32 	%r165, %r187, %r84;
	ld.shared.u32 	%r166, [%r165];
	st.global.u32 	[%rd39], %r166;
	add.s32 	%r188, %r188, %r80;
	add.s32 	%r187, %r187, %r82;
	add.s32 	%r186, %r186, %r80;
	setp.lt.u32 	%p23, %r188, 256;
	@%p23 bra 	$L__BB51_23;
$L__BB51_24:
	ret;

}
	// .globl	_Z9cuda_gemmIiLi128ELi1ELi1ELi256ELi8ELi8ELi0EEviiiPT_S1_S1_ii
.visible .entry _Z9cuda_gemmIiLi128ELi1ELi1ELi256ELi8ELi8ELi0EEviiiPT_S1_S1_ii(
	.param .u32 _Z9cuda_gemmIiLi128ELi1ELi1ELi256ELi8ELi8ELi0EEviiiPT_S1_S1_ii_param_0,
	.param .u32 _Z9cuda_gemmIiLi128ELi1ELi1ELi256ELi8ELi8ELi0EEviiiPT_S1_S1_ii_param_1,
	.param .u32 _Z9cuda_gemmIiLi128ELi1ELi1ELi256ELi8ELi8ELi0EEviiiPT_S1_S1_ii_param_2,
	.param .u64 .ptr .align 1 _Z9cuda_gemmIiLi128ELi1ELi1ELi256ELi8ELi8ELi0EEviiiPT_S1_S1_ii_param_3,
	.param .u64 .ptr .align 1 _Z9cuda_gemmIiLi128ELi1ELi1ELi256ELi8ELi8ELi0EEviiiPT_S1_S1_ii_param_4,
	.param .u64 .ptr .align 1 _Z9cuda_gemmIiLi128ELi1ELi1ELi256ELi8ELi8ELi0EEviiiPT_S1_S1_ii_param_5,
	.param .u32 _Z9cuda_gemmIiLi128ELi1ELi1ELi256ELi8ELi8ELi0EEviiiPT_S1_S1_ii_param_6,
	.param .u32 _Z9cuda_gemmIiLi128ELi1ELi1ELi256ELi8ELi8ELi0EEviiiPT_S1_S1_ii_param_7
)
.maxntid 128
{
	.reg .pred 	%p<68>;
	.reg .b16 	%rs<11>;
	.reg .b32 	%r<413>;
	.reg .b64 	%rd<29>;
	// demoted variable
	.shared .align 128 .b8 _ZZ9cuda_gemmIiLi128ELi1ELi1ELi256ELi8ELi8ELi0EEviiiPT_S1_S1_iiE11kron_fac_sh[288];
	// demoted variable
	.shared .align 128 .b8 _ZZ9cuda_gemmIiLi128ELi1ELi1ELi256ELi8ELi8ELi0EEviiiPT_S1_S1_iiE3Ash[1024];
	// demoted variable
	.shared .align 128 .b8 _ZZ9cuda_gemmIiLi128ELi1ELi1ELi256ELi8ELi8ELi0EEviiiPT_S1_S1_iiE3Csh[1024];
	ld.param.u32 	%r178, [_Z9cuda_gemmIiLi128ELi1ELi1ELi256ELi8ELi8ELi0EEviiiPT_S1_S1_ii_param_2];
	ld.param.u64 	%rd5, [_Z9cuda_gemmIiLi128ELi1ELi1ELi256ELi8ELi8ELi0EEviiiPT_S1_S1_ii_param_3];
	ld.param.u64 	%rd4, [_Z9cuda_gemmIiLi128ELi1ELi1ELi256ELi8ELi8ELi0EEviiiPT_S1_S1_ii_param_4];
	ld.param.u64 	%rd6, [_Z9cuda_gemmIiLi128ELi1ELi1ELi256ELi8ELi8ELi0EEviiiPT_S1_S1_ii_param_5];
	ld.param.u32 	%r179, [_Z9cuda_gemmIiLi128ELi1ELi1ELi256ELi8ELi8ELi0EEviiiPT_S1_S1_ii_param_6];
	ld.param.u32 	%r180, [_Z9cuda_gemmIiLi128ELi1ELi1ELi256ELi8ELi8ELi0EEviiiPT_S1_S1_ii_param_7];
	cvta.to.global.u64 	%rd1, %rd5;
	cvta.to.global.u64 	%rd2, %rd6;
	mov.u32 	%r407, %tid.x;
	mul.lo.s32 	%r2, %r180, %r179;
	setp.ge.u32 	%p1, %r407, %r2;
	@%p1 bra 	$L__BB52_3;
	mov.u32 	%r3, %ntid.x;
	cvta.to.global.u64 	%rd3, %rd4;
	mov.u32 	%r356, %r407;
$L__BB52_2:
	mul.wide.u32 	%rd7, %r356, 4;
	add.s64 	%rd8, %rd3, %rd7;
	ld.global.u32 	%r181, [%rd8];
	rem.u32 	%r182, %r356, %r179;
	mov.u32 	%r183, _ZZ9cuda_gemmIiLi128ELi1ELi1ELi256ELi8ELi8ELi0EEviiiPT_S1_S1_iiE11kron_fac_sh;
	mad.lo.s32 	%r184, %r182, 36, %r183;
	div.u32 	%r185, %r356, %r180;
	shl.b32 	%r186, %r185, 2;
	add.s32 	%r187, %r184, %r186;
	st.shared.u32 	[%r187], %r181;
	add.s32 	%r356, %r356, %r3;
	setp.lt.u32 	%p2, %r356, %r2;
	@%p2 bra 	$L__BB52_2;
$L__BB52_3:
	div.s32 	%r6, 256, %r180;
	min.s32 	%r7, %r6, 128;
	div.u32 	%r8, %r407, %r7;
	mov.u32 	%r9, %ntid.x;
	mov.u32 	%r10, %ctaid.y;
	mov.u32 	%r188, %nctaid.y;
	setp.ge.u32 	%p3, %r10, %r188;
	@%p3 bra 	$L__BB52_75;
	shl.b32 	%r189, %r180, 8;
	sub.s32 	%r11, 8223, %r189;
	mov.u32 	%r12, %ctaid.x;
	shl.b32 	%r13, %r12, 8;
	mul.lo.s32 	%r14, %r10, %r178;
	add.s32 	%r190, %r407, %r9;
	cvt.u16.u32 	%rs3, %r190;
	not.b16 	%rs4, %rs3;
	and.b16  	%rs5, %rs4, 255;
	cvt.u16.u32 	%rs6, %r9;
	and.b16  	%rs7, %rs6, 255;
	div.u16 	%rs1, %rs5, %rs7;
	and.b16  	%rs2, %rs1, 3;
	xor.b16  	%rs8, %rs2, 2;
	cvt.u32.u16 	%r15, %rs8;
	setp.eq.s16 	%p4, %rs2, 2;
	mov.u32 	%r366, %r407;
	@%p4 bra 	$L__BB52_7;
	shl.b32 	%r191, %r407, 2;
	mov.u32 	%r192, _ZZ9cuda_gemmIiLi128ELi1ELi1ELi256ELi8ELi8ELi0EEviiiPT_S1_S1_iiE3Ash;
	add.s32 	%r359, %r192, %r191;
	shl.b32 	%r17, %r9, 2;
	add.s32 	%r193, %r407, %r14;
	add.s32 	%r358, %r193, %r13;
	neg.s32 	%r357, %r15;
	mad.lo.s32 	%r366, %r9, %r15, %r407;
$L__BB52_6:
	.pragma "nounroll";
	mul.wide.u32 	%rd9, %r358, 4;
	add.s64 	%rd10, %rd1, %rd9;
	ld.global.u32 	%r194, [%rd10];
	st.shared.u32 	[%r359], %r194;
	add.s32 	%r359, %r359, %r17;
	add.s32 	%r358, %r358, %r9;
	add.s32 	%r357, %r357, 1;
	setp.ne.s32 	%p5, %r357, 0;
	@%p5 bra 	$L__BB52_6;
$L__BB52_7:
	setp.lt.u16 	%p6, %rs1, 2;
	@%p6 bra 	$L__BB52_10;
	shl.b32 	%r28, %r9, 2;
	shl.b32 	%r195, %r366, 2;
	mov.u32 	%r196, _ZZ9cuda_gemmIiLi128ELi1ELi1ELi256ELi8ELi8ELi0EEviiiPT_S1_S1_iiE3Ash;
	add.s32 	%r365, %r196, %r195;
	shl.b32 	%r30, %r9, 4;
	shl.b32 	%r31, %r9, 3;
	mul.lo.s32 	%r32, %r9, 12;
	add.s32 	%r197, %r366, %r14;
	add.s32 	%r361, %r197, %r13;
	add.s32 	%r364, %r361, %r9;
	shl.b32 	%r198, %r9, 1;
	add.s32 	%r363, %r361, %r198;
	mad.lo.s32 	%r362, %r9, 3, %r361;
$L__BB52_9:
	mul.wide.u32 	%rd11, %r361, 4;
	add.s64 	%rd12, %rd1, %rd11;
	ld.global.u32 	%r199, [%rd12];
	st.shared.u32 	[%r365], %r199;
	mul.wide.u32 	%rd13, %r364, 4;
	add.s64 	%rd14, %rd1, %rd13;
	ld.global.u32 	%r200, [%rd14];
	add.s32 	%r201, %r365, %r28;
	st.shared.u32 	[%r201], %r200;
	mul.wide.u32 	%rd15, %r363, 4;
	add.s64 	%rd16, %rd1, %rd15;
	ld.global.u32 	%r202, [%rd16];
	add.s32 	%r203, %r365, %r31;
	st.shared.u32 	[%r203], %r202;
	mul.wide.u32 	%rd17, %r362, 4;
	add.s64 	%rd18, %rd1, %rd17;
	ld.global.u32 	%r204, [%rd18];
	add.s32 	%r205, %r365, %r32;
	st.shared.u32 	[%r205], %r204;
	add.s32 	%r366, %r366, %r28;
	add.s32 	%r365, %r365, %r30;
	add.s32 	%r364, %r364, %r28;
	add.s32 	%r363, %r363, %r28;
	add.s32 	%r362, %r362, %r28;
	add.s32 	%r361, %r361, %r28;
	setp.lt.u32 	%p7, %r366, 256;
	@%p7 bra 	$L__BB52_9;
$L__BB52_10:
	setp.eq.s16 	%p8, %rs2, 2;
	bar.sync 	0;
	mov.u32 	%r371, %r407;
	@%p8 bra 	$L__BB52_13;
	shl.b32 	%r206, %r407, 2;
	mov.u32 	%r207, _ZZ9cuda_gemmIiLi128ELi1ELi1ELi256ELi8ELi8ELi0EEviiiPT_S1_S1_iiE3Csh;
	add.s32 	%r368, %r207, %r206;
	shl.b32 	%r50, %r9, 2;
	neg.s32 	%r367, %r15;
	mad.lo.s32 	%r371, %r9, %r15, %r407;
$L__BB52_12:
	.pragma "nounroll";
	mov.b32 	%r208, 0;
	st.shared.u32 	[%r368], %r208;
	add.s32 	%r368, %r368, %r50;
	add.s32 	%r367, %r367, 1;
	setp.ne.s32 	%p9, %r367, 0;
	@%p9 bra 	$L__BB52_12;
$L__BB52_13:
	setp.lt.u16 	%p10, %rs1, 2;
	@%p10 bra 	$L__BB52_16;
	shl.b32 	%r58, %r9, 2;
	shl.b32 	%r209, %r371, 2;
	mov.u32 	%r210, _ZZ9cuda_gemmIiLi128ELi1ELi1ELi256ELi8ELi8ELi0EEviiiPT_S1_S1_iiE3Csh;
	add.s32 	%r370, %r210, %r209;
	shl.b32 	%r60, %r9, 4;
	shl.b32 	%r61, %r9, 3;
	mul.lo.s32 	%r62, %r9, 12;
$L__BB52_15:
	mov.b32 	%r211, 0;
	st.shared.u32 	[%r370], %r211;
	add.s32 	%r212, %r370, %r58;
	st.shared.u32 	[%r212], %r211;
	add.s32 	%r213, %r370, %r61;
	st.shared.u32 	[%r213], %r211;
	add.s32 	%r214, %r370, %r62;
	st.shared.u32 	[%r214], %r211;
	add.s32 	%r371, %r371, %r58;
	add.s32 	%r370, %r370, %r60;
	setp.lt.u32 	%p11, %r371, 256;
	@%p11 bra 	$L__BB52_15;
$L__BB52_16:
	setp.lt.s32 	%p12, %r6, 1;
	@%p12 bra 	$L__BB52_69;
	min.s32 	%r217, %r180, 32;
	and.b32  	%r218, %r407, 31;
	rem.s32 	%r63, %r218, %r217;
	add.s32 	%r219, %r63, 1;
	setp.lt.s32 	%p13, %r219, %r217;
	selp.b32 	%r64, 0, %r217, %p13;
	add.s32 	%r220, %r63, 2;
	setp.lt.s32 	%p14, %r220, %r217;
	selp.b32 	%r65, 0, %r217, %p14;
	add.s32 	%r221, %r63, 3;
	setp.lt.s32 	%p15, %r221, %r217;
	selp.b32 	%r66, 0, %r217, %p15;
	add.s32 	%r222, %r63, 4;
	setp.lt.s32 	%p16, %r222, %r217;
	selp.b32 	%r67, 0, %r217, %p16;
	add.s32 	%r223, %r63, 5;
	setp.lt.s32 	%p17, %r223, %r217;
	selp.b32 	%r68, 0, %r217, %p17;
	add.s32 	%r224, %r63, 6;
	setp.lt.s32 	%p18, %r224, %r217;
	selp.b32 	%r69, 0, %r217, %p18;
	add.s32 	%r225, %r63, 7;
	setp.lt.s32 	%p19, %r225, %r217;
	selp.b32 	%r70, 0, %r217, %p19;
	setp.lt.s32 	%p20, %r63, %r180;
	selp.b32 	%r226, 0, %r180, %p20;
	sub.s32 	%r71, %r63, %r226;
	setp.lt.s32 	%p21, %r219, %r180;
	selp.b32 	%r227, 0, %r180, %p21;
	sub.s32 	%r72, %r219, %r227;
	setp.lt.s32 	%p22, %r220, %r180;
	selp.b32 	%r228, 0, %r180, %p22;
	sub.s32 	%r73, %r220, %r228;
	setp.lt.s32 	%p23, %r221, %r180;
	selp.b32 	%r229, 0, %r180, %p23;
	sub.s32 	%r74, %r221, %r229;
	setp.lt.s32 	%p24, %r222, %r180;
	selp.b32 	%r230, 0, %r180, %p24;
	sub.s32 	%r75, %r222, %r230;
	setp.lt.s32 	%p25, %r223, %r180;
	selp.b32 	%r231, 0, %r180, %p25;
	sub.s32 	%r76, %r223, %r231;
	setp.lt.s32 	%p26, %r224, %r180;
	selp.b32 	%r232, 0, %r180, %p26;
	sub.s32 	%r77, %r224, %r232;
	setp.lt.s32 	%p27, %r225, %r180;
	selp.b32 	%r233, 0, %r180, %p27;
	sub.s32 	%r78, %r225, %r233;
	div.u32 	%r79, %r9, %r7;
	rem.u32 	%r80, %r407, %r7;
	mov.b32 	%r380, 0;
$L__BB52_18:
	setp.lt.s32 	%p28, %r180, 1;
	add.s32 	%r94, %r380, %r80;
	mad.lo.s32 	%r95, %r94, %r180, %r63;
	@%p28 bra 	$L__BB52_20;
	shl.b32 	%r234, %r95, 2;
	mov.u32 	%r235, _ZZ9cuda_gemmIiLi128ELi1ELi1ELi256ELi8ELi8ELi0EEviiiPT_S1_S1_iiE3Ash;
	add.s32 	%r236, %r235, %r234;
	ld.shared.u32 	%r381, [%r236];
$L__BB52_20:
	setp.lt.s32 	%p29, %r180, 2;
	@%p29 bra 	$L__BB52_22;
	sub.s32 	%r237, %r95, %r64;
	shl.b32 	%r238, %r237, 2;
	mov.u32 	%r239, _ZZ9cuda_gemmIiLi128ELi1ELi1ELi256ELi8ELi8ELi0EEviiiPT_S1_S1_iiE3Ash;
	add.s32 	%r240, %r239, %r238;
	ld.shared.u32 	%r382, [%r240+4];
$L__BB52_22:
	setp.lt.s32 	%p30, %r180, 3;
	@%p30 bra 	$L__BB52_24;
	sub.s32 	%r241, %r95, %r65;
	shl.b32 	%r242, %r241, 2;
	mov.u32 	%r243, _ZZ9cuda_gemmIiLi128ELi1ELi1ELi256ELi8ELi8ELi0EEviiiPT_S1_S1_iiE3Ash;
	add.s32 	%r244, %r243, %r242;
	ld.shared.u32 	%r383, [%r244+8];
$L__BB52_24:
	setp.lt.s32 	%p31, %r180, 4;
	@%p31 bra 	$L__BB52_26;
	sub.s32 	%r245, %r95, %r66;
	shl.b32 	%r246, %r245, 2;
	mov.u32 	%r247, _ZZ9cuda_gemmIiLi128ELi1ELi1ELi256ELi8ELi8ELi0EEviiiPT_S1_S1_iiE3Ash;
	add.s32 	%r248, %r247, %r246;
	ld.shared.u32 	%r384, [%r248+12];
$L__BB52_26:
	setp.lt.s32 	%p32, %r180, 5;
	@%p32 bra 	$L__BB52_28;
	sub.s32 	%r249, %r95, %r67;
	shl.b32 	%r250, %r249, 2;
	mov.u32 	%r251, _ZZ9cuda_gemmIiLi128ELi1ELi1ELi256ELi8ELi8ELi0EEviiiPT_S1_S1_iiE3Ash;
	add.s32 	%r252, %r251, %r250;
	ld.shared.u32 	%r385, [%r252+16];
$L__BB52_28:
	setp.lt.s32 	%p33, %r180, 6;
	@%p33 bra 	$L__BB52_30;
	sub.s32 	%r253, %r95, %r68;
	shl.b32 	%r254, %r253, 2;
	mov.u32 	%r255, _ZZ9cuda_gemmIiLi128ELi1ELi1ELi256ELi8ELi8ELi0EEviiiPT_S1_S1_iiE3Ash;
	add.s32 	%r256, %r255, %r254;
	ld.shared.u32 	%r386, [%r256+20];
$L__BB52_30:
	setp.lt.s32 	%p34, %r180, 7;
	@%p34 bra 	$L__BB52_32;
	sub.s32 	%r257, %r95, %r69;
	shl.b32 	%r258, %r257, 2;
	mov.u32 	%r259, _ZZ9cuda_gemmIiLi128ELi1ELi1ELi256ELi8ELi8ELi0EEviiiPT_S1_S1_iiE3Ash;
	add.s32 	%r260, %r259, %r258;
	ld.shared.u32 	%r387, [%r260+24];
$L__BB52_32:
	setp.lt.s32 	%p35, %r180, 8;
	@%p35 bra 	$L__BB52_34;
	sub.s32 	%r261, %r95, %r70;
	shl.b32 	%r262, %r261, 2;
	mov.u32 	%r263, _ZZ9cuda_gemmIiLi128ELi1ELi1ELi256ELi8ELi8ELi0EEviiiPT_S1_S1_iiE3Ash;
	add.s32 	%r264, %r263, %r262;
	ld.shared.u32 	%r388, [%r264+28];
$L__BB52_34:
	setp.ge.s32 	%p36, %r8, %r179;
	@%p36 bra 	$L__BB52_68;
	mov.u32 	%r389, %r8;
$L__BB52_36:
	setp.gt.u32 	%p37, %r180, 32;
	mov.u32 	%r265, _ZZ9cuda_gemmIiLi128ELi1ELi1ELi256ELi8ELi8ELi0EEviiiPT_S1_S1_iiE11kron_fac_sh;
	mad.lo.s32 	%r113, %r389, 36, %r265;
	shl.b32 	%r266, %r63, 2;
	add.s32 	%r267, %r113, %r266;
	ld.shared.u32 	%r114, [%r267];
	@%p37 bra 	$L__BB52_53;
	setp.eq.s32 	%p46, %r180, 0;
	mov.b32 	%r391, 0;
	@%p46 bra 	$L__BB52_39;
	shfl.sync.idx.b32	%r298|%p47, %r114, %r71, %r11, -1;
	mul.lo.s32 	%r391, %r298, %r381;
$L__BB52_39:
	setp.lt.s32 	%p48, %r180, 2;
	@%p48 bra 	$L__BB52_41;
	shfl.sync.idx.b32	%r299|%p49, %r114, %r72, %r11, -1;
	mad.lo.s32 	%r391, %r299, %r382, %r391;
$L__BB52_41:
	setp.lt.s32 	%p50, %r180, 3;
	@%p50 bra 	$L__BB52_43;
	shfl.sync.idx.b32	%r300|%p51, %r114, %r73, %r11, -1;
	mad.lo.s32 	%r391, %r300, %r383, %r391;
$L__BB52_43:
	setp.lt.s32 	%p52, %r180, 4;
	@%p52 bra 	$L__BB52_45;
	shfl.sync.idx.b32	%r301|%p53, %r114, %r74, %r11, -1;
	mad.lo.s32 	%r391, %r301, %r384, %r391;
$L__BB52_45:
	setp.lt.s32 	%p54, %r180, 5;
	@%p54 bra 	$L__BB52_47;
	shfl.sync.idx.b32	%r302|%p55, %r114, %r75, %r11, -1;
	mad.lo.s32 	%r391, %r302, %r385, %r391;
$L__BB52_47:
	setp.lt.s32 	%p56, %r180, 6;
	@%p56 bra 	$L__BB52_49;
	shfl.sync.idx.b32	%r303|%p57, %r114, %r76, %r11, -1;
	mad.lo.s32 	%r391, %r303, %r386, %r391;
$L__BB52_49:
	setp.lt.s32 	%p58, %r180, 7;
	@%p58 bra 	$L__BB52_51;
	shfl.sync.idx.b32	%r304|%p59, %r114, %r77, %r11, -1;
	mad.lo.s32 	%r391, %r304, %r387, %r391;
$L__BB52_51:
	setp.lt.s32 	%p60, %r180, 8;
	@%p60 bra 	$L__BB52_67;
	shfl.sync.idx.b32	%r305|%p61, %r114, %r78, %r11, -1;
	mad.lo.s32 	%r391, %r305, %r388, %r391;
	bra.uni 	$L__BB52_67;
$L__BB52_53:
	setp.gt.s32 	%p39, %r180, 0;
	mul.lo.s32 	%r268, %r114, %r381;
	selp.b32 	%r391, %r268, 0, %p39;
	@%p29 bra 	$L__BB52_55;
	sub.s32 	%r269, %r63, %r64;
	shl.b32 	%r270, %r269, 2;
	add.s32 	%r271, %r113, %r270;
	ld.shared.u32 	%r272, [%r271+4];
	mad.lo.s32 	%r391, %r272, %r382, %r391;
$L__BB52_55:
	@%p30 bra 	$L__BB52_57;
	sub.s32 	%r273, %r63, %r65;
	shl.b32 	%r274, %r273, 2;
	add.s32 	%r275, %r113, %r274;
	ld.shared.u32 	%r276, [%r275+8];
	mad.lo.s32 	%r391, %r276, %r383, %r391;
$L__BB52_57:
	@%p31 bra 	$L__BB52_59;
	sub.s32 	%r277, %r63, %r66;
	shl.b32 	%r278, %r277, 2;
	add.s32 	%r279, %r113, %r278;
	ld.shared.u32 	%r280, [%r279+12];
	mad.lo.s32 	%r391, %r280, %r384, %r391;
$L__BB52_59:
	@%p32 bra 	$L__BB52_61;
	sub.s32 	%r281, %r63, %r67;
	shl.b32 	%r282, %r281, 2;
	add.s32 	%r283, %r113, %r282;
	ld.shared.u32 	%r284, [%r283+16];
	mad.lo.s32 	%r391, %r284, %r385, %r391;
$L__BB52_61:
	@%p33 bra 	$L__BB52_63;
	sub.s32 	%r285, %r63, %r68;
	shl.b32 	%r286, %r285, 2;
	add.s32 	%r287, %r113, %r286;
	ld.shared.u32 	%r288, [%r287+20];
	mad.lo.s32 	%r391, %r288, %r386, %r391;
$L__BB52_63:
	setp.lt.s32 	%p44, %r180, 7;
	@%p44 bra 	$L__BB52_65;
	sub.s32 	%r289, %r63, %r69;
	shl.b32 	%r290, %r289, 2;
	add.s32 	%r291, %r113, %r290;
	ld.shared.u32 	%r292, [%r291+24];
	mad.lo.s32 	%r391, %r292, %r387, %r391;
$L__BB52_65:
	setp.lt.s32 	%p45, %r180, 8;
	@%p45 bra 	$L__BB52_67;
	sub.s32 	%r293, %r63, %r70;
	shl.b32 	%r294, %r293, 2;
	add.s32 	%r295, %r113, %r294;
	ld.shared.u32 	%r296, [%r295+28];
	mad.lo.s32 	%r391, %r296, %r388, %r391;
$L__BB52_67:
	mad.lo.s32 	%r306, %r389, %r6, %r94;
	shl.b32 	%r307, %r306, 2;
	mov.u32 	%r308, _ZZ9cuda_gemmIiLi128ELi1ELi1ELi256ELi8ELi8ELi0EEviiiPT_S1_S1_iiE3Csh;
	add.s32 	%r309, %r308, %r307;
	ld.shared.u32 	%r310, [%r309];
	add.s32 	%r311, %r310, %r391;
	st.shared.u32 	[%r309], %r311;
	add.s32 	%r389, %r389, %r79;
	setp.lt.s32 	%p62, %r389, %r179;
	@%p62 bra 	$L__BB52_36;
$L__BB52_68:
	add.s32 	%r380, %r380, %r7;
	setp.lt.s32 	%p63, %r380, %r6;
	@%p63 bra 	$L__BB52_18;
$L__BB52_69:
	ld.param.u32 	%r355, [_Z9cuda_gemmIiLi128ELi1ELi1ELi256ELi8ELi8ELi0EEviiiPT_S1_S1_ii_param_1];
	setp.eq.s16 	%p64, %rs2, 2;
	bar.sync 	0;
	mul.lo.s32 	%r312, %r6, %r12;
	mad.lo.s32 	%r147, %r10, %r355, %r312;
	div.s32 	%r148, %r178, %r180;
	@%p64 bra 	$L__BB52_72;
	shl.b32 	%r313, %r407, 2;
	mov.u32 	%r314, _ZZ9cuda_gemmIiLi128ELi1ELi1ELi256ELi8ELi8ELi0EEviiiPT_S1_S1_iiE3Csh;
	add.s32 	%r405, %r314, %r313;
	shl.b32 	%r150, %r9, 2;
	and.b16  	%rs9, %rs1, 3;
	xor.b16  	%rs10, %rs9, 2;
	cvt.u32.u16 	%r315, %rs10;
	neg.s32 	%r404, %r315;
$L__BB52_71:
	.pragma "nounroll";
	div.s32 	%r316, %r407, %r6;
	mad.lo.s32 	%r317, %r148, %r316, %r147;
	mul.lo.s32 	%r318, %r316, %r6;
	sub.s32 	%r319, %r407, %r318;
	add.s32 	%r320, %r317, %r319;
	ld.shared.u32 	%r321, [%r405];
	mul.wide.s32 	%rd19, %r320, 4;
	add.s64 	%rd20, %rd2, %rd19;
	st.global.u32 	[%rd20], %r321;
	add.s32 	%r407, %r407, %r9;
	add.s32 	%r405, %r405, %r150;
	add.s32 	%r404, %r404, 1;
	setp.ne.s32 	%p65, %r404, 0;
	@%p65 bra 	$L__BB52_71;
$L__BB52_72:
	setp.lt.u16 	%p66, %rs1, 2;
	@%p66 bra 	$L__BB52_75;
	shl.b32 	%r322, %r9, 1;
	add.s32 	%r411, %r407, %r322;
	shl.b32 	%r160, %r9, 2;
	mad.lo.s32 	%r410, %r9, 3, %r407;
	add.s32 	%r409, %r9, %r407;
	shl.b32 	%r323, %r407, 2;
	mov.u32 	%r324, _ZZ9cuda_gemmIiLi128ELi1ELi1ELi256ELi8ELi8ELi0EEviiiPT_S1_S1_iiE3Csh;
	add.s32 	%r408, %r324, %r323;
	shl.b32 	%r164, %r9, 4;
	shl.b32 	%r165, %r9, 3;
	mul.lo.s32 	%r166, %r9, 12;
$L__BB52_74:
	div.s32 	%r325, %r407, %r6;
	mad.lo.s32 	%r326, %r148, %r325, %r147;
	mul.lo.s32 	%r327, %r325, %r6;
	sub.s32 	%r328, %r407, %r327;
	add.s32 	%r329, %r326, %r328;
	ld.shared.u32 	%r330, [%r408];
	mul.wide.s32 	%rd21, %r329, 4;
	add.s64 	%rd22, %rd2, %rd21;
	st.global.u32 	[%rd22], %r330;
	add.s32 	%r331, %r407, %r9;
	div.s32 	%r332, %r409, %r6;
	mad.lo.s32 	%r333, %r148, %r332, %r147;
	mul.lo.s32 	%r334, %r332, %r6;
	sub.s32 	%r335, %r409, %r334;
	add.s32 	%r336, %r333, %r335;
	add.s32 	%r337, %r408, %r160;
	ld.shared.u32 	%r338, [%r337];
	mul.wide.s32 	%rd23, %r336, 4;
	add.s64 	%rd24, %rd2, %rd23;
	st.global.u32 	[%rd24], %r338;
	add.s32 	%r339, %r331, %r9;
	div.s32 	%r340, %r411, %r6;
	mad.lo.s32 	%r341, %r148, %r340, %r147;
	mul.lo.s32 	%r342, %r340, %r6;
	sub.s32 	%r343, %r411, %r342;
	add.s32 	%r344, %r341, %r343;
	add.s32 	%r345, %r408, %r165;
	ld.shared.u32 	%r346, [%r345];
	mul.wide.s32 	%rd25, %r344, 4;
	add.s64 	%rd26, %rd2, %rd25;
	st.global.u32 	[%rd26], %r346;
	add.s32 	%r347, %r339, %r9;
	div.s32 	%r348, %r410, %r6;
	mad.lo.s32 	%r349, %r148, %r348, %r147;
	mul.lo.s32 	%r350, %r348, %r6;
	sub.s32 	%r351, %r410, %r350;
	add.s32 	%r352, %r349, %r351;
	add.s32 	%r353, %r408, %r166;
	ld.shared.u32 	%r354, [%r353];
	mul.wide.s32 	%rd27, %r352, 4;
	add.s64 	%rd28, %rd2, %rd27;
	st.global.u32 	[%rd28], %r354;
	add.s32 	%r407, %r347, %r9;
	add.s32 	%r411, %r411, %r160;
	add.s32 	%r410, %r410, %r160;
	add.s32 	%r409, %r409, %r160;
	add.s32 	%r408, %r408, %r164;
	setp.lt.u32 	%p67, %r407, 256;
	@%p67 bra 	$L__BB52_74;
$L__BB52_75:
	ret;

}
	// .globl	_Z9cuda_gemmIiLi128ELi1ELi1ELi256ELi8ELi8ELi1EEviiiPT_S1_S1_ii
.visible .entry _Z9cuda_gemmIiLi128ELi1ELi1ELi256ELi8ELi8ELi1EEviiiPT_S1_S1_ii(
	.param .u32 _Z9cuda_gemmIiLi128ELi1ELi1ELi256ELi8ELi8ELi1EEviiiPT_S1_S1_ii_param_0,
	.param .u32 _Z9cuda_gemmIiLi128ELi1ELi1ELi256ELi8ELi8ELi1EEviiiPT_S1_S1_ii_param_1,
	.param .u32 _Z9cuda_gemmIiLi128ELi1ELi1ELi256ELi8ELi8ELi1EEviiiPT_S1_S1_ii_param_2,
	.param .u64 .ptr .align 1 _Z9cuda_gemmIiLi128ELi1ELi1ELi256ELi8ELi8ELi1EEviiiPT_S1_S1_ii_param_3,
	.param .u64 .ptr .align 1 _Z9cuda_gemmIiLi128ELi1ELi1ELi256ELi8ELi8ELi1EEviiiPT_S1_S1_ii_param_4,
	.param .u64 .ptr .align 1 _Z9cuda_gemmIiLi128ELi1ELi1ELi256ELi8ELi8ELi1EEviiiPT_S1_S1_ii_param_5,
	.param .u32 _Z9cuda_gemmIiLi128ELi1ELi1ELi256ELi8ELi8ELi1EEviiiPT_S1_S1_ii_param_6,
	.param .u32 _Z9cuda_gemmIiLi128ELi1ELi1ELi256ELi8ELi8ELi1EEviiiPT_S1_S1_ii_param_7
)
.maxntid 128
{
	.reg .pred 	%p<36>;
	.reg .b16 	%rs<9>;
	.reg .b32 	%r<279>;
	.reg .b64 	%rd<52>;
	// demoted variable
	.shared .align 128 .b8 _ZZ9cuda_gemmIiLi128ELi1ELi1ELi256ELi8ELi8ELi1EEviiiPT_S1_S1_iiE11kron_fac_sh[288];
	// demoted variable
	.shared .align 128 .b8 _ZZ9cuda_gemmIiLi128ELi1ELi1ELi256ELi8ELi8ELi1EEviiiPT_S1_S1_iiE3Ash[1024];
	// demoted variable
	.shared .align 128 .b8 _ZZ9cuda_gemmIiLi128ELi1ELi1ELi256ELi8ELi8ELi1EEviiiPT_S1_S1_iiE3Csh[1024];
	ld.param.u64 	%rd19, [_Z9cuda_gemmIiLi128ELi1ELi1ELi256ELi8ELi8ELi1EEviiiPT_S1_S1_ii_param_3];
	ld.param.u64 	%rd20, [_Z9cuda_gemmIiLi128ELi1ELi1ELi256ELi8ELi8ELi1EEviiiPT_S1_S1_ii_param_4];
	ld.param.u64 	%rd21, [_Z9cuda_gemmIiLi128ELi1ELi1ELi256ELi8ELi8ELi1EEviiiPT_S1_S1_ii_param_5];
	cvta.to.global.u64 	%rd1, %rd20;
	cvta.to.global.u64 	%rd2, %rd19;
	cvta.to.global.u64 	%rd3, %rd21;
	mov.u32 	%r278, %tid.x;
	setp.gt.u32 	%p1, %r278, 63;
	@%p1 bra 	$L__BB53_7;
	mov.u32 	%r2, %ntid.x;
	add.s32 	%r117, %r278, %r2;
	max.u32 	%r118, %r117, 64;
	setp.lt.u32 	%p2, %r117, 64;
	selp.u32 	%r119, 1, 0, %p2;
	add.s32 	%r120, %r117, %r119;
	sub.s32 	%r121, %r118, %r120;
	div.u32 	%r122, %r121, %r2;
	add.s32 	%r3, %r122, %r119;
	and.b32  	%r123, %r3, 3;
	setp.eq.s32 	%p3, %r123, 3;
	mov.u32 	%r253, %r278;
	@%p3 bra 	$L__BB53_4;
	mul.wide.u32 	%rd22, %r278, 4;
	add.s64 	%rd49, %rd1, %rd22;
	mul.wide.u32 	%rd5, %r2, 4;
	add.s32 	%r124, %r3, 1;
	and.b32  	%r125, %r124, 3;
	neg.s32 	%r251, %r125;
	mov.u32 	%r253, %r278;
$L__BB53_3:
	.pragma "nounroll";
	ld.global.u32 	%r126, [%rd49];
	and.b32  	%r127, %r253, 7;
	mov.u32 	%r128, _ZZ9cuda_gemmIiLi128ELi1ELi1ELi256ELi8ELi8ELi1EEviiiPT_S1_S1_iiE11kron_fac_sh;
	mad.lo.s32 	%r129, %r127, 36, %r128;
	shr.u32 	%r130, %r253, 1;
	and.b32  	%r131, %r130, 2147483644;
	add.s32 	%r132, %r129, %r131;
	st.shared.u32 	[%r132], %r126;
	add.s32 	%r253, %r253, %r2;
	add.s64 	%rd49, %rd49, %rd5;
	add.s32 	%r251, %r251, 1;
	setp.ne.s32 	%p4, %r251, 0;
	@%p4 bra 	$L__BB53_3;
$L__BB53_4:
	setp.lt.u32 	%p5, %r3, 3;
	@%p5 bra 	$L__BB53_7;
	shl.b32 	%r133, %r2, 1;
	add.s32 	%r256, %r253, %r133;
	shl.b32 	%r11, %r2, 2;
	mad.lo.s32 	%r255, %r2, 3, %r253;
	add.s32 	%r254, %r2, %r253;
$L__BB53_6:
	mul.wide.u32 	%rd23, %r253, 4;
	add.s64 	%rd24, %rd1, %rd23;
	ld.global.u32 	%r134, [%rd24];
	and.b32  	%r135, %r253, 7;
	mov.u32 	%r136, _ZZ9cuda_gemmIiLi128ELi1ELi1ELi256ELi8ELi8ELi1EEviiiPT_S1_S1_iiE11kron_fac_sh;
	mad.lo.s32 	%r137, %r135, 36, %r136;
	shr.u32 	%r138, %r253, 1;
	and.b32  	%r139, %r138, 2147483644;
	add.s32 	%r140, %r137, %r139;
	st.shared.u32 	[%r140], %r134;
	add.s32 	%r141, %r253, %r2;
	mul.wide.u32 	%rd25, %r254, 4;
	add.s64 	%rd26, %rd1, %rd25;
	ld.global.u32 	%r142, [%rd26];
	and.b32  	%r143, %r254, 7;
	mad.lo.s32 	%r144, %r143, 36, %r136;
	shr.u32 	%r145, %r254, 1;
	and.b32  	%r146, %r145, 2147483644;
	add.s32 	%r147, %r144, %r146;
	st.shared.u32 	[%r147], %r142;
	add.s32 	%r148, %r141, %r2;
	mul.wide.u32 	%rd27, %r256, 4;
	add.s64 	%rd28, %rd1, %rd27;
	ld.global.u32 	%r149, [%rd28];
	and.b32  	%r150, %r256, 7;
	mad.lo.s32 	%r151, %r150, 36, %r136;
	shr.u32 	%r152, %r256, 1;
	and.b32  	%r153, %r152, 2147483644;
	add.s32 	%r154, %r151, %r153;
	st.shared.u32 	[%r154], %r149;
	add.s32 	%r155, %r148, %r2;
	mul.wide.u32 	%rd29, %r255, 4;
	add.s64 	%rd30, %rd1, %rd29;
	ld.global.u32 	%r156, [%rd30];
	and.b32  	%r157, %r255, 7;
	mad.lo.s32 	%r158, %r157, 36, %r136;
	shr.u32 	%r159, %r255, 1;
	and.b32  	%r160, %r159, 2147483644;
	add.s32 	%r161, %r158, %r160;
	st.shared.u32 	[%r161], %r156;
	add.s32 	%r253, %r155, %r2;
	add.s32 	%r256, %r256, %r11;
	add.s32 	%r255, %r255, %r11;
	add.s32 	%r254, %r254, %r11;
	setp.lt.u32 	%p6, %r253, 64;
	@%p6 bra 	$L__BB53_6;
$L__BB53_7:
	and.b32  	%r22, %r278, 31;
	mov.u32 	%r23, %ntid.x;
	mov.u32 	%r24, %ctaid.y;
	mov.u32 	%r162, %nctaid.y;
	setp.ge.u32 	%p7, %r24, %r162;
	@%p7 bra 	$L__BB53_28;
	and.b32  	%r25, %r278, 7;
	shl.b32 	%r26, %r24, 8;
	add.s32 	%r163, %r278, %r23;
	cvt.u16.u32 	%rs3, %r163;
	not.b16 	%rs4, %rs3;
	and.b16  	%rs5, %rs4, 255;
	cvt.u16.u32 	%rs6, %r23;
	and.b16  	%rs7, %rs6, 255;
	div.u16 	%rs1, %rs5, %rs7;
	and.b16  	%rs2, %rs1, 3;
	xor.b16  	%rs8, %rs2, 2;
	cvt.u32.u16 	%r27, %rs8;
	setp.eq.s16 	%p8, %rs2, 2;
	mov.u32 	%r266, %r278;
	@%p8 bra 	$L__BB53_11;
	shl.b32 	%r164, %r278, 2;
	mov.u32 	%r165, _ZZ9cuda_gemmIiLi128ELi1ELi1ELi256ELi8ELi8ELi1EEviiiPT_S1_S1_iiE3Ash;
	add.s32 	%r259, %r165, %r164;
	shl.b32 	%r29, %r23, 2;
	add.s32 	%r166, %r278, %r26;
	mul.wide.u32 	%rd31, %r166, 4;
	add.s64 	%rd50, %rd2, %rd31;
	mul.wide.u32 	%rd9, %r23, 4;
	neg.s32 	%r258, %r27;
	mad.lo.s32 	%r266, %r23, %r27, %r278;
$L__BB53_10:
	.pragma "nounroll";
	ld.global.u32 	%r167, [%rd50];
	st.shared.u32 	[%r259], %r167;
	add.s32 	%r259, %r259, %r29;
	add.s64 	%rd50, %rd50, %rd9;
	add.s32 	%r258, %r258, 1;
	setp.ne.s32 	%p9, %r258, 0;
	@%p9 bra 	$L__BB53_10;
$L__BB53_11:
	setp.lt.u16 	%p10, %rs1, 2;
	@%p10 bra 	$L__BB53_14;
	shl.b32 	%r37, %r23, 2;
	shl.b32 	%r168, %r266, 2;
	mov.u32 	%r169, _ZZ9cuda_gemmIiLi128ELi1ELi1ELi256ELi8ELi8ELi1EEviiiPT_S1_S1_iiE3Ash;
	add.s32 	%r265, %r169, %r168;
	shl.b32 	%r39, %r23, 4;
	shl.b32 	%r40, %r23, 3;
	mul.lo.s32 	%r41, %r23, 12;
	add.s32 	%r261, %r266, %r26;
	add.s32 	%r264, %r261, %r23;
	shl.b32 	%r170, %r23, 1;
	add.s32 	%r263, %r261, %r170;
	mad.lo.s32 	%r262, %r23, 3, %r261;
$L__BB53_13:
	mul.wide.u32 	%rd32, %r261, 4;
	add.s64 	%rd33, %rd2, %rd32;
	ld.global.u32 	%r171, [%rd33];
	st.shared.u32 	[%r265], %r171;
	mul.wide.u32 	%rd34, %r264, 4;
	add.s64 	%rd35, %rd2, %rd34;
	ld.global.u32 	%r172, [%rd35];
	add.s32 	%r173, %r265, %r37;
	st.shared.u32 	[%r173], %r172;
	mul.wide.u32 	%rd36, %r263, 4;
	add.s64 	%rd37, %rd2, %rd36;
	ld.global.u32 	%r174, [%rd37];
	add.s32 	%r175, %r265, %r40;
	st.shared.u32 	[%r175], %r174;
	mul.wide.u32 	%rd38, %r262, 4;
	add.s64 	%rd39, %rd2, %rd38;
	ld.global.u32 	%r176, [%rd39];
	add.s32 	%r177, %r265, %r41;
	st.shared.u32 	[%r177], %r176;
	add.s32 	%r266, %r266, %r37;
	add.s32 	%r265, %r265, %r39;
	add.s32 	%r264, %r264, %r37;
	add.s32 	%r263, %r263, %r37;
	add.s32 	%r262, %r262, %r37;
	add.s32 	%r261, %r261, %r37;
	setp.lt.u32 	%p11, %r266, 256;
	@%p11 bra 	$L__BB53_13;
$L__BB53_14:
	setp.eq.s16 	%p12, %rs2, 2;
	bar.sync 	0;
	mov.u32 	%r271, %r278;
	@%p12 bra 	$L__BB53_17;
	shl.b32 	%r178, %r278, 2;
	mov.u32 	%r179, _ZZ9cuda_gemmIiLi128ELi1ELi1ELi256ELi8ELi8ELi1EEviiiPT_S1_S1_iiE3Csh;
	add.s32 	%r268, %r179, %r178;
	shl.b32 	%r59, %r23, 2;
	neg.s32 	%r267, %r27;
	mad.lo.s32 	%r271, %r23, %r27, %r278;
$L__BB53_16:
	.pragma "nounroll";
	mov.b32 	%r180, 0;
	st.shared.u32 	[%r268], %r180;
	add.s32 	%r268, %r268, %r59;
	add.s32 	%r267, %r267, 1;
	setp.ne.s32 	%p13, %r267, 0;
	@%p13 bra 	$L__BB53_16;
$L__BB53_17:
	setp.lt.u16 	%p14, %rs1, 2;
	@%p14 bra 	$L__BB53_20;
	shl.b32 	%r67, %r23, 2;
	shl.b32 	%r181, %r271, 2;
	mov.u32 	%r182, _ZZ9cuda_gemmIiLi128ELi1ELi1ELi256ELi8ELi8ELi1EEviiiPT_S1_S1_iiE3Csh;
	add.s32 	%r270, %r182, %r181;
	shl.b32 	%r69, %r23, 4;
	shl.b32 	%r70, %r23, 3;
	mul.lo.s32 	%r71, %r23, 12;
$L__BB53_19:
	mov.b32 	%r183, 0;
	st.shared.u32 	[%r270], %r183;
	add.s32 	%r184, %r270, %r67;
	st.shared.u32 	[%r184], %r183;
	add.s32 	%r185, %r270, %r70;
	st.shared.u32 	[%r185], %r183;
	add.s32 	%r186, %r270, %r71;
	st.shared.u32 	[%r186], %r183;
	add.s32 	%r271, %r271, %r67;
	add.s32 	%r270, %r270, %r69;
	setp.lt.u32 	%p15, %r271, 256;
	@%p15 bra 	$L__BB53_19;
$L__BB53_20:
	shl.b32 	%r187, %r22, 5;
	shl.b32 	%r188, %r25, 2;
	or.b32  	%r189, %r187, %r188;
	mov.u32 	%r190, _ZZ9cuda_gemmIiLi128ELi1ELi1ELi256ELi8ELi8ELi1EEviiiPT_S1_S1_iiE3Ash;
	add.s32 	%r191, %r190, %r189;
	ld.shared.u32 	%r76, [%r191];
	setp.eq.s32 	%p16, %r25, 7;
	selp.b32 	%r192, -32, 0, %p16;
	add.s32 	%r193, %r191, %r192;
	ld.shared.u32 	%r77, [%r193+4];
	setp.lt.u32 	%p17, %r25, 6;
	selp.b32 	%r194, 0, -32, %p17;
	add.s32 	%r195, %r191, %r194;
	ld.shared.u32 	%r78, [%r195+8];
	setp.lt.u32 	%p18, %r25, 5;
	selp.b32 	%r196, 0, -32, %p18;
	add.s32 	%r197, %r191, %r196;
	ld.shared.u32 	%r79, [%r197+12];
	setp.lt.u32 	%p19, %r25, 4;
	selp.b32 	%r198, 0, -32, %p19;
	add.s32 	%r199, %r191, %r198;
	ld.shared.u32 	%r80, [%r199+16];
	setp.lt.u32 	%p20, %r25, 3;
	selp.b32 	%r200, 0, -32, %p20;
	add.s32 	%r201, %r191, %r200;
	ld.shared.u32 	%r81, [%r201+20];
	setp.lt.u32 	%p21, %r25, 2;
	selp.b32 	%r202, 0, -32, %p21;
	add.s32 	%r203, %r191, %r202;
	ld.shared.u32 	%r82, [%r203+24];
	setp.eq.s32 	%p22, %r25, 0;
	selp.b32 	%r204, 0, -32, %p22;
	add.s32 	%r205, %r191, %r204;
	ld.shared.u32 	%r83, [%r205+28];
	add.s32 	%r206, %r278, 1;
	and.b32  	%r84, %r206, 7;
	add.s32 	%r207, %r278, 2;
	and.b32  	%r85, %r207, 7;
	add.s32 	%r208, %r278, 3;
	and.b32  	%r86, %r208, 7;
	xor.b32  	%r87, %r25, 4;
	add.s32 	%r209, %r278, 5;
	and.b32  	%r88, %r209, 7;
	add.s32 	%r210, %r278, 6;
	and.b32  	%r89, %r210, 7;
	add.s32 	%r211, %r278, -1;
	and.b32  	%r90, %r211, 7;
	shr.u32 	%r91, %r23, 5;
	shr.u32 	%r272, %r278, 5;
	mov.u32 	%r212, _ZZ9cuda_gemmIiLi128ELi1ELi1ELi256ELi8ELi8ELi1EEviiiPT_S1_S1_iiE11kron_fac_sh;
	add.s32 	%r93, %r212, %r188;
$L__BB53_21:
	mad.lo.s32 	%r213, %r272, 36, %r93;
	ld.shared.u32 	%r214, [%r213];
	shfl.sync.idx.b32	%r215|%p23, %r214, %r25, 6175, -1;
	mul.lo.s32 	%r216, %r215, %r76;
	shfl.sync.idx.b32	%r217|%p24, %r214, %r84, 6175, -1;
	mad.lo.s32 	%r218, %r217, %r77, %r216;
	shfl.sync.idx.b32	%r219|%p25, %r214, %r85, 6175, -1;
	mad.lo.s32 	%r220, %r219, %r78, %r218;
	shfl.sync.idx.b32	%r221|%p26, %r214, %r86, 6175, -1;
	mad.lo.s32 	%r222, %r221, %r79, %r220;
	shfl.sync.idx.b32	%r223|%p27, %r214, %r87, 6175, -1;
	mad.lo.s32 	%r224, %r223, %r80, %r222;
	shfl.sync.idx.b32	%r225|%p28, %r214, %r88, 6175, -1;
	mad.lo.s32 	%r226, %r225, %r81, %r224;
	shfl.sync.idx.b32	%r227|%p29, %r214, %r89, 6175, -1;
	mad.lo.s32 	%r228, %r227, %r82, %r226;
	shfl.sync.idx.b32	%r229|%p30, %r214, %r90, 6175, -1;
	mad.lo.s32 	%r230, %r229, %r83, %r228;
	shl.b32 	%r231, %r22, 2;
	shl.b32 	%r232, %r272, 7;
	or.b32  	%r233, %r232, %r231;
	mov.u32 	%r234, _ZZ9cuda_gemmIiLi128ELi1ELi1ELi256ELi8ELi8ELi1EEviiiPT_S1_S1_iiE3Csh;
	add.s32 	%r235, %r234, %r233;
	ld.shared.u32 	%r236, [%r235];
	add.s32 	%r237, %r236, %r230;
	st.shared.u32 	[%r235], %r237;
	add.s32 	%r272, %r272, %r91;
	setp.lt.u32 	%p31, %r272, 8;
	@%p31 bra 	$L__BB53_21;
	setp.eq.s16 	%p32, %rs2, 2;
	bar.sync 	0;
	@%p32 bra 	$L__BB53_25;
	shl.b32 	%r238, %r278, 2;
	add.s32 	%r274, %r234, %r238;
	shl.b32 	%r97, %r23, 2;
	add.s32 	%r240, %r278, %r26;
	mul.wide.u32 	%rd40, %r240, 4;
	add.s64 	%rd51, %rd3, %rd40;
	mul.wide.u32 	%rd13, %r23, 4;
	neg.s32 	%r273, %r27;
	mad.lo.s32 	%r278, %r23, %r27, %r278;
$L__BB53_24:
	.pragma "nounroll";
	ld.shared.u32 	%r241, [%r274];
	st.global.u32 	[%rd51], %r241;
	add.s32 	%r274, %r274, %r97;
	add.s64 	%rd51, %rd51, %rd13;
	add.s32 	%r273, %r273, 1;
	setp.ne.s32 	%p33, %r273, 0;
	@%p33 bra 	$L__BB53_24;
$L__BB53_25:
	setp.lt.u16 	%p34, %rs1, 2;
	@%p34 bra 	$L__BB53_28;
	shl.b32 	%r105, %r23, 2;
	shl.b32 	%r242, %r278, 2;
	add.s32 	%r277, %r234, %r242;
	shl.b32 	%r107, %r23, 4;
	shl.b32 	%r108, %r23, 3;
	mul.lo.s32 	%r109, %r23, 12;
	mul.wide.u32 	%rd41, %r23, 4;
	add.s64 	%rd16, %rd3, %rd41;
	add.s32 	%r276, %r278, %r26;
	mul.wide.u32 	%rd42, %r23, 8;
	add.s64 	%rd17, %rd3, %rd42;
	mul.wide.u32 	%rd43, %r23, 12;
	add.s64 	%rd18, %rd3, %rd43;
$L__BB53_27:
	mul.wide.s32 	%rd44, %r276, 4;
	add.s64 	%rd45, %rd16, %rd44;
	add.s64 	%rd46, %rd17, %rd44;
	add.s64 	%rd47, %rd18, %rd44;
	add.s64 	%rd48, %rd3, %rd44;
	ld.shared.u32 	%r244, [%r277];
	st.global.u32 	[%rd48], %r244;
	add.s32 	%r245, %r277, %r105;
	ld.shared.u32 	%r246, [%r245];
	st.global.u32 	[%rd45], %r246;
	add.s32 	%r247, %r277, %r108;
	ld.shared.u32 	%r248, [%r247];
	st.global.u32 	[%rd46], %r248;
	add.s32 	%r249, %r277, %r109;
	ld.shared.u32 	%r250, [%r249];
	st.global.u32 	[%rd47], %r250;
	add.s32 	%r278, %r278, %r105;
	add.s32 	%r277, %r277, %r107;
	add.s32 	%r276, %r276, %r105;
	setp.lt.u32 	%p35, %r278, 256;
	@%p35 bra 	$L__BB53_27;
$L__BB53_28:
	ret;

}
	// .globl	_Z9cuda_gemmIiLi128ELi1ELi1ELi256ELi16ELi16ELi0EEviiiPT_S1_S1_ii
.visible .entry _Z9cuda_gemmIiLi128ELi1ELi1ELi256ELi16ELi16ELi0EEviiiPT_S1_S1_ii(
	.param .u32 _Z9cuda_gemmIiLi128ELi1ELi1ELi256ELi16ELi16ELi0EEviiiPT_S1_S1_ii_param_0,
	.param .u32 _Z9cuda_gemmIiLi128ELi1ELi1ELi256ELi16ELi16ELi0EEviiiPT_S1_S1_ii_param_1,
	.param .u32 _Z9cuda_gemmIiLi128ELi1ELi1ELi256ELi16ELi16ELi0EEviiiPT_S1_S1_ii_param_2,
	.param .u64 .ptr .align 1 _Z9cuda_gemmIiLi128ELi1ELi1ELi256ELi16ELi16ELi0EEviiiPT_S1_S1_ii_param_3,
	.param .u64 .ptr .align 1 _Z9cuda_gemmIiLi128ELi1ELi1ELi256ELi16ELi16ELi0EEviiiPT_S1_S1_ii_param_4,
	.param .u64 .ptr .align 1 _Z9cuda_gemmIiLi128ELi1ELi1ELi256ELi16ELi16ELi0EEviiiPT_S1_S1_ii_param_5,
	.param .u32 _Z9cuda_gemmIiLi128ELi1ELi1ELi256ELi16ELi16ELi0EEviiiPT_S1_S1_ii_param_6,
	.param .u32 _Z9cuda_gemmIiLi128ELi1ELi1ELi256ELi16ELi16ELi0EEviiiPT_S1_S1_ii_param_7
)
.maxntid 128
{
	.reg .pred 	%p<116>;
	.reg .b16 	%rs<9>;
	.reg .b32 	%r<603>;
	.reg .b64 	%rd<29>;
	// demoted variable
	.shared .align 128 .b8 _ZZ9cuda_gemmIiLi128ELi1ELi1ELi256ELi16ELi16ELi0EEviiiPT_S1_S1_iiE11kron_fac_sh[1088];
	// demoted variable
	.shared .align 128 .b8 _ZZ9cuda_gemmIiLi128ELi1ELi1ELi256ELi16ELi16ELi0EEviiiPT_S1_S1_iiE3Ash[1024];
	// demoted variable
	.shared .align 128 .b8 _ZZ9cuda_gemmIiLi128ELi1ELi1ELi256ELi16ELi16ELi0EEviiiPT_S1_S1_iiE3Csh[1024];
	ld.param.u32 	%r255, [_Z9cuda_gemmIiLi128ELi1ELi1ELi256ELi16ELi16ELi0EEviiiPT_S1_S1_ii_param_1];
	ld.param.u32 	%r256, [_Z9cuda_gemmIiLi128ELi1ELi1ELi256ELi16ELi16ELi0EEviiiPT_S1_S1_ii_param_2];
	ld.param.u64 	%rd5, [_Z9cuda_gemmIiLi128ELi1ELi1ELi256ELi16ELi16ELi0EEviiiPT_S1_S1_ii_param_3];
	ld.param.u64 	%rd4, [_Z9cuda_gemmIiLi128ELi1ELi1ELi256ELi16ELi16ELi0EEviiiPT_S1_S1_ii_param_4];
	ld.param.u64 	%rd6, [_Z9cuda_gemmIiLi128ELi1ELi1ELi256ELi16ELi16ELi0EEviiiPT_S1_S1_ii_param_5];
	ld.param.u32 	%r257, [_Z9cuda_gemmIiLi128ELi1ELi1ELi256ELi16ELi16ELi0EEviiiPT_S1_S1_ii_param_6];
	ld.param.u32 	%r258, [_Z9cuda_gemmIiLi128ELi1ELi1ELi256ELi16ELi16ELi0EEviiiPT_S1_S1_ii_param_7];
	cvta.to.global.u64 	%rd1, %rd5;
	cvta.to.global.u64 	%rd2, %rd6;
	mov.u32 	%r597, %tid.x;
	mul.lo.s32 	%r2, %r258, %r257;
	setp.ge.u32 	%p1, %r597, %r2;
	@%p1 bra 	$L__BB54_3;
	mov.u32 	%r3, %ntid.x;
	cvta.to.global.u64 	%rd3, %rd4;
	mov.u32 	%r514, %r597;
$L__BB54_2:
	mul.wide.u32 	%rd7, %r514, 4;
	add.s64 	%rd8, %rd3, %rd7;
	ld.global.u32 	%r259, [%rd8];
	rem.u32 	%r260, %r514, %r257;
	mov.u32 	%r261, _ZZ9cuda_gemmIiLi128ELi1ELi1ELi256ELi16ELi16ELi0EEviiiPT_S1_S1_iiE11kron_fac_sh;
	mad.lo.s32 	%r262, %r260, 68, %r261;
	div.u32 	%r263, %r514, %r258;
	shl.b32 	%r264, %r263, 2;
	add.s32 	%r265, %r262, %r264;
	st.shared.u32 	[%r265], %r259;
	add.s32 	%r514, %r514, %r3;
	setp.lt.u32 	%p2, %r514, %r2;
	@%p2 bra 	$L__BB54_2;
$L__BB54_3:
	div.s32 	%r6, 256, %r258;
	min.s32 	%r7, %r6, 128;
	div.u32 	%r8, %r597, %r7;
	mov.u32 	%r9, %ntid.x;
	mov.u32 	%r10, %ctaid.y;
	mov.u32 	%r266, %nctaid.y;
	setp.ge.u32 	%p3, %r10, %r266;
	@%p3 bra 	$L__BB54_123;
	shl.b32 	%r267, %r258, 8;
	sub.s32 	%r11, 8223, %r267;
	mov.u32 	%r12, %ctaid.x;
	shl.b32 	%r13, %r12, 8;
	mul.lo.s32 	%r14, %r10, %r256;
	add.s32 	%r268, %r597, %r9;
	cvt.u16.u32 	%rs3, %r268;
	not.b16 	%rs4, %rs3;
	and.b16  	%rs5, %rs4, 255;
	cvt.u16.u32 	%rs6, %r9;
	and.b16  	%rs7, %rs6, 255;
	div.u16 	%rs1, %rs5, %rs7;
	and.b16  	%rs2, %rs1, 3;
	xor.b16  	%rs8, %rs2, 2;
	cvt.u32.u16 	%r15, %rs8;
	setp.eq.s16 	%p4, %rs2, 2;
	mov.u32 	%r524, %r597;
	@%p4 bra 	$L__BB54_7;
	shl.b32 	%r269, %r597, 2;
	mov.u32 	%r270, _ZZ9cuda_gemmIiLi128ELi1ELi1ELi256ELi16ELi16ELi0EEviiiPT_S1_S1_iiE3Ash;
	add.s32 	%r517, %r270, %r269;
	shl.b32 	%r17, %r9, 2;
	add.s32 	%r271, %r597, %r14;
	add.s32 	%r516, %r271, %r13;
	neg.s32 	%r515, %r15;
	mad.lo.s32 	%r524, %r9, %r15, %r597;
$L__BB54_6:
	.pragma "nounroll";
	mul.wide.u32 	%rd9, %r516, 4;
	add.s64 	%rd10, %rd1, %rd9;
	ld.global.u32 	%r272, [%rd10];
	st.shared.u32 	[%r517], %r272;
	add.s32 	%r517, %r517, %r17;
	add.s32 	%r516, %r516, %r9;
	add.s32 	%r515, %r515, 1;
	setp.ne.s32 	%p5, %r515, 0;
	@%p5 bra 	$L__BB54_6;
$L__BB54_7:
	setp.lt.u16 	%p6, %rs1, 2;
	@%p6 bra 	$L__BB54_10;
	shl.b32 	%r28, %r9, 2;
	shl.b32 	%r273, %r524, 2;
	mov.u32 	%r274, _ZZ9cuda_gemmIiLi128ELi1ELi1ELi256ELi16ELi16ELi0EEviiiPT_S1_S1_iiE3Ash;
	add.s32 	%r523, %r274, %r273;
	shl.b32 	%r30, %r9, 4;
	shl.b32 	%r31, %r9, 3;
	mul.lo.s32 	%r32, %r9, 12;
	add.s32 	%r275, %r524, %r14;
	add.s32 	%r519, %r275, %r13;
	add.s32 	%r522, %r519, %r9;
	shl.b32 	%r276, %r9, 1;
	add.s32 	%r521, %r519, %r276;
	mad.lo.s32 	%r520, %r9, 3, %r519;
$L__BB54_9:
	mul.wide.u32 	%rd11, %r519, 4;
	add.s64 	%rd12, %rd1, %rd11;
	ld.global.u32 	%r277, [%rd12];
	st.shared.u32 	[%r523], %r277;
	mul.wide.u32 	%rd13, %r522, 4;
	add.s64 	%rd14, %rd1, %rd13;
	ld.global.u32 	%r278, [%rd14];
	add.s32 	%r279, %r523, %r28;
	st.shared.u32 	[%r279], %r278;
	mul.wide.u32 	%rd15, %r521, 4;
	add.s64 	%rd16, %rd1, %rd15;
	ld.global.u32 	%r280, [%rd16];
	add.s32 	%r281, %r523, %r31;
	st.shared.u32 	[%r281], %r280;
	mul.wide.u32 	%rd17, %r520, 4;
	add.s64 	%rd18, %rd1, %rd17;
	ld.global.u32 	%r282, [%rd18];
	add.s32 	%r283, %r523, %r32;
	st.shared.u32 	[%r283], %r282;
	add.s32 	%r524, %r524, %r28;
	add.s32 	%r523, %r523, %r30;
	add.s32 	%r522, %r522, %r28;
	add.s32 	%r521, %r521, %r28;
	add.s32 	%r520, %r520, %r28;
	add.s32 	%r519, %r519, %r28;
	setp.lt.u32 	%p7, %r524, 256;
	@%p7 bra 	$L__BB54_9;
$L__BB54_10:
	setp.eq.s16 	%p8, %rs2, 2;
	bar.sync 	0;
	mov.u32 	%r529, %r597;
	@%p8 bra 	$L__BB54_13;
	shl.b32 	%r284, %r597, 2;
	mov.u32 	%r285, _ZZ9cuda_gemmIiLi128ELi1ELi1ELi256ELi16ELi16ELi0EEviiiPT_S1_S1_iiE3Csh;
	add.s32 	%r526, %r285, %r284;
	shl.b32 	%r50, %r9, 2;
	neg.s32 	%r525, %r15;
	mad.lo.s32 	%r529, %r9, %r15, %r597;
$L__BB54_12:
	.pragma "nounroll";
	mov.b32 	%r286, 0;
	st.shared.u32 	[%r526], %r286;
	add.s32 	%r526, %r526, %r50;
	add.s32 	%r525, %r525, 1;
	setp.ne.s32 	%p9, %r525, 0;
	@%p9 bra 	$L__BB54_12;
$L__BB54_13:
	setp.lt.u16 	%p10, %rs1, 2;
	@%p10 bra 	$L__BB54_16;
	shl.b32 	%r58, %r9, 2;
	shl.b32 	%r287, %r529, 2;
	mov.u32 	%r288, _ZZ9cuda_gemmIiLi128ELi1ELi1ELi256ELi16ELi16ELi0EEviiiPT_S1_S1_iiE3Csh;
	add.s32 	%r528, %r288, %r287;
	shl.b32 	%r60, %r9, 4;
	shl.b32 	%r61, %r9, 3;
	mul.lo.s32 	%r62, %r9, 12;
$L__BB54_15:
	mov.b32 	%r289, 0;
	st.shared.u32 	[%r528], %r289;
	add.s32 	%r290, %r528, %r58;
	st.shared.u32 	[%r290], %r289;
	add.s32 	%r291, %r528, %r61;
	st.shared.u32 	[%r291], %r289;
	add.s32 	%r292, %r528, %r62;
	st.shared.u32 	[%r292], %r289;
	add.s32 	%r529, %r529, %r58;
	add.s32 	%r528, %r528, %r60;
	setp.lt.u32 	%p11, %r529, 256;
	@%p11 bra 	$L__BB54_15;
$L__BB54_16:
	setp.lt.s32 	%p12, %r6, 1;
	@%p12 bra 	$L__BB54_117;
	min.s32 	%r295, %r258, 32;
	and.b32  	%r296, %r597, 31;
	rem.s32 	%r63, %r296, %r295;
	add.s32 	%r297, %r63, 1;
	setp.lt.s32 	%p13, %r297, %r295;
	selp.b32 	%r64, 0, %r295, %p13;
	add.s32 	%r298, %r63, 2;
	setp.lt.s32 	%p14, %r298, %r295;
	selp.b32 	%r65, 0, %r295, %p14;
	add.s32 	%r299, %r63, 3;
	setp.lt.s32 	%p15, %r299, %r295;
	selp.b32 	%r66, 0, %r295, %p15;
	add.s32 	%r300, %r63, 4;
	setp.lt.s32 	%p16, %r300, %r295;
	selp.b32 	%r67, 0, %r295, %p16;
	add.s32 	%r301, %r63, 5;
	setp.lt.s32 	%p17, %r301, %r295;
	selp.b32 	%r68, 0, %r295, %p17;
	add.s32 	%r302, %r63, 6;
	setp.lt.s32 	%p18, %r302, %r295;
	selp.b32 	%r69, 0, %r295, %p18;
	add.s32 	%r303, %r63, 7;
	setp.lt.s32 	%p19, %r303, %r295;
	selp.b32 	%r70, 0, %r295, %p19;
	add.s32 	%r304, %r63, 8;
	setp.lt.s32 	%p20, %r304, %r295;
	selp.b32 	%r71, 0, %r295, %p20;
	add.s32 	%r305, %r63, 9;
	setp.lt.s32 	%p21, %r305, %r295;
	selp.b32 	%r72, 0, %r295, %p21;
	add.s32 	%r306, %r63, 10;
	setp.lt.s32 	%p22, %r306, %r295;
	selp.b32 	%r73, 0, %r295, %p22;
	add.s32 	%r307, %r63, 11;
	setp.lt.s32 	%p23, %r307, %r295;
	selp.b32 	%r74, 0, %r295, %p23;
	add.s32 	%r308, %r63, 12;
	setp.lt.s32 	%p24, %r308, %r295;
	selp.b32 	%r75, 0, %r295, %p24;
	add.s32 	%r309, %r63, 13;
	setp.lt.s32 	%p25, %r309, %r295;
	selp.b32 	%r76, 0, %r295, %p25;
	add.s32 	%r310, %r63, 14;
	setp.lt.s32 	%p26, %r310, %r295;
	selp.b32 	%r77, 0, %r295, %p26;
	add.s32 	%r311, %r63, 15;
	setp.lt.s32 	%p27, %r311, %r295;
	selp.b32 	%r78, 0, %r295, %p27;
	sub.s32 	%r79, %r63, %r65;
	sub.s32 	%r80, %r63, %r66;
	sub.s32 	%r81, %r63, %r67;
	sub.s32 	%r82, %r63, %r68;
	sub.s32 	%r83, %r63, %r69;
	sub.s32 	%r84, %r63, %r73;
	setp.lt.s32 	%p28, %r63, %r258;
	selp.b32 	%r312, 0, %r258, %p28;
	sub.s32 	%r85, %r63, %r312;
	setp.lt.s32 	%p29, %r297, %r258;
	selp.b32 	%r313, 0, %r258, %p29;
	sub.s32 	%r86, %r297, %r313;
	setp.lt.s32 	%p30, %r298, %r258;
	selp.b32 	%r314, 0, %r258, %p30;
	sub.s32 	%r87, %r298, %r314;
	setp.lt.s32 	%p31, %r299, %r258;
	selp.b32 	%r315, 0, %r258, %p31;
	sub.s32 	%r88, %r299, %r315;
	setp.lt.s32 	%p32, %r300, %r258;
	selp.b32 	%r316, 0, %r258, %p32;
	sub.s32 	%r89, %r300, %r316;
	setp.lt.s32 	%p33, %r301, %r258;
	selp.b32 	%r317, 0, %r258, %p33;
	sub.s32 	%r90, %r301, %r317;
	setp.lt.s32 	%p34, %r302, %r258;
	selp.b32 	%r318, 0, %r258, %p34;
	sub.s32 	%r91, %r302, %r318;
	setp.lt.s32 	%p35, %r303, %r258;
	selp.b32 	%r319, 0, %r258, %p35;
	sub.s32 	%r92, %r303, %r319;
	setp.lt.s32 	%p36, %r304, %r258;
	selp.b32 	%r320, 0, %r258, %p36;
	sub.s32 	%r93, %r304, %r320;
	setp.lt.s32 	%p37, %r305, %r258;
	selp.b32 	%r321, 0, %r258, %p37;
	sub.s32 	%r94, %r305, %r321;
	setp.lt.s32 	%p38, %r306, %r258;
	selp.b32 	%r322, 0, %r258, %p38;
	sub.s32 	%r95, %r306, %r322;
	setp.lt.s32 	%p39, %r307, %r258;
	selp.b32 	%r323, 0, %r258, %p39;
	sub.s32 	%r96, %r307, %r323;
	setp.lt.s32 	%p40, %r308, %r258;
	selp.b32 	%r324, 0, %r258, %p40;
	sub.s32 	%r97, %r308, %r324;
	setp.lt.s32 	%p41, %r309, %r258;
	selp.b32 	%r325, 0, %r258, %p41;
	sub.s32 	%r98, %r309, %r325;
	setp.lt.s32 	%p42, %r310, %r258;
	selp.b32 	%r326, 0, %r258, %p42;
	sub.s32 	%r99, %r310, %r326;
	setp.lt.s32 	%p43, %r311, %r258;
	selp.b32 	%r327, 0, %r258, %p43;
	sub.s32 	%r100, %r311, %r327;
	div.u32 	%r101, %r9, %r7;
	rem.u32 	%r102, %r597, %r7;
	mov.b32 	%r546, 0;
	shl.b32 	%r399, %r79, 2;
	shl.b32 	%r402, %r80, 2;
	shl.b32 	%r405, %r81, 2;
	shl.b32 	%r408, %r82, 2;
	shl.b32 	%r411, %r83, 2;
	shl.b32 	%r426, %r84, 2;
$L__BB54_18:
	setp.lt.s32 	%p44, %r258, 1;
	add.s32 	%r124, %r546, %r102;
	mad.lo.s32 	%r125, %r124, %r258, %r63;
	@%p44 bra 	$L__BB54_20;
	shl.b32 	%r328, %r125, 2;
	mov.u32 	%r329, _ZZ9cuda_gemmIiLi128ELi1ELi1ELi256ELi16ELi16ELi0EEviiiPT_S1_S1_iiE3Ash;
	add.s32 	%r330, %r329, %r328;
	ld.shared.u32 	%r547, [%r330];
$L__BB54_20:
	setp.lt.s32 	%p45, %r258, 2;
	@%p45 bra 	$L__BB54_22;
	sub.s32 	%r331, %r125, %r64;
	shl.b32 	%r332, %r331, 2;
	mov.u32 	%r333, _ZZ9cuda_gemmIiLi128ELi1ELi1ELi256ELi16ELi16ELi0EEviiiPT_S1_S1_iiE3Ash;
	add.s32 	%r334, %r333, %r332;
	ld.shared.u32 	%r548, [%r334+4];
$L__BB54_22:
	setp.lt.s32 	%p46, %r258, 3;
	@%p46 bra 	$L__BB54_24;
	sub.s32 	%r335, %r125, %r65;
	shl.b32 	%r336, %r335, 2;
	mov.u32 	%r337, _ZZ9cuda_gemmIiLi128ELi1ELi1ELi256ELi16ELi16ELi0EEviiiPT_S1_S1_iiE3Ash;
	add.s32 	%r338, %r337, %r336;
	ld.shared.u32 	%r549, [%r338+8];
$L__BB54_24:
	setp.lt.s32 	%p47, %r258, 4;
	@%p47 bra 	$L__BB54_26;
	sub.s32 	%r339, %r125, %r66;
	shl.b32 	%r340, %r339, 2;
	mov.u32 	%r341, _ZZ9cuda_gemmIiLi128ELi1ELi1ELi256ELi16ELi16ELi0EEviiiPT_S1_S1_iiE3Ash;
	add.s32 	%r342, %r341, %r340;
	ld.shared.u32 	%r550, [%r342+12];
$L__BB54_26:
	setp.lt.s32 	%p48, %r258, 5;
	@%p48 bra 	$L__BB54_28;
	sub.s32 	%r343, %r125, %r67;
	shl.b32 	%r344, %r343, 2;
	mov.u32 	%r345, _ZZ9cuda_gemmIiLi128ELi1ELi1ELi256ELi16ELi16ELi0EEviiiPT_S1_S1_iiE3Ash;
	add.s32 	%r346, %r345, %r344;
	ld.shared.u32 	%r551, [%r346+16];
$L__BB54_28:
	setp.lt.s32 	%p49, %r258, 6;
	@%p49 bra 	$L__BB54_30;
	sub.s32 	%r347, %r125, %r68;
	shl.b32 	%r348, %r347, 2;
	mov.u32 	%r349, _ZZ9cuda_gemmIiLi128ELi1ELi1ELi256ELi16ELi16ELi0EEviiiPT_S1_S1_iiE3Ash;
	add.s32 	%r350, %r349, %r348;
	ld.shared.u32 	%r552, [%r350+20];
$L__BB54_30:
	setp.lt.s32 	%p50, %r258, 7;
	@%p50 bra 	$L__BB54_32;
	sub.s32 	%r351, %r125, %r69;
	shl.b32 	%r352, %r351, 2;
	mov.u32 	%r353, _ZZ9cuda_gemmIiLi128ELi1ELi1ELi256ELi16ELi16ELi0EEviiiPT_S1_S1_iiE3Ash;
	add.s32 	%r354, %r353, %r352;
	ld.shared.u32 	%r553, [%r354+24];
$L__BB54_32:
	setp.lt.s32 	%p51, %r258, 8;
	@%p51 bra 	$L__BB54_34;
	sub.s32 	%r355, %r125, %r70;
	shl.b32 	%r356, %r355, 2;
	mov.u32 	%r357, _ZZ9cuda_gemmIiLi128ELi1ELi1ELi256ELi16ELi16ELi0EEviiiPT_S1_S1_iiE3Ash;
	add.s32 	%r358, %r357, %r356;
	ld.shared.u32 	%r554, [%r358+28];
$L__BB54_34:
	setp.lt.s32 	%p52, %r258, 9;
	@%p52 bra 	$L__BB54_36;
	sub.s32 	%r359, %r125, %r71;
	shl.b32 	%r360, %r359, 2;
	mov.u32 	%r361, _ZZ9cuda_gemmIiLi128ELi1ELi1ELi256ELi16ELi16ELi0EEviiiPT_S1_S1_iiE3Ash;
	add.s32 	%r362, %r361, %r360;
	ld.shared.u32 	%r555, [%r362+32];
$L__BB54_36:
	setp.lt.s32 	%p53, %r258, 10;
	@%p53 bra 	$L__BB54_38;
	sub.s32 	%r363, %r125, %r72;
	shl.b32 	%r364, %r363, 2;
	mov.u32 	%r365, _ZZ9cuda_gemmIiLi128ELi1ELi1ELi256ELi16ELi16ELi0EEviiiPT_S1_S1_iiE3Ash;
	add.s32 	%r366, %r365, %r364;
	ld.shared.u32 	%r556, [%r366+36];
$L__BB54_38:
	setp.lt.s32 	%p54, %r258, 11;
	@%p54 bra 	$L__BB54_40;
	sub.s32 	%r367, %r125, %r73;
	shl.b32 	%r368, %r367, 2;
	mov.u32 	%r369, _ZZ9cuda_gemmIiLi128ELi1ELi1ELi256ELi16ELi16ELi0EEviiiPT_S1_S1_iiE3Ash;
	add.s32 	%r370, %r369, %r368;
	ld.shared.u32 	%r557, [%r370+40];
$L__BB54_40:
	setp.lt.s32 	%p55, %r258, 12;
	@%p55 bra 	$L__BB54_42;
	sub.s32 	%r371, %r125, %r74;
	shl.b32 	%r372, %r371, 2;
	mov.u32 	%r373, _ZZ9cuda_gemmIiLi128ELi1ELi1ELi256ELi16ELi16ELi0EEviiiPT_S1_S1_iiE3Ash;
	add.s32 	%r374, %r373, %r372;
	ld.shared.u32 	%r558, [%r374+44];
$L__BB54_42:
	setp.lt.s32 	%p56, %r258, 13;
	@%p56 bra 	$L__BB54_44;
	sub.s32 	%r375, %r125, %r75;
	shl.b32 	%r376, %r375, 2;
	mov.u32 	%r377, _ZZ9cuda_gemmIiLi128ELi1ELi1ELi256ELi16ELi16ELi0EEviiiPT_S1_S1_iiE3Ash;
	add.s32 	%r378, %r377, %r376;
	ld.shared.u32 	%r559, [%r378+48];
$L__BB54_44:
	setp.lt.s32 	%p57, %r258, 14;
	@%p57 bra 	$L__BB54_46;
	sub.s32 	%r379, %r125, %r76;
	shl.b32 	%r380, %r379, 2;
	mov.u32 	%r381, _ZZ9cuda_gemmIiLi128ELi1ELi1ELi256ELi16ELi16ELi0EEviiiPT_S1_S1_iiE3Ash;
	add.s32 	%r382, %r381, %r380;
	ld.shared.u32 	%r560, [%r382+52];
$L__BB54_46:
	setp.lt.s32 	%p58, %r258, 15;
	@%p58 bra 	$L__BB54_48;
	sub.s32 	%r383, %r125, %r77;
	shl.b32 	%r384, %r383, 2;
	mov.u32 	%r385, _ZZ9cuda_gemmIiLi128ELi1ELi1ELi256ELi16ELi16ELi0EEviiiPT_S1_S1_iiE3Ash;
	add.s32 	%r386, %r385, %r384;
	ld.shared.u32 	%r561, [%r386+56];
$L__BB54_48:
	setp.lt.s32 	%p59, %r258, 16;
	@%p59 bra 	$L__BB54_50;
	sub.s32 	%r387, %r125, %r78;
	shl.b32 	%r388, %r387, 2;
	mov.u32 	%r389, _ZZ9cuda_gemmIiLi128ELi1ELi1ELi256ELi16ELi16ELi0EEviiiPT_S1_S1_iiE3Ash;
	add.s32 	%r390, %r389, %r388;
	ld.shared.u32 	%r562, [%r390+60];
$L__BB54_50:
	setp.ge.s32 	%p60, %r8, %r257;
	@%p60 bra 	$L__BB54_116;
	mov.u32 	%r563, %r8;
$L__BB54_52:
	setp.gt.u32 	%p61, %r258, 32;
	mov.u32 	%r391, _ZZ9cuda_gemmIiLi128ELi1ELi1ELi256ELi16ELi16ELi0EEviiiPT_S1_S1_iiE11kron_fac_sh;
	mad.lo.s32 	%r159, %r563, 68, %r391;
	shl.b32 	%r392, %r63, 2;
	add.s32 	%r393, %r159, %r392;
	ld.shared.u32 	%r160, [%r393];
	@%p61 bra 	$L__BB54_85;
	setp.eq.s32 	%p78, %r258, 0;
	mov.b32 	%r565, 0;
	@%p78 bra 	$L__BB54_55;
	shfl.sync.idx.b32	%r450|%p79, %r160, %r85, %r11, -1;
	mul.lo.s32 	%r565, %r450, %r547;
$L__BB54_55:
	setp.lt.s32 	%p80, %r258, 2;
	@%p80 bra 	$L__BB54_57;
	shfl.sync.idx.b32	%r451|%p81, %r160, %r86, %r11, -1;
	mad.lo.s32 	%r565, %r451, %r548, %r565;
$L__BB54_57:
	setp.lt.s32 	%p82, %r258, 3;
	@%p82 bra 	$L__BB54_59;
	shfl.sync.idx.b32	%r452|%p83, %r160, %r87, %r11, -1;
	mad.lo.s32 	%r565, %r452, %r549, %r565;
$L__BB54_59:
	setp.lt.s32 	%p84, %r258, 4;
	@%p84 bra 	$L__BB54_61;
	shfl.sync.idx.b32	%r453|%p85, %r160, %r88, %r11, -1;
	mad.lo.s32 	%r565, %r453, %r550, %r565;
$L__BB54_61:
	setp.lt.s32 	%p86, %r258, 5;
	@%p86 bra 	$L__BB54_63;
	shfl.sync.idx.b32	%r454|%p87, %r160, %r89, %r11, -1;
	mad.lo.s32 	%r565, %r454, %r551, %r565;
$L__BB54_63:
	setp.lt.s32 	%p88, %r258, 6;
	@%p88 bra 	$L__BB54_65;
	shfl.sync.idx.b32	%r455|%p89, %r160, %r90, %r11, -1;
	mad.lo.s32 	%r565, %r455, %r552, %r565;
$L__BB54_65:
	setp.lt.s32 	%p90, %r258, 7;
	@%p90 bra 	$L__BB54_67;
	shfl.sync.idx.b32	%r456|%p91, %r160, %r91, %r11, -1;
	mad.lo.s32 	%r565, %r456, %r553, %r565;
$L__BB54_67:
	setp.lt.s32 	%p92, %r258, 8;
	@%p92 bra 	$L__BB54_69;
	shfl.sync.idx.b32	%r457|%p93, %r160, %r92, %r11, -1;
	mad.lo.s32 	%r565, %r457, %r554, %r565;
$L__BB54_69:
	setp.lt.s32 	%p94, %r258, 9;
	@%p94 bra 	$L__BB54_71;
	shfl.sync.idx.b32	%r458|%p95, %r160, %r93, %r11, -1;
	mad.lo.s32 	%r565, %r458, %r555, %r565;
$L__BB54_71:
	setp.lt.s32 	%p96, %r258, 10;
	@%p96 bra 	$L__BB54_73;
	shfl.sync.idx.b32	%r459|%p97, %r160, %r94, %r11, -1;
	mad.lo.s32 	%r565, %r459, %r556, %r565;
$L__BB54_73:
	setp.lt.s32 	%p98, %r258, 11;
	@%p98 bra 	$L__BB54_75;
	shfl.sync.idx.b32	%r460|%p99, %r160, %r95, %r11, -1;
	mad.lo.s32 	%r565, %r460, %r557, %r565;
$L__BB54_75:
	setp.lt.s32 	%p100, %r258, 12;
	@%p100 bra 	$L__BB54_77;
	shfl.sync.idx.b32	%r461|%p101, %r160, %r96, %r11, -1;
	mad.lo.s32 	%r565, %r461, %r558, %r565;
$L__BB54_77:
	setp.lt.s32 	%p102, %r258, 13;
	@%p102 bra 	$L__BB54_79;
	shfl.sync.idx.b32	%r462|%p103, %r160, %r97, %r11, -1;
	mad.lo.s32 	%r565, %r462, %r559, %r565;
$L__BB54_79:
	setp.lt.s32 	%p104, %r258, 14;
	@%p104 bra 	$L__BB54_81;
	shfl.sync.idx.b32	%r463|%p105, %r160, %r98, %r11, -1;
	mad.lo.s32 	%r565, %r463, %r560, %r565;
$L__BB54_81:
	setp.lt.s32 	%p106, %r258, 15;
	@%p106 bra 	$L__BB54_83;
	shfl.sync.idx.b32	%r464|%p107, %r160, %r99, %r11, -1;
	mad.lo.s32 	%r565, %r464, %r561, %r565;
$L__BB54_83:
	setp.lt.s32 	%p108, %r258, 16;
	@%p108 bra 	$L__BB54_115;
	shfl.sync.idx.b32	%r465|%p109, %r160, %r100, %r11, -1;
	mad.lo.s32 	%r565, %r465, %r562, %r565;
	bra.uni 	$L__BB54_115;
$L__BB54_85:
	setp.gt.s32 	%p63, %r258, 0;
	mul.lo.s32 	%r394, %r160, %r547;
	selp.b32 	%r565, %r394, 0, %p63;
	@%p45 bra 	$L__BB54_87;
	sub.s32 	%r395, %r63, %r64;
	shl.b32 	%r396, %r395, 2;
	add.s32 	%r397, %r159, %r396;
	ld.shared.u32 	%r398, [%r397+4];
	mad.lo.s32 	%r565, %r398, %r548, %r565;
$L__BB54_87:
	@%p46 bra 	$L__BB54_89;
	add.s32 	%r400, %r159, %r399;
	ld.shared.u32 	%r401, [%r400+8];
	mad.lo.s32 	%r565, %r401, %r549, %r565;
$L__BB54_89:
	@%p47 bra 	$L__BB54_91;
	add.s32 	%r403, %r159, %r402;
	ld.shared.u32 	%r404, [%r403+12];
	mad.lo.s32 	%r565, %r404, %r550, %r565;
$L__BB54_91:
	@%p48 bra 	$L__BB54_93;
	add.s32 	%r406, %r159, %r405;
	ld.shared.u32 	%r407, [%r406+16];
	mad.lo.s32 	%r565, %r407, %r551, %r565;
$L__BB54_93:
	@%p49 bra 	$L__BB54_95;
	add.s32 	%r409, %r159, %r408;
	ld.shared.u32 	%r410, [%r409+20];
	mad.lo.s32 	%r565, %r410, %r552, %r565;
$L__BB54_95:
	setp.lt.s32 	%p68, %r258, 7;
	@%p68 bra 	$L__BB54_97;
	add.s32 	%r412, %r159, %r411;
	ld.shared.u32 	%r413, [%r412+24];
	mad.lo.s32 	%r565, %r413, %r553, %r565;
$L__BB54_97:
	setp.lt.s32 	%p69, %r258, 8;
	@%p69 bra 	$L__BB54_99;
	sub.s32 	%r414, %r63, %r70;
	shl.b32 	%r415, %r414, 2;
	add.s32 	%r416, %r159, %r415;
	ld.shared.u32 	%r417, [%r416+28];
	mad.lo.s32 	%r565, %r417, %r554, %r565;
$L__BB54_99:
	setp.lt.s32 	%p70, %r258, 9;
	@%p70 bra 	$L__BB54_101;
	sub.s32 	%r418, %r63, %r71;
	shl.b32 	%r419, %r418, 2;
	add.s32 	%r420, %r159, %r419;
	ld.shared.u32 	%r421, [%r420+32];
	mad.lo.s32 	%r565, %r421, %r555, %r565;
$L__BB54_101:
	setp.lt.s32 	%p71, %r258, 10;
	@%p71 bra 	$L__BB54_103;
	sub.s32 	%r422, %r63, %r72;
	shl.b32 	%r423, %r422, 2;
	add.s32 	%r424, %r159, %r423;
	ld.shared.u32 	%r425, [%r424+36];
	mad.lo.s32 	%r565, %r425, %r556, %r565;
$L__BB54_103:
	setp.lt.s32 	%p72, %r258, 11;
	@%p72 bra 	$L__BB54_105;
	add.s32 	%r427, %r159, %r426;
	ld.shared.u32 	%r428, [%r427+40];
	mad.lo.s32 	%r565, %r428, %r557, %r565;
$L__BB54_105:
	setp.lt.s32 	%p73, %r258, 12;
	@%p73 bra 	$L__BB54_107;
	sub.s32 	%r429, %r63, %r74;
	shl.b32 	%r430, %r429, 2;
	add.s32 	%r431, %r159, %r430;
	ld.shared.u32 	%r432, [%r431+44];
	mad.lo.s32 	%r565, %r432, %r558, %r565;
$L__BB54_107:
	setp.lt.s32 	%p74, %r258, 13;
	@%p74 bra 	$L__BB54_109;
	sub.s32 	%r433, %r63, %r75;
	shl.b32 	%r434, %r433, 2;
	add.s32 	%r435, %r159, %r434;
	ld.shared.u32 	%r436, [%r435+48];
	mad.lo.s32 	%r565, %r436, %r559, %r565;
$L__BB54_109:
	setp.lt.s32 	%p75, %r258, 14;
	@%p75 bra 	$L__BB54_111;
	sub.s32 	%r437, %r63, %r76;
	shl.b32 	%r438, %r437, 2;
	add.s32 	%r439, %r159, %r438;
	ld.shared.u32 	%r440, [%r439+52];
	mad.lo.s32 	%r565, %r440, %r560, %r565;
$L__BB54_111:
	setp.lt.s32 	%p76, %r258, 15;
	@%p76 bra 	$L__BB54_113;
	sub.s32 	%r441, %r63, %r77;
	shl.b32 	%r442, %r441, 2;
	add.s32 	%r443, %r159, %r442;
	ld.shared.u32 	%r444, [%r443+56];
	mad.lo.s32 	%r565, %r444, %r561, %r565;
$L__BB54_113:
	setp.lt.s32 	%p77, %r258, 16;
	@%p77 bra 	$L__BB54_115;
	sub.s32 	%r445, %r63, %r78;
	shl.b32 	%r446, %r445, 2;
	add.s32 	%r447, %r159, %r446;
	ld.shared.u32 	%r448, [%r447+60];
	mad.lo.s32 	%r565, %r448, %r562, %r565;
$L__BB54_115:
	mad.lo.s32 	%r466, %r563, %r6, %r124;
	shl.b32 	%r467, %r466, 2;
	mov.u32 	%r468, _ZZ9cuda_gemmIiLi128ELi1ELi1ELi256ELi16ELi16ELi0EEviiiPT_S1_S1_iiE3Csh;
	add.s32 	%r469, %r468, %r467;
	ld.shared.u32 	%r470, [%r469];
	add.s32 	%r471, %r470, %r565;
	st.shared.u32 	[%r469], %r471;
	add.s32 	%r563, %r563, %r101;
	setp.lt.s32 	%p110, %r563, %r257;
	@%p110 bra 	$L__BB54_52;
$L__BB54_116:
	add.s32 	%r546, %r546, %r7;
	setp.lt.s32 	%p111, %r546, %r6;
	@%p111 bra 	$L__BB54_18;
$L__BB54_117:
	setp.eq.s16 	%p112, %rs2, 2;
	bar.sync 	0;
	mul.lo.s32 	%r472, %r6, %r12;
	mad.lo.s32 	%r225, %r10, %r255, %r472;
	div.s32 	%r226, %r256, %r258;
	@%p112 bra 	$L__BB54_120;
	shl.b32 	%r473, %r597, 2;
	mov.u32 	%r474, _ZZ9cuda_gemmIiLi128ELi1ELi1ELi256ELi16ELi16ELi0EEviiiPT_S1_S1_iiE3Csh;
	add.s32 	%r595, %r474, %r473;
	shl.b32 	%r228, %r9, 2;
	neg.s32 	%r594, %r15;
$L__BB54_119:
	.pragma "nounroll";
	div.s32 	%r475, %r597, %r6;
	mad.lo.s32 	%r476, %r226, %r475, %r225;
	mul.lo.s32 	%r477, %r475, %r6;
	sub.s32 	%r478, %r597, %r477;
	add.s32 	%r479, %r476, %r478;
	ld.shared.u32 	%r480, [%r595];
	mul.wide.s32 	%rd19, %r479, 4;
	add.s64 	%rd20, %rd2, %rd19;
	st.global.u32 	[%rd20], %r480;
	add.s32 	%r597, %r597, %r9;
	add.s32 	%r595, %r595, %r228;
	add.s32 	%r594, %r594, 1;
	setp.ne.s32 	%p113, %r594, 0;
	@%p113 bra 	$L__BB54_119;
$L__BB54_120:
	setp.lt.u16 	%p114, %rs1, 2;
	@%p114 bra 	$L__BB54_123;
	shl.b32 	%r481, %r9, 1;
	add.s32 	%r601, %r597, %r481;
	shl.b32 	%r238, %r9, 2;
	mad.lo.s32 	%r600, %r9, 3, %r597;
	add.s32 	%r599, %r9, %r597;
	shl.b32 	%r482, %r597, 2;
	mov.u32 	%r483, _ZZ9cuda_gemmIiLi128ELi1ELi1ELi256ELi16ELi16ELi0EEviiiPT_S1_S1_iiE3Csh;
	add.s32 	%r598, %r483, %r482;
	shl.b32 	%r242, %r9, 4;
	shl.b32 	%r243, %r9, 3;
	mul.lo.s32 	%r244, %r9, 12;
$L__BB54_122:
	div.s32 	%r484, %r597, %r6;
	mad.lo.s32 	%r485, %r226, %r484, %r225;
	mul.lo.s32 	%r486, %r484, %r6;
	sub.s32 	%r487, %r597, %r486;
	add.s32 	%r488, %r485, %r487;
	ld.shared.u32 	%r489, [%r598];
	mul.wide.s32 	%rd21, %r488, 4;
	add.s64 	%rd22, %rd2, %rd21;
	st.global.u32 	[%rd22], %r489;
	add.s32 	%r490, %r597, %r9;
	div.s32 	%r491, %r599, %r6;
	mad.lo.s32 	%r492, %r226, %r491, %r225;
	mul.lo.s32 	%r493, %r491, %r6;
	sub.s32 	%r494, %r599, %r493;
	add.s32 	%r495, %r492, %r494;
	add.s32 	%r496, %r598, %r238;
	ld.shared.u32 	%r497, [%r496];
	mul.wide.s32 	%rd23, %r495, 4;
	add.s64 	%rd24, %rd2, %rd23;
	st.global.u32 	[%rd24], %r497;
	add.s32 	%r498, %r490, %r9;
	div.s32 	%r499, %r601, %r6;
	mad.lo.s32 	%r500, %r226, %r499, %r225;
	mul.lo.s32 	%r501, %r499, %r6;
	sub.s32 	%r502, %r601, %r501;
	add.s32 	%r503, %r500, %r502;
	add.s32 	%r504, %r598, %r243;
	ld.shared.u32 	%r505, [%r504];
	mul.wide.s32 	%rd25, %r503, 4;
	add.s64 	%rd26, %rd2, %rd25;
	st.global.u32 	[%rd26], %r505;
	add.s32 	%r506, %r498, %r9;
	div.s32 	%r507, %r600, %r6;
	mad.lo.s32 	%r508, %r226, %r507, %r225;
	mul.lo.s32 	%r509, %r507, %r6;
	sub.s32 	%r510, %r600, %r509;
	add.s32 	%r511, %r508, %r510;
	add.s32 	%r512, %r598, %r244;
	ld.shared.u32 	%r513, [%r512];
	mul.wide.s32 	%rd27, %r511, 4;
	add.s64 	%rd28, %rd2, %rd27;
	st.global.u32 	[%rd28], %r513;
	add.s32 	%r597, %r506, %r9;
	add.s32 	%r601, %r601, %r238;
	add.s32 	%r600, %r600, %r238;
	add.s32 	%r599, %r599, %r238;
	add.s32 	%r598, %r598, %r242;
	setp.lt.u32 	%p115, %r597, 256;
	@%p115 bra 	$L__BB54_122;
$L__BB54_123:
	ret;

}
	// .globl	_Z9cuda_gemmIiLi128ELi1ELi1ELi256ELi16ELi16ELi1EEviiiPT_S1_S1_ii
.visible .entry _Z9cuda_gemmIiLi128ELi1ELi1ELi256ELi16ELi16ELi1EEviiiPT_S1_S1_ii(
	.param .u32 _Z9cuda_gemmIiLi128ELi1ELi1ELi256ELi16ELi16ELi1EEviiiPT_S1_S1_ii_param_0,
	.param .u32 _Z9cuda_gemmIiLi128ELi1ELi1ELi256ELi16ELi16ELi1EEviiiPT_S1_S1_ii_param_1,
	.param .u32 _Z9cuda_gemmIiLi128ELi1ELi1ELi256ELi16ELi16ELi1EEviiiPT_S1_S1_ii_param_2,
	.param .u64 .ptr .align 1 _Z9cuda_gemmIiLi128ELi1ELi1ELi256ELi16ELi16ELi1EEviiiPT_S1_S1_ii_param_3,
	.param .u64 .ptr .align 1 _Z9cuda_gemmIiLi128ELi1ELi1ELi256ELi16ELi16ELi1EEviiiPT_S1_S1_ii_param_4,
	.param .u64 .ptr .align 1 _Z9cuda_gemmIiLi128ELi1ELi1ELi256ELi16ELi16ELi1EEviiiPT_S1_S1_ii_param_5,
	.param .u32 _Z9cuda_gemmIiLi128ELi1ELi1ELi256ELi16ELi16ELi1EEviiiPT_S1_S1_ii_param_6,
	.param .u32 _Z9cuda_gemmIiLi128ELi1ELi1ELi256ELi16ELi16ELi1EEviiiPT_S1_S1_ii_param_7
)
.maxntid 128
{
	.reg .pred 	%p<50>;
	.reg .b16 	%rs<7>;
	.reg .b32 	%r<331>;
	.reg .b64 	%rd<49>;
	// demoted variable
	.shared .align 128 .b8 _ZZ9cuda_gemmIiLi128ELi1ELi1ELi256ELi16ELi16ELi1EEviiiPT_S1_S1_iiE11kron_fac_sh[1088];
	// demoted variable
	.shared .align 128 .b8 _ZZ9cuda_gemmIiLi128ELi1ELi1ELi256ELi16ELi16ELi1EEviiiPT_S1_S1_iiE3Ash[1024];
	// demoted variable
	.shared .align 128 .b8 _ZZ9cuda_gemmIiLi128ELi1ELi1ELi256ELi16ELi16ELi1EEviiiPT_S1_S1_iiE3Csh[1024];
	ld.param.u64 	%rd16, [_Z9cuda_gemmIiLi128ELi1ELi1ELi256ELi16ELi16ELi1EEviiiPT_S1_S1_ii_param_3];
	ld.param.u64 	%rd17, [_Z9cuda_gemmIiLi128ELi1ELi1ELi256ELi16ELi16ELi1EEviiiPT_S1_S1_ii_param_4];
	cvta.to.global.u64 	%rd1, %rd17;
	cvta.to.global.u64 	%rd2, %rd16;
	mov.u32 	%r330, %tid.x;
	mov.u32 	%r2, %ntid.x;
	add.s32 	%r119, %r330, %r2;
	cvt.u16.u32 	%rs2, %r119;
	not.b16 	%rs3, %rs2;
	and.b16  	%rs4, %rs3, 255;
	cvt.u16.u32 	%rs5, %r2;
	and.b16  	%rs6, %rs5, 255;
	div.u16 	%rs1, %rs4, %rs6;
	cvt.u32.u16 	%r120, %rs1;
	and.b32  	%r3, %r120, 3;
	setp.eq.s32 	%p1, %r3, 2;
	mov.u32 	%r305, %r330;
	@%p1 bra 	$L__BB55_3;
	mov.b32 	%r304, 0;
	mov.u32 	%r124, _ZZ9cuda_gemmIiLi128ELi1ELi1ELi256ELi16ELi16ELi1EEviiiPT_S1_S1_iiE11kron_fac_sh;
	mov.u32 	%r305, %r330;
$L__BB55_2:
	.pragma "nounroll";
	mul.wide.u32 	%rd18, %r305, 4;
	add.s64 	%rd19, %rd1, %rd18;
	ld.global.u32 	%r122, [%rd19];
	and.b32  	%r123, %r305, 15;
	mad.lo.s32 	%r125, %r123, 68, %r124;
	shr.u32 	%r126, %r305, 2;
	and.b32  	%r127, %r126, 1073741820;
	add.s32 	%r128, %r125, %r127;
	st.shared.u32 	[%r128], %r122;
	add.s32 	%r305, %r305, %r2;
	add.s32 	%r304, %r304, 1;
	xor.b32  	%r129, %r3, %r304;
	setp.ne.s32 	%p2, %r129, 2;
	@%p2 bra 	$L__BB55_2;
$L__BB55_3:
	setp.lt.u16 	%p3, %rs1, 2;
	@%p3 bra 	$L__BB55_6;
	shl.b32 	%r130, %r2, 1;
	add.s32 	%r308, %r305, %r130;
	shl.b32 	%r10, %r2, 2;
	mad.lo.s32 	%r307, %r2, 3, %r305;
	add.s32 	%r306, %r2, %r305;
$L__BB55_5:
	mul.wide.u32 	%rd20, %r305, 4;
	add.s64 	%rd21, %rd1, %rd20;
	ld.global.u32 	%r131, [%rd21];
	and.b32  	%r132, %r305, 15;
	mov.u32 	%r133, _ZZ9cuda_gemmIiLi128ELi1ELi1ELi256ELi16ELi16ELi1EEviiiPT_S1_S1_iiE11kron_fac_sh;
	mad.lo.s32 	%r134, %r132, 68, %r133;
	shr.u32 	%r135, %r305, 2;
	and.b32  	%r136, %r135, 1073741820;
	add.s32 	%r137, %r134, %r136;
	st.shared.u32 	[%r137], %r131;
	add.s32 	%r138, %r305, %r2;
	mul.wide.u32 	%rd22, %r306, 4;
	add.s64 	%rd23, %rd1, %rd22;
	ld.global.u32 	%r139, [%rd23];
	and.b32  	%r140, %r306, 15;
	mad.lo.s32 	%r141, %r140, 68, %r133;
	shr.u32 	%r142, %r306, 2;
	and.b32  	%r143, %r142, 1073741820;
	add.s32 	%r144, %r141, %r143;
	st.shared.u32 	[%r144], %r139;
	add.s32 	%r145, %r138, %r2;
	mul.wide.u32 	%rd24, %r308, 4;
	add.s64 	%rd25, %rd1, %rd24;
	ld.global.u32 	%r146, [%rd25];
	and.b32  	%r147, %r308, 15;
	mad.lo.s32 	%r148, %r147, 68, %r133;
	shr.u32 	%r149, %r308, 2;
	and.b32  	%r150, %r149, 1073741820;
	add.s32 	%r151, %r148, %r150;
	st.shared.u32 	[%r151], %r146;
	add.s32 	%r152, %r145, %r2;
	mul.wide.u32 	%rd26, %r307, 4;
	add.s64 	%rd27, %rd1, %rd26;
	ld.global.u32 	%r153, [%rd27];
	and.b32  	%r154, %r307, 15;
	mad.lo.s32 	%r155, %r154, 68, %r133;
	shr.u32 	%r156, %r307, 2;
	and.b32  	%r157, %r156, 1073741820;
	add.s32 	%r158, %r155, %r157;
	st.shared.u32 	[%r158], %r153;
	add.s32 	%r305, %r152, %r2;
	add.s32 	%r308, %r308, %r10;
	add.s32 	%r307, %r307, %r10;
	add.s32 	%r306, %r306, %r10;
	setp.lt.u32 	%p4, %r305, 256;
	@%p4 bra 	$L__BB55_5;
$L__BB55_6:
	mov.u32 	%r21, %ctaid.y;
	mov.u32 	%r159, %nctaid.y;
	setp.ge.u32 	%p5, %r21, %r159;
	@%p5 bra 	$L__BB55_27;
	setp.eq.s32 	%p6, %r3, 2;
	shl.b32 	%r22, %r21, 8;
	xor.b32  	%r23, %r3, 2;
	mov.u32 	%r318, %r330;
	@%p6 bra 	$L__BB55_10;
	shl.b32 	%r160, %r330, 2;
	mov.u32 	%r161, _ZZ9cuda_gemmIiLi128ELi1ELi1ELi256ELi16ELi16ELi1EEviiiPT_S1_S1_iiE3Ash;
	add.s32 	%r311, %r161, %r160;
	shl.b32 	%r25, %r2, 2;
	add.s32 	%r162, %r330, %r22;
	mul.wide.u32 	%rd28, %r162, 4;
	add.s64 	%rd47, %rd2, %rd28;
	mul.wide.u32 	%rd4, %r2, 4;
	neg.s32 	%r310, %r23;
	mad.lo.s32 	%r318, %r2, %r23, %r330;
$L__BB55_9:
	.pragma "nounroll";
	ld.global.u32 	%r163, [%rd47];
	st.shared.u32 	[%r311], %r163;
	add.s32 	%r311, %r311, %r25;
	add.s64 	%rd47, %rd47, %rd4;
	add.s32 	%r310, %r310, 1;
	setp.ne.s32 	%p7, %r310, 0;
	@%p7 bra 	$L__BB55_9;
$L__BB55_10:
	setp.lt.u16 	%p8, %rs1, 2;
	@%p8 bra 	$L__BB55_13;
	shl.b32 	%r33, %r2, 2;
	shl.b32 	%r164, %r318, 2;
	mov.u32 	%r165, _ZZ9cuda_gemmIiLi128ELi1ELi1ELi256ELi16ELi16ELi1EEviiiPT_S1_S1_iiE3Ash;
	add.s32 	%r317, %r165, %r164;
	shl.b32 	%r35, %r2, 4;
	shl.b32 	%r36, %r2, 3;
	mul.lo.s32 	%r37, %r2, 12;
	add.s32 	%r313, %r318, %r22;
	add.s32 	%r316, %r313, %r2;
	shl.b32 	%r166, %r2, 1;
	add.s32 	%r315, %r313, %r166;
	mad.lo.s32 	%r314, %r2, 3, %r313;
$L__BB55_12:
	mul.wide.u32 	%rd29, %r313, 4;
	add.s64 	%rd30, %rd2, %rd29;
	ld.global.u32 	%r167, [%rd30];
	st.shared.u32 	[%r317], %r167;
	mul.wide.u32 	%rd31, %r316, 4;
	add.s64 	%rd32, %rd2, %rd31;
	ld.global.u32 	%r168, [%rd32];
	add.s32 	%r169, %r317, %r33;
	st.shared.u32 	[%r169], %r168;
	mul.wide.u32 	%rd33, %r315, 4;
	add.s64 	%rd34, %rd2, %rd33;
	ld.global.u32 	%r170, [%rd34];
	add.s32 	%r171, %r317, %r36;
	st.shared.u32 	[%r171], %r170;
	mul.wide.u32 	%rd35, %r314, 4;
	add.s64 	%rd36, %rd2, %rd35;
	ld.global.u32 	%r172, [%rd36];
	add.s32 	%r173, %r317, %r37;
	st.shared.u32 	[%r173], %r172;
	add.s32 	%r318, %r318, %r33;
	add.s32 	%r317, %r317, %r35;
	add.s32 	%r316, %r316, %r33;
	add.s32 	%r315, %r315, %r33;
	add.s32 	%r314, %r314, %r33;
	add.s32 	%r313, %r313, %r33;
	setp.lt.u32 	%p9, %r318, 256;
	@%p9 bra 	$L__BB55_12;
$L__BB55_13:
	setp.eq.s32 	%p10, %r3, 2;
	bar.sync 	0;
	mov.u32 	%r323, %r330;
	@%p10 bra 	$L__BB55_16;
	shl.b32 	%r174, %r330, 2;
	mov.u32 	%r175, _ZZ9cuda_gemmIiLi128ELi1ELi1ELi256ELi16ELi16ELi1EEviiiPT_S1_S1_iiE3Csh;
	add.s32 	%r320, %r175, %r174;
	shl.b32 	%r55, %r2, 2;
	neg.s32 	%r319, %r23;
	mad.lo.s32 	%r323, %r2, %r23, %r330;
$L__BB55_15:
	.pragma "nounroll";
	mov.b32 	%r176, 0;
	st.shared.u32 	[%r320], %r176;
	add.s32 	%r320, %r320, %r55;
	add.s32 	%r319, %r319, 1;
	setp.ne.s32 	%p11, %r319, 0;
	@%p11 bra 	$L__BB55_15;
$L__BB55_16:
	setp.lt.u16 	%p12, %rs1, 2;
	@%p12 bra 	$L__BB55_19;
	shl.b32 	%r63, %r2, 2;
	shl.b32 	%r177, %r323, 2;
	mov.u32 	%r178, _ZZ9cuda_gemmIiLi128ELi1ELi1ELi256ELi16ELi16ELi1EEviiiPT_S1_S1_iiE3Csh;
	add.s32 	%r322, %r178, %r177;
	shl.b32 	%r65, %r2, 4;
	shl.b32 	%r66, %r2, 3;
	mul.lo.s32 	%r67, %r2, 12;
$L__BB55_18:
	mov.b32 	%r179, 0;
	st.shared.u32 	[%r322], %r179;
	add.s32 	%r180, %r322, %r63;
	st.shared.u32 	[%r180], %r179;
	add.s32 	%r181, %r322, %r66;
	st.shared.u32 	[%r181], %r179;
	add.s32 	%r182, %r322, %r67;
	st.shared.u32 	[%r182], %r179;
	add.s32 	%r323, %r323, %r63;
	add.s32 	%r322, %r322, %r65;
	setp.lt.u32 	%p13, %r323, 256;
	@%p13 bra 	$L__BB55_18;
$L__BB55_19:
	and.b32  	%r72, %r330, 15;
	shl.b32 	%r183, %r330, 2;
	and.b32  	%r184, %r183, 60;
	shl.b32 	%r185, %r330, 6;
	and.b32  	%r186, %r185, 960;
	or.b32  	%r187, %r186, %r184;
	mov.u32 	%r188, _ZZ9cuda_gemmIiLi128ELi1ELi1ELi256ELi16ELi16ELi1EEviiiPT_S1_S1_iiE3Ash;
	add.s32 	%r189, %r188, %r187;
	ld.shared.u32 	%r73, [%r189];
	setp.eq.s32 	%p14, %r72, 15;
	selp.b32 	%r190, -64, 0, %p14;
	add.s32 	%r191, %r189, %r190;
	ld.shared.u32 	%r74, [%r191+4];
	setp.lt.u32 	%p15, %r72, 14;
	selp.b32 	%r192, 0, -64, %p15;
	add.s32 	%r193, %r189, %r192;
	ld.shared.u32 	%r75, [%r193+8];
	setp.lt.u32 	%p16, %r72, 13;
	selp.b32 	%r194, 0, -64, %p16;
	add.s32 	%r195, %r189, %r194;
	ld.shared.u32 	%r76, [%r195+12];
	setp.lt.u32 	%p17, %r72, 12;
	selp.b32 	%r196, 0, -64, %p17;
	add.s32 	%r197, %r189, %r196;
	ld.shared.u32 	%r77, [%r197+16];
	setp.lt.u32 	%p18, %r72, 11;
	selp.b32 	%r198, 0, -64, %p18;
	add.s32 	%r199, %r189, %r198;
	ld.shared.u32 	%r78, [%r199+20];
	setp.lt.u32 	%p19, %r72, 10;
	selp.b32 	%r200, 0, -64, %p19;
	add.s32 	%r201, %r189, %r200;
	ld.shared.u32 	%r79, [%r201+24];
	setp.lt.u32 	%p20, %r72, 9;
	selp.b32 	%r202, 0, -64, %p20;
	add.s32 	%r203, %r189, %r202;
	ld.shared.u32 	%r80, [%r203+28];
	setp.lt.u32 	%p21, %r72, 8;
	selp.b32 	%r204, 0, -64, %p21;
	add.s32 	%r205, %r189, %r204;
	ld.shared.u32 	%r81, [%r205+32];
	setp.lt.u32 	%p22, %r72, 7;
	selp.b32 	%r206, 0, -64, %p22;
	add.s32 	%r207, %r189, %r206;
	ld.shared.u32 	%r82, [%r207+36];
	setp.lt.u32 	%p23, %r72, 6;
	selp.b32 	%r208, 0, -64, %p23;
	add.s32 	%r209, %r189, %r208;
	ld.shared.u32 	%r83, [%r209+40];
	setp.lt.u32 	%p24, %r72, 5;
	selp.b32 	%r210, 0, -64, %p24;
	add.s32 	%r211, %r189, %r210;
	ld.shared.u32 	%r84, [%r211+44];
	setp.lt.u32 	%p25, %r72, 4;
	selp.b32 	%r212, 0, -64, %p25;
	add.s32 	%r213, %r189, %r212;
	ld.shared.u32 	%r85, [%r213+48];
	setp.lt.u32 	%p26, %r72, 3;
	selp.b32 	%r214, 0, -64, %p26;
	add.s32 	%r215, %r189, %r214;
	ld.shared.u32 	%r86, [%r215+52];
	setp.lt.u32 	%p27, %r72, 2;
	selp.b32 	%r216, 0, -64, %p27;
	add.s32 	%r217, %r189, %r216;
	ld.shared.u32 	%r87, [%r217+56];
	setp.eq.s32 	%p28, %r72, 0;
	selp.b32 	%r218, 0, -64, %p28;
	add.s32 	%r219, %r189, %r218;
	ld.shared.u32 	%r88, [%r219+60];
	add.s32 	%r220, %r330, 1;
	and.b32  	%r89, %r220, 15;
	add.s32 	%r221, %r330, 2;
	and.b32  	%r90, %r221, 15;
	add.s32 	%r222, %r330, 3;
	and.b32  	%r91, %r222, 15;
	add.s32 	%r223, %r330, 9;
	and.b32  	%r92, %r223, 15;
	add.s32 	%r224, %r330, 10;
	and.b32  	%r93, %r224, 15;
	add.s32 	%r225, %r330, 12;
	and.b32  	%r94, %r225, 15;
	shr.u32 	%r324, %r330, 4;
$L__BB55_20:
	shl.b32 	%r226, %r72, 2;
	mov.u32 	%r227, _ZZ9cuda_gemmIiLi128ELi1ELi1ELi256ELi16ELi16ELi1EEviiiPT_S1_S1_iiE11kron_fac_sh;
	add.s32 	%r228, %r227, %r226;
	mad.lo.s32 	%r229, %r324, 68, %r228;
	ld.shared.u32 	%r230, [%r229];
	shfl.sync.idx.b32	%r231|%p29, %r230, %r72, 4127, -1;
	mul.lo.s32 	%r232, %r231, %r73;
	shfl.sync.idx.b32	%r233|%p30, %r230, %r89, 4127, -1;
	mad.lo.s32 	%r234, %r233, %r74, %r232;
	shfl.sync.idx.b32	%r235|%p31, %r230, %r90, 4127, -1;
	mad.lo.s32 	%r236, %r235, %r75, %r234;
	shfl.sync.idx.b32	%r237|%p32, %r230, %r91, 4127, -1;
	mad.lo.s32 	%r238, %r237, %r76, %r236;
	add.s32 	%r239, %r330, 4;
	and.b32  	%r240, %r239, 15;
	shfl.sync.idx.b32	%r241|%p33, %r230, %r240, 4127, -1;
	mad.lo.s32 	%r242, %r241, %r77, %r238;
	add.s32 	%r243, %r330, 5;
	and.b32  	%r244, %r243, 15;
	shfl.sync.idx.b32	%r245|%p34, %r230, %r244, 4127, -1;
	mad.lo.s32 	%r246, %r245, %r78, %r242;
	add.s32 	%r247, %r330, 6;
	and.b32  	%r248, %r247, 15;
	shfl.sync.idx.b32	%r249|%p35, %r230, %r248, 4127, -1;
	mad.lo.s32 	%r250, %r249, %r79, %r246;
	add.s32 	%r251, %r330, 7;
	and.b32  	%r252, %r251, 15;
	shfl.sync.idx.b32	%r253|%p36, %r230, %r252, 4127, -1;
	mad.lo.s32 	%r254, %r253, %r80, %r250;
	xor.b32  	%r255, %r72, 8;
	shfl.sync.idx.b32	%r256|%p37, %r230, %r255, 4127, -1;
	mad.lo.s32 	%r257, %r256, %r81, %r254;
	shfl.sync.idx.b32	%r258|%p38, %r230, %r92, 4127, -1;
	mad.lo.s32 	%r259, %r258, %r82, %r257;
	shfl.sync.idx.b32	%r260|%p39, %r230, %r93, 4127, -1;
	mad.lo.s32 	%r261, %r260, %r83, %r259;
	add.s32 	%r262, %r330, 11;
	and.b32  	%r263, %r262, 15;
	shfl.sync.idx.b32	%r264|%p40, %r230, %r263, 4127, -1;
	mad.lo.s32 	%r265, %r264, %r84, %r261;
	shfl.sync.idx.b32	%r266|%p41, %r230, %r94, 4127, -1;
	mad.lo.s32 	%r267, %r266, %r85, %r265;
	add.s32 	%r268, %r330, 13;
	and.b32  	%r269, %r268, 15;
	shfl.sync.idx.b32	%r270|%p42, %r230, %r269, 4127, -1;
	mad.lo.s32 	%r271, %r270, %r86, %r267;
	add.s32 	%r272, %r330, 14;
	and.b32  	%r273, %r272, 15;
	shfl.sync.idx.b32	%r274|%p43, %r230, %r273, 4127, -1;
	mad.lo.s32 	%r275, %r274, %r87, %r271;
	add.s32 	%r276, %r330, -1;
	and.b32  	%r277, %r276, 15;
	shfl.sync.idx.b32	%r278|%p44, %r230, %r277, 4127, -1;
	mad.lo.s32 	%r279, %r278, %r88, %r275;
	shl.b32 	%r280, %r324, 6;
	or.b32  	%r281, %r280, %r226;
	mov.u32 	%r282, _ZZ9cuda_gemmIiLi128ELi1ELi1ELi256ELi16ELi16ELi1EEviiiPT_S1_S1_iiE3Csh;
	add.s32 	%r283, %r282, %r281;
	ld.shared.u32 	%r284, [%r283];
	add.s32 	%r285, %r284, %r279;
	st.shared.u32 	[%r283], %r285;
	shr.u32 	%r286, %r2, 4;
	add.s32 	%r324, %r324, %r286;
	setp.lt.u32 	%p45, %r324, 16;
	@%p45 bra 	$L__BB55_20;
	ld.param.u64 	%rd46, [_Z9cuda_gemmIiLi128ELi1ELi1ELi256ELi16ELi16ELi1EEviiiPT_S1_S1_ii_param_5];
	cvta.to.global.u64 	%rd7, %rd46;
	setp.eq.s32 	%p46, %r3, 2;
	bar.sync 	0;
	@%p46 bra 	$L__BB55_24;
	shl.b32 	%r287, %r330, 2;
	add.s32 	%r326, %r282, %r287;
	shl.b32 	%r99, %r2, 2;
	add.s32 	%r289, %r330, %r22;
	mul.wide.u32 	%rd37, %r289, 4;
	add.s64 	%rd48, %rd7, %rd37;
	mul.wide.u32 	%rd9, %r2, 4;
	cvt.u32.u16 	%r290, %rs1;
	and.b32  	%r291, %r290, 3;
	xor.b32  	%r292, %r291, 2;
	neg.s32 	%r325, %r292;
	mad.lo.s32 	%r330, %r2, %r292, %r330;
$L__BB55_23:
	.pragma "nounroll";
	ld.shared.u32 	%r293, [%r326];
	st.global.u32 	[%rd48], %r293;
	add.s32 	%r326, %r326, %r99;
	add.s64 	%rd48, %rd48, %rd9;
	add.s32 	%r325, %r325, 1;
	setp.ne.s32 	%p47, %r325, 0;
	@%p47 bra 	$L__BB55_23;
$L__BB55_24:
	setp.lt.u16 	%p48, %rs1, 2;
	@%p48 bra 	$L__BB55_27;
	shl.b32 	%r107, %r2, 2;
	shl.b32 	%r294, %r330, 2;
	add.s32 	%r329, %r282, %r294;
	shl.b32 	%r109, %r2, 4;
	shl.b32 	%r110, %r2, 3;
	mul.lo.s32 	%r111, %r2, 12;
	mul.wide.u32 	%rd38, %r2, 4;
	add.s64 	%rd12, %rd7, %rd38;
	add.s32 	%r328, %r330, %r22;
	mul.wide.u32 	%rd39, %r2, 8;
	add.s64 	%rd13, %rd7, %rd39;
	mul.wide.u32 	%rd40, %r2, 12;
	add.s64 	%rd14, %rd7, %rd40;
$L__BB55_26:
	mul.wide.s32 	%rd41, %r328, 4;
	add.s64 	%rd42, %rd12, %rd41;
	add.s64 	%rd43, %rd13, %rd41;
	add.s64 	%rd44, %rd14, %rd41;
	add.s64 	%rd45, %rd7, %rd41;
	ld.shared.u32 	%r296, [%r329];
	st.global.u32 	[%rd45], %r296;
	add.s32 	%r297, %r329, %r107;
	ld.shared.u32 	%r298, [%r297];
	st.global.u32 	[%rd42], %r298;
	add.s32 	%r299, %r329, %r110;
	ld.shared.u32 	%r300, [%r299];
	st.global.u32 	[%rd43], %r300;
	add.s32 	%r301, %r329, %r111;
	ld.shared.u32 	%r302, [%r301];
	st.global.u32 	[%rd44], %r302;
	add.s32 	%r330, %r330, %r107;
	add.s32 	%r329, %r329, %r109;
	add.s32 	%r328, %r328, %r107;
	setp.lt.u32 	%p49, %r330, 256;
	@%p49 bra 	$L__BB55_26;
$L__BB55_27:
	ret;

}
	// .globl	_Z9cuda_gemmIiLi128ELi1ELi1ELi256ELi32ELi32ELi0EEviiiPT_S1_S1_ii
.visible .entry _Z9cuda_gemmIiLi128ELi1ELi1ELi256ELi32ELi32ELi0EEviiiPT_S1_S1_ii(
	.param .u32 _Z9cuda_gemmIiLi128ELi1ELi1ELi256ELi32ELi32ELi0EEviiiPT_S1_S1_ii_param_0,
	.param .u32 _Z9cuda_gemmIiLi128ELi1ELi1ELi256ELi32ELi32ELi0EEviiiPT_S1_S1_ii_param_1,
	.param .u32 _Z9cuda_gemmIiLi128ELi1ELi1ELi256ELi32ELi32ELi0EEviiiPT_S1_S1_ii_param_2,
	.param .u64 .ptr .align 1 _Z9cuda_gemmIiLi128ELi1ELi1ELi256ELi32ELi32ELi0EEviiiPT_S1_S1_ii_param_3,
	.param .u64 .ptr .align 1 _Z9cuda_gemmIiLi128ELi1ELi1ELi256ELi32ELi32ELi0EEviiiPT_S1_S1_ii_param_4,
	.param .u64 .ptr .align 1 _Z9cuda_gemmIiLi128ELi1ELi1ELi256ELi32ELi32ELi0EEviiiPT_S1_S1_ii_param_5,
	.param .u32 _Z9cuda_gemmIiLi128ELi1ELi1ELi256ELi32ELi32ELi0EEviiiPT_S1_S1_ii_param_6,
	.param .u32 _Z9cuda_gemmIiLi128ELi1ELi1ELi256ELi32ELi32ELi0EEviiiPT_S1_S1_ii_param_7
)
.maxntid 128
{
	.reg .pred 	%p<212>;
	.reg .b16 	%rs<9>;
	.reg .b32 	%r<987>;
	.reg .b64 	%rd<29>;
	// demoted variable
	.shared .align 128 .b8 _ZZ9cuda_gemmIiLi128ELi1ELi1ELi256ELi32ELi32ELi0EEviiiPT_S1_S1_iiE11kron_fac_sh[4224];
	// demoted variable
	.shared .align 128 .b8 _ZZ9cuda_gemmIiLi128ELi1ELi1ELi256ELi32ELi32ELi0EEviiiPT_S1_S1_iiE3Ash[1024];
	// demoted variable
	.shared .align 128 .b8 _ZZ9cuda_gemmIiLi128ELi1ELi1ELi256ELi32ELi32ELi0EEviiiPT_S1_S1_iiE3Csh[1024];
	ld.param.u32 	%r399, [_Z9cuda_gemmIiLi128ELi1ELi1ELi256ELi32ELi32ELi0EEviiiPT_S1_S1_ii_param_1];
	ld.param.u32 	%r400, [_Z9cuda_gemmIiLi128ELi1ELi1ELi256ELi32ELi32ELi0EEviiiPT_S1_S1_ii_param_2];
	ld.param.u64 	%rd5, [_Z9cuda_gemmIiLi128ELi1ELi1ELi256ELi32ELi32ELi0EEviiiPT_S1_S1_ii_param_3];
	ld.param.u64 	%rd4, [_Z9cuda_gemmIiLi128ELi1ELi1ELi256ELi32ELi32ELi0EEviiiPT_S1_S1_ii_param_4];
	ld.param.u64 	%rd6, [_Z9cuda_gemmIiLi128ELi1ELi1ELi256ELi32ELi32ELi0EEviiiPT_S1_S1_ii_param_5];
	ld.param.u32 	%r401, [_Z9cuda_gemmIiLi128ELi1ELi1ELi256ELi32ELi32ELi0EEviiiPT_S1_S1_ii_param_6];
	ld.param.u32 	%r402, [_Z9cuda_gemmIiLi128ELi1ELi1ELi256ELi32ELi32ELi0EEviiiPT_S1_S1_ii_param_7];
	cvta.to.global.u64 	%rd1, %rd5;
	cvta.to.global.u64 	%rd2, %rd6;
	mov.u32 	%r981, %tid.x;
	mul.lo.s32 	%r2, %r402, %r401;
	setp.ge.u32 	%p1, %r981, %r2;
	@%p1 bra 	$L__BB56_3;
	mov.u32 	%r3, %ntid.x;
	cvta.to.global.u64 	%rd3, %rd4;
	mov.u32 	%r834, %r981;
$L__BB56_2:
	mul.wide.u32 	%rd7, %r834, 4;
	add.s64 	%rd8, %rd3, %rd7;
	ld.global.u32 	%r403, [%rd8];
	rem.u32 	%r404, %r834, %r401;
	mov.u32 	%r405, _ZZ9cuda_gemmIiLi128ELi1ELi1ELi256ELi32ELi32ELi0EEviiiPT_S1_S1_iiE11kron_fac_sh;
	mad.lo.s32 	%r406, %r404, 132, %r405;
	div.u32 	%r407, %r834, %r402;
	shl.b32 	%r408, %r407, 2;
	add.s32 	%r409, %r406, %r408;
	st.shared.u32 	[%r409], %r403;
	add.s32 	%r834, %r834, %r3;
	setp.lt.u32 	%p2, %r834, %r2;
	@%p2 bra 	$L__BB56_2;
$L__BB56_3:
	div.s32 	%r6, 256, %r402;
	min.s32 	%r7, %r6, 128;
	div.u32 	%r8, %r981, %r7;
	mov.u32 	%r9, %ntid.x;
	mov.u32 	%r10, %ctaid.y;
	mov.u32 	%r410, %nctaid.y;
	setp.ge.u32 	%p3, %r10, %r410;
	@%p3 bra 	$L__BB56_219;
	shl.b32 	%r411, %r402, 8;
	sub.s32 	%r11, 8223, %r411;
	mov.u32 	%r12, %ctaid.x;
	shl.b32 	%r13, %r12, 8;
	mul.lo.s32 	%r14, %r10, %r400;
	add.s32 	%r412, %r981, %r9;
	cvt.u16.u32 	%rs3, %r412;
	not.b16 	%rs4, %rs3;
	and.b16  	%rs5, %rs4, 255;
	cvt.u16.u32 	%rs6, %r9;
	and.b16  	%rs7, %rs6, 255;
	div.u16 	%rs1, %rs5, %rs7;
	and.b16  	%rs2, %rs1, 3;
	xor.b16  	%rs8, %rs2, 2;
	cvt.u32.u16 	%r15, %rs8;
	setp.eq.s16 	%p4, %rs2, 2;
	mov.u32 	%r844, %r981;
	@%p4 bra 	$L__BB56_7;
	shl.b32 	%r413, %r981, 2;
	mov.u32 	%r414, _ZZ9cuda_gemmIiLi128ELi1ELi1ELi256ELi32ELi32ELi0EEviiiPT_S1_S1_iiE3Ash;
	add.s32 	%r837, %r414, %r413;
	shl.b32 	%r17, %r9, 2;
	add.s32 	%r415, %r981, %r14;
	add.s32 	%r836, %r415, %r13;
	neg.s32 	%r835, %r15;
	mad.lo.s32 	%r844, %r9, %r15, %r981;
$L__BB56_6:
	.pragma "nounroll";
	mul.wide.u32 	%rd9, %r836, 4;
	add.s64 	%rd10, %rd1, %rd9;
	ld.global.u32 	%r416, [%rd10];
	st.shared.u32 	[%r837], %r416;
	add.s32 	%r837, %r837, %r17;
	add.s32 	%r836, %r836, %r9;
	add.s32 	%r835, %r835, 1;
	setp.ne.s32 	%p5, %r835, 0;
	@%p5 bra 	$L__BB56_6;
$L__BB56_7:
	setp.lt.u16 	%p6, %rs1, 2;
	@%p6 bra 	$L__BB56_10;
	shl.b32 	%r28, %r9, 2;
	shl.b32 	%r417, %r844, 2;
	mov.u32 	%r418, _ZZ9cuda_gemmIiLi128ELi1ELi1ELi256ELi32ELi32ELi0EEviiiPT_S1_S1_iiE3Ash;
	add.s32 	%r843, %r418, %r417;
	shl.b32 	%r30, %r9, 4;
	shl.b32 	%r31, %r9, 3;
	mul.lo.s32 	%r32, %r9, 12;
	add.s32 	%r419, %r844, %r14;
	add.s32 	%r839, %r419, %r13;
	add.s32 	%r842, %r839, %r9;
	shl.b32 	%r420, %r9, 1;
	add.s32 	%r841, %r839, %r420;
	mad.lo.s32 	%r840, %r9, 3, %r839;
$L__BB56_9:
	mul.wide.u32 	%rd11, %r839, 4;
	add.s64 	%rd12, %rd1, %rd11;
	ld.global.u32 	%r421, [%rd12];
	st.shared.u32 	[%r843], %r421;
	mul.wide.u32 	%rd13, %r842, 4;
	add.s64 	%rd14, %rd1, %rd13;
	ld.global.u32 	%r422, [%rd14];
	add.s32 	%r423, %r843, %r28;
	st.shared.u32 	[%r423], %r422;
	mul.wide.u32 	%rd15, %r841, 4;
	add.s64 	%rd16, %rd1, %rd15;
	ld.global.u32 	%r424, [%rd16];
	add.s32 	%r425, %r843, %r31;
	st.shared.u32 	[%r425], %r424;
	mul.wide.u32 	%rd17, %r840, 4;
	add.s64 	%rd18, %rd1, %rd17;
	ld.global.u32 	%r426, [%rd18];
	add.s32 	%r427, %r843, %r32;
	st.shared.u32 	[%r427], %r426;
	add.s32 	%r844, %r844, %r28;
	add.s32 	%r843, %r843, %r30;
	add.s32 	%r842, %r842, %r28;
	add.s32 	%r841, %r841, %r28;
	add.s32 	%r840, %r840, %r28;
	add.s32 	%r839, %r839, %r28;
	setp.lt.u32 	%p7, %r844, 256;
	@%p7 bra 	$L__BB56_9;
$L__BB56_10:
	setp.eq.s16 	%p8, %rs2, 2;
	bar.sync 	0;
	mov.u32 	%r849, %r981;
	@%p8 bra 	$L__BB56_13;
	shl.b32 	%r428, %r981, 2;
	mov.u32 	%r429, _ZZ9cuda_gemmIiLi128ELi1ELi1ELi256ELi32ELi32ELi0EEviiiPT_S1_S1_iiE3Csh;
	add.s32 	%r846, %r429, %r428;
	shl.b32 	%r50, %r9, 2;
	neg.s32 	%r845, %r15;
	mad.lo.s32 	%r849, %r9, %r15, %r981;
$L__BB56_12:
	.pragma "nounroll";
	mov.b32 	%r430, 0;
	st.shared.u32 	[%r846], %r430;
	add.s32 	%r846, %r846, %r50;
	add.s32 	%r845, %r845, 1;
	setp.ne.s32 	%p9, %r845, 0;
	@%p9 bra 	$L__BB56_12;
$L__BB56_13:
	setp.lt.u16 	%p10, %rs1, 2;
	@%p10 bra 	$L__BB56_16;
	shl.b32 	%r58, %r9, 2;
	shl.b32 	%r431, %r849, 2;
	mov.u32 	%r432, _ZZ9cuda_gemmIiLi128ELi1ELi1ELi256ELi32ELi32ELi0EEviiiPT_S1_S1_iiE3Csh;
	add.s32 	%r848, %r432, %r431;
	shl.b32 	%r60, %r9, 4;
	shl.b32 	%r61, %r9, 3;
	mul.lo.s32 	%r62, %r9, 12;
$L__BB56_15:
	mov.b32 	%r433, 0;
	st.shared.u32 	[%r848], %r433;
	add.s32 	%r434, %r848, %r58;
	st.shared.u32 	[%r434], %r433;
	add.s32 	%r435, %r848, %r61;
	st.shared.u32 	[%r435], %r433;
	add.s32 	%r436, %r848, %r62;
	st.shared.u32 	[%r436], %r433;
	add.s32 	%r849, %r849, %r58;
	add.s32 	%r848, %r848, %r60;
	setp.lt.u32 	%p11, %r849, 256;
	@%p11 bra 	$L__BB56_15;
$L__BB56_16:
	setp.lt.s32 	%p12, %r6, 1;
	@%p12 bra 	$L__BB56_213;
	min.s32 	%r439, %r402, 32;
	and.b32  	%r440, %r981, 31;
	rem.s32 	%r63, %r440, %r439;
	add.s32 	%r441, %r63, 1;
	setp.lt.s32 	%p13, %r441, %r439;
	selp.b32 	%r64, 0, %r439, %p13;
	add.s32 	%r442, %r63, 2;
	setp.lt.s32 	%p14, %r442, %r439;
	selp.b32 	%r65, 0, %r439, %p14;
	add.s32 	%r443, %r63, 3;
	setp.lt.s32 	%p15, %r443, %r439;
	selp.b32 	%r66, 0, %r439, %p15;
	add.s32 	%r444, %r63, 4;
	setp.lt.s32 	%p16, %r444, %r439;
	selp.b32 	%r67, 0, %r439, %p16;
	add.s32 	%r445, %r63, 5;
	setp.lt.s32 	%p17, %r445, %r439;
	selp.b32 	%r68, 0, %r439, %p17;
	add.s32 	%r446, %r63, 6;
	setp.lt.s32 	%p18, %r446, %r439;
	selp.b32 	%r69, 0, %r439, %p18;
	add.s32 	%r447, %r63, 7;
	setp.lt.s32 	%p19, %r447, %r439;
	selp.b32 	%r70, 0, %r439, %p19;
	add.s32 	%r448, %r63, 8;
	setp.lt.s32 	%p20, %r448, %r439;
	selp.b32 	%r71, 0, %r439, %p20;
	add.s32 	%r449, %r63, 9;
	setp.lt.s32 	%p21, %r449, %r439;
	selp.b32 	%r72, 0, %r439, %p21;
	add.s32 	%r450, %r63, 10;
	setp.lt.s32 	%p22, %r450, %r439;
	selp.b32 	%r73, 0, %r439, %p22;
	add.s32 	%r451, %r63, 11;
	setp.lt.s32 	%p23, %r451, %r439;
	selp.b32 	%r74, 0, %r439, %p23;
	add.s32 	%r452, %r63, 12;
	setp.lt.s32 	%p24, %r452, %r439;
	selp.b32 	%r75, 0, %r439, %p24;
	add.s32 	%r453, %r63, 13;
	setp.lt.s32 	%p25, %r453, %r439;
	selp.b32 	%r76, 0, %r439, %p25;
	add.s32 	%r454, %r63, 14;
	setp.lt.s32 	%p26, %r454, %r439;
	selp.b32 	%r77, 0, %r439, %p26;
	add.s32 	%r455, %r63, 15;
	setp.lt.s32 	%p27, %r455, %r439;
	selp.b32 	%r78, 0, %r439, %p27;
	add.s32 	%r456, %r63, 16;
	setp.lt.s32 	%p28, %r456, %r439;
	selp.b32 	%r79, 0, %r439, %p28;
	add.s32 	%r457, %r63, 17;
	setp.lt.s32 	%p29, %r457, %r439;
	selp.b32 	%r80, 0, %r439, %p29;
	add.s32 	%r458, %r63, 18;
	setp.lt.s32 	%p30, %r458, %r439;
	selp.b32 	%r81, 0, %r439, %p30;
	add.s32 	%r459, %r63, 19;
	setp.lt.s32 	%p31, %r459, %r439;
	selp.b32 	%r82, 0, %r439, %p31;
	add.s32 	%r460, %r63, 20;
	setp.lt.s32 	%p32, %r460, %r439;
	selp.b32 	%r83, 0, %r439, %p32;
	add.s32 	%r461, %r63, 21;
	setp.lt.s32 	%p33, %r461, %r439;
	selp.b32 	%r84, 0, %r439, %p33;
	add.s32 	%r462, %r63, 22;
	setp.lt.s32 	%p34, %r462, %r439;
	selp.b32 	%r85, 0, %r439, %p34;
	add.s32 	%r463, %r63, 23;
	setp.lt.s32 	%p35, %r463, %r439;
	selp.b32 	%r86, 0, %r439, %p35;
	add.s32 	%r464, %r63, 24;
	setp.lt.s32 	%p36, %r464, %r439;
	selp.b32 	%r87, 0, %r439, %p36;
	add.s32 	%r465, %r63, 25;
	setp.lt.s32 	%p37, %r465, %r439;
	selp.b32 	%r88, 0, %r439, %p37;
	add.s32 	%r466, %r63, 26;
	setp.lt.s32 	%p38, %r466, %r439;
	selp.b32 	%r89, 0, %r439, %p38;
	add.s32 	%r467, %r63, 27;
	setp.lt.s32 	%p39, %r467, %r439;
	selp.b32 	%r90, 0, %r439, %p39;
	add.s32 	%r468, %r63, 28;
	setp.lt.s32 	%p40, %r468, %r439;
	selp.b32 	%r91, 0, %r439, %p40;
	add.s32 	%r469, %r63, 29;
	setp.lt.s32 	%p41, %r469, %r439;
	selp.b32 	%r92, 0, %r439, %p41;
	add.s32 	%r470, %r63, 30;
	setp.lt.s32 	%p42, %r470, %r439;
	selp.b32 	%r93, 0, %r439, %p42;
	add.s32 	%r471, %r63, 31;
	setp.lt.s32 	%p43, %r471, %r439;
	selp.b32 	%r94, 0, %r439, %p43;
	sub.s32 	%r95, %r63, %r66;
	sub.s32 	%r96, %r63, %r67;
	sub.s32 	%r97, %r63, %r68;
	sub.s32 	%r98, %r63, %r69;
	sub.s32 	%r99, %r63, %r72;
	sub.s32 	%r100, %r63, %r73;
	setp.lt.s32 	%p44, %r63, %r402;
	selp.b32 	%r472, 0, %r402, %p44;
	sub.s32 	%r101, %r63, %r472;
	setp.lt.s32 	%p45, %r441, %r402;
	selp.b32 	%r473, 0, %r402, %p45;
	sub.s32 	%r102, %r441, %r473;
	setp.lt.s32 	%p46, %r442, %r402;
	selp.b32 	%r474, 0, %r402, %p46;
	sub.s32 	%r103, %r442, %r474;
	setp.lt.s32 	%p47, %r443, %r402;
	selp.b32 	%r475, 0, %r402, %p47;
	sub.s32 	%r104, %r443, %r475;
	setp.lt.s32 	%p48, %r444, %r402;
	selp.b32 	%r476, 0, %r402, %p48;
	sub.s32 	%r105, %r444, %r476;
	setp.lt.s32 	%p49, %r445, %r402;
	selp.b32 	%r477, 0, %r402, %p49;
	sub.s32 	%r106, %r445, %r477;
	setp.lt.s32 	%p50, %r446, %r402;
	selp.b32 	%r478, 0, %r402, %p50;
	sub.s32 	%r107, %r446, %r478;
	setp.lt.s32 	%p51, %r447, %r402;
	selp.b32 	%r479, 0, %r402, %p51;
	sub.s32 	%r108, %r447, %r479;
	setp.lt.s32 	%p52, %r448, %r402;
	selp.b32 	%r480, 0, %r402, %p52;
	sub.s32 	%r109, %r448, %r480;
	setp.lt.s32 	%p53, %r449, %r402;
	selp.b32 	%r481, 0, %r402, %p53;
	sub.s32 	%r110, %r449, %r481;
	setp.lt.s32 	%p54, %r450, %r402;
	selp.b32 	%r482, 0, %r402, %p54;
	sub.s32 	%r111, %r450, %r482;
	setp.lt.s32 	%p55, %r451, %r402;
	selp.b32 	%r483, 0, %r402, %p55;
	sub.s32 	%r112, %r451, %r483;
	setp.lt.s32 	%p56, %r452, %r402;
	selp.b32 	%r484, 0, %r402, %p56;
	sub.s32 	%r113, %r452, %r484;
	setp.lt.s32 	%p57, %r453, %r402;
	selp.b32 	%r485, 0, %r402, %p57;
	sub.s32 	%r114, %r453, %r485;
	setp.lt.s32 	%p58, %r454, %r402;
	selp.b32 	%r486, 0, %r402, %p58;
	sub.s32 	%r115, %r454, %r486;
	setp.lt.s32 	%p59, %r455, %r402;
	selp.b32 	%r487, 0, %r402, %p59;
	sub.s32 	%r116, %r455, %r487;
	setp.lt.s32 	%p60, %r456, %r402;
	selp.b32 	%r488, 0, %r402, %p60;
	sub.s32 	%r117, %r456, %r488;
	setp.lt.s32 	%p61, %r457, %r402;
	selp.b32 	%r489, 0, %r402, %p61;
	sub.s32 	%r118, %r457, %r489;
	setp.lt.s32 	%p62, %r458, %r402;
	selp.b32 	%r490, 0, %r402, %p62;
	sub.s32 	%r119, %r458, %r490;
	setp.lt.s32 	%p63, %r459, %r402;
	selp.b32 	%r491, 0, %r402, %p63;
	sub.s32 	%r120, %r459, %r491;
	setp.lt.s32 	%p64, %r460, %r402;
	selp.b32 	%r492, 0, %r402, %p64;
	sub.s32 	%r121, %r460, %r492;
	setp.lt.s32 	%p65, %r461, %r402;
	selp.b32 	%r493, 0, %r402, %p65;
	sub.s32 	%r122, %r461, %r493;
	setp.lt.s32 	%p66, %r462, %r402;
	selp.b32 	%r494, 0, %r402, %p66;
	sub.s32 	%r123, %r462, %r494;
	setp.lt.s32 	%p67, %r463, %r402;
	selp.b32 	%r495, 0, %r402, %p67;
	sub.s32 	%r124, %r463, %r495;
	setp.lt.s32 	%p68, %r464, %r402;
	selp.b32 	%r496, 0, %r402, %p68;
	sub.s32 	%r125, %r464, %r496;
	setp.lt.s32 	%p69, %r465, %r402;
	selp.b32 	%r497, 0, %r402, %p69;
	sub.s32 	%r126, %r465, %r497;
	setp.lt.s32 	%p70, %r466, %r402;
	selp.b32 	%r498, 0, %r402, %p70;
	sub.s32 	%r127, %r466, %r498;
	setp.lt.s32 	%p71, %r467, %r402;
	selp.b32 	%r499, 0, %r402, %p71;
	sub.s32 	%r128, %r467, %r499;
	setp.lt.s32 	%p72, %r468, %r402;
	selp.b32 	%r500, 0, %r402, %p72;
	sub.s32 	%r129, %r468, %r500;
	setp.lt.s32 	%p73, %r469, %r402;
	selp.b32 	%r501, 0, %r402, %p73;
	sub.s32 	%r130, %r469, %r501;
	setp.lt.s32 	%p74, %r470, %r402;
	selp.b32 	%r502, 0, %r402, %p74;
	sub.s32 	%r131, %r470, %r502;
	setp.eq.s32 	%p75, %r63, 0;
	selp.b32 	%r503, 0, -32, %p75;
	add.s32 	%r132, %r503, %r471;
	div.u32 	%r133, %r9, %r7;
	rem.u32 	%r134, %r981, %r7;
	mov.b32 	%r882, 0;
	shl.b32 	%r643, %r95, 2;
	shl.b32 	%r646, %r96, 2;
	shl.b32 	%r649, %r97, 2;
	shl.b32 	%r652, %r98, 2;
	shl.b32 	%r663, %r99, 2;
	shl.b32 	%r666, %r100, 2;
$L__BB56_18:
	setp.lt.s32 	%p76, %r402, 1;
	add.s32 	%r172, %r882, %r134;
	mad.lo.s32 	%r173, %r172, %r402, %r63;
	@%p76 bra 	$L__BB56_20;
	shl.b32 	%r504, %r173, 2;
	mov.u32 	%r505, _ZZ9cuda_gemmIiLi128ELi1ELi1ELi256ELi32ELi32ELi0EEviiiPT_S1_S1_iiE3Ash;
	add.s32 	%r506, %r505, %r504;
	ld.shared.u32 	%r883, [%r506];
$L__BB56_20:
	setp.lt.s32 	%p77, %r402, 2;
	@%p77 bra 	$L__BB56_22;
	sub.s32 	%r507, %r173, %r64;
	shl.b32 	%r508, %r507, 2;
	mov.u32 	%r509, _ZZ9cuda_gemmIiLi128ELi1ELi1ELi256ELi32ELi32ELi0EEviiiPT_S1_S1_iiE3Ash;
	add.s32 	%r510, %r509, %r508;
	ld.shared.u32 	%r884, [%r510+4];
$L__BB56_22:
	setp.lt.s32 	%p78, %r402, 3;
	@%p78 bra 	$L__BB56_24;
	sub.s32 	%r511, %r173, %r65;
	shl.b32 	%r512, %r511, 2;
	mov.u32 	%r513, _ZZ9cuda_gemmIiLi128ELi1ELi1ELi256ELi32ELi32ELi0EEviiiPT_S1_S1_iiE3Ash;
	add.s32 	%r514, %r513, %r512;
	ld.shared.u32 	%r885, [%r514+8];
$L__BB56_24:
	setp.lt.s32 	%p79, %r402, 4;
	@%p79 bra 	$L__BB56_26;
	sub.s32 	%r515, %r173, %r66;
	shl.b32 	%r516, %r515, 2;
	mov.u32 	%r517, _ZZ9cuda_gemmIiLi128ELi1ELi1ELi256ELi32ELi32ELi0EEviiiPT_S1_S1_iiE3Ash;
	add.s32 	%r518, %r517, %r516;
	ld.shared.u32 	%r886, [%r518+12];
$L__BB56_26:
	setp.lt.s32 	%p80, %r402, 5;
	@%p80 bra 	$L__BB56_28;
	sub.s32 	%r519, %r173, %r67;
	shl.b32 	%r520, %r519, 2;
	mov.u32 	%r521, _ZZ9cuda_gemmIiLi128ELi1ELi1ELi256ELi32ELi32ELi0EEviiiPT_S1_S1_iiE3Ash;
	add.s32 	%r522, %r521, %r520;
	ld.shared.u32 	%r887, [%r522+16];
$L__BB56_28:
	setp.lt.s32 	%p81, %r402, 6;
	@%p81 bra 	$L__BB56_30;
	sub.s32 	%r523, %r173, %r68;
	shl.b32 	%r524, %r523, 2;
	mov.u32 	%r525, _ZZ9cuda_gemmIiLi128ELi1ELi1ELi256ELi32ELi32ELi0EEviiiPT_S1_S1_iiE3Ash;
	add.s32 	%r526, %r525, %r524;
	ld.shared.u32 	%r888, [%r526+20];
$L__BB56_30:
	setp.lt.s32 	%p82, %r402, 7;
	@%p82 bra 	$L__BB56_32;
	sub.s32 	%r527, %r173, %r69;
	shl.b32 	%r528, %r527, 2;
	mov.u32 	%r529, _ZZ9cuda_gemmIiLi128ELi1ELi1ELi256ELi32ELi32ELi0EEviiiPT_S1_S1_iiE3Ash;
	add.s32 	%r530, %r529, %r528;
	ld.shared.u32 	%r889, [%r530+24];
$L__BB56_32:
	setp.lt.s32 	%p83, %r402, 8;
	@%p83 bra 	$L__BB56_34;
	sub.s32 	%r531, %r173, %r70;
	shl.b32 	%r532, %r531, 2;
	mov.u32 	%r533, _ZZ9cuda_gemmIiLi128ELi1ELi1ELi256ELi32ELi32ELi0EEviiiPT_S1_S1_iiE3Ash;
	add.s32 	%r534, %r533, %r532;
	ld.shared.u32 	%r890, [%r534+28];
$L__BB56_34:
	setp.lt.s32 	%p84, %r402, 9;
	@%p84 bra 	$L__BB56_36;
	sub.s32 	%r535, %r173, %r71;
	shl.b32 	%r536, %r535, 2;
	mov.u32 	%r537, _ZZ9cuda_gemmIiLi128ELi1ELi1ELi256ELi32ELi32ELi0EEviiiPT_S1_S1_iiE3Ash;
	add.s32 	%r538, %r537, %r536;
	ld.shared.u32 	%r891, [%r538+32];
$L__BB56_36:
	setp.lt.s32 	%p85, %r402, 10;
	@%p85 bra 	$L__BB56_38;
	sub.s32 	%r539, %r173, %r72;
	shl.b32 	%r540, %r539, 2;
	mov.u32 	%r541, _ZZ9cuda_gemmIiLi128ELi1ELi1ELi256ELi32ELi32ELi0EEviiiPT_S1_S1_iiE3Ash;
	add.s32 	%r542, %r541, %r540;
	ld.shared.u32 	%r892, [%r542+36];
$L__BB56_38:
	setp.lt.s32 	%p86, %r402, 11;
	@%p86 bra 	$L__BB56_40;
	sub.s32 	%r543, %r173, %r73;
	shl.b32 	%r544, %r543, 2;
	mov.u32 	%r545, _ZZ9cuda_gemmIiLi128ELi1ELi1ELi256ELi32ELi32ELi0EEviiiPT_S1_S1_iiE3Ash;
	add.s32 	%r546, %r545, %r544;
	ld.shared.u32 	%r893, [%r546+40];
$L__BB56_40:
	setp.lt.s32 	%p87, %r402, 12;
	@%p87 bra 	$L__BB56_42;
	sub.s32 	%r547, %r173, %r74;
	shl.b32 	%r548, %r547, 2;
	mov.u32 	%r549, _ZZ9cuda_gemmIiLi128ELi1ELi1ELi256ELi32ELi32ELi0EEviiiPT_S1_S1_iiE3Ash;
	add.s32 	%r550, %r549, %r548;
	ld.shared.u32 	%r894, [%r550+44];
$L__BB56_42:
	setp.lt.s32 	%p88, %r402, 13;
	@%p88 bra 	$L__BB56_44;
	sub.s32 	%r551, %r173, %r75;
	shl.b32 	%r552, %r551, 2;
	mov.u32 	%r553, _ZZ9cuda_gemmIiLi128ELi1ELi1ELi256ELi32ELi32ELi0EEviiiPT_S1_S1_iiE3Ash;
	add.s32 	%r554, %r553, %r552;
	ld.shared.u32 	%r895, [%r554+48];
$L__BB56_44:
	setp.lt.s32 	%p89, %r402, 14;
	@%p89 bra 	$L__BB56_46;
	sub.s32 	%r555, %r173, %r76;
	shl.b32 	%r556, %r555, 2;
	mov.u32 	%r557, _ZZ9cuda_gemmIiLi128ELi1ELi1ELi256ELi32ELi32ELi0EEviiiPT_S1_S1_iiE3Ash;
	add.s32 	%r558, %r557, %r556;
	ld.shared.u32 	%r896, [%r558+52];
$L__BB56_46:
	setp.lt.s32 	%p90, %r402, 15;
	@%p90 bra 	$L__BB56_48;
	sub.s32 	%r559, %r173, %r77;
	shl.b32 	%r560, %r559, 2;
	mov.u32 	%r561, _ZZ9cuda_gemmIiLi128ELi1ELi1ELi256ELi32ELi32ELi0EEviiiPT_S1_S1_iiE3Ash;
	add.s32 	%r562, %r561, %r560;
	ld.shared.u32 	%r897, [%r562+56];
$L__BB56_48:
	setp.lt.s32 	%p91, %r402, 16;
	@%p91 bra 	$L__BB56_50;
	sub.s32 	%r563, %r173, %r78;
	shl.b32 	%r564, %r563, 2;
	mov.u32 	%r565, _ZZ9cuda_gemmIiLi128ELi1ELi1ELi256ELi32ELi32ELi0EEviiiPT_S1_S1_iiE3Ash;
	add.s32 	%r566, %r565, %r564;
	ld.shared.u32 	%r898, [%r566+60];
$L__BB56_50:
	setp.lt.s32 	%p92, %r402, 17;
	@%p92 bra 	$L__BB56_52;
	sub.s32 	%r567, %r173, %r79;
	shl.b32 	%r568, %r567, 2;
	mov.u32 	%r569, _ZZ9cuda_gemmIiLi128ELi1ELi1ELi256ELi32ELi32ELi0EEviiiPT_S1_S1_iiE3Ash;
	add.s32 	%r570, %r569, %r568;
	ld.shared.u32 	%r899, [%r570+64];
$L__BB56_52:
	setp.lt.s32 	%p93, %r402, 18;
	@%p93 bra 	$L__BB56_54;
	sub.s32 	%r571, %r173, %r80;
	shl.b32 	%r572, %r571, 2;
	mov.u32 	%r573, _ZZ9cuda_gemmIiLi128ELi1ELi1ELi256ELi32ELi32ELi0EEviiiPT_S1_S1_iiE3Ash;
	add.s32 	%r574, %r573, %r572;
	ld.shared.u32 	%r900, [%r574+68];
$L__BB56_54:
	setp.lt.s32 	%p94, %r402, 19;
	@%p94 bra 	$L__BB56_56;
	sub.s32 	%r575, %r173, %r81;
	shl.b32 	%r576, %r575, 2;
	mov.u32 	%r577, _ZZ9cuda_gemmIiLi128ELi1ELi1ELi256ELi32ELi32ELi0EEviiiPT_S1_S1_iiE3Ash;
	add.s32 	%r578, %r577, %r576;
	ld.shared.u32 	%r901, [%r578+72];
$L__BB56_56:
	setp.lt.s32 	%p95, %r402, 20;
	@%p95 bra 	$L__BB56_58;
	sub.s32 	%r579, %r173, %r82;
	shl.b32 	%r580, %r579, 2;
	mov.u32 	%r581, _ZZ9cuda_gemmIiLi128ELi1ELi1ELi256ELi32ELi32ELi0EEviiiPT_S1_S1_iiE3Ash;
	add.s32 	%r582, %r581, %r580;
	ld.shared.u32 	%r902, [%r582+76];
$L__BB56_58:
	setp.lt.s32 	%p96, %r402, 21;
	@%p96 bra 	$L__BB56_60;
	sub.s32 	%r583, %r173, %r83;
	shl.b32 	%r584, %r583, 2;
	mov.u32 	%r585, _ZZ9cuda_gemmIiLi128ELi1ELi1ELi256ELi32ELi32ELi0EEviiiPT_S1_S1_iiE3Ash;
	add.s32 	%r586, %r585, %r584;
	ld.shared.u32 	%r903, [%r586+80];
$L__BB56_60:
	setp.lt.s32 	%p97, %r402, 22;
	@%p97 bra 	$L__BB56_62;
	sub.s32 	%r587, %r173, %r84;
	shl.b32 	%r588, %r587, 2;
	mov.u32 	%r589, _ZZ9cuda_gemmIiLi128ELi1ELi1ELi256ELi32ELi32ELi0EEviiiPT_S1_S1_iiE3Ash;
	add.s32 	%r590, %r589, %r588;
	ld.shared.u32 	%r904, [%r590+84];
$L__BB56_62:
	setp.lt.s32 	%p98, %r402, 23;
	@%p98 bra 	$L__BB56_64;
	sub.s32 	%r591, %r173, %r85;
	shl.b32 	%r592, %r591, 2;
	mov.u32 	%r593, _ZZ9cuda_gemmIiLi128ELi1ELi1ELi256ELi32ELi32ELi0EEviiiPT_S1_S1_iiE3Ash;
	add.s32 	%r594, %r593, %r592;
	ld.shared.u32 	%r905, [%r594+88];
$L__BB56_64:
	setp.lt.s32 	%p99, %r402, 24;
	@%p99 bra 	$L__BB56_66;
	sub.s32 	%r595, %r173, %r86;
	shl.b32 	%r596, %r595, 2;
	mov.u32 	%r597, _ZZ9cuda_gemmIiLi128ELi1ELi1ELi256ELi32ELi32ELi0EEviiiPT_S1_S1_iiE3Ash;
	add.s32 	%r598, %r597, %r596;
	ld.shared.u32 	%r906, [%r598+92];
$L__BB56_66:
	setp.lt.s32 	%p100, %r402, 25;
	@%p100 bra 	$L__BB56_68;
	sub.s32 	%r599, %r173, %r87;
	shl.b32 	%r600, %r599, 2;
	mov.u32 	%r601, _ZZ9cuda_gemmIiLi128ELi1ELi1ELi256ELi32ELi32ELi0EEviiiPT_S1_S1_iiE3Ash;
	add.s32 	%r602, %r601, %r600;
	ld.shared.u32 	%r907, [%r602+96];
$L__BB56_68:
	setp.lt.s32 	%p101, %r402, 26;
	@%p101 bra 	$L__BB56_70;
	sub.s32 	%r603, %r173, %r88;
	shl.b32 	%r604, %r603, 2;
	mov.u32 	%r605, _ZZ9cuda_gemmIiLi128ELi1ELi1ELi256ELi32ELi32ELi0EEviiiPT_S1_S1_iiE3Ash;
	add.s32 	%r606, %r605, %r604;
	ld.shared.u32 	%r908, [%r606+100];
$L__BB56_70:
	setp.lt.s32 	%p102, %r402, 27;
	@%p102 bra 	$L__BB56_72;
	sub.s32 	%r607, %r173, %r89;
	shl.b32 	%r608, %r607, 2;
	mov.u32 	%r609, _ZZ9cuda_gemmIiLi128ELi1ELi1ELi256ELi32ELi32ELi0EEviiiPT_S1_S1_iiE3Ash;
	add.s32 	%r610, %r609, %r608;
	ld.shared.u32 	%r909, [%r610+104];
$L__BB56_72:
	setp.lt.s32 	%p103, %r402, 28;
	@%p103 bra 	$L__BB56_74;
	sub.s32 	%r611, %r173, %r90;
	shl.b32 	%r612, %r611, 2;
	mov.u32 	%r613, _ZZ9cuda_gemmIiLi128ELi1ELi1ELi256ELi32ELi32ELi0EEviiiPT_S1_S1_iiE3Ash;
	add.s32 	%r614, %r613, %r612;
	ld.shared.u32 	%r910, [%r614+108];
$L__BB56_74:
	setp.lt.s32 	%p104, %r402, 29;
	@%p104 bra 	$L__BB56_76;
	sub.s32 	%r615, %r173, %r91;
	shl.b32 	%r616, %r615, 2;
	mov.u32 	%r617, _ZZ9cuda_gemmIiLi128ELi1ELi1ELi256ELi32ELi32ELi0EEviiiPT_S1_S1_iiE3Ash;
	add.s32 	%r618, %r617, %r616;
	ld.shared.u32 	%r911, [%r618+112];
$L__BB56_76:
	setp.lt.s32 	%p105, %r402, 30;
	@%p105 bra 	$L__BB56_78;
	sub.s32 	%r619, %r173, %r92;
	shl.b32 	%r620, %r619, 2;
	mov.u32 	%r621, _ZZ9cuda_gemmIiLi128ELi1ELi1ELi256ELi32ELi32ELi0EEviiiPT_S1_S1_iiE3Ash;
	add.s32 	%r622, %r621, %r620;
	ld.shared.u32 	%r912, [%r622+116];
$L__BB56_78:
	setp.lt.s32 	%p106, %r402, 31;
	@%p106 bra 	$L__BB56_80;
	sub.s32 	%r623, %r173, %r93;
	shl.b32 	%r624, %r623, 2;
	mov.u32 	%r625, _ZZ9cuda_gemmIiLi128ELi1ELi1ELi256ELi32ELi32ELi0EEviiiPT_S1_S1_iiE3Ash;
	add.s32 	%r626, %r625, %r624;
	ld.shared.u32 	%r913, [%r626+120];
$L__BB56_80:
	setp.lt.s32 	%p107, %r402, 32;
	@%p107 bra 	$L__BB56_82;
	sub.s32 	%r627, %r173, %r94;
	shl.b32 	%r628, %r627, 2;
	mov.u32 	%r629, _ZZ9cuda_gemmIiLi128ELi1ELi1ELi256ELi32ELi32ELi0EEviiiPT_S1_S1_iiE3Ash;
	add.s32 	%r630, %r629, %r628;
	ld.shared.u32 	%r914, [%r630+124];
$L__BB56_82:
	setp.ge.s32 	%p108, %r8, %r401;
	@%p108 bra 	$L__BB56_212;
	mov.u32 	%r915, %r8;
$L__BB56_84:
	setp.gt.u32 	%p109, %r402, 32;
	mov.u32 	%r631, _ZZ9cuda_gemmIiLi128ELi1ELi1ELi256ELi32ELi32ELi0EEviiiPT_S1_S1_iiE11kron_fac_sh;
	mad.lo.s32 	%r239, %r915, 132, %r631;
	shl.b32 	%r632, %r63, 2;
	add.s32 	%r633, %r239, %r632;
	ld.shared.u32 	%r240, [%r633];
	@%p109 bra 	$L__BB56_149;
	setp.eq.s32 	%p142, %r402, 0;
	mov.b32 	%r917, 0;
	@%p142 bra 	$L__BB56_87;
	shfl.sync.idx.b32	%r754|%p143, %r240, %r101, %r11, -1;
	mul.lo.s32 	%r917, %r754, %r883;
$L__BB56_87:
	setp.lt.s32 	%p144, %r402, 2;
	@%p144 bra 	$L__BB56_89;
	shfl.sync.idx.b32	%r755|%p145, %r240, %r102, %r11, -1;
	mad.lo.s32 	%r917, %r755, %r884, %r917;
$L__BB56_89:
	setp.lt.s32 	%p146, %r402, 3;
	@%p146 bra 	$L__BB56_91;
	shfl.sync.idx.b32	%r756|%p147, %r240, %r103, %r11, -1;
	mad.lo.s32 	%r917, %r756, %r885, %r917;
$L__BB56_91:
	setp.lt.s32 	%p148, %r402, 4;
	@%p148 bra 	$L__BB56_93;
	shfl.sync.idx.b32	%r757|%p149, %r240, %r104, %r11, -1;
	mad.lo.s32 	%r917, %r757, %r886, %r917;
$L__BB56_93:
	setp.lt.s32 	%p150, %r402, 5;
	@%p150 bra 	$L__BB56_95;
	shfl.sync.idx.b32	%r758|%p151, %r240, %r105, %r11, -1;
	mad.lo.s32 	%r917, %r758, %r887, %r917;
$L__BB56_95:
	setp.lt.s32 	%p152, %r402, 6;
	@%p152 bra 	$L__BB56_97;
	shfl.sync.idx.b32	%r759|%p153, %r240, %r106, %r11, -1;
	mad.lo.s32 	%r917, %r759, %r888, %r917;
$L__BB56_97:
	setp.lt.s32 	%p154, %r402, 7;
	@%p154 bra 	$L__BB56_99;
	shfl.sync.idx.b32	%r760|%p155, %r240, %r107, %r11, -1;
	mad.lo.s32 	%r917, %r760, %r889, %r917;
$L__BB56_99:
	setp.lt.s32 	%p156, %r402, 8;
	@%p156 bra 	$L__BB56_101;
	shfl.sync.idx.b32	%r761|%p157, %r240, %r108, %r11, -1;
	mad.lo.s32 	%r917, %r761, %r890, %r917;
$L__BB56_101:
	setp.lt.s32 	%p158, %r402, 9;
	@%p158 bra 	$L__BB56_103;
	shfl.sync.idx.b32	%r762|%p159, %r240, %r109, %r11, -1;
	mad.lo.s32 	%r917, %r762, %r891, %r917;
$L__BB56_103:
	setp.lt.s32 	%p160, %r402, 10;
	@%p160 bra 	$L__BB56_105;
	shfl.sync.idx.b32	%r763|%p161, %r240, %r110, %r11, -1;
	mad.lo.s32 	%r917, %r763, %r892, %r917;
$L__BB56_105:
	setp.lt.s32 	%p162, %r402, 11;
	@%p162 bra 	$L__BB56_107;
	shfl.sync.idx.b32	%r764|%p163, %r240, %r111, %r11, -1;
	mad.lo.s32 	%r917, %r764, %r893, %r917;
$L__BB56_107:
	setp.lt.s32 	%p164, %r402, 12;
	@%p164 bra 	$L__BB56_109;
	shfl.sync.idx.b32	%r765|%p165, %r240, %r112, %r11, -1;
	mad.lo.s32 	%r917, %r765, %r894, %r917;
$L__BB56_109:
	setp.lt.s32 	%p166, %r402, 13;
	@%p166 bra 	$L__BB56_111;
	shfl.sync.idx.b32	%r766|%p167, %r240, %r113, %r11, -1;
	mad.lo.s32 	%r917, %r766, %r895, %r917;
$L__BB56_111:
	setp.lt.s32 	%p168, %r402, 14;
	@%p168 bra 	$L__BB56_113;
	shfl.sync.idx.b32	%r767|%p169, %r240, %r114, %r11, -1;
	mad.lo.s32 	%r917, %r767, %r896, %r917;
$L__BB56_113:
	setp.lt.s32 	%p170, %r402, 15;
	@%p170 bra 	$L__BB56_115;
	shfl.sync.idx.b32	%r768|%p171, %r240, %r115, %r11, -1;
	mad.lo.s32 	%r917, %r768, %r897, %r917;
$L__BB56_115:
	setp.lt.s32 	%p172, %r402, 16;
	@%p172 bra 	$L__BB56_117;
	shfl.sync.idx.b32	%r769|%p173, %r240, %r116, %r11, -1;
	mad.lo.s32 	%r917, %r769, %r898, %r917;
$L__BB56_117:
	setp.lt.s32 	%p174, %r402, 17;
	@%p174 bra 	$L__BB56_119;
	shfl.sync.idx.b32	%r770|%p175, %r240, %r117, %r11, -1;
	mad.lo.s32 	%r917, %r770, %r899, %r917;
$L__BB56_119:
	setp.lt.s32 	%p176, %r402, 18;
	@%p176 bra 	$L__BB56_121;
	shfl.sync.idx.b32	%r771|%p177, %r240, %r118, %r11, -1;
	mad.lo.s32 	%r917, %r771, %r900, %r917;
$L__BB56_121:
	setp.lt.s32 	%p178, %r402, 19;
	@%p178 bra 	$L__BB56_123;
	shfl.sync.idx.b32	%r772|%p179, %r240, %r119, %r11, -1;
	mad.lo.s32 	%r917, %r772, %r901, %r917;
$L__BB56_123:
	setp.lt.s32 	%p180, %r402, 20;
	@%p180 bra 	$L__BB56_125;
	shfl.sync.idx.b32	%r773|%p181, %r240, %r120, %r11, -1;
	mad.lo.s32 	%r917, %r773, %r902, %r917;
$L__BB56_125:
	setp.lt.s32 	%p182, %r402, 21;
	@%p182 bra 	$L__BB56_127;
	shfl.sync.idx.b32	%r774|%p183, %r240, %r121, %r11, -1;
	mad.lo.s32 	%r917, %r774, %r903, %r917;
$L__BB56_127:
	setp.lt.s32 	%p184, %r402, 22;
	@%p184 bra 	$L__BB56_129;
	shfl.sync.idx.b32	%r775|%p185, %r240, %r122, %r11, -1;
	mad.lo.s32 	%r917, %r775, %r904, %r917;
$L__BB56_129:
	setp.lt.s32 	%p186, %r402, 23;
	@%p186 bra 	$L__BB56_131;
	shfl.sync.idx.b32	%r776|%p187, %r240, %r123, %r11, -1;
	mad.lo.s32 	%r917, %r776, %r905, %r917;
$L__BB56_131:
	setp.lt.s32 	%p188, %r402, 24;
	@%p188 bra 	$L__BB56_133;
	shfl.sync.idx.b32	%r777|%p189, %r240, %r124, %r11, -1;
	mad.lo.s32 	%r917, %r777, %r906, %r917;
$L__BB56_133:
	setp.lt.s32 	%p190, %r402, 25;
	@%p190 bra 	$L__BB56_135;
	shfl.sync.idx.b32	%r778|%p191, %r240, %r125, %r11, -1;
	mad.lo.s32 	%r917, %r778, %r907, %r917;
$L__BB56_135:
	setp.lt.s32 	%p192, %r402, 26;
	@%p192 bra 	$L__BB56_137;
	shfl.sync.idx.b32	%r779|%p193, %r240, %r126, %r11, -1;
	mad.lo.s32 	%r917, %r779, %r908, %r917;
$L__BB56_137:
	setp.lt.s32 	%p194, %r402, 27;
	@%p194 bra 	$L__BB56_139;
	shfl.sync.idx.b32	%r780|%p195, %r240, %r127, %r11, -1;
	mad.lo.s32 	%r917, %r780, %r909, %r917;
$L__BB56_139:
	setp.lt.s32 	%p196, %r402, 28;
	@%p196 bra 	$L__BB56_141;
	shfl.sync.idx.b32	%r781|%p197, %r240, %r128, %r11, -1;
	mad.lo.s32 	%r917, %r781, %r910, %r917;
$L__BB56_141:
	setp.lt.s32 	%p198, %r402, 29;
	@%p198 bra 	$L__BB56_143;
	shfl.sync.idx.b32	%r782|%p199, %r240, %r129, %r11, -1;
	mad.lo.s32 	%r917, %r782, %r911, %r917;
$L__BB56_143:
	setp.lt.s32 	%p200, %r402, 30;
	@%p200 bra 	$L__BB56_145;
	shfl.sync.idx.b32	%r783|%p201, %r240, %r130, %r11, -1;
	mad.lo.s32 	%r917, %r783, %r912, %r917;
$L__BB56_145:
	setp.lt.s32 	%p202, %r402, 31;
	@%p202 bra 	$L__BB56_147;
	shfl.sync.idx.b32	%r784|%p203, %r240, %r131, %r11, -1;
	mad.lo.s32 	%r917, %r784, %r913, %r917;
$L__BB56_147:
	setp.ne.s32 	%p204, %r402, 32;
	@%p204 bra 	$L__BB56_211;
	shfl.sync.idx.b32	%r785|%p205, %r240, %r132, %r11, -1;
	mad.lo.s32 	%r917, %r785, %r914, %r917;
	bra.uni 	$L__BB56_211;
$L__BB56_149:
	setp.gt.s32 	%p111, %r402, 0;
	mul.lo.s32 	%r634, %r240, %r883;
	selp.b32 	%r917, %r634, 0, %p111;
	@%p77 bra 	$L__BB56_151;
	sub.s32 	%r635, %r63, %r64;
	shl.b32 	%r636, %r635, 2;
	add.s32 	%r637, %r239, %r636;
	ld.shared.u32 	%r638, [%r637+4];
	mad.lo.s32 	%r917, %r638, %r884, %r917;
$L__BB56_151:
	@%p78 bra 	$L__BB56_153;
	sub.s32 	%r639, %r63, %r65;
	shl.b32 	%r640, %r639, 2;
	add.s32 	%r641, %r239, %r640;
	ld.shared.u32 	%r642, [%r641+8];
	mad.lo.s32 	%r917, %r642, %r885, %r917;
$L__BB56_153:
	@%p79 bra 	$L__BB56_155;
	add.s32 	%r644, %r239, %r643;
	ld.shared.u32 	%r645, [%r644+12];
	mad.lo.s32 	%r917, %r645, %r886, %r917;
$L__BB56_155:
	@%p80 bra 	$L__BB56_157;
	add.s32 	%r647, %r239, %r646;
	ld.shared.u32 	%r648, [%r647+16];
	mad.lo.s32 	%r917, %r648, %r887, %r917;
$L__BB56_157:
	@%p81 bra 	$L__BB56_159;
	add.s32 	%r650, %r239, %r649;
	ld.shared.u32 	%r651, [%r650+20];
	mad.lo.s32 	%r917, %r651, %r888, %r917;
$L__BB56_159:
	setp.lt.s32 	%p116, %r402, 7;
	@%p116 bra 	$L__BB56_161;
	add.s32 	%r653, %r239, %r652;
	ld.shared.u32 	%r654, [%r653+24];
	mad.lo.s32 	%r917, %r654, %r889, %r917;
$L__BB56_161:
	setp.lt.s32 	%p117, %r402, 8;
	@%p117 bra 	$L__BB56_163;
	sub.s32 	%r655, %r63, %r70;
	shl.b32 	%r656, %r655, 2;
	add.s32 	%r657, %r239, %r656;
	ld.shared.u32 	%r658, [%r657+28];
	mad.lo.s32 	%r917, %r658, %r890, %r917;
$L__BB56_163:
	setp.lt.s32 	%p118, %r402, 9;
	@%p118 bra 	$L__BB56_165;
	sub.s32 	%r659, %r63, %r71;
	shl.b32 	%r660, %r659, 2;
	add.s32 	%r661, %r239, %r660;
	ld.shared.u32 	%r662, [%r661+32];
	mad.lo.s32 	%r917, %r662, %r891, %r917;
$L__BB56_165:
	setp.lt.s32 	%p119, %r402, 10;
	@%p119 bra 	$L__BB56_167;
	add.s32 	%r664, %r239, %r663;
	ld.shared.u32 	%r665, [%r664+36];
	mad.lo.s32 	%r917, %r665, %r892, %r917;
$L__BB56_167:
	setp.lt.s32 	%p120, %r402, 11;
	@%p120 bra 	$L__BB56_169;
	add.s32 	%r667, %r239, %r666;
	ld.shared.u32 	%r668, [%r667+40];
	mad.lo.s32 	%r917, %r668, %r893, %r917;
$L__BB56_169:
	setp.lt.s32 	%p121, %r402, 12;
	@%p121 bra 	$L__BB56_171;
	sub.s32 	%r669, %r63, %r74;
	shl.b32 	%r670, %r669, 2;
	add.s32 	%r671, %r239, %r670;
	ld.shared.u32 	%r672, [%r671+44];
	mad.lo.s32 	%r917, %r672, %r894, %r917;
$L__BB56_171:
	setp.lt.s32 	%p122, %r402, 13;
	@%p122 bra 	$L__BB56_173;
	sub.s32 	%r673, %r63, %r75;
	shl.b32 	%r674, %r673, 2;
	add.s32 	%r675, %r239, %r674;
	ld.shared.u32 	%r676, [%r675+48];
	mad.lo.s32 	%r917, %r676, %r895, %r917;
$L__BB56_173:
	setp.lt.s32 	%p123, %r402, 14;
	@%p123 bra 	$L__BB56_175;
	sub.s32 	%r677, %r63, %r76;
	shl.b32 	%r678, %r677, 2;
	add.s32 	%r679, %r239, %r678;
	ld.shared.u32 	%r680, [%r679+52];
	mad.lo.s32 	%r917, %r680, %r896, %r917;
$L__BB56_175:
	setp.lt.s32 	%p124, %r402, 15;
	@%p124 bra 	$L__BB56_177;
	sub.s32 	%r681, %r63, %r77;
	shl.b32 	%r682, %r681, 2;
	add.s32 	%r683, %r239, %r682;
	ld.shared.u32 	%r684, [%r683+56];
	mad.lo.s32 	%r917, %r684, %r897, %r917;
$L__BB56_177:
	setp.lt.s32 	%p125, %r402, 16;
	@%p125 bra 	$L__BB56_179;
	sub.s32 	%r685, %r63, %r78;
	shl.b32 	%r686, %r685, 2;
	add.s32 	%r687, %r239, %r686;
	ld.shared.u32 	%r688, [%r687+60];
	mad.lo.s32 	%r917, %r688, %r898, %r917;
$L__BB56_179:
	setp.lt.s32 	%p126, %r402, 17;
	@%p126 bra 	$L__BB56_181;
	sub.s32 	%r689, %r63, %r79;
	shl.b32 	%r690, %r689, 2;
	add.s32 	%r691, %r239, %r690;
	ld.shared.u32 	%r692, [%r691+64];
	mad.lo.s32 	%r917, %r692, %r899, %r917;
$L__BB56_181:
	setp.lt.s32 	%p127, %r402, 18;
	@%p127 bra 	$L__BB56_183;
	sub.s32 	%r693, %r63, %r80;
	shl.b32 	%r694, %r693, 2;
	add.s32 	%r695, %r239, %r694;
	ld.shared.u32 	%r696, [%r695+68];
	mad.lo.s32 	%r917, %r696, %r900, %r917;
$L__BB56_183:
	setp.lt.s32 	%p128, %r402, 19;
	@%p128 bra 	$L__BB56_185;
	sub.s32 	%r697, %r63, %r81;
	shl.b32 	%r698, %r697, 2;
	add.s32 	%r699, %r239, %r698;
	ld.shared.u32 	%r700, [%r699+72];
	mad.lo.s32 	%r917, %r700, %r901, %r917;
$L__BB56_185:
	setp.lt.s32 	%p129, %r402, 20;
	@%p129 bra 	$L__BB56_187;
	sub.s32 	%r701, %r63, %r82;
	shl.b32 	%r702, %r701, 2;
	add.s32 	%r703, %r239, %r702;
	ld.shared.u32 	%r704, [%r703+76];
	mad.lo.s32 	%r917, %r704, %r902, %r917;
$L__BB56_187:
	setp.lt.s32 	%p130, %r402, 21;
	@%p130 bra 	$L__BB56_189;
	sub.s32 	%r705, %r63, %r83;
	shl.b32 	%r706, %r705, 2;
	add.s32 	%r707, %r239, %r706;
	ld.shared.u32 	%r708, [%r707+80];
	mad.lo.s32 	%r917, %r708, %r903, %r917;
$L__BB56_189:
	setp.lt.s32 	%p131, %r402, 22;
	@%p131 bra 	$L__BB56_191;
	sub.s32 	%r709, %r63, %r84;
	shl.b32 	%r710, %r709, 2;
	add.s32 	%r711, %r239, %r710;
	ld.shared.u32 	%r712, [%r711+84];
	mad.lo.s32 	%r917, %r712, %r904, %r917;
$L__BB56_191:
	setp.lt.s32 	%p132, %r402, 23;
	@%p132 bra 	$L__BB56_193;
	sub.s32 	%r713, %r63, %r85;
	shl.b32 	%r714, %r713, 2;
	add.s32 	%r715, %r239, %r714;
	ld.shared.u32 	%r716, [%r715+88];
	mad.lo.s32 	%r917, %r716, %r905, %r917;
$L__BB56_193:
	setp.lt.s32 	%p133, %r402, 24;
	@%p133 bra 	$L__BB56_195;
	sub.s32 	%r717, %r63, %r86;
	shl.b32 	%r718, %r717, 2;
	add.s32 	%r719, %r239, %r718;
	ld.shared.u32 	%r720, [%r719+92];
	mad.lo.s32 	%r917, %r720, %r906, %r917;
$L__BB56_195:
	setp.lt.s32 	%p134, %r402, 25;
	@%p134 bra 	$L__BB56_197;
	sub.s32 	%r721, %r63, %r87;
	shl.b32 	%r722, %r721, 2;
	add.s32 	%r723, %r239, %r722;
	ld.shared.u32 	%r724, [%r723+96];
	mad.lo.s32 	%r917, %r724, %r907, %r917;
$L__BB56_197:
	setp.lt.s32 	%p135, %r402, 26;
	@%p135 bra 	$L__BB56_199;
	sub.s32 	%r725, %r63, %r88;
	shl.b32 	%r726, %r725, 2;
	add.s32 	%r727, %r239, %r726;
	ld.shared.u32 	%r728, [%r727+100];
	mad.lo.s32 	%r917, %r728, %r908, %r917;
$L__BB56_199:
	setp.lt.s32 	%p136, %r402, 27;
	@%p136 bra 	$L__BB56_201;
	sub.s32 	%r729, %r63, %r89;
	shl.b32 	%r730, %r729, 2;
	add.s32 	%r731, %r239, %r730;
	ld.shared.u32 	%r732, [%r731+104];
	mad.lo.s32 	%r917, %r732, %r909, %r917;
$L__BB56_201:
	setp.lt.s32 	%p137, %r402, 28;
	@%p137 bra 	$L__BB56_203;
	sub.s32 	%r733, %r63, %r90;
	shl.b32 	%r734, %r733, 2;
	add.s32 	%r735, %r239, %r734;
	ld.shared.u32 	%r736, [%r735+108];
	mad.lo.s32 	%r917, %r736, %r910, %r917;
$L__BB56_203:
	setp.lt.s32 	%p138, %r402, 29;
	@%p138 bra 	$L__BB56_205;
	sub.s32 	%r737, %r63, %r91;
	shl.b32 	%r738, %r737, 2;
	add.s32 	%r739, %r239, %r738;
	ld.shared.u32 	%r740, [%r739+112];
	mad.lo.s32 	%r917, %r740, %r911, %r917;
$L__BB56_205:
	setp.lt.s32 	%p139, %r402, 30;
	@%p139 bra 	$L__BB56_207;
	sub.s32 	%r741, %r63, %r92;
	shl.b32 	%r742, %r741, 2;
	add.s32 	%r743, %r239, %r742;
	ld.shared.u32 	%r744, [%r743+116];
	mad.lo.s32 	%r917, %r744, %r912, %r917;
$L__BB56_207:
	setp.lt.s32 	%p140, %r402, 31;
	@%p140 bra 	$L__BB56_209;
	sub.s32 	%r745, %r63, %r93;
	shl.b32 	%r746, %r745, 2;
	add.s32 	%r747, %r239, %r746;
	ld.shared.u32 	%r748, [%r747+120];
	mad.lo.s32 	%r917, %r748, %r913, %r917;
$L__BB56_209:
	setp.lt.s32 	%p141, %r402, 32;
	@%p141 bra 	$L__BB56_211;
	sub.s32 	%r749, %r63, %r94;
	shl.b32 	%r750, %r749, 2;
	add.s32 	%r751, %r239, %r750;
	ld.shared.u32 	%r752, [%r751+124];
	mad.lo.s32 	%r917, %r752, %r914, %r917;
$L__BB56_211:
	mad.lo.s32 	%r786, %r915, %r6, %r172;
	shl.b32 	%r787, %r786, 2;
	mov.u32 	%r788, _ZZ9cuda_gemmIiLi128ELi1ELi1ELi256ELi32ELi32ELi0EEviiiPT_S1_S1_iiE3Csh;
	add.s32 	%r789, %r788, %r787;
	ld.shared.u32 	%r790, [%r789];
	add.s32 	%r791, %r790, %r917;
	st.shared.u32 	[%r789], %r791;
	add.s32 	%r915, %r915, %r133;
	setp.lt.s32 	%p206, %r915, %r401;
	@%p206 bra 	$L__BB56_84;
$L__BB56_212:
	add.s32 	%r882, %r882, %r7;
	setp.lt.s32 	%p207, %r882, %r6;
	@%p207 bra 	$L__BB56_18;
$L__BB56_213:
	setp.eq.s16 	%p208, %rs2, 2;
	bar.sync 	0;
	mul.lo.s32 	%r792, %r6, %r12;
	mad.lo.s32 	%r369, %r10, %r399, %r792;
	div.s32 	%r370, %r400, %r402;
	@%p208 bra 	$L__BB56_216;
	shl.b32 	%r793, %r981, 2;
	mov.u32 	%r794, _ZZ9cuda_gemmIiLi128ELi1ELi1ELi256ELi32ELi32ELi0EEviiiPT_S1_S1_iiE3Csh;
	add.s32 	%r979, %r794, %r793;
	shl.b32 	%r372, %r9, 2;
	neg.s32 	%r978, %r15;
$L__BB56_215:
	.pragma "nounroll";
	div.s32 	%r795, %r981, %r6;
	mad.lo.s32 	%r796, %r370, %r795, %r369;
	mul.lo.s32 	%r797, %r795, %r6;
	sub.s32 	%r798, %r981, %r797;
	add.s32 	%r799, %r796, %r798;
	ld.shared.u32 	%r800, [%r979];
	mul.wide.s32 	%rd19, %r799, 4;
	add.s64 	%rd20, %rd2, %rd19;
	st.global.u32 	[%rd20], %r800;
	add.s32 	%r981, %r981, %r9;
	add.s32 	%r979, %r979, %r372;
	add.s32 	%r978, %r978, 1;
	setp.ne.s32 	%p209, %r978, 0;
	@%p209 bra 	$L__BB56_215;
$L__BB56_216:
	setp.lt.u16 	%p210, %rs1, 2;
	@%p210 bra 	$L__BB56_219;
	shl.b32 	%r801, %r9, 1;
	add.s32 	%r985, %r981, %r801;
	shl.b32 	%r382, %r9, 2;
	mad.lo.s32 	%r984, %r9, 3, %r981;
	add.s32 	%r983, %r9, %r981;
	shl.b32 	%r802, %r981, 2;
	mov.u32 	%r803, _ZZ9cuda_gemmIiLi128ELi1ELi1ELi256ELi32ELi32ELi0EEviiiPT_S1_S1_iiE3Csh;
	add.s32 	%r982, %r803, %r802;
	shl.b32 	%r386, %r9, 4;
	shl.b32 	%r387, %r9, 3;
	mul.lo.s32 	%r388, %r9, 12;
$L__BB56_218:
	div.s32 	%r804, %r981, %r6;
	mad.lo.s32 	%r805, %r370, %r804, %r369;
	mul.lo.s32 	%r806, %r804, %r6;
	sub.s32 	%r807, %r981, %r806;
	add.s32 	%r808, %r805, %r807;
	ld.shared.u32 	%r809, [%r982];
	mul.wide.s32 	%rd21, %r808, 4;
	add.s64 	%rd22, %rd2, %rd21;
	st.global.u32 	[%rd22], %r809;
	add.s32 	%r810, %r981, %r9;
	div.s32 	%r811, %r983, %r6;
	mad.lo.s32 	%r812, %r370, %r811, %r369;
	mul.lo.s32 	%r813, %r811, %r6;
	sub.s32 	%r814, %r983, %r813;
	add.s32 	%r815, %r812, %r814;
	add.s32 	%r816, %r982, %r382;
	ld.shared.u32 	%r817, [%r816];
	mul.wide.s32 	%rd23, %r815, 4;
	add.s64 	%rd24, %rd2, %rd23;
	st.global.u32 	[%rd24], %r817;
	add.s32 	%r818, %r810, %r9;
	div.s32 	%r819, %r985, %r6;
	mad.lo.s32 	%r820, %r370, %r819, %r369;
	mul.lo.s32 	%r821, %r819, %r6;
	sub.s32 	%r822, %r985, %r821;
	add.s32 	%r823, %r820, %r822;
	add.s32 	%r824, %r982, %r387;
	ld.shared.u32 	%r825, [%r824];
	mul.wide.s32 	%rd25, %r823, 4;
	add.s64 	%rd26, %rd2, %rd25;
	st.global.u32 	[%rd26], %r825;
	add.s32 	%r826, %r818, %r9;
	div.s32 	%r827, %r984, %r6;
	mad.lo.s32 	%r828, %r370, %r827, %r369;
	mul.lo.s32 	%r829, %r827, %r6;
	sub.s32 	%r830, %r984, %r829;
	add.s32 	%r831, %r828, %r830;
	add.s32 	%r832, %r982, %r388;
	ld.shared.u32 	%r833, [%r832];
	mul.wide.s32 	%rd27, %r831, 4;
	add.s64 	%rd28, %rd2, %rd27;
	st.global.u32 	[%rd28], %r833;
	add.s32 	%r981, %r826, %r9;
	add.s32 	%r985, %r985, %r382;
	add.s32 	%r984, %r984, %r382;
	add.s32 	%r983, %r983, %r382;
	add.s32 	%r982, %r982, %r386;
	setp.lt.u32 	%p211, %r981, 256;
	@%p211 bra 	$L__BB56_218;
$L__BB56_219:
	ret;

}
	// .globl	_Z9cuda_gemmIiLi128ELi1ELi1ELi256ELi32ELi32ELi1EEviiiPT_S1_S1_ii
.visible .entry _Z9cuda_gemmIiLi128ELi1ELi1ELi256ELi32ELi32ELi1EEviiiPT_S1_S1_ii(
	.param .u32 _Z9cuda_gemmIiLi128ELi1ELi1ELi256ELi32ELi32ELi1EEviiiPT_S1_S1_ii_param_0,
	.param .u32 _Z9cuda_gemmIiLi128ELi1ELi1ELi256ELi32ELi32ELi1EEviiiPT_S1_S1_ii_param_1,
	.param .u32 _Z9cuda_gemmIiLi128ELi1ELi1ELi256ELi32ELi32ELi1EEviiiPT_S1_S1_ii_param_2,
	.param .u64 .ptr .align 1 _Z9cuda_gemmIiLi128ELi1ELi1ELi256ELi32ELi32ELi1EEviiiPT_S1_S1_ii_param_3,
	.param .u64 .ptr .align 1 _Z9cuda_gemmIiLi128ELi1ELi1ELi256ELi32ELi32ELi1EEviiiPT_S1_S1_ii_param_4,
	.param .u64 .ptr .align 1 _Z9cuda_gemmIiLi128ELi1ELi1ELi256ELi32ELi32ELi1EEviiiPT_S1_S1_ii_param_5,
	.param .u32 _Z9cuda_gemmIiLi128ELi1ELi1ELi256ELi32ELi32ELi1EEviiiPT_S1_S1_ii_param_6,
	.param .u32 _Z9cuda_gemmIiLi128ELi1ELi1ELi256ELi32ELi32ELi1EEviiiPT_S1_S1_ii_param_7
)
.maxntid 128
{
	.reg .pred 	%p<81>;
	.reg .b16 	%rs<16>;
	.reg .b32 	%r<436>;
	.reg .b64 	%rd<49>;
	// demoted variable
	.shared .align 128 .b8 _ZZ9cuda_gemmIiLi128ELi1ELi1ELi256ELi32ELi32ELi1EEviiiPT_S1_S1_iiE11kron_fac_sh[4224];
	// demoted variable
	.shared .align 128 .b8 _ZZ9cuda_gemmIiLi128ELi1ELi1ELi256ELi32ELi32ELi1EEviiiPT_S1_S1_iiE3Ash[1024];
	// demoted variable
	.shared .align 128 .b8 _ZZ9cuda_gemmIiLi128ELi1ELi1ELi256ELi32ELi32ELi1EEviiiPT_S1_S1_iiE3Csh[1024];
	ld.param.u64 	%rd16, [_Z9cuda_gemmIiLi128ELi1ELi1ELi256ELi32ELi32ELi1EEviiiPT_S1_S1_ii_param_3];
	ld.param.u64 	%rd17, [_Z9cuda_gemmIiLi128ELi1ELi1ELi256ELi32ELi32ELi1EEviiiPT_S1_S1_ii_param_4];
	cvta.to.global.u64 	%rd1, %rd17;
	cvta.to.global.u64 	%rd2, %rd16;
	mov.u32 	%r435, %tid.x;
	mov.u32 	%r2, %ntid.x;
	add.s32 	%r3, %r435, %r2;
	cvt.u16.u32 	%rs4, %r3;
	xor.b16  	%rs5, %rs4, 1023;
	cvt.u16.u32 	%rs6, %r2;
	div.u16 	%rs7, %rs5, %rs6;
	and.b16  	%rs1, %rs7, 3;
	setp.eq.s16 	%p1, %rs1, 2;
	mov.u32 	%r410, %r435;
	@%p1 bra 	$L__BB57_3;
	cvt.u32.u16 	%r4, %rs1;
	mov.b32 	%r409, 0;
	mov.u32 	%r146, _ZZ9cuda_gemmIiLi128ELi1ELi1ELi256ELi32ELi32ELi1EEviiiPT_S1_S1_iiE11kron_fac_sh;
	mov.u32 	%r410, %r435;
$L__BB57_2:
	.pragma "nounroll";
	mul.wide.u32 	%rd18, %r410, 4;
	add.s64 	%rd19, %rd1, %rd18;
	ld.global.u32 	%r144, [%rd19];
	and.b32  	%r145, %r410, 31;
	mad.lo.s32 	%r147, %r145, 132, %r146;
	shr.u32 	%r148, %r410, 3;
	and.b32  	%r149, %r148, 536870908;
	add.s32 	%r150, %r147, %r149;
	st.shared.u32 	[%r150], %r144;
	add.s32 	%r410, %r410, %r2;
	add.s32 	%r409, %r409, 1;
	xor.b32  	%r151, %r409, %r4;
	setp.ne.s32 	%p2, %r151, 2;
	@%p2 bra 	$L__BB57_2;
$L__BB57_3:
	shl.b32 	%r10, %r2, 1;
	add.s32 	%r413, %r410, %r10;
	shl.b32 	%r12, %r2, 2;
	mul.lo.s32 	%r13, %r2, 3;
	add.s32 	%r412, %r410, %r13;
	add.s32 	%r411, %r2, %r410;
$L__BB57_4:
	mul.wide.u32 	%rd20, %r410, 4;
	add.s64 	%rd21, %rd1, %rd20;
	ld.global.u32 	%r152, [%rd21];
	and.b32  	%r153, %r410, 31;
	mov.u32 	%r154, _ZZ9cuda_gemmIiLi128ELi1ELi1ELi256ELi32ELi32ELi1EEviiiPT_S1_S1_iiE11kron_fac_sh;
	mad.lo.s32 	%r155, %r153, 132, %r154;
	shr.u32 	%r156, %r410, 3;
	and.b32  	%r157, %r156, 536870908;
	add.s32 	%r158, %r155, %r157;
	st.shared.u32 	[%r158], %r152;
	add.s32 	%r159, %r410, %r2;
	mul.wide.u32 	%rd22, %r411, 4;
	add.s64 	%rd23, %rd1, %rd22;
	ld.global.u32 	%r160, [%rd23];
	and.b32  	%r161, %r411, 31;
	mad.lo.s32 	%r162, %r161, 132, %r154;
	shr.u32 	%r163, %r411, 3;
	and.b32  	%r164, %r163, 536870908;
	add.s32 	%r165, %r162, %r164;
	st.shared.u32 	[%r165], %r160;
	add.s32 	%r166, %r159, %r2;
	mul.wide.u32 	%rd24, %r413, 4;
	add.s64 	%rd25, %rd1, %rd24;
	ld.global.u32 	%r167, [%rd25];
	and.b32  	%r168, %r413, 31;
	mad.lo.s32 	%r169, %r168, 132, %r154;
	shr.u32 	%r170, %r413, 3;
	and.b32  	%r171, %r170, 536870908;
	add.s32 	%r172, %r169, %r171;
	st.shared.u32 	[%r172], %r167;
	add.s32 	%r173, %r166, %r2;
	mul.wide.u32 	%rd26, %r412, 4;
	add.s64 	%rd27, %rd1, %rd26;
	ld.global.u32 	%r174, [%rd27];
	and.b32  	%r175, %r412, 31;
	mad.lo.s32 	%r176, %r175, 132, %r154;
	shr.u32 	%r177, %r412, 3;
	and.b32  	%r178, %r177, 536870908;
	add.s32 	%r179, %r176, %r178;
	st.shared.u32 	[%r179], %r174;
	add.s32 	%r410, %r173, %r2;
	add.s32 	%r413, %r413, %r12;
	add.s32 	%r412, %r412, %r12;
	add.s32 	%r411, %r411, %r12;
	setp.lt.u32 	%p3, %r410, 1024;
	@%p3 bra 	$L__BB57_4;
	mov.u32 	%r24, %ctaid.y;
	mov.u32 	%r180, %nctaid.y;
	setp.ge.u32 	%p4, %r24, %r180;
	@%p4 bra 	$L__BB57_26;
	shl.b32 	%r25, %r24, 8;
	not.b16 	%rs9, %rs4;
	and.b16  	%rs10, %rs9, 255;
	and.b16  	%rs12, %rs6, 255;
	div.u16 	%rs2, %rs10, %rs12;
	and.b16  	%rs3, %rs2, 3;
	xor.b16  	%rs13, %rs3, 2;
	cvt.u32.u16 	%r26, %rs13;
	setp.eq.s16 	%p5, %rs3, 2;
	mov.u32 	%r423, %r435;
	@%p5 bra 	$L__BB57_9;
	shl.b32 	%r181, %r435, 2;
	mov.u32 	%r182, _ZZ9cuda_gemmIiLi128ELi1ELi1ELi256ELi32ELi32ELi1EEviiiPT_S1_S1_iiE3Ash;
	add.s32 	%r416, %r182, %r181;
	add.s32 	%r183, %r435, %r25;
	mul.wide.u32 	%rd28, %r183, 4;
	add.s64 	%rd47, %rd2, %rd28;
	mul.wide.u32 	%rd4, %r2, 4;
	neg.s32 	%r415, %r26;
	mad.lo.s32 	%r423, %r2, %r26, %r435;
$L__BB57_8:
	.pragma "nounroll";
	ld.global.u32 	%r184, [%rd47];
	st.shared.u32 	[%r416], %r184;
	add.s32 	%r416, %r416, %r12;
	add.s64 	%rd47, %rd47, %rd4;
	add.s32 	%r415, %r415, 1;
	setp.ne.s32 	%p6, %r415, 0;
	@%p6 bra 	$L__BB57_8;
$L__BB57_9:
	setp.lt.u16 	%p7, %rs2, 2;
	@%p7 bra 	$L__BB57_12;
	shl.b32 	%r185, %r423, 2;
	mov.u32 	%r186, _ZZ9cuda_gemmIiLi128ELi1ELi1ELi256ELi32ELi32ELi1EEviiiPT_S1_S1_iiE3Ash;
	add.s32 	%r422, %r186, %r185;
	shl.b32 	%r36, %r2, 4;
	shl.b32 	%r37, %r2, 3;
	mul.lo.s32 	%r38, %r2, 12;
	add.s32 	%r418, %r423, %r25;
	add.s32 	%r421, %r418, %r2;
	add.s32 	%r420, %r418, %r10;
	add.s32 	%r419, %r418, %r13;
$L__BB57_11:
	mul.wide.u32 	%rd29, %r418, 4;
	add.s64 	%rd30, %rd2, %rd29;
	ld.global.u32 	%r187, [%rd30];
	st.shared.u32 	[%r422], %r187;
	mul.wide.u32 	%rd31, %r421, 4;
	add.s64 	%rd32, %rd2, %rd31;
	ld.global.u32 	%r188, [%rd32];
	add.s32 	%r189, %r422, %r12;
	st.shared.u32 	[%r189], %r188;
	mul.wide.u32 	%rd33, %r420, 4;
	add.s64 	%rd34, %rd2, %rd33;
	ld.global.u32 	%r190, [%rd34];
	add.s32 	%r191, %r422, %r37;
	st.shared.u32 	[%r191], %r190;
	mul.wide.u32 	%rd35, %r419, 4;
	add.s64 	%rd36, %rd2, %rd35;
	ld.global.u32 	%r192, [%rd36];
	add.s32 	%r193, %r422, %r38;
	st.shared.u32 	[%r193], %r192;
	add.s32 	%r423, %r423, %r12;
	add.s32 	%r422, %r422, %r36;
	add.s32 	%r421, %r421, %r12;
	add.s32 	%r420, %r420, %r12;
	add.s32 	%r419, %r419, %r12;
	add.s32 	%r418, %r418, %r12;
	setp.lt.u32 	%p8, %r423, 256;
	@%p8 bra 	$L__BB57_11;
$L__BB57_12:
	setp.eq.s16 	%p9, %rs3, 2;
	bar.sync 	0;
	mov.u32 	%r428, %r435;
	@%p9 bra 	$L__BB57_15;
	shl.b32 	%r194, %r435, 2;
	mov.u32 	%r195, _ZZ9cuda_gemmIiLi128ELi1ELi1ELi256ELi32ELi32ELi1EEviiiPT_S1_S1_iiE3Csh;
	add.s32 	%r425, %r195, %r194;
	neg.s32 	%r424, %r26;
	mad.lo.s32 	%r428, %r2, %r26, %r435;
$L__BB57_14:
	.pragma "nounroll";
	mov.b32 	%r196, 0;
	st.shared.u32 	[%r425], %r196;
	add.s32 	%r425, %r425, %r12;
	add.s32 	%r424, %r424, 1;
	setp.ne.s32 	%p10, %r424, 0;
	@%p10 bra 	$L__BB57_14;
$L__BB57_15:
	setp.lt.u16 	%p11, %rs2, 2;
	@%p11 bra 	$L__BB57_18;
	shl.b32 	%r197, %r428, 2;
	mov.u32 	%r198, _ZZ9cuda_gemmIiLi128ELi1ELi1ELi256ELi32ELi32ELi1EEviiiPT_S1_S1_iiE3Csh;
	add.s32 	%r427, %r198, %r197;
	shl.b32 	%r64, %r2, 4;
	shl.b32 	%r65, %r2, 3;
	mul.lo.s32 	%r66, %r2, 12;
$L__BB57_17:
	mov.b32 	%r199, 0;
	st.shared.u32 	[%r427], %r199;
	add.s32 	%r200, %r427, %r12;
	st.shared.u32 	[%r200], %r199;
	add.s32 	%r201, %r427, %r65;
	st.shared.u32 	[%r201], %r199;
	add.s32 	%r202, %r427, %r66;
	st.shared.u32 	[%r202], %r199;
	add.s32 	%r428, %r428, %r12;
	add.s32 	%r427, %r427, %r64;
	setp.lt.u32 	%p12, %r428, 256;
	@%p12 bra 	$L__BB57_17;
$L__BB57_18:
	and.b32  	%r71, %r435, 7;
	and.b32  	%r72, %r435, 31;
	shl.b32 	%r203, %r435, 2;
	and.b32  	%r204, %r203, 124;
	shl.b32 	%r205, %r435, 7;
	and.b32  	%r206, %r205, 896;
	or.b32  	%r207, %r206, %r204;
	mov.u32 	%r208, _ZZ9cuda_gemmIiLi128ELi1ELi1ELi256ELi32ELi32ELi1EEviiiPT_S1_S1_iiE3Ash;
	add.s32 	%r209, %r208, %r207;
	ld.shared.u32 	%r73, [%r209];
	setp.eq.s32 	%p13, %r72, 31;
	selp.b32 	%r210, -128, 0, %p13;
	add.s32 	%r211, %r209, %r210;
	ld.shared.u32 	%r74, [%r211+4];
	setp.lt.u32 	%p14, %r72, 30;
	selp.b32 	%r212, 0, -128, %p14;
	add.s32 	%r213, %r209, %r212;
	ld.shared.u32 	%r75, [%r213+8];
	setp.lt.u32 	%p15, %r72, 29;
	selp.b32 	%r214, 0, -128, %p15;
	add.s32 	%r215, %r209, %r214;
	ld.shared.u32 	%r76, [%r215+12];
	setp.lt.u32 	%p16, %r72, 28;
	selp.b32 	%r216, 0, -128, %p16;
	add.s32 	%r217, %r209, %r216;
	ld.shared.u32 	%r77, [%r217+16];
	setp.lt.u32 	%p17, %r72, 27;
	selp.b32 	%r218, 0, -128, %p17;
	add.s32 	%r219, %r209, %r218;
	ld.shared.u32 	%r78, [%r219+20];
	setp.lt.u32 	%p18, %r72, 26;
	selp.b32 	%r220, 0, -128, %p18;
	add.s32 	%r221, %r209, %r220;
	ld.shared.u32 	%r79, [%r221+24];
	setp.lt.u32 	%p19, %r72, 25;
	selp.b32 	%r222, 0, -128, %p19;
	add.s32 	%r223, %r209, %r222;
	ld.shared.u32 	%r80, [%r223+28];
	setp.lt.u32 	%p20, %r72, 24;
	selp.b32 	%r224, 0, -128, %p20;
	add.s32 	%r225, %r209, %r224;
	ld.shared.u32 	%r81, [%r225+32];
	setp.lt.u32 	%p21, %r72, 23;
	selp.b32 	%r226, 0, -128, %p21;
	add.s32 	%r227, %r209, %r226;
	ld.shared.u32 	%r82, [%r227+36];
	setp.lt.u32 	%p22, %r72, 22;
	selp.b32 	%r228, 0, -128, %p22;
	add.s32 	%r229, %r209, %r228;
	ld.shared.u32 	%r83, [%r229+40];
	setp.lt.u32 	%p23, %r72, 21;
	selp.b32 	%r230, 0, -128, %p23;
	add.s32 	%r231, %r209, %r230;
	ld.shared.u32 	%r84, [%r231+44];
	setp.lt.u32 	%p24, %r72, 20;
	selp.b32 	%r232, 0, -128, %p24;
	add.s32 	%r233, %r209, %r232;
	ld.shared.u32 	%r85, [%r233+48];
	setp.lt.u32 	%p25, %r72, 19;
	selp.b32 	%r234, 0, -128, %p25;
	add.s32 	%r235, %r209, %r234;
	ld.shared.u32 	%r86, [%r235+52];
	setp.lt.u32 	%p26, %r72, 18;
	selp.b32 	%r236, 0, -128, %p26;
	add.s32 	%r237, %r209, %r236;
	ld.shared.u32 	%r87, [%r237+56];
	setp.lt.u32 	%p27, %r72, 17;
	selp.b32 	%r238, 0, -128, %p27;
	add.s32 	%r239, %r209, %r238;
	ld.shared.u32 	%r88, [%r239+60];
	setp.lt.u32 	%p28, %r72, 16;
	selp.b32 	%r240, 0, -128, %p28;
	add.s32 	%r241, %r209, %r240;
	ld.shared.u32 	%r89, [%r241+64];
	setp.lt.u32 	%p29, %r72, 15;
	selp.b32 	%r242, 0, -128, %p29;
	add.s32 	%r243, %r209, %r242;
	ld.shared.u32 	%r90, [%r243+68];
	setp.lt.u32 	%p30, %r72, 14;
	selp.b32 	%r244, 0, -128, %p30;
	add.s32 	%r245, %r209, %r244;
	ld.shared.u32 	%r91, [%r245+72];
	setp.lt.u32 	%p31, %r72, 13;
	selp.b32 	%r246, 0, -128, %p31;
	add.s32 	%r247, %r209, %r246;
	ld.shared.u32 	%r92, [%r247+76];
	setp.lt.u32 	%p32, %r72, 12;
	selp.b32 	%r248, 0, -128, %p32;
	add.s32 	%r249, %r209, %r248;
	ld.shared.u32 	%r93, [%r249+80];
	setp.lt.u32 	%p33, %r72, 11;
	selp.b32 	%r250, 0, -128, %p33;
	add.s32 	%r251, %r209, %r250;
	ld.shared.u32 	%r94, [%r251+84];
	setp.lt.u32 	%p34, %r72, 10;
	selp.b32 	%r252, 0, -128, %p34;
	add.s32 	%r253, %r209, %r252;
	ld.shared.u32 	%r95, [%r253+88];
	setp.lt.u32 	%p35, %r72, 9;
	selp.b32 	%r254, 0, -128, %p35;
	add.s32 	%r255, %r209, %r254;
	ld.shared.u32 	%r96, [%r255+92];
	setp.lt.u32 	%p36, %r72, 8;
	selp.b32 	%r256, 0, -128, %p36;
	add.s32 	%r257, %r209, %r256;
	ld.shared.u32 	%r97, [%r257+96];
	setp.lt.u32 	%p37, %r72, 7;
	selp.b32 	%r258, 0, -128, %p37;
	add.s32 	%r259, %r209, %r258;
	ld.shared.u32 	%r98, [%r259+100];
	setp.lt.u32 	%p38, %r72, 6;
	selp.b32 	%r260, 0, -128, %p38;
	add.s32 	%r261, %r209, %r260;
	ld.shared.u32 	%r99, [%r261+104];
	setp.lt.u32 	%p39, %r72, 5;
	selp.b32 	%r262, 0, -128, %p39;
	add.s32 	%r263, %r209, %r262;
	ld.shared.u32 	%r100, [%r263+108];
	setp.lt.u32 	%p40, %r72, 4;
	selp.b32 	%r264, 0, -128, %p40;
	add.s32 	%r265, %r209, %r264;
	ld.shared.u32 	%r101, [%r265+112];
	setp.lt.u32 	%p41, %r72, 3;
	selp.b32 	%r266, 0, -128, %p41;
	add.s32 	%r267, %r209, %r266;
	ld.shared.u32 	%r102, [%r267+116];
	setp.lt.u32 	%p42, %r72, 2;
	selp.b32 	%r268, 0, -128, %p42;
	add.s32 	%r269, %r209, %r268;
	ld.shared.u32 	%r103, [%r269+120];
	setp.eq.s32 	%p43, %r72, 0;
	selp.b32 	%r270, 0, -128, %p43;
	add.s32 	%r271, %r209, %r270;
	ld.shared.u32 	%r104, [%r271+124];
	add.s32 	%r272, %r435, 1;
	and.b32  	%r105, %r272, 31;
	add.s32 	%r273, %r435, 6;
	and.b32  	%r106, %r273, 31;
	add.s32 	%r274, %r435, 7;
	and.b32  	%r107, %r274, 31;
	add.s32 	%r275, %r435, 8;
	and.b32  	%r108, %r275, 31;
	add.s32 	%r276, %r435, 9;
	and.b32  	%r109, %r276, 31;
	add.s32 	%r277, %r435, 10;
	and.b32  	%r110, %r277, 31;
	add.s32 	%r278, %r435, 11;
	and.b32  	%r111, %r278, 31;
	add.s32 	%r279, %r435, 12;
	and.b32  	%r112, %r279, 31;
	add.s32 	%r280, %r435, 13;
	and.b32  	%r113, %r280, 31;
	add.s32 	%r281, %r435, 14;
	and.b32  	%r114, %r281, 31;
	add.s32 	%r282, %r435, 15;
	and.b32  	%r115, %r282, 31;
	add.s32 	%r283, %r435, 17;
	and.b32  	%r116, %r283, 31;
	add.s32 	%r284, %r435, 22;
	and.b32  	%r117, %r284, 31;
	add.s32 	%r285, %r435, 24;
	and.b32  	%r118, %r285, 31;
	add.s32 	%r286, %r435, 26;
	and.b32  	%r119, %r286, 31;
	add.s32 	%r287, %r435, 30;
	and.b32  	%r120, %r287, 31;
	shr.u32 	%r429, %r435, 3;
	shl.b32 	%r386, %r71, 2;
$L__BB57_19:
	shl.b32 	%r288, %r72, 2;
	mov.u32 	%r289, _ZZ9cuda_gemmIiLi128ELi1ELi1ELi256ELi32ELi32ELi1EEviiiPT_S1_S1_iiE11kron_fac_sh;
	add.s32 	%r290, %r289, %r288;
	mad.lo.s32 	%r291, %r429, 132, %r290;
	ld.shared.u32 	%r292, [%r291];
	shfl.sync.idx.b32	%r293|%p44, %r292, %r72, 31, -1;
	mul.lo.s32 	%r294, %r293, %r73;
	shfl.sync.idx.b32	%r295|%p45, %r292, %r105, 31, -1;
	mad.lo.s32 	%r296, %r295, %r74, %r294;
	add.s32 	%r297, %r435, 2;
	and.b32  	%r298, %r297, 31;
	shfl.sync.idx.b32	%r299|%p46, %r292, %r298, 31, -1;
	mad.lo.s32 	%r300, %r299, %r75, %r296;
	add.s32 	%r301, %r435, 3;
	and.b32  	%r302, %r301, 31;
	shfl.sync.idx.b32	%r303|%p47, %r292, %r302, 31, -1;
	mad.lo.s32 	%r304, %r303, %r76, %r300;
	add.s32 	%r305, %r435, 4;
	and.b32  	%r306, %r305, 31;
	shfl.sync.idx.b32	%r307|%p48, %r292, %r306, 31, -1;
	mad.lo.s32 	%r308, %r307, %r77, %r304;
	add.s32 	%r309, %r435, 5;
	and.b32  	%r310, %r309, 31;
	shfl.sync.idx.b32	%r311|%p49, %r292, %r310, 31, -1;
	mad.lo.s32 	%r312, %r311, %r78, %r308;
	shfl.sync.idx.b32	%r313|%p50, %r292, %r106, 31, -1;
	mad.lo.s32 	%r314, %r313, %r79, %r312;
	shfl.sync.idx.b32	%r315|%p51, %r292, %r107, 31, -1;
	mad.lo.s32 	%r316, %r315, %r80, %r314;
	shfl.sync.idx.b32	%r317|%p52, %r292, %r108, 31, -1;
	mad.lo.s32 	%r318, %r317, %r81, %r316;
	shfl.sync.idx.b32	%r319|%p53, %r292, %r109, 31, -1;
	mad.lo.s32 	%r320, %r319, %r82, %r318;
	shfl.sync.idx.b32	%r321|%p54, %r292, %r110, 31, -1;
	mad.lo.s32 	%r322, %r321, %r83, %r320;
	shfl.sync.idx.b32	%r323|%p55, %r292, %r111, 31, -1;
	mad.lo.s32 	%r324, %r323, %r84, %r322;
	shfl.sync.idx.b32	%r325|%p56, %r292, %r112, 31, -1;
	mad.lo.s32 	%r326, %r325, %r85, %r324;
	shfl.sync.idx.b32	%r327|%p57, %r292, %r113, 31, -1;
	mad.lo.s32 	%r328, %r327, %r86, %r326;
	shfl.sync.idx.b32	%r329|%p58, %r292, %r114, 31, -1;
	mad.lo.s32 	%r330, %r329, %r87, %r328;
	shfl.sync.idx.b32	%r331|%p59, %r292, %r115, 31, -1;
	mad.lo.s32 	%r332, %r331, %r88, %r330;
	xor.b32  	%r333, %r72, 16;
	shfl.sync.idx.b32	%r334|%p60, %r292, %r333, 31, -1;
	mad.lo.s32 	%r335, %r334, %r89, %r332;
	shfl.sync.idx.b32	%r336|%p61, %r292, %r116, 31, -1;
	mad.lo.s32 	%r337, %r336, %r90, %r335;
	add.s32 	%r338, %r435, 18;
	and.b32  	%r339, %r338, 31;
	shfl.sync.idx.b32	%r340|%p62, %r292, %r339, 31, -1;
	mad.lo.s32 	%r341, %r340, %r91, %r337;
	add.s32 	%r342, %r435, 19;
	and.b32  	%r343, %r342, 31;
	shfl.sync.idx.b32	%r344|%p63, %r292, %r343, 31, -1;
	mad.lo.s32 	%r345, %r344, %r92, %r341;
	add.s32 	%r346, %r435, 20;
	and.b32  	%r347, %r346, 31;
	shfl.sync.idx.b32	%r348|%p64, %r292, %r347, 31, -1;
	mad.lo.s32 	%r349, %r348, %r93, %r345;
	add.s32 	%r350, %r435, 21;
	and.b32  	%r351, %r350, 31;
	shfl.sync.idx.b32	%r352|%p65, %r292, %r351, 31, -1;
	mad.lo.s32 	%r353, %r352, %r94, %r349;
	shfl.sync.idx.b32	%r354|%p66, %r292, %r117, 31, -1;
	mad.lo.s32 	%r355, %r354, %r95, %r353;
	add.s32 	%r356, %r435, 23;
	and.b32  	%r357, %r356, 31;
	shfl.sync.idx.b32	%r358|%p67, %r292, %r357, 31, -1;
	mad.lo.s32 	%r359, %r358, %r96, %r355;
	shfl.sync.idx.b32	%r360|%p68, %r292, %r118, 31, -1;
	mad.lo.s32 	%r361, %r360, %r97, %r359;
	add.s32 	%r362, %r435, 25;
	and.b32  	%r363, %r362, 31;
	shfl.sync.idx.b32	%r364|%p69, %r292, %r363, 31, -1;
	mad.lo.s32 	%r365, %r364, %r98, %r361;
	shfl.sync.idx.b32	%r366|%p70, %r292, %r119, 31, -1;
	mad.lo.s32 	%r367, %r366, %r99, %r365;
	add.s32 	%r368, %r435, 27;
	and.b32  	%r369, %r368, 31;
	shfl.sync.idx.b32	%r370|%p71, %r292, %r369, 31, -1;
	mad.lo.s32 	%r371, %r370, %r100, %r367;
	add.s32 	%r372, %r435, 28;
	and.b32  	%r373, %r372, 31;
	shfl.sync.idx.b32	%r374|%p72, %r292, %r373, 31, -1;
	mad.lo.s32 	%r375, %r374, %r101, %r371;
	add.s32 	%r376, %r435, 29;
	and.b32  	%r377, %r376, 31;
	shfl.sync.idx.b32	%r378|%p73, %r292, %r377, 31, -1;
	mad.lo.s32 	%r379, %r378, %r102, %r375;
	shfl.sync.idx.b32	%r380|%p74, %r292, %r120, 31, -1;
	mad.lo.s32 	%r381, %r380, %r103, %r379;
	add.s32 	%r382, %r435, -1;
	and.b32  	%r383, %r382, 31;
	shfl.sync.idx.b32	%r384|%p75, %r292, %r383, 31, -1;
	mad.lo.s32 	%r385, %r384, %r104, %r381;
	shl.b32 	%r387, %r429, 5;
	or.b32  	%r388, %r387, %r386;
	mov.u32 	%r389, _ZZ9cuda_gemmIiLi128ELi1ELi1ELi256ELi32ELi32ELi1EEviiiPT_S1_S1_iiE3Csh;
	add.s32 	%r390, %r389, %r388;
	ld.shared.u32 	%r391, [%r390];
	add.s32 	%r392, %r391, %r385;
	st.shared.u32 	[%r390], %r392;
	shr.u32 	%r393, %r2, 3;
	add.s32 	%r429, %r429, %r393;
	setp.lt.u32 	%p76, %r429, 32;
	@%p76 bra 	$L__BB57_19;
	ld.param.u64 	%rd46, [_Z9cuda_gemmIiLi128ELi1ELi1ELi256ELi32ELi32ELi1EEviiiPT_S1_S1_ii_param_5];
	cvta.to.global.u64 	%rd7, %rd46;
	setp.eq.s16 	%p77, %rs3, 2;
	bar.sync 	0;
	@%p77 bra 	$L__BB57_23;
	shl.b32 	%r394, %r435, 2;
	add.s32 	%r431, %r389, %r394;
	add.s32 	%r396, %r435, %r25;
	mul.wide.u32 	%rd37, %r396, 4;
	add.s64 	%rd48, %rd7, %rd37;
	mul.wide.u32 	%rd9, %r2, 4;
	and.b16  	%rs14, %rs2, 3;
	xor.b16  	%rs15, %rs14, 2;
	cvt.u32.u16 	%r397, %rs15;
	neg.s32 	%r430, %r397;
	mad.lo.s32 	%r435, %r2, %r397, %r435;
$L__BB57_22:
	.pragma "nounroll";
	ld.shared.u32 	%r398, [%r431];
	st.global.u32 	[%rd48], %r398;
	add.s32 	%r431, %r431, %r12;
	add.s64 	%rd48, %rd48, %rd9;
	add.s32 	%r430, %r430, 1;
	setp.ne.s32 	%p78, %r430, 0;
	@%p78 bra 	$L__BB57_22;
$L__BB57_23:
	setp.lt.u16 	%p79, %rs2, 2;
	@%p79 bra 	$L__BB57_26;
	shl.b32 	%r399, %r435, 2;
	add.s32 	%r434, %r389, %r399;
	shl.b32 	%r133, %r2, 4;
	shl.b32 	%r134, %r2, 3;
	mul.lo.s32 	%r135, %r2, 12;
	mul.wide.u32 	%rd38, %r2, 4;
	add.s64 	%rd12, %rd7, %rd38;
	add.s32 	%r433, %r435, %r25;
	mul.wide.u32 	%rd39, %r2, 8;
	add.s64 	%rd13, %rd7, %rd39;
	mul.wide.u32 	%rd40, %r2, 12;
	add.s64 	%rd14, %rd7, %rd40;
$L__BB57_25:
	mul.wide.s32 	%rd41, %r433, 4;
	add.s64 	%rd42, %rd12, %rd41;
	add.s64 	%rd43, %rd13, %rd41;
	add.s64 	%rd44, %rd14, %rd41;
	add.s64 	%rd45, %rd7, %rd41;
	ld.shared.u32 	%r401, [%r434];
	st.global.u32 	[%rd45], %r401;
	add.s32 	%r402, %r434, %r12;
	ld.shared.u32 	%r403, [%r402];
	st.global.u32 	[%rd42], %r403;
	add.s32 	%r404, %r434, %r134;
	ld.shared.u32 	%r405, [%r404];
	st.global.u32 	[%rd43], %r405;
	add.s32 	%r406, %r434, %r135;
	ld.shared.u32 	%r407, [%r406];
	st.global.u32 	[%rd44], %r407;
	add.s32 	%r435, %r435, %r12;
	add.s32 	%r434, %r434, %r133;
	add.s32 	%r433, %r433, %r12;
	setp.lt.u32 	%p80, %r435, 256;
	@%p80 bra 	$L__BB57_25;
$L__BB57_26:
	ret;

}
	// .globl	_Z9cuda_gemmIiLi128ELi1ELi1ELi256ELi64ELi64ELi0EEviiiPT_S1_S1_ii
.visible .entry _Z9cuda_gemmIiLi128ELi1ELi1ELi256ELi64ELi64ELi0EEviiiPT_S1_S1_ii(
	.param .u32 _Z9cuda_gemmIiLi128ELi1ELi1ELi256ELi64ELi64ELi0EEviiiPT_S1_S1_ii_param_0,
	.param .u32 _Z9cuda_gemmIiLi128ELi1ELi1ELi256ELi64ELi64ELi0EEviiiPT_S1_S1_ii_param_1,
	.param .u32 _Z9cuda_gemmIiLi128ELi1ELi1ELi256ELi64ELi64ELi0EEviiiPT_S1_S1_ii_param_2,
	.param .u64 .ptr .align 1 _Z9cuda_gemmIiLi128ELi1ELi1ELi256ELi64ELi64ELi0EEviiiPT_S1_S1_ii_param_3,
	.param .u64 .ptr .align 1 _Z9cuda_gemmIiLi128ELi1ELi1ELi256ELi64ELi64ELi0EEviiiPT_S1_S1_ii_param_4,
	.param .u64 .ptr .align 1 _Z9cuda_gemmIiLi128ELi1ELi1ELi256ELi64ELi64ELi0EEviiiPT_S1_S1_ii_param_5,
	.param .u32 _Z9cuda_gemmIiLi128ELi1ELi1ELi256ELi64ELi64ELi0EEviiiPT_S1_S1_ii_param_6,
	.param .u32 _Z9cuda_gemmIiLi128ELi1ELi1ELi256ELi64ELi64ELi0EEviiiPT_S1_S1_ii_param_7
)
.maxntid 128
{
	.reg .pred 	%p<286>;
	.reg .b16 	%rs<12>;
	.reg .b32 	%r<1675>;
	.reg .b64 	%rd<30>;
	// demoted variable
	.shared .align 128 .b8 _ZZ9cuda_gemmIiLi128ELi1ELi1ELi256ELi64ELi64ELi0EEviiiPT_S1_S1_iiE11kron_fac_sh[16640];
	// demoted variable
	.shared .align 128 .b8 _ZZ9cuda_gemmIiLi128ELi1ELi1ELi256ELi64ELi64ELi0EEviiiPT_S1_S1_iiE3Ash[1024];
	// demoted variable
	.shared .align 128 .b8 _ZZ9cuda_gemmIiLi128ELi1ELi1ELi256ELi64ELi64ELi0EEviiiPT_S1_S1_iiE3Csh[1024];
	ld.param.u64 	%rd6, [_Z9cuda_gemmIiLi128ELi1ELi1ELi256ELi64ELi64ELi0EEviiiPT_S1_S1_ii_param_3];
	ld.param.u64 	%rd4, [_Z9cuda_gemmIiLi128ELi1ELi1ELi256ELi64ELi64ELi0EEviiiPT_S1_S1_ii_param_4];
	ld.param.u32 	%r538, [_Z9cuda_gemmIiLi128ELi1ELi1ELi256ELi64ELi64ELi0EEviiiPT_S1_S1_ii_param_6];
	ld.param.u32 	%r539, [_Z9cuda_gemmIiLi128ELi1ELi1ELi256ELi64ELi64ELi0EEviiiPT_S1_S1_ii_param_7];
	cvta.to.global.u64 	%rd1, %rd6;
	mov.u32 	%r1, %tid.x;
	mul.lo.s32 	%r2, %r539, %r538;
	setp.ge.u32 	%p3, %r1, %r2;
	@%p3 bra 	$L__BB58_3;
	mov.u32 	%r3, %ntid.x;
	cvta.to.global.u64 	%rd2, %rd4;
	mov.u32 	%r542, _ZZ9cuda_gemmIiLi128ELi1ELi1ELi256ELi64ELi64ELi0EEviiiPT_S1_S1_iiE11kron_fac_sh;
	mov.u32 	%r1395, %r1;
$L__BB58_2:
	ld.param.u32 	%r1328, [_Z9cuda_gemmIiLi128ELi1ELi1ELi256ELi64ELi64ELi0EEviiiPT_S1_S1_ii_param_7];
	ld.param.u32 	%r1323, [_Z9cuda_gemmIiLi128ELi1ELi1ELi256ELi64ELi64ELi0EEviiiPT_S1_S1_ii_param_6];
	mul.wide.u32 	%rd7, %r1395, 4;
	add.s64 	%rd8, %rd2, %rd7;
	ld.global.u32 	%r540, [%rd8];
	rem.u32 	%r541, %r1395, %r1323;
	mad.lo.s32 	%r543, %r541, 260, %r542;
	div.u32 	%r544, %r1395, %r1328;
	shl.b32 	%r545, %r544, 2;
	add.s32 	%r546, %r543, %r545;
	st.shared.u32 	[%r546], %r540;
	add.s32 	%r1395, %r1395, %r3;
	setp.lt.u32 	%p4, %r1395, %r2;
	@%p4 bra 	$L__BB58_2;
$L__BB58_3:
	ld.param.u32 	%r1329, [_Z9cuda_gemmIiLi128ELi1ELi1ELi256ELi64ELi64ELi0EEviiiPT_S1_S1_ii_param_7];
	div.s32 	%r6, 256, %r1329;
	min.s32 	%r7, %r6, 128;
	div.u32 	%r9, %r1, %r7;
	mul.lo.s32 	%r547, %r9, %r7;
	sub.s32 	%r8, %r1, %r547;
	mov.u32 	%r10, %ntid.x;
	div.u32 	%r11, %r10, %r7;
	mov.u32 	%r12, %ctaid.y;
	mov.u32 	%r548, %nctaid.y;
	setp.ge.u32 	%p5, %r12, %r548;
	@%p5 bra 	$L__BB58_293;
	ld.param.u32 	%r1330, [_Z9cuda_gemmIiLi128ELi1ELi1ELi256ELi64ELi64ELi0EEviiiPT_S1_S1_ii_param_7];
	ld.param.u32 	%r1321, [_Z9cuda_gemmIiLi128ELi1ELi1ELi256ELi64ELi64ELi0EEviiiPT_S1_S1_ii_param_2];
	min.s32 	%r13, %r1330, 32;
	shl.b32 	%r549, %r1330, 8;
	sub.s32 	%r14, 8223, %r549;
	mov.u32 	%r550, %ctaid.x;
	shl.b32 	%r551, %r550, 8;
	mad.lo.s32 	%r15, %r12, %r1321, %r551;
	add.s32 	%r552, %r1, %r10;
	cvt.u16.u32 	%rs3, %r552;
	not.b16 	%rs4, %rs3;
	and.b16  	%rs5, %rs4, 255;
	cvt.u16.u32 	%rs6, %r10;
	and.b16  	%rs7, %rs6, 255;
	div.u16 	%rs1, %rs5, %rs7;
	and.b16  	%rs2, %rs1, 3;
	xor.b16  	%rs8, %rs2, 2;
	cvt.u32.u16 	%r16, %rs8;
	setp.eq.s16 	%p6, %rs2, 2;
	mov.u32 	%r1398, %r1;
	@%p6 bra 	$L__BB58_7;
	mov.b32 	%r1397, 0;
	mov.u32 	%r1398, %r1;
$L__BB58_6:
	.pragma "nounroll";
	add.s32 	%r554, %r15, %r1398;
	mul.wide.u32 	%rd9, %r554, 4;
	add.s64 	%rd10, %rd1, %rd9;
	ld.global.u32 	%r555, [%rd10];
	shl.b32 	%r556, %r1398, 2;
	mov.u32 	%r557, _ZZ9cuda_gemmIiLi128ELi1ELi1ELi256ELi64ELi64ELi0EEviiiPT_S1_S1_iiE3Ash;
	add.s32 	%r558, %r557, %r556;
	st.shared.u32 	[%r558], %r555;
	add.s32 	%r1398, %r1398, %r10;
	add.s32 	%r1397, %r1397, 1;
	setp.ne.s32 	%p7, %r1397, %r16;
	@%p7 bra 	$L__BB58_6;
$L__BB58_7:
	setp.lt.u16 	%p8, %rs1, 2;
	@%p8 bra 	$L__BB58_10;
	mov.u32 	%r562, _ZZ9cuda_gemmIiLi128ELi1ELi1ELi256ELi64ELi64ELi0EEviiiPT_S1_S1_iiE3Ash;
	shl.b32 	%r566, %r10, 2;
$L__BB58_9:
	add.s32 	%r559, %r15, %r1398;
	mul.wide.u32 	%rd11, %r559, 4;
	add.s64 	%rd12, %rd1, %rd11;
	ld.global.u32 	%r560, [%rd12];
	shl.b32 	%r561, %r1398, 2;
	add.s32 	%r563, %r562, %r561;
	st.shared.u32 	[%r563], %r560;
	add.s32 	%r564, %r559, %r10;
	mul.wide.u32 	%rd13, %r564, 4;
	add.s64 	%rd14, %rd1, %rd13;
	ld.global.u32 	%r565, [%rd14];
	add.s32 	%r567, %r563, %r566;
	st.shared.u32 	[%r567], %r565;
	add.s32 	%r568, %r564, %r10;
	mul.wide.u32 	%rd15, %r568, 4;
	add.s64 	%rd16, %rd1, %rd15;
	ld.global.u32 	%r569, [%rd16];
	add.s32 	%r570, %r567, %r566;
	st.shared.u32 	[%r570], %r569;
	add.s32 	%r571, %r568, %r10;
	mul.wide.u32 	%rd17, %r571, 4;
	add.s64 	%rd18, %rd1, %rd17;
	ld.global.u32 	%r572, [%rd18];
	add.s32 	%r573, %r570, %r566;
	st.shared.u32 	[%r573], %r572;
	add.s32 	%r1398, %r566, %r1398;
	setp.lt.u32 	%p9, %r1398, 256;
	@%p9 bra 	$L__BB58_9;
$L__BB58_10:
	setp.eq.s16 	%p10, %rs2, 2;
	bar.sync 	0;
	mov.u32 	%r1402, %r1;
	@%p10 bra 	$L__BB58_13;
	mov.b32 	%r1401, 0;
	mov.u32 	%r576, _ZZ9cuda_gemmIiLi128ELi1ELi1ELi256ELi64ELi64ELi0EEviiiPT_S1_S1_iiE3Csh;
	mov.u32 	%r1402, %r1;
$L__BB58_12:
	.pragma "nounroll";
	shl.b32 	%r575, %r1402, 2;
	add.s32 	%r577, %r576, %r575;
	mov.b32 	%r578, 0;
	st.shared.u32 	[%r577], %r578;
	add.s32 	%r1402, %r1402, %r10;
	add.s32 	%r1401, %r1401, 1;
	setp.ne.s32 	%p11, %r1401, %r16;
	@%p11 bra 	$L__BB58_12;
$L__BB58_13:
	setp.lt.u16 	%p12, %rs1, 2;
	@%p12 bra 	$L__BB58_14;
	bra.uni 	$L__BB58_217;
$L__BB58_14:
	setp.lt.s32 	%p14, %r6, 1;
	@%p14 bra 	$L__BB58_287;
	ld.param.u32 	%r1331, [_Z9cuda_gemmIiLi128ELi1ELi1ELi256ELi64ELi64ELi0EEviiiPT_S1_S1_ii_param_7];
	setp.lt.s32 	%p15, %r1331, 33;
	and.b32  	%r587, %r1, 31;
	rem.s32 	%r29, %r587, %r13;
	@%p15 bra 	$L__BB58_82;
	add.s32 	%r590, %r29, 1;
	setp.lt.s32 	%p16, %r590, %r13;
	selp.b32 	%r30, 0, %r13, %p16;
	add.s32 	%r591, %r29, 2;
	setp.lt.s32 	%p17, %r591, %r13;
	selp.b32 	%r31, 0, %r13, %p17;
	add.s32 	%r592, %r29, 3;
	setp.lt.s32 	%p18, %r592, %r13;
	selp.b32 	%r32, 0, %r13, %p18;
	add.s32 	%r593, %r29, 4;
	setp.lt.s32 	%p19, %r593, %r13;
	selp.b32 	%r33, 0, %r13, %p19;
	add.s32 	%r594, %r29, 5;
	setp.lt.s32 	%p20, %r594, %r13;
	selp.b32 	%r34, 0, %r13, %p20;
	add.s32 	%r595, %r29, 6;
	setp.lt.s32 	%p21, %r595, %r13;
	selp.b32 	%r35, 0, %r13, %p21;
	add.s32 	%r596, %r29, 7;
	setp.lt.s32 	%p22, %r596, %r13;
	selp.b32 	%r36, 0, %r13, %p22;
	add.s32 	%r597, %r29, 8;
	setp.lt.s32 	%p23, %r597, %r13;
	selp.b32 	%r37, 0, %r13, %p23;
	add.s32 	%r598, %r29, 9;
	setp.lt.s32 	%p24, %r598, %r13;
	selp.b32 	%r38, 0, %r13, %p24;
	add.s32 	%r599, %r29, 10;
	setp.lt.s32 	%p25, %r599, %r13;
	selp.b32 	%r39, 0, %r13, %p25;
	add.s32 	%r600, %r29, 11;
	setp.lt.s32 	%p26, %r600, %r13;
	selp.b32 	%r40, 0, %r13, %p26;
	add.s32 	%r601, %r29, 12;
	setp.lt.s32 	%p27, %r601, %r13;
	selp.b32 	%r41, 0, %r13, %p27;
	add.s32 	%r602, %r29, 13;
	setp.lt.s32 	%p28, %r602, %r13;
	selp.b32 	%r42, 0, %r13, %p28;
	add.s32 	%r603, %r29, 14;
	setp.lt.s32 	%p29, %r603, %r13;
	selp.b32 	%r43, 0, %r13, %p29;
	add.s32 	%r604, %r29, 15;
	setp.lt.s32 	%p30, %r604, %r13;
	selp.b32 	%r44, 0, %r13, %p30;
	add.s32 	%r605, %r29, 16;
	setp.lt.s32 	%p31, %r605, %r13;
	selp.b32 	%r45, 0, %r13, %p31;
	add.s32 	%r606, %r29, 17;
	setp.lt.s32 	%p32, %r606, %r13;
	selp.b32 	%r46, 0, %r13, %p32;
	add.s32 	%r607, %r29, 18;
	setp.lt.s32 	%p33, %r607, %r13;
	selp.b32 	%r47, 0, %r13, %p33;
	add.s32 	%r608, %r29, 19;
	setp.lt.s32 	%p34, %r608, %r13;
	selp.b32 	%r48, 0, %r13, %p34;
	add.s32 	%r609, %r29, 20;
	setp.lt.s32 	%p35, %r609, %r13;
	selp.b32 	%r49, 0, %r13, %p35;
	add.s32 	%r610, %r29, 21;
	setp.lt.s32 	%p36, %r610, %r13;
	selp.b32 	%r50, 0, %r13, %p36;
	add.s32 	%r611, %r29, 22;
	setp.lt.s32 	%p37, %r611, %r13;
	selp.b32 	%r51, 0, %r13, %p37;
	add.s32 	%r612, %r29, 23;
	setp.lt.s32 	%p38, %r612, %r13;
	selp.b32 	%r52, 0, %r13, %p38;
	add.s32 	%r613, %r29, 24;
	setp.lt.s32 	%p39, %r613, %r13;
	selp.b32 	%r53, 0, %r13, %p39;
	add.s32 	%r614, %r29, 25;
	setp.lt.s32 	%p40, %r614, %r13;
	selp.b32 	%r54, 0, %r13, %p40;
	add.s32 	%r615, %r29, 26;
	setp.lt.s32 	%p41, %r615, %r13;
	selp.b32 	%r55, 0, %r13, %p41;
	add.s32 	%r616, %r29, 27;
	setp.lt.s32 	%p42, %r616, %r13;
	selp.b32 	%r56, 0, %r13, %p42;
	add.s32 	%r617, %r29, 28;
	setp.lt.s32 	%p43, %r617, %r13;
	selp.b32 	%r57, 0, %r13, %p43;
	add.s32 	%r618, %r29, 29;
	setp.lt.s32 	%p44, %r618, %r13;
	selp.b32 	%r58, 0, %r13, %p44;
	add.s32 	%r619, %r29, 30;
	setp.lt.s32 	%p45, %r619, %r13;
	selp.b32 	%r59, 0, %r13, %p45;
	add.s32 	%r620, %r29, 31;
	setp.lt.s32 	%p46, %r620, %r13;
	selp.b32 	%r60, 0, %r13, %p46;
	mov.b32 	%r1567, 0;
$L__BB58_17:
	mov.b32 	%r1600, 0;
	mov.pred 	%p285, -1;
$L__BB58_18:
	mov.pred 	%p2, %p285;
	ld.param.u32 	%r1332, [_Z9cuda_gemmIiLi128ELi1ELi1ELi256ELi64ELi64ELi0EEviiiPT_S1_S1_ii_param_7];
	sub.s32 	%r366, %r1332, %r1600;
	add.s32 	%r622, %r1567, %r8;
	mad.lo.s32 	%r623, %r622, %r1332, %r29;
	add.s32 	%r367, %r1600, %r623;
	setp.gt.s32 	%p48, %r366, 0;
	@%p48 bra 	$L__BB58_19;
	bra.uni 	$L__BB58_20;
$L__BB58_19:
	shl.b32 	%r624, %r367, 2;
	mov.u32 	%r625, _ZZ9cuda_gemmIiLi128ELi1ELi1ELi256ELi64ELi64ELi0EEviiiPT_S1_S1_iiE3Ash;
	add.s32 	%r626, %r625, %r624;
	ld.shared.u32 	%r1601, [%r626];
$L__BB58_20:
	setp.lt.s32 	%p49, %r366, 2;
	@%p49 bra 	$L__BB58_22;
	sub.s32 	%r627, %r367, %r30;
	shl.b32 	%r628, %r627, 2;
	mov.u32 	%r629, _ZZ9cuda_gemmIiLi128ELi1ELi1ELi256ELi64ELi64ELi0EEviiiPT_S1_S1_iiE3Ash;
	add.s32 	%r630, %r629, %r628;
	ld.shared.u32 	%r1598, [%r630+4];
$L__BB58_22:
	setp.lt.s32 	%p50, %r366, 3;
	@%p50 bra 	$L__BB58_24;
	sub.s32 	%r631, %r367, %r31;
	shl.b32 	%r632, %r631, 2;
	mov.u32 	%r633, _ZZ9cuda_gemmIiLi128ELi1ELi1ELi256ELi64ELi64ELi0EEviiiPT_S1_S1_iiE3Ash;
	add.s32 	%r634, %r633, %r632;
	ld.shared.u32 	%r1597, [%r634+8];
$L__BB58_24:
	setp.lt.s32 	%p51, %r366, 4;
	@%p51 bra 	$L__BB58_26;
	sub.s32 	%r635, %r367, %r32;
	shl.b32 	%r636, %r635, 2;
	mov.u32 	%r637, _ZZ9cuda_gemmIiLi128ELi1ELi1ELi256ELi64ELi64ELi0EEviiiPT_S1_S1_iiE3Ash;
	add.s32 	%r638, %r637, %r636;
	ld.shared.u32 	%r1596, [%r638+12];
$L__BB58_26:
	setp.lt.s32 	%p52, %r366, 5;
	@%p52 bra 	$L__BB58_28;
	sub.s32 	%r639, %r367, %r33;
	shl.b32 	%r640, %r639, 2;
	mov.u32 	%r641, _ZZ9cuda_gemmIiLi128ELi1ELi1ELi256ELi64ELi64ELi0EEviiiPT_S1_S1_iiE3Ash;
	add.s32 	%r642, %r641, %r640;
	ld.shared.u32 	%r1595, [%r642+16];
$L__BB58_28:
	setp.lt.s32 	%p53, %r366, 6;
	@%p53 bra 	$L__BB58_30;
	sub.s32 	%r643, %r367, %r34;
	shl.b32 	%r644, %r643, 2;
	mov.u32 	%r645, _ZZ9cuda_gemmIiLi128ELi1ELi1ELi256ELi64ELi64ELi0EEviiiPT_S1_S1_iiE3Ash;
	add.s32 	%r646, %r645, %r644;
	ld.shared.u32 	%r1594, [%r646+20];
$L__BB58_30:
	setp.lt.s32 	%p54, %r366, 7;
	@%p54 bra 	$L__BB58_32;
	sub.s32 	%r647, %r367, %r35;
	shl.b32 	%r648, %r647, 2;
	mov.u32 	%r649, _ZZ9cuda_gemmIiLi128ELi1ELi1ELi256ELi64ELi64ELi0EEviiiPT_S1_S1_iiE3Ash;
	add.s32 	%r650, %r649, %r648;
	ld.shared.u32 	%r1593, [%r650+24];
$L__BB58_32:
	setp.lt.s32 	%p55, %r366, 8;
	@%p55 bra 	$L__BB58_34;
	sub.s32 	%r651, %r367, %r36;
	shl.b32 	%r652, %r651, 2;
	mov.u32 	%r653, _ZZ9cuda_gemmIiLi128ELi1ELi1ELi256ELi64ELi64ELi0EEviiiPT_S1_S1_iiE3Ash;
	add.s32 	%r654, %r653, %r652;
	ld.shared.u32 	%r1592, [%r654+28];
$L__BB58_34:
	setp.lt.s32 	%p56, %r366, 9;
	@%p56 bra 	$L__BB58_36;
	sub.s32 	%r655, %r367, %r37;
	shl.b32 	%r656, %r655, 2;
	mov.u32 	%r657, _ZZ9cuda_gemmIiLi128ELi1ELi1ELi256ELi64ELi64ELi0EEviiiPT_S1_S1_iiE3Ash;
	add.s32 	%r658, %r657, %r656;
	ld.shared.u32 	%r1591, [%r658+32];
$L__BB58_36:
	setp.lt.s32 	%p57, %r366, 10;
	@%p57 bra 	$L__BB58_38;
	sub.s32 	%r659, %r367, %r38;
	shl.b32 	%r660, %r659, 2;
	mov.u32 	%r661, _ZZ9cuda_gemmIiLi128ELi1ELi1ELi256ELi64ELi64ELi0EEviiiPT_S1_S1_iiE3Ash;
	add.s32 	%r662, %r661, %r660;
	ld.shared.u32 	%r1590, [%r662+36];
$L__BB58_38:
	setp.lt.s32 	%p58, %r366, 11;
	@%p58 bra 	$L__BB58_40;
	sub.s32 	%r663, %r367, %r39;
	shl.b32 	%r664, %r663, 2;
	mov.u32 	%r665, _ZZ9cuda_gemmIiLi128ELi1ELi1ELi256ELi64ELi64ELi0EEviiiPT_S1_S1_iiE3Ash;
	add.s32 	%r666, %r665, %r664;
	ld.shared.u32 	%r1589, [%r666+40];
$L__BB58_40:
	setp.lt.s32 	%p59, %r366, 12;
	@%p59 bra 	$L__BB58_42;
	sub.s32 	%r667, %r367, %r40;
	shl.b32 	%r668, %r667, 2;
	mov.u32 	%r669, _ZZ9cuda_gemmIiLi128ELi1ELi1ELi256ELi64ELi64ELi0EEviiiPT_S1_S1_iiE3Ash;
	add.s32 	%r670, %r669, %r668;
	ld.shared.u32 	%r1588, [%r670+44];
$L__BB58_42:
	setp.lt.s32 	%p60, %r366, 13;
	@%p60 bra 	$L__BB58_44;
	sub.s32 	%r671, %r367, %r41;
	shl.b32 	%r672, %r671, 2;
	mov.u32 	%r673, _ZZ9cuda_gemmIiLi128ELi1ELi1ELi256ELi64ELi64ELi0EEviiiPT_S1_S1_iiE3Ash;
	add.s32 	%r674, %r673, %r672;
	ld.shared.u32 	%r1587, [%r674+48];
$L__BB58_44:
	setp.lt.s32 	%p61, %r366, 14;
	@%p61 bra 	$L__BB58_46;
	sub.s32 	%r675, %r367, %r42;
	shl.b32 	%r676, %r675, 2;
	mov.u32 	%r677, _ZZ9cuda_gemmIiLi128ELi1ELi1ELi256ELi64ELi64ELi0EEviiiPT_S1_S1_iiE3Ash;
	add.s32 	%r678, %r677, %r676;
	ld.shared.u32 	%r1586, [%r678+52];
$L__BB58_46:
	setp.lt.s32 	%p62, %r366, 15;
	@%p62 bra 	$L__BB58_48;
	sub.s32 	%r679, %r367, %r43;
	shl.b32 	%r680, %r679, 2;
	mov.u32 	%r681, _ZZ9cuda_gemmIiLi128ELi1ELi1ELi256ELi64ELi64ELi0EEviiiPT_S1_S1_iiE3Ash;
	add.s32 	%r682, %r681, %r680;
	ld.shared.u32 	%r1585, [%r682+56];
$L__BB58_48:
	setp.lt.s32 	%p63, %r366, 16;
	@%p63 bra 	$L__BB58_50;
	sub.s32 	%r683, %r367, %r44;
	shl.b32 	%r684, %r683, 2;
	mov.u32 	%r685, _ZZ9cuda_gemmIiLi128ELi1ELi1ELi256ELi64ELi64ELi0EEviiiPT_S1_S1_iiE3Ash;
	add.s32 	%r686, %r685, %r684;
	ld.shared.u32 	%r1584, [%r686+60];
$L__BB58_50:
	setp.lt.s32 	%p64, %r366, 17;
	@%p64 bra 	$L__BB58_52;
	sub.s32 	%r687, %r367, %r45;
	shl.b32 	%r688, %r687, 2;
	mov.u32 	%r689, _ZZ9cuda_gemmIiLi128ELi1ELi1ELi256ELi64ELi64ELi0EEviiiPT_S1_S1_iiE3Ash;
	add.s32 	%r690, %r689, %r688;
	ld.shared.u32 	%r1583, [%r690+64];
$L__BB58_52:
	setp.lt.s32 	%p65, %r366, 18;
	@%p65 bra 	$L__BB58_54;
	sub.s32 	%r691, %r367, %r46;
	shl.b32 	%r692, %r691, 2;
	mov.u32 	%r693, _ZZ9cuda_gemmIiLi128ELi1ELi1ELi256ELi64ELi64ELi0EEviiiPT_S1_S1_iiE3Ash;
	add.s32 	%r694, %r693, %r692;
	ld.shared.u32 	%r1582, [%r694+68];
$L__BB58_54:
	setp.lt.s32 	%p66, %r366, 19;
	@%p66 bra 	$L__BB58_56;
	sub.s32 	%r695, %r367, %r47;
	shl.b32 	%r696, %r695, 2;
	mov.u32 	%r697, _ZZ9cuda_gemmIiLi128ELi1ELi1ELi256ELi64ELi64ELi0EEviiiPT_S1_S1_iiE3Ash;
	add.s32 	%r698, %r697, %r696;
	ld.shared.u32 	%r1581, [%r698+72];
$L__BB58_56:
	setp.lt.s32 	%p67, %r366, 20;
	@%p67 bra 	$L__BB58_58;
	sub.s32 	%r699, %r367, %r48;
	shl.b32 	%r700, %r699, 2;
	mov.u32 	%r701, _ZZ9cuda_gemmIiLi128ELi1ELi1ELi256ELi64ELi64ELi0EEviiiPT_S1_S1_iiE3Ash;
	add.s32 	%r702, %r701, %r700;
	ld.shared.u32 	%r1580, [%r702+76];
$L__BB58_58:
	setp.lt.s32 	%p68, %r366, 21;
	@%p68 bra 	$L__BB58_60;
	sub.s32 	%r703, %r367, %r49;
	shl.b32 	%r704, %r703, 2;
	mov.u32 	%r705, _ZZ9cuda_gemmIiLi128ELi1ELi1ELi256ELi64ELi64ELi0EEviiiPT_S1_S1_iiE3Ash;
	add.s32 	%r706, %r705, %r704;
	ld.shared.u32 	%r1579, [%r706+80];
$L__BB58_60:
	setp.lt.s32 	%p69, %r366, 22;
	@%p69 bra 	$L__BB58_62;
	sub.s32 	%r707, %r367, %r50;
	shl.b32 	%r708, %r707, 2;
	mov.u32 	%r709, _ZZ9cuda_gemmIiLi128ELi1ELi1ELi256ELi64ELi64ELi0EEviiiPT_S1_S1_iiE3Ash;
	add.s32 	%r710, %r709, %r708;
	ld.shared.u32 	%r1578, [%r710+84];
$L__BB58_62:
	setp.lt.s32 	%p70, %r366, 23;
	@%p70 bra 	$L__BB58_64;
	sub.s32 	%r711, %r367, %r51;
	shl.b32 	%r712, %r711, 2;
	mov.u32 	%r713, _ZZ9cuda_gemmIiLi128ELi1ELi1ELi256ELi64ELi64ELi0EEviiiPT_S1_S1_iiE3Ash;
	add.s32 	%r714, %r713, %r712;
	ld.shared.u32 	%r1577, [%r714+88];
$L__BB58_64:
	setp.lt.s32 	%p71, %r366, 24;
	@%p71 bra 	$L__BB58_66;
	sub.s32 	%r715, %r367, %r52;
	shl.b32 	%r716, %r715, 2;
	mov.u32 	%r717, _ZZ9cuda_gemmIiLi128ELi1ELi1ELi256ELi64ELi64ELi0EEviiiPT_S1_S1_iiE3Ash;
	add.s32 	%r718, %r717, %r716;
	ld.shared.u32 	%r1576, [%r718+92];
$L__BB58_66:
	setp.lt.s32 	%p72, %r366, 25;
	@%p72 bra 	$L__BB58_68;
	sub.s32 	%r719, %r367, %r53;
	shl.b32 	%r720, %r719, 2;
	mov.u32 	%r721, _ZZ9cuda_gemmIiLi128ELi1ELi1ELi256ELi64ELi64ELi0EEviiiPT_S1_S1_iiE3Ash;
	add.s32 	%r722, %r721, %r720;
	ld.shared.u32 	%r1575, [%r722+96];
$L__BB58_68:
	setp.lt.s32 	%p73, %r366, 26;
	@%p73 bra 	$L__BB58_70;
	sub.s32 	%r723, %r367, %r54;
	shl.b32 	%r724, %r723, 2;
	mov.u32 	%r725, _ZZ9cuda_gemmIiLi128ELi1ELi1ELi256ELi64ELi64ELi0EEviiiPT_S1_S1_iiE3Ash;
	add.s32 	%r726, %r725, %r724;
	ld.shared.u32 	%r1574, [%r726+100];
$L__BB58_70:
	setp.lt.s32 	%p74, %r366, 27;
	@%p74 bra 	$L__BB58_72;
	sub.s32 	%r727, %r367, %r55;
	shl.b32 	%r728, %r727, 2;
	mov.u32 	%r729, _ZZ9cuda_gemmIiLi128ELi1ELi1ELi256ELi64ELi64ELi0EEviiiPT_S1_S1_iiE3Ash;
	add.s32 	%r730, %r729, %r728;
	ld.shared.u32 	%r1573, [%r730+104];
$L__BB58_72:
	setp.lt.s32 	%p75, %r366, 28;
	@%p75 bra 	$L__BB58_74;
	sub.s32 	%r731, %r367, %r56;
	shl.b32 	%r732, %r731, 2;
	mov.u32 	%r733, _ZZ9cuda_gemmIiLi128ELi1ELi1ELi256ELi64ELi64ELi0EEviiiPT_S1_S1_iiE3Ash;
	add.s32 	%r734, %r733, %r732;
	ld.shared.u32 	%r1572, [%r734+108];
$L__BB58_74:
	setp.lt.s32 	%p76, %r366, 29;
	@%p76 bra 	$L__BB58_76;
	sub.s32 	%r735, %r367, %r57;
	shl.b32 	%r736, %r735, 2;
	mov.u32 	%r737, _ZZ9cuda_gemmIiLi128ELi1ELi1ELi256ELi64ELi64ELi0EEviiiPT_S1_S1_iiE3Ash;
	add.s32 	%r738, %r737, %r736;
	ld.shared.u32 	%r1571, [%r738+112];
$L__BB58_76:
	setp.lt.s32 	%p77, %r366, 30;
	@%p77 bra 	$L__BB58_78;
	sub.s32 	%r739, %r367, %r58;
	shl.b32 	%r740, %r739, 2;
	mov.u32 	%r741, _ZZ9cuda_gemmIiLi128ELi1ELi1ELi256ELi64ELi64ELi0EEviiiPT_S1_S1_iiE3Ash;
	add.s32 	%r742, %r741, %r740;
	ld.shared.u32 	%r1570, [%r742+116];
$L__BB58_78:
	setp.lt.s32 	%p78, %r366, 31;
	@%p78 bra 	$L__BB58_80;
	sub.s32 	%r743, %r367, %r59;
	shl.b32 	%r744, %r743, 2;
	mov.u32 	%r745, _ZZ9cuda_gemmIiLi128ELi1ELi1ELi256ELi64ELi64ELi0EEviiiPT_S1_S1_iiE3Ash;
	add.s32 	%r746, %r745, %r744;
	ld.shared.u32 	%r1569, [%r746+120];
$L__BB58_80:
	setp.lt.s32 	%p79, %r366, 32;
	@%p79 bra 	$L__BB58_218;
	sub.s32 	%r747, %r367, %r60;
	shl.b32 	%r748, %r747, 2;
	mov.u32 	%r749, _ZZ9cuda_gemmIiLi128ELi1ELi1ELi256ELi64ELi64ELi0EEviiiPT_S1_S1_iiE3Ash;
	add.s32 	%r750, %r749, %r748;
	ld.shared.u32 	%r1568, [%r750+124];
	bra.uni 	$L__BB58_218;
$L__BB58_82:
	ld.param.u32 	%r1333, [_Z9cuda_gemmIiLi128ELi1ELi1ELi256ELi64ELi64ELi0EEviiiPT_S1_S1_ii_param_7];
	shr.s32 	%r887, %r1333, 31;
	and.b32  	%r61, %r887, %r13;
	add.s32 	%r888, %r29, 1;
	setp.lt.s32 	%p116, %r888, %r13;
	selp.b32 	%r62, 0, %r13, %p116;
	add.s32 	%r889, %r29, 2;
	setp.lt.s32 	%p117, %r889, %r13;
	selp.b32 	%r63, 0, %r13, %p117;
	add.s32 	%r890, %r29, 3;
	setp.lt.s32 	%p118, %r890, %r13;
	selp.b32 	%r64, 0, %r13, %p118;
	add.s32 	%r891, %r29, 4;
	setp.lt.s32 	%p119, %r891, %r13;
	selp.b32 	%r65, 0, %r13, %p119;
	add.s32 	%r892, %r29, 5;
	setp.lt.s32 	%p120, %r892, %r13;
	selp.b32 	%r66, 0, %r13, %p120;
	add.s32 	%r893, %r29, 6;
	setp.lt.s32 	%p121, %r893, %r13;
	selp.b32 	%r67, 0, %r13, %p121;
	add.s32 	%r894, %r29, 7;
	setp.lt.s32 	%p122, %r894, %r13;
	selp.b32 	%r68, 0, %r13, %p122;
	add.s32 	%r895, %r29, 8;
	setp.lt.s32 	%p123, %r895, %r13;
	selp.b32 	%r69, 0, %r13, %p123;
	add.s32 	%r896, %r29, 9;
	setp.lt.s32 	%p124, %r896, %r13;
	selp.b32 	%r70, 0, %r13, %p124;
	add.s32 	%r897, %r29, 10;
	setp.lt.s32 	%p125, %r897, %r13;
	selp.b32 	%r71, 0, %r13, %p125;
	add.s32 	%r898, %r29, 11;
	setp.lt.s32 	%p126, %r898, %r13;
	selp.b32 	%r72, 0, %r13, %p126;
	add.s32 	%r899, %r29, 12;
	setp.lt.s32 	%p127, %r899, %r13;
	selp.b32 	%r73, 0, %r13, %p127;
	add.s32 	%r900, %r29, 13;
	setp.lt.s32 	%p128, %r900, %r13;
	selp.b32 	%r74, 0, %r13, %p128;
	add.s32 	%r901, %r29, 14;
	setp.lt.s32 	%p129, %r901, %r13;
	selp.b32 	%r75, 0, %r13, %p129;
	add.s32 	%r902, %r29, 15;
	setp.lt.s32 	%p130, %r902, %r13;
	selp.b32 	%r76, 0, %r13, %p130;
	add.s32 	%r903, %r29, 16;
	setp.lt.s32 	%p131, %r903, %r13;
	selp.b32 	%r77, 0, %r13, %p131;
	add.s32 	%r904, %r29, 17;
	setp.lt.s32 	%p132, %r904, %r13;
	selp.b32 	%r78, 0, %r13, %p132;
	add.s32 	%r905, %r29, 18;
	setp.lt.s32 	%p133, %r905, %r13;
	selp.b32 	%r79, 0, %r13, %p133;
	add.s32 	%r906, %r29, 19;
	setp.lt.s32 	%p134, %r906, %r13;
	selp.b32 	%r80, 0, %r13, %p134;
	add.s32 	%r907, %r29, 20;
	setp.lt.s32 	%p135, %r907, %r13;
	selp.b32 	%r81, 0, %r13, %p135;
	add.s32 	%r908, %r29, 21;
	setp.lt.s32 	%p136, %r908, %r13;
	selp.b32 	%r82, 0, %r13, %p136;
	add.s32 	%r909, %r29, 22;
	setp.lt.s32 	%p137, %r909, %r13;
	selp.b32 	%r83, 0, %r13, %p137;
	add.s32 	%r910, %r29, 23;
	setp.lt.s32 	%p138, %r910, %r13;
	selp.b32 	%r84, 0, %r13, %p138;
	add.s32 	%r911, %r29, 24;
	setp.lt.s32 	%p139, %r911, %r13;
	selp.b32 	%r85, 0, %r13, %p139;
	add.s32 	%r912, %r29, 25;
	setp.lt.s32 	%p140, %r912, %r13;
	selp.b32 	%r86, 0, %r13, %p140;
	add.s32 	%r913, %r29, 26;
	setp.lt.s32 	%p141, %r913, %r13;
	selp.b32 	%r87, 0, %r13, %p141;
	add.s32 	%r914, %r29, 27;
	setp.lt.s32 	%p142, %r914, %r13;
	selp.b32 	%r88, 0, %r13, %p142;
	add.s32 	%r915, %r29, 28;
	setp.lt.s32 	%p143, %r915, %r13;
	selp.b32 	%r89, 0, %r13, %p143;
	add.s32 	%r916, %r29, 29;
	setp.lt.s32 	%p144, %r916, %r13;
	selp.b32 	%r90, 0, %r13, %p144;
	add.s32 	%r917, %r29, 30;
	setp.lt.s32 	%p145, %r917, %r13;
	selp.b32 	%r91, 0, %r13, %p145;
	add.s32 	%r918, %r29, 31;
	setp.lt.s32 	%p146, %r918, %r13;
	selp.b32 	%r92, 0, %r13, %p146;
	setp.lt.s32 	%p147, %r29, %r1333;
	selp.b32 	%r919, 0, %r1333, %p147;
	sub.s32 	%r93, %r29, %r919;
	setp.lt.s32 	%p148, %r906, %r1333;
	selp.b32 	%r920, 0, %r1333, %p148;
	sub.s32 	%r94, %r906, %r920;
	setp.lt.s32 	%p149, %r908, %r1333;
	selp.b32 	%r921, 0, %r1333, %p149;
	sub.s32 	%r95, %r908, %r921;
	setp.lt.s32 	%p150, %r911, %r1333;
	selp.b32 	%r922, 0, %r1333, %p150;
	sub.s32 	%r96, %r911, %r922;
	setp.lt.s32 	%p151, %r917, %r1333;
	selp.b32 	%r923, 0, %r1333, %p151;
	sub.s32 	%r97, %r917, %r923;
	mov.b32 	%r1435, 0;
$L__BB58_83:
	mov.b32 	%r1468, 0;
	mov.pred 	%p284, -1;
$L__BB58_84:
	mov.pred 	%p1, %p284;
	ld.param.u32 	%r1334, [_Z9cuda_gemmIiLi128ELi1ELi1ELi256ELi64ELi64ELi0EEviiiPT_S1_S1_ii_param_7];
	sub.s32 	%r164, %r1334, %r1468;
	setp.lt.s32 	%p153, %r164, 1;
	@%p153 bra 	$L__BB58_86;
	ld.param.u32 	%r1335, [_Z9cuda_gemmIiLi128ELi1ELi1ELi256ELi64ELi64ELi0EEviiiPT_S1_S1_ii_param_7];
	add.s32 	%r925, %r1435, %r8;
	mad.lo.s32 	%r926, %r925, %r1335, %r29;
	add.s32 	%r927, %r1468, %r926;
	sub.s32 	%r928, %r927, %r61;
	shl.b32 	%r929, %r928, 2;
	mov.u32 	%r930, _ZZ9cuda_gemmIiLi128ELi1ELi1ELi256ELi64ELi64ELi0EEviiiPT_S1_S1_iiE3Ash;
	add.s32 	%r931, %r930, %r929;
	ld.shared.u32 	%r1469, [%r931];
$L__BB58_86:
	setp.lt.s32 	%p154, %r164, 2;
	@%p154 bra 	$L__BB58_88;
	ld.param.u32 	%r1336, [_Z9cuda_gemmIiLi128ELi1ELi1ELi256ELi64ELi64ELi0EEviiiPT_S1_S1_ii_param_7];
	add.s32 	%r932, %r1435, %r8;
	mad.lo.s32 	%r933, %r932, %r1336, %r29;
	add.s32 	%r934, %r1468, %r933;
	sub.s32 	%r935, %r934, %r62;
	shl.b32 	%r936, %r935, 2;
	mov.u32 	%r937, _ZZ9cuda_gemmIiLi128ELi1ELi1ELi256ELi64ELi64ELi0EEviiiPT_S1_S1_iiE3Ash;
	add.s32 	%r938, %r937, %r936;
	ld.shared.u32 	%r1470, [%r938+4];
$L__BB58_88:
	setp.lt.s32 	%p155, %r164, 3;
	@%p155 bra 	$L__BB58_90;
	ld.param.u32 	%r1337, [_Z9cuda_gemmIiLi128ELi1ELi1ELi256ELi64ELi64ELi0EEviiiPT_S1_S1_ii_param_7];
	add.s32 	%r939, %r1435, %r8;
	mad.lo.s32 	%r940, %r939, %r1337, %r29;
	add.s32 	%r941, %r1468, %r940;
	sub.s32 	%r942, %r941, %r63;
	shl.b32 	%r943, %r942, 2;
	mov.u32 	%r944, _ZZ9cuda_gemmIiLi128ELi1ELi1ELi256ELi64ELi64ELi0EEviiiPT_S1_S1_iiE3Ash;
	add.s32 	%r945, %r944, %r943;
	ld.shared.u32 	%r1471, [%r945+8];
$L__BB58_90:
	setp.lt.s32 	%p156, %r164, 4;
	@%p156 bra 	$L__BB58_92;
	ld.param.u32 	%r1338, [_Z9cuda_gemmIiLi128ELi1ELi1ELi256ELi64ELi64ELi0EEviiiPT_S1_S1_ii_param_7];
	add.s32 	%r946, %r1435, %r8;
	mad.lo.s32 	%r947, %r946, %r1338, %r29;
	add.s32 	%r948, %r1468, %r947;
	sub.s32 	%r949, %r948, %r64;
	shl.b32 	%r950, %r949, 2;
	mov.u32 	%r951, _ZZ9cuda_gemmIiLi128ELi1ELi1ELi256ELi64ELi64ELi0EEviiiPT_S1_S1_iiE3Ash;
	add.s32 	%r952, %r951, %r950;
	ld.shared.u32 	%r1472, [%r952+12];
$L__BB58_92:
	setp.lt.s32 	%p157, %r164, 5;
	@%p157 bra 	$L__BB58_94;
	ld.param.u32 	%r1339, [_Z9cuda_gemmIiLi128ELi1ELi1ELi256ELi64ELi64ELi0EEviiiPT_S1_S1_ii_param_7];
	add.s32 	%r953, %r1435, %r8;
	mad.lo.s32 	%r954, %r953, %r1339, %r29;
	add.s32 	%r955, %r1468, %r954;
	sub.s32 	%r956, %r955, %r65;
	shl.b32 	%r957, %r956, 2;
	mov.u32 	%r958, _ZZ9cuda_gemmIiLi128ELi1ELi1ELi256ELi64ELi64ELi0EEviiiPT_S1_S1_iiE3Ash;
	add.s32 	%r959, %r958, %r957;
	ld.shared.u32 	%r1473, [%r959+16];
$L__BB58_94:
	setp.lt.s32 	%p158, %r164, 6;
	@%p158 bra 	$L__BB58_96;
	ld.param.u32 	%r1340, [_Z9cuda_gemmIiLi128ELi1ELi1ELi256ELi64ELi64ELi0EEviiiPT_S1_S1_ii_param_7];
	add.s32 	%r960, %r1435, %r8;
	mad.lo.s32 	%r961, %r960, %r1340, %r29;
	add.s32 	%r962, %r1468, %r961;
	sub.s32 	%r963, %r962, %r66;
	shl.b32 	%r964, %r963, 2;
	mov.u32 	%r965, _ZZ9cuda_gemmIiLi128ELi1ELi1ELi256ELi64ELi64ELi0EEviiiPT_S1_S1_iiE3Ash;
	add.s32 	%r966, %r965, %r964;
	ld.shared.u32 	%r1474, [%r966+20];
$L__BB58_96:
	setp.lt.s32 	%p159, %r164, 7;
	@%p159 bra 	$L__BB58_98;
	ld.param.u32 	%r1341, [_Z9cuda_gemmIiLi128ELi1ELi1ELi256ELi64ELi64ELi0EEviiiPT_S1_S1_ii_param_7];
	add.s32 	%r967, %r1435, %r8;
	mad.lo.s32 	%r968, %r967, %r1341, %r29;
	add.s32 	%r969, %r1468, %r968;
	sub.s32 	%r970, %r969, %r67;
	shl.b32 	%r971, %r970, 2;
	mov.u32 	%r972, _ZZ9cuda_gemmIiLi128ELi1ELi1ELi256ELi64ELi64ELi0EEviiiPT_S1_S1_iiE3Ash;
	add.s32 	%r973, %r972, %r971;
	ld.shared.u32 	%r1475, [%r973+24];
$L__BB58_98:
	setp.lt.s32 	%p160, %r164, 8;
	@%p160 bra 	$L__BB58_100;
	ld.param.u32 	%r1342, [_Z9cuda_gemmIiLi128ELi1ELi1ELi256ELi64ELi64ELi0EEviiiPT_S1_S1_ii_param_7];
	add.s32 	%r974, %r1435, %r8;
	mad.lo.s32 	%r975, %r974, %r1342, %r29;
	add.s32 	%r976, %r1468, %r975;
	sub.s32 	%r977, %r976, %r68;
	shl.b32 	%r978, %r977, 2;
	mov.u32 	%r979, _ZZ9cuda_gemmIiLi128ELi1ELi1ELi256ELi64ELi64ELi0EEviiiPT_S1_S1_iiE3Ash;
	add.s32 	%r980, %r979, %r978;
	ld.shared.u32 	%r1476, [%r980+28];
$L__BB58_100:
	setp.lt.s32 	%p161, %r164, 9;
	@%p161 bra 	$L__BB58_102;
	ld.param.u32 	%r1343, [_Z9cuda_gemmIiLi128ELi1ELi1ELi256ELi64ELi64ELi0EEviiiPT_S1_S1_ii_param_7];
	add.s32 	%r981, %r1435, %r8;
	mad.lo.s32 	%r982, %r981, %r1343, %r29;
	add.s32 	%r983, %r1468, %r982;
	sub.s32 	%r984, %r983, %r69;
	shl.b32 	%r985, %r984, 2;
	mov.u32 	%r986, _ZZ9cuda_gemmIiLi128ELi1ELi1ELi256ELi64ELi64ELi0EEviiiPT_S1_S1_iiE3Ash;
	add.s32 	%r987, %r986, %r985;
	ld.shared.u32 	%r1477, [%r987+32];
$L__BB58_102:
	setp.lt.s32 	%p162, %r164, 10;
	@%p162 bra 	$L__BB58_104;
	ld.param.u32 	%r1344, [_Z9cuda_gemmIiLi128ELi1ELi1ELi256ELi64ELi64ELi0EEviiiPT_S1_S1_ii_param_7];
	add.s32 	%r988, %r1435, %r8;
	mad.lo.s32 	%r989, %r988, %r1344, %r29;
	add.s32 	%r990, %r1468, %r989;
	sub.s32 	%r991, %r990, %r70;
	shl.b32 	%r992, %r991, 2;
	mov.u32 	%r993, _ZZ9cuda_gemmIiLi128ELi1ELi1ELi256ELi64ELi64ELi0EEviiiPT_S1_S1_iiE3Ash;
	add.s32 	%r994, %r993, %r992;
	ld.shared.u32 	%r1478, [%r994+36];
$L__BB58_104:
	setp.lt.s32 	%p163, %r164, 11;
	@%p163 bra 	$L__BB58_106;
	ld.param.u32 	%r1345, [_Z9cuda_gemmIiLi128ELi1ELi1ELi256ELi64ELi64ELi0EEviiiPT_S1_S1_ii_param_7];
	add.s32 	%r995, %r1435, %r8;
	mad.lo.s32 	%r996, %r995, %r1345, %r29;
	add.s32 	%r997, %r1468, %r996;
	sub.s32 	%r998, %r997, %r71;
	shl.b32 	%r999, %r998, 2;
	mov.u32 	%r1000, _ZZ9cuda_gemmIiLi128ELi1ELi1ELi256ELi64ELi64ELi0EEviiiPT_S1_S1_iiE3Ash;
	add.s32 	%r1001, %r1000, %r999;
	ld.shared.u32 	%r1479, [%r1001+40];
$L__BB58_106:
	setp.lt.s32 	%p164, %r164, 12;
	@%p164 bra 	$L__BB58_108;
	ld.param.u32 	%r1346, [_Z9cuda_gemmIiLi128ELi1ELi1ELi256ELi64ELi64ELi0EEviiiPT_S1_S1_ii_param_7];
	add.s32 	%r1002, %r1435, %r8;
	mad.lo.s32 	%r1003, %r1002, %r1346, %r29;
	add.s32 	%r1004, %r1468, %r1003;
	sub.s32 	%r1005, %r1004, %r72;
	shl.b32 	%r1006, %r1005, 2;
	mov.u32 	%r1007, _ZZ9cuda_gemmIiLi128ELi1ELi1ELi256ELi64ELi64ELi0EEviiiPT_S1_S1_iiE3Ash;
	add.s32 	%r1008, %r1007, %r1006;
	ld.shared.u32 	%r1480, [%r1008+44];
$L__BB58_108:
	setp.lt.s32 	%p165, %r164, 13;
	@%p165 bra 	$L__BB58_110;
	ld.param.u32 	%r1347, [_Z9cuda_gemmIiLi128ELi1ELi1ELi256ELi64ELi64ELi0EEviiiPT_S1_S1_ii_param_7];
	add.s32 	%r1009, %r1435, %r8;
	mad.lo.s32 	%r1010, %r1009, %r1347, %r29;
	add.s32 	%r1011, %r1468, %r1010;
	sub.s32 	%r1012, %r1011, %r73;
	shl.b32 	%r1013, %r1012, 2;
	mov.u32 	%r1014, _ZZ9cuda_gemmIiLi128ELi1ELi1ELi256ELi64ELi64ELi0EEviiiPT_S1_S1_iiE3Ash;
	add.s32 	%r1015, %r1014, %r1013;
	ld.shared.u32 	%r1481, [%r1015+48];
$L__BB58_110:
	setp.lt.s32 	%p166, %r164, 14;
	@%p166 bra 	$L__BB58_112;
	ld.param.u32 	%r1348, [_Z9cuda_gemmIiLi128ELi1ELi1ELi256ELi64ELi64ELi0EEviiiPT_S1_S1_ii_param_7];
	add.s32 	%r1016, %r1435, %r8;
	mad.lo.s32 	%r1017, %r1016, %r1348, %r29;
	add.s32 	%r1018, %r1468, %r1017;
	sub.s32 	%r1019, %r1018, %r74;
	shl.b32 	%r1020, %r1019, 2;
	mov.u32 	%r1021, _ZZ9cuda_gemmIiLi128ELi1ELi1ELi256ELi64ELi64ELi0EEviiiPT_S1_S1_iiE3Ash;
	add.s32 	%r1022, %r1021, %r1020;
	ld.shared.u32 	%r1482, [%r1022+52];
$L__BB58_112:
	setp.lt.s32 	%p167, %r164, 15;
	@%p167 bra 	$L__BB58_114;
	ld.param.u32 	%r1349, [_Z9cuda_gemmIiLi128ELi1ELi1ELi256ELi64ELi64ELi0EEviiiPT_S1_S1_ii_param_7];
	add.s32 	%r1023, %r1435, %r8;
	mad.lo.s32 	%r1024, %r1023, %r1349, %r29;
	add.s32 	%r1025, %r1468, %r1024;
	sub.s32 	%r1026, %r1025, %r75;
	shl.b32 	%r1027, %r1026, 2;
	mov.u32 	%r1028, _ZZ9cuda_gemmIiLi128ELi1ELi1ELi256ELi64ELi64ELi0EEviiiPT_S1_S1_iiE3Ash;
	add.s32 	%r1029, %r1028, %r1027;
	ld.shared.u32 	%r1483, [%r1029+56];
$L__BB58_114:
	setp.lt.s32 	%p168, %r164, 16;
	@%p168 bra 	$L__BB58_116;
	ld.param.u32 	%r1350, [_Z9cuda_gemmIiLi128ELi1ELi1ELi256ELi64ELi64ELi0EEviiiPT_S1_S1_ii_param_7];
	add.s32 	%r1030, %r1435, %r8;
	mad.lo.s32 	%r1031, %r1030, %r1350, %r29;
	add.s32 	%r1032, %r1468, %r1031;
	sub.s32 	%r1033, %r1032, %r76;
	shl.b32 	%r1034, %r1033, 2;
	mov.u32 	%r1035, _ZZ9cuda_gemmIiLi128ELi1ELi1ELi256ELi64ELi64ELi0EEviiiPT_S1_S1_iiE3Ash;
	add.s32 	%r1036, %r1035, %r1034;
	ld.shared.u32 	%r1484, [%r1036+60];
$L__BB58_116:
	setp.lt.s32 	%p169, %r164, 17;
	@%p169 bra 	$L__BB58_118;
	ld.param.u32 	%r1351, [_Z9cuda_gemmIiLi128ELi1ELi1ELi256ELi64ELi64ELi0EEviiiPT_S1_S1_ii_param_7];
	add.s32 	%r1037, %r1435, %r8;
	mad.lo.s32 	%r1038, %r1037, %r1351, %r29;
	add.s32 	%r1039, %r1468, %r1038;
	sub.s32 	%r1040, %r1039, %r77;
	shl.b32 	%r1041, %r1040, 2;
	mov.u32 	%r1042, _ZZ9cuda_gemmIiLi128ELi1ELi1ELi256ELi64ELi64ELi0EEviiiPT_S1_S1_iiE3Ash;
	add.s32 	%r1043, %r1042, %r1041;
	ld.shared.u32 	%r1485, [%r1043+64];
$L__BB58_118:
	setp.lt.s32 	%p170, %r164, 18;
	@%p170 bra 	$L__BB58_120;
	ld.param.u32 	%r1352, [_Z9cuda_gemmIiLi128ELi1ELi1ELi256ELi64ELi64ELi0EEviiiPT_S1_S1_ii_param_7];
	add.s32 	%r1044, %r1435, %r8;
	mad.lo.s32 	%r1045, %r1044, %r1352, %r29;
	add.s32 	%r1046, %r1468, %r1045;
	sub.s32 	%r1047, %r1046, %r78;
	shl.b32 	%r1048, %r1047, 2;
	mov.u32 	%r1049, _ZZ9cuda_gemmIiLi128ELi1ELi1ELi256ELi64ELi64ELi0EEviiiPT_S1_S1_iiE3Ash;
	add.s32 	%r1050, %r1049, %r1048;
	ld.shared.u32 	%r1486, [%r1050+68];
$L__BB58_120:
	setp.lt.s32 	%p171, %r164, 19;
	@%p171 bra 	$L__BB58_122;
	ld.param.u32 	%r1353, [_Z9cuda_gemmIiLi128ELi1ELi1ELi256ELi64ELi64ELi0EEviiiPT_S1_S1_ii_param_7];
	add.s32 	%r1051, %r1435, %r8;
	mad.lo.s32 	%r1052, %r1051, %r1353, %r29;
	add.s32 	%r1053, %r1468, %r1052;
	sub.s32 	%r1054, %r1053, %r79;
	shl.b32 	%r1055, %r1054, 2;
	mov.u32 	%r1056, _ZZ9cuda_gemmIiLi128ELi1ELi1ELi256ELi64ELi64ELi0EEviiiPT_S1_S1_iiE3Ash;
	add.s32 	%r1057, %r1056, %r1055;
	ld.shared.u32 	%r1487, [%r1057+72];
$L__BB58_122:
	setp.lt.s32 	%p172, %r164, 20;
	@%p172 bra 	$L__BB58_124;
	ld.param.u32 	%r1354, [_Z9cuda_gemmIiLi128ELi1ELi1ELi256ELi64ELi64ELi0EEviiiPT_S1_S1_ii_param_7];
	add.s32 	%r1058, %r1435, %r8;
	mad.lo.s32 	%r1059, %r1058, %r1354, %r29;
	add.s32 	%r1060, %r1468, %r1059;
	sub.s32 	%r1061, %r1060, %r80;
	shl.b32 	%r1062, %r1061, 2;
	mov.u32 	%r1063, _ZZ9cuda_gemmIiLi128ELi1ELi1ELi256ELi64ELi64ELi0EEviiiPT_S1_S1_iiE3Ash;
	add.s32 	%r1064, %r1063, %r1062;
	ld.shared.u32 	%r1488, [%r1064+76];
$L__BB58_124:
	setp.lt.s32 	%p173, %r164, 21;
	@%p173 bra 	$L__BB58_126;
	ld.param.u32 	%r1355, [_Z9cuda_gemmIiLi128ELi1ELi1ELi256ELi64ELi64ELi0EEviiiPT_S1_S1_ii_param_7];
	add.s32 	%r1065, %r1435, %r8;
	mad.lo.s32 	%r1066, %r1065, %r1355, %r29;
	add.s32 	%r1067, %r1468, %r1066;
	sub.s32 	%r1068, %r1067, %r81;
	shl.b32 	%r1069, %r1068, 2;
	mov.u32 	%r1070, _ZZ9cuda_gemmIiLi128ELi1ELi1ELi256ELi64ELi64ELi0EEviiiPT_S1_S1_iiE3Ash;
	add.s32 	%r1071, %r1070, %r1069;
	ld.shared.u32 	%r1489, [%r1071+80];
$L__BB58_126:
	setp.lt.s32 	%p174, %r164, 22;
	@%p174 bra 	$L__BB58_128;
	ld.param.u32 	%r1356, [_Z9cuda_gemmIiLi128ELi1ELi1ELi256ELi64ELi64ELi0EEviiiPT_S1_S1_ii_param_7];
	add.s32 	%r1072, %r1435, %r8;
	mad.lo.s32 	%r1073, %r1072, %r1356, %r29;
	add.s32 	%r1074, %r1468, %r1073;
	sub.s32 	%r1075, %r1074, %r82;
	shl.b32 	%r1076, %r1075, 2;
	mov.u32 	%r1077, _ZZ9cuda_gemmIiLi128ELi1ELi1ELi256ELi64ELi64ELi0EEviiiPT_S1_S1_iiE3Ash;
	add.s32 	%r1078, %r1077, %r1076;
	ld.shared.u32 	%r1490, [%r1078+84];
$L__BB58_128:
	setp.lt.s32 	%p175, %r164, 23;
	@%p175 bra 	$L__BB58_130;
	ld.param.u32 	%r1357, [_Z9cuda_gemmIiLi128ELi1ELi1ELi256ELi64ELi64ELi0EEviiiPT_S1_S1_ii_param_7];
	add.s32 	%r1079, %r1435, %r8;
	mad.lo.s32 	%r1080, %r1079, %r1357, %r29;
	add.s32 	%r1081, %r1468, %r1080;
	sub.s32 	%r1082, %r1081, %r83;
	shl.b32 	%r1083, %r1082, 2;
	mov.u32 	%r1084, _ZZ9cuda_gemmIiLi128ELi1ELi1ELi256ELi64ELi64ELi0EEviiiPT_S1_S1_iiE3Ash;
	add.s32 	%r1085, %r1084, %r1083;
	ld.shared.u32 	%r1491, [%r1085+88];
$L__BB58_130:
	setp.lt.s32 	%p176, %r164, 24;
	@%p176 bra 	$L__BB58_132;
	ld.param.u32 	%r1358, [_Z9cuda_gemmIiLi128ELi1ELi1ELi256ELi64ELi64ELi0EEviiiPT_S1_S1_ii_param_7];
	add.s32 	%r1086, %r1435, %r8;
	mad.lo.s32 	%r1087, %r1086, %r1358, %r29;
	add.s32 	%r1088, %r1468, %r1087;
	sub.s32 	%r1089, %r1088, %r84;
	shl.b32 	%r1090, %r1089, 2;
	mov.u32 	%r1091, _ZZ9cuda_gemmIiLi128ELi1ELi1ELi256ELi64ELi64ELi0EEviiiPT_S1_S1_iiE3Ash;
	add.s32 	%r1092, %r1091, %r1090;
	ld.shared.u32 	%r1492, [%r1092+92];
$L__BB58_132:
	setp.lt.s32 	%p177, %r164, 25;
	@%p177 bra 	$L__BB58_134;
	ld.param.u32 	%r1359, [_Z9cuda_gemmIiLi128ELi1ELi1ELi256ELi64ELi64ELi0EEviiiPT_S1_S1_ii_param_7];
	add.s32 	%r1093, %r1435, %r8;
	mad.lo.s32 	%r1094, %r1093, %r1359, %r29;
	add.s32 	%r1095, %r1468, %r1094;
	sub.s32 	%r1096, %r1095, %r85;
	shl.b32 	%r1097, %r1096, 2;
	mov.u32 	%r1098, _ZZ9cuda_gemmIiLi128ELi1ELi1ELi256ELi64ELi64ELi0EEviiiPT_S1_S1_iiE3Ash;
	add.s32 	%r1099, %r1098, %r1097;
	ld.shared.u32 	%r1493, [%r1099+96];
$L__BB58_134:
	setp.lt.s32 	%p178, %r164, 26;
	@%p178 bra 	$L__BB58_136;
	ld.param.u32 	%r1360, [_Z9cuda_gemmIiLi128ELi1ELi1ELi256ELi64ELi64ELi0EEviiiPT_S1_S1_ii_param_7];
	add.s32 	%r1100, %r1435, %r8;
	mad.lo.s32 	%r1101, %r1100, %r1360, %r29;
	add.s32 	%r1102, %r1468, %r1101;
	sub.s32 	%r1103, %r1102, %r86;
	shl.b32 	%r1104, %r1103, 2;
	mov.u32 	%r1105, _ZZ9cuda_gemmIiLi128ELi1ELi1ELi256ELi64ELi64ELi0EEviiiPT_S1_S1_iiE3Ash;
	add.s32 	%r1106, %r1105, %r1104;
	ld.shared.u32 	%r1494, [%r1106+100];
$L__BB58_136:
	setp.lt.s32 	%p179, %r164, 27;
	@%p179 bra 	$L__BB58_138;
	ld.param.u32 	%r1361, [_Z9cuda_gemmIiLi128ELi1ELi1ELi256ELi64ELi64ELi0EEviiiPT_S1_S1_ii_param_7];
	add.s32 	%r1107, %r1435, %r8;
	mad.lo.s32 	%r1108, %r1107, %r1361, %r29;
	add.s32 	%r1109, %r1468, %r1108;
	sub.s32 	%r1110, %r1109, %r87;
	shl.b32 	%r1111, %r1110, 2;
	mov.u32 	%r1112, _ZZ9cuda_gemmIiLi128ELi1ELi1ELi256ELi64ELi64ELi0EEviiiPT_S1_S1_iiE3Ash;
	add.s32 	%r1113, %r1112, %r1111;
	ld.shared.u32 	%r1495, [%r1113+104];
$L__BB58_138:
	setp.lt.s32 	%p180, %r164, 28;
	@%p180 bra 	$L__BB58_140;
	ld.param.u32 	%r1362, [_Z9cuda_gemmIiLi128ELi1ELi1ELi256ELi64ELi64ELi0EEviiiPT_S1_S1_ii_param_7];
	add.s32 	%r1114, %r1435, %r8;
	mad.lo.s32 	%r1115, %r1114, %r1362, %r29;
	add.s32 	%r1116, %r1468, %r1115;
	sub.s32 	%r1117, %r1116, %r88;
	shl.b32 	%r1118, %r1117, 2;
	mov.u32 	%r1119, _ZZ9cuda_gemmIiLi128ELi1ELi1ELi256ELi64ELi64ELi0EEviiiPT_S1_S1_iiE3Ash;
	add.s32 	%r1120, %r1119, %r1118;
	ld.shared.u32 	%r1496, [%r1120+108];
$L__BB58_140:
	setp.lt.s32 	%p181, %r164, 29;
	@%p181 bra 	$L__BB58_142;
	ld.param.u32 	%r1363, [_Z9cuda_gemmIiLi128ELi1ELi1ELi256ELi64ELi64ELi0EEviiiPT_S1_S1_ii_param_7];
	add.s32 	%r1121, %r1435, %r8;
	mad.lo.s32 	%r1122, %r1121, %r1363, %r29;
	add.s32 	%r1123, %r1468, %r1122;
	sub.s32 	%r1124, %r1123, %r89;
	shl.b32 	%r1125, %r1124, 2;
	mov.u32 	%r1126, _ZZ9cuda_gemmIiLi128ELi1ELi1ELi256ELi64ELi64ELi0EEviiiPT_S1_S1_iiE3Ash;
	add.s32 	%r1127, %r1126, %r1125;
	ld.shared.u32 	%r1497, [%r1127+112];
$L__BB58_142:
	setp.lt.s32 	%p182, %r164, 30;
	@%p182 bra 	$L__BB58_144;
	ld.param.u32 	%r1364, [_Z9cuda_gemmIiLi128ELi1ELi1ELi256ELi64ELi64ELi0EEviiiPT_S1_S1_ii_param_7];
	add.s32 	%r1128, %r1435, %r8;
	mad.lo.s32 	%r1129, %r1128, %r1364, %r29;
	add.s32 	%r1130, %r1468, %r1129;
	sub.s32 	%r1131, %r1130, %r90;
	shl.b32 	%r1132, %r1131, 2;
	mov.u32 	%r1133, _ZZ9cuda_gemmIiLi128ELi1ELi1ELi256ELi64ELi64ELi0EEviiiPT_S1_S1_iiE3Ash;
	add.s32 	%r1134, %r1133, %r1132;
	ld.shared.u32 	%r1498, [%r1134+116];
$L__BB58_144:
	setp.lt.s32 	%p183, %r164, 31;
	@%p183 bra 	$L__BB58_146;
	ld.param.u32 	%r1365, [_Z9cuda_gemmIiLi128ELi1ELi1ELi256ELi64ELi64ELi0EEviiiPT_S1_S1_ii_param_7];
	add.s32 	%r1135, %r1435, %r8;
	mad.lo.s32 	%r1136, %r1135, %r1365, %r29;
	add.s32 	%r1137, %r1468, %r1136;
	sub.s32 	%r1138, %r1137, %r91;
	shl.b32 	%r1139, %r1138, 2;
	mov.u32 	%r1140, _ZZ9cuda_gemmIiLi128ELi1ELi1ELi256ELi64ELi64ELi0EEviiiPT_S1_S1_iiE3Ash;
	add.s32 	%r1141, %r1140, %r1139;
	ld.shared.u32 	%r1499, [%r1141+120];
$L__BB58_146:
	setp.lt.s32 	%p184, %r164, 32;
	@%p184 bra 	$L__BB58_148;
	ld.param.u32 	%r1366, [_Z9cuda_gemmIiLi128ELi1ELi1ELi256ELi64ELi64ELi0EEviiiPT_S1_S1_ii_param_7];
	add.s32 	%r1142, %r1435, %r8;
	mad.lo.s32 	%r1143, %r1142, %r1366, %r29;
	add.s32 	%r1144, %r1468, %r1143;
	sub.s32 	%r1145, %r1144, %r92;
	shl.b32 	%r1146, %r1145, 2;
	mov.u32 	%r1147, _ZZ9cuda_gemmIiLi128ELi1ELi1ELi256ELi64ELi64ELi0EEviiiPT_S1_S1_iiE3Ash;
	add.s32 	%r1148, %r1147, %r1146;
	ld.shared.u32 	%r1500, [%r1148+124];
$L__BB58_148:
	ld.param.u32 	%r1326, [_Z9cuda_gemmIiLi128ELi1ELi1ELi256ELi64ELi64ELi0EEviiiPT_S1_S1_ii_param_6];
	setp.lt.s32 	%p185, %r9, %r1326;
	@%p185 bra 	$L__BB58_151;
$L__BB58_149:
	mov.b32 	%r1468, 32;
	mov.pred 	%p284, 0;
	@%p1 bra 	$L__BB58_84;
	add.s32 	%r1435, %r1435, %r7;
	setp.lt.s32 	%p279, %r1435, %r6;
	@%p279 bra 	$L__BB58_83;
	bra.uni 	$L__BB58_287;
$L__BB58_151:
	add.s32 	%r1149, %r29, %r1468;
	shl.b32 	%r1150, %r1149, 2;
	mov.u32 	%r1151, _ZZ9cuda_gemmIiLi128ELi1ELi1ELi256ELi64ELi64ELi0EEviiiPT_S1_S1_iiE11kron_fac_sh;
	add.s32 	%r229, %r1151, %r1150;
	mov.u32 	%r1501, %r9;
$L__BB58_152:
	mad.lo.s32 	%r1153, %r1501, 260, %r229;
	ld.shared.u32 	%r231, [%r1153];
	mov.b32 	%r1503, 0;
	@%p153 bra 	$L__BB58_154;
	shfl.sync.idx.b32	%r1154|%p187, %r231, %r93, %r14, -1;
	mul.lo.s32 	%r1503, %r1154, %r1469;
$L__BB58_154:
	@%p154 bra 	$L__BB58_156;
	ld.param.u32 	%r1367, [_Z9cuda_gemmIiLi128ELi1ELi1ELi256ELi64ELi64ELi0EEviiiPT_S1_S1_ii_param_7];
	add.s32 	%r1155, %r29, 1;
	setp.lt.s32 	%p189, %r1155, %r1367;
	selp.b32 	%r1156, 0, %r1367, %p189;
	sub.s32 	%r1157, %r1155, %r1156;
	shfl.sync.idx.b32	%r1158|%p190, %r231, %r1157, %r14, -1;
	mad.lo.s32 	%r1503, %r1158, %r1470, %r1503;
$L__BB58_156:
	@%p155 bra 	$L__BB58_158;
	ld.param.u32 	%r1368, [_Z9cuda_gemmIiLi128ELi1ELi1ELi256ELi64ELi64ELi0EEviiiPT_S1_S1_ii_param_7];
	add.s32 	%r1159, %r29, 2;
	setp.lt.s32 	%p192, %r1159, %r1368;
	selp.b32 	%r1160, 0, %r1368, %p192;
	sub.s32 	%r1161, %r1159, %r1160;
	shfl.sync.idx.b32	%r1162|%p193, %r231, %r1161, %r14, -1;
	mad.lo.s32 	%r1503, %r1162, %r1471, %r1503;
$L__BB58_158:
	@%p156 bra 	$L__BB58_160;
	ld.param.u32 	%r1369, [_Z9cuda_gemmIiLi128ELi1ELi1ELi256ELi64ELi64ELi0EEviiiPT_S1_S1_ii_param_7];
	add.s32 	%r1163, %r29, 3;
	setp.lt.s32 	%p195, %r1163, %r1369;
	selp.b32 	%r1164, 0, %r1369, %p195;
	sub.s32 	%r1165, %r1163, %r1164;
	shfl.sync.idx.b32	%r1166|%p196, %r231, %r1165, %r14, -1;
	mad.lo.s32 	%r1503, %r1166, %r1472, %r1503;
$L__BB58_160:
	@%p157 bra 	$L__BB58_162;
	ld.param.u32 	%r1370, [_Z9cuda_gemmIiLi128ELi1ELi1ELi256ELi64ELi64ELi0EEviiiPT_S1_S1_ii_param_7];
	add.s32 	%r1167, %r29, 4;
	setp.lt.s32 	%p198, %r1167, %r1370;
	selp.b32 	%r1168, 0, %r1370, %p198;
	sub.s32 	%r1169, %r1167, %r1168;
	shfl.sync.idx.b32	%r1170|%p199, %r231, %r1169, %r14, -1;
	mad.lo.s32 	%r1503, %r1170, %r1473, %r1503;
$L__BB58_162:
	setp.lt.s32 	%p200, %r164, 6;
	@%p200 bra 	$L__BB58_164;
	ld.param.u32 	%r1371, [_Z9cuda_gemmIiLi128ELi1ELi1ELi256ELi64ELi64ELi0EEviiiPT_S1_S1_ii_param_7];
	add.s32 	%r1171, %r29, 5;
	setp.lt.s32 	%p201, %r1171, %r1371;
	selp.b32 	%r1172, 0, %r1371, %p201;
	sub.s32 	%r1173, %r1171, %r1172;
	shfl.sync.idx.b32	%r1174|%p202, %r231, %r1173, %r14, -1;
	mad.lo.s32 	%r1503, %r1174, %r1474, %r1503;
$L__BB58_164:
	setp.lt.s32 	%p203, %r164, 7;
	@%p203 bra 	$L__BB58_166;
	ld.param.u32 	%r1372, [_Z9cuda_gemmIiLi128ELi1ELi1ELi256ELi64ELi64ELi0EEviiiPT_S1_S1_ii_param_7];
	add.s32 	%r1175, %r29, 6;
	setp.lt.s32 	%p204, %r1175, %r1372;
	selp.b32 	%r1176, 0, %r1372, %p204;
	sub.s32 	%r1177, %r1175, %r1176;
	shfl.sync.idx.b32	%r1178|%p205, %r231, %r1177, %r14, -1;
	mad.lo.s32 	%r1503, %r1178, %r1475, %r1503;
$L__BB58_166:
	setp.lt.s32 	%p206, %r164, 8;
	@%p206 bra 	$L__BB58_168;
	ld.param.u32 	%r1373, [_Z9cuda_gemmIiLi128ELi1ELi1ELi256ELi64ELi64ELi0EEviiiPT_S1_S1_ii_param_7];
	add.s32 	%r1179, %r29, 7;
	setp.lt.s32 	%p207, %r1179, %r1373;
	selp.b32 	%r1180, 0, %r1373, %p207;
	sub.s32 	%r1181, %r1179, %r1180;
	shfl.sync.idx.b32	%r1182|%p208, %r231, %r1181, %r14, -1;
	mad.lo.s32 	%r1503, %r1182, %r1476, %r1503;
$L__BB58_168:
	setp.lt.s32 	%p209, %r164, 9;
	@%p209 bra 	$L__BB58_170;
	ld.param.u32 	%r1374, [_Z9cuda_gemmIiLi128ELi1ELi1ELi256ELi64ELi64ELi0EEviiiPT_S1_S1_ii_param_7];
	add.s32 	%r1183, %r29, 8;
	setp.lt.s32 	%p210, %r1183, %r1374;
	selp.b32 	%r1184, 0, %r1374, %p210;
	sub.s32 	%r1185, %r1183, %r1184;
	shfl.sync.idx.b32	%r1186|%p211, %r231, %r1185, %r14, -1;
	mad.lo.s32 	%r1503, %r1186, %r1477, %r1503;
$L__BB58_170:
	setp.lt.s32 	%p212, %r164, 10;
	@%p212 bra 	$L__BB58_172;
	ld.param.u32 	%r1375, [_Z9cuda_gemmIiLi128ELi1ELi1ELi256ELi64ELi64ELi0EEviiiPT_S1_S1_ii_param_7];
	add.s32 	%r1187, %r29, 9;
	setp.lt.s32 	%p213, %r1187, %r1375;
	selp.b32 	%r1188, 0, %r1375, %p213;
	sub.s32 	%r1189, %r1187, %r1188;
	shfl.sync.idx.b32	%r1190|%p214, %r231, %r1189, %r14, -1;
	mad.lo.s32 	%r1503, %r1190, %r1478, %r1503;
$L__BB58_172:
	setp.lt.s32 	%p215, %r164, 11;
	@%p215 bra 	$L__BB58_174;
	ld.param.u32 	%r1376, [_Z9cuda_gemmIiLi128ELi1ELi1ELi256ELi64ELi64ELi0EEviiiPT_S1_S1_ii_param_7];
	add.s32 	%r1191, %r29, 10;
	setp.lt.s32 	%p216, %r1191, %r1376;
	selp.b32 	%r1192, 0, %r1376, %p216;
	sub.s32 	%r1193, %r1191, %r1192;
	shfl.sync.idx.b32	%r1194|%p217, %r231, %r1193, %r14, -1;
	mad.lo.s32 	%r1503, %r1194, %r1479, %r1503;
$L__BB58_174:
	setp.lt.s32 	%p218, %r164, 12;
	@%p218 bra 	$L__BB58_176;
	ld.param.u32 	%r1377, [_Z9cuda_gemmIiLi128ELi1ELi1ELi256ELi64ELi64ELi0EEviiiPT_S1_S1_ii_param_7];
	add.s32 	%r1195, %r29, 11;
	setp.lt.s32 	%p219, %r1195, %r1377;
	selp.b32 	%r1196, 0, %r1377, %p219;
	sub.s32 	%r1197, %r1195, %r1196;
	shfl.sync.idx.b32	%r1198|%p220, %r231, %r1197, %r14, -1;
	mad.lo.s32 	%r1503, %r1198, %r1480, %r1503;
$L__BB58_176:
	setp.lt.s32 	%p221, %r164, 13;
	@%p221 bra 	$L__BB58_178;
	ld.param.u32 	%r1378, [_Z9cuda_gemmIiLi128ELi1ELi1ELi256ELi64ELi64ELi0EEviiiPT_S1_S1_ii_param_7];
	add.s32 	%r1199, %r29, 12;
	setp.lt.s32 	%p222, %r1199, %r1378;
	selp.b32 	%r1200, 0, %r1378, %p222;
	sub.s32 	%r1201, %r1199, %r1200;
	shfl.sync.idx.b32	%r1202|%p223, %r231, %r1201, %r14, -1;
	mad.lo.s32 	%r1503, %r1202, %r1481, %r1503;
$L__BB58_178:
	setp.lt.s32 	%p224, %r164, 14;
	@%p224 bra 	$L__BB58_180;
	ld.param.u32 	%r1379, [_Z9cuda_gemmIiLi128ELi1ELi1ELi256ELi64ELi64ELi0EEviiiPT_S1_S1_ii_param_7];
	add.s32 	%r1203, %r29, 13;
	setp.lt.s32 	%p225, %r1203, %r1379;
	selp.b32 	%r1204, 0, %r1379, %p225;
	sub.s32 	%r1205, %r1203, %r1204;
	shfl.sync.idx.b32	%r1206|%p226, %r231, %r1205, %r14, -1;
	mad.lo.s32 	%r1503, %r1206, %r1482, %r1503;
$L__BB58_180:
	setp.lt.s32 	%p227, %r164, 15;
	@%p227 bra 	$L__BB58_182;
	ld.param.u32 	%r1380, [_Z9cuda_gemmIiLi128ELi1ELi1ELi256ELi64ELi64ELi0EEviiiPT_S1_S1_ii_param_7];
	add.s32 	%r1207, %r29, 14;
	setp.lt.s32 	%p228, %r1207, %r1380;
	selp.b32 	%r1208, 0, %r1380, %p228;
	sub.s32 	%r1209, %r1207, %r1208;
	shfl.sync.idx.b32	%r1210|%p229, %r231, %r1209, %r14, -1;
	mad.lo.s32 	%r1503, %r1210, %r1483, %r1503;
$L__BB58_182:
	setp.lt.s32 	%p230, %r164, 16;
	@%p230 bra 	$L__BB58_184;
	ld.param.u32 	%r1381, [_Z9cuda_gemmIiLi128ELi1ELi1ELi256ELi64ELi64ELi0EEviiiPT_S1_S1_ii_param_7];
	add.s32 	%r1211, %r29, 15;
	setp.lt.s32 	%p231, %r1211, %r1381;
	selp.b32 	%r1212, 0, %r1381, %p231;
	sub.s32 	%r1213, %r1211, %r1212;
	shfl.sync.idx.b32	%r1214|%p232, %r231, %r1213, %r14, -1;
	mad.lo.s32 	%r1503, %r1214, %r1484, %r1503;
$L__BB58_184:
	setp.lt.s32 	%p233, %r164, 17;
	@%p233 bra 	$L__BB58_186;
	ld.param.u32 	%r1382, [_Z9cuda_gemmIiLi128ELi1ELi1ELi256ELi64ELi64ELi0EEviiiPT_S1_S1_ii_param_7];
	add.s32 	%r1215, %r29, 16;
	setp.lt.s32 	%p234, %r1215, %r1382;
	selp.b32 	%r1216, 0, %r1382, %p234;
	sub.s32 	%r1217, %r1215, %r1216;
	shfl.sync.idx.b32	%r1218|%p235, %r231, %r1217, %r14, -1;
	mad.lo.s32 	%r1503, %r1218, %r1485, %r1503;
$L__BB58_186:
	setp.lt.s32 	%p236, %r164, 18;
	@%p236 bra 	$L__BB58_188;
	ld.param.u32 	%r1383, [_Z9cuda_gemmIiLi128ELi1ELi1ELi256ELi64ELi64ELi0EEviiiPT_S1_S1_ii_param_7];
	add.s32 	%r1219, %r29, 17;
	setp.lt.s32 	%p237, %r1219, %r1383;
	selp.b32 	%r1220, 0, %r1383, %p237;
	sub.s32 	%r1221, %r1219, %r1220;
	shfl.sync.idx.b32	%r1222|%p238, %r231, %r1221, %r14, -1;
	mad.lo.s32 	%r1503, %r1222, %r1486, %r1503;
$L__BB58_188:
	setp.lt.s32 	%p239, %r164, 19;
	@%p239 bra 	$L__BB58_190;
	ld.param.u32 	%r1384, [_Z9cuda_gemmIiLi128ELi1ELi1ELi256ELi64ELi64ELi0EEviiiPT_S1_S1_ii_param_7];
	add.s32 	%r1223, %r29, 18;
	setp.lt.s32 	%p240, %r1223, %r1384;
	selp.b32 	%r1224, 0, %r1384, %p240;
	sub.s32 	%r1225, %r1223, %r1224;
	shfl.sync.idx.b32	%r1226|%p241, %r231, %r1225, %r14, -1;
	mad.lo.s32 	%r1503, %r1226, %r1487, %r1503;
$L__BB58_190:
	setp.lt.s32 	%p242, %r164, 20;
	@%p242 bra 	$L__BB58_192;
	shfl.sync.idx.b32	%r1227|%p243, %r231, %r94, %r14, -1;
	mad.lo.s32 	%r1503, %r1227, %r1488, %r1503;
$L__BB58_192:
	setp.lt.s32 	%p244, %r164, 21;
	@%p244 bra 	$L__BB58_194;
	ld.param.u32 	%r1385, [_Z9cuda_gemmIiLi128ELi1ELi1ELi256ELi64ELi64ELi0EEviiiPT_S1_S1_ii_param_7];
	add.s32 	%r1228, %r29, 20;
	setp.lt.s32 	%p245, %r1228, %r1385;
	selp.b32 	%r1229, 0, %r1385, %p245;
	sub.s32 	%r1230, %r1228, %r1229;
	shfl.sync.idx.b32	%r1231|%p246, %r231, %r1230, %r14, -1;
	mad.lo.s32 	%r1503, %r1231, %r1489, %r1503;
$L__BB58_194:
	setp.lt.s32 	%p247, %r164, 22;
	@%p247 bra 	$L__BB58_196;
	shfl.sync.idx.b32	%r1232|%p248, %r231, %r95, %r14, -1;
	mad.lo.s32 	%r1503, %r1232, %r1490, %r1503;
$L__BB58_196:
	setp.lt.s32 	%p249, %r164, 23;
	@%p249 bra 	$L__BB58_198;
	ld.param.u32 	%r1386, [_Z9cuda_gemmIiLi128ELi1ELi1ELi256ELi64ELi64ELi0EEviiiPT_S1_S1_ii_param_7];
	add.s32 	%r1233, %r29, 22;
	setp.lt.s32 	%p250, %r1233, %r1386;
	selp.b32 	%r1234, 0, %r1386, %p250;
	sub.s32 	%r1235, %r1233, %r1234;
	shfl.sync.idx.b32	%r1236|%p251, %r231, %r1235, %r14, -1;
	mad.lo.s32 	%r1503, %r1236, %r1491, %r1503;
$L__BB58_198:
	setp.lt.s32 	%p252, %r164, 24;
	@%p252 bra 	$L__BB58_200;
	ld.param.u32 	%r1387, [_Z9cuda_gemmIiLi128ELi1ELi1ELi256ELi64ELi64ELi0EEviiiPT_S1_S1_ii_param_7];
	add.s32 	%r1237, %r29, 23;
	setp.lt.s32 	%p253, %r1237, %r1387;
	selp.b32 	%r1238, 0, %r1387, %p253;
	sub.s32 	%r1239, %r1237, %r1238;
	shfl.sync.idx.b32	%r1240|%p254, %r231, %r1239, %r14, -1;
	mad.lo.s32 	%r1503, %r1240, %r1492, %r1503;
$L__BB58_200:
	setp.lt.s32 	%p255, %r164, 25;
	@%p255 bra 	$L__BB58_202;
	shfl.sync.idx.b32	%r1241|%p256, %r231, %r96, %r14, -1;
	mad.lo.s32 	%r1503, %r1241, %r1493, %r1503;
$L__BB58_202:
	setp.lt.s32 	%p257, %r164, 26;
	@%p257 bra 	$L__BB58_204;
	ld.param.u32 	%r1388, [_Z9cuda_gemmIiLi128ELi1ELi1ELi256ELi64ELi64ELi0EEviiiPT_S1_S1_ii_param_7];
	add.s32 	%r1242, %r29, 25;
	setp.lt.s32 	%p258, %r1242, %r1388;
	selp.b32 	%r1243, 0, %r1388, %p258;
	sub.s32 	%r1244, %r1242, %r1243;
	shfl.sync.idx.b32	%r1245|%p259, %r231, %r1244, %r14, -1;
	mad.lo.s32 	%r1503, %r1245, %r1494, %r1503;
$L__BB58_204:
	setp.lt.s32 	%p260, %r164, 27;
	@%p260 bra 	$L__BB58_206;
	ld.param.u32 	%r1389, [_Z9cuda_gemmIiLi128ELi1ELi1ELi256ELi64ELi64ELi0EEviiiPT_S1_S1_ii_param_7];
	add.s32 	%r1246, %r29, 26;
	setp.lt.s32 	%p261, %r1246, %r1389;
	selp.b32 	%r1247, 0, %r1389, %p261;
	sub.s32 	%r1248, %r1246, %r1247;
	shfl.sync.idx.b32	%r1249|%p262, %r231, %r1248, %r14, -1;
	mad.lo.s32 	%r1503, %r1249, %r1495, %r1503;
$L__BB58_206:
	setp.lt.s32 	%p263, %r164, 28;
	@%p263 bra 	$L__BB58_208;
	ld.param.u32 	%r1390, [_Z9cuda_gemmIiLi128ELi1ELi1ELi256ELi64ELi64ELi0EEviiiPT_S1_S1_ii_param_7];
	add.s32 	%r1250, %r29, 27;
	setp.lt.s32 	%p264, %r1250, %r1390;
	selp.b32 	%r1251, 0, %r1390, %p264;
	sub.s32 	%r1252, %r1250, %r1251;
	shfl.sync.idx.b32	%r1253|%p265, %r231, %r1252, %r14, -1;
	mad.lo.s32 	%r1503, %r1253, %r1496, %r1503;
$L__BB58_208:
	setp.lt.s32 	%p266, %r164, 29;
	@%p266 bra 	$L__BB58_210;
	ld.param.u32 	%r1391, [_Z9cuda_gemmIiLi128ELi1ELi1ELi256ELi64ELi64ELi0EEviiiPT_S1_S1_ii_param_7];
	add.s32 	%r1254, %r29, 28;
	setp.lt.s32 	%p267, %r1254, %r1391;
	selp.b32 	%r1255, 0, %r1391, %p267;
	sub.s32 	%r1256, %r1254, %r1255;
	shfl.sync.idx.b32	%r1257|%p268, %r231, %r1256, %r14, -1;
	mad.lo.s32 	%r1503, %r1257, %r1497, %r1503;
$L__BB58_210:
	setp.lt.s32 	%p269, %r164, 30;
	@%p269 bra 	$L__BB58_212;
	ld.param.u32 	%r1392, [_Z9cuda_gemmIiLi128ELi1ELi1ELi256ELi64ELi64ELi0EEviiiPT_S1_S1_ii_param_7];
	add.s32 	%r1258, %r29, 29;
	setp.lt.s32 	%p270, %r1258, %r1392;
	selp.b32 	%r1259, 0, %r1392, %p270;
	sub.s32 	%r1260, %r1258, %r1259;
	shfl.sync.idx.b32	%r1261|%p271, %r231, %r1260, %r14, -1;
	mad.lo.s32 	%r1503, %r1261, %r1498, %r1503;
$L__BB58_212:
	setp.lt.s32 	%p272, %r164, 31;
	@%p272 bra 	$L__BB58_214;
	shfl.sync.idx.b32	%r1262|%p273, %r231, %r97, %r14, -1;
	mad.lo.s32 	%r1503, %r1262, %r1499, %r1503;
$L__BB58_214:
	setp.lt.s32 	%p274, %r164, 32;
	@%p274 bra 	$L__BB58_216;
	ld.param.u32 	%r1393, [_Z9cuda_gemmIiLi128ELi1ELi1ELi256ELi64ELi64ELi0EEviiiPT_S1_S1_ii_param_7];
	add.s32 	%r1263, %r29, 31;
	setp.lt.s32 	%p275, %r1263, %r1393;
	selp.b32 	%r1264, 0, %r1393, %p275;
	sub.s32 	%r1265, %r1263, %r1264;
	shfl.sync.idx.b32	%r1266|%p276, %r231, %r1265, %r14, -1;
	mad.lo.s32 	%r1503, %r1266, %r1500, %r1503;
$L__BB58_216:
	ld.param.u32 	%r1327, [_Z9cuda_gemmIiLi128ELi1ELi1ELi256ELi64ELi64ELi0EEviiiPT_S1_S1_ii_param_6];
	add.s32 	%r1267, %r1435, %r8;
	mad.lo.s32 	%r1268, %r1501, %r6, %r1267;
	shl.b32 	%r1269, %r1268, 2;
	mov.u32 	%r1270, _ZZ9cuda_gemmIiLi128ELi1ELi1ELi256ELi64ELi64ELi0EEviiiPT_S1_S1_iiE3Csh;
	add.s32 	%r1271, %r1270, %r1269;
	ld.shared.u32 	%r1272, [%r1271];
	add.s32 	%r1273, %r1272, %r1503;
	st.shared.u32 	[%r1271], %r1273;
	add.s32 	%r1501, %r1501, %r11;
	setp.lt.s32 	%p277, %r1501, %r1327;
	@%p277 bra 	$L__BB58_152;
	bra.uni 	$L__BB58_149;
$L__BB58_217:
	shl.b32 	%r579, %r1402, 2;
	mov.u32 	%r580, _ZZ9cuda_gemmIiLi128ELi1ELi1ELi256ELi64ELi64ELi0EEviiiPT_S1_S1_iiE3Csh;
	add.s32 	%r581, %r580, %r579;
	mov.b32 	%r582, 0;
	st.shared.u32 	[%r581], %r582;
	shl.b32 	%r583, %r10, 2;
	add.s32 	%r584, %r581, %r583;
	st.shared.u32 	[%r584], %r582;
	add.s32 	%r585, %r584, %r583;
	st.shared.u32 	[%r585], %r582;
	add.s32 	%r586, %r585, %r583;
	st.shared.u32 	[%r586], %r582;
	add.s32 	%r1402, %r583, %r1402;
	setp.lt.u32 	%p13, %r1402, 256;
	@%p13 bra 	$L__BB58_217;
	bra.uni 	$L__BB58_14;
$L__BB58_218:
	ld.param.u32 	%r1324, [_Z9cuda_gemmIiLi128ELi1ELi1ELi256ELi64ELi64ELi0EEviiiPT_S1_S1_ii_param_6];
	setp.lt.s32 	%p80, %r9, %r1324;
	@%p80 bra 	$L__BB58_219;
	bra.uni 	$L__BB58_285;
$L__BB58_219:
	add.s32 	%r368, %r29, %r1600;
	sub.s32 	%r369, %r368, %r34;
	sub.s32 	%r370, %r368, %r41;
	sub.s32 	%r371, %r368, %r47;
	shl.b32 	%r772, %r369, 2;
	shl.b32 	%r799, %r370, 2;
	shl.b32 	%r822, %r371, 2;
	mov.u32 	%r1633, %r9;
$L__BB58_220:
	setp.lt.s32 	%p81, %r366, 1;
	mov.u32 	%r752, _ZZ9cuda_gemmIiLi128ELi1ELi1ELi256ELi64ELi64ELi0EEviiiPT_S1_S1_iiE11kron_fac_sh;
	mad.lo.s32 	%r437, %r1633, 260, %r752;
	mov.b32 	%r1635, 0;
	@%p81 bra 	$L__BB58_222;
	shl.b32 	%r753, %r368, 2;
	add.s32 	%r754, %r437, %r753;
	ld.shared.u32 	%r755, [%r754];
	mul.lo.s32 	%r1635, %r755, %r1601;
$L__BB58_222:
	@%p49 bra 	$L__BB58_224;
	sub.s32 	%r756, %r368, %r30;
	shl.b32 	%r757, %r756, 2;
	add.s32 	%r758, %r437, %r757;
	ld.shared.u32 	%r759, [%r758+4];
	mad.lo.s32 	%r1635, %r759, %r1598, %r1635;
$L__BB58_224:
	@%p50 bra 	$L__BB58_226;
	sub.s32 	%r760, %r368, %r31;
	shl.b32 	%r761, %r760, 2;
	add.s32 	%r762, %r437, %r761;
	ld.shared.u32 	%r763, [%r762+8];
	mad.lo.s32 	%r1635, %r763, %r1597, %r1635;
$L__BB58_226:
	@%p51 bra 	$L__BB58_228;
	sub.s32 	%r764, %r368, %r32;
	shl.b32 	%r765, %r764, 2;
	add.s32 	%r766, %r437, %r765;
	ld.shared.u32 	%r767, [%r766+12];
	mad.lo.s32 	%r1635, %r767, %r1596, %r1635;
$L__BB58_228:
	@%p52 bra 	$L__BB58_230;
	sub.s32 	%r768, %r368, %r33;
	shl.b32 	%r769, %r768, 2;
	add.s32 	%r770, %r437, %r769;
	ld.shared.u32 	%r771, [%r770+16];
	mad.lo.s32 	%r1635, %r771, %r1595, %r1635;
$L__BB58_230:
	@%p53 bra 	$L__BB58_232;
	add.s32 	%r773, %r437, %r772;
	ld.shared.u32 	%r774, [%r773+20];
	mad.lo.s32 	%r1635, %r774, %r1594, %r1635;
$L__BB58_232:
	setp.lt.s32 	%p87, %r366, 7;
	@%p87 bra 	$L__BB58_234;
	sub.s32 	%r775, %r368, %r35;
	shl.b32 	%r776, %r775, 2;
	add.s32 	%r777, %r437, %r776;
	ld.shared.u32 	%r778, [%r777+24];
	mad.lo.s32 	%r1635, %r778, %r1593, %r1635;
$L__BB58_234:
	setp.lt.s32 	%p88, %r366, 8;
	@%p88 bra 	$L__BB58_236;
	sub.s32 	%r779, %r368, %r36;
	shl.b32 	%r780, %r779, 2;
	add.s32 	%r781, %r437, %r780;
	ld.shared.u32 	%r782, [%r781+28];
	mad.lo.s32 	%r1635, %r782, %r1592, %r1635;
$L__BB58_236:
	setp.lt.s32 	%p89, %r366, 9;
	@%p89 bra 	$L__BB58_238;
	sub.s32 	%r783, %r368, %r37;
	shl.b32 	%r784, %r783, 2;
	add.s32 	%r785, %r437, %r784;
	ld.shared.u32 	%r786, [%r785+32];
	mad.lo.s32 	%r1635, %r786, %r1591, %r1635;
$L__BB58_238:
	setp.lt.s32 	%p90, %r366, 10;
	@%p90 bra 	$L__BB58_240;
	sub.s32 	%r787, %r368, %r38;
	shl.b32 	%r788, %r787, 2;
	add.s32 	%r789, %r437, %r788;
	ld.shared.u32 	%r790, [%r789+36];
	mad.lo.s32 	%r1635, %r790, %r1590, %r1635;
$L__BB58_240:
	setp.lt.s32 	%p91, %r366, 11;
	@%p91 bra 	$L__BB58_242;
	sub.s32 	%r791, %r368, %r39;
	shl.b32 	%r792, %r791, 2;
	add.s32 	%r793, %r437, %r792;
	ld.shared.u32 	%r794, [%r793+40];
	mad.lo.s32 	%r1635, %r794, %r1589, %r1635;
$L__BB58_242:
	setp.lt.s32 	%p92, %r366, 12;
	@%p92 bra 	$L__BB58_244;
	sub.s32 	%r795, %r368, %r40;
	shl.b32 	%r796, %r795, 2;
	add.s32 	%r797, %r437, %r796;
	ld.shared.u32 	%r798, [%r797+44];
	mad.lo.s32 	%r1635, %r798, %r1588, %r1635;
$L__BB58_244:
	setp.lt.s32 	%p93, %r366, 13;
	@%p93 bra 	$L__BB58_246;
	add.s32 	%r800, %r437, %r799;
	ld.shared.u32 	%r801, [%r800+48];
	mad.lo.s32 	%r1635, %r801, %r1587, %r1635;
$L__BB58_246:
	setp.lt.s32 	%p94, %r366, 14;
	@%p94 bra 	$L__BB58_248;
	sub.s32 	%r802, %r368, %r42;
	shl.b32 	%r803, %r802, 2;
	add.s32 	%r804, %r437, %r803;
	ld.shared.u32 	%r805, [%r804+52];
	mad.lo.s32 	%r1635, %r805, %r1586, %r1635;
$L__BB58_248:
	setp.lt.s32 	%p95, %r366, 15;
	@%p95 bra 	$L__BB58_250;
	sub.s32 	%r806, %r368, %r43;
	shl.b32 	%r807, %r806, 2;
	add.s32 	%r808, %r437, %r807;
	ld.shared.u32 	%r809, [%r808+56];
	mad.lo.s32 	%r1635, %r809, %r1585, %r1635;
$L__BB58_250:
	setp.lt.s32 	%p96, %r366, 16;
	@%p96 bra 	$L__BB58_252;
	sub.s32 	%r810, %r368, %r44;
	shl.b32 	%r811, %r810, 2;
	add.s32 	%r812, %r437, %r811;
	ld.shared.u32 	%r813, [%r812+60];
	mad.lo.s32 	%r1635, %r813, %r1584, %r1635;
$L__BB58_252:
	setp.lt.s32 	%p97, %r366, 17;
	@%p97 bra 	$L__BB58_254;
	sub.s32 	%r814, %r368, %r45;
	shl.b32 	%r815, %r814, 2;
	add.s32 	%r816, %r437, %r815;
	ld.shared.u32 	%r817, [%r816+64];
	mad.lo.s32 	%r1635, %r817, %r1583, %r1635;
$L__BB58_254:
	setp.lt.s32 	%p98, %r366, 18;
	@%p98 bra 	$L__BB58_256;
	sub.s32 	%r818, %r368, %r46;
	shl.b32 	%r819, %r818, 2;
	add.s32 	%r820, %r437, %r819;
	ld.shared.u32 	%r821, [%r820+68];
	mad.lo.s32 	%r1635, %r821, %r1582, %r1635;
$L__BB58_256:
	setp.lt.s32 	%p99, %r366, 19;
	@%p99 bra 	$L__BB58_258;
	add.s32 	%r823, %r437, %r822;
	ld.shared.u32 	%r824, [%r823+72];
	mad.lo.s32 	%r1635, %r824, %r1581, %r1635;
$L__BB58_258:
	setp.lt.s32 	%p100, %r366, 20;
	@%p100 bra 	$L__BB58_260;
	sub.s32 	%r825, %r368, %r48;
	shl.b32 	%r826, %r825, 2;
	add.s32 	%r827, %r437, %r826;
	ld.shared.u32 	%r828, [%r827+76];
	mad.lo.s32 	%r1635, %r828, %r1580, %r1635;
$L__BB58_260:
	setp.lt.s32 	%p101, %r366, 21;
	@%p101 bra 	$L__BB58_262;
	sub.s32 	%r829, %r368, %r49;
	shl.b32 	%r830, %r829, 2;
	add.s32 	%r831, %r437, %r830;
	ld.shared.u32 	%r832, [%r831+80];
	mad.lo.s32 	%r1635, %r832, %r1579, %r1635;
$L__BB58_262:
	setp.lt.s32 	%p102, %r366, 22;
	@%p102 bra 	$L__BB58_264;
	sub.s32 	%r833, %r368, %r50;
	shl.b32 	%r834, %r833, 2;
	add.s32 	%r835, %r437, %r834;
	ld.shared.u32 	%r836, [%r835+84];
	mad.lo.s32 	%r1635, %r836, %r1578, %r1635;
$L__BB58_264:
	setp.lt.s32 	%p103, %r366, 23;
	@%p103 bra 	$L__BB58_266;
	sub.s32 	%r837, %r368, %r51;
	shl.b32 	%r838, %r837, 2;
	add.s32 	%r839, %r437, %r838;
	ld.shared.u32 	%r840, [%r839+88];
	mad.lo.s32 	%r1635, %r840, %r1577, %r1635;
$L__BB58_266:
	setp.lt.s32 	%p104, %r366, 24;
	@%p104 bra 	$L__BB58_268;
	sub.s32 	%r841, %r368, %r52;
	shl.b32 	%r842, %r841, 2;
	add.s32 	%r843, %r437, %r842;
	ld.shared.u32 	%r844, [%r843+92];
	mad.lo.s32 	%r1635, %r844, %r1576, %r1635;
$L__BB58_268:
	setp.lt.s32 	%p105, %r366, 25;
	@%p105 bra 	$L__BB58_270;
	sub.s32 	%r845, %r368, %r53;
	shl.b32 	%r846, %r845, 2;
	add.s32 	%r847, %r437, %r846;
	ld.shared.u32 	%r848, [%r847+96];
	mad.lo.s32 	%r1635, %r848, %r1575, %r1635;
$L__BB58_270:
	setp.lt.s32 	%p106, %r366, 26;
	@%p106 bra 	$L__BB58_272;
	sub.s32 	%r849, %r368, %r54;
	shl.b32 	%r850, %r849, 2;
	add.s32 	%r851, %r437, %r850;
	ld.shared.u32 	%r852, [%r851+100];
	mad.lo.s32 	%r1635, %r852, %r1574, %r1635;
$L__BB58_272:
	setp.lt.s32 	%p107, %r366, 27;
	@%p107 bra 	$L__BB58_274;
	sub.s32 	%r853, %r368, %r55;
	shl.b32 	%r854, %r853, 2;
	add.s32 	%r855, %r437, %r854;
	ld.shared.u32 	%r856, [%r855+104];
	mad.lo.s32 	%r1635, %r856, %r1573, %r1635;
$L__BB58_274:
	setp.lt.s32 	%p108, %r366, 28;
	@%p108 bra 	$L__BB58_276;
	sub.s32 	%r857, %r368, %r56;
	shl.b32 	%r858, %r857, 2;
	add.s32 	%r859, %r437, %r858;
	ld.shared.u32 	%r860, [%r859+108];
	mad.lo.s32 	%r1635, %r860, %r1572, %r1635;
$L__BB58_276:
	setp.lt.s32 	%p109, %r366, 29;
	@%p109 bra 	$L__BB58_278;
	sub.s32 	%r861, %r368, %r57;
	shl.b32 	%r862, %r861, 2;
	add.s32 	%r863, %r437, %r862;
	ld.shared.u32 	%r864, [%r863+112];
	mad.lo.s32 	%r1635, %r864, %r1571, %r1635;
$L__BB58_278:
	setp.lt.s32 	%p110, %r366, 30;
	@%p110 bra 	$L__BB58_280;
	sub.s32 	%r865, %r368, %r58;
	shl.b32 	%r866, %r865, 2;
	add.s32 	%r867, %r437, %r866;
	ld.shared.u32 	%r868, [%r867+116];
	mad.lo.s32 	%r1635, %r868, %r1570, %r1635;
$L__BB58_280:
	setp.lt.s32 	%p111, %r366, 31;
	@%p111 bra 	$L__BB58_282;
	sub.s32 	%r869, %r368, %r59;
	shl.b32 	%r870, %r869, 2;
	add.s32 	%r871, %r437, %r870;
	ld.shared.u32 	%r872, [%r871+120];
	mad.lo.s32 	%r1635, %r872, %r1569, %r1635;
$L__BB58_282:
	setp.lt.s32 	%p112, %r366, 32;
	@%p112 bra 	$L__BB58_284;
	sub.s32 	%r873, %r368, %r60;
	shl.b32 	%r874, %r873, 2;
	add.s32 	%r875, %r437, %r874;
	ld.shared.u32 	%r876, [%r875+124];
	mad.lo.s32 	%r1635, %r876, %r1568, %r1635;
$L__BB58_284:
	ld.param.u32 	%r1325, [_Z9cuda_gemmIiLi128ELi1ELi1ELi256ELi64ELi64ELi0EEviiiPT_S1_S1_ii_param_6];
	add.s32 	%r877, %r1567, %r8;
	mad.lo.s32 	%r878, %r1633, %r6, %r877;
	shl.b32 	%r879, %r878, 2;
	mov.u32 	%r880, _ZZ9cuda_gemmIiLi128ELi1ELi1ELi256ELi64ELi64ELi0EEviiiPT_S1_S1_iiE3Csh;
	add.s32 	%r881, %r880, %r879;
	ld.shared.u32 	%r882, [%r881];
	add.s32 	%r883, %r882, %r1635;
	st.shared.u32 	[%r881], %r883;
	add.s32 	%r1633, %r1633, %r11;
	setp.lt.s32 	%p113, %r1633, %r1325;
	@%p113 bra 	$L__BB58_220;
$L__BB58_285:
	mov.b32 	%r1600, 32;
	mov.pred 	%p285, 0;
	@%p2 bra 	$L__BB58_18;
	add.s32 	%r1567, %r1567, %r7;
	setp.lt.s32 	%p115, %r1567, %r6;
	@%p115 bra 	$L__BB58_17;
$L__BB58_287:
	ld.param.u32 	%r1394, [_Z9cuda_gemmIiLi128ELi1ELi1ELi256ELi64ELi64ELi0EEviiiPT_S1_S1_ii_param_7];
	ld.param.u64 	%rd29, [_Z9cuda_gemmIiLi128ELi1ELi1ELi256ELi64ELi64ELi0EEviiiPT_S1_S1_ii_param_5];
	ld.param.u32 	%r1322, [_Z9cuda_gemmIiLi128ELi1ELi1ELi256ELi64ELi64ELi0EEviiiPT_S1_S1_ii_param_2];
	ld.param.u32 	%r1320, [_Z9cuda_gemmIiLi128ELi1ELi1ELi256ELi64ELi64ELi0EEviiiPT_S1_S1_ii_param_1];
	mov.u32 	%r504, %ntid.x;
	mov.u32 	%r1669, %tid.x;
	cvta.to.global.u64 	%rd3, %rd29;
	and.b16  	%rs9, %rs1, 3;
	setp.eq.s16 	%p280, %rs9, 2;
	bar.sync 	0;
	mov.u32 	%r1275, %ctaid.y;
	mov.u32 	%r1276, %ctaid.x;
	mul.lo.s32 	%r1277, %r6, %r1276;
	mad.lo.s32 	%r506, %r1275, %r1320, %r1277;
	div.s32 	%r507, %r1322, %r1394;
	@%p280 bra 	$L__BB58_290;
	shl.b32 	%r1278, %r1669, 2;
	mov.u32 	%r1279, _ZZ9cuda_gemmIiLi128ELi1ELi1ELi256ELi64ELi64ELi0EEviiiPT_S1_S1_iiE3Csh;
	add.s32 	%r1667, %r1279, %r1278;
	shl.b32 	%r509, %r504, 2;
	xor.b16  	%rs11, %rs9, 2;
	cvt.u32.u16 	%r1280, %rs11;
	neg.s32 	%r1666, %r1280;
$L__BB58_289:
	.pragma "nounroll";
	div.s32 	%r1281, %r1669, %r6;
	mad.lo.s32 	%r1282, %r507, %r1281, %r506;
	mul.lo.s32 	%r1283, %r1281, %r6;
	sub.s32 	%r1284, %r1669, %r1283;
	add.s32 	%r1285, %r1282, %r1284;
	ld.shared.u32 	%r1286, [%r1667];
	mul.wide.s32 	%rd19, %r1285, 4;
	add.s64 	%rd20, %rd3, %rd19;
	st.global.u32 	[%rd20], %r1286;
	add.s32 	%r1669, %r1669, %r504;
	add.s32 	%r1667, %r1667, %r509;
	add.s32 	%r1666, %r1666, 1;
	setp.ne.s32 	%p281, %r1666, 0;
	@%p281 bra 	$L__BB58_289;
$L__BB58_290:
	setp.lt.u16 	%p282, %rs1, 2;
	@%p282 bra 	$L__BB58_293;
	shl.b32 	%r1287, %r504, 1;
	add.s32 	%r1673, %r1669, %r1287;
	shl.b32 	%r519, %r504, 2;
	mad.lo.s32 	%r1672, %r504, 3, %r1669;
	add.s32 	%r1671, %r504, %r1669;
	shl.b32 	%r1288, %r1669, 2;
	mov.u32 	%r1289, _ZZ9cuda_gemmIiLi128ELi1ELi1ELi256ELi64ELi64ELi0EEviiiPT_S1_S1_iiE3Csh;
	add.s32 	%r1670, %r1289, %r1288;
	shl.b32 	%r523, %r504, 4;
	shl.b32 	%r524, %r504, 3;
	mul.lo.s32 	%r525, %r504, 12;
$L__BB58_292:
	div.s32 	%r1290, %r1669, %r6;
	mad.lo.s32 	%r1291, %r507, %r1290, %r506;
	mul.lo.s32 	%r1292, %r1290, %r6;
	sub.s32 	%r1293, %r1669, %r1292;
	add.s32 	%r1294, %r1291, %r1293;
	ld.shared.u32 	%r1295, [%r1670];
	mul.wide.s32 	%rd21, %r1294, 4;
	add.s64 	%rd22, %rd3, %rd21;
	st.global.u32 	[%rd22], %r1295;
	add.s32 	%r1296, %r1669, %r504;
	div.s32 	%r1297, %r1671, %r6;
	mad.lo.s32 	%r1298, %r507, %r1297, %r506;
	mul.lo.s32 	%r1299, %r1297, %r6;
	sub.s32 	%r1300, %r1671, %r1299;
	add.s32 	%r1301, %r1298, %r1300;
	add.s32 	%r1302, %r1670, %r519;
	ld.shared.u32 	%r1303, [%r1302];
	mul.wide.s32 	%rd23, %r1301, 4;
	add.s64 	%rd24, %rd3, %rd23;
	st.global.u32 	[%rd24], %r1303;
	add.s32 	%r1304, %r1296, %r504;
	div.s32 	%r1305, %r1673, %r6;
	mad.lo.s32 	%r1306, %r507, %r1305, %r506;
	mul.lo.s32 	%r1307, %r1305, %r6;
	sub.s32 	%r1308, %r1673, %r1307;
	add.s32 	%r1309, %r1306, %r1308;
	add.s32 	%r1310, %r1670, %r524;
	ld.shared.u32 	%r1311, [%r1310];
	mul.wide.s32 	%rd25, %r1309, 4;
	add.s64 	%rd26, %rd3, %rd25;
	st.global.u32 	[%rd26], %r1311;
	add.s32 	%r1312, %r1304, %r504;
	div.s32 	%r1313, %r1672, %r6;
	mad.lo.s32 	%r1314, %r507, %r1313, %r506;
	mul.lo.s32 	%r1315, %r1313, %r6;
	sub.s32 	%r1316, %r1672, %r1315;
	add.s32 	%r1317, %r1314, %r1316;
	add.s32 	%r1318, %r1670, %r525;
	ld.shared.u32 	%r1319, [%r1318];
	mul.wide.s32 	%rd27, %r1317, 4;
	add.s64 	%rd28, %rd3, %rd27;
	st.global.u32 	[%rd28], %r1319;
	add.s32 	%r1669, %r1312, %r504;
	add.s32 	%r1673, %r1673, %r519;
	add.s32 	%r1672, %r1672, %r519;
	add.s32 	%r1671, %r1671, %r519;
	add.s32 	%r1670, %r1670, %r523;
	setp.lt.u32 	%p283, %r1669, 256;
	@%p283 bra 	$L__BB58_292;
$L__BB58_293:
	ret;

}
	// .globl	_Z9cuda_gemmIiLi128ELi1ELi1ELi256ELi64ELi64ELi1EEviiiPT_S1_S1_ii
.visible .entry _Z9cuda_gemmIiLi128ELi1ELi1ELi256ELi64ELi64ELi1EEviiiPT_S1_S1_ii(
	.param .u32 _Z9cuda_gemmIiLi128ELi1ELi1ELi256ELi64ELi64ELi1EEviiiPT_S1_S1_ii_param_0,
	.param .u32 _Z9cuda_gemmIiLi128ELi1ELi1ELi256ELi64ELi64ELi1EEviiiPT_S1_S1_ii_param_1,
	.param .u32 _Z9cuda_gemmIiLi128ELi1ELi1ELi256ELi64ELi64ELi1EEviiiPT_S1_S1_ii_param_2,
	.param .u64 .ptr .align 1 _Z9cuda_gemmIiLi128ELi1ELi1ELi256ELi64ELi64ELi1EEviiiPT_S1_S1_ii_param_3,
	.param .u64 .ptr .align 1 _Z9cuda_gemmIiLi128ELi1ELi1ELi256ELi64ELi64ELi1EEviiiPT_S1_S1_ii_param_4,
	.param .u64 .ptr .align 1 _Z9cuda_gemmIiLi128ELi1ELi1ELi256ELi64ELi64ELi1EEviiiPT_S1_S1_ii_param_5,
	.param .u32 _Z9cuda_gemmIiLi128ELi1ELi1ELi256ELi64ELi64ELi1EEviiiPT_S1_S1_ii_param_6,
	.param .u32 _Z9cuda_gemmIiLi128ELi1ELi1ELi256ELi64ELi64ELi1EEviiiPT_S1_S1_ii_param_7
)
.maxntid 128
{
	.reg .pred 	%p<53>;
	.reg .b16 	%rs<14>;
	.reg .b32 	%r<423>;
	.reg .b64 	%rd<48>;
	// demoted variable
	.shared .align 128 .b8 _ZZ9cuda_gemmIiLi128ELi1ELi1ELi256ELi64ELi64ELi1EEviiiPT_S1_S1_iiE11kron_fac_sh[16640];
	// demoted variable
	.shared .align 128 .b8 _ZZ9cuda_gemmIiLi128ELi1ELi1ELi256ELi64ELi64ELi1EEviiiPT_S1_S1_iiE3Ash[1024];
	// demoted variable
	.shared .align 128 .b8 _ZZ9cuda_gemmIiLi128ELi1ELi1ELi256ELi64ELi64ELi1EEviiiPT_S1_S1_iiE3Csh[1024];
	ld.param.u64 	%rd15, [_Z9cuda_gemmIiLi128ELi1ELi1ELi256ELi64ELi64ELi1EEviiiPT_S1_S1_ii_param_3];
	ld.param.u64 	%rd16, [_Z9cuda_gemmIiLi128ELi1ELi1ELi256ELi64ELi64ELi1EEviiiPT_S1_S1_ii_param_4];
	ld.param.u64 	%rd17, [_Z9cuda_gemmIiLi128ELi1ELi1ELi256ELi64ELi64ELi1EEviiiPT_S1_S1_ii_param_5];
	cvta.to.global.u64 	%rd1, %rd16;
	cvta.to.global.u64 	%rd2, %rd15;
	cvta.to.global.u64 	%rd3, %rd17;
	mov.u32 	%r422, %tid.x;
	and.b32  	%r2, %r422, 31;
	mov.u32 	%r3, %ntid.x;
	add.s32 	%r4, %r422, %r3;
	cvt.u16.u32 	%rs4, %r4;
	xor.b16  	%rs5, %rs4, 4095;
	cvt.u16.u32 	%rs6, %r3;
	div.u16 	%rs7, %rs5, %rs6;
	and.b16  	%rs1, %rs7, 3;
	setp.eq.s16 	%p2, %rs1, 2;
	mov.u32 	%r396, %r422;
	@%p2 bra 	$L__BB59_3;
	cvt.u32.u16 	%r5, %rs1;
	mov.b32 	%r395, 0;
	mov.u32 	%r396, %r422;
$L__BB59_2:
	.pragma "nounroll";
	mul.wide.u32 	%rd18, %r396, 4;
	add.s64 	%rd19, %rd1, %rd18;
	ld.global.u32 	%r177, [%rd19];
	and.b32  	%r178, %r396, 63;
	mov.u32 	%r179, _ZZ9cuda_gemmIiLi128ELi1ELi1ELi256ELi64ELi64ELi1EEviiiPT_S1_S1_iiE11kron_fac_sh;
	mad.lo.s32 	%r180, %r178, 260, %r179;
	shr.u32 	%r181, %r396, 4;
	and.b32  	%r182, %r181, 268435452;
	add.s32 	%r183, %r180, %r182;
	st.shared.u32 	[%r183], %r177;
	add.s32 	%r396, %r396, %r3;
	add.s32 	%r395, %r395, 1;
	xor.b32  	%r184, %r395, %r5;
	setp.ne.s32 	%p3, %r184, 2;
	@%p3 bra 	$L__BB59_2;
$L__BB59_3:
	shl.b32 	%r11, %r3, 1;
	add.s32 	%r399, %r396, %r11;
	shl.b32 	%r13, %r3, 2;
	mul.lo.s32 	%r14, %r3, 3;
	add.s32 	%r398, %r396, %r14;
	add.s32 	%r397, %r3, %r396;
$L__BB59_4:
	mul.wide.u32 	%rd20, %r396, 4;
	add.s64 	%rd21, %rd1, %rd20;
	ld.global.u32 	%r185, [%rd21];
	and.b32  	%r186, %r396, 63;
	mov.u32 	%r187, _ZZ9cuda_gemmIiLi128ELi1ELi1ELi256ELi64ELi64ELi1EEviiiPT_S1_S1_iiE11kron_fac_sh;
	mad.lo.s32 	%r188, %r186, 260, %r187;
	shr.u32 	%r189, %r396, 4;
	and.b32  	%r190, %r189, 268435452;
	add.s32 	%r191, %r188, %r190;
	st.shared.u32 	[%r191], %r185;
	add.s32 	%r192, %r396, %r3;
	mul.wide.u32 	%rd22, %r397, 4;
	add.s64 	%rd23, %rd1, %rd22;
	ld.global.u32 	%r193, [%rd23];
	and.b32  	%r194, %r397, 63;
	mad.lo.s32 	%r195, %r194, 260, %r187;
	shr.u32 	%r196, %r397, 4;
	and.b32  	%r197, %r196, 268435452;
	add.s32 	%r198, %r195, %r197;
	st.shared.u32 	[%r198], %r193;
	add.s32 	%r199, %r192, %r3;
	mul.wide.u32 	%rd24, %r399, 4;
	add.s64 	%rd25, %rd1, %rd24;
	ld.global.u32 	%r200, [%rd25];
	and.b32  	%r201, %r399, 63;
	mad.lo.s32 	%r202, %r201, 260, %r187;
	shr.u32 	%r203, %r399, 4;
	and.b32  	%r204, %r203, 268435452;
	add.s32 	%r205, %r202, %r204;
	st.shared.u32 	[%r205], %r200;
	add.s32 	%r206, %r199, %r3;
	mul.wide.u32 	%rd26, %r398, 4;
	add.s64 	%rd27, %rd1, %rd26;
	ld.global.u32 	%r207, [%rd27];
	and.b32  	%r208, %r398, 63;
	mad.lo.s32 	%r209, %r208, 260, %r187;
	shr.u32 	%r210, %r398, 4;
	and.b32  	%r211, %r210, 268435452;
	add.s32 	%r212, %r209, %r211;
	st.shared.u32 	[%r212], %r207;
	add.s32 	%r396, %r206, %r3;
	add.s32 	%r399, %r399, %r13;
	add.s32 	%r398, %r398, %r13;
	add.s32 	%r397, %r397, %r13;
	setp.lt.u32 	%p4, %r396, 4096;
	@%p4 bra 	$L__BB59_4;
	and.b32  	%r25, %r422, 3;
	mov.u32 	%r26, %ctaid.y;
	mov.u32 	%r213, %nctaid.y;
	setp.ge.u32 	%p5, %r26, %r213;
	@%p5 bra 	$L__BB59_28;
	shl.b32 	%r27, %r26, 8;
	not.b16 	%rs9, %rs4;
	and.b16  	%rs10, %rs9, 255;
	and.b16  	%rs12, %rs6, 255;
	div.u16 	%rs2, %rs10, %rs12;
	and.b16  	%rs3, %rs2, 3;
	xor.b16  	%rs13, %rs3, 2;
	cvt.u32.u16 	%r28, %rs13;
	setp.eq.s16 	%p6, %rs3, 2;
	mov.u32 	%r409, %r422;
	@%p6 bra 	$L__BB59_9;
	shl.b32 	%r214, %r422, 2;
	mov.u32 	%r215, _ZZ9cuda_gemmIiLi128ELi1ELi1ELi256ELi64ELi64ELi1EEviiiPT_S1_S1_iiE3Ash;
	add.s32 	%r402, %r215, %r214;
	add.s32 	%r216, %r422, %r27;
	mul.wide.u32 	%rd28, %r216, 4;
	add.s64 	%rd46, %rd2, %rd28;
	mul.wide.u32 	%rd5, %r3, 4;
	neg.s32 	%r401, %r28;
	mad.lo.s32 	%r409, %r3, %r28, %r422;
$L__BB59_8:
	.pragma "nounroll";
	ld.global.u32 	%r217, [%rd46];
	st.shared.u32 	[%r402], %r217;
	add.s32 	%r402, %r402, %r13;
	add.s64 	%rd46, %rd46, %rd5;
	add.s32 	%r401, %r401, 1;
	setp.ne.s32 	%p7, %r401, 0;
	@%p7 bra 	$L__BB59_8;
$L__BB59_9:
	setp.lt.u16 	%p8, %rs2, 2;
	@%p8 bra 	$L__BB59_12;
	shl.b32 	%r218, %r409, 2;
	mov.u32 	%r219, _ZZ9cuda_gemmIiLi128ELi1ELi1ELi256ELi64ELi64ELi1EEviiiPT_S1_S1_iiE3Ash;
	add.s32 	%r408, %r219, %r218;
	shl.b32 	%r38, %r3, 4;
	shl.b32 	%r39, %r3, 3;
	mul.lo.s32 	%r40, %r3, 12;
	add.s32 	%r404, %r409, %r27;
	add.s32 	%r407, %r404, %r3;
	add.s32 	%r406, %r404, %r11;
	add.s32 	%r405, %r404, %r14;
$L__BB59_11:
	mul.wide.u32 	%rd29, %r404, 4;
	add.s64 	%rd30, %rd2, %rd29;
	ld.global.u32 	%r220, [%rd30];
	st.shared.u32 	[%r408], %r220;
	mul.wide.u32 	%rd31, %r407, 4;
	add.s64 	%rd32, %rd2, %rd31;
	ld.global.u32 	%r221, [%rd32];
	add.s32 	%r222, %r408, %r13;
	st.shared.u32 	[%r222], %r221;
	mul.wide.u32 	%rd33, %r406, 4;
	add.s64 	%rd34, %rd2, %rd33;
	ld.global.u32 	%r223, [%rd34];
	add.s32 	%r224, %r408, %r39;
	st.shared.u32 	[%r224], %r223;
	mul.wide.u32 	%rd35, %r405, 4;
	add.s64 	%rd36, %rd2, %rd35;
	ld.global.u32 	%r225, [%rd36];
	add.s32 	%r226, %r408, %r40;
	st.shared.u32 	[%r226], %r225;
	add.s32 	%r409, %r409, %r13;
	add.s32 	%r408, %r408, %r38;
	add.s32 	%r407, %r407, %r13;
	add.s32 	%r406, %r406, %r13;
	add.s32 	%r405, %r405, %r13;
	add.s32 	%r404, %r404, %r13;
	setp.lt.u32 	%p9, %r409, 256;
	@%p9 bra 	$L__BB59_11;
$L__BB59_12:
	setp.eq.s16 	%p10, %rs3, 2;
	bar.sync 	0;
	mov.u32 	%r414, %r422;
	@%p10 bra 	$L__BB59_15;
	shl.b32 	%r227, %r422, 2;
	mov.u32 	%r228, _ZZ9cuda_gemmIiLi128ELi1ELi1ELi256ELi64ELi64ELi1EEviiiPT_S1_S1_iiE3Csh;
	add.s32 	%r411, %r228, %r227;
	neg.s32 	%r410, %r28;
	mad.lo.s32 	%r414, %r3, %r28, %r422;
$L__BB59_14:
	.pragma "nounroll";
	mov.b32 	%r229, 0;
	st.shared.u32 	[%r411], %r229;
	add.s32 	%r411, %r411, %r13;
	add.s32 	%r410, %r410, 1;
	setp.ne.s32 	%p11, %r410, 0;
	@%p11 bra 	$L__BB59_14;
$L__BB59_15:
	setp.lt.u16 	%p12, %rs2, 2;
	@%p12 bra 	$L__BB59_18;
	shl.b32 	%r230, %r414, 2;
	mov.u32 	%r231, _ZZ9cuda_gemmIiLi128ELi1ELi1ELi256ELi64ELi64ELi1EEviiiPT_S1_S1_iiE3Csh;
	add.s32 	%r413, %r231, %r230;
	shl.b32 	%r66, %r3, 4;
	shl.b32 	%r67, %r3, 3;
	mul.lo.s32 	%r68, %r3, 12;
$L__BB59_17:
	mov.b32 	%r232, 0;
	st.shared.u32 	[%r413], %r232;
	add.s32 	%r233, %r413, %r13;
	st.shared.u32 	[%r233], %r232;
	add.s32 	%r234, %r413, %r67;
	st.shared.u32 	[%r234], %r232;
	add.s32 	%r235, %r413, %r68;
	st.shared.u32 	[%r235], %r232;
	add.s32 	%r414, %r414, %r13;
	add.s32 	%r413, %r413, %r66;
	setp.lt.u32 	%p13, %r414, 256;
	@%p13 bra 	$L__BB59_17;
$L__BB59_18:
	setp.lt.u32 	%p15, %r2, 25;
	selp.b32 	%r73, 0, -32, %p15;
	setp.lt.u32 	%p16, %r2, 24;
	selp.b32 	%r74, 0, -32, %p16;
	setp.lt.u32 	%p17, %r2, 23;
	selp.b32 	%r75, 0, -32, %p17;
	setp.lt.u32 	%p18, %r2, 22;
	selp.b32 	%r76, 0, -32, %p18;
	setp.lt.u32 	%p19, %r2, 21;
	selp.b32 	%r77, 0, -32, %p19;
	setp.lt.u32 	%p20, %r2, 20;
	selp.b32 	%r78, 0, -32, %p20;
	setp.lt.u32 	%p21, %r2, 9;
	selp.b32 	%r79, 0, -32, %p21;
	setp.lt.u32 	%p22, %r2, 8;
	selp.b32 	%r80, 0, -32, %p22;
	setp.lt.u32 	%p23, %r2, 7;
	selp.b32 	%r81, 0, -32, %p23;
	setp.lt.u32 	%p24, %r2, 6;
	selp.b32 	%r82, 0, -32, %p24;
	setp.lt.u32 	%p25, %r2, 5;
	selp.b32 	%r83, 0, -32, %p25;
	setp.lt.u32 	%p26, %r2, 4;
	selp.b32 	%r84, 0, -32, %p26;
	setp.lt.u32 	%p27, %r2, 3;
	selp.b32 	%r85, 0, -32, %p27;
	setp.lt.u32 	%p28, %r2, 2;
	selp.b32 	%r86, 0, -32, %p28;
	setp.eq.s32 	%p29, %r2, 0;
	selp.b32 	%r87, 0, -32, %p29;
	shr.u32 	%r88, %r3, 2;
	mov.b32 	%r415, 0;
	mov.pred 	%p52, -1;
	shl.b32 	%r104, %r73, 2;
	shl.b32 	%r106, %r74, 2;
	shl.b32 	%r108, %r75, 2;
	shl.b32 	%r110, %r76, 2;
	shl.b32 	%r112, %r77, 2;
	shl.b32 	%r114, %r78, 2;
	shl.b32 	%r136, %r79, 2;
	shl.b32 	%r138, %r80, 2;
	shl.b32 	%r140, %r81, 2;
	shl.b32 	%r142, %r82, 2;
	shl.b32 	%r144, %r83, 2;
	shl.b32 	%r146, %r84, 2;
	shl.b32 	%r148, %r85, 2;
	shl.b32 	%r150, %r86, 2;
	shl.b32 	%r152, %r87, 2;
$L__BB59_19:
	mov.pred 	%p1, %p52;
	shr.u32 	%r416, %r422, 2;
	shl.b32 	%r237, %r25, 6;
	or.b32  	%r238, %r237, %r2;
	add.s32 	%r239, %r238, %r415;
	shl.b32 	%r240, %r239, 2;
	mov.u32 	%r241, _ZZ9cuda_gemmIiLi128ELi1ELi1ELi256ELi64ELi64ELi1EEviiiPT_S1_S1_iiE3Ash;
	add.s32 	%r242, %r241, %r240;
	ld.shared.u32 	%r91, [%r242];
	setp.eq.s32 	%p30, %r2, 31;
	selp.b32 	%r92, -128, 0, %p30;
	add.s32 	%r243, %r242, %r92;
	ld.shared.u32 	%r93, [%r243+4];
	setp.lt.u32 	%p31, %r2, 30;
	selp.b32 	%r94, 0, -128, %p31;
	add.s32 	%r244, %r242, %r94;
	ld.shared.u32 	%r95, [%r244+8];
	setp.lt.u32 	%p32, %r2, 29;
	selp.b32 	%r96, 0, -128, %p32;
	add.s32 	%r245, %r242, %r96;
	ld.shared.u32 	%r97, [%r245+12];
	setp.lt.u32 	%p33, %r2, 28;
	selp.b32 	%r98, 0, -128, %p33;
	add.s32 	%r246, %r242, %r98;
	ld.shared.u32 	%r99, [%r246+16];
	setp.lt.u32 	%p34, %r2, 27;
	selp.b32 	%r100, 0, -128, %p34;
	add.s32 	%r247, %r242, %r100;
	ld.shared.u32 	%r101, [%r247+20];
	setp.lt.u32 	%p35, %r2, 26;
	selp.b32 	%r102, 0, -128, %p35;
	add.s32 	%r248, %r242, %r102;
	ld.shared.u32 	%r103, [%r248+24];
	add.s32 	%r249, %r242, %r104;
	ld.shared.u32 	%r105, [%r249+28];
	add.s32 	%r250, %r242, %r106;
	ld.shared.u32 	%r107, [%r250+32];
	add.s32 	%r251, %r242, %r108;
	ld.shared.u32 	%r109, [%r251+36];
	add.s32 	%r252, %r242, %r110;
	ld.shared.u32 	%r111, [%r252+40];
	add.s32 	%r253, %r242, %r112;
	ld.shared.u32 	%r113, [%r253+44];
	add.s32 	%r254, %r242, %r114;
	ld.shared.u32 	%r115, [%r254+48];
	setp.lt.u32 	%p36, %r2, 19;
	selp.b32 	%r116, 0, -128, %p36;
	add.s32 	%r255, %r242, %r116;
	ld.shared.u32 	%r117, [%r255+52];
	setp.lt.u32 	%p37, %r2, 18;
	selp.b32 	%r118, 0, -128, %p37;
	add.s32 	%r256, %r242, %r118;
	ld.shared.u32 	%r119, [%r256+56];
	setp.lt.u32 	%p38, %r2, 17;
	selp.b32 	%r120, 0, -128, %p38;
	add.s32 	%r257, %r242, %r120;
	ld.shared.u32 	%r121, [%r257+60];
	setp.lt.u32 	%p39, %r2, 16;
	selp.b32 	%r122, 0, -128, %p39;
	add.s32 	%r258, %r242, %r122;
	ld.shared.u32 	%r123, [%r258+64];
	setp.lt.u32 	%p40, %r2, 15;
	selp.b32 	%r124, 0, -128, %p40;
	add.s32 	%r259, %r242, %r124;
	ld.shared.u32 	%r125, [%r259+68];
	setp.lt.u32 	%p41, %r2, 14;
	selp.b32 	%r126, 0, -128, %p41;
	add.s32 	%r260, %r242, %r126;
	ld.shared.u32 	%r127, [%r260+72];
	setp.lt.u32 	%p42, %r2, 13;
	selp.b32 	%r128, 0, -128, %p42;
	add.s32 	%r261, %r242, %r128;
	ld.shared.u32 	%r129, [%r261+76];
	setp.lt.u32 	%p43, %r2, 12;
	selp.b32 	%r130, 0, -128, %p43;
	add.s32 	%r262, %r242, %r130;
	ld.shared.u32 	%r131, [%r262+80];
	setp.lt.u32 	%p44, %r2, 11;
	selp.b32 	%r132, 0, -128, %p44;
	add.s32 	%r263, %r242, %r132;
	ld.shared.u32 	%r133, [%r263+84];
	setp.lt.u32 	%p45, %r2, 10;
	selp.b32 	%r134, 0, -128, %p45;
	add.s32 	%r264, %r242, %r134;
	ld.shared.u32 	%r135, [%r264+88];
	add.s32 	%r265, %r242, %r136;
	ld.shared.u32 	%r137, [%r265+92];
	add.s32 	%r266, %r242, %r138;
	ld.shared.u32 	%r139, [%r266+96];
	add.s32 	%r267, %r242, %r140;
	ld.shared.u32 	%r141, [%r267+100];
	add.s32 	%r268, %r242, %r142;
	ld.shared.u32 	%r143, [%r268+104];
	add.s32 	%r269, %r242, %r144;
	ld.shared.u32 	%r145, [%r269+108];
	add.s32 	%r270, %r242, %r146;
	ld.shared.u32 	%r147, [%r270+112];
	add.s32 	%r271, %r242, %r148;
	ld.shared.u32 	%r149, [%r271+116];
	add.s32 	%r272, %r242, %r150;
	ld.shared.u32 	%r151, [%r272+120];
	add.s32 	%r273, %r242, %r152;
	ld.shared.u32 	%r153, [%r273+124];
	add.s32 	%r154, %r415, %r2;
	shl.b32 	%r276, %r154, 2;
$L__BB59_20:
	mov.u32 	%r274, _ZZ9cuda_gemmIiLi128ELi1ELi1ELi256ELi64ELi64ELi1EEviiiPT_S1_S1_iiE11kron_fac_sh;
	mad.lo.s32 	%r275, %r416, 260, %r274;
	add.s32 	%r277, %r275, %r276;
	ld.shared.u32 	%r278, [%r277];
	mul.lo.s32 	%r279, %r278, %r91;
	add.s32 	%r280, %r277, %r92;
	ld.shared.u32 	%r281, [%r280+4];
	mad.lo.s32 	%r282, %r281, %r93, %r279;
	add.s32 	%r283, %r277, %r94;
	ld.shared.u32 	%r284, [%r283+8];
	mad.lo.s32 	%r285, %r284, %r95, %r282;
	add.s32 	%r286, %r277, %r96;
	ld.shared.u32 	%r287, [%r286+12];
	mad.lo.s32 	%r288, %r287, %r97, %r285;
	add.s32 	%r289, %r277, %r98;
	ld.shared.u32 	%r290, [%r289+16];
	mad.lo.s32 	%r291, %r290, %r99, %r288;
	add.s32 	%r292, %r277, %r100;
	ld.shared.u32 	%r293, [%r292+20];
	mad.lo.s32 	%r294, %r293, %r101, %r291;
	add.s32 	%r295, %r277, %r102;
	ld.shared.u32 	%r296, [%r295+24];
	mad.lo.s32 	%r297, %r296, %r103, %r294;
	add.s32 	%r298, %r277, %r104;
	ld.shared.u32 	%r299, [%r298+28];
	mad.lo.s32 	%r300, %r299, %r105, %r297;
	add.s32 	%r301, %r277, %r106;
	ld.shared.u32 	%r302, [%r301+32];
	mad.lo.s32 	%r303, %r302, %r107, %r300;
	add.s32 	%r304, %r277, %r108;
	ld.shared.u32 	%r305, [%r304+36];
	mad.lo.s32 	%r306, %r305, %r109, %r303;
	add.s32 	%r307, %r277, %r110;
	ld.shared.u32 	%r308, [%r307+40];
	mad.lo.s32 	%r309, %r308, %r111, %r306;
	add.s32 	%r310, %r277, %r112;
	ld.shared.u32 	%r311, [%r310+44];
	mad.lo.s32 	%r312, %r311, %r113, %r309;
	add.s32 	%r313, %r277, %r114;
	ld.shared.u32 	%r314, [%r313+48];
	mad.lo.s32 	%r315, %r314, %r115, %r312;
	add.s32 	%r316, %r277, %r116;
	ld.shared.u32 	%r317, [%r316+52];
	mad.lo.s32 	%r318, %r317, %r117, %r315;
	add.s32 	%r319, %r277, %r118;
	ld.shared.u32 	%r320, [%r319+56];
	mad.lo.s32 	%r321, %r320, %r119, %r318;
	add.s32 	%r322, %r277, %r120;
	ld.shared.u32 	%r323, [%r322+60];
	mad.lo.s32 	%r324, %r323, %r121, %r321;
	add.s32 	%r325, %r277, %r122;
	ld.shared.u32 	%r326, [%r325+64];
	mad.lo.s32 	%r327, %r326, %r123, %r324;
	add.s32 	%r328, %r277, %r124;
	ld.shared.u32 	%r329, [%r328+68];
	mad.lo.s32 	%r330, %r329, %r125, %r327;
	add.s32 	%r331, %r277, %r126;
	ld.shared.u32 	%r332, [%r331+72];
	mad.lo.s32 	%r333, %r332, %r127, %r330;
	add.s32 	%r334, %r277, %r128;
	ld.shared.u32 	%r335, [%r334+76];
	mad.lo.s32 	%r336, %r335, %r129, %r333;
	add.s32 	%r337, %r277, %r130;
	ld.shared.u32 	%r338, [%r337+80];
	mad.lo.s32 	%r339, %r338, %r131, %r336;
	add.s32 	%r340, %r277, %r132;
	ld.shared.u32 	%r341, [%r340+84];
	mad.lo.s32 	%r342, %r341, %r133, %r339;
	add.s32 	%r343, %r277, %r134;
	ld.shared.u32 	%r344, [%r343+88];
	mad.lo.s32 	%r345, %r344, %r135, %r342;
	add.s32 	%r346, %r277, %r136;
	ld.shared.u32 	%r347, [%r346+92];
	mad.lo.s32 	%r348, %r347, %r137, %r345;
	add.s32 	%r349, %r277, %r138;
	ld.shared.u32 	%r350, [%r349+96];
	mad.lo.s32 	%r351, %r350, %r139, %r348;
	add.s32 	%r352, %r277, %r140;
	ld.shared.u32 	%r353, [%r352+100];
	mad.lo.s32 	%r354, %r353, %r141, %r351;
	add.s32 	%r355, %r277, %r142;
	ld.shared.u32 	%r356, [%r355+104];
	mad.lo.s32 	%r357, %r356, %r143, %r354;
	add.s32 	%r358, %r277, %r144;
	ld.shared.u32 	%r359, [%r358+108];
	mad.lo.s32 	%r360, %r359, %r145, %r357;
	add.s32 	%r361, %r277, %r146;
	ld.shared.u32 	%r362, [%r361+112];
	mad.lo.s32 	%r363, %r362, %r147, %r360;
	add.s32 	%r364, %r277, %r148;
	ld.shared.u32 	%r365, [%r364+116];
	mad.lo.s32 	%r366, %r365, %r149, %r363;
	add.s32 	%r367, %r277, %r150;
	ld.shared.u32 	%r368, [%r367+120];
	mad.lo.s32 	%r369, %r368, %r151, %r366;
	add.s32 	%r370, %r277, %r152;
	ld.shared.u32 	%r371, [%r370+124];
	mad.lo.s32 	%r372, %r371, %r153, %r369;
	shl.b32 	%r373, %r25, 2;
	shl.b32 	%r374, %r416, 4;
	or.b32  	%r375, %r374, %r373;
	mov.u32 	%r376, _ZZ9cuda_gemmIiLi128ELi1ELi1ELi256ELi64ELi64ELi1EEviiiPT_S1_S1_iiE3Csh;
	add.s32 	%r377, %r376, %r375;
	ld.shared.u32 	%r378, [%r377];
	add.s32 	%r379, %r378, %r372;
	st.shared.u32 	[%r377], %r379;
	add.s32 	%r416, %r416, %r88;
	setp.lt.u32 	%p46, %r416, 64;
	@%p46 bra 	$L__BB59_20;
	mov.b32 	%r415, 32;
	mov.pred 	%p52, 0;
	@%p1 bra 	$L__BB59_19;
	setp.eq.s16 	%p48, %rs3, 2;
	bar.sync 	0;
	@%p48 bra 	$L__BB59_25;
	shl.b32 	%r381, %r422, 2;
	add.s32 	%r418, %r376, %r381;
	add.s32 	%r383, %r422, %r27;
	mul.wide.u32 	%rd37, %r383, 4;
	add.s64 	%rd47, %rd3, %rd37;
	mul.wide.u32 	%rd9, %r3, 4;
	neg.s32 	%r417, %r28;
	mad.lo.s32 	%r422, %r3, %r28, %r422;
$L__BB59_24:
	.pragma "nounroll";
	ld.shared.u32 	%r384, [%r418];
	st.global.u32 	[%rd47], %r384;
	add.s32 	%r418, %r418, %r13;
	add.s64 	%rd47, %rd47, %rd9;
	add.s32 	%r417, %r417, 1;
	setp.ne.s32 	%p49, %r417, 0;
	@%p49 bra 	$L__BB59_24;
$L__BB59_25:
	setp.lt.u16 	%p50, %rs2, 2;
	@%p50 bra 	$L__BB59_28;
	shl.b32 	%r385, %r422, 2;
	add.s32 	%r421, %r376, %r385;
	shl.b32 	%r166, %r3, 4;
	shl.b32 	%r167, %r3, 3;
	mul.lo.s32 	%r168, %r3, 12;
	mul.wide.u32 	%rd38, %r3, 4;
	add.s64 	%rd12, %rd3, %rd38;
	add.s32 	%r420, %r422, %r27;
	mul.wide.u32 	%rd39, %r3, 8;
	add.s64 	%rd13, %rd3, %rd39;
	mul.wide.u32 	%rd40, %r3, 12;
	add.s64 	%rd14, %rd3, %rd40;
$L__BB59_27:
	mul.wide.s32 	%rd41, %r420, 4;
	add.s64 	%rd42, %rd12, %rd41;
	add.s64 	%rd43, %rd13, %rd41;
	add.s64 	%rd44, %rd14, %rd41;
	add.s64 	%rd45, %rd3, %rd41;
	ld.shared.u32 	%r387, [%r421];
	st.global.u32 	[%rd45], %r387;
	add.s32 	%r388, %r421, %r13;
	ld.shared.u32 	%r389, [%r388];
	st.global.u32 	[%rd42], %r389;
	add.s32 	%r390, %r421, %r167;
	ld.shared.u32 	%r391, [%r390];
	st.global.u32 	[%rd43], %r391;
	add.s32 	%r392, %r421, %r168;
	ld.shared.u32 	%r393, [%r392];
	st.global.u32 	[%rd44], %r393;
	add.s32 	%r422, %r422, %r13;
	add.s32 	%r421, %r421, %r166;
	add.s32 	%r420, %r420, %r13;
	setp.lt.u32 	%p51, %r422, 256;
	@%p51 bra 	$L__BB59_27;
$L__BB59_28:
	ret;

}
	// .globl	_Z9cuda_gemmIiLi128ELi1ELi1ELi512ELi2ELi2ELi0EEviiiPT_S1_S1_ii
.visible .entry _Z9cuda_gemmIiLi128ELi1ELi1ELi512ELi2ELi2ELi0EEviiiPT_S1_S1_ii(
	.param .u32 _Z9cuda_gemmIiLi128ELi1ELi1ELi512ELi2ELi2ELi0EEviiiPT_S1_S1_ii_param_0,
	.param .u32 _Z9cuda_gemmIiLi128ELi1ELi1ELi512ELi2ELi2ELi0EEviiiPT_S1_S1_ii_param_1,
	.param .u32 _Z9cuda_gemmIiLi128ELi1ELi1ELi512ELi2ELi2ELi0EEviiiPT_S1_S1_ii_param_2,
	.param .u64 .ptr .align 1 _Z9cuda_gemmIiLi128ELi1ELi1ELi512ELi2ELi2ELi0EEviiiPT_S1_S1_ii_param_3,
	.param .u64 .ptr .align 1 _Z9cuda_gemmIiLi128ELi1ELi1ELi512ELi2ELi2ELi0EEviiiPT_S1_S1_ii_param_4,
	.param .u64 .ptr .align 1 _Z9cuda_gemmIiLi128ELi1ELi1ELi512ELi2ELi2ELi0EEviiiPT_S1_S1_ii_param_5,
	.param .u32 _Z9cuda_gemmIiLi128ELi1ELi1ELi512ELi2ELi2ELi0EEviiiPT_S1_S1_ii_param_6,
	.param .u32 _Z9cuda_gemmIiLi128ELi1ELi1ELi512ELi2ELi2ELi0EEviiiPT_S1_S1_ii_param_7
)
.maxntid 128
{
	.reg .pred 	%p<28>;
	.reg .b16 	%rs<7>;
	.reg .b32 	%r<259>;
	.reg .b64 	%rd<29>;
	// demoted variable
	.shared .align 128 .b8 _ZZ9cuda_gemmIiLi128ELi1ELi1ELi512ELi2ELi2ELi0EEviiiPT_S1_S1_iiE11kron_fac_sh[24];
	// demoted variable
	.shared .align 128 .b8 _ZZ9cuda_gemmIiLi128ELi1ELi1ELi512ELi2ELi2ELi0EEviiiPT_S1_S1_iiE3Ash[2048];
	// demoted variable
	.shared .align 128 .b8 _ZZ9cuda_gemmIiLi128ELi1ELi1ELi512ELi2ELi2ELi0EEviiiPT_S1_S1_iiE3Csh[2048];
	ld.param.u64 	%rd5, [_Z9cuda_gemmIiLi128ELi1ELi1ELi512ELi2ELi2ELi0EEviiiPT_S1_S1_ii_param_3];
	ld.param.u64 	%rd4, [_Z9cuda_gemmIiLi128ELi1ELi1ELi512ELi2ELi2ELi0EEviiiPT_S1_S1_ii_param_4];
	ld.param.u64 	%rd6, [_Z9cuda_gemmIiLi128ELi1ELi1ELi512ELi2ELi2ELi0EEviiiPT_S1_S1_ii_param_5];
	ld.param.u32 	%r116, [_Z9cuda_gemmIiLi128ELi1ELi1ELi512ELi2ELi2ELi0EEviiiPT_S1_S1_ii_param_6];
	ld.param.u32 	%r117, [_Z9cuda_gemmIiLi128ELi1ELi1ELi512ELi2ELi2ELi0EEviiiPT_S1_S1_ii_param_7];
	cvta.to.global.u64 	%rd1, %rd5;
	cvta.to.global.u64 	%rd2, %rd6;
	mov.u32 	%r253, %tid.x;
	mul.lo.s32 	%r2, %r117, %r116;
	setp.ge.u32 	%p1, %r253, %r2;
	@%p1 bra 	$L__BB60_3;
	mov.u32 	%r3, %ntid.x;
	cvta.to.global.u64 	%rd3, %rd4;
	mov.u32 	%r120, _ZZ9cuda_gemmIiLi128ELi1ELi1ELi512ELi2ELi2ELi0EEviiiPT_S1_S1_iiE11kron_fac_sh;
	mov.u32 	%r227, %r253;
$L__BB60_2:
	mul.wide.u32 	%rd7, %r227, 4;
	add.s64 	%rd8, %rd3, %rd7;
	ld.global.u32 	%r118, [%rd8];
	rem.u32 	%r119, %r227, %r116;
	mad.lo.s32 	%r121, %r119, 12, %r120;
	div.u32 	%r122, %r227, %r117;
	shl.b32 	%r123, %r122, 2;
	add.s32 	%r124, %r121, %r123;
	st.shared.u32 	[%r124], %r118;
	add.s32 	%r227, %r227, %r3;
	setp.lt.u32 	%p2, %r227, %r2;
	@%p2 bra 	$L__BB60_2;
$L__BB60_3:
	div.s32 	%r6, 512, %r117;
	min.s32 	%r7, %r6, 128;
	div.u32 	%r8, %r253, %r7;
	mov.u32 	%r9, %ntid.x;
	mov.u32 	%r10, %ctaid.y;
	mov.u32 	%r125, %nctaid.y;
	setp.ge.u32 	%p3, %r10, %r125;
	@%p3 bra 	$L__BB60_34;
	ld.param.u32 	%r225, [_Z9cuda_gemmIiLi128ELi1ELi1ELi512ELi2ELi2ELi0EEviiiPT_S1_S1_ii_param_2];
	shl.b32 	%r126, %r117, 8;
	sub.s32 	%r11, 8223, %r126;
	mov.u32 	%r12, %ctaid.x;
	shl.b32 	%r13, %r12, 9;
	mul.lo.s32 	%r14, %r10, %r225;
	add.s32 	%r127, %r253, %r9;
	cvt.u16.u32 	%rs2, %r127;
	xor.b16  	%rs3, %rs2, 511;
	cvt.u16.u32 	%rs4, %r9;
	div.u16 	%rs5, %rs3, %rs4;
	and.b16  	%rs1, %rs5, 3;
	xor.b16  	%rs6, %rs1, 2;
	cvt.u32.u16 	%r15, %rs6;
	setp.eq.s16 	%p4, %rs1, 2;
	mov.u32 	%r237, %r253;
	@%p4 bra 	$L__BB60_7;
	shl.b32 	%r128, %r253, 2;
	mov.u32 	%r129, _ZZ9cuda_gemmIiLi128ELi1ELi1ELi512ELi2ELi2ELi0EEviiiPT_S1_S1_iiE3Ash;
	add.s32 	%r230, %r129, %r128;
	shl.b32 	%r17, %r9, 2;
	add.s32 	%r130, %r253, %r14;
	add.s32 	%r229, %r130, %r13;
	neg.s32 	%r228, %r15;
	mad.lo.s32 	%r237, %r9, %r15, %r253;
$L__BB60_6:
	.pragma "nounroll";
	mul.wide.u32 	%rd9, %r229, 4;
	add.s64 	%rd10, %rd1, %rd9;
	ld.global.u32 	%r131, [%rd10];
	st.shared.u32 	[%r230], %r131;
	add.s32 	%r230, %r230, %r17;
	add.s32 	%r229, %r229, %r9;
	add.s32 	%r228, %r228, 1;
	setp.ne.s32 	%p5, %r228, 0;
	@%p5 bra 	$L__BB60_6;
$L__BB60_7:
	shl.b32 	%r28, %r9, 2;
	shl.b32 	%r132, %r237, 2;
	mov.u32 	%r133, _ZZ9cuda_gemmIiLi128ELi1ELi1ELi512ELi2ELi2ELi0EEviiiPT_S1_S1_iiE3Ash;
	add.s32 	%r236, %r133, %r132;
	add.s32 	%r134, %r237, %r14;
	add.s32 	%r232, %r134, %r13;
	add.s32 	%r235, %r232, %r9;
	shl.b32 	%r32, %r9, 1;
	add.s32 	%r234, %r232, %r32;
	mul.lo.s32 	%r34, %r9, 3;
	add.s32 	%r233, %r232, %r34;
$L__BB60_8:
	mul.wide.u32 	%rd11, %r232, 4;
	add.s64 	%rd12, %rd1, %rd11;
	ld.global.u32 	%r135, [%rd12];
	st.shared.u32 	[%r236], %r135;
	mul.wide.u32 	%rd13, %r235, 4;
	add.s64 	%rd14, %rd1, %rd13;
	ld.global.u32 	%r136, [%rd14];
	add.s32 	%r137, %r236, %r28;
	st.shared.u32 	[%r137], %r136;
	mul.wide.u32 	%rd15, %r234, 4;
	add.s64 	%rd16, %rd1, %rd15;
	ld.global.u32 	%r138, [%rd16];
	shl.b32 	%r42, %r9, 3;
	add.s32 	%r139, %r236, %r42;
	st.shared.u32 	[%r139], %r138;
	mul.wide.u32 	%rd17, %r233, 4;
	add.s64 	%rd18, %rd1, %rd17;
	ld.global.u32 	%r140, [%rd18];
	mul.lo.s32 	%r43, %r9, 12;
	add.s32 	%r141, %r236, %r43;
	st.shared.u32 	[%r141], %r140;
	add.s32 	%r237, %r237, %r28;
	shl.b32 	%r45, %r9, 4;
	add.s32 	%r236, %r236, %r45;
	add.s32 	%r235, %r235, %r28;
	add.s32 	%r234, %r234, %r28;
	add.s32 	%r233, %r233, %r28;
	add.s32 	%r232, %r232, %r28;
	setp.lt.u32 	%p6, %r237, 512;
	@%p6 bra 	$L__BB60_8;
	setp.eq.s16 	%p7, %rs1, 2;
	bar.sync 	0;
	mov.u32 	%r242, %r253;
	@%p7 bra 	$L__BB60_12;
	shl.b32 	%r142, %r253, 2;
	mov.u32 	%r143, _ZZ9cuda_gemmIiLi128ELi1ELi1ELi512ELi2ELi2ELi0EEviiiPT_S1_S1_iiE3Csh;
	add.s32 	%r239, %r143, %r142;
	neg.s32 	%r238, %r15;
	mad.lo.s32 	%r242, %r9, %r15, %r253;
$L__BB60_11:
	.pragma "nounroll";
	mov.b32 	%r144, 0;
	st.shared.u32 	[%r239], %r144;
	add.s32 	%r239, %r239, %r28;
	add.s32 	%r238, %r238, 1;
	setp.ne.s32 	%p8, %r238, 0;
	@%p8 bra 	$L__BB60_11;
$L__BB60_12:
	shl.b32 	%r145, %r242, 2;
	mov.u32 	%r146, _ZZ9cuda_gemmIiLi128ELi1ELi1ELi512ELi2ELi2ELi0EEviiiPT_S1_S1_iiE3Csh;
	add.s32 	%r241, %r146, %r145;
$L__BB60_13:
	mov.b32 	%r147, 0;
	st.shared.u32 	[%r241], %r147;
	add.s32 	%r148, %r241, %r28;
	st.shared.u32 	[%r148], %r147;
	add.s32 	%r149, %r241, %r42;
	st.shared.u32 	[%r149], %r147;
	add.s32 	%r150, %r241, %r43;
	st.shared.u32 	[%r150], %r147;
	add.s32 	%r242, %r242, %r28;
	add.s32 	%r241, %r241, %r45;
	setp.lt.u32 	%p9, %r242, 512;
	@%p9 bra 	$L__BB60_13;
	setp.lt.s32 	%p10, %r6, 1;
	@%p10 bra 	$L__BB60_29;
	min.s32 	%r153, %r117, 32;
	and.b32  	%r154, %r253, 31;
	rem.s32 	%r60, %r154, %r153;
	add.s32 	%r155, %r60, 1;
	setp.lt.s32 	%p11, %r155, %r153;
	selp.b32 	%r61, 0, %r153, %p11;
	setp.lt.s32 	%p12, %r60, %r117;
	selp.b32 	%r156, 0, %r117, %p12;
	sub.s32 	%r62, %r60, %r156;
	setp.lt.s32 	%p13, %r155, %r117;
	selp.b32 	%r157, 0, %r117, %p13;
	sub.s32 	%r63, %r155, %r157;
	div.u32 	%r64, %r9, %r7;
	rem.u32 	%r65, %r253, %r7;
	mov.b32 	%r245, 0;
$L__BB60_16:
	setp.lt.s32 	%p14, %r117, 1;
	add.s32 	%r73, %r245, %r65;
	mad.lo.s32 	%r74, %r73, %r117, %r60;
	@%p14 bra 	$L__BB60_18;
	shl.b32 	%r158, %r74, 2;
	mov.u32 	%r159, _ZZ9cuda_gemmIiLi128ELi1ELi1ELi512ELi2ELi2ELi0EEviiiPT_S1_S1_iiE3Ash;
	add.s32 	%r160, %r159, %r158;
	ld.shared.u32 	%r246, [%r160];
$L__BB60_18:
	setp.lt.s32 	%p15, %r117, 2;
	@%p15 bra 	$L__BB60_20;
	sub.s32 	%r161, %r74, %r61;
	shl.b32 	%r162, %r161, 2;
	mov.u32 	%r163, _ZZ9cuda_gemmIiLi128ELi1ELi1ELi512ELi2ELi2ELi0EEviiiPT_S1_S1_iiE3Ash;
	add.s32 	%r164, %r163, %r162;
	ld.shared.u32 	%r247, [%r164+4];
$L__BB60_20:
	setp.ge.s32 	%p16, %r8, %r116;
	@%p16 bra 	$L__BB60_28;
	mov.u32 	%r248, %r8;
$L__BB60_22:
	setp.gt.u32 	%p17, %r117, 32;
	mov.u32 	%r165, _ZZ9cuda_gemmIiLi128ELi1ELi1ELi512ELi2ELi2ELi0EEviiiPT_S1_S1_iiE11kron_fac_sh;
	mad.lo.s32 	%r80, %r248, 12, %r165;
	shl.b32 	%r166, %r60, 2;
	add.s32 	%r167, %r80, %r166;
	ld.shared.u32 	%r81, [%r167];
	@%p17 bra 	$L__BB60_25;
	shfl.sync.idx.b32	%r173|%p21, %r81, %r62, %r11, -1;
	mul.lo.s32 	%r249, %r173, %r246;
	@%p15 bra 	$L__BB60_27;
	shfl.sync.idx.b32	%r174|%p22, %r81, %r63, %r11, -1;
	mad.lo.s32 	%r249, %r174, %r247, %r249;
	bra.uni 	$L__BB60_27;
$L__BB60_25:
	setp.gt.s32 	%p19, %r117, 0;
	mul.lo.s32 	%r168, %r81, %r246;
	selp.b32 	%r249, %r168, 0, %p19;
	@%p15 bra 	$L__BB60_27;
	sub.s32 	%r169, %r60, %r61;
	shl.b32 	%r170, %r169, 2;
	add.s32 	%r171, %r80, %r170;
	ld.shared.u32 	%r172, [%r171+4];
	mad.lo.s32 	%r249, %r172, %r247, %r249;
$L__BB60_27:
	mad.lo.s32 	%r175, %r248, %r6, %r73;
	shl.b32 	%r176, %r175, 2;
	mov.u32 	%r177, _ZZ9cuda_gemmIiLi128ELi1ELi1ELi512ELi2ELi2ELi0EEviiiPT_S1_S1_iiE3Csh;
	add.s32 	%r178, %r177, %r176;
	ld.shared.u32 	%r179, [%r178];
	add.s32 	%r180, %r179, %r249;
	st.shared.u32 	[%r178], %r180;
	add.s32 	%r248, %r248, %r64;
	setp.lt.s32 	%p23, %r248, %r116;
	@%p23 bra 	$L__BB60_22;
$L__BB60_28:
	add.s32 	%r245, %r245, %r7;
	setp.lt.s32 	%p24, %r245, %r6;
	@%p24 bra 	$L__BB60_16;
$L__BB60_29:
	ld.param.u32 	%r226, [_Z9cuda_gemmIiLi128ELi1ELi1ELi512ELi2ELi2ELi0EEviiiPT_S1_S1_ii_param_2];
	ld.param.u32 	%r224, [_Z9cuda_gemmIiLi128ELi1ELi1ELi512ELi2ELi2ELi0EEviiiPT_S1_S1_ii_param_1];
	setp.eq.s16 	%p25, %rs1, 2;
	bar.sync 	0;
	mul.lo.s32 	%r181, %r6, %r12;
	mad.lo.s32 	%r89, %r10, %r224, %r181;
	div.s32 	%r90, %r226, %r117;
	@%p25 bra 	$L__BB60_32;
	shl.b32 	%r182, %r253, 2;
	mov.u32 	%r183, _ZZ9cuda_gemmIiLi128ELi1ELi1ELi512ELi2ELi2ELi0EEviiiPT_S1_S1_iiE3Csh;
	add.s32 	%r251, %r183, %r182;
	neg.s32 	%r250, %r15;
$L__BB60_31:
	.pragma "nounroll";
	div.s32 	%r184, %r253, %r6;
	mad.lo.s32 	%r185, %r90, %r184, %r89;
	mul.lo.s32 	%r186, %r184, %r6;
	sub.s32 	%r187, %r253, %r186;
	add.s32 	%r188, %r185, %r187;
	ld.shared.u32 	%r189, [%r251];
	mul.wide.s32 	%rd19, %r188, 4;
	add.s64 	%rd20, %rd2, %rd19;
	st.global.u32 	[%rd20], %r189;
	add.s32 	%r253, %r253, %r9;
	add.s32 	%r251, %r251, %r28;
	add.s32 	%r250, %r250, 1;
	setp.ne.s32 	%p26, %r250, 0;
	@%p26 bra 	$L__BB60_31;
$L__BB60_32:
	add.s32 	%r257, %r253, %r32;
	add.s32 	%r256, %r253, %r34;
	add.s32 	%r255, %r9, %r253;
	shl.b32 	%r190, %r253, 2;
	mov.u32 	%r191, _ZZ9cuda_gemmIiLi128ELi1ELi1ELi512ELi2ELi2ELi0EEviiiPT_S1_S1_iiE3Csh;
	add.s32 	%r254, %r191, %r190;
$L__BB60_33:
	div.s32 	%r192, %r253, %r6;
	mad.lo.s32 	%r193, %r90, %r192, %r89;
	mul.lo.s32 	%r194, %r192, %r6;
	sub.s32 	%r195, %r253, %r194;
	add.s32 	%r196, %r193, %r195;
	ld.shared.u32 	%r197, [%r254];
	mul.wide.s32 	%rd21, %r196, 4;
	add.s64 	%rd22, %rd2, %rd21;
	st.global.u32 	[%rd22], %r197;
	add.s32 	%r198, %r253, %r9;
	div.s32 	%r199, %r255, %r6;
	mad.lo.s32 	%r200, %r90, %r199, %r89;
	mul.lo.s32 	%r201, %r199, %r6;
	sub.s32 	%r202, %r255, %r201;
	add.s32 	%r203, %r200, %r202;
	add.s32 	%r204, %r254, %r28;
	ld.shared.u32 	%r205, [%r204];
	mul.wide.s32 	%rd23, %r203, 4;
	add.s64 	%rd24, %rd2, %rd23;
	st.global.u32 	[%rd24], %r205;
	add.s32 	%r206, %r198, %r9;
	div.s32 	%r207, %r257, %r6;
	mad.lo.s32 	%r208, %r90, %r207, %r89;
	mul.lo.s32 	%r209, %r207, %r6;
	sub.s32 	%r210, %r257, %r209;
	add.s32 	%r211, %r208, %r210;
	shl.b32 	%r212, %r9, 3;
	add.s32 	%r213, %r254, %r212;
	ld.shared.u32 	%r214, [%r213];
	mul.wide.s32 	%rd25, %r211, 4;
	add.s64 	%rd26, %rd2, %rd25;
	st.global.u32 	[%rd26], %r214;
	add.s32 	%r215, %r206, %r9;
	div.s32 	%r216, %r256, %r6;
	mad.lo.s32 	%r217, %r90, %r216, %r89;
	mul.lo.s32 	%r218, %r216, %r6;
	sub.s32 	%r219, %r256, %r218;
	add.s32 	%r220, %r217, %r219;
	mad.lo.s32 	%r221, %r9, 12, %r254;
	ld.shared.u32 	%r222, [%r221];
	mul.wide.s32 	%rd27, %r220, 4;
	add.s64 	%rd28, %rd2, %rd27;
	st.global.u32 	[%rd28], %r222;
	add.s32 	%r253, %r215, %r9;
	add.s32 	%r257, %r257, %r28;
	add.s32 	%r256, %r256, %r28;
	add.s32 	%r255, %r255, %r28;
	shl.b32 	%r223, %r9, 4;
	add.s32 	%r254, %r254, %r223;
	setp.lt.u32 	%p27, %r253, 512;
	@%p27 bra 	$L__BB60_33;
$L__BB60_34:
	ret;

}
	// .globl	_Z9cuda_gemmIiLi128ELi1ELi1ELi512ELi2ELi2ELi1EEviiiPT_S1_S1_ii
.visible .entry _Z9cuda_gemmIiLi128ELi1ELi1ELi512ELi2ELi2ELi1EEviiiPT_S1_S1_ii(
	.param .u32 _Z9cuda_gemmIiLi128ELi1ELi1ELi512ELi2ELi2ELi1EEviiiPT_S1_S1_ii_param_0,
	.param .u32 _Z9cuda_gemmIiLi128ELi1ELi1ELi512ELi2ELi2ELi1EEviiiPT_S1_S1_ii_param_1,
	.param .u32 _Z9cuda_gemmIiLi128ELi1ELi1ELi512ELi2ELi2ELi1EEviiiPT_S1_S1_ii_param_2,
	.param .u64 .ptr .align 1 _Z9cuda_gemmIiLi128ELi1ELi1ELi512ELi2ELi2ELi1EEviiiPT_S1_S1_ii_param_3,
	.param .u64 .ptr .align 1 _Z9cuda_gemmIiLi128ELi1ELi1ELi512ELi2ELi2ELi1EEviiiPT_S1_S1_ii_param_4,
	.param .u64 .ptr .align 1 _Z9cuda_gemmIiLi128ELi1ELi1ELi512ELi2ELi2ELi1EEviiiPT_S1_S1_ii_param_5,
	.param .u32 _Z9cuda_gemmIiLi128ELi1ELi1ELi512ELi2ELi2ELi1EEviiiPT_S1_S1_ii_param_6,
	.param .u32 _Z9cuda_gemmIiLi128ELi1ELi1ELi512ELi2ELi2ELi1EEviiiPT_S1_S1_ii_param_7
)
.maxntid 128
{
	.reg .pred 	%p<21>;
	.reg .b16 	%rs<7>;
	.reg .b32 	%r<189>;
	.reg .b64 	%rd<44>;
	// demoted variable
	.shared .align 128 .b8 _ZZ9cuda_gemmIiLi128ELi1ELi1ELi512ELi2ELi2ELi1EEviiiPT_S1_S1_iiE11kron_fac_sh[24];
	// demoted variable
	.shared .align 128 .b8 _ZZ9cuda_gemmIiLi128ELi1ELi1ELi512ELi2ELi2ELi1EEviiiPT_S1_S1_iiE3Ash[2048];
	// demoted variable
	.shared .align 128 .b8 _ZZ9cuda_gemmIiLi128ELi1ELi1ELi512ELi2ELi2ELi1EEviiiPT_S1_S1_iiE3Csh[2048];
	ld.param.u64 	%rd19, [_Z9cuda_gemmIiLi128ELi1ELi1ELi512ELi2ELi2ELi1EEviiiPT_S1_S1_ii_param_3];
	ld.param.u64 	%rd18, [_Z9cuda_gemmIiLi128ELi1ELi1ELi512ELi2ELi2ELi1EEviiiPT_S1_S1_ii_param_4];
	ld.param.u64 	%rd20, [_Z9cuda_gemmIiLi128ELi1ELi1ELi512ELi2ELi2ELi1EEviiiPT_S1_S1_ii_param_5];
	cvta.to.global.u64 	%rd1, %rd19;
	cvta.to.global.u64 	%rd2, %rd20;
	mov.u32 	%r188, %tid.x;
	setp.gt.u32 	%p1, %r188, 3;
	@%p1 bra 	$L__BB61_3;
	mov.u32 	%r2, %ntid.x;
	mul.wide.u32 	%rd21, %r188, 4;
	cvta.to.global.u64 	%rd22, %rd18;
	add.s64 	%rd41, %rd22, %rd21;
	mul.wide.u32 	%rd4, %r2, 4;
	mov.u32 	%r96, _ZZ9cuda_gemmIiLi128ELi1ELi1ELi512ELi2ELi2ELi1EEviiiPT_S1_S1_iiE11kron_fac_sh;
	mov.u32 	%r162, %r188;
$L__BB61_2:
	ld.global.u32 	%r94, [%rd41];
	and.b32  	%r95, %r162, 1;
	mad.lo.s32 	%r97, %r95, 12, %r96;
	shl.b32 	%r98, %r162, 1;
	and.b32  	%r99, %r98, -4;
	add.s32 	%r100, %r97, %r99;
	st.shared.u32 	[%r100], %r94;
	add.s32 	%r162, %r162, %r2;
	add.s64 	%rd41, %rd41, %rd4;
	setp.lt.u32 	%p2, %r162, 4;
	@%p2 bra 	$L__BB61_2;
$L__BB61_3:
	mov.u32 	%r5, %ntid.x;
	setp.gt.u32 	%p3, %r5, 127;
	selp.u32 	%r6, 1, 0, %p3;
	mov.u32 	%r7, %ctaid.y;
	mov.u32 	%r101, %nctaid.y;
	setp.ge.u32 	%p4, %r7, %r101;
	@%p4 bra 	$L__BB61_23;
	and.b32  	%r8, %r188, 1;
	shl.b32 	%r9, %r7, 9;
	add.s32 	%r102, %r188, %r5;
	cvt.u16.u32 	%rs2, %r102;
	xor.b16  	%rs3, %rs2, 511;
	cvt.u16.u32 	%rs4, %r5;
	div.u16 	%rs5, %rs3, %rs4;
	and.b16  	%rs1, %rs5, 3;
	xor.b16  	%rs6, %rs1, 2;
	cvt.u32.u16 	%r10, %rs6;
	setp.eq.s16 	%p5, %rs1, 2;
	mov.u32 	%r171, %r188;
	@%p5 bra 	$L__BB61_7;
	shl.b32 	%r103, %r188, 2;
	mov.u32 	%r104, _ZZ9cuda_gemmIiLi128ELi1ELi1ELi512ELi2ELi2ELi1EEviiiPT_S1_S1_iiE3Ash;
	add.s32 	%r164, %r104, %r103;
	shl.b32 	%r12, %r5, 2;
	add.s32 	%r105, %r188, %r9;
	mul.wide.u32 	%rd23, %r105, 4;
	add.s64 	%rd42, %rd1, %rd23;
	mul.wide.u32 	%rd8, %r5, 4;
	neg.s32 	%r163, %r10;
	mad.lo.s32 	%r171, %r5, %r10, %r188;
$L__BB61_6:
	.pragma "nounroll";
	ld.global.u32 	%r106, [%rd42];
	st.shared.u32 	[%r164], %r106;
	add.s32 	%r164, %r164, %r12;
	add.s64 	%rd42, %rd42, %rd8;
	add.s32 	%r163, %r163, 1;
	setp.ne.s32 	%p6, %r163, 0;
	@%p6 bra 	$L__BB61_6;
$L__BB61_7:
	shl.b32 	%r20, %r5, 2;
	shl.b32 	%r107, %r171, 2;
	mov.u32 	%r108, _ZZ9cuda_gemmIiLi128ELi1ELi1ELi512ELi2ELi2ELi1EEviiiPT_S1_S1_iiE3Ash;
	add.s32 	%r170, %r108, %r107;
	shl.b32 	%r22, %r5, 4;
	shl.b32 	%r23, %r5, 3;
	mul.lo.s32 	%r24, %r5, 12;
	add.s32 	%r166, %r171, %r9;
	add.s32 	%r169, %r166, %r5;
	shl.b32 	%r109, %r5, 1;
	add.s32 	%r168, %r166, %r109;
	mad.lo.s32 	%r167, %r5, 3, %r166;
$L__BB61_8:
	mul.wide.u32 	%rd24, %r166, 4;
	add.s64 	%rd25, %rd1, %rd24;
	ld.global.u32 	%r110, [%rd25];
	st.shared.u32 	[%r170], %r110;
	mul.wide.u32 	%rd26, %r169, 4;
	add.s64 	%rd27, %rd1, %rd26;
	ld.global.u32 	%r111, [%rd27];
	add.s32 	%r112, %r170, %r20;
	st.shared.u32 	[%r112], %r111;
	mul.wide.u32 	%rd28, %r168, 4;
	add.s64 	%rd29, %rd1, %rd28;
	ld.global.u32 	%r113, [%rd29];
	add.s32 	%r114, %r170, %r23;
	st.shared.u32 	[%r114], %r113;
	mul.wide.u32 	%rd30, %r167, 4;
	add.s64 	%rd31, %rd1, %rd30;
	ld.global.u32 	%r115, [%rd31];
	add.s32 	%r116, %r170, %r24;
	st.shared.u32 	[%r116], %r115;
	add.s32 	%r171, %r171, %r20;
	add.s32 	%r170, %r170, %r22;
	add.s32 	%r169, %r169, %r20;
	add.s32 	%r168, %r168, %r20;
	add.s32 	%r167, %r167, %r20;
	add.s32 	%r166, %r166, %r20;
	setp.lt.u32 	%p7, %r171, 512;
	@%p7 bra 	$L__BB61_8;
	setp.eq.s16 	%p8, %rs1, 2;
	bar.sync 	0;
	mov.u32 	%r176, %r188;
	@%p8 bra 	$L__BB61_12;
	shl.b32 	%r117, %r188, 2;
	mov.u32 	%r118, _ZZ9cuda_gemmIiLi128ELi1ELi1ELi512ELi2ELi2ELi1EEviiiPT_S1_S1_iiE3Csh;
	add.s32 	%r173, %r118, %r117;
	neg.s32 	%r172, %r10;
	mad.lo.s32 	%r176, %r5, %r10, %r188;
$L__BB61_11:
	.pragma "nounroll";
	mov.b32 	%r119, 0;
	st.shared.u32 	[%r173], %r119;
	add.s32 	%r173, %r173, %r20;
	add.s32 	%r172, %r172, 1;
	setp.ne.s32 	%p9, %r172, 0;
	@%p9 bra 	$L__BB61_11;
$L__BB61_12:
	shl.b32 	%r120, %r176, 2;
	mov.u32 	%r121, _ZZ9cuda_gemmIiLi128ELi1ELi1ELi512ELi2ELi2ELi1EEviiiPT_S1_S1_iiE3Csh;
	add.s32 	%r175, %r121, %r120;
$L__BB61_13:
	mov.b32 	%r122, 0;
	st.shared.u32 	[%r175], %r122;
	add.s32 	%r123, %r175, %r20;
	st.shared.u32 	[%r123], %r122;
	add.s32 	%r124, %r175, %r23;
	st.shared.u32 	[%r124], %r122;
	add.s32 	%r125, %r175, %r24;
	st.shared.u32 	[%r125], %r122;
	add.s32 	%r176, %r176, %r20;
	add.s32 	%r175, %r175, %r22;
	setp.lt.u32 	%p10, %r176, 512;
	@%p10 bra 	$L__BB61_13;
	shl.b32 	%r127, %r8, 2;
	mov.u32 	%r128, _ZZ9cuda_gemmIiLi128ELi1ELi1ELi512ELi2ELi2ELi1EEviiiPT_S1_S1_iiE11kron_fac_sh;
	add.s32 	%r180, %r128, %r127;
	shl.b32 	%r129, %r188, 3;
	or.b32  	%r130, %r129, %r127;
	add.s32 	%r55, %r108, %r130;
	ld.shared.u32 	%r56, [%r55];
	setp.eq.s32 	%p11, %r8, 0;
	selp.b32 	%r132, 0, -8, %p11;
	add.s32 	%r57, %r55, %r132;
	ld.shared.u32 	%r58, [%r57+4];
	xor.b32  	%r59, %r8, 1;
	mul.lo.s32 	%r60, %r6, 12;
	shl.b32 	%r61, %r188, 2;
	add.s32 	%r184, %r121, %r61;
	shl.b32 	%r63, %r6, 10;
	mov.b32 	%r179, 0;
	mov.u32 	%r177, %r184;
	mov.u32 	%r178, %r180;
$L__BB61_15:
	ld.shared.u32 	%r134, [%r178];
	shfl.sync.idx.b32	%r135|%p12, %r134, %r8, 7711, -1;
	mul.lo.s32 	%r136, %r135, %r56;
	shfl.sync.idx.b32	%r137|%p13, %r134, %r59, 7711, -1;
	mad.lo.s32 	%r138, %r137, %r58, %r136;
	ld.shared.u32 	%r139, [%r177];
	add.s32 	%r140, %r139, %r138;
	st.shared.u32 	[%r177], %r140;
	add.s32 	%r179, %r179, %r6;
	add.s32 	%r178, %r178, %r60;
	add.s32 	%r177, %r177, %r63;
	setp.lt.u32 	%p14, %r179, 2;
	@%p14 bra 	$L__BB61_15;
	ld.shared.u32 	%r70, [%r55+1024];
	ld.shared.u32 	%r71, [%r57+1028];
	add.s32 	%r143, %r61, %r121;
	add.s32 	%r181, %r143, 512;
	mov.b32 	%r182, 0;
$L__BB61_17:
	ld.shared.u32 	%r144, [%r180];
	shfl.sync.idx.b32	%r145|%p15, %r144, %r8, 7711, -1;
	mul.lo.s32 	%r146, %r145, %r70;
	shfl.sync.idx.b32	%r147|%p16, %r144, %r59, 7711, -1;
	mad.lo.s32 	%r148, %r147, %r71, %r146;
	ld.shared.u32 	%r149, [%r181];
	add.s32 	%r150, %r149, %r148;
	st.shared.u32 	[%r181], %r150;
	add.s32 	%r182, %r182, %r6;
	add.s32 	%r181, %r181, %r63;
	add.s32 	%r180, %r180, %r60;
	setp.lt.u32 	%p17, %r182, 2;
	@%p17 bra 	$L__BB61_17;
	setp.eq.s16 	%p18, %rs1, 2;
	bar.sync 	0;
	@%p18 bra 	$L__BB61_21;
	add.s32 	%r151, %r188, %r9;
	mul.wide.u32 	%rd32, %r151, 4;
	add.s64 	%rd43, %rd2, %rd32;
	mul.wide.u32 	%rd12, %r5, 4;
	neg.s32 	%r183, %r10;
	mad.lo.s32 	%r188, %r5, %r10, %r188;
$L__BB61_20:
	.pragma "nounroll";
	ld.shared.u32 	%r152, [%r184];
	st.global.u32 	[%rd43], %r152;
	add.s32 	%r184, %r184, %r20;
	add.s64 	%rd43, %rd43, %rd12;
	add.s32 	%r183, %r183, 1;
	setp.ne.s32 	%p19, %r183, 0;
	@%p19 bra 	$L__BB61_20;
$L__BB61_21:
	shl.b32 	%r153, %r188, 2;
	add.s32 	%r187, %r121, %r153;
	mul.wide.u32 	%rd33, %r5, 4;
	add.s64 	%rd15, %rd2, %rd33;
	add.s32 	%r186, %r188, %r9;
	mul.wide.u32 	%rd34, %r5, 8;
	add.s64 	%rd16, %rd2, %rd34;
	mul.wide.u32 	%rd35, %r5, 12;
	add.s64 	%rd17, %rd2, %rd35;
$L__BB61_22:
	mul.wide.s32 	%rd36, %r186, 4;
	add.s64 	%rd37, %rd15, %rd36;
	add.s64 	%rd38, %rd16, %rd36;
	add.s64 	%rd39, %rd17, %rd36;
	add.s64 	%rd40, %rd2, %rd36;
	ld.shared.u32 	%r155, [%r187];
	st.global.u32 	[%rd40], %r155;
	add.s32 	%r156, %r187, %r20;
	ld.shared.u32 	%r157, [%r156];
	st.global.u32 	[%rd37], %r157;
	add.s32 	%r158, %r187, %r23;
	ld.shared.u32 	%r159, [%r158];
	st.global.u32 	[%rd38], %r159;
	add.s32 	%r160, %r187, %r24;
	ld.shared.u32 	%r161, [%r160];
	st.global.u32 	[%rd39], %r161;
	add.s32 	%r188, %r188, %r20;
	add.s32 	%r187, %r187, %r22;
	add.s32 	%r186, %r186, %r20;
	setp.lt.u32 	%p20, %r188, 512;
	@%p20 bra 	$L__BB61_22;
$L__BB61_23:
	ret;

}
	// .globl	_Z9cuda_gemmIiLi128ELi1ELi1ELi512ELi4ELi4ELi0EEviiiPT_S1_S1_ii
.visible .entry _Z9cuda_gemmIiLi128ELi1ELi1ELi512ELi4ELi4ELi0EEviiiPT_S1_S1_ii(
	.param .u32 _Z9cuda_gemmIiLi128ELi1ELi1ELi512ELi4ELi4ELi0EEviiiPT_S1_S1_ii_param_0,
	.param .u32 _Z9cuda_gemmIiLi128ELi1ELi1ELi512ELi4ELi4ELi0EEviiiPT_S1_S1_ii_param_1,
	.param .u32 _Z9cuda_gemmIiLi128ELi1ELi1ELi512ELi4ELi4ELi0EEviiiPT_S1_S1_ii_param_2,
	.param .u64 .ptr .align 1 _Z9cuda_gemmIiLi128ELi1ELi1ELi512ELi4ELi4ELi0EEviiiPT_S1_S1_ii_param_3,
	.param .u64 .ptr .align 1 _Z9cuda_gemmIiLi128ELi1ELi1ELi512ELi4ELi4ELi0EEviiiPT_S1_S1_ii_param_4,
	.param .u64 .ptr .align 1 _Z9cuda_gemmIiLi128ELi1ELi1ELi512ELi4ELi4ELi0EEviiiPT_S1_S1_ii_param_5,
	.param .u32 _Z9cuda_gemmIiLi128ELi1ELi1ELi512ELi4ELi4ELi0EEviiiPT_S1_S1_ii_param_6,
	.param .u32 _Z9cuda_gemmIiLi128ELi1ELi1ELi512ELi4ELi4ELi0EEviiiPT_S1_S1_ii_param_7
)
.maxntid 128
{
	.reg .pred 	%p<40>;
	.reg .b16 	%rs<7>;
	.reg .b32 	%r<305>;
	.reg .b64 	%rd<29>;
	// demoted variable
	.shared .align 128 .b8 _ZZ9cuda_gemmIiLi128ELi1ELi1ELi512ELi4ELi4ELi0EEviiiPT_S1_S1_iiE11kron_fac_sh[80];
	// demoted variable
	.shared .align 128 .b8 _ZZ9cuda_gemmIiLi128ELi1ELi1ELi512ELi4ELi4ELi0EEviiiPT_S1_S1_iiE3Ash[2048];
	// demoted variable
	.shared .align 128 .b8 _ZZ9cuda_gemmIiLi128ELi1ELi1ELi512ELi4ELi4ELi0EEviiiPT_S1_S1_iiE3Csh[2048];
	ld.param.u32 	%r133, [_Z9cuda_gemmIiLi128ELi1ELi1ELi512ELi4ELi4ELi0EEviiiPT_S1_S1_ii_param_2];
	ld.param.u64 	%rd5, [_Z9cuda_gemmIiLi128ELi1ELi1ELi512ELi4ELi4ELi0EEviiiPT_S1_S1_ii_param_3];
	ld.param.u64 	%rd4, [_Z9cuda_gemmIiLi128ELi1ELi1ELi512ELi4ELi4ELi0EEviiiPT_S1_S1_ii_param_4];
	ld.param.u64 	%rd6, [_Z9cuda_gemmIiLi128ELi1ELi1ELi512ELi4ELi4ELi0EEviiiPT_S1_S1_ii_param_5];
	ld.param.u32 	%r134, [_Z9cuda_gemmIiLi128ELi1ELi1ELi512ELi4ELi4ELi0EEviiiPT_S1_S1_ii_param_6];
	ld.param.u32 	%r135, [_Z9cuda_gemmIiLi128ELi1ELi1ELi512ELi4ELi4ELi0EEviiiPT_S1_S1_ii_param_7];
	cvta.to.global.u64 	%rd1, %rd5;
	cvta.to.global.u64 	%rd2, %rd6;
	mov.u32 	%r299, %tid.x;
	mul.lo.s32 	%r2, %r135, %r134;
	setp.ge.u32 	%p1, %r299, %r2;
	@%p1 bra 	$L__BB62_3;
	mov.u32 	%r3, %ntid.x;
	cvta.to.global.u64 	%rd3, %rd4;
	mov.u32 	%r265, %r299;
$L__BB62_2:
	mul.wide.u32 	%rd7, %r265, 4;
	add.s64 	%rd8, %rd3, %rd7;
	ld.global.u32 	%r136, [%rd8];
	rem.u32 	%r137, %r265, %r134;
	mov.u32 	%r138, _ZZ9cuda_gemmIiLi128ELi1ELi1ELi512ELi4ELi4ELi0EEviiiPT_S1_S1_iiE11kron_fac_sh;
	mad.lo.s32 	%r139, %r137, 20, %r138;
	div.u32 	%r140, %r265, %r135;
	shl.b32 	%r141, %r140, 2;
	add.s32 	%r142, %r139, %r141;
	st.shared.u32 	[%r142], %r136;
	add.s32 	%r265, %r265, %r3;
	setp.lt.u32 	%p2, %r265, %r2;
	@%p2 bra 	$L__BB62_2;
$L__BB62_3:
	div.s32 	%r6, 512, %r135;
	min.s32 	%r7, %r6, 128;
	div.u32 	%r8, %r299, %r7;
	mov.u32 	%r9, %ntid.x;
	mov.u32 	%r10, %ctaid.y;
	mov.u32 	%r143, %nctaid.y;
	setp.ge.u32 	%p3, %r10, %r143;
	@%p3 bra 	$L__BB62_46;
	shl.b32 	%r144, %r135, 8;
	sub.s32 	%r11, 8223, %r144;
	mov.u32 	%r12, %ctaid.x;
	shl.b32 	%r13, %r12, 9;
	mul.lo.s32 	%r14, %r10, %r133;
	add.s32 	%r145, %r299, %r9;
	cvt.u16.u32 	%rs2, %r145;
	xor.b16  	%rs3, %rs2, 511;
	cvt.u16.u32 	%rs4, %r9;
	div.u16 	%rs5, %rs3, %rs4;
	and.b16  	%rs1, %rs5, 3;
	xor.b16  	%rs6, %rs1, 2;
	cvt.u32.u16 	%r15, %rs6;
	setp.eq.s16 	%p4, %rs1, 2;
	mov.u32 	%r275, %r299;
	@%p4 bra 	$L__BB62_7;
	shl.b32 	%r146, %r299, 2;
	mov.u32 	%r147, _ZZ9cuda_gemmIiLi128ELi1ELi1ELi512ELi4ELi4ELi0EEviiiPT_S1_S1_iiE3Ash;
	add.s32 	%r268, %r147, %r146;
	shl.b32 	%r17, %r9, 2;
	add.s32 	%r148, %r299, %r14;
	add.s32 	%r267, %r148, %r13;
	neg.s32 	%r266, %r15;
	mad.lo.s32 	%r275, %r9, %r15, %r299;
$L__BB62_6:
	.pragma "nounroll";
	mul.wide.u32 	%rd9, %r267, 4;
	add.s64 	%rd10, %rd1, %rd9;
	ld.global.u32 	%r149, [%rd10];
	st.shared.u32 	[%r268], %r149;
	add.s32 	%r268, %r268, %r17;
	add.s32 	%r267, %r267, %r9;
	add.s32 	%r266, %r266, 1;
	setp.ne.s32 	%p5, %r266, 0;
	@%p5 bra 	$L__BB62_6;
$L__BB62_7:
	shl.b32 	%r28, %r9, 2;
	shl.b32 	%r150, %r275, 2;
	mov.u32 	%r151, _ZZ9cuda_gemmIiLi128ELi1ELi1ELi512ELi4ELi4ELi0EEviiiPT_S1_S1_iiE3Ash;
	add.s32 	%r274, %r151, %r150;
	shl.b32 	%r30, %r9, 4;
	shl.b32 	%r31, %r9, 3;
	mul.lo.s32 	%r32, %r9, 12;
	add.s32 	%r152, %r275, %r14;
	add.s32 	%r270, %r152, %r13;
	add.s32 	%r273, %r270, %r9;
	shl.b32 	%r35, %r9, 1;
	add.s32 	%r272, %r270, %r35;
	mul.lo.s32 	%r37, %r9, 3;
	add.s32 	%r271, %r270, %r37;
$L__BB62_8:
	mul.wide.u32 	%rd11, %r270, 4;
	add.s64 	%rd12, %rd1, %rd11;
	ld.global.u32 	%r153, [%rd12];
	st.shared.u32 	[%r274], %r153;
	mul.wide.u32 	%rd13, %r273, 4;
	add.s64 	%rd14, %rd1, %rd13;
	ld.global.u32 	%r154, [%rd14];
	add.s32 	%r155, %r274, %r28;
	st.shared.u32 	[%r155], %r154;
	mul.wide.u32 	%rd15, %r272, 4;
	add.s64 	%rd16, %rd1, %rd15;
	ld.global.u32 	%r156, [%rd16];
	add.s32 	%r157, %r274, %r31;
	st.shared.u32 	[%r157], %r156;
	mul.wide.u32 	%rd17, %r271, 4;
	add.s64 	%rd18, %rd1, %rd17;
	ld.global.u32 	%r158, [%rd18];
	add.s32 	%r159, %r274, %r32;
	st.shared.u32 	[%r159], %r158;
	add.s32 	%r275, %r275, %r28;
	add.s32 	%r274, %r274, %r30;
	add.s32 	%r273, %r273, %r28;
	add.s32 	%r272, %r272, %r28;
	add.s32 	%r271, %r271, %r28;
	add.s32 	%r270, %r270, %r28;
	setp.lt.u32 	%p6, %r275, 512;
	@%p6 bra 	$L__BB62_8;
	setp.eq.s16 	%p7, %rs1, 2;
	bar.sync 	0;
	mov.u32 	%r280, %r299;
	@%p7 bra 	$L__BB62_12;
	shl.b32 	%r160, %r299, 2;
	mov.u32 	%r161, _ZZ9cuda_gemmIiLi128ELi1ELi1ELi512ELi4ELi4ELi0EEviiiPT_S1_S1_iiE3Csh;
	add.s32 	%r277, %r161, %r160;
	neg.s32 	%r276, %r15;
	mad.lo.s32 	%r280, %r9, %r15, %r299;
$L__BB62_11:
	.pragma "nounroll";
	mov.b32 	%r162, 0;
	st.shared.u32 	[%r277], %r162;
	add.s32 	%r277, %r277, %r28;
	add.s32 	%r276, %r276, 1;
	setp.ne.s32 	%p8, %r276, 0;
	@%p8 bra 	$L__BB62_11;
$L__BB62_12:
	shl.b32 	%r163, %r280, 2;
	mov.u32 	%r164, _ZZ9cuda_gemmIiLi128ELi1ELi1ELi512ELi4ELi4ELi0EEviiiPT_S1_S1_iiE3Csh;
	add.s32 	%r279, %r164, %r163;
$L__BB62_13:
	mov.b32 	%r165, 0;
	st.shared.u32 	[%r279], %r165;
	add.s32 	%r166, %r279, %r28;
	st.shared.u32 	[%r166], %r165;
	add.s32 	%r167, %r279, %r31;
	st.shared.u32 	[%r167], %r165;
	add.s32 	%r168, %r279, %r32;
	st.shared.u32 	[%r168], %r165;
	add.s32 	%r280, %r280, %r28;
	add.s32 	%r279, %r279, %r30;
	setp.lt.u32 	%p9, %r280, 512;
	@%p9 bra 	$L__BB62_13;
	setp.lt.s32 	%p10, %r6, 1;
	@%p10 bra 	$L__BB62_41;
	min.s32 	%r171, %r135, 32;
	and.b32  	%r172, %r299, 31;
	rem.s32 	%r60, %r172, %r171;
	add.s32 	%r173, %r60, 1;
	setp.lt.s32 	%p11, %r173, %r171;
	selp.b32 	%r61, 0, %r171, %p11;
	add.s32 	%r174, %r60, 2;
	setp.lt.s32 	%p12, %r174, %r171;
	selp.b32 	%r62, 0, %r171, %p12;
	add.s32 	%r175, %r60, 3;
	setp.lt.s32 	%p13, %r175, %r171;
	selp.b32 	%r63, 0, %r171, %p13;
	setp.lt.s32 	%p14, %r60, %r135;
	selp.b32 	%r176, 0, %r135, %p14;
	sub.s32 	%r64, %r60, %r176;
	setp.lt.s32 	%p15, %r173, %r135;
	selp.b32 	%r177, 0, %r135, %p15;
	sub.s32 	%r65, %r173, %r177;
	setp.lt.s32 	%p16, %r174, %r135;
	selp.b32 	%r178, 0, %r135, %p16;
	sub.s32 	%r66, %r174, %r178;
	setp.lt.s32 	%p17, %r175, %r135;
	selp.b32 	%r179, 0, %r135, %p17;
	sub.s32 	%r67, %r175, %r179;
	div.u32 	%r68, %r9, %r7;
	rem.u32 	%r69, %r299, %r7;
	mov.b32 	%r285, 0;
$L__BB62_16:
	setp.lt.s32 	%p18, %r135, 1;
	add.s32 	%r79, %r285, %r69;
	mad.lo.s32 	%r80, %r79, %r135, %r60;
	@%p18 bra 	$L__BB62_18;
	shl.b32 	%r180, %r80, 2;
	mov.u32 	%r181, _ZZ9cuda_gemmIiLi128ELi1ELi1ELi512ELi4ELi4ELi0EEviiiPT_S1_S1_iiE3Ash;
	add.s32 	%r182, %r181, %r180;
	ld.shared.u32 	%r286, [%r182];
$L__BB62_18:
	setp.lt.s32 	%p19, %r135, 2;
	@%p19 bra 	$L__BB62_20;
	sub.s32 	%r183, %r80, %r61;
	shl.b32 	%r184, %r183, 2;
	mov.u32 	%r185, _ZZ9cuda_gemmIiLi128ELi1ELi1ELi512ELi4ELi4ELi0EEviiiPT_S1_S1_iiE3Ash;
	add.s32 	%r186, %r185, %r184;
	ld.shared.u32 	%r287, [%r186+4];
$L__BB62_20:
	setp.lt.s32 	%p20, %r135, 3;
	@%p20 bra 	$L__BB62_22;
	sub.s32 	%r187, %r80, %r62;
	shl.b32 	%r188, %r187, 2;
	mov.u32 	%r189, _ZZ9cuda_gemmIiLi128ELi1ELi1ELi512ELi4ELi4ELi0EEviiiPT_S1_S1_iiE3Ash;
	add.s32 	%r190, %r189, %r188;
	ld.shared.u32 	%r288, [%r190+8];
$L__BB62_22:
	setp.lt.s32 	%p21, %r135, 4;
	@%p21 bra 	$L__BB62_24;
	sub.s32 	%r191, %r80, %r63;
	shl.b32 	%r192, %r191, 2;
	mov.u32 	%r193, _ZZ9cuda_gemmIiLi128ELi1ELi1ELi512ELi4ELi4ELi0EEviiiPT_S1_S1_iiE3Ash;
	add.s32 	%r194, %r193, %r192;
	ld.shared.u32 	%r289, [%r194+12];
$L__BB62_24:
	setp.ge.s32 	%p22, %r8, %r134;
	@%p22 bra 	$L__BB62_40;
	mov.u32 	%r290, %r8;
$L__BB62_26:
	setp.gt.u32 	%p23, %r135, 32;
	mov.u32 	%r195, _ZZ9cuda_gemmIiLi128ELi1ELi1ELi512ELi4ELi4ELi0EEviiiPT_S1_S1_iiE11kron_fac_sh;
	mad.lo.s32 	%r90, %r290, 20, %r195;
	shl.b32 	%r196, %r60, 2;
	add.s32 	%r197, %r90, %r196;
	ld.shared.u32 	%r91, [%r197];
	@%p23 bra 	$L__BB62_33;
	shfl.sync.idx.b32	%r211|%p29, %r91, %r64, %r11, -1;
	mul.lo.s32 	%r295, %r211, %r286;
	@%p19 bra 	$L__BB62_29;
	shfl.sync.idx.b32	%r212|%p30, %r91, %r65, %r11, -1;
	mad.lo.s32 	%r295, %r212, %r287, %r295;
$L__BB62_29:
	@%p20 bra 	$L__BB62_31;
	shfl.sync.idx.b32	%r213|%p32, %r91, %r66, %r11, -1;
	mad.lo.s32 	%r295, %r213, %r288, %r295;
$L__BB62_31:
	@%p21 bra 	$L__BB62_39;
	shfl.sync.idx.b32	%r214|%p34, %r91, %r67, %r11, -1;
	mad.lo.s32 	%r295, %r214, %r289, %r295;
	bra.uni 	$L__BB62_39;
$L__BB62_33:
	setp.gt.s32 	%p25, %r135, 0;
	mul.lo.s32 	%r198, %r91, %r286;
	selp.b32 	%r295, %r198, 0, %p25;
	@%p19 bra 	$L__BB62_35;
	sub.s32 	%r199, %r60, %r61;
	shl.b32 	%r200, %r199, 2;
	add.s32 	%r201, %r90, %r200;
	ld.shared.u32 	%r202, [%r201+4];
	mad.lo.s32 	%r295, %r202, %r287, %r295;
$L__BB62_35:
	@%p20 bra 	$L__BB62_37;
	sub.s32 	%r203, %r60, %r62;
	shl.b32 	%r204, %r203, 2;
	add.s32 	%r205, %r90, %r204;
	ld.shared.u32 	%r206, [%r205+8];
	mad.lo.s32 	%r295, %r206, %r288, %r295;
$L__BB62_37:
	@%p21 bra 	$L__BB62_39;
	sub.s32 	%r207, %r60, %r63;
	shl.b32 	%r208, %r207, 2;
	add.s32 	%r209, %r90, %r208;
	ld.shared.u32 	%r210, [%r209+12];
	mad.lo.s32 	%r295, %r210, %r289, %r295;
$L__BB62_39:
	mad.lo.s32 	%r215, %r290, %r6, %r79;
	shl.b32 	%r216, %r215, 2;
	mov.u32 	%r217, _ZZ9cuda_gemmIiLi128ELi1ELi1ELi512ELi4ELi4ELi0EEviiiPT_S1_S1_iiE3Csh;
	add.s32 	%r218, %r217, %r216;
	ld.shared.u32 	%r219, [%r218];
	add.s32 	%r220, %r219, %r295;
	st.shared.u32 	[%r218], %r220;
	add.s32 	%r290, %r290, %r68;
	setp.lt.s32 	%p35, %r290, %r134;
	@%p35 bra 	$L__BB62_26;
$L__BB62_40:
	add.s32 	%r285, %r285, %r7;
	setp.lt.s32 	%p36, %r285, %r6;
	@%p36 bra 	$L__BB62_16;
$L__BB62_41:
	ld.param.u32 	%r264, [_Z9cuda_gemmIiLi128ELi1ELi1ELi512ELi4ELi4ELi0EEviiiPT_S1_S1_ii_param_1];
	setp.eq.s16 	%p37, %rs1, 2;
	bar.sync 	0;
	mul.lo.s32 	%r221, %r6, %r12;
	mad.lo.s32 	%r107, %r10, %r264, %r221;
	div.s32 	%r108, %r133, %r135;
	@%p37 bra 	$L__BB62_44;
	shl.b32 	%r222, %r299, 2;
	mov.u32 	%r223, _ZZ9cuda_gemmIiLi128ELi1ELi1ELi512ELi4ELi4ELi0EEviiiPT_S1_S1_iiE3Csh;
	add.s32 	%r297, %r223, %r222;
	neg.s32 	%r296, %r15;
$L__BB62_43:
	.pragma "nounroll";
	div.s32 	%r224, %r299, %r6;
	mad.lo.s32 	%r225, %r108, %r224, %r107;
	mul.lo.s32 	%r226, %r224, %r6;
	sub.s32 	%r227, %r299, %r226;
	add.s32 	%r228, %r225, %r227;
	ld.shared.u32 	%r229, [%r297];
	mul.wide.s32 	%rd19, %r228, 4;
	add.s64 	%rd20, %rd2, %rd19;
	st.global.u32 	[%rd20], %r229;
	add.s32 	%r299, %r299, %r9;
	add.s32 	%r297, %r297, %r28;
	add.s32 	%r296, %r296, 1;
	setp.ne.s32 	%p38, %r296, 0;
	@%p38 bra 	$L__BB62_43;
$L__BB62_44:
	add.s32 	%r303, %r299, %r35;
	add.s32 	%r302, %r299, %r37;
	add.s32 	%r301, %r9, %r299;
	shl.b32 	%r230, %r299, 2;
	mov.u32 	%r231, _ZZ9cuda_gemmIiLi128ELi1ELi1ELi512ELi4ELi4ELi0EEviiiPT_S1_S1_iiE3Csh;
	add.s32 	%r300, %r231, %r230;
$L__BB62_45:
	div.s32 	%r232, %r299, %r6;
	mad.lo.s32 	%r233, %r108, %r232, %r107;
	mul.lo.s32 	%r234, %r232, %r6;
	sub.s32 	%r235, %r299, %r234;
	add.s32 	%r236, %r233, %r235;
	ld.shared.u32 	%r237, [%r300];
	mul.wide.s32 	%rd21, %r236, 4;
	add.s64 	%rd22, %rd2, %rd21;
	st.global.u32 	[%rd22], %r237;
	add.s32 	%r238, %r299, %r9;
	div.s32 	%r239, %r301, %r6;
	mad.lo.s32 	%r240, %r108, %r239, %r107;
	mul.lo.s32 	%r241, %r239, %r6;
	sub.s32 	%r242, %r301, %r241;
	add.s32 	%r243, %r240, %r242;
	add.s32 	%r244, %r300, %r28;
	ld.shared.u32 	%r245, [%r244];
	mul.wide.s32 	%rd23, %r243, 4;
	add.s64 	%rd24, %rd2, %rd23;
	st.global.u32 	[%rd24], %r245;
	add.s32 	%r246, %r238, %r9;
	div.s32 	%r247, %r303, %r6;
	mad.lo.s32 	%r248, %r108, %r247, %r107;
	mul.lo.s32 	%r249, %r247, %r6;
	sub.s32 	%r250, %r303, %r249;
	add.s32 	%r251, %r248, %r250;
	shl.b32 	%r252, %r9, 3;
	add.s32 	%r253, %r300, %r252;
	ld.shared.u32 	%r254, [%r253];
	mul.wide.s32 	%rd25, %r251, 4;
	add.s64 	%rd26, %rd2, %rd25;
	st.global.u32 	[%rd26], %r254;
	add.s32 	%r255, %r246, %r9;
	div.s32 	%r256, %r302, %r6;
	mad.lo.s32 	%r257, %r108, %r256, %r107;
	mul.lo.s32 	%r258, %r256, %r6;
	sub.s32 	%r259, %r302, %r258;
	add.s32 	%r260, %r257, %r259;
	add.s32 	%r261, %r300, %r32;
	ld.shared.u32 	%r262, [%r261];
	mul.wide.s32 	%rd27, %r260, 4;
	add.s64 	%rd28, %rd2, %rd27;
	st.global.u32 	[%rd28], %r262;
	add.s32 	%r299, %r255, %r9;
	add.s32 	%r303, %r303, %r28;
	add.s32 	%r302, %r302, %r28;
	add.s32 	%r301, %r301, %r28;
	shl.b32 	%r263, %r9, 4;
	add.s32 	%r300, %r300, %r263;
	setp.lt.u32 	%p39, %r299, 512;
	@%p39 bra 	$L__BB62_45;
$L__BB62_46:
	ret;

}
	// .globl	_Z9cuda_gemmIiLi128ELi1ELi1ELi512ELi4ELi4ELi1EEviiiPT_S1_S1_ii
.visible .entry _Z9cuda_gemmIiLi128ELi1ELi1ELi512ELi4ELi4ELi1EEviiiPT_S1_S1_ii(
	.param .u32 _Z9cuda_gemmIiLi128ELi1ELi1ELi512ELi4ELi4ELi1EEviiiPT_S1_S1_ii_param_0,
	.param .u32 _Z9cuda_gemmIiLi128ELi1ELi1ELi512ELi4ELi4ELi1EEviiiPT_S1_S1_ii_param_1,
	.param .u32 _Z9cuda_gemmIiLi128ELi1ELi1ELi512ELi4ELi4ELi1EEviiiPT_S1_S1_ii_param_2,
	.param .u64 .ptr .align 1 _Z9cuda_gemmIiLi128ELi1ELi1ELi512ELi4ELi4ELi1EEviiiPT_S1_S1_ii_param_3,
	.param .u64 .ptr .align 1 _Z9cuda_gemmIiLi128ELi1ELi1ELi512ELi4ELi4ELi1EEviiiPT_S1_S1_ii_param_4,
	.param .u64 .ptr .align 1 _Z9cuda_gemmIiLi128ELi1ELi1ELi512ELi4ELi4ELi1EEviiiPT_S1_S1_ii_param_5,
	.param .u32 _Z9cuda_gemmIiLi128ELi1ELi1ELi512ELi4ELi4ELi1EEviiiPT_S1_S1_ii_param_6,
	.param .u32 _Z9cuda_gemmIiLi128ELi1ELi1ELi512ELi4ELi4ELi1EEviiiPT_S1_S1_ii_param_7
)
.maxntid 128
{
	.reg .pred 	%p<22>;
	.reg .b16 	%rs<7>;
	.reg .b32 	%r<178>;
	.reg .b64 	%rd<44>;
	// demoted variable
	.shared .align 128 .b8 _ZZ9cuda_gemmIiLi128ELi1ELi1ELi512ELi4ELi4ELi1EEviiiPT_S1_S1_iiE11kron_fac_sh[80];
	// demoted variable
	.shared .align 128 .b8 _ZZ9cuda_gemmIiLi128ELi1ELi1ELi512ELi4ELi4ELi1EEviiiPT_S1_S1_iiE3Ash[2048];
	// demoted variable
	.shared .align 128 .b8 _ZZ9cuda_gemmIiLi128ELi1ELi1ELi512ELi4ELi4ELi1EEviiiPT_S1_S1_iiE3Csh[2048];
	ld.param.u64 	%rd19, [_Z9cuda_gemmIiLi128ELi1ELi1ELi512ELi4ELi4ELi1EEviiiPT_S1_S1_ii_param_3];
	ld.param.u64 	%rd18, [_Z9cuda_gemmIiLi128ELi1ELi1ELi512ELi4ELi4ELi1EEviiiPT_S1_S1_ii_param_4];
	ld.param.u64 	%rd20, [_Z9cuda_gemmIiLi128ELi1ELi1ELi512ELi4ELi4ELi1EEviiiPT_S1_S1_ii_param_5];
	cvta.to.global.u64 	%rd1, %rd19;
	cvta.to.global.u64 	%rd2, %rd20;
	mov.u32 	%r177, %tid.x;
	setp.gt.u32 	%p1, %r177, 15;
	@%p1 bra 	$L__BB63_3;
	mov.u32 	%r2, %ntid.x;
	mul.wide.u32 	%rd21, %r177, 4;
	cvta.to.global.u64 	%rd22, %rd18;
	add.s64 	%rd41, %rd22, %rd21;
	mul.wide.u32 	%rd4, %r2, 4;
	mov.u32 	%r89, _ZZ9cuda_gemmIiLi128ELi1ELi1ELi512ELi4ELi4ELi1EEviiiPT_S1_S1_iiE11kron_fac_sh;
	mov.u32 	%r154, %r177;
$L__BB63_2:
	ld.global.u32 	%r87, [%rd41];
	and.b32  	%r88, %r154, 3;
	mad.lo.s32 	%r90, %r88, 20, %r89;
	and.b32  	%r91, %r154, -4;
	add.s32 	%r92, %r90, %r91;
	st.shared.u32 	[%r92], %r87;
	add.s32 	%r154, %r154, %r2;
	add.s64 	%rd41, %rd41, %rd4;
	setp.lt.u32 	%p2, %r154, 16;
	@%p2 bra 	$L__BB63_2;
$L__BB63_3:
	mov.u32 	%r5, %ntid.x;
	setp.gt.u32 	%p3, %r5, 127;
	selp.u32 	%r6, 1, 0, %p3;
	mov.u32 	%r7, %ctaid.y;
	mov.u32 	%r93, %nctaid.y;
	setp.ge.u32 	%p4, %r7, %r93;
	@%p4 bra 	$L__BB63_21;
	and.b32  	%r8, %r177, 3;
	shl.b32 	%r9, %r177, 2;
	shl.b32 	%r10, %r7, 9;
	add.s32 	%r94, %r177, %r5;
	cvt.u16.u32 	%rs2, %r94;
	xor.b16  	%rs3, %rs2, 511;
	cvt.u16.u32 	%rs4, %r5;
	div.u16 	%rs5, %rs3, %rs4;
	and.b16  	%rs1, %rs5, 3;
	xor.b16  	%rs6, %rs1, 2;
	cvt.u32.u16 	%r11, %rs6;
	setp.eq.s16 	%p5, %rs1, 2;
	mov.u32 	%r163, %r177;
	@%p5 bra 	$L__BB63_7;
	mov.u32 	%r95, _ZZ9cuda_gemmIiLi128ELi1ELi1ELi512ELi4ELi4ELi1EEviiiPT_S1_S1_iiE3Ash;
	add.s32 	%r156, %r95, %r9;
	shl.b32 	%r13, %r5, 2;
	add.s32 	%r96, %r177, %r10;
	mul.wide.u32 	%rd23, %r96, 4;
	add.s64 	%rd42, %rd1, %rd23;
	mul.wide.u32 	%rd8, %r5, 4;
	neg.s32 	%r155, %r11;
	mad.lo.s32 	%r163, %r5, %r11, %r177;
$L__BB63_6:
	.pragma "nounroll";
	ld.global.u32 	%r97, [%rd42];
	st.shared.u32 	[%r156], %r97;
	add.s32 	%r156, %r156, %r13;
	add.s64 	%rd42, %rd42, %rd8;
	add.s32 	%r155, %r155, 1;
	setp.ne.s32 	%p6, %r155, 0;
	@%p6 bra 	$L__BB63_6;
$L__BB63_7:
	shl.b32 	%r21, %r5, 2;
	shl.b32 	%r98, %r163, 2;
	mov.u32 	%r99, _ZZ9cuda_gemmIiLi128ELi1ELi1ELi512ELi4ELi4ELi1EEviiiPT_S1_S1_iiE3Ash;
	add.s32 	%r162, %r99, %r98;
	shl.b32 	%r23, %r5, 4;
	shl.b32 	%r24, %r5, 3;
	mul.lo.s32 	%r25, %r5, 12;
	add.s32 	%r158, %r163, %r10;
	add.s32 	%r161, %r158, %r5;
	shl.b32 	%r100, %r5, 1;
	add.s32 	%r160, %r158, %r100;
	mad.lo.s32 	%r159, %r5, 3, %r158;
$L__BB63_8:
	mul.wide.u32 	%rd24, %r158, 4;
	add.s64 	%rd25, %rd1, %rd24;
	ld.global.u32 	%r101, [%rd25];
	st.shared.u32 	[%r162], %r101;
	mul.wide.u32 	%rd26, %r161, 4;
	add.s64 	%rd27, %rd1, %rd26;
	ld.global.u32 	%r102, [%rd27];
	add.s32 	%r103, %r162, %r21;
	st.shared.u32 	[%r103], %r102;
	mul.wide.u32 	%rd28, %r160, 4;
	add.s64 	%rd29, %rd1, %rd28;
	ld.global.u32 	%r104, [%rd29];
	add.s32 	%r105, %r162, %r24;
	st.shared.u32 	[%r105], %r104;
	mul.wide.u32 	%rd30, %r159, 4;
	add.s64 	%rd31, %rd1, %rd30;
	ld.global.u32 	%r106, [%rd31];
	add.s32 	%r107, %r162, %r25;
	st.shared.u32 	[%r107], %r106;
	add.s32 	%r163, %r163, %r21;
	add.s32 	%r162, %r162, %r23;
	add.s32 	%r161, %r161, %r21;
	add.s32 	%r160, %r160, %r21;
	add.s32 	%r159, %r159, %r21;
	add.s32 	%r158, %r158, %r21;
	setp.lt.u32 	%p7, %r163, 512;
	@%p7 bra 	$L__BB63_8;
	setp.eq.s16 	%p8, %rs1, 2;
	bar.sync 	0;
	mov.u32 	%r168, %r177;
	@%p8 bra 	$L__BB63_12;
	mov.u32 	%r108, _ZZ9cuda_gemmIiLi128ELi1ELi1ELi512ELi4ELi4ELi1EEviiiPT_S1_S1_iiE3Csh;
	add.s32 	%r165, %r108, %r9;
	neg.s32 	%r164, %r11;
	mad.lo.s32 	%r168, %r5, %r11, %r177;
$L__BB63_11:
	.pragma "nounroll";
	mov.b32 	%r109, 0;
	st.shared.u32 	[%r165], %r109;
	add.s32 	%r165, %r165, %r21;
	add.s32 	%r164, %r164, 1;
	setp.ne.s32 	%p9, %r164, 0;
	@%p9 bra 	$L__BB63_11;
$L__BB63_12:
	shl.b32 	%r110, %r168, 2;
	mov.u32 	%r111, _ZZ9cuda_gemmIiLi128ELi1ELi1ELi512ELi4ELi4ELi1EEviiiPT_S1_S1_iiE3Csh;
	add.s32 	%r167, %r111, %r110;
$L__BB63_13:
	mov.b32 	%r112, 0;
	st.shared.u32 	[%r167], %r112;
	add.s32 	%r113, %r167, %r21;
	st.shared.u32 	[%r113], %r112;
	add.s32 	%r114, %r167, %r24;
	st.shared.u32 	[%r114], %r112;
	add.s32 	%r115, %r167, %r25;
	st.shared.u32 	[%r115], %r112;
	add.s32 	%r168, %r168, %r21;
	add.s32 	%r167, %r167, %r23;
	setp.lt.u32 	%p10, %r168, 512;
	@%p10 bra 	$L__BB63_13;
	add.s32 	%r117, %r9, %r8;
	shl.b32 	%r118, %r117, 2;
	add.s32 	%r120, %r99, %r118;
	ld.shared.u32 	%r55, [%r120];
	setp.eq.s32 	%p11, %r8, 3;
	selp.b32 	%r121, -16, 0, %p11;
	add.s32 	%r122, %r120, %r121;
	ld.shared.u32 	%r56, [%r122+4];
	setp.lt.u32 	%p12, %r8, 2;
	selp.b32 	%r123, 0, -16, %p12;
	add.s32 	%r124, %r120, %r123;
	ld.shared.u32 	%r57, [%r124+8];
	setp.eq.s32 	%p13, %r8, 0;
	selp.b32 	%r125, 0, -16, %p13;
	add.s32 	%r126, %r120, %r125;
	ld.shared.u32 	%r58, [%r126+12];
	add.s32 	%r127, %r177, 1;
	and.b32  	%r59, %r127, 3;
	xor.b32  	%r60, %r8, 2;
	add.s32 	%r128, %r177, -1;
	and.b32  	%r61, %r128, 3;
	mul.lo.s32 	%r62, %r6, 20;
	add.s32 	%r173, %r111, %r9;
	shl.b32 	%r64, %r6, 9;
	shl.b32 	%r130, %r8, 2;
	mov.u32 	%r131, _ZZ9cuda_gemmIiLi128ELi1ELi1ELi512ELi4ELi4ELi1EEviiiPT_S1_S1_iiE11kron_fac_sh;
	add.s32 	%r170, %r131, %r130;
	mov.b32 	%r171, 0;
	mov.u32 	%r169, %r173;
$L__BB63_15:
	ld.shared.u32 	%r132, [%r170];
	shfl.sync.idx.b32	%r133|%p14, %r132, %r8, 7199, -1;
	mul.lo.s32 	%r134, %r133, %r55;
	shfl.sync.idx.b32	%r135|%p15, %r132, %r59, 7199, -1;
	mad.lo.s32 	%r136, %r135, %r56, %r134;
	shfl.sync.idx.b32	%r137|%p16, %r132, %r60, 7199, -1;
	mad.lo.s32 	%r138, %r137, %r57, %r136;
	shfl.sync.idx.b32	%r139|%p17, %r132, %r61, 7199, -1;
	mad.lo.s32 	%r140, %r139, %r58, %r138;
	ld.shared.u32 	%r141, [%r169];
	add.s32 	%r142, %r141, %r140;
	st.shared.u32 	[%r169], %r142;
	add.s32 	%r171, %r171, %r6;
	add.s32 	%r170, %r170, %r62;
	add.s32 	%r169, %r169, %r64;
	setp.lt.u32 	%p18, %r171, 4;
	@%p18 bra 	$L__BB63_15;
	setp.eq.s16 	%p19, %rs1, 2;
	bar.sync 	0;
	@%p19 bra 	$L__BB63_19;
	add.s32 	%r143, %r177, %r10;
	mul.wide.u32 	%rd32, %r143, 4;
	add.s64 	%rd43, %rd2, %rd32;
	mul.wide.u32 	%rd12, %r5, 4;
	neg.s32 	%r172, %r11;
	mad.lo.s32 	%r177, %r5, %r11, %r177;
$L__BB63_18:
	.pragma "nounroll";
	ld.shared.u32 	%r144, [%r173];
	st.global.u32 	[%rd43], %r144;
	add.s32 	%r173, %r173, %r21;
	add.s64 	%rd43, %rd43, %rd12;
	add.s32 	%r172, %r172, 1;
	setp.ne.s32 	%p20, %r172, 0;
	@%p20 bra 	$L__BB63_18;
$L__BB63_19:
	shl.b32 	%r145, %r177, 2;
	add.s32 	%r176, %r111, %r145;
	mul.wide.u32 	%rd33, %r5, 4;
	add.s64 	%rd15, %rd2, %rd33;
	add.s32 	%r175, %r177, %r10;
	mul.wide.u32 	%rd34, %r5, 8;
	add.s64 	%rd16, %rd2, %rd34;
	mul.wide.u32 	%rd35, %r5, 12;
	add.s64 	%rd17, %rd2, %rd35;
$L__BB63_20:
	mul.wide.s32 	%rd36, %r175, 4;
	add.s64 	%rd37, %rd15, %rd36;
	add.s64 	%rd38, %rd16, %rd36;
	add.s64 	%rd39, %rd17, %rd36;
	add.s64 	%rd40, %rd2, %rd36;
	ld.shared.u32 	%r147, [%r176];
	st.global.u32 	[%rd40], %r147;
	add.s32 	%r148, %r176, %r21;
	ld.shared.u32 	%r149, [%r148];
	st.global.u32 	[%rd37], %r149;
	add.s32 	%r150, %r176, %r24;
	ld.shared.u32 	%r151, [%r150];
	st.global.u32 	[%rd38], %r151;
	add.s32 	%r152, %r176, %r25;
	ld.shared.u32 	%r153, [%r152];
	st.global.u32 	[%rd39], %r153;
	add.s32 	%r177, %r177, %r21;
	add.s32 	%r176, %r176, %r23;
	add.s32 	%r175, %r175, %r21;
	setp.lt.u32 	%p21, %r177, 512;
	@%p21 bra 	$L__BB63_20;
$L__BB63_21:
	ret;

}
	// .globl	_Z9cuda_gemmIiLi128ELi1ELi1ELi512ELi8ELi8ELi0EEviiiPT_S1_S1_ii
.visible .entry _Z9cuda_gemmIiLi128ELi1ELi1ELi512ELi8ELi8ELi0EEviiiPT_S1_S1_ii(
	.param .u32 _Z9cuda_gemmIiLi128ELi1ELi1ELi512ELi8ELi8ELi0EEviiiPT_S1_S1_ii_param_0,
	.param .u32 _Z9cuda_gemmIiLi128ELi1ELi1ELi512ELi8ELi8ELi0EEviiiPT_S1_S1_ii_param_1,
	.param .u32 _Z9cuda_gemmIiLi128ELi1ELi1ELi512ELi8ELi8ELi0EEviiiPT_S1_S1_ii_param_2,
	.param .u64 .ptr .align 1 _Z9cuda_gemmIiLi128ELi1ELi1ELi512ELi8ELi8ELi0EEviiiPT_S1_S1_ii_param_3,
	.param .u64 .ptr .align 1 _Z9cuda_gemmIiLi128ELi1ELi1ELi512ELi8ELi8ELi0EEviiiPT_S1_S1_ii_param_4,
	.param .u64 .ptr .align 1 _Z9cuda_gemmIiLi128ELi1ELi1ELi512ELi8ELi8ELi0EEviiiPT_S1_S1_ii_param_5,
	.param .u32 _Z9cuda_gemmIiLi128ELi1ELi1ELi512ELi8ELi8ELi0EEviiiPT_S1_S1_ii_param_6,
	.param .u32 _Z9cuda_gemmIiLi128ELi1ELi1ELi512ELi8ELi8ELi0EEviiiPT_S1_S1_ii_param_7
)
.maxntid 128
{
	.reg .pred 	%p<65>;
	.reg .b16 	%rs<7>;
	.reg .b32 	%r<401>;
	.reg .b64 	%rd<29>;
	// demoted variable
	.shared .align 128 .b8 _ZZ9cuda_gemmIiLi128ELi1ELi1ELi512ELi8ELi8ELi0EEviiiPT_S1_S1_iiE11kron_fac_sh[288];
	// demoted variable
	.shared .align 128 .b8 _ZZ9cuda_gemmIiLi128ELi1ELi1ELi512ELi8ELi8ELi0EEviiiPT_S1_S1_iiE3Ash[2048];
	// demoted variable
	.shared .align 128 .b8 _ZZ9cuda_gemmIiLi128ELi1ELi1ELi512ELi8ELi8ELi0EEviiiPT_S1_S1_iiE3Csh[2048];
	ld.param.u32 	%r170, [_Z9cuda_gemmIiLi128ELi1ELi1ELi512ELi8ELi8ELi0EEviiiPT_S1_S1_ii_param_1];
	ld.param.u32 	%r171, [_Z9cuda_gemmIiLi128ELi1ELi1ELi512ELi8ELi8ELi0EEviiiPT_S1_S1_ii_param_2];
	ld.param.u64 	%rd5, [_Z9cuda_gemmIiLi128ELi1ELi1ELi512ELi8ELi8ELi0EEviiiPT_S1_S1_ii_param_3];
	ld.param.u64 	%rd4, [_Z9cuda_gemmIiLi128ELi1ELi1ELi512ELi8ELi8ELi0EEviiiPT_S1_S1_ii_param_4];
	ld.param.u64 	%rd6, [_Z9cuda_gemmIiLi128ELi1ELi1ELi512ELi8ELi8ELi0EEviiiPT_S1_S1_ii_param_5];
	ld.param.u32 	%r172, [_Z9cuda_gemmIiLi128ELi1ELi1ELi512ELi8ELi8ELi0EEviiiPT_S1_S1_ii_param_6];
	ld.param.u32 	%r173, [_Z9cuda_gemmIiLi128ELi1ELi1ELi512ELi8ELi8ELi0EEviiiPT_S1_S1_ii_param_7];
	cvta.to.global.u64 	%rd1, %rd5;
	cvta.to.global.u64 	%rd2, %rd6;
	mov.u32 	%r395, %tid.x;
	mul.lo.s32 	%r2, %r173, %r172;
	setp.ge.u32 	%p1, %r395, %r2;
	@%p1 bra 	$L__BB64_3;
	mov.u32 	%r3, %ntid.x;
	cvta.to.global.u64 	%rd3, %rd4;
	mov.u32 	%r344, %r395;
$L__BB64_2:
	mul.wide.u32 	%rd7, %r344, 4;
	add.s64 	%rd8, %rd3, %rd7;
	ld.global.u32 	%r174, [%rd8];
	rem.u32 	%r175, %r344, %r172;
	mov.u32 	%r176, _ZZ9cuda_gemmIiLi128ELi1ELi1ELi512ELi8ELi8ELi0EEviiiPT_S1_S1_iiE11kron_fac_sh;
	mad.lo.s32 	%r177, %r175, 36, %r176;
	div.u32 	%r178, %r344, %r173;
	shl.b32 	%r179, %r178, 2;
	add.s32 	%r180, %r177, %r179;
	st.shared.u32 	[%r180], %r174;
	add.s32 	%r344, %r344, %r3;
	setp.lt.u32 	%p2, %r344, %r2;
	@%p2 bra 	$L__BB64_2;
$L__BB64_3:
	div.s32 	%r6, 512, %r173;
	min.s32 	%r7, %r6, 128;
	div.u32 	%r8, %r395, %r7;
	mov.u32 	%r9, %ntid.x;
	mov.u32 	%r10, %ctaid.y;
	mov.u32 	%r181, %nctaid.y;
	setp.ge.u32 	%p3, %r10, %r181;
	@%p3 bra 	$L__BB64_72;
	shl.b32 	%r182, %r173, 8;
	sub.s32 	%r11, 8223, %r182;
	mov.u32 	%r12, %ctaid.x;
	shl.b32 	%r13, %r12, 9;
	mul.lo.s32 	%r14, %r10, %r171;
	add.s32 	%r183, %r395, %r9;
	cvt.u16.u32 	%rs2, %r183;
	xor.b16  	%rs3, %rs2, 511;
	cvt.u16.u32 	%rs4, %r9;
	div.u16 	%rs5, %rs3, %rs4;
	and.b16  	%rs1, %rs5, 3;
	xor.b16  	%rs6, %rs1, 2;
	cvt.u32.u16 	%r15, %rs6;
	setp.eq.s16 	%p4, %rs1, 2;
	mov.u32 	%r354, %r395;
	@%p4 bra 	$L__BB64_7;
	shl.b32 	%r184, %r395, 2;
	mov.u32 	%r185, _ZZ9cuda_gemmIiLi128ELi1ELi1ELi512ELi8ELi8ELi0EEviiiPT_S1_S1_iiE3Ash;
	add.s32 	%r347, %r185, %r184;
	shl.b32 	%r17, %r9, 2;
	add.s32 	%r186, %r395, %r14;
	add.s32 	%r346, %r186, %r13;
	neg.s32 	%r345, %r15;
	mad.lo.s32 	%r354, %r9, %r15, %r395;
$L__BB64_6:
	.pragma "nounroll";
	mul.wide.u32 	%rd9, %r346, 4;
	add.s64 	%rd10, %rd1, %rd9;
	ld.global.u32 	%r187, [%rd10];
	st.shared.u32 	[%r347], %r187;
	add.s32 	%r347, %r347, %r17;
	add.s32 	%r346, %r346, %r9;
	add.s32 	%r345, %r345, 1;
	setp.ne.s32 	%p5, %r345, 0;
	@%p5 bra 	$L__BB64_6;
$L__BB64_7:
	shl.b32 	%r28, %r9, 2;
	shl.b32 	%r188, %r354, 2;
	mov.u32 	%r189, _ZZ9cuda_gemmIiLi128ELi1ELi1ELi512ELi8ELi8ELi0EEviiiPT_S1_S1_iiE3Ash;
	add.s32 	%r353, %r189, %r188;
	shl.b32 	%r30, %r9, 4;
	shl.b32 	%r31, %r9, 3;
	mul.lo.s32 	%r32, %r9, 12;
	add.s32 	%r190, %r354, %r14;
	add.s32 	%r349, %r190, %r13;
	add.s32 	%r352, %r349, %r9;
	shl.b32 	%r35, %r9, 1;
	add.s32 	%r351, %r349, %r35;
	mul.lo.s32 	%r37, %r9, 3;
	add.s32 	%r350, %r349, %r37;
$L__BB64_8:
	mul.wide.u32 	%rd11, %r349, 4;
	add.s64 	%rd12, %rd1, %rd11;
	ld.global.u32 	%r191, [%rd12];
	st.shared.u32 	[%r353], %r191;
	mul.wide.u32 	%rd13, %r352, 4;
	add.s64 	%rd14, %rd1, %rd13;
	ld.global.u32 	%r192, [%rd14];
	add.s32 	%r193, %r353, %r28;
	st.shared.u32 	[%r193], %r192;
	mul.wide.u32 	%rd15, %r351, 4;
	add.s64 	%rd16, %rd1, %rd15;
	ld.global.u32 	%r194, [%rd16];
	add.s32 	%r195, %r353, %r31;
	st.shared.u32 	[%r195], %r194;
	mul.wide.u32 	%rd17, %r350, 4;
	add.s64 	%rd18, %rd1, %rd17;
	ld.global.u32 	%r196, [%rd18];
	add.s32 	%r197, %r353, %r32;
	st.shared.u32 	[%r197], %r196;
	add.s32 	%r354, %r354, %r28;
	add.s32 	%r353, %r353, %r30;
	add.s32 	%r352, %r352, %r28;
	add.s32 	%r351, %r351, %r28;
	add.s32 	%r350, %r350, %r28;
	add.s32 	%r349, %r349, %r28;
	setp.lt.u32 	%p6, %r354, 512;
	@%p6 bra 	$L__BB64_8;
	setp.eq.s16 	%p7, %rs1, 2;
	bar.sync 	0;
	mov.u32 	%r359, %r395;
	@%p7 bra 	$L__BB64_12;
	shl.b32 	%r198, %r395, 2;
	mov.u32 	%r199, _ZZ9cuda_gemmIiLi128ELi1ELi1ELi512ELi8ELi8ELi0EEviiiPT_S1_S1_iiE3Csh;
	add.s32 	%r356, %r199, %r198;
	neg.s32 	%r355, %r15;
	mad.lo.s32 	%r359, %r9, %r15, %r395;
$L__BB64_11:
	.pragma "nounroll";
	mov.b32 	%r200, 0;
	st.shared.u32 	[%r356], %r200;
	add.s32 	%r356, %r356, %r28;
	add.s32 	%r355, %r355, 1;
	setp.ne.s32 	%p8, %r355, 0;
	@%p8 bra 	$L__BB64_11;
$L__BB64_12:
	shl.b32 	%r201, %r359, 2;
	mov.u32 	%r202, _ZZ9cuda_gemmIiLi128ELi1ELi1ELi512ELi8ELi8ELi0EEviiiPT_S1_S1_iiE3Csh;
	add.s32 	%r358, %r202, %r201;
$L__BB64_13:
	mov.b32 	%r203, 0;
	st.shared.u32 	[%r358], %r203;
	add.s32 	%r204, %r358, %r28;
	st.shared.u32 	[%r204], %r203;
	add.s32 	%r205, %r358, %r31;
	st.shared.u32 	[%r205], %r203;
	add.s32 	%r206, %r358, %r32;
	st.shared.u32 	[%r206], %r203;
	add.s32 	%r359, %r359, %r28;
	add.s32 	%r358, %r358, %r30;
	setp.lt.u32 	%p9, %r359, 512;
	@%p9 bra 	$L__BB64_13;
	setp.lt.s32 	%p10, %r6, 1;
	@%p10 bra 	$L__BB64_67;
	min.s32 	%r209, %r173, 32;
	and.b32  	%r210, %r395, 31;
	rem.s32 	%r60, %r210, %r209;
	add.s32 	%r211, %r60, 1;
	setp.lt.s32 	%p11, %r211, %r209;
	selp.b32 	%r61, 0, %r209, %p11;
	add.s32 	%r212, %r60, 2;
	setp.lt.s32 	%p12, %r212, %r209;
	selp.b32 	%r62, 0, %r209, %p12;
	add.s32 	%r213, %r60, 3;
	setp.lt.s32 	%p13, %r213, %r209;
	selp.b32 	%r63, 0, %r209, %p13;
	add.s32 	%r214, %r60, 4;
	setp.lt.s32 	%p14, %r214, %r209;
	selp.b32 	%r64, 0, %r209, %p14;
	add.s32 	%r215, %r60, 5;
	setp.lt.s32 	%p15, %r215, %r209;
	selp.b32 	%r65, 0, %r209, %p15;
	add.s32 	%r216, %r60, 6;
	setp.lt.s32 	%p16, %r216, %r209;
	selp.b32 	%r66, 0, %r209, %p16;
	add.s32 	%r217, %r60, 7;
	setp.lt.s32 	%p17, %r217, %r209;
	selp.b32 	%r67, 0, %r209, %p17;
	sub.s32 	%r68, %r60, %r66;
	setp.lt.s32 	%p18, %r60, %r173;
	selp.b32 	%r218, 0, %r173, %p18;
	sub.s32 	%r69, %r60, %r218;
	setp.lt.s32 	%p19, %r211, %r173;
	selp.b32 	%r219, 0, %r173, %p19;
	sub.s32 	%r70, %r211, %r219;
	setp.lt.s32 	%p20, %r212, %r173;
	selp.b32 	%r220, 0, %r173, %p20;
	sub.s32 	%r71, %r212, %r220;
	setp.lt.s32 	%p21, %r213, %r173;
	selp.b32 	%r221, 0, %r173, %p21;
	sub.s32 	%r72, %r213, %r221;
	setp.lt.s32 	%p22, %r214, %r173;
	selp.b32 	%r222, 0, %r173, %p22;
	sub.s32 	%r73, %r214, %r222;
	setp.lt.s32 	%p23, %r215, %r173;
	selp.b32 	%r223, 0, %r173, %p23;
	sub.s32 	%r74, %r215, %r223;
	setp.lt.s32 	%p24, %r216, %r173;
	selp.b32 	%r224, 0, %r173, %p24;
	sub.s32 	%r75, %r216, %r224;
	setp.lt.s32 	%p25, %r217, %r173;
	selp.b32 	%r225, 0, %r173, %p25;
	sub.s32 	%r76, %r217, %r225;
	div.u32 	%r77, %r9, %r7;
	rem.u32 	%r78, %r395, %r7;
	mov.b32 	%r368, 0;
	shl.b32 	%r281, %r68, 2;
$L__BB64_16:
	setp.lt.s32 	%p26, %r173, 1;
	add.s32 	%r92, %r368, %r78;
	mad.lo.s32 	%r93, %r92, %r173, %r60;
	@%p26 bra 	$L__BB64_18;
	shl.b32 	%r226, %r93, 2;
	mov.u32 	%r227, _ZZ9cuda_gemmIiLi128ELi1ELi1ELi512ELi8ELi8ELi0EEviiiPT_S1_S1_iiE3Ash;
	add.s32 	%r228, %r227, %r226;
	ld.shared.u32 	%r369, [%r228];
$L__BB64_18:
	setp.lt.s32 	%p27, %r173, 2;
	@%p27 bra 	$L__BB64_20;
	sub.s32 	%r229, %r93, %r61;
	shl.b32 	%r230, %r229, 2;
	mov.u32 	%r231, _ZZ9cuda_gemmIiLi128ELi1ELi1ELi512ELi8ELi8ELi0EEviiiPT_S1_S1_iiE3Ash;
	add.s32 	%r232, %r231, %r230;
	ld.shared.u32 	%r370, [%r232+4];
$L__BB64_20:
	setp.lt.s32 	%p28, %r173, 3;
	@%p28 bra 	$L__BB64_22;
	sub.s32 	%r233, %r93, %r62;
	shl.b32 	%r234, %r233, 2;
	mov.u32 	%r235, _ZZ9cuda_gemmIiLi128ELi1ELi1ELi512ELi8ELi8ELi0EEviiiPT_S1_S1_iiE3Ash;
	add.s32 	%r236, %r235, %r234;
	ld.shared.u32 	%r371, [%r236+8];
$L__BB64_22:
	setp.lt.s32 	%p29, %r173, 4;
	@%p29 bra 	$L__BB64_24;
	sub.s32 	%r237, %r93, %r63;
	shl.b32 	%r238, %r237, 2;
	mov.u32 	%r239, _ZZ9cuda_gemmIiLi128ELi1ELi1ELi512ELi8ELi8ELi0EEviiiPT_S1_S1_iiE3Ash;
	add.s32 	%r240, %r239, %r238;
	ld.shared.u32 	%r372, [%r240+12];
$L__BB64_24:
	setp.lt.s32 	%p30, %r173, 5;
	@%p30 bra 	$L__BB64_26;
	sub.s32 	%r241, %r93, %r64;
	shl.b32 	%r242, %r241, 2;
	mov.u32 	%r243, _ZZ9cuda_gemmIiLi128ELi1ELi1ELi512ELi8ELi8ELi0EEviiiPT_S1_S1_iiE3Ash;
	add.s32 	%r244, %r243, %r242;
	ld.shared.u32 	%r373, [%r244+16];
$L__BB64_26:
	setp.lt.s32 	%p31, %r173, 6;
	@%p31 bra 	$L__BB64_28;
	sub.s32 	%r245, %r93, %r65;
	shl.b32 	%r246, %r245, 2;
	mov.u32 	%r247, _ZZ9cuda_gemmIiLi128ELi1ELi1ELi512ELi8ELi8ELi0EEviiiPT_S1_S1_iiE3Ash;
	add.s32 	%r248, %r247, %r246;
	ld.shared.u32 	%r374, [%r248+20];
$L__BB64_28:
	setp.lt.s32 	%p32, %r173, 7;
	@%p32 bra 	$L__BB64_30;
	sub.s32 	%r249, %r93, %r66;
	shl.b32 	%r250, %r249, 2;
	mov.u32 	%r251, _ZZ9cuda_gemmIiLi128ELi1ELi1ELi512ELi8ELi8ELi0EEviiiPT_S1_S1_iiE3Ash;
	add.s32 	%r252, %r251, %r250;
	ld.shared.u32 	%r375, [%r252+24];
$L__BB64_30:
	setp.lt.s32 	%p33, %r173, 8;
	@%p33 bra 	$L__BB64_32;
	sub.s32 	%r253, %r93, %r67;
	shl.b32 	%r254, %r253, 2;
	mov.u32 	%r255, _ZZ9cuda_gemmIiLi128ELi1ELi1ELi512ELi8ELi8ELi0EEviiiPT_S1_S1_iiE3Ash;
	add.s32 	%r256, %r255, %r254;
	ld.shared.u32 	%r376, [%r256+28];
$L__BB64_32:
	setp.ge.s32 	%p34, %r8, %r172;
	@%p34 bra 	$L__BB64_66;
	mov.u32 	%r377, %r8;
$L__BB64_34:
	setp.gt.u32 	%p35, %r173, 32;
	mov.u32 	%r257, _ZZ9cuda_gemmIiLi128ELi1ELi1ELi512ELi8ELi8ELi0EEviiiPT_S1_S1_iiE11kron_fac_sh;
	mad.lo.s32 	%r111, %r377, 36, %r257;
	shl.b32 	%r258, %r60, 2;
	add.s32 	%r259, %r111, %r258;
	ld.shared.u32 	%r112, [%r259];
	@%p35 bra 	$L__BB64_51;
	setp.eq.s32 	%p44, %r173, 0;
	mov.b32 	%r379, 0;
	@%p44 bra 	$L__BB64_37;
	shfl.sync.idx.b32	%r289|%p45, %r112, %r69, %r11, -1;
	mul.lo.s32 	%r379, %r289, %r369;
$L__BB64_37:
	setp.lt.s32 	%p46, %r173, 2;
	@%p46 bra 	$L__BB64_39;
	shfl.sync.idx.b32	%r290|%p47, %r112, %r70, %r11, -1;
	mad.lo.s32 	%r379, %r290, %r370, %r379;
$L__BB64_39:
	setp.lt.s32 	%p48, %r173, 3;
	@%p48 bra 	$L__BB64_41;
	shfl.sync.idx.b32	%r291|%p49, %r112, %r71, %r11, -1;
	mad.lo.s32 	%r379, %r291, %r371, %r379;
$L__BB64_41:
	setp.lt.s32 	%p50, %r173, 4;
	@%p50 bra 	$L__BB64_43;
	shfl.sync.idx.b32	%r292|%p51, %r112, %r72, %r11, -1;
	mad.lo.s32 	%r379, %r292, %r372, %r379;
$L__BB64_43:
	setp.lt.s32 	%p52, %r173, 5;
	@%p52 bra 	$L__BB64_45;
	shfl.sync.idx.b32	%r293|%p53, %r112, %r73, %r11, -1;
	mad.lo.s32 	%r379, %r293, %r373, %r379;
$L__BB64_45:
	setp.lt.s32 	%p54, %r173, 6;
	@%p54 bra 	$L__BB64_47;
	shfl.sync.idx.b32	%r294|%p55, %r112, %r74, %r11, -1;
	mad.lo.s32 	%r379, %r294, %r374, %r379;
$L__BB64_47:
	setp.lt.s32 	%p56, %r173, 7;
	@%p56 bra 	$L__BB64_49;
	shfl.sync.idx.b32	%r295|%p57, %r112, %r75, %r11, -1;
	mad.lo.s32 	%r379, %r295, %r375, %r379;
$L__BB64_49:
	setp.lt.s32 	%p58, %r173, 8;
	@%p58 bra 	$L__BB64_65;
	shfl.sync.idx.b32	%r296|%p59, %r112, %r76, %r11, -1;
	mad.lo.s32 	%r379, %r296, %r376, %r379;
	bra.uni 	$L__BB64_65;
$L__BB64_51:
	setp.gt.s32 	%p37, %r173, 0;
	mul.lo.s32 	%r260, %r112, %r369;
	selp.b32 	%r379, %r260, 0, %p37;
	@%p27 bra 	$L__BB64_53;
	sub.s32 	%r261, %r60, %r61;
	shl.b32 	%r262, %r261, 2;
	add.s32 	%r263, %r111, %r262;
	ld.shared.u32 	%r264, [%r263+4];
	mad.lo.s32 	%r379, %r264, %r370, %r379;
$L__BB64_53:
	@%p28 bra 	$L__BB64_55;
	sub.s32 	%r265, %r60, %r62;
	shl.b32 	%r266, %r265, 2;
	add.s32 	%r267, %r111, %r266;
	ld.shared.u32 	%r268, [%r267+8];
	mad.lo.s32 	%r379, %r268, %r371, %r379;
$L__BB64_55:
	@%p29 bra 	$L__BB64_57;
	sub.s32 	%r269, %r60, %r63;
	shl.b32 	%r270, %r269, 2;
	add.s32 	%r271, %r111, %r270;
	ld.shared.u32 	%r272, [%r271+12];
	mad.lo.s32 	%r379, %r272, %r372, %r379;
$L__BB64_57:
	@%p30 bra 	$L__BB64_59;
	sub.s32 	%r273, %r60, %r64;
	shl.b32 	%r274, %r273, 2;
	add.s32 	%r275, %r111, %r274;
	ld.shared.u32 	%r276, [%r275+16];
	mad.lo.s32 	%r379, %r276, %r373, %r379;
$L__BB64_59:
	@%p31 bra 	$L__BB64_61;
	sub.s32 	%r277, %r60, %r65;
	shl.b32 	%r278, %r277, 2;
	add.s32 	%r279, %r111, %r278;
	ld.shared.u32 	%r280, [%r279+20];
	mad.lo.s32 	%r379, %r280, %r374, %r379;
$L__BB64_61:
	setp.lt.s32 	%p42, %r173, 7;
	@%p42 bra 	$L__BB64_63;
	add.s32 	%r282, %r111, %r281;
	ld.shared.u32 	%r283, [%r282+24];
	mad.lo.s32 	%r379, %r283, %r375, %r379;
$L__BB64_63:
	setp.lt.s32 	%p43, %r173, 8;
	@%p43 bra 	$L__BB64_65;
	sub.s32 	%r284, %r60, %r67;
	shl.b32 	%r285, %r284, 2;
	add.s32 	%r286, %r111, %r285;
	ld.shared.u32 	%r287, [%r286+28];
	mad.lo.s32 	%r379, %r287, %r376, %r379;
$L__BB64_65:
	mad.lo.s32 	%r297, %r377, %r6, %r92;
	shl.b32 	%r298, %r297, 2;
	mov.u32 	%r299, _ZZ9cuda_gemmIiLi128ELi1ELi1ELi512ELi8ELi8ELi0EEviiiPT_S1_S1_iiE3Csh;
	add.s32 	%r300, %r299, %r298;
	ld.shared.u32 	%r301, [%r300];
	add.s32 	%r302, %r301, %r379;
	st.shared.u32 	[%r300], %r302;
	add.s32 	%r377, %r377, %r77;
	setp.lt.s32 	%p60, %r377, %r172;
	@%p60 bra 	$L__BB64_34;
$L__BB64_66:
	add.s32 	%r368, %r368, %r7;
	setp.lt.s32 	%p61, %r368, %r6;
	@%p61 bra 	$L__BB64_16;
$L__BB64_67:
	setp.eq.s16 	%p62, %rs1, 2;
	bar.sync 	0;
	mul.lo.s32 	%r303, %r6, %r12;
	mad.lo.s32 	%r145, %r10, %r170, %r303;
	div.s32 	%r146, %r171, %r173;
	@%p62 bra 	$L__BB64_70;
	shl.b32 	%r304, %r395, 2;
	mov.u32 	%r305, _ZZ9cuda_gemmIiLi128ELi1ELi1ELi512ELi8ELi8ELi0EEviiiPT_S1_S1_iiE3Csh;
	add.s32 	%r393, %r305, %r304;
	neg.s32 	%r392, %r15;
$L__BB64_69:
	.pragma "nounroll";
	div.s32 	%r306, %r395, %r6;
	mad.lo.s32 	%r307, %r146, %r306, %r145;
	mul.lo.s32 	%r308, %r306, %r6;
	sub.s32 	%r309, %r395, %r308;
	add.s32 	%r310, %r307, %r309;
	ld.shared.u32 	%r311, [%r393];
	mul.wide.s32 	%rd19, %r310, 4;
	add.s64 	%rd20, %rd2, %rd19;
	st.global.u32 	[%rd20], %r311;
	add.s32 	%r395, %r395, %r9;
	add.s32 	%r393, %r393, %r28;
	add.s32 	%r392, %r392, 1;
	setp.ne.s32 	%p63, %r392, 0;
	@%p63 bra 	$L__BB64_69;
$L__BB64_70:
	add.s32 	%r399, %r395, %r35;
	add.s32 	%r398, %r395, %r37;
	add.s32 	%r397, %r9, %r395;
	shl.b32 	%r312, %r395, 2;
	mov.u32 	%r313, _ZZ9cuda_gemmIiLi128ELi1ELi1ELi512ELi8ELi8ELi0EEviiiPT_S1_S1_iiE3Csh;
	add.s32 	%r396, %r313, %r312;
$L__BB64_71:
	div.s32 	%r314, %r395, %r6;
	mad.lo.s32 	%r315, %r146, %r314, %r145;
	mul.lo.s32 	%r316, %r314, %r6;
	sub.s32 	%r317, %r395, %r316;
	add.s32 	%r318, %r315, %r317;
	ld.shared.u32 	%r319, [%r396];
	mul.wide.s32 	%rd21, %r318, 4;
	add.s64 	%rd22, %rd2, %rd21;
	st.global.u32 	[%rd22], %r319;
	add.s32 	%r320, %r395, %r9;
	div.s32 	%r321, %r397, %r6;
	mad.lo.s32 	%r322, %r146, %r321, %r145;
	mul.lo.s32 	%r323, %r321, %r6;
	sub.s32 	%r324, %r397, %r323;
	add.s32 	%r325, %r322, %r324;
	add.s32 	%r326, %r396, %r28;
	ld.shared.u32 	%r327, [%r326];
	mul.wide.s32 	%rd23, %r325, 4;
	add.s64 	%rd24, %rd2, %rd23;
	st.global.u32 	[%rd24], %r327;
	add.s32 	%r328, %r320, %r9;
	div.s32 	%r329, %r399, %r6;
	mad.lo.s32 	%r330, %r146, %r329, %r145;
	mul.lo.s32 	%r331, %r329, %r6;
	sub.s32 	%r332, %r399, %r331;
	add.s32 	%r333, %r330, %r332;
	add.s32 	%r334, %r396, %r31;
	ld.shared.u32 	%r335, [%r334];
	mul.wide.s32 	%rd25, %r333, 4;
	add.s64 	%rd26, %rd2, %rd25;
	st.global.u32 	[%rd26], %r335;
	add.s32 	%r336, %r328, %r9;
	div.s32 	%r337, %r398, %r6;
	mad.lo.s32 	%r338, %r146, %r337, %r145;
	mul.lo.s32 	%r339, %r337, %r6;
	sub.s32 	%r340, %r398, %r339;
	add.s32 	%r341, %r338, %r340;
	add.s32 	%r342, %r396, %r32;
	ld.shared.u32 	%r343, [%r342];
	mul.wide.s32 	%rd27, %r341, 4;
	add.s64 	%rd28, %rd2, %rd27;
	st.global.u32 	[%rd28], %r343;
	add.s32 	%r395, %r336, %r9;
	add.s32 	%r399, %r399, %r28;
	add.s32 	%r398, %r398, %r28;
	add.s32 	%r397, %r397, %r28;
	add.s32 	%r396, %r396, %r30;
	setp.lt.u32 	%p64, %r395, 512;
	@%p64 bra 	$L__BB64_71;
$L__BB64_72:
	ret;

}
	// .globl	_Z9cuda_gemmIiLi128ELi1ELi1ELi512ELi8ELi8ELi1EEviiiPT_S1_S1_ii
.visible .entry _Z9cuda_gemmIiLi128ELi1ELi1ELi512ELi8ELi8ELi1EEviiiPT_S1_S1_ii(
	.param .u32 _Z9cuda_gemmIiLi128ELi1ELi1ELi512ELi8ELi8ELi1EEviiiPT_S1_S1_ii_param_0,
	.param .u32 _Z9cuda_gemmIiLi128ELi1ELi1ELi512ELi8ELi8ELi1EEviiiPT_S1_S1_ii_param_1,
	.param .u32 _Z9cuda_gemmIiLi128ELi1ELi1ELi512ELi8ELi8ELi1EEviiiPT_S1_S1_ii_param_2,
	.param .u64 .ptr .align 1 _Z9cuda_gemmIiLi128ELi1ELi1ELi512ELi8ELi8ELi1EEviiiPT_S1_S1_ii_param_3,
	.param .u64 .ptr .align 1 _Z9cuda_gemmIiLi128ELi1ELi1ELi512ELi8ELi8ELi1EEviiiPT_S1_S1_ii_param_4,
	.param .u64 .ptr .align 1 _Z9cuda_gemmIiLi128ELi1ELi1ELi512ELi8ELi8ELi1EEviiiPT_S1_S1_ii_param_5,
	.param .u32 _Z9cuda_gemmIiLi128ELi1ELi1ELi512ELi8ELi8ELi1EEviiiPT_S1_S1_ii_param_6,
	.param .u32 _Z9cuda_gemmIiLi128ELi1ELi1ELi512ELi8ELi8ELi1EEviiiPT_S1_S1_ii_param_7
)
.maxntid 128
{
	.reg .pred 	%p<33>;
	.reg .b16 	%rs<7>;
	.reg .b32 	%r<269>;
	.reg .b64 	%rd<52>;
	// demoted variable
	.shared .align 128 .b8 _ZZ9cuda_gemmIiLi128ELi1ELi1ELi512ELi8ELi8ELi1EEviiiPT_S1_S1_iiE11kron_fac_sh[288];
	// demoted variable
	.shared .align 128 .b8 _ZZ9cuda_gemmIiLi128ELi1ELi1ELi512ELi8ELi8ELi1EEviiiPT_S1_S1_iiE3Ash[2048];
	// demoted variable
	.shared .align 128 .b8 _ZZ9cuda_gemmIiLi128ELi1ELi1ELi512ELi8ELi8ELi1EEviiiPT_S1_S1_iiE3Csh[2048];
	ld.param.u64 	%rd19, [_Z9cuda_gemmIiLi128ELi1ELi1ELi512ELi8ELi8ELi1EEviiiPT_S1_S1_ii_param_3];
	ld.param.u64 	%rd20, [_Z9cuda_gemmIiLi128ELi1ELi1ELi512ELi8ELi8ELi1EEviiiPT_S1_S1_ii_param_4];
	ld.param.u64 	%rd21, [_Z9cuda_gemmIiLi128ELi1ELi1ELi512ELi8ELi8ELi1EEviiiPT_S1_S1_ii_param_5];
	cvta.to.global.u64 	%rd1, %rd20;
	cvta.to.global.u64 	%rd2, %rd19;
	cvta.to.global.u64 	%rd3, %rd21;
	mov.u32 	%r268, %tid.x;
	setp.gt.u32 	%p1, %r268, 63;
	@%p1 bra 	$L__BB65_7;
	mov.u32 	%r2, %ntid.x;
	add.s32 	%r104, %r268, %r2;
	max.u32 	%r105, %r104, 64;
	setp.lt.u32 	%p2, %r104, 64;
	selp.u32 	%r106, 1, 0, %p2;
	add.s32 	%r107, %r104, %r106;
	sub.s32 	%r108, %r105, %r107;
	div.u32 	%r109, %r108, %r2;
	add.s32 	%r3, %r109, %r106;
	and.b32  	%r110, %r3, 3;
	setp.eq.s32 	%p3, %r110, 3;
	mov.u32 	%r243, %r268;
	@%p3 bra 	$L__BB65_4;
	mul.wide.u32 	%rd22, %r268, 4;
	add.s64 	%rd49, %rd1, %rd22;
	mul.wide.u32 	%rd5, %r2, 4;
	add.s32 	%r111, %r3, 1;
	and.b32  	%r112, %r111, 3;
	neg.s32 	%r241, %r112;
	mov.u32 	%r243, %r268;
$L__BB65_3:
	.pragma "nounroll";
	ld.global.u32 	%r113, [%rd49];
	and.b32  	%r114, %r243, 7;
	mov.u32 	%r115, _ZZ9cuda_gemmIiLi128ELi1ELi1ELi512ELi8ELi8ELi1EEviiiPT_S1_S1_iiE11kron_fac_sh;
	mad.lo.s32 	%r116, %r114, 36, %r115;
	shr.u32 	%r117, %r243, 1;
	and.b32  	%r118, %r117, 2147483644;
	add.s32 	%r119, %r116, %r118;
	st.shared.u32 	[%r119], %r113;
	add.s32 	%r243, %r243, %r2;
	add.s64 	%rd49, %rd49, %rd5;
	add.s32 	%r241, %r241, 1;
	setp.ne.s32 	%p4, %r241, 0;
	@%p4 bra 	$L__BB65_3;
$L__BB65_4:
	setp.lt.u32 	%p5, %r3, 3;
	@%p5 bra 	$L__BB65_7;
	shl.b32 	%r120, %r2, 1;
	add.s32 	%r246, %r243, %r120;
	shl.b32 	%r11, %r2, 2;
	mad.lo.s32 	%r245, %r2, 3, %r243;
	add.s32 	%r244, %r2, %r243;
$L__BB65_6:
	mul.wide.u32 	%rd23, %r243, 4;
	add.s64 	%rd24, %rd1, %rd23;
	ld.global.u32 	%r121, [%rd24];
	and.b32  	%r122, %r243, 7;
	mov.u32 	%r123, _ZZ9cuda_gemmIiLi128ELi1ELi1ELi512ELi8ELi8ELi1EEviiiPT_S1_S1_iiE11kron_fac_sh;
	mad.lo.s32 	%r124, %r122, 36, %r123;
	shr.u32 	%r125, %r243, 1;
	and.b32  	%r126, %r125, 2147483644;
	add.s32 	%r127, %r124, %r126;
	st.shared.u32 	[%r127], %r121;
	add.s32 	%r128, %r243, %r2;
	mul.wide.u32 	%rd25, %r244, 4;
	add.s64 	%rd26, %rd1, %rd25;
	ld.global.u32 	%r129, [%rd26];
	and.b32  	%r130, %r244, 7;
	mad.lo.s32 	%r131, %r130, 36, %r123;
	shr.u32 	%r132, %r244, 1;
	and.b32  	%r133, %r132, 2147483644;
	add.s32 	%r134, %r131, %r133;
	st.shared.u32 	[%r134], %r129;
	add.s32 	%r135, %r128, %r2;
	mul.wide.u32 	%rd27, %r246, 4;
	add.s64 	%rd28, %rd1, %rd27;
	ld.global.u32 	%r136, [%rd28];
	and.b32  	%r137, %r246, 7;
	mad.lo.s32 	%r138, %r137, 36, %r123;
	shr.u32 	%r139, %r246, 1;
	and.b32  	%r140, %r139, 2147483644;
	add.s32 	%r141, %r138, %r140;
	st.shared.u32 	[%r141], %r136;
	add.s32 	%r142, %r135, %r2;
	mul.wide.u32 	%rd29, %r245, 4;
	add.s64 	%rd30, %rd1, %rd29;
	ld.global.u32 	%r143, [%rd30];
	and.b32  	%r144, %r245, 7;
	mad.lo.s32 	%r145, %r144, 36, %r123;
	shr.u32 	%r146, %r245, 1;
	and.b32  	%r147, %r146, 2147483644;
	add.s32 	%r148, %r145, %r147;
	st.shared.u32 	[%r148], %r143;
	add.s32 	%r243, %r142, %r2;
	add.s32 	%r246, %r246, %r11;
	add.s32 	%r245, %r245, %r11;
	add.s32 	%r244, %r244, %r11;
	setp.lt.u32 	%p6, %r243, 64;
	@%p6 bra 	$L__BB65_6;
$L__BB65_7:
	and.b32  	%r22, %r268, 63;
	mov.u32 	%r23, %ntid.x;
	mov.u32 	%r24, %ctaid.y;
	mov.u32 	%r149, %nctaid.y;
	setp.ge.u32 	%p7, %r24, %r149;
	@%p7 bra 	$L__BB65_25;
	and.b32  	%r25, %r268, 7;
	shl.b32 	%r26, %r24, 9;
	add.s32 	%r150, %r268, %r23;
	cvt.u16.u32 	%rs2, %r150;
	xor.b16  	%rs3, %rs2, 511;
	cvt.u16.u32 	%rs4, %r23;
	div.u16 	%rs5, %rs3, %rs4;
	and.b16  	%rs1, %rs5, 3;
	xor.b16  	%rs6, %rs1, 2;
	cvt.u32.u16 	%r27, %rs6;
	setp.eq.s16 	%p8, %rs1, 2;
	mov.u32 	%r256, %r268;
	@%p8 bra 	$L__BB65_11;
	shl.b32 	%r151, %r268, 2;
	mov.u32 	%r152, _ZZ9cuda_gemmIiLi128ELi1ELi1ELi512ELi8ELi8ELi1EEviiiPT_S1_S1_iiE3Ash;
	add.s32 	%r249, %r152, %r151;
	shl.b32 	%r29, %r23, 2;
	add.s32 	%r153, %r268, %r26;
	mul.wide.u32 	%rd31, %r153, 4;
	add.s64 	%rd50, %rd2, %rd31;
	mul.wide.u32 	%rd9, %r23, 4;
	neg.s32 	%r248, %r27;
	mad.lo.s32 	%r256, %r23, %r27, %r268;
$L__BB65_10:
	.pragma "nounroll";
	ld.global.u32 	%r154, [%rd50];
	st.shared.u32 	[%r249], %r154;
	add.s32 	%r249, %r249, %r29;
	add.s64 	%rd50, %rd50, %rd9;
	add.s32 	%r248, %r248, 1;
	setp.ne.s32 	%p9, %r248, 0;
	@%p9 bra 	$L__BB65_10;
$L__BB65_11:
	shl.b32 	%r37, %r23, 2;
	shl.b32 	%r155, %r256, 2;
	mov.u32 	%r156, _ZZ9cuda_gemmIiLi128ELi1ELi1ELi512ELi8ELi8ELi1EEviiiPT_S1_S1_iiE3Ash;
	add.s32 	%r255, %r156, %r155;
	shl.b32 	%r39, %r23, 4;
	shl.b32 	%r40, %r23, 3;
	mul.lo.s32 	%r41, %r23, 12;
	add.s32 	%r251, %r256, %r26;
	add.s32 	%r254, %r251, %r23;
	shl.b32 	%r157, %r23, 1;
	add.s32 	%r253, %r251, %r157;
	mad.lo.s32 	%r252, %r23, 3, %r251;
$L__BB65_12:
	mul.wide.u32 	%rd32, %r251, 4;
	add.s64 	%rd33, %rd2, %rd32;
	ld.global.u32 	%r158, [%rd33];
	st.shared.u32 	[%r255], %r158;
	mul.wide.u32 	%rd34, %r254, 4;
	add.s64 	%rd35, %rd2, %rd34;
	ld.global.u32 	%r159, [%rd35];
	add.s32 	%r160, %r255, %r37;
	st.shared.u32 	[%r160], %r159;
	mul.wide.u32 	%rd36, %r253, 4;
	add.s64 	%rd37, %rd2, %rd36;
	ld.global.u32 	%r161, [%rd37];
	add.s32 	%r162, %r255, %r40;
	st.shared.u32 	[%r162], %r161;
	mul.wide.u32 	%rd38, %r252, 4;
	add.s64 	%rd39, %rd2, %rd38;
	ld.global.u32 	%r163, [%rd39];
	add.s32 	%r164, %r255, %r41;
	st.shared.u32 	[%r164], %r163;
	add.s32 	%r256, %r256, %r37;
	add.s32 	%r255, %r255, %r39;
	add.s32 	%r254, %r254, %r37;
	add.s32 	%r253, %r253, %r37;
	add.s32 	%r252, %r252, %r37;
	add.s32 	%r251, %r251, %r37;
	setp.lt.u32 	%p10, %r256, 512;
	@%p10 bra 	$L__BB65_12;
	setp.eq.s16 	%p11, %rs1, 2;
	bar.sync 	0;
	mov.u32 	%r261, %r268;
	@%p11 bra 	$L__BB65_16;
	shl.b32 	%r165, %r268, 2;
	mov.u32 	%r166, _ZZ9cuda_gemmIiLi128ELi1ELi1ELi512ELi8ELi8ELi1EEviiiPT_S1_S1_iiE3Csh;
	add.s32 	%r258, %r166, %r165;
	neg.s32 	%r257, %r27;
	mad.lo.s32 	%r261, %r23, %r27, %r268;
$L__BB65_15:
	.pragma "nounroll";
	mov.b32 	%r167, 0;
	st.shared.u32 	[%r258], %r167;
	add.s32 	%r258, %r258, %r37;
	add.s32 	%r257, %r257, 1;
	setp.ne.s32 	%p12, %r257, 0;
	@%p12 bra 	$L__BB65_15;
$L__BB65_16:
	shl.b32 	%r168, %r261, 2;
	mov.u32 	%r169, _ZZ9cuda_gemmIiLi128ELi1ELi1ELi512ELi8ELi8ELi1EEviiiPT_S1_S1_iiE3Csh;
	add.s32 	%r260, %r169, %r168;
$L__BB65_17:
	mov.b32 	%r170, 0;
	st.shared.u32 	[%r260], %r170;
	add.s32 	%r171, %r260, %r37;
	st.shared.u32 	[%r171], %r170;
	add.s32 	%r172, %r260, %r40;
	st.shared.u32 	[%r172], %r170;
	add.s32 	%r173, %r260, %r41;
	st.shared.u32 	[%r173], %r170;
	add.s32 	%r261, %r261, %r37;
	add.s32 	%r260, %r260, %r39;
	setp.lt.u32 	%p13, %r261, 512;
	@%p13 bra 	$L__BB65_17;
	shl.b32 	%r174, %r22, 5;
	shl.b32 	%r175, %r25, 2;
	or.b32  	%r176, %r174, %r175;
	add.s32 	%r178, %r156, %r176;
	ld.shared.u32 	%r71, [%r178];
	setp.eq.s32 	%p14, %r25, 7;
	selp.b32 	%r179, -32, 0, %p14;
	add.s32 	%r180, %r178, %r179;
	ld.shared.u32 	%r72, [%r180+4];
	setp.lt.u32 	%p15, %r25, 6;
	selp.b32 	%r181, 0, -32, %p15;
	add.s32 	%r182, %r178, %r181;
	ld.shared.u32 	%r73, [%r182+8];
	setp.lt.u32 	%p16, %r25, 5;
	selp.b32 	%r183, 0, -32, %p16;
	add.s32 	%r184, %r178, %r183;
	ld.shared.u32 	%r74, [%r184+12];
	setp.lt.u32 	%p17, %r25, 4;
	selp.b32 	%r185, 0, -32, %p17;
	add.s32 	%r186, %r178, %r185;
	ld.shared.u32 	%r75, [%r186+16];
	setp.lt.u32 	%p18, %r25, 3;
	selp.b32 	%r187, 0, -32, %p18;
	add.s32 	%r188, %r178, %r187;
	ld.shared.u32 	%r76, [%r188+20];
	setp.lt.u32 	%p19, %r25, 2;
	selp.b32 	%r189, 0, -32, %p19;
	add.s32 	%r190, %r178, %r189;
	ld.shared.u32 	%r77, [%r190+24];
	setp.eq.s32 	%p20, %r25, 0;
	selp.b32 	%r191, 0, -32, %p20;
	add.s32 	%r192, %r178, %r191;
	ld.shared.u32 	%r78, [%r192+28];
	add.s32 	%r193, %r268, 2;
	and.b32  	%r79, %r193, 7;
	add.s32 	%r194, %r268, 3;
	and.b32  	%r80, %r194, 7;
	add.s32 	%r195, %r268, 5;
	and.b32  	%r81, %r195, 7;
	add.s32 	%r196, %r268, 6;
	and.b32  	%r82, %r196, 7;
	add.s32 	%r197, %r268, -1;
	and.b32  	%r83, %r197, 7;
	shr.u32 	%r262, %r268, 6;
	mov.u32 	%r198, _ZZ9cuda_gemmIiLi128ELi1ELi1ELi512ELi8ELi8ELi1EEviiiPT_S1_S1_iiE11kron_fac_sh;
	add.s32 	%r85, %r198, %r175;
$L__BB65_19:
	mad.lo.s32 	%r199, %r262, 36, %r85;
	ld.shared.u32 	%r200, [%r199];
	shfl.sync.idx.b32	%r201|%p21, %r200, %r25, 6175, -1;
	mul.lo.s32 	%r202, %r201, %r71;
	add.s32 	%r203, %r268, 1;
	and.b32  	%r204, %r203, 7;
	shfl.sync.idx.b32	%r205|%p22, %r200, %r204, 6175, -1;
	mad.lo.s32 	%r206, %r205, %r72, %r202;
	shfl.sync.idx.b32	%r207|%p23, %r200, %r79, 6175, -1;
	mad.lo.s32 	%r208, %r207, %r73, %r206;
	shfl.sync.idx.b32	%r209|%p24, %r200, %r80, 6175, -1;
	mad.lo.s32 	%r210, %r209, %r74, %r208;
	xor.b32  	%r211, %r25, 4;
	shfl.sync.idx.b32	%r212|%p25, %r200, %r211, 6175, -1;
	mad.lo.s32 	%r213, %r212, %r75, %r210;
	shfl.sync.idx.b32	%r214|%p26, %r200, %r81, 6175, -1;
	mad.lo.s32 	%r215, %r214, %r76, %r213;
	shfl.sync.idx.b32	%r216|%p27, %r200, %r82, 6175, -1;
	mad.lo.s32 	%r217, %r216, %r77, %r215;
	shfl.sync.idx.b32	%r218|%p28, %r200, %r83, 6175, -1;
	mad.lo.s32 	%r219, %r218, %r78, %r217;
	shl.b32 	%r220, %r22, 2;
	shl.b32 	%r221, %r262, 8;
	or.b32  	%r222, %r221, %r220;
	mov.u32 	%r223, _ZZ9cuda_gemmIiLi128ELi1ELi1ELi512ELi8ELi8ELi1EEviiiPT_S1_S1_iiE3Csh;
	add.s32 	%r224, %r223, %r222;
	ld.shared.u32 	%r225, [%r224];
	add.s32 	%r226, %r225, %r219;
	st.shared.u32 	[%r224], %r226;
	shr.u32 	%r227, %r23, 6;
	add.s32 	%r262, %r262, %r227;
	setp.lt.u32 	%p29, %r262, 8;
	@%p29 bra 	$L__BB65_19;
	setp.eq.s16 	%p30, %rs1, 2;
	bar.sync 	0;
	@%p30 bra 	$L__BB65_23;
	shl.b32 	%r228, %r268, 2;
	add.s32 	%r264, %r223, %r228;
	add.s32 	%r230, %r268, %r26;
	mul.wide.u32 	%rd40, %r230, 4;
	add.s64 	%rd51, %rd3, %rd40;
	mul.wide.u32 	%rd13, %r23, 4;
	neg.s32 	%r263, %r27;
	mad.lo.s32 	%r268, %r23, %r27, %r268;
$L__BB65_22:
	.pragma "nounroll";
	ld.shared.u32 	%r231, [%r264];
	st.global.u32 	[%rd51], %r231;
	add.s32 	%r264, %r264, %r37;
	add.s64 	%rd51, %rd51, %rd13;
	add.s32 	%r263, %r263, 1;
	setp.ne.s32 	%p31, %r263, 0;
	@%p31 bra 	$L__BB65_22;
$L__BB65_23:
	shl.b32 	%r232, %r268, 2;
	add.s32 	%r267, %r223, %r232;
	mul.wide.u32 	%rd41, %r23, 4;
	add.s64 	%rd16, %rd3, %rd41;
	add.s32 	%r266, %r268, %r26;
	mul.wide.u32 	%rd42, %r23, 8;
	add.s64 	%rd17, %rd3, %rd42;
	mul.wide.u32 	%rd43, %r23, 12;
	add.s64 	%rd18, %rd3, %rd43;
$L__BB65_24:
	mul.wide.s32 	%rd44, %r266, 4;
	add.s64 	%rd45, %rd16, %rd44;
	add.s64 	%rd46, %rd17, %rd44;
	add.s64 	%rd47, %rd18, %rd44;
	add.s64 	%rd48, %rd3, %rd44;
	ld.shared.u32 	%r234, [%r267];
	st.global.u32 	[%rd48], %r234;
	add.s32 	%r235, %r267, %r37;
	ld.shared.u32 	%r236, [%r235];
	st.global.u32 	[%rd45], %r236;
	add.s32 	%r237, %r267, %r40;
	ld.shared.u32 	%r238, [%r237];
	st.global.u32 	[%rd46], %r238;
	add.s32 	%r239, %r267, %r41;
	ld.shared.u32 	%r240, [%r239];
	st.global.u32 	[%rd47], %r240;
	add.s32 	%r268, %r268, %r37;
	add.s32 	%r267, %r267, %r39;
	add.s32 	%r266, %r266, %r37;
	setp.lt.u32 	%p32, %r268, 512;
	@%p32 bra 	$L__BB65_24;
$L__BB65_25:
	ret;

}
	// .globl	_Z9cuda_gemmIiLi128ELi1ELi1ELi512ELi16ELi16ELi0EEviiiPT_S1_S1_ii
.visible .entry _Z9cuda_gemmIiLi128ELi1ELi1ELi512ELi16ELi16ELi0EEviiiPT_S1_S1_ii(
	.param .u32 _Z9cuda_gemmIiLi128ELi1ELi1ELi512ELi16ELi16ELi0EEviiiPT_S1_S1_ii_param_0,
	.param .u32 _Z9cuda_gemmIiLi128ELi1ELi1ELi512ELi16ELi16ELi0EEviiiPT_S1_S1_ii_param_1,
	.param .u32 _Z9cuda_gemmIiLi128ELi1ELi1ELi512ELi16ELi16ELi0EEviiiPT_S1_S1_ii_param_2,
	.param .u64 .ptr .align 1 _Z9cuda_gemmIiLi128ELi1ELi1ELi512ELi16ELi16ELi0EEviiiPT_S1_S1_ii_param_3,
	.param .u64 .ptr .align 1 _Z9cuda_gemmIiLi128ELi1ELi1ELi512ELi16ELi16ELi0EEviiiPT_S1_S1_ii_param_4,
	.param .u64 .ptr .align 1 _Z9cuda_gemmIiLi128ELi1ELi1ELi512ELi16ELi16ELi0EEviiiPT_S1_S1_ii_param_5,
	.param .u32 _Z9cuda_gemmIiLi128ELi1ELi1ELi512ELi16ELi16ELi0EEviiiPT_S1_S1_ii_param_6,
	.param .u32 _Z9cuda_gemmIiLi128ELi1ELi1ELi512ELi16ELi16ELi0EEviiiPT_S1_S1_ii_param_7
)
.maxntid 128
{
	.reg .pred 	%p<113>;
	.reg .b16 	%rs<7>;
	.reg .b32 	%r<593>;
	.reg .b64 	%rd<29>;
	// demoted variable
	.shared .align 128 .b8 _ZZ9cuda_gemmIiLi128ELi1ELi1ELi512ELi16ELi16ELi0EEviiiPT_S1_S1_iiE11kron_fac_sh[1088];
	// demoted variable
	.shared .align 128 .b8 _ZZ9cuda_gemmIiLi128ELi1ELi1ELi512ELi16ELi16ELi0EEviiiPT_S1_S1_iiE3Ash[2048];
	// demoted variable
	.shared .align 128 .b8 _ZZ9cuda_gemmIiLi128ELi1ELi1ELi512ELi16ELi16ELi0EEviiiPT_S1_S1_iiE3Csh[2048];
	ld.param.u32 	%r242, [_Z9cuda_gemmIiLi128ELi1ELi1ELi512ELi16ELi16ELi0EEviiiPT_S1_S1_ii_param_1];
	ld.param.u32 	%r243, [_Z9cuda_gemmIiLi128ELi1ELi1ELi512ELi16ELi16ELi0EEviiiPT_S1_S1_ii_param_2];
	ld.param.u64 	%rd5, [_Z9cuda_gemmIiLi128ELi1ELi1ELi512ELi16ELi16ELi0EEviiiPT_S1_S1_ii_param_3];
	ld.param.u64 	%rd4, [_Z9cuda_gemmIiLi128ELi1ELi1ELi512ELi16ELi16ELi0EEviiiPT_S1_S1_ii_param_4];
	ld.param.u64 	%rd6, [_Z9cuda_gemmIiLi128ELi1ELi1ELi512ELi16ELi16ELi0EEviiiPT_S1_S1_ii_param_5];
	ld.param.u32 	%r244, [_Z9cuda_gemmIiLi128ELi1ELi1ELi512ELi16ELi16ELi0EEviiiPT_S1_S1_ii_param_6];
	ld.param.u32 	%r245, [_Z9cuda_gemmIiLi128ELi1ELi1ELi512ELi16ELi16ELi0EEviiiPT_S1_S1_ii_param_7];
	cvta.to.global.u64 	%rd1, %rd5;
	cvta.to.global.u64 	%rd2, %rd6;
	mov.u32 	%r587, %tid.x;
	mul.lo.s32 	%r2, %r245, %r244;
	setp.ge.u32 	%p1, %r587, %r2;
	@%p1 bra 	$L__BB66_3;
	mov.u32 	%r3, %ntid.x;
	cvta.to.global.u64 	%rd3, %rd4;
	mov.u32 	%r504, %r587;
$L__BB66_2:
	mul.wide.u32 	%rd7, %r504, 4;
	add.s64 	%rd8, %rd3, %rd7;
	ld.global.u32 	%r246, [%rd8];
	rem.u32 	%r247, %r504, %r244;
	mov.u32 	%r248, _ZZ9cuda_gemmIiLi128ELi1ELi1ELi512ELi16ELi16ELi0EEviiiPT_S1_S1_iiE11kron_fac_sh;
	mad.lo.s32 	%r249, %r247, 68, %r248;
	div.u32 	%r250, %r504, %r245;
	shl.b32 	%r251, %r250, 2;
	add.s32 	%r252, %r249, %r251;
	st.shared.u32 	[%r252], %r246;
	add.s32 	%r504, %r504, %r3;
	setp.lt.u32 	%p2, %r504, %r2;
	@%p2 bra 	$L__BB66_2;
$L__BB66_3:
	div.s32 	%r6, 512, %r245;
	min.s32 	%r7, %r6, 128;
	div.u32 	%r8, %r587, %r7;
	mov.u32 	%r9, %ntid.x;
	mov.u32 	%r10, %ctaid.y;
	mov.u32 	%r253, %nctaid.y;
	setp.ge.u32 	%p3, %r10, %r253;
	@%p3 bra 	$L__BB66_120;
	shl.b32 	%r254, %r245, 8;
	sub.s32 	%r11, 8223, %r254;
	mov.u32 	%r12, %ctaid.x;
	shl.b32 	%r13, %r12, 9;
	mul.lo.s32 	%r14, %r10, %r243;
	add.s32 	%r255, %r587, %r9;
	cvt.u16.u32 	%rs2, %r255;
	xor.b16  	%rs3, %rs2, 511;
	cvt.u16.u32 	%rs4, %r9;
	div.u16 	%rs5, %rs3, %rs4;
	and.b16  	%rs1, %rs5, 3;
	xor.b16  	%rs6, %rs1, 2;
	cvt.u32.u16 	%r15, %rs6;
	setp.eq.s16 	%p4, %rs1, 2;
	mov.u32 	%r514, %r587;
	@%p4 bra 	$L__BB66_7;
	shl.b32 	%r256, %r587, 2;
	mov.u32 	%r257, _ZZ9cuda_gemmIiLi128ELi1ELi1ELi512ELi16ELi16ELi0EEviiiPT_S1_S1_iiE3Ash;
	add.s32 	%r507, %r257, %r256;
	shl.b32 	%r17, %r9, 2;
	add.s32 	%r258, %r587, %r14;
	add.s32 	%r506, %r258, %r13;
	neg.s32 	%r505, %r15;
	mad.lo.s32 	%r514, %r9, %r15, %r587;
$L__BB66_6:
	.pragma "nounroll";
	mul.wide.u32 	%rd9, %r506, 4;
	add.s64 	%rd10, %rd1, %rd9;
	ld.global.u32 	%r259, [%rd10];
	st.shared.u32 	[%r507], %r259;
	add.s32 	%r507, %r507, %r17;
	add.s32 	%r506, %r506, %r9;
	add.s32 	%r505, %r505, 1;
	setp.ne.s32 	%p5, %r505, 0;
	@%p5 bra 	$L__BB66_6;
$L__BB66_7:
	shl.b32 	%r28, %r9, 2;
	shl.b32 	%r260, %r514, 2;
	mov.u32 	%r261, _ZZ9cuda_gemmIiLi128ELi1ELi1ELi512ELi16ELi16ELi0EEviiiPT_S1_S1_iiE3Ash;
	add.s32 	%r513, %r261, %r260;
	shl.b32 	%r30, %r9, 4;
	shl.b32 	%r31, %r9, 3;
	mul.lo.s32 	%r32, %r9, 12;
	add.s32 	%r262, %r514, %r14;
	add.s32 	%r509, %r262, %r13;
	add.s32 	%r512, %r509, %r9;
	shl.b32 	%r35, %r9, 1;
	add.s32 	%r511, %r509, %r35;
	mul.lo.s32 	%r37, %r9, 3;
	add.s32 	%r510, %r509, %r37;
$L__BB66_8:
	mul.wide.u32 	%rd11, %r509, 4;
	add.s64 	%rd12, %rd1, %rd11;
	ld.global.u32 	%r263, [%rd12];
	st.shared.u32 	[%r513], %r263;
	mul.wide.u32 	%rd13, %r512, 4;
	add.s64 	%rd14, %rd1, %rd13;
	ld.global.u32 	%r264, [%rd14];
	add.s32 	%r265, %r513, %r28;
	st.shared.u32 	[%r265], %r264;
	mul.wide.u32 	%rd15, %r511, 4;
	add.s64 	%rd16, %rd1, %rd15;
	ld.global.u32 	%r266, [%rd16];
	add.s32 	%r267, %r513, %r31;
	st.shared.u32 	[%r267], %r266;
	mul.wide.u32 	%rd17, %r510, 4;
	add.s64 	%rd18, %rd1, %rd17;
	ld.global.u32 	%r268, [%rd18];
	add.s32 	%r269, %r513, %r32;
	st.shared.u32 	[%r269], %r268;
	add.s32 	%r514, %r514, %r28;
	add.s32 	%r513, %r513, %r30;
	add.s32 	%r512, %r512, %r28;
	add.s32 	%r511, %r511, %r28;
	add.s32 	%r510, %r510, %r28;
	add.s32 	%r509, %r509, %r28;
	setp.lt.u32 	%p6, %r514, 512;
	@%p6 bra 	$L__BB66_8;
	setp.eq.s16 	%p7, %rs1, 2;
	bar.sync 	0;
	mov.u32 	%r519, %r587;
	@%p7 bra 	$L__BB66_12;
	shl.b32 	%r270, %r587, 2;
	mov.u32 	%r271, _ZZ9cuda_gemmIiLi128ELi1ELi1ELi512ELi16ELi16ELi0EEviiiPT_S1_S1_iiE3Csh;
	add.s32 	%r516, %r271, %r270;
	neg.s32 	%r515, %r15;
	mad.lo.s32 	%r519, %r9, %r15, %r587;
$L__BB66_11:
	.pragma "nounroll";
	mov.b32 	%r272, 0;
	st.shared.u32 	[%r516], %r272;
	add.s32 	%r516, %r516, %r28;
	add.s32 	%r515, %r515, 1;
	setp.ne.s32 	%p8, %r515, 0;
	@%p8 bra 	$L__BB66_11;
$L__BB66_12:
	shl.b32 	%r273, %r519, 2;
	mov.u32 	%r274, _ZZ9cuda_gemmIiLi128ELi1ELi1ELi512ELi16ELi16ELi0EEviiiPT_S1_S1_iiE3Csh;
	add.s32 	%r518, %r274, %r273;
$L__BB66_13:
	mov.b32 	%r275, 0;
	st.shared.u32 	[%r518], %r275;
	add.s32 	%r276, %r518, %r28;
	st.shared.u32 	[%r276], %r275;
	add.s32 	%r277, %r518, %r31;
	st.shared.u32 	[%r277], %r275;
	add.s32 	%r278, %r518, %r32;
	st.shared.u32 	[%r278], %r275;
	add.s32 	%r519, %r519, %r28;
	add.s32 	%r518, %r518, %r30;
	setp.lt.u32 	%p9, %r519, 512;
	@%p9 bra 	$L__BB66_13;
	setp.lt.s32 	%p10, %r6, 1;
	@%p10 bra 	$L__BB66_115;
	min.s32 	%r281, %r245, 32;
	and.b32  	%r282, %r587, 31;
	rem.s32 	%r60, %r282, %r281;
	add.s32 	%r283, %r60, 1;
	setp.lt.s32 	%p11, %r283, %r281;
	selp.b32 	%r61, 0, %r281, %p11;
	add.s32 	%r284, %r60, 2;
	setp.lt.s32 	%p12, %r284, %r281;
	selp.b32 	%r62, 0, %r281, %p12;
	add.s32 	%r285, %r60, 3;
	setp.lt.s32 	%p13, %r285, %r281;
	selp.b32 	%r63, 0, %r281, %p13;
	add.s32 	%r286, %r60, 4;
	setp.lt.s32 	%p14, %r286, %r281;
	selp.b32 	%r64, 0, %r281, %p14;
	add.s32 	%r287, %r60, 5;
	setp.lt.s32 	%p15, %r287, %r281;
	selp.b32 	%r65, 0, %r281, %p15;
	add.s32 	%r288, %r60, 6;
	setp.lt.s32 	%p16, %r288, %r281;
	selp.b32 	%r66, 0, %r281, %p16;
	add.s32 	%r289, %r60, 7;
	setp.lt.s32 	%p17, %r289, %r281;
	selp.b32 	%r67, 0, %r281, %p17;
	add.s32 	%r290, %r60, 8;
	setp.lt.s32 	%p18, %r290, %r281;
	selp.b32 	%r68, 0, %r281, %p18;
	add.s32 	%r291, %r60, 9;
	setp.lt.s32 	%p19, %r291, %r281;
	selp.b32 	%r69, 0, %r281, %p19;
	add.s32 	%r292, %r60, 10;
	setp.lt.s32 	%p20, %r292, %r281;
	selp.b32 	%r70, 0, %r281, %p20;
	add.s32 	%r293, %r60, 11;
	setp.lt.s32 	%p21, %r293, %r281;
	selp.b32 	%r71, 0, %r281, %p21;
	add.s32 	%r294, %r60, 12;
	setp.lt.s32 	%p22, %r294, %r281;
	selp.b32 	%r72, 0, %r281, %p22;
	add.s32 	%r295, %r60, 13;
	setp.lt.s32 	%p23, %r295, %r281;
	selp.b32 	%r73, 0, %r281, %p23;
	add.s32 	%r296, %r60, 14;
	setp.lt.s32 	%p24, %r296, %r281;
	selp.b32 	%r74, 0, %r281, %p24;
	add.s32 	%r297, %r60, 15;
	setp.lt.s32 	%p25, %r297, %r281;
	selp.b32 	%r75, 0, %r281, %p25;
	sub.s32 	%r76, %r60, %r62;
	setp.lt.s32 	%p26, %r60, %r245;
	selp.b32 	%r298, 0, %r245, %p26;
	sub.s32 	%r77, %r60, %r298;
	setp.lt.s32 	%p27, %r283, %r245;
	selp.b32 	%r299, 0, %r245, %p27;
	sub.s32 	%r78, %r283, %r299;
	setp.lt.s32 	%p28, %r284, %r245;
	selp.b32 	%r300, 0, %r245, %p28;
	sub.s32 	%r79, %r284, %r300;
	setp.lt.s32 	%p29, %r285, %r245;
	selp.b32 	%r301, 0, %r245, %p29;
	sub.s32 	%r80, %r285, %r301;
	setp.lt.s32 	%p30, %r286, %r245;
	selp.b32 	%r302, 0, %r245, %p30;
	sub.s32 	%r81, %r286, %r302;
	setp.lt.s32 	%p31, %r287, %r245;
	selp.b32 	%r303, 0, %r245, %p31;
	sub.s32 	%r82, %r287, %r303;
	setp.lt.s32 	%p32, %r288, %r245;
	selp.b32 	%r304, 0, %r245, %p32;
	sub.s32 	%r83, %r288, %r304;
	setp.lt.s32 	%p33, %r289, %r245;
	selp.b32 	%r305, 0, %r245, %p33;
	sub.s32 	%r84, %r289, %r305;
	setp.lt.s32 	%p34, %r290, %r245;
	selp.b32 	%r306, 0, %r245, %p34;
	sub.s32 	%r85, %r290, %r306;
	setp.lt.s32 	%p35, %r291, %r245;
	selp.b32 	%r307, 0, %r245, %p35;
	sub.s32 	%r86, %r291, %r307;
	setp.lt.s32 	%p36, %r292, %r245;
	selp.b32 	%r308, 0, %r245, %p36;
	sub.s32 	%r87, %r292, %r308;
	setp.lt.s32 	%p37, %r293, %r245;
	selp.b32 	%r309, 0, %r245, %p37;
	sub.s32 	%r88, %r293, %r309;
	setp.lt.s32 	%p38, %r294, %r245;
	selp.b32 	%r310, 0, %r245, %p38;
	sub.s32 	%r89, %r294, %r310;
	setp.lt.s32 	%p39, %r295, %r245;
	selp.b32 	%r311, 0, %r245, %p39;
	sub.s32 	%r90, %r295, %r311;
	setp.lt.s32 	%p40, %r296, %r245;
	selp.b32 	%r312, 0, %r245, %p40;
	sub.s32 	%r91, %r296, %r312;
	setp.lt.s32 	%p41, %r297, %r245;
	selp.b32 	%r313, 0, %r245, %p41;
	sub.s32 	%r92, %r297, %r313;
	div.u32 	%r93, %r9, %r7;
	rem.u32 	%r94, %r587, %r7;
	mov.b32 	%r536, 0;
	shl.b32 	%r385, %r76, 2;
$L__BB66_16:
	setp.lt.s32 	%p42, %r245, 1;
	add.s32 	%r116, %r536, %r94;
	mad.lo.s32 	%r117, %r116, %r245, %r60;
	@%p42 bra 	$L__BB66_18;
	shl.b32 	%r314, %r117, 2;
	mov.u32 	%r315, _ZZ9cuda_gemmIiLi128ELi1ELi1ELi512ELi16ELi16ELi0EEviiiPT_S1_S1_iiE3Ash;
	add.s32 	%r316, %r315, %r314;
	ld.shared.u32 	%r537, [%r316];
$L__BB66_18:
	setp.lt.s32 	%p43, %r245, 2;
	@%p43 bra 	$L__BB66_20;
	sub.s32 	%r317, %r117, %r61;
	shl.b32 	%r318, %r317, 2;
	mov.u32 	%r319, _ZZ9cuda_gemmIiLi128ELi1ELi1ELi512ELi16ELi16ELi0EEviiiPT_S1_S1_iiE3Ash;
	add.s32 	%r320, %r319, %r318;
	ld.shared.u32 	%r538, [%r320+4];
$L__BB66_20:
	setp.lt.s32 	%p44, %r245, 3;
	@%p44 bra 	$L__BB66_22;
	sub.s32 	%r321, %r117, %r62;
	shl.b32 	%r322, %r321, 2;
	mov.u32 	%r323, _ZZ9cuda_gemmIiLi128ELi1ELi1ELi512ELi16ELi16ELi0EEviiiPT_S1_S1_iiE3Ash;
	add.s32 	%r324, %r323, %r322;
	ld.shared.u32 	%r539, [%r324+8];
$L__BB66_22:
	setp.lt.s32 	%p45, %r245, 4;
	@%p45 bra 	$L__BB66_24;
	sub.s32 	%r325, %r117, %r63;
	shl.b32 	%r326, %r325, 2;
	mov.u32 	%r327, _ZZ9cuda_gemmIiLi128ELi1ELi1ELi512ELi16ELi16ELi0EEviiiPT_S1_S1_iiE3Ash;
	add.s32 	%r328, %r327, %r326;
	ld.shared.u32 	%r540, [%r328+12];
$L__BB66_24:
	setp.lt.s32 	%p46, %r245, 5;
	@%p46 bra 	$L__BB66_26;
	sub.s32 	%r329, %r117, %r64;
	shl.b32 	%r330, %r329, 2;
	mov.u32 	%r331, _ZZ9cuda_gemmIiLi128ELi1ELi1ELi512ELi16ELi16ELi0EEviiiPT_S1_S1_iiE3Ash;
	add.s32 	%r332, %r331, %r330;
	ld.shared.u32 	%r541, [%r332+16];
$L__BB66_26:
	setp.lt.s32 	%p47, %r245, 6;
	@%p47 bra 	$L__BB66_28;
	sub.s32 	%r333, %r117, %r65;
	shl.b32 	%r334, %r333, 2;
	mov.u32 	%r335, _ZZ9cuda_gemmIiLi128ELi1ELi1ELi512ELi16ELi16ELi0EEviiiPT_S1_S1_iiE3Ash;
	add.s32 	%r336, %r335, %r334;
	ld.shared.u32 	%r542, [%r336+20];
$L__BB66_28:
	setp.lt.s32 	%p48, %r245, 7;
	@%p48 bra 	$L__BB66_30;
	sub.s32 	%r337, %r117, %r66;
	shl.b32 	%r338, %r337, 2;
	mov.u32 	%r339, _ZZ9cuda_gemmIiLi128ELi1ELi1ELi512ELi16ELi16ELi0EEviiiPT_S1_S1_iiE3Ash;
	add.s32 	%r340, %r339, %r338;
	ld.shared.u32 	%r543, [%r340+24];
$L__BB66_30:
	setp.lt.s32 	%p49, %r245, 8;
	@%p49 bra 	$L__BB66_32;
	sub.s32 	%r341, %r117, %r67;
	shl.b32 	%r342, %r341, 2;
	mov.u32 	%r343, _ZZ9cuda_gemmIiLi128ELi1ELi1ELi512ELi16ELi16ELi0EEviiiPT_S1_S1_iiE3Ash;
	add.s32 	%r344, %r343, %r342;
	ld.shared.u32 	%r544, [%r344+28];
$L__BB66_32:
	setp.lt.s32 	%p50, %r245, 9;
	@%p50 bra 	$L__BB66_34;
	sub.s32 	%r345, %r117, %r68;
	shl.b32 	%r346, %r345, 2;
	mov.u32 	%r347, _ZZ9cuda_gemmIiLi128ELi1ELi1ELi512ELi16ELi16ELi0EEviiiPT_S1_S1_iiE3Ash;
	add.s32 	%r348, %r347, %r346;
	ld.shared.u32 	%r545, [%r348+32];
$L__BB66_34:
	setp.lt.s32 	%p51, %r245, 10;
	@%p51 bra 	$L__BB66_36;
	sub.s32 	%r349, %r117, %r69;
	shl.b32 	%r350, %r349, 2;
	mov.u32 	%r351, _ZZ9cuda_gemmIiLi128ELi1ELi1ELi512ELi16ELi16ELi0EEviiiPT_S1_S1_iiE3Ash;
	add.s32 	%r352, %r351, %r350;
	ld.shared.u32 	%r546, [%r352+36];
$L__BB66_36:
	setp.lt.s32 	%p52, %r245, 11;
	@%p52 bra 	$L__BB66_38;
	sub.s32 	%r353, %r117, %r70;
	shl.b32 	%r354, %r353, 2;
	mov.u32 	%r355, _ZZ9cuda_gemmIiLi128ELi1ELi1ELi512ELi16ELi16ELi0EEviiiPT_S1_S1_iiE3Ash;
	add.s32 	%r356, %r355, %r354;
	ld.shared.u32 	%r547, [%r356+40];
$L__BB66_38:
	setp.lt.s32 	%p53, %r245, 12;
	@%p53 bra 	$L__BB66_40;
	sub.s32 	%r357, %r117, %r71;
	shl.b32 	%r358, %r357, 2;
	mov.u32 	%r359, _ZZ9cuda_gemmIiLi128ELi1ELi1ELi512ELi16ELi16ELi0EEviiiPT_S1_S1_iiE3Ash;
	add.s32 	%r360, %r359, %r358;
	ld.shared.u32 	%r548, [%r360+44];
$L__BB66_40:
	setp.lt.s32 	%p54, %r245, 13;
	@%p54 bra 	$L__BB66_42;
	sub.s32 	%r361, %r117, %r72;
	shl.b32 	%r362, %r361, 2;
	mov.u32 	%r363, _ZZ9cuda_gemmIiLi128ELi1ELi1ELi512ELi16ELi16ELi0EEviiiPT_S1_S1_iiE3Ash;
	add.s32 	%r364, %r363, %r362;
	ld.shared.u32 	%r549, [%r364+48];
$L__BB66_42:
	setp.lt.s32 	%p55, %r245, 14;
	@%p55 bra 	$L__BB66_44;
	sub.s32 	%r365, %r117, %r73;
	shl.b32 	%r366, %r365, 2;
	mov.u32 	%r367, _ZZ9cuda_gemmIiLi128ELi1ELi1ELi512ELi16ELi16ELi0EEviiiPT_S1_S1_iiE3Ash;
	add.s32 	%r368, %r367, %r366;
	ld.shared.u32 	%r550, [%r368+52];
$L__BB66_44:
	setp.lt.s32 	%p56, %r245, 15;
	@%p56 bra 	$L__BB66_46;
	sub.s32 	%r369, %r117, %r74;
	shl.b32 	%r370, %r369, 2;
	mov.u32 	%r371, _ZZ9cuda_gemmIiLi128ELi1ELi1ELi512ELi16ELi16ELi0EEviiiPT_S1_S1_iiE3Ash;
	add.s32 	%r372, %r371, %r370;
	ld.shared.u32 	%r551, [%r372+56];
$L__BB66_46:
	setp.lt.s32 	%p57, %r245, 16;
	@%p57 bra 	$L__BB66_48;
	sub.s32 	%r373, %r117, %r75;
	shl.b32 	%r374, %r373, 2;
	mov.u32 	%r375, _ZZ9cuda_gemmIiLi128ELi1ELi1ELi512ELi16ELi16ELi0EEviiiPT_S1_S1_iiE3Ash;
	add.s32 	%r376, %r375, %r374;
	ld.shared.u32 	%r552, [%r376+60];
$L__BB66_48:
	setp.ge.s32 	%p58, %r8, %r244;
	@%p58 bra 	$L__BB66_114;
	mov.u32 	%r553, %r8;
$L__BB66_50:
	setp.gt.u32 	%p59, %r245, 32;
	mov.u32 	%r377, _ZZ9cuda_gemmIiLi128ELi1ELi1ELi512ELi16ELi16ELi0EEviiiPT_S1_S1_iiE11kron_fac_sh;
	mad.lo.s32 	%r151, %r553, 68, %r377;
	shl.b32 	%r378, %r60, 2;
	add.s32 	%r379, %r151, %r378;
	ld.shared.u32 	%r152, [%r379];
	@%p59 bra 	$L__BB66_83;
	setp.eq.s32 	%p76, %r245, 0;
	mov.b32 	%r555, 0;
	@%p76 bra 	$L__BB66_53;
	shfl.sync.idx.b32	%r441|%p77, %r152, %r77, %r11, -1;
	mul.lo.s32 	%r555, %r441, %r537;
$L__BB66_53:
	setp.lt.s32 	%p78, %r245, 2;
	@%p78 bra 	$L__BB66_55;
	shfl.sync.idx.b32	%r442|%p79, %r152, %r78, %r11, -1;
	mad.lo.s32 	%r555, %r442, %r538, %r555;
$L__BB66_55:
	setp.lt.s32 	%p80, %r245, 3;
	@%p80 bra 	$L__BB66_57;
	shfl.sync.idx.b32	%r443|%p81, %r152, %r79, %r11, -1;
	mad.lo.s32 	%r555, %r443, %r539, %r555;
$L__BB66_57:
	setp.lt.s32 	%p82, %r245, 4;
	@%p82 bra 	$L__BB66_59;
	shfl.sync.idx.b32	%r444|%p83, %r152, %r80, %r11, -1;
	mad.lo.s32 	%r555, %r444, %r540, %r555;
$L__BB66_59:
	setp.lt.s32 	%p84, %r245, 5;
	@%p84 bra 	$L__BB66_61;
	shfl.sync.idx.b32	%r445|%p85, %r152, %r81, %r11, -1;
	mad.lo.s32 	%r555, %r445, %r541, %r555;
$L__BB66_61:
	setp.lt.s32 	%p86, %r245, 6;
	@%p86 bra 	$L__BB66_63;
	shfl.sync.idx.b32	%r446|%p87, %r152, %r82, %r11, -1;
	mad.lo.s32 	%r555, %r446, %r542, %r555;
$L__BB66_63:
	setp.lt.s32 	%p88, %r245, 7;
	@%p88 bra 	$L__BB66_65;
	shfl.sync.idx.b32	%r447|%p89, %r152, %r83, %r11, -1;
	mad.lo.s32 	%r555, %r447, %r543, %r555;
$L__BB66_65:
	setp.lt.s32 	%p90, %r245, 8;
	@%p90 bra 	$L__BB66_67;
	shfl.sync.idx.b32	%r448|%p91, %r152, %r84, %r11, -1;
	mad.lo.s32 	%r555, %r448, %r544, %r555;
$L__BB66_67:
	setp.lt.s32 	%p92, %r245, 9;
	@%p92 bra 	$L__BB66_69;
	shfl.sync.idx.b32	%r449|%p93, %r152, %r85, %r11, -1;
	mad.lo.s32 	%r555, %r449, %r545, %r555;
$L__BB66_69:
	setp.lt.s32 	%p94, %r245, 10;
	@%p94 bra 	$L__BB66_71;
	shfl.sync.idx.b32	%r450|%p95, %r152, %r86, %r11, -1;
	mad.lo.s32 	%r555, %r450, %r546, %r555;
$L__BB66_71:
	setp.lt.s32 	%p96, %r245, 11;
	@%p96 bra 	$L__BB66_73;
	shfl.sync.idx.b32	%r451|%p97, %r152, %r87, %r11, -1;
	mad.lo.s32 	%r555, %r451, %r547, %r555;
$L__BB66_73:
	setp.lt.s32 	%p98, %r245, 12;
	@%p98 bra 	$L__BB66_75;
	shfl.sync.idx.b32	%r452|%p99, %r152, %r88, %r11, -1;
	mad.lo.s32 	%r555, %r452, %r548, %r555;
$L__BB66_75:
	setp.lt.s32 	%p100, %r245, 13;
	@%p100 bra 	$L__BB66_77;
	shfl.sync.idx.b32	%r453|%p101, %r152, %r89, %r11, -1;
	mad.lo.s32 	%r555, %r453, %r549, %r555;
$L__BB66_77:
	setp.lt.s32 	%p102, %r245, 14;
	@%p102 bra 	$L__BB66_79;
	shfl.sync.idx.b32	%r454|%p103, %r152, %r90, %r11, -1;
	mad.lo.s32 	%r555, %r454, %r550, %r555;
$L__BB66_79:
	setp.lt.s32 	%p104, %r245, 15;
	@%p104 bra 	$L__BB66_81;
	shfl.sync.idx.b32	%r455|%p105, %r152, %r91, %r11, -1;
	mad.lo.s32 	%r555, %r455, %r551, %r555;
$L__BB66_81:
	setp.lt.s32 	%p106, %r245, 16;
	@%p106 bra 	$L__BB66_113;
	shfl.sync.idx.b32	%r456|%p107, %r152, %r92, %r11, -1;
	mad.lo.s32 	%r555, %r456, %r552, %r555;
	bra.uni 	$L__BB66_113;
$L__BB66_83:
	setp.gt.s32 	%p61, %r245, 0;
	mul.lo.s32 	%r380, %r152, %r537;
	selp.b32 	%r555, %r380, 0, %p61;
	@%p43 bra 	$L__BB66_85;
	sub.s32 	%r381, %r60, %r61;
	shl.b32 	%r382, %r381, 2;
	add.s32 	%r383, %r151, %r382;
	ld.shared.u32 	%r384, [%r383+4];
	mad.lo.s32 	%r555, %r384, %r538, %r555;
$L__BB66_85:
	@%p44 bra 	$L__BB66_87;
	add.s32 	%r386, %r151, %r385;
	ld.shared.u32 	%r387, [%r386+8];
	mad.lo.s32 	%r555, %r387, %r539, %r555;
$L__BB66_87:
	@%p45 bra 	$L__BB66_89;
	sub.s32 	%r388, %r60, %r63;
	shl.b32 	%r389, %r388, 2;
	add.s32 	%r390, %r151, %r389;
	ld.shared.u32 	%r391, [%r390+12];
	mad.lo.s32 	%r555, %r391, %r540, %r555;
$L__BB66_89:
	@%p46 bra 	$L__BB66_91;
	sub.s32 	%r392, %r60, %r64;
	shl.b32 	%r393, %r392, 2;
	add.s32 	%r394, %r151, %r393;
	ld.shared.u32 	%r395, [%r394+16];
	mad.lo.s32 	%r555, %r395, %r541, %r555;
$L__BB66_91:
	@%p47 bra 	$L__BB66_93;
	sub.s32 	%r396, %r60, %r65;
	shl.b32 	%r397, %r396, 2;
	add.s32 	%r398, %r151, %r397;
	ld.shared.u32 	%r399, [%r398+20];
	mad.lo.s32 	%r555, %r399, %r542, %r555;
$L__BB66_93:
	setp.lt.s32 	%p66, %r245, 7;
	@%p66 bra 	$L__BB66_95;
	sub.s32 	%r400, %r60, %r66;
	shl.b32 	%r401, %r400, 2;
	add.s32 	%r402, %r151, %r401;
	ld.shared.u32 	%r403, [%r402+24];
	mad.lo.s32 	%r555, %r403, %r543, %r555;
$L__BB66_95:
	setp.lt.s32 	%p67, %r245, 8;
	@%p67 bra 	$L__BB66_97;
	sub.s32 	%r404, %r60, %r67;
	shl.b32 	%r405, %r404, 2;
	add.s32 	%r406, %r151, %r405;
	ld.shared.u32 	%r407, [%r406+28];
	mad.lo.s32 	%r555, %r407, %r544, %r555;
$L__BB66_97:
	setp.lt.s32 	%p68, %r245, 9;
	@%p68 bra 	$L__BB66_99;
	sub.s32 	%r408, %r60, %r68;
	shl.b32 	%r409, %r408, 2;
	add.s32 	%r410, %r151, %r409;
	ld.shared.u32 	%r411, [%r410+32];
	mad.lo.s32 	%r555, %r411, %r545, %r555;
$L__BB66_99:
	setp.lt.s32 	%p69, %r245, 10;
	@%p69 bra 	$L__BB66_101;
	sub.s32 	%r412, %r60, %r69;
	shl.b32 	%r413, %r412, 2;
	add.s32 	%r414, %r151, %r413;
	ld.shared.u32 	%r415, [%r414+36];
	mad.lo.s32 	%r555, %r415, %r546, %r555;
$L__BB66_101:
	setp.lt.s32 	%p70, %r245, 11;
	@%p70 bra 	$L__BB66_103;
	sub.s32 	%r416, %r60, %r70;
	shl.b32 	%r417, %r416, 2;
	add.s32 	%r418, %r151, %r417;
	ld.shared.u32 	%r419, [%r418+40];
	mad.lo.s32 	%r555, %r419, %r547, %r555;
$L__BB66_103:
	setp.lt.s32 	%p71, %r245, 12;
	@%p71 bra 	$L__BB66_105;
	sub.s32 	%r420, %r60, %r71;
	shl.b32 	%r421, %r420, 2;
	add.s32 	%r422, %r151, %r421;
	ld.shared.u32 	%r423, [%r422+44];
	mad.lo.s32 	%r555, %r423, %r548, %r555;
$L__BB66_105:
	setp.lt.s32 	%p72, %r245, 13;
	@%p72 bra 	$L__BB66_107;
	sub.s32 	%r424, %r60, %r72;
	shl.b32 	%r425, %r424, 2;
	add.s32 	%r426, %r151, %r425;
	ld.shared.u32 	%r427, [%r426+48];
	mad.lo.s32 	%r555, %r427, %r549, %r555;
$L__BB66_107:
	setp.lt.s32 	%p73, %r245, 14;
	@%p73 bra 	$L__BB66_109;
	sub.s32 	%r428, %r60, %r73;
	shl.b32 	%r429, %r428, 2;
	add.s32 	%r430, %r151, %r429;
	ld.shared.u32 	%r431, [%r430+52];
	mad.lo.s32 	%r555, %r431, %r550, %r555;
$L__BB66_109:
	setp.lt.s32 	%p74, %r245, 15;
	@%p74 bra 	$L__BB66_111;
	sub.s32 	%r432, %r60, %r74;
	shl.b32 	%r433, %r432, 2;
	add.s32 	%r434, %r151, %r433;
	ld.shared.u32 	%r435, [%r434+56];
	mad.lo.s32 	%r555, %r435, %r551, %r555;
$L__BB66_111:
	setp.lt.s32 	%p75, %r245, 16;
	@%p75 bra 	$L__BB66_113;
	sub.s32 	%r436, %r60, %r75;
	shl.b32 	%r437, %r436, 2;
	add.s32 	%r438, %r151, %r437;
	ld.shared.u32 	%r439, [%r438+60];
	mad.lo.s32 	%r555, %r439, %r552, %r555;
$L__BB66_113:
	mad.lo.s32 	%r457, %r553, %r6, %r116;
	shl.b32 	%r458, %r457, 2;
	mov.u32 	%r459, _ZZ9cuda_gemmIiLi128ELi1ELi1ELi512ELi16ELi16ELi0EEviiiPT_S1_S1_iiE3Csh;
	add.s32 	%r460, %r459, %r458;
	ld.shared.u32 	%r461, [%r460];
	add.s32 	%r462, %r461, %r555;
	st.shared.u32 	[%r460], %r462;
	add.s32 	%r553, %r553, %r93;
	setp.lt.s32 	%p108, %r553, %r244;
	@%p108 bra 	$L__BB66_50;
$L__BB66_114:
	add.s32 	%r536, %r536, %r7;
	setp.lt.s32 	%p109, %r536, %r6;
	@%p109 bra 	$L__BB66_16;
$L__BB66_115:
	setp.eq.s16 	%p110, %rs1, 2;
	bar.sync 	0;
	mul.lo.s32 	%r463, %r6, %r12;
	mad.lo.s32 	%r217, %r10, %r242, %r463;
	div.s32 	%r218, %r243, %r245;
	@%p110 bra 	$L__BB66_118;
	shl.b32 	%r464, %r587, 2;
	mov.u32 	%r465, _ZZ9cuda_gemmIiLi128ELi1ELi1ELi512ELi16ELi16ELi0EEviiiPT_S1_S1_iiE3Csh;
	add.s32 	%r585, %r465, %r464;
	neg.s32 	%r584, %r15;
$L__BB66_117:
	.pragma "nounroll";
	div.s32 	%r466, %r587, %r6;
	mad.lo.s32 	%r467, %r218, %r466, %r217;
	mul.lo.s32 	%r468, %r466, %r6;
	sub.s32 	%r469, %r587, %r468;
	add.s32 	%r470, %r467, %r469;
	ld.shared.u32 	%r471, [%r585];
	mul.wide.s32 	%rd19, %r470, 4;
	add.s64 	%rd20, %rd2, %rd19;
	st.global.u32 	[%rd20], %r471;
	add.s32 	%r587, %r587, %r9;
	add.s32 	%r585, %r585, %r28;
	add.s32 	%r584, %r584, 1;
	setp.ne.s32 	%p111, %r584, 0;
	@%p111 bra 	$L__BB66_117;
$L__BB66_118:
	add.s32 	%r591, %r587, %r35;
	add.s32 	%r590, %r587, %r37;
	add.s32 	%r589, %r9, %r587;
	shl.b32 	%r472, %r587, 2;
	mov.u32 	%r473, _ZZ9cuda_gemmIiLi128ELi1ELi1ELi512ELi16ELi16ELi0EEviiiPT_S1_S1_iiE3Csh;
	add.s32 	%r588, %r473, %r472;
$L__BB66_119:
	div.s32 	%r474, %r587, %r6;
	mad.lo.s32 	%r475, %r218, %r474, %r217;
	mul.lo.s32 	%r476, %r474, %r6;
	sub.s32 	%r477, %r587, %r476;
	add.s32 	%r478, %r475, %r477;
	ld.shared.u32 	%r479, [%r588];
	mul.wide.s32 	%rd21, %r478, 4;
	add.s64 	%rd22, %rd2, %rd21;
	st.global.u32 	[%rd22], %r479;
	add.s32 	%r480, %r587, %r9;
	div.s32 	%r481, %r589, %r6;
	mad.lo.s32 	%r482, %r218, %r481, %r217;
	mul.lo.s32 	%r483, %r481, %r6;
	sub.s32 	%r484, %r589, %r483;
	add.s32 	%r485, %r482, %r484;
	add.s32 	%r486, %r588, %r28;
	ld.shared.u32 	%r487, [%r486];
	mul.wide.s32 	%rd23, %r485, 4;
	add.s64 	%rd24, %rd2, %rd23;
	st.global.u32 	[%rd24], %r487;
	add.s32 	%r488, %r480, %r9;
	div.s32 	%r489, %r591, %r6;
	mad.lo.s32 	%r490, %r218, %r489, %r217;
	mul.lo.s32 	%r491, %r489, %r6;
	sub.s32 	%r492, %r591, %r491;
	add.s32 	%r493, %r490, %r492;
	add.s32 	%r494, %r588, %r31;
	ld.shared.u32 	%r495, [%r494];
	mul.wide.s32 	%rd25, %r493, 4;
	add.s64 	%rd26, %rd2, %rd25;
	st.global.u32 	[%rd26], %r495;
	add.s32 	%r496, %r488, %r9;
	div.s32 	%r497, %r590, %r6;
	mad.lo.s32 	%r498, %r218, %r497, %r217;
	mul.lo.s32 	%r499, %r497, %r6;
	sub.s32 	%r500, %r590, %r499;
	add.s32 	%r501, %r498, %r500;
	add.s32 	%r502, %r588, %r32;
	ld.shared.u32 	%r503, [%r502];
	mul.wide.s32 	%rd27, %r501, 4;
	add.s64 	%rd28, %rd2, %rd27;
	st.global.u32 	[%rd28], %r503;
	add.s32 	%r587, %r496, %r9;
	add.s32 	%r591, %r591, %r28;
	add.s32 	%r590, %r590, %r28;
	add.s32 	%r589, %r589, %r28;
	add.s32 	%r588, %r588, %r30;
	setp.lt.u32 	%p112, %r587, 512;
	@%p112 bra 	$L__BB66_119;
$L__BB66_120:
	ret;

}
	// .globl	_Z9cuda_gemmIiLi128ELi1ELi1ELi512ELi16ELi16ELi1EEviiiPT_S1_S1_ii
.visible .entry _Z9cuda_gemmIiLi128ELi1ELi1ELi512ELi16ELi16ELi1EEviiiPT_S1_S1_ii(
	.param .u32 _Z9cuda_gemmIiLi128ELi1ELi1ELi512ELi16ELi16ELi1EEviiiPT_S1_S1_ii_param_0,
	.param .u32 _Z9cuda_gemmIiLi128ELi1ELi1ELi512ELi16ELi16ELi1EEviiiPT_S1_S1_ii_param_1,
	.param .u32 _Z9cuda_gemmIiLi128ELi1ELi1ELi512ELi16ELi16ELi1EEviiiPT_S1_S1_ii_param_2,
	.param .u64 .ptr .align 1 _Z9cuda_gemmIiLi128ELi1ELi1ELi512ELi16ELi16ELi1EEviiiPT_S1_S1_ii_param_3,
	.param .u64 .ptr .align 1 _Z9cuda_gemmIiLi128ELi1ELi1ELi512ELi16ELi16ELi1EEviiiPT_S1_S1_ii_param_4,
	.param .u64 .ptr .align 1 _Z9cuda_gemmIiLi128ELi1ELi1ELi512ELi16ELi16ELi1EEviiiPT_S1_S1_ii_param_5,
	.param .u32 _Z9cuda_gemmIiLi128ELi1ELi1ELi512ELi16ELi16ELi1EEviiiPT_S1_S1_ii_param_6,
	.param .u32 _Z9cuda_gemmIiLi128ELi1ELi1ELi512ELi16ELi16ELi1EEviiiPT_S1_S1_ii_param_7
)
.maxntid 128
{
	.reg .pred 	%p<47>;
	.reg .b16 	%rs<14>;
	.reg .b32 	%r<316>;
	.reg .b64 	%rd<48>;
	// demoted variable
	.shared .align 128 .b8 _ZZ9cuda_gemmIiLi128ELi1ELi1ELi512ELi16ELi16ELi1EEviiiPT_S1_S1_iiE11kron_fac_sh[1088];
	// demoted variable
	.shared .align 128 .b8 _ZZ9cuda_gemmIiLi128ELi1ELi1ELi512ELi16ELi16ELi1EEviiiPT_S1_S1_iiE3Ash[2048];
	// demoted variable
	.shared .align 128 .b8 _ZZ9cuda_gemmIiLi128ELi1ELi1ELi512ELi16ELi16ELi1EEviiiPT_S1_S1_iiE3Csh[2048];
	ld.param.u64 	%rd15, [_Z9cuda_gemmIiLi128ELi1ELi1ELi512ELi16ELi16ELi1EEviiiPT_S1_S1_ii_param_3];
	ld.param.u64 	%rd16, [_Z9cuda_gemmIiLi128ELi1ELi1ELi512ELi16ELi16ELi1EEviiiPT_S1_S1_ii_param_4];
	ld.param.u64 	%rd17, [_Z9cuda_gemmIiLi128ELi1ELi1ELi512ELi16ELi16ELi1EEviiiPT_S1_S1_ii_param_5];
	cvta.to.global.u64 	%rd1, %rd16;
	cvta.to.global.u64 	%rd2, %rd15;
	cvta.to.global.u64 	%rd3, %rd17;
	mov.u32 	%r315, %tid.x;
	mov.u32 	%r2, %ntid.x;
	add.s32 	%r3, %r315, %r2;
	cvt.u16.u32 	%rs4, %r3;
	not.b16 	%rs5, %rs4;
	and.b16  	%rs6, %rs5, 255;
	cvt.u16.u32 	%rs7, %r2;
	and.b16  	%rs8, %rs7, 255;
	div.u16 	%rs1, %rs6, %rs8;
	and.b16  	%rs2, %rs1, 3;
	setp.eq.s16 	%p1, %rs2, 2;
	mov.u32 	%r290, %r315;
	@%p1 bra 	$L__BB67_3;
	cvt.u32.u16 	%r4, %rs2;
	mov.b32 	%r289, 0;
	mov.u32 	%r122, _ZZ9cuda_gemmIiLi128ELi1ELi1ELi512ELi16ELi16ELi1EEviiiPT_S1_S1_iiE11kron_fac_sh;
	mov.u32 	%r290, %r315;
$L__BB67_2:
	.pragma "nounroll";
	mul.wide.u32 	%rd18, %r290, 4;
	add.s64 	%rd19, %rd1, %rd18;
	ld.global.u32 	%r120, [%rd19];
	and.b32  	%r121, %r290, 15;
	mad.lo.s32 	%r123, %r121, 68, %r122;
	shr.u32 	%r124, %r290, 2;
	and.b32  	%r125, %r124, 1073741820;
	add.s32 	%r126, %r123, %r125;
	st.shared.u32 	[%r126], %r120;
	add.s32 	%r290, %r290, %r2;
	add.s32 	%r289, %r289, 1;
	xor.b32  	%r127, %r289, %r4;
	setp.ne.s32 	%p2, %r127, 2;
	@%p2 bra 	$L__BB67_2;
$L__BB67_3:
	setp.lt.u16 	%p3, %rs1, 2;
	@%p3 bra 	$L__BB67_6;
	shl.b32 	%r128, %r2, 1;
	add.s32 	%r293, %r290, %r128;
	shl.b32 	%r11, %r2, 2;
	mad.lo.s32 	%r292, %r2, 3, %r290;
	add.s32 	%r291, %r2, %r290;
$L__BB67_5:
	mul.wide.u32 	%rd20, %r290, 4;
	add.s64 	%rd21, %rd1, %rd20;
	ld.global.u32 	%r129, [%rd21];
	and.b32  	%r130, %r290, 15;
	mov.u32 	%r131, _ZZ9cuda_gemmIiLi128ELi1ELi1ELi512ELi16ELi16ELi1EEviiiPT_S1_S1_iiE11kron_fac_sh;
	mad.lo.s32 	%r132, %r130, 68, %r131;
	shr.u32 	%r133, %r290, 2;
	and.b32  	%r134, %r133, 1073741820;
	add.s32 	%r135, %r132, %r134;
	st.shared.u32 	[%r135], %r129;
	add.s32 	%r136, %r290, %r2;
	mul.wide.u32 	%rd22, %r291, 4;
	add.s64 	%rd23, %rd1, %rd22;
	ld.global.u32 	%r137, [%rd23];
	and.b32  	%r138, %r291, 15;
	mad.lo.s32 	%r139, %r138, 68, %r131;
	shr.u32 	%r140, %r291, 2;
	and.b32  	%r141, %r140, 1073741820;
	add.s32 	%r142, %r139, %r141;
	st.shared.u32 	[%r142], %r137;
	add.s32 	%r143, %r136, %r2;
	mul.wide.u32 	%rd24, %r293, 4;
	add.s64 	%rd25, %rd1, %rd24;
	ld.global.u32 	%r144, [%rd25];
	and.b32  	%r145, %r293, 15;
	mad.lo.s32 	%r146, %r145, 68, %r131;
	shr.u32 	%r147, %r293, 2;
	and.b32  	%r148, %r147, 1073741820;
	add.s32 	%r149, %r146, %r148;
	st.shared.u32 	[%r149], %r144;
	add.s32 	%r150, %r143, %r2;
	mul.wide.u32 	%rd26, %r292, 4;
	add.s64 	%rd27, %rd1, %rd26;
	ld.global.u32 	%r151, [%rd27];
	and.b32  	%r152, %r292, 15;
	mad.lo.s32 	%r153, %r152, 68, %r131;
	shr.u32 	%r154, %r292, 2;
	and.b32  	%r155, %r154, 1073741820;
	add.s32 	%r156, %r153, %r155;
	st.shared.u32 	[%r156], %r151;
	add.s32 	%r290, %r150, %r2;
	add.s32 	%r293, %r293, %r11;
	add.s32 	%r292, %r292, %r11;
	add.s32 	%r291, %r291, %r11;
	setp.lt.u32 	%p4, %r290, 256;
	@%p4 bra 	$L__BB67_5;
$L__BB67_6:
	and.b32  	%r22, %r315, 31;
	mov.u32 	%r23, %ctaid.y;
	mov.u32 	%r157, %nctaid.y;
	setp.ge.u32 	%p5, %r23, %r157;
	@%p5 bra 	$L__BB67_24;
	and.b32  	%r24, %r315, 15;
	shl.b32 	%r25, %r23, 9;
	xor.b16  	%rs10, %rs4, 511;
	div.u16 	%rs12, %rs10, %rs7;
	and.b16  	%rs3, %rs12, 3;
	xor.b16  	%rs13, %rs3, 2;
	cvt.u32.u16 	%r26, %rs13;
	setp.eq.s16 	%p6, %rs3, 2;
	mov.u32 	%r303, %r315;
	@%p6 bra 	$L__BB67_10;
	shl.b32 	%r158, %r315, 2;
	mov.u32 	%r159, _ZZ9cuda_gemmIiLi128ELi1ELi1ELi512ELi16ELi16ELi1EEviiiPT_S1_S1_iiE3Ash;
	add.s32 	%r296, %r159, %r158;
	shl.b32 	%r28, %r2, 2;
	add.s32 	%r160, %r315, %r25;
	mul.wide.u32 	%rd28, %r160, 4;
	add.s64 	%rd46, %rd2, %rd28;
	mul.wide.u32 	%rd5, %r2, 4;
	neg.s32 	%r295, %r26;
	mad.lo.s32 	%r303, %r2, %r26, %r315;
$L__BB67_9:
	.pragma "nounroll";
	ld.global.u32 	%r161, [%rd46];
	st.shared.u32 	[%r296], %r161;
	add.s32 	%r296, %r296, %r28;
	add.s64 	%rd46, %rd46, %rd5;
	add.s32 	%r295, %r295, 1;
	setp.ne.s32 	%p7, %r295, 0;
	@%p7 bra 	$L__BB67_9;
$L__BB67_10:
	shl.b32 	%r36, %r2, 2;
	shl.b32 	%r162, %r303, 2;
	mov.u32 	%r163, _ZZ9cuda_gemmIiLi128ELi1ELi1ELi512ELi16ELi16ELi1EEviiiPT_S1_S1_iiE3Ash;
	add.s32 	%r302, %r163, %r162;
	shl.b32 	%r38, %r2, 4;
	shl.b32 	%r39, %r2, 3;
	mul.lo.s32 	%r40, %r2, 12;
	add.s32 	%r298, %r303, %r25;
	add.s32 	%r301, %r298, %r2;
	shl.b32 	%r164, %r2, 1;
	add.s32 	%r300, %r298, %r164;
	mad.lo.s32 	%r299, %r2, 3, %r298;
$L__BB67_11:
	mul.wide.u32 	%rd29, %r298, 4;
	add.s64 	%rd30, %rd2, %rd29;
	ld.global.u32 	%r165, [%rd30];
	st.shared.u32 	[%r302], %r165;
	mul.wide.u32 	%rd31, %r301, 4;
	add.s64 	%rd32, %rd2, %rd31;
	ld.global.u32 	%r166, [%rd32];
	add.s32 	%r167, %r302, %r36;
	st.shared.u32 	[%r167], %r166;
	mul.wide.u32 	%rd33, %r300, 4;
	add.s64 	%rd34, %rd2, %rd33;
	ld.global.u32 	%r168, [%rd34];
	add.s32 	%r169, %r302, %r39;
	st.shared.u32 	[%r169], %r168;
	mul.wide.u32 	%rd35, %r299, 4;
	add.s64 	%rd36, %rd2, %rd35;
	ld.global.u32 	%r170, [%rd36];
	add.s32 	%r171, %r302, %r40;
	st.shared.u32 	[%r171], %r170;
	add.s32 	%r303, %r303, %r36;
	add.s32 	%r302, %r302, %r38;
	add.s32 	%r301, %r301, %r36;
	add.s32 	%r300, %r300, %r36;
	add.s32 	%r299, %r299, %r36;
	add.s32 	%r298, %r298, %r36;
	setp.lt.u32 	%p8, %r303, 512;
	@%p8 bra 	$L__BB67_11;
	setp.eq.s16 	%p9, %rs3, 2;
	bar.sync 	0;
	mov.u32 	%r308, %r315;
	@%p9 bra 	$L__BB67_15;
	shl.b32 	%r172, %r315, 2;
	mov.u32 	%r173, _ZZ9cuda_gemmIiLi128ELi1ELi1ELi512ELi16ELi16ELi1EEviiiPT_S1_S1_iiE3Csh;
	add.s32 	%r305, %r173, %r172;
	neg.s32 	%r304, %r26;
	mad.lo.s32 	%r308, %r2, %r26, %r315;
$L__BB67_14:
	.pragma "nounroll";
	mov.b32 	%r174, 0;
	st.shared.u32 	[%r305], %r174;
	add.s32 	%r305, %r305, %r36;
	add.s32 	%r304, %r304, 1;
	setp.ne.s32 	%p10, %r304, 0;
	@%p10 bra 	$L__BB67_14;
$L__BB67_15:
	shl.b32 	%r175, %r308, 2;
	mov.u32 	%r176, _ZZ9cuda_gemmIiLi128ELi1ELi1ELi512ELi16ELi16ELi1EEviiiPT_S1_S1_iiE3Csh;
	add.s32 	%r307, %r176, %r175;
$L__BB67_16:
	mov.b32 	%r177, 0;
	st.shared.u32 	[%r307], %r177;
	add.s32 	%r178, %r307, %r36;
	st.shared.u32 	[%r178], %r177;
	add.s32 	%r179, %r307, %r39;
	st.shared.u32 	[%r179], %r177;
	add.s32 	%r180, %r307, %r40;
	st.shared.u32 	[%r180], %r177;
	add.s32 	%r308, %r308, %r36;
	add.s32 	%r307, %r307, %r38;
	setp.lt.u32 	%p11, %r308, 512;
	@%p11 bra 	$L__BB67_16;
	shl.b32 	%r181, %r22, 6;
	shl.b32 	%r182, %r24, 2;
	or.b32  	%r183, %r181, %r182;
	mov.u32 	%r184, _ZZ9cuda_gemmIiLi128ELi1ELi1ELi512ELi16ELi16ELi1EEviiiPT_S1_S1_iiE3Ash;
	add.s32 	%r185, %r184, %r183;
	ld.shared.u32 	%r70, [%r185];
	setp.eq.s32 	%p12, %r24, 15;
	selp.b32 	%r186, -64, 0, %p12;
	add.s32 	%r187, %r185, %r186;
	ld.shared.u32 	%r71, [%r187+4];
	setp.lt.u32 	%p13, %r24, 14;
	selp.b32 	%r188, 0, -64, %p13;
	add.s32 	%r189, %r185, %r188;
	ld.shared.u32 	%r72, [%r189+8];
	setp.lt.u32 	%p14, %r24, 13;
	selp.b32 	%r190, 0, -64, %p14;
	add.s32 	%r191, %r185, %r190;
	ld.shared.u32 	%r73, [%r191+12];
	setp.lt.u32 	%p15, %r24, 12;
	selp.b32 	%r192, 0, -64, %p15;
	add.s32 	%r193, %r185, %r192;
	ld.shared.u32 	%r74, [%r193+16];
	setp.lt.u32 	%p16, %r24, 11;
	selp.b32 	%r194, 0, -64, %p16;
	add.s32 	%r195, %r185, %r194;
	ld.shared.u32 	%r75, [%r195+20];
	setp.lt.u32 	%p17, %r24, 10;
	selp.b32 	%r196, 0, -64, %p17;
	add.s32 	%r197, %r185, %r196;
	ld.shared.u32 	%r76, [%r197+24];
	setp.lt.u32 	%p18, %r24, 9;
	selp.b32 	%r198, 0, -64, %p18;
	add.s32 	%r199, %r185, %r198;
	ld.shared.u32 	%r77, [%r199+28];
	setp.lt.u32 	%p19, %r24, 8;
	selp.b32 	%r200, 0, -64, %p19;
	add.s32 	%r201, %r185, %r200;
	ld.shared.u32 	%r78, [%r201+32];
	setp.lt.u32 	%p20, %r24, 7;
	selp.b32 	%r202, 0, -64, %p20;
	add.s32 	%r203, %r185, %r202;
	ld.shared.u32 	%r79, [%r203+36];
	setp.lt.u32 	%p21, %r24, 6;
	selp.b32 	%r204, 0, -64, %p21;
	add.s32 	%r205, %r185, %r204;
	ld.shared.u32 	%r80, [%r205+40];
	setp.lt.u32 	%p22, %r24, 5;
	selp.b32 	%r206, 0, -64, %p22;
	add.s32 	%r207, %r185, %r206;
	ld.shared.u32 	%r81, [%r207+44];
	setp.lt.u32 	%p23, %r24, 4;
	selp.b32 	%r208, 0, -64, %p23;
	add.s32 	%r209, %r185, %r208;
	ld.shared.u32 	%r82, [%r209+48];
	setp.lt.u32 	%p24, %r24, 3;
	selp.b32 	%r210, 0, -64, %p24;
	add.s32 	%r211, %r185, %r210;
	ld.shared.u32 	%r83, [%r211+52];
	setp.lt.u32 	%p25, %r24, 2;
	selp.b32 	%r212, 0, -64, %p25;
	add.s32 	%r213, %r185, %r212;
	ld.shared.u32 	%r84, [%r213+56];
	setp.eq.s32 	%p26, %r24, 0;
	selp.b32 	%r214, 0, -64, %p26;
	add.s32 	%r215, %r185, %r214;
	ld.shared.u32 	%r85, [%r215+60];
	add.s32 	%r216, %r315, 2;
	and.b32  	%r86, %r216, 15;
	add.s32 	%r217, %r315, 3;
	and.b32  	%r87, %r217, 15;
	add.s32 	%r218, %r315, 4;
	and.b32  	%r88, %r218, 15;
	add.s32 	%r219, %r315, 5;
	and.b32  	%r89, %r219, 15;
	add.s32 	%r220, %r315, 6;
	and.b32  	%r90, %r220, 15;
	add.s32 	%r221, %r315, 7;
	and.b32  	%r91, %r221, 15;
	add.s32 	%r222, %r315, 9;
	and.b32  	%r92, %r222, 15;
	add.s32 	%r223, %r315, 10;
	and.b32  	%r93, %r223, 15;
	add.s32 	%r224, %r315, 11;
	and.b32  	%r94, %r224, 15;
	add.s32 	%r225, %r315, 12;
	and.b32  	%r95, %r225, 15;
	add.s32 	%r226, %r315, 13;
	and.b32  	%r96, %r226, 15;
	add.s32 	%r227, %r315, 14;
	and.b32  	%r97, %r227, 15;
	add.s32 	%r228, %r315, -1;
	and.b32  	%r98, %r228, 15;
	shr.u32 	%r309, %r315, 5;
	mov.u32 	%r229, _ZZ9cuda_gemmIiLi128ELi1ELi1ELi512ELi16ELi16ELi1EEviiiPT_S1_S1_iiE11kron_fac_sh;
	add.s32 	%r100, %r229, %r182;
$L__BB67_18:
	mad.lo.s32 	%r230, %r309, 68, %r100;
	ld.shared.u32 	%r231, [%r230];
	shfl.sync.idx.b32	%r232|%p27, %r231, %r24, 4127, -1;
	mul.lo.s32 	%r233, %r232, %r70;
	add.s32 	%r234, %r315, 1;
	and.b32  	%r235, %r234, 15;
	shfl.sync.idx.b32	%r236|%p28, %r231, %r235, 4127, -1;
	mad.lo.s32 	%r237, %r236, %r71, %r233;
	shfl.sync.idx.b32	%r238|%p29, %r231, %r86, 4127, -1;
	mad.lo.s32 	%r239, %r238, %r72, %r237;
	shfl.sync.idx.b32	%r240|%p30, %r231, %r87, 4127, -1;
	mad.lo.s32 	%r241, %r240, %r73, %r239;
	shfl.sync.idx.b32	%r242|%p31, %r231, %r88, 4127, -1;
	mad.lo.s32 	%r243, %r242, %r74, %r241;
	shfl.sync.idx.b32	%r244|%p32, %r231, %r89, 4127, -1;
	mad.lo.s32 	%r245, %r244, %r75, %r243;
	shfl.sync.idx.b32	%r246|%p33, %r231, %r90, 4127, -1;
	mad.lo.s32 	%r247, %r246, %r76, %r245;
	shfl.sync.idx.b32	%r248|%p34, %r231, %r91, 4127, -1;
	mad.lo.s32 	%r249, %r248, %r77, %r247;
	xor.b32  	%r250, %r24, 8;
	shfl.sync.idx.b32	%r251|%p35, %r231, %r250, 4127, -1;
	mad.lo.s32 	%r252, %r251, %r78, %r249;
	shfl.sync.idx.b32	%r253|%p36, %r231, %r92, 4127, -1;
	mad.lo.s32 	%r254, %r253, %r79, %r252;
	shfl.sync.idx.b32	%r255|%p37, %r231, %r93, 4127, -1;
	mad.lo.s32 	%r256, %r255, %r80, %r254;
	shfl.sync.idx.b32	%r257|%p38, %r231, %r94, 4127, -1;
	mad.lo.s32 	%r258, %r257, %r81, %r256;
	shfl.sync.idx.b32	%r259|%p39, %r231, %r95, 4127, -1;
	mad.lo.s32 	%r260, %r259, %r82, %r258;
	shfl.sync.idx.b32	%r261|%p40, %r231, %r96, 4127, -1;
	mad.lo.s32 	%r262, %r261, %r83, %r260;
	shfl.sync.idx.b32	%r263|%p41, %r231, %r97, 4127, -1;
	mad.lo.s32 	%r264, %r263, %r84, %r262;
	shfl.sync.idx.b32	%r265|%p42, %r231, %r98, 4127, -1;
	mad.lo.s32 	%r266, %r265, %r85, %r264;
	shl.b32 	%r267, %r22, 2;
	shl.b32 	%r268, %r309, 7;
	or.b32  	%r269, %r268, %r267;
	mov.u32 	%r270, _ZZ9cuda_gemmIiLi128ELi1ELi1ELi512ELi16ELi16ELi1EEviiiPT_S1_S1_iiE3Csh;
	add.s32 	%r271, %r270, %r269;
	ld.shared.u32 	%r272, [%r271];
	add.s32 	%r273, %r272, %r266;
	st.shared.u32 	[%r271], %r273;
	shr.u32 	%r274, %r2, 5;
	add.s32 	%r309, %r309, %r274;
	setp.lt.u32 	%p43, %r309, 16;
	@%p43 bra 	$L__BB67_18;
	setp.eq.s16 	%p44, %rs3, 2;
	bar.sync 	0;
	@%p44 bra 	$L__BB67_22;
	shl.b32 	%r275, %r315, 2;
	add.s32 	%r311, %r270, %r275;
	add.s32 	%r277, %r315, %r25;
	mul.wide.u32 	%rd37, %r277, 4;
	add.s64 	%rd47, %rd3, %rd37;
	mul.wide.u32 	%rd9, %r2, 4;
	neg.s32 	%r310, %r26;
	mad.lo.s32 	%r315, %r2, %r26, %r315;
$L__BB67_21:
	.pragma "nounroll";
	ld.shared.u32 	%r278, [%r311];
	st.global.u32 	[%rd47], %r278;
	add.s32 	%r311, %r311, %r36;
	add.s64 	%rd47, %rd47, %rd9;
	add.s32 	%r310, %r310, 1;
	setp.ne.s32 	%p45, %r310, 0;
	@%p45 bra 	$L__BB67_21;
$L__BB67_22:
	shl.b32 	%r279, %r315, 2;
	add.s32 	%r314, %r270, %r279;
	mul.wide.u32 	%rd38, %r2, 4;
	add.s64 	%rd12, %rd3, %rd38;
	add.s32 	%r313, %r315, %r25;
	mul.wide.u32 	%rd39, %r2, 8;
	add.s64 	%rd13, %rd3, %rd39;
	mul.wide.u32 	%rd40, %r2, 12;
	add.s64 	%rd14, %rd3, %rd40;
$L__BB67_23:
	mul.wide.s32 	%rd41, %r313, 4;
	add.s64 	%rd42, %rd12, %rd41;
	add.s64 	%rd43, %rd13, %rd41;
	add.s64 	%rd44, %rd14, %rd41;
	add.s64 	%rd45, %rd3, %rd41;
	ld.shared.u32 	%r281, [%r314];
	st.global.u32 	[%rd45], %r281;
	add.s32 	%r282, %r314, %r36;
	ld.shared.u32 	%r283, [%r282];
	st.global.u32 	[%rd42], %r283;
	add.s32 	%r284, %r314, %r39;
	ld.shared.u32 	%r285, [%r284];
	st.global.u32 	[%rd43], %r285;
	add.s32 	%r286, %r314, %r40;
	ld.shared.u32 	%r287, [%r286];
	st.global.u32 	[%rd44], %r287;
	add.s32 	%r315, %r315, %r36;
	add.s32 	%r314, %r314, %r38;
	add.s32 	%r313, %r313, %r36;
	setp.lt.u32 	%p46, %r315, 512;
	@%p46 bra 	$L__BB67_23;
$L__BB67_24:
	ret;

}
	// .globl	_Z9cuda_gemmIiLi128ELi1ELi1ELi512ELi32ELi32ELi0EEviiiPT_S1_S1_ii
.visible .entry _Z9cuda_gemmIiLi128ELi1ELi1ELi512ELi32ELi32ELi0EEviiiPT_S1_S1_ii(
	.param .u32 _Z9cuda_gemmIiLi128ELi1ELi1ELi512ELi32ELi32ELi0EEviiiPT_S1_S1_ii_param_0,
	.param .u32 _Z9cuda_gemmIiLi128ELi1ELi1ELi512ELi32ELi32ELi0EEviiiPT_S1_S1_ii_param_1,
	.param .u32 _Z9cuda_gemmIiLi128ELi1ELi1ELi512ELi32ELi32ELi0EEviiiPT_S1_S1_ii_param_2,
	.param .u64 .ptr .align 1 _Z9cuda_gemmIiLi128ELi1ELi1ELi512ELi32ELi32ELi0EEviiiPT_S1_S1_ii_param_3,
	.param .u64 .ptr .align 1 _Z9cuda_gemmIiLi128ELi1ELi1ELi512ELi32ELi32ELi0EEviiiPT_S1_S1_ii_param_4,
	.param .u64 .ptr .align 1 _Z9cuda_gemmIiLi128ELi1ELi1ELi512ELi32ELi32ELi0EEviiiPT_S1_S1_ii_param_5,
	.param .u32 _Z9cuda_gemmIiLi128ELi1ELi1ELi512ELi32ELi32ELi0EEviiiPT_S1_S1_ii_param_6,
	.param .u32 _Z9cuda_gemmIiLi128ELi1ELi1ELi512ELi32ELi32ELi0EEviiiPT_S1_S1_ii_param_7
)
.maxntid 128
{
	.reg .pred 	%p<209>;
	.reg .b16 	%rs<7>;
	.reg .b32 	%r<977>;
	.reg .b64 	%rd<29>;
	// demoted variable
	.shared .align 128 .b8 _ZZ9cuda_gemmIiLi128ELi1ELi1ELi512ELi32ELi32ELi0EEviiiPT_S1_S1_iiE11kron_fac_sh[4224];
	// demoted variable
	.shared .align 128 .b8 _ZZ9cuda_gemmIiLi128ELi1ELi1ELi512ELi32ELi32ELi0EEviiiPT_S1_S1_iiE3Ash[2048];
	// demoted variable
	.shared .align 128 .b8 _ZZ9cuda_gemmIiLi128ELi1ELi1ELi512ELi32ELi32ELi0EEviiiPT_S1_S1_iiE3Csh[2048];
	ld.param.u32 	%r386, [_Z9cuda_gemmIiLi128ELi1ELi1ELi512ELi32ELi32ELi0EEviiiPT_S1_S1_ii_param_1];
	ld.param.u32 	%r387, [_Z9cuda_gemmIiLi128ELi1ELi1ELi512ELi32ELi32ELi0EEviiiPT_S1_S1_ii_param_2];
	ld.param.u64 	%rd5, [_Z9cuda_gemmIiLi128ELi1ELi1ELi512ELi32ELi32ELi0EEviiiPT_S1_S1_ii_param_3];
	ld.param.u64 	%rd4, [_Z9cuda_gemmIiLi128ELi1ELi1ELi512ELi32ELi32ELi0EEviiiPT_S1_S1_ii_param_4];
	ld.param.u64 	%rd6, [_Z9cuda_gemmIiLi128ELi1ELi1ELi512ELi32ELi32ELi0EEviiiPT_S1_S1_ii_param_5];
	ld.param.u32 	%r388, [_Z9cuda_gemmIiLi128ELi1ELi1ELi512ELi32ELi32ELi0EEviiiPT_S1_S1_ii_param_6];
	ld.param.u32 	%r389, [_Z9cuda_gemmIiLi128ELi1ELi1ELi512ELi32ELi32ELi0EEviiiPT_S1_S1_ii_param_7];
	cvta.to.global.u64 	%rd1, %rd5;
	cvta.to.global.u64 	%rd2, %rd6;
	mov.u32 	%r971, %tid.x;
	mul.lo.s32 	%r2, %r389, %r388;
	setp.ge.u32 	%p1, %r971, %r2;
	@%p1 bra 	$L__BB68_3;
	mov.u32 	%r3, %ntid.x;
	cvta.to.global.u64 	%rd3, %rd4;
	mov.u32 	%r824, %r971;
$L__BB68_2:
	mul.wide.u32 	%rd7, %r824, 4;
	add.s64 	%rd8, %rd3, %rd7;
	ld.global.u32 	%r390, [%rd8];
	rem.u32 	%r391, %r824, %r388;
	mov.u32 	%r392, _ZZ9cuda_gemmIiLi128ELi1ELi1ELi512ELi32ELi32ELi0EEviiiPT_S1_S1_iiE11kron_fac_sh;
	mad.lo.s32 	%r393, %r391, 132, %r392;
	div.u32 	%r394, %r824, %r389;
	shl.b32 	%r395, %r394, 2;
	add.s32 	%r396, %r393, %r395;
	st.shared.u32 	[%r396], %r390;
	add.s32 	%r824, %r824, %r3;
	setp.lt.u32 	%p2, %r824, %r2;
	@%p2 bra 	$L__BB68_2;
$L__BB68_3:
	div.s32 	%r6, 512, %r389;
	min.s32 	%r7, %r6, 128;
	div.u32 	%r8, %r971, %r7;
	mov.u32 	%r9, %ntid.x;
	mov.u32 	%r10, %ctaid.y;
	mov.u32 	%r397, %nctaid.y;
	setp.ge.u32 	%p3, %r10, %r397;
	@%p3 bra 	$L__BB68_216;
	shl.b32 	%r398, %r389, 8;
	sub.s32 	%r11, 8223, %r398;
	mov.u32 	%r12, %ctaid.x;
	shl.b32 	%r13, %r12, 9;
	mul.lo.s32 	%r14, %r10, %r387;
	add.s32 	%r399, %r971, %r9;
	cvt.u16.u32 	%rs2, %r399;
	xor.b16  	%rs3, %rs2, 511;
	cvt.u16.u32 	%rs4, %r9;
	div.u16 	%rs5, %rs3, %rs4;
	and.b16  	%rs1, %rs5, 3;
	xor.b16  	%rs6, %rs1, 2;
	cvt.u32.u16 	%r15, %rs6;
	setp.eq.s16 	%p4, %rs1, 2;
	mov.u32 	%r834, %r971;
	@%p4 bra 	$L__BB68_7;
	shl.b32 	%r400, %r971, 2;
	mov.u32 	%r401, _ZZ9cuda_gemmIiLi128ELi1ELi1ELi512ELi32ELi32ELi0EEviiiPT_S1_S1_iiE3Ash;
	add.s32 	%r827, %r401, %r400;
	shl.b32 	%r17, %r9, 2;
	add.s32 	%r402, %r971, %r14;
	add.s32 	%r826, %r402, %r13;
	neg.s32 	%r825, %r15;
	mad.lo.s32 	%r834, %r9, %r15, %r971;
$L__BB68_6:
	.pragma "nounroll";
	mul.wide.u32 	%rd9, %r826, 4;
	add.s64 	%rd10, %rd1, %rd9;
	ld.global.u32 	%r403, [%rd10];
	st.shared.u32 	[%r827], %r403;
	add.s32 	%r827, %r827, %r17;
	add.s32 	%r826, %r826, %r9;
	add.s32 	%r825, %r825, 1;
	setp.ne.s32 	%p5, %r825, 0;
	@%p5 bra 	$L__BB68_6;
$L__BB68_7:
	shl.b32 	%r28, %r9, 2;
	shl.b32 	%r404, %r834, 2;
	mov.u32 	%r405, _ZZ9cuda_gemmIiLi128ELi1ELi1ELi512ELi32ELi32ELi0EEviiiPT_S1_S1_iiE3Ash;
	add.s32 	%r833, %r405, %r404;
	shl.b32 	%r30, %r9, 4;
	shl.b32 	%r31, %r9, 3;
	mul.lo.s32 	%r32, %r9, 12;
	add.s32 	%r406, %r834, %r14;
	add.s32 	%r829, %r406, %r13;
	add.s32 	%r832, %r829, %r9;
	shl.b32 	%r35, %r9, 1;
	add.s32 	%r831, %r829, %r35;
	mul.lo.s32 	%r37, %r9, 3;
	add.s32 	%r830, %r829, %r37;
$L__BB68_8:
	mul.wide.u32 	%rd11, %r829, 4;
	add.s64 	%rd12, %rd1, %rd11;
	ld.global.u32 	%r407, [%rd12];
	st.shared.u32 	[%r833], %r407;
	mul.wide.u32 	%rd13, %r832, 4;
	add.s64 	%rd14, %rd1, %rd13;
	ld.global.u32 	%r408, [%rd14];
	add.s32 	%r409, %r833, %r28;
	st.shared.u32 	[%r409], %r408;
	mul.wide.u32 	%rd15, %r831, 4;
	add.s64 	%rd16, %rd1, %rd15;
	ld.global.u32 	%r410, [%rd16];
	add.s32 	%r411, %r833, %r31;
	st.shared.u32 	[%r411], %r410;
	mul.wide.u32 	%rd17, %r830, 4;
	add.s64 	%rd18, %rd1, %rd17;
	ld.global.u32 	%r412, [%rd18];
	add.s32 	%r413, %r833, %r32;
	st.shared.u32 	[%r413], %r412;
	add.s32 	%r834, %r834, %r28;
	add.s32 	%r833, %r833, %r30;
	add.s32 	%r832, %r832, %r28;
	add.s32 	%r831, %r831, %r28;
	add.s32 	%r830, %r830, %r28;
	add.s32 	%r829, %r829, %r28;
	setp.lt.u32 	%p6, %r834, 512;
	@%p6 bra 	$L__BB68_8;
	setp.eq.s16 	%p7, %rs1, 2;
	bar.sync 	0;
	mov.u32 	%r839, %r971;
	@%p7 bra 	$L__BB68_12;
	shl.b32 	%r414, %r971, 2;
	mov.u32 	%r415, _ZZ9cuda_gemmIiLi128ELi1ELi1ELi512ELi32ELi32ELi0EEviiiPT_S1_S1_iiE3Csh;
	add.s32 	%r836, %r415, %r414;
	neg.s32 	%r835, %r15;
	mad.lo.s32 	%r839, %r9, %r15, %r971;
$L__BB68_11:
	.pragma "nounroll";
	mov.b32 	%r416, 0;
	st.shared.u32 	[%r836], %r416;
	add.s32 	%r836, %r836, %r28;
	add.s32 	%r835, %r835, 1;
	setp.ne.s32 	%p8, %r835, 0;
	@%p8 bra 	$L__BB68_11;
$L__BB68_12:
	shl.b32 	%r417, %r839, 2;
	mov.u32 	%r418, _ZZ9cuda_gemmIiLi128ELi1ELi1ELi512ELi32ELi32ELi0EEviiiPT_S1_S1_iiE3Csh;
	add.s32 	%r838, %r418, %r417;
$L__BB68_13:
	mov.b32 	%r419, 0;
	st.shared.u32 	[%r838], %r419;
	add.s32 	%r420, %r838, %r28;
	st.shared.u32 	[%r420], %r419;
	add.s32 	%r421, %r838, %r31;
	st.shared.u32 	[%r421], %r419;
	add.s32 	%r422, %r838, %r32;
	st.shared.u32 	[%r422], %r419;
	add.s32 	%r839, %r839, %r28;
	add.s32 	%r838, %r838, %r30;
	setp.lt.u32 	%p9, %r839, 512;
	@%p9 bra 	$L__BB68_13;
	setp.lt.s32 	%p10, %r6, 1;
	@%p10 bra 	$L__BB68_211;
	min.s32 	%r425, %r389, 32;
	and.b32  	%r426, %r971, 31;
	rem.s32 	%r60, %r426, %r425;
	add.s32 	%r427, %r60, 1;
	setp.lt.s32 	%p11, %r427, %r425;
	selp.b32 	%r61, 0, %r425, %p11;
	add.s32 	%r428, %r60, 2;
	setp.lt.s32 	%p12, %r428, %r425;
	selp.b32 	%r62, 0, %r425, %p12;
	add.s32 	%r429, %r60, 3;
	setp.lt.s32 	%p13, %r429, %r425;
	selp.b32 	%r63, 0, %r425, %p13;
	add.s32 	%r430, %r60, 4;
	setp.lt.s32 	%p14, %r430, %r425;
	selp.b32 	%r64, 0, %r425, %p14;
	add.s32 	%r431, %r60, 5;
	setp.lt.s32 	%p15, %r431, %r425;
	selp.b32 	%r65, 0, %r425, %p15;
	add.s32 	%r432, %r60, 6;
	setp.lt.s32 	%p16, %r432, %r425;
	selp.b32 	%r66, 0, %r425, %p16;
	add.s32 	%r433, %r60, 7;
	setp.lt.s32 	%p17, %r433, %r425;
	selp.b32 	%r67, 0, %r425, %p17;
	add.s32 	%r434, %r60, 8;
	setp.lt.s32 	%p18, %r434, %r425;
	selp.b32 	%r68, 0, %r425, %p18;
	add.s32 	%r435, %r60, 9;
	setp.lt.s32 	%p19, %r435, %r425;
	selp.b32 	%r69, 0, %r425, %p19;
	add.s32 	%r436, %r60, 10;
	setp.lt.s32 	%p20, %r436, %r425;
	selp.b32 	%r70, 0, %r425, %p20;
	add.s32 	%r437, %r60, 11;
	setp.lt.s32 	%p21, %r437, %r425;
	selp.b32 	%r71, 0, %r425, %p21;
	add.s32 	%r438, %r60, 12;
	setp.lt.s32 	%p22, %r438, %r425;
	selp.b32 	%r72, 0, %r425, %p22;
	add.s32 	%r439, %r60, 13;
	setp.lt.s32 	%p23, %r439, %r425;
	selp.b32 	%r73, 0, %r425, %p23;
	add.s32 	%r440, %r60, 14;
	setp.lt.s32 	%p24, %r440, %r425;
	selp.b32 	%r74, 0, %r425, %p24;
	add.s32 	%r441, %r60, 15;
	setp.lt.s32 	%p25, %r441, %r425;
	selp.b32 	%r75, 0, %r425, %p25;
	add.s32 	%r442, %r60, 16;
	setp.lt.s32 	%p26, %r442, %r425;
	selp.b32 	%r76, 0, %r425, %p26;
	add.s32 	%r443, %r60, 17;
	setp.lt.s32 	%p27, %r443, %r425;
	selp.b32 	%r77, 0, %r425, %p27;
	add.s32 	%r444, %r60, 18;
	setp.lt.s32 	%p28, %r444, %r425;
	selp.b32 	%r78, 0, %r425, %p28;
	add.s32 	%r445, %r60, 19;
	setp.lt.s32 	%p29, %r445, %r425;
	selp.b32 	%r79, 0, %r425, %p29;
	add.s32 	%r446, %r60, 20;
	setp.lt.s32 	%p30, %r446, %r425;
	selp.b32 	%r80, 0, %r425, %p30;
	add.s32 	%r447, %r60, 21;
	setp.lt.s32 	%p31, %r447, %r425;
	selp.b32 	%r81, 0, %r425, %p31;
	add.s32 	%r448, %r60, 22;
	setp.lt.s32 	%p32, %r448, %r425;
	selp.b32 	%r82, 0, %r425, %p32;
	add.s32 	%r449, %r60, 23;
	setp.lt.s32 	%p33, %r449, %r425;
	selp.b32 	%r83, 0, %r425, %p33;
	add.s32 	%r450, %r60, 24;
	setp.lt.s32 	%p34, %r450, %r425;
	selp.b32 	%r84, 0, %r425, %p34;
	add.s32 	%r451, %r60, 25;
	setp.lt.s32 	%p35, %r451, %r425;
	selp.b32 	%r85, 0, %r425, %p35;
	add.s32 	%r452, %r60, 26;
	setp.lt.s32 	%p36, %r452, %r425;
	selp.b32 	%r86, 0, %r425, %p36;
	add.s32 	%r453, %r60, 27;
	setp.lt.s32 	%p37, %r453, %r425;
	selp.b32 	%r87, 0, %r425, %p37;
	add.s32 	%r454, %r60, 28;
	setp.lt.s32 	%p38, %r454, %r425;
	selp.b32 	%r88, 0, %r425, %p38;
	add.s32 	%r455, %r60, 29;
	setp.lt.s32 	%p39, %r455, %r425;
	selp.b32 	%r89, 0, %r425, %p39;
	add.s32 	%r456, %r60, 30;
	setp.lt.s32 	%p40, %r456, %r425;
	selp.b32 	%r90, 0, %r425, %p40;
	add.s32 	%r457, %r60, 31;
	setp.lt.s32 	%p41, %r457, %r425;
	selp.b32 	%r91, 0, %r425, %p41;
	sub.s32 	%r92, %r60, %r66;
	setp.lt.s32 	%p42, %r60, %r389;
	selp.b32 	%r458, 0, %r389, %p42;
	sub.s32 	%r93, %r60, %r458;
	setp.lt.s32 	%p43, %r427, %r389;
	selp.b32 	%r459, 0, %r389, %p43;
	sub.s32 	%r94, %r427, %r459;
	setp.lt.s32 	%p44, %r428, %r389;
	selp.b32 	%r460, 0, %r389, %p44;
	sub.s32 	%r95, %r428, %r460;
	setp.lt.s32 	%p45, %r429, %r389;
	selp.b32 	%r461, 0, %r389, %p45;
	sub.s32 	%r96, %r429, %r461;
	setp.lt.s32 	%p46, %r430, %r389;
	selp.b32 	%r462, 0, %r389, %p46;
	sub.s32 	%r97, %r430, %r462;
	setp.lt.s32 	%p47, %r431, %r389;
	selp.b32 	%r463, 0, %r389, %p47;
	sub.s32 	%r98, %r431, %r463;
	setp.lt.s32 	%p48, %r432, %r389;
	selp.b32 	%r464, 0, %r389, %p48;
	sub.s32 	%r99, %r432, %r464;
	setp.lt.s32 	%p49, %r433, %r389;
	selp.b32 	%r465, 0, %r389, %p49;
	sub.s32 	%r100, %r433, %r465;
	setp.lt.s32 	%p50, %r434, %r389;
	selp.b32 	%r466, 0, %r389, %p50;
	sub.s32 	%r101, %r434, %r466;
	setp.lt.s32 	%p51, %r435, %r389;
	selp.b32 	%r467, 0, %r389, %p51;
	sub.s32 	%r102, %r435, %r467;
	setp.lt.s32 	%p52, %r436, %r389;
	selp.b32 	%r468, 0, %r389, %p52;
	sub.s32 	%r103, %r436, %r468;
	setp.lt.s32 	%p53, %r437, %r389;
	selp.b32 	%r469, 0, %r389, %p53;
	sub.s32 	%r104, %r437, %r469;
	setp.lt.s32 	%p54, %r438, %r389;
	selp.b32 	%r470, 0, %r389, %p54;
	sub.s32 	%r105, %r438, %r470;
	setp.lt.s32 	%p55, %r439, %r389;
	selp.b32 	%r471, 0, %r389, %p55;
	sub.s32 	%r106, %r439, %r471;
	setp.lt.s32 	%p56, %r440, %r389;
	selp.b32 	%r472, 0, %r389, %p56;
	sub.s32 	%r107, %r440, %r472;
	setp.lt.s32 	%p57, %r441, %r389;
	selp.b32 	%r473, 0, %r389, %p57;
	sub.s32 	%r108, %r441, %r473;
	setp.lt.s32 	%p58, %r442, %r389;
	selp.b32 	%r474, 0, %r389, %p58;
	sub.s32 	%r109, %r442, %r474;
	setp.lt.s32 	%p59, %r443, %r389;
	selp.b32 	%r475, 0, %r389, %p59;
	sub.s32 	%r110, %r443, %r475;
	setp.lt.s32 	%p60, %r444, %r389;
	selp.b32 	%r476, 0, %r389, %p60;
	sub.s32 	%r111, %r444, %r476;
	setp.lt.s32 	%p61, %r445, %r389;
	selp.b32 	%r477, 0, %r389, %p61;
	sub.s32 	%r112, %r445, %r477;
	setp.lt.s32 	%p62, %r446, %r389;
	selp.b32 	%r478, 0, %r389, %p62;
	sub.s32 	%r113, %r446, %r478;
	setp.lt.s32 	%p63, %r447, %r389;
	selp.b32 	%r479, 0, %r389, %p63;
	sub.s32 	%r114, %r447, %r479;
	setp.lt.s32 	%p64, %r448, %r389;
	selp.b32 	%r480, 0, %r389, %p64;
	sub.s32 	%r115, %r448, %r480;
	setp.lt.s32 	%p65, %r449, %r389;
	selp.b32 	%r481, 0, %r389, %p65;
	sub.s32 	%r116, %r449, %r481;
	setp.lt.s32 	%p66, %r450, %r389;
	selp.b32 	%r482, 0, %r389, %p66;
	sub.s32 	%r117, %r450, %r482;
	setp.lt.s32 	%p67, %r451, %r389;
	selp.b32 	%r483, 0, %r389, %p67;
	sub.s32 	%r118, %r451, %r483;
	setp.lt.s32 	%p68, %r452, %r389;
	selp.b32 	%r484, 0, %r389, %p68;
	sub.s32 	%r119, %r452, %r484;
	setp.lt.s32 	%p69, %r453, %r389;
	selp.b32 	%r485, 0, %r389, %p69;
	sub.s32 	%r120, %r453, %r485;
	setp.lt.s32 	%p70, %r454, %r389;
	selp.b32 	%r486, 0, %r389, %p70;
	sub.s32 	%r121, %r454, %r486;
	setp.lt.s32 	%p71, %r455, %r389;
	selp.b32 	%r487, 0, %r389, %p71;
	sub.s32 	%r122, %r455, %r487;
	setp.lt.s32 	%p72, %r456, %r389;
	selp.b32 	%r488, 0, %r389, %p72;
	sub.s32 	%r123, %r456, %r488;
	setp.eq.s32 	%p73, %r60, 0;
	selp.b32 	%r489, 0, -32, %p73;
	add.s32 	%r124, %r489, %r457;
	div.u32 	%r125, %r9, %r7;
	rem.u32 	%r126, %r971, %r7;
	mov.b32 	%r872, 0;
	shl.b32 	%r641, %r92, 2;
$L__BB68_16:
	setp.lt.s32 	%p74, %r389, 1;
	add.s32 	%r164, %r872, %r126;
	mad.lo.s32 	%r165, %r164, %r389, %r60;
	@%p74 bra 	$L__BB68_18;
	shl.b32 	%r490, %r165, 2;
	mov.u32 	%r491, _ZZ9cuda_gemmIiLi128ELi1ELi1ELi512ELi32ELi32ELi0EEviiiPT_S1_S1_iiE3Ash;
	add.s32 	%r492, %r491, %r490;
	ld.shared.u32 	%r873, [%r492];
$L__BB68_18:
	setp.lt.s32 	%p75, %r389, 2;
	@%p75 bra 	$L__BB68_20;
	sub.s32 	%r493, %r165, %r61;
	shl.b32 	%r494, %r493, 2;
	mov.u32 	%r495, _ZZ9cuda_gemmIiLi128ELi1ELi1ELi512ELi32ELi32ELi0EEviiiPT_S1_S1_iiE3Ash;
	add.s32 	%r496, %r495, %r494;
	ld.shared.u32 	%r874, [%r496+4];
$L__BB68_20:
	setp.lt.s32 	%p76, %r389, 3;
	@%p76 bra 	$L__BB68_22;
	sub.s32 	%r497, %r165, %r62;
	shl.b32 	%r498, %r497, 2;
	mov.u32 	%r499, _ZZ9cuda_gemmIiLi128ELi1ELi1ELi512ELi32ELi32ELi0EEviiiPT_S1_S1_iiE3Ash;
	add.s32 	%r500, %r499, %r498;
	ld.shared.u32 	%r875, [%r500+8];
$L__BB68_22:
	setp.lt.s32 	%p77, %r389, 4;
	@%p77 bra 	$L__BB68_24;
	sub.s32 	%r501, %r165, %r63;
	shl.b32 	%r502, %r501, 2;
	mov.u32 	%r503, _ZZ9cuda_gemmIiLi128ELi1ELi1ELi512ELi32ELi32ELi0EEviiiPT_S1_S1_iiE3Ash;
	add.s32 	%r504, %r503, %r502;
	ld.shared.u32 	%r876, [%r504+12];
$L__BB68_24:
	setp.lt.s32 	%p78, %r389, 5;
	@%p78 bra 	$L__BB68_26;
	sub.s32 	%r505, %r165, %r64;
	shl.b32 	%r506, %r505, 2;
	mov.u32 	%r507, _ZZ9cuda_gemmIiLi128ELi1ELi1ELi512ELi32ELi32ELi0EEviiiPT_S1_S1_iiE3Ash;
	add.s32 	%r508, %r507, %r506;
	ld.shared.u32 	%r877, [%r508+16];
$L__BB68_26:
	setp.lt.s32 	%p79, %r389, 6;
	@%p79 bra 	$L__BB68_28;
	sub.s32 	%r509, %r165, %r65;
	shl.b32 	%r510, %r509, 2;
	mov.u32 	%r511, _ZZ9cuda_gemmIiLi128ELi1ELi1ELi512ELi32ELi32ELi0EEviiiPT_S1_S1_iiE3Ash;
	add.s32 	%r512, %r511, %r510;
	ld.shared.u32 	%r878, [%r512+20];
$L__BB68_28:
	setp.lt.s32 	%p80, %r389, 7;
	@%p80 bra 	$L__BB68_30;
	sub.s32 	%r513, %r165, %r66;
	shl.b32 	%r514, %r513, 2;
	mov.u32 	%r515, _ZZ9cuda_gemmIiLi128ELi1ELi1ELi512ELi32ELi32ELi0EEviiiPT_S1_S1_iiE3Ash;
	add.s32 	%r516, %r515, %r514;
	ld.shared.u32 	%r879, [%r516+24];
$L__BB68_30:
	setp.lt.s32 	%p81, %r389, 8;
	@%p81 bra 	$L__BB68_32;
	sub.s32 	%r517, %r165, %r67;
	shl.b32 	%r518, %r517, 2;
	mov.u32 	%r519, _ZZ9cuda_gemmIiLi128ELi1ELi1ELi512ELi32ELi32ELi0EEviiiPT_S1_S1_iiE3Ash;
	add.s32 	%r520, %r519, %r518;
	ld.shared.u32 	%r880, [%r520+28];
$L__BB68_32:
	setp.lt.s32 	%p82, %r389, 9;
	@%p82 bra 	$L__BB68_34;
	sub.s32 	%r521, %r165, %r68;
	shl.b32 	%r522, %r521, 2;
	mov.u32 	%r523, _ZZ9cuda_gemmIiLi128ELi1ELi1ELi512ELi32ELi32ELi0EEviiiPT_S1_S1_iiE3Ash;
	add.s32 	%r524, %r523, %r522;
	ld.shared.u32 	%r881, [%r524+32];
$L__BB68_34:
	setp.lt.s32 	%p83, %r389, 10;
	@%p83 bra 	$L__BB68_36;
	sub.s32 	%r525, %r165, %r69;
	shl.b32 	%r526, %r525, 2;
	mov.u32 	%r527, _ZZ9cuda_gemmIiLi128ELi1ELi1ELi512ELi32ELi32ELi0EEviiiPT_S1_S1_iiE3Ash;
	add.s32 	%r528, %r527, %r526;
	ld.shared.u32 	%r882, [%r528+36];
$L__BB68_36:
	setp.lt.s32 	%p84, %r389, 11;
	@%p84 bra 	$L__BB68_38;
	sub.s32 	%r529, %r165, %r70;
	shl.b32 	%r530, %r529, 2;
	mov.u32 	%r531, _ZZ9cuda_gemmIiLi128ELi1ELi1ELi512ELi32ELi32ELi0EEviiiPT_S1_S1_iiE3Ash;
	add.s32 	%r532, %r531, %r530;
	ld.shared.u32 	%r883, [%r532+40];
$L__BB68_38:
	setp.lt.s32 	%p85, %r389, 12;
	@%p85 bra 	$L__BB68_40;
	sub.s32 	%r533, %r165, %r71;
	shl.b32 	%r534, %r533, 2;
	mov.u32 	%r535, _ZZ9cuda_gemmIiLi128ELi1ELi1ELi512ELi32ELi32ELi0EEviiiPT_S1_S1_iiE3Ash;
	add.s32 	%r536, %r535, %r534;
	ld.shared.u32 	%r884, [%r536+44];
$L__BB68_40:
	setp.lt.s32 	%p86, %r389, 13;
	@%p86 bra 	$L__BB68_42;
	sub.s32 	%r537, %r165, %r72;
	shl.b32 	%r538, %r537, 2;
	mov.u32 	%r539, _ZZ9cuda_gemmIiLi128ELi1ELi1ELi512ELi32ELi32ELi0EEviiiPT_S1_S1_iiE3Ash;
	add.s32 	%r540, %r539, %r538;
	ld.shared.u32 	%r885, [%r540+48];
$L__BB68_42:
	setp.lt.s32 	%p87, %r389, 14;
	@%p87 bra 	$L__BB68_44;
	sub.s32 	%r541, %r165, %r73;
	shl.b32 	%r542, %r541, 2;
	mov.u32 	%r543, _ZZ9cuda_gemmIiLi128ELi1ELi1ELi512ELi32ELi32ELi0EEviiiPT_S1_S1_iiE3Ash;
	add.s32 	%r544, %r543, %r542;
	ld.shared.u32 	%r886, [%r544+52];
$L__BB68_44:
	setp.lt.s32 	%p88, %r389, 15;
	@%p88 bra 	$L__BB68_46;
	sub.s32 	%r545, %r165, %r74;
	shl.b32 	%r546, %r545, 2;
	mov.u32 	%r547, _ZZ9cuda_gemmIiLi128ELi1ELi1ELi512ELi32ELi32ELi0EEviiiPT_S1_S1_iiE3Ash;
	add.s32 	%r548, %r547, %r546;
	ld.shared.u32 	%r887, [%r548+56];
$L__BB68_46:
	setp.lt.s32 	%p89, %r389, 16;
	@%p89 bra 	$L__BB68_48;
	sub.s32 	%r549, %r165, %r75;
	shl.b32 	%r550, %r549, 2;
	mov.u32 	%r551, _ZZ9cuda_gemmIiLi128ELi1ELi1ELi512ELi32ELi32ELi0EEviiiPT_S1_S1_iiE3Ash;
	add.s32 	%r552, %r551, %r550;
	ld.shared.u32 	%r888, [%r552+60];
$L__BB68_48:
	setp.lt.s32 	%p90, %r389, 17;
	@%p90 bra 	$L__BB68_50;
	sub.s32 	%r553, %r165, %r76;
	shl.b32 	%r554, %r553, 2;
	mov.u32 	%r555, _ZZ9cuda_gemmIiLi128ELi1ELi1ELi512ELi32ELi32ELi0EEviiiPT_S1_S1_iiE3Ash;
	add.s32 	%r556, %r555, %r554;
	ld.shared.u32 	%r889, [%r556+64];
$L__BB68_50:
	setp.lt.s32 	%p91, %r389, 18;
	@%p91 bra 	$L__BB68_52;
	sub.s32 	%r557, %r165, %r77;
	shl.b32 	%r558, %r557, 2;
	mov.u32 	%r559, _ZZ9cuda_gemmIiLi128ELi1ELi1ELi512ELi32ELi32ELi0EEviiiPT_S1_S1_iiE3Ash;
	add.s32 	%r560, %r559, %r558;
	ld.shared.u32 	%r890, [%r560+68];
$L__BB68_52:
	setp.lt.s32 	%p92, %r389, 19;
	@%p92 bra 	$L__BB68_54;
	sub.s32 	%r561, %r165, %r78;
	shl.b32 	%r562, %r561, 2;
	mov.u32 	%r563, _ZZ9cuda_gemmIiLi128ELi1ELi1ELi512ELi32ELi32ELi0EEviiiPT_S1_S1_iiE3Ash;
	add.s32 	%r564, %r563, %r562;
	ld.shared.u32 	%r891, [%r564+72];
$L__BB68_54:
	setp.lt.s32 	%p93, %r389, 20;
	@%p93 bra 	$L__BB68_56;
	sub.s32 	%r565, %r165, %r79;
	shl.b32 	%r566, %r565, 2;
	mov.u32 	%r567, _ZZ9cuda_gemmIiLi128ELi1ELi1ELi512ELi32ELi32ELi0EEviiiPT_S1_S1_iiE3Ash;
	add.s32 	%r568, %r567, %r566;
	ld.shared.u32 	%r892, [%r568+76];
$L__BB68_56:
	setp.lt.s32 	%p94, %r389, 21;
	@%p94 bra 	$L__BB68_58;
	sub.s32 	%r569, %r165, %r80;
	shl.b32 	%r570, %r569, 2;
	mov.u32 	%r571, _ZZ9cuda_gemmIiLi128ELi1ELi1ELi512ELi32ELi32ELi0EEviiiPT_S1_S1_iiE3Ash;
	add.s32 	%r572, %r571, %r570;
	ld.shared.u32 	%r893, [%r572+80];
$L__BB68_58:
	setp.lt.s32 	%p95, %r389, 22;
	@%p95 bra 	$L__BB68_60;
	sub.s32 	%r573, %r165, %r81;
	shl.b32 	%r574, %r573, 2;
	mov.u32 	%r575, _ZZ9cuda_gemmIiLi128ELi1ELi1ELi512ELi32ELi32ELi0EEviiiPT_S1_S1_iiE3Ash;
	add.s32 	%r576, %r575, %r574;
	ld.shared.u32 	%r894, [%r576+84];
$L__BB68_60:
	setp.lt.s32 	%p96, %r389, 23;
	@%p96 bra 	$L__BB68_62;
	sub.s32 	%r577, %r165, %r82;
	shl.b32 	%r578, %r577, 2;
	mov.u32 	%r579, _ZZ9cuda_gemmIiLi128ELi1ELi1ELi512ELi32ELi32ELi0EEviiiPT_S1_S1_iiE3Ash;
	add.s32 	%r580, %r579, %r578;
	ld.shared.u32 	%r895, [%r580+88];
$L__BB68_62:
	setp.lt.s32 	%p97, %r389, 24;
	@%p97 bra 	$L__BB68_64;
	sub.s32 	%r581, %r165, %r83;
	shl.b32 	%r582, %r581, 2;
	mov.u32 	%r583, _ZZ9cuda_gemmIiLi128ELi1ELi1ELi512ELi32ELi32ELi0EEviiiPT_S1_S1_iiE3Ash;
	add.s32 	%r584, %r583, %r582;
	ld.shared.u32 	%r896, [%r584+92];
$L__BB68_64:
	setp.lt.s32 	%p98, %r389, 25;
	@%p98 bra 	$L__BB68_66;
	sub.s32 	%r585, %r165, %r84;
	shl.b32 	%r586, %r585, 2;
	mov.u32 	%r587, _ZZ9cuda_gemmIiLi128ELi1ELi1ELi512ELi32ELi32ELi0EEviiiPT_S1_S1_iiE3Ash;
	add.s32 	%r588, %r587, %r586;
	ld.shared.u32 	%r897, [%r588+96];
$L__BB68_66:
	setp.lt.s32 	%p99, %r389, 26;
	@%p99 bra 	$L__BB68_68;
	sub.s32 	%r589, %r165, %r85;
	shl.b32 	%r590, %r589, 2;
	mov.u32 	%r591, _ZZ9cuda_gemmIiLi128ELi1ELi1ELi512ELi32ELi32ELi0EEviiiPT_S1_S1_iiE3Ash;
	add.s32 	%r592, %r591, %r590;
	ld.shared.u32 	%r898, [%r592+100];
$L__BB68_68:
	setp.lt.s32 	%p100, %r389, 27;
	@%p100 bra 	$L__BB68_70;
	sub.s32 	%r593, %r165, %r86;
	shl.b32 	%r594, %r593, 2;
	mov.u32 	%r595, _ZZ9cuda_gemmIiLi128ELi1ELi1ELi512ELi32ELi32ELi0EEviiiPT_S1_S1_iiE3Ash;
	add.s32 	%r596, %r595, %r594;
	ld.shared.u32 	%r899, [%r596+104];
$L__BB68_70:
	setp.lt.s32 	%p101, %r389, 28;
	@%p101 bra 	$L__BB68_72;
	sub.s32 	%r597, %r165, %r87;
	shl.b32 	%r598, %r597, 2;
	mov.u32 	%r599, _ZZ9cuda_gemmIiLi128ELi1ELi1ELi512ELi32ELi32ELi0EEviiiPT_S1_S1_iiE3Ash;
	add.s32 	%r600, %r599, %r598;
	ld.shared.u32 	%r900, [%r600+108];
$L__BB68_72:
	setp.lt.s32 	%p102, %r389, 29;
	@%p102 bra 	$L__BB68_74;
	sub.s32 	%r601, %r165, %r88;
	shl.b32 	%r602, %r601, 2;
	mov.u32 	%r603, _ZZ9cuda_gemmIiLi128ELi1ELi1ELi512ELi32ELi32ELi0EEviiiPT_S1_S1_iiE3Ash;
	add.s32 	%r604, %r603, %r602;
	ld.shared.u32 	%r901, [%r604+112];
$L__BB68_74:
	setp.lt.s32 	%p103, %r389, 30;
	@%p103 bra 	$L__BB68_76;
	sub.s32 	%r605, %r165, %r89;
	shl.b32 	%r606, %r605, 2;
	mov.u32 	%r607, _ZZ9cuda_gemmIiLi128ELi1ELi1ELi512ELi32ELi32ELi0EEviiiPT_S1_S1_iiE3Ash;
	add.s32 	%r608, %r607, %r606;
	ld.shared.u32 	%r902, [%r608+116];
$L__BB68_76:
	setp.lt.s32 	%p104, %r389, 31;
	@%p104 bra 	$L__BB68_78;
	sub.s32 	%r609, %r165, %r90;
	shl.b32 	%r610, %r609, 2;
	mov.u32 	%r611, _ZZ9cuda_gemmIiLi128ELi1ELi1ELi512ELi32ELi32ELi0EEviiiPT_S1_S1_iiE3Ash;
	add.s32 	%r612, %r611, %r610;
	ld.shared.u32 	%r903, [%r612+120];
$L__BB68_78:
	setp.lt.s32 	%p105, %r389, 32;
	@%p105 bra 	$L__BB68_80;
	sub.s32 	%r613, %r165, %r91;
	shl.b32 	%r614, %r613, 2;
	mov.u32 	%r615, _ZZ9cuda_gemmIiLi128ELi1ELi1ELi512ELi32ELi32ELi0EEviiiPT_S1_S1_iiE3Ash;
	add.s32 	%r616, %r615, %r614;
	ld.shared.u32 	%r904, [%r616+124];
$L__BB68_80:
	setp.ge.s32 	%p106, %r8, %r388;
	@%p106 bra 	$L__BB68_210;
	mov.u32 	%r905, %r8;
$L__BB68_82:
	setp.gt.u32 	%p107, %r389, 32;
	mov.u32 	%r617, _ZZ9cuda_gemmIiLi128ELi1ELi1ELi512ELi32ELi32ELi0EEviiiPT_S1_S1_iiE11kron_fac_sh;
	mad.lo.s32 	%r231, %r905, 132, %r617;
	shl.b32 	%r618, %r60, 2;
	add.s32 	%r619, %r231, %r618;
	ld.shared.u32 	%r232, [%r619];
	@%p107 bra 	$L__BB68_147;
	setp.eq.s32 	%p140, %r389, 0;
	mov.b32 	%r907, 0;
	@%p140 bra 	$L__BB68_85;
	shfl.sync.idx.b32	%r745|%p141, %r232, %r93, %r11, -1;
	mul.lo.s32 	%r907, %r745, %r873;
$L__BB68_85:
	setp.lt.s32 	%p142, %r389, 2;
	@%p142 bra 	$L__BB68_87;
	shfl.sync.idx.b32	%r746|%p143, %r232, %r94, %r11, -1;
	mad.lo.s32 	%r907, %r746, %r874, %r907;
$L__BB68_87:
	setp.lt.s32 	%p144, %r389, 3;
	@%p144 bra 	$L__BB68_89;
	shfl.sync.idx.b32	%r747|%p145, %r232, %r95, %r11, -1;
	mad.lo.s32 	%r907, %r747, %r875, %r907;
$L__BB68_89:
	setp.lt.s32 	%p146, %r389, 4;
	@%p146 bra 	$L__BB68_91;
	shfl.sync.idx.b32	%r748|%p147, %r232, %r96, %r11, -1;
	mad.lo.s32 	%r907, %r748, %r876, %r907;
$L__BB68_91:
	setp.lt.s32 	%p148, %r389, 5;
	@%p148 bra 	$L__BB68_93;
	shfl.sync.idx.b32	%r749|%p149, %r232, %r97, %r11, -1;
	mad.lo.s32 	%r907, %r749, %r877, %r907;
$L__BB68_93:
	setp.lt.s32 	%p150, %r389, 6;
	@%p150 bra 	$L__BB68_95;
	shfl.sync.idx.b32	%r750|%p151, %r232, %r98, %r11, -1;
	mad.lo.s32 	%r907, %r750, %r878, %r907;
$L__BB68_95:
	setp.lt.s32 	%p152, %r389, 7;
	@%p152 bra 	$L__BB68_97;
	shfl.sync.idx.b32	%r751|%p153, %r232, %r99, %r11, -1;
	mad.lo.s32 	%r907, %r751, %r879, %r907;
$L__BB68_97:
	setp.lt.s32 	%p154, %r389, 8;
	@%p154 bra 	$L__BB68_99;
	shfl.sync.idx.b32	%r752|%p155, %r232, %r100, %r11, -1;
	mad.lo.s32 	%r907, %r752, %r880, %r907;
$L__BB68_99:
	setp.lt.s32 	%p156, %r389, 9;
	@%p156 bra 	$L__BB68_101;
	shfl.sync.idx.b32	%r753|%p157, %r232, %r101, %r11, -1;
	mad.lo.s32 	%r907, %r753, %r881, %r907;
$L__BB68_101:
	setp.lt.s32 	%p158, %r389, 10;
	@%p158 bra 	$L__BB68_103;
	shfl.sync.idx.b32	%r754|%p159, %r232, %r102, %r11, -1;
	mad.lo.s32 	%r907, %r754, %r882, %r907;
$L__BB68_103:
	setp.lt.s32 	%p160, %r389, 11;
	@%p160 bra 	$L__BB68_105;
	shfl.sync.idx.b32	%r755|%p161, %r232, %r103, %r11, -1;
	mad.lo.s32 	%r907, %r755, %r883, %r907;
$L__BB68_105:
	setp.lt.s32 	%p162, %r389, 12;
	@%p162 bra 	$L__BB68_107;
	shfl.sync.idx.b32	%r756|%p163, %r232, %r104, %r11, -1;
	mad.lo.s32 	%r907, %r756, %r884, %r907;
$L__BB68_107:
	setp.lt.s32 	%p164, %r389, 13;
	@%p164 bra 	$L__BB68_109;
	shfl.sync.idx.b32	%r757|%p165, %r232, %r105, %r11, -1;
	mad.lo.s32 	%r907, %r757, %r885, %r907;
$L__BB68_109:
	setp.lt.s32 	%p166, %r389, 14;
	@%p166 bra 	$L__BB68_111;
	shfl.sync.idx.b32	%r758|%p167, %r232, %r106, %r11, -1;
	mad.lo.s32 	%r907, %r758, %r886, %r907;
$L__BB68_111:
	setp.lt.s32 	%p168, %r389, 15;
	@%p168 bra 	$L__BB68_113;
	shfl.sync.idx.b32	%r759|%p169, %r232, %r107, %r11, -1;
	mad.lo.s32 	%r907, %r759, %r887, %r907;
$L__BB68_113:
	setp.lt.s32 	%p170, %r389, 16;
	@%p170 bra 	$L__BB68_115;
	shfl.sync.idx.b32	%r760|%p171, %r232, %r108, %r11, -1;
	mad.lo.s32 	%r907, %r760, %r888, %r907;
$L__BB68_115:
	setp.lt.s32 	%p172, %r389, 17;
	@%p172 bra 	$L__BB68_117;
	shfl.sync.idx.b32	%r761|%p173, %r232, %r109, %r11, -1;
	mad.lo.s32 	%r907, %r761, %r889, %r907;
$L__BB68_117:
	setp.lt.s32 	%p174, %r389, 18;
	@%p174 bra 	$L__BB68_119;
	shfl.sync.idx.b32	%r762|%p175, %r232, %r110, %r11, -1;
	mad.lo.s32 	%r907, %r762, %r890, %r907;
$L__BB68_119:
	setp.lt.s32 	%p176, %r389, 19;
	@%p176 bra 	$L__BB68_121;
	shfl.sync.idx.b32	%r763|%p177, %r232, %r111, %r11, -1;
	mad.lo.s32 	%r907, %r763, %r891, %r907;
$L__BB68_121:
	setp.lt.s32 	%p178, %r389, 20;
	@%p178 bra 	$L__BB68_123;
	shfl.sync.idx.b32	%r764|%p179, %r232, %r112, %r11, -1;
	mad.lo.s32 	%r907, %r764, %r892, %r907;
$L__BB68_123:
	setp.lt.s32 	%p180, %r389, 21;
	@%p180 bra 	$L__BB68_125;
	shfl.sync.idx.b32	%r765|%p181, %r232, %r113, %r11, -1;
	mad.lo.s32 	%r907, %r765, %r893, %r907;
$L__BB68_125:
	setp.lt.s32 	%p182, %r389, 22;
	@%p182 bra 	$L__BB68_127;
	shfl.sync.idx.b32	%r766|%p183, %r232, %r114, %r11, -1;
	mad.lo.s32 	%r907, %r766, %r894, %r907;
$L__BB68_127:
	setp.lt.s32 	%p184, %r389, 23;
	@%p184 bra 	$L__BB68_129;
	shfl.sync.idx.b32	%r767|%p185, %r232, %r115, %r11, -1;
	mad.lo.s32 	%r907, %r767, %r895, %r907;
$L__BB68_129:
	setp.lt.s32 	%p186, %r389, 24;
	@%p186 bra 	$L__BB68_131;
	shfl.sync.idx.b32	%r768|%p187, %r232, %r116, %r11, -1;
	mad.lo.s32 	%r907, %r768, %r896, %r907;
$L__BB68_131:
	setp.lt.s32 	%p188, %r389, 25;
	@%p188 bra 	$L__BB68_133;
	shfl.sync.idx.b32	%r769|%p189, %r232, %r117, %r11, -1;
	mad.lo.s32 	%r907, %r769, %r897, %r907;
$L__BB68_133:
	setp.lt.s32 	%p190, %r389, 26;
	@%p190 bra 	$L__BB68_135;
	shfl.sync.idx.b32	%r770|%p191, %r232, %r118, %r11, -1;
	mad.lo.s32 	%r907, %r770, %r898, %r907;
$L__BB68_135:
	setp.lt.s32 	%p192, %r389, 27;
	@%p192 bra 	$L__BB68_137;
	shfl.sync.idx.b32	%r771|%p193, %r232, %r119, %r11, -1;
	mad.lo.s32 	%r907, %r771, %r899, %r907;
$L__BB68_137:
	setp.lt.s32 	%p194, %r389, 28;
	@%p194 bra 	$L__BB68_139;
	shfl.sync.idx.b32	%r772|%p195, %r232, %r120, %r11, -1;
	mad.lo.s32 	%r907, %r772, %r900, %r907;
$L__BB68_139:
	setp.lt.s32 	%p196, %r389, 29;
	@%p196 bra 	$L__BB68_141;
	shfl.sync.idx.b32	%r773|%p197, %r232, %r121, %r11, -1;
	mad.lo.s32 	%r907, %r773, %r901, %r907;
$L__BB68_141:
	setp.lt.s32 	%p198, %r389, 30;
	@%p198 bra 	$L__BB68_143;
	shfl.sync.idx.b32	%r774|%p199, %r232, %r122, %r11, -1;
	mad.lo.s32 	%r907, %r774, %r902, %r907;
$L__BB68_143:
	setp.lt.s32 	%p200, %r389, 31;
	@%p200 bra 	$L__BB68_145;
	shfl.sync.idx.b32	%r775|%p201, %r232, %r123, %r11, -1;
	mad.lo.s32 	%r907, %r775, %r903, %r907;
$L__BB68_145:
	setp.ne.s32 	%p202, %r389, 32;
	@%p202 bra 	$L__BB68_209;
	shfl.sync.idx.b32	%r776|%p203, %r232, %r124, %r11, -1;
	mad.lo.s32 	%r907, %r776, %r904, %r907;
	bra.uni 	$L__BB68_209;
$L__BB68_147:
	setp.gt.s32 	%p109, %r389, 0;
	mul.lo.s32 	%r620, %r232, %r873;
	selp.b32 	%r907, %r620, 0, %p109;
	@%p75 bra 	$L__BB68_149;
	sub.s32 	%r621, %r60, %r61;
	shl.b32 	%r622, %r621, 2;
	add.s32 	%r623, %r231, %r622;
	ld.shared.u32 	%r624, [%r623+4];
	mad.lo.s32 	%r907, %r624, %r874, %r907;
$L__BB68_149:
	@%p76 bra 	$L__BB68_151;
	sub.s32 	%r625, %r60, %r62;
	shl.b32 	%r626, %r625, 2;
	add.s32 	%r627, %r231, %r626;
	ld.shared.u32 	%r628, [%r627+8];
	mad.lo.s32 	%r907, %r628, %r875, %r907;
$L__BB68_151:
	@%p77 bra 	$L__BB68_153;
	sub.s32 	%r629, %r60, %r63;
	shl.b32 	%r630, %r629, 2;
	add.s32 	%r631, %r231, %r630;
	ld.shared.u32 	%r632, [%r631+12];
	mad.lo.s32 	%r907, %r632, %r876, %r907;
$L__BB68_153:
	@%p78 bra 	$L__BB68_155;
	sub.s32 	%r633, %r60, %r64;
	shl.b32 	%r634, %r633, 2;
	add.s32 	%r635, %r231, %r634;
	ld.shared.u32 	%r636, [%r635+16];
	mad.lo.s32 	%r907, %r636, %r877, %r907;
$L__BB68_155:
	@%p79 bra 	$L__BB68_157;
	sub.s32 	%r637, %r60, %r65;
	shl.b32 	%r638, %r637, 2;
	add.s32 	%r639, %r231, %r638;
	ld.shared.u32 	%r640, [%r639+20];
	mad.lo.s32 	%r907, %r640, %r878, %r907;
$L__BB68_157:
	setp.lt.s32 	%p114, %r389, 7;
	@%p114 bra 	$L__BB68_159;
	add.s32 	%r642, %r231, %r641;
	ld.shared.u32 	%r643, [%r642+24];
	mad.lo.s32 	%r907, %r643, %r879, %r907;
$L__BB68_159:
	setp.lt.s32 	%p115, %r389, 8;
	@%p115 bra 	$L__BB68_161;
	sub.s32 	%r644, %r60, %r67;
	shl.b32 	%r645, %r644, 2;
	add.s32 	%r646, %r231, %r645;
	ld.shared.u32 	%r647, [%r646+28];
	mad.lo.s32 	%r907, %r647, %r880, %r907;
$L__BB68_161:
	setp.lt.s32 	%p116, %r389, 9;
	@%p116 bra 	$L__BB68_163;
	sub.s32 	%r648, %r60, %r68;
	shl.b32 	%r649, %r648, 2;
	add.s32 	%r650, %r231, %r649;
	ld.shared.u32 	%r651, [%r650+32];
	mad.lo.s32 	%r907, %r651, %r881, %r907;
$L__BB68_163:
	setp.lt.s32 	%p117, %r389, 10;
	@%p117 bra 	$L__BB68_165;
	sub.s32 	%r652, %r60, %r69;
	shl.b32 	%r653, %r652, 2;
	add.s32 	%r654, %r231, %r653;
	ld.shared.u32 	%r655, [%r654+36];
	mad.lo.s32 	%r907, %r655, %r882, %r907;
$L__BB68_165:
	setp.lt.s32 	%p118, %r389, 11;
	@%p118 bra 	$L__BB68_167;
	sub.s32 	%r656, %r60, %r70;
	shl.b32 	%r657, %r656, 2;
	add.s32 	%r658, %r231, %r657;
	ld.shared.u32 	%r659, [%r658+40];
	mad.lo.s32 	%r907, %r659, %r883, %r907;
$L__BB68_167:
	setp.lt.s32 	%p119, %r389, 12;
	@%p119 bra 	$L__BB68_169;
	sub.s32 	%r660, %r60, %r71;
	shl.b32 	%r661, %r660, 2;
	add.s32 	%r662, %r231, %r661;
	ld.shared.u32 	%r663, [%r662+44];
	mad.lo.s32 	%r907, %r663, %r884, %r907;
$L__BB68_169:
	setp.lt.s32 	%p120, %r389, 13;
	@%p120 bra 	$L__BB68_171;
	sub.s32 	%r664, %r60, %r72;
	shl.b32 	%r665, %r664, 2;
	add.s32 	%r666, %r231, %r665;
	ld.shared.u32 	%r667, [%r666+48];
	mad.lo.s32 	%r907, %r667, %r885, %r907;
$L__BB68_171:
	setp.lt.s32 	%p121, %r389, 14;
	@%p121 bra 	$L__BB68_173;
	sub.s32 	%r668, %r60, %r73;
	shl.b32 	%r669, %r668, 2;
	add.s32 	%r670, %r231, %r669;
	ld.shared.u32 	%r671, [%r670+52];
	mad.lo.s32 	%r907, %r671, %r886, %r907;
$L__BB68_173:
	setp.lt.s32 	%p122, %r389, 15;
	@%p122 bra 	$L__BB68_175;
	sub.s32 	%r672, %r60, %r74;
	shl.b32 	%r673, %r672, 2;
	add.s32 	%r674, %r231, %r673;
	ld.shared.u32 	%r675, [%r674+56];
	mad.lo.s32 	%r907, %r675, %r887, %r907;
$L__BB68_175:
	setp.lt.s32 	%p123, %r389, 16;
	@%p123 bra 	$L__BB68_177;
	sub.s32 	%r676, %r60, %r75;
	shl.b32 	%r677, %r676, 2;
	add.s32 	%r678, %r231, %r677;
	ld.shared.u32 	%r679, [%r678+60];
	mad.lo.s32 	%r907, %r679, %r888, %r907;
$L__BB68_177:
	setp.lt.s32 	%p124, %r389, 17;
	@%p124 bra 	$L__BB68_179;
	sub.s32 	%r680, %r60, %r76;
	shl.b32 	%r681, %r680, 2;
	add.s32 	%r682, %r231, %r681;
	ld.shared.u32 	%r683, [%r682+64];
	mad.lo.s32 	%r907, %r683, %r889, %r907;
$L__BB68_179:
	setp.lt.s32 	%p125, %r389, 18;
	@%p125 bra 	$L__BB68_181;
	sub.s32 	%r684, %r60, %r77;
	shl.b32 	%r685, %r684, 2;
	add.s32 	%r686, %r231, %r685;
	ld.shared.u32 	%r687, [%r686+68];
	mad.lo.s32 	%r907, %r687, %r890, %r907;
$L__BB68_181:
	setp.lt.s32 	%p126, %r389, 19;
	@%p126 bra 	$L__BB68_183;
	sub.s32 	%r688, %r60, %r78;
	shl.b32 	%r689, %r688, 2;
	add.s32 	%r690, %r231, %r689;
	ld.shared.u32 	%r691, [%r690+72];
	mad.lo.s32 	%r907, %r691, %r891, %r907;
$L__BB68_183:
	setp.lt.s32 	%p127, %r389, 20;
	@%p127 bra 	$L__BB68_185;
	sub.s32 	%r692, %r60, %r79;
	shl.b32 	%r693, %r692, 2;
	add.s32 	%r694, %r231, %r693;
	ld.shared.u32 	%r695, [%r694+76];
	mad.lo.s32 	%r907, %r695, %r892, %r907;
$L__BB68_185:
	setp.lt.s32 	%p128, %r389, 21;
	@%p128 bra 	$L__BB68_187;
	sub.s32 	%r696, %r60, %r80;
	shl.b32 	%r697, %r696, 2;
	add.s32 	%r698, %r231, %r697;
	ld.shared.u32 	%r699, [%r698+80];
	mad.lo.s32 	%r907, %r699, %r893, %r907;
$L__BB68_187:
	setp.lt.s32 	%p129, %r389, 22;
	@%p129 bra 	$L__BB68_189;
	sub.s32 	%r700, %r60, %r81;
	shl.b32 	%r701, %r700, 2;
	add.s32 	%r702, %r231, %r701;
	ld.shared.u32 	%r703, [%r702+84];
	mad.lo.s32 	%r907, %r703, %r894, %r907;
$L__BB68_189:
	setp.lt.s32 	%p130, %r389, 23;
	@%p130 bra 	$L__BB68_191;
	sub.s32 	%r704, %r60, %r82;
	shl.b32 	%r705, %r704, 2;
	add.s32 	%r706, %r231, %r705;
	ld.shared.u32 	%r707, [%r706+88];
	mad.lo.s32 	%r907, %r707, %r895, %r907;
$L__BB68_191:
	setp.lt.s32 	%p131, %r389, 24;
	@%p131 bra 	$L__BB68_193;
	sub.s32 	%r708, %r60, %r83;
	shl.b32 	%r709, %r708, 2;
	add.s32 	%r710, %r231, %r709;
	ld.shared.u32 	%r711, [%r710+92];
	mad.lo.s32 	%r907, %r711, %r896, %r907;
$L__BB68_193:
	setp.lt.s32 	%p132, %r389, 25;
	@%p132 bra 	$L__BB68_195;
	sub.s32 	%r712, %r60, %r84;
	shl.b32 	%r713, %r712, 2;
	add.s32 	%r714, %r231, %r713;
	ld.shared.u32 	%r715, [%r714+96];
	mad.lo.s32 	%r907, %r715, %r897, %r907;
$L__BB68_195:
	setp.lt.s32 	%p133, %r389, 26;
	@%p133 bra 	$L__BB68_197;
	sub.s32 	%r716, %r60, %r85;
	shl.b32 	%r717, %r716, 2;
	add.s32 	%r718, %r231, %r717;
	ld.shared.u32 	%r719, [%r718+100];
	mad.lo.s32 	%r907, %r719, %r898, %r907;
$L__BB68_197:
	setp.lt.s32 	%p134, %r389, 27;
	@%p134 bra 	$L__BB68_199;
	sub.s32 	%r720, %r60, %r86;
	shl.b32 	%r721, %r720, 2;
	add.s32 	%r722, %r231, %r721;
	ld.shared.u32 	%r723, [%r722+104];
	mad.lo.s32 	%r907, %r723, %r899, %r907;
$L__BB68_199:
	setp.lt.s32 	%p135, %r389, 28;
	@%p135 bra 	$L__BB68_201;
	sub.s32 	%r724, %r60, %r87;
	shl.b32 	%r725, %r724, 2;
	add.s32 	%r726, %r231, %r725;
	ld.shared.u32 	%r727, [%r726+108];
	mad.lo.s32 	%r907, %r727, %r900, %r907;
$L__BB68_201:
	setp.lt.s32 	%p136, %r389, 29;
	@%p136 bra 	$L__BB68_203;
	sub.s32 	%r728, %r60, %r88;
	shl.b32 	%r729, %r728, 2;
	add.s32 	%r730, %r231, %r729;
	ld.shared.u32 	%r731, [%r730+112];
	mad.lo.s32 	%r907, %r731, %r901, %r907;
$L__BB68_203:
	setp.lt.s32 	%p137, %r389, 30;
	@%p137 bra 	$L__BB68_205;
	sub.s32 	%r732, %r60, %r89;
	shl.b32 	%r733, %r732, 2;
	add.s32 	%r734, %r231, %r733;
	ld.shared.u32 	%r735, [%r734+116];
	mad.lo.s32 	%r907, %r735, %r902, %r907;
$L__BB68_205:
	setp.lt.s32 	%p138, %r389, 31;
	@%p138 bra 	$L__BB68_207;
	sub.s32 	%r736, %r60, %r90;
	shl.b32 	%r737, %r736, 2;
	add.s32 	%r738, %r231, %r737;
	ld.shared.u32 	%r739, [%r738+120];
	mad.lo.s32 	%r907, %r739, %r903, %r907;
$L__BB68_207:
	setp.lt.s32 	%p139, %r389, 32;
	@%p139 bra 	$L__BB68_209;
	sub.s32 	%r740, %r60, %r91;
	shl.b32 	%r741, %r740, 2;
	add.s32 	%r742, %r231, %r741;
	ld.shared.u32 	%r743, [%r742+124];
	mad.lo.s32 	%r907, %r743, %r904, %r907;
$L__BB68_209:
	mad.lo.s32 	%r777, %r905, %r6, %r164;
	shl.b32 	%r778, %r777, 2;
	mov.u32 	%r779, _ZZ9cuda_gemmIiLi128ELi1ELi1ELi512ELi32ELi32ELi0EEviiiPT_S1_S1_iiE3Csh;
	add.s32 	%r780, %r779, %r778;
	ld.shared.u32 	%r781, [%r780];
	add.s32 	%r782, %r781, %r907;
	st.shared.u32 	[%r780], %r782;
	add.s32 	%r905, %r905, %r125;
	setp.lt.s32 	%p204, %r905, %r388;
	@%p204 bra 	$L__BB68_82;
$L__BB68_210:
	add.s32 	%r872, %r872, %r7;
	setp.lt.s32 	%p205, %r872, %r6;
	@%p205 bra 	$L__BB68_16;
$L__BB68_211:
	setp.eq.s16 	%p206, %rs1, 2;
	bar.sync 	0;
	mul.lo.s32 	%r783, %r6, %r12;
	mad.lo.s32 	%r361, %r10, %r386, %r783;
	div.s32 	%r362, %r387, %r389;
	@%p206 bra 	$L__BB68_214;
	shl.b32 	%r784, %r971, 2;
	mov.u32 	%r785, _ZZ9cuda_gemmIiLi128ELi1ELi1ELi512ELi32ELi32ELi0EEviiiPT_S1_S1_iiE3Csh;
	add.s32 	%r969, %r785, %r784;
	neg.s32 	%r968, %r15;
$L__BB68_213:
	.pragma "nounroll";
	div.s32 	%r786, %r971, %r6;
	mad.lo.s32 	%r787, %r362, %r786, %r361;
	mul.lo.s32 	%r788, %r786, %r6;
	sub.s32 	%r789, %r971, %r788;
	add.s32 	%r790, %r787, %r789;
	ld.shared.u32 	%r791, [%r969];
	mul.wide.s32 	%rd19, %r790, 4;
	add.s64 	%rd20, %rd2, %rd19;
	st.global.u32 	[%rd20], %r791;
	add.s32 	%r971, %r971, %r9;
	add.s32 	%r969, %r969, %r28;
	add.s32 	%r968, %r968, 1;
	setp.ne.s32 	%p207, %r968, 0;
	@%p207 bra 	$L__BB68_213;
$L__BB68_214:
	add.s32 	%r975, %r971, %r35;
	add.s32 	%r974, %r971, %r37;
	add.s32 	%r973, %r9, %r971;
	shl.b32 	%r792, %r971, 2;
	mov.u32 	%r793, _ZZ9cuda_gemmIiLi128ELi1ELi1ELi512ELi32ELi32ELi0EEviiiPT_S1_S1_iiE3Csh;
	add.s32 	%r972, %r793, %r792;
$L__BB68_215:
	div.s32 	%r794, %r971, %r6;
	mad.lo.s32 	%r795, %r362, %r794, %r361;
	mul.lo.s32 	%r796, %r794, %r6;
	sub.s32 	%r797, %r971, %r796;
	add.s32 	%r798, %r795, %r797;
	ld.shared.u32 	%r799, [%r972];
	mul.wide.s32 	%rd21, %r798, 4;
	add.s64 	%rd22, %rd2, %rd21;
	st.global.u32 	[%rd22], %r799;
	add.s32 	%r800, %r971, %r9;
	div.s32 	%r801, %r973, %r6;
	mad.lo.s32 	%r802, %r362, %r801, %r361;
	mul.lo.s32 	%r803, %r801, %r6;
	sub.s32 	%r804, %r973, %r803;
	add.s32 	%r805, %r802, %r804;
	add.s32 	%r806, %r972, %r28;
	ld.shared.u32 	%r807, [%r806];
	mul.wide.s32 	%rd23, %r805, 4;
	add.s64 	%rd24, %rd2, %rd23;
	st.global.u32 	[%rd24], %r807;
	add.s32 	%r808, %r800, %r9;
	div.s32 	%r809, %r975, %r6;
	mad.lo.s32 	%r810, %r362, %r809, %r361;
	mul.lo.s32 	%r811, %r809, %r6;
	sub.s32 	%r812, %r975, %r811;
	add.s32 	%r813, %r810, %r812;
	add.s32 	%r814, %r972, %r31;
	ld.shared.u32 	%r815, [%r814];
	mul.wide.s32 	%rd25, %r813, 4;
	add.s64 	%rd26, %rd2, %rd25;
	st.global.u32 	[%rd26], %r815;
	add.s32 	%r816, %r808, %r9;
	div.s32 	%r817, %r974, %r6;
	mad.lo.s32 	%r818, %r362, %r817, %r361;
	mul.lo.s32 	%r819, %r817, %r6;
	sub.s32 	%r820, %r974, %r819;
	add.s32 	%r821, %r818, %r820;
	add.s32 	%r822, %r972, %r32;
	ld.shared.u32 	%r823, [%r822];
	mul.wide.s32 	%rd27, %r821, 4;
	add.s64 	%rd28, %rd2, %rd27;
	st.global.u32 	[%rd28], %r823;
	add.s32 	%r971, %r816, %r9;
	add.s32 	%r975, %r975, %r28;
	add.s32 	%r974, %r974, %r28;
	add.s32 	%r973, %r973, %r28;
	add.s32 	%r972, %r972, %r30;
	setp.lt.u32 	%p208, %r971, 512;
	@%p208 bra 	$L__BB68_215;
$L__BB68_216:
	ret;

}
	// .globl	_Z9cuda_gemmIiLi128ELi1ELi1ELi512ELi32ELi32ELi1EEviiiPT_S1_S1_ii
.visible .entry _Z9cuda_gemmIiLi128ELi1ELi1ELi512ELi32ELi32ELi1EEviiiPT_S1_S1_ii(
	.param .u32 _Z9cuda_gemmIiLi128ELi1ELi1ELi512ELi32ELi32ELi1EEviiiPT_S1_S1_ii_param_0,
	.param .u32 _Z9cuda_gemmIiLi128ELi1ELi1ELi512ELi32ELi32ELi1EEviiiPT_S1_S1_ii_param_1,
	.param .u32 _Z9cuda_gemmIiLi128ELi1ELi1ELi512ELi32ELi32ELi1EEviiiPT_S1_S1_ii_param_2,
	.param .u64 .ptr .align 1 _Z9cuda_gemmIiLi128ELi1ELi1ELi512ELi32ELi32ELi1EEviiiPT_S1_S1_ii_param_3,
	.param .u64 .ptr .align 1 _Z9cuda_gemmIiLi128ELi1ELi1ELi512ELi32ELi32ELi1EEviiiPT_S1_S1_ii_param_4,
	.param .u64 .ptr .align 1 _Z9cuda_gemmIiLi128ELi1ELi1ELi512ELi32ELi32ELi1EEviiiPT_S1_S1_ii_param_5,
	.param .u32 _Z9cuda_gemmIiLi128ELi1ELi1ELi512ELi32ELi32ELi1EEviiiPT_S1_S1_ii_param_6,
	.param .u32 _Z9cuda_gemmIiLi128ELi1ELi1ELi512ELi32ELi32ELi1EEviiiPT_S1_S1_ii_param_7
)
.maxntid 128
{
	.reg .pred 	%p<78>;
	.reg .b16 	%rs<10>;
	.reg .b32 	%r<427>;
	.reg .b64 	%rd<48>;
	// demoted variable
	.shared .align 128 .b8 _ZZ9cuda_gemmIiLi128ELi1ELi1ELi512ELi32ELi32ELi1EEviiiPT_S1_S1_iiE11kron_fac_sh[4224];
	// demoted variable
	.shared .align 128 .b8 _ZZ9cuda_gemmIiLi128ELi1ELi1ELi512ELi32ELi32ELi1EEviiiPT_S1_S1_iiE3Ash[2048];
	// demoted variable
	.shared .align 128 .b8 _ZZ9cuda_gemmIiLi128ELi1ELi1ELi512ELi32ELi32ELi1EEviiiPT_S1_S1_iiE3Csh[2048];
	ld.param.u64 	%rd15, [_Z9cuda_gemmIiLi128ELi1ELi1ELi512ELi32ELi32ELi1EEviiiPT_S1_S1_ii_param_3];
	ld.param.u64 	%rd16, [_Z9cuda_gemmIiLi128ELi1ELi1ELi512ELi32ELi32ELi1EEviiiPT_S1_S1_ii_param_4];
	ld.param.u64 	%rd17, [_Z9cuda_gemmIiLi128ELi1ELi1ELi512ELi32ELi32ELi1EEviiiPT_S1_S1_ii_param_5];
	cvta.to.global.u64 	%rd1, %rd16;
	cvta.to.global.u64 	%rd2, %rd15;
	cvta.to.global.u64 	%rd3, %rd17;
	mov.u32 	%r426, %tid.x;
	and.b32  	%r2, %r426, 31;
	mov.u32 	%r3, %ntid.x;
	add.s32 	%r150, %r426, %r3;
	cvt.u16.u32 	%rs1, %r150;
	xor.b16  	%rs5, %rs1, 1023;
	cvt.u16.u32 	%rs2, %r3;
	div.u16 	%rs6, %rs5, %rs2;
	and.b16  	%rs3, %rs6, 3;
	setp.eq.s16 	%p1, %rs3, 2;
	mov.u32 	%r401, %r426;
	@%p1 bra 	$L__BB69_3;
	cvt.u32.u16 	%r4, %rs3;
	mov.b32 	%r400, 0;
	mov.u32 	%r154, _ZZ9cuda_gemmIiLi128ELi1ELi1ELi512ELi32ELi32ELi1EEviiiPT_S1_S1_iiE11kron_fac_sh;
	mov.u32 	%r401, %r426;
$L__BB69_2:
	.pragma "nounroll";
	mul.wide.u32 	%rd18, %r401, 4;
	add.s64 	%rd19, %rd1, %rd18;
	ld.global.u32 	%r152, [%rd19];
	and.b32  	%r153, %r401, 31;
	mad.lo.s32 	%r155, %r153, 132, %r154;
	shr.u32 	%r156, %r401, 3;
	and.b32  	%r157, %r156, 536870908;
	add.s32 	%r158, %r155, %r157;
	st.shared.u32 	[%r158], %r152;
	add.s32 	%r401, %r401, %r3;
	add.s32 	%r400, %r400, 1;
	xor.b32  	%r159, %r400, %r4;
	setp.ne.s32 	%p2, %r159, 2;
	@%p2 bra 	$L__BB69_2;
$L__BB69_3:
	shl.b32 	%r10, %r3, 1;
	add.s32 	%r404, %r401, %r10;
	shl.b32 	%r12, %r3, 2;
	mul.lo.s32 	%r13, %r3, 3;
	add.s32 	%r403, %r401, %r13;
	add.s32 	%r402, %r3, %r401;
$L__BB69_4:
	mul.wide.u32 	%rd20, %r401, 4;
	add.s64 	%rd21, %rd1, %rd20;
	ld.global.u32 	%r160, [%rd21];
	and.b32  	%r161, %r401, 31;
	mov.u32 	%r162, _ZZ9cuda_gemmIiLi128ELi1ELi1ELi512ELi32ELi32ELi1EEviiiPT_S1_S1_iiE11kron_fac_sh;
	mad.lo.s32 	%r163, %r161, 132, %r162;
	shr.u32 	%r164, %r401, 3;
	and.b32  	%r165, %r164, 536870908;
	add.s32 	%r166, %r163, %r165;
	st.shared.u32 	[%r166], %r160;
	add.s32 	%r167, %r401, %r3;
	mul.wide.u32 	%rd22, %r402, 4;
	add.s64 	%rd23, %rd1, %rd22;
	ld.global.u32 	%r168, [%rd23];
	and.b32  	%r169, %r402, 31;
	mad.lo.s32 	%r170, %r169, 132, %r162;
	shr.u32 	%r171, %r402, 3;
	and.b32  	%r172, %r171, 536870908;
	add.s32 	%r173, %r170, %r172;
	st.shared.u32 	[%r173], %r168;
	add.s32 	%r174, %r167, %r3;
	mul.wide.u32 	%rd24, %r404, 4;
	add.s64 	%rd25, %rd1, %rd24;
	ld.global.u32 	%r175, [%rd25];
	and.b32  	%r176, %r404, 31;
	mad.lo.s32 	%r177, %r176, 132, %r162;
	shr.u32 	%r178, %r404, 3;
	and.b32  	%r179, %r178, 536870908;
	add.s32 	%r180, %r177, %r179;
	st.shared.u32 	[%r180], %r175;
	add.s32 	%r181, %r174, %r3;
	mul.wide.u32 	%rd26, %r403, 4;
	add.s64 	%rd27, %rd1, %rd26;
	ld.global.u32 	%r182, [%rd27];
	and.b32  	%r183, %r403, 31;
	mad.lo.s32 	%r184, %r183, 132, %r162;
	shr.u32 	%r185, %r403, 3;
	and.b32  	%r186, %r185, 536870908;
	add.s32 	%r187, %r184, %r186;
	st.shared.u32 	[%r187], %r182;
	add.s32 	%r401, %r181, %r3;
	add.s32 	%r404, %r404, %r12;
	add.s32 	%r403, %r403, %r12;
	add.s32 	%r402, %r402, %r12;
	setp.lt.u32 	%p3, %r401, 1024;
	@%p3 bra 	$L__BB69_4;
	and.b32  	%r24, %r426, 15;
	mov.u32 	%r25, %ctaid.y;
	mov.u32 	%r188, %nctaid.y;
	setp.ge.u32 	%p4, %r25, %r188;
	@%p4 bra 	$L__BB69_23;
	shl.b32 	%r26, %r25, 9;
	xor.b16  	%rs7, %rs1, 511;
	div.u16 	%rs8, %rs7, %rs2;
	and.b16  	%rs4, %rs8, 3;
	xor.b16  	%rs9, %rs4, 2;
	cvt.u32.u16 	%r27, %rs9;
	setp.eq.s16 	%p5, %rs4, 2;
	mov.u32 	%r414, %r426;
	@%p5 bra 	$L__BB69_9;
	shl.b32 	%r189, %r426, 2;
	mov.u32 	%r190, _ZZ9cuda_gemmIiLi128ELi1ELi1ELi512ELi32ELi32ELi1EEviiiPT_S1_S1_iiE3Ash;
	add.s32 	%r407, %r190, %r189;
	add.s32 	%r191, %r426, %r26;
	mul.wide.u32 	%rd28, %r191, 4;
	add.s64 	%rd46, %rd2, %rd28;
	mul.wide.u32 	%rd5, %r3, 4;
	neg.s32 	%r406, %r27;
	mad.lo.s32 	%r414, %r3, %r27, %r426;
$L__BB69_8:
	.pragma "nounroll";
	ld.global.u32 	%r192, [%rd46];
	st.shared.u32 	[%r407], %r192;
	add.s32 	%r407, %r407, %r12;
	add.s64 	%rd46, %rd46, %rd5;
	add.s32 	%r406, %r406, 1;
	setp.ne.s32 	%p6, %r406, 0;
	@%p6 bra 	$L__BB69_8;
$L__BB69_9:
	shl.b32 	%r193, %r414, 2;
	mov.u32 	%r194, _ZZ9cuda_gemmIiLi128ELi1ELi1ELi512ELi32ELi32ELi1EEviiiPT_S1_S1_iiE3Ash;
	add.s32 	%r413, %r194, %r193;
	shl.b32 	%r37, %r3, 4;
	shl.b32 	%r38, %r3, 3;
	mul.lo.s32 	%r39, %r3, 12;
	add.s32 	%r409, %r414, %r26;
	add.s32 	%r412, %r409, %r3;
	add.s32 	%r411, %r409, %r10;
	add.s32 	%r410, %r409, %r13;
$L__BB69_10:
	mul.wide.u32 	%rd29, %r409, 4;
	add.s64 	%rd30, %rd2, %rd29;
	ld.global.u32 	%r195, [%rd30];
	st.shared.u32 	[%r413], %r195;
	mul.wide.u32 	%rd31, %r412, 4;
	add.s64 	%rd32, %rd2, %rd31;
	ld.global.u32 	%r196, [%rd32];
	add.s32 	%r197, %r413, %r12;
	st.shared.u32 	[%r197], %r196;
	mul.wide.u32 	%rd33, %r411, 4;
	add.s64 	%rd34, %rd2, %rd33;
	ld.global.u32 	%r198, [%rd34];
	add.s32 	%r199, %r413, %r38;
	st.shared.u32 	[%r199], %r198;
	mul.wide.u32 	%rd35, %r410, 4;
	add.s64 	%rd36, %rd2, %rd35;
	ld.global.u32 	%r200, [%rd36];
	add.s32 	%r201, %r413, %r39;
	st.shared.u32 	[%r201], %r200;
	add.s32 	%r414, %r414, %r12;
	add.s32 	%r413, %r413, %r37;
	add.s32 	%r412, %r412, %r12;
	add.s32 	%r411, %r411, %r12;
	add.s32 	%r410, %r410, %r12;
	add.s32 	%r409, %r409, %r12;
	setp.lt.u32 	%p7, %r414, 512;
	@%p7 bra 	$L__BB69_10;
	setp.eq.s16 	%p8, %rs4, 2;
	bar.sync 	0;
	mov.u32 	%r419, %r426;
	@%p8 bra 	$L__BB69_14;
	shl.b32 	%r202, %r426, 2;
	mov.u32 	%r203, _ZZ9cuda_gemmIiLi128ELi1ELi1ELi512ELi32ELi32ELi1EEviiiPT_S1_S1_iiE3Csh;
	add.s32 	%r416, %r203, %r202;
	neg.s32 	%r415, %r27;
	mad.lo.s32 	%r419, %r3, %r27, %r426;
$L__BB69_13:
	.pragma "nounroll";
	mov.b32 	%r204, 0;
	st.shared.u32 	[%r416], %r204;
	add.s32 	%r416, %r416, %r12;
	add.s32 	%r415, %r415, 1;
	setp.ne.s32 	%p9, %r415, 0;
	@%p9 bra 	$L__BB69_13;
$L__BB69_14:
	shl.b32 	%r205, %r419, 2;
	mov.u32 	%r206, _ZZ9cuda_gemmIiLi128ELi1ELi1ELi512ELi32ELi32ELi1EEviiiPT_S1_S1_iiE3Csh;
	add.s32 	%r418, %r206, %r205;
$L__BB69_15:
	mov.b32 	%r207, 0;
	st.shared.u32 	[%r418], %r207;
	add.s32 	%r208, %r418, %r12;
	st.shared.u32 	[%r208], %r207;
	add.s32 	%r209, %r418, %r38;
	st.shared.u32 	[%r209], %r207;
	add.s32 	%r210, %r418, %r39;
	st.shared.u32 	[%r210], %r207;
	add.s32 	%r419, %r419, %r12;
	add.s32 	%r418, %r418, %r37;
	setp.lt.u32 	%p10, %r419, 512;
	@%p10 bra 	$L__BB69_15;
	shl.b32 	%r211, %r2, 2;
	shl.b32 	%r212, %r24, 7;
	or.b32  	%r213, %r212, %r211;
	mov.u32 	%r214, _ZZ9cuda_gemmIiLi128ELi1ELi1ELi512ELi32ELi32ELi1EEviiiPT_S1_S1_iiE3Ash;
	add.s32 	%r215, %r214, %r213;
	ld.shared.u32 	%r69, [%r215];
	setp.eq.s32 	%p11, %r2, 31;
	selp.b32 	%r216, -128, 0, %p11;
	add.s32 	%r217, %r215, %r216;
	ld.shared.u32 	%r70, [%r217+4];
	setp.lt.u32 	%p12, %r2, 30;
	selp.b32 	%r218, 0, -128, %p12;
	add.s32 	%r219, %r215, %r218;
	ld.shared.u32 	%r71, [%r219+8];
	setp.lt.u32 	%p13, %r2, 29;
	selp.b32 	%r220, 0, -128, %p13;
	add.s32 	%r221, %r215, %r220;
	ld.shared.u32 	%r72, [%r221+12];
	setp.lt.u32 	%p14, %r2, 28;
	selp.b32 	%r222, 0, -128, %p14;
	add.s32 	%r223, %r215, %r222;
	ld.shared.u32 	%r73, [%r223+16];
	setp.lt.u32 	%p15, %r2, 27;
	selp.b32 	%r224, 0, -128, %p15;
	add.s32 	%r225, %r215, %r224;
	ld.shared.u32 	%r74, [%r225+20];
	setp.lt.u32 	%p16, %r2, 26;
	selp.b32 	%r226, 0, -128, %p16;
	add.s32 	%r227, %r215, %r226;
	ld.shared.u32 	%r75, [%r227+24];
	setp.lt.u32 	%p17, %r2, 25;
	selp.b32 	%r228, 0, -128, %p17;
	add.s32 	%r229, %r215, %r228;
	ld.shared.u32 	%r76, [%r229+28];
	setp.lt.u32 	%p18, %r2, 24;
	selp.b32 	%r230, 0, -128, %p18;
	add.s32 	%r231, %r215, %r230;
	ld.shared.u32 	%r77, [%r231+32];
	setp.lt.u32 	%p19, %r2, 23;
	selp.b32 	%r232, 0, -128, %p19;
	add.s32 	%r233, %r215, %r232;
	ld.shared.u32 	%r78, [%r233+36];
	setp.lt.u32 	%p20, %r2, 22;
	selp.b32 	%r234, 0, -128, %p20;
	add.s32 	%r235, %r215, %r234;
	ld.shared.u32 	%r79, [%r235+40];
	setp.lt.u32 	%p21, %r2, 21;
	selp.b32 	%r236, 0, -128, %p21;
	add.s32 	%r237, %r215, %r236;
	ld.shared.u32 	%r80, [%r237+44];
	setp.lt.u32 	%p22, %r2, 20;
	selp.b32 	%r238, 0, -128, %p22;
	add.s32 	%r239, %r215, %r238;
	ld.shared.u32 	%r81, [%r239+48];
	setp.lt.u32 	%p23, %r2, 19;
	selp.b32 	%r240, 0, -128, %p23;
	add.s32 	%r241, %r215, %r240;
	ld.shared.u32 	%r82, [%r241+52];
	setp.lt.u32 	%p24, %r2, 18;
	selp.b32 	%r242, 0, -128, %p24;
	add.s32 	%r243, %r215, %r242;
	ld.shared.u32 	%r83, [%r243+56];
	setp.lt.u32 	%p25, %r2, 17;
	selp.b32 	%r244, 0, -128, %p25;
	add.s32 	%r245, %r215, %r244;
	ld.shared.u32 	%r84, [%r245+60];
	setp.lt.u32 	%p26, %r2, 16;
	selp.b32 	%r246, 0, -128, %p26;
	add.s32 	%r247, %r215, %r246;
	ld.shared.u32 	%r85, [%r247+64];
	setp.lt.u32 	%p27, %r2, 15;
	selp.b32 	%r248, 0, -128, %p27;
	add.s32 	%r249, %r215, %r248;
	ld.shared.u32 	%r86, [%r249+68];
	setp.lt.u32 	%p28, %r2, 14;
	selp.b32 	%r250, 0, -128, %p28;
	add.s32 	%r251, %r215, %r250;
	ld.shared.u32 	%r87, [%r251+72];
	setp.lt.u32 	%p29, %r2, 13;
	selp.b32 	%r252, 0, -128, %p29;
	add.s32 	%r253, %r215, %r252;
	ld.shared.u32 	%r88, [%r253+76];
	setp.lt.u32 	%p30, %r2, 12;
	selp.b32 	%r254, 0, -128, %p30;
	add.s32 	%r255, %r215, %r254;
	ld.shared.u32 	%r89, [%r255+80];
	setp.lt.u32 	%p31, %r2, 11;
	selp.b32 	%r256, 0, -128, %p31;
	add.s32 	%r257, %r215, %r256;
	ld.shared.u32 	%r90, [%r257+84];
	setp.lt.u32 	%p32, %r2, 10;
	selp.b32 	%r258, 0, -128, %p32;
	add.s32 	%r259, %r215, %r258;
	ld.shared.u32 	%r91, [%r259+88];
	setp.lt.u32 	%p33, %r2, 9;
	selp.b32 	%r260, 0, -128, %p33;
	add.s32 	%r261, %r215, %r260;
	ld.shared.u32 	%r92, [%r261+92];
	setp.lt.u32 	%p34, %r2, 8;
	selp.b32 	%r262, 0, -128, %p34;
	add.s32 	%r263, %r215, %r262;
	ld.shared.u32 	%r93, [%r263+96];
	setp.lt.u32 	%p35, %r2, 7;
	selp.b32 	%r264, 0, -128, %p35;
	add.s32 	%r265, %r215, %r264;
	ld.shared.u32 	%r94, [%r265+100];
	setp.lt.u32 	%p36, %r2, 6;
	selp.b32 	%r266, 0, -128, %p36;
	add.s32 	%r267, %r215, %r266;
	ld.shared.u32 	%r95, [%r267+104];
	setp.lt.u32 	%p37, %r2, 5;
	selp.b32 	%r268, 0, -128, %p37;
	add.s32 	%r269, %r215, %r268;
	ld.shared.u32 	%r96, [%r269+108];
	setp.lt.u32 	%p38, %r2, 4;
	selp.b32 	%r270, 0, -128, %p38;
	add.s32 	%r271, %r215, %r270;
	ld.shared.u32 	%r97, [%r271+112];
	setp.lt.u32 	%p39, %r2, 3;
	selp.b32 	%r272, 0, -128, %p39;
	add.s32 	%r273, %r215, %r272;
	ld.shared.u32 	%r98, [%r273+116];
	setp.lt.u32 	%p40, %r2, 2;
	selp.b32 	%r274, 0, -128, %p40;
	add.s32 	%r275, %r215, %r274;
	ld.shared.u32 	%r99, [%r275+120];
	setp.eq.s32 	%p41, %r2, 0;
	selp.b32 	%r276, 0, -128, %p41;
	add.s32 	%r277, %r215, %r276;
	ld.shared.u32 	%r100, [%r277+124];
	add.s32 	%r278, %r426, 1;
	and.b32  	%r101, %r278, 31;
	add.s32 	%r279, %r426, 2;
	and.b32  	%r102, %r279, 31;
	add.s32 	%r280, %r426, 3;
	and.b32  	%r103, %r280, 31;
	add.s32 	%r281, %r426, 4;
	and.b32  	%r104, %r281, 31;
	add.s32 	%r282, %r426, 5;
	and.b32  	%r105, %r282, 31;
	add.s32 	%r283, %r426, 6;
	and.b32  	%r106, %r283, 31;
	add.s32 	%r284, %r426, 7;
	and.b32  	%r107, %r284, 31;
	add.s32 	%r285, %r426, 8;
	and.b32  	%r108, %r285, 31;
	add.s32 	%r286, %r426, 9;
	and.b32  	%r109, %r286, 31;
	add.s32 	%r287, %r426, 10;
	and.b32  	%r110, %r287, 31;
	add.s32 	%r288, %r426, 11;
	and.b32  	%r111, %r288, 31;
	add.s32 	%r289, %r426, 12;
	and.b32  	%r112, %r289, 31;
	add.s32 	%r290, %r426, 13;
	and.b32  	%r113, %r290, 31;
	add.s32 	%r291, %r426, 14;
	and.b32  	%r114, %r291, 31;
	add.s32 	%r292, %r426, 15;
	and.b32  	%r115, %r292, 31;
	add.s32 	%r293, %r426, 17;
	and.b32  	%r116, %r293, 31;
	add.s32 	%r294, %r426, 18;
	and.b32  	%r117, %r294, 31;
	add.s32 	%r295, %r426, 19;
	and.b32  	%r118, %r295, 31;
	add.s32 	%r296, %r426, 20;
	and.b32  	%r119, %r296, 31;
	add.s32 	%r297, %r426, 21;
	and.b32  	%r120, %r297, 31;
	add.s32 	%r298, %r426, 22;
	and.b32  	%r121, %r298, 31;
	add.s32 	%r299, %r426, 23;
	and.b32  	%r122, %r299, 31;
	add.s32 	%r300, %r426, 24;
	and.b32  	%r123, %r300, 31;
	add.s32 	%r301, %r426, 25;
	and.b32  	%r124, %r301, 31;
	add.s32 	%r302, %r426, 26;
	and.b32  	%r125, %r302, 31;
	add.s32 	%r303, %r426, 27;
	and.b32  	%r126, %r303, 31;
	add.s32 	%r304, %r426, 28;
	and.b32  	%r127, %r304, 31;
	add.s32 	%r305, %r426, 29;
	and.b32  	%r128, %r305, 31;
	add.s32 	%r306, %r426, 30;
	and.b32  	%r129, %r306, 31;
	add.s32 	%r307, %r426, -1;
	and.b32  	%r130, %r307, 31;
	shr.u32 	%r420, %r426, 4;
$L__BB69_17:
	shl.b32 	%r308, %r2, 2;
	mov.u32 	%r309, _ZZ9cuda_gemmIiLi128ELi1ELi1ELi512ELi32ELi32ELi1EEviiiPT_S1_S1_iiE11kron_fac_sh;
	add.s32 	%r310, %r309, %r308;
	mad.lo.s32 	%r311, %r420, 132, %r310;
	ld.shared.u32 	%r312, [%r311];
	shfl.sync.idx.b32	%r313|%p42, %r312, %r2, 31, -1;
	mul.lo.s32 	%r314, %r313, %r69;
	shfl.sync.idx.b32	%r315|%p43, %r312, %r101, 31, -1;
	mad.lo.s32 	%r316, %r315, %r70, %r314;
	shfl.sync.idx.b32	%r317|%p44, %r312, %r102, 31, -1;
	mad.lo.s32 	%r318, %r317, %r71, %r316;
	shfl.sync.idx.b32	%r319|%p45, %r312, %r103, 31, -1;
	mad.lo.s32 	%r320, %r319, %r72, %r318;
	shfl.sync.idx.b32	%r321|%p46, %r312, %r104, 31, -1;
	mad.lo.s32 	%r322, %r321, %r73, %r320;
	shfl.sync.idx.b32	%r323|%p47, %r312, %r105, 31, -1;
	mad.lo.s32 	%r324, %r323, %r74, %r322;
	shfl.sync.idx.b32	%r325|%p48, %r312, %r106, 31, -1;
	mad.lo.s32 	%r326, %r325, %r75, %r324;
	shfl.sync.idx.b32	%r327|%p49, %r312, %r107, 31, -1;
	mad.lo.s32 	%r328, %r327, %r76, %r326;
	shfl.sync.idx.b32	%r329|%p50, %r312, %r108, 31, -1;
	mad.lo.s32 	%r330, %r329, %r77, %r328;
	shfl.sync.idx.b32	%r331|%p51, %r312, %r109, 31, -1;
	mad.lo.s32 	%r332, %r331, %r78, %r330;
	shfl.sync.idx.b32	%r333|%p52, %r312, %r110, 31, -1;
	mad.lo.s32 	%r334, %r333, %r79, %r332;
	shfl.sync.idx.b32	%r335|%p53, %r312, %r111, 31, -1;
	mad.lo.s32 	%r336, %r335, %r80, %r334;
	shfl.sync.idx.b32	%r337|%p54, %r312, %r112, 31, -1;
	mad.lo.s32 	%r338, %r337, %r81, %r336;
	shfl.sync.idx.b32	%r339|%p55, %r312, %r113, 31, -1;
	mad.lo.s32 	%r340, %r339, %r82, %r338;
	shfl.sync.idx.b32	%r341|%p56, %r312, %r114, 31, -1;
	mad.lo.s32 	%r342, %r341, %r83, %r340;
	shfl.sync.idx.b32	%r343|%p57, %r312, %r115, 31, -1;
	mad.lo.s32 	%r344, %r343, %r84, %r342;
	xor.b32  	%r345, %r2, 16;
	shfl.sync.idx.b32	%r346|%p58, %r312, %r345, 31, -1;
	mad.lo.s32 	%r347, %r346, %r85, %r344;
	shfl.sync.idx.b32	%r348|%p59, %r312, %r116, 31, -1;
	mad.lo.s32 	%r349, %r348, %r86, %r347;
	shfl.sync.idx.b32	%r350|%p60, %r312, %r117, 31, -1;
	mad.lo.s32 	%r351, %r350, %r87, %r349;
	shfl.sync.idx.b32	%r352|%p61, %r312, %r118, 31, -1;
	mad.lo.s32 	%r353, %r352, %r88, %r351;
	shfl.sync.idx.b32	%r354|%p62, %r312, %r119, 31, -1;
	mad.lo.s32 	%r355, %r354, %r89, %r353;
	shfl.sync.idx.b32	%r356|%p63, %r312, %r120, 31, -1;
	mad.lo.s32 	%r357, %r356, %r90, %r355;
	shfl.sync.idx.b32	%r358|%p64, %r312, %r121, 31, -1;
	mad.lo.s32 	%r359, %r358, %r91, %r357;
	shfl.sync.idx.b32	%r360|%p65, %r312, %r122, 31, -1;
	mad.lo.s32 	%r361, %r360, %r92, %r359;
	shfl.sync.idx.b32	%r362|%p66, %r312, %r123, 31, -1;
	mad.lo.s32 	%r363, %r362, %r93, %r361;
	shfl.sync.idx.b32	%r364|%p67, %r312, %r124, 31, -1;
	mad.lo.s32 	%r365, %r364, %r94, %r363;
	shfl.sync.idx.b32	%r366|%p68, %r312, %r125, 31, -1;
	mad.lo.s32 	%r367, %r366, %r95, %r365;
	shfl.sync.idx.b32	%r368|%p69, %r312, %r126, 31, -1;
	mad.lo.s32 	%r369, %r368, %r96, %r367;
	shfl.sync.idx.b32	%r370|%p70, %r312, %r127, 31, -1;
	mad.lo.s32 	%r371, %r370, %r97, %r369;
	shfl.sync.idx.b32	%r372|%p71, %r312, %r128, 31, -1;
	mad.lo.s32 	%r373, %r372, %r98, %r371;
	shfl.sync.idx.b32	%r374|%p72, %r312, %r129, 31, -1;
	mad.lo.s32 	%r375, %r374, %r99, %r373;
	shfl.sync.idx.b32	%r376|%p73, %r312, %r130, 31, -1;
	mad.lo.s32 	%r377, %r376, %r100, %r375;
	shl.b32 	%r378, %r24, 2;
	shl.b32 	%r379, %r420, 6;
	or.b32  	%r380, %r379, %r378;
	mov.u32 	%r381, _ZZ9cuda_gemmIiLi128ELi1ELi1ELi512ELi32ELi32ELi1EEviiiPT_S1_S1_iiE3Csh;
	add.s32 	%r382, %r381, %r380;
	ld.shared.u32 	%r383, [%r382];
	add.s32 	%r384, %r383, %r377;
	st.shared.u32 	[%r382], %r384;
	shr.u32 	%r385, %r3, 4;
	add.s32 	%r420, %r420, %r385;
	setp.lt.u32 	%p74, %r420, 32;
	@%p74 bra 	$L__BB69_17;
	setp.eq.s16 	%p75, %rs4, 2;
	bar.sync 	0;
	@%p75 bra 	$L__BB69_21;
	shl.b32 	%r386, %r426, 2;
	add.s32 	%r422, %r381, %r386;
	add.s32 	%r388, %r426, %r26;
	mul.wide.u32 	%rd37, %r388, 4;
	add.s64 	%rd47, %rd3, %rd37;
	mul.wide.u32 	%rd9, %r3, 4;
	neg.s32 	%r421, %r27;
	mad.lo.s32 	%r426, %r3, %r27, %r426;
$L__BB69_20:
	.pragma "nounroll";
	ld.shared.u32 	%r389, [%r422];
	st.global.u32 	[%rd47], %r389;
	add.s32 	%r422, %r422, %r12;
	add.s64 	%rd47, %rd47, %rd9;
	add.s32 	%r421, %r421, 1;
	setp.ne.s32 	%p76, %r421, 0;
	@%p76 bra 	$L__BB69_20;
$L__BB69_21:
	shl.b32 	%r390, %r426, 2;
	add.s32 	%r425, %r381, %r390;
	mul.wide.u32 	%rd38, %r3, 4;
	add.s64 	%rd12, %rd3, %rd38;
	add.s32 	%r424, %r426, %r26;
	mul.wide.u32 	%rd39, %r3, 8;
	add.s64 	%rd13, %rd3, %rd39;
	mul.wide.u32 	%rd40, %r3, 12;
	add.s64 	%rd14, %rd3, %rd40;
$L__BB69_22:
	mul.wide.s32 	%rd41, %r424, 4;
	add.s64 	%rd42, %rd12, %rd41;
	add.s64 	%rd43, %rd13, %rd41;
	add.s64 	%rd44, %rd14, %rd41;
	add.s64 	%rd45, %rd3, %rd41;
	ld.shared.u32 	%r392, [%r425];
	st.global.u32 	[%rd45], %r392;
	add.s32 	%r393, %r425, %r12;
	ld.shared.u32 	%r394, [%r393];
	st.global.u32 	[%rd42], %r394;
	add.s32 	%r395, %r425, %r38;
	ld.shared.u32 	%r396, [%r395];
	st.global.u32 	[%rd43], %r396;
	add.s32 	%r397, %r425, %r39;
	ld.shared.u32 	%r398, [%r397];
	st.global.u32 	[%rd44], %r398;
	add.s32 	%r426, %r426, %r12;
	add.s32 	%r425, %r425, %r37;
	add.s32 	%r424, %r424, %r12;
	setp.lt.u32 	%p77, %r426, 512;
	@%p77 bra 	$L__BB69_22;
$L__BB69_23:
	ret;

}
	// .globl	_Z9cuda_gemmIiLi128ELi1ELi1ELi512ELi64ELi64ELi0EEviiiPT_S1_S1_ii
.visible .entry _Z9cuda_gemmIiLi128ELi1ELi1ELi512ELi64ELi64ELi0EEviiiPT_S1_S1_ii(
	.param .u32 _Z9cuda_gemmIiLi128ELi1ELi1ELi512ELi64ELi64ELi0EEviiiPT_S1_S1_ii_param_0,
	.param .u32 _Z9cuda_gemmIiLi128ELi1ELi1ELi512ELi64ELi64ELi0EEviiiPT_S1_S1_ii_param_1,
	.param .u32 _Z9cuda_gemmIiLi128ELi1ELi1ELi512ELi64ELi64ELi0EEviiiPT_S1_S1_ii_param_2,
	.param .u64 .ptr .align 1 _Z9cuda_gemmIiLi128ELi1ELi1ELi512ELi64ELi64ELi0EEviiiPT_S1_S1_ii_param_3,
	.param .u64 .ptr .align 1 _Z9cuda_gemmIiLi128ELi1ELi1ELi512ELi64ELi64ELi0EEviiiPT_S1_S1_ii_param_4,
	.param .u64 .ptr .align 1 _Z9cuda_gemmIiLi128ELi1ELi1ELi512ELi64ELi64ELi0EEviiiPT_S1_S1_ii_param_5,
	.param .u32 _Z9cuda_gemmIiLi128ELi1ELi1ELi512ELi64ELi64ELi0EEviiiPT_S1_S1_ii_param_6,
	.param .u32 _Z9cuda_gemmIiLi128ELi1ELi1ELi512ELi64ELi64ELi0EEviiiPT_S1_S1_ii_param_7
)
.maxntid 128
{
	.reg .pred 	%p<283>;
	.reg .b16 	%rs<7>;
	.reg .b32 	%r<1496>;
	.reg .b64 	%rd<29>;
	// demoted variable
	.shared .align 128 .b8 _ZZ9cuda_gemmIiLi128ELi1ELi1ELi512ELi64ELi64ELi0EEviiiPT_S1_S1_iiE11kron_fac_sh[16640];
	// demoted variable
	.shared .align 128 .b8 _ZZ9cuda_gemmIiLi128ELi1ELi1ELi512ELi64ELi64ELi0EEviiiPT_S1_S1_iiE3Ash[2048];
	// demoted variable
	.shared .align 128 .b8 _ZZ9cuda_gemmIiLi128ELi1ELi1ELi512ELi64ELi64ELi0EEviiiPT_S1_S1_iiE3Csh[2048];
	ld.param.u32 	%r622, [_Z9cuda_gemmIiLi128ELi1ELi1ELi512ELi64ELi64ELi0EEviiiPT_S1_S1_ii_param_1];
	ld.param.u32 	%r623, [_Z9cuda_gemmIiLi128ELi1ELi1ELi512ELi64ELi64ELi0EEviiiPT_S1_S1_ii_param_2];
	ld.param.u64 	%rd5, [_Z9cuda_gemmIiLi128ELi1ELi1ELi512ELi64ELi64ELi0EEviiiPT_S1_S1_ii_param_3];
	ld.param.u64 	%rd4, [_Z9cuda_gemmIiLi128ELi1ELi1ELi512ELi64ELi64ELi0EEviiiPT_S1_S1_ii_param_4];
	ld.param.u64 	%rd6, [_Z9cuda_gemmIiLi128ELi1ELi1ELi512ELi64ELi64ELi0EEviiiPT_S1_S1_ii_param_5];
	ld.param.u32 	%r624, [_Z9cuda_gemmIiLi128ELi1ELi1ELi512ELi64ELi64ELi0EEviiiPT_S1_S1_ii_param_6];
	ld.param.u32 	%r625, [_Z9cuda_gemmIiLi128ELi1ELi1ELi512ELi64ELi64ELi0EEviiiPT_S1_S1_ii_param_7];
	cvta.to.global.u64 	%rd1, %rd5;
	cvta.to.global.u64 	%rd2, %rd6;
	mov.u32 	%r1490, %tid.x;
	mul.lo.s32 	%r2, %r625, %r624;
	setp.ge.u32 	%p3, %r1490, %r2;
	@%p3 bra 	$L__BB70_3;
	mov.u32 	%r3, %ntid.x;
	cvta.to.global.u64 	%rd3, %rd4;
	mov.u32 	%r1210, %r1490;
$L__BB70_2:
	mul.wide.u32 	%rd7, %r1210, 4;
	add.s64 	%rd8, %rd3, %rd7;
	ld.global.u32 	%r626, [%rd8];
	rem.u32 	%r627, %r1210, %r624;
	mov.u32 	%r628, _ZZ9cuda_gemmIiLi128ELi1ELi1ELi512ELi64ELi64ELi0EEviiiPT_S1_S1_iiE11kron_fac_sh;
	mad.lo.s32 	%r629, %r627, 260, %r628;
	div.u32 	%r630, %r1210, %r625;
	shl.b32 	%r631, %r630, 2;
	add.s32 	%r632, %r629, %r631;
	st.shared.u32 	[%r632], %r626;
	add.s32 	%r1210, %r1210, %r3;
	setp.lt.u32 	%p4, %r1210, %r2;
	@%p4 bra 	$L__BB70_2;
$L__BB70_3:
	div.s32 	%r6, 512, %r625;
	min.s32 	%r7, %r6, 128;
	div.u32 	%r9, %r1490, %r7;
	mul.lo.s32 	%r633, %r9, %r7;
	sub.s32 	%r8, %r1490, %r633;
	mov.u32 	%r10, %ntid.x;
	div.u32 	%r11, %r10, %r7;
	mov.u32 	%r12, %ctaid.y;
	mov.u32 	%r634, %nctaid.y;
	setp.ge.u32 	%p5, %r12, %r634;
	@%p5 bra 	$L__BB70_291;
	min.s32 	%r13, %r625, 32;
	shl.b32 	%r635, %r625, 8;
	sub.s32 	%r14, 8223, %r635;
	mov.u32 	%r15, %ctaid.x;
	shl.b32 	%r16, %r15, 9;
	mul.lo.s32 	%r17, %r12, %r623;
	add.s32 	%r636, %r1490, %r10;
	cvt.u16.u32 	%rs2, %r636;
	xor.b16  	%rs3, %rs2, 511;
	cvt.u16.u32 	%rs4, %r10;
	div.u16 	%rs5, %rs3, %rs4;
	and.b16  	%rs1, %rs5, 3;
	xor.b16  	%rs6, %rs1, 2;
	cvt.u32.u16 	%r18, %rs6;
	setp.eq.s16 	%p6, %rs1, 2;
	mov.u32 	%r1220, %r1490;
	@%p6 bra 	$L__BB70_7;
	shl.b32 	%r637, %r1490, 2;
	mov.u32 	%r638, _ZZ9cuda_gemmIiLi128ELi1ELi1ELi512ELi64ELi64ELi0EEviiiPT_S1_S1_iiE3Ash;
	add.s32 	%r1213, %r638, %r637;
	shl.b32 	%r20, %r10, 2;
	add.s32 	%r639, %r1490, %r17;
	add.s32 	%r1212, %r639, %r16;
	neg.s32 	%r1211, %r18;
	mad.lo.s32 	%r1220, %r10, %r18, %r1490;
$L__BB70_6:
	.pragma "nounroll";
	mul.wide.u32 	%rd9, %r1212, 4;
	add.s64 	%rd10, %rd1, %rd9;
	ld.global.u32 	%r640, [%rd10];
	st.shared.u32 	[%r1213], %r640;
	add.s32 	%r1213, %r1213, %r20;
	add.s32 	%r1212, %r1212, %r10;
	add.s32 	%r1211, %r1211, 1;
	setp.ne.s32 	%p7, %r1211, 0;
	@%p7 bra 	$L__BB70_6;
$L__BB70_7:
	shl.b32 	%r31, %r10, 2;
	shl.b32 	%r641, %r1220, 2;
	mov.u32 	%r642, _ZZ9cuda_gemmIiLi128ELi1ELi1ELi512ELi64ELi64ELi0EEviiiPT_S1_S1_iiE3Ash;
	add.s32 	%r1219, %r642, %r641;
	shl.b32 	%r33, %r10, 4;
	shl.b32 	%r34, %r10, 3;
	mul.lo.s32 	%r35, %r10, 12;
	add.s32 	%r643, %r1220, %r17;
	add.s32 	%r1215, %r643, %r16;
	add.s32 	%r1218, %r1215, %r10;
	shl.b32 	%r38, %r10, 1;
	add.s32 	%r1217, %r1215, %r38;
	mul.lo.s32 	%r40, %r10, 3;
	add.s32 	%r1216, %r1215, %r40;
$L__BB70_8:
	mul.wide.u32 	%rd11, %r1215, 4;
	add.s64 	%rd12, %rd1, %rd11;
	ld.global.u32 	%r644, [%rd12];
	st.shared.u32 	[%r1219], %r644;
	mul.wide.u32 	%rd13, %r1218, 4;
	add.s64 	%rd14, %rd1, %rd13;
	ld.global.u32 	%r645, [%rd14];
	add.s32 	%r646, %r1219, %r31;
	st.shared.u32 	[%r646], %r645;
	mul.wide.u32 	%rd15, %r1217, 4;
	add.s64 	%rd16, %rd1, %rd15;
	ld.global.u32 	%r647, [%rd16];
	add.s32 	%r648, %r1219, %r34;
	st.shared.u32 	[%r648], %r647;
	mul.wide.u32 	%rd17, %r1216, 4;
	add.s64 	%rd18, %rd1, %rd17;
	ld.global.u32 	%r649, [%rd18];
	add.s32 	%r650, %r1219, %r35;
	st.shared.u32 	[%r650], %r649;
	add.s32 	%r1220, %r1220, %r31;
	add.s32 	%r1219, %r1219, %r33;
	add.s32 	%r1218, %r1218, %r31;
	add.s32 	%r1217, %r1217, %r31;
	add.s32 	%r1216, %r1216, %r31;
	add.s32 	%r1215, %r1215, %r31;
	setp.lt.u32 	%p8, %r1220, 512;
	@%p8 bra 	$L__BB70_8;
	setp.eq.s16 	%p9, %rs1, 2;
	bar.sync 	0;
	mov.u32 	%r1355, %r1490;
	@%p9 bra 	$L__BB70_12;
	shl.b32 	%r651, %r1490, 2;
	mov.u32 	%r652, _ZZ9cuda_gemmIiLi128ELi1ELi1ELi512ELi64ELi64ELi0EEviiiPT_S1_S1_iiE3Csh;
	add.s32 	%r1222, %r652, %r651;
	neg.s32 	%r1221, %r18;
	mad.lo.s32 	%r1355, %r10, %r18, %r1490;
$L__BB70_11:
	.pragma "nounroll";
	mov.b32 	%r653, 0;
	st.shared.u32 	[%r1222], %r653;
	add.s32 	%r1222, %r1222, %r31;
	add.s32 	%r1221, %r1221, 1;
	setp.ne.s32 	%p10, %r1221, 0;
	@%p10 bra 	$L__BB70_11;
$L__BB70_12:
	mov.u32 	%r655, _ZZ9cuda_gemmIiLi128ELi1ELi1ELi512ELi64ELi64ELi0EEviiiPT_S1_S1_iiE3Csh;
$L__BB70_13:
	shl.b32 	%r654, %r1355, 2;
	add.s32 	%r656, %r655, %r654;
	mov.b32 	%r657, 0;
	st.shared.u32 	[%r656], %r657;
	add.s32 	%r658, %r656, %r31;
	st.shared.u32 	[%r658], %r657;
	add.s32 	%r659, %r658, %r31;
	st.shared.u32 	[%r659], %r657;
	add.s32 	%r660, %r659, %r31;
	st.shared.u32 	[%r660], %r657;
	add.s32 	%r1355, %r31, %r1355;
	setp.lt.u32 	%p11, %r1355, 512;
	@%p11 bra 	$L__BB70_13;
	setp.lt.s32 	%p12, %r6, 1;
	@%p12 bra 	$L__BB70_286;
	setp.lt.s32 	%p13, %r625, 33;
	and.b32  	%r661, %r1490, 31;
	rem.s32 	%r62, %r661, %r13;
	@%p13 bra 	$L__BB70_82;
	add.s32 	%r664, %r62, 1;
	setp.lt.s32 	%p14, %r664, %r13;
	selp.b32 	%r63, 0, %r13, %p14;
	add.s32 	%r665, %r62, 2;
	setp.lt.s32 	%p15, %r665, %r13;
	selp.b32 	%r64, 0, %r13, %p15;
	add.s32 	%r666, %r62, 3;
	setp.lt.s32 	%p16, %r666, %r13;
	selp.b32 	%r65, 0, %r13, %p16;
	add.s32 	%r667, %r62, 4;
	setp.lt.s32 	%p17, %r667, %r13;
	selp.b32 	%r66, 0, %r13, %p17;
	add.s32 	%r668, %r62, 5;
	setp.lt.s32 	%p18, %r668, %r13;
	selp.b32 	%r67, 0, %r13, %p18;
	add.s32 	%r669, %r62, 6;
	setp.lt.s32 	%p19, %r669, %r13;
	selp.b32 	%r68, 0, %r13, %p19;
	add.s32 	%r670, %r62, 7;
	setp.lt.s32 	%p20, %r670, %r13;
	selp.b32 	%r69, 0, %r13, %p20;
	add.s32 	%r671, %r62, 8;
	setp.lt.s32 	%p21, %r671, %r13;
	selp.b32 	%r70, 0, %r13, %p21;
	add.s32 	%r672, %r62, 9;
	setp.lt.s32 	%p22, %r672, %r13;
	selp.b32 	%r71, 0, %r13, %p22;
	add.s32 	%r673, %r62, 10;
	setp.lt.s32 	%p23, %r673, %r13;
	selp.b32 	%r72, 0, %r13, %p23;
	add.s32 	%r674, %r62, 11;
	setp.lt.s32 	%p24, %r674, %r13;
	selp.b32 	%r73, 0, %r13, %p24;
	add.s32 	%r675, %r62, 12;
	setp.lt.s32 	%p25, %r675, %r13;
	selp.b32 	%r74, 0, %r13, %p25;
	add.s32 	%r676, %r62, 13;
	setp.lt.s32 	%p26, %r676, %r13;
	selp.b32 	%r75, 0, %r13, %p26;
	add.s32 	%r677, %r62, 14;
	setp.lt.s32 	%p27, %r677, %r13;
	selp.b32 	%r76, 0, %r13, %p27;
	add.s32 	%r678, %r62, 15;
	setp.lt.s32 	%p28, %r678, %r13;
	selp.b32 	%r77, 0, %r13, %p28;
	add.s32 	%r679, %r62, 16;
	setp.lt.s32 	%p29, %r679, %r13;
	selp.b32 	%r78, 0, %r13, %p29;
	add.s32 	%r680, %r62, 17;
	setp.lt.s32 	%p30, %r680, %r13;
	selp.b32 	%r79, 0, %r13, %p30;
	add.s32 	%r681, %r62, 18;
	setp.lt.s32 	%p31, %r681, %r13;
	selp.b32 	%r80, 0, %r13, %p31;
	add.s32 	%r682, %r62, 19;
	setp.lt.s32 	%p32, %r682, %r13;
	selp.b32 	%r81, 0, %r13, %p32;
	add.s32 	%r683, %r62, 20;
	setp.lt.s32 	%p33, %r683, %r13;
	selp.b32 	%r82, 0, %r13, %p33;
	add.s32 	%r684, %r62, 21;
	setp.lt.s32 	%p34, %r684, %r13;
	selp.b32 	%r83, 0, %r13, %p34;
	add.s32 	%r685, %r62, 22;
	setp.lt.s32 	%p35, %r685, %r13;
	selp.b32 	%r84, 0, %r13, %p35;
	add.s32 	%r686, %r62, 23;
	setp.lt.s32 	%p36, %r686, %r13;
	selp.b32 	%r85, 0, %r13, %p36;
	add.s32 	%r687, %r62, 24;
	setp.lt.s32 	%p37, %r687, %r13;
	selp.b32 	%r86, 0, %r13, %p37;
	add.s32 	%r688, %r62, 25;
	setp.lt.s32 	%p38, %r688, %r13;
	selp.b32 	%r87, 0, %r13, %p38;
	add.s32 	%r689, %r62, 26;
	setp.lt.s32 	%p39, %r689, %r13;
	selp.b32 	%r88, 0, %r13, %p39;
	add.s32 	%r690, %r62, 27;
	setp.lt.s32 	%p40, %r690, %r13;
	selp.b32 	%r89, 0, %r13, %p40;
	add.s32 	%r691, %r62, 28;
	setp.lt.s32 	%p41, %r691, %r13;
	selp.b32 	%r90, 0, %r13, %p41;
	add.s32 	%r692, %r62, 29;
	setp.lt.s32 	%p42, %r692, %r13;
	selp.b32 	%r91, 0, %r13, %p42;
	add.s32 	%r693, %r62, 30;
	setp.lt.s32 	%p43, %r693, %r13;
	selp.b32 	%r92, 0, %r13, %p43;
	add.s32 	%r694, %r62, 31;
	setp.lt.s32 	%p44, %r694, %r13;
	selp.b32 	%r93, 0, %r13, %p44;
	mov.b32 	%r1388, 0;
$L__BB70_17:
	add.s32 	%r396, %r1388, %r8;
	mad.lo.s32 	%r397, %r396, %r625, %r62;
	mov.b32 	%r1421, 0;
	mov.pred 	%p282, -1;
$L__BB70_18:
	mov.pred 	%p2, %p282;
	sub.s32 	%r431, %r625, %r1421;
	add.s32 	%r432, %r1421, %r397;
	setp.gt.s32 	%p46, %r431, 0;
	@%p46 bra 	$L__BB70_19;
	bra.uni 	$L__BB70_20;
$L__BB70_19:
	shl.b32 	%r696, %r432, 2;
	mov.u32 	%r697, _ZZ9cuda_gemmIiLi128ELi1ELi1ELi512ELi64ELi64ELi0EEviiiPT_S1_S1_iiE3Ash;
	add.s32 	%r698, %r697, %r696;
	ld.shared.u32 	%r1422, [%r698];
$L__BB70_20:
	setp.lt.s32 	%p47, %r431, 2;
	@%p47 bra 	$L__BB70_22;
	sub.s32 	%r699, %r432, %r63;
	shl.b32 	%r700, %r699, 2;
	mov.u32 	%r701, _ZZ9cuda_gemmIiLi128ELi1ELi1ELi512ELi64ELi64ELi0EEviiiPT_S1_S1_iiE3Ash;
	add.s32 	%r702, %r701, %r700;
	ld.shared.u32 	%r1419, [%r702+4];
$L__BB70_22:
	setp.lt.s32 	%p48, %r431, 3;
	@%p48 bra 	$L__BB70_24;
	sub.s32 	%r703, %r432, %r64;
	shl.b32 	%r704, %r703, 2;
	mov.u32 	%r705, _ZZ9cuda_gemmIiLi128ELi1ELi1ELi512ELi64ELi64ELi0EEviiiPT_S1_S1_iiE3Ash;
	add.s32 	%r706, %r705, %r704;
	ld.shared.u32 	%r1418, [%r706+8];
$L__BB70_24:
	setp.lt.s32 	%p49, %r431, 4;
	@%p49 bra 	$L__BB70_26;
	sub.s32 	%r707, %r432, %r65;
	shl.b32 	%r708, %r707, 2;
	mov.u32 	%r709, _ZZ9cuda_gemmIiLi128ELi1ELi1ELi512ELi64ELi64ELi0EEviiiPT_S1_S1_iiE3Ash;
	add.s32 	%r710, %r709, %r708;
	ld.shared.u32 	%r1417, [%r710+12];
$L__BB70_26:
	setp.lt.s32 	%p50, %r431, 5;
	@%p50 bra 	$L__BB70_28;
	sub.s32 	%r711, %r432, %r66;
	shl.b32 	%r712, %r711, 2;
	mov.u32 	%r713, _ZZ9cuda_gemmIiLi128ELi1ELi1ELi512ELi64ELi64ELi0EEviiiPT_S1_S1_iiE3Ash;
	add.s32 	%r714, %r713, %r712;
	ld.shared.u32 	%r1416, [%r714+16];
$L__BB70_28:
	setp.lt.s32 	%p51, %r431, 6;
	@%p51 bra 	$L__BB70_30;
	sub.s32 	%r715, %r432, %r67;
	shl.b32 	%r716, %r715, 2;
	mov.u32 	%r717, _ZZ9cuda_gemmIiLi128ELi1ELi1ELi512ELi64ELi64ELi0EEviiiPT_S1_S1_iiE3Ash;
	add.s32 	%r718, %r717, %r716;
	ld.shared.u32 	%r1415, [%r718+20];
$L__BB70_30:
	setp.lt.s32 	%p52, %r431, 7;
	@%p52 bra 	$L__BB70_32;
	sub.s32 	%r719, %r432, %r68;
	shl.b32 	%r720, %r719, 2;
	mov.u32 	%r721, _ZZ9cuda_gemmIiLi128ELi1ELi1ELi512ELi64ELi64ELi0EEviiiPT_S1_S1_iiE3Ash;
	add.s32 	%r722, %r721, %r720;
	ld.shared.u32 	%r1414, [%r722+24];
$L__BB70_32:
	setp.lt.s32 	%p53, %r431, 8;
	@%p53 bra 	$L__BB70_34;
	sub.s32 	%r723, %r432, %r69;
	shl.b32 	%r724, %r723, 2;
	mov.u32 	%r725, _ZZ9cuda_gemmIiLi128ELi1ELi1ELi512ELi64ELi64ELi0EEviiiPT_S1_S1_iiE3Ash;
	add.s32 	%r726, %r725, %r724;
	ld.shared.u32 	%r1413, [%r726+28];
$L__BB70_34:
	setp.lt.s32 	%p54, %r431, 9;
	@%p54 bra 	$L__BB70_36;
	sub.s32 	%r727, %r432, %r70;
	shl.b32 	%r728, %r727, 2;
	mov.u32 	%r729, _ZZ9cuda_gemmIiLi128ELi1ELi1ELi512ELi64ELi64ELi0EEviiiPT_S1_S1_iiE3Ash;
	add.s32 	%r730, %r729, %r728;
	ld.shared.u32 	%r1412, [%r730+32];
$L__BB70_36:
	setp.lt.s32 	%p55, %r431, 10;
	@%p55 bra 	$L__BB70_38;
	sub.s32 	%r731, %r432, %r71;
	shl.b32 	%r732, %r731, 2;
	mov.u32 	%r733, _ZZ9cuda_gemmIiLi128ELi1ELi1ELi512ELi64ELi64ELi0EEviiiPT_S1_S1_iiE3Ash;
	add.s32 	%r734, %r733, %r732;
	ld.shared.u32 	%r1411, [%r734+36];
$L__BB70_38:
	setp.lt.s32 	%p56, %r431, 11;
	@%p56 bra 	$L__BB70_40;
	sub.s32 	%r735, %r432, %r72;
	shl.b32 	%r736, %r735, 2;
	mov.u32 	%r737, _ZZ9cuda_gemmIiLi128ELi1ELi1ELi512ELi64ELi64ELi0EEviiiPT_S1_S1_iiE3Ash;
	add.s32 	%r738, %r737, %r736;
	ld.shared.u32 	%r1410, [%r738+40];
$L__BB70_40:
	setp.lt.s32 	%p57, %r431, 12;
	@%p57 bra 	$L__BB70_42;
	sub.s32 	%r739, %r432, %r73;
	shl.b32 	%r740, %r739, 2;
	mov.u32 	%r741, _ZZ9cuda_gemmIiLi128ELi1ELi1ELi512ELi64ELi64ELi0EEviiiPT_S1_S1_iiE3Ash;
	add.s32 	%r742, %r741, %r740;
	ld.shared.u32 	%r1409, [%r742+44];
$L__BB70_42:
	setp.lt.s32 	%p58, %r431, 13;
	@%p58 bra 	$L__BB70_44;
	sub.s32 	%r743, %r432, %r74;
	shl.b32 	%r744, %r743, 2;
	mov.u32 	%r745, _ZZ9cuda_gemmIiLi128ELi1ELi1ELi512ELi64ELi64ELi0EEviiiPT_S1_S1_iiE3Ash;
	add.s32 	%r746, %r745, %r744;
	ld.shared.u32 	%r1408, [%r746+48];
$L__BB70_44:
	setp.lt.s32 	%p59, %r431, 14;
	@%p59 bra 	$L__BB70_46;
	sub.s32 	%r747, %r432, %r75;
	shl.b32 	%r748, %r747, 2;
	mov.u32 	%r749, _ZZ9cuda_gemmIiLi128ELi1ELi1ELi512ELi64ELi64ELi0EEviiiPT_S1_S1_iiE3Ash;
	add.s32 	%r750, %r749, %r748;
	ld.shared.u32 	%r1407, [%r750+52];
$L__BB70_46:
	setp.lt.s32 	%p60, %r431, 15;
	@%p60 bra 	$L__BB70_48;
	sub.s32 	%r751, %r432, %r76;
	shl.b32 	%r752, %r751, 2;
	mov.u32 	%r753, _ZZ9cuda_gemmIiLi128ELi1ELi1ELi512ELi64ELi64ELi0EEviiiPT_S1_S1_iiE3Ash;
	add.s32 	%r754, %r753, %r752;
	ld.shared.u32 	%r1406, [%r754+56];
$L__BB70_48:
	setp.lt.s32 	%p61, %r431, 16;
	@%p61 bra 	$L__BB70_50;
	sub.s32 	%r755, %r432, %r77;
	shl.b32 	%r756, %r755, 2;
	mov.u32 	%r757, _ZZ9cuda_gemmIiLi128ELi1ELi1ELi512ELi64ELi64ELi0EEviiiPT_S1_S1_iiE3Ash;
	add.s32 	%r758, %r757, %r756;
	ld.shared.u32 	%r1405, [%r758+60];
$L__BB70_50:
	setp.lt.s32 	%p62, %r431, 17;
	@%p62 bra 	$L__BB70_52;
	sub.s32 	%r759, %r432, %r78;
	shl.b32 	%r760, %r759, 2;
	mov.u32 	%r761, _ZZ9cuda_gemmIiLi128ELi1ELi1ELi512ELi64ELi64ELi0EEviiiPT_S1_S1_iiE3Ash;
	add.s32 	%r762, %r761, %r760;
	ld.shared.u32 	%r1404, [%r762+64];
$L__BB70_52:
	setp.lt.s32 	%p63, %r431, 18;
	@%p63 bra 	$L__BB70_54;
	sub.s32 	%r763, %r432, %r79;
	shl.b32 	%r764, %r763, 2;
	mov.u32 	%r765, _ZZ9cuda_gemmIiLi128ELi1ELi1ELi512ELi64ELi64ELi0EEviiiPT_S1_S1_iiE3Ash;
	add.s32 	%r766, %r765, %r764;
	ld.shared.u32 	%r1403, [%r766+68];
$L__BB70_54:
	setp.lt.s32 	%p64, %r431, 19;
	@%p64 bra 	$L__BB70_56;
	sub.s32 	%r767, %r432, %r80;
	shl.b32 	%r768, %r767, 2;
	mov.u32 	%r769, _ZZ9cuda_gemmIiLi128ELi1ELi1ELi512ELi64ELi64ELi0EEviiiPT_S1_S1_iiE3Ash;
	add.s32 	%r770, %r769, %r768;
	ld.shared.u32 	%r1402, [%r770+72];
$L__BB70_56:
	setp.lt.s32 	%p65, %r431, 20;
	@%p65 bra 	$L__BB70_58;
	sub.s32 	%r771, %r432, %r81;
	shl.b32 	%r772, %r771, 2;
	mov.u32 	%r773, _ZZ9cuda_gemmIiLi128ELi1ELi1ELi512ELi64ELi64ELi0EEviiiPT_S1_S1_iiE3Ash;
	add.s32 	%r774, %r773, %r772;
	ld.shared.u32 	%r1401, [%r774+76];
$L__BB70_58:
	setp.lt.s32 	%p66, %r431, 21;
	@%p66 bra 	$L__BB70_60;
	sub.s32 	%r775, %r432, %r82;
	shl.b32 	%r776, %r775, 2;
	mov.u32 	%r777, _ZZ9cuda_gemmIiLi128ELi1ELi1ELi512ELi64ELi64ELi0EEviiiPT_S1_S1_iiE3Ash;
	add.s32 	%r778, %r777, %r776;
	ld.shared.u32 	%r1400, [%r778+80];
$L__BB70_60:
	setp.lt.s32 	%p67, %r431, 22;
	@%p67 bra 	$L__BB70_62;
	sub.s32 	%r779, %r432, %r83;
	shl.b32 	%r780, %r779, 2;
	mov.u32 	%r781, _ZZ9cuda_gemmIiLi128ELi1ELi1ELi512ELi64ELi64ELi0EEviiiPT_S1_S1_iiE3Ash;
	add.s32 	%r782, %r781, %r780;
	ld.shared.u32 	%r1399, [%r782+84];
$L__BB70_62:
	setp.lt.s32 	%p68, %r431, 23;
	@%p68 bra 	$L__BB70_64;
	sub.s32 	%r783, %r432, %r84;
	shl.b32 	%r784, %r783, 2;
	mov.u32 	%r785, _ZZ9cuda_gemmIiLi128ELi1ELi1ELi512ELi64ELi64ELi0EEviiiPT_S1_S1_iiE3Ash;
	add.s32 	%r786, %r785, %r784;
	ld.shared.u32 	%r1398, [%r786+88];
$L__BB70_64:
	setp.lt.s32 	%p69, %r431, 24;
	@%p69 bra 	$L__BB70_66;
	sub.s32 	%r787, %r432, %r85;
	shl.b32 	%r788, %r787, 2;
	mov.u32 	%r789, _ZZ9cuda_gemmIiLi128ELi1ELi1ELi512ELi64ELi64ELi0EEviiiPT_S1_S1_iiE3Ash;
	add.s32 	%r790, %r789, %r788;
	ld.shared.u32 	%r1397, [%r790+92];
$L__BB70_66:
	setp.lt.s32 	%p70, %r431, 25;
	@%p70 bra 	$L__BB70_68;
	sub.s32 	%r791, %r432, %r86;
	shl.b32 	%r792, %r791, 2;
	mov.u32 	%r793, _ZZ9cuda_gemmIiLi128ELi1ELi1ELi512ELi64ELi64ELi0EEviiiPT_S1_S1_iiE3Ash;
	add.s32 	%r794, %r793, %r792;
	ld.shared.u32 	%r1396, [%r794+96];
$L__BB70_68:
	setp.lt.s32 	%p71, %r431, 26;
	@%p71 bra 	$L__BB70_70;
	sub.s32 	%r795, %r432, %r87;
	shl.b32 	%r796, %r795, 2;
	mov.u32 	%r797, _ZZ9cuda_gemmIiLi128ELi1ELi1ELi512ELi64ELi64ELi0EEviiiPT_S1_S1_iiE3Ash;
	add.s32 	%r798, %r797, %r796;
	ld.shared.u32 	%r1395, [%r798+100];
$L__BB70_70:
	setp.lt.s32 	%p72, %r431, 27;
	@%p72 bra 	$L__BB70_72;
	sub.s32 	%r799, %r432, %r88;
	shl.b32 	%r800, %r799, 2;
	mov.u32 	%r801, _ZZ9cuda_gemmIiLi128ELi1ELi1ELi512ELi64ELi64ELi0EEviiiPT_S1_S1_iiE3Ash;
	add.s32 	%r802, %r801, %r800;
	ld.shared.u32 	%r1394, [%r802+104];
$L__BB70_72:
	setp.lt.s32 	%p73, %r431, 28;
	@%p73 bra 	$L__BB70_74;
	sub.s32 	%r803, %r432, %r89;
	shl.b32 	%r804, %r803, 2;
	mov.u32 	%r805, _ZZ9cuda_gemmIiLi128ELi1ELi1ELi512ELi64ELi64ELi0EEviiiPT_S1_S1_iiE3Ash;
	add.s32 	%r806, %r805, %r804;
	ld.shared.u32 	%r1393, [%r806+108];
$L__BB70_74:
	setp.lt.s32 	%p74, %r431, 29;
	@%p74 bra 	$L__BB70_76;
	sub.s32 	%r807, %r432, %r90;
	shl.b32 	%r808, %r807, 2;
	mov.u32 	%r809, _ZZ9cuda_gemmIiLi128ELi1ELi1ELi512ELi64ELi64ELi0EEviiiPT_S1_S1_iiE3Ash;
	add.s32 	%r810, %r809, %r808;
	ld.shared.u32 	%r1392, [%r810+112];
$L__BB70_76:
	setp.lt.s32 	%p75, %r431, 30;
	@%p75 bra 	$L__BB70_78;
	sub.s32 	%r811, %r432, %r91;
	shl.b32 	%r812, %r811, 2;
	mov.u32 	%r813, _ZZ9cuda_gemmIiLi128ELi1ELi1ELi512ELi64ELi64ELi0EEviiiPT_S1_S1_iiE3Ash;
	add.s32 	%r814, %r813, %r812;
	ld.shared.u32 	%r1391, [%r814+116];
$L__BB70_78:
	setp.lt.s32 	%p76, %r431, 31;
	@%p76 bra 	$L__BB70_80;
	sub.s32 	%r815, %r432, %r92;
	shl.b32 	%r816, %r815, 2;
	mov.u32 	%r817, _ZZ9cuda_gemmIiLi128ELi1ELi1ELi512ELi64ELi64ELi0EEviiiPT_S1_S1_iiE3Ash;
	add.s32 	%r818, %r817, %r816;
	ld.shared.u32 	%r1390, [%r818+120];
$L__BB70_80:
	setp.lt.s32 	%p77, %r431, 32;
	@%p77 bra 	$L__BB70_217;
	sub.s32 	%r819, %r432, %r93;
	shl.b32 	%r820, %r819, 2;
	mov.u32 	%r821, _ZZ9cuda_gemmIiLi128ELi1ELi1ELi512ELi64ELi64ELi0EEviiiPT_S1_S1_iiE3Ash;
	add.s32 	%r822, %r821, %r820;
	ld.shared.u32 	%r1389, [%r822+124];
	bra.uni 	$L__BB70_217;
$L__BB70_82:
	shr.s32 	%r930, %r625, 31;
	and.b32  	%r94, %r930, %r13;
	add.s32 	%r931, %r62, 1;
	setp.lt.s32 	%p114, %r931, %r13;
	selp.b32 	%r95, 0, %r13, %p114;
	add.s32 	%r932, %r62, 2;
	setp.lt.s32 	%p115, %r932, %r13;
	selp.b32 	%r96, 0, %r13, %p115;
	add.s32 	%r933, %r62, 3;
	setp.lt.s32 	%p116, %r933, %r13;
	selp.b32 	%r97, 0, %r13, %p116;
	add.s32 	%r934, %r62, 4;
	setp.lt.s32 	%p117, %r934, %r13;
	selp.b32 	%r98, 0, %r13, %p117;
	add.s32 	%r935, %r62, 5;
	setp.lt.s32 	%p118, %r935, %r13;
	selp.b32 	%r99, 0, %r13, %p118;
	add.s32 	%r936, %r62, 6;
	setp.lt.s32 	%p119, %r936, %r13;
	selp.b32 	%r100, 0, %r13, %p119;
	add.s32 	%r937, %r62, 7;
	setp.lt.s32 	%p120, %r937, %r13;
	selp.b32 	%r101, 0, %r13, %p120;
	add.s32 	%r938, %r62, 8;
	setp.lt.s32 	%p121, %r938, %r13;
	selp.b32 	%r102, 0, %r13, %p121;
	add.s32 	%r939, %r62, 9;
	setp.lt.s32 	%p122, %r939, %r13;
	selp.b32 	%r103, 0, %r13, %p122;
	add.s32 	%r940, %r62, 10;
	setp.lt.s32 	%p123, %r940, %r13;
	selp.b32 	%r104, 0, %r13, %p123;
	add.s32 	%r941, %r62, 11;
	setp.lt.s32 	%p124, %r941, %r13;
	selp.b32 	%r105, 0, %r13, %p124;
	add.s32 	%r942, %r62, 12;
	setp.lt.s32 	%p125, %r942, %r13;
	selp.b32 	%r106, 0, %r13, %p125;
	add.s32 	%r943, %r62, 13;
	setp.lt.s32 	%p126, %r943, %r13;
	selp.b32 	%r107, 0, %r13, %p126;
	add.s32 	%r944, %r62, 14;
	setp.lt.s32 	%p127, %r944, %r13;
	selp.b32 	%r108, 0, %r13, %p127;
	add.s32 	%r945, %r62, 15;
	setp.lt.s32 	%p128, %r945, %r13;
	selp.b32 	%r109, 0, %r13, %p128;
	add.s32 	%r946, %r62, 16;
	setp.lt.s32 	%p129, %r946, %r13;
	selp.b32 	%r110, 0, %r13, %p129;
	add.s32 	%r947, %r62, 17;
	setp.lt.s32 	%p130, %r947, %r13;
	selp.b32 	%r111, 0, %r13, %p130;
	add.s32 	%r948, %r62, 18;
	setp.lt.s32 	%p131, %r948, %r13;
	selp.b32 	%r112, 0, %r13, %p131;
	add.s32 	%r949, %r62, 19;
	setp.lt.s32 	%p132, %r949, %r13;
	selp.b32 	%r113, 0, %r13, %p132;
	add.s32 	%r950, %r62, 20;
	setp.lt.s32 	%p133, %r950, %r13;
	selp.b32 	%r114, 0, %r13, %p133;
	add.s32 	%r951, %r62, 21;
	setp.lt.s32 	%p134, %r951, %r13;
	selp.b32 	%r115, 0, %r13, %p134;
	add.s32 	%r952, %r62, 22;
	setp.lt.s32 	%p135, %r952, %r13;
	selp.b32 	%r116, 0, %r13, %p135;
	add.s32 	%r953, %r62, 23;
	setp.lt.s32 	%p136, %r953, %r13;
	selp.b32 	%r117, 0, %r13, %p136;
	add.s32 	%r954, %r62, 24;
	setp.lt.s32 	%p137, %r954, %r13;
	selp.b32 	%r118, 0, %r13, %p137;
	add.s32 	%r955, %r62, 25;
	setp.lt.s32 	%p138, %r955, %r13;
	selp.b32 	%r119, 0, %r13, %p138;
	add.s32 	%r956, %r62, 26;
	setp.lt.s32 	%p139, %r956, %r13;
	selp.b32 	%r120, 0, %r13, %p139;
	add.s32 	%r957, %r62, 27;
	setp.lt.s32 	%p140, %r957, %r13;
	selp.b32 	%r121, 0, %r13, %p140;
	add.s32 	%r958, %r62, 28;
	setp.lt.s32 	%p141, %r958, %r13;
	selp.b32 	%r122, 0, %r13, %p141;
	add.s32 	%r959, %r62, 29;
	setp.lt.s32 	%p142, %r959, %r13;
	selp.b32 	%r123, 0, %r13, %p142;
	add.s32 	%r960, %r62, 30;
	setp.lt.s32 	%p143, %r960, %r13;
	selp.b32 	%r124, 0, %r13, %p143;
	add.s32 	%r961, %r62, 31;
	setp.lt.s32 	%p144, %r961, %r13;
	selp.b32 	%r125, 0, %r13, %p144;
	setp.lt.s32 	%p145, %r62, %r625;
	selp.b32 	%r962, 0, %r625, %p145;
	sub.s32 	%r126, %r62, %r962;
	setp.lt.s32 	%p146, %r931, %r625;
	selp.b32 	%r963, 0, %r625, %p146;
	sub.s32 	%r127, %r931, %r963;
	setp.lt.s32 	%p147, %r932, %r625;
	selp.b32 	%r964, 0, %r625, %p147;
	sub.s32 	%r128, %r932, %r964;
	setp.lt.s32 	%p148, %r933, %r625;
	selp.b32 	%r965, 0, %r625, %p148;
	sub.s32 	%r129, %r933, %r965;
	setp.lt.s32 	%p149, %r934, %r625;
	selp.b32 	%r966, 0, %r625, %p149;
	sub.s32 	%r130, %r934, %r966;
	setp.lt.s32 	%p150, %r935, %r625;
	selp.b32 	%r967, 0, %r625, %p150;
	sub.s32 	%r131, %r935, %r967;
	setp.lt.s32 	%p151, %r936, %r625;
	selp.b32 	%r968, 0, %r625, %p151;
	sub.s32 	%r132, %r936, %r968;
	setp.lt.s32 	%p152, %r937, %r625;
	selp.b32 	%r969, 0, %r625, %p152;
	sub.s32 	%r133, %r937, %r969;
	setp.lt.s32 	%p153, %r938, %r625;
	selp.b32 	%r970, 0, %r625, %p153;
	sub.s32 	%r134, %r938, %r970;
	setp.lt.s32 	%p154, %r939, %r625;
	selp.b32 	%r971, 0, %r625, %p154;
	sub.s32 	%r135, %r939, %r971;
	setp.lt.s32 	%p155, %r940, %r625;
	selp.b32 	%r972, 0, %r625, %p155;
	sub.s32 	%r136, %r940, %r972;
	setp.lt.s32 	%p156, %r941, %r625;
	selp.b32 	%r973, 0, %r625, %p156;
	sub.s32 	%r137, %r941, %r973;
	setp.lt.s32 	%p157, %r942, %r625;
	selp.b32 	%r974, 0, %r625, %p157;
	sub.s32 	%r138, %r942, %r974;
	setp.lt.s32 	%p158, %r943, %r625;
	selp.b32 	%r975, 0, %r625, %p158;
	sub.s32 	%r139, %r943, %r975;
	setp.lt.s32 	%p159, %r944, %r625;
	selp.b32 	%r976, 0, %r625, %p159;
	sub.s32 	%r140, %r944, %r976;
	setp.lt.s32 	%p160, %r945, %r625;
	selp.b32 	%r977, 0, %r625, %p160;
	sub.s32 	%r141, %r945, %r977;
	setp.lt.s32 	%p161, %r946, %r625;
	selp.b32 	%r978, 0, %r625, %p161;
	sub.s32 	%r142, %r946, %r978;
	setp.lt.s32 	%p162, %r947, %r625;
	selp.b32 	%r979, 0, %r625, %p162;
	sub.s32 	%r143, %r947, %r979;
	setp.lt.s32 	%p163, %r948, %r625;
	selp.b32 	%r980, 0, %r625, %p163;
	sub.s32 	%r144, %r948, %r980;
	setp.lt.s32 	%p164, %r949, %r625;
	selp.b32 	%r981, 0, %r625, %p164;
	sub.s32 	%r145, %r949, %r981;
	setp.lt.s32 	%p165, %r950, %r625;
	selp.b32 	%r982, 0, %r625, %p165;
	sub.s32 	%r146, %r950, %r982;
	setp.lt.s32 	%p166, %r951, %r625;
	selp.b32 	%r983, 0, %r625, %p166;
	sub.s32 	%r147, %r951, %r983;
	setp.lt.s32 	%p167, %r952, %r625;
	selp.b32 	%r984, 0, %r625, %p167;
	sub.s32 	%r148, %r952, %r984;
	setp.lt.s32 	%p168, %r953, %r625;
	selp.b32 	%r985, 0, %r625, %p168;
	sub.s32 	%r149, %r953, %r985;
	setp.lt.s32 	%p169, %r954, %r625;
	selp.b32 	%r986, 0, %r625, %p169;
	sub.s32 	%r150, %r954, %r986;
	setp.lt.s32 	%p170, %r955, %r625;
	selp.b32 	%r987, 0, %r625, %p170;
	sub.s32 	%r151, %r955, %r987;
	setp.lt.s32 	%p171, %r956, %r625;
	selp.b32 	%r988, 0, %r625, %p171;
	sub.s32 	%r152, %r956, %r988;
	setp.lt.s32 	%p172, %r957, %r625;
	selp.b32 	%r989, 0, %r625, %p172;
	sub.s32 	%r153, %r957, %r989;
	setp.lt.s32 	%p173, %r958, %r625;
	selp.b32 	%r990, 0, %r625, %p173;
	sub.s32 	%r154, %r958, %r990;
	setp.lt.s32 	%p174, %r959, %r625;
	selp.b32 	%r991, 0, %r625, %p174;
	sub.s32 	%r155, %r959, %r991;
	setp.lt.s32 	%p175, %r960, %r625;
	selp.b32 	%r992, 0, %r625, %p175;
	sub.s32 	%r156, %r960, %r992;
	setp.lt.s32 	%p176, %r961, %r625;
	selp.b32 	%r993, 0, %r625, %p176;
	sub.s32 	%r157, %r961, %r993;
	mov.b32 	%r1256, 0;
$L__BB70_83:
	add.s32 	%r191, %r1256, %r8;
	mad.lo.s32 	%r192, %r191, %r625, %r62;
	mov.b32 	%r1289, 0;
	mov.pred 	%p281, -1;
$L__BB70_84:
	mov.pred 	%p1, %p281;
	sub.s32 	%r226, %r625, %r1289;
	add.s32 	%r227, %r1289, %r192;
	setp.lt.s32 	%p178, %r226, 1;
	@%p178 bra 	$L__BB70_86;
	sub.s32 	%r995, %r227, %r94;
	shl.b32 	%r996, %r995, 2;
	mov.u32 	%r997, _ZZ9cuda_gemmIiLi128ELi1ELi1ELi512ELi64ELi64ELi0EEviiiPT_S1_S1_iiE3Ash;
	add.s32 	%r998, %r997, %r996;
	ld.shared.u32 	%r1290, [%r998];
$L__BB70_86:
	setp.lt.s32 	%p179, %r226, 2;
	@%p179 bra 	$L__BB70_88;
	sub.s32 	%r999, %r227, %r95;
	shl.b32 	%r1000, %r999, 2;
	mov.u32 	%r1001, _ZZ9cuda_gemmIiLi128ELi1ELi1ELi512ELi64ELi64ELi0EEviiiPT_S1_S1_iiE3Ash;
	add.s32 	%r1002, %r1001, %r1000;
	ld.shared.u32 	%r1291, [%r1002+4];
$L__BB70_88:
	setp.lt.s32 	%p180, %r226, 3;
	@%p180 bra 	$L__BB70_90;
	sub.s32 	%r1003, %r227, %r96;
	shl.b32 	%r1004, %r1003, 2;
	mov.u32 	%r1005, _ZZ9cuda_gemmIiLi128ELi1ELi1ELi512ELi64ELi64ELi0EEviiiPT_S1_S1_iiE3Ash;
	add.s32 	%r1006, %r1005, %r1004;
	ld.shared.u32 	%r1292, [%r1006+8];
$L__BB70_90:
	setp.lt.s32 	%p181, %r226, 4;
	@%p181 bra 	$L__BB70_92;
	sub.s32 	%r1007, %r227, %r97;
	shl.b32 	%r1008, %r1007, 2;
	mov.u32 	%r1009, _ZZ9cuda_gemmIiLi128ELi1ELi1ELi512ELi64ELi64ELi0EEviiiPT_S1_S1_iiE3Ash;
	add.s32 	%r1010, %r1009, %r1008;
	ld.shared.u32 	%r1293, [%r1010+12];
$L__BB70_92:
	setp.lt.s32 	%p182, %r226, 5;
	@%p182 bra 	$L__BB70_94;
	sub.s32 	%r1011, %r227, %r98;
	shl.b32 	%r1012, %r1011, 2;
	mov.u32 	%r1013, _ZZ9cuda_gemmIiLi128ELi1ELi1ELi512ELi64ELi64ELi0EEviiiPT_S1_S1_iiE3Ash;
	add.s32 	%r1014, %r1013, %r1012;
	ld.shared.u32 	%r1294, [%r1014+16];
$L__BB70_94:
	setp.lt.s32 	%p183, %r226, 6;
	@%p183 bra 	$L__BB70_96;
	sub.s32 	%r1015, %r227, %r99;
	shl.b32 	%r1016, %r1015, 2;
	mov.u32 	%r1017, _ZZ9cuda_gemmIiLi128ELi1ELi1ELi512ELi64ELi64ELi0EEviiiPT_S1_S1_iiE3Ash;
	add.s32 	%r1018, %r1017, %r1016;
	ld.shared.u32 	%r1295, [%r1018+20];
$L__BB70_96:
	setp.lt.s32 	%p184, %r226, 7;
	@%p184 bra 	$L__BB70_98;
	sub.s32 	%r1019, %r227, %r100;
	shl.b32 	%r1020, %r1019, 2;
	mov.u32 	%r1021, _ZZ9cuda_gemmIiLi128ELi1ELi1ELi512ELi64ELi64ELi0EEviiiPT_S1_S1_iiE3Ash;
	add.s32 	%r1022, %r1021, %r1020;
	ld.shared.u32 	%r1296, [%r1022+24];
$L__BB70_98:
	setp.lt.s32 	%p185, %r226, 8;
	@%p185 bra 	$L__BB70_100;
	sub.s32 	%r1023, %r227, %r101;
	shl.b32 	%r1024, %r1023, 2;
	mov.u32 	%r1025, _ZZ9cuda_gemmIiLi128ELi1ELi1ELi512ELi64ELi64ELi0EEviiiPT_S1_S1_iiE3Ash;
	add.s32 	%r1026, %r1025, %r1024;
	ld.shared.u32 	%r1297, [%r1026+28];
$L__BB70_100:
	setp.lt.s32 	%p186, %r226, 9;
	@%p186 bra 	$L__BB70_102;
	sub.s32 	%r1027, %r227, %r102;
	shl.b32 	%r1028, %r1027, 2;
	mov.u32 	%r1029, _ZZ9cuda_gemmIiLi128ELi1ELi1ELi512ELi64ELi64ELi0EEviiiPT_S1_S1_iiE3Ash;
	add.s32 	%r1030, %r1029, %r1028;
	ld.shared.u32 	%r1298, [%r1030+32];
$L__BB70_102:
	setp.lt.s32 	%p187, %r226, 10;
	@%p187 bra 	$L__BB70_104;
	sub.s32 	%r1031, %r227, %r103;
	shl.b32 	%r1032, %r1031, 2;
	mov.u32 	%r1033, _ZZ9cuda_gemmIiLi128ELi1ELi1ELi512ELi64ELi64ELi0EEviiiPT_S1_S1_iiE3Ash;
	add.s32 	%r1034, %r1033, %r1032;
	ld.shared.u32 	%r1299, [%r1034+36];
$L__BB70_104:
	setp.lt.s32 	%p188, %r226, 11;
	@%p188 bra 	$L__BB70_106;
	sub.s32 	%r1035, %r227, %r104;
	shl.b32 	%r1036, %r1035, 2;
	mov.u32 	%r1037, _ZZ9cuda_gemmIiLi128ELi1ELi1ELi512ELi64ELi64ELi0EEviiiPT_S1_S1_iiE3Ash;
	add.s32 	%r1038, %r1037, %r1036;
	ld.shared.u32 	%r1300, [%r1038+40];
$L__BB70_106:
	setp.lt.s32 	%p189, %r226, 12;
	@%p189 bra 	$L__BB70_108;
	sub.s32 	%r1039, %r227, %r105;
	shl.b32 	%r1040, %r1039, 2;
	mov.u32 	%r1041, _ZZ9cuda_gemmIiLi128ELi1ELi1ELi512ELi64ELi64ELi0EEviiiPT_S1_S1_iiE3Ash;
	add.s32 	%r1042, %r1041, %r1040;
	ld.shared.u32 	%r1301, [%r1042+44];
$L__BB70_108:
	setp.lt.s32 	%p190, %r226, 13;
	@%p190 bra 	$L__BB70_110;
	sub.s32 	%r1043, %r227, %r106;
	shl.b32 	%r1044, %r1043, 2;
	mov.u32 	%r1045, _ZZ9cuda_gemmIiLi128ELi1ELi1ELi512ELi64ELi64ELi0EEviiiPT_S1_S1_iiE3Ash;
	add.s32 	%r1046, %r1045, %r1044;
	ld.shared.u32 	%r1302, [%r1046+48];
$L__BB70_110:
	setp.lt.s32 	%p191, %r226, 14;
	@%p191 bra 	$L__BB70_112;
	sub.s32 	%r1047, %r227, %r107;
	shl.b32 	%r1048, %r1047, 2;
	mov.u32 	%r1049, _ZZ9cuda_gemmIiLi128ELi1ELi1ELi512ELi64ELi64ELi0EEviiiPT_S1_S1_iiE3Ash;
	add.s32 	%r1050, %r1049, %r1048;
	ld.shared.u32 	%r1303, [%r1050+52];
$L__BB70_112:
	setp.lt.s32 	%p192, %r226, 15;
	@%p192 bra 	$L__BB70_114;
	sub.s32 	%r1051, %r227, %r108;
	shl.b32 	%r1052, %r1051, 2;
	mov.u32 	%r1053, _ZZ9cuda_gemmIiLi128ELi1ELi1ELi512ELi64ELi64ELi0EEviiiPT_S1_S1_iiE3Ash;
	add.s32 	%r1054, %r1053, %r1052;
	ld.shared.u32 	%r1304, [%r1054+56];
$L__BB70_114:
	setp.lt.s32 	%p193, %r226, 16;
	@%p193 bra 	$L__BB70_116;
	sub.s32 	%r1055, %r227, %r109;
	shl.b32 	%r1056, %r1055, 2;
	mov.u32 	%r1057, _ZZ9cuda_gemmIiLi128ELi1ELi1ELi512ELi64ELi64ELi0EEviiiPT_S1_S1_iiE3Ash;
	add.s32 	%r1058, %r1057, %r1056;
	ld.shared.u32 	%r1305, [%r1058+60];
$L__BB70_116:
	setp.lt.s32 	%p194, %r226, 17;
	@%p194 bra 	$L__BB70_118;
	sub.s32 	%r1059, %r227, %r110;
	shl.b32 	%r1060, %r1059, 2;
	mov.u32 	%r1061, _ZZ9cuda_gemmIiLi128ELi1ELi1ELi512ELi64ELi64ELi0EEviiiPT_S1_S1_iiE3Ash;
	add.s32 	%r1062, %r1061, %r1060;
	ld.shared.u32 	%r1306, [%r1062+64];
$L__BB70_118:
	setp.lt.s32 	%p195, %r226, 18;
	@%p195 bra 	$L__BB70_120;
	sub.s32 	%r1063, %r227, %r111;
	shl.b32 	%r1064, %r1063, 2;
	mov.u32 	%r1065, _ZZ9cuda_gemmIiLi128ELi1ELi1ELi512ELi64ELi64ELi0EEviiiPT_S1_S1_iiE3Ash;
	add.s32 	%r1066, %r1065, %r1064;
	ld.shared.u32 	%r1307, [%r1066+68];
$L__BB70_120:
	setp.lt.s32 	%p196, %r226, 19;
	@%p196 bra 	$L__BB70_122;
	sub.s32 	%r1067, %r227, %r112;
	shl.b32 	%r1068, %r1067, 2;
	mov.u32 	%r1069, _ZZ9cuda_gemmIiLi128ELi1ELi1ELi512ELi64ELi64ELi0EEviiiPT_S1_S1_iiE3Ash;
	add.s32 	%r1070, %r1069, %r1068;
	ld.shared.u32 	%r1308, [%r1070+72];
$L__BB70_122:
	setp.lt.s32 	%p197, %r226, 20;
	@%p197 bra 	$L__BB70_124;
	sub.s32 	%r1071, %r227, %r113;
	shl.b32 	%r1072, %r1071, 2;
	mov.u32 	%r1073, _ZZ9cuda_gemmIiLi128ELi1ELi1ELi512ELi64ELi64ELi0EEviiiPT_S1_S1_iiE3Ash;
	add.s32 	%r1074, %r1073, %r1072;
	ld.shared.u32 	%r1309, [%r1074+76];
$L__BB70_124:
	setp.lt.s32 	%p198, %r226, 21;
	@%p198 bra 	$L__BB70_126;
	sub.s32 	%r1075, %r227, %r114;
	shl.b32 	%r1076, %r1075, 2;
	mov.u32 	%r1077, _ZZ9cuda_gemmIiLi128ELi1ELi1ELi512ELi64ELi64ELi0EEviiiPT_S1_S1_iiE3Ash;
	add.s32 	%r1078, %r1077, %r1076;
	ld.shared.u32 	%r1310, [%r1078+80];
$L__BB70_126:
	setp.lt.s32 	%p199, %r226, 22;
	@%p199 bra 	$L__BB70_128;
	sub.s32 	%r1079, %r227, %r115;
	shl.b32 	%r1080, %r1079, 2;
	mov.u32 	%r1081, _ZZ9cuda_gemmIiLi128ELi1ELi1ELi512ELi64ELi64ELi0EEviiiPT_S1_S1_iiE3Ash;
	add.s32 	%r1082, %r1081, %r1080;
	ld.shared.u32 	%r1311, [%r1082+84];
$L__BB70_128:
	setp.lt.s32 	%p200, %r226, 23;
	@%p200 bra 	$L__BB70_130;
	sub.s32 	%r1083, %r227, %r116;
	shl.b32 	%r1084, %r1083, 2;
	mov.u32 	%r1085, _ZZ9cuda_gemmIiLi128ELi1ELi1ELi512ELi64ELi64ELi0EEviiiPT_S1_S1_iiE3Ash;
	add.s32 	%r1086, %r1085, %r1084;
	ld.shared.u32 	%r1312, [%r1086+88];
$L__BB70_130:
	setp.lt.s32 	%p201, %r226, 24;
	@%p201 bra 	$L__BB70_132;
	sub.s32 	%r1087, %r227, %r117;
	shl.b32 	%r1088, %r1087, 2;
	mov.u32 	%r1089, _ZZ9cuda_gemmIiLi128ELi1ELi1ELi512ELi64ELi64ELi0EEviiiPT_S1_S1_iiE3Ash;
	add.s32 	%r1090, %r1089, %r1088;
	ld.shared.u32 	%r1313, [%r1090+92];
$L__BB70_132:
	setp.lt.s32 	%p202, %r226, 25;
	@%p202 bra 	$L__BB70_134;
	sub.s32 	%r1091, %r227, %r118;
	shl.b32 	%r1092, %r1091, 2;
	mov.u32 	%r1093, _ZZ9cuda_gemmIiLi128ELi1ELi1ELi512ELi64ELi64ELi0EEviiiPT_S1_S1_iiE3Ash;
	add.s32 	%r1094, %r1093, %r1092;
	ld.shared.u32 	%r1314, [%r1094+96];
$L__BB70_134:
	setp.lt.s32 	%p203, %r226, 26;
	@%p203 bra 	$L__BB70_136;
	sub.s32 	%r1095, %r227, %r119;
	shl.b32 	%r1096, %r1095, 2;
	mov.u32 	%r1097, _ZZ9cuda_gemmIiLi128ELi1ELi1ELi512ELi64ELi64ELi0EEviiiPT_S1_S1_iiE3Ash;
	add.s32 	%r1098, %r1097, %r1096;
	ld.shared.u32 	%r1315, [%r1098+100];
$L__BB70_136:
	setp.lt.s32 	%p204, %r226, 27;
	@%p204 bra 	$L__BB70_138;
	sub.s32 	%r1099, %r227, %r120;
	shl.b32 	%r1100, %r1099, 2;
	mov.u32 	%r1101, _ZZ9cuda_gemmIiLi128ELi1ELi1ELi512ELi64ELi64ELi0EEviiiPT_S1_S1_iiE3Ash;
	add.s32 	%r1102, %r1101, %r1100;
	ld.shared.u32 	%r1316, [%r1102+104];
$L__BB70_138:
	setp.lt.s32 	%p205, %r226, 28;
	@%p205 bra 	$L__BB70_140;
	sub.s32 	%r1103, %r227, %r121;
	shl.b32 	%r1104, %r1103, 2;
	mov.u32 	%r1105, _ZZ9cuda_gemmIiLi128ELi1ELi1ELi512ELi64ELi64ELi0EEviiiPT_S1_S1_iiE3Ash;
	add.s32 	%r1106, %r1105, %r1104;
	ld.shared.u32 	%r1317, [%r1106+108];
$L__BB70_140:
	setp.lt.s32 	%p206, %r226, 29;
	@%p206 bra 	$L__BB70_142;
	sub.s32 	%r1107, %r227, %r122;
	shl.b32 	%r1108, %r1107, 2;
	mov.u32 	%r1109, _ZZ9cuda_gemmIiLi128ELi1ELi1ELi512ELi64ELi64ELi0EEviiiPT_S1_S1_iiE3Ash;
	add.s32 	%r1110, %r1109, %r1108;
	ld.shared.u32 	%r1318, [%r1110+112];
$L__BB70_142:
	setp.lt.s32 	%p207, %r226, 30;
	@%p207 bra 	$L__BB70_144;
	sub.s32 	%r1111, %r227, %r123;
	shl.b32 	%r1112, %r1111, 2;
	mov.u32 	%r1113, _ZZ9cuda_gemmIiLi128ELi1ELi1ELi512ELi64ELi64ELi0EEviiiPT_S1_S1_iiE3Ash;
	add.s32 	%r1114, %r1113, %r1112;
	ld.shared.u32 	%r1319, [%r1114+116];
$L__BB70_144:
	setp.lt.s32 	%p208, %r226, 31;
	@%p208 bra 	$L__BB70_146;
	sub.s32 	%r1115, %r227, %r124;
	shl.b32 	%r1116, %r1115, 2;
	mov.u32 	%r1117, _ZZ9cuda_gemmIiLi128ELi1ELi1ELi512ELi64ELi64ELi0EEviiiPT_S1_S1_iiE3Ash;
	add.s32 	%r1118, %r1117, %r1116;
	ld.shared.u32 	%r1320, [%r1118+120];
$L__BB70_146:
	setp.lt.s32 	%p209, %r226, 32;
	@%p209 bra 	$L__BB70_148;
	sub.s32 	%r1119, %r227, %r125;
	shl.b32 	%r1120, %r1119, 2;
	mov.u32 	%r1121, _ZZ9cuda_gemmIiLi128ELi1ELi1ELi512ELi64ELi64ELi0EEviiiPT_S1_S1_iiE3Ash;
	add.s32 	%r1122, %r1121, %r1120;
	ld.shared.u32 	%r1321, [%r1122+124];
$L__BB70_148:
	setp.lt.s32 	%p210, %r9, %r624;
	@%p210 bra 	$L__BB70_151;
$L__BB70_149:
	mov.b32 	%r1289, 32;
	mov.pred 	%p281, 0;
	@%p1 bra 	$L__BB70_84;
	add.s32 	%r1256, %r1256, %r7;
	setp.lt.s32 	%p277, %r1256, %r6;
	@%p277 bra 	$L__BB70_83;
	bra.uni 	$L__BB70_286;
$L__BB70_151:
	add.s32 	%r1123, %r62, %r1289;
	shl.b32 	%r1124, %r1123, 2;
	mov.u32 	%r1125, _ZZ9cuda_gemmIiLi128ELi1ELi1ELi512ELi64ELi64ELi0EEviiiPT_S1_S1_iiE11kron_fac_sh;
	add.s32 	%r292, %r1125, %r1124;
	mov.u32 	%r1322, %r9;
$L__BB70_152:
	mad.lo.s32 	%r1127, %r1322, 260, %r292;
	ld.shared.u32 	%r294, [%r1127];
	mov.b32 	%r1324, 0;
	@%p178 bra 	$L__BB70_154;
	shfl.sync.idx.b32	%r1128|%p212, %r294, %r126, %r14, -1;
	mul.lo.s32 	%r1324, %r1128, %r1290;
$L__BB70_154:
	@%p179 bra 	$L__BB70_156;
	shfl.sync.idx.b32	%r1129|%p214, %r294, %r127, %r14, -1;
	mad.lo.s32 	%r1324, %r1129, %r1291, %r1324;
$L__BB70_156:
	@%p180 bra 	$L__BB70_158;
	shfl.sync.idx.b32	%r1130|%p216, %r294, %r128, %r14, -1;
	mad.lo.s32 	%r1324, %r1130, %r1292, %r1324;
$L__BB70_158:
	@%p181 bra 	$L__BB70_160;
	shfl.sync.idx.b32	%r1131|%p218, %r294, %r129, %r14, -1;
	mad.lo.s32 	%r1324, %r1131, %r1293, %r1324;
$L__BB70_160:
	@%p182 bra 	$L__BB70_162;
	shfl.sync.idx.b32	%r1132|%p220, %r294, %r130, %r14, -1;
	mad.lo.s32 	%r1324, %r1132, %r1294, %r1324;
$L__BB70_162:
	setp.lt.s32 	%p221, %r226, 6;
	@%p221 bra 	$L__BB70_164;
	shfl.sync.idx.b32	%r1133|%p222, %r294, %r131, %r14, -1;
	mad.lo.s32 	%r1324, %r1133, %r1295, %r1324;
$L__BB70_164:
	setp.lt.s32 	%p223, %r226, 7;
	@%p223 bra 	$L__BB70_166;
	shfl.sync.idx.b32	%r1134|%p224, %r294, %r132, %r14, -1;
	mad.lo.s32 	%r1324, %r1134, %r1296, %r1324;
$L__BB70_166:
	setp.lt.s32 	%p225, %r226, 8;
	@%p225 bra 	$L__BB70_168;
	shfl.sync.idx.b32	%r1135|%p226, %r294, %r133, %r14, -1;
	mad.lo.s32 	%r1324, %r1135, %r1297, %r1324;
$L__BB70_168:
	setp.lt.s32 	%p227, %r226, 9;
	@%p227 bra 	$L__BB70_170;
	shfl.sync.idx.b32	%r1136|%p228, %r294, %r134, %r14, -1;
	mad.lo.s32 	%r1324, %r1136, %r1298, %r1324;
$L__BB70_170:
	setp.lt.s32 	%p229, %r226, 10;
	@%p229 bra 	$L__BB70_172;
	shfl.sync.idx.b32	%r1137|%p230, %r294, %r135, %r14, -1;
	mad.lo.s32 	%r1324, %r1137, %r1299, %r1324;
$L__BB70_172:
	setp.lt.s32 	%p231, %r226, 11;
	@%p231 bra 	$L__BB70_174;
	shfl.sync.idx.b32	%r1138|%p232, %r294, %r136, %r14, -1;
	mad.lo.s32 	%r1324, %r1138, %r1300, %r1324;
$L__BB70_174:
	setp.lt.s32 	%p233, %r226, 12;
	@%p233 bra 	$L__BB70_176;
	shfl.sync.idx.b32	%r1139|%p234, %r294, %r137, %r14, -1;
	mad.lo.s32 	%r1324, %r1139, %r1301, %r1324;
$L__BB70_176:
	setp.lt.s32 	%p235, %r226, 13;
	@%p235 bra 	$L__BB70_178;
	shfl.sync.idx.b32	%r1140|%p236, %r294, %r138, %r14, -1;
	mad.lo.s32 	%r1324, %r1140, %r1302, %r1324;
$L__BB70_178:
	setp.lt.s32 	%p237, %r226, 14;
	@%p237 bra 	$L__BB70_180;
	shfl.sync.idx.b32	%r1141|%p238, %r294, %r139, %r14, -1;
	mad.lo.s32 	%r1324, %r1141, %r1303, %r1324;
$L__BB70_180:
	setp.lt.s32 	%p239, %r226, 15;
	@%p239 bra 	$L__BB70_182;
	shfl.sync.idx.b32	%r1142|%p240, %r294, %r140, %r14, -1;
	mad.lo.s32 	%r1324, %r1142, %r1304, %r1324;
$L__BB70_182:
	setp.lt.s32 	%p241, %r226, 16;
	@%p241 bra 	$L__BB70_184;
	shfl.sync.idx.b32	%r1143|%p242, %r294, %r141, %r14, -1;
	mad.lo.s32 	%r1324, %r1143, %r1305, %r1324;
$L__BB70_184:
	setp.lt.s32 	%p243, %r226, 17;
	@%p243 bra 	$L__BB70_186;
	shfl.sync.idx.b32	%r1144|%p244, %r294, %r142, %r14, -1;
	mad.lo.s32 	%r1324, %r1144, %r1306, %r1324;
$L__BB70_186:
	setp.lt.s32 	%p245, %r226, 18;
	@%p245 bra 	$L__BB70_188;
	shfl.sync.idx.b32	%r1145|%p246, %r294, %r143, %r14, -1;
	mad.lo.s32 	%r1324, %r1145, %r1307, %r1324;
$L__BB70_188:
	setp.lt.s32 	%p247, %r226, 19;
	@%p247 bra 	$L__BB70_190;
	shfl.sync.idx.b32	%r1146|%p248, %r294, %r144, %r14, -1;
	mad.lo.s32 	%r1324, %r1146, %r1308, %r1324;
$L__BB70_190:
	setp.lt.s32 	%p249, %r226, 20;
	@%p249 bra 	$L__BB70_192;
	shfl.sync.idx.b32	%r1147|%p250, %r294, %r145, %r14, -1;
	mad.lo.s32 	%r1324, %r1147, %r1309, %r1324;
$L__BB70_192:
	setp.lt.s32 	%p251, %r226, 21;
	@%p251 bra 	$L__BB70_194;
	shfl.sync.idx.b32	%r1148|%p252, %r294, %r146, %r14, -1;
	mad.lo.s32 	%r1324, %r1148, %r1310, %r1324;
$L__BB70_194:
	setp.lt.s32 	%p253, %r226, 22;
	@%p253 bra 	$L__BB70_196;
	shfl.sync.idx.b32	%r1149|%p254, %r294, %r147, %r14, -1;
	mad.lo.s32 	%r1324, %r1149, %r1311, %r1324;
$L__BB70_196:
	setp.lt.s32 	%p255, %r226, 23;
	@%p255 bra 	$L__BB70_198;
	shfl.sync.idx.b32	%r1150|%p256, %r294, %r148, %r14, -1;
	mad.lo.s32 	%r1324, %r1150, %r1312, %r1324;
$L__BB70_198:
	setp.lt.s32 	%p257, %r226, 24;
	@%p257 bra 	$L__BB70_200;
	shfl.sync.idx.b32	%r1151|%p258, %r294, %r149, %r14, -1;
	mad.lo.s32 	%r1324, %r1151, %r1313, %r1324;
$L__BB70_200:
	setp.lt.s32 	%p259, %r226, 25;
	@%p259 bra 	$L__BB70_202;
	shfl.sync.idx.b32	%r1152|%p260, %r294, %r150, %r14, -1;
	mad.lo.s32 	%r1324, %r1152, %r1314, %r1324;
$L__BB70_202:
	setp.lt.s32 	%p261, %r226, 26;
	@%p261 bra 	$L__BB70_204;
	shfl.sync.idx.b32	%r1153|%p262, %r294, %r151, %r14, -1;
	mad.lo.s32 	%r1324, %r1153, %r1315, %r1324;
$L__BB70_204:
	setp.lt.s32 	%p263, %r226, 27;
	@%p263 bra 	$L__BB70_206;
	shfl.sync.idx.b32	%r1154|%p264, %r294, %r152, %r14, -1;
	mad.lo.s32 	%r1324, %r1154, %r1316, %r1324;
$L__BB70_206:
	setp.lt.s32 	%p265, %r226, 28;
	@%p265 bra 	$L__BB70_208;
	shfl.sync.idx.b32	%r1155|%p266, %r294, %r153, %r14, -1;
	mad.lo.s32 	%r1324, %r1155, %r1317, %r1324;
$L__BB70_208:
	setp.lt.s32 	%p267, %r226, 29;
	@%p267 bra 	$L__BB70_210;
	shfl.sync.idx.b32	%r1156|%p268, %r294, %r154, %r14, -1;
	mad.lo.s32 	%r1324, %r1156, %r1318, %r1324;
$L__BB70_210:
	setp.lt.s32 	%p269, %r226, 30;
	@%p269 bra 	$L__BB70_212;
	shfl.sync.idx.b32	%r1157|%p270, %r294, %r155, %r14, -1;
	mad.lo.s32 	%r1324, %r1157, %r1319, %r1324;
$L__BB70_212:
	setp.lt.s32 	%p271, %r226, 31;
	@%p271 bra 	$L__BB70_214;
	shfl.sync.idx.b32	%r1158|%p272, %r294, %r156, %r14, -1;
	mad.lo.s32 	%r1324, %r1158, %r1320, %r1324;
$L__BB70_214:
	setp.lt.s32 	%p273, %r226, 32;
	@%p273 bra 	$L__BB70_216;
	shfl.sync.idx.b32	%r1159|%p274, %r294, %r157, %r14, -1;
	mad.lo.s32 	%r1324, %r1159, %r1321, %r1324;
$L__BB70_216:
	mad.lo.s32 	%r1160, %r1322, %r6, %r191;
	shl.b32 	%r1161, %r1160, 2;
	mov.u32 	%r1162, _ZZ9cuda_gemmIiLi128ELi1ELi1ELi512ELi64ELi64ELi0EEviiiPT_S1_S1_iiE3Csh;
	add.s32 	%r1163, %r1162, %r1161;
	ld.shared.u32 	%r1164, [%r1163];
	add.s32 	%r1165, %r1164, %r1324;
	st.shared.u32 	[%r1163], %r1165;
	add.s32 	%r1322, %r1322, %r11;
	setp.lt.s32 	%p275, %r1322, %r624;
	@%p275 bra 	$L__BB70_152;
	bra.uni 	$L__BB70_149;
$L__BB70_217:
	setp.lt.s32 	%p78, %r9, %r624;
	@%p78 bra 	$L__BB70_218;
	bra.uni 	$L__BB70_284;
$L__BB70_218:
	add.s32 	%r433, %r62, %r1421;
	sub.s32 	%r434, %r433, %r63;
	sub.s32 	%r435, %r433, %r64;
	sub.s32 	%r436, %r433, %r65;
	sub.s32 	%r437, %r433, %r66;
	sub.s32 	%r438, %r433, %r67;
	sub.s32 	%r439, %r433, %r68;
	sub.s32 	%r440, %r433, %r69;
	sub.s32 	%r441, %r433, %r70;
	sub.s32 	%r442, %r433, %r71;
	sub.s32 	%r443, %r433, %r72;
	sub.s32 	%r444, %r433, %r73;
	sub.s32 	%r445, %r433, %r74;
	sub.s32 	%r446, %r433, %r75;
	sub.s32 	%r447, %r433, %r76;
	sub.s32 	%r448, %r433, %r77;
	sub.s32 	%r449, %r433, %r78;
	sub.s32 	%r450, %r433, %r79;
	sub.s32 	%r451, %r433, %r80;
	sub.s32 	%r452, %r433, %r81;
	sub.s32 	%r453, %r433, %r82;
	sub.s32 	%r454, %r433, %r83;
	sub.s32 	%r455, %r433, %r84;
	sub.s32 	%r456, %r433, %r85;
	sub.s32 	%r457, %r433, %r86;
	sub.s32 	%r458, %r433, %r87;
	sub.s32 	%r459, %r433, %r88;
	sub.s32 	%r460, %r433, %r89;
	sub.s32 	%r461, %r433, %r90;
	sub.s32 	%r462, %r433, %r91;
	sub.s32 	%r463, %r433, %r92;
	sub.s32 	%r464, %r433, %r93;
	shl.b32 	%r828, %r434, 2;
	shl.b32 	%r831, %r435, 2;
	shl.b32 	%r834, %r436, 2;
	shl.b32 	%r837, %r437, 2;
	shl.b32 	%r840, %r438, 2;
	shl.b32 	%r843, %r439, 2;
	shl.b32 	%r846, %r440, 2;
	shl.b32 	%r849, %r441, 2;
	shl.b32 	%r852, %r442, 2;
	shl.b32 	%r855, %r443, 2;
	shl.b32 	%r858, %r444, 2;
	shl.b32 	%r861, %r445, 2;
	shl.b32 	%r864, %r446, 2;
	shl.b32 	%r867, %r447, 2;
	shl.b32 	%r870, %r448, 2;
	shl.b32 	%r873, %r449, 2;
	shl.b32 	%r876, %r450, 2;
	shl.b32 	%r879, %r451, 2;
	shl.b32 	%r882, %r452, 2;
	shl.b32 	%r885, %r453, 2;
	shl.b32 	%r888, %r454, 2;
	shl.b32 	%r891, %r455, 2;
	shl.b32 	%r894, %r456, 2;
	shl.b32 	%r897, %r457, 2;
	shl.b32 	%r900, %r458, 2;
	shl.b32 	%r903, %r459, 2;
	shl.b32 	%r906, %r460, 2;
	shl.b32 	%r909, %r461, 2;
	shl.b32 	%r912, %r462, 2;
	shl.b32 	%r915, %r463, 2;
	shl.b32 	%r918, %r464, 2;
	mov.u32 	%r1454, %r9;
$L__BB70_219:
	setp.lt.s32 	%p79, %r431, 1;
	mov.u32 	%r824, _ZZ9cuda_gemmIiLi128ELi1ELi1ELi512ELi64ELi64ELi0EEviiiPT_S1_S1_iiE11kron_fac_sh;
	mad.lo.s32 	%r530, %r1454, 260, %r824;
	mov.b32 	%r1456, 0;
	@%p79 bra 	$L__BB70_221;
	shl.b32 	%r825, %r433, 2;
	add.s32 	%r826, %r530, %r825;
	ld.shared.u32 	%r827, [%r826];
	mul.lo.s32 	%r1456, %r827, %r1422;
$L__BB70_221:
	@%p47 bra 	$L__BB70_223;
	add.s32 	%r829, %r530, %r828;
	ld.shared.u32 	%r830, [%r829+4];
	mad.lo.s32 	%r1456, %r830, %r1419, %r1456;
$L__BB70_223:
	@%p48 bra 	$L__BB70_225;
	add.s32 	%r832, %r530, %r831;
	ld.shared.u32 	%r833, [%r832+8];
	mad.lo.s32 	%r1456, %r833, %r1418, %r1456;
$L__BB70_225:
	@%p49 bra 	$L__BB70_227;
	add.s32 	%r835, %r530, %r834;
	ld.shared.u32 	%r836, [%r835+12];
	mad.lo.s32 	%r1456, %r836, %r1417, %r1456;
$L__BB70_227:
	@%p50 bra 	$L__BB70_229;
	add.s32 	%r838, %r530, %r837;
	ld.shared.u32 	%r839, [%r838+16];
	mad.lo.s32 	%r1456, %r839, %r1416, %r1456;
$L__BB70_229:
	@%p51 bra 	$L__BB70_231;
	add.s32 	%r841, %r530, %r840;
	ld.shared.u32 	%r842, [%r841+20];
	mad.lo.s32 	%r1456, %r842, %r1415, %r1456;
$L__BB70_231:
	setp.lt.s32 	%p85, %r431, 7;
	@%p85 bra 	$L__BB70_233;
	add.s32 	%r844, %r530, %r843;
	ld.shared.u32 	%r845, [%r844+24];
	mad.lo.s32 	%r1456, %r845, %r1414, %r1456;
$L__BB70_233:
	setp.lt.s32 	%p86, %r431, 8;
	@%p86 bra 	$L__BB70_235;
	add.s32 	%r847, %r530, %r846;
	ld.shared.u32 	%r848, [%r847+28];
	mad.lo.s32 	%r1456, %r848, %r1413, %r1456;
$L__BB70_235:
	setp.lt.s32 	%p87, %r431, 9;
	@%p87 bra 	$L__BB70_237;
	add.s32 	%r850, %r530, %r849;
	ld.shared.u32 	%r851, [%r850+32];
	mad.lo.s32 	%r1456, %r851, %r1412, %r1456;
$L__BB70_237:
	setp.lt.s32 	%p88, %r431, 10;
	@%p88 bra 	$L__BB70_239;
	add.s32 	%r853, %r530, %r852;
	ld.shared.u32 	%r854, [%r853+36];
	mad.lo.s32 	%r1456, %r854, %r1411, %r1456;
$L__BB70_239:
	setp.lt.s32 	%p89, %r431, 11;
	@%p89 bra 	$L__BB70_241;
	add.s32 	%r856, %r530, %r855;
	ld.shared.u32 	%r857, [%r856+40];
	mad.lo.s32 	%r1456, %r857, %r1410, %r1456;
$L__BB70_241:
	setp.lt.s32 	%p90, %r431, 12;
	@%p90 bra 	$L__BB70_243;
	add.s32 	%r859, %r530, %r858;
	ld.shared.u32 	%r860, [%r859+44];
	mad.lo.s32 	%r1456, %r860, %r1409, %r1456;
$L__BB70_243:
	setp.lt.s32 	%p91, %r431, 13;
	@%p91 bra 	$L__BB70_245;
	add.s32 	%r862, %r530, %r861;
	ld.shared.u32 	%r863, [%r862+48];
	mad.lo.s32 	%r1456, %r863, %r1408, %r1456;
$L__BB70_245:
	setp.lt.s32 	%p92, %r431, 14;
	@%p92 bra 	$L__BB70_247;
	add.s32 	%r865, %r530, %r864;
	ld.shared.u32 	%r866, [%r865+52];
	mad.lo.s32 	%r1456, %r866, %r1407, %r1456;
$L__BB70_247:
	setp.lt.s32 	%p93, %r431, 15;
	@%p93 bra 	$L__BB70_249;
	add.s32 	%r868, %r530, %r867;
	ld.shared.u32 	%r869, [%r868+56];
	mad.lo.s32 	%r1456, %r869, %r1406, %r1456;
$L__BB70_249:
	setp.lt.s32 	%p94, %r431, 16;
	@%p94 bra 	$L__BB70_251;
	add.s32 	%r871, %r530, %r870;
	ld.shared.u32 	%r872, [%r871+60];
	mad.lo.s32 	%r1456, %r872, %r1405, %r1456;
$L__BB70_251:
	setp.lt.s32 	%p95, %r431, 17;
	@%p95 bra 	$L__BB70_253;
	add.s32 	%r874, %r530, %r873;
	ld.shared.u32 	%r875, [%r874+64];
	mad.lo.s32 	%r1456, %r875, %r1404, %r1456;
$L__BB70_253:
	setp.lt.s32 	%p96, %r431, 18;
	@%p96 bra 	$L__BB70_255;
	add.s32 	%r877, %r530, %r876;
	ld.shared.u32 	%r878, [%r877+68];
	mad.lo.s32 	%r1456, %r878, %r1403, %r1456;
$L__BB70_255:
	setp.lt.s32 	%p97, %r431, 19;
	@%p97 bra 	$L__BB70_257;
	add.s32 	%r880, %r530, %r879;
	ld.shared.u32 	%r881, [%r880+72];
	mad.lo.s32 	%r1456, %r881, %r1402, %r1456;
$L__BB70_257:
	setp.lt.s32 	%p98, %r431, 20;
	@%p98 bra 	$L__BB70_259;
	add.s32 	%r883, %r530, %r882;
	ld.shared.u32 	%r884, [%r883+76];
	mad.lo.s32 	%r1456, %r884, %r1401, %r1456;
$L__BB70_259:
	setp.lt.s32 	%p99, %r431, 21;
	@%p99 bra 	$L__BB70_261;
	add.s32 	%r886, %r530, %r885;
	ld.shared.u32 	%r887, [%r886+80];
	mad.lo.s32 	%r1456, %r887, %r1400, %r1456;
$L__BB70_261:
	setp.lt.s32 	%p100, %r431, 22;
	@%p100 bra 	$L__BB70_263;
	add.s32 	%r889, %r530, %r888;
	ld.shared.u32 	%r890, [%r889+84];
	mad.lo.s32 	%r1456, %r890, %r1399, %r1456;
$L__BB70_263:
	setp.lt.s32 	%p101, %r431, 23;
	@%p101 bra 	$L__BB70_265;
	add.s32 	%r892, %r530, %r891;
	ld.shared.u32 	%r893, [%r892+88];
	mad.lo.s32 	%r1456, %r893, %r1398, %r1456;
$L__BB70_265:
	setp.lt.s32 	%p102, %r431, 24;
	@%p102 bra 	$L__BB70_267;
	add.s32 	%r895, %r530, %r894;
	ld.shared.u32 	%r896, [%r895+92];
	mad.lo.s32 	%r1456, %r896, %r1397, %r1456;
$L__BB70_267:
	setp.lt.s32 	%p103, %r431, 25;
	@%p103 bra 	$L__BB70_269;
	add.s32 	%r898, %r530, %r897;
	ld.shared.u32 	%r899, [%r898+96];
	mad.lo.s32 	%r1456, %r899, %r1396, %r1456;
$L__BB70_269:
	setp.lt.s32 	%p104, %r431, 26;
	@%p104 bra 	$L__BB70_271;
	add.s32 	%r901, %r530, %r900;
	ld.shared.u32 	%r902, [%r901+100];
	mad.lo.s32 	%r1456, %r902, %r1395, %r1456;
$L__BB70_271:
	setp.lt.s32 	%p105, %r431, 27;
	@%p105 bra 	$L__BB70_273;
	add.s32 	%r904, %r530, %r903;
	ld.shared.u32 	%r905, [%r904+104];
	mad.lo.s32 	%r1456, %r905, %r1394, %r1456;
$L__BB70_273:
	setp.lt.s32 	%p106, %r431, 28;
	@%p106 bra 	$L__BB70_275;
	add.s32 	%r907, %r530, %r906;
	ld.shared.u32 	%r908, [%r907+108];
	mad.lo.s32 	%r1456, %r908, %r1393, %r1456;
$L__BB70_275:
	setp.lt.s32 	%p107, %r431, 29;
	@%p107 bra 	$L__BB70_277;
	add.s32 	%r910, %r530, %r909;
	ld.shared.u32 	%r911, [%r910+112];
	mad.lo.s32 	%r1456, %r911, %r1392, %r1456;
$L__BB70_277:
	setp.lt.s32 	%p108, %r431, 30;
	@%p108 bra 	$L__BB70_279;
	add.s32 	%r913, %r530, %r912;
	ld.shared.u32 	%r914, [%r913+116];
	mad.lo.s32 	%r1456, %r914, %r1391, %r1456;
$L__BB70_279:
	setp.lt.s32 	%p109, %r431, 31;
	@%p109 bra 	$L__BB70_281;
	add.s32 	%r916, %r530, %r915;
	ld.shared.u32 	%r917, [%r916+120];
	mad.lo.s32 	%r1456, %r917, %r1390, %r1456;
$L__BB70_281:
	setp.lt.s32 	%p110, %r431, 32;
	@%p110 bra 	$L__BB70_283;
	add.s32 	%r919, %r530, %r918;
	ld.shared.u32 	%r920, [%r919+124];
	mad.lo.s32 	%r1456, %r920, %r1389, %r1456;
$L__BB70_283:
	mad.lo.s32 	%r921, %r1454, %r6, %r396;
	shl.b32 	%r922, %r921, 2;
	mov.u32 	%r923, _ZZ9cuda_gemmIiLi128ELi1ELi1ELi512ELi64ELi64ELi0EEviiiPT_S1_S1_iiE3Csh;
	add.s32 	%r924, %r923, %r922;
	ld.shared.u32 	%r925, [%r924];
	add.s32 	%r926, %r925, %r1456;
	st.shared.u32 	[%r924], %r926;
	add.s32 	%r1454, %r1454, %r11;
	setp.lt.s32 	%p111, %r1454, %r624;
	@%p111 bra 	$L__BB70_219;
$L__BB70_284:
	mov.b32 	%r1421, 32;
	mov.pred 	%p282, 0;
	@%p2 bra 	$L__BB70_18;
	add.s32 	%r1388, %r1388, %r7;
	setp.lt.s32 	%p113, %r1388, %r6;
	@%p113 bra 	$L__BB70_17;
$L__BB70_286:
	setp.eq.s16 	%p278, %rs1, 2;
	bar.sync 	0;
	mul.lo.s32 	%r1167, %r6, %r15;
	mad.lo.s32 	%r597, %r12, %r622, %r1167;
	div.s32 	%r598, %r623, %r625;
	@%p278 bra 	$L__BB70_289;
	shl.b32 	%r1168, %r1490, 2;
	mov.u32 	%r1169, _ZZ9cuda_gemmIiLi128ELi1ELi1ELi512ELi64ELi64ELi0EEviiiPT_S1_S1_iiE3Csh;
	add.s32 	%r1488, %r1169, %r1168;
	neg.s32 	%r1487, %r18;
$L__BB70_288:
	.pragma "nounroll";
	div.s32 	%r1170, %r1490, %r6;
	mad.lo.s32 	%r1171, %r598, %r1170, %r597;
	mul.lo.s32 	%r1172, %r1170, %r6;
	sub.s32 	%r1173, %r1490, %r1172;
	add.s32 	%r1174, %r1171, %r1173;
	ld.shared.u32 	%r1175, [%r1488];
	mul.wide.s32 	%rd19, %r1174, 4;
	add.s64 	%rd20, %rd2, %rd19;
	st.global.u32 	[%rd20], %r1175;
	add.s32 	%r1490, %r1490, %r10;
	add.s32 	%r1488, %r1488, %r31;
	add.s32 	%r1487, %r1487, 1;
	setp.ne.s32 	%p279, %r1487, 0;
	@%p279 bra 	$L__BB70_288;
$L__BB70_289:
	add.s32 	%r1494, %r1490, %r38;
	add.s32 	%r1493, %r1490, %r40;
	add.s32 	%r1492, %r10, %r1490;
	shl.b32 	%r1176, %r1490, 2;
	mov.u32 	%r1177, _ZZ9cuda_gemmIiLi128ELi1ELi1ELi512ELi64ELi64ELi0EEviiiPT_S1_S1_iiE3Csh;
	add.s32 	%r1491, %r1177, %r1176;
$L__BB70_290:
	div.s32 	%r1178, %r1490, %r6;
	mad.lo.s32 	%r1179, %r598, %r1178, %r597;
	mul.lo.s32 	%r1180, %r1178, %r6;
	sub.s32 	%r1181, %r1490, %r1180;
	add.s32 	%r1182, %r1179, %r1181;
	ld.shared.u32 	%r1183, [%r1491];
	mul.wide.s32 	%rd21, %r1182, 4;
	add.s64 	%rd22, %rd2, %rd21;
	st.global.u32 	[%rd22], %r1183;
	add.s32 	%r1184, %r1490, %r10;
	div.s32 	%r1185, %r1492, %r6;
	mad.lo.s32 	%r1186, %r598, %r1185, %r597;
	mul.lo.s32 	%r1187, %r1185, %r6;
	sub.s32 	%r1188, %r1492, %r1187;
	add.s32 	%r1189, %r1186, %r1188;
	add.s32 	%r1190, %r1491, %r31;
	ld.shared.u32 	%r1191, [%r1190];
	mul.wide.s32 	%rd23, %r1189, 4;
	add.s64 	%rd24, %rd2, %rd23;
	st.global.u32 	[%rd24], %r1191;
	add.s32 	%r1192, %r1184, %r10;
	div.s32 	%r1193, %r1494, %r6;
	mad.lo.s32 	%r1194, %r598, %r1193, %r597;
	mul.lo.s32 	%r1195, %r1193, %r6;
	sub.s32 	%r1196, %r1494, %r1195;
	add.s32 	%r1197, %r1194, %r1196;
	shl.b32 	%r1198, %r10, 3;
	add.s32 	%r1199, %r1491, %r1198;
	ld.shared.u32 	%r1200, [%r1199];
	mul.wide.s32 	%rd25, %r1197, 4;
	add.s64 	%rd26, %rd2, %rd25;
	st.global.u32 	[%rd26], %r1200;
	add.s32 	%r1201, %r1192, %r10;
	div.s32 	%r1202, %r1493, %r6;
	mad.lo.s32 	%r1203, %r598, %r1202, %r597;
	mul.lo.s32 	%r1204, %r1202, %r6;
	sub.s32 	%r1205, %r1493, %r1204;
	add.s32 	%r1206, %r1203, %r1205;
	mad.lo.s32 	%r1207, %r10, 12, %r1491;
	ld.shared.u32 	%r1208, [%r1207];
	mul.wide.s32 	%rd27, %r1206, 4;
	add.s64 	%rd28, %rd2, %rd27;
	st.global.u32 	[%rd28], %r1208;
	add.s32 	%r1490, %r1201, %r10;
	add.s32 	%r1494, %r1494, %r31;
	add.s32 	%r1493, %r1493, %r31;
	add.s32 	%r1492, %r1492, %r31;
	shl.b32 	%r1209, %r10, 4;
	add.s32 	%r1491, %r1491, %r1209;
	setp.lt.u32 	%p280, %r1490, 512;
	@%p280 bra 	$L__BB70_290;
$L__BB70_291:
	ret;

}
	// .globl	_Z9cuda_gemmIiLi128ELi1ELi1ELi512ELi64ELi64ELi1EEviiiPT_S1_S1_ii
.visible .entry _Z9cuda_gemmIiLi128ELi1ELi1ELi512ELi64ELi64ELi1EEviiiPT_S1_S1_ii(
	.param .u32 _Z9cuda_gemmIiLi128ELi1ELi1ELi512ELi64ELi64ELi1EEviiiPT_S1_S1_ii_param_0,
	.param .u32 _Z9cuda_gemmIiLi128ELi1ELi1ELi512ELi64ELi64ELi1EEviiiPT_S1_S1_ii_param_1,
	.param .u32 _Z9cuda_gemmIiLi128ELi1ELi1ELi512ELi64ELi64ELi1EEviiiPT_S1_S1_ii_param_2,
	.param .u64 .ptr .align 1 _Z9cuda_gemmIiLi128ELi1ELi1ELi512ELi64ELi64ELi1EEviiiPT_S1_S1_ii_param_3,
	.param .u64 .ptr .align 1 _Z9cuda_gemmIiLi128ELi1ELi1ELi512ELi64ELi64ELi1EEviiiPT_S1_S1_ii_param_4,
	.param .u64 .ptr .align 1 _Z9cuda_gemmIiLi128ELi1ELi1ELi512ELi64ELi64ELi1EEviiiPT_S1_S1_ii_param_5,
	.param .u32 _Z9cuda_gemmIiLi128ELi1ELi1ELi512ELi64ELi64ELi1EEviiiPT_S1_S1_ii_param_6,
	.param .u32 _Z9cuda_gemmIiLi128ELi1ELi1ELi512ELi64ELi64ELi1EEviiiPT_S1_S1_ii_param_7
)
.maxntid 128
{
	.reg .pred 	%p<50>;
	.reg .b16 	%rs<10>;
	.reg .b32 	%r<415>;
	.reg .b64 	%rd<48>;
	// demoted variable
	.shared .align 128 .b8 _ZZ9cuda_gemmIiLi128ELi1ELi1ELi512ELi64ELi64ELi1EEviiiPT_S1_S1_iiE11kron_fac_sh[16640];
	// demoted variable
	.shared .align 128 .b8 _ZZ9cuda_gemmIiLi128ELi1ELi1ELi512ELi64ELi64ELi1EEviiiPT_S1_S1_iiE3Ash[2048];
	// demoted variable
	.shared .align 128 .b8 _ZZ9cuda_gemmIiLi128ELi1ELi1ELi512ELi64ELi64ELi1EEviiiPT_S1_S1_iiE3Csh[2048];
	ld.param.u64 	%rd15, [_Z9cuda_gemmIiLi128ELi1ELi1ELi512ELi64ELi64ELi1EEviiiPT_S1_S1_ii_param_3];
	ld.param.u64 	%rd16, [_Z9cuda_gemmIiLi128ELi1ELi1ELi512ELi64ELi64ELi1EEviiiPT_S1_S1_ii_param_4];
	ld.param.u64 	%rd17, [_Z9cuda_gemmIiLi128ELi1ELi1ELi512ELi64ELi64ELi1EEviiiPT_S1_S1_ii_param_5];
	cvta.to.global.u64 	%rd1, %rd16;
	cvta.to.global.u64 	%rd2, %rd15;
	cvta.to.global.u64 	%rd3, %rd17;
	mov.u32 	%r414, %tid.x;
	and.b32  	%r2, %r414, 31;
	mov.u32 	%r3, %ntid.x;
	add.s32 	%r167, %r414, %r3;
	cvt.u16.u32 	%rs1, %r167;
	xor.b16  	%rs5, %rs1, 4095;
	cvt.u16.u32 	%rs2, %r3;
	div.u16 	%rs6, %rs5, %rs2;
	and.b16  	%rs3, %rs6, 3;
	setp.eq.s16 	%p2, %rs3, 2;
	mov.u32 	%r388, %r414;
	@%p2 bra 	$L__BB71_3;
	cvt.u32.u16 	%r4, %rs3;
	mov.b32 	%r387, 0;
	mov.u32 	%r171, _ZZ9cuda_gemmIiLi128ELi1ELi1ELi512ELi64ELi64ELi1EEviiiPT_S1_S1_iiE11kron_fac_sh;
	mov.u32 	%r388, %r414;
$L__BB71_2:
	.pragma "nounroll";
	mul.wide.u32 	%rd18, %r388, 4;
	add.s64 	%rd19, %rd1, %rd18;
	ld.global.u32 	%r169, [%rd19];
	and.b32  	%r170, %r388, 63;
	mad.lo.s32 	%r172, %r170, 260, %r171;
	shr.u32 	%r173, %r388, 4;
	and.b32  	%r174, %r173, 268435452;
	add.s32 	%r175, %r172, %r174;
	st.shared.u32 	[%r175], %r169;
	add.s32 	%r388, %r388, %r3;
	add.s32 	%r387, %r387, 1;
	xor.b32  	%r176, %r387, %r4;
	setp.ne.s32 	%p3, %r176, 2;
	@%p3 bra 	$L__BB71_2;
$L__BB71_3:
	shl.b32 	%r10, %r3, 1;
	add.s32 	%r391, %r388, %r10;
	shl.b32 	%r12, %r3, 2;
	mul.lo.s32 	%r13, %r3, 3;
	add.s32 	%r390, %r388, %r13;
	add.s32 	%r389, %r3, %r388;
$L__BB71_4:
	mul.wide.u32 	%rd20, %r388, 4;
	add.s64 	%rd21, %rd1, %rd20;
	ld.global.u32 	%r177, [%rd21];
	and.b32  	%r178, %r388, 63;
	mov.u32 	%r179, _ZZ9cuda_gemmIiLi128ELi1ELi1ELi512ELi64ELi64ELi1EEviiiPT_S1_S1_iiE11kron_fac_sh;
	mad.lo.s32 	%r180, %r178, 260, %r179;
	shr.u32 	%r181, %r388, 4;
	and.b32  	%r182, %r181, 268435452;
	add.s32 	%r183, %r180, %r182;
	st.shared.u32 	[%r183], %r177;
	add.s32 	%r184, %r388, %r3;
	mul.wide.u32 	%rd22, %r389, 4;
	add.s64 	%rd23, %rd1, %rd22;
	ld.global.u32 	%r185, [%rd23];
	and.b32  	%r186, %r389, 63;
	mad.lo.s32 	%r187, %r186, 260, %r179;
	shr.u32 	%r188, %r389, 4;
	and.b32  	%r189, %r188, 268435452;
	add.s32 	%r190, %r187, %r189;
	st.shared.u32 	[%r190], %r185;
	add.s32 	%r191, %r184, %r3;
	mul.wide.u32 	%rd24, %r391, 4;
	add.s64 	%rd25, %rd1, %rd24;
	ld.global.u32 	%r192, [%rd25];
	and.b32  	%r193, %r391, 63;
	mad.lo.s32 	%r194, %r193, 260, %r179;
	shr.u32 	%r195, %r391, 4;
	and.b32  	%r196, %r195, 268435452;
	add.s32 	%r197, %r194, %r196;
	st.shared.u32 	[%r197], %r192;
	add.s32 	%r198, %r191, %r3;
	mul.wide.u32 	%rd26, %r390, 4;
	add.s64 	%rd27, %rd1, %rd26;
	ld.global.u32 	%r199, [%rd27];
	and.b32  	%r200, %r390, 63;
	mad.lo.s32 	%r201, %r200, 260, %r179;
	shr.u32 	%r202, %r390, 4;
	and.b32  	%r203, %r202, 268435452;
	add.s32 	%r204, %r201, %r203;
	st.shared.u32 	[%r204], %r199;
	add.s32 	%r388, %r198, %r3;
	add.s32 	%r391, %r391, %r12;
	add.s32 	%r390, %r390, %r12;
	add.s32 	%r389, %r389, %r12;
	setp.lt.u32 	%p4, %r388, 4096;
	@%p4 bra 	$L__BB71_4;
	and.b32  	%r24, %r414, 7;
	mov.u32 	%r25, %ctaid.y;
	mov.u32 	%r205, %nctaid.y;
	setp.ge.u32 	%p5, %r25, %r205;
	@%p5 bra 	$L__BB71_25;
	shl.b32 	%r26, %r25, 9;
	xor.b16  	%rs7, %rs1, 511;
	div.u16 	%rs8, %rs7, %rs2;
	and.b16  	%rs4, %rs8, 3;
	xor.b16  	%rs9, %rs4, 2;
	cvt.u32.u16 	%r27, %rs9;
	setp.eq.s16 	%p6, %rs4, 2;
	mov.u32 	%r401, %r414;
	@%p6 bra 	$L__BB71_9;
	shl.b32 	%r206, %r414, 2;
	mov.u32 	%r207, _ZZ9cuda_gemmIiLi128ELi1ELi1ELi512ELi64ELi64ELi1EEviiiPT_S1_S1_iiE3Ash;
	add.s32 	%r394, %r207, %r206;
	add.s32 	%r208, %r414, %r26;
	mul.wide.u32 	%rd28, %r208, 4;
	add.s64 	%rd46, %rd2, %rd28;
	mul.wide.u32 	%rd5, %r3, 4;
	neg.s32 	%r393, %r27;
	mad.lo.s32 	%r401, %r3, %r27, %r414;
$L__BB71_8:
	.pragma "nounroll";
	ld.global.u32 	%r209, [%rd46];
	st.shared.u32 	[%r394], %r209;
	add.s32 	%r394, %r394, %r12;
	add.s64 	%rd46, %rd46, %rd5;
	add.s32 	%r393, %r393, 1;
	setp.ne.s32 	%p7, %r393, 0;
	@%p7 bra 	$L__BB71_8;
$L__BB71_9:
	shl.b32 	%r210, %r401, 2;
	mov.u32 	%r211, _ZZ9cuda_gemmIiLi128ELi1ELi1ELi512ELi64ELi64ELi1EEviiiPT_S1_S1_iiE3Ash;
	add.s32 	%r400, %r211, %r210;
	shl.b32 	%r37, %r3, 4;
	shl.b32 	%r38, %r3, 3;
	mul.lo.s32 	%r39, %r3, 12;
	add.s32 	%r396, %r401, %r26;
	add.s32 	%r399, %r396, %r3;
	add.s32 	%r398, %r396, %r10;
	add.s32 	%r397, %r396, %r13;
$L__BB71_10:
	mul.wide.u32 	%rd29, %r396, 4;
	add.s64 	%rd30, %rd2, %rd29;
	ld.global.u32 	%r212, [%rd30];
	st.shared.u32 	[%r400], %r212;
	mul.wide.u32 	%rd31, %r399, 4;
	add.s64 	%rd32, %rd2, %rd31;
	ld.global.u32 	%r213, [%rd32];
	add.s32 	%r214, %r400, %r12;
	st.shared.u32 	[%r214], %r213;
	mul.wide.u32 	%rd33, %r398, 4;
	add.s64 	%rd34, %rd2, %rd33;
	ld.global.u32 	%r215, [%rd34];
	add.s32 	%r216, %r400, %r38;
	st.shared.u32 	[%r216], %r215;
	mul.wide.u32 	%rd35, %r397, 4;
	add.s64 	%rd36, %rd2, %rd35;
	ld.global.u32 	%r217, [%rd36];
	add.s32 	%r218, %r400, %r39;
	st.shared.u32 	[%r218], %r217;
	add.s32 	%r401, %r401, %r12;
	add.s32 	%r400, %r400, %r37;
	add.s32 	%r399, %r399, %r12;
	add.s32 	%r398, %r398, %r12;
	add.s32 	%r397, %r397, %r12;
	add.s32 	%r396, %r396, %r12;
	setp.lt.u32 	%p8, %r401, 512;
	@%p8 bra 	$L__BB71_10;
	setp.eq.s16 	%p9, %rs4, 2;
	bar.sync 	0;
	mov.u32 	%r406, %r414;
	@%p9 bra 	$L__BB71_14;
	shl.b32 	%r219, %r414, 2;
	mov.u32 	%r220, _ZZ9cuda_gemmIiLi128ELi1ELi1ELi512ELi64ELi64ELi1EEviiiPT_S1_S1_iiE3Csh;
	add.s32 	%r403, %r220, %r219;
	neg.s32 	%r402, %r27;
	mad.lo.s32 	%r406, %r3, %r27, %r414;
$L__BB71_13:
	.pragma "nounroll";
	mov.b32 	%r221, 0;
	st.shared.u32 	[%r403], %r221;
	add.s32 	%r403, %r403, %r12;
	add.s32 	%r402, %r402, 1;
	setp.ne.s32 	%p10, %r402, 0;
	@%p10 bra 	$L__BB71_13;
$L__BB71_14:
	shl.b32 	%r222, %r406, 2;
	mov.u32 	%r223, _ZZ9cuda_gemmIiLi128ELi1ELi1ELi512ELi64ELi64ELi1EEviiiPT_S1_S1_iiE3Csh;
	add.s32 	%r405, %r223, %r222;
$L__BB71_15:
	mov.b32 	%r224, 0;
	st.shared.u32 	[%r405], %r224;
	add.s32 	%r225, %r405, %r12;
	st.shared.u32 	[%r225], %r224;
	add.s32 	%r226, %r405, %r38;
	st.shared.u32 	[%r226], %r224;
	add.s32 	%r227, %r405, %r39;
	st.shared.u32 	[%r227], %r224;
	add.s32 	%r406, %r406, %r12;
	add.s32 	%r405, %r405, %r37;
	setp.lt.u32 	%p11, %r406, 512;
	@%p11 bra 	$L__BB71_15;
	setp.lt.u32 	%p13, %r2, 27;
	selp.b32 	%r69, 0, -32, %p13;
	setp.lt.u32 	%p14, %r2, 26;
	selp.b32 	%r70, 0, -32, %p14;
	setp.lt.u32 	%p15, %r2, 25;
	selp.b32 	%r71, 0, -32, %p15;
	setp.lt.u32 	%p16, %r2, 12;
	selp.b32 	%r72, 0, -32, %p16;
	setp.lt.u32 	%p17, %r2, 11;
	selp.b32 	%r73, 0, -32, %p17;
	setp.lt.u32 	%p18, %r2, 10;
	selp.b32 	%r74, 0, -32, %p18;
	setp.lt.u32 	%p19, %r2, 9;
	selp.b32 	%r75, 0, -32, %p19;
	setp.lt.u32 	%p20, %r2, 8;
	selp.b32 	%r76, 0, -32, %p20;
	setp.lt.u32 	%p21, %r2, 7;
	selp.b32 	%r77, 0, -32, %p21;
	setp.lt.u32 	%p22, %r2, 6;
	selp.b32 	%r78, 0, -32, %p22;
	setp.lt.u32 	%p23, %r2, 5;
	selp.b32 	%r79, 0, -32, %p23;
	setp.lt.u32 	%p24, %r2, 4;
	selp.b32 	%r80, 0, -32, %p24;
	setp.lt.u32 	%p25, %r2, 3;
	selp.b32 	%r81, 0, -32, %p25;
	shr.u32 	%r82, %r3, 3;
	mov.b32 	%r407, 0;
	mov.pred 	%p49, -1;
	shl.b32 	%r94, %r69, 2;
	shl.b32 	%r96, %r70, 2;
	shl.b32 	%r98, %r71, 2;
	shl.b32 	%r124, %r72, 2;
	shl.b32 	%r126, %r73, 2;
	shl.b32 	%r128, %r74, 2;
	shl.b32 	%r130, %r75, 2;
	shl.b32 	%r132, %r76, 2;
	shl.b32 	%r134, %r77, 2;
	shl.b32 	%r136, %r78, 2;
	shl.b32 	%r138, %r79, 2;
	shl.b32 	%r140, %r80, 2;
	shl.b32 	%r142, %r81, 2;
$L__BB71_17:
	mov.pred 	%p1, %p49;
	shr.u32 	%r408, %r414, 3;
	shl.b32 	%r229, %r24, 6;
	or.b32  	%r230, %r229, %r2;
	add.s32 	%r231, %r230, %r407;
	shl.b32 	%r232, %r231, 2;
	mov.u32 	%r233, _ZZ9cuda_gemmIiLi128ELi1ELi1ELi512ELi64ELi64ELi1EEviiiPT_S1_S1_iiE3Ash;
	add.s32 	%r234, %r233, %r232;
	ld.shared.u32 	%r85, [%r234];
	setp.eq.s32 	%p26, %r2, 31;
	selp.b32 	%r86, -128, 0, %p26;
	add.s32 	%r235, %r234, %r86;
	ld.shared.u32 	%r87, [%r235+4];
	setp.lt.u32 	%p27, %r2, 30;
	selp.b32 	%r88, 0, -128, %p27;
	add.s32 	%r236, %r234, %r88;
	ld.shared.u32 	%r89, [%r236+8];
	setp.lt.u32 	%p28, %r2, 29;
	selp.b32 	%r90, 0, -128, %p28;
	add.s32 	%r237, %r234, %r90;
	ld.shared.u32 	%r91, [%r237+12];
	setp.lt.u32 	%p29, %r2, 28;
	selp.b32 	%r92, 0, -128, %p29;
	add.s32 	%r238, %r234, %r92;
	ld.shared.u32 	%r93, [%r238+16];
	add.s32 	%r239, %r234, %r94;
	ld.shared.u32 	%r95, [%r239+20];
	add.s32 	%r240, %r234, %r96;
	ld.shared.u32 	%r97, [%r240+24];
	add.s32 	%r241, %r234, %r98;
	ld.shared.u32 	%r99, [%r241+28];
	setp.lt.u32 	%p30, %r2, 24;
	selp.b32 	%r100, 0, -128, %p30;
	add.s32 	%r242, %r234, %r100;
	ld.shared.u32 	%r101, [%r242+32];
	setp.lt.u32 	%p31, %r2, 23;
	selp.b32 	%r102, 0, -128, %p31;
	add.s32 	%r243, %r234, %r102;
	ld.shared.u32 	%r103, [%r243+36];
	setp.lt.u32 	%p32, %r2, 22;
	selp.b32 	%r104, 0, -128, %p32;
	add.s32 	%r244, %r234, %r104;
	ld.shared.u32 	%r105, [%r244+40];
	setp.lt.u32 	%p33, %r2, 21;
	selp.b32 	%r106, 0, -128, %p33;
	add.s32 	%r245, %r234, %r106;
	ld.shared.u32 	%r107, [%r245+44];
	setp.lt.u32 	%p34, %r2, 20;
	selp.b32 	%r108, 0, -128, %p34;
	add.s32 	%r246, %r234, %r108;
	ld.shared.u32 	%r109, [%r246+48];
	setp.lt.u32 	%p35, %r2, 19;
	selp.b32 	%r110, 0, -128, %p35;
	add.s32 	%r247, %r234, %r110;
	ld.shared.u32 	%r111, [%r247+52];
	setp.lt.u32 	%p36, %r2, 18;
	selp.b32 	%r112, 0, -128, %p36;
	add.s32 	%r248, %r234, %r112;
	ld.shared.u32 	%r113, [%r248+56];
	setp.lt.u32 	%p37, %r2, 17;
	selp.b32 	%r114, 0, -128, %p37;
	add.s32 	%r249, %r234, %r114;
	ld.shared.u32 	%r115, [%r249+60];
	setp.lt.u32 	%p38, %r2, 16;
	selp.b32 	%r116, 0, -128, %p38;
	add.s32 	%r250, %r234, %r116;
	ld.shared.u32 	%r117, [%r250+64];
	setp.lt.u32 	%p39, %r2, 15;
	selp.b32 	%r118, 0, -128, %p39;
	add.s32 	%r251, %r234, %r118;
	ld.shared.u32 	%r119, [%r251+68];
	setp.lt.u32 	%p40, %r2, 14;
	selp.b32 	%r120, 0, -128, %p40;
	add.s32 	%r252, %r234, %r120;
	ld.shared.u32 	%r121, [%r252+72];
	setp.lt.u32 	%p41, %r2, 13;
	selp.b32 	%r122, 0, -128, %p41;
	add.s32 	%r253, %r234, %r122;
	ld.shared.u32 	%r123, [%r253+76];
	add.s32 	%r254, %r234, %r124;
	ld.shared.u32 	%r125, [%r254+80];
	add.s32 	%r255, %r234, %r126;
	ld.shared.u32 	%r127, [%r255+84];
	add.s32 	%r256, %r234, %r128;
	ld.shared.u32 	%r129, [%r256+88];
	add.s32 	%r257, %r234, %r130;
	ld.shared.u32 	%r131, [%r257+92];
	add.s32 	%r258, %r234, %r132;
	ld.shared.u32 	%r133, [%r258+96];
	add.s32 	%r259, %r234, %r134;
	ld.shared.u32 	%r135, [%r259+100];
	add.s32 	%r260, %r234, %r136;
	ld.shared.u32 	%r137, [%r260+104];
	add.s32 	%r261, %r234, %r138;
	ld.shared.u32 	%r139, [%r261+108];
	add.s32 	%r262, %r234, %r140;
	ld.shared.u32 	%r141, [%r262+112];
	add.s32 	%r263, %r234, %r142;
	ld.shared.u32 	%r143, [%r263+116];
	setp.lt.u32 	%p42, %r2, 2;
	selp.b32 	%r144, 0, -128, %p42;
	add.s32 	%r264, %r234, %r144;
	ld.shared.u32 	%r145, [%r264+120];
	setp.eq.s32 	%p43, %r2, 0;
	selp.b32 	%r146, 0, -128, %p43;
	add.s32 	%r265, %r234, %r146;
	ld.shared.u32 	%r147, [%r265+124];
	add.s32 	%r148, %r407, %r2;
	shl.b32 	%r268, %r148, 2;
$L__BB71_18:
	mov.u32 	%r266, _ZZ9cuda_gemmIiLi128ELi1ELi1ELi512ELi64ELi64ELi1EEviiiPT_S1_S1_iiE11kron_fac_sh;
	mad.lo.s32 	%r267, %r408, 260, %r266;
	add.s32 	%r269, %r267, %r268;
	ld.shared.u32 	%r270, [%r269];
	mul.lo.s32 	%r271, %r270, %r85;
	add.s32 	%r272, %r269, %r86;
	ld.shared.u32 	%r273, [%r272+4];
	mad.lo.s32 	%r274, %r273, %r87, %r271;
	add.s32 	%r275, %r269, %r88;
	ld.shared.u32 	%r276, [%r275+8];
	mad.lo.s32 	%r277, %r276, %r89, %r274;
	add.s32 	%r278, %r269, %r90;
	ld.shared.u32 	%r279, [%r278+12];
	mad.lo.s32 	%r280, %r279, %r91, %r277;
	add.s32 	%r281, %r269, %r92;
	ld.shared.u32 	%r282, [%r281+16];
	mad.lo.s32 	%r283, %r282, %r93, %r280;
	add.s32 	%r284, %r269, %r94;
	ld.shared.u32 	%r285, [%r284+20];
	mad.lo.s32 	%r286, %r285, %r95, %r283;
	add.s32 	%r287, %r269, %r96;
	ld.shared.u32 	%r288, [%r287+24];
	mad.lo.s32 	%r289, %r288, %r97, %r286;
	add.s32 	%r290, %r269, %r98;
	ld.shared.u32 	%r291, [%r290+28];
	mad.lo.s32 	%r292, %r291, %r99, %r289;
	add.s32 	%r293, %r269, %r100;
	ld.shared.u32 	%r294, [%r293+32];
	mad.lo.s32 	%r295, %r294, %r101, %r292;
	add.s32 	%r296, %r269, %r102;
	ld.shared.u32 	%r297, [%r296+36];
	mad.lo.s32 	%r298, %r297, %r103, %r295;
	add.s32 	%r299, %r269, %r104;
	ld.shared.u32 	%r300, [%r299+40];
	mad.lo.s32 	%r301, %r300, %r105, %r298;
	add.s32 	%r302, %r269, %r106;
	ld.shared.u32 	%r303, [%r302+44];
	mad.lo.s32 	%r304, %r303, %r107, %r301;
	add.s32 	%r305, %r269, %r108;
	ld.shared.u32 	%r306, [%r305+48];
	mad.lo.s32 	%r307, %r306, %r109, %r304;
	add.s32 	%r308, %r269, %r110;
	ld.shared.u32 	%r309, [%r308+52];
	mad.lo.s32 	%r310, %r309, %r111, %r307;
	add.s32 	%r311, %r269, %r112;
	ld.shared.u32 	%r312, [%r311+56];
	mad.lo.s32 	%r313, %r312, %r113, %r310;
	add.s32 	%r314, %r269, %r114;
	ld.shared.u32 	%r315, [%r314+60];
	mad.lo.s32 	%r316, %r315, %r115, %r313;
	add.s32 	%r317, %r269, %r116;
	ld.shared.u32 	%r318, [%r317+64];
	mad.lo.s32 	%r319, %r318, %r117, %r316;
	add.s32 	%r320, %r269, %r118;
	ld.shared.u32 	%r321, [%r320+68];
	mad.lo.s32 	%r322, %r321, %r119, %r319;
	add.s32 	%r323, %r269, %r120;
	ld.shared.u32 	%r324, [%r323+72];
	mad.lo.s32 	%r325, %r324, %r121, %r322;
	add.s32 	%r326, %r269, %r122;
	ld.shared.u32 	%r327, [%r326+76];
	mad.lo.s32 	%r328, %r327, %r123, %r325;
	add.s32 	%r329, %r269, %r124;
	ld.shared.u32 	%r330, [%r329+80];
	mad.lo.s32 	%r331, %r330, %r125, %r328;
	add.s32 	%r332, %r269, %r126;
	ld.shared.u32 	%r333, [%r332+84];
	mad.lo.s32 	%r334, %r333, %r127, %r331;
	add.s32 	%r335, %r269, %r128;
	ld.shared.u32 	%r336, [%r335+88];
	mad.lo.s32 	%r337, %r336, %r129, %r334;
	add.s32 	%r338, %r269, %r130;
	ld.shared.u32 	%r339, [%r338+92];
	mad.lo.s32 	%r340, %r339, %r131, %r337;
	add.s32 	%r341, %r269, %r132;
	ld.shared.u32 	%r342, [%r341+96];
	mad.lo.s32 	%r343, %r342, %r133, %r340;
	add.s32 	%r344, %r269, %r134;
	ld.shared.u32 	%r345, [%r344+100];
	mad.lo.s32 	%r346, %r345, %r135, %r343;
	add.s32 	%r347, %r269, %r136;
	ld.shared.u32 	%r348, [%r347+104];
	mad.lo.s32 	%r349, %r348, %r137, %r346;
	add.s32 	%r350, %r269, %r138;
	ld.shared.u32 	%r351, [%r350+108];
	mad.lo.s32 	%r352, %r351, %r139, %r349;
	add.s32 	%r353, %r269, %r140;
	ld.shared.u32 	%r354, [%r353+112];
	mad.lo.s32 	%r355, %r354, %r141, %r352;
	add.s32 	%r356, %r269, %r142;
	ld.shared.u32 	%r357, [%r356+116];
	mad.lo.s32 	%r358, %r357, %r143, %r355;
	add.s32 	%r359, %r269, %r144;
	ld.shared.u32 	%r360, [%r359+120];
	mad.lo.s32 	%r361, %r360, %r145, %r358;
	add.s32 	%r362, %r269, %r146;
	ld.shared.u32 	%r363, [%r362+124];
	mad.lo.s32 	%r364, %r363, %r147, %r361;
	shl.b32 	%r365, %r24, 2;
	shl.b32 	%r366, %r408, 5;
	or.b32  	%r367, %r366, %r365;
	mov.u32 	%r368, _ZZ9cuda_gemmIiLi128ELi1ELi1ELi512ELi64ELi64ELi1EEviiiPT_S1_S1_iiE3Csh;
	add.s32 	%r369, %r368, %r367;
	ld.shared.u32 	%r370, [%r369];
	add.s32 	%r371, %r370, %r364;
	st.shared.u32 	[%r369], %r371;
	add.s32 	%r408, %r408, %r82;
	setp.lt.u32 	%p44, %r408, 64;
	@%p44 bra 	$L__BB71_18;
	mov.b32 	%r407, 32;
	mov.pred 	%p49, 0;
	@%p1 bra 	$L__BB71_17;
	setp.eq.s16 	%p46, %rs4, 2;
	bar.sync 	0;
	@%p46 bra 	$L__BB71_23;
	shl.b32 	%r373, %r414, 2;
	add.s32 	%r410, %r368, %r373;
	add.s32 	%r375, %r414, %r26;
	mul.wide.u32 	%rd37, %r375, 4;
	add.s64 	%rd47, %rd3, %rd37;
	mul.wide.u32 	%rd9, %r3, 4;
	neg.s32 	%r409, %r27;
	mad.lo.s32 	%r414, %r3, %r27, %r414;
$L__BB71_22:
	.pragma "nounroll";
	ld.shared.u32 	%r376, [%r410];
	st.global.u32 	[%rd47], %r376;
	add.s32 	%r410, %r410, %r12;
	add.s64 	%rd47, %rd47, %rd9;
	add.s32 	%r409, %r409, 1;
	setp.ne.s32 	%p47, %r409, 0;
	@%p47 bra 	$L__BB71_22;
$L__BB71_23:
	shl.b32 	%r377, %r414, 2;
	add.s32 	%r413, %r368, %r377;
	mul.wide.u32 	%rd38, %r3, 4;
	add.s64 	%rd12, %rd3, %rd38;
	add.s32 	%r412, %r414, %r26;
	mul.wide.u32 	%rd39, %r3, 8;
	add.s64 	%rd13, %rd3, %rd39;
	mul.wide.u32 	%rd40, %r3, 12;
	add.s64 	%rd14, %rd3, %rd40;
$L__BB71_24:
	mul.wide.s32 	%rd41, %r412, 4;
	add.s64 	%rd42, %rd12, %rd41;
	add.s64 	%rd43, %rd13, %rd41;
	add.s64 	%rd44, %rd14, %rd41;
	add.s64 	%rd45, %rd3, %rd41;
	ld.shared.u32 	%r379, [%r413];
	st.global.u32 	[%rd45], %r379;
	add.s32 	%r380, %r413, %r12;
	ld.shared.u32 	%r381, [%r380];
	st.global.u32 	[%rd42], %r381;
	add.s32 	%r382, %r413, %r38;
	ld.shared.u32 	%r383, [%r382];
	st.global.u32 	[%rd43], %r383;
	add.s32 	%r384, %r413, %r39;
	ld.shared.u32 	%r385, [%r384];
	st.global.u32 	[%rd44], %r385;
	add.s32 	%r414, %r414, %r12;
	add.s32 	%r413, %r413, %r37;
	add.s32 	%r412, %r412, %r12;
	setp.lt.u32 	%p48, %r414, 512;
	@%p48 bra 	$L__BB71_24;
$L__BB71_25:
	ret;

}
	// .globl	_Z9cuda_gemmIiLi128ELi1ELi1ELi1024ELi2ELi2ELi0EEviiiPT_S1_S1_ii
.visible .entry _Z9cuda_gemmIiLi128ELi1ELi1ELi1024ELi2ELi2ELi0EEviiiPT_S1_S1_ii(
	.param .u32 _Z9cuda_gemmIiLi128ELi1ELi1ELi1024ELi2ELi2ELi0EEviiiPT_S1_S1_ii_param_0,
	.param .u32 _Z9cuda_gemmIiLi128ELi1ELi1ELi1024ELi2ELi2ELi0EEviiiPT_S1_S1_ii_param_1,
	.param .u32 _Z9cuda_gemmIiLi128ELi1ELi1ELi1024ELi2ELi2ELi0EEviiiPT_S1_S1_ii_param_2,
	.param .u64 .ptr .align 1 _Z9cuda_gemmIiLi128ELi1ELi1ELi1024ELi2ELi2ELi0EEviiiPT_S1_S1_ii_param_3,
	.param .u64 .ptr .align 1 _Z9cuda_gemmIiLi128ELi1ELi1ELi1024ELi2ELi2ELi0EEviiiPT_S1_S1_ii_param_4,
	.param .u64 .ptr .align 1 _Z9cuda_gemmIiLi128ELi1ELi1ELi1024ELi2ELi2ELi0EEviiiPT_S1_S1_ii_param_5,
	.param .u32 _Z9cuda_gemmIiLi128ELi1ELi1ELi1024ELi2ELi2ELi0EEviiiPT_S1_S1_ii_param_6,
	.param .u32 _Z9cuda_gemmIiLi128ELi1ELi1ELi1024ELi2ELi2ELi0EEviiiPT_S1_S1_ii_param_7
)
.maxntid 128
{
	.reg .pred 	%p<28>;
	.reg .b16 	%rs<7>;
	.reg .b32 	%r<259>;
	.reg .b64 	%rd<29>;
	// demoted variable
	.shared .align 128 .b8 _ZZ9cuda_gemmIiLi128ELi1ELi1ELi1024ELi2ELi2ELi0EEviiiPT_S1_S1_iiE11kron_fac_sh[24];
	// demoted variable
	.shared .align 128 .b8 _ZZ9cuda_gemmIiLi128ELi1ELi1ELi1024ELi2ELi2ELi0EEviiiPT_S1_S1_iiE3Ash[4096];
	// demoted variable
	.shared .align 128 .b8 _ZZ9cuda_gemmIiLi128ELi1ELi1ELi1024ELi2ELi2ELi0EEviiiPT_S1_S1_iiE3Csh[4096];
	ld.param.u64 	%rd5, [_Z9cuda_gemmIiLi128ELi1ELi1ELi1024ELi2ELi2ELi0EEviiiPT_S1_S1_ii_param_3];
	ld.param.u64 	%rd4, [_Z9cuda_gemmIiLi128ELi1ELi1ELi1024ELi2ELi2ELi0EEviiiPT_S1_S1_ii_param_4];
	ld.param.u64 	%rd6, [_Z9cuda_gemmIiLi128ELi1ELi1ELi1024ELi2ELi2ELi0EEviiiPT_S1_S1_ii_param_5];
	ld.param.u32 	%r116, [_Z9cuda_gemmIiLi128ELi1ELi1ELi1024ELi2ELi2ELi0EEviiiPT_S1_S1_ii_param_6];
	ld.param.u32 	%r117, [_Z9cuda_gemmIiLi128ELi1ELi1ELi1024ELi2ELi2ELi0EEviiiPT_S1_S1_ii_param_7];
	cvta.to.global.u64 	%rd1, %rd5;
	cvta.to.global.u64 	%rd2, %rd6;
	mov.u32 	%r253, %tid.x;
	mul.lo.s32 	%r2, %r117, %r116;
	setp.ge.u32 	%p1, %r253, %r2;
	@%p1 bra 	$L__BB72_3;
	mov.u32 	%r3, %ntid.x;
	cvta.to.global.u64 	%rd3, %rd4;
	mov.u32 	%r120, _ZZ9cuda_gemmIiLi128ELi1ELi1ELi1024ELi2ELi2ELi0EEviiiPT_S1_S1_iiE11kron_fac_sh;
	mov.u32 	%r227, %r253;
$L__BB72_2:
	mul.wide.u32 	%rd7, %r227, 4;
	add.s64 	%rd8, %rd3, %rd7;
	ld.global.u32 	%r118, [%rd8];
	rem.u32 	%r119, %r227, %r116;
	mad.lo.s32 	%r121, %r119, 12, %r120;
	div.u32 	%r122, %r227, %r117;
	shl.b32 	%r123, %r122, 2;
	add.s32 	%r124, %r121, %r123;
	st.shared.u32 	[%r124], %r118;
	add.s32 	%r227, %r227, %r3;
	setp.lt.u32 	%p2, %r227, %r2;
	@%p2 bra 	$L__BB72_2;
$L__BB72_3:
	div.s32 	%r6, 1024, %r117;
	min.s32 	%r7, %r6, 128;
	div.u32 	%r8, %r253, %r7;
	mov.u32 	%r9, %ntid.x;
	mov.u32 	%r10, %ctaid.y;
	mov.u32 	%r125, %nctaid.y;
	setp.ge.u32 	%p3, %r10, %r125;
	@%p3 bra 	$L__BB72_34;
	ld.param.u32 	%r225, [_Z9cuda_gemmIiLi128ELi1ELi1ELi1024ELi2ELi2ELi0EEviiiPT_S1_S1_ii_param_2];
	shl.b32 	%r126, %r117, 8;
	sub.s32 	%r11, 8223, %r126;
	mov.u32 	%r12, %ctaid.x;
	shl.b32 	%r13, %r12, 10;
	mul.lo.s32 	%r14, %r10, %r225;
	add.s32 	%r127, %r253, %r9;
	cvt.u16.u32 	%rs2, %r127;
	xor.b16  	%rs3, %rs2, 1023;
	cvt.u16.u32 	%rs4, %r9;
	div.u16 	%rs5, %rs3, %rs4;
	and.b16  	%rs1, %rs5, 3;
	xor.b16  	%rs6, %rs1, 2;
	cvt.u32.u16 	%r15, %rs6;
	setp.eq.s16 	%p4, %rs1, 2;
	mov.u32 	%r237, %r253;
	@%p4 bra 	$L__BB72_7;
	shl.b32 	%r128, %r253, 2;
	mov.u32 	%r129, _ZZ9cuda_gemmIiLi128ELi1ELi1ELi1024ELi2ELi2ELi0EEviiiPT_S1_S1_iiE3Ash;
	add.s32 	%r230, %r129, %r128;
	shl.b32 	%r17, %r9, 2;
	add.s32 	%r130, %r253, %r14;
	add.s32 	%r229, %r130, %r13;
	neg.s32 	%r228, %r15;
	mad.lo.s32 	%r237, %r9, %r15, %r253;
$L__BB72_6:
	.pragma "nounroll";
	mul.wide.u32 	%rd9, %r229, 4;
	add.s64 	%rd10, %rd1, %rd9;
	ld.global.u32 	%r131, [%rd10];
	st.shared.u32 	[%r230], %r131;
	add.s32 	%r230, %r230, %r17;
	add.s32 	%r229, %r229, %r9;
	add.s32 	%r228, %r228, 1;
	setp.ne.s32 	%p5, %r228, 0;
	@%p5 bra 	$L__BB72_6;
$L__BB72_7:
	shl.b32 	%r28, %r9, 2;
	shl.b32 	%r132, %r237, 2;
	mov.u32 	%r133, _ZZ9cuda_gemmIiLi128ELi1ELi1ELi1024ELi2ELi2ELi0EEviiiPT_S1_S1_iiE3Ash;
	add.s32 	%r236, %r133, %r132;
	add.s32 	%r134, %r237, %r14;
	add.s32 	%r232, %r134, %r13;
	add.s32 	%r235, %r232, %r9;
	shl.b32 	%r32, %r9, 1;
	add.s32 	%r234, %r232, %r32;
	mul.lo.s32 	%r34, %r9, 3;
	add.s32 	%r233, %r232, %r34;
$L__BB72_8:
	mul.wide.u32 	%rd11, %r232, 4;
	add.s64 	%rd12, %rd1, %rd11;
	ld.global.u32 	%r135, [%rd12];
	st.shared.u32 	[%r236], %r135;
	mul.wide.u32 	%rd13, %r235, 4;
	add.s64 	%rd14, %rd1, %rd13;
	ld.global.u32 	%r136, [%rd14];
	add.s32 	%r137, %r236, %r28;
	st.shared.u32 	[%r137], %r136;
	mul.wide.u32 	%rd15, %r234, 4;
	add.s64 	%rd16, %rd1, %rd15;
	ld.global.u32 	%r138, [%rd16];
	shl.b32 	%r42, %r9, 3;
	add.s32 	%r139, %r236, %r42;
	st.shared.u32 	[%r139], %r138;
	mul.wide.u32 	%rd17, %r233, 4;
	add.s64 	%rd18, %rd1, %rd17;
	ld.global.u32 	%r140, [%rd18];
	mul.lo.s32 	%r43, %r9, 12;
	add.s32 	%r141, %r236, %r43;
	st.shared.u32 	[%r141], %r140;
	add.s32 	%r237, %r237, %r28;
	shl.b32 	%r45, %r9, 4;
	add.s32 	%r236, %r236, %r45;
	add.s32 	%r235, %r235, %r28;
	add.s32 	%r234, %r234, %r28;
	add.s32 	%r233, %r233, %r28;
	add.s32 	%r232, %r232, %r28;
	setp.lt.u32 	%p6, %r237, 1024;
	@%p6 bra 	$L__BB72_8;
	setp.eq.s16 	%p7, %rs1, 2;
	bar.sync 	0;
	mov.u32 	%r242, %r253;
	@%p7 bra 	$L__BB72_12;
	shl.b32 	%r142, %r253, 2;
	mov.u32 	%r143, _ZZ9cuda_gemmIiLi128ELi1ELi1ELi1024ELi2ELi2ELi0EEviiiPT_S1_S1_iiE3Csh;
	add.s32 	%r239, %r143, %r142;
	neg.s32 	%r238, %r15;
	mad.lo.s32 	%r242, %r9, %r15, %r253;
$L__BB72_11:
	.pragma "nounroll";
	mov.b32 	%r144, 0;
	st.shared.u32 	[%r239], %r144;
	add.s32 	%r239, %r239, %r28;
	add.s32 	%r238, %r238, 1;
	setp.ne.s32 	%p8, %r238, 0;
	@%p8 bra 	$L__BB72_11;
$L__BB72_12:
	shl.b32 	%r145, %r242, 2;
	mov.u32 	%r146, _ZZ9cuda_gemmIiLi128ELi1ELi1ELi1024ELi2ELi2ELi0EEviiiPT_S1_S1_iiE3Csh;
	add.s32 	%r241, %r146, %r145;
$L__BB72_13:
	mov.b32 	%r147, 0;
	st.shared.u32 	[%r241], %r147;
	add.s32 	%r148, %r241, %r28;
	st.shared.u32 	[%r148], %r147;
	add.s32 	%r149, %r241, %r42;
	st.shared.u32 	[%r149], %r147;
	add.s32 	%r150, %r241, %r43;
	st.shared.u32 	[%r150], %r147;
	add.s32 	%r242, %r242, %r28;
	add.s32 	%r241, %r241, %r45;
	setp.lt.u32 	%p9, %r242, 1024;
	@%p9 bra 	$L__BB72_13;
	setp.lt.s32 	%p10, %r6, 1;
	@%p10 bra 	$L__BB72_29;
	min.s32 	%r153, %r117, 32;
	and.b32  	%r154, %r253, 31;
	rem.s32 	%r60, %r154, %r153;
	add.s32 	%r155, %r60, 1;
	setp.lt.s32 	%p11, %r155, %r153;
	selp.b32 	%r61, 0, %r153, %p11;
	setp.lt.s32 	%p12, %r60, %r117;
	selp.b32 	%r156, 0, %r117, %p12;
	sub.s32 	%r62, %r60, %r156;
	setp.lt.s32 	%p13, %r155, %r117;
	selp.b32 	%r157, 0, %r117, %p13;
	sub.s32 	%r63, %r155, %r157;
	div.u32 	%r64, %r9, %r7;
	rem.u32 	%r65, %r253, %r7;
	mov.b32 	%r245, 0;
$L__BB72_16:
	setp.lt.s32 	%p14, %r117, 1;
	add.s32 	%r73, %r245, %r65;
	mad.lo.s32 	%r74, %r73, %r117, %r60;
	@%p14 bra 	$L__BB72_18;
	shl.b32 	%r158, %r74, 2;
	mov.u32 	%r159, _ZZ9cuda_gemmIiLi128ELi1ELi1ELi1024ELi2ELi2ELi0EEviiiPT_S1_S1_iiE3Ash;
	add.s32 	%r160, %r159, %r158;
	ld.shared.u32 	%r246, [%r160];
$L__BB72_18:
	setp.lt.s32 	%p15, %r117, 2;
	@%p15 bra 	$L__BB72_20;
	sub.s32 	%r161, %r74, %r61;
	shl.b32 	%r162, %r161, 2;
	mov.u32 	%r163, _ZZ9cuda_gemmIiLi128ELi1ELi1ELi1024ELi2ELi2ELi0EEviiiPT_S1_S1_iiE3Ash;
	add.s32 	%r164, %r163, %r162;
	ld.shared.u32 	%r247, [%r164+4];
$L__BB72_20:
	setp.ge.s32 	%p16, %r8, %r116;
	@%p16 bra 	$L__BB72_28;
	mov.u32 	%r248, %r8;
$L__BB72_22:
	setp.gt.u32 	%p17, %r117, 32;
	mov.u32 	%r165, _ZZ9cuda_gemmIiLi128ELi1ELi1ELi1024ELi2ELi2ELi0EEviiiPT_S1_S1_iiE11kron_fac_sh;
	mad.lo.s32 	%r80, %r248, 12, %r165;
	shl.b32 	%r166, %r60, 2;
	add.s32 	%r167, %r80, %r166;
	ld.shared.u32 	%r81, [%r167];
	@%p17 bra 	$L__BB72_25;
	shfl.sync.idx.b32	%r173|%p21, %r81, %r62, %r11, -1;
	mul.lo.s32 	%r249, %r173, %r246;
	@%p15 bra 	$L__BB72_27;
	shfl.sync.idx.b32	%r174|%p22, %r81, %r63, %r11, -1;
	mad.lo.s32 	%r249, %r174, %r247, %r249;
	bra.uni 	$L__BB72_27;
$L__BB72_25:
	setp.gt.s32 	%p19, %r117, 0;
	mul.lo.s32 	%r168, %r81, %r246;
	selp.b32 	%r249, %r168, 0, %p19;
	@%p15 bra 	$L__BB72_27;
	sub.s32 	%r169, %r60, %r61;
	shl.b32 	%r170, %r169, 2;
	add.s32 	%r171, %r80, %r170;
	ld.shared.u32 	%r172, [%r171+4];
	mad.lo.s32 	%r249, %r172, %r247, %r249;
$L__BB72_27:
	mad.lo.s32 	%r175, %r248, %r6, %r73;
	shl.b32 	%r176, %r175, 2;
	mov.u32 	%r177, _ZZ9cuda_gemmIiLi128ELi1ELi1ELi1024ELi2ELi2ELi0EEviiiPT_S1_S1_iiE3Csh;
	add.s32 	%r178, %r177, %r176;
	ld.shared.u32 	%r179, [%r178];
	add.s32 	%r180, %r179, %r249;
	st.shared.u32 	[%r178], %r180;
	add.s32 	%r248, %r248, %r64;
	setp.lt.s32 	%p23, %r248, %r116;
	@%p23 bra 	$L__BB72_22;
$L__BB72_28:
	add.s32 	%r245, %r245, %r7;
	setp.lt.s32 	%p24, %r245, %r6;
	@%p24 bra 	$L__BB72_16;
$L__BB72_29:
	ld.param.u32 	%r226, [_Z9cuda_gemmIiLi128ELi1ELi1ELi1024ELi2ELi2ELi0EEviiiPT_S1_S1_ii_param_2];
	ld.param.u32 	%r224, [_Z9cuda_gemmIiLi128ELi1ELi1ELi1024ELi2ELi2ELi0EEviiiPT_S1_S1_ii_param_1];
	setp.eq.s16 	%p25, %rs1, 2;
	bar.sync 	0;
	mul.lo.s32 	%r181, %r6, %r12;
	mad.lo.s32 	%r89, %r10, %r224, %r181;
	div.s32 	%r90, %r226, %r117;
	@%p25 bra 	$L__BB72_32;
	shl.b32 	%r182, %r253, 2;
	mov.u32 	%r183, _ZZ9cuda_gemmIiLi128ELi1ELi1ELi1024ELi2ELi2ELi0EEviiiPT_S1_S1_iiE3Csh;
	add.s32 	%r251, %r183, %r182;
	neg.s32 	%r250, %r15;
$L__BB72_31:
	.pragma "nounroll";
	div.s32 	%r184, %r253, %r6;
	mad.lo.s32 	%r185, %r90, %r184, %r89;
	mul.lo.s32 	%r186, %r184, %r6;
	sub.s32 	%r187, %r253, %r186;
	add.s32 	%r188, %r185, %r187;
	ld.shared.u32 	%r189, [%r251];
	mul.wide.s32 	%rd19, %r188, 4;
	add.s64 	%rd20, %rd2, %rd19;
	st.global.u32 	[%rd20], %r189;
	add.s32 	%r253, %r253, %r9;
	add.s32 	%r251, %r251, %r28;
	add.s32 	%r250, %r250, 1;
	setp.ne.s32 	%p26, %r250, 0;
	@%p26 bra 	$L__BB72_31;
$L__BB72_32:
	add.s32 	%r257, %r253, %r32;
	add.s32 	%r256, %r253, %r34;
	add.s32 	%r255, %r9, %r253;
	shl.b32 	%r190, %r253, 2;
	mov.u32 	%r191, _ZZ9cuda_gemmIiLi128ELi1ELi1ELi1024ELi2ELi2ELi0EEviiiPT_S1_S1_iiE3Csh;
	add.s32 	%r254, %r191, %r190;
$L__BB72_33:
	div.s32 	%r192, %r253, %r6;
	mad.lo.s32 	%r193, %r90, %r192, %r89;
	mul.lo.s32 	%r194, %r192, %r6;
	sub.s32 	%r195, %r253, %r194;
	add.s32 	%r196, %r193, %r195;
	ld.shared.u32 	%r197, [%r254];
	mul.wide.s32 	%rd21, %r196, 4;
	add.s64 	%rd22, %rd2, %rd21;
	st.global.u32 	[%rd22], %r197;
	add.s32 	%r198, %r253, %r9;
	div.s32 	%r199, %r255, %r6;
	mad.lo.s32 	%r200, %r90, %r199, %r89;
	mul.lo.s32 	%r201, %r199, %r6;
	sub.s32 	%r202, %r255, %r201;
	add.s32 	%r203, %r200, %r202;
	add.s32 	%r204, %r254, %r28;
	ld.shared.u32 	%r205, [%r204];
	mul.wide.s32 	%rd23, %r203, 4;
	add.s64 	%rd24, %rd2, %rd23;
	st.global.u32 	[%rd24], %r205;
	add.s32 	%r206, %r198, %r9;
	div.s32 	%r207, %r257, %r6;
	mad.lo.s32 	%r208, %r90, %r207, %r89;
	mul.lo.s32 	%r209, %r207, %r6;
	sub.s32 	%r210, %r257, %r209;
	add.s32 	%r211, %r208, %r210;
	shl.b32 	%r212, %r9, 3;
	add.s32 	%r213, %r254, %r212;
	ld.shared.u32 	%r214, [%r213];
	mul.wide.s32 	%rd25, %r211, 4;
	add.s64 	%rd26, %rd2, %rd25;
	st.global.u32 	[%rd26], %r214;
	add.s32 	%r215, %r206, %r9;
	div.s32 	%r216, %r256, %r6;
	mad.lo.s32 	%r217, %r90, %r216, %r89;
	mul.lo.s32 	%r218, %r216, %r6;
	sub.s32 	%r219, %r256, %r218;
	add.s32 	%r220, %r217, %r219;
	mad.lo.s32 	%r221, %r9, 12, %r254;
	ld.shared.u32 	%r222, [%r221];
	mul.wide.s32 	%rd27, %r220, 4;
	add.s64 	%rd28, %rd2, %rd27;
	st.global.u32 	[%rd28], %r222;
	add.s32 	%r253, %r215, %r9;
	add.s32 	%r257, %r257, %r28;
	add.s32 	%r256, %r256, %r28;
	add.s32 	%r255, %r255, %r28;
	shl.b32 	%r223, %r9, 4;
	add.s32 	%r254, %r254, %r223;
	setp.lt.u32 	%p27, %r253, 1024;
	@%p27 bra 	$L__BB72_33;
$L__BB72_34:
	ret;

}
	// .globl	_Z9cuda_gemmIiLi128ELi1ELi1ELi1024ELi2ELi2ELi1EEviiiPT_S1_S1_ii
.visible .entry _Z9cuda_gemmIiLi128ELi1ELi1ELi1024ELi2ELi2ELi1EEviiiPT_S1_S1_ii(
	.param .u32 _Z9cuda_gemmIiLi128ELi1ELi1ELi1024ELi2ELi2ELi1EEviiiPT_S1_S1_ii_param_0,
	.param .u32 _Z9cuda_gemmIiLi128ELi1ELi1ELi1024ELi2ELi2ELi1EEviiiPT_S1_S1_ii_param_1,
	.param .u32 _Z9cuda_gemmIiLi128ELi1ELi1ELi1024ELi2ELi2ELi1EEviiiPT_S1_S1_ii_param_2,
	.param .u64 .ptr .align 1 _Z9cuda_gemmIiLi128ELi1ELi1ELi1024ELi2ELi2ELi1EEviiiPT_S1_S1_ii_param_3,
	.param .u64 .ptr .align 1 _Z9cuda_gemmIiLi128ELi1ELi1ELi1024ELi2ELi2ELi1EEviiiPT_S1_S1_ii_param_4,
	.param .u64 .ptr .align 1 _Z9cuda_gemmIiLi128ELi1ELi1ELi1024ELi2ELi2ELi1EEviiiPT_S1_S1_ii_param_5,
	.param .u32 _Z9cuda_gemmIiLi128ELi1ELi1ELi1024ELi2ELi2ELi1EEviiiPT_S1_S1_ii_param_6,
	.param .u32 _Z9cuda_gemmIiLi128ELi1ELi1ELi1024ELi2ELi2ELi1EEviiiPT_S1_S1_ii_param_7
)
.maxntid 128
{
	.reg .pred 	%p<27>;
	.reg .b16 	%rs<7>;
	.reg .b32 	%r<233>;
	.reg .b64 	%rd<44>;
	// demoted variable
	.shared .align 128 .b8 _ZZ9cuda_gemmIiLi128ELi1ELi1ELi1024ELi2ELi2ELi1EEviiiPT_S1_S1_iiE11kron_fac_sh[24];
	// demoted variable
	.shared .align 128 .b8 _ZZ9cuda_gemmIiLi128ELi1ELi1ELi1024ELi2ELi2ELi1EEviiiPT_S1_S1_iiE3Ash[4096];
	// demoted variable
	.shared .align 128 .b8 _ZZ9cuda_gemmIiLi128ELi1ELi1ELi1024ELi2ELi2ELi1EEviiiPT_S1_S1_iiE3Csh[4096];
	ld.param.u64 	%rd19, [_Z9cuda_gemmIiLi128ELi1ELi1ELi1024ELi2ELi2ELi1EEviiiPT_S1_S1_ii_param_3];
	ld.param.u64 	%rd18, [_Z9cuda_gemmIiLi128ELi1ELi1ELi1024ELi2ELi2ELi1EEviiiPT_S1_S1_ii_param_4];
	ld.param.u64 	%rd20, [_Z9cuda_gemmIiLi128ELi1ELi1ELi1024ELi2ELi2ELi1EEviiiPT_S1_S1_ii_param_5];
	cvta.to.global.u64 	%rd1, %rd19;
	cvta.to.global.u64 	%rd2, %rd20;
	mov.u32 	%r232, %tid.x;
	setp.gt.u32 	%p1, %r232, 3;
	@%p1 bra 	$L__BB73_3;
	mov.u32 	%r2, %ntid.x;
	mul.wide.u32 	%rd21, %r232, 4;
	cvta.to.global.u64 	%rd22, %rd18;
	add.s64 	%rd41, %rd22, %rd21;
	mul.wide.u32 	%rd4, %r2, 4;
	mov.u32 	%r114, _ZZ9cuda_gemmIiLi128ELi1ELi1ELi1024ELi2ELi2ELi1EEviiiPT_S1_S1_iiE11kron_fac_sh;
	mov.u32 	%r200, %r232;
$L__BB73_2:
	ld.global.u32 	%r112, [%rd41];
	and.b32  	%r113, %r200, 1;
	mad.lo.s32 	%r115, %r113, 12, %r114;
	shl.b32 	%r116, %r200, 1;
	and.b32  	%r117, %r116, -4;
	add.s32 	%r118, %r115, %r117;
	st.shared.u32 	[%r118], %r112;
	add.s32 	%r200, %r200, %r2;
	add.s64 	%rd41, %rd41, %rd4;
	setp.lt.u32 	%p2, %r200, 4;
	@%p2 bra 	$L__BB73_2;
$L__BB73_3:
	mov.u32 	%r5, %ntid.x;
	setp.gt.u32 	%p3, %r5, 127;
	selp.u32 	%r6, 1, 0, %p3;
	mov.u32 	%r7, %ctaid.y;
	mov.u32 	%r119, %nctaid.y;
	setp.ge.u32 	%p4, %r7, %r119;
	@%p4 bra 	$L__BB73_27;
	and.b32  	%r8, %r232, 1;
	shl.b32 	%r9, %r7, 10;
	add.s32 	%r120, %r232, %r5;
	cvt.u16.u32 	%rs2, %r120;
	xor.b16  	%rs3, %rs2, 1023;
	cvt.u16.u32 	%rs4, %r5;
	div.u16 	%rs5, %rs3, %rs4;
	and.b16  	%rs1, %rs5, 3;
	xor.b16  	%rs6, %rs1, 2;
	cvt.u32.u16 	%r10, %rs6;
	setp.eq.s16 	%p5, %rs1, 2;
	mov.u32 	%r209, %r232;
	@%p5 bra 	$L__BB73_7;
	shl.b32 	%r121, %r232, 2;
	mov.u32 	%r122, _ZZ9cuda_gemmIiLi128ELi1ELi1ELi1024ELi2ELi2ELi1EEviiiPT_S1_S1_iiE3Ash;
	add.s32 	%r202, %r122, %r121;
	shl.b32 	%r12, %r5, 2;
	add.s32 	%r123, %r232, %r9;
	mul.wide.u32 	%rd23, %r123, 4;
	add.s64 	%rd42, %rd1, %rd23;
	mul.wide.u32 	%rd8, %r5, 4;
	neg.s32 	%r201, %r10;
	mad.lo.s32 	%r209, %r5, %r10, %r232;
$L__BB73_6:
	.pragma "nounroll";
	ld.global.u32 	%r124, [%rd42];
	st.shared.u32 	[%r202], %r124;
	add.s32 	%r202, %r202, %r12;
	add.s64 	%rd42, %rd42, %rd8;
	add.s32 	%r201, %r201, 1;
	setp.ne.s32 	%p6, %r201, 0;
	@%p6 bra 	$L__BB73_6;
$L__BB73_7:
	shl.b32 	%r20, %r5, 2;
	shl.b32 	%r125, %r209, 2;
	mov.u32 	%r126, _ZZ9cuda_gemmIiLi128ELi1ELi1ELi1024ELi2ELi2ELi1EEviiiPT_S1_S1_iiE3Ash;
	add.s32 	%r208, %r126, %r125;
	shl.b32 	%r22, %r5, 4;
	shl.b32 	%r23, %r5, 3;
	mul.lo.s32 	%r24, %r5, 12;
	add.s32 	%r204, %r209, %r9;
	add.s32 	%r207, %r204, %r5;
	shl.b32 	%r127, %r5, 1;
	add.s32 	%r206, %r204, %r127;
	mad.lo.s32 	%r205, %r5, 3, %r204;
$L__BB73_8:
	mul.wide.u32 	%rd24, %r204, 4;
	add.s64 	%rd25, %rd1, %rd24;
	ld.global.u32 	%r128, [%rd25];
	st.shared.u32 	[%r208], %r128;
	mul.wide.u32 	%rd26, %r207, 4;
	add.s64 	%rd27, %rd1, %rd26;
	ld.global.u32 	%r129, [%rd27];
	add.s32 	%r130, %r208, %r20;
	st.shared.u32 	[%r130], %r129;
	mul.wide.u32 	%rd28, %r206, 4;
	add.s64 	%rd29, %rd1, %rd28;
	ld.global.u32 	%r131, [%rd29];
	add.s32 	%r132, %r208, %r23;
	st.shared.u32 	[%r132], %r131;
	mul.wide.u32 	%rd30, %r205, 4;
	add.s64 	%rd31, %rd1, %rd30;
	ld.global.u32 	%r133, [%rd31];
	add.s32 	%r134, %r208, %r24;
	st.shared.u32 	[%r134], %r133;
	add.s32 	%r209, %r209, %r20;
	add.s32 	%r208, %r208, %r22;
	add.s32 	%r207, %r207, %r20;
	add.s32 	%r206, %r206, %r20;
	add.s32 	%r205, %r205, %r20;
	add.s32 	%r204, %r204, %r20;
	setp.lt.u32 	%p7, %r209, 1024;
	@%p7 bra 	$L__BB73_8;
	setp.eq.s16 	%p8, %rs1, 2;
	bar.sync 	0;
	mov.u32 	%r214, %r232;
	@%p8 bra 	$L__BB73_12;
	shl.b32 	%r135, %r232, 2;
	mov.u32 	%r136, _ZZ9cuda_gemmIiLi128ELi1ELi1ELi1024ELi2ELi2ELi1EEviiiPT_S1_S1_iiE3Csh;
	add.s32 	%r211, %r136, %r135;
	neg.s32 	%r210, %r10;
	mad.lo.s32 	%r214, %r5, %r10, %r232;
$L__BB73_11:
	.pragma "nounroll";
	mov.b32 	%r137, 0;
	st.shared.u32 	[%r211], %r137;
	add.s32 	%r211, %r211, %r20;
	add.s32 	%r210, %r210, 1;
	setp.ne.s32 	%p9, %r210, 0;
	@%p9 bra 	$L__BB73_11;
$L__BB73_12:
	shl.b32 	%r138, %r214, 2;
	mov.u32 	%r139, _ZZ9cuda_gemmIiLi128ELi1ELi1ELi1024ELi2ELi2ELi1EEviiiPT_S1_S1_iiE3Csh;
	add.s32 	%r213, %r139, %r138;
$L__BB73_13:
	mov.b32 	%r140, 0;
	st.shared.u32 	[%r213], %r140;
	add.s32 	%r141, %r213, %r20;
	st.shared.u32 	[%r141], %r140;
	add.s32 	%r142, %r213, %r23;
	st.shared.u32 	[%r142], %r140;
	add.s32 	%r143, %r213, %r24;
	st.shared.u32 	[%r143], %r140;
	add.s32 	%r214, %r214, %r20;
	add.s32 	%r213, %r213, %r22;
	setp.lt.u32 	%p10, %r214, 1024;
	@%p10 bra 	$L__BB73_13;
	shl.b32 	%r145, %r8, 2;
	mov.u32 	%r146, _ZZ9cuda_gemmIiLi128ELi1ELi1ELi1024ELi2ELi2ELi1EEviiiPT_S1_S1_iiE11kron_fac_sh;
	add.s32 	%r224, %r146, %r145;
	shl.b32 	%r147, %r232, 3;
	or.b32  	%r148, %r147, %r145;
	add.s32 	%r55, %r126, %r148;
	ld.shared.u32 	%r56, [%r55];
	setp.eq.s32 	%p11, %r8, 0;
	selp.b32 	%r150, 0, -8, %p11;
	add.s32 	%r57, %r55, %r150;
	ld.shared.u32 	%r58, [%r57+4];
	xor.b32  	%r59, %r8, 1;
	mul.lo.s32 	%r60, %r6, 12;
	shl.b32 	%r61, %r232, 2;
	add.s32 	%r228, %r139, %r61;
	shl.b32 	%r63, %r6, 11;
	mov.b32 	%r217, 0;
	mov.u32 	%r215, %r228;
	mov.u32 	%r216, %r224;
$L__BB73_15:
	ld.shared.u32 	%r152, [%r216];
	shfl.sync.idx.b32	%r153|%p12, %r152, %r8, 7711, -1;
	mul.lo.s32 	%r154, %r153, %r56;
	shfl.sync.idx.b32	%r155|%p13, %r152, %r59, 7711, -1;
	mad.lo.s32 	%r156, %r155, %r58, %r154;
	ld.shared.u32 	%r157, [%r215];
	add.s32 	%r158, %r157, %r156;
	st.shared.u32 	[%r215], %r158;
	add.s32 	%r217, %r217, %r6;
	add.s32 	%r216, %r216, %r60;
	add.s32 	%r215, %r215, %r63;
	setp.lt.u32 	%p14, %r217, 2;
	@%p14 bra 	$L__BB73_15;
	ld.shared.u32 	%r70, [%r55+1024];
	ld.shared.u32 	%r71, [%r57+1028];
	add.s32 	%r161, %r61, %r139;
	add.s32 	%r219, %r161, 512;
	mov.b32 	%r220, 0;
	mov.u32 	%r218, %r224;
$L__BB73_17:
	ld.shared.u32 	%r162, [%r218];
	shfl.sync.idx.b32	%r163|%p15, %r162, %r8, 7711, -1;
	mul.lo.s32 	%r164, %r163, %r70;
	shfl.sync.idx.b32	%r165|%p16, %r162, %r59, 7711, -1;
	mad.lo.s32 	%r166, %r165, %r71, %r164;
	ld.shared.u32 	%r167, [%r219];
	add.s32 	%r168, %r167, %r166;
	st.shared.u32 	[%r219], %r168;
	add.s32 	%r220, %r220, %r6;
	add.s32 	%r219, %r219, %r63;
	add.s32 	%r218, %r218, %r60;
	setp.lt.u32 	%p17, %r220, 2;
	@%p17 bra 	$L__BB73_17;
	ld.shared.u32 	%r79, [%r55+2048];
	ld.shared.u32 	%r80, [%r57+2052];
	add.s32 	%r222, %r161, 1024;
	mov.b32 	%r223, 0;
	mov.u32 	%r221, %r224;
$L__BB73_19:
	ld.shared.u32 	%r172, [%r221];
	shfl.sync.idx.b32	%r173|%p18, %r172, %r8, 7711, -1;
	mul.lo.s32 	%r174, %r173, %r79;
	shfl.sync.idx.b32	%r175|%p19, %r172, %r59, 7711, -1;
	mad.lo.s32 	%r176, %r175, %r80, %r174;
	ld.shared.u32 	%r177, [%r222];
	add.s32 	%r178, %r177, %r176;
	st.shared.u32 	[%r222], %r178;
	add.s32 	%r223, %r223, %r6;
	add.s32 	%r222, %r222, %r63;
	add.s32 	%r221, %r221, %r60;
	setp.lt.u32 	%p20, %r223, 2;
	@%p20 bra 	$L__BB73_19;
	ld.shared.u32 	%r88, [%r55+3072];
	ld.shared.u32 	%r89, [%r57+3076];
	add.s32 	%r225, %r161, 1536;
	mov.b32 	%r226, 0;
$L__BB73_21:
	ld.shared.u32 	%r182, [%r224];
	shfl.sync.idx.b32	%r183|%p21, %r182, %r8, 7711, -1;
	mul.lo.s32 	%r184, %r183, %r88;
	shfl.sync.idx.b32	%r185|%p22, %r182, %r59, 7711, -1;
	mad.lo.s32 	%r186, %r185, %r89, %r184;
	ld.shared.u32 	%r187, [%r225];
	add.s32 	%r188, %r187, %r186;
	st.shared.u32 	[%r225], %r188;
	add.s32 	%r226, %r226, %r6;
	add.s32 	%r225, %r225, %r63;
	add.s32 	%r224, %r224, %r60;
	setp.lt.u32 	%p23, %r226, 2;
	@%p23 bra 	$L__BB73_21;
	setp.eq.s16 	%p24, %rs1, 2;
	bar.sync 	0;
	@%p24 bra 	$L__BB73_25;
	add.s32 	%r189, %r232, %r9;
	mul.wide.u32 	%rd32, %r189, 4;
	add.s64 	%rd43, %rd2, %rd32;
	mul.wide.u32 	%rd12, %r5, 4;
	neg.s32 	%r227, %r10;
	mad.lo.s32 	%r232, %r5, %r10, %r232;
$L__BB73_24:
	.pragma "nounroll";
	ld.shared.u32 	%r190, [%r228];
	st.global.u32 	[%rd43], %r190;
	add.s32 	%r228, %r228, %r20;
	add.s64 	%rd43, %rd43, %rd12;
	add.s32 	%r227, %r227, 1;
	setp.ne.s32 	%p25, %r227, 0;
	@%p25 bra 	$L__BB73_24;
$L__BB73_25:
	shl.b32 	%r191, %r232, 2;
	add.s32 	%r231, %r139, %r191;
	mul.wide.u32 	%rd33, %r5, 4;
	add.s64 	%rd15, %rd2, %rd33;
	add.s32 	%r230, %r232, %r9;
	mul.wide.u32 	%rd34, %r5, 8;
	add.s64 	%rd16, %rd2, %rd34;
	mul.wide.u32 	%rd35, %r5, 12;
	add.s64 	%rd17, %rd2, %rd35;
$L__BB73_26:
	mul.wide.s32 	%rd36, %r230, 4;
	add.s64 	%rd37, %rd15, %rd36;
	add.s64 	%rd38, %rd16, %rd36;
	add.s64 	%rd39, %rd17, %rd36;
	add.s64 	%rd40, %rd2, %rd36;
	ld.shared.u32 	%r193, [%r231];
	st.global.u32 	[%rd40], %r193;
	add.s32 	%r194, %r231, %r20;
	ld.shared.u32 	%r195, [%r194];
	st.global.u32 	[%rd37], %r195;
	add.s32 	%r196, %r231, %r23;
	ld.shared.u32 	%r197, [%r196];
	st.global.u32 	[%rd38], %r197;
	add.s32 	%r198, %r231, %r24;
	ld.shared.u32 	%r199, [%r198];
	st.global.u32 	[%rd39], %r199;
	add.s32 	%r232, %r232, %r20;
	add.s32 	%r231, %r231, %r22;
	add.s32 	%r230, %r230, %r20;
	setp.lt.u32 	%p26, %r232, 1024;
	@%p26 bra 	$L__BB73_26;
$L__BB73_27:
	ret;

}
	// .globl	_Z9cuda_gemmIiLi128ELi1ELi1ELi1024ELi4ELi4ELi0EEviiiPT_S1_S1_ii
.visible .entry _Z9cuda_gemmIiLi128ELi1ELi1ELi1024ELi4ELi4ELi0EEviiiPT_S1_S1_ii(
	.param .u32 _Z9cuda_gemmIiLi128ELi1ELi1ELi1024ELi4ELi4ELi0EEviiiPT_S1_S1_ii_param_0,
	.param .u32 _Z9cuda_gemmIiLi128ELi1ELi1ELi1024ELi4ELi4ELi0EEviiiPT_S1_S1_ii_param_1,
	.param .u32 _Z9cuda_gemmIiLi128ELi1ELi1ELi1024ELi4ELi4ELi0EEviiiPT_S1_S1_ii_param_2,
	.param .u64 .ptr .align 1 _Z9cuda_gemmIiLi128ELi1ELi1ELi1024ELi4ELi4ELi0EEviiiPT_S1_S1_ii_param_3,
	.param .u64 .ptr .align 1 _Z9cuda_gemmIiLi128ELi1ELi1ELi1024ELi4ELi4ELi0EEviiiPT_S1_S1_ii_param_4,
	.param .u64 .ptr .align 1 _Z9cuda_gemmIiLi128ELi1ELi1ELi1024ELi4ELi4ELi0EEviiiPT_S1_S1_ii_param_5,
	.param .u32 _Z9cuda_gemmIiLi128ELi1ELi1ELi1024ELi4ELi4ELi0EEviiiPT_S1_S1_ii_param_6,
	.param .u32 _Z9cuda_gemmIiLi128ELi1ELi1ELi1024ELi4ELi4ELi0EEviiiPT_S1_S1_ii_param_7
)
.maxntid 128
{
	.reg .pred 	%p<40>;
	.reg .b16 	%rs<7>;
	.reg .b32 	%r<305>;
	.reg .b64 	%rd<29>;
	// demoted variable
	.shared .align 128 .b8 _ZZ9cuda_gemmIiLi128ELi1ELi1ELi1024ELi4ELi4ELi0EEviiiPT_S1_S1_iiE11kron_fac_sh[80];
	// demoted variable
	.shared .align 128 .b8 _ZZ9cuda_gemmIiLi128ELi1ELi1ELi1024ELi4ELi4ELi0EEviiiPT_S1_S1_iiE3Ash[4096];
	// demoted variable
	.shared .align 128 .b8 _ZZ9cuda_gemmIiLi128ELi1ELi1ELi1024ELi4ELi4ELi0EEviiiPT_S1_S1_iiE3Csh[4096];
	ld.param.u32 	%r133, [_Z9cuda_gemmIiLi128ELi1ELi1ELi1024ELi4ELi4ELi0EEviiiPT_S1_S1_ii_param_2];
	ld.param.u64 	%rd5, [_Z9cuda_gemmIiLi128ELi1ELi1ELi1024ELi4ELi4ELi0EEviiiPT_S1_S1_ii_param_3];
	ld.param.u64 	%rd4, [_Z9cuda_gemmIiLi128ELi1ELi1ELi1024ELi4ELi4ELi0EEviiiPT_S1_S1_ii_param_4];
	ld.param.u64 	%rd6, [_Z9cuda_gemmIiLi128ELi1ELi1ELi1024ELi4ELi4ELi0EEviiiPT_S1_S1_ii_param_5];
	ld.param.u32 	%r134, [_Z9cuda_gemmIiLi128ELi1ELi1ELi1024ELi4ELi4ELi0EEviiiPT_S1_S1_ii_param_6];
	ld.param.u32 	%r135, [_Z9cuda_gemmIiLi128ELi1ELi1ELi1024ELi4ELi4ELi0EEviiiPT_S1_S1_ii_param_7];
	cvta.to.global.u64 	%rd1, %rd5;
	cvta.to.global.u64 	%rd2, %rd6;
	mov.u32 	%r299, %tid.x;
	mul.lo.s32 	%r2, %r135, %r134;
	setp.ge.u32 	%p1, %r299, %r2;
	@%p1 bra 	$L__BB74_3;
	mov.u32 	%r3, %ntid.x;
	cvta.to.global.u64 	%rd3, %rd4;
	mov.u32 	%r265, %r299;
$L__BB74_2:
	mul.wide.u32 	%rd7, %r265, 4;
	add.s64 	%rd8, %rd3, %rd7;
	ld.global.u32 	%r136, [%rd8];
	rem.u32 	%r137, %r265, %r134;
	mov.u32 	%r138, _ZZ9cuda_gemmIiLi128ELi1ELi1ELi1024ELi4ELi4ELi0EEviiiPT_S1_S1_iiE11kron_fac_sh;
	mad.lo.s32 	%r139, %r137, 20, %r138;
	div.u32 	%r140, %r265, %r135;
	shl.b32 	%r141, %r140, 2;
	add.s32 	%r142, %r139, %r141;
	st.shared.u32 	[%r142], %r136;
	add.s32 	%r265, %r265, %r3;
	setp.lt.u32 	%p2, %r265, %r2;
	@%p2 bra 	$L__BB74_2;
$L__BB74_3:
	div.s32 	%r6, 1024, %r135;
	min.s32 	%r7, %r6, 128;
	div.u32 	%r8, %r299, %r7;
	mov.u32 	%r9, %ntid.x;
	mov.u32 	%r10, %ctaid.y;
	mov.u32 	%r143, %nctaid.y;
	setp.ge.u32 	%p3, %r10, %r143;
	@%p3 bra 	$L__BB74_46;
	shl.b32 	%r144, %r135, 8;
	sub.s32 	%r11, 8223, %r144;
	mov.u32 	%r12, %ctaid.x;
	shl.b32 	%r13, %r12, 10;
	mul.lo.s32 	%r14, %r10, %r133;
	add.s32 	%r145, %r299, %r9;
	cvt.u16.u32 	%rs2, %r145;
	xor.b16  	%rs3, %rs2, 1023;
	cvt.u16.u32 	%rs4, %r9;
	div.u16 	%rs5, %rs3, %rs4;
	and.b16  	%rs1, %rs5, 3;
	xor.b16  	%rs6, %rs1, 2;
	cvt.u32.u16 	%r15, %rs6;
	setp.eq.s16 	%p4, %rs1, 2;
	mov.u32 	%r275, %r299;
	@%p4 bra 	$L__BB74_7;
	shl.b32 	%r146, %r299, 2;
	mov.u32 	%r147, _ZZ9cuda_gemmIiLi128ELi1ELi1ELi1024ELi4ELi4ELi0EEviiiPT_S1_S1_iiE3Ash;
	add.s32 	%r268, %r147, %r146;
	shl.b32 	%r17, %r9, 2;
	add.s32 	%r148, %r299, %r14;
	add.s32 	%r267, %r148, %r13;
	neg.s32 	%r266, %r15;
	mad.lo.s32 	%r275, %r9, %r15, %r299;
$L__BB74_6:
	.pragma "nounroll";
	mul.wide.u32 	%rd9, %r267, 4;
	add.s64 	%rd10, %rd1, %rd9;
	ld.global.u32 	%r149, [%rd10];
	st.shared.u32 	[%r268], %r149;
	add.s32 	%r268, %r268, %r17;
	add.s32 	%r267, %r267, %r9;
	add.s32 	%r266, %r266, 1;
	setp.ne.s32 	%p5, %r266, 0;
	@%p5 bra 	$L__BB74_6;
$L__BB74_7:
	shl.b32 	%r28, %r9, 2;
	shl.b32 	%r150, %r275, 2;
	mov.u32 	%r151, _ZZ9cuda_gemmIiLi128ELi1ELi1ELi1024ELi4ELi4ELi0EEviiiPT_S1_S1_iiE3Ash;
	add.s32 	%r274, %r151, %r150;
	shl.b32 	%r30, %r9, 4;
	shl.b32 	%r31, %r9, 3;
	mul.lo.s32 	%r32, %r9, 12;
	add.s32 	%r152, %r275, %r14;
	add.s32 	%r270, %r152, %r13;
	add.s32 	%r273, %r270, %r9;
	shl.b32 	%r35, %r9, 1;
	add.s32 	%r272, %r270, %r35;
	mul.lo.s32 	%r37, %r9, 3;
	add.s32 	%r271, %r270, %r37;
$L__BB74_8:
	mul.wide.u32 	%rd11, %r270, 4;
	add.s64 	%rd12, %rd1, %rd11;
	ld.global.u32 	%r153, [%rd12];
	st.shared.u32 	[%r274], %r153;
	mul.wide.u32 	%rd13, %r273, 4;
	add.s64 	%rd14, %rd1, %rd13;
	ld.global.u32 	%r154, [%rd14];
	add.s32 	%r155, %r274, %r28;
	st.shared.u32 	[%r155], %r154;
	mul.wide.u32 	%rd15, %r272, 4;
	add.s64 	%rd16, %rd1, %rd15;
	ld.global.u32 	%r156, [%rd16];
	add.s32 	%r157, %r274, %r31;
	st.shared.u32 	[%r157], %r156;
	mul.wide.u32 	%rd17, %r271, 4;
	add.s64 	%rd18, %rd1, %rd17;
	ld.global.u32 	%r158, [%rd18];
	add.s32 	%r159, %r274, %r32;
	st.shared.u32 	[%r159], %r158;
	add.s32 	%r275, %r275, %r28;
	add.s32 	%r274, %r274, %r30;
	add.s32 	%r273, %r273, %r28;
	add.s32 	%r272, %r272, %r28;
	add.s32 	%r271, %r271, %r28;
	add.s32 	%r270, %r270, %r28;
	setp.lt.u32 	%p6, %r275, 1024;
	@%p6 bra 	$L__BB74_8;
	setp.eq.s16 	%p7, %rs1, 2;
	bar.sync 	0;
	mov.u32 	%r280, %r299;
	@%p7 bra 	$L__BB74_12;
	shl.b32 	%r160, %r299, 2;
	mov.u32 	%r161, _ZZ9cuda_gemmIiLi128ELi1ELi1ELi1024ELi4ELi4ELi0EEviiiPT_S1_S1_iiE3Csh;
	add.s32 	%r277, %r161, %r160;
	neg.s32 	%r276, %r15;
	mad.lo.s32 	%r280, %r9, %r15, %r299;
$L__BB74_11:
	.pragma "nounroll";
	mov.b32 	%r162, 0;
	st.shared.u32 	[%r277], %r162;
	add.s32 	%r277, %r277, %r28;
	add.s32 	%r276, %r276, 1;
	setp.ne.s32 	%p8, %r276, 0;
	@%p8 bra 	$L__BB74_11;
$L__BB74_12:
	shl.b32 	%r163, %r280, 2;
	mov.u32 	%r164, _ZZ9cuda_gemmIiLi128ELi1ELi1ELi1024ELi4ELi4ELi0EEviiiPT_S1_S1_iiE3Csh;
	add.s32 	%r279, %r164, %r163;
$L__BB74_13:
	mov.b32 	%r165, 0;
	st.shared.u32 	[%r279], %r165;
	add.s32 	%r166, %r279, %r28;
	st.shared.u32 	[%r166], %r165;
	add.s32 	%r167, %r279, %r31;
	st.shared.u32 	[%r167], %r165;
	add.s32 	%r168, %r279, %r32;
	st.shared.u32 	[%r168], %r165;
	add.s32 	%r280, %r280, %r28;
	add.s32 	%r279, %r279, %r30;
	setp.lt.u32 	%p9, %r280, 1024;
	@%p9 bra 	$L__BB74_13;
	setp.lt.s32 	%p10, %r6, 1;
	@%p10 bra 	$L__BB74_41;
	min.s32 	%r171, %r135, 32;
	and.b32  	%r172, %r299, 31;
	rem.s32 	%r60, %r172, %r171;
	add.s32 	%r173, %r60, 1;
	setp.lt.s32 	%p11, %r173, %r171;
	selp.b32 	%r61, 0, %r171, %p11;
	add.s32 	%r174, %r60, 2;
	setp.lt.s32 	%p12, %r174, %r171;
	selp.b32 	%r62, 0, %r171, %p12;
	add.s32 	%r175, %r60, 3;
	setp.lt.s32 	%p13, %r175, %r171;
	selp.b32 	%r63, 0, %r171, %p13;
	setp.lt.s32 	%p14, %r60, %r135;
	selp.b32 	%r176, 0, %r135, %p14;
	sub.s32 	%r64, %r60, %r176;
	setp.lt.s32 	%p15, %r173, %r135;
	selp.b32 	%r177, 0, %r135, %p15;
	sub.s32 	%r65, %r173, %r177;
	setp.lt.s32 	%p16, %r174, %r135;
	selp.b32 	%r178, 0, %r135, %p16;
	sub.s32 	%r66, %r174, %r178;
	setp.lt.s32 	%p17, %r175, %r135;
	selp.b32 	%r179, 0, %r135, %p17;
	sub.s32 	%r67, %r175, %r179;
	div.u32 	%r68, %r9, %r7;
	rem.u32 	%r69, %r299, %r7;
	mov.b32 	%r285, 0;
$L__BB74_16:
	setp.lt.s32 	%p18, %r135, 1;
	add.s32 	%r79, %r285, %r69;
	mad.lo.s32 	%r80, %r79, %r135, %r60;
	@%p18 bra 	$L__BB74_18;
	shl.b32 	%r180, %r80, 2;
	mov.u32 	%r181, _ZZ9cuda_gemmIiLi128ELi1ELi1ELi1024ELi4ELi4ELi0EEviiiPT_S1_S1_iiE3Ash;
	add.s32 	%r182, %r181, %r180;
	ld.shared.u32 	%r286, [%r182];
$L__BB74_18:
	setp.lt.s32 	%p19, %r135, 2;
	@%p19 bra 	$L__BB74_20;
	sub.s32 	%r183, %r80, %r61;
	shl.b32 	%r184, %r183, 2;
	mov.u32 	%r185, _ZZ9cuda_gemmIiLi128ELi1ELi1ELi1024ELi4ELi4ELi0EEviiiPT_S1_S1_iiE3Ash;
	add.s32 	%r186, %r185, %r184;
	ld.shared.u32 	%r287, [%r186+4];
$L__BB74_20:
	setp.lt.s32 	%p20, %r135, 3;
	@%p20 bra 	$L__BB74_22;
	sub.s32 	%r187, %r80, %r62;
	shl.b32 	%r188, %r187, 2;
	mov.u32 	%r189, _ZZ9cuda_gemmIiLi128ELi1ELi1ELi1024ELi4ELi4ELi0EEviiiPT_S1_S1_iiE3Ash;
	add.s32 	%r190, %r189, %r188;
	ld.shared.u32 	%r288, [%r190+8];
$L__BB74_22:
	setp.lt.s32 	%p21, %r135, 4;
	@%p21 bra 	$L__BB74_24;
	sub.s32 	%r191, %r80, %r63;
	shl.b32 	%r192, %r191, 2;
	mov.u32 	%r193, _ZZ9cuda_gemmIiLi128ELi1ELi1ELi1024ELi4ELi4ELi0EEviiiPT_S1_S1_iiE3Ash;
	add.s32 	%r194, %r193, %r192;
	ld.shared.u32 	%r289, [%r194+12];
$L__BB74_24:
	setp.ge.s32 	%p22, %r8, %r134;
	@%p22 bra 	$L__BB74_40;
	mov.u32 	%r290, %r8;
$L__BB74_26:
	setp.gt.u32 	%p23, %r135, 32;
	mov.u32 	%r195, _ZZ9cuda_gemmIiLi128ELi1ELi1ELi1024ELi4ELi4ELi0EEviiiPT_S1_S1_iiE11kron_fac_sh;
	mad.lo.s32 	%r90, %r290, 20, %r195;
	shl.b32 	%r196, %r60, 2;
	add.s32 	%r197, %r90, %r196;
	ld.shared.u32 	%r91, [%r197];
	@%p23 bra 	$L__BB74_33;
	shfl.sync.idx.b32	%r211|%p29, %r91, %r64, %r11, -1;
	mul.lo.s32 	%r295, %r211, %r286;
	@%p19 bra 	$L__BB74_29;
	shfl.sync.idx.b32	%r212|%p30, %r91, %r65, %r11, -1;
	mad.lo.s32 	%r295, %r212, %r287, %r295;
$L__BB74_29:
	@%p20 bra 	$L__BB74_31;
	shfl.sync.idx.b32	%r213|%p32, %r91, %r66, %r11, -1;
	mad.lo.s32 	%r295, %r213, %r288, %r295;
$L__BB74_31:
	@%p21 bra 	$L__BB74_39;
	shfl.sync.idx.b32	%r214|%p34, %r91, %r67, %r11, -1;
	mad.lo.s32 	%r295, %r214, %r289, %r295;
	bra.uni 	$L__BB74_39;
$L__BB74_33:
	setp.gt.s32 	%p25, %r135, 0;
	mul.lo.s32 	%r198, %r91, %r286;
	selp.b32 	%r295, %r198, 0, %p25;
	@%p19 bra 	$L__BB74_35;
	sub.s32 	%r199, %r60, %r61;
	shl.b32 	%r200, %r199, 2;
	add.s32 	%r201, %r90, %r200;
	ld.shared.u32 	%r202, [%r201+4];
	mad.lo.s32 	%r295, %r202, %r287, %r295;
$L__BB74_35:
	@%p20 bra 	$L__BB74_37;
	sub.s32 	%r203, %r60, %r62;
	shl.b32 	%r204, %r203, 2;
	add.s32 	%r205, %r90, %r204;
	ld.shared.u32 	%r206, [%r205+8];
	mad.lo.s32 	%r295, %r206, %r288, %r295;
$L__BB74_37:
	@%p21 bra 	$L__BB74_39;
	sub.s32 	%r207, %r60, %r63;
	shl.b32 	%r208, %r207, 2;
	add.s32 	%r209, %r90, %r208;
	ld.shared.u32 	%r210, [%r209+12];
	mad.lo.s32 	%r295, %r210, %r289, %r295;
$L__BB74_39:
	mad.lo.s32 	%r215, %r290, %r6, %r79;
	shl.b32 	%r216, %r215, 2;
	mov.u32 	%r217, _ZZ9cuda_gemmIiLi128ELi1ELi1ELi1024ELi4ELi4ELi0EEviiiPT_S1_S1_iiE3Csh;
	add.s32 	%r218, %r217, %r216;
	ld.shared.u32 	%r219, [%r218];
	add.s32 	%r220, %r219, %r295;
	st.shared.u32 	[%r218], %r220;
	add.s32 	%r290, %r290, %r68;
	setp.lt.s32 	%p35, %r290, %r134;
	@%p35 bra 	$L__BB74_26;
$L__BB74_40:
	add.s32 	%r285, %r285, %r7;
	setp.lt.s32 	%p36, %r285, %r6;
	@%p36 bra 	$L__BB74_16;
$L__BB74_41:
	ld.param.u32 	%r264, [_Z9cuda_gemmIiLi128ELi1ELi1ELi1024ELi4ELi4ELi0EEviiiPT_S1_S1_ii_param_1];
	setp.eq.s16 	%p37, %rs1, 2;
	bar.sync 	0;
	mul.lo.s32 	%r221, %r6, %r12;
	mad.lo.s32 	%r107, %r10, %r264, %r221;
	div.s32 	%r108, %r133, %r135;
	@%p37 bra 	$L__BB74_44;
	shl.b32 	%r222, %r299, 2;
	mov.u32 	%r223, _ZZ9cuda_gemmIiLi128ELi1ELi1ELi1024ELi4ELi4ELi0EEviiiPT_S1_S1_iiE3Csh;
	add.s32 	%r297, %r223, %r222;
	neg.s32 	%r296, %r15;
$L__BB74_43:
	.pragma "nounroll";
	div.s32 	%r224, %r299, %r6;
	mad.lo.s32 	%r225, %r108, %r224, %r107;
	mul.lo.s32 	%r226, %r224, %r6;
	sub.s32 	%r227, %r299, %r226;
	add.s32 	%r228, %r225, %r227;
	ld.shared.u32 	%r229, [%r297];
	mul.wide.s32 	%rd19, %r228, 4;
	add.s64 	%rd20, %rd2, %rd19;
	st.global.u32 	[%rd20], %r229;
	add.s32 	%r299, %r299, %r9;
	add.s32 	%r297, %r297, %r28;
	add.s32 	%r296, %r296, 1;
	setp.ne.s32 	%p38, %r296, 0;
	@%p38 bra 	$L__BB74_43;
$L__BB74_44:
	add.s32 	%r303, %r299, %r35;
	add.s32 	%r302, %r299, %r37;
	add.s32 	%r301, %r9, %r299;
	shl.b32 	%r230, %r299, 2;
	mov.u32 	%r231, _ZZ9cuda_gemmIiLi128ELi1ELi1ELi1024ELi4ELi4ELi0EEviiiPT_S1_S1_iiE3Csh;
	add.s32 	%r300, %r231, %r230;
$L__BB74_45:
	div.s32 	%r232, %r299, %r6;
	mad.lo.s32 	%r233, %r108, %r232, %r107;
	mul.lo.s32 	%r234, %r232, %r6;
	sub.s32 	%r235, %r299, %r234;
	add.s32 	%r236, %r233, %r235;
	ld.shared.u32 	%r237, [%r300];
	mul.wide.s32 	%rd21, %r236, 4;
	add.s64 	%rd22, %rd2, %rd21;
	st.global.u32 	[%rd22], %r237;
	add.s32 	%r238, %r299, %r9;
	div.s32 	%r239, %r301, %r6;
	mad.lo.s32 	%r240, %r108, %r239, %r107;
	mul.lo.s32 	%r241, %r239, %r6;
	sub.s32 	%r242, %r301, %r241;
	add.s32 	%r243, %r240, %r242;
	add.s32 	%r244, %r300, %r28;
	ld.shared.u32 	%r245, [%r244];
	mul.wide.s32 	%rd23, %r243, 4;
	add.s64 	%rd24, %rd2, %rd23;
	st.global.u32 	[%rd24], %r245;
	add.s32 	%r246, %r238, %r9;
	div.s32 	%r247, %r303, %r6;
	mad.lo.s32 	%r248, %r108, %r247, %r107;
	mul.lo.s32 	%r249, %r247, %r6;
	sub.s32 	%r250, %r303, %r249;
	add.s32 	%r251, %r248, %r250;
	shl.b32 	%r252, %r9, 3;
	add.s32 	%r253, %r300, %r252;
	ld.shared.u32 	%r254, [%r253];
	mul.wide.s32 	%rd25, %r251, 4;
	add.s64 	%rd26, %rd2, %rd25;
	st.global.u32 	[%rd26], %r254;
	add.s32 	%r255, %r246, %r9;
	div.s32 	%r256, %r302, %r6;
	mad.lo.s32 	%r257, %r108, %r256, %r107;
	mul.lo.s32 	%r258, %r256, %r6;
	sub.s32 	%r259, %r302, %r258;
	add.s32 	%r260, %r257, %r259;
	add.s32 	%r261, %r300, %r32;
	ld.shared.u32 	%r262, [%r261];
	mul.wide.s32 	%rd27, %r260, 4;
	add.s64 	%rd28, %rd2, %rd27;
	st.global.u32 	[%rd28], %r262;
	add.s32 	%r299, %r255, %r9;
	add.s32 	%r303, %r303, %r28;
	add.s32 	%r302, %r302, %r28;
	add.s32 	%r301, %r301, %r28;
	shl.b32 	%r263, %r9, 4;
	add.s32 	%r300, %r300, %r263;
	setp.lt.u32 	%p39, %r299, 1024;
	@%p39 bra 	$L__BB74_45;
$L__BB74_46:
	ret;

}
	// .globl	_Z9cuda_gemmIiLi128ELi1ELi1ELi1024ELi4ELi4ELi1EEviiiPT_S1_S1_ii
.visible .entry _Z9cuda_gemmIiLi128ELi1ELi1ELi1024ELi4ELi4ELi1EEviiiPT_S1_S1_ii(
	.param .u32 _Z9cuda_gemmIiLi128ELi1ELi1ELi1024ELi4ELi4ELi1EEviiiPT_S1_S1_ii_param_0,
	.param .u32 _Z9cuda_gemmIiLi128ELi1ELi1ELi1024ELi4ELi4ELi1EEviiiPT_S1_S1_ii_param_1,
	.param .u32 _Z9cuda_gemmIiLi128ELi1ELi1ELi1024ELi4ELi4ELi1EEviiiPT_S1_S1_ii_param_2,
	.param .u64 .ptr .align 1 _Z9cuda_gemmIiLi128ELi1ELi1ELi1024ELi4ELi4ELi1EEviiiPT_S1_S1_ii_param_3,
	.param .u64 .ptr .align 1 _Z9cuda_gemmIiLi128ELi1ELi1ELi1024ELi4ELi4ELi1EEviiiPT_S1_S1_ii_param_4,
	.param .u64 .ptr .align 1 _Z9cuda_gemmIiLi128ELi1ELi1ELi1024ELi4ELi4ELi1EEviiiPT_S1_S1_ii_param_5,
	.param .u32 _Z9cuda_gemmIiLi128ELi1ELi1ELi1024ELi4ELi4ELi1EEviiiPT_S1_S1_ii_param_6,
	.param .u32 _Z9cuda_gemmIiLi128ELi1ELi1ELi1024ELi4ELi4ELi1EEviiiPT_S1_S1_ii_param_7
)
.maxntid 128
{
	.reg .pred 	%p<27>;
	.reg .b16 	%rs<7>;
	.reg .b32 	%r<209>;
	.reg .b64 	%rd<44>;
	// demoted variable
	.shared .align 128 .b8 _ZZ9cuda_gemmIiLi128ELi1ELi1ELi1024ELi4ELi4ELi1EEviiiPT_S1_S1_iiE11kron_fac_sh[80];
	// demoted variable
	.shared .align 128 .b8 _ZZ9cuda_gemmIiLi128ELi1ELi1ELi1024ELi4ELi4ELi1EEviiiPT_S1_S1_iiE3Ash[4096];
	// demoted variable
	.shared .align 128 .b8 _ZZ9cuda_gemmIiLi128ELi1ELi1ELi1024ELi4ELi4ELi1EEviiiPT_S1_S1_iiE3Csh[4096];
	ld.param.u64 	%rd19, [_Z9cuda_gemmIiLi128ELi1ELi1ELi1024ELi4ELi4ELi1EEviiiPT_S1_S1_ii_param_3];
	ld.param.u64 	%rd18, [_Z9cuda_gemmIiLi128ELi1ELi1ELi1024ELi4ELi4ELi1EEviiiPT_S1_S1_ii_param_4];
	ld.param.u64 	%rd20, [_Z9cuda_gemmIiLi128ELi1ELi1ELi1024ELi4ELi4ELi1EEviiiPT_S1_S1_ii_param_5];
	cvta.to.global.u64 	%rd1, %rd19;
	cvta.to.global.u64 	%rd2, %rd20;
	mov.u32 	%r208, %tid.x;
	setp.gt.u32 	%p1, %r208, 15;
	@%p1 bra 	$L__BB75_3;
	mov.u32 	%r2, %ntid.x;
	mul.wide.u32 	%rd21, %r208, 4;
	cvta.to.global.u64 	%rd22, %rd18;
	add.s64 	%rd41, %rd22, %rd21;
	mul.wide.u32 	%rd4, %r2, 4;
	mov.u32 	%r102, _ZZ9cuda_gemmIiLi128ELi1ELi1ELi1024ELi4ELi4ELi1EEviiiPT_S1_S1_iiE11kron_fac_sh;
	mov.u32 	%r182, %r208;
$L__BB75_2:
	ld.global.u32 	%r100, [%rd41];
	and.b32  	%r101, %r182, 3;
	mad.lo.s32 	%r103, %r101, 20, %r102;
	and.b32  	%r104, %r182, -4;
	add.s32 	%r105, %r103, %r104;
	st.shared.u32 	[%r105], %r100;
	add.s32 	%r182, %r182, %r2;
	add.s64 	%rd41, %rd41, %rd4;
	setp.lt.u32 	%p2, %r182, 16;
	@%p2 bra 	$L__BB75_2;
$L__BB75_3:
	mov.u32 	%r5, %ntid.x;
	setp.gt.u32 	%p3, %r5, 127;
	selp.u32 	%r6, 1, 0, %p3;
	mov.u32 	%r7, %ctaid.y;
	mov.u32 	%r106, %nctaid.y;
	setp.ge.u32 	%p4, %r7, %r106;
	@%p4 bra 	$L__BB75_23;
	shl.b32 	%r8, %r7, 10;
	add.s32 	%r107, %r208, %r5;
	cvt.u16.u32 	%rs2, %r107;
	xor.b16  	%rs3, %rs2, 1023;
	cvt.u16.u32 	%rs4, %r5;
	div.u16 	%rs5, %rs3, %rs4;
	and.b16  	%rs1, %rs5, 3;
	xor.b16  	%rs6, %rs1, 2;
	cvt.u32.u16 	%r9, %rs6;
	setp.eq.s16 	%p5, %rs1, 2;
	mov.u32 	%r191, %r208;
	@%p5 bra 	$L__BB75_7;
	shl.b32 	%r108, %r208, 2;
	mov.u32 	%r109, _ZZ9cuda_gemmIiLi128ELi1ELi1ELi1024ELi4ELi4ELi1EEviiiPT_S1_S1_iiE3Ash;
	add.s32 	%r184, %r109, %r108;
	shl.b32 	%r11, %r5, 2;
	add.s32 	%r110, %r208, %r8;
	mul.wide.u32 	%rd23, %r110, 4;
	add.s64 	%rd42, %rd1, %rd23;
	mul.wide.u32 	%rd8, %r5, 4;
	neg.s32 	%r183, %r9;
	mad.lo.s32 	%r191, %r5, %r9, %r208;
$L__BB75_6:
	.pragma "nounroll";
	ld.global.u32 	%r111, [%rd42];
	st.shared.u32 	[%r184], %r111;
	add.s32 	%r184, %r184, %r11;
	add.s64 	%rd42, %rd42, %rd8;
	add.s32 	%r183, %r183, 1;
	setp.ne.s32 	%p6, %r183, 0;
	@%p6 bra 	$L__BB75_6;
$L__BB75_7:
	shl.b32 	%r19, %r5, 2;
	shl.b32 	%r112, %r191, 2;
	mov.u32 	%r113, _ZZ9cuda_gemmIiLi128ELi1ELi1ELi1024ELi4ELi4ELi1EEviiiPT_S1_S1_iiE3Ash;
	add.s32 	%r190, %r113, %r112;
	shl.b32 	%r21, %r5, 4;
	shl.b32 	%r22, %r5, 3;
	mul.lo.s32 	%r23, %r5, 12;
	add.s32 	%r186, %r191, %r8;
	add.s32 	%r189, %r186, %r5;
	shl.b32 	%r114, %r5, 1;
	add.s32 	%r188, %r186, %r114;
	mad.lo.s32 	%r187, %r5, 3, %r186;
$L__BB75_8:
	mul.wide.u32 	%rd24, %r186, 4;
	add.s64 	%rd25, %rd1, %rd24;
	ld.global.u32 	%r115, [%rd25];
	st.shared.u32 	[%r190], %r115;
	mul.wide.u32 	%rd26, %r189, 4;
	add.s64 	%rd27, %rd1, %rd26;
	ld.global.u32 	%r116, [%rd27];
	add.s32 	%r117, %r190, %r19;
	st.shared.u32 	[%r117], %r116;
	mul.wide.u32 	%rd28, %r188, 4;
	add.s64 	%rd29, %rd1, %rd28;
	ld.global.u32 	%r118, [%rd29];
	add.s32 	%r119, %r190, %r22;
	st.shared.u32 	[%r119], %r118;
	mul.wide.u32 	%rd30, %r187, 4;
	add.s64 	%rd31, %rd1, %rd30;
	ld.global.u32 	%r120, [%rd31];
	add.s32 	%r121, %r190, %r23;
	st.shared.u32 	[%r121], %r120;
	add.s32 	%r191, %r191, %r19;
	add.s32 	%r190, %r190, %r21;
	add.s32 	%r189, %r189, %r19;
	add.s32 	%r188, %r188, %r19;
	add.s32 	%r187, %r187, %r19;
	add.s32 	%r186, %r186, %r19;
	setp.lt.u32 	%p7, %r191, 1024;
	@%p7 bra 	$L__BB75_8;
	setp.eq.s16 	%p8, %rs1, 2;
	bar.sync 	0;
	mov.u32 	%r196, %r208;
	@%p8 bra 	$L__BB75_12;
	shl.b32 	%r122, %r208, 2;
	mov.u32 	%r123, _ZZ9cuda_gemmIiLi128ELi1ELi1ELi1024ELi4ELi4ELi1EEviiiPT_S1_S1_iiE3Csh;
	add.s32 	%r193, %r123, %r122;
	neg.s32 	%r192, %r9;
	mad.lo.s32 	%r196, %r5, %r9, %r208;
$L__BB75_11:
	.pragma "nounroll";
	mov.b32 	%r124, 0;
	st.shared.u32 	[%r193], %r124;
	add.s32 	%r193, %r193, %r19;
	add.s32 	%r192, %r192, 1;
	setp.ne.s32 	%p9, %r192, 0;
	@%p9 bra 	$L__BB75_11;
$L__BB75_12:
	shl.b32 	%r125, %r196, 2;
	mov.u32 	%r126, _ZZ9cuda_gemmIiLi128ELi1ELi1ELi1024ELi4ELi4ELi1EEviiiPT_S1_S1_iiE3Csh;
	add.s32 	%r195, %r126, %r125;
$L__BB75_13:
	mov.b32 	%r127, 0;
	st.shared.u32 	[%r195], %r127;
	add.s32 	%r128, %r195, %r19;
	st.shared.u32 	[%r128], %r127;
	add.s32 	%r129, %r195, %r22;
	st.shared.u32 	[%r129], %r127;
	add.s32 	%r130, %r195, %r23;
	st.shared.u32 	[%r130], %r127;
	add.s32 	%r196, %r196, %r19;
	add.s32 	%r195, %r195, %r21;
	setp.lt.u32 	%p10, %r196, 1024;
	@%p10 bra 	$L__BB75_13;
	and.b32  	%r132, %r208, 3;
	shl.b32 	%r54, %r208, 2;
	and.b32  	%r133, %r54, 12;
	mov.u32 	%r134, _ZZ9cuda_gemmIiLi128ELi1ELi1ELi1024ELi4ELi4ELi1EEviiiPT_S1_S1_iiE11kron_fac_sh;
	add.s32 	%r200, %r134, %r133;
	or.b32  	%r135, %r54, %r132;
	shl.b32 	%r136, %r135, 2;
	add.s32 	%r55, %r113, %r136;
	ld.shared.u32 	%r56, [%r55];
	setp.eq.s32 	%p11, %r132, 3;
	selp.b32 	%r138, -16, 0, %p11;
	add.s32 	%r57, %r55, %r138;
	ld.shared.u32 	%r58, [%r57+4];
	setp.lt.u32 	%p12, %r132, 2;
	selp.b32 	%r139, 0, -16, %p12;
	add.s32 	%r59, %r55, %r139;
	ld.shared.u32 	%r60, [%r59+8];
	setp.eq.s32 	%p13, %r132, 0;
	selp.b32 	%r140, 0, -16, %p13;
	add.s32 	%r61, %r55, %r140;
	ld.shared.u32 	%r62, [%r61+12];
	add.s32 	%r141, %r208, 1;
	and.b32  	%r63, %r141, 3;
	add.s32 	%r142, %r208, -1;
	and.b32  	%r64, %r142, 3;
	add.s32 	%r204, %r126, %r54;
	mov.b32 	%r199, 0;
	mov.u32 	%r197, %r204;
	mov.u32 	%r198, %r200;
$L__BB75_15:
	ld.shared.u32 	%r144, [%r198];
	and.b32  	%r69, %r208, 3;
	shfl.sync.idx.b32	%r145|%p14, %r144, %r69, 7199, -1;
	mul.lo.s32 	%r146, %r145, %r56;
	shfl.sync.idx.b32	%r147|%p15, %r144, %r63, 7199, -1;
	mad.lo.s32 	%r148, %r147, %r58, %r146;
	xor.b32  	%r149, %r69, 2;
	shfl.sync.idx.b32	%r150|%p16, %r144, %r149, 7199, -1;
	mad.lo.s32 	%r151, %r150, %r60, %r148;
	shfl.sync.idx.b32	%r152|%p17, %r144, %r64, 7199, -1;
	mad.lo.s32 	%r153, %r152, %r62, %r151;
	ld.shared.u32 	%r154, [%r197];
	add.s32 	%r155, %r154, %r153;
	st.shared.u32 	[%r197], %r155;
	add.s32 	%r199, %r199, %r6;
	mad.lo.s32 	%r198, %r6, 20, %r198;
	shl.b32 	%r72, %r6, 10;
	add.s32 	%r197, %r197, %r72;
	setp.lt.u32 	%p18, %r199, 4;
	@%p18 bra 	$L__BB75_15;
	ld.shared.u32 	%r74, [%r55+2048];
	ld.shared.u32 	%r75, [%r57+2052];
	ld.shared.u32 	%r76, [%r59+2056];
	ld.shared.u32 	%r77, [%r61+2060];
	mov.u32 	%r157, _ZZ9cuda_gemmIiLi128ELi1ELi1ELi1024ELi4ELi4ELi1EEviiiPT_S1_S1_iiE3Csh;
	add.s32 	%r158, %r54, %r157;
	add.s32 	%r201, %r158, 512;
	mov.b32 	%r202, 0;
$L__BB75_17:
	ld.shared.u32 	%r159, [%r200];
	shfl.sync.idx.b32	%r160|%p19, %r159, %r69, 7199, -1;
	mul.lo.s32 	%r161, %r160, %r74;
	shfl.sync.idx.b32	%r162|%p20, %r159, %r63, 7199, -1;
	mad.lo.s32 	%r163, %r162, %r75, %r161;
	shfl.sync.idx.b32	%r165|%p21, %r159, %r149, 7199, -1;
	mad.lo.s32 	%r166, %r165, %r76, %r163;
	shfl.sync.idx.b32	%r167|%p22, %r159, %r64, 7199, -1;
	mad.lo.s32 	%r168, %r167, %r77, %r166;
	ld.shared.u32 	%r169, [%r201];
	add.s32 	%r170, %r169, %r168;
	st.shared.u32 	[%r201], %r170;
	add.s32 	%r202, %r202, %r6;
	add.s32 	%r201, %r201, %r72;
	mad.lo.s32 	%r200, %r6, 20, %r200;
	setp.lt.u32 	%p23, %r202, 4;
	@%p23 bra 	$L__BB75_17;
	setp.eq.s16 	%p24, %rs1, 2;
	bar.sync 	0;
	@%p24 bra 	$L__BB75_21;
	add.s32 	%r171, %r208, %r8;
	mul.wide.u32 	%rd32, %r171, 4;
	add.s64 	%rd43, %rd2, %rd32;
	mul.wide.u32 	%rd12, %r5, 4;
	neg.s32 	%r203, %r9;
	mad.lo.s32 	%r208, %r5, %r9, %r208;
$L__BB75_20:
	.pragma "nounroll";
	ld.shared.u32 	%r172, [%r204];
	st.global.u32 	[%rd43], %r172;
	add.s32 	%r204, %r204, %r19;
	add.s64 	%rd43, %rd43, %rd12;
	add.s32 	%r203, %r203, 1;
	setp.ne.s32 	%p25, %r203, 0;
	@%p25 bra 	$L__BB75_20;
$L__BB75_21:
	shl.b32 	%r173, %r208, 2;
	add.s32 	%r207, %r157, %r173;
	mul.wide.u32 	%rd33, %r5, 4;
	add.s64 	%rd15, %rd2, %rd33;
	add.s32 	%r206, %r208, %r8;
	mul.wide.u32 	%rd34, %r5, 8;
	add.s64 	%rd16, %rd2, %rd34;
	mul.wide.u32 	%rd35, %r5, 12;
	add.s64 	%rd17, %rd2, %rd35;
$L__BB75_22:
	mul.wide.s32 	%rd36, %r206, 4;
	add.s64 	%rd37, %rd15, %rd36;
	add.s64 	%rd38, %rd16, %rd36;
	add.s64 	%rd39, %rd17, %rd36;
	add.s64 	%rd40, %rd2, %rd36;
	ld.shared.u32 	%r175, [%r207];
	st.global.u32 	[%rd40], %r175;
	add.s32 	%r176, %r207, %r19;
	ld.shared.u32 	%r177, [%r176];
	st.global.u32 	[%rd37], %r177;
	add.s32 	%r178, %r207, %r22;
	ld.shared.u32 	%r179, [%r178];
	st.global.u32 	[%rd38], %r179;
	add.s32 	%r180, %r207, %r23;
	ld.shared.u32 	%r181, [%r180];
	st.global.u32 	[%rd39], %r181;
	add.s32 	%r208, %r208, %r19;
	add.s32 	%r207, %r207, %r21;
	add.s32 	%r206, %r206, %r19;
	setp.lt.u32 	%p26, %r208, 1024;
	@%p26 bra 	$L__BB75_22;
$L__BB75_23:
	ret;

}
	// .globl	_Z9cuda_gemmIiLi128ELi1ELi1ELi1024ELi8ELi8ELi0EEviiiPT_S1_S1_ii
.visible .entry _Z9cuda_gemmIiLi128ELi1ELi1ELi1024ELi8ELi8ELi0EEviiiPT_S1_S1_ii(
	.param .u32 _Z9cuda_gemmIiLi128ELi1ELi1ELi1024ELi8ELi8ELi0EEviiiPT_S1_S1_ii_param_0,
	.param .u32 _Z9cuda_gemmIiLi128ELi1ELi1ELi1024ELi8ELi8ELi0EEviiiPT_S1_S1_ii_param_1,
	.param .u32 _Z9cuda_gemmIiLi128ELi1ELi1ELi1024ELi8ELi8ELi0EEviiiPT_S1_S1_ii_param_2,
	.param .u64 .ptr .align 1 _Z9cuda_gemmIiLi128ELi1ELi1ELi1024ELi8ELi8ELi0EEviiiPT_S1_S1_ii_param_3,
	.param .u64 .ptr .align 1 _Z9cuda_gemmIiLi128ELi1ELi1ELi1024ELi8ELi8ELi0EEviiiPT_S1_S1_ii_param_4,
	.param .u64 .ptr .align 1 _Z9cuda_gemmIiLi128ELi1ELi1ELi1024ELi8ELi8ELi0EEviiiPT_S1_S1_ii_param_5,
	.param .u32 _Z9cuda_gemmIiLi128ELi1ELi1ELi1024ELi8ELi8ELi0EEviiiPT_S1_S1_ii_param_6,
	.param .u32 _Z9cuda_gemmIiLi128ELi1ELi1ELi1024ELi8ELi8ELi0EEviiiPT_S1_S1_ii_param_7
)
.maxntid 128
{
	.reg .pred 	%p<65>;
	.reg .b16 	%rs<7>;
	.reg .b32 	%r<401>;
	.reg .b64 	%rd<29>;
	// demoted variable
	.shared .align 128 .b8 _ZZ9cuda_gemmIiLi128ELi1ELi1ELi1024ELi8ELi8ELi0EEviiiPT_S1_S1_iiE11kron_fac_sh[288];
	// demoted variable
	.shared .align 128 .b8 _ZZ9cuda_gemmIiLi128ELi1ELi1ELi1024ELi8ELi8ELi0EEviiiPT_S1_S1_iiE3Ash[4096];
	// demoted variable
	.shared .align 128 .b8 _ZZ9cuda_gemmIiLi128ELi1ELi1ELi1024ELi8ELi8ELi0EEviiiPT_S1_S1_iiE3Csh[4096];
	ld.param.u32 	%r170, [_Z9cuda_gemmIiLi128ELi1ELi1ELi1024ELi8ELi8ELi0EEviiiPT_S1_S1_ii_param_1];
	ld.param.u32 	%r171, [_Z9cuda_gemmIiLi128ELi1ELi1ELi1024ELi8ELi8ELi0EEviiiPT_S1_S1_ii_param_2];
	ld.param.u64 	%rd5, [_Z9cuda_gemmIiLi128ELi1ELi1ELi1024ELi8ELi8ELi0EEviiiPT_S1_S1_ii_param_3];
	ld.param.u64 	%rd4, [_Z9cuda_gemmIiLi128ELi1ELi1ELi1024ELi8ELi8ELi0EEviiiPT_S1_S1_ii_param_4];
	ld.param.u64 	%rd6, [_Z9cuda_gemmIiLi128ELi1ELi1ELi1024ELi8ELi8ELi0EEviiiPT_S1_S1_ii_param_5];
	ld.param.u32 	%r172, [_Z9cuda_gemmIiLi128ELi1ELi1ELi1024ELi8ELi8ELi0EEviiiPT_S1_S1_ii_param_6];
	ld.param.u32 	%r173, [_Z9cuda_gemmIiLi128ELi1ELi1ELi1024ELi8ELi8ELi0EEviiiPT_S1_S1_ii_param_7];
	cvta.to.global.u64 	%rd1, %rd5;
	cvta.to.global.u64 	%rd2, %rd6;
	mov.u32 	%r395, %tid.x;
	mul.lo.s32 	%r2, %r173, %r172;
	setp.ge.u32 	%p1, %r395, %r2;
	@%p1 bra 	$L__BB76_3;
	mov.u32 	%r3, %ntid.x;
	cvta.to.global.u64 	%rd3, %rd4;
	mov.u32 	%r344, %r395;
$L__BB76_2:
	mul.wide.u32 	%rd7, %r344, 4;
	add.s64 	%rd8, %rd3, %rd7;
	ld.global.u32 	%r174, [%rd8];
	rem.u32 	%r175, %r344, %r172;
	mov.u32 	%r176, _ZZ9cuda_gemmIiLi128ELi1ELi1ELi1024ELi8ELi8ELi0EEviiiPT_S1_S1_iiE11kron_fac_sh;
	mad.lo.s32 	%r177, %r175, 36, %r176;
	div.u32 	%r178, %r344, %r173;
	shl.b32 	%r179, %r178, 2;
	add.s32 	%r180, %r177, %r179;
	st.shared.u32 	[%r180], %r174;
	add.s32 	%r344, %r344, %r3;
	setp.lt.u32 	%p2, %r344, %r2;
	@%p2 bra 	$L__BB76_2;
$L__BB76_3:
	div.s32 	%r6, 1024, %r173;
	min.s32 	%r7, %r6, 128;
	div.u32 	%r8, %r395, %r7;
	mov.u32 	%r9, %ntid.x;
	mov.u32 	%r10, %ctaid.y;
	mov.u32 	%r181, %nctaid.y;
	setp.ge.u32 	%p3, %r10, %r181;
	@%p3 bra 	$L__BB76_72;
	shl.b32 	%r182, %r173, 8;
	sub.s32 	%r11, 8223, %r182;
	mov.u32 	%r12, %ctaid.x;
	shl.b32 	%r13, %r12, 10;
	mul.lo.s32 	%r14, %r10, %r171;
	add.s32 	%r183, %r395, %r9;
	cvt.u16.u32 	%rs2, %r183;
	xor.b16  	%rs3, %rs2, 1023;
	cvt.u16.u32 	%rs4, %r9;
	div.u16 	%rs5, %rs3, %rs4;
	and.b16  	%rs1, %rs5, 3;
	xor.b16  	%rs6, %rs1, 2;
	cvt.u32.u16 	%r15, %rs6;
	setp.eq.s16 	%p4, %rs1, 2;
	mov.u32 	%r354, %r395;
	@%p4 bra 	$L__BB76_7;
	shl.b32 	%r184, %r395, 2;
	mov.u32 	%r185, _ZZ9cuda_gemmIiLi128ELi1ELi1ELi1024ELi8ELi8ELi0EEviiiPT_S1_S1_iiE3Ash;
	add.s32 	%r347, %r185, %r184;
	shl.b32 	%r17, %r9, 2;
	add.s32 	%r186, %r395, %r14;
	add.s32 	%r346, %r186, %r13;
	neg.s32 	%r345, %r15;
	mad.lo.s32 	%r354, %r9, %r15, %r395;
$L__BB76_6:
	.pragma "nounroll";
	mul.wide.u32 	%rd9, %r346, 4;
	add.s64 	%rd10, %rd1, %rd9;
	ld.global.u32 	%r187, [%rd10];
	st.shared.u32 	[%r347], %r187;
	add.s32 	%r347, %r347, %r17;
	add.s32 	%r346, %r346, %r9;
	add.s32 	%r345, %r345, 1;
	setp.ne.s32 	%p5, %r345, 0;
	@%p5 bra 	$L__BB76_6;
$L__BB76_7:
	shl.b32 	%r28, %r9, 2;
	shl.b32 	%r188, %r354, 2;
	mov.u32 	%r189, _ZZ9cuda_gemmIiLi128ELi1ELi1ELi1024ELi8ELi8ELi0EEviiiPT_S1_S1_iiE3Ash;
	add.s32 	%r353, %r189, %r188;
	shl.b32 	%r30, %r9, 4;
	shl.b32 	%r31, %r9, 3;
	mul.lo.s32 	%r32, %r9, 12;
	add.s32 	%r190, %r354, %r14;
	add.s32 	%r349, %r190, %r13;
	add.s32 	%r352, %r349, %r9;
	shl.b32 	%r35, %r9, 1;
	add.s32 	%r351, %r349, %r35;
	mul.lo.s32 	%r37, %r9, 3;
	add.s32 	%r350, %r349, %r37;
$L__BB76_8:
	mul.wide.u32 	%rd11, %r349, 4;
	add.s64 	%rd12, %rd1, %rd11;
	ld.global.u32 	%r191, [%rd12];
	st.shared.u32 	[%r353], %r191;
	mul.wide.u32 	%rd13, %r352, 4;
	add.s64 	%rd14, %rd1, %rd13;
	ld.global.u32 	%r192, [%rd14];
	add.s32 	%r193, %r353, %r28;
	st.shared.u32 	[%r193], %r192;
	mul.wide.u32 	%rd15, %r351, 4;
	add.s64 	%rd16, %rd1, %rd15;
	ld.global.u32 	%r194, [%rd16];
	add.s32 	%r195, %r353, %r31;
	st.shared.u32 	[%r195], %r194;
	mul.wide.u32 	%rd17, %r350, 4;
	add.s64 	%rd18, %rd1, %rd17;
	ld.global.u32 	%r196, [%rd18];
	add.s32 	%r197, %r353, %r32;
	st.shared.u32 	[%r197], %r196;
	add.s32 	%r354, %r354, %r28;
	add.s32 	%r353, %r353, %r30;
	add.s32 	%r352, %r352, %r28;
	add.s32 	%r351, %r351, %r28;
	add.s32 	%r350, %r350, %r28;
	add.s32 	%r349, %r349, %r28;
	setp.lt.u32 	%p6, %r354, 1024;
	@%p6 bra 	$L__BB76_8;
	setp.eq.s16 	%p7, %rs1, 2;
	bar.sync 	0;
	mov.u32 	%r359, %r395;
	@%p7 bra 	$L__BB76_12;
	shl.b32 	%r198, %r395, 2;
	mov.u32 	%r199, _ZZ9cuda_gemmIiLi128ELi1ELi1ELi1024ELi8ELi8ELi0EEviiiPT_S1_S1_iiE3Csh;
	add.s32 	%r356, %r199, %r198;
	neg.s32 	%r355, %r15;
	mad.lo.s32 	%r359, %r9, %r15, %r395;
$L__BB76_11:
	.pragma "nounroll";
	mov.b32 	%r200, 0;
	st.shared.u32 	[%r356], %r200;
	add.s32 	%r356, %r356, %r28;
	add.s32 	%r355, %r355, 1;
	setp.ne.s32 	%p8, %r355, 0;
	@%p8 bra 	$L__BB76_11;
$L__BB76_12:
	shl.b32 	%r201, %r359, 2;
	mov.u32 	%r202, _ZZ9cuda_gemmIiLi128ELi1ELi1ELi1024ELi8ELi8ELi0EEviiiPT_S1_S1_iiE3Csh;
	add.s32 	%r358, %r202, %r201;
$L__BB76_13:
	mov.b32 	%r203, 0;
	st.shared.u32 	[%r358], %r203;
	add.s32 	%r204, %r358, %r28;
	st.shared.u32 	[%r204], %r203;
	add.s32 	%r205, %r358, %r31;
	st.shared.u32 	[%r205], %r203;
	add.s32 	%r206, %r358, %r32;
	st.shared.u32 	[%r206], %r203;
	add.s32 	%r359, %r359, %r28;
	add.s32 	%r358, %r358, %r30;
	setp.lt.u32 	%p9, %r359, 1024;
	@%p9 bra 	$L__BB76_13;
	setp.lt.s32 	%p10, %r6, 1;
	@%p10 bra 	$L__BB76_67;
	min.s32 	%r209, %r173, 32;
	and.b32  	%r210, %r395, 31;
	rem.s32 	%r60, %r210, %r209;
	add.s32 	%r211, %r60, 1;
	setp.lt.s32 	%p11, %r211, %r209;
	selp.b32 	%r61, 0, %r209, %p11;
	add.s32 	%r212, %r60, 2;
	setp.lt.s32 	%p12, %r212, %r209;
	selp.b32 	%r62, 0, %r209, %p12;
	add.s32 	%r213, %r60, 3;
	setp.lt.s32 	%p13, %r213, %r209;
	selp.b32 	%r63, 0, %r209, %p13;
	add.s32 	%r214, %r60, 4;
	setp.lt.s32 	%p14, %r214, %r209;
	selp.b32 	%r64, 0, %r209, %p14;
	add.s32 	%r215, %r60, 5;
	setp.lt.s32 	%p15, %r215, %r209;
	selp.b32 	%r65, 0, %r209, %p15;
	add.s32 	%r216, %r60, 6;
	setp.lt.s32 	%p16, %r216, %r209;
	selp.b32 	%r66, 0, %r209, %p16;
	add.s32 	%r217, %r60, 7;
	setp.lt.s32 	%p17, %r217, %r209;
	selp.b32 	%r67, 0, %r209, %p17;
	sub.s32 	%r68, %r60, %r66;
	setp.lt.s32 	%p18, %r60, %r173;
	selp.b32 	%r218, 0, %r173, %p18;
	sub.s32 	%r69, %r60, %r218;
	setp.lt.s32 	%p19, %r211, %r173;
	selp.b32 	%r219, 0, %r173, %p19;
	sub.s32 	%r70, %r211, %r219;
	setp.lt.s32 	%p20, %r212, %r173;
	selp.b32 	%r220, 0, %r173, %p20;
	sub.s32 	%r71, %r212, %r220;
	setp.lt.s32 	%p21, %r213, %r173;
	selp.b32 	%r221, 0, %r173, %p21;
	sub.s32 	%r72, %r213, %r221;
	setp.lt.s32 	%p22, %r214, %r173;
	selp.b32 	%r222, 0, %r173, %p22;
	sub.s32 	%r73, %r214, %r222;
	setp.lt.s32 	%p23, %r215, %r173;
	selp.b32 	%r223, 0, %r173, %p23;
	sub.s32 	%r74, %r215, %r223;
	setp.lt.s32 	%p24, %r216, %r173;
	selp.b32 	%r224, 0, %r173, %p24;
	sub.s32 	%r75, %r216, %r224;
	setp.lt.s32 	%p25, %r217, %r173;
	selp.b32 	%r225, 0, %r173, %p25;
	sub.s32 	%r76, %r217, %r225;
	div.u32 	%r77, %r9, %r7;
	rem.u32 	%r78, %r395, %r7;
	mov.b32 	%r368, 0;
	shl.b32 	%r281, %r68, 2;
$L__BB76_16:
	setp.lt.s32 	%p26, %r173, 1;
	add.s32 	%r92, %r368, %r78;
	mad.lo.s32 	%r93, %r92, %r173, %r60;
	@%p26 bra 	$L__BB76_18;
	shl.b32 	%r226, %r93, 2;
	mov.u32 	%r227, _ZZ9cuda_gemmIiLi128ELi1ELi1ELi1024ELi8ELi8ELi0EEviiiPT_S1_S1_iiE3Ash;
	add.s32 	%r228, %r227, %r226;
	ld.shared.u32 	%r369, [%r228];
$L__BB76_18:
	setp.lt.s32 	%p27, %r173, 2;
	@%p27 bra 	$L__BB76_20;
	sub.s32 	%r229, %r93, %r61;
	shl.b32 	%r230, %r229, 2;
	mov.u32 	%r231, _ZZ9cuda_gemmIiLi128ELi1ELi1ELi1024ELi8ELi8ELi0EEviiiPT_S1_S1_iiE3Ash;
	add.s32 	%r232, %r231, %r230;
	ld.shared.u32 	%r370, [%r232+4];
$L__BB76_20:
	setp.lt.s32 	%p28, %r173, 3;
	@%p28 bra 	$L__BB76_22;
	sub.s32 	%r233, %r93, %r62;
	shl.b32 	%r234, %r233, 2;
	mov.u32 	%r235, _ZZ9cuda_gemmIiLi128ELi1ELi1ELi1024ELi8ELi8ELi0EEviiiPT_S1_S1_iiE3Ash;
	add.s32 	%r236, %r235, %r234;
	ld.shared.u32 	%r371, [%r236+8];
$L__BB76_22:
	setp.lt.s32 	%p29, %r173, 4;
	@%p29 bra 	$L__BB76_24;
	sub.s32 	%r237, %r93, %r63;
	shl.b32 	%r238, %r237, 2;
	mov.u32 	%r239, _ZZ9cuda_gemmIiLi128ELi1ELi1ELi1024ELi8ELi8ELi0EEviiiPT_S1_S1_iiE3Ash;
	add.s32 	%r240, %r239, %r238;
	ld.shared.u32 	%r372, [%r240+12];
$L__BB76_24:
	setp.lt.s32 	%p30, %r173, 5;
	@%p30 bra 	$L__BB76_26;
	sub.s32 	%r241, %r93, %r64;
	shl.b32 	%r242, %r241, 2;
	mov.u32 	%r243, _ZZ9cuda_gemmIiLi128ELi1ELi1ELi1024ELi8ELi8ELi0EEviiiPT_S1_S1_iiE3Ash;
	add.s32 	%r244, %r243, %r242;
	ld.shared.u32 	%r373, [%r244+16];
$L__BB76_26:
	setp.lt.s32 	%p31, %r173, 6;
	@%p31 bra 	$L__BB76_28;
	sub.s32 	%r245, %r93, %r65;
	shl.b32 	%r246, %r245, 2;
	mov.u32 	%r247, _ZZ9cuda_gemmIiLi128ELi1ELi1ELi1024ELi8ELi8ELi0EEviiiPT_S1_S1_iiE3Ash;
	add.s32 	%r248, %r247, %r246;
	ld.shared.u32 	%r374, [%r248+20];
$L__BB76_28:
	setp.lt.s32 	%p32, %r173, 7;
	@%p32 bra 	$L__BB76_30;
	sub.s32 	%r249, %r93, %r66;
	shl.b32 	%r250, %r249, 2;
	mov.u32 	%r251, _ZZ9cuda_gemmIiLi128ELi1ELi1ELi1024ELi8ELi8ELi0EEviiiPT_S1_S1_iiE3Ash;
	add.s32 	%r252, %r251, %r250;
	ld.shared.u32 	%r375, [%r252+24];
$L__BB76_30:
	setp.lt.s32 	%p33, %r173, 8;
	@%p33 bra 	$L__BB76_32;
	sub.s32 	%r253, %r93, %r67;
	shl.b32 	%r254, %r253, 2;
	mov.u32 	%r255, _ZZ9cuda_gemmIiLi128ELi1ELi1ELi1024ELi8ELi8ELi0EEviiiPT_S1_S1_iiE3Ash;
	add.s32 	%r256, %r255, %r254;
	ld.shared.u32 	%r376, [%r256+28];
$L__BB76_32:
	setp.ge.s32 	%p34, %r8, %r172;
	@%p34 bra 	$L__BB76_66;
	mov.u32 	%r377, %r8;
$L__BB76_34:
	setp.gt.u32 	%p35, %r173, 32;
	mov.u32 	%r257, _ZZ9cuda_gemmIiLi128ELi1ELi1ELi1024ELi8ELi8ELi0EEviiiPT_S1_S1_iiE11kron_fac_sh;
	mad.lo.s32 	%r111, %r377, 36, %r257;
	shl.b32 	%r258, %r60, 2;
	add.s32 	%r259, %r111, %r258;
	ld.shared.u32 	%r112, [%r259];
	@%p35 bra 	$L__BB76_51;
	setp.eq.s32 	%p44, %r173, 0;
	mov.b32 	%r379, 0;
	@%p44 bra 	$L__BB76_37;
	shfl.sync.idx.b32	%r289|%p45, %r112, %r69, %r11, -1;
	mul.lo.s32 	%r379, %r289, %r369;
$L__BB76_37:
	setp.lt.s32 	%p46, %r173, 2;
	@%p46 bra 	$L__BB76_39;
	shfl.sync.idx.b32	%r290|%p47, %r112, %r70, %r11, -1;
	mad.lo.s32 	%r379, %r290, %r370, %r379;
$L__BB76_39:
	setp.lt.s32 	%p48, %r173, 3;
	@%p48 bra 	$L__BB76_41;
	shfl.sync.idx.b32	%r291|%p49, %r112, %r71, %r11, -1;
	mad.lo.s32 	%r379, %r291, %r371, %r379;
$L__BB76_41:
	setp.lt.s32 	%p50, %r173, 4;
	@%p50 bra 	$L__BB76_43;
	shfl.sync.idx.b32	%r292|%p51, %r112, %r72, %r11, -1;
	mad.lo.s32 	%r379, %r292, %r372, %r379;
$L__BB76_43:
	setp.lt.s32 	%p52, %r173, 5;
	@%p52 bra 	$L__BB76_45;
	shfl.sync.idx.b32	%r293|%p53, %r112, %r73, %r11, -1;
	mad.lo.s32 	%r379, %r293, %r373, %r379;
$L__BB76_45:
	setp.lt.s32 	%p54, %r173, 6;
	@%p54 bra 	$L__BB76_47;
	shfl.sync.idx.b32	%r294|%p55, %r112, %r74, %r11, -1;
	mad.lo.s32 	%r379, %r294, %r374, %r379;
$L__BB76_47:
	setp.lt.s32 	%p56, %r173, 7;
	@%p56 bra 	$L__BB76_49;
	shfl.sync.idx.b32	%r295|%p57, %r112, %r75, %r11, -1;
	mad.lo.s32 	%r379, %r295, %r375, %r379;
$L__BB76_49:
	setp.lt.s32 	%p58, %r173, 8;
	@%p58 bra 	$L__BB76_65;
	shfl.sync.idx.b32	%r296|%p59, %r112, %r76, %r11, -1;
	mad.lo.s32 	%r379, %r296, %r376, %r379;
	bra.uni 	$L__BB76_65;
$L__BB76_51:
	setp.gt.s32 	%p37, %r173, 0;
	mul.lo.s32 	%r260, %r112, %r369;
	selp.b32 	%r379, %r260, 0, %p37;
	@%p27 bra 	$L__BB76_53;
	sub.s32 	%r261, %r60, %r61;
	shl.b32 	%r262, %r261, 2;
	add.s32 	%r263, %r111, %r262;
	ld.shared.u32 	%r264, [%r263+4];
	mad.lo.s32 	%r379, %r264, %r370, %r379;
$L__BB76_53:
	@%p28 bra 	$L__BB76_55;
	sub.s32 	%r265, %r60, %r62;
	shl.b32 	%r266, %r265, 2;
	add.s32 	%r267, %r111, %r266;
	ld.shared.u32 	%r268, [%r267+8];
	mad.lo.s32 	%r379, %r268, %r371, %r379;
$L__BB76_55:
	@%p29 bra 	$L__BB76_57;
	sub.s32 	%r269, %r60, %r63;
	shl.b32 	%r270, %r269, 2;
	add.s32 	%r271, %r111, %r270;
	ld.shared.u32 	%r272, [%r271+12];
	mad.lo.s32 	%r379, %r272, %r372, %r379;
$L__BB76_57:
	@%p30 bra 	$L__BB76_59;
	sub.s32 	%r273, %r60, %r64;
	shl.b32 	%r274, %r273, 2;
	add.s32 	%r275, %r111, %r274;
	ld.shared.u32 	%r276, [%r275+16];
	mad.lo.s32 	%r379, %r276, %r373, %r379;
$L__BB76_59:
	@%p31 bra 	$L__BB76_61;
	sub.s32 	%r277, %r60, %r65;
	shl.b32 	%r278, %r277, 2;
	add.s32 	%r279, %r111, %r278;
	ld.shared.u32 	%r280, [%r279+20];
	mad.lo.s32 	%r379, %r280, %r374, %r379;
$L__BB76_61:
	setp.lt.s32 	%p42, %r173, 7;
	@%p42 bra 	$L__BB76_63;
	add.s32 	%r282, %r111, %r281;
	ld.shared.u32 	%r283, [%r282+24];
	mad.lo.s32 	%r379, %r283, %r375, %r379;
$L__BB76_63:
	setp.lt.s32 	%p43, %r173, 8;
	@%p43 bra 	$L__BB76_65;
	sub.s32 	%r284, %r60, %r67;
	shl.b32 	%r285, %r284, 2;
	add.s32 	%r286, %r111, %r285;
	ld.shared.u32 	%r287, [%r286+28];
	mad.lo.s32 	%r379, %r287, %r376, %r379;
$L__BB76_65:
	mad.lo.s32 	%r297, %r377, %r6, %r92;
	shl.b32 	%r298, %r297, 2;
	mov.u32 	%r299, _ZZ9cuda_gemmIiLi128ELi1ELi1ELi1024ELi8ELi8ELi0EEviiiPT_S1_S1_iiE3Csh;
	add.s32 	%r300, %r299, %r298;
	ld.shared.u32 	%r301, [%r300];
	add.s32 	%r302, %r301, %r379;
	st.shared.u32 	[%r300], %r302;
	add.s32 	%r377, %r377, %r77;
	setp.lt.s32 	%p60, %r377, %r172;
	@%p60 bra 	$L__BB76_34;
$L__BB76_66:
	add.s32 	%r368, %r368, %r7;
	setp.lt.s32 	%p61, %r368, %r6;
	@%p61 bra 	$L__BB76_16;
$L__BB76_67:
	setp.eq.s16 	%p62, %rs1, 2;
	bar.sync 	0;
	mul.lo.s32 	%r303, %r6, %r12;
	mad.lo.s32 	%r145, %r10, %r170, %r303;
	div.s32 	%r146, %r171, %r173;
	@%p62 bra 	$L__BB76_70;
	shl.b32 	%r304, %r395, 2;
	mov.u32 	%r305, _ZZ9cuda_gemmIiLi128ELi1ELi1ELi1024ELi8ELi8ELi0EEviiiPT_S1_S1_iiE3Csh;
	add.s32 	%r393, %r305, %r304;
	neg.s32 	%r392, %r15;
$L__BB76_69:
	.pragma "nounroll";
	div.s32 	%r306, %r395, %r6;
	mad.lo.s32 	%r307, %r146, %r306, %r145;
	mul.lo.s32 	%r308, %r306, %r6;
	sub.s32 	%r309, %r395, %r308;
	add.s32 	%r310, %r307, %r309;
	ld.shared.u32 	%r311, [%r393];
	mul.wide.s32 	%rd19, %r310, 4;
	add.s64 	%rd20, %rd2, %rd19;
	st.global.u32 	[%rd20], %r311;
	add.s32 	%r395, %r395, %r9;
	add.s32 	%r393, %r393, %r28;
	add.s32 	%r392, %r392, 1;
	setp.ne.s32 	%p63, %r392, 0;
	@%p63 bra 	$L__BB76_69;
$L__BB76_70:
	add.s32 	%r399, %r395, %r35;
	add.s32 	%r398, %r395, %r37;
	add.s32 	%r397, %r9, %r395;
	shl.b32 	%r312, %r395, 2;
	mov.u32 	%r313, _ZZ9cuda_gemmIiLi128ELi1ELi1ELi1024ELi8ELi8ELi0EEviiiPT_S1_S1_iiE3Csh;
	add.s32 	%r396, %r313, %r312;
$L__BB76_71:
	div.s32 	%r314, %r395, %r6;
	mad.lo.s32 	%r315, %r146, %r314, %r145;
	mul.lo.s32 	%r316, %r314, %r6;
	sub.s32 	%r317, %r395, %r316;
	add.s32 	%r318, %r315, %r317;
	ld.shared.u32 	%r319, [%r396];
	mul.wide.s32 	%rd21, %r318, 4;
	add.s64 	%rd22, %rd2, %rd21;
	st.global.u32 	[%rd22], %r319;
	add.s32 	%r320, %r395, %r9;
	div.s32 	%r321, %r397, %r6;
	mad.lo.s32 	%r322, %r146, %r321, %r145;
	mul.lo.s32 	%r323, %r321, %r6;
	sub.s32 	%r324, %r397, %r323;
	add.s32 	%r325, %r322, %r324;
	add.s32 	%r326, %r396, %r28;
	ld.shared.u32 	%r327, [%r326];
	mul.wide.s32 	%rd23, %r325, 4;
	add.s64 	%rd24, %rd2, %rd23;
	st.global.u32 	[%rd24], %r327;
	add.s32 	%r328, %r320, %r9;
	div.s32 	%r329, %r399, %r6;
	mad.lo.s32 	%r330, %r146, %r329, %r145;
	mul.lo.s32 	%r331, %r329, %r6;
	sub.s32 	%r332, %r399, %r331;
	add.s32 	%r333, %r330, %r332;
	add.s32 	%r334, %r396, %r31;
	ld.shared.u32 	%r335, [%r334];
	mul.wide.s32 	%rd25, %r333, 4;
	add.s64 	%rd26, %rd2, %rd25;
	st.global.u32 	[%rd26], %r335;
	add.s32 	%r336, %r328, %r9;
	div.s32 	%r337, %r398, %r6;
	mad.lo.s32 	%r338, %r146, %r337, %r145;
	mul.lo.s32 	%r339, %r337, %r6;
	sub.s32 	%r340, %r398, %r339;
	add.s32 	%r341, %r338, %r340;
	add.s32 	%r342, %r396, %r32;
	ld.shared.u32 	%r343, [%r342];
	mul.wide.s32 	%rd27, %r341, 4;
	add.s64 	%rd28, %rd2, %rd27;
	st.global.u32 	[%rd28], %r343;
	add.s32 	%r395, %r336, %r9;
	add.s32 	%r399, %r399, %r28;
	add.s32 	%r398, %r398, %r28;
	add.s32 	%r397, %r397, %r28;
	add.s32 	%r396, %r396, %r30;
	setp.lt.u32 	%p64, %r395, 1024;
	@%p64 bra 	$L__BB76_71;
$L__BB76_72:
	ret;

}
	// .globl	_Z9cuda_gemmIiLi128ELi1ELi1ELi1024ELi8ELi8ELi1EEviiiPT_S1_S1_ii
.visible .entry _Z9cuda_gemmIiLi128ELi1ELi1ELi1024ELi8ELi8ELi1EEviiiPT_S1_S1_ii(
	.param .u32 _Z9cuda_gemmIiLi128ELi1ELi1ELi1024ELi8ELi8ELi1EEviiiPT_S1_S1_ii_param_0,
	.param .u32 _Z9cuda_gemmIiLi128ELi1ELi1ELi1024ELi8ELi8ELi1EEviiiPT_S1_S1_ii_param_1,
	.param .u32 _Z9cuda_gemmIiLi128ELi1ELi1ELi1024ELi8ELi8ELi1EEviiiPT_S1_S1_ii_param_2,
	.param .u64 .ptr .align 1 _Z9cuda_gemmIiLi128ELi1ELi1ELi1024ELi8ELi8ELi1EEviiiPT_S1_S1_ii_param_3,
	.param .u64 .ptr .align 1 _Z9cuda_gemmIiLi128ELi1ELi1ELi1024ELi8ELi8ELi1EEviiiPT_S1_S1_ii_param_4,
	.param .u64 .ptr .align 1 _Z9cuda_gemmIiLi128ELi1ELi1ELi1024ELi8ELi8ELi1EEviiiPT_S1_S1_ii_param_5,
	.param .u32 _Z9cuda_gemmIiLi128ELi1ELi1ELi1024ELi8ELi8ELi1EEviiiPT_S1_S1_ii_param_6,
	.param .u32 _Z9cuda_gemmIiLi128ELi1ELi1ELi1024ELi8ELi8ELi1EEviiiPT_S1_S1_ii_param_7
)
.maxntid 128
{
	.reg .pred 	%p<34>;
	.reg .b16 	%rs<7>;
	.reg .b32 	%r<269>;
	.reg .b64 	%rd<52>;
	// demoted variable
	.shared .align 128 .b8 _ZZ9cuda_gemmIiLi128ELi1ELi1ELi1024ELi8ELi8ELi1EEviiiPT_S1_S1_iiE11kron_fac_sh[288];
	// demoted variable
	.shared .align 128 .b8 _ZZ9cuda_gemmIiLi128ELi1ELi1ELi1024ELi8ELi8ELi1EEviiiPT_S1_S1_iiE3Ash[4096];
	// demoted variable
	.shared .align 128 .b8 _ZZ9cuda_gemmIiLi128ELi1ELi1ELi1024ELi8ELi8ELi1EEviiiPT_S1_S1_iiE3Csh[4096];
	ld.param.u64 	%rd19, [_Z9cuda_gemmIiLi128ELi1ELi1ELi1024ELi8ELi8ELi1EEviiiPT_S1_S1_ii_param_3];
	ld.param.u64 	%rd20, [_Z9cuda_gemmIiLi128ELi1ELi1ELi1024ELi8ELi8ELi1EEviiiPT_S1_S1_ii_param_4];
	ld.param.u64 	%rd21, [_Z9cuda_gemmIiLi128ELi1ELi1ELi1024ELi8ELi8ELi1EEviiiPT_S1_S1_ii_param_5];
	cvta.to.global.u64 	%rd1, %rd20;
	cvta.to.global.u64 	%rd2, %rd19;
	cvta.to.global.u64 	%rd3, %rd21;
	mov.u32 	%r268, %tid.x;
	setp.gt.u32 	%p1, %r268, 63;
	@%p1 bra 	$L__BB77_7;
	mov.u32 	%r2, %ntid.x;
	add.s32 	%r105, %r268, %r2;
	max.u32 	%r106, %r105, 64;
	setp.lt.u32 	%p2, %r105, 64;
	selp.u32 	%r107, 1, 0, %p2;
	add.s32 	%r108, %r105, %r107;
	sub.s32 	%r109, %r106, %r108;
	div.u32 	%r110, %r109, %r2;
	add.s32 	%r3, %r110, %r107;
	and.b32  	%r111, %r3, 3;
	setp.eq.s32 	%p3, %r111, 3;
	mov.u32 	%r241, %r268;
	@%p3 bra 	$L__BB77_4;
	mul.wide.u32 	%rd22, %r268, 4;
	add.s64 	%rd49, %rd1, %rd22;
	mul.wide.u32 	%rd5, %r2, 4;
	add.s32 	%r112, %r3, 1;
	and.b32  	%r113, %r112, 3;
	neg.s32 	%r239, %r113;
	mov.u32 	%r241, %r268;
$L__BB77_3:
	.pragma "nounroll";
	ld.global.u32 	%r114, [%rd49];
	and.b32  	%r115, %r241, 7;
	mov.u32 	%r116, _ZZ9cuda_gemmIiLi128ELi1ELi1ELi1024ELi8ELi8ELi1EEviiiPT_S1_S1_iiE11kron_fac_sh;
	mad.lo.s32 	%r117, %r115, 36, %r116;
	shr.u32 	%r118, %r241, 1;
	and.b32  	%r119, %r118, 2147483644;
	add.s32 	%r120, %r117, %r119;
	st.shared.u32 	[%r120], %r114;
	add.s32 	%r241, %r241, %r2;
	add.s64 	%rd49, %rd49, %rd5;
	add.s32 	%r239, %r239, 1;
	setp.ne.s32 	%p4, %r239, 0;
	@%p4 bra 	$L__BB77_3;
$L__BB77_4:
	setp.lt.u32 	%p5, %r3, 3;
	@%p5 bra 	$L__BB77_7;
	shl.b32 	%r121, %r2, 1;
	add.s32 	%r244, %r241, %r121;
	shl.b32 	%r11, %r2, 2;
	mad.lo.s32 	%r243, %r2, 3, %r241;
	add.s32 	%r242, %r2, %r241;
$L__BB77_6:
	mul.wide.u32 	%rd23, %r241, 4;
	add.s64 	%rd24, %rd1, %rd23;
	ld.global.u32 	%r122, [%rd24];
	and.b32  	%r123, %r241, 7;
	mov.u32 	%r124, _ZZ9cuda_gemmIiLi128ELi1ELi1ELi1024ELi8ELi8ELi1EEviiiPT_S1_S1_iiE11kron_fac_sh;
	mad.lo.s32 	%r125, %r123, 36, %r124;
	shr.u32 	%r126, %r241, 1;
	and.b32  	%r127, %r126, 2147483644;
	add.s32 	%r128, %r125, %r127;
	st.shared.u32 	[%r128], %r122;
	add.s32 	%r129, %r241, %r2;
	mul.wide.u32 	%rd25, %r242, 4;
	add.s64 	%rd26, %rd1, %rd25;
	ld.global.u32 	%r130, [%rd26];
	and.b32  	%r131, %r242, 7;
	mad.lo.s32 	%r132, %r131, 36, %r124;
	shr.u32 	%r133, %r242, 1;
	and.b32  	%r134, %r133, 2147483644;
	add.s32 	%r135, %r132, %r134;
	st.shared.u32 	[%r135], %r130;
	add.s32 	%r136, %r129, %r2;
	mul.wide.u32 	%rd27, %r244, 4;
	add.s64 	%rd28, %rd1, %rd27;
	ld.global.u32 	%r137, [%rd28];
	and.b32  	%r138, %r244, 7;
	mad.lo.s32 	%r139, %r138, 36, %r124;
	shr.u32 	%r140, %r244, 1;
	and.b32  	%r141, %r140, 2147483644;
	add.s32 	%r142, %r139, %r141;
	st.shared.u32 	[%r142], %r137;
	add.s32 	%r143, %r136, %r2;
	mul.wide.u32 	%rd29, %r243, 4;
	add.s64 	%rd30, %rd1, %rd29;
	ld.global.u32 	%r144, [%rd30];
	and.b32  	%r145, %r243, 7;
	mad.lo.s32 	%r146, %r145, 36, %r124;
	shr.u32 	%r147, %r243, 1;
	and.b32  	%r148, %r147, 2147483644;
	add.s32 	%r149, %r146, %r148;
	st.shared.u32 	[%r149], %r144;
	add.s32 	%r241, %r143, %r2;
	add.s32 	%r244, %r244, %r11;
	add.s32 	%r243, %r243, %r11;
	add.s32 	%r242, %r242, %r11;
	setp.lt.u32 	%p6, %r241, 64;
	@%p6 bra 	$L__BB77_6;
$L__BB77_7:
	mov.u32 	%r22, %ntid.x;
	setp.gt.u32 	%p7, %r22, 127;
	selp.u32 	%r23, 1, 0, %p7;
	mov.u32 	%r24, %ctaid.y;
	mov.u32 	%r150, %nctaid.y;
	setp.ge.u32 	%p8, %r24, %r150;
	@%p8 bra 	$L__BB77_25;
	and.b32  	%r25, %r268, 7;
	shl.b32 	%r26, %r24, 10;
	add.s32 	%r151, %r268, %r22;
	cvt.u16.u32 	%rs2, %r151;
	xor.b16  	%rs3, %rs2, 1023;
	cvt.u16.u32 	%rs4, %r22;
	div.u16 	%rs5, %rs3, %rs4;
	and.b16  	%rs1, %rs5, 3;
	xor.b16  	%rs6, %rs1, 2;
	cvt.u32.u16 	%r27, %rs6;
	setp.eq.s16 	%p9, %rs1, 2;
	mov.u32 	%r254, %r268;
	@%p9 bra 	$L__BB77_11;
	shl.b32 	%r152, %r268, 2;
	mov.u32 	%r153, _ZZ9cuda_gemmIiLi128ELi1ELi1ELi1024ELi8ELi8ELi1EEviiiPT_S1_S1_iiE3Ash;
	add.s32 	%r247, %r153, %r152;
	shl.b32 	%r29, %r22, 2;
	add.s32 	%r154, %r268, %r26;
	mul.wide.u32 	%rd31, %r154, 4;
	add.s64 	%rd50, %rd2, %rd31;
	mul.wide.u32 	%rd9, %r22, 4;
	neg.s32 	%r246, %r27;
	mad.lo.s32 	%r254, %r22, %r27, %r268;
$L__BB77_10:
	.pragma "nounroll";
	ld.global.u32 	%r155, [%rd50];
	st.shared.u32 	[%r247], %r155;
	add.s32 	%r247, %r247, %r29;
	add.s64 	%rd50, %rd50, %rd9;
	add.s32 	%r246, %r246, 1;
	setp.ne.s32 	%p10, %r246, 0;
	@%p10 bra 	$L__BB77_10;
$L__BB77_11:
	shl.b32 	%r37, %r22, 2;
	shl.b32 	%r156, %r254, 2;
	mov.u32 	%r157, _ZZ9cuda_gemmIiLi128ELi1ELi1ELi1024ELi8ELi8ELi1EEviiiPT_S1_S1_iiE3Ash;
	add.s32 	%r253, %r157, %r156;
	shl.b32 	%r39, %r22, 4;
	shl.b32 	%r40, %r22, 3;
	mul.lo.s32 	%r41, %r22, 12;
	add.s32 	%r249, %r254, %r26;
	add.s32 	%r252, %r249, %r22;
	shl.b32 	%r158, %r22, 1;
	add.s32 	%r251, %r249, %r158;
	mad.lo.s32 	%r250, %r22, 3, %r249;
$L__BB77_12:
	mul.wide.u32 	%rd32, %r249, 4;
	add.s64 	%rd33, %rd2, %rd32;
	ld.global.u32 	%r159, [%rd33];
	st.shared.u32 	[%r253], %r159;
	mul.wide.u32 	%rd34, %r252, 4;
	add.s64 	%rd35, %rd2, %rd34;
	ld.global.u32 	%r160, [%rd35];
	add.s32 	%r161, %r253, %r37;
	st.shared.u32 	[%r161], %r160;
	mul.wide.u32 	%rd36, %r251, 4;
	add.s64 	%rd37, %rd2, %rd36;
	ld.global.u32 	%r162, [%rd37];
	add.s32 	%r163, %r253, %r40;
	st.shared.u32 	[%r163], %r162;
	mul.wide.u32 	%rd38, %r250, 4;
	add.s64 	%rd39, %rd2, %rd38;
	ld.global.u32 	%r164, [%rd39];
	add.s32 	%r165, %r253, %r41;
	st.shared.u32 	[%r165], %r164;
	add.s32 	%r254, %r254, %r37;
	add.s32 	%r253, %r253, %r39;
	add.s32 	%r252, %r252, %r37;
	add.s32 	%r251, %r251, %r37;
	add.s32 	%r250, %r250, %r37;
	add.s32 	%r249, %r249, %r37;
	setp.lt.u32 	%p11, %r254, 1024;
	@%p11 bra 	$L__BB77_12;
	setp.eq.s16 	%p12, %rs1, 2;
	bar.sync 	0;
	mov.u32 	%r259, %r268;
	@%p12 bra 	$L__BB77_16;
	shl.b32 	%r166, %r268, 2;
	mov.u32 	%r167, _ZZ9cuda_gemmIiLi128ELi1ELi1ELi1024ELi8ELi8ELi1EEviiiPT_S1_S1_iiE3Csh;
	add.s32 	%r256, %r167, %r166;
	neg.s32 	%r255, %r27;
	mad.lo.s32 	%r259, %r22, %r27, %r268;
$L__BB77_15:
	.pragma "nounroll";
	mov.b32 	%r168, 0;
	st.shared.u32 	[%r256], %r168;
	add.s32 	%r256, %r256, %r37;
	add.s32 	%r255, %r255, 1;
	setp.ne.s32 	%p13, %r255, 0;
	@%p13 bra 	$L__BB77_15;
$L__BB77_16:
	shl.b32 	%r169, %r259, 2;
	mov.u32 	%r170, _ZZ9cuda_gemmIiLi128ELi1ELi1ELi1024ELi8ELi8ELi1EEviiiPT_S1_S1_iiE3Csh;
	add.s32 	%r258, %r170, %r169;
$L__BB77_17:
	mov.b32 	%r171, 0;
	st.shared.u32 	[%r258], %r171;
	add.s32 	%r172, %r258, %r37;
	st.shared.u32 	[%r172], %r171;
	add.s32 	%r173, %r258, %r40;
	st.shared.u32 	[%r173], %r171;
	add.s32 	%r174, %r258, %r41;
	st.shared.u32 	[%r174], %r171;
	add.s32 	%r259, %r259, %r37;
	add.s32 	%r258, %r258, %r39;
	setp.lt.u32 	%p14, %r259, 1024;
	@%p14 bra 	$L__BB77_17;
	shl.b32 	%r176, %r268, 5;
	shl.b32 	%r177, %r25, 2;
	or.b32  	%r178, %r176, %r177;
	add.s32 	%r180, %r157, %r178;
	ld.shared.u32 	%r71, [%r180];
	setp.eq.s32 	%p15, %r25, 7;
	selp.b32 	%r181, -32, 0, %p15;
	add.s32 	%r182, %r180, %r181;
	ld.shared.u32 	%r72, [%r182+4];
	setp.lt.u32 	%p16, %r25, 6;
	selp.b32 	%r183, 0, -32, %p16;
	add.s32 	%r184, %r180, %r183;
	ld.shared.u32 	%r73, [%r184+8];
	setp.lt.u32 	%p17, %r25, 5;
	selp.b32 	%r185, 0, -32, %p17;
	add.s32 	%r186, %r180, %r185;
	ld.shared.u32 	%r74, [%r186+12];
	setp.lt.u32 	%p18, %r25, 4;
	selp.b32 	%r187, 0, -32, %p18;
	add.s32 	%r188, %r180, %r187;
	ld.shared.u32 	%r75, [%r188+16];
	setp.lt.u32 	%p19, %r25, 3;
	selp.b32 	%r189, 0, -32, %p19;
	add.s32 	%r190, %r180, %r189;
	ld.shared.u32 	%r76, [%r190+20];
	setp.lt.u32 	%p20, %r25, 2;
	selp.b32 	%r191, 0, -32, %p20;
	add.s32 	%r192, %r180, %r191;
	ld.shared.u32 	%r77, [%r192+24];
	setp.eq.s32 	%p21, %r25, 0;
	selp.b32 	%r193, 0, -32, %p21;
	add.s32 	%r194, %r180, %r193;
	ld.shared.u32 	%r78, [%r194+28];
	add.s32 	%r195, %r268, 1;
	and.b32  	%r79, %r195, 7;
	add.s32 	%r196, %r268, 5;
	and.b32  	%r80, %r196, 7;
	add.s32 	%r197, %r268, 6;
	and.b32  	%r81, %r197, 7;
	shl.b32 	%r198, %r268, 2;
	add.s32 	%r264, %r170, %r198;
	mov.u32 	%r200, _ZZ9cuda_gemmIiLi128ELi1ELi1ELi1024ELi8ELi8ELi1EEviiiPT_S1_S1_iiE11kron_fac_sh;
	add.s32 	%r261, %r200, %r177;
	mov.b32 	%r262, 0;
	mov.u32 	%r260, %r264;
$L__BB77_19:
	ld.shared.u32 	%r201, [%r261];
	shfl.sync.idx.b32	%r202|%p22, %r201, %r25, 6175, -1;
	mul.lo.s32 	%r203, %r202, %r71;
	shfl.sync.idx.b32	%r204|%p23, %r201, %r79, 6175, -1;
	mad.lo.s32 	%r205, %r204, %r72, %r203;
	add.s32 	%r206, %r268, 2;
	and.b32  	%r207, %r206, 7;
	shfl.sync.idx.b32	%r208|%p24, %r201, %r207, 6175, -1;
	mad.lo.s32 	%r209, %r208, %r73, %r205;
	add.s32 	%r210, %r268, 3;
	and.b32  	%r211, %r210, 7;
	shfl.sync.idx.b32	%r212|%p25, %r201, %r211, 6175, -1;
	mad.lo.s32 	%r213, %r212, %r74, %r209;
	xor.b32  	%r214, %r25, 4;
	shfl.sync.idx.b32	%r215|%p26, %r201, %r214, 6175, -1;
	mad.lo.s32 	%r216, %r215, %r75, %r213;
	shfl.sync.idx.b32	%r217|%p27, %r201, %r80, 6175, -1;
	mad.lo.s32 	%r218, %r217, %r76, %r216;
	shfl.sync.idx.b32	%r219|%p28, %r201, %r81, 6175, -1;
	mad.lo.s32 	%r220, %r219, %r77, %r218;
	add.s32 	%r221, %r268, -1;
	and.b32  	%r222, %r221, 7;
	shfl.sync.idx.b32	%r223|%p29, %r201, %r222, 6175, -1;
	mad.lo.s32 	%r224, %r223, %r78, %r220;
	ld.shared.u32 	%r225, [%r260];
	add.s32 	%r226, %r225, %r224;
	st.shared.u32 	[%r260], %r226;
	add.s32 	%r262, %r262, %r23;
	mad.lo.s32 	%r261, %r23, 36, %r261;
	shl.b32 	%r227, %r23, 9;
	add.s32 	%r260, %r260, %r227;
	setp.lt.u32 	%p30, %r262, 8;
	@%p30 bra 	$L__BB77_19;
	setp.eq.s16 	%p31, %rs1, 2;
	bar.sync 	0;
	@%p31 bra 	$L__BB77_23;
	add.s32 	%r228, %r268, %r26;
	mul.wide.u32 	%rd40, %r228, 4;
	add.s64 	%rd51, %rd3, %rd40;
	mul.wide.u32 	%rd13, %r22, 4;
	neg.s32 	%r263, %r27;
	mad.lo.s32 	%r268, %r22, %r27, %r268;
$L__BB77_22:
	.pragma "nounroll";
	ld.shared.u32 	%r229, [%r264];
	st.global.u32 	[%rd51], %r229;
	add.s32 	%r264, %r264, %r37;
	add.s64 	%rd51, %rd51, %rd13;
	add.s32 	%r263, %r263, 1;
	setp.ne.s32 	%p32, %r263, 0;
	@%p32 bra 	$L__BB77_22;
$L__BB77_23:
	shl.b32 	%r230, %r268, 2;
	mov.u32 	%r231, _ZZ9cuda_gemmIiLi128ELi1ELi1ELi1024ELi8ELi8ELi1EEviiiPT_S1_S1_iiE3Csh;
	add.s32 	%r267, %r231, %r230;
	mul.wide.u32 	%rd41, %r22, 4;
	add.s64 	%rd16, %rd3, %rd41;
	add.s32 	%r266, %r268, %r26;
	mul.wide.u32 	%rd42, %r22, 8;
	add.s64 	%rd17, %rd3, %rd42;
	mul.wide.u32 	%rd43, %r22, 12;
	add.s64 	%rd18, %rd3, %rd43;
$L__BB77_24:
	mul.wide.s32 	%rd44, %r266, 4;
	add.s64 	%rd45, %rd16, %rd44;
	add.s64 	%rd46, %rd17, %rd44;
	add.s64 	%rd47, %rd18, %rd44;
	add.s64 	%rd48, %rd3, %rd44;
	ld.shared.u32 	%r232, [%r267];
	st.global.u32 	[%rd48], %r232;
	add.s32 	%r233, %r267, %r37;
	ld.shared.u32 	%r234, [%r233];
	st.global.u32 	[%rd45], %r234;
	add.s32 	%r235, %r267, %r40;
	ld.shared.u32 	%r236, [%r235];
	st.global.u32 	[%rd46], %r236;
	add.s32 	%r237, %r267, %r41;
	ld.shared.u32 	%r238, [%r237];
	st.global.u32 	[%rd47], %r238;
	add.s32 	%r268, %r268, %r37;
	add.s32 	%r267, %r267, %r39;
	add.s32 	%r266, %r266, %r37;
	setp.lt.u32 	%p33, %r268, 1024;
	@%p33 bra 	$L__BB77_24;
$L__BB77_25:
	ret;

}
	// .globl	_Z9cuda_gemmIiLi128ELi1ELi1ELi1024ELi16ELi16ELi0EEviiiPT_S1_S1_ii
.visible .entry _Z9cuda_gemmIiLi128ELi1ELi1ELi1024ELi16ELi16ELi0EEviiiPT_S1_S1_ii(
	.param .u32 _Z9cuda_gemmIiLi128ELi1ELi1ELi1024ELi16ELi16ELi0EEviiiPT_S1_S1_ii_param_0,
	.param .u32 _Z9cuda_gemmIiLi128ELi1ELi1ELi1024ELi16ELi16ELi0EEviiiPT_S1_S1_ii_param_1,
	.param .u32 _Z9cuda_gemmIiLi128ELi1ELi1ELi1024ELi16ELi16ELi0EEviiiPT_S1_S1_ii_param_2,
	.param .u64 .ptr .align 1 _Z9cuda_gemmIiLi128ELi1ELi1ELi1024ELi16ELi16ELi0EEviiiPT_S1_S1_ii_param_3,
	.param .u64 .ptr .align 1 _Z9cuda_gemmIiLi128ELi1ELi1ELi1024ELi16ELi16ELi0EEviiiPT_S1_S1_ii_param_4,
	.param .u64 .ptr .align 1 _Z9cuda_gemmIiLi128ELi1ELi1ELi1024ELi16ELi16ELi0EEviiiPT_S1_S1_ii_param_5,
	.param .u32 _Z9cuda_gemmIiLi128ELi1ELi1ELi1024ELi16ELi16ELi0EEviiiPT_S1_S1_ii_param_6,
	.param .u32 _Z9cuda_gemmIiLi128ELi1ELi1ELi1024ELi16ELi16ELi0EEviiiPT_S1_S1_ii_param_7
)
.maxntid 128
{
	.reg .pred 	%p<113>;
	.reg .b16 	%rs<7>;
	.reg .b32 	%r<593>;
	.reg .b64 	%rd<29>;
	// demoted variable
	.shared .align 128 .b8 _ZZ9cuda_gemmIiLi128ELi1ELi1ELi1024ELi16ELi16ELi0EEviiiPT_S1_S1_iiE11kron_fac_sh[1088];
	// demoted variable
	.shared .align 128 .b8 _ZZ9cuda_gemmIiLi128ELi1ELi1ELi1024ELi16ELi16ELi0EEviiiPT_S1_S1_iiE3Ash[4096];
	// demoted variable
	.shared .align 128 .b8 _ZZ9cuda_gemmIiLi128ELi1ELi1ELi1024ELi16ELi16ELi0EEviiiPT_S1_S1_iiE3Csh[4096];
	ld.param.u32 	%r242, [_Z9cuda_gemmIiLi128ELi1ELi1ELi1024ELi16ELi16ELi0EEviiiPT_S1_S1_ii_param_1];
	ld.param.u32 	%r243, [_Z9cuda_gemmIiLi128ELi1ELi1ELi1024ELi16ELi16ELi0EEviiiPT_S1_S1_ii_param_2];
	ld.param.u64 	%rd5, [_Z9cuda_gemmIiLi128ELi1ELi1ELi1024ELi16ELi16ELi0EEviiiPT_S1_S1_ii_param_3];
	ld.param.u64 	%rd4, [_Z9cuda_gemmIiLi128ELi1ELi1ELi1024ELi16ELi16ELi0EEviiiPT_S1_S1_ii_param_4];
	ld.param.u64 	%rd6, [_Z9cuda_gemmIiLi128ELi1ELi1ELi1024ELi16ELi16ELi0EEviiiPT_S1_S1_ii_param_5];
	ld.param.u32 	%r244, [_Z9cuda_gemmIiLi128ELi1ELi1ELi1024ELi16ELi16ELi0EEviiiPT_S1_S1_ii_param_6];
	ld.param.u32 	%r245, [_Z9cuda_gemmIiLi128ELi1ELi1ELi1024ELi16ELi16ELi0EEviiiPT_S1_S1_ii_param_7];
	cvta.to.global.u64 	%rd1, %rd5;
	cvta.to.global.u64 	%rd2, %rd6;
	mov.u32 	%r587, %tid.x;
	mul.lo.s32 	%r2, %r245, %r244;
	setp.ge.u32 	%p1, %r587, %r2;
	@%p1 bra 	$L__BB78_3;
	mov.u32 	%r3, %ntid.x;
	cvta.to.global.u64 	%rd3, %rd4;
	mov.u32 	%r504, %r587;
$L__BB78_2:
	mul.wide.u32 	%rd7, %r504, 4;
	add.s64 	%rd8, %rd3, %rd7;
	ld.global.u32 	%r246, [%rd8];
	rem.u32 	%r247, %r504, %r244;
	mov.u32 	%r248, _ZZ9cuda_gemmIiLi128ELi1ELi1ELi1024ELi16ELi16ELi0EEviiiPT_S1_S1_iiE11kron_fac_sh;
	mad.lo.s32 	%r249, %r247, 68, %r248;
	div.u32 	%r250, %r504, %r245;
	shl.b32 	%r251, %r250, 2;
	add.s32 	%r252, %r249, %r251;
	st.shared.u32 	[%r252], %r246;
	add.s32 	%r504, %r504, %r3;
	setp.lt.u32 	%p2, %r504, %r2;
	@%p2 bra 	$L__BB78_2;
$L__BB78_3:
	div.s32 	%r6, 1024, %r245;
	min.s32 	%r7, %r6, 128;
	div.u32 	%r8, %r587, %r7;
	mov.u32 	%r9, %ntid.x;
	mov.u32 	%r10, %ctaid.y;
	mov.u32 	%r253, %nctaid.y;
	setp.ge.u32 	%p3, %r10, %r253;
	@%p3 bra 	$L__BB78_120;
	shl.b32 	%r254, %r245, 8;
	sub.s32 	%r11, 8223, %r254;
	mov.u32 	%r12, %ctaid.x;
	shl.b32 	%r13, %r12, 10;
	mul.lo.s32 	%r14, %r10, %r243;
	add.s32 	%r255, %r587, %r9;
	cvt.u16.u32 	%rs2, %r255;
	xor.b16  	%rs3, %rs2, 1023;
	cvt.u16.u32 	%rs4, %r9;
	div.u16 	%rs5, %rs3, %rs4;
	and.b16  	%rs1, %rs5, 3;
	xor.b16  	%rs6, %rs1, 2;
	cvt.u32.u16 	%r15, %rs6;
	setp.eq.s16 	%p4, %rs1, 2;
	mov.u32 	%r514, %r587;
	@%p4 bra 	$L__BB78_7;
	shl.b32 	%r256, %r587, 2;
	mov.u32 	%r257, _ZZ9cuda_gemmIiLi128ELi1ELi1ELi1024ELi16ELi16ELi0EEviiiPT_S1_S1_iiE3Ash;
	add.s32 	%r507, %r257, %r256;
	shl.b32 	%r17, %r9, 2;
	add.s32 	%r258, %r587, %r14;
	add.s32 	%r506, %r258, %r13;
	neg.s32 	%r505, %r15;
	mad.lo.s32 	%r514, %r9, %r15, %r587;
$L__BB78_6:
	.pragma "nounroll";
	mul.wide.u32 	%rd9, %r506, 4;
	add.s64 	%rd10, %rd1, %rd9;
	ld.global.u32 	%r259, [%rd10];
	st.shared.u32 	[%r507], %r259;
	add.s32 	%r507, %r507, %r17;
	add.s32 	%r506, %r506, %r9;
	add.s32 	%r505, %r505, 1;
	setp.ne.s32 	%p5, %r505, 0;
	@%p5 bra 	$L__BB78_6;
$L__BB78_7:
	shl.b32 	%r28, %r9, 2;
	shl.b32 	%r260, %r514, 2;
	mov.u32 	%r261, _ZZ9cuda_gemmIiLi128ELi1ELi1ELi1024ELi16ELi16ELi0EEviiiPT_S1_S1_iiE3Ash;
	add.s32 	%r513, %r261, %r260;
	shl.b32 	%r30, %r9, 4;
	shl.b32 	%r31, %r9, 3;
	mul.lo.s32 	%r32, %r9, 12;
	add.s32 	%r262, %r514, %r14;
	add.s32 	%r509, %r262, %r13;
	add.s32 	%r512, %r509, %r9;
	shl.b32 	%r35, %r9, 1;
	add.s32 	%r511, %r509, %r35;
	mul.lo.s32 	%r37, %r9, 3;
	add.s32 	%r510, %r509, %r37;
$L__BB78_8:
	mul.wide.u32 	%rd11, %r509, 4;
	add.s64 	%rd12, %rd1, %rd11;
	ld.global.u32 	%r263, [%rd12];
	st.shared.u32 	[%r513], %r263;
	mul.wide.u32 	%rd13, %r512, 4;
	add.s64 	%rd14, %rd1, %rd13;
	ld.global.u32 	%r264, [%rd14];
	add.s32 	%r265, %r513, %r28;
	st.shared.u32 	[%r265], %r264;
	mul.wide.u32 	%rd15, %r511, 4;
	add.s64 	%rd16, %rd1, %rd15;
	ld.global.u32 	%r266, [%rd16];
	add.s32 	%r267, %r513, %r31;
	st.shared.u32 	[%r267], %r266;
	mul.wide.u32 	%rd17, %r510, 4;
	add.s64 	%rd18, %rd1, %rd17;
	ld.global.u32 	%r268, [%rd18];
	add.s32 	%r269, %r513, %r32;
	st.shared.u32 	[%r269], %r268;
	add.s32 	%r514, %r514, %r28;
	add.s32 	%r513, %r513, %r30;
	add.s32 	%r512, %r512, %r28;
	add.s32 	%r511, %r511, %r28;
	add.s32 	%r510, %r510, %r28;
	add.s32 	%r509, %r509, %r28;
	setp.lt.u32 	%p6, %r514, 1024;
	@%p6 bra 	$L__BB78_8;
	setp.eq.s16 	%p7, %rs1, 2;
	bar.sync 	0;
	mov.u32 	%r519, %r587;
	@%p7 bra 	$L__BB78_12;
	shl.b32 	%r270, %r587, 2;
	mov.u32 	%r271, _ZZ9cuda_gemmIiLi128ELi1ELi1ELi1024ELi16ELi16ELi0EEviiiPT_S1_S1_iiE3Csh;
	add.s32 	%r516, %r271, %r270;
	neg.s32 	%r515, %r15;
	mad.lo.s32 	%r519, %r9, %r15, %r587;
$L__BB78_11:
	.pragma "nounroll";
	mov.b32 	%r272, 0;
	st.shared.u32 	[%r516], %r272;
	add.s32 	%r516, %r516, %r28;
	add.s32 	%r515, %r515, 1;
	setp.ne.s32 	%p8, %r515, 0;
	@%p8 bra 	$L__BB78_11;
$L__BB78_12:
	shl.b32 	%r273, %r519, 2;
	mov.u32 	%r274, _ZZ9cuda_gemmIiLi128ELi1ELi1ELi1024ELi16ELi16ELi0EEviiiPT_S1_S1_iiE3Csh;
	add.s32 	%r518, %r274, %r273;
$L__BB78_13:
	mov.b32 	%r275, 0;
	st.shared.u32 	[%r518], %r275;
	add.s32 	%r276, %r518, %r28;
	st.shared.u32 	[%r276], %r275;
	add.s32 	%r277, %r518, %r31;
	st.shared.u32 	[%r277], %r275;
	add.s32 	%r278, %r518, %r32;
	st.shared.u32 	[%r278], %r275;
	add.s32 	%r519, %r519, %r28;
	add.s32 	%r518, %r518, %r30;
	setp.lt.u32 	%p9, %r519, 1024;
	@%p9 bra 	$L__BB78_13;
	setp.lt.s32 	%p10, %r6, 1;
	@%p10 bra 	$L__BB78_115;
	min.s32 	%r281, %r245, 32;
	and.b32  	%r282, %r587, 31;
	rem.s32 	%r60, %r282, %r281;
	add.s32 	%r283, %r60, 1;
	setp.lt.s32 	%p11, %r283, %r281;
	selp.b32 	%r61, 0, %r281, %p11;
	add.s32 	%r284, %r60, 2;
	setp.lt.s32 	%p12, %r284, %r281;
	selp.b32 	%r62, 0, %r281, %p12;
	add.s32 	%r285, %r60, 3;
	setp.lt.s32 	%p13, %r285, %r281;
	selp.b32 	%r63, 0, %r281, %p13;
	add.s32 	%r286, %r60, 4;
	setp.lt.s32 	%p14, %r286, %r281;
	selp.b32 	%r64, 0, %r281, %p14;
	add.s32 	%r287, %r60, 5;
	setp.lt.s32 	%p15, %r287, %r281;
	selp.b32 	%r65, 0, %r281, %p15;
	add.s32 	%r288, %r60, 6;
	setp.lt.s32 	%p16, %r288, %r281;
	selp.b32 	%r66, 0, %r281, %p16;
	add.s32 	%r289, %r60, 7;
	setp.lt.s32 	%p17, %r289, %r281;
	selp.b32 	%r67, 0, %r281, %p17;
	add.s32 	%r290, %r60, 8;
	setp.lt.s32 	%p18, %r290, %r281;
	selp.b32 	%r68, 0, %r281, %p18;
	add.s32 	%r291, %r60, 9;
	setp.lt.s32 	%p19, %r291, %r281;
	selp.b32 	%r69, 0, %r281, %p19;
	add.s32 	%r292, %r60, 10;
	setp.lt.s32 	%p20, %r292, %r281;
	selp.b32 	%r70, 0, %r281, %p20;
	add.s32 	%r293, %r60, 11;
	setp.lt.s32 	%p21, %r293, %r281;
	selp.b32 	%r71, 0, %r281, %p21;
	add.s32 	%r294, %r60, 12;
	setp.lt.s32 	%p22, %r294, %r281;
	selp.b32 	%r72, 0, %r281, %p22;
	add.s32 	%r295, %r60, 13;
	setp.lt.s32 	%p23, %r295, %r281;
	selp.b32 	%r73, 0, %r281, %p23;
	add.s32 	%r296, %r60, 14;
	setp.lt.s32 	%p24, %r296, %r281;
	selp.b32 	%r74, 0, %r281, %p24;
	add.s32 	%r297, %r60, 15;
	setp.lt.s32 	%p25, %r297, %r281;
	selp.b32 	%r75, 0, %r281, %p25;
	sub.s32 	%r76, %r60, %r62;
	setp.lt.s32 	%p26, %r60, %r245;
	selp.b32 	%r298, 0, %r245, %p26;
	sub.s32 	%r77, %r60, %r298;
	setp.lt.s32 	%p27, %r283, %r245;
	selp.b32 	%r299, 0, %r245, %p27;
	sub.s32 	%r78, %r283, %r299;
	setp.lt.s32 	%p28, %r284, %r245;
	selp.b32 	%r300, 0, %r245, %p28;
	sub.s32 	%r79, %r284, %r300;
	setp.lt.s32 	%p29, %r285, %r245;
	selp.b32 	%r301, 0, %r245, %p29;
	sub.s32 	%r80, %r285, %r301;
	setp.lt.s32 	%p30, %r286, %r245;
	selp.b32 	%r302, 0, %r245, %p30;
	sub.s32 	%r81, %r286, %r302;
	setp.lt.s32 	%p31, %r287, %r245;
	selp.b32 	%r303, 0, %r245, %p31;
	sub.s32 	%r82, %r287, %r303;
	setp.lt.s32 	%p32, %r288, %r245;
	selp.b32 	%r304, 0, %r245, %p32;
	sub.s32 	%r83, %r288, %r304;
	setp.lt.s32 	%p33, %r289, %r245;
	selp.b32 	%r305, 0, %r245, %p33;
	sub.s32 	%r84, %r289, %r305;
	setp.lt.s32 	%p34, %r290, %r245;
	selp.b32 	%r306, 0, %r245, %p34;
	sub.s32 	%r85, %r290, %r306;
	setp.lt.s32 	%p35, %r291, %r245;
	selp.b32 	%r307, 0, %r245, %p35;
	sub.s32 	%r86, %r291, %r307;
	setp.lt.s32 	%p36, %r292, %r245;
	selp.b32 	%r308, 0, %r245, %p36;
	sub.s32 	%r87, %r292, %r308;
	setp.lt.s32 	%p37, %r293, %r245;
	selp.b32 	%r309, 0, %r245, %p37;
	sub.s32 	%r88, %r293, %r309;
	setp.lt.s32 	%p38, %r294, %r245;
	selp.b32 	%r310, 0, %r245, %p38;
	sub.s32 	%r89, %r294, %r310;
	setp.lt.s32 	%p39, %r295, %r245;
	selp.b32 	%r311, 0, %r245, %p39;
	sub.s32 	%r90, %r295, %r311;
	setp.lt.s32 	%p40, %r296, %r245;
	selp.b32 	%r312, 0, %r245, %p40;
	sub.s32 	%r91, %r296, %r312;
	setp.lt.s32 	%p41, %r297, %r245;
	selp.b32 	%r313, 0, %r245, %p41;
	sub.s32 	%r92, %r297, %r313;
	div.u32 	%r93, %r9, %r7;
	rem.u32 	%r94, %r587, %r7;
	mov.b32 	%r536, 0;
	shl.b32 	%r385, %r76, 2;
$L__BB78_16:
	setp.lt.s32 	%p42, %r245, 1;
	add.s32 	%r116, %r536, %r94;
	mad.lo.s32 	%r117, %r116, %r245, %r60;
	@%p42 bra 	$L__BB78_18;
	shl.b32 	%r314, %r117, 2;
	mov.u32 	%r315, _ZZ9cuda_gemmIiLi128ELi1ELi1ELi1024ELi16ELi16ELi0EEviiiPT_S1_S1_iiE3Ash;
	add.s32 	%r316, %r315, %r314;
	ld.shared.u32 	%r537, [%r316];
$L__BB78_18:
	setp.lt.s32 	%p43, %r245, 2;
	@%p43 bra 	$L__BB78_20;
	sub.s32 	%r317, %r117, %r61;
	shl.b32 	%r318, %r317, 2;
	mov.u32 	%r319, _ZZ9cuda_gemmIiLi128ELi1ELi1ELi1024ELi16ELi16ELi0EEviiiPT_S1_S1_iiE3Ash;
	add.s32 	%r320, %r319, %r318;
	ld.shared.u32 	%r538, [%r320+4];
$L__BB78_20:
	setp.lt.s32 	%p44, %r245, 3;
	@%p44 bra 	$L__BB78_22;
	sub.s32 	%r321, %r117, %r62;
	shl.b32 	%r322, %r321, 2;
	mov.u32 	%r323, _ZZ9cuda_gemmIiLi128ELi1ELi1ELi1024ELi16ELi16ELi0EEviiiPT_S1_S1_iiE3Ash;
	add.s32 	%r324, %r323, %r322;
	ld.shared.u32 	%r539, [%r324+8];
$L__BB78_22:
	setp.lt.s32 	%p45, %r245, 4;
	@%p45 bra 	$L__BB78_24;
	sub.s32 	%r325, %r117, %r63;
	shl.b32 	%r326, %r325, 2;
	mov.u32 	%r327, _ZZ9cuda_gemmIiLi128ELi1ELi1ELi1024ELi16ELi16ELi0EEviiiPT_S1_S1_iiE3Ash;
	add.s32 	%r328, %r327, %r326;
	ld.shared.u32 	%r540, [%r328+12];
$L__BB78_24:
	setp.lt.s32 	%p46, %r245, 5;
	@%p46 bra 	$L__BB78_26;
	sub.s32 	%r329, %r117, %r64;
	shl.b32 	%r330, %r329, 2;
	mov.u32 	%r331, _ZZ9cuda_gemmIiLi128ELi1ELi1ELi1024ELi16ELi16ELi0EEviiiPT_S1_S1_iiE3Ash;
	add.s32 	%r332, %r331, %r330;
	ld.shared.u32 	%r541, [%r332+16];
$L__BB78_26:
	setp.lt.s32 	%p47, %r245, 6;
	@%p47 bra 	$L__BB78_28;
	sub.s32 	%r333, %r117, %r65;
	shl.b32 	%r334, %r333, 2;
	mov.u32 	%r335, _ZZ9cuda_gemmIiLi128ELi1ELi1ELi1024ELi16ELi16ELi0EEviiiPT_S1_S1_iiE3Ash;
	add.s32 	%r336, %r335, %r334;
	ld.shared.u32 	%r542, [%r336+20];
$L__BB78_28:
	setp.lt.s32 	%p48, %r245, 7;
	@%p48 bra 	$L__BB78_30;
	sub.s32 	%r337, %r117, %r66;
	shl.b32 	%r338, %r337, 2;
	mov.u32 	%r339, _ZZ9cuda_gemmIiLi128ELi1ELi1ELi1024ELi16ELi16ELi0EEviiiPT_S1_S1_iiE3Ash;
	add.s32 	%r340, %r339, %r338;
	ld.shared.u32 	%r543, [%r340+24];
$L__BB78_30:
	setp.lt.s32 	%p49, %r245, 8;
	@%p49 bra 	$L__BB78_32;
	sub.s32 	%r341, %r117, %r67;
	shl.b32 	%r342, %r341, 2;
	mov.u32 	%r343, _ZZ9cuda_gemmIiLi128ELi1ELi1ELi1024ELi16ELi16ELi0EEviiiPT_S1_S1_iiE3Ash;
	add.s32 	%r344, %r343, %r342;
	ld.shared.u32 	%r544, [%r344+28];
$L__BB78_32:
	setp.lt.s32 	%p50, %r245, 9;
	@%p50 bra 	$L__BB78_34;
	sub.s32 	%r345, %r117, %r68;
	shl.b32 	%r346, %r345, 2;
	mov.u32 	%r347, _ZZ9cuda_gemmIiLi128ELi1ELi1ELi1024ELi16ELi16ELi0EEviiiPT_S1_S1_iiE3Ash;
	add.s32 	%r348, %r347, %r346;
	ld.shared.u32 	%r545, [%r348+32];
$L__BB78_34:
	setp.lt.s32 	%p51, %r245, 10;
	@%p51 bra 	$L__BB78_36;
	sub.s32 	%r349, %r117, %r69;
	shl.b32 	%r350, %r349, 2;
	mov.u32 	%r351, _ZZ9cuda_gemmIiLi128ELi1ELi1ELi1024ELi16ELi16ELi0EEviiiPT_S1_S1_iiE3Ash;
	add.s32 	%r352, %r351, %r350;
	ld.shared.u32 	%r546, [%r352+36];
$L__BB78_36:
	setp.lt.s32 	%p52, %r245, 11;
	@%p52 bra 	$L__BB78_38;
	sub.s32 	%r353, %r117, %r70;
	shl.b32 	%r354, %r353, 2;
	mov.u32 	%r355, _ZZ9cuda_gemmIiLi128ELi1ELi1ELi1024ELi16ELi16ELi0EEviiiPT_S1_S1_iiE3Ash;
	add.s32 	%r356, %r355, %r354;
	ld.shared.u32 	%r547, [%r356+40];
$L__BB78_38:
	setp.lt.s32 	%p53, %r245, 12;
	@%p53 bra 	$L__BB78_40;
	sub.s32 	%r357, %r117, %r71;
	shl.b32 	%r358, %r357, 2;
	mov.u32 	%r359, _ZZ9cuda_gemmIiLi128ELi1ELi1ELi1024ELi16ELi16ELi0EEviiiPT_S1_S1_iiE3Ash;
	add.s32 	%r360, %r359, %r358;
	ld.shared.u32 	%r548, [%r360+44];
$L__BB78_40:
	setp.lt.s32 	%p54, %r245, 13;
	@%p54 bra 	$L__BB78_42;
	sub.s32 	%r361, %r117, %r72;
	shl.b32 	%r362, %r361, 2;
	mov.u32 	%r363, _ZZ9cuda_gemmIiLi128ELi1ELi1ELi1024ELi16ELi16ELi0EEviiiPT_S1_S1_iiE3Ash;
	add.s32 	%r364, %r363, %r362;
	ld.shared.u32 	%r549, [%r364+48];
$L__BB78_42:
	setp.lt.s32 	%p55, %r245, 14;
	@%p55 bra 	$L__BB78_44;
	sub.s32 	%r365, %r117, %r73;
	shl.b32 	%r366, %r365, 2;
	mov.u32 	%r367, _ZZ9cuda_gemmIiLi128ELi1ELi1ELi1024ELi16ELi16ELi0EEviiiPT_S1_S1_iiE3Ash;
	add.s32 	%r368, %r367, %r366;
	ld.shared.u32 	%r550, [%r368+52];
$L__BB78_44:
	setp.lt.s32 	%p56, %r245, 15;
	@%p56 bra 	$L__BB78_46;
	sub.s32 	%r369, %r117, %r74;
	shl.b32 	%r370, %r369, 2;
	mov.u32 	%r371, _ZZ9cuda_gemmIiLi128ELi1ELi1ELi1024ELi16ELi16ELi0EEviiiPT_S1_S1_iiE3Ash;
	add.s32 	%r372, %r371, %r370;
	ld.shared.u32 	%r551, [%r372+56];
$L__BB78_46:
	setp.lt.s32 	%p57, %r245, 16;
	@%p57 bra 	$L__BB78_48;
	sub.s32 	%r373, %r117, %r75;
	shl.b32 	%r374, %r373, 2;
	mov.u32 	%r375, _ZZ9cuda_gemmIiLi128ELi1ELi1ELi1024ELi16ELi16ELi0EEviiiPT_S1_S1_iiE3Ash;
	add.s32 	%r376, %r375, %r374;
	ld.shared.u32 	%r552, [%r376+60];
$L__BB78_48:
	setp.ge.s32 	%p58, %r8, %r244;
	@%p58 bra 	$L__BB78_114;
	mov.u32 	%r553, %r8;
$L__BB78_50:
	setp.gt.u32 	%p59, %r245, 32;
	mov.u32 	%r377, _ZZ9cuda_gemmIiLi128ELi1ELi1ELi1024ELi16ELi16ELi0EEviiiPT_S1_S1_iiE11kron_fac_sh;
	mad.lo.s32 	%r151, %r553, 68, %r377;
	shl.b32 	%r378, %r60, 2;
	add.s32 	%r379, %r151, %r378;
	ld.shared.u32 	%r152, [%r379];
	@%p59 bra 	$L__BB78_83;
	setp.eq.s32 	%p76, %r245, 0;
	mov.b32 	%r555, 0;
	@%p76 bra 	$L__BB78_53;
	shfl.sync.idx.b32	%r441|%p77, %r152, %r77, %r11, -1;
	mul.lo.s32 	%r555, %r441, %r537;
$L__BB78_53:
	setp.lt.s32 	%p78, %r245, 2;
	@%p78 bra 	$L__BB78_55;
	shfl.sync.idx.b32	%r442|%p79, %r152, %r78, %r11, -1;
	mad.lo.s32 	%r555, %r442, %r538, %r555;
$L__BB78_55:
	setp.lt.s32 	%p80, %r245, 3;
	@%p80 bra 	$L__BB78_57;
	shfl.sync.idx.b32	%r443|%p81, %r152, %r79, %r11, -1;
	mad.lo.s32 	%r555, %r443, %r539, %r555;
$L__BB78_57:
	setp.lt.s32 	%p82, %r245, 4;
	@%p82 bra 	$L__BB78_59;
	shfl.sync.idx.b32	%r444|%p83, %r152, %r80, %r11, -1;
	mad.lo.s32 	%r555, %r444, %r540, %r555;
$L__BB78_59:
	setp.lt.s32 	%p84, %r245, 5;
	@%p84 bra 	$L__BB78_61;
	shfl.sync.idx.b32	%r445|%p85, %r152, %r81, %r11, -1;
	mad.lo.s32 	%r555, %r445, %r541, %r555;
$L__BB78_61:
	setp.lt.s32 	%p86, %r245, 6;
	@%p86 bra 	$L__BB78_63;
	shfl.sync.idx.b32	%r446|%p87, %r152, %r82, %r11, -1;
	mad.lo.s32 	%r555, %r446, %r542, %r555;
$L__BB78_63:
	setp.lt.s32 	%p88, %r245, 7;
	@%p88 bra 	$L__BB78_65;
	shfl.sync.idx.b32	%r447|%p89, %r152, %r83, %r11, -1;
	mad.lo.s32 	%r555, %r447, %r543, %r555;
$L__BB78_65:
	setp.lt.s32 	%p90, %r245, 8;
	@%p90 bra 	$L__BB78_67;
	shfl.sync.idx.b32	%r448|%p91, %r152, %r84, %r11, -1;
	mad.lo.s32 	%r555, %r448, %r544, %r555;
$L__BB78_67:
	setp.lt.s32 	%p92, %r245, 9;
	@%p92 bra 	$L__BB78_69;
	shfl.sync.idx.b32	%r449|%p93, %r152, %r85, %r11, -1;
	mad.lo.s32 	%r555, %r449, %r545, %r555;
$L__BB78_69:
	setp.lt.s32 	%p94, %r245, 10;
	@%p94 bra 	$L__BB78_71;
	shfl.sync.idx.b32	%r450|%p95, %r152, %r86, %r11, -1;
	mad.lo.s32 	%r555, %r450, %r546, %r555;
$L__BB78_71:
	setp.lt.s32 	%p96, %r245, 11;
	@%p96 bra 	$L__BB78_73;
	shfl.sync.idx.b32	%r451|%p97, %r152, %r87, %r11, -1;
	mad.lo.s32 	%r555, %r451, %r547, %r555;
$L__BB78_73:
	setp.lt.s32 	%p98, %r245, 12;
	@%p98 bra 	$L__BB78_75;
	shfl.sync.idx.b32	%r452|%p99, %r152, %r88, %r11, -1;
	mad.lo.s32 	%r555, %r452, %r548, %r555;
$L__BB78_75:
	setp.lt.s32 	%p100, %r245, 13;
	@%p100 bra 	$L__BB78_77;
	shfl.sync.idx.b32	%r453|%p101, %r152, %r89, %r11, -1;
	mad.lo.s32 	%r555, %r453, %r549, %r555;
$L__BB78_77:
	setp.lt.s32 	%p102, %r245, 14;
	@%p102 bra 	$L__BB78_79;
	shfl.sync.idx.b32	%r454|%p103, %r152, %r90, %r11, -1;
	mad.lo.s32 	%r555, %r454, %r550, %r555;
$L__BB78_79:
	setp.lt.s32 	%p104, %r245, 15;
	@%p104 bra 	$L__BB78_81;
	shfl.sync.idx.b32	%r455|%p105, %r152, %r91, %r11, -1;
	mad.lo.s32 	%r555, %r455, %r551, %r555;
$L__BB78_81:
	setp.lt.s32 	%p106, %r245, 16;
	@%p106 bra 	$L__BB78_113;
	shfl.sync.idx.b32	%r456|%p107, %r152, %r92, %r11, -1;
	mad.lo.s32 	%r555, %r456, %r552, %r555;
	bra.uni 	$L__BB78_113;
$L__BB78_83:
	setp.gt.s32 	%p61, %r245, 0;
	mul.lo.s32 	%r380, %r152, %r537;
	selp.b32 	%r555, %r380, 0, %p61;
	@%p43 bra 	$L__BB78_85;
	sub.s32 	%r381, %r60, %r61;
	shl.b32 	%r382, %r381, 2;
	add.s32 	%r383, %r151, %r382;
	ld.shared.u32 	%r384, [%r383+4];
	mad.lo.s32 	%r555, %r384, %r538, %r555;
$L__BB78_85:
	@%p44 bra 	$L__BB78_87;
	add.s32 	%r386, %r151, %r385;
	ld.shared.u32 	%r387, [%r386+8];
	mad.lo.s32 	%r555, %r387, %r539, %r555;
$L__BB78_87:
	@%p45 bra 	$L__BB78_89;
	sub.s32 	%r388, %r60, %r63;
	shl.b32 	%r389, %r388, 2;
	add.s32 	%r390, %r151, %r389;
	ld.shared.u32 	%r391, [%r390+12];
	mad.lo.s32 	%r555, %r391, %r540, %r555;
$L__BB78_89:
	@%p46 bra 	$L__BB78_91;
	sub.s32 	%r392, %r60, %r64;
	shl.b32 	%r393, %r392, 2;
	add.s32 	%r394, %r151, %r393;
	ld.shared.u32 	%r395, [%r394+16];
	mad.lo.s32 	%r555, %r395, %r541, %r555;
$L__BB78_91:
	@%p47 bra 	$L__BB78_93;
	sub.s32 	%r396, %r60, %r65;
	shl.b32 	%r397, %r396, 2;
	add.s32 	%r398, %r151, %r397;
	ld.shared.u32 	%r399, [%r398+20];
	mad.lo.s32 	%r555, %r399, %r542, %r555;
$L__BB78_93:
	setp.lt.s32 	%p66, %r245, 7;
	@%p66 bra 	$L__BB78_95;
	sub.s32 	%r400, %r60, %r66;
	shl.b32 	%r401, %r400, 2;
	add.s32 	%r402, %r151, %r401;
	ld.shared.u32 	%r403, [%r402+24];
	mad.lo.s32 	%r555, %r403, %r543, %r555;
$L__BB78_95:
	setp.lt.s32 	%p67, %r245, 8;
	@%p67 bra 	$L__BB78_97;
	sub.s32 	%r404, %r60, %r67;
	shl.b32 	%r405, %r404, 2;
	add.s32 	%r406, %r151, %r405;
	ld.shared.u32 	%r407, [%r406+28];
	mad.lo.s32 	%r555, %r407, %r544, %r555;
$L__BB78_97:
	setp.lt.s32 	%p68, %r245, 9;
	@%p68 bra 	$L__BB78_99;
	sub.s32 	%r408, %r60, %r68;
	shl.b32 	%r409, %r408, 2;
	add.s32 	%r410, %r151, %r409;
	ld.shared.u32 	%r411, [%r410+32];
	mad.lo.s32 	%r555, %r411, %r545, %r555;
$L__BB78_99:
	setp.lt.s32 	%p69, %r245, 10;
	@%p69 bra 	$L__BB78_101;
	sub.s32 	%r412, %r60, %r69;
	shl.b32 	%r413, %r412, 2;
	add.s32 	%r414, %r151, %r413;
	ld.shared.u32 	%r415, [%r414+36];
	mad.lo.s32 	%r555, %r415, %r546, %r555;
$L__BB78_101:
	setp.lt.s32 	%p70, %r245, 11;
	@%p70 bra 	$L__BB78_103;
	sub.s32 	%r416, %r60, %r70;
	shl.b32 	%r417, %r416, 2;
	add.s32 	%r418, %r151, %r417;
	ld.shared.u32 	%r419, [%r418+40];
	mad.lo.s32 	%r555, %r419, %r547, %r555;
$L__BB78_103:
	setp.lt.s32 	%p71, %r245, 12;
	@%p71 bra 	$L__BB78_105;
	sub.s32 	%r420, %r60, %r71;
	shl.b32 	%r421, %r420, 2;
	add.s32 	%r422, %r151, %r421;
	ld.shared.u32 	%r423, [%r422+44];
	mad.lo.s32 	%r555, %r423, %r548, %r555;
$L__BB78_105:
	setp.lt.s32 	%p72, %r245, 13;
	@%p72 bra 	$L__BB78_107;
	sub.s32 	%r424, %r60, %r72;
	shl.b32 	%r425, %r424, 2;
	add.s32 	%r426, %r151, %r425;
	ld.shared.u32 	%r427, [%r426+48];
	mad.lo.s32 	%r555, %r427, %r549, %r555;
$L__BB78_107:
	setp.lt.s32 	%p73, %r245, 14;
	@%p73 bra 	$L__BB78_109;
	sub.s32 	%r428, %r60, %r73;
	shl.b32 	%r429, %r428, 2;
	add.s32 	%r430, %r151, %r429;
	ld.shared.u32 	%r431, [%r430+52];
	mad.lo.s32 	%r555, %r431, %r550, %r555;
$L__BB78_109:
	setp.lt.s32 	%p74, %r245, 15;
	@%p74 bra 	$L__BB78_111;
	sub.s32 	%r432, %r60, %r74;
	shl.b32 	%r433, %r432, 2;
	add.s32 	%r434, %r151, %r433;
	ld.shared.u32 	%r435, [%r434+56];
	mad.lo.s32 	%r555, %r435, %r551, %r555;
$L__BB78_111:
	setp.lt.s32 	%p75, %r245, 16;
	@%p75 bra 	$L__BB78_113;
	sub.s32 	%r436, %r60, %r75;
	shl.b32 	%r437, %r436, 2;
	add.s32 	%r438, %r151, %r437;
	ld.shared.u32 	%r439, [%r438+60];
	mad.lo.s32 	%r555, %r439, %r552, %r555;
$L__BB78_113:
	mad.lo.s32 	%r457, %r553, %r6, %r116;
	shl.b32 	%r458, %r457, 2;
	mov.u32 	%r459, _ZZ9cuda_gemmIiLi128ELi1ELi1ELi1024ELi16ELi16ELi0EEviiiPT_S1_S1_iiE3Csh;
	add.s32 	%r460, %r459, %r458;
	ld.shared.u32 	%r461, [%r460];
	add.s32 	%r462, %r461, %r555;
	st.shared.u32 	[%r460], %r462;
	add.s32 	%r553, %r553, %r93;
	setp.lt.s32 	%p108, %r553, %r244;
	@%p108 bra 	$L__BB78_50;
$L__BB78_114:
	add.s32 	%r536, %r536, %r7;
	setp.lt.s32 	%p109, %r536, %r6;
	@%p109 bra 	$L__BB78_16;
$L__BB78_115:
	setp.eq.s16 	%p110, %rs1, 2;
	bar.sync 	0;
	mul.lo.s32 	%r463, %r6, %r12;
	mad.lo.s32 	%r217, %r10, %r242, %r463;
	div.s32 	%r218, %r243, %r245;
	@%p110 bra 	$L__BB78_118;
	shl.b32 	%r464, %r587, 2;
	mov.u32 	%r465, _ZZ9cuda_gemmIiLi128ELi1ELi1ELi1024ELi16ELi16ELi0EEviiiPT_S1_S1_iiE3Csh;
	add.s32 	%r585, %r465, %r464;
	neg.s32 	%r584, %r15;
$L__BB78_117:
	.pragma "nounroll";
	div.s32 	%r466, %r587, %r6;
	mad.lo.s32 	%r467, %r218, %r466, %r217;
	mul.lo.s32 	%r468, %r466, %r6;
	sub.s32 	%r469, %r587, %r468;
	add.s32 	%r470, %r467, %r469;
	ld.shared.u32 	%r471, [%r585];
	mul.wide.s32 	%rd19, %r470, 4;
	add.s64 	%rd20, %rd2, %rd19;
	st.global.u32 	[%rd20], %r471;
	add.s32 	%r587, %r587, %r9;
	add.s32 	%r585, %r585, %r28;
	add.s32 	%r584, %r584, 1;
	setp.ne.s32 	%p111, %r584, 0;
	@%p111 bra 	$L__BB78_117;
$L__BB78_118:
	add.s32 	%r591, %r587, %r35;
	add.s32 	%r590, %r587, %r37;
	add.s32 	%r589, %r9, %r587;
	shl.b32 	%r472, %r587, 2;
	mov.u32 	%r473, _ZZ9cuda_gemmIiLi128ELi1ELi1ELi1024ELi16ELi16ELi0EEviiiPT_S1_S1_iiE3Csh;
	add.s32 	%r588, %r473, %r472;
$L__BB78_119:
	div.s32 	%r474, %r587, %r6;
	mad.lo.s32 	%r475, %r218, %r474, %r217;
	mul.lo.s32 	%r476, %r474, %r6;
	sub.s32 	%r477, %r587, %r476;
	add.s32 	%r478, %r475, %r477;
	ld.shared.u32 	%r479, [%r588];
	mul.wide.s32 	%rd21, %r478, 4;
	add.s64 	%rd22, %rd2, %rd21;
	st.global.u32 	[%rd22], %r479;
	add.s32 	%r480, %r587, %r9;
	div.s32 	%r481, %r589, %r6;
	mad.lo.s32 	%r482, %r218, %r481, %r217;
	mul.lo.s32 	%r483, %r481, %r6;
	sub.s32 	%r484, %r589, %r483;
	add.s32 	%r485, %r482, %r484;
	add.s32 	%r486, %r588, %r28;
	ld.shared.u32 	%r487, [%r486];
	mul.wide.s32 	%rd23, %r485, 4;
	add.s64 	%rd24, %rd2, %rd23;
	st.global.u32 	[%rd24], %r487;
	add.s32 	%r488, %r480, %r9;
	div.s32 	%r489, %r591, %r6;
	mad.lo.s32 	%r490, %r218, %r489, %r217;
	mul.lo.s32 	%r491, %r489, %r6;
	sub.s32 	%r492, %r591, %r491;
	add.s32 	%r493, %r490, %r492;
	add.s32 	%r494, %r588, %r31;
	ld.shared.u32 	%r495, [%r494];
	mul.wide.s32 	%rd25, %r493, 4;
	add.s64 	%rd26, %rd2, %rd25;
	st.global.u32 	[%rd26], %r495;
	add.s32 	%r496, %r488, %r9;
	div.s32 	%r497, %r590, %r6;
	mad.lo.s32 	%r498, %r218, %r497, %r217;
	mul.lo.s32 	%r499, %r497, %r6;
	sub.s32 	%r500, %r590, %r499;
	add.s32 	%r501, %r498, %r500;
	add.s32 	%r502, %r588, %r32;
	ld.shared.u32 	%r503, [%r502];
	mul.wide.s32 	%rd27, %r501, 4;
	add.s64 	%rd28, %rd2, %rd27;
	st.global.u32 	[%rd28], %r503;
	add.s32 	%r587, %r496, %r9;
	add.s32 	%r591, %r591, %r28;
	add.s32 	%r590, %r590, %r28;
	add.s32 	%r589, %r589, %r28;
	add.s32 	%r588, %r588, %r30;
	setp.lt.u32 	%p112, %r587, 1024;
	@%p112 bra 	$L__BB78_119;
$L__BB78_120:
	ret;

}
	// .globl	_Z9cuda_gemmIiLi128ELi1ELi1ELi1024ELi16ELi16ELi1EEviiiPT_S1_S1_ii
.visible .entry _Z9cuda_gemmIiLi128ELi1ELi1ELi1024ELi16ELi16ELi1EEviiiPT_S1_S1_ii(
	.param .u32 _Z9cuda_gemmIiLi128ELi1ELi1ELi1024ELi16ELi16ELi1EEviiiPT_S1_S1_ii_param_0,
	.param .u32 _Z9cuda_gemmIiLi128ELi1ELi1ELi1024ELi16ELi16ELi1EEviiiPT_S1_S1_ii_param_1,
	.param .u32 _Z9cuda_gemmIiLi128ELi1ELi1ELi1024ELi16ELi16ELi1EEviiiPT_S1_S1_ii_param_2,
	.param .u64 .ptr .align 1 _Z9cuda_gemmIiLi128ELi1ELi1ELi1024ELi16ELi16ELi1EEviiiPT_S1_S1_ii_param_3,
	.param .u64 .ptr .align 1 _Z9cuda_gemmIiLi128ELi1ELi1ELi1024ELi16ELi16ELi1EEviiiPT_S1_S1_ii_param_4,
	.param .u64 .ptr .align 1 _Z9cuda_gemmIiLi128ELi1ELi1ELi1024ELi16ELi16ELi1EEviiiPT_S1_S1_ii_param_5,
	.param .u32 _Z9cuda_gemmIiLi128ELi1ELi1ELi1024ELi16ELi16ELi1EEviiiPT_S1_S1_ii_param_6,
	.param .u32 _Z9cuda_gemmIiLi128ELi1ELi1ELi1024ELi16ELi16ELi1EEviiiPT_S1_S1_ii_param_7
)
.maxntid 128
{
	.reg .pred 	%p<47>;
	.reg .b16 	%rs<14>;
	.reg .b32 	%r<316>;
	.reg .b64 	%rd<48>;
	// demoted variable
	.shared .align 128 .b8 _ZZ9cuda_gemmIiLi128ELi1ELi1ELi1024ELi16ELi16ELi1EEviiiPT_S1_S1_iiE11kron_fac_sh[1088];
	// demoted variable
	.shared .align 128 .b8 _ZZ9cuda_gemmIiLi128ELi1ELi1ELi1024ELi16ELi16ELi1EEviiiPT_S1_S1_iiE3Ash[4096];
	// demoted variable
	.shared .align 128 .b8 _ZZ9cuda_gemmIiLi128ELi1ELi1ELi1024ELi16ELi16ELi1EEviiiPT_S1_S1_iiE3Csh[4096];
	ld.param.u64 	%rd15, [_Z9cuda_gemmIiLi128ELi1ELi1ELi1024ELi16ELi16ELi1EEviiiPT_S1_S1_ii_param_3];
	ld.param.u64 	%rd16, [_Z9cuda_gemmIiLi128ELi1ELi1ELi1024ELi16ELi16ELi1EEviiiPT_S1_S1_ii_param_4];
	ld.param.u64 	%rd17, [_Z9cuda_gemmIiLi128ELi1ELi1ELi1024ELi16ELi16ELi1EEviiiPT_S1_S1_ii_param_5];
	cvta.to.global.u64 	%rd1, %rd16;
	cvta.to.global.u64 	%rd2, %rd15;
	cvta.to.global.u64 	%rd3, %rd17;
	mov.u32 	%r315, %tid.x;
	mov.u32 	%r2, %ntid.x;
	add.s32 	%r3, %r315, %r2;
	cvt.u16.u32 	%rs4, %r3;
	not.b16 	%rs5, %rs4;
	and.b16  	%rs6, %rs5, 255;
	cvt.u16.u32 	%rs7, %r2;
	and.b16  	%rs8, %rs7, 255;
	div.u16 	%rs1, %rs6, %rs8;
	and.b16  	%rs2, %rs1, 3;
	setp.eq.s16 	%p1, %rs2, 2;
	mov.u32 	%r290, %r315;
	@%p1 bra 	$L__BB79_3;
	cvt.u32.u16 	%r4, %rs2;
	mov.b32 	%r289, 0;
	mov.u32 	%r122, _ZZ9cuda_gemmIiLi128ELi1ELi1ELi1024ELi16ELi16ELi1EEviiiPT_S1_S1_iiE11kron_fac_sh;
	mov.u32 	%r290, %r315;
$L__BB79_2:
	.pragma "nounroll";
	mul.wide.u32 	%rd18, %r290, 4;
	add.s64 	%rd19, %rd1, %rd18;
	ld.global.u32 	%r120, [%rd19];
	and.b32  	%r121, %r290, 15;
	mad.lo.s32 	%r123, %r121, 68, %r122;
	shr.u32 	%r124, %r290, 2;
	and.b32  	%r125, %r124, 1073741820;
	add.s32 	%r126, %r123, %r125;
	st.shared.u32 	[%r126], %r120;
	add.s32 	%r290, %r290, %r2;
	add.s32 	%r289, %r289, 1;
	xor.b32  	%r127, %r289, %r4;
	setp.ne.s32 	%p2, %r127, 2;
	@%p2 bra 	$L__BB79_2;
$L__BB79_3:
	setp.lt.u16 	%p3, %rs1, 2;
	@%p3 bra 	$L__BB79_6;
	shl.b32 	%r128, %r2, 1;
	add.s32 	%r293, %r290, %r128;
	shl.b32 	%r11, %r2, 2;
	mad.lo.s32 	%r292, %r2, 3, %r290;
	add.s32 	%r291, %r2, %r290;
$L__BB79_5:
	mul.wide.u32 	%rd20, %r290, 4;
	add.s64 	%rd21, %rd1, %rd20;
	ld.global.u32 	%r129, [%rd21];
	and.b32  	%r130, %r290, 15;
	mov.u32 	%r131, _ZZ9cuda_gemmIiLi128ELi1ELi1ELi1024ELi16ELi16ELi1EEviiiPT_S1_S1_iiE11kron_fac_sh;
	mad.lo.s32 	%r132, %r130, 68, %r131;
	shr.u32 	%r133, %r290, 2;
	and.b32  	%r134, %r133, 1073741820;
	add.s32 	%r135, %r132, %r134;
	st.shared.u32 	[%r135], %r129;
	add.s32 	%r136, %r290, %r2;
	mul.wide.u32 	%rd22, %r291, 4;
	add.s64 	%rd23, %rd1, %rd22;
	ld.global.u32 	%r137, [%rd23];
	and.b32  	%r138, %r291, 15;
	mad.lo.s32 	%r139, %r138, 68, %r131;
	shr.u32 	%r140, %r291, 2;
	and.b32  	%r141, %r140, 1073741820;
	add.s32 	%r142, %r139, %r141;
	st.shared.u32 	[%r142], %r137;
	add.s32 	%r143, %r136, %r2;
	mul.wide.u32 	%rd24, %r293, 4;
	add.s64 	%rd25, %rd1, %rd24;
	ld.global.u32 	%r144, [%rd25];
	and.b32  	%r145, %r293, 15;
	mad.lo.s32 	%r146, %r145, 68, %r131;
	shr.u32 	%r147, %r293, 2;
	and.b32  	%r148, %r147, 1073741820;
	add.s32 	%r149, %r146, %r148;
	st.shared.u32 	[%r149], %r144;
	add.s32 	%r150, %r143, %r2;
	mul.wide.u32 	%rd26, %r292, 4;
	add.s64 	%rd27, %rd1, %rd26;
	ld.global.u32 	%r151, [%rd27];
	and.b32  	%r152, %r292, 15;
	mad.lo.s32 	%r153, %r152, 68, %r131;
	shr.u32 	%r154, %r292, 2;
	and.b32  	%r155, %r154, 1073741820;
	add.s32 	%r156, %r153, %r155;
	st.shared.u32 	[%r156], %r151;
	add.s32 	%r290, %r150, %r2;
	add.s32 	%r293, %r293, %r11;
	add.s32 	%r292, %r292, %r11;
	add.s32 	%r291, %r291, %r11;
	setp.lt.u32 	%p4, %r290, 256;
	@%p4 bra 	$L__BB79_5;
$L__BB79_6:
	and.b32  	%r22, %r315, 63;
	mov.u32 	%r23, %ctaid.y;
	mov.u32 	%r157, %nctaid.y;
	setp.ge.u32 	%p5, %r23, %r157;
	@%p5 bra 	$L__BB79_24;
	and.b32  	%r24, %r315, 15;
	shl.b32 	%r25, %r23, 10;
	xor.b16  	%rs10, %rs4, 1023;
	div.u16 	%rs12, %rs10, %rs7;
	and.b16  	%rs3, %rs12, 3;
	xor.b16  	%rs13, %rs3, 2;
	cvt.u32.u16 	%r26, %rs13;
	setp.eq.s16 	%p6, %rs3, 2;
	mov.u32 	%r303, %r315;
	@%p6 bra 	$L__BB79_10;
	shl.b32 	%r158, %r315, 2;
	mov.u32 	%r159, _ZZ9cuda_gemmIiLi128ELi1ELi1ELi1024ELi16ELi16ELi1EEviiiPT_S1_S1_iiE3Ash;
	add.s32 	%r296, %r159, %r158;
	shl.b32 	%r28, %r2, 2;
	add.s32 	%r160, %r315, %r25;
	mul.wide.u32 	%rd28, %r160, 4;
	add.s64 	%rd46, %rd2, %rd28;
	mul.wide.u32 	%rd5, %r2, 4;
	neg.s32 	%r295, %r26;
	mad.lo.s32 	%r303, %r2, %r26, %r315;
$L__BB79_9:
	.pragma "nounroll";
	ld.global.u32 	%r161, [%rd46];
	st.shared.u32 	[%r296], %r161;
	add.s32 	%r296, %r296, %r28;
	add.s64 	%rd46, %rd46, %rd5;
	add.s32 	%r295, %r295, 1;
	setp.ne.s32 	%p7, %r295, 0;
	@%p7 bra 	$L__BB79_9;
$L__BB79_10:
	shl.b32 	%r36, %r2, 2;
	shl.b32 	%r162, %r303, 2;
	mov.u32 	%r163, _ZZ9cuda_gemmIiLi128ELi1ELi1ELi1024ELi16ELi16ELi1EEviiiPT_S1_S1_iiE3Ash;
	add.s32 	%r302, %r163, %r162;
	shl.b32 	%r38, %r2, 4;
	shl.b32 	%r39, %r2, 3;
	mul.lo.s32 	%r40, %r2, 12;
	add.s32 	%r298, %r303, %r25;
	add.s32 	%r301, %r298, %r2;
	shl.b32 	%r164, %r2, 1;
	add.s32 	%r300, %r298, %r164;
	mad.lo.s32 	%r299, %r2, 3, %r298;
$L__BB79_11:
	mul.wide.u32 	%rd29, %r298, 4;
	add.s64 	%rd30, %rd2, %rd29;
	ld.global.u32 	%r165, [%rd30];
	st.shared.u32 	[%r302], %r165;
	mul.wide.u32 	%rd31, %r301, 4;
	add.s64 	%rd32, %rd2, %rd31;
	ld.global.u32 	%r166, [%rd32];
	add.s32 	%r167, %r302, %r36;
	st.shared.u32 	[%r167], %r166;
	mul.wide.u32 	%rd33, %r300, 4;
	add.s64 	%rd34, %rd2, %rd33;
	ld.global.u32 	%r168, [%rd34];
	add.s32 	%r169, %r302, %r39;
	st.shared.u32 	[%r169], %r168;
	mul.wide.u32 	%rd35, %r299, 4;
	add.s64 	%rd36, %rd2, %rd35;
	ld.global.u32 	%r170, [%rd36];
	add.s32 	%r171, %r302, %r40;
	st.shared.u32 	[%r171], %r170;
	add.s32 	%r303, %r303, %r36;
	add.s32 	%r302, %r302, %r38;
	add.s32 	%r301, %r301, %r36;
	add.s32 	%r300, %r300, %r36;
	add.s32 	%r299, %r299, %r36;
	add.s32 	%r298, %r298, %r36;
	setp.lt.u32 	%p8, %r303, 1024;
	@%p8 bra 	$L__BB79_11;
	setp.eq.s16 	%p9, %rs3, 2;
	bar.sync 	0;
	mov.u32 	%r308, %r315;
	@%p9 bra 	$L__BB79_15;
	shl.b32 	%r172, %r315, 2;
	mov.u32 	%r173, _ZZ9cuda_gemmIiLi128ELi1ELi1ELi1024ELi16ELi16ELi1EEviiiPT_S1_S1_iiE3Csh;
	add.s32 	%r305, %r173, %r172;
	neg.s32 	%r304, %r26;
	mad.lo.s32 	%r308, %r2, %r26, %r315;
$L__BB79_14:
	.pragma "nounroll";
	mov.b32 	%r174, 0;
	st.shared.u32 	[%r305], %r174;
	add.s32 	%r305, %r305, %r36;
	add.s32 	%r304, %r304, 1;
	setp.ne.s32 	%p10, %r304, 0;
	@%p10 bra 	$L__BB79_14;
$L__BB79_15:
	shl.b32 	%r175, %r308, 2;
	mov.u32 	%r176, _ZZ9cuda_gemmIiLi128ELi1ELi1ELi1024ELi16ELi16ELi1EEviiiPT_S1_S1_iiE3Csh;
	add.s32 	%r307, %r176, %r175;
$L__BB79_16:
	mov.b32 	%r177, 0;
	st.shared.u32 	[%r307], %r177;
	add.s32 	%r178, %r307, %r36;
	st.shared.u32 	[%r178], %r177;
	add.s32 	%r179, %r307, %r39;
	st.shared.u32 	[%r179], %r177;
	add.s32 	%r180, %r307, %r40;
	st.shared.u32 	[%r180], %r177;
	add.s32 	%r308, %r308, %r36;
	add.s32 	%r307, %r307, %r38;
	setp.lt.u32 	%p11, %r308, 1024;
	@%p11 bra 	$L__BB79_16;
	shl.b32 	%r181, %r22, 6;
	shl.b32 	%r182, %r24, 2;
	or.b32  	%r183, %r181, %r182;
	mov.u32 	%r184, _ZZ9cuda_gemmIiLi128ELi1ELi1ELi1024ELi16ELi16ELi1EEviiiPT_S1_S1_iiE3Ash;
	add.s32 	%r185, %r184, %r183;
	ld.shared.u32 	%r70, [%r185];
	setp.eq.s32 	%p12, %r24, 15;
	selp.b32 	%r186, -64, 0, %p12;
	add.s32 	%r187, %r185, %r186;
	ld.shared.u32 	%r71, [%r187+4];
	setp.lt.u32 	%p13, %r24, 14;
	selp.b32 	%r188, 0, -64, %p13;
	add.s32 	%r189, %r185, %r188;
	ld.shared.u32 	%r72, [%r189+8];
	setp.lt.u32 	%p14, %r24, 13;
	selp.b32 	%r190, 0, -64, %p14;
	add.s32 	%r191, %r185, %r190;
	ld.shared.u32 	%r73, [%r191+12];
	setp.lt.u32 	%p15, %r24, 12;
	selp.b32 	%r192, 0, -64, %p15;
	add.s32 	%r193, %r185, %r192;
	ld.shared.u32 	%r74, [%r193+16];
	setp.lt.u32 	%p16, %r24, 11;
	selp.b32 	%r194, 0, -64, %p16;
	add.s32 	%r195, %r185, %r194;
	ld.shared.u32 	%r75, [%r195+20];
	setp.lt.u32 	%p17, %r24, 10;
	selp.b32 	%r196, 0, -64, %p17;
	add.s32 	%r197, %r185, %r196;
	ld.shared.u32 	%r76, [%r197+24];
	setp.lt.u32 	%p18, %r24, 9;
	selp.b32 	%r198, 0, -64, %p18;
	add.s32 	%r199, %r185, %r198;
	ld.shared.u32 	%r77, [%r199+28];
	setp.lt.u32 	%p19, %r24, 8;
	selp.b32 	%r200, 0, -64, %p19;
	add.s32 	%r201, %r185, %r200;
	ld.shared.u32 	%r78, [%r201+32];
	setp.lt.u32 	%p20, %r24, 7;
	selp.b32 	%r202, 0, -64, %p20;
	add.s32 	%r203, %r185, %r202;
	ld.shared.u32 	%r79, [%r203+36];
	setp.lt.u32 	%p21, %r24, 6;
	selp.b32 	%r204, 0, -64, %p21;
	add.s32 	%r205, %r185, %r204;
	ld.shared.u32 	%r80, [%r205+40];
	setp.lt.u32 	%p22, %r24, 5;
	selp.b32 	%r206, 0, -64, %p22;
	add.s32 	%r207, %r185, %r206;
	ld.shared.u32 	%r81, [%r207+44];
	setp.lt.u32 	%p23, %r24, 4;
	selp.b32 	%r208, 0, -64, %p23;
	add.s32 	%r209, %r185, %r208;
	ld.shared.u32 	%r82, [%r209+48];
	setp.lt.u32 	%p24, %r24, 3;
	selp.b32 	%r210, 0, -64, %p24;
	add.s32 	%r211, %r185, %r210;
	ld.shared.u32 	%r83, [%r211+52];
	setp.lt.u32 	%p25, %r24, 2;
	selp.b32 	%r212, 0, -64, %p25;
	add.s32 	%r213, %r185, %r212;
	ld.shared.u32 	%r84, [%r213+56];
	setp.eq.s32 	%p26, %r24, 0;
	selp.b32 	%r214, 0, -64, %p26;
	add.s32 	%r215, %r185, %r214;
	ld.shared.u32 	%r85, [%r215+60];
	add.s32 	%r216, %r315, 2;
	and.b32  	%r86, %r216, 15;
	add.s32 	%r217, %r315, 3;
	and.b32  	%r87, %r217, 15;
	add.s32 	%r218, %r315, 4;
	and.b32  	%r88, %r218, 15;
	add.s32 	%r219, %r315, 5;
	and.b32  	%r89, %r219, 15;
	add.s32 	%r220, %r315, 6;
	and.b32  	%r90, %r220, 15;
	add.s32 	%r221, %r315, 7;
	and.b32  	%r91, %r221, 15;
	add.s32 	%r222, %r315, 9;
	and.b32  	%r92, %r222, 15;
	add.s32 	%r223, %r315, 10;
	and.b32  	%r93, %r223, 15;
	add.s32 	%r224, %r315, 11;
	and.b32  	%r94, %r224, 15;
	add.s32 	%r225, %r315, 12;
	and.b32  	%r95, %r225, 15;
	add.s32 	%r226, %r315, 13;
	and.b32  	%r96, %r226, 15;
	add.s32 	%r227, %r315, 14;
	and.b32  	%r97, %r227, 15;
	add.s32 	%r228, %r315, -1;
	and.b32  	%r98, %r228, 15;
	shr.u32 	%r309, %r315, 6;
	mov.u32 	%r229, _ZZ9cuda_gemmIiLi128ELi1ELi1ELi1024ELi16ELi16ELi1EEviiiPT_S1_S1_iiE11kron_fac_sh;
	add.s32 	%r100, %r229, %r182;
$L__BB79_18:
	mad.lo.s32 	%r230, %r309, 68, %r100;
	ld.shared.u32 	%r231, [%r230];
	shfl.sync.idx.b32	%r232|%p27, %r231, %r24, 4127, -1;
	mul.lo.s32 	%r233, %r232, %r70;
	add.s32 	%r234, %r315, 1;
	and.b32  	%r235, %r234, 15;
	shfl.sync.idx.b32	%r236|%p28, %r231, %r235, 4127, -1;
	mad.lo.s32 	%r237, %r236, %r71, %r233;
	shfl.sync.idx.b32	%r238|%p29, %r231, %r86, 4127, -1;
	mad.lo.s32 	%r239, %r238, %r72, %r237;
	shfl.sync.idx.b32	%r240|%p30, %r231, %r87, 4127, -1;
	mad.lo.s32 	%r241, %r240, %r73, %r239;
	shfl.sync.idx.b32	%r242|%p31, %r231, %r88, 4127, -1;
	mad.lo.s32 	%r243, %r242, %r74, %r241;
	shfl.sync.idx.b32	%r244|%p32, %r231, %r89, 4127, -1;
	mad.lo.s32 	%r245, %r244, %r75, %r243;
	shfl.sync.idx.b32	%r246|%p33, %r231, %r90, 4127, -1;
	mad.lo.s32 	%r247, %r246, %r76, %r245;
	shfl.sync.idx.b32	%r248|%p34, %r231, %r91, 4127, -1;
	mad.lo.s32 	%r249, %r248, %r77, %r247;
	xor.b32  	%r250, %r24, 8;
	shfl.sync.idx.b32	%r251|%p35, %r231, %r250, 4127, -1;
	mad.lo.s32 	%r252, %r251, %r78, %r249;
	shfl.sync.idx.b32	%r253|%p36, %r231, %r92, 4127, -1;
	mad.lo.s32 	%r254, %r253, %r79, %r252;
	shfl.sync.idx.b32	%r255|%p37, %r231, %r93, 4127, -1;
	mad.lo.s32 	%r256, %r255, %r80, %r254;
	shfl.sync.idx.b32	%r257|%p38, %r231, %r94, 4127, -1;
	mad.lo.s32 	%r258, %r257, %r81, %r256;
	shfl.sync.idx.b32	%r259|%p39, %r231, %r95, 4127, -1;
	mad.lo.s32 	%r260, %r259, %r82, %r258;
	shfl.sync.idx.b32	%r261|%p40, %r231, %r96, 4127, -1;
	mad.lo.s32 	%r262, %r261, %r83, %r260;
	shfl.sync.idx.b32	%r263|%p41, %r231, %r97, 4127, -1;
	mad.lo.s32 	%r264, %r263, %r84, %r262;
	shfl.sync.idx.b32	%r265|%p42, %r231, %r98, 4127, -1;
	mad.lo.s32 	%r266, %r265, %r85, %r264;
	shl.b32 	%r267, %r22, 2;
	shl.b32 	%r268, %r309, 8;
	or.b32  	%r269, %r268, %r267;
	mov.u32 	%r270, _ZZ9cuda_gemmIiLi128ELi1ELi1ELi1024ELi16ELi16ELi1EEviiiPT_S1_S1_iiE3Csh;
	add.s32 	%r271, %r270, %r269;
	ld.shared.u32 	%r272, [%r271];
	add.s32 	%r273, %r272, %r266;
	st.shared.u32 	[%r271], %r273;
	shr.u32 	%r274, %r2, 6;
	add.s32 	%r309, %r309, %r274;
	setp.lt.u32 	%p43, %r309, 16;
	@%p43 bra 	$L__BB79_18;
	setp.eq.s16 	%p44, %rs3, 2;
	bar.sync 	0;
	@%p44 bra 	$L__BB79_22;
	shl.b32 	%r275, %r315, 2;
	add.s32 	%r311, %r270, %r275;
	add.s32 	%r277, %r315, %r25;
	mul.wide.u32 	%rd37, %r277, 4;
	add.s64 	%rd47, %rd3, %rd37;
	mul.wide.u32 	%rd9, %r2, 4;
	neg.s32 	%r310, %r26;
	mad.lo.s32 	%r315, %r2, %r26, %r315;
$L__BB79_21:
	.pragma "nounroll";
	ld.shared.u32 	%r278, [%r311];
	st.global.u32 	[%rd47], %r278;
	add.s32 	%r311, %r311, %r36;
	add.s64 	%rd47, %rd47, %rd9;
	add.s32 	%r310, %r310, 1;
	setp.ne.s32 	%p45, %r310, 0;
	@%p45 bra 	$L__BB79_21;
$L__BB79_22:
	shl.b32 	%r279, %r315, 2;
	add.s32 	%r314, %r270, %r279;
	mul.wide.u32 	%rd38, %r2, 4;
	add.s64 	%rd12, %rd3, %rd38;
	add.s32 	%r313, %r315, %r25;
	mul.wide.u32 	%rd39, %r2, 8;
	add.s64 	%rd13, %rd3, %rd39;
	mul.wide.u32 	%rd40, %r2, 12;
	add.s64 	%rd14, %rd3, %rd40;
$L__BB79_23:
	mul.wide.s32 	%rd41, %r313, 4;
	add.s64 	%rd42, %rd12, %rd41;
	add.s64 	%rd43, %rd13, %rd41;
	add.s64 	%rd44, %rd14, %rd41;
	add.s64 	%rd45, %rd3, %rd41;
	ld.shared.u32 	%r281, [%r314];
	st.global.u32 	[%rd45], %r281;
	add.s32 	%r282, %r314, %r36;
	ld.shared.u32 	%r283, [%r282];
	st.global.u32 	[%rd42], %r283;
	add.s32 	%r284, %r314, %r39;
	ld.shared.u32 	%r285, [%r284];
	st.global.u32 	[%rd43], %r285;
	add.s32 	%r286, %r314, %r40;
	ld.shared.u32 	%r287, [%r286];
	st.global.u32 	[%rd44], %r287;
	add.s32 	%r315, %r315, %r36;
	add.s32 	%r314, %r314, %r38;
	add.s32 	%r313, %r313, %r36;
	setp.lt.u32 	%p46, %r315, 1024;
	@%p46 bra 	$L__BB79_23;
$L__BB79_24:
	ret;

}
	// .globl	_Z9cuda_gemmIiLi128ELi1ELi1ELi1024ELi32ELi32ELi0EEviiiPT_S1_S1_ii
.visible .entry _Z9cuda_gemmIiLi128ELi1ELi1ELi1024ELi32ELi32ELi0EEviiiPT_S1_S1_ii(
	.param .u32 _Z9cuda_gemmIiLi128ELi1ELi1ELi1024ELi32ELi32ELi0EEviiiPT_S1_S1_ii_param_0,
	.param .u32 _Z9cuda_gemmIiLi128ELi1ELi1ELi1024ELi32ELi32ELi0EEviiiPT_S1_S1_ii_param_1,
	.param .u32 _Z9cuda_gemmIiLi128ELi1ELi1ELi1024ELi32ELi32ELi0EEviiiPT_S1_S1_ii_param_2,
	.param .u64 .ptr .align 1 _Z9cuda_gemmIiLi128ELi1ELi1ELi1024ELi32ELi32ELi0EEviiiPT_S1_S1_ii_param_3,
	.param .u64 .ptr .align 1 _Z9cuda_gemmIiLi128ELi1ELi1ELi1024ELi32ELi32ELi0EEviiiPT_S1_S1_ii_param_4,
	.param .u64 .ptr .align 1 _Z9cuda_gemmIiLi128ELi1ELi1ELi1024ELi32ELi32ELi0EEviiiPT_S1_S1_ii_param_5,
	.param .u32 _Z9cuda_gemmIiLi128ELi1ELi1ELi1024ELi32ELi32ELi0EEviiiPT_S1_S1_ii_param_6,
	.param .u32 _Z9cuda_gemmIiLi128ELi1ELi1ELi1024ELi32ELi32ELi0EEviiiPT_S1_S1_ii_param_7
)
.maxntid 128
{
	.reg .pred 	%p<209>;
	.reg .b16 	%rs<7>;
	.reg .b32 	%r<977>;
	.reg .b64 	%rd<29>;
	// demoted variable
	.shared .align 128 .b8 _ZZ9cuda_gemmIiLi128ELi1ELi1ELi1024ELi32ELi32ELi0EEviiiPT_S1_S1_iiE11kron_fac_sh[4224];
	// demoted variable
	.shared .align 128 .b8 _ZZ9cuda_gemmIiLi128ELi1ELi1ELi1024ELi32ELi32ELi0EEviiiPT_S1_S1_iiE3Ash[4096];
	// demoted variable
	.shared .align 128 .b8 _ZZ9cuda_gemmIiLi128ELi1ELi1ELi1024ELi32ELi32ELi0EEviiiPT_S1_S1_iiE3Csh[4096];
	ld.param.u32 	%r386, [_Z9cuda_gemmIiLi128ELi1ELi1ELi1024ELi32ELi32ELi0EEviiiPT_S1_S1_ii_param_1];
	ld.param.u32 	%r387, [_Z9cuda_gemmIiLi128ELi1ELi1ELi1024ELi32ELi32ELi0EEviiiPT_S1_S1_ii_param_2];
	ld.param.u64 	%rd5, [_Z9cuda_gemmIiLi128ELi1ELi1ELi1024ELi32ELi32ELi0EEviiiPT_S1_S1_ii_param_3];
	ld.param.u64 	%rd4, [_Z9cuda_gemmIiLi128ELi1ELi1ELi1024ELi32ELi32ELi0EEviiiPT_S1_S1_ii_param_4];
	ld.param.u64 	%rd6, [_Z9cuda_gemmIiLi128ELi1ELi1ELi1024ELi32ELi32ELi0EEviiiPT_S1_S1_ii_param_5];
	ld.param.u32 	%r388, [_Z9cuda_gemmIiLi128ELi1ELi1ELi1024ELi32ELi32ELi0EEviiiPT_S1_S1_ii_param_6];
	ld.param.u32 	%r389, [_Z9cuda_gemmIiLi128ELi1ELi1ELi1024ELi32ELi32ELi0EEviiiPT_S1_S1_ii_param_7];
	cvta.to.global.u64 	%rd1, %rd5;
	cvta.to.global.u64 	%rd2, %rd6;
	mov.u32 	%r971, %tid.x;
	mul.lo.s32 	%r2, %r389, %r388;
	setp.ge.u32 	%p1, %r971, %r2;
	@%p1 bra 	$L__BB80_3;
	mov.u32 	%r3, %ntid.x;
	cvta.to.global.u64 	%rd3, %rd4;
	mov.u32 	%r824, %r971;
$L__BB80_2:
	mul.wide.u32 	%rd7, %r824, 4;
	add.s64 	%rd8, %rd3, %rd7;
	ld.global.u32 	%r390, [%rd8];
	rem.u32 	%r391, %r824, %r388;
	mov.u32 	%r392, _ZZ9cuda_gemmIiLi128ELi1ELi1ELi1024ELi32ELi32ELi0EEviiiPT_S1_S1_iiE11kron_fac_sh;
	mad.lo.s32 	%r393, %r391, 132, %r392;
	div.u32 	%r394, %r824, %r389;
	shl.b32 	%r395, %r394, 2;
	add.s32 	%r396, %r393, %r395;
	st.shared.u32 	[%r396], %r390;
	add.s32 	%r824, %r824, %r3;
	setp.lt.u32 	%p2, %r824, %r2;
	@%p2 bra 	$L__BB80_2;
$L__BB80_3:
	div.s32 	%r6, 1024, %r389;
	min.s32 	%r7, %r6, 128;
	div.u32 	%r8, %r971, %r7;
	mov.u32 	%r9, %ntid.x;
	mov.u32 	%r10, %ctaid.y;
	mov.u32 	%r397, %nctaid.y;
	setp.ge.u32 	%p3, %r10, %r397;
	@%p3 bra 	$L__BB80_216;
	shl.b32 	%r398, %r389, 8;
	sub.s32 	%r11, 8223, %r398;
	mov.u32 	%r12, %ctaid.x;
	shl.b32 	%r13, %r12, 10;
	mul.lo.s32 	%r14, %r10, %r387;
	add.s32 	%r399, %r971, %r9;
	cvt.u16.u32 	%rs2, %r399;
	xor.b16  	%rs3, %rs2, 1023;
	cvt.u16.u32 	%rs4, %r9;
	div.u16 	%rs5, %rs3, %rs4;
	and.b16  	%rs1, %rs5, 3;
	xor.b16  	%rs6, %rs1, 2;
	cvt.u32.u16 	%r15, %rs6;
	setp.eq.s16 	%p4, %rs1, 2;
	mov.u32 	%r834, %r971;
	@%p4 bra 	$L__BB80_7;
	shl.b32 	%r400, %r971, 2;
	mov.u32 	%r401, _ZZ9cuda_gemmIiLi128ELi1ELi1ELi1024ELi32ELi32ELi0EEviiiPT_S1_S1_iiE3Ash;
	add.s32 	%r827, %r401, %r400;
	shl.b32 	%r17, %r9, 2;
	add.s32 	%r402, %r971, %r14;
	add.s32 	%r826, %r402, %r13;
	neg.s32 	%r825, %r15;
	mad.lo.s32 	%r834, %r9, %r15, %r971;
$L__BB80_6:
	.pragma "nounroll";
	mul.wide.u32 	%rd9, %r826, 4;
	add.s64 	%rd10, %rd1, %rd9;
	ld.global.u32 	%r403, [%rd10];
	st.shared.u32 	[%r827], %r403;
	add.s32 	%r827, %r827, %r17;
	add.s32 	%r826, %r826, %r9;
	add.s32 	%r825, %r825, 1;
	setp.ne.s32 	%p5, %r825, 0;
	@%p5 bra 	$L__BB80_6;
$L__BB80_7:
	shl.b32 	%r28, %r9, 2;
	shl.b32 	%r404, %r834, 2;
	mov.u32 	%r405, _ZZ9cuda_gemmIiLi128ELi1ELi1ELi1024ELi32ELi32ELi0EEviiiPT_S1_S1_iiE3Ash;
	add.s32 	%r833, %r405, %r404;
	shl.b32 	%r30, %r9, 4;
	shl.b32 	%r31, %r9, 3;
	mul.lo.s32 	%r32, %r9, 12;
	add.s32 	%r406, %r834, %r14;
	add.s32 	%r829, %r406, %r13;
	add.s32 	%r832, %r829, %r9;
	shl.b32 	%r35, %r9, 1;
	add.s32 	%r831, %r829, %r35;
	mul.lo.s32 	%r37, %r9, 3;
	add.s32 	%r830, %r829, %r37;
$L__BB80_8:
	mul.wide.u32 	%rd11, %r829, 4;
	add.s64 	%rd12, %rd1, %rd11;
	ld.global.u32 	%r407, [%rd12];
	st.shared.u32 	[%r833], %r407;
	mul.wide.u32 	%rd13, %r832, 4;
	add.s64 	%rd14, %rd1, %rd13;
	ld.global.u32 	%r408, [%rd14];
	add.s32 	%r409, %r833, %r28;
	st.shared.u32 	[%r409], %r408;
	mul.wide.u32 	%rd15, %r831, 4;
	add.s64 	%rd16, %rd1, %rd15;
	ld.global.u32 	%r410, [%rd16];
	add.s32 	%r411, %r833, %r31;
	st.shared.u32 	[%r411], %r410;
	mul.wide.u32 	%rd17, %r830, 4;
	add.s64 	%rd18, %rd1, %rd17;
	ld.global.u32 	%r412, [%rd18];
	add.s32 	%r413, %r833, %r32;
	st.shared.u32 	[%r413], %r412;
	add.s32 	%r834, %r834, %r28;
	add.s32 	%r833, %r833, %r30;
	add.s32 	%r832, %r832, %r28;
	add.s32 	%r831, %r831, %r28;
	add.s32 	%r830, %r830, %r28;
	add.s32 	%r829, %r829, %r28;
	setp.lt.u32 	%p6, %r834, 1024;
	@%p6 bra 	$L__BB80_8;
	setp.eq.s16 	%p7, %rs1, 2;
	bar.sync 	0;
	mov.u32 	%r839, %r971;
	@%p7 bra 	$L__BB80_12;
	shl.b32 	%r414, %r971, 2;
	mov.u32 	%r415, _ZZ9cuda_gemmIiLi128ELi1ELi1ELi1024ELi32ELi32ELi0EEviiiPT_S1_S1_iiE3Csh;
	add.s32 	%r836, %r415, %r414;
	neg.s32 	%r835, %r15;
	mad.lo.s32 	%r839, %r9, %r15, %r971;
$L__BB80_11:
	.pragma "nounroll";
	mov.b32 	%r416, 0;
	st.shared.u32 	[%r836], %r416;
	add.s32 	%r836, %r836, %r28;
	add.s32 	%r835, %r835, 1;
	setp.ne.s32 	%p8, %r835, 0;
	@%p8 bra 	$L__BB80_11;
$L__BB80_12:
	shl.b32 	%r417, %r839, 2;
	mov.u32 	%r418, _ZZ9cuda_gemmIiLi128ELi1ELi1ELi1024ELi32ELi32ELi0EEviiiPT_S1_S1_iiE3Csh;
	add.s32 	%r838, %r418, %r417;
$L__BB80_13:
	mov.b32 	%r419, 0;
	st.shared.u32 	[%r838], %r419;
	add.s32 	%r420, %r838, %r28;
	st.shared.u32 	[%r420], %r419;
	add.s32 	%r421, %r838, %r31;
	st.shared.u32 	[%r421], %r419;
	add.s32 	%r422, %r838, %r32;
	st.shared.u32 	[%r422], %r419;
	add.s32 	%r839, %r839, %r28;
	add.s32 	%r838, %r838, %r30;
	setp.lt.u32 	%p9, %r839, 1024;
	@%p9 bra 	$L__BB80_13;
	setp.lt.s32 	%p10, %r6, 1;
	@%p10 bra 	$L__BB80_211;
	min.s32 	%r425, %r389, 32;
	and.b32  	%r426, %r971, 31;
	rem.s32 	%r60, %r426, %r425;
	add.s32 	%r427, %r60, 1;
	setp.lt.s32 	%p11, %r427, %r425;
	selp.b32 	%r61, 0, %r425, %p11;
	add.s32 	%r428, %r60, 2;
	setp.lt.s32 	%p12, %r428, %r425;
	selp.b32 	%r62, 0, %r425, %p12;
	add.s32 	%r429, %r60, 3;
	setp.lt.s32 	%p13, %r429, %r425;
	selp.b32 	%r63, 0, %r425, %p13;
	add.s32 	%r430, %r60, 4;
	setp.lt.s32 	%p14, %r430, %r425;
	selp.b32 	%r64, 0, %r425, %p14;
	add.s32 	%r431, %r60, 5;
	setp.lt.s32 	%p15, %r431, %r425;
	selp.b32 	%r65, 0, %r425, %p15;
	add.s32 	%r432, %r60, 6;
	setp.lt.s32 	%p16, %r432, %r425;
	selp.b32 	%r66, 0, %r425, %p16;
	add.s32 	%r433, %r60, 7;
	setp.lt.s32 	%p17, %r433, %r425;
	selp.b32 	%r67, 0, %r425, %p17;
	add.s32 	%r434, %r60, 8;
	setp.lt.s32 	%p18, %r434, %r425;
	selp.b32 	%r68, 0, %r425, %p18;
	add.s32 	%r435, %r60, 9;
	setp.lt.s32 	%p19, %r435, %r425;
	selp.b32 	%r69, 0, %r425, %p19;
	add.s32 	%r436, %r60, 10;
	setp.lt.s32 	%p20, %r436, %r425;
	selp.b32 	%r70, 0, %r425, %p20;
	add.s32 	%r437, %r60, 11;
	setp.lt.s32 	%p21, %r437, %r425;
	selp.b32 	%r71, 0, %r425, %p21;
	add.s32 	%r438, %r60, 12;
	setp.lt.s32 	%p22, %r438, %r425;
	selp.b32 	%r72, 0, %r425, %p22;
	add.s32 	%r439, %r60, 13;
	setp.lt.s32 	%p23, %r439, %r425;
	selp.b32 	%r73, 0, %r425, %p23;
	add.s32 	%r440, %r60, 14;
	setp.lt.s32 	%p24, %r440, %r425;
	selp.b32 	%r74, 0, %r425, %p24;
	add.s32 	%r441, %r60, 15;
	setp.lt.s32 	%p25, %r441, %r425;
	selp.b32 	%r75, 0, %r425, %p25;
	add.s32 	%r442, %r60, 16;
	setp.lt.s32 	%p26, %r442, %r425;
	selp.b32 	%r76, 0, %r425, %p26;
	add.s32 	%r443, %r60, 17;
	setp.lt.s32 	%p27, %r443, %r425;
	selp.b32 	%r77, 0, %r425, %p27;
	add.s32 	%r444, %r60, 18;
	setp.lt.s32 	%p28, %r444, %r425;
	selp.b32 	%r78, 0, %r425, %p28;
	add.s32 	%r445, %r60, 19;
	setp.lt.s32 	%p29, %r445, %r425;
	selp.b32 	%r79, 0, %r425, %p29;
	add.s32 	%r446, %r60, 20;
	setp.lt.s32 	%p30, %r446, %r425;
	selp.b32 	%r80, 0, %r425, %p30;
	add.s32 	%r447, %r60, 21;
	setp.lt.s32 	%p31, %r447, %r425;
	selp.b32 	%r81, 0, %r425, %p31;
	add.s32 	%r448, %r60, 22;
	setp.lt.s32 	%p32, %r448, %r425;
	selp.b32 	%r82, 0, %r425, %p32;
	add.s32 	%r449, %r60, 23;
	setp.lt.s32 	%p33, %r449, %r425;
	selp.b32 	%r83, 0, %r425, %p33;
	add.s32 	%r450, %r60, 24;
	setp.lt.s32 	%p34, %r450, %r425;
	selp.b32 	%r84, 0, %r425, %p34;
	add.s32 	%r451, %r60, 25;
	setp.lt.s32 	%p35, %r451, %r425;
	selp.b32 	%r85, 0, %r425, %p35;
	add.s32 	%r452, %r60, 26;
	setp.lt.s32 	%p36, %r452, %r425;
	selp.b32 	%r86, 0, %r425, %p36;
	add.s32 	%r453, %r60, 27;
	setp.lt.s32 	%p37, %r453, %r425;
	selp.b32 	%r87, 0, %r425, %p37;
	add.s32 	%r454, %r60, 28;
	setp.lt.s32 	%p38, %r454, %r425;
	selp.b32 	%r88, 0, %r425, %p38;
	add.s32 	%r455, %r60, 29;
	setp.lt.s32 	%p39, %r455, %r425;
	selp.b32 	%r89, 0, %r425, %p39;
	add.s32 	%r456, %r60, 30;
	setp.lt.s32 	%p40, %r456, %r425;
	selp.b32 	%r90, 0, %r425, %p40;
	add.s32 	%r457, %r60, 31;
	setp.lt.s32 	%p41, %r457, %r425;
	selp.b32 	%r91, 0, %r425, %p41;
	sub.s32 	%r92, %r60, %r66;
	setp.lt.s32 	%p42, %r60, %r389;
	selp.b32 	%r458, 0, %r389, %p42;
	sub.s32 	%r93, %r60, %r458;
	setp.lt.s32 	%p43, %r427, %r389;
	selp.b32 	%r459, 0, %r389, %p43;
	sub.s32 	%r94, %r427, %r459;
	setp.lt.s32 	%p44, %r428, %r389;
	selp.b32 	%r460, 0, %r389, %p44;
	sub.s32 	%r95, %r428, %r460;
	setp.lt.s32 	%p45, %r429, %r389;
	selp.b32 	%r461, 0, %r389, %p45;
	sub.s32 	%r96, %r429, %r461;
	setp.lt.s32 	%p46, %r430, %r389;
	selp.b32 	%r462, 0, %r389, %p46;
	sub.s32 	%r97, %r430, %r462;
	setp.lt.s32 	%p47, %r431, %r389;
	selp.b32 	%r463, 0, %r389, %p47;
	sub.s32 	%r98, %r431, %r463;
	setp.lt.s32 	%p48, %r432, %r389;
	selp.b32 	%r464, 0, %r389, %p48;
	sub.s32 	%r99, %r432, %r464;
	setp.lt.s32 	%p49, %r433, %r389;
	selp.b32 	%r465, 0, %r389, %p49;
	sub.s32 	%r100, %r433, %r465;
	setp.lt.s32 	%p50, %r434, %r389;
	selp.b32 	%r466, 0, %r389, %p50;
	sub.s32 	%r101, %r434, %r466;
	setp.lt.s32 	%p51, %r435, %r389;
	selp.b32 	%r467, 0, %r389, %p51;
	sub.s32 	%r102, %r435, %r467;
	setp.lt.s32 	%p52, %r436, %r389;
	selp.b32 	%r468, 0, %r389, %p52;
	sub.s32 	%r103, %r436, %r468;
	setp.lt.s32 	%p53, %r437, %r389;
	selp.b32 	%r469, 0, %r389, %p53;
	sub.s32 	%r104, %r437, %r469;
	setp.lt.s32 	%p54, %r438, %r389;
	selp.b32 	%r470, 0, %r389, %p54;
	sub.s32 	%r105, %r438, %r470;
	setp.lt.s32 	%p55, %r439, %r389;
	selp.b32 	%r471, 0, %r389, %p55;
	sub.s32 	%r106, %r439, %r471;
	setp.lt.s32 	%p56, %r440, %r389;
	selp.b32 	%r472, 0, %r389, %p56;
	sub.s32 	%r107, %r440, %r472;
	setp.lt.s32 	%p57, %r441, %r389;
	selp.b32 	%r473, 0, %r389, %p57;
	sub.s32 	%r108, %r441, %r473;
	setp.lt.s32 	%p58, %r442, %r389;
	selp.b32 	%r474, 0, %r389, %p58;
	sub.s32 	%r109, %r442, %r474;
	setp.lt.s32 	%p59, %r443, %r389;
	selp.b32 	%r475, 0, %r389, %p59;
	sub.s32 	%r110, %r443, %r475;
	setp.lt.s32 	%p60, %r444, %r389;
	selp.b32 	%r476, 0, %r389, %p60;
	sub.s32 	%r111, %r444, %r476;
	setp.lt.s32 	%p61, %r445, %r389;
	selp.b32 	%r477, 0, %r389, %p61;
	sub.s32 	%r112, %r445, %r477;
	setp.lt.s32 	%p62, %r446, %r389;
	selp.b32 	%r478, 0, %r389, %p62;
	sub.s32 	%r113, %r446, %r478;
	setp.lt.s32 	%p63, %r447, %r389;
	selp.b32 	%r479, 0, %r389, %p63;
	sub.s32 	%r114, %r447, %r479;
	setp.lt.s32 	%p64, %r448, %r389;
	selp.b32 	%r480, 0, %r389, %p64;
	sub.s32 	%r115, %r448, %r480;
	setp.lt.s32 	%p65, %r449, %r389;
	selp.b32 	%r481, 0, %r389, %p65;
	sub.s32 	%r116, %r449, %r481;
	setp.lt.s32 	%p66, %r450, %r389;
	selp.b32 	%r482, 0, %r389, %p66;
	sub.s32 	%r117, %r450, %r482;
	setp.lt.s32 	%p67, %r451, %r389;
	selp.b32 	%r483, 0, %r389, %p67;
	sub.s32 	%r118, %r451, %r483;
	setp.lt.s32 	%p68, %r452, %r389;
	selp.b32 	%r484, 0, %r389, %p68;
	sub.s32 	%r119, %r452, %r484;
	setp.lt.s32 	%p69, %r453, %r389;
	selp.b32 	%r485, 0, %r389, %p69;
	sub.s32 	%r120, %r453, %r485;
	setp.lt.s32 	%p70, %r454, %r389;
	selp.b32 	%r486, 0, %r389, %p70;
	sub.s32 	%r121, %r454, %r486;
	setp.lt.s32 	%p71, %r455, %r389;
	selp.b32 	%r487, 0, %r389, %p71;
	sub.s32 	%r122, %r455, %r487;
	setp.lt.s32 	%p72, %r456, %r389;
	selp.b32 	%r488, 0, %r389, %p72;
	sub.s32 	%r123, %r456, %r488;
	setp.eq.s32 	%p73, %r60, 0;
	selp.b32 	%r489, 0, -32, %p73;
	add.s32 	%r124, %r489, %r457;
	div.u32 	%r125, %r9, %r7;
	rem.u32 	%r126, %r971, %r7;
	mov.b32 	%r872, 0;
	shl.b32 	%r641, %r92, 2;
$L__BB80_16:
	setp.lt.s32 	%p74, %r389, 1;
	add.s32 	%r164, %r872, %r126;
	mad.lo.s32 	%r165, %r164, %r389, %r60;
	@%p74 bra 	$L__BB80_18;
	shl.b32 	%r490, %r165, 2;
	mov.u32 	%r491, _ZZ9cuda_gemmIiLi128ELi1ELi1ELi1024ELi32ELi32ELi0EEviiiPT_S1_S1_iiE3Ash;
	add.s32 	%r492, %r491, %r490;
	ld.shared.u32 	%r873, [%r492];
$L__BB80_18:
	setp.lt.s32 	%p75, %r389, 2;
	@%p75 bra 	$L__BB80_20;
	sub.s32 	%r493, %r165, %r61;
	shl.b32 	%r494, %r493, 2;
	mov.u32 	%r495, _ZZ9cuda_gemmIiLi128ELi1ELi1ELi1024ELi32ELi32ELi0EEviiiPT_S1_S1_iiE3Ash;
	add.s32 	%r496, %r495, %r494;
	ld.shared.u32 	%r874, [%r496+4];
$L__BB80_20:
	setp.lt.s32 	%p76, %r389, 3;
	@%p76 bra 	$L__BB80_22;
	sub.s32 	%r497, %r165, %r62;
	shl.b32 	%r498, %r497, 2;
	mov.u32 	%r499, _ZZ9cuda_gemmIiLi128ELi1ELi1ELi1024ELi32ELi32ELi0EEviiiPT_S1_S1_iiE3Ash;
	add.s32 	%r500, %r499, %r498;
	ld.shared.u32 	%r875, [%r500+8];
$L__BB80_22:
	setp.lt.s32 	%p77, %r389, 4;
	@%p77 bra 	$L__BB80_24;
	sub.s32 	%r501, %r165, %r63;
	shl.b32 	%r502, %r501, 2;
	mov.u32 	%r503, _ZZ9cuda_gemmIiLi128ELi1ELi1ELi1024ELi32ELi32ELi0EEviiiPT_S1_S1_iiE3Ash;
	add.s32 	%r504, %r503, %r502;
	ld.shared.u32 	%r876, [%r504+12];
$L__BB80_24:
	setp.lt.s32 	%p78, %r389, 5;
	@%p78 bra 	$L__BB80_26;
	sub.s32 	%r505, %r165, %r64;
	shl.b32 	%r506, %r505, 2;
	mov.u32 	%r507, _ZZ9cuda_gemmIiLi128ELi1ELi1ELi1024ELi32ELi32ELi0EEviiiPT_S1_S1_iiE3Ash;
	add.s32 	%r508, %r507, %r506;
	ld.shared.u32 	%r877, [%r508+16];
$L__BB80_26:
	setp.lt.s32 	%p79, %r389, 6;
	@%p79 bra 	$L__BB80_28;
	sub.s32 	%r509, %r165, %r65;
	shl.b32 	%r510, %r509, 2;
	mov.u32 	%r511, _ZZ9cuda_gemmIiLi128ELi1ELi1ELi1024ELi32ELi32ELi0EEviiiPT_S1_S1_iiE3Ash;
	add.s32 	%r512, %r511, %r510;
	ld.shared.u32 	%r878, [%r512+20];
$L__BB80_28:
	setp.lt.s32 	%p80, %r389, 7;
	@%p80 bra 	$L__BB80_30;
	sub.s32 	%r513, %r165, %r66;
	shl.b32 	%r514, %r513, 2;
	mov.u32 	%r515, _ZZ9cuda_gemmIiLi128ELi1ELi1ELi1024ELi32ELi32ELi0EEviiiPT_S1_S1_iiE3Ash;
	add.s32 	%r516, %r515, %r514;
	ld.shared.u32 	%r879, [%r516+24];
$L__BB80_30:
	setp.lt.s32 	%p81, %r389, 8;
	@%p81 bra 	$L__BB80_32;
	sub.s32 	%r517, %r165, %r67;
	shl.b32 	%r518, %r517, 2;
	mov.u32 	%r519, _ZZ9cuda_gemmIiLi128ELi1ELi1ELi1024ELi32ELi32ELi0EEviiiPT_S1_S1_iiE3Ash;
	add.s32 	%r520, %r519, %r518;
	ld.shared.u32 	%r880, [%r520+28];
$L__BB80_32:
	setp.lt.s32 	%p82, %r389, 9;
	@%p82 bra 	$L__BB80_34;
	sub.s32 	%r521, %r165, %r68;
	shl.b32 	%r522, %r521, 2;
	mov.u32 	%r523, _ZZ9cuda_gemmIiLi128ELi1ELi1ELi1024ELi32ELi32ELi0EEviiiPT_S1_S1_iiE3Ash;
	add.s32 	%r524, %r523, %r522;
	ld.shared.u32 	%r881, [%r524+32];
$L__BB80_34:
	setp.lt.s32 	%p83, %r389, 10;
	@%p83 bra 	$L__BB80_36;
	sub.s32 	%r525, %r165, %r69;
	shl.b32 	%r526, %r525, 2;
	mov.u32 	%r527, _ZZ9cuda_gemmIiLi128ELi1ELi1ELi1024ELi32ELi32ELi0EEviiiPT_S1_S1_iiE3Ash;
	add.s32 	%r528, %r527, %r526;
	ld.shared.u32 	%r882, [%r528+36];
$L__BB80_36:
	setp.lt.s32 	%p84, %r389, 11;
	@%p84 bra 	$L__BB80_38;
	sub.s32 	%r529, %r165, %r70;
	shl.b32 	%r530, %r529, 2;
	mov.u32 	%r531, _ZZ9cuda_gemmIiLi128ELi1ELi1ELi1024ELi32ELi32ELi0EEviiiPT_S1_S1_iiE3Ash;
	add.s32 	%r532, %r531, %r530;
	ld.shared.u32 	%r883, [%r532+40];
$L__BB80_38:
	setp.lt.s32 	%p85, %r389, 12;
	@%p85 bra 	$L__BB80_40;
	sub.s32 	%r533, %r165, %r71;
	shl.b32 	%r534, %r533, 2;
	mov.u32 	%r535, _ZZ9cuda_gemmIiLi128ELi1ELi1ELi1024ELi32ELi32ELi0EEviiiPT_S1_S1_iiE3Ash;
	add.s32 	%r536, %r535, %r534;
	ld.shared.u32 	%r884, [%r536+44];
$L__BB80_40:
	setp.lt.s32 	%p86, %r389, 13;
	@%p86 bra 	$L__BB80_42;
	sub.s32 	%r537, %r165, %r72;
	shl.b32 	%r538, %r537, 2;
	mov.u32 	%r539, _ZZ9cuda_gemmIiLi128ELi1ELi1ELi1024ELi32ELi32ELi0EEviiiPT_S1_S1_iiE3Ash;
	add.s32 	%r540, %r539, %r538;
	ld.shared.u32 	%r885, [%r540+48];
$L__BB80_42:
	setp.lt.s32 	%p87, %r389, 14;
	@%p87 bra 	$L__BB80_44;
	sub.s32 	%r541, %r165, %r73;
	shl.b32 	%r542, %r541, 2;
	mov.u32 	%r543, _ZZ9cuda_gemmIiLi128ELi1ELi1ELi1024ELi32ELi32ELi0EEviiiPT_S1_S1_iiE3Ash;
	add.s32 	%r544, %r543, %r542;
	ld.shared.u32 	%r886, [%r544+52];
$L__BB80_44:
	setp.lt.s32 	%p88, %r389, 15;
	@%p88 bra 	$L__BB80_46;
	sub.s32 	%r545, %r165, %r74;
	shl.b32 	%r546, %r545, 2;
	mov.u32 	%r547, _ZZ9cuda_gemmIiLi128ELi1ELi1ELi1024ELi32ELi32ELi0EEviiiPT_S1_S1_iiE3Ash;
	add.s32 	%r548, %r547, %r546;
	ld.shared.u32 	%r887, [%r548+56];
$L__BB80_46:
	setp.lt.s32 	%p89, %r389, 16;
	@%p89 bra 	$L__BB80_48;
	sub.s32 	%r549, %r165, %r75;
	shl.b32 	%r550, %r549, 2;
	mov.u32 	%r551, _ZZ9cuda_gemmIiLi128ELi1ELi1ELi1024ELi32ELi32ELi0EEviiiPT_S1_S1_iiE3Ash;
	add.s32 	%r552, %r551, %r550;
	ld.shared.u32 	%r888, [%r552+60];
$L__BB80_48:
	setp.lt.s32 	%p90, %r389, 17;
	@%p90 bra 	$L__BB80_50;
	sub.s32 	%r553, %r165, %r76;
	shl.b32 	%r554, %r553, 2;
	mov.u32 	%r555, _ZZ9cuda_gemmIiLi128ELi1ELi1ELi1024ELi32ELi32ELi0EEviiiPT_S1_S1_iiE3Ash;
	add.s32 	%r556, %r555, %r554;
	ld.shared.u32 	%r889, [%r556+64];
$L__BB80_50:
	setp.lt.s32 	%p91, %r389, 18;
	@%p91 bra 	$L__BB80_52;
	sub.s32 	%r557, %r165, %r77;
	shl.b32 	%r558, %r557, 2;
	mov.u32 	%r559, _ZZ9cuda_gemmIiLi128ELi1ELi1ELi1024ELi32ELi32ELi0EEviiiPT_S1_S1_iiE3Ash;
	add.s32 	%r560, %r559, %r558;
	ld.shared.u32 	%r890, [%r560+68];
$L__BB80_52:
	setp.lt.s32 	%p92, %r389, 19;
	@%p92 bra 	$L__BB80_54;
	sub.s32 	%r561, %r165, %r78;
	shl.b32 	%r562, %r561, 2;
	mov.u32 	%r563, _ZZ9cuda_gemmIiLi128ELi1ELi1ELi1024ELi32ELi32ELi0EEviiiPT_S1_S1_iiE3Ash;
	add.s32 	%r564, %r563, %r562;
	ld.shared.u32 	%r891, [%r564+72];
$L__BB80_54:
	setp.lt.s32 	%p93, %r389, 20;
	@%p93 bra 	$L__BB80_56;
	sub.s32 	%r565, %r165, %r79;
	shl.b32 	%r566, %r565, 2;
	mov.u32 	%r567, _ZZ9cuda_gemmIiLi128ELi1ELi1ELi1024ELi32ELi32ELi0EEviiiPT_S1_S1_iiE3Ash;
	add.s32 	%r568, %r567, %r566;
	ld.shared.u32 	%r892, [%r568+76];
$L__BB80_56:
	setp.lt.s32 	%p94, %r389, 21;
	@%p94 bra 	$L__BB80_58;
	sub.s32 	%r569, %r165, %r80;
	shl.b32 	%r570, %r569, 2;
	mov.u32 	%r571, _ZZ9cuda_gemmIiLi128ELi1ELi1ELi1024ELi32ELi32ELi0EEviiiPT_S1_S1_iiE3Ash;
	add.s32 	%r572, %r571, %r570;
	ld.shared.u32 	%r893, [%r572+80];
$L__BB80_58:
	setp.lt.s32 	%p95, %r389, 22;
	@%p95 bra 	$L__BB80_60;
	sub.s32 	%r573, %r165, %r81;
	shl.b32 	%r574, %r573, 2;
	mov.u32 	%r575, _ZZ9cuda_gemmIiLi128ELi1ELi1ELi1024ELi32ELi32ELi0EEviiiPT_S1_S1_iiE3Ash;
	add.s32 	%r576, %r575, %r574;
	ld.shared.u32 	%r894, [%r576+84];
$L__BB80_60:
	setp.lt.s32 	%p96, %r389, 23;
	@%p96 bra 	$L__BB80_62;
	sub.s32 	%r577, %r165, %r82;
	shl.b32 	%r578, %r577, 2;
	mov.u32 	%r579, _ZZ9cuda_gemmIiLi128ELi1ELi1ELi1024ELi32ELi32ELi0EEviiiPT_S1_S1_iiE3Ash;
	add.s32 	%r580, %r579, %r578;
	ld.shared.u32 	%r895, [%r580+88];
$L__BB80_62:
	setp.lt.s32 	%p97, %r389, 24;
	@%p97 bra 	$L__BB80_64;
	sub.s32 	%r581, %r165, %r83;
	shl.b32 	%r582, %r581, 2;
	mov.u32 	%r583, _ZZ9cuda_gemmIiLi128ELi1ELi1ELi1024ELi32ELi32ELi0EEviiiPT_S1_S1_iiE3Ash;
	add.s32 	%r584, %r583, %r582;
	ld.shared.u32 	%r896, [%r584+92];
$L__BB80_64:
	setp.lt.s32 	%p98, %r389, 25;
	@%p98 bra 	$L__BB80_66;
	sub.s32 	%r585, %r165, %r84;
	shl.b32 	%r586, %r585, 2;
	mov.u32 	%r587, _ZZ9cuda_gemmIiLi128ELi1ELi1ELi1024ELi32ELi32ELi0EEviiiPT_S1_S1_iiE3Ash;
	add.s32 	%r588, %r587, %r586;
	ld.shared.u32 	%r897, [%r588+96];
$L__BB80_66:
	setp.lt.s32 	%p99, %r389, 26;
	@%p99 bra 	$L__BB80_68;
	sub.s32 	%r589, %r165, %r85;
	shl.b32 	%r590, %r589, 2;
	mov.u32 	%r591, _ZZ9cuda_gemmIiLi128ELi1ELi1ELi1024ELi32ELi32ELi0EEviiiPT_S1_S1_iiE3Ash;
	add.s32 	%r592, %r591, %r590;
	ld.shared.u32 	%r898, [%r592+100];
$L__BB80_68:
	setp.lt.s32 	%p100, %r389, 27;
	@%p100 bra 	$L__BB80_70;
	sub.s32 	%r593, %r165, %r86;
	shl.b32 	%r594, %r593, 2;
	mov.u32 	%r595, _ZZ9cuda_gemmIiLi128ELi1ELi1ELi1024ELi32ELi32ELi0EEviiiPT_S1_S1_iiE3Ash;
	add.s32 	%r596, %r595, %r594;
	ld.shared.u32 	%r899, [%r596+104];
$L__BB80_70:
	setp.lt.s32 	%p101, %r389, 28;
	@%p101 bra 	$L__BB80_72;
	sub.s32 	%r597, %r165, %r87;
	shl.b32 	%r598, %r597, 2;
	mov.u32 	%r599, _ZZ9cuda_gemmIiLi128ELi1ELi1ELi1024ELi32ELi32ELi0EEviiiPT_S1_S1_iiE3Ash;
	add.s32 	%r600, %r599, %r598;
	ld.shared.u32 	%r900, [%r600+108];
$L__BB80_72:
	setp.lt.s32 	%p102, %r389, 29;
	@%p102 bra 	$L__BB80_74;
	sub.s32 	%r601, %r165, %r88;
	shl.b32 	%r602, %r601, 2;
	mov.u32 	%r603, _ZZ9cuda_gemmIiLi128ELi1ELi1ELi1024ELi32ELi32ELi0EEviiiPT_S1_S1_iiE3Ash;
	add.s32 	%r604, %r603, %r602;
	ld.shared.u32 	%r901, [%r604+112];
$L__BB80_74:
	setp.lt.s32 	%p103, %r389, 30;
	@%p103 bra 	$L__BB80_76;
	sub.s32 	%r605, %r165, %r89;
	shl.b32 	%r606, %r605, 2;
	mov.u32 	%r607, _ZZ9cuda_gemmIiLi128ELi1ELi1ELi1024ELi32ELi32ELi0EEviiiPT_S1_S1_iiE3Ash;
	add.s32 	%r608, %r607, %r606;
	ld.shared.u32 	%r902, [%r608+116];
$L__BB80_76:
	setp.lt.s32 	%p104, %r389, 31;
	@%p104 bra 	$L__BB80_78;
	sub.s32 	%r609, %r165, %r90;
	shl.b32 	%r610, %r609, 2;
	mov.u32 	%r611, _ZZ9cuda_gemmIiLi128ELi1ELi1ELi1024ELi32ELi32ELi0EEviiiPT_S1_S1_iiE3Ash;
	add.s32 	%r612, %r611, %r610;
	ld.shared.u32 	%r903, [%r612+120];
$L__BB80_78:
	setp.lt.s32 	%p105, %r389, 32;
	@%p105 bra 	$L__BB80_80;
	sub.s32 	%r613, %r165, %r91;
	shl.b32 	%r614, %r613, 2;
	mov.u32 	%r615, _ZZ9cuda_gemmIiLi128ELi1ELi1ELi1024ELi32ELi32ELi0EEviiiPT_S1_S1_iiE3Ash;
	add.s32 	%r616, %r615, %r614;
	ld.shared.u32 	%r904, [%r616+124];
$L__BB80_80:
	setp.ge.s32 	%p106, %r8, %r388;
	@%p106 bra 	$L__BB80_210;
	mov.u32 	%r905, %r8;
$L__BB80_82:
	setp.gt.u32 	%p107, %r389, 32;
	mov.u32 	%r617, _ZZ9cuda_gemmIiLi128ELi1ELi1ELi1024ELi32ELi32ELi0EEviiiPT_S1_S1_iiE11kron_fac_sh;
	mad.lo.s32 	%r231, %r905, 132, %r617;
	shl.b32 	%r618, %r60, 2;
	add.s32 	%r619, %r231, %r618;
	ld.shared.u32 	%r232, [%r619];
	@%p107 bra 	$L__BB80_147;
	setp.eq.s32 	%p140, %r389, 0;
	mov.b32 	%r907, 0;
	@%p140 bra 	$L__BB80_85;
	shfl.sync.idx.b32	%r745|%p141, %r232, %r93, %r11, -1;
	mul.lo.s32 	%r907, %r745, %r873;
$L__BB80_85:
	setp.lt.s32 	%p142, %r389, 2;
	@%p142 bra 	$L__BB80_87;
	shfl.sync.idx.b32	%r746|%p143, %r232, %r94, %r11, -1;
	mad.lo.s32 	%r907, %r746, %r874, %r907;
$L__BB80_87:
	setp.lt.s32 	%p144, %r389, 3;
	@%p144 bra 	$L__BB80_89;
	shfl.sync.idx.b32	%r747|%p145, %r232, %r95, %r11, -1;
	mad.lo.s32 	%r907, %r747, %r875, %r907;
$L__BB80_89:
	setp.lt.s32 	%p146, %r389, 4;
	@%p146 bra 	$L__BB80_91;
	shfl.sync.idx.b32	%r748|%p147, %r232, %r96, %r11, -1;
	mad.lo.s32 	%r907, %r748, %r876, %r907;
$L__BB80_91:
	setp.lt.s32 	%p148, %r389, 5;
	@%p148 bra 	$L__BB80_93;
	shfl.sync.idx.b32	%r749|%p149, %r232, %r97, %r11, -1;
	mad.lo.s32 	%r907, %r749, %r877, %r907;
$L__BB80_93:
	setp.lt.s32 	%p150, %r389, 6;
	@%p150 bra 	$L__BB80_95;
	shfl.sync.idx.b32	%r750|%p151, %r232, %r98, %r11, -1;
	mad.lo.s32 	%r907, %r750, %r878, %r907;
$L__BB80_95:
	setp.lt.s32 	%p152, %r389, 7;
	@%p152 bra 	$L__BB80_97;
	shfl.sync.idx.b32	%r751|%p153, %r232, %r99, %r11, -1;
	mad.lo.s32 	%r907, %r751, %r879, %r907;
$L__BB80_97:
	setp.lt.s32 	%p154, %r389, 8;
	@%p154 bra 	$L__BB80_99;
	shfl.sync.idx.b32	%r752|%p155, %r232, %r100, %r11, -1;
	mad.lo.s32 	%r907, %r752, %r880, %r907;
$L__BB80_99:
	setp.lt.s32 	%p156, %r389, 9;
	@%p156 bra 	$L__BB80_101;
	shfl.sync.idx.b32	%r753|%p157, %r232, %r101, %r11, -1;
	mad.lo.s32 	%r907, %r753, %r881, %r907;
$L__BB80_101:
	setp.lt.s32 	%p158, %r389, 10;
	@%p158 bra 	$L__BB80_103;
	shfl.sync.idx.b32	%r754|%p159, %r232, %r102, %r11, -1;
	mad.lo.s32 	%r907, %r754, %r882, %r907;
$L__BB80_103:
	setp.lt.s32 	%p160, %r389, 11;
	@%p160 bra 	$L__BB80_105;
	shfl.sync.idx.b32	%r755|%p161, %r232, %r103, %r11, -1;
	mad.lo.s32 	%r907, %r755, %r883, %r907;
$L__BB80_105:
	setp.lt.s32 	%p162, %r389, 12;
	@%p162 bra 	$L__BB80_107;
	shfl.sync.idx.b32	%r756|%p163, %r232, %r104, %r11, -1;
	mad.lo.s32 	%r907, %r756, %r884, %r907;
$L__BB80_107:
	setp.lt.s32 	%p164, %r389, 13;
	@%p164 bra 	$L__BB80_109;
	shfl.sync.idx.b32	%r757|%p165, %r232, %r105, %r11, -1;
	mad.lo.s32 	%r907, %r757, %r885, %r907;
$L__BB80_109:
	setp.lt.s32 	%p166, %r389, 14;
	@%p166 bra 	$L__BB80_111;
	shfl.sync.idx.b32	%r758|%p167, %r232, %r106, %r11, -1;
	mad.lo.s32 	%r907, %r758, %r886, %r907;
$L__BB80_111:
	setp.lt.s32 	%p168, %r389, 15;
	@%p168 bra 	$L__BB80_113;
	shfl.sync.idx.b32	%r759|%p169, %r232, %r107, %r11, -1;
	mad.lo.s32 	%r907, %r759, %r887, %r907;
$L__BB80_113:
	setp.lt.s32 	%p170, %r389, 16;
	@%p170 bra 	$L__BB80_115;
	shfl.sync.idx.b32	%r760|%p171, %r232, %r108, %r11, -1;
	mad.lo.s32 	%r907, %r760, %r888, %r907;
$L__BB80_115:
	setp.lt.s32 	%p172, %r389, 17;
	@%p172 bra 	$L__BB80_117;
	shfl.sync.idx.b32	%r761|%p173, %r232, %r109, %r11, -1;
	mad.lo.s32 	%r907, %r761, %r889, %r907;
$L__BB80_117:
	setp.lt.s32 	%p174, %r389, 18;
	@%p174 bra 	$L__BB80_119;
	shfl.sync.idx.b32	%r762|%p175, %r232, %r110, %r11, -1;
	mad.lo.s32 	%r907, %r762, %r890, %r907;
$L__BB80_119:
	setp.lt.s32 	%p176, %r389, 19;
	@%p176 bra 	$L__BB80_121;
	shfl.sync.idx.b32	%r763|%p177, %r232, %r111, %r11, -1;
	mad.lo.s32 	%r907, %r763, %r891, %r907;
$L__BB80_121:
	setp.lt.s32 	%p178, %r389, 20;
	@%p178 bra 	$L__BB80_123;
	shfl.sync.idx.b32	%r764|%p179, %r232, %r112, %r11, -1;
	mad.lo.s32 	%r907, %r764, %r892, %r907;
$L__BB80_123:
	setp.lt.s32 	%p180, %r389, 21;
	@%p180 bra 	$L__BB80_125;
	shfl.sync.idx.b32	%r765|%p181, %r232, %r113, %r11, -1;
	mad.lo.s32 	%r907, %r765, %r893, %r907;
$L__BB80_125:
	setp.lt.s32 	%p182, %r389, 22;
	@%p182 bra 	$L__BB80_127;
	shfl.sync.idx.b32	%r766|%p183, %r232, %r114, %r11, -1;
	mad.lo.s32 	%r907, %r766, %r894, %r907;
$L__BB80_127:
	setp.lt.s32 	%p184, %r389, 23;
	@%p184 bra 	$L__BB80_129;
	shfl.sync.idx.b32	%r767|%p185, %r232, %r115, %r11, -1;
	mad.lo.s32 	%r907, %r767, %r895, %r907;
$L__BB80_129:
	setp.lt.s32 	%p186, %r389, 24;
	@%p186 bra 	$L__BB80_131;
	shfl.sync.idx.b32	%r768|%p187, %r232, %r116, %r11, -1;
	mad.lo.s32 	%r907, %r768, %r896, %r907;
$L__BB80_131:
	setp.lt.s32 	%p188, %r389, 25;
	@%p188 bra 	$L__BB80_133;
	shfl.sync.idx.b32	%r769|%p189, %r232, %r117, %r11, -1;
	mad.lo.s32 	%r907, %r769, %r897, %r907;
$L__BB80_133:
	setp.lt.s32 	%p190, %r389, 26;
	@%p190 bra 	$L__BB80_135;
	shfl.sync.idx.b32	%r770|%p191, %r232, %r118, %r11, -1;
	mad.lo.s32 	%r907, %r770, %r898, %r907;
$L__BB80_135:
	setp.lt.s32 	%p192, %r389, 27;
	@%p192 bra 	$L__BB80_137;
	shfl.sync.idx.b32	%r771|%p193, %r232, %r119, %r11, -1;
	mad.lo.s32 	%r907, %r771, %r899, %r907;
$L__BB80_137:
	setp.lt.s32 	%p194, %r389, 28;
	@%p194 bra 	$L__BB80_139;
	shfl.sync.idx.b32	%r772|%p195, %r232, %r120, %r11, -1;
	mad.lo.s32 	%r907, %r772, %r900, %r907;
$L__BB80_139:
	setp.lt.s32 	%p196, %r389, 29;
	@%p196 bra 	$L__BB80_141;
	shfl.sync.idx.b32	%r773|%p197, %r232, %r121, %r11, -1;
	mad.lo.s32 	%r907, %r773, %r901, %r907;
$L__BB80_141:
	setp.lt.s32 	%p198, %r389, 30;
	@%p198 bra 	$L__BB80_143;
	shfl.sync.idx.b32	%r774|%p199, %r232, %r122, %r11, -1;
	mad.lo.s32 	%r907, %r774, %r902, %r907;
$L__BB80_143:
	setp.lt.s32 	%p200, %r389, 31;
	@%p200 bra 	$L__BB80_145;
	shfl.sync.idx.b32	%r775|%p201, %r232, %r123, %r11, -1;
	mad.lo.s32 	%r907, %r775, %r903, %r907;
$L__BB80_145:
	setp.ne.s32 	%p202, %r389, 32;
	@%p202 bra 	$L__BB80_209;
	shfl.sync.idx.b32	%r776|%p203, %r232, %r124, %r11, -1;
	mad.lo.s32 	%r907, %r776, %r904, %r907;
	bra.uni 	$L__BB80_209;
$L__BB80_147:
	setp.gt.s32 	%p109, %r389, 0;
	mul.lo.s32 	%r620, %r232, %r873;
	selp.b32 	%r907, %r620, 0, %p109;
	@%p75 bra 	$L__BB80_149;
	sub.s32 	%r621, %r60, %r61;
	shl.b32 	%r622, %r621, 2;
	add.s32 	%r623, %r231, %r622;
	ld.shared.u32 	%r624, [%r623+4];
	mad.lo.s32 	%r907, %r624, %r874, %r907;
$L__BB80_149:
	@%p76 bra 	$L__BB80_151;
	sub.s32 	%r625, %r60, %r62;
	shl.b32 	%r626, %r625, 2;
	add.s32 	%r627, %r231, %r626;
	ld.shared.u32 	%r628, [%r627+8];
	mad.lo.s32 	%r907, %r628, %r875, %r907;
$L__BB80_151:
	@%p77 bra 	$L__BB80_153;
	sub.s32 	%r629, %r60, %r63;
	shl.b32 	%r630, %r629, 2;
	add.s32 	%r631, %r231, %r630;
	ld.shared.u32 	%r632, [%r631+12];
	mad.lo.s32 	%r907, %r632, %r876, %r907;
$L__BB80_153:
	@%p78 bra 	$L__BB80_155;
	sub.s32 	%r633, %r60, %r64;
	shl.b32 	%r634, %r633, 2;
	add.s32 	%r635, %r231, %r634;
	ld.shared.u32 	%r636, [%r635+16];
	mad.lo.s32 	%r907, %r636, %r877, %r907;
$L__BB80_155:
	@%p79 bra 	$L__BB80_157;
	sub.s32 	%r637, %r60, %r65;
	shl.b32 	%r638, %r637, 2;
	add.s32 	%r639, %r231, %r638;
	ld.shared.u32 	%r640, [%r639+20];
	mad.lo.s32 	%r907, %r640, %r878, %r907;
$L__BB80_157:
	setp.lt.s32 	%p114, %r389, 7;
	@%p114 bra 	$L__BB80_159;
	add.s32 	%r642, %r231, %r641;
	ld.shared.u32 	%r643, [%r642+24];
	mad.lo.s32 	%r907, %r643, %r879, %r907;
$L__BB80_159:
	setp.lt.s32 	%p115, %r389, 8;
	@%p115 bra 	$L__BB80_161;
	sub.s32 	%r644, %r60, %r67;
	shl.b32 	%r645, %r644, 2;
	add.s32 	%r646, %r231, %r645;
	ld.shared.u32 	%r647, [%r646+28];
	mad.lo.s32 	%r907, %r647, %r880, %r907;
$L__BB80_161:
	setp.lt.s32 	%p116, %r389, 9;
	@%p116 bra 	$L__BB80_163;
	sub.s32 	%r648, %r60, %r68;
	shl.b32 	%r649, %r648, 2;
	add.s32 	%r650, %r231, %r649;
	ld.shared.u32 	%r651, [%r650+32];
	mad.lo.s32 	%r907, %r651, %r881, %r907;
$L__BB80_163:
	setp.lt.s32 	%p117, %r389, 10;
	@%p117 bra 	$L__BB80_165;
	sub.s32 	%r652, %r60, %r69;
	shl.b32 	%r653, %r652, 2;
	add.s32 	%r654, %r231, %r653;
	ld.shared.u32 	%r655, [%r654+36];
	mad.lo.s32 	%r907, %r655, %r882, %r907;
$L__BB80_165:
	setp.lt.s32 	%p118, %r389, 11;
	@%p118 bra 	$L__BB80_167;
	sub.s32 	%r656, %r60, %r70;
	shl.b32 	%r657, %r656, 2;
	add.s32 	%r658, %r231, %r657;
	ld.shared.u32 	%r659, [%r658+40];
	mad.lo.s32 	%r907, %r659, %r883, %r907;
$L__BB80_167:
	setp.lt.s32 	%p119, %r389, 12;
	@%p119 bra 	$L__BB80_169;
	sub.s32 	%r660, %r60, %r71;
	shl.b32 	%r661, %r660, 2;
	add.s32 	%r662, %r231, %r661;
	ld.shared.u32 	%r663, [%r662+44];
	mad.lo.s32 	%r907, %r663, %r884, %r907;
$L__BB80_169:
	setp.lt.s32 	%p120, %r389, 13;
	@%p120 bra 	$L__BB80_171;
	sub.s32 	%r664, %r60, %r72;
	shl.b32 	%r665, %r664, 2;
	add.s32 	%r666, %r231, %r665;
	ld.shared.u32 	%r667, [%r666+48];
	mad.lo.s32 	%r907, %r667, %r885, %r907;
$L__BB80_171:
	setp.lt.s32 	%p121, %r389, 14;
	@%p121 bra 	$L__BB80_173;
	sub.s32 	%r668, %r60, %r73;
	shl.b32 	%r669, %r668, 2;
	add.s32 	%r670, %r231, %r669;
	ld.shared.u32 	%r671, [%r670+52];
	mad.lo.s32 	%r907, %r671, %r886, %r907;
$L__BB80_173:
	setp.lt.s32 	%p122, %r389, 15;
	@%p122 bra 	$L__BB80_175;
	sub.s32 	%r672, %r60, %r74;
	shl.b32 	%r673, %r672, 2;
	add.s32 	%r674, %r231, %r673;
	ld.shared.u32 	%r675, [%r674+56];
	mad.lo.s32 	%r907, %r675, %r887, %r907;
$L__BB80_175:
	setp.lt.s32 	%p123, %r389, 16;
	@%p123 bra 	$L__BB80_177;
	sub.s32 	%r676, %r60, %r75;
	shl.b32 	%r677, %r676, 2;
	add.s32 	%r678, %r231, %r677;
	ld.shared.u32 	%r679, [%r678+60];
	mad.lo.s32 	%r907, %r679, %r888, %r907;
$L__BB80_177:
	setp.lt.s32 	%p124, %r389, 17;
	@%p124 bra 	$L__BB80_179;
	sub.s32 	%r680, %r60, %r76;
	shl.b32 	%r681, %r680, 2;
	add.s32 	%r682, %r231, %r681;
	ld.shared.u32 	%r683, [%r682+64];
	mad.lo.s32 	%r907, %r683, %r889, %r907;
$L__BB80_179:
	setp.lt.s32 	%p125, %r389, 18;
	@%p125 bra 	$L__BB80_181;
	sub.s32 	%r684, %r60, %r77;
	shl.b32 	%r685, %r684, 2;
	add.s32 	%r686, %r231, %r685;
	ld.shared.u32 	%r687, [%r686+68];
	mad.lo.s32 	%r907, %r687, %r890, %r907;
$L__BB80_181:
	setp.lt.s32 	%p126, %r389, 19;
	@%p126 bra 	$L__BB80_183;
	sub.s32 	%r688, %r60, %r78;
	shl.b32 	%r689, %r688, 2;
	add.s32 	%r690, %r231, %r689;
	ld.shared.u32 	%r691, [%r690+72];
	mad.lo.s32 	%r907, %r691, %r891, %r907;
$L__BB80_183:
	setp.lt.s32 	%p127, %r389, 20;
	@%p127 bra 	$L__BB80_185;
	sub.s32 	%r692, %r60, %r79;
	shl.b32 	%r693, %r692, 2;
	add.s32 	%r694, %r231, %r693;
	ld.shared.u32 	%r695, [%r694+76];
	mad.lo.s32 	%r907, %r695, %r892, %r907;
$L__BB80_185:
	setp.lt.s32 	%p128, %r389, 21;
	@%p128 bra 	$L__BB80_187;
	sub.s32 	%r696, %r60, %r80;
	shl.b32 	%r697, %r696, 2;
	add.s32 	%r698, %r231, %r697;
	ld.shared.u32 	%r699, [%r698+80];
	mad.lo.s32 	%r907, %r699, %r893, %r907;
$L__BB80_187:
	setp.lt.s32 	%p129, %r389, 22;
	@%p129 bra 	$L__BB80_189;
	sub.s32 	%r700, %r60, %r81;
	shl.b32 	%r701, %r700, 2;
	add.s32 	%r702, %r231, %r701;
	ld.shared.u32 	%r703, [%r702+84];
	mad.lo.s32 	%r907, %r703, %r894, %r907;
$L__BB80_189:
	setp.lt.s32 	%p130, %r389, 23;
	@%p130 bra 	$L__BB80_191;
	sub.s32 	%r704, %r60, %r82;
	shl.b32 	%r705, %r704, 2;
	add.s32 	%r706, %r231, %r705;
	ld.shared.u32 	%r707, [%r706+88];
	mad.lo.s32 	%r907, %r707, %r895, %r907;
$L__BB80_191:
	setp.lt.s32 	%p131, %r389, 24;
	@%p131 bra 	$L__BB80_193;
	sub.s32 	%r708, %r60, %r83;
	shl.b32 	%r709, %r708, 2;
	add.s32 	%r710, %r231, %r709;
	ld.shared.u32 	%r711, [%r710+92];
	mad.lo.s32 	%r907, %r711, %r896, %r907;
$L__BB80_193:
	setp.lt.s32 	%p132, %r389, 25;
	@%p132 bra 	$L__BB80_195;
	sub.s32 	%r712, %r60, %r84;
	shl.b32 	%r713, %r712, 2;
	add.s32 	%r714, %r231, %r713;
	ld.shared.u32 	%r715, [%r714+96];
	mad.lo.s32 	%r907, %r715, %r897, %r907;
$L__BB80_195:
	setp.lt.s32 	%p133, %r389, 26;
	@%p133 bra 	$L__BB80_197;
	sub.s32 	%r716, %r60, %r85;
	shl.b32 	%r717, %r716, 2;
	add.s32 	%r718, %r231, %r717;
	ld.shared.u32 	%r719, [%r718+100];
	mad.lo.s32 	%r907, %r719, %r898, %r907;
$L__BB80_197:
	setp.lt.s32 	%p134, %r389, 27;
	@%p134 bra 	$L__BB80_199;
	sub.s32 	%r720, %r60, %r86;
	shl.b32 	%r721, %r720, 2;
	add.s32 	%r722, %r231, %r721;
	ld.shared.u32 	%r723, [%r722+104];
	mad.lo.s32 	%r907, %r723, %r899, %r907;
$L__BB80_199:
	setp.lt.s32 	%p135, %r389, 28;
	@%p135 bra 	$L__BB80_201;
	sub.s32 	%r724, %r60, %r87;
	shl.b32 	%r725, %r724, 2;
	add.s32 	%r726, %r231, %r725;
	ld.shared.u32 	%r727, [%r726+108];
	mad.lo.s32 	%r907, %r727, %r900, %r907;
$L__BB80_201:
	setp.lt.s32 	%p136, %r389, 29;
	@%p136 bra 	$L__BB80_203;
	sub.s32 	%r728, %r60, %r88;
	shl.b32 	%r729, %r728, 2;
	add.s32 	%r730, %r231, %r729;
	ld.shared.u32 	%r731, [%r730+112];
	mad.lo.s32 	%r907, %r731, %r901, %r907;
$L__BB80_203:
	setp.lt.s32 	%p137, %r389, 30;
	@%p137 bra 	$L__BB80_205;
	sub.s32 	%r732, %r60, %r89;
	shl.b32 	%r733, %r732, 2;
	add.s32 	%r734, %r231, %r733;
	ld.shared.u32 	%r735, [%r734+116];
	mad.lo.s32 	%r907, %r735, %r902, %r907;
$L__BB80_205:
	setp.lt.s32 	%p138, %r389, 31;
	@%p138 bra 	$L__BB80_207;
	sub.s32 	%r736, %r60, %r90;
	shl.b32 	%r737, %r736, 2;
	add.s32 	%r738, %r231, %r737;
	ld.shared.u32 	%r739, [%r738+120];
	mad.lo.s32 	%r907, %r739, %r903, %r907;
$L__BB80_207:
	setp.lt.s32 	%p139, %r389, 32;
	@%p139 bra 	$L__BB80_209;
	sub.s32 	%r740, %r60, %r91;
	shl.b32 	%r741, %r740, 2;
	add.s32 	%r742, %r231, %r741;
	ld.shared.u32 	%r743, [%r742+124];
	mad.lo.s32 	%r907, %r743, %r904, %r907;
$L__BB80_209:
	mad.lo.s32 	%r777, %r905, %r6, %r164;
	shl.b32 	%r778, %r777, 2;
	mov.u32 	%r779, _ZZ9cuda_gemmIiLi128ELi1ELi1ELi1024ELi32ELi32ELi0EEviiiPT_S1_S1_iiE3Csh;
	add.s32 	%r780, %r779, %r778;
	ld.shared.u32 	%r781, [%r780];
	add.s32 	%r782, %r781, %r907;
	st.shared.u32 	[%r780], %r782;
	add.s32 	%r905, %r905, %r125;
	setp.lt.s32 	%p204, %r905, %r388;
	@%p204 bra 	$L__BB80_82;
$L__BB80_210:
	add.s32 	%r872, %r872, %r7;
	setp.lt.s32 	%p205, %r872, %r6;
	@%p205 bra 	$L__BB80_16;
$L__BB80_211:
	setp.eq.s16 	%p206, %rs1, 2;
	bar.sync 	0;
	mul.lo.s32 	%r783, %r6, %r12;
	mad.lo.s32 	%r361, %r10, %r386, %r783;
	div.s32 	%r362, %r387, %r389;
	@%p206 bra 	$L__BB80_214;
	shl.b32 	%r784, %r971, 2;
	mov.u32 	%r785, _ZZ9cuda_gemmIiLi128ELi1ELi1ELi1024ELi32ELi32ELi0EEviiiPT_S1_S1_iiE3Csh;
	add.s32 	%r969, %r785, %r784;
	neg.s32 	%r968, %r15;
$L__BB80_213:
	.pragma "nounroll";
	div.s32 	%r786, %r971, %r6;
	mad.lo.s32 	%r787, %r362, %r786, %r361;
	mul.lo.s32 	%r788, %r786, %r6;
	sub.s32 	%r789, %r971, %r788;
	add.s32 	%r790, %r787, %r789;
	ld.shared.u32 	%r791, [%r969];
	mul.wide.s32 	%rd19, %r790, 4;
	add.s64 	%rd20, %rd2, %rd19;
	st.global.u32 	[%rd20], %r791;
	add.s32 	%r971, %r971, %r9;
	add.s32 	%r969, %r969, %r28;
	add.s32 	%r968, %r968, 1;
	setp.ne.s32 	%p207, %r968, 0;
	@%p207 bra 	$L__BB80_213;
$L__BB80_214:
	add.s32 	%r975, %r971, %r35;
	add.s32 	%r974, %r971, %r37;
	add.s32 	%r973, %r9, %r971;
	shl.b32 	%r792, %r971, 2;
	mov.u32 	%r793, _ZZ9cuda_gemmIiLi128ELi1ELi1ELi1024ELi32ELi32ELi0EEviiiPT_S1_S1_iiE3Csh;
	add.s32 	%r972, %r793, %r792;
$L__BB80_215:
	div.s32 	%r794, %r971, %r6;
	mad.lo.s32 	%r795, %r362, %r794, %r361;
	mul.lo.s32 	%r796, %r794, %r6;
	sub.s32 	%r797, %r971, %r796;
	add.s32 	%r798, %r795, %r797;
	ld.shared.u32 	%r799, [%r972];
	mul.wide.s32 	%rd21, %r798, 4;
	add.s64 	%rd22, %rd2, %rd21;
	st.global.u32 	[%rd22], %r799;
	add.s32 	%r800, %r971, %r9;
	div.s32 	%r801, %r973, %r6;
	mad.lo.s32 	%r802, %r362, %r801, %r361;
	mul.lo.s32 	%r803, %r801, %r6;
	sub.s32 	%r804, %r973, %r803;
	add.s32 	%r805, %r802, %r804;
	add.s32 	%r806, %r972, %r28;
	ld.shared.u32 	%r807, [%r806];
	mul.wide.s32 	%rd23, %r805, 4;
	add.s64 	%rd24, %rd2, %rd23;
	st.global.u32 	[%rd24], %r807;
	add.s32 	%r808, %r800, %r9;
	div.s32 	%r809, %r975, %r6;
	mad.lo.s32 	%r810, %r362, %r809, %r361;
	mul.lo.s32 	%r811, %r809, %r6;
	sub.s32 	%r812, %r975, %r811;
	add.s32 	%r813, %r810, %r812;
	add.s32 	%r814, %r972, %r31;
	ld.shared.u32 	%r815, [%r814];
	mul.wide.s32 	%rd25, %r813, 4;
	add.s64 	%rd26, %rd2, %rd25;
	st.global.u32 	[%rd26], %r815;
	add.s32 	%r816, %r808, %r9;
	div.s32 	%r817, %r974, %r6;
	mad.lo.s32 	%r818, %r362, %r817, %r361;
	mul.lo.s32 	%r819, %r817, %r6;
	sub.s32 	%r820, %r974, %r819;
	add.s32 	%r821, %r818, %r820;
	add.s32 	%r822, %r972, %r32;
	ld.shared.u32 	%r823, [%r822];
	mul.wide.s32 	%rd27, %r821, 4;
	add.s64 	%rd28, %rd2, %rd27;
	st.global.u32 	[%rd28], %r823;
	add.s32 	%r971, %r816, %r9;
	add.s32 	%r975, %r975, %r28;
	add.s32 	%r974, %r974, %r28;
	add.s32 	%r973, %r973, %r28;
	add.s32 	%r972, %r972, %r30;
	setp.lt.u32 	%p208, %r971, 1024;
	@%p208 bra 	$L__BB80_215;
$L__BB80_216:
	ret;

}
	// .globl	_Z9cuda_gemmIiLi128ELi1ELi1ELi1024ELi32ELi32ELi1EEviiiPT_S1_S1_ii
.visible .entry _Z9cuda_gemmIiLi128ELi1ELi1ELi1024ELi32ELi32ELi1EEviiiPT_S1_S1_ii(
	.param .u32 _Z9cuda_gemmIiLi128ELi1ELi1ELi1024ELi32ELi32ELi1EEviiiPT_S1_S1_ii_param_0,
	.param .u32 _Z9cuda_gemmIiLi128ELi1ELi1ELi1024ELi32ELi32ELi1EEviiiPT_S1_S1_ii_param_1,
	.param .u32 _Z9cuda_gemmIiLi128ELi1ELi1ELi1024ELi32ELi32ELi1EEviiiPT_S1_S1_ii_param_2,
	.param .u64 .ptr .align 1 _Z9cuda_gemmIiLi128ELi1ELi1ELi1024ELi32ELi32ELi1EEviiiPT_S1_S1_ii_param_3,
	.param .u64 .ptr .align 1 _Z9cuda_gemmIiLi128ELi1ELi1ELi1024ELi32ELi32ELi1EEviiiPT_S1_S1_ii_param_4,
	.param .u64 .ptr .align 1 _Z9cuda_gemmIiLi128ELi1ELi1ELi1024ELi32ELi32ELi1EEviiiPT_S1_S1_ii_param_5,
	.param .u32 _Z9cuda_gemmIiLi128ELi1ELi1ELi1024ELi32ELi32ELi1EEviiiPT_S1_S1_ii_param_6,
	.param .u32 _Z9cuda_gemmIiLi128ELi1ELi1ELi1024ELi32ELi32ELi1EEviiiPT_S1_S1_ii_param_7
)
.maxntid 128
{
	.reg .pred 	%p<78>;
	.reg .b16 	%rs<5>;
	.reg .b32 	%r<426>;
	.reg .b64 	%rd<48>;
	// demoted variable
	.shared .align 128 .b8 _ZZ9cuda_gemmIiLi128ELi1ELi1ELi1024ELi32ELi32ELi1EEviiiPT_S1_S1_iiE11kron_fac_sh[4224];
	// demoted variable
	.shared .align 128 .b8 _ZZ9cuda_gemmIiLi128ELi1ELi1ELi1024ELi32ELi32ELi1EEviiiPT_S1_S1_iiE3Ash[4096];
	// demoted variable
	.shared .align 128 .b8 _ZZ9cuda_gemmIiLi128ELi1ELi1ELi1024ELi32ELi32ELi1EEviiiPT_S1_S1_iiE3Csh[4096];
	ld.param.u64 	%rd15, [_Z9cuda_gemmIiLi128ELi1ELi1ELi1024ELi32ELi32ELi1EEviiiPT_S1_S1_ii_param_3];
	ld.param.u64 	%rd16, [_Z9cuda_gemmIiLi128ELi1ELi1ELi1024ELi32ELi32ELi1EEviiiPT_S1_S1_ii_param_4];
	ld.param.u64 	%rd17, [_Z9cuda_gemmIiLi128ELi1ELi1ELi1024ELi32ELi32ELi1EEviiiPT_S1_S1_ii_param_5];
	cvta.to.global.u64 	%rd1, %rd16;
	cvta.to.global.u64 	%rd2, %rd15;
	cvta.to.global.u64 	%rd3, %rd17;
	mov.u32 	%r425, %tid.x;
	and.b32  	%r2, %r425, 31;
	mov.u32 	%r3, %ntid.x;
	add.s32 	%r150, %r425, %r3;
	cvt.u16.u32 	%rs1, %r150;
	xor.b16  	%rs2, %rs1, 1023;
	cvt.u16.u32 	%rs3, %r3;
	div.u16 	%rs4, %rs2, %rs3;
	cvt.u32.u16 	%r151, %rs4;
	and.b32  	%r4, %r151, 3;
	setp.eq.s32 	%p1, %r4, 2;
	mov.u32 	%r400, %r425;
	@%p1 bra 	$L__BB81_3;
	mov.b32 	%r399, 0;
	mov.u32 	%r155, _ZZ9cuda_gemmIiLi128ELi1ELi1ELi1024ELi32ELi32ELi1EEviiiPT_S1_S1_iiE11kron_fac_sh;
	mov.u32 	%r400, %r425;
$L__BB81_2:
	.pragma "nounroll";
	mul.wide.u32 	%rd18, %r400, 4;
	add.s64 	%rd19, %rd1, %rd18;
	ld.global.u32 	%r153, [%rd19];
	and.b32  	%r154, %r400, 31;
	mad.lo.s32 	%r156, %r154, 132, %r155;
	shr.u32 	%r157, %r400, 3;
	and.b32  	%r158, %r157, 536870908;
	add.s32 	%r159, %r156, %r158;
	st.shared.u32 	[%r159], %r153;
	add.s32 	%r400, %r400, %r3;
	add.s32 	%r399, %r399, 1;
	xor.b32  	%r160, %r4, %r399;
	setp.ne.s32 	%p2, %r160, 2;
	@%p2 bra 	$L__BB81_2;
$L__BB81_3:
	shl.b32 	%r10, %r3, 1;
	add.s32 	%r403, %r400, %r10;
	shl.b32 	%r12, %r3, 2;
	mul.lo.s32 	%r13, %r3, 3;
	add.s32 	%r402, %r400, %r13;
	add.s32 	%r401, %r3, %r400;
$L__BB81_4:
	mul.wide.u32 	%rd20, %r400, 4;
	add.s64 	%rd21, %rd1, %rd20;
	ld.global.u32 	%r161, [%rd21];
	and.b32  	%r162, %r400, 31;
	mov.u32 	%r163, _ZZ9cuda_gemmIiLi128ELi1ELi1ELi1024ELi32ELi32ELi1EEviiiPT_S1_S1_iiE11kron_fac_sh;
	mad.lo.s32 	%r164, %r162, 132, %r163;
	shr.u32 	%r165, %r400, 3;
	and.b32  	%r166, %r165, 536870908;
	add.s32 	%r167, %r164, %r166;
	st.shared.u32 	[%r167], %r161;
	add.s32 	%r168, %r400, %r3;
	mul.wide.u32 	%rd22, %r401, 4;
	add.s64 	%rd23, %rd1, %rd22;
	ld.global.u32 	%r169, [%rd23];
	and.b32  	%r170, %r401, 31;
	mad.lo.s32 	%r171, %r170, 132, %r163;
	shr.u32 	%r172, %r401, 3;
	and.b32  	%r173, %r172, 536870908;
	add.s32 	%r174, %r171, %r173;
	st.shared.u32 	[%r174], %r169;
	add.s32 	%r175, %r168, %r3;
	mul.wide.u32 	%rd24, %r403, 4;
	add.s64 	%rd25, %rd1, %rd24;
	ld.global.u32 	%r176, [%rd25];
	and.b32  	%r177, %r403, 31;
	mad.lo.s32 	%r178, %r177, 132, %r163;
	shr.u32 	%r179, %r403, 3;
	and.b32  	%r180, %r179, 536870908;
	add.s32 	%r181, %r178, %r180;
	st.shared.u32 	[%r181], %r176;
	add.s32 	%r182, %r175, %r3;
	mul.wide.u32 	%rd26, %r402, 4;
	add.s64 	%rd27, %rd1, %rd26;
	ld.global.u32 	%r183, [%rd27];
	and.b32  	%r184, %r402, 31;
	mad.lo.s32 	%r185, %r184, 132, %r163;
	shr.u32 	%r186, %r402, 3;
	and.b32  	%r187, %r186, 536870908;
	add.s32 	%r188, %r185, %r187;
	st.shared.u32 	[%r188], %r183;
	add.s32 	%r400, %r182, %r3;
	add.s32 	%r403, %r403, %r12;
	add.s32 	%r402, %r402, %r12;
	add.s32 	%r401, %r401, %r12;
	setp.lt.u32 	%p3, %r400, 1024;
	@%p3 bra 	$L__BB81_4;
	mov.u32 	%r24, %ctaid.y;
	mov.u32 	%r189, %nctaid.y;
	setp.ge.u32 	%p4, %r24, %r189;
	@%p4 bra 	$L__BB81_23;
	setp.eq.s32 	%p5, %r4, 2;
	shl.b32 	%r25, %r24, 10;
	xor.b32  	%r26, %r4, 2;
	mov.u32 	%r413, %r425;
	@%p5 bra 	$L__BB81_9;
	shl.b32 	%r190, %r425, 2;
	mov.u32 	%r191, _ZZ9cuda_gemmIiLi128ELi1ELi1ELi1024ELi32ELi32ELi1EEviiiPT_S1_S1_iiE3Ash;
	add.s32 	%r406, %r191, %r190;
	add.s32 	%r192, %r425, %r25;
	mul.wide.u32 	%rd28, %r192, 4;
	add.s64 	%rd46, %rd2, %rd28;
	mul.wide.u32 	%rd5, %r3, 4;
	neg.s32 	%r405, %r26;
	mad.lo.s32 	%r413, %r3, %r26, %r425;
$L__BB81_8:
	.pragma "nounroll";
	ld.global.u32 	%r193, [%rd46];
	st.shared.u32 	[%r406], %r193;
	add.s32 	%r406, %r406, %r12;
	add.s64 	%rd46, %rd46, %rd5;
	add.s32 	%r405, %r405, 1;
	setp.ne.s32 	%p6, %r405, 0;
	@%p6 bra 	$L__BB81_8;
$L__BB81_9:
	shl.b32 	%r194, %r413, 2;
	mov.u32 	%r195, _ZZ9cuda_gemmIiLi128ELi1ELi1ELi1024ELi32ELi32ELi1EEviiiPT_S1_S1_iiE3Ash;
	add.s32 	%r412, %r195, %r194;
	shl.b32 	%r36, %r3, 4;
	shl.b32 	%r37, %r3, 3;
	mul.lo.s32 	%r38, %r3, 12;
	add.s32 	%r408, %r413, %r25;
	add.s32 	%r411, %r408, %r3;
	add.s32 	%r410, %r408, %r10;
	add.s32 	%r409, %r408, %r13;
$L__BB81_10:
	mul.wide.u32 	%rd29, %r408, 4;
	add.s64 	%rd30, %rd2, %rd29;
	ld.global.u32 	%r196, [%rd30];
	st.shared.u32 	[%r412], %r196;
	mul.wide.u32 	%rd31, %r411, 4;
	add.s64 	%rd32, %rd2, %rd31;
	ld.global.u32 	%r197, [%rd32];
	add.s32 	%r198, %r412, %r12;
	st.shared.u32 	[%r198], %r197;
	mul.wide.u32 	%rd33, %r410, 4;
	add.s64 	%rd34, %rd2, %rd33;
	ld.global.u32 	%r199, [%rd34];
	add.s32 	%r200, %r412, %r37;
	st.shared.u32 	[%r200], %r199;
	mul.wide.u32 	%rd35, %r409, 4;
	add.s64 	%rd36, %rd2, %rd35;
	ld.global.u32 	%r201, [%rd36];
	add.s32 	%r202, %r412, %r38;
	st.shared.u32 	[%r202], %r201;
	add.s32 	%r413, %r413, %r12;
	add.s32 	%r412, %r412, %r36;
	add.s32 	%r411, %r411, %r12;
	add.s32 	%r410, %r410, %r12;
	add.s32 	%r409, %r409, %r12;
	add.s32 	%r408, %r408, %r12;
	setp.lt.u32 	%p7, %r413, 1024;
	@%p7 bra 	$L__BB81_10;
	setp.eq.s32 	%p8, %r4, 2;
	bar.sync 	0;
	mov.u32 	%r418, %r425;
	@%p8 bra 	$L__BB81_14;
	shl.b32 	%r203, %r425, 2;
	mov.u32 	%r204, _ZZ9cuda_gemmIiLi128ELi1ELi1ELi1024ELi32ELi32ELi1EEviiiPT_S1_S1_iiE3Csh;
	add.s32 	%r415, %r204, %r203;
	neg.s32 	%r414, %r26;
	mad.lo.s32 	%r418, %r3, %r26, %r425;
$L__BB81_13:
	.pragma "nounroll";
	mov.b32 	%r205, 0;
	st.shared.u32 	[%r415], %r205;
	add.s32 	%r415, %r415, %r12;
	add.s32 	%r414, %r414, 1;
	setp.ne.s32 	%p9, %r414, 0;
	@%p9 bra 	$L__BB81_13;
$L__BB81_14:
	shl.b32 	%r206, %r418, 2;
	mov.u32 	%r207, _ZZ9cuda_gemmIiLi128ELi1ELi1ELi1024ELi32ELi32ELi1EEviiiPT_S1_S1_iiE3Csh;
	add.s32 	%r417, %r207, %r206;
$L__BB81_15:
	mov.b32 	%r208, 0;
	st.shared.u32 	[%r417], %r208;
	add.s32 	%r209, %r417, %r12;
	st.shared.u32 	[%r209], %r208;
	add.s32 	%r210, %r417, %r37;
	st.shared.u32 	[%r210], %r208;
	add.s32 	%r211, %r417, %r38;
	st.shared.u32 	[%r211], %r208;
	add.s32 	%r418, %r418, %r12;
	add.s32 	%r417, %r417, %r36;
	setp.lt.u32 	%p10, %r418, 1024;
	@%p10 bra 	$L__BB81_15;
	shl.b32 	%r212, %r2, 7;
	shl.b32 	%r213, %r2, 2;
	or.b32  	%r214, %r212, %r213;
	mov.u32 	%r215, _ZZ9cuda_gemmIiLi128ELi1ELi1ELi1024ELi32ELi32ELi1EEviiiPT_S1_S1_iiE3Ash;
	add.s32 	%r216, %r215, %r214;
	ld.shared.u32 	%r68, [%r216];
	setp.eq.s32 	%p11, %r2, 31;
	selp.b32 	%r217, -128, 0, %p11;
	add.s32 	%r218, %r216, %r217;
	ld.shared.u32 	%r69, [%r218+4];
	setp.lt.u32 	%p12, %r2, 30;
	selp.b32 	%r219, 0, -128, %p12;
	add.s32 	%r220, %r216, %r219;
	ld.shared.u32 	%r70, [%r220+8];
	setp.lt.u32 	%p13, %r2, 29;
	selp.b32 	%r221, 0, -128, %p13;
	add.s32 	%r222, %r216, %r221;
	ld.shared.u32 	%r71, [%r222+12];
	setp.lt.u32 	%p14, %r2, 28;
	selp.b32 	%r223, 0, -128, %p14;
	add.s32 	%r224, %r216, %r223;
	ld.shared.u32 	%r72, [%r224+16];
	setp.lt.u32 	%p15, %r2, 27;
	selp.b32 	%r225, 0, -128, %p15;
	add.s32 	%r226, %r216, %r225;
	ld.shared.u32 	%r73, [%r226+20];
	setp.lt.u32 	%p16, %r2, 26;
	selp.b32 	%r227, 0, -128, %p16;
	add.s32 	%r228, %r216, %r227;
	ld.shared.u32 	%r74, [%r228+24];
	setp.lt.u32 	%p17, %r2, 25;
	selp.b32 	%r229, 0, -128, %p17;
	add.s32 	%r230, %r216, %r229;
	ld.shared.u32 	%r75, [%r230+28];
	setp.lt.u32 	%p18, %r2, 24;
	selp.b32 	%r231, 0, -128, %p18;
	add.s32 	%r232, %r216, %r231;
	ld.shared.u32 	%r76, [%r232+32];
	setp.lt.u32 	%p19, %r2, 23;
	selp.b32 	%r233, 0, -128, %p19;
	add.s32 	%r234, %r216, %r233;
	ld.shared.u32 	%r77, [%r234+36];
	setp.lt.u32 	%p20, %r2, 22;
	selp.b32 	%r235, 0, -128, %p20;
	add.s32 	%r236, %r216, %r235;
	ld.shared.u32 	%r78, [%r236+40];
	setp.lt.u32 	%p21, %r2, 21;
	selp.b32 	%r237, 0, -128, %p21;
	add.s32 	%r238, %r216, %r237;
	ld.shared.u32 	%r79, [%r238+44];
	setp.lt.u32 	%p22, %r2, 20;
	selp.b32 	%r239, 0, -128, %p22;
	add.s32 	%r240, %r216, %r239;
	ld.shared.u32 	%r80, [%r240+48];
	setp.lt.u32 	%p23, %r2, 19;
	selp.b32 	%r241, 0, -128, %p23;
	add.s32 	%r242, %r216, %r241;
	ld.shared.u32 	%r81, [%r242+52];
	setp.lt.u32 	%p24, %r2, 18;
	selp.b32 	%r243, 0, -128, %p24;
	add.s32 	%r244, %r216, %r243;
	ld.shared.u32 	%r82, [%r244+56];
	setp.lt.u32 	%p25, %r2, 17;
	selp.b32 	%r245, 0, -128, %p25;
	add.s32 	%r246, %r216, %r245;
	ld.shared.u32 	%r83, [%r246+60];
	setp.lt.u32 	%p26, %r2, 16;
	selp.b32 	%r247, 0, -128, %p26;
	add.s32 	%r248, %r216, %r247;
	ld.shared.u32 	%r84, [%r248+64];
	setp.lt.u32 	%p27, %r2, 15;
	selp.b32 	%r249, 0, -128, %p27;
	add.s32 	%r250, %r216, %r249;
	ld.shared.u32 	%r85, [%r250+68];
	setp.lt.u32 	%p28, %r2, 14;
	selp.b32 	%r251, 0, -128, %p28;
	add.s32 	%r252, %r216, %r251;
	ld.shared.u32 	%r86, [%r252+72];
	setp.lt.u32 	%p29, %r2, 13;
	selp.b32 	%r253, 0, -128, %p29;
	add.s32 	%r254, %r216, %r253;
	ld.shared.u32 	%r87, [%r254+76];
	setp.lt.u32 	%p30, %r2, 12;
	selp.b32 	%r255, 0, -128, %p30;
	add.s32 	%r256, %r216, %r255;
	ld.shared.u32 	%r88, [%r256+80];
	setp.lt.u32 	%p31, %r2, 11;
	selp.b32 	%r257, 0, -128, %p31;
	add.s32 	%r258, %r216, %r257;
	ld.shared.u32 	%r89, [%r258+84];
	setp.lt.u32 	%p32, %r2, 10;
	selp.b32 	%r259, 0, -128, %p32;
	add.s32 	%r260, %r216, %r259;
	ld.shared.u32 	%r90, [%r260+88];
	setp.lt.u32 	%p33, %r2, 9;
	selp.b32 	%r261, 0, -128, %p33;
	add.s32 	%r262, %r216, %r261;
	ld.shared.u32 	%r91, [%r262+92];
	setp.lt.u32 	%p34, %r2, 8;
	selp.b32 	%r263, 0, -128, %p34;
	add.s32 	%r264, %r216, %r263;
	ld.shared.u32 	%r92, [%r264+96];
	setp.lt.u32 	%p35, %r2, 7;
	selp.b32 	%r265, 0, -128, %p35;
	add.s32 	%r266, %r216, %r265;
	ld.shared.u32 	%r93, [%r266+100];
	setp.lt.u32 	%p36, %r2, 6;
	selp.b32 	%r267, 0, -128, %p36;
	add.s32 	%r268, %r216, %r267;
	ld.shared.u32 	%r94, [%r268+104];
	setp.lt.u32 	%p37, %r2, 5;
	selp.b32 	%r269, 0, -128, %p37;
	add.s32 	%r270, %r216, %r269;
	ld.shared.u32 	%r95, [%r270+108];
	setp.lt.u32 	%p38, %r2, 4;
	selp.b32 	%r271, 0, -128, %p38;
	add.s32 	%r272, %r216, %r271;
	ld.shared.u32 	%r96, [%r272+112];
	setp.lt.u32 	%p39, %r2, 3;
	selp.b32 	%r273, 0, -128, %p39;
	add.s32 	%r274, %r216, %r273;
	ld.shared.u32 	%r97, [%r274+116];
	setp.lt.u32 	%p40, %r2, 2;
	selp.b32 	%r275, 0, -128, %p40;
	add.s32 	%r276, %r216, %r275;
	ld.shared.u32 	%r98, [%r276+120];
	setp.eq.s32 	%p41, %r2, 0;
	selp.b32 	%r277, 0, -128, %p41;
	add.s32 	%r278, %r216, %r277;
	ld.shared.u32 	%r99, [%r278+124];
	add.s32 	%r279, %r425, 1;
	and.b32  	%r100, %r279, 31;
	add.s32 	%r280, %r425, 2;
	and.b32  	%r101, %r280, 31;
	add.s32 	%r281, %r425, 3;
	and.b32  	%r102, %r281, 31;
	add.s32 	%r282, %r425, 4;
	and.b32  	%r103, %r282, 31;
	add.s32 	%r283, %r425, 5;
	and.b32  	%r104, %r283, 31;
	add.s32 	%r284, %r425, 6;
	and.b32  	%r105, %r284, 31;
	add.s32 	%r285, %r425, 7;
	and.b32  	%r106, %r285, 31;
	add.s32 	%r286, %r425, 8;
	and.b32  	%r107, %r286, 31;
	add.s32 	%r287, %r425, 9;
	and.b32  	%r108, %r287, 31;
	add.s32 	%r288, %r425, 10;
	and.b32  	%r109, %r288, 31;
	add.s32 	%r289, %r425, 11;
	and.b32  	%r110, %r289, 31;
	add.s32 	%r290, %r425, 12;
	and.b32  	%r111, %r290, 31;
	add.s32 	%r291, %r425, 13;
	and.b32  	%r112, %r291, 31;
	add.s32 	%r292, %r425, 14;
	and.b32  	%r113, %r292, 31;
	add.s32 	%r293, %r425, 15;
	and.b32  	%r114, %r293, 31;
	add.s32 	%r294, %r425, 17;
	and.b32  	%r115, %r294, 31;
	add.s32 	%r295, %r425, 18;
	and.b32  	%r116, %r295, 31;
	add.s32 	%r296, %r425, 19;
	and.b32  	%r117, %r296, 31;
	add.s32 	%r297, %r425, 20;
	and.b32  	%r118, %r297, 31;
	add.s32 	%r298, %r425, 21;
	and.b32  	%r119, %r298, 31;
	add.s32 	%r299, %r425, 22;
	and.b32  	%r120, %r299, 31;
	add.s32 	%r300, %r425, 23;
	and.b32  	%r121, %r300, 31;
	add.s32 	%r301, %r425, 24;
	and.b32  	%r122, %r301, 31;
	add.s32 	%r302, %r425, 25;
	and.b32  	%r123, %r302, 31;
	add.s32 	%r303, %r425, 26;
	and.b32  	%r124, %r303, 31;
	add.s32 	%r304, %r425, 27;
	and.b32  	%r125, %r304, 31;
	add.s32 	%r305, %r425, 28;
	and.b32  	%r126, %r305, 31;
	add.s32 	%r306, %r425, 29;
	and.b32  	%r127, %r306, 31;
	add.s32 	%r307, %r425, 30;
	and.b32  	%r128, %r307, 31;
	add.s32 	%r308, %r425, -1;
	and.b32  	%r129, %r308, 31;
	shr.u32 	%r419, %r425, 5;
	mov.u32 	%r309, _ZZ9cuda_gemmIiLi128ELi1ELi1ELi1024ELi32ELi32ELi1EEviiiPT_S1_S1_iiE11kron_fac_sh;
	add.s32 	%r131, %r309, %r213;
$L__BB81_17:
	mad.lo.s32 	%r310, %r419, 132, %r131;
	ld.shared.u32 	%r311, [%r310];
	shfl.sync.idx.b32	%r312|%p42, %r311, %r2, 31, -1;
	mul.lo.s32 	%r313, %r312, %r68;
	shfl.sync.idx.b32	%r314|%p43, %r311, %r100, 31, -1;
	mad.lo.s32 	%r315, %r314, %r69, %r313;
	shfl.sync.idx.b32	%r316|%p44, %r311, %r101, 31, -1;
	mad.lo.s32 	%r317, %r316, %r70, %r315;
	shfl.sync.idx.b32	%r318|%p45, %r311, %r102, 31, -1;
	mad.lo.s32 	%r319, %r318, %r71, %r317;
	shfl.sync.idx.b32	%r320|%p46, %r311, %r103, 31, -1;
	mad.lo.s32 	%r321, %r320, %r72, %r319;
	shfl.sync.idx.b32	%r322|%p47, %r311, %r104, 31, -1;
	mad.lo.s32 	%r323, %r322, %r73, %r321;
	shfl.sync.idx.b32	%r324|%p48, %r311, %r105, 31, -1;
	mad.lo.s32 	%r325, %r324, %r74, %r323;
	shfl.sync.idx.b32	%r326|%p49, %r311, %r106, 31, -1;
	mad.lo.s32 	%r327, %r326, %r75, %r325;
	shfl.sync.idx.b32	%r328|%p50, %r311, %r107, 31, -1;
	mad.lo.s32 	%r329, %r328, %r76, %r327;
	shfl.sync.idx.b32	%r330|%p51, %r311, %r108, 31, -1;
	mad.lo.s32 	%r331, %r330, %r77, %r329;
	shfl.sync.idx.b32	%r332|%p52, %r311, %r109, 31, -1;
	mad.lo.s32 	%r333, %r332, %r78, %r331;
	shfl.sync.idx.b32	%r334|%p53, %r311, %r110, 31, -1;
	mad.lo.s32 	%r335, %r334, %r79, %r333;
	shfl.sync.idx.b32	%r336|%p54, %r311, %r111, 31, -1;
	mad.lo.s32 	%r337, %r336, %r80, %r335;
	shfl.sync.idx.b32	%r338|%p55, %r311, %r112, 31, -1;
	mad.lo.s32 	%r339, %r338, %r81, %r337;
	shfl.sync.idx.b32	%r340|%p56, %r311, %r113, 31, -1;
	mad.lo.s32 	%r341, %r340, %r82, %r339;
	shfl.sync.idx.b32	%r342|%p57, %r311, %r114, 31, -1;
	mad.lo.s32 	%r343, %r342, %r83, %r341;
	xor.b32  	%r344, %r2, 16;
	shfl.sync.idx.b32	%r345|%p58, %r311, %r344, 31, -1;
	mad.lo.s32 	%r346, %r345, %r84, %r343;
	shfl.sync.idx.b32	%r347|%p59, %r311, %r115, 31, -1;
	mad.lo.s32 	%r348, %r347, %r85, %r346;
	shfl.sync.idx.b32	%r349|%p60, %r311, %r116, 31, -1;
	mad.lo.s32 	%r350, %r349, %r86, %r348;
	shfl.sync.idx.b32	%r351|%p61, %r311, %r117, 31, -1;
	mad.lo.s32 	%r352, %r351, %r87, %r350;
	shfl.sync.idx.b32	%r353|%p62, %r311, %r118, 31, -1;
	mad.lo.s32 	%r354, %r353, %r88, %r352;
	shfl.sync.idx.b32	%r355|%p63, %r311, %r119, 31, -1;
	mad.lo.s32 	%r356, %r355, %r89, %r354;
	shfl.sync.idx.b32	%r357|%p64, %r311, %r120, 31, -1;
	mad.lo.s32 	%r358, %r357, %r90, %r356;
	shfl.sync.idx.b32	%r359|%p65, %r311, %r121, 31, -1;
	mad.lo.s32 	%r360, %r359, %r91, %r358;
	shfl.sync.idx.b32	%r361|%p66, %r311, %r122, 31, -1;
	mad.lo.s32 	%r362, %r361, %r92, %r360;
	shfl.sync.idx.b32	%r363|%p67, %r311, %r123, 31, -1;
	mad.lo.s32 	%r364, %r363, %r93, %r362;
	shfl.sync.idx.b32	%r365|%p68, %r311, %r124, 31, -1;
	mad.lo.s32 	%r366, %r365, %r94, %r364;
	shfl.sync.idx.b32	%r367|%p69, %r311, %r125, 31, -1;
	mad.lo.s32 	%r368, %r367, %r95, %r366;
	shfl.sync.idx.b32	%r369|%p70, %r311, %r126, 31, -1;
	mad.lo.s32 	%r370, %r369, %r96, %r368;
	shfl.sync.idx.b32	%r371|%p71, %r311, %r127, 31, -1;
	mad.lo.s32 	%r372, %r371, %r97, %r370;
	shfl.sync.idx.b32	%r373|%p72, %r311, %r128, 31, -1;
	mad.lo.s32 	%r374, %r373, %r98, %r372;
	shfl.sync.idx.b32	%r375|%p73, %r311, %r129, 31, -1;
	mad.lo.s32 	%r376, %r375, %r99, %r374;
	shl.b32 	%r377, %r2, 2;
	shl.b32 	%r378, %r419, 7;
	or.b32  	%r379, %r378, %r377;
	mov.u32 	%r380, _ZZ9cuda_gemmIiLi128ELi1ELi1ELi1024ELi32ELi32ELi1EEviiiPT_S1_S1_iiE3Csh;
	add.s32 	%r381, %r380, %r379;
	ld.shared.u32 	%r382, [%r381];
	add.s32 	%r383, %r382, %r376;
	st.shared.u32 	[%r381], %r383;
	shr.u32 	%r384, %r3, 5;
	add.s32 	%r419, %r419, %r384;
	setp.lt.u32 	%p74, %r419, 32;
	@%p74 bra 	$L__BB81_17;
	setp.eq.s32 	%p75, %r4, 2;
	bar.sync 	0;
	@%p75 bra 	$L__BB81_21;
	shl.b32 	%r385, %r425, 2;
	add.s32 	%r421, %r380, %r385;
	add.s32 	%r387, %r425, %r25;
	mul.wide.u32 	%rd37, %r387, 4;
	add.s64 	%rd47, %rd3, %rd37;
	mul.wide.u32 	%rd9, %r3, 4;
	neg.s32 	%r420, %r26;
	mad.lo.s32 	%r425, %r3, %r26, %r425;
$L__BB81_20:
	.pragma "nounroll";
	ld.shared.u32 	%r388, [%r421];
	st.global.u32 	[%rd47], %r388;
	add.s32 	%r421, %r421, %r12;
	add.s64 	%rd47, %rd47, %rd9;
	add.s32 	%r420, %r420, 1;
	setp.ne.s32 	%p76, %r420, 0;
	@%p76 bra 	$L__BB81_20;
$L__BB81_21:
	shl.b32 	%r389, %r425, 2;
	add.s32 	%r424, %r380, %r389;
	mul.wide.u32 	%rd38, %r3, 4;
	add.s64 	%rd12, %rd3, %rd38;
	add.s32 	%r423, %r425, %r25;
	mul.wide.u32 	%rd39, %r3, 8;
	add.s64 	%rd13, %rd3, %rd39;
	mul.wide.u32 	%rd40, %r3, 12;
	add.s64 	%rd14, %rd3, %rd40;
$L__BB81_22:
	mul.wide.s32 	%rd41, %r423, 4;
	add.s64 	%rd42, %rd12, %rd41;
	add.s64 	%rd43, %rd13, %rd41;
	add.s64 	%rd44, %rd14, %rd41;
	add.s64 	%rd45, %rd3, %rd41;
	ld.shared.u32 	%r391, [%r424];
	st.global.u32 	[%rd45], %r391;
	add.s32 	%r392, %r424, %r12;
	ld.shared.u32 	%r393, [%r392];
	st.global.u32 	[%rd42], %r393;
	add.s32 	%r394, %r424, %r37;
	ld.shared.u32 	%r395, [%r394];
	st.global.u32 	[%rd43], %r395;
	add.s32 	%r396, %r424, %r38;
	ld.shared.u32 	%r397, [%r396];
	st.global.u32 	[%rd44], %r397;
	add.s32 	%r425, %r425, %r12;
	add.s32 	%r424, %r424, %r36;
	add.s32 	%r423, %r423, %r12;
	setp.lt.u32 	%p77, %r425, 1024;
	@%p77 bra 	$L__BB81_22;
$L__BB81_23:
	ret;

}
	// .globl	_Z9cuda_gemmIiLi128ELi1ELi1ELi1024ELi64ELi64ELi0EEviiiPT_S1_S1_ii
.visible .entry _Z9cuda_gemmIiLi128ELi1ELi1ELi1024ELi64ELi64ELi0EEviiiPT_S1_S1_ii(
	.param .u32 _Z9cuda_gemmIiLi128ELi1ELi1ELi1024ELi64ELi64ELi0EEviiiPT_S1_S1_ii_param_0,
	.param .u32 _Z9cuda_gemmIiLi128ELi1ELi1ELi1024ELi64ELi64ELi0EEviiiPT_S1_S1_ii_param_1,
	.param .u32 _Z9cuda_gemmIiLi128ELi1ELi1ELi1024ELi64ELi64ELi0EEviiiPT_S1_S1_ii_param_2,
	.param .u64 .ptr .align 1 _Z9cuda_gemmIiLi128ELi1ELi1ELi1024ELi64ELi64ELi0EEviiiPT_S1_S1_ii_param_3,
	.param .u64 .ptr .align 1 _Z9cuda_gemmIiLi128ELi1ELi1ELi1024ELi64ELi64ELi0EEviiiPT_S1_S1_ii_param_4,
	.param .u64 .ptr .align 1 _Z9cuda_gemmIiLi128ELi1ELi1ELi1024ELi64ELi64ELi0EEviiiPT_S1_S1_ii_param_5,
	.param .u32 _Z9cuda_gemmIiLi128ELi1ELi1ELi1024ELi64ELi64ELi0EEviiiPT_S1_S1_ii_param_6,
	.param .u32 _Z9cuda_gemmIiLi128ELi1ELi1ELi1024ELi64ELi64ELi0EEviiiPT_S1_S1_ii_param_7
)
.maxntid 128
{
	.reg .pred 	%p<283>;
	.reg .b16 	%rs<7>;
	.reg .b32 	%r<1496>;
	.reg .b64 	%rd<29>;
	// demoted variable
	.shared .align 128 .b8 _ZZ9cuda_gemmIiLi128ELi1ELi1ELi1024ELi64ELi64ELi0EEviiiPT_S1_S1_iiE11kron_fac_sh[16640];
	// demoted variable
	.shared .align 128 .b8 _ZZ9cuda_gemmIiLi128ELi1ELi1ELi1024ELi64ELi64ELi0EEviiiPT_S1_S1_iiE3Ash[4096];
	// demoted variable
	.shared .align 128 .b8 _ZZ9cuda_gemmIiLi128ELi1ELi1ELi1024ELi64ELi64ELi0EEviiiPT_S1_S1_iiE3Csh[4096];
	ld.param.u32 	%r622, [_Z9cuda_gemmIiLi128ELi1ELi1ELi1024ELi64ELi64ELi0EEviiiPT_S1_S1_ii_param_1];
	ld.param.u32 	%r623, [_Z9cuda_gemmIiLi128ELi1ELi1ELi1024ELi64ELi64ELi0EEviiiPT_S1_S1_ii_param_2];
	ld.param.u64 	%rd5, [_Z9cuda_gemmIiLi128ELi1ELi1ELi1024ELi64ELi64ELi0EEviiiPT_S1_S1_ii_param_3];
	ld.param.u64 	%rd4, [_Z9cuda_gemmIiLi128ELi1ELi1ELi1024ELi64ELi64ELi0EEviiiPT_S1_S1_ii_param_4];
	ld.param.u64 	%rd6, [_Z9cuda_gemmIiLi128ELi1ELi1ELi1024ELi64ELi64ELi0EEviiiPT_S1_S1_ii_param_5];
	ld.param.u32 	%r624, [_Z9cuda_gemmIiLi128ELi1ELi1ELi1024ELi64ELi64ELi0EEviiiPT_S1_S1_ii_param_6];
	ld.param.u32 	%r625, [_Z9cuda_gemmIiLi128ELi1ELi1ELi1024ELi64ELi64ELi0EEviiiPT_S1_S1_ii_param_7];
	cvta.to.global.u64 	%rd1, %rd5;
	cvta.to.global.u64 	%rd2, %rd6;
	mov.u32 	%r1490, %tid.x;
	mul.lo.s32 	%r2, %r625, %r624;
	setp.ge.u32 	%p3, %r1490, %r2;
	@%p3 bra 	$L__BB82_3;
	mov.u32 	%r3, %ntid.x;
	cvta.to.global.u64 	%rd3, %rd4;
	mov.u32 	%r1210, %r1490;
$L__BB82_2:
	mul.wide.u32 	%rd7, %r1210, 4;
	add.s64 	%rd8, %rd3, %rd7;
	ld.global.u32 	%r626, [%rd8];
	rem.u32 	%r627, %r1210, %r624;
	mov.u32 	%r628, _ZZ9cuda_gemmIiLi128ELi1ELi1ELi1024ELi64ELi64ELi0EEviiiPT_S1_S1_iiE11kron_fac_sh;
	mad.lo.s32 	%r629, %r627, 260, %r628;
	div.u32 	%r630, %r1210, %r625;
	shl.b32 	%r631, %r630, 2;
	add.s32 	%r632, %r629, %r631;
	st.shared.u32 	[%r632], %r626;
	add.s32 	%r1210, %r1210, %r3;
	setp.lt.u32 	%p4, %r1210, %r2;
	@%p4 bra 	$L__BB82_2;
$L__BB82_3:
	div.s32 	%r6, 1024, %r625;
	min.s32 	%r7, %r6, 128;
	div.u32 	%r9, %r1490, %r7;
	mul.lo.s32 	%r633, %r9, %r7;
	sub.s32 	%r8, %r1490, %r633;
	mov.u32 	%r10, %ntid.x;
	div.u32 	%r11, %r10, %r7;
	mov.u32 	%r12, %ctaid.y;
	mov.u32 	%r634, %nctaid.y;
	setp.ge.u32 	%p5, %r12, %r634;
	@%p5 bra 	$L__BB82_291;
	min.s32 	%r13, %r625, 32;
	shl.b32 	%r635, %r625, 8;
	sub.s32 	%r14, 8223, %r635;
	mov.u32 	%r15, %ctaid.x;
	shl.b32 	%r16, %r15, 10;
	mul.lo.s32 	%r17, %r12, %r623;
	add.s32 	%r636, %r1490, %r10;
	cvt.u16.u32 	%rs2, %r636;
	xor.b16  	%rs3, %rs2, 1023;
	cvt.u16.u32 	%rs4, %r10;
	div.u16 	%rs5, %rs3, %rs4;
	and.b16  	%rs1, %rs5, 3;
	xor.b16  	%rs6, %rs1, 2;
	cvt.u32.u16 	%r18, %rs6;
	setp.eq.s16 	%p6, %rs1, 2;
	mov.u32 	%r1220, %r1490;
	@%p6 bra 	$L__BB82_7;
	shl.b32 	%r637, %r1490, 2;
	mov.u32 	%r638, _ZZ9cuda_gemmIiLi128ELi1ELi1ELi1024ELi64ELi64ELi0EEviiiPT_S1_S1_iiE3Ash;
	add.s32 	%r1213, %r638, %r637;
	shl.b32 	%r20, %r10, 2;
	add.s32 	%r639, %r1490, %r17;
	add.s32 	%r1212, %r639, %r16;
	neg.s32 	%r1211, %r18;
	mad.lo.s32 	%r1220, %r10, %r18, %r1490;
$L__BB82_6:
	.pragma "nounroll";
	mul.wide.u32 	%rd9, %r1212, 4;
	add.s64 	%rd10, %rd1, %rd9;
	ld.global.u32 	%r640, [%rd10];
	st.shared.u32 	[%r1213], %r640;
	add.s32 	%r1213, %r1213, %r20;
	add.s32 	%r1212, %r1212, %r10;
	add.s32 	%r1211, %r1211, 1;
	setp.ne.s32 	%p7, %r1211, 0;
	@%p7 bra 	$L__BB82_6;
$L__BB82_7:
	shl.b32 	%r31, %r10, 2;
	shl.b32 	%r641, %r1220, 2;
	mov.u32 	%r642, _ZZ9cuda_gemmIiLi128ELi1ELi1ELi1024ELi64ELi64ELi0EEviiiPT_S1_S1_iiE3Ash;
	add.s32 	%r1219, %r642, %r641;
	shl.b32 	%r33, %r10, 4;
	shl.b32 	%r34, %r10, 3;
	mul.lo.s32 	%r35, %r10, 12;
	add.s32 	%r643, %r1220, %r17;
	add.s32 	%r1215, %r643, %r16;
	add.s32 	%r1218, %r1215, %r10;
	shl.b32 	%r38, %r10, 1;
	add.s32 	%r1217, %r1215, %r38;
	mul.lo.s32 	%r40, %r10, 3;
	add.s32 	%r1216, %r1215, %r40;
$L__BB82_8:
	mul.wide.u32 	%rd11, %r1215, 4;
	add.s64 	%rd12, %rd1, %rd11;
	ld.global.u32 	%r644, [%rd12];
	st.shared.u32 	[%r1219], %r644;
	mul.wide.u32 	%rd13, %r1218, 4;
	add.s64 	%rd14, %rd1, %rd13;
	ld.global.u32 	%r645, [%rd14];
	add.s32 	%r646, %r1219, %r31;
	st.shared.u32 	[%r646], %r645;
	mul.wide.u32 	%rd15, %r1217, 4;
	add.s64 	%rd16, %rd1, %rd15;
	ld.global.u32 	%r647, [%rd16];
	add.s32 	%r648, %r1219, %r34;
	st.shared.u32 	[%r648], %r647;
	mul.wide.u32 	%rd17, %r1216, 4;
	add.s64 	%rd18, %rd1, %rd17;
	ld.global.u32 	%r649, [%rd18];
	add.s32 	%r650, %r1219, %r35;
	st.shared.u32 	[%r650], %r649;
	add.s32 	%r1220, %r1220, %r31;
	add.s32 	%r1219, %r1219, %r33;
	add.s32 	%r1218, %r1218, %r31;
	add.s32 	%r1217, %r1217, %r31;
	add.s32 	%r1216, %r1216, %r31;
	add.s32 	%r1215, %r1215, %r31;
	setp.lt.u32 	%p8, %r1220, 1024;
	@%p8 bra 	$L__BB82_8;
	setp.eq.s16 	%p9, %rs1, 2;
	bar.sync 	0;
	mov.u32 	%r1355, %r1490;
	@%p9 bra 	$L__BB82_12;
	shl.b32 	%r651, %r1490, 2;
	mov.u32 	%r652, _ZZ9cuda_gemmIiLi128ELi1ELi1ELi1024ELi64ELi64ELi0EEviiiPT_S1_S1_iiE3Csh;
	add.s32 	%r1222, %r652, %r651;
	neg.s32 	%r1221, %r18;
	mad.lo.s32 	%r1355, %r10, %r18, %r1490;
$L__BB82_11:
	.pragma "nounroll";
	mov.b32 	%r653, 0;
	st.shared.u32 	[%r1222], %r653;
	add.s32 	%r1222, %r1222, %r31;
	add.s32 	%r1221, %r1221, 1;
	setp.ne.s32 	%p10, %r1221, 0;
	@%p10 bra 	$L__BB82_11;
$L__BB82_12:
	mov.u32 	%r655, _ZZ9cuda_gemmIiLi128ELi1ELi1ELi1024ELi64ELi64ELi0EEviiiPT_S1_S1_iiE3Csh;
$L__BB82_13:
	shl.b32 	%r654, %r1355, 2;
	add.s32 	%r656, %r655, %r654;
	mov.b32 	%r657, 0;
	st.shared.u32 	[%r656], %r657;
	add.s32 	%r658, %r656, %r31;
	st.shared.u32 	[%r658], %r657;
	add.s32 	%r659, %r658, %r31;
	st.shared.u32 	[%r659], %r657;
	add.s32 	%r660, %r659, %r31;
	st.shared.u32 	[%r660], %r657;
	add.s32 	%r1355, %r31, %r1355;
	setp.lt.u32 	%p11, %r1355, 1024;
	@%p11 bra 	$L__BB82_13;
	setp.lt.s32 	%p12, %r6, 1;
	@%p12 bra 	$L__BB82_286;
	setp.lt.s32 	%p13, %r625, 33;
	and.b32  	%r661, %r1490, 31;
	rem.s32 	%r62, %r661, %r13;
	@%p13 bra 	$L__BB82_82;
	add.s32 	%r664, %r62, 1;
	setp.lt.s32 	%p14, %r664, %r13;
	selp.b32 	%r63, 0, %r13, %p14;
	add.s32 	%r665, %r62, 2;
	setp.lt.s32 	%p15, %r665, %r13;
	selp.b32 	%r64, 0, %r13, %p15;
	add.s32 	%r666, %r62, 3;
	setp.lt.s32 	%p16, %r666, %r13;
	selp.b32 	%r65, 0, %r13, %p16;
	add.s32 	%r667, %r62, 4;
	setp.lt.s32 	%p17, %r667, %r13;
	selp.b32 	%r66, 0, %r13, %p17;
	add.s32 	%r668, %r62, 5;
	setp.lt.s32 	%p18, %r668, %r13;
	selp.b32 	%r67, 0, %r13, %p18;
	add.s32 	%r669, %r62, 6;
	setp.lt.s32 	%p19, %r669, %r13;
	selp.b32 	%r68, 0, %r13, %p19;
	add.s32 	%r670, %r62, 7;
	setp.lt.s32 	%p20, %r670, %r13;
	selp.b32 	%r69, 0, %r13, %p20;
	add.s32 	%r671, %r62, 8;
	setp.lt.s32 	%p21, %r671, %r13;
	selp.b32 	%r70, 0, %r13, %p21;
	add.s32 	%r672, %r62, 9;
	setp.lt.s32 	%p22, %r672, %r13;
	selp.b32 	%r71, 0, %r13, %p22;
	add.s32 	%r673, %r62, 10;
	setp.lt.s32 	%p23, %r673, %r13;
	selp.b32 	%r72, 0, %r13, %p23;
	add.s32 	%r674, %r62, 11;
	setp.lt.s32 	%p24, %r674, %r13;
	selp.b32 	%r73, 0, %r13, %p24;
	add.s32 	%r675, %r62, 12;
	setp.lt.s32 	%p25, %r675, %r13;
	selp.b32 	%r74, 0, %r13, %p25;
	add.s32 	%r676, %r62, 13;
	setp.lt.s32 	%p26, %r676, %r13;
	selp.b32 	%r75, 0, %r13, %p26;
	add.s32 	%r677, %r62, 14;
	setp.lt.s32 	%p27, %r677, %r13;
	selp.b32 	%r76, 0, %r13, %p27;
	add.s32 	%r678, %r62, 15;
	setp.lt.s32 	%p28, %r678, %r13;
	selp.b32 	%r77, 0, %r13, %p28;
	add.s32 	%r679, %r62, 16;
	setp.lt.s32 	%p29, %r679, %r13;
	selp.b32 	%r78, 0, %r13, %p29;
	add.s32 	%r680, %r62, 17;
	setp.lt.s32 	%p30, %r680, %r13;
	selp.b32 	%r79, 0, %r13, %p30;
	add.s32 	%r681, %r62, 18;
	setp.lt.s32 	%p31, %r681, %r13;
	selp.b32 	%r80, 0, %r13, %p31;
	add.s32 	%r682, %r62, 19;
	setp.lt.s32 	%p32, %r682, %r13;
	selp.b32 	%r81, 0, %r13, %p32;
	add.s32 	%r683, %r62, 20;
	setp.lt.s32 	%p33, %r683, %r13;
	selp.b32 	%r82, 0, %r13, %p33;
	add.s32 	%r684, %r62, 21;
	setp.lt.s32 	%p34, %r684, %r13;
	selp.b32 	%r83, 0, %r13, %p34;
	add.s32 	%r685, %r62, 22;
	setp.lt.s32 	%p35, %r685, %r13;
	selp.b32 	%r84, 0, %r13, %p35;
	add.s32 	%r686, %r62, 23;
	setp.lt.s32 	%p36, %r686, %r13;
	selp.b32 	%r85, 0, %r13, %p36;
	add.s32 	%r687, %r62, 24;
	setp.lt.s32 	%p37, %r687, %r13;
	selp.b32 	%r86, 0, %r13, %p37;
	add.s32 	%r688, %r62, 25;
	setp.lt.s32 	%p38, %r688, %r13;
	selp.b32 	%r87, 0, %r13, %p38;
	add.s32 	%r689, %r62, 26;
	setp.lt.s32 	%p39, %r689, %r13;
	selp.b32 	%r88, 0, %r13, %p39;
	add.s32 	%r690, %r62, 27;
	setp.lt.s32 	%p40, %r690, %r13;
	selp.b32 	%r89, 0, %r13, %p40;
	add.s32 	%r691, %r62, 28;
	setp.lt.s32 	%p41, %r691, %r13;
	selp.b32 	%r90, 0, %r13, %p41;
	add.s32 	%r692, %r62, 29;
	setp.lt.s32 	%p42, %r692, %r13;
	selp.b32 	%r91, 0, %r13, %p42;
	add.s32 	%r693, %r62, 30;
	setp.lt.s32 	%p43, %r693, %r13;
	selp.b32 	%r92, 0, %r13, %p43;
	add.s32 	%r694, %r62, 31;
	setp.lt.s32 	%p44, %r694, %r13;
	selp.b32 	%r93, 0, %r13, %p44;
	mov.b32 	%r1388, 0;
$L__BB82_17:
	add.s32 	%r396, %r1388, %r8;
	mad.lo.s32 	%r397, %r396, %r625, %r62;
	mov.b32 	%r1421, 0;
	mov.pred 	%p282, -1;
$L__BB82_18:
	mov.pred 	%p2, %p282;
	sub.s32 	%r431, %r625, %r1421;
	add.s32 	%r432, %r1421, %r397;
	setp.gt.s32 	%p46, %r431, 0;
	@%p46 bra 	$L__BB82_19;
	bra.uni 	$L__BB82_20;
$L__BB82_19:
	shl.b32 	%r696, %r432, 2;
	mov.u32 	%r697, _ZZ9cuda_gemmIiLi128ELi1ELi1ELi1024ELi64ELi64ELi0EEviiiPT_S1_S1_iiE3Ash;
	add.s32 	%r698, %r697, %r696;
	ld.shared.u32 	%r1422, [%r698];
$L__BB82_20:
	setp.lt.s32 	%p47, %r431, 2;
	@%p47 bra 	$L__BB82_22;
	sub.s32 	%r699, %r432, %r63;
	shl.b32 	%r700, %r699, 2;
	mov.u32 	%r701, _ZZ9cuda_gemmIiLi128ELi1ELi1ELi1024ELi64ELi64ELi0EEviiiPT_S1_S1_iiE3Ash;
	add.s32 	%r702, %r701, %r700;
	ld.shared.u32 	%r1419, [%r702+4];
$L__BB82_22:
	setp.lt.s32 	%p48, %r431, 3;
	@%p48 bra 	$L__BB82_24;
	sub.s32 	%r703, %r432, %r64;
	shl.b32 	%r704, %r703, 2;
	mov.u32 	%r705, _ZZ9cuda_gemmIiLi128ELi1ELi1ELi1024ELi64ELi64ELi0EEviiiPT_S1_S1_iiE3Ash;
	add.s32 	%r706, %r705, %r704;
	ld.shared.u32 	%r1418, [%r706+8];
$L__BB82_24:
	setp.lt.s32 	%p49, %r431, 4;
	@%p49 bra 	$L__BB82_26;
	sub.s32 	%r707, %r432, %r65;
	shl.b32 	%r708, %r707, 2;
	mov.u32 	%r709, _ZZ9cuda_gemmIiLi128ELi1ELi1ELi1024ELi64ELi64ELi0EEviiiPT_S1_S1_iiE3Ash;
	add.s32 	%r710, %r709, %r708;
	ld.shared.u32 	%r1417, [%r710+12];
$L__BB82_26:
	setp.lt.s32 	%p50, %r431, 5;
	@%p50 bra 	$L__BB82_28;
	sub.s32 	%r711, %r432, %r66;
	shl.b32 	%r712, %r711, 2;
	mov.u32 	%r713, _ZZ9cuda_gemmIiLi128ELi1ELi1ELi1024ELi64ELi64ELi0EEviiiPT_S1_S1_iiE3Ash;
	add.s32 	%r714, %r713, %r712;
	ld.shared.u32 	%r1416, [%r714+16];
$L__BB82_28:
	setp.lt.s32 	%p51, %r431, 6;
	@%p51 bra 	$L__BB82_30;
	sub.s32 	%r715, %r432, %r67;
	shl.b32 	%r716, %r715, 2;
	mov.u32 	%r717, _ZZ9cuda_gemmIiLi128ELi1ELi1ELi1024ELi64ELi64ELi0EEviiiPT_S1_S1_iiE3Ash;
	add.s32 	%r718, %r717, %r716;
	ld.shared.u32 	%r1415, [%r718+20];
$L__BB82_30:
	setp.lt.s32 	%p52, %r431, 7;
	@%p52 bra 	$L__BB82_32;
	sub.s32 	%r719, %r432, %r68;
	shl.b32 	%r720, %r719, 2;
	mov.u32 	%r721, _ZZ9cuda_gemmIiLi128ELi1ELi1ELi1024ELi64ELi64ELi0EEviiiPT_S1_S1_iiE3Ash;
	add.s32 	%r722, %r721, %r720;
	ld.shared.u32 	%r1414, [%r722+24];
$L__BB82_32:
	setp.lt.s32 	%p53, %r431, 8;
	@%p53 bra 	$L__BB82_34;
	sub.s32 	%r723, %r432, %r69;
	shl.b32 	%r724, %r723, 2;
	mov.u32 	%r725, _ZZ9cuda_gemmIiLi128ELi1ELi1ELi1024ELi64ELi64ELi0EEviiiPT_S1_S1_iiE3Ash;
	add.s32 	%r726, %r725, %r724;
	ld.shared.u32 	%r1413, [%r726+28];
$L__BB82_34:
	setp.lt.s32 	%p54, %r431, 9;
	@%p54 bra 	$L__BB82_36;
	sub.s32 	%r727, %r432, %r70;
	shl.b32 	%r728, %r727, 2;
	mov.u32 	%r729, _ZZ9cuda_gemmIiLi128ELi1ELi1ELi1024ELi64ELi64ELi0EEviiiPT_S1_S1_iiE3Ash;
	add.s32 	%r730, %r729, %r728;
	ld.shared.u32 	%r1412, [%r730+32];
$L__BB82_36:
	setp.lt.s32 	%p55, %r431, 10;
	@%p55 bra 	$L__BB82_38;
	sub.s32 	%r731, %r432, %r71;
	shl.b32 	%r732, %r731, 2;
	mov.u32 	%r733, _ZZ9cuda_gemmIiLi128ELi1ELi1ELi1024ELi64ELi64ELi0EEviiiPT_S1_S1_iiE3Ash;
	add.s32 	%r734, %r733, %r732;
	ld.shared.u32 	%r1411, [%r734+36];
$L__BB82_38:
	setp.lt.s32 	%p56, %r431, 11;
	@%p56 bra 	$L__BB82_40;
	sub.s32 	%r735, %r432, %r72;
	shl.b32 	%r736, %r735, 2;
	mov.u32 	%r737, _ZZ9cuda_gemmIiLi128ELi1ELi1ELi1024ELi64ELi64ELi0EEviiiPT_S1_S1_iiE3Ash;
	add.s32 	%r738, %r737, %r736;
	ld.shared.u32 	%r1410, [%r738+40];
$L__BB82_40:
	setp.lt.s32 	%p57, %r431, 12;
	@%p57 bra 	$L__BB82_42;
	sub.s32 	%r739, %r432, %r73;
	shl.b32 	%r740, %r739, 2;
	mov.u32 	%r741, _ZZ9cuda_gemmIiLi128ELi1ELi1ELi1024ELi64ELi64ELi0EEviiiPT_S1_S1_iiE3Ash;
	add.s32 	%r742, %r741, %r740;
	ld.shared.u32 	%r1409, [%r742+44];
$L__BB82_42:
	setp.lt.s32 	%p58, %r431, 13;
	@%p58 bra 	$L__BB82_44;
	sub.s32 	%r743, %r432, %r74;
	shl.b32 	%r744, %r743, 2;
	mov.u32 	%r745, _ZZ9cuda_gemmIiLi128ELi1ELi1ELi1024ELi64ELi64ELi0EEviiiPT_S1_S1_iiE3Ash;
	add.s32 	%r746, %r745, %r744;
	ld.shared.u32 	%r1408, [%r746+48];
$L__BB82_44:
	setp.lt.s32 	%p59, %r431, 14;
	@%p59 bra 	$L__BB82_46;
	sub.s32 	%r747, %r432, %r75;
	shl.b32 	%r748, %r747, 2;
	mov.u32 	%r749, _ZZ9cuda_gemmIiLi128ELi1ELi1ELi1024ELi64ELi64ELi0EEviiiPT_S1_S1_iiE3Ash;
	add.s32 	%r750, %r749, %r748;
	ld.shared.u32 	%r1407, [%r750+52];
$L__BB82_46:
	setp.lt.s32 	%p60, %r431, 15;
	@%p60 bra 	$L__BB82_48;
	sub.s32 	%r751, %r432, %r76;
	shl.b32 	%r752, %r751, 2;
	mov.u32 	%r753, _ZZ9cuda_gemmIiLi128ELi1ELi1ELi1024ELi64ELi64ELi0EEviiiPT_S1_S1_iiE3Ash;
	add.s32 	%r754, %r753, %r752;
	ld.shared.u32 	%r1406, [%r754+56];
$L__BB82_48:
	setp.lt.s32 	%p61, %r431, 16;
	@%p61 bra 	$L__BB82_50;
	sub.s32 	%r755, %r432, %r77;
	shl.b32 	%r756, %r755, 2;
	mov.u32 	%r757, _ZZ9cuda_gemmIiLi128ELi1ELi1ELi1024ELi64ELi64ELi0EEviiiPT_S1_S1_iiE3Ash;
	add.s32 	%r758, %r757, %r756;
	ld.shared.u32 	%r1405, [%r758+60];
$L__BB82_50:
	setp.lt.s32 	%p62, %r431, 17;
	@%p62 bra 	$L__BB82_52;
	sub.s32 	%r759, %r432, %r78;
	shl.b32 	%r760, %r759, 2;
	mov.u32 	%r761, _ZZ9cuda_gemmIiLi128ELi1ELi1ELi1024ELi64ELi64ELi0EEviiiPT_S1_S1_iiE3Ash;
	add.s32 	%r762, %r761, %r760;
	ld.shared.u32 	%r1404, [%r762+64];
$L__BB82_52:
	setp.lt.s32 	%p63, %r431, 18;
	@%p63 bra 	$L__BB82_54;
	sub.s32 	%r763, %r432, %r79;
	shl.b32 	%r764, %r763, 2;
	mov.u32 	%r765, _ZZ9cuda_gemmIiLi128ELi1ELi1ELi1024ELi64ELi64ELi0EEviiiPT_S1_S1_iiE3Ash;
	add.s32 	%r766, %r765, %r764;
	ld.shared.u32 	%r1403, [%r766+68];
$L__BB82_54:
	setp.lt.s32 	%p64, %r431, 19;
	@%p64 bra 	$L__BB82_56;
	sub.s32 	%r767, %r432, %r80;
	shl.b32 	%r768, %r767, 2;
	mov.u32 	%r769, _ZZ9cuda_gemmIiLi128ELi1ELi1ELi1024ELi64ELi64ELi0EEviiiPT_S1_S1_iiE3Ash;
	add.s32 	%r770, %r769, %r768;
	ld.shared.u32 	%r1402, [%r770+72];
$L__BB82_56:
	setp.lt.s32 	%p65, %r431, 20;
	@%p65 bra 	$L__BB82_58;
	sub.s32 	%r771, %r432, %r81;
	shl.b32 	%r772, %r771, 2;
	mov.u32 	%r773, _ZZ9cuda_gemmIiLi128ELi1ELi1ELi1024ELi64ELi64ELi0EEviiiPT_S1_S1_iiE3Ash;
	add.s32 	%r774, %r773, %r772;
	ld.shared.u32 	%r1401, [%r774+76];
$L__BB82_58:
	setp.lt.s32 	%p66, %r431, 21;
	@%p66 bra 	$L__BB82_60;
	sub.s32 	%r775, %r432, %r82;
	shl.b32 	%r776, %r775, 2;
	mov.u32 	%r777, _ZZ9cuda_gemmIiLi128ELi1ELi1ELi1024ELi64ELi64ELi0EEviiiPT_S1_S1_iiE3Ash;
	add.s32 	%r778, %r777, %r776;
	ld.shared.u32 	%r1400, [%r778+80];
$L__BB82_60:
	setp.lt.s32 	%p67, %r431, 22;
	@%p67 bra 	$L__BB82_62;
	sub.s32 	%r779, %r432, %r83;
	shl.b32 	%r780, %r779, 2;
	mov.u32 	%r781, _ZZ9cuda_gemmIiLi128ELi1ELi1ELi1024ELi64ELi64ELi0EEviiiPT_S1_S1_iiE3Ash;
	add.s32 	%r782, %r781, %r780;
	ld.shared.u32 	%r1399, [%r782+84];
$L__BB82_62:
	setp.lt.s32 	%p68, %r431, 23;
	@%p68 bra 	$L__BB82_64;
	sub.s32 	%r783, %r432, %r84;
	shl.b32 	%r784, %r783, 2;
	mov.u32 	%r785, _ZZ9cuda_gemmIiLi128ELi1ELi1ELi1024ELi64ELi64ELi0EEviiiPT_S1_S1_iiE3Ash;
	add.s32 	%r786, %r785, %r784;
	ld.shared.u32 	%r1398, [%r786+88];
$L__BB82_64:
	setp.lt.s32 	%p69, %r431, 24;
	@%p69 bra 	$L__BB82_66;
	sub.s32 	%r787, %r432, %r85;
	shl.b32 	%r788, %r787, 2;
	mov.u32 	%r789, _ZZ9cuda_gemmIiLi128ELi1ELi1ELi1024ELi64ELi64ELi0EEviiiPT_S1_S1_iiE3Ash;
	add.s32 	%r790, %r789, %r788;
	ld.shared.u32 	%r1397, [%r790+92];
$L__BB82_66:
	setp.lt.s32 	%p70, %r431, 25;
	@%p70 bra 	$L__BB82_68;
	sub.s32 	%r791, %r432, %r86;
	shl.b32 	%r792, %r791, 2;
	mov.u32 	%r793, _ZZ9cuda_gemmIiLi128ELi1ELi1ELi1024ELi64ELi64ELi0EEviiiPT_S1_S1_iiE3Ash;
	add.s32 	%r794, %r793, %r792;
	ld.shared.u32 	%r1396, [%r794+96];
$L__BB82_68:
	setp.lt.s32 	%p71, %r431, 26;
	@%p71 bra 	$L__BB82_70;
	sub.s32 	%r795, %r432, %r87;
	shl.b32 	%r796, %r795, 2;
	mov.u32 	%r797, _ZZ9cuda_gemmIiLi128ELi1ELi1ELi1024ELi64ELi64ELi0EEviiiPT_S1_S1_iiE3Ash;
	add.s32 	%r798, %r797, %r796;
	ld.shared.u32 	%r1395, [%r798+100];
$L__BB82_70:
	setp.lt.s32 	%p72, %r431, 27;
	@%p72 bra 	$L__BB82_72;
	sub.s32 	%r799, %r432, %r88;
	shl.b32 	%r800, %r799, 2;
	mov.u32 	%r801, _ZZ9cuda_gemmIiLi128ELi1ELi1ELi1024ELi64ELi64ELi0EEviiiPT_S1_S1_iiE3Ash;
	add.s32 	%r802, %r801, %r800;
	ld.shared.u32 	%r1394, [%r802+104];
$L__BB82_72:
	setp.lt.s32 	%p73, %r431, 28;
	@%p73 bra 	$L__BB82_74;
	sub.s32 	%r803, %r432, %r89;
	shl.b32 	%r804, %r803, 2;
	mov.u32 	%r805, _ZZ9cuda_gemmIiLi128ELi1ELi1ELi1024ELi64ELi64ELi0EEviiiPT_S1_S1_iiE3Ash;
	add.s32 	%r806, %r805, %r804;
	ld.shared.u32 	%r1393, [%r806+108];
$L__BB82_74:
	setp.lt.s32 	%p74, %r431, 29;
	@%p74 bra 	$L__BB82_76;
	sub.s32 	%r807, %r432, %r90;
	shl.b32 	%r808, %r807, 2;
	mov.u32 	%r809, _ZZ9cuda_gemmIiLi128ELi1ELi1ELi1024ELi64ELi64ELi0EEviiiPT_S1_S1_iiE3Ash;
	add.s32 	%r810, %r809, %r808;
	ld.shared.u32 	%r1392, [%r810+112];
$L__BB82_76:
	setp.lt.s32 	%p75, %r431, 30;
	@%p75 bra 	$L__BB82_78;
	sub.s32 	%r811, %r432, %r91;
	shl.b32 	%r812, %r811, 2;
	mov.u32 	%r813, _ZZ9cuda_gemmIiLi128ELi1ELi1ELi1024ELi64ELi64ELi0EEviiiPT_S1_S1_iiE3Ash;
	add.s32 	%r814, %r813, %r812;
	ld.shared.u32 	%r1391, [%r814+116];
$L__BB82_78:
	setp.lt.s32 	%p76, %r431, 31;
	@%p76 bra 	$L__BB82_80;
	sub.s32 	%r815, %r432, %r92;
	shl.b32 	%r816, %r815, 2;
	mov.u32 	%r817, _ZZ9cuda_gemmIiLi128ELi1ELi1ELi1024ELi64ELi64ELi0EEviiiPT_S1_S1_iiE3Ash;
	add.s32 	%r818, %r817, %r816;
	ld.shared.u32 	%r1390, [%r818+120];
$L__BB82_80:
	setp.lt.s32 	%p77, %r431, 32;
	@%p77 bra 	$L__BB82_217;
	sub.s32 	%r819, %r432, %r93;
	shl.b32 	%r820, %r819, 2;
	mov.u32 	%r821, _ZZ9cuda_gemmIiLi128ELi1ELi1ELi1024ELi64ELi64ELi0EEviiiPT_S1_S1_iiE3Ash;
	add.s32 	%r822, %r821, %r820;
	ld.shared.u32 	%r1389, [%r822+124];
	bra.uni 	$L__BB82_217;
$L__BB82_82:
	shr.s32 	%r930, %r625, 31;
	and.b32  	%r94, %r930, %r13;
	add.s32 	%r931, %r62, 1;
	setp.lt.s32 	%p114, %r931, %r13;
	selp.b32 	%r95, 0, %r13, %p114;
	add.s32 	%r932, %r62, 2;
	setp.lt.s32 	%p115, %r932, %r13;
	selp.b32 	%r96, 0, %r13, %p115;
	add.s32 	%r933, %r62, 3;
	setp.lt.s32 	%p116, %r933, %r13;
	selp.b32 	%r97, 0, %r13, %p116;
	add.s32 	%r934, %r62, 4;
	setp.lt.s32 	%p117, %r934, %r13;
	selp.b32 	%r98, 0, %r13, %p117;
	add.s32 	%r935, %r62, 5;
	setp.lt.s32 	%p118, %r935, %r13;
	selp.b32 	%r99, 0, %r13, %p118;
	add.s32 	%r936, %r62, 6;
	setp.lt.s32 	%p119, %r936, %r13;
	selp.b32 	%r100, 0, %r13, %p119;
	add.s32 	%r937, %r62, 7;
	setp.lt.s32 	%p120, %r937, %r13;
	selp.b32 	%r101, 0, %r13, %p120;
	add.s32 	%r938, %r62, 8;
	setp.lt.s32 	%p121, %r938, %r13;
	selp.b32 	%r102, 0, %r13, %p121;
	add.s32 	%r939, %r62, 9;
	setp.lt.s32 	%p122, %r939, %r13;
	selp.b32 	%r103, 0, %r13, %p122;
	add.s32 	%r940, %r62, 10;
	setp.lt.s32 	%p123, %r940, %r13;
	selp.b32 	%r104, 0, %r13, %p123;
	add.s32 	%r941, %r62, 11;
	setp.lt.s32 	%p124, %r941, %r13;
	selp.b32 	%r105, 0, %r13, %p124;
	add.s32 	%r942, %r62, 12;
	setp.lt.s32 	%p125, %r942, %r13;
	selp.b32 	%r106, 0, %r13, %p125;
	add.s32 	%r943, %r62, 13;
	setp.lt.s32 	%p126, %r943, %r13;
	selp.b32 	%r107, 0, %r13, %p126;
	add.s32 	%r944, %r62, 14;
	setp.lt.s32 	%p127, %r944, %r13;
	selp.b32 	%r108, 0, %r13, %p127;
	add.s32 	%r945, %r62, 15;
	setp.lt.s32 	%p128, %r945, %r13;
	selp.b32 	%r109, 0, %r13, %p128;
	add.s32 	%r946, %r62, 16;
	setp.lt.s32 	%p129, %r946, %r13;
	selp.b32 	%r110, 0, %r13, %p129;
	add.s32 	%r947, %r62, 17;
	setp.lt.s32 	%p130, %r947, %r13;
	selp.b32 	%r111, 0, %r13, %p130;
	add.s32 	%r948, %r62, 18;
	setp.lt.s32 	%p131, %r948, %r13;
	selp.b32 	%r112, 0, %r13, %p131;
	add.s32 	%r949, %r62, 19;
	setp.lt.s32 	%p132, %r949, %r13;
	selp.b32 	%r113, 0, %r13, %p132;
	add.s32 	%r950, %r62, 20;
	setp.lt.s32 	%p133, %r950, %r13;
	selp.b32 	%r114, 0, %r13, %p133;
	add.s32 	%r951, %r62, 21;
	setp.lt.s32 	%p134, %r951, %r13;
	selp.b32 	%r115, 0, %r13, %p134;
	add.s32 	%r952, %r62, 22;
	setp.lt.s32 	%p135, %r952, %r13;
	selp.b32 	%r116, 0, %r13, %p135;
	add.s32 	%r953, %r62, 23;
	setp.lt.s32 	%p136, %r953, %r13;
	selp.b32 	%r117, 0, %r13, %p136;
	add.s32 	%r954, %r62, 24;
	setp.lt.s32 	%p137, %r954, %r13;
	selp.b32 	%r118, 0, %r13, %p137;
	add.s32 	%r955, %r62, 25;
	setp.lt.s32 	%p138, %r955, %r13;
	selp.b32 	%r119, 0, %r13, %p138;
	add.s32 	%r956, %r62, 26;
	setp.lt.s32 	%p139, %r956, %r13;
	selp.b32 	%r120, 0, %r13, %p139;
	add.s32 	%r957, %r62, 27;
	setp.lt.s32 	%p140, %r957, %r13;
	selp.b32 	%r121, 0, %r13, %p140;
	add.s32 	%r958, %r62, 28;
	setp.lt.s32 	%p141, %r958, %r13;
	selp.b32 	%r122, 0, %r13, %p141;
	add.s32 	%r959, %r62, 29;
	setp.lt.s32 	%p142, %r959, %r13;
	selp.b32 	%r123, 0, %r13, %p142;
	add.s32 	%r960, %r62, 30;
	setp.lt.s32 	%p143, %r960, %r13;
	selp.b32 	%r124, 0, %r13, %p143;
	add.s32 	%r961, %r62, 31;
	setp.lt.s32 	%p144, %r961, %r13;
	selp.b32 	%r125, 0, %r13, %p144;
	setp.lt.s32 	%p145, %r62, %r625;
	selp.b32 	%r962, 0, %r625, %p145;
	sub.s32 	%r126, %r62, %r962;
	setp.lt.s32 	%p146, %r931, %r625;
	selp.b32 	%r963, 0, %r625, %p146;
	sub.s32 	%r127, %r931, %r963;
	setp.lt.s32 	%p147, %r932, %r625;
	selp.b32 	%r964, 0, %r625, %p147;
	sub.s32 	%r128, %r932, %r964;
	setp.lt.s32 	%p148, %r933, %r625;
	selp.b32 	%r965, 0, %r625, %p148;
	sub.s32 	%r129, %r933, %r965;
	setp.lt.s32 	%p149, %r934, %r625;
	selp.b32 	%r966, 0, %r625, %p149;
	sub.s32 	%r130, %r934, %r966;
	setp.lt.s32 	%p150, %r935, %r625;
	selp.b32 	%r967, 0, %r625, %p150;
	sub.s32 	%r131, %r935, %r967;
	setp.lt.s32 	%p151, %r936, %r625;
	selp.b32 	%r968, 0, %r625, %p151;
	sub.s32 	%r132, %r936, %r968;
	setp.lt.s32 	%p152, %r937, %r625;
	selp.b32 	%r969, 0, %r625, %p152;
	sub.s32 	%r133, %r937, %r969;
	setp.lt.s32 	%p153, %r938, %r625;
	selp.b32 	%r970, 0, %r625, %p153;
	sub.s32 	%r134, %r938, %r970;
	setp.lt.s32 	%p154, %r939, %r625;
	selp.b32 	%r971, 0, %r625, %p154;
	sub.s32 	%r135, %r939, %r971;
	setp.lt.s32 	%p155, %r940, %r625;
	selp.b32 	%r972, 0, %r625, %p155;
	sub.s32 	%r136, %r940, %r972;
	setp.lt.s32 	%p156, %r941, %r625;
	selp.b32 	%r973, 0, %r625, %p156;
	sub.s32 	%r137, %r941, %r973;
	setp.lt.s32 	%p157, %r942, %r625;
	selp.b32 	%r974, 0, %r625, %p157;
	sub.s32 	%r138, %r942, %r974;
	setp.lt.s32 	%p158, %r943, %r625;
	selp.b32 	%r975, 0, %r625, %p158;
	sub.s32 	%r139, %r943, %r975;
	setp.lt.s32 	%p159, %r944, %r625;
	selp.b32 	%r976, 0, %r625, %p159;
	sub.s32 	%r140, %r944, %r976;
	setp.lt.s32 	%p160, %r945, %r625;
	selp.b32 	%r977, 0, %r625, %p160;
	sub.s32 	%r141, %r945, %r977;
	setp.lt.s32 	%p161, %r946, %r625;
	selp.b32 	%r978, 0, %r625, %p161;
	sub.s32 	%r142, %r946, %r978;
	setp.lt.s32 	%p162, %r947, %r625;
	selp.b32 	%r979, 0, %r625, %p162;
	sub.s32 	%r143, %r947, %r979;
	setp.lt.s32 	%p163, %r948, %r625;
	selp.b32 	%r980, 0, %r625, %p163;
	sub.s32 	%r144, %r948, %r980;
	setp.lt.s32 	%p164, %r949, %r625;
	selp.b32 	%r981, 0, %r625, %p164;
	sub.s32 	%r145, %r949, %r981;
	setp.lt.s32 	%p165, %r950, %r625;
	selp.b32 	%r982, 0, %r625, %p165;
	sub.s32 	%r146, %r950, %r982;
	setp.lt.s32 	%p166, %r951, %r625;
	selp.b32 	%r983, 0, %r625, %p166;
	sub.s32 	%r147, %r951, %r983;
	setp.lt.s32 	%p167, %r952, %r625;
	selp.b32 	%r984, 0, %r625, %p167;
	sub.s32 	%r148, %r952, %r984;
	setp.lt.s32 	%p168, %r953, %r625;
	selp.b32 	%r985, 0, %r625, %p168;
	sub.s32 	%r149, %r953, %r985;
	setp.lt.s32 	%p169, %r954, %r625;
	selp.b32 	%r986, 0, %r625, %p169;
	sub.s32 	%r150, %r954, %r986;
	setp.lt.s32 	%p170, %r955, %r625;
	selp.b32 	%r987, 0, %r625, %p170;
	sub.s32 	%r151, %r955, %r987;
	setp.lt.s32 	%p171, %r956, %r625;
	selp.b32 	%r988, 0, %r625, %p171;
	sub.s32 	%r152, %r956, %r988;
	setp.lt.s32 	%p172, %r957, %r625;
	selp.b32 	%r989, 0, %r625, %p172;
	sub.s32 	%r153, %r957, %r989;
	setp.lt.s32 	%p173, %r958, %r625;
	selp.b32 	%r990, 0, %r625, %p173;
	sub.s32 	%r154, %r958, %r990;
	setp.lt.s32 	%p174, %r959, %r625;
	selp.b32 	%r991, 0, %r625, %p174;
	sub.s32 	%r155, %r959, %r991;
	setp.lt.s32 	%p175, %r960, %r625;
	selp.b32 	%r992, 0, %r625, %p175;
	sub.s32 	%r156, %r960, %r992;
	setp.lt.s32 	%p176, %r961, %r625;
	selp.b32 	%r993, 0, %r625, %p176;
	sub.s32 	%r157, %r961, %r993;
	mov.b32 	%r1256, 0;
$L__BB82_83:
	add.s32 	%r191, %r1256, %r8;
	mad.lo.s32 	%r192, %r191, %r625, %r62;
	mov.b32 	%r1289, 0;
	mov.pred 	%p281, -1;
$L__BB82_84:
	mov.pred 	%p1, %p281;
	sub.s32 	%r226, %r625, %r1289;
	add.s32 	%r227, %r1289, %r192;
	setp.lt.s32 	%p178, %r226, 1;
	@%p178 bra 	$L__BB82_86;
	sub.s32 	%r995, %r227, %r94;
	shl.b32 	%r996, %r995, 2;
	mov.u32 	%r997, _ZZ9cuda_gemmIiLi128ELi1ELi1ELi1024ELi64ELi64ELi0EEviiiPT_S1_S1_iiE3Ash;
	add.s32 	%r998, %r997, %r996;
	ld.shared.u32 	%r1290, [%r998];
$L__BB82_86:
	setp.lt.s32 	%p179, %r226, 2;
	@%p179 bra 	$L__BB82_88;
	sub.s32 	%r999, %r227, %r95;
	shl.b32 	%r1000, %r999, 2;
	mov.u32 	%r1001, _ZZ9cuda_gemmIiLi128ELi1ELi1ELi1024ELi64ELi64ELi0EEviiiPT_S1_S1_iiE3Ash;
	add.s32 	%r1002, %r1001, %r1000;
	ld.shared.u32 	%r1291, [%r1002+4];
$L__BB82_88:
	setp.lt.s32 	%p180, %r226, 3;
	@%p180 bra 	$L__BB82_90;
	sub.s32 	%r1003, %r227, %r96;
	shl.b32 	%r1004, %r1003, 2;
	mov.u32 	%r1005, _ZZ9cuda_gemmIiLi128ELi1ELi1ELi1024ELi64ELi64ELi0EEviiiPT_S1_S1_iiE3Ash;
	add.s32 	%r1006, %r1005, %r1004;
	ld.shared.u32 	%r1292, [%r1006+8];
$L__BB82_90:
	setp.lt.s32 	%p181, %r226, 4;
	@%p181 bra 	$L__BB82_92;
	sub.s32 	%r1007, %r227, %r97;
	shl.b32 	%r1008, %r1007, 2;
	mov.u32 	%r1009, _ZZ9cuda_gemmIiLi128ELi1ELi1ELi1024ELi64ELi64ELi0EEviiiPT_S1_S1_iiE3Ash;
	add.s32 	%r1010, %r1009, %r1008;
	ld.shared.u32 	%r1293, [%r1010+12];
$L__BB82_92:
	setp.lt.s32 	%p182, %r226, 5;
	@%p182 bra 	$L__BB82_94;
	sub.s32 	%r1011, %r227, %r98;
	shl.b32 	%r1012, %r1011, 2;
	mov.u32 	%r1013, _ZZ9cuda_gemmIiLi128ELi1ELi1ELi1024ELi64ELi64ELi0EEviiiPT_S1_S1_iiE3Ash;
	add.s32 	%r1014, %r1013, %r1012;
	ld.shared.u32 	%r1294, [%r1014+16];
$L__BB82_94:
	setp.lt.s32 	%p183, %r226, 6;
	@%p183 bra 	$L__BB82_96;
	sub.s32 	%r1015, %r227, %r99;
	shl.b32 	%r1016, %r1015, 2;
	mov.u32 	%r1017, _ZZ9cuda_gemmIiLi128ELi1ELi1ELi1024ELi64ELi64ELi0EEviiiPT_S1_S1_iiE3Ash;
	add.s32 	%r1018, %r1017, %r1016;
	ld.shared.u32 	%r1295, [%r1018+20];
$L__BB82_96:
	setp.lt.s32 	%p184, %r226, 7;
	@%p184 bra 	$L__BB82_98;
	sub.s32 	%r1019, %r227, %r100;
	shl.b32 	%r1020, %r1019, 2;
	mov.u32 	%r1021, _ZZ9cuda_gemmIiLi128ELi1ELi1ELi1024ELi64ELi64ELi0EEviiiPT_S1_S1_iiE3Ash;
	add.s32 	%r1022, %r1021, %r1020;
	ld.shared.u32 	%r1296, [%r1022+24];
$L__BB82_98:
	setp.lt.s32 	%p185, %r226, 8;
	@%p185 bra 	$L__BB82_100;
	sub.s32 	%r1023, %r227, %r101;
	shl.b32 	%r1024, %r1023, 2;
	mov.u32 	%r1025, _ZZ9cuda_gemmIiLi128ELi1ELi1ELi1024ELi64ELi64ELi0EEviiiPT_S1_S1_iiE3Ash;
	add.s32 	%r1026, %r1025, %r1024;
	ld.shared.u32 	%r1297, [%r1026+28];
$L__BB82_100:
	setp.lt.s32 	%p186, %r226, 9;
	@%p186 bra 	$L__BB82_102;
	sub.s32 	%r1027, %r227, %r102;
	shl.b32 	%r1028, %r1027, 2;
	mov.u32 	%r1029, _ZZ9cuda_gemmIiLi128ELi1ELi1ELi1024ELi64ELi64ELi0EEviiiPT_S1_S1_iiE3Ash;
	add.s32 	%r1030, %r1029, %r1028;
	ld.shared.u32 	%r1298, [%r1030+32];
$L__BB82_102:
	setp.lt.s32 	%p187, %r226, 10;
	@%p187 bra 	$L__BB82_104;
	sub.s32 	%r1031, %r227, %r103;
	shl.b32 	%r1032, %r1031, 2;
	mov.u32 	%r1033, _ZZ9cuda_gemmIiLi128ELi1ELi1ELi1024ELi64ELi64ELi0EEviiiPT_S1_S1_iiE3Ash;
	add.s32 	%r1034, %r1033, %r1032;
	ld.shared.u32 	%r1299, [%r1034+36];
$L__BB82_104:
	setp.lt.s32 	%p188, %r226, 11;
	@%p188 bra 	$L__BB82_106;
	sub.s32 	%r1035, %r227, %r104;
	shl.b32 	%r1036, %r1035, 2;
	mov.u32 	%r1037, _ZZ9cuda_gemmIiLi128ELi1ELi1ELi1024ELi64ELi64ELi0EEviiiPT_S1_S1_iiE3Ash;
	add.s32 	%r1038, %r1037, %r1036;
	ld.shared.u32 	%r1300, [%r1038+40];
$L__BB82_106:
	setp.lt.s32 	%p189, %r226, 12;
	@%p189 bra 	$L__BB82_108;
	sub.s32 	%r1039, %r227, %r105;
	shl.b32 	%r1040, %r1039, 2;
	mov.u32 	%r1041, _ZZ9cuda_gemmIiLi128ELi1ELi1ELi1024ELi64ELi64ELi0EEviiiPT_S1_S1_iiE3Ash;
	add.s32 	%r1042, %r1041, %r1040;
	ld.shared.u32 	%r1301, [%r1042+44];
$L__BB82_108:
	setp.lt.s32 	%p190, %r226, 13;
	@%p190 bra 	$L__BB82_110;
	sub.s32 	%r1043, %r227, %r106;
	shl.b32 	%r1044, %r1043, 2;
	mov.u32 	%r1045, _ZZ9cuda_gemmIiLi128ELi1ELi1ELi1024ELi64ELi64ELi0EEviiiPT_S1_S1_iiE3Ash;
	add.s32 	%r1046, %r1045, %r1044;
	ld.shared.u32 	%r1302, [%r1046+48];
$L__BB82_110:
	setp.lt.s32 	%p191, %r226, 14;
	@%p191 bra 	$L__BB82_112;
	sub.s32 	%r1047, %r227, %r107;
	shl.b32 	%r1048, %r1047, 2;
	mov.u32 	%r1049, _ZZ9cuda_gemmIiLi128ELi1ELi1ELi1024ELi64ELi64ELi0EEviiiPT_S1_S1_iiE3Ash;
	add.s32 	%r1050, %r1049, %r1048;
	ld.shared.u32 	%r1303, [%r1050+52];
$L__BB82_112:
	setp.lt.s32 	%p192, %r226, 15;
	@%p192 bra 	$L__BB82_114;
	sub.s32 	%r1051, %r227, %r108;
	shl.b32 	%r1052, %r1051, 2;
	mov.u32 	%r1053, _ZZ9cuda_gemmIiLi128ELi1ELi1ELi1024ELi64ELi64ELi0EEviiiPT_S1_S1_iiE3Ash;
	add.s32 	%r1054, %r1053, %r1052;
	ld.shared.u32 	%r1304, [%r1054+56];
$L__BB82_114:
	setp.lt.s32 	%p193, %r226, 16;
	@%p193 bra 	$L__BB82_116;
	sub.s32 	%r1055, %r227, %r109;
	shl.b32 	%r1056, %r1055, 2;
	mov.u32 	%r1057, _ZZ9cuda_gemmIiLi128ELi1ELi1ELi1024ELi64ELi64ELi0EEviiiPT_S1_S1_iiE3Ash;
	add.s32 	%r1058, %r1057, %r1056;
	ld.shared.u32 	%r1305, [%r1058+60];
$L__BB82_116:
	setp.lt.s32 	%p194, %r226, 17;
	@%p194 bra 	$L__BB82_118;
	sub.s32 	%r1059, %r227, %r110;
	shl.b32 	%r1060, %r1059, 2;
	mov.u32 	%r1061, _ZZ9cuda_gemmIiLi128ELi1ELi1ELi1024ELi64ELi64ELi0EEviiiPT_S1_S1_iiE3Ash;
	add.s32 	%r1062, %r1061, %r1060;
	ld.shared.u32 	%r1306, [%r1062+64];
$L__BB82_118:
	setp.lt.s32 	%p195, %r226, 18;
	@%p195 bra 	$L__BB82_120;
	sub.s32 	%r1063, %r227, %r111;
	shl.b32 	%r1064, %r1063, 2;
	mov.u32 	%r1065, _ZZ9cuda_gemmIiLi128ELi1ELi1ELi1024ELi64ELi64ELi0EEviiiPT_S1_S1_iiE3Ash;
	add.s32 	%r1066, %r1065, %r1064;
	ld.shared.u32 	%r1307, [%r1066+68];
$L__BB82_120:
	setp.lt.s32 	%p196, %r226, 19;
	@%p196 bra 	$L__BB82_122;
	sub.s32 	%r1067, %r227, %r112;
	shl.b32 	%r1068, %r1067, 2;
	mov.u32 	%r1069, _ZZ9cuda_gemmIiLi128ELi1ELi1ELi1024ELi64ELi64ELi0EEviiiPT_S1_S1_iiE3Ash;
	add.s32 	%r1070, %r1069, %r1068;
	ld.shared.u32 	%r1308, [%r1070+72];
$L__BB82_122:
	setp.lt.s32 	%p197, %r226, 20;
	@%p197 bra 	$L__BB82_124;
	sub.s32 	%r1071, %r227, %r113;
	shl.b32 	%r1072, %r1071, 2;
	mov.u32 	%r1073, _ZZ9cuda_gemmIiLi128ELi1ELi1ELi1024ELi64ELi64ELi0EEviiiPT_S1_S1_iiE3Ash;
	add.s32 	%r1074, %r1073, %r1072;
	ld.shared.u32 	%r1309, [%r1074+76];
$L__BB82_124:
	setp.lt.s32 	%p198, %r226, 21;
	@%p198 bra 	$L__BB82_126;
	sub.s32 	%r1075, %r227, %r114;
	shl.b32 	%r1076, %r1075, 2;
	mov.u32 	%r1077, _ZZ9cuda_gemmIiLi128ELi1ELi1ELi1024ELi64ELi64ELi0EEviiiPT_S1_S1_iiE3Ash;
	add.s32 	%r1078, %r1077, %r1076;
	ld.shared.u32 	%r1310, [%r1078+80];
$L__BB82_126:
	setp.lt.s32 	%p199, %r226, 22;
	@%p199 bra 	$L__BB82_128;
	sub.s32 	%r1079, %r227, %r115;
	shl.b32 	%r1080, %r1079, 2;
	mov.u32 	%r1081, _ZZ9cuda_gemmIiLi128ELi1ELi1ELi1024ELi64ELi64ELi0EEviiiPT_S1_S1_iiE3Ash;
	add.s32 	%r1082, %r1081, %r1080;
	ld.shared.u32 	%r1311, [%r1082+84];
$L__BB82_128:
	setp.lt.s32 	%p200, %r226, 23;
	@%p200 bra 	$L__BB82_130;
	sub.s32 	%r1083, %r227, %r116;
	shl.b32 	%r1084, %r1083, 2;
	mov.u32 	%r1085, _ZZ9cuda_gemmIiLi128ELi1ELi1ELi1024ELi64ELi64ELi0EEviiiPT_S1_S1_iiE3Ash;
	add.s32 	%r1086, %r1085, %r1084;
	ld.shared.u32 	%r1312, [%r1086+88];
$L__BB82_130:
	setp.lt.s32 	%p201, %r226, 24;
	@%p201 bra 	$L__BB82_132;
	sub.s32 	%r1087, %r227, %r117;
	shl.b32 	%r1088, %r1087, 2;
	mov.u32 	%r1089, _ZZ9cuda_gemmIiLi128ELi1ELi1ELi1024ELi64ELi64ELi0EEviiiPT_S1_S1_iiE3Ash;
	add.s32 	%r1090, %r1089, %r1088;
	ld.shared.u32 	%r1313, [%r1090+92];
$L__BB82_132:
	setp.lt.s32 	%p202, %r226, 25;
	@%p202 bra 	$L__BB82_134;
	sub.s32 	%r1091, %r227, %r118;
	shl.b32 	%r1092, %r1091, 2;
	mov.u32 	%r1093, _ZZ9cuda_gemmIiLi128ELi1ELi1ELi1024ELi64ELi64ELi0EEviiiPT_S1_S1_iiE3Ash;
	add.s32 	%r1094, %r1093, %r1092;
	ld.shared.u32 	%r1314, [%r1094+96];
$L__BB82_134:
	setp.lt.s32 	%p203, %r226, 26;
	@%p203 bra 	$L__BB82_136;
	sub.s32 	%r1095, %r227, %r119;
	shl.b32 	%r1096, %r1095, 2;
	mov.u32 	%r1097, _ZZ9cuda_gemmIiLi128ELi1ELi1ELi1024ELi64ELi64ELi0EEviiiPT_S1_S1_iiE3Ash;
	add.s32 	%r1098, %r1097, %r1096;
	ld.shared.u32 	%r1315, [%r1098+100];
$L__BB82_136:
	setp.lt.s32 	%p204, %r226, 27;
	@%p204 bra 	$L__BB82_138;
	sub.s32 	%r1099, %r227, %r120;
	shl.b32 	%r1100, %r1099, 2;
	mov.u32 	%r1101, _ZZ9cuda_gemmIiLi128ELi1ELi1ELi1024ELi64ELi64ELi0EEviiiPT_S1_S1_iiE3Ash;
	add.s32 	%r1102, %r1101, %r1100;
	ld.shared.u32 	%r1316, [%r1102+104];
$L__BB82_138:
	setp.lt.s32 	%p205, %r226, 28;
	@%p205 bra 	$L__BB82_140;
	sub.s32 	%r1103, %r227, %r121;
	shl.b32 	%r1104, %r1103, 2;
	mov.u32 	%r1105, _ZZ9cuda_gemmIiLi128ELi1ELi1ELi1024ELi64ELi64ELi0EEviiiPT_S1_S1_iiE3Ash;
	add.s32 	%r1106, %r1105, %r1104;
	ld.shared.u32 	%r1317, [%r1106+108];
$L__BB82_140:
	setp.lt.s32 	%p206, %r226, 29;
	@%p206 bra 	$L__BB82_142;
	sub.s32 	%r1107, %r227, %r122;
	shl.b32 	%r1108, %r1107, 2;
	mov.u32 	%r1109, _ZZ9cuda_gemmIiLi128ELi1ELi1ELi1024ELi64ELi64ELi0EEviiiPT_S1_S1_iiE3Ash;
	add.s32 	%r1110, %r1109, %r1108;
	ld.shared.u32 	%r1318, [%r1110+112];
$L__BB82_142:
	setp.lt.s32 	%p207, %r226, 30;
	@%p207 bra 	$L__BB82_144;
	sub.s32 	%r1111, %r227, %r123;
	shl.b32 	%r1112, %r1111, 2;
	mov.u32 	%r1113, _ZZ9cuda_gemmIiLi128ELi1ELi1ELi1024ELi64ELi64ELi0EEviiiPT_S1_S1_iiE3Ash;
	add.s32 	%r1114, %r1113, %r1112;
	ld.shared.u32 	%r1319, [%r1114+116];
$L__BB82_144:
	setp.lt.s32 	%p208, %r226, 31;
	@%p208 bra 	$L__BB82_146;
	sub.s32 	%r1115, %r227, %r124;
	shl.b32 	%r1116, %r1115, 2;
	mov.u32 	%r1117, _ZZ9cuda_gemmIiLi128ELi1ELi1ELi1024ELi64ELi64ELi0EEviiiPT_S1_S1_iiE3Ash;
	add.s32 	%r1118, %r1117, %r1116;
	ld.shared.u32 	%r1320, [%r1118+120];
$L__BB82_146:
	setp.lt.s32 	%p209, %r226, 32;
	@%p209 bra 	$L__BB82_148;
	sub.s32 	%r1119, %r227, %r125;
	shl.b32 	%r1120, %r1119, 2;
	mov.u32 	%r1121, _ZZ9cuda_gemmIiLi128ELi1ELi1ELi1024ELi64ELi64ELi0EEviiiPT_S1_S1_iiE3Ash;
	add.s32 	%r1122, %r1121, %r1120;
	ld.shared.u32 	%r1321, [%r1122+124];
$L__BB82_148:
	setp.lt.s32 	%p210, %r9, %r624;
	@%p210 bra 	$L__BB82_151;
$L__BB82_149:
	mov.b32 	%r1289, 32;
	mov.pred 	%p281, 0;
	@%p1 bra 	$L__BB82_84;
	add.s32 	%r1256, %r1256, %r7;
	setp.lt.s32 	%p277, %r1256, %r6;
	@%p277 bra 	$L__BB82_83;
	bra.uni 	$L__BB82_286;
$L__BB82_151:
	add.s32 	%r1123, %r62, %r1289;
	shl.b32 	%r1124, %r1123, 2;
	mov.u32 	%r1125, _ZZ9cuda_gemmIiLi128ELi1ELi1ELi1024ELi64ELi64ELi0EEviiiPT_S1_S1_iiE11kron_fac_sh;
	add.s32 	%r292, %r1125, %r1124;
	mov.u32 	%r1322, %r9;
$L__BB82_152:
	mad.lo.s32 	%r1127, %r1322, 260, %r292;
	ld.shared.u32 	%r294, [%r1127];
	mov.b32 	%r1324, 0;
	@%p178 bra 	$L__BB82_154;
	shfl.sync.idx.b32	%r1128|%p212, %r294, %r126, %r14, -1;
	mul.lo.s32 	%r1324, %r1128, %r1290;
$L__BB82_154:
	@%p179 bra 	$L__BB82_156;
	shfl.sync.idx.b32	%r1129|%p214, %r294, %r127, %r14, -1;
	mad.lo.s32 	%r1324, %r1129, %r1291, %r1324;
$L__BB82_156:
	@%p180 bra 	$L__BB82_158;
	shfl.sync.idx.b32	%r1130|%p216, %r294, %r128, %r14, -1;
	mad.lo.s32 	%r1324, %r1130, %r1292, %r1324;
$L__BB82_158:
	@%p181 bra 	$L__BB82_160;
	shfl.sync.idx.b32	%r1131|%p218, %r294, %r129, %r14, -1;
	mad.lo.s32 	%r1324, %r1131, %r1293, %r1324;
$L__BB82_160:
	@%p182 bra 	$L__BB82_162;
	shfl.sync.idx.b32	%r1132|%p220, %r294, %r130, %r14, -1;
	mad.lo.s32 	%r1324, %r1132, %r1294, %r1324;
$L__BB82_162:
	setp.lt.s32 	%p221, %r226, 6;
	@%p221 bra 	$L__BB82_164;
	shfl.sync.idx.b32	%r1133|%p222, %r294, %r131, %r14, -1;
	mad.lo.s32 	%r1324, %r1133, %r1295, %r1324;
$L__BB82_164:
	setp.lt.s32 	%p223, %r226, 7;
	@%p223 bra 	$L__BB82_166;
	shfl.sync.idx.b32	%r1134|%p224, %r294, %r132, %r14, -1;
	mad.lo.s32 	%r1324, %r1134, %r1296, %r1324;
$L__BB82_166:
	setp.lt.s32 	%p225, %r226, 8;
	@%p225 bra 	$L__BB82_168;
	shfl.sync.idx.b32	%r1135|%p226, %r294, %r133, %r14, -1;
	mad.lo.s32 	%r1324, %r1135, %r1297, %r1324;
$L__BB82_168:
	setp.lt.s32 	%p227, %r226, 9;
	@%p227 bra 	$L__BB82_170;
	shfl.sync.idx.b32	%r1136|%p228, %r294, %r134, %r14, -1;
	mad.lo.s32 	%r1324, %r1136, %r1298, %r1324;
$L__BB82_170:
	setp.lt.s32 	%p229, %r226, 10;
	@%p229 bra 	$L__BB82_172;
	shfl.sync.idx.b32	%r1137|%p230, %r294, %r135, %r14, -1;
	mad.lo.s32 	%r1324, %r1137, %r1299, %r1324;
$L__BB82_172:
	setp.lt.s32 	%p231, %r226, 11;
	@%p231 bra 	$L__BB82_174;
	shfl.sync.idx.b32	%r1138|%p232, %r294, %r136, %r14, -1;
	mad.lo.s32 	%r1324, %r1138, %r1300, %r1324;
$L__BB82_174:
	setp.lt.s32 	%p233, %r226, 12;
	@%p233 bra 	$L__BB82_176;
	shfl.sync.idx.b32	%r1139|%p234, %r294, %r137, %r14, -1;
	mad.lo.s32 	%r1324, %r1139, %r1301, %r1324;
$L__BB82_176:
	setp.lt.s32 	%p235, %r226, 13;
	@%p235 bra 	$L__BB82_178;
	shfl.sync.idx.b32	%r1140|%p236, %r294, %r138, %r14, -1;
	mad.lo.s32 	%r1324, %r1140, %r1302, %r1324;
$L__BB82_178:
	setp.lt.s32 	%p237, %r226, 14;
	@%p237 bra 	$L__BB82_180;
	shfl.sync.idx.b32	%r1141|%p238, %r294, %r139, %r14, -1;
	mad.lo.s32 	%r1324, %r1141, %r1303, %r1324;
$L__BB82_180:
	setp.lt.s32 	%p239, %r226, 15;
	@%p239 bra 	$L__BB82_182;
	shfl.sync.idx.b32	%r1142|%p240, %r294, %r140, %r14, -1;
	mad.lo.s32 	%r1324, %r1142, %r1304, %r1324;
$L__BB82_182:
	setp.lt.s32 	%p241, %r226, 16;
	@%p241 bra 	$L__BB82_184;
	shfl.sync.idx.b32	%r1143|%p242, %r294, %r141, %r14, -1;
	mad.lo.s32 	%r1324, %r1143, %r1305, %r1324;
$L__BB82_184:
	setp.lt.s32 	%p243, %r226, 17;
	@%p243 bra 	$L__BB82_186;
	shfl.sync.idx.b32	%r1144|%p244, %r294, %r142, %r14, -1;
	mad.lo.s32 	%r1324, %r1144, %r1306, %r1324;
$L__BB82_186:
	setp.lt.s32 	%p245, %r226, 18;
	@%p245 bra 	$L__BB82_188;
	shfl.sync.idx.b32	%r1145|%p246, %r294, %r143, %r14, -1;
	mad.lo.s32 	%r1324, %r1145, %r1307, %r1324;
$L__BB82_188:
	setp.lt.s32 	%p247, %r226, 19;
	@%p247 bra 	$L__BB82_190;
	shfl.sync.idx.b32	%r1146|%p248, %r294, %r144, %r14, -1;
	mad.lo.s32 	%r1324, %r1146, %r1308, %r1324;
$L__BB82_190:
	setp.lt.s32 	%p249, %r226, 20;
	@%p249 bra 	$L__BB82_192;
	shfl.sync.idx.b32	%r1147|%p250, %r294, %r145, %r14, -1;
	mad.lo.s32 	%r1324, %r1147, %r1309, %r1324;
$L__BB82_192:
	setp.lt.s32 	%p251, %r226, 21;
	@%p251 bra 	$L__BB82_194;
	shfl.sync.idx.b32	%r1148|%p252, %r294, %r146, %r14, -1;
	mad.lo.s32 	%r1324, %r1148, %r1310, %r1324;
$L__BB82_194:
	setp.lt.s32 	%p253, %r226, 22;
	@%p253 bra 	$L__BB82_196;
	shfl.sync.idx.b32	%r1149|%p254, %r294, %r147, %r14, -1;
	mad.lo.s32 	%r1324, %r1149, %r1311, %r1324;
$L__BB82_196:
	setp.lt.s32 	%p255, %r226, 23;
	@%p255 bra 	$L__BB82_198;
	shfl.sync.idx.b32	%r1150|%p256, %r294, %r148, %r14, -1;
	mad.lo.s32 	%r1324, %r1150, %r1312, %r1324;
$L__BB82_198:
	setp.lt.s32 	%p257, %r226, 24;
	@%p257 bra 	$L__BB82_200;
	shfl.sync.idx.b32	%r1151|%p258, %r294, %r149, %r14, -1;
	mad.lo.s32 	%r1324, %r1151, %r1313, %r1324;
$L__BB82_200:
	setp.lt.s32 	%p259, %r226, 25;
	@%p259 bra 	$L__BB82_202;
	shfl.sync.idx.b32	%r1152|%p260, %r294, %r150, %r14, -1;
	mad.lo.s32 	%r1324, %r1152, %r1314, %r1324;
$L__BB82_202:
	setp.lt.s32 	%p261, %r226, 26;
	@%p261 bra 	$L__BB82_204;
	shfl.sync.idx.b32	%r1153|%p262, %r294, %r151, %r14, -1;
	mad.lo.s32 	%r1324, %r1153, %r1315, %r1324;
$L__BB82_204:
	setp.lt.s32 	%p263, %r226, 27;
	@%p263 bra 	$L__BB82_206;
	shfl.sync.idx.b32	%r1154|%p264, %r294, %r152, %r14, -1;
	mad.lo.s32 	%r1324, %r1154, %r1316, %r1324;
$L__BB82_206:
	setp.lt.s32 	%p265, %r226, 28;
	@%p265 bra 	$L__BB82_208;
	shfl.sync.idx.b32	%r1155|%p266, %r294, %r153, %r14, -1;
	mad.lo.s32 	%r1324, %r1155, %r1317, %r1324;
$L__BB82_208:
	setp.lt.s32 	%p267, %r226, 29;
	@%p267 bra 	$L__BB82_210;
	shfl.sync.idx.b32	%r1156|%p268, %r294, %r154, %r14, -1;
	mad.lo.s32 	%r1324, %r1156, %r1318, %r1324;
$L__BB82_210:
	setp.lt.s32 	%p269, %r226, 30;
	@%p269 bra 	$L__BB82_212;
	shfl.sync.idx.b32	%r1157|%p270, %r294, %r155, %r14, -1;
	mad.lo.s32 	%r1324, %r1157, %r1319, %r1324;
$L__BB82_212:
	setp.lt.s32 	%p271, %r226, 31;
	@%p271 bra 	$L__BB82_214;
	shfl.sync.idx.b32	%r1158|%p272, %r294, %r156, %r14, -1;
	mad.lo.s32 	%r1324, %r1158, %r1320, %r1324;
$L__BB82_214:
	setp.lt.s32 	%p273, %r226, 32;
	@%p273 bra 	$L__BB82_216;
	shfl.sync.idx.b32	%r1159|%p274, %r294, %r157, %r14, -1;
	mad.lo.s32 	%r1324, %r1159, %r1321, %r1324;
$L__BB82_216:
	mad.lo.s32 	%r1160, %r1322, %r6, %r191;
	shl.b32 	%r1161, %r1160, 2;
	mov.u32 	%r1162, _ZZ9cuda_gemmIiLi128ELi1ELi1ELi1024ELi64ELi64ELi0EEviiiPT_S1_S1_iiE3Csh;
	add.s32 	%r1163, %r1162, %r1161;
	ld.shared.u32 	%r1164, [%r1163];
	add.s32 	%r1165, %r1164, %r1324;
	st.shared.u32 	[%r1163], %r1165;
	add.s32 	%r1322, %r1322, %r11;
	setp.lt.s32 	%p275, %r1322, %r624;
	@%p275 bra 	$L__BB82_152;
	bra.uni 	$L__BB82_149;
$L__BB82_217:
	setp.lt.s32 	%p78, %r9, %r624;
	@%p78 bra 	$L__BB82_218;
	bra.uni 	$L__BB82_284;
$L__BB82_218:
	add.s32 	%r433, %r62, %r1421;
	sub.s32 	%r434, %r433, %r63;
	sub.s32 	%r435, %r433, %r64;
	sub.s32 	%r436, %r433, %r65;
	sub.s32 	%r437, %r433, %r66;
	sub.s32 	%r438, %r433, %r67;
	sub.s32 	%r439, %r433, %r68;
	sub.s32 	%r440, %r433, %r69;
	sub.s32 	%r441, %r433, %r70;
	sub.s32 	%r442, %r433, %r71;
	sub.s32 	%r443, %r433, %r72;
	sub.s32 	%r444, %r433, %r73;
	sub.s32 	%r445, %r433, %r74;
	sub.s32 	%r446, %r433, %r75;
	sub.s32 	%r447, %r433, %r76;
	sub.s32 	%r448, %r433, %r77;
	sub.s32 	%r449, %r433, %r78;
	sub.s32 	%r450, %r433, %r79;
	sub.s32 	%r451, %r433, %r80;
	sub.s32 	%r452, %r433, %r81;
	sub.s32 	%r453, %r433, %r82;
	sub.s32 	%r454, %r433, %r83;
	sub.s32 	%r455, %r433, %r84;
	sub.s32 	%r456, %r433, %r85;
	sub.s32 	%r457, %r433, %r86;
	sub.s32 	%r458, %r433, %r87;
	sub.s32 	%r459, %r433, %r88;
	sub.s32 	%r460, %r433, %r89;
	sub.s32 	%r461, %r433, %r90;
	sub.s32 	%r462, %r433, %r91;
	sub.s32 	%r463, %r433, %r92;
	sub.s32 	%r464, %r433, %r93;
	shl.b32 	%r828, %r434, 2;
	shl.b32 	%r831, %r435, 2;
	shl.b32 	%r834, %r436, 2;
	shl.b32 	%r837, %r437, 2;
	shl.b32 	%r840, %r438, 2;
	shl.b32 	%r843, %r439, 2;
	shl.b32 	%r846, %r440, 2;
	shl.b32 	%r849, %r441, 2;
	shl.b32 	%r852, %r442, 2;
	shl.b32 	%r855, %r443, 2;
	shl.b32 	%r858, %r444, 2;
	shl.b32 	%r861, %r445, 2;
	shl.b32 	%r864, %r446, 2;
	shl.b32 	%r867, %r447, 2;
	shl.b32 	%r870, %r448, 2;
	shl.b32 	%r873, %r449, 2;
	shl.b32 	%r876, %r450, 2;
	shl.b32 	%r879, %r451, 2;
	shl.b32 	%r882, %r452, 2;
	shl.b32 	%r885, %r453, 2;
	shl.b32 	%r888, %r454, 2;
	shl.b32 	%r891, %r455, 2;
	shl.b32 	%r894, %r456, 2;
	shl.b32 	%r897, %r457, 2;
	shl.b32 	%r900, %r458, 2;
	shl.b32 	%r903, %r459, 2;
	shl.b32 	%r906, %r460, 2;
	shl.b32 	%r909, %r461, 2;
	shl.b32 	%r912, %r462, 2;
	shl.b32 	%r915, %r463, 2;
	shl.b32 	%r918, %r464, 2;
	mov.u32 	%r1454, %r9;
$L__BB82_219:
	setp.lt.s32 	%p79, %r431, 1;
	mov.u32 	%r824, _ZZ9cuda_gemmIiLi128ELi1ELi1ELi1024ELi64ELi64ELi0EEviiiPT_S1_S1_iiE11kron_fac_sh;
	mad.lo.s32 	%r530, %r1454, 260, %r824;
	mov.b32 	%r1456, 0;
	@%p79 bra 	$L__BB82_221;
	shl.b32 	%r825, %r433, 2;
	add.s32 	%r826, %r530, %r825;
	ld.shared.u32 	%r827, [%r826];
	mul.lo.s32 	%r1456, %r827, %r1422;
$L__BB82_221:
	@%p47 bra 	$L__BB82_223;
	add.s32 	%r829, %r530, %r828;
	ld.shared.u32 	%r830, [%r829+4];
	mad.lo.s32 	%r1456, %r830, %r1419, %r1456;
$L__BB82_223:
	@%p48 bra 	$L__BB82_225;
	add.s32 	%r832, %r530, %r831;
	ld.shared.u32 	%r833, [%r832+8];
	mad.lo.s32 	%r1456, %r833, %r1418, %r1456;
$L__BB82_225:
	@%p49 bra 	$L__BB82_227;
	add.s32 	%r835, %r530, %r834;
	ld.shared.u32 	%r836, [%r835+12];
	mad.lo.s32 	%r1456, %r836, %r1417, %r1456;
$L__BB82_227:
	@%p50 bra 	$L__BB82_229;
	add.s32 	%r838, %r530, %r837;
	ld.shared.u32 	%r839, [%r838+16];
	mad.lo.s32 	%r1456, %r839, %r1416, %r1456;
$L__BB82_229:
	@%p51 bra 	$L__BB82_231;
	add.s32 	%r841, %r530, %r840;
	ld.shared.u32 	%r842, [%r841+20];
	mad.lo.s32 	%r1456, %r842, %r1415, %r1456;
$L__BB82_231:
	setp.lt.s32 	%p85, %r431, 7;
	@%p85 bra 	$L__BB82_233;
	add.s32 	%r844, %r530, %r843;
	ld.shared.u32 	%r845, [%r844+24];
	mad.lo.s32 	%r1456, %r845, %r1414, %r1456;
$L__BB82_233:
	setp.lt.s32 	%p86, %r431, 8;
	@%p86 bra 	$L__BB82_235;
	add.s32 	%r847, %r530, %r846;
	ld.shared.u32 	%r848, [%r847+28];
	mad.lo.s32 	%r1456, %r848, %r1413, %r1456;
$L__BB82_235:
	setp.lt.s32 	%p87, %r431, 9;
	@%p87 bra 	$L__BB82_237;
	add.s32 	%r850, %r530, %r849;
	ld.shared.u32 	%r851, [%r850+32];
	mad.lo.s32 	%r1456, %r851, %r1412, %r1456;
$L__BB82_237:
	setp.lt.s32 	%p88, %r431, 10;
	@%p88 bra 	$L__BB82_239;
	add.s32 	%r853, %r530, %r852;
	ld.shared.u32 	%r854, [%r853+36];
	mad.lo.s32 	%r1456, %r854, %r1411, %r1456;
$L__BB82_239:
	setp.lt.s32 	%p89, %r431, 11;
	@%p89 bra 	$L__BB82_241;
	add.s32 	%r856, %r530, %r855;
	ld.shared.u32 	%r857, [%r856+40];
	mad.lo.s32 	%r1456, %r857, %r1410, %r1456;
$L__BB82_241:
	setp.lt.s32 	%p90, %r431, 12;
	@%p90 bra 	$L__BB82_243;
	add.s32 	%r859, %r530, %r858;
	ld.shared.u32 	%r860, [%r859+44];
	mad.lo.s32 	%r1456, %r860, %r1409, %r1456;
$L__BB82_243:
	setp.lt.s32 	%p91, %r431, 13;
	@%p91 bra 	$L__BB82_245;
	add.s32 	%r862, %r530, %r861;
	ld.shared.u32 	%r863, [%r862+48];
	mad.lo.s32 	%r1456, %r863, %r1408, %r1456;
$L__BB82_245:
	setp.lt.s32 	%p92, %r431, 14;
	@%p92 bra 	$L__BB82_247;
	add.s32 	%r865, %r530, %r864;
	ld.shared.u32 	%r866, [%r865+52];
	mad.lo.s32 	%r1456, %r866, %r1407, %r1456;
$L__BB82_247:
	setp.lt.s32 	%p93, %r431, 15;
	@%p93 bra 	$L__BB82_249;
	add.s32 	%r868, %r530, %r867;
	ld.shared.u32 	%r869, [%r868+56];
	mad.lo.s32 	%r1456, %r869, %r1406, %r1456;
$L__BB82_249:
	setp.lt.s32 	%p94, %r431, 16;
	@%p94 bra 	$L__BB82_251;
	add.s32 	%r871, %r530, %r870;
	ld.shared.u32 	%r872, [%r871+60];
	mad.lo.s32 	%r1456, %r872, %r1405, %r1456;
$L__BB82_251:
	setp.lt.s32 	%p95, %r431, 17;
	@%p95 bra 	$L__BB82_253;
	add.s32 	%r874, %r530, %r873;
	ld.shared.u32 	%r875, [%r874+64];
	mad.lo.s32 	%r1456, %r875, %r1404, %r1456;
$L__BB82_253:
	setp.lt.s32 	%p96, %r431, 18;
	@%p96 bra 	$L__BB82_255;
	add.s32 	%r877, %r530, %r876;
	ld.shared.u32 	%r878, [%r877+68];
	mad.lo.s32 	%r1456, %r878, %r1403, %r1456;
$L__BB82_255:
	setp.lt.s32 	%p97, %r431, 19;
	@%p97 bra 	$L__BB82_257;
	add.s32 	%r880, %r530, %r879;
	ld.shared.u32 	%r881, [%r880+72];
	mad.lo.s32 	%r1456, %r881, %r1402, %r1456;
$L__BB82_257:
	setp.lt.s32 	%p98, %r431, 20;
	@%p98 bra 	$L__BB82_259;
	add.s32 	%r883, %r530, %r882;
	ld.shared.u32 	%r884, [%r883+76];
	mad.lo.s32 	%r1456, %r884, %r1401, %r1456;
$L__BB82_259:
	setp.lt.s32 	%p99, %r431, 21;
	@%p99 bra 	$L__BB82_261;
	add.s32 	%r886, %r530, %r885;
	ld.shared.u32 	%r887, [%r886+80];
	mad.lo.s32 	%r1456, %r887, %r1400, %r1456;
$L__BB82_261:
	setp.lt.s32 	%p100, %r431, 22;
	@%p100 bra 	$L__BB82_263;
	add.s32 	%r889, %r530, %r888;
	ld.shared.u32 	%r890, [%r889+84];
	mad.lo.s32 	%r1456, %r890, %r1399, %r1456;
$L__BB82_263:
	setp.lt.s32 	%p101, %r431, 23;
	@%p101 bra 	$L__BB82_265;
	add.s32 	%r892, %r530, %r891;
	ld.shared.u32 	%r893, [%r892+88];
	mad.lo.s32 	%r1456, %r893, %r1398, %r1456;
$L__BB82_265:
	setp.lt.s32 	%p102, %r431, 24;
	@%p102 bra 	$L__BB82_267;
	add.s32 	%r895, %r530, %r894;
	ld.shared.u32 	%r896, [%r895+92];
	mad.lo.s32 	%r1456, %r896, %r1397, %r1456;
$L__BB82_267:
	setp.lt.s32 	%p103, %r431, 25;
	@%p103 bra 	$L__BB82_269;
	add.s32 	%r898, %r530, %r897;
	ld.shared.u32 	%r899, [%r898+96];
	mad.lo.s32 	%r1456, %r899, %r1396, %r1456;
$L__BB82_269:
	setp.lt.s32 	%p104, %r431, 26;
	@%p104 bra 	$L__BB82_271;
	add.s32 	%r901, %r530, %r900;
	ld.shared.u32 	%r902, [%r901+100];
	mad.lo.s32 	%r1456, %r902, %r1395, %r1456;
$L__BB82_271:
	setp.lt.s32 	%p105, %r431, 27;
	@%p105 bra 	$L__BB82_273;
	add.s32 	%r904, %r530, %r903;
	ld.shared.u32 	%r905, [%r904+104];
	mad.lo.s32 	%r1456, %r905, %r1394, %r1456;
$L__BB82_273:
	setp.lt.s32 	%p106, %r431, 28;
	@%p106 bra 	$L__BB82_275;
	add.s32 	%r907, %r530, %r906;
	ld.shared.u32 	%r908, [%r907+108];
	mad.lo.s32 	%r1456, %r908, %r1393, %r1456;
$L__BB82_275:
	setp.lt.s32 	%p107, %r431, 29;
	@%p107 bra 	$L__BB82_277;
	add.s32 	%r910, %r530, %r909;
	ld.shared.u32 	%r911, [%r910+112];
	mad.lo.s32 	%r1456, %r911, %r1392, %r1456;
$L__BB82_277:
	setp.lt.s32 	%p108, %r431, 30;
	@%p108 bra 	$L__BB82_279;
	add.s32 	%r913, %r530, %r912;
	ld.shared.u32 	%r914, [%r913+116];
	mad.lo.s32 	%r1456, %r914, %r1391, %r1456;
$L__BB82_279:
	setp.lt.s32 	%p109, %r431, 31;
	@%p109 bra 	$L__BB82_281;
	add.s32 	%r916, %r530, %r915;
	ld.shared.u32 	%r917, [%r916+120];
	mad.lo.s32 	%r1456, %r917, %r1390, %r1456;
$L__BB82_281:
	setp.lt.s32 	%p110, %r431, 32;
	@%p110 bra 	$L__BB82_283;
	add.s32 	%r919, %r530, %r918;
	ld.shared.u32 	%r920, [%r919+124];
	mad.lo.s32 	%r1456, %r920, %r1389, %r1456;
$L__BB82_283:
	mad.lo.s32 	%r921, %r1454, %r6, %r396;
	shl.b32 	%r922, %r921, 2;
	mov.u32 	%r923, _ZZ9cuda_gemmIiLi128ELi1ELi1ELi1024ELi64ELi64ELi0EEviiiPT_S1_S1_iiE3Csh;
	add.s32 	%r924, %r923, %r922;
	ld.shared.u32 	%r925, [%r924];
	add.s32 	%r926, %r925, %r1456;
	st.shared.u32 	[%r924], %r926;
	add.s32 	%r1454, %r1454, %r11;
	setp.lt.s32 	%p111, %r1454, %r624;
	@%p111 bra 	$L__BB82_219;
$L__BB82_284:
	mov.b32 	%r1421, 32;
	mov.pred 	%p282, 0;
	@%p2 bra 	$L__BB82_18;
	add.s32 	%r1388, %r1388, %r7;
	setp.lt.s32 	%p113, %r1388, %r6;
	@%p113 bra 	$L__BB82_17;
$L__BB82_286:
	setp.eq.s16 	%p278, %rs1, 2;
	bar.sync 	0;
	mul.lo.s32 	%r1167, %r6, %r15;
	mad.lo.s32 	%r597, %r12, %r622, %r1167;
	div.s32 	%r598, %r623, %r625;
	@%p278 bra 	$L__BB82_289;
	shl.b32 	%r1168, %r1490, 2;
	mov.u32 	%r1169, _ZZ9cuda_gemmIiLi128ELi1ELi1ELi1024ELi64ELi64ELi0EEviiiPT_S1_S1_iiE3Csh;
	add.s32 	%r1488, %r1169, %r1168;
	neg.s32 	%r1487, %r18;
$L__BB82_288:
	.pragma "nounroll";
	div.s32 	%r1170, %r1490, %r6;
	mad.lo.s32 	%r1171, %r598, %r1170, %r597;
	mul.lo.s32 	%r1172, %r1170, %r6;
	sub.s32 	%r1173, %r1490, %r1172;
	add.s32 	%r1174, %r1171, %r1173;
	ld.shared.u32 	%r1175, [%r1488];
	mul.wide.s32 	%rd19, %r1174, 4;
	add.s64 	%rd20, %rd2, %rd19;
	st.global.u32 	[%rd20], %r1175;
	add.s32 	%r1490, %r1490, %r10;
	add.s32 	%r1488, %r1488, %r31;
	add.s32 	%r1487, %r1487, 1;
	setp.ne.s32 	%p279, %r1487, 0;
	@%p279 bra 	$L__BB82_288;
$L__BB82_289:
	add.s32 	%r1494, %r1490, %r38;
	add.s32 	%r1493, %r1490, %r40;
	add.s32 	%r1492, %r10, %r1490;
	shl.b32 	%r1176, %r1490, 2;
	mov.u32 	%r1177, _ZZ9cuda_gemmIiLi128ELi1ELi1ELi1024ELi64ELi64ELi0EEviiiPT_S1_S1_iiE3Csh;
	add.s32 	%r1491, %r1177, %r1176;
$L__BB82_290:
	div.s32 	%r1178, %r1490, %r6;
	mad.lo.s32 	%r1179, %r598, %r1178, %r597;
	mul.lo.s32 	%r1180, %r1178, %r6;
	sub.s32 	%r1181, %r1490, %r1180;
	add.s32 	%r1182, %r1179, %r1181;
	ld.shared.u32 	%r1183, [%r1491];
	mul.wide.s32 	%rd21, %r1182, 4;
	add.s64 	%rd22, %rd2, %rd21;
	st.global.u32 	[%rd22], %r1183;
	add.s32 	%r1184, %r1490, %r10;
	div.s32 	%r1185, %r1492, %r6;
	mad.lo.s32 	%r1186, %r598, %r1185, %r597;
	mul.lo.s32 	%r1187, %r1185, %r6;
	sub.s32 	%r1188, %r1492, %r1187;
	add.s32 	%r1189, %r1186, %r1188;
	add.s32 	%r1190, %r1491, %r31;
	ld.shared.u32 	%r1191, [%r1190];
	mul.wide.s32 	%rd23, %r1189, 4;
	add.s64 	%rd24, %rd2, %rd23;
	st.global.u32 	[%rd24], %r1191;
	add.s32 	%r1192, %r1184, %r10;
	div.s32 	%r1193, %r1494, %r6;
	mad.lo.s32 	%r1194, %r598, %r1193, %r597;
	mul.lo.s32 	%r1195, %r1193, %r6;
	sub.s32 	%r1196, %r1494, %r1195;
	add.s32 	%r1197, %r1194, %r1196;
	shl.b32 	%r1198, %r10, 3;
	add.s32 	%r1199, %r1491, %r1198;
	ld.shared.u32 	%r1200, [%r1199];
	mul.wide.s32 	%rd25, %r1197, 4;
	add.s64 	%rd26, %rd2, %rd25;
	st.global.u32 	[%rd26], %r1200;
	add.s32 	%r1201, %r1192, %r10;
	div.s32 	%r1202, %r1493, %r6;
	mad.lo.s32 	%r1203, %r598, %r1202, %r597;
	mul.lo.s32 	%r1204, %r1202, %r6;
	sub.s32 	%r1205, %r1493, %r1204;
	add.s32 	%r1206, %r1203, %r1205;
	mad.lo.s32 	%r1207, %r10, 12, %r1491;
	ld.shared.u32 	%r1208, [%r1207];
	mul.wide.s32 	%rd27, %r1206, 4;
	add.s64 	%rd28, %rd2, %rd27;
	st.global.u32 	[%rd28], %r1208;
	add.s32 	%r1490, %r1201, %r10;
	add.s32 	%r1494, %r1494, %r31;
	add.s32 	%r1493, %r1493, %r31;
	add.s32 	%r1492, %r1492, %r31;
	shl.b32 	%r1209, %r10, 4;
	add.s32 	%r1491, %r1491, %r1209;
	setp.lt.u32 	%p280, %r1490, 1024;
	@%p280 bra 	$L__BB82_290;
$L__BB82_291:
	ret;

}
	// .globl	_Z9cuda_gemmIiLi128ELi1ELi1ELi1024ELi64ELi64ELi1EEviiiPT_S1_S1_ii
.visible .entry _Z9cuda_gemmIiLi128ELi1ELi1ELi1024ELi64ELi64ELi1EEviiiPT_S1_S1_ii(
	.param .u32 _Z9cuda_gemmIiLi128ELi1ELi1ELi1024ELi64ELi64ELi1EEviiiPT_S1_S1_ii_param_0,
	.param .u32 _Z9cuda_gemmIiLi128ELi1ELi1ELi1024ELi64ELi64ELi1EEviiiPT_S1_S1_ii_param_1,
	.param .u32 _Z9cuda_gemmIiLi128ELi1ELi1ELi1024ELi64ELi64ELi1EEviiiPT_S1_S1_ii_param_2,
	.param .u64 .ptr .align 1 _Z9cuda_gemmIiLi128ELi1ELi1ELi1024ELi64ELi64ELi1EEviiiPT_S1_S1_ii_param_3,
	.param .u64 .ptr .align 1 _Z9cuda_gemmIiLi128ELi1ELi1ELi1024ELi64ELi64ELi1EEviiiPT_S1_S1_ii_param_4,
	.param .u64 .ptr .align 1 _Z9cuda_gemmIiLi128ELi1ELi1ELi1024ELi64ELi64ELi1EEviiiPT_S1_S1_ii_param_5,
	.param .u32 _Z9cuda_gemmIiLi128ELi1ELi1ELi1024ELi64ELi64ELi1EEviiiPT_S1_S1_ii_param_6,
	.param .u32 _Z9cuda_gemmIiLi128ELi1ELi1ELi1024ELi64ELi64ELi1EEviiiPT_S1_S1_ii_param_7
)
.maxntid 128
{
	.reg .pred 	%p<50>;
	.reg .b16 	%rs<10>;
	.reg .b32 	%r<415>;
	.reg .b64 	%rd<48>;
	// demoted variable
	.shared .align 128 .b8 _ZZ9cuda_gemmIiLi128ELi1ELi1ELi1024ELi64ELi64ELi1EEviiiPT_S1_S1_iiE11kron_fac_sh[16640];
	// demoted variable
	.shared .align 128 .b8 _ZZ9cuda_gemmIiLi128ELi1ELi1ELi1024ELi64ELi64ELi1EEviiiPT_S1_S1_iiE3Ash[4096];
	// demoted variable
	.shared .align 128 .b8 _ZZ9cuda_gemmIiLi128ELi1ELi1ELi1024ELi64ELi64ELi1EEviiiPT_S1_S1_iiE3Csh[4096];
	ld.param.u64 	%rd15, [_Z9cuda_gemmIiLi128ELi1ELi1ELi1024ELi64ELi64ELi1EEviiiPT_S1_S1_ii_param_3];
	ld.param.u64 	%rd16, [_Z9cuda_gemmIiLi128ELi1ELi1ELi1024ELi64ELi64ELi1EEviiiPT_S1_S1_ii_param_4];
	ld.param.u64 	%rd17, [_Z9cuda_gemmIiLi128ELi1ELi1ELi1024ELi64ELi64ELi1EEviiiPT_S1_S1_ii_param_5];
	cvta.to.global.u64 	%rd1, %rd16;
	cvta.to.global.u64 	%rd2, %rd15;
	cvta.to.global.u64 	%rd3, %rd17;
	mov.u32 	%r414, %tid.x;
	and.b32  	%r2, %r414, 31;
	mov.u32 	%r3, %ntid.x;
	add.s32 	%r167, %r414, %r3;
	cvt.u16.u32 	%rs1, %r167;
	xor.b16  	%rs5, %rs1, 4095;
	cvt.u16.u32 	%rs2, %r3;
	div.u16 	%rs6, %rs5, %rs2;
	and.b16  	%rs3, %rs6, 3;
	setp.eq.s16 	%p2, %rs3, 2;
	mov.u32 	%r388, %r414;
	@%p2 bra 	$L__BB83_3;
	cvt.u32.u16 	%r4, %rs3;
	mov.b32 	%r387, 0;
	mov.u32 	%r171, _ZZ9cuda_gemmIiLi128ELi1ELi1ELi1024ELi64ELi64ELi1EEviiiPT_S1_S1_iiE11kron_fac_sh;
	mov.u32 	%r388, %r414;
$L__BB83_2:
	.pragma "nounroll";
	mul.wide.u32 	%rd18, %r388, 4;
	add.s64 	%rd19, %rd1, %rd18;
	ld.global.u32 	%r169, [%rd19];
	and.b32  	%r170, %r388, 63;
	mad.lo.s32 	%r172, %r170, 260, %r171;
	shr.u32 	%r173, %r388, 4;
	and.b32  	%r174, %r173, 268435452;
	add.s32 	%r175, %r172, %r174;
	st.shared.u32 	[%r175], %r169;
	add.s32 	%r388, %r388, %r3;
	add.s32 	%r387, %r387, 1;
	xor.b32  	%r176, %r387, %r4;
	setp.ne.s32 	%p3, %r176, 2;
	@%p3 bra 	$L__BB83_2;
$L__BB83_3:
	shl.b32 	%r10, %r3, 1;
	add.s32 	%r391, %r388, %r10;
	shl.b32 	%r12, %r3, 2;
	mul.lo.s32 	%r13, %r3, 3;
	add.s32 	%r390, %r388, %r13;
	add.s32 	%r389, %r3, %r388;
$L__BB83_4:
	mul.wide.u32 	%rd20, %r388, 4;
	add.s64 	%rd21, %rd1, %rd20;
	ld.global.u32 	%r177, [%rd21];
	and.b32  	%r178, %r388, 63;
	mov.u32 	%r179, _ZZ9cuda_gemmIiLi128ELi1ELi1ELi1024ELi64ELi64ELi1EEviiiPT_S1_S1_iiE11kron_fac_sh;
	mad.lo.s32 	%r180, %r178, 260, %r179;
	shr.u32 	%r181, %r388, 4;
	and.b32  	%r182, %r181, 268435452;
	add.s32 	%r183, %r180, %r182;
	st.shared.u32 	[%r183], %r177;
	add.s32 	%r184, %r388, %r3;
	mul.wide.u32 	%rd22, %r389, 4;
	add.s64 	%rd23, %rd1, %rd22;
	ld.global.u32 	%r185, [%rd23];
	and.b32  	%r186, %r389, 63;
	mad.lo.s32 	%r187, %r186, 260, %r179;
	shr.u32 	%r188, %r389, 4;
	and.b32  	%r189, %r188, 268435452;
	add.s32 	%r190, %r187, %r189;
	st.shared.u32 	[%r190], %r185;
	add.s32 	%r191, %r184, %r3;
	mul.wide.u32 	%rd24, %r391, 4;
	add.s64 	%rd25, %rd1, %rd24;
	ld.global.u32 	%r192, [%rd25];
	and.b32  	%r193, %r391, 63;
	mad.lo.s32 	%r194, %r193, 260, %r179;
	shr.u32 	%r195, %r391, 4;
	and.b32  	%r196, %r195, 268435452;
	add.s32 	%r197, %r194, %r196;
	st.shared.u32 	[%r197], %r192;
	add.s32 	%r198, %r191, %r3;
	mul.wide.u32 	%rd26, %r390, 4;
	add.s64 	%rd27, %rd1, %rd26;
	ld.global.u32 	%r199, [%rd27];
	and.b32  	%r200, %r390, 63;
	mad.lo.s32 	%r201, %r200, 260, %r179;
	shr.u32 	%r202, %r390, 4;
	and.b32  	%r203, %r202, 268435452;
	add.s32 	%r204, %r201, %r203;
	st.shared.u32 	[%r204], %r199;
	add.s32 	%r388, %r198, %r3;
	add.s32 	%r391, %r391, %r12;
	add.s32 	%r390, %r390, %r12;
	add.s32 	%r389, %r389, %r12;
	setp.lt.u32 	%p4, %r388, 4096;
	@%p4 bra 	$L__BB83_4;
	and.b32  	%r24, %r414, 15;
	mov.u32 	%r25, %ctaid.y;
	mov.u32 	%r205, %nctaid.y;
	setp.ge.u32 	%p5, %r25, %r205;
	@%p5 bra 	$L__BB83_25;
	shl.b32 	%r26, %r25, 10;
	xor.b16  	%rs7, %rs1, 1023;
	div.u16 	%rs8, %rs7, %rs2;
	and.b16  	%rs4, %rs8, 3;
	xor.b16  	%rs9, %rs4, 2;
	cvt.u32.u16 	%r27, %rs9;
	setp.eq.s16 	%p6, %rs4, 2;
	mov.u32 	%r401, %r414;
	@%p6 bra 	$L__BB83_9;
	shl.b32 	%r206, %r414, 2;
	mov.u32 	%r207, _ZZ9cuda_gemmIiLi128ELi1ELi1ELi1024ELi64ELi64ELi1EEviiiPT_S1_S1_iiE3Ash;
	add.s32 	%r394, %r207, %r206;
	add.s32 	%r208, %r414, %r26;
	mul.wide.u32 	%rd28, %r208, 4;
	add.s64 	%rd46, %rd2, %rd28;
	mul.wide.u32 	%rd5, %r3, 4;
	neg.s32 	%r393, %r27;
	mad.lo.s32 	%r401, %r3, %r27, %r414;
$L__BB83_8:
	.pragma "nounroll";
	ld.global.u32 	%r209, [%rd46];
	st.shared.u32 	[%r394], %r209;
	add.s32 	%r394, %r394, %r12;
	add.s64 	%rd46, %rd46, %rd5;
	add.s32 	%r393, %r393, 1;
	setp.ne.s32 	%p7, %r393, 0;
	@%p7 bra 	$L__BB83_8;
$L__BB83_9:
	shl.b32 	%r210, %r401, 2;
	mov.u32 	%r211, _ZZ9cuda_gemmIiLi128ELi1ELi1ELi1024ELi64ELi64ELi1EEviiiPT_S1_S1_iiE3Ash;
	add.s32 	%r400, %r211, %r210;
	shl.b32 	%r37, %r3, 4;
	shl.b32 	%r38, %r3, 3;
	mul.lo.s32 	%r39, %r3, 12;
	add.s32 	%r396, %r401, %r26;
	add.s32 	%r399, %r396, %r3;
	add.s32 	%r398, %r396, %r10;
	add.s32 	%r397, %r396, %r13;
$L__BB83_10:
	mul.wide.u32 	%rd29, %r396, 4;
	add.s64 	%rd30, %rd2, %rd29;
	ld.global.u32 	%r212, [%rd30];
	st.shared.u32 	[%r400], %r212;
	mul.wide.u32 	%rd31, %r399, 4;
	add.s64 	%rd32, %rd2, %rd31;
	ld.global.u32 	%r213, [%rd32];
	add.s32 	%r214, %r400, %r12;
	st.shared.u32 	[%r214], %r213;
	mul.wide.u32 	%rd33, %r398, 4;
	add.s64 	%rd34, %rd2, %rd33;
	ld.global.u32 	%r215, [%rd34];
	add.s32 	%r216, %r400, %r38;
	st.shared.u32 	[%r216], %r215;
	mul.wide.u32 	%rd35, %r397, 4;
	add.s64 	%rd36, %rd2, %rd35;
	ld.global.u32 	%r217, [%rd36];
	add.s32 	%r218, %r400, %r39;
	st.shared.u32 	[%r218], %r217;
	add.s32 	%r401, %r401, %r12;
	add.s32 	%r400, %r400, %r37;
	add.s32 	%r399, %r399, %r12;
	add.s32 	%r398, %r398, %r12;
	add.s32 	%r397, %r397, %r12;
	add.s32 	%r396, %r396, %r12;
	setp.lt.u32 	%p8, %r401, 1024;
	@%p8 bra 	$L__BB83_10;
	setp.eq.s16 	%p9, %rs4, 2;
	bar.sync 	0;
	mov.u32 	%r406, %r414;
	@%p9 bra 	$L__BB83_14;
	shl.b32 	%r219, %r414, 2;
	mov.u32 	%r220, _ZZ9cuda_gemmIiLi128ELi1ELi1ELi1024ELi64ELi64ELi1EEviiiPT_S1_S1_iiE3Csh;
	add.s32 	%r403, %r220, %r219;
	neg.s32 	%r402, %r27;
	mad.lo.s32 	%r406, %r3, %r27, %r414;
$L__BB83_13:
	.pragma "nounroll";
	mov.b32 	%r221, 0;
	st.shared.u32 	[%r403], %r221;
	add.s32 	%r403, %r403, %r12;
	add.s32 	%r402, %r402, 1;
	setp.ne.s32 	%p10, %r402, 0;
	@%p10 bra 	$L__BB83_13;
$L__BB83_14:
	shl.b32 	%r222, %r406, 2;
	mov.u32 	%r223, _ZZ9cuda_gemmIiLi128ELi1ELi1ELi1024ELi64ELi64ELi1EEviiiPT_S1_S1_iiE3Csh;
	add.s32 	%r405, %r223, %r222;
$L__BB83_15:
	mov.b32 	%r224, 0;
	st.shared.u32 	[%r405], %r224;
	add.s32 	%r225, %r405, %r12;
	st.shared.u32 	[%r225], %r224;
	add.s32 	%r226, %r405, %r38;
	st.shared.u32 	[%r226], %r224;
	add.s32 	%r227, %r405, %r39;
	st.shared.u32 	[%r227], %r224;
	add.s32 	%r406, %r406, %r12;
	add.s32 	%r405, %r405, %r37;
	setp.lt.u32 	%p11, %r406, 1024;
	@%p11 bra 	$L__BB83_15;
	setp.lt.u32 	%p13, %r2, 27;
	selp.b32 	%r69, 0, -32, %p13;
	setp.lt.u32 	%p14, %r2, 26;
	selp.b32 	%r70, 0, -32, %p14;
	setp.lt.u32 	%p15, %r2, 25;
	selp.b32 	%r71, 0, -32, %p15;
	setp.lt.u32 	%p16, %r2, 12;
	selp.b32 	%r72, 0, -32, %p16;
	setp.lt.u32 	%p17, %r2, 11;
	selp.b32 	%r73, 0, -32, %p17;
	setp.lt.u32 	%p18, %r2, 10;
	selp.b32 	%r74, 0, -32, %p18;
	setp.lt.u32 	%p19, %r2, 9;
	selp.b32 	%r75, 0, -32, %p19;
	setp.lt.u32 	%p20, %r2, 8;
	selp.b32 	%r76, 0, -32, %p20;
	setp.lt.u32 	%p21, %r2, 7;
	selp.b32 	%r77, 0, -32, %p21;
	setp.lt.u32 	%p22, %r2, 6;
	selp.b32 	%r78, 0, -32, %p22;
	setp.lt.u32 	%p23, %r2, 5;
	selp.b32 	%r79, 0, -32, %p23;
	setp.lt.u32 	%p24, %r2, 4;
	selp.b32 	%r80, 0, -32, %p24;
	setp.lt.u32 	%p25, %r2, 3;
	selp.b32 	%r81, 0, -32, %p25;
	shr.u32 	%r82, %r3, 4;
	mov.b32 	%r407, 0;
	mov.pred 	%p49, -1;
	shl.b32 	%r94, %r69, 2;
	shl.b32 	%r96, %r70, 2;
	shl.b32 	%r98, %r71, 2;
	shl.b32 	%r124, %r72, 2;
	shl.b32 	%r126, %r73, 2;
	shl.b32 	%r128, %r74, 2;
	shl.b32 	%r130, %r75, 2;
	shl.b32 	%r132, %r76, 2;
	shl.b32 	%r134, %r77, 2;
	shl.b32 	%r136, %r78, 2;
	shl.b32 	%r138, %r79, 2;
	shl.b32 	%r140, %r80, 2;
	shl.b32 	%r142, %r81, 2;
$L__BB83_17:
	mov.pred 	%p1, %p49;
	shr.u32 	%r408, %r414, 4;
	shl.b32 	%r229, %r24, 6;
	or.b32  	%r230, %r229, %r2;
	add.s32 	%r231, %r230, %r407;
	shl.b32 	%r232, %r231, 2;
	mov.u32 	%r233, _ZZ9cuda_gemmIiLi128ELi1ELi1ELi1024ELi64ELi64ELi1EEviiiPT_S1_S1_iiE3Ash;
	add.s32 	%r234, %r233, %r232;
	ld.shared.u32 	%r85, [%r234];
	setp.eq.s32 	%p26, %r2, 31;
	selp.b32 	%r86, -128, 0, %p26;
	add.s32 	%r235, %r234, %r86;
	ld.shared.u32 	%r87, [%r235+4];
	setp.lt.u32 	%p27, %r2, 30;
	selp.b32 	%r88, 0, -128, %p27;
	add.s32 	%r236, %r234, %r88;
	ld.shared.u32 	%r89, [%r236+8];
	setp.lt.u32 	%p28, %r2, 29;
	selp.b32 	%r90, 0, -128, %p28;
	add.s32 	%r237, %r234, %r90;
	ld.shared.u32 	%r91, [%r237+12];
	setp.lt.u32 	%p29, %r2, 28;
	selp.b32 	%r92, 0, -128, %p29;
	add.s32 	%r238, %r234, %r92;
	ld.shared.u32 	%r93, [%r238+16];
	add.s32 	%r239, %r234, %r94;
	ld.shared.u32 	%r95, [%r239+20];
	add.s32 	%r240, %r234, %r96;
	ld.shared.u32 	%r97, [%r240+24];
	add.s32 	%r241, %r234, %r98;
	ld.shared.u32 	%r99, [%r241+28];
	setp.lt.u32 	%p30, %r2, 24;
	selp.b32 	%r100, 0, -128, %p30;
	add.s32 	%r242, %r234, %r100;
	ld.shared.u32 	%r101, [%r242+32];
	setp.lt.u32 	%p31, %r2, 23;
	selp.b32 	%r102, 0, -128, %p31;
	add.s32 	%r243, %r234, %r102;
	ld.shared.u32 	%r103, [%r243+36];
	setp.lt.u32 	%p32, %r2, 22;
	selp.b32 	%r104, 0, -128, %p32;
	add.s32 	%r244, %r234, %r104;
	ld.shared.u32 	%r105, [%r244+40];
	setp.lt.u32 	%p33, %r2, 21;
	selp.b32 	%r106, 0, -128, %p33;
	add.s32 	%r245, %r234, %r106;
	ld.shared.u32 	%r107, [%r245+44];
	setp.lt.u32 	%p34, %r2, 20;
	selp.b32 	%r108, 0, -128, %p34;
	add.s32 	%r246, %r234, %r108;
	ld.shared.u32 	%r109, [%r246+48];
	setp.lt.u32 	%p35, %r2, 19;
	selp.b32 	%r110, 0, -128, %p35;
	add.s32 	%r247, %r234, %r110;
	ld.shared.u32 	%r111, [%r247+52];
	setp.lt.u32 	%p36, %r2, 18;
	selp.b32 	%r112, 0, -128, %p36;
	add.s32 	%r248, %r234, %r112;
	ld.shared.u32 	%r113, [%r248+56];
	setp.lt.u32 	%p37, %r2, 17;
	selp.b32 	%r114, 0, -128, %p37;
	add.s32 	%r249, %r234, %r114;
	ld.shared.u32 	%r115, [%r249+60];
	setp.lt.u32 	%p38, %r2, 16;
	selp.b32 	%r116, 0, -128, %p38;
	add.s32 	%r250, %r234, %r116;
	ld.shared.u32 	%r117, [%r250+64];
	setp.lt.u32 	%p39, %r2, 15;
	selp.b32 	%r118, 0, -128, %p39;
	add.s32 	%r251, %r234, %r118;
	ld.shared.u32 	%r119, [%r251+68];
	setp.lt.u32 	%p40, %r2, 14;
	selp.b32 	%r120, 0, -128, %p40;
	add.s32 	%r252, %r234, %r120;
	ld.shared.u32 	%r121, [%r252+72];
	setp.lt.u32 	%p41, %r2, 13;
	selp.b32 	%r122, 0, -128, %p41;
	add.s32 	%r253, %r234, %r122;
	ld.shared.u32 	%r123, [%r253+76];
	add.s32 	%r254, %r234, %r124;
	ld.shared.u32 	%r125, [%r254+80];
	add.s32 	%r255, %r234, %r126;
	ld.shared.u32 	%r127, [%r255+84];
	add.s32 	%r256, %r234, %r128;
	ld.shared.u32 	%r129, [%r256+88];
	add.s32 	%r257, %r234, %r130;
	ld.shared.u32 	%r131, [%r257+92];
	add.s32 	%r258, %r234, %r132;
	ld.shared.u32 	%r133, [%r258+96];
	add.s32 	%r259, %r234, %r134;
	ld.shared.u32 	%r135, [%r259+100];
	add.s32 	%r260, %r234, %r136;
	ld.shared.u32 	%r137, [%r260+104];
	add.s32 	%r261, %r234, %r138;
	ld.shared.u32 	%r139, [%r261+108];
	add.s32 	%r262, %r234, %r140;
	ld.shared.u32 	%r141, [%r262+112];
	add.s32 	%r263, %r234, %r142;
	ld.shared.u32 	%r143, [%r263+116];
	setp.lt.u32 	%p42, %r2, 2;
	selp.b32 	%r144, 0, -128, %p42;
	add.s32 	%r264, %r234, %r144;
	ld.shared.u32 	%r145, [%r264+120];
	setp.eq.s32 	%p43, %r2, 0;
	selp.b32 	%r146, 0, -128, %p43;
	add.s32 	%r265, %r234, %r146;
	ld.shared.u32 	%r147, [%r265+124];
	add.s32 	%r148, %r407, %r2;
	shl.b32 	%r268, %r148, 2;
$L__BB83_18:
	mov.u32 	%r266, _ZZ9cuda_gemmIiLi128ELi1ELi1ELi1024ELi64ELi64ELi1EEviiiPT_S1_S1_iiE11kron_fac_sh;
	mad.lo.s32 	%r267, %r408, 260, %r266;
	add.s32 	%r269, %r267, %r268;
	ld.shared.u32 	%r270, [%r269];
	mul.lo.s32 	%r271, %r270, %r85;
	add.s32 	%r272, %r269, %r86;
	ld.shared.u32 	%r273, [%r272+4];
	mad.lo.s32 	%r274, %r273, %r87, %r271;
	add.s32 	%r275, %r269, %r88;
	ld.shared.u32 	%r276, [%r275+8];
	mad.lo.s32 	%r277, %r276, %r89, %r274;
	add.s32 	%r278, %r269, %r90;
	ld.shared.u32 	%r279, [%r278+12];
	mad.lo.s32 	%r280, %r279, %r91, %r277;
	add.s32 	%r281, %r269, %r92;
	ld.shared.u32 	%r282, [%r281+16];
	mad.lo.s32 	%r283, %r282, %r93, %r280;
	add.s32 	%r284, %r269, %r94;
	ld.shared.u32 	%r285, [%r284+20];
	mad.lo.s32 	%r286, %r285, %r95, %r283;
	add.s32 	%r287, %r269, %r96;
	ld.shared.u32 	%r288, [%r287+24];
	mad.lo.s32 	%r289, %r288, %r97, %r286;
	add.s32 	%r290, %r269, %r98;
	ld.shared.u32 	%r291, [%r290+28];
	mad.lo.s32 	%r292, %r291, %r99, %r289;
	add.s32 	%r293, %r269, %r100;
	ld.shared.u32 	%r294, [%r293+32];
	mad.lo.s32 	%r295, %r294, %r101, %r292;
	add.s32 	%r296, %r269, %r102;
	ld.shared.u32 	%r297, [%r296+36];
	mad.lo.s32 	%r298, %r297, %r103, %r295;
	add.s32 	%r299, %r269, %r104;
	ld.shared.u32 	%r300, [%r299+40];
	mad.lo.s32 	%r301, %r300, %r105, %r298;
	add.s32 	%r302, %r269, %r106;
	ld.shared.u32 	%r303, [%r302+44];
	mad.lo.s32 	%r304, %r303, %r107, %r301;
	add.s32 	%r305, %r269, %r108;
	ld.shared.u32 	%r306, [%r305+48];
	mad.lo.s32 	%r307, %r306, %r109, %r304;
	add.s32 	%r308, %r269, %r110;
	ld.shared.u32 	%r309, [%r308+52];
	mad.lo.s32 	%r310, %r309, %r111, %r307;
	add.s32 	%r311, %r269, %r112;
	ld.shared.u32 	%r312, [%r311+56];
	mad.lo.s32 	%r313, %r312, %r113, %r310;
	add.s32 	%r314, %r269, %r114;
	ld.shared.u32 	%r315, [%r314+60];
	mad.lo.s32 	%r316, %r315, %r115, %r313;
	add.s32 	%r317, %r269, %r116;
	ld.shared.u32 	%r318, [%r317+64];
	mad.lo.s32 	%r319, %r318, %r117, %r316;
	add.s32 	%r320, %r269, %r118;
	ld.shared.u32 	%r321, [%r320+68];
	mad.lo.s32 	%r322, %r321, %r119, %r319;
	add.s32 	%r323, %r269, %r120;
	ld.shared.u32 	%r324, [%r323+72];
	mad.lo.s32 	%r325, %r324, %r121, %r322;
	add.s32 	%r326, %r269, %r122;
	ld.shared.u32 	%r327, [%r326+76];
	mad.lo.s32 	%r328, %r327, %r123, %r325;
	add.s32 	%r329, %r269, %r124;
	ld.shared.u32 	%r330, [%r329+80];
	mad.lo.s32 	%r331, %r330, %r125, %r328;
	add.s32 	%r332, %r269, %r126;
	ld.shared.u32 	%r333, [%r332+84];
	mad.lo.s32 	%r334, %r333, %r127, %r331;
	add.s32 	%r335, %r269, %r128;
	ld.shared.u32 	%r336, [%r335+88];
	mad.lo.s32 	%r337, %r336, %r129, %r334;
	add.s32 	%r338, %r269, %r130;
	ld.shared.u32 	%r339, [%r338+92];
	mad.lo.s32 	%r340, %r339, %r131, %r337;
	add.s32 	%r341, %r269, %r132;
	ld.shared.u32 	%r342, [%r341+96];
	mad.lo.s32 	%r343, %r342, %r133, %r340;
	add.s32 	%r344, %r269, %r134;
	ld.shared.u32 	%r345, [%r344+100];
	mad.lo.s32 	%r346, %r345, %r135, %r343;
	add.s32 	%r347, %r269, %r136;
	ld.shared.u32 	%r348, [%r347+104];
	mad.lo.s32 	%r349, %r348, %r137, %r346;
	add.s32 	%r350, %r269, %r138;
	ld.shared.u32 	%r351, [%r350+108];
	mad.lo.s32 	%r352, %r351, %r139, %r349;
	add.s32 	%r353, %r269, %r140;
	ld.shared.u32 	%r354, [%r353+112];
	mad.lo.s32 	%r355, %r354, %r141, %r352;
	add.s32 	%r356, %r269, %r142;
	ld.shared.u32 	%r357, [%r356+116];
	mad.lo.s32 	%r358, %r357, %r143, %r355;
	add.s32 	%r359, %r269, %r144;
	ld.shared.u32 	%r360, [%r359+120];
	mad.lo.s32 	%r361, %r360, %r145, %r358;
	add.s32 	%r362, %r269, %r146;
	ld.shared.u32 	%r363, [%r362+124];
	mad.lo.s32 	%r364, %r363, %r147, %r361;
	shl.b32 	%r365, %r24, 2;
	shl.b32 	%r366, %r408, 6;
	or.b32  	%r367, %r366, %r365;
	mov.u32 	%r368, _ZZ9cuda_gemmIiLi128ELi1ELi1ELi1024ELi64ELi64ELi1EEviiiPT_S1_S1_iiE3Csh;
	add.s32 	%r369, %r368, %r367;
	ld.shared.u32 	%r370, [%r369];
	add.s32 	%r371, %r370, %r364;
	st.shared.u32 	[%r369], %r371;
	add.s32 	%r408, %r408, %r82;
	setp.lt.u32 	%p44, %r408, 64;
	@%p44 bra 	$L__BB83_18;
	mov.b32 	%r407, 32;
	mov.pred 	%p49, 0;
	@%p1 bra 	$L__BB83_17;
	setp.eq.s16 	%p46, %rs4, 2;
	bar.sync 	0;
	@%p46 bra 	$L__BB83_23;
	shl.b32 	%r373, %r414, 2;
	add.s32 	%r410, %r368, %r373;
	add.s32 	%r375, %r414, %r26;
	mul.wide.u32 	%rd37, %r375, 4;
	add.s64 	%rd47, %rd3, %rd37;
	mul.wide.u32 	%rd9, %r3, 4;
	neg.s32 	%r409, %r27;
	mad.lo.s32 	%r414, %r3, %r27, %r414;
$L__BB83_22:
	.pragma "nounroll";
	ld.shared.u32 	%r376, [%r410];
	st.global.u32 	[%rd47], %r376;
	add.s32 	%r410, %r410, %r12;
	add.s64 	%rd47, %rd47, %rd9;
	add.s32 	%r409, %r409, 1;
	setp.ne.s32 	%p47, %r409, 0;
	@%p47 bra 	$L__BB83_22;
$L__BB83_23:
	shl.b32 	%r377, %r414, 2;
	add.s32 	%r413, %r368, %r377;
	mul.wide.u32 	%rd38, %r3, 4;
	add.s64 	%rd12, %rd3, %rd38;
	add.s32 	%r412, %r414, %r26;
	mul.wide.u32 	%rd39, %r3, 8;
	add.s64 	%rd13, %rd3, %rd39;
	mul.wide.u32 	%rd40, %r3, 12;
	add.s64 	%rd14, %rd3, %rd40;
$L__BB83_24:
	mul.wide.s32 	%rd41, %r412, 4;
	add.s64 	%rd42, %rd12, %rd41;
	add.s64 	%rd43, %rd13, %rd41;
	add.s64 	%rd44, %rd14, %rd41;
	add.s64 	%rd45, %rd3, %rd41;
	ld.shared.u32 	%r379, [%r413];
	st.global.u32 	[%rd45], %r379;
	add.s32 	%r380, %r413, %r12;
	ld.shared.u32 	%r381, [%r380];
	st.global.u32 	[%rd42], %r381;
	add.s32 	%r382, %r413, %r38;
	ld.shared.u32 	%r383, [%r382];
	st.global.u32 	[%rd43], %r383;
	add.s32 	%r384, %r413, %r39;
	ld.shared.u32 	%r385, [%r384];
	st.global.u32 	[%rd44], %r385;
	add.s32 	%r414, %r414, %r12;
	add.s32 	%r413, %r413, %r37;
	add.s32 	%r412, %r412, %r12;
	setp.lt.u32 	%p48, %r414, 1024;
	@%p48 bra 	$L__BB83_24;
$L__BB83_25:
	ret;

}
	// .globl	_Z9cuda_gemmIiLi128ELi8ELi1ELi16ELi2ELi2ELi0EEviiiPT_S1_S1_ii
.visible .entry _Z9cuda_gemmIiLi128ELi8ELi1ELi16ELi2ELi2ELi0EEviiiPT_S1_S1_ii(
	.param .u32 _Z9cuda_gemmIiLi128ELi8ELi1ELi16ELi2ELi2ELi0EEviiiPT_S1_S1_ii_param_0,
	.param .u32 _Z9cuda_gemmIiLi128ELi8ELi1ELi16ELi2ELi2ELi0EEviiiPT_S1_S1_ii_param_1,
	.param .u32 _Z9cuda_gemmIiLi128ELi8ELi1ELi16ELi2ELi2ELi0EEviiiPT_S1_S1_ii_param_2,
	.param .u64 .ptr .align 1 _Z9cuda_gemmIiLi128ELi8ELi1ELi16ELi2ELi2ELi0EEviiiPT_S1_S1_ii_param_3,
	.param .u64 .ptr .align 1 _Z9cuda_gemmIiLi128ELi8ELi1ELi16ELi2ELi2ELi0EEviiiPT_S1_S1_ii_param_4,
	.param .u64 .ptr .align 1 _Z9cuda_gemmIiLi128ELi8ELi1ELi16ELi2ELi2ELi0EEviiiPT_S1_S1_ii_param_5,
	.param .u32 _Z9cuda_gemmIiLi128ELi8ELi1ELi16ELi2ELi2ELi0EEviiiPT_S1_S1_ii_param_6,
	.param .u32 _Z9cuda_gemmIiLi128ELi8ELi1ELi16ELi2ELi2ELi0EEviiiPT_S1_S1_ii_param_7
)
.maxntid 128
{
	.reg .pred 	%p<39>;
	.reg .b32 	%r<240>;
	.reg .b64 	%rd<37>;
	// demoted variable
	.shared .align 128 .b8 _ZZ9cuda_gemmIiLi128ELi8ELi1ELi16ELi2ELi2ELi0EEviiiPT_S1_S1_iiE11kron_fac_sh[24];
	// demoted variable
	.shared .align 128 .b8 _ZZ9cuda_gemmIiLi128ELi8ELi1ELi16ELi2ELi2ELi0EEviiiPT_S1_S1_iiE3Ash[64];
	// demoted variable
	.shared .align 128 .b8 _ZZ9cuda_gemmIiLi128ELi8ELi1ELi16ELi2ELi2ELi0EEviiiPT_S1_S1_iiE3Csh[64];
	ld.param.u32 	%r86, [_Z9cuda_gemmIiLi128ELi8ELi1ELi16ELi2ELi2ELi0EEviiiPT_S1_S1_ii_param_1];
	ld.param.u32 	%r87, [_Z9cuda_gemmIiLi128ELi8ELi1ELi16ELi2ELi2ELi0EEviiiPT_S1_S1_ii_param_2];
	ld.param.u64 	%rd5, [_Z9cuda_gemmIiLi128ELi8ELi1ELi16ELi2ELi2ELi0EEviiiPT_S1_S1_ii_param_3];
	ld.param.u64 	%rd4, [_Z9cuda_gemmIiLi128ELi8ELi1ELi16ELi2ELi2ELi0EEviiiPT_S1_S1_ii_param_4];
	ld.param.u64 	%rd6, [_Z9cuda_gemmIiLi128ELi8ELi1ELi16ELi2ELi2ELi0EEviiiPT_S1_S1_ii_param_5];
	ld.param.u32 	%r88, [_Z9cuda_gemmIiLi128ELi8ELi1ELi16ELi2ELi2ELi0EEviiiPT_S1_S1_ii_param_6];
	ld.param.u32 	%r89, [_Z9cuda_gemmIiLi128ELi8ELi1ELi16ELi2ELi2ELi0EEviiiPT_S1_S1_ii_param_7];
	cvta.to.global.u64 	%rd1, %rd5;
	cvta.to.global.u64 	%rd2, %rd6;
	mov.u32 	%r1, %tid.x;
	mul.lo.s32 	%r2, %r89, %r88;
	setp.ge.u32 	%p1, %r1, %r2;
	@%p1 bra 	$L__BB84_3;
	mov.u32 	%r3, %ntid.x;
	cvta.to.global.u64 	%rd3, %rd4;
	mov.u32 	%r219, %r1;
$L__BB84_2:
	mul.wide.u32 	%rd7, %r219, 4;
	add.s64 	%rd8, %rd3, %rd7;
	ld.global.u32 	%r90, [%rd8];
	rem.u32 	%r91, %r219, %r88;
	mov.u32 	%r92, _ZZ9cuda_gemmIiLi128ELi8ELi1ELi16ELi2ELi2ELi0EEviiiPT_S1_S1_iiE11kron_fac_sh;
	mad.lo.s32 	%r93, %r91, 12, %r92;
	div.u32 	%r94, %r219, %r89;
	shl.b32 	%r95, %r94, 2;
	add.s32 	%r96, %r93, %r95;
	st.shared.u32 	[%r96], %r90;
	add.s32 	%r219, %r219, %r3;
	setp.lt.u32 	%p2, %r219, %r2;
	@%p2 bra 	$L__BB84_2;
$L__BB84_3:
	div.s32 	%r6, 16, %r89;
	div.u32 	%r8, %r1, %r6;
	mul.lo.s32 	%r97, %r8, %r6;
	sub.s32 	%r7, %r1, %r97;
	mov.u32 	%r9, %ntid.x;
	mov.u32 	%r222, %ctaid.y;
	mov.u32 	%r11, %nctaid.y;
	shl.b32 	%r12, %r11, 3;
	setp.ge.u32 	%p3, %r222, %r12;
	@%p3 bra 	$L__BB84_40;
	mov.u32 	%r99, %ctaid.x;
	shl.b32 	%r13, %r99, 4;
	min.s32 	%r14, %r89, 32;
	mul.lo.s32 	%r15, %r7, %r89;
	shl.b32 	%r100, %r89, 8;
	sub.s32 	%r16, 8223, %r100;
	mul.lo.s32 	%r17, %r6, %r99;
	add.s32 	%r18, %r1, %r9;
	max.u32 	%r101, %r18, 16;
	setp.lt.u32 	%p4, %r18, 16;
	selp.u32 	%r102, 1, 0, %p4;
	add.s32 	%r103, %r18, %r102;
	sub.s32 	%r104, %r101, %r103;
	div.u32 	%r105, %r104, %r9;
	add.s32 	%r19, %r105, %r102;
	add.s32 	%r106, %r19, 1;
	and.b32  	%r20, %r106, 3;
	shl.b32 	%r107, %r1, 2;
	mov.u32 	%r108, _ZZ9cuda_gemmIiLi128ELi8ELi1ELi16ELi2ELi2ELi0EEviiiPT_S1_S1_iiE3Ash;
	add.s32 	%r21, %r108, %r107;
	shl.b32 	%r22, %r9, 2;
	add.s32 	%r23, %r21, %r22;
	add.s32 	%r24, %r18, %r9;
	add.s32 	%r25, %r24, %r9;
	mov.u32 	%r109, _ZZ9cuda_gemmIiLi128ELi8ELi1ELi16ELi2ELi2ELi0EEviiiPT_S1_S1_iiE3Csh;
	add.s32 	%r26, %r109, %r107;
	add.s32 	%r27, %r26, %r22;
	add.s32 	%r28, %r27, %r22;
	shl.b32 	%r29, %r9, 3;
	mul.lo.s32 	%r30, %r9, 12;
	shl.b32 	%r110, %r9, 1;
	add.s32 	%r31, %r13, %r110;
	div.u32 	%r32, %r9, %r6;
$L__BB84_5:
	setp.gt.u32 	%p5, %r1, 15;
	@%p5 bra 	$L__BB84_13;
	setp.eq.s32 	%p6, %r20, 0;
	mul.lo.s32 	%r36, %r222, %r87;
	mov.u32 	%r223, %r1;
	@%p6 bra 	$L__BB84_10;
	setp.eq.s32 	%p7, %r20, 1;
	add.s32 	%r111, %r36, %r13;
	add.s32 	%r37, %r111, %r1;
	mul.wide.u32 	%rd9, %r37, 4;
	add.s64 	%rd10, %rd1, %rd9;
	ld.global.u32 	%r112, [%rd10];
	st.shared.u32 	[%r21], %r112;
	mov.u32 	%r223, %r18;
	@%p7 bra 	$L__BB84_10;
	setp.eq.s32 	%p8, %r20, 2;
	add.s32 	%r38, %r37, %r9;
	mul.wide.u32 	%rd11, %r38, 4;
	add.s64 	%rd12, %rd1, %rd11;
	ld.global.u32 	%r113, [%rd12];
	st.shared.u32 	[%r23], %r113;
	mov.u32 	%r223, %r24;
	@%p8 bra 	$L__BB84_10;
	add.s32 	%r114, %r38, %r9;
	mul.wide.u32 	%rd13, %r114, 4;
	add.s64 	%rd14, %rd1, %rd13;
	ld.global.u32 	%r115, [%rd14];
	add.s32 	%r116, %r23, %r22;
	st.shared.u32 	[%r116], %r115;
	mov.u32 	%r223, %r25;
$L__BB84_10:
	setp.lt.u32 	%p9, %r19, 3;
	@%p9 bra 	$L__BB84_13;
	shl.b32 	%r117, %r223, 2;
	mov.u32 	%r118, _ZZ9cuda_gemmIiLi128ELi8ELi1ELi16ELi2ELi2ELi0EEviiiPT_S1_S1_iiE3Ash;
	add.s32 	%r228, %r118, %r117;
	add.s32 	%r119, %r13, %r223;
	add.s32 	%r224, %r119, %r36;
	add.s32 	%r227, %r224, %r9;
	add.s32 	%r120, %r31, %r223;
	add.s32 	%r226, %r120, %r36;
	mad.lo.s32 	%r225, %r9, 3, %r224;
$L__BB84_12:
	mul.wide.u32 	%rd15, %r224, 4;
	add.s64 	%rd16, %rd1, %rd15;
	ld.global.u32 	%r121, [%rd16];
	st.shared.u32 	[%r228], %r121;
	mul.wide.u32 	%rd17, %r227, 4;
	add.s64 	%rd18, %rd1, %rd17;
	ld.global.u32 	%r122, [%rd18];
	add.s32 	%r123, %r228, %r22;
	st.shared.u32 	[%r123], %r122;
	mul.wide.u32 	%rd19, %r226, 4;
	add.s64 	%rd20, %rd1, %rd19;
	ld.global.u32 	%r124, [%rd20];
	add.s32 	%r125, %r228, %r29;
	st.shared.u32 	[%r125], %r124;
	mul.wide.u32 	%rd21, %r225, 4;
	add.s64 	%rd22, %rd1, %rd21;
	ld.global.u32 	%r126, [%rd22];
	add.s32 	%r127, %r228, %r30;
	st.shared.u32 	[%r127], %r126;
	add.s32 	%r223, %r223, %r22;
	shl.b32 	%r128, %r9, 4;
	add.s32 	%r228, %r228, %r128;
	add.s32 	%r227, %r227, %r22;
	add.s32 	%r226, %r226, %r22;
	add.s32 	%r225, %r225, %r22;
	add.s32 	%r224, %r224, %r22;
	setp.lt.u32 	%p10, %r223, 16;
	@%p10 bra 	$L__BB84_12;
$L__BB84_13:
	bar.sync 	0;
	@%p5 bra 	$L__BB84_19;
	setp.eq.s32 	%p12, %r20, 0;
	mov.u32 	%r230, %r1;
	@%p12 bra 	$L__BB84_18;
	setp.eq.s32 	%p13, %r20, 1;
	mov.b32 	%r129, 0;
	st.shared.u32 	[%r26], %r129;
	mov.u32 	%r230, %r18;
	@%p13 bra 	$L__BB84_18;
	setp.eq.s32 	%p14, %r20, 2;
	mov.b32 	%r130, 0;
	st.shared.u32 	[%r27], %r130;
	mov.u32 	%r230, %r24;
	@%p14 bra 	$L__BB84_18;
	mov.b32 	%r131, 0;
	st.shared.u32 	[%r28], %r131;
	mov.u32 	%r230, %r25;
$L__BB84_18:
	setp.lt.u32 	%p15, %r19, 3;
	@%p15 bra 	$L__BB84_19;
	bra.uni 	$L__BB84_41;
$L__BB84_19:
	setp.gt.s32 	%p17, %r6, 0;
	@%p17 bra 	$L__BB84_20;
	bra.uni 	$L__BB84_32;
$L__BB84_20:
	setp.lt.s32 	%p18, %r89, 1;
	and.b32  	%r139, %r1, 31;
	rem.s32 	%r60, %r139, %r14;
	add.s32 	%r61, %r60, %r15;
	@%p18 bra 	$L__BB84_22;
	shl.b32 	%r140, %r61, 2;
	mov.u32 	%r141, _ZZ9cuda_gemmIiLi128ELi8ELi1ELi16ELi2ELi2ELi0EEviiiPT_S1_S1_iiE3Ash;
	add.s32 	%r142, %r141, %r140;
	ld.shared.u32 	%r221, [%r142];
$L__BB84_22:
	setp.lt.s32 	%p19, %r89, 2;
	@%p19 bra 	$L__BB84_24;
	add.s32 	%r143, %r60, 1;
	setp.lt.s32 	%p20, %r143, %r14;
	selp.b32 	%r144, 0, %r14, %p20;
	sub.s32 	%r145, %r61, %r144;
	shl.b32 	%r146, %r145, 2;
	mov.u32 	%r147, _ZZ9cuda_gemmIiLi128ELi8ELi1ELi16ELi2ELi2ELi0EEviiiPT_S1_S1_iiE3Ash;
	add.s32 	%r148, %r147, %r146;
	ld.shared.u32 	%r220, [%r148+4];
$L__BB84_24:
	setp.ge.s32 	%p21, %r8, %r88;
	@%p21 bra 	$L__BB84_32;
	add.s32 	%r149, %r60, 1;
	setp.lt.s32 	%p22, %r149, %r14;
	selp.b32 	%r150, 0, %r14, %p22;
	sub.s32 	%r66, %r60, %r150;
	setp.lt.s32 	%p23, %r60, %r89;
	selp.b32 	%r151, 0, %r89, %p23;
	sub.s32 	%r67, %r60, %r151;
	setp.lt.s32 	%p24, %r149, %r89;
	selp.b32 	%r152, 0, %r89, %p24;
	sub.s32 	%r68, %r149, %r152;
	shl.b32 	%r157, %r66, 2;
	mov.u32 	%r234, %r8;
$L__BB84_26:
	setp.gt.u32 	%p25, %r89, 32;
	mov.u32 	%r153, _ZZ9cuda_gemmIiLi128ELi8ELi1ELi16ELi2ELi2ELi0EEviiiPT_S1_S1_iiE11kron_fac_sh;
	mad.lo.s32 	%r70, %r234, 12, %r153;
	shl.b32 	%r154, %r60, 2;
	add.s32 	%r155, %r70, %r154;
	ld.shared.u32 	%r71, [%r155];
	@%p25 bra 	$L__BB84_29;
	shfl.sync.idx.b32	%r160|%p29, %r71, %r67, %r16, -1;
	mul.lo.s32 	%r235, %r160, %r221;
	@%p19 bra 	$L__BB84_31;
	shfl.sync.idx.b32	%r161|%p30, %r71, %r68, %r16, -1;
	mad.lo.s32 	%r235, %r161, %r220, %r235;
	bra.uni 	$L__BB84_31;
$L__BB84_29:
	setp.gt.s32 	%p27, %r89, 0;
	mul.lo.s32 	%r156, %r71, %r221;
	selp.b32 	%r235, %r156, 0, %p27;
	@%p19 bra 	$L__BB84_31;
	add.s32 	%r158, %r70, %r157;
	ld.shared.u32 	%r159, [%r158+4];
	mad.lo.s32 	%r235, %r159, %r220, %r235;
$L__BB84_31:
	mad.lo.s32 	%r162, %r234, %r6, %r7;
	shl.b32 	%r163, %r162, 2;
	mov.u32 	%r164, _ZZ9cuda_gemmIiLi128ELi8ELi1ELi16ELi2ELi2ELi0EEviiiPT_S1_S1_iiE3Csh;
	add.s32 	%r165, %r164, %r163;
	ld.shared.u32 	%r166, [%r165];
	add.s32 	%r167, %r166, %r235;
	st.shared.u32 	[%r165], %r167;
	add.s32 	%r234, %r234, %r32;
	setp.lt.s32 	%p31, %r234, %r88;
	@%p31 bra 	$L__BB84_26;
$L__BB84_32:
	bar.sync 	0;
	@%p5 bra 	$L__BB84_39;
	setp.eq.s32 	%p33, %r20, 0;
	mad.lo.s32 	%r80, %r222, %r86, %r17;
	div.s32 	%r81, %r87, %r89;
	mov.u32 	%r238, %r1;
	@%p33 bra 	$L__BB84_37;
	setp.eq.s32 	%p34, %r20, 1;
	div.s32 	%r168, %r1, %r6;
	mad.lo.s32 	%r169, %r81, %r168, %r80;
	mul.lo.s32 	%r170, %r168, %r6;
	sub.s32 	%r171, %r1, %r170;
	add.s32 	%r172, %r169, %r171;
	ld.shared.u32 	%r173, [%r26];
	mul.wide.s32 	%rd23, %r172, 4;
	add.s64 	%rd24, %rd2, %rd23;
	st.global.u32 	[%rd24], %r173;
	mov.u32 	%r238, %r18;
	@%p34 bra 	$L__BB84_37;
	setp.eq.s32 	%p35, %r20, 2;
	div.s32 	%r174, %r18, %r6;
	mad.lo.s32 	%r175, %r81, %r174, %r80;
	mul.lo.s32 	%r176, %r174, %r6;
	sub.s32 	%r177, %r18, %r176;
	add.s32 	%r178, %r175, %r177;
	ld.shared.u32 	%r179, [%r27];
	mul.wide.s32 	%rd25, %r178, 4;
	add.s64 	%rd26, %rd2, %rd25;
	st.global.u32 	[%rd26], %r179;
	mov.u32 	%r238, %r24;
	@%p35 bra 	$L__BB84_37;
	div.s32 	%r180, %r24, %r6;
	mad.lo.s32 	%r181, %r81, %r180, %r80;
	mul.lo.s32 	%r182, %r180, %r6;
	sub.s32 	%r183, %r24, %r182;
	add.s32 	%r184, %r181, %r183;
	ld.shared.u32 	%r185, [%r28];
	mul.wide.s32 	%rd27, %r184, 4;
	add.s64 	%rd28, %rd2, %rd27;
	st.global.u32 	[%rd28], %r185;
	mov.u32 	%r238, %r25;
$L__BB84_37:
	setp.lt.u32 	%p36, %r19, 3;
	@%p36 bra 	$L__BB84_39;
$L__BB84_38:
	div.s32 	%r186, %r238, %r6;
	mad.lo.s32 	%r187, %r81, %r186, %r80;
	mul.lo.s32 	%r188, %r186, %r6;
	sub.s32 	%r189, %r238, %r188;
	add.s32 	%r190, %r187, %r189;
	shl.b32 	%r191, %r238, 2;
	mov.u32 	%r192, _ZZ9cuda_gemmIiLi128ELi8ELi1ELi16ELi2ELi2ELi0EEviiiPT_S1_S1_iiE3Csh;
	add.s32 	%r193, %r192, %r191;
	ld.shared.u32 	%r194, [%r193];
	mul.wide.s32 	%rd29, %r190, 4;
	add.s64 	%rd30, %rd2, %rd29;
	st.global.u32 	[%rd30], %r194;
	add.s32 	%r195, %r238, %r9;
	div.s32 	%r196, %r195, %r6;
	mad.lo.s32 	%r197, %r81, %r196, %r80;
	mul.lo.s32 	%r198, %r196, %r6;
	sub.s32 	%r199, %r195, %r198;
	add.s32 	%r200, %r197, %r199;
	add.s32 	%r201, %r193, %r22;
	ld.shared.u32 	%r202, [%r201];
	mul.wide.s32 	%rd31, %r200, 4;
	add.s64 	%rd32, %rd2, %rd31;
	st.global.u32 	[%rd32], %r202;
	add.s32 	%r203, %r195, %r9;
	div.s32 	%r204, %r203, %r6;
	mad.lo.s32 	%r205, %r81, %r204, %r80;
	mul.lo.s32 	%r206, %r204, %r6;
	sub.s32 	%r207, %r203, %r206;
	add.s32 	%r208, %r205, %r207;
	add.s32 	%r209, %r201, %r22;
	ld.shared.u32 	%r210, [%r209];
	mul.wide.s32 	%rd33, %r208, 4;
	add.s64 	%rd34, %rd2, %rd33;
	st.global.u32 	[%rd34], %r210;
	add.s32 	%r211, %r203, %r9;
	div.s32 	%r212, %r211, %r6;
	mad.lo.s32 	%r213, %r81, %r212, %r80;
	mul.lo.s32 	%r214, %r212, %r6;
	sub.s32 	%r215, %r211, %r214;
	add.s32 	%r216, %r213, %r215;
	add.s32 	%r217, %r209, %r22;
	ld.shared.u32 	%r218, [%r217];
	mul.wide.s32 	%rd35, %r216, 4;
	add.s64 	%rd36, %rd2, %rd35;
	st.global.u32 	[%rd36], %r218;
	add.s32 	%r238, %r211, %r9;
	setp.lt.u32 	%p37, %r238, 16;
	@%p37 bra 	$L__BB84_38;
$L__BB84_39:
	add.s32 	%r222, %r222, %r11;
	setp.lt.u32 	%p38, %r222, %r12;
	@%p38 bra 	$L__BB84_5;
$L__BB84_40:
	ret;
$L__BB84_41:
	shl.b32 	%r132, %r230, 2;
	mov.u32 	%r133, _ZZ9cuda_gemmIiLi128ELi8ELi1ELi16ELi2ELi2ELi0EEviiiPT_S1_S1_iiE3Csh;
	add.s32 	%r134, %r133, %r132;
	mov.b32 	%r135, 0;
	st.shared.u32 	[%r134], %r135;
	add.s32 	%r136, %r134, %r22;
	st.shared.u32 	[%r136], %r135;
	add.s32 	%r137, %r136, %r22;
	st.shared.u32 	[%r137], %r135;
	add.s32 	%r138, %r137, %r22;
	st.shared.u32 	[%r138], %r135;
	add.s32 	%r230, %r22, %r230;
	setp.lt.u32 	%p16, %r230, 16;
	@%p16 bra 	$L__BB84_41;
	bra.uni 	$L__BB84_19;

}
	// .globl	_Z9cuda_gemmIiLi128ELi8ELi1ELi16ELi2ELi2ELi1EEviiiPT_S1_S1_ii
.visible .entry _Z9cuda_gemmIiLi128ELi8ELi1ELi16ELi2ELi2ELi1EEviiiPT_S1_S1_ii(
	.param .u32 _Z9cuda_gemmIiLi128ELi8ELi1ELi16ELi2ELi2ELi1EEviiiPT_S1_S1_ii_param_0,
	.param .u32 _Z9cuda_gemmIiLi128ELi8ELi1ELi16ELi2ELi2ELi1EEviiiPT_S1_S1_ii_param_1,
	.param .u32 _Z9cuda_gemmIiLi128ELi8ELi1ELi16ELi2ELi2ELi1EEviiiPT_S1_S1_ii_param_2,
	.param .u64 .ptr .align 1 _Z9cuda_gemmIiLi128ELi8ELi1ELi16ELi2ELi2ELi1EEviiiPT_S1_S1_ii_param_3,
	.param .u64 .ptr .align 1 _Z9cuda_gemmIiLi128ELi8ELi1ELi16ELi2ELi2ELi1EEviiiPT_S1_S1_ii_param_4,
	.param .u64 .ptr .align 1 _Z9cuda_gemmIiLi128ELi8ELi1ELi16ELi2ELi2ELi1EEviiiPT_S1_S1_ii_param_5,
	.param .u32 _Z9cuda_gemmIiLi128ELi8ELi1ELi16ELi2ELi2ELi1EEviiiPT_S1_S1_ii_param_6,
	.param .u32 _Z9cuda_gemmIiLi128ELi8ELi1ELi16ELi2ELi2ELi1EEviiiPT_S1_S1_ii_param_7
)
.maxntid 128
{
	.reg .pred 	%p<28>;
	.reg .b32 	%r<151>;
	.reg .b64 	%rd<39>;
	// demoted variable
	.shared .align 128 .b8 _ZZ9cuda_gemmIiLi128ELi8ELi1ELi16ELi2ELi2ELi1EEviiiPT_S1_S1_iiE11kron_fac_sh[24];
	// demoted variable
	.shared .align 128 .b8 _ZZ9cuda_gemmIiLi128ELi8ELi1ELi16ELi2ELi2ELi1EEviiiPT_S1_S1_iiE3Ash[64];
	// demoted variable
	.shared .align 128 .b8 _ZZ9cuda_gemmIiLi128ELi8ELi1ELi16ELi2ELi2ELi1EEviiiPT_S1_S1_iiE3Csh[64];
	ld.param.u64 	%rd11, [_Z9cuda_gemmIiLi128ELi8ELi1ELi16ELi2ELi2ELi1EEviiiPT_S1_S1_ii_param_3];
	ld.param.u64 	%rd10, [_Z9cuda_gemmIiLi128ELi8ELi1ELi16ELi2ELi2ELi1EEviiiPT_S1_S1_ii_param_4];
	ld.param.u64 	%rd12, [_Z9cuda_gemmIiLi128ELi8ELi1ELi16ELi2ELi2ELi1EEviiiPT_S1_S1_ii_param_5];
	cvta.to.global.u64 	%rd1, %rd11;
	cvta.to.global.u64 	%rd2, %rd12;
	mov.u32 	%r1, %tid.x;
	setp.gt.u32 	%p1, %r1, 3;
	@%p1 bra 	$L__BB85_3;
	mov.u32 	%r2, %ntid.x;
	cvta.to.global.u64 	%rd3, %rd10;
	mov.u32 	%r62, _ZZ9cuda_gemmIiLi128ELi8ELi1ELi16ELi2ELi2ELi1EEviiiPT_S1_S1_iiE11kron_fac_sh;
	mov.u32 	%r138, %r1;
$L__BB85_2:
	mul.wide.u32 	%rd13, %r138, 4;
	add.s64 	%rd14, %rd3, %rd13;
	ld.global.u32 	%r60, [%rd14];
	and.b32  	%r61, %r138, 1;
	mad.lo.s32 	%r63, %r61, 12, %r62;
	shl.b32 	%r64, %r138, 1;
	and.b32  	%r65, %r64, -4;
	add.s32 	%r66, %r63, %r65;
	st.shared.u32 	[%r66], %r60;
	add.s32 	%r138, %r138, %r2;
	setp.lt.u32 	%p2, %r138, 4;
	@%p2 bra 	$L__BB85_2;
$L__BB85_3:
	and.b32  	%r5, %r1, 7;
	mov.u32 	%r6, %ntid.x;
	mov.u32 	%r139, %ctaid.y;
	mov.u32 	%r8, %nctaid.y;
	shl.b32 	%r9, %r8, 3;
	setp.ge.u32 	%p3, %r139, %r9;
	@%p3 bra 	$L__BB85_31;
	and.b32  	%r10, %r1, 1;
	neg.s32 	%r67, %r10;
	shl.b32 	%r68, %r1, 2;
	and.b32  	%r69, %r68, 4;
	mov.u32 	%r70, _ZZ9cuda_gemmIiLi128ELi8ELi1ELi16ELi2ELi2ELi1EEviiiPT_S1_S1_iiE11kron_fac_sh;
	add.s32 	%r11, %r70, %r69;
	add.s32 	%r12, %r1, %r6;
	max.u32 	%r71, %r12, 16;
	setp.lt.u32 	%p4, %r12, 16;
	selp.u32 	%r72, 1, 0, %p4;
	add.s32 	%r73, %r12, %r72;
	sub.s32 	%r74, %r71, %r73;
	div.u32 	%r75, %r74, %r6;
	add.s32 	%r13, %r75, %r72;
	add.s32 	%r76, %r13, 1;
	and.b32  	%r14, %r76, 3;
	mov.u32 	%r77, _ZZ9cuda_gemmIiLi128ELi8ELi1ELi16ELi2ELi2ELi1EEviiiPT_S1_S1_iiE3Ash;
	add.s32 	%r15, %r77, %r68;
	shl.b32 	%r16, %r6, 2;
	add.s32 	%r17, %r15, %r16;
	add.s32 	%r18, %r12, %r6;
	add.s32 	%r19, %r18, %r6;
	mov.u32 	%r78, _ZZ9cuda_gemmIiLi128ELi8ELi1ELi16ELi2ELi2ELi1EEviiiPT_S1_S1_iiE3Csh;
	add.s32 	%r20, %r78, %r68;
	add.s32 	%r21, %r20, %r16;
	add.s32 	%r22, %r21, %r16;
	shl.b32 	%r79, %r5, 3;
	or.b32  	%r80, %r79, %r69;
	add.s32 	%r23, %r77, %r80;
	and.b32  	%r81, %r67, -8;
	add.s32 	%r24, %r23, %r81;
	xor.b32  	%r25, %r10, 1;
	mul.wide.u32 	%rd4, %r6, 16;
	shr.u32 	%r26, %r6, 3;
	add.s32 	%r49, %r24, 4;
	cvt.u64.u32 	%rd34, %r16;
$L__BB85_5:
	setp.gt.u32 	%p5, %r1, 15;
	@%p5 bra 	$L__BB85_13;
	setp.eq.s32 	%p6, %r14, 0;
	shl.b32 	%r28, %r139, 4;
	mov.u32 	%r140, %r1;
	@%p6 bra 	$L__BB85_10;
	setp.eq.s32 	%p7, %r14, 1;
	add.s32 	%r29, %r28, %r1;
	mul.wide.u32 	%rd15, %r29, 4;
	add.s64 	%rd16, %rd1, %rd15;
	ld.global.u32 	%r82, [%rd16];
	st.shared.u32 	[%r15], %r82;
	mov.u32 	%r140, %r12;
	@%p7 bra 	$L__BB85_10;
	setp.eq.s32 	%p8, %r14, 2;
	add.s32 	%r30, %r29, %r6;
	mul.wide.u32 	%rd17, %r30, 4;
	add.s64 	%rd18, %rd1, %rd17;
	ld.global.u32 	%r83, [%rd18];
	st.shared.u32 	[%r17], %r83;
	mov.u32 	%r140, %r18;
	@%p8 bra 	$L__BB85_10;
	add.s32 	%r84, %r30, %r6;
	mul.wide.u32 	%rd19, %r84, 4;
	add.s64 	%rd20, %rd1, %rd19;
	ld.global.u32 	%r85, [%rd20];
	add.s32 	%r86, %r17, %r16;
	st.shared.u32 	[%r86], %r85;
	mov.u32 	%r140, %r19;
$L__BB85_10:
	setp.lt.u32 	%p9, %r13, 3;
	@%p9 bra 	$L__BB85_13;
	shl.b32 	%r87, %r140, 2;
	mov.u32 	%r88, _ZZ9cuda_gemmIiLi128ELi8ELi1ELi16ELi2ELi2ELi1EEviiiPT_S1_S1_iiE3Ash;
	add.s32 	%r144, %r88, %r87;
	add.s32 	%r89, %r140, %r28;
	add.s32 	%r143, %r89, %r6;
	shl.b32 	%r90, %r6, 1;
	add.s32 	%r142, %r89, %r90;
	mad.lo.s32 	%r141, %r6, 3, %r89;
	mul.wide.u32 	%rd21, %r89, 4;
	add.s64 	%rd38, %rd1, %rd21;
$L__BB85_12:
	ld.global.u32 	%r91, [%rd38];
	st.shared.u32 	[%r144], %r91;
	mul.wide.u32 	%rd22, %r143, 4;
	add.s64 	%rd23, %rd1, %rd22;
	ld.global.u32 	%r92, [%rd23];
	add.s32 	%r93, %r144, %r16;
	st.shared.u32 	[%r93], %r92;
	mul.wide.u32 	%rd24, %r142, 4;
	add.s64 	%rd25, %rd1, %rd24;
	ld.global.u32 	%r94, [%rd25];
	shl.b32 	%r95, %r6, 3;
	add.s32 	%r96, %r144, %r95;
	st.shared.u32 	[%r96], %r94;
	mul.wide.u32 	%rd26, %r141, 4;
	add.s64 	%rd27, %rd1, %rd26;
	ld.global.u32 	%r97, [%rd27];
	mad.lo.s32 	%r98, %r6, 12, %r144;
	st.shared.u32 	[%r98], %r97;
	add.s32 	%r140, %r140, %r16;
	shl.b32 	%r99, %r6, 4;
	add.s32 	%r144, %r144, %r99;
	add.s32 	%r143, %r143, %r16;
	add.s32 	%r142, %r142, %r16;
	add.s32 	%r141, %r141, %r16;
	add.s64 	%rd38, %rd38, %rd4;
	setp.lt.u32 	%p10, %r140, 16;
	@%p10 bra 	$L__BB85_12;
$L__BB85_13:
	setp.gt.u32 	%p11, %r1, 15;
	bar.sync 	0;
	@%p11 bra 	$L__BB85_20;
	setp.eq.s32 	%p12, %r14, 0;
	mov.u32 	%r146, %r1;
	@%p12 bra 	$L__BB85_18;
	setp.eq.s32 	%p13, %r14, 1;
	mov.b32 	%r100, 0;
	st.shared.u32 	[%r20], %r100;
	mov.u32 	%r146, %r12;
	@%p13 bra 	$L__BB85_18;
	setp.eq.s32 	%p14, %r14, 2;
	mov.b32 	%r101, 0;
	st.shared.u32 	[%r21], %r101;
	mov.u32 	%r146, %r18;
	@%p14 bra 	$L__BB85_18;
	mov.b32 	%r102, 0;
	st.shared.u32 	[%r22], %r102;
	mov.u32 	%r146, %r19;
$L__BB85_18:
	setp.lt.u32 	%p15, %r13, 3;
	@%p15 bra 	$L__BB85_20;
$L__BB85_19:
	shl.b32 	%r103, %r146, 2;
	mov.u32 	%r104, _ZZ9cuda_gemmIiLi128ELi8ELi1ELi16ELi2ELi2ELi1EEviiiPT_S1_S1_iiE3Csh;
	add.s32 	%r105, %r104, %r103;
	mov.b32 	%r106, 0;
	st.shared.u32 	[%r105], %r106;
	add.s32 	%r107, %r105, %r16;
	st.shared.u32 	[%r107], %r106;
	add.s32 	%r108, %r107, %r16;
	st.shared.u32 	[%r108], %r106;
	add.s32 	%r109, %r108, %r16;
	st.shared.u32 	[%r109], %r106;
	add.s32 	%r146, %r16, %r146;
	setp.lt.u32 	%p16, %r146, 16;
	@%p16 bra 	$L__BB85_19;
$L__BB85_20:
	setp.gt.u32 	%p17, %r1, 15;
	@%p17 bra 	$L__BB85_23;
	shr.u32 	%r148, %r1, 3;
	ld.shared.u32 	%r51, [%r23];
	ld.shared.u32 	%r52, [%r49];
$L__BB85_22:
	mad.lo.s32 	%r110, %r148, 12, %r11;
	ld.shared.u32 	%r111, [%r110];
	shfl.sync.idx.b32	%r112|%p18, %r111, %r10, 7711, -1;
	mul.lo.s32 	%r113, %r112, %r51;
	shfl.sync.idx.b32	%r114|%p19, %r111, %r25, 7711, -1;
	mad.lo.s32 	%r115, %r114, %r52, %r113;
	shl.b32 	%r116, %r5, 2;
	shl.b32 	%r117, %r148, 5;
	or.b32  	%r118, %r117, %r116;
	mov.u32 	%r119, _ZZ9cuda_gemmIiLi128ELi8ELi1ELi16ELi2ELi2ELi1EEviiiPT_S1_S1_iiE3Csh;
	add.s32 	%r120, %r119, %r118;
	ld.shared.u32 	%r121, [%r120];
	add.s32 	%r122, %r121, %r115;
	st.shared.u32 	[%r120], %r122;
	add.s32 	%r148, %r148, %r26;
	setp.lt.u32 	%p20, %r148, 2;
	@%p20 bra 	$L__BB85_22;
$L__BB85_23:
	setp.gt.u32 	%p21, %r1, 15;
	bar.sync 	0;
	@%p21 bra 	$L__BB85_30;
	setp.eq.s32 	%p22, %r14, 0;
	shl.b32 	%r55, %r139, 4;
	mov.u32 	%r149, %r1;
	@%p22 bra 	$L__BB85_28;
	setp.eq.s32 	%p23, %r14, 1;
	add.s32 	%r123, %r55, %r1;
	ld.shared.u32 	%r124, [%r20];
	mul.wide.s32 	%rd28, %r123, 4;
	add.s64 	%rd8, %rd2, %rd28;
	st.global.u32 	[%rd8], %r124;
	mov.u32 	%r149, %r12;
	@%p23 bra 	$L__BB85_28;
	setp.eq.s32 	%p24, %r14, 2;
	ld.shared.u32 	%r125, [%r21];
	cvt.u64.u32 	%rd29, %r16;
	add.s64 	%rd9, %rd8, %rd29;
	st.global.u32 	[%rd9], %r125;
	mov.u32 	%r149, %r18;
	@%p24 bra 	$L__BB85_28;
	cvt.u64.u32 	%rd30, %r16;
	ld.shared.u32 	%r126, [%r22];
	add.s64 	%rd31, %rd9, %rd30;
	st.global.u32 	[%rd31], %r126;
	mov.u32 	%r149, %r19;
$L__BB85_28:
	setp.lt.u32 	%p25, %r13, 3;
	@%p25 bra 	$L__BB85_30;
$L__BB85_29:
	add.s32 	%r127, %r55, %r149;
	shl.b32 	%r128, %r149, 2;
	mov.u32 	%r129, _ZZ9cuda_gemmIiLi128ELi8ELi1ELi16ELi2ELi2ELi1EEviiiPT_S1_S1_iiE3Csh;
	add.s32 	%r130, %r129, %r128;
	ld.shared.u32 	%r131, [%r130];
	mul.wide.s32 	%rd32, %r127, 4;
	add.s64 	%rd33, %rd2, %rd32;
	st.global.u32 	[%rd33], %r131;
	add.s32 	%r132, %r130, %r16;
	ld.shared.u32 	%r133, [%r132];
	add.s64 	%rd35, %rd33, %rd34;
	st.global.u32 	[%rd35], %r133;
	add.s32 	%r134, %r132, %r16;
	ld.shared.u32 	%r135, [%r134];
	add.s64 	%rd36, %rd35, %rd34;
	st.global.u32 	[%rd36], %r135;
	add.s32 	%r136, %r134, %r16;
	ld.shared.u32 	%r137, [%r136];
	add.s64 	%rd37, %rd36, %rd34;
	st.global.u32 	[%rd37], %r137;
	add.s32 	%r149, %r16, %r149;
	setp.lt.u32 	%p26, %r149, 16;
	@%p26 bra 	$L__BB85_29;
$L__BB85_30:
	add.s32 	%r139, %r139, %r8;
	setp.lt.u32 	%p27, %r139, %r9;
	@%p27 bra 	$L__BB85_5;
$L__BB85_31:
	ret;

}
	// .globl	_Z9cuda_gemmIiLi128ELi8ELi1ELi16ELi4ELi4ELi0EEviiiPT_S1_S1_ii
.visible .entry _Z9cuda_gemmIiLi128ELi8ELi1ELi16ELi4ELi4ELi0EEviiiPT_S1_S1_ii(
	.param .u32 _Z9cuda_gemmIiLi128ELi8ELi1ELi16ELi4ELi4ELi0EEviiiPT_S1_S1_ii_param_0,
	.param .u32 _Z9cuda_gemmIiLi128ELi8ELi1ELi16ELi4ELi4ELi0EEviiiPT_S1_S1_ii_param_1,
	.param .u32 _Z9cuda_gemmIiLi128ELi8ELi1ELi16ELi4ELi4ELi0EEviiiPT_S1_S1_ii_param_2,
	.param .u64 .ptr .align 1 _Z9cuda_gemmIiLi128ELi8ELi1ELi16ELi4ELi4ELi0EEviiiPT_S1_S1_ii_param_3,
	.param .u64 .ptr .align 1 _Z9cuda_gemmIiLi128ELi8ELi1ELi16ELi4ELi4ELi0EEviiiPT_S1_S1_ii_param_4,
	.param .u64 .ptr .align 1 _Z9cuda_gemmIiLi128ELi8ELi1ELi16ELi4ELi4ELi0EEviiiPT_S1_S1_ii_param_5,
	.param .u32 _Z9cuda_gemmIiLi128ELi8ELi1ELi16ELi4ELi4ELi0EEviiiPT_S1_S1_ii_param_6,
	.param .u32 _Z9cuda_gemmIiLi128ELi8ELi1ELi16ELi4ELi4ELi0EEviiiPT_S1_S1_ii_param_7
)
.maxntid 128
{
	.reg .pred 	%p<53>;
	.reg .b32 	%r<298>;
	.reg .b64 	%rd<37>;
	// demoted variable
	.shared .align 128 .b8 _ZZ9cuda_gemmIiLi128ELi8ELi1ELi16ELi4ELi4ELi0EEviiiPT_S1_S1_iiE11kron_fac_sh[80];
	// demoted variable
	.shared .align 128 .b8 _ZZ9cuda_gemmIiLi128ELi8ELi1ELi16ELi4ELi4ELi0EEviiiPT_S1_S1_iiE3Ash[64];
	// demoted variable
	.shared .align 128 .b8 _ZZ9cuda_gemmIiLi128ELi8ELi1ELi16ELi4ELi4ELi0EEviiiPT_S1_S1_iiE3Csh[64];
	ld.param.u32 	%r109, [_Z9cuda_gemmIiLi128ELi8ELi1ELi16ELi4ELi4ELi0EEviiiPT_S1_S1_ii_param_1];
	ld.param.u32 	%r110, [_Z9cuda_gemmIiLi128ELi8ELi1ELi16ELi4ELi4ELi0EEviiiPT_S1_S1_ii_param_2];
	ld.param.u64 	%rd5, [_Z9cuda_gemmIiLi128ELi8ELi1ELi16ELi4ELi4ELi0EEviiiPT_S1_S1_ii_param_3];
	ld.param.u64 	%rd4, [_Z9cuda_gemmIiLi128ELi8ELi1ELi16ELi4ELi4ELi0EEviiiPT_S1_S1_ii_param_4];
	ld.param.u64 	%rd6, [_Z9cuda_gemmIiLi128ELi8ELi1ELi16ELi4ELi4ELi0EEviiiPT_S1_S1_ii_param_5];
	ld.param.u32 	%r111, [_Z9cuda_gemmIiLi128ELi8ELi1ELi16ELi4ELi4ELi0EEviiiPT_S1_S1_ii_param_6];
	ld.param.u32 	%r112, [_Z9cuda_gemmIiLi128ELi8ELi1ELi16ELi4ELi4ELi0EEviiiPT_S1_S1_ii_param_7];
	cvta.to.global.u64 	%rd1, %rd5;
	cvta.to.global.u64 	%rd2, %rd6;
	mov.u32 	%r1, %tid.x;
	mul.lo.s32 	%r2, %r112, %r111;
	setp.ge.u32 	%p1, %r1, %r2;
	@%p1 bra 	$L__BB86_3;
	mov.u32 	%r3, %ntid.x;
	cvta.to.global.u64 	%rd3, %rd4;
	mov.u32 	%r267, %r1;
$L__BB86_2:
	mul.wide.u32 	%rd7, %r267, 4;
	add.s64 	%rd8, %rd3, %rd7;
	ld.global.u32 	%r113, [%rd8];
	rem.u32 	%r114, %r267, %r111;
	mov.u32 	%r115, _ZZ9cuda_gemmIiLi128ELi8ELi1ELi16ELi4ELi4ELi0EEviiiPT_S1_S1_iiE11kron_fac_sh;
	mad.lo.s32 	%r116, %r114, 20, %r115;
	div.u32 	%r117, %r267, %r112;
	shl.b32 	%r118, %r117, 2;
	add.s32 	%r119, %r116, %r118;
	st.shared.u32 	[%r119], %r113;
	add.s32 	%r267, %r267, %r3;
	setp.lt.u32 	%p2, %r267, %r2;
	@%p2 bra 	$L__BB86_2;
$L__BB86_3:
	div.s32 	%r6, 16, %r112;
	div.u32 	%r8, %r1, %r6;
	mul.lo.s32 	%r120, %r8, %r6;
	sub.s32 	%r7, %r1, %r120;
	mov.u32 	%r9, %ntid.x;
	mov.u32 	%r272, %ctaid.y;
	mov.u32 	%r11, %nctaid.y;
	shl.b32 	%r12, %r11, 3;
	setp.ge.u32 	%p3, %r272, %r12;
	@%p3 bra 	$L__BB86_52;
	mov.u32 	%r122, %ctaid.x;
	shl.b32 	%r13, %r122, 4;
	min.s32 	%r14, %r112, 32;
	mul.lo.s32 	%r15, %r7, %r112;
	shl.b32 	%r123, %r112, 8;
	sub.s32 	%r16, 8223, %r123;
	mul.lo.s32 	%r17, %r6, %r122;
	add.s32 	%r18, %r1, %r9;
	max.u32 	%r124, %r18, 16;
	setp.lt.u32 	%p4, %r18, 16;
	selp.u32 	%r125, 1, 0, %p4;
	add.s32 	%r126, %r18, %r125;
	sub.s32 	%r127, %r124, %r126;
	div.u32 	%r128, %r127, %r9;
	add.s32 	%r19, %r128, %r125;
	add.s32 	%r129, %r19, 1;
	and.b32  	%r20, %r129, 3;
	shl.b32 	%r130, %r1, 2;
	mov.u32 	%r131, _ZZ9cuda_gemmIiLi128ELi8ELi1ELi16ELi4ELi4ELi0EEviiiPT_S1_S1_iiE3Ash;
	add.s32 	%r21, %r131, %r130;
	shl.b32 	%r22, %r9, 2;
	add.s32 	%r23, %r21, %r22;
	add.s32 	%r24, %r18, %r9;
	add.s32 	%r25, %r23, %r22;
	add.s32 	%r26, %r24, %r9;
	mov.u32 	%r132, _ZZ9cuda_gemmIiLi128ELi8ELi1ELi16ELi4ELi4ELi0EEviiiPT_S1_S1_iiE3Csh;
	add.s32 	%r27, %r132, %r130;
	add.s32 	%r28, %r27, %r22;
	add.s32 	%r29, %r28, %r22;
	shl.b32 	%r30, %r9, 4;
	shl.b32 	%r31, %r9, 3;
	mul.lo.s32 	%r32, %r9, 12;
	shl.b32 	%r133, %r9, 1;
	add.s32 	%r33, %r13, %r133;
	mad.lo.s32 	%r34, %r9, 3, %r13;
	div.u32 	%r35, %r9, %r6;
$L__BB86_5:
	setp.gt.u32 	%p5, %r1, 15;
	@%p5 bra 	$L__BB86_13;
	setp.eq.s32 	%p6, %r20, 0;
	mul.lo.s32 	%r41, %r272, %r110;
	mov.u32 	%r273, %r1;
	@%p6 bra 	$L__BB86_10;
	setp.eq.s32 	%p7, %r20, 1;
	add.s32 	%r134, %r41, %r13;
	add.s32 	%r42, %r134, %r1;
	mul.wide.u32 	%rd9, %r42, 4;
	add.s64 	%rd10, %rd1, %rd9;
	ld.global.u32 	%r135, [%rd10];
	st.shared.u32 	[%r21], %r135;
	mov.u32 	%r273, %r18;
	@%p7 bra 	$L__BB86_10;
	setp.eq.s32 	%p8, %r20, 2;
	add.s32 	%r43, %r42, %r9;
	mul.wide.u32 	%rd11, %r43, 4;
	add.s64 	%rd12, %rd1, %rd11;
	ld.global.u32 	%r136, [%rd12];
	st.shared.u32 	[%r23], %r136;
	mov.u32 	%r273, %r24;
	@%p8 bra 	$L__BB86_10;
	add.s32 	%r137, %r43, %r9;
	mul.wide.u32 	%rd13, %r137, 4;
	add.s64 	%rd14, %rd1, %rd13;
	ld.global.u32 	%r138, [%rd14];
	st.shared.u32 	[%r25], %r138;
	mov.u32 	%r273, %r26;
$L__BB86_10:
	setp.lt.u32 	%p9, %r19, 3;
	@%p9 bra 	$L__BB86_13;
	shl.b32 	%r139, %r273, 2;
	mov.u32 	%r140, _ZZ9cuda_gemmIiLi128ELi8ELi1ELi16ELi4ELi4ELi0EEviiiPT_S1_S1_iiE3Ash;
	add.s32 	%r278, %r140, %r139;
	add.s32 	%r141, %r13, %r273;
	add.s32 	%r274, %r141, %r41;
	add.s32 	%r277, %r274, %r9;
	add.s32 	%r142, %r33, %r273;
	add.s32 	%r276, %r142, %r41;
	add.s32 	%r143, %r34, %r273;
	add.s32 	%r275, %r143, %r41;
$L__BB86_12:
	mul.wide.u32 	%rd15, %r274, 4;
	add.s64 	%rd16, %rd1, %rd15;
	ld.global.u32 	%r144, [%rd16];
	st.shared.u32 	[%r278], %r144;
	mul.wide.u32 	%rd17, %r277, 4;
	add.s64 	%rd18, %rd1, %rd17;
	ld.global.u32 	%r145, [%rd18];
	add.s32 	%r146, %r278, %r22;
	st.shared.u32 	[%r146], %r145;
	mul.wide.u32 	%rd19, %r276, 4;
	add.s64 	%rd20, %rd1, %rd19;
	ld.global.u32 	%r147, [%rd20];
	add.s32 	%r148, %r278, %r31;
	st.shared.u32 	[%r148], %r147;
	mul.wide.u32 	%rd21, %r275, 4;
	add.s64 	%rd22, %rd1, %rd21;
	ld.global.u32 	%r149, [%rd22];
	add.s32 	%r150, %r278, %r32;
	st.shared.u32 	[%r150], %r149;
	add.s32 	%r273, %r273, %r22;
	add.s32 	%r278, %r278, %r30;
	add.s32 	%r277, %r277, %r22;
	add.s32 	%r276, %r276, %r22;
	add.s32 	%r275, %r275, %r22;
	add.s32 	%r274, %r274, %r22;
	setp.lt.u32 	%p10, %r273, 16;
	@%p10 bra 	$L__BB86_12;
$L__BB86_13:
	bar.sync 	0;
	@%p5 bra 	$L__BB86_19;
	setp.eq.s32 	%p12, %r20, 0;
	mov.u32 	%r280, %r1;
	@%p12 bra 	$L__BB86_18;
	setp.eq.s32 	%p13, %r20, 1;
	mov.b32 	%r151, 0;
	st.shared.u32 	[%r27], %r151;
	mov.u32 	%r280, %r18;
	@%p13 bra 	$L__BB86_18;
	setp.eq.s32 	%p14, %r20, 2;
	mov.b32 	%r152, 0;
	st.shared.u32 	[%r28], %r152;
	mov.u32 	%r280, %r24;
	@%p14 bra 	$L__BB86_18;
	mov.b32 	%r153, 0;
	st.shared.u32 	[%r29], %r153;
	mov.u32 	%r280, %r26;
$L__BB86_18:
	setp.lt.u32 	%p15, %r19, 3;
	@%p15 bra 	$L__BB86_19;
	bra.uni 	$L__BB86_53;
$L__BB86_19:
	setp.gt.s32 	%p17, %r6, 0;
	@%p17 bra 	$L__BB86_20;
	bra.uni 	$L__BB86_44;
$L__BB86_20:
	setp.lt.s32 	%p18, %r112, 1;
	and.b32  	%r161, %r1, 31;
	rem.s32 	%r65, %r161, %r14;
	add.s32 	%r66, %r65, %r15;
	@%p18 bra 	$L__BB86_22;
	shl.b32 	%r162, %r66, 2;
	mov.u32 	%r163, _ZZ9cuda_gemmIiLi128ELi8ELi1ELi16ELi4ELi4ELi0EEviiiPT_S1_S1_iiE3Ash;
	add.s32 	%r164, %r163, %r162;
	ld.shared.u32 	%r271, [%r164];
$L__BB86_22:
	setp.lt.s32 	%p19, %r112, 2;
	@%p19 bra 	$L__BB86_24;
	add.s32 	%r165, %r65, 1;
	setp.lt.s32 	%p20, %r165, %r14;
	selp.b32 	%r166, 0, %r14, %p20;
	sub.s32 	%r167, %r66, %r166;
	shl.b32 	%r168, %r167, 2;
	mov.u32 	%r169, _ZZ9cuda_gemmIiLi128ELi8ELi1ELi16ELi4ELi4ELi0EEviiiPT_S1_S1_iiE3Ash;
	add.s32 	%r170, %r169, %r168;
	ld.shared.u32 	%r270, [%r170+4];
$L__BB86_24:
	setp.lt.s32 	%p21, %r112, 3;
	@%p21 bra 	$L__BB86_26;
	add.s32 	%r171, %r65, 2;
	setp.lt.s32 	%p22, %r171, %r14;
	selp.b32 	%r172, 0, %r14, %p22;
	sub.s32 	%r173, %r66, %r172;
	shl.b32 	%r174, %r173, 2;
	mov.u32 	%r175, _ZZ9cuda_gemmIiLi128ELi8ELi1ELi16ELi4ELi4ELi0EEviiiPT_S1_S1_iiE3Ash;
	add.s32 	%r176, %r175, %r174;
	ld.shared.u32 	%r269, [%r176+8];
$L__BB86_26:
	setp.lt.s32 	%p23, %r112, 4;
	@%p23 bra 	$L__BB86_28;
	add.s32 	%r177, %r65, 3;
	setp.lt.s32 	%p24, %r177, %r14;
	selp.b32 	%r178, 0, %r14, %p24;
	sub.s32 	%r179, %r66, %r178;
	shl.b32 	%r180, %r179, 2;
	mov.u32 	%r181, _ZZ9cuda_gemmIiLi128ELi8ELi1ELi16ELi4ELi4ELi0EEviiiPT_S1_S1_iiE3Ash;
	add.s32 	%r182, %r181, %r180;
	ld.shared.u32 	%r268, [%r182+12];
$L__BB86_28:
	setp.ge.s32 	%p25, %r8, %r111;
	@%p25 bra 	$L__BB86_44;
	add.s32 	%r183, %r65, 1;
	setp.lt.s32 	%p26, %r183, %r14;
	selp.b32 	%r184, 0, %r14, %p26;
	sub.s32 	%r75, %r65, %r184;
	add.s32 	%r185, %r65, 2;
	setp.lt.s32 	%p27, %r185, %r14;
	selp.b32 	%r186, 0, %r14, %p27;
	sub.s32 	%r76, %r65, %r186;
	add.s32 	%r187, %r65, 3;
	setp.lt.s32 	%p28, %r187, %r14;
	selp.b32 	%r188, 0, %r14, %p28;
	sub.s32 	%r77, %r65, %r188;
	setp.lt.s32 	%p29, %r65, %r112;
	selp.b32 	%r189, 0, %r112, %p29;
	sub.s32 	%r78, %r65, %r189;
	setp.lt.s32 	%p30, %r183, %r112;
	selp.b32 	%r190, 0, %r112, %p30;
	sub.s32 	%r79, %r183, %r190;
	setp.lt.s32 	%p31, %r185, %r112;
	selp.b32 	%r191, 0, %r112, %p31;
	sub.s32 	%r80, %r185, %r191;
	setp.lt.s32 	%p32, %r187, %r112;
	selp.b32 	%r192, 0, %r112, %p32;
	sub.s32 	%r81, %r187, %r192;
	shl.b32 	%r197, %r75, 2;
	shl.b32 	%r200, %r76, 2;
	shl.b32 	%r203, %r77, 2;
	mov.u32 	%r286, %r8;
$L__BB86_30:
	setp.gt.u32 	%p33, %r112, 32;
	mov.u32 	%r193, _ZZ9cuda_gemmIiLi128ELi8ELi1ELi16ELi4ELi4ELi0EEviiiPT_S1_S1_iiE11kron_fac_sh;
	mad.lo.s32 	%r83, %r286, 20, %r193;
	shl.b32 	%r194, %r65, 2;
	add.s32 	%r195, %r83, %r194;
	ld.shared.u32 	%r84, [%r195];
	@%p33 bra 	$L__BB86_37;
	shfl.sync.idx.b32	%r206|%p39, %r84, %r78, %r16, -1;
	mul.lo.s32 	%r291, %r206, %r271;
	@%p19 bra 	$L__BB86_33;
	shfl.sync.idx.b32	%r207|%p40, %r84, %r79, %r16, -1;
	mad.lo.s32 	%r291, %r207, %r270, %r291;
$L__BB86_33:
	@%p21 bra 	$L__BB86_35;
	shfl.sync.idx.b32	%r208|%p42, %r84, %r80, %r16, -1;
	mad.lo.s32 	%r291, %r208, %r269, %r291;
$L__BB86_35:
	@%p23 bra 	$L__BB86_43;
	shfl.sync.idx.b32	%r209|%p44, %r84, %r81, %r16, -1;
	mad.lo.s32 	%r291, %r209, %r268, %r291;
	bra.uni 	$L__BB86_43;
$L__BB86_37:
	setp.gt.s32 	%p35, %r112, 0;
	mul.lo.s32 	%r196, %r84, %r271;
	selp.b32 	%r291, %r196, 0, %p35;
	@%p19 bra 	$L__BB86_39;
	add.s32 	%r198, %r83, %r197;
	ld.shared.u32 	%r199, [%r198+4];
	mad.lo.s32 	%r291, %r199, %r270, %r291;
$L__BB86_39:
	@%p21 bra 	$L__BB86_41;
	add.s32 	%r201, %r83, %r200;
	ld.shared.u32 	%r202, [%r201+8];
	mad.lo.s32 	%r291, %r202, %r269, %r291;
$L__BB86_41:
	@%p23 bra 	$L__BB86_43;
	add.s32 	%r204, %r83, %r203;
	ld.shared.u32 	%r205, [%r204+12];
	mad.lo.s32 	%r291, %r205, %r268, %r291;
$L__BB86_43:
	mad.lo.s32 	%r210, %r286, %r6, %r7;
	shl.b32 	%r211, %r210, 2;
	mov.u32 	%r212, _ZZ9cuda_gemmIiLi128ELi8ELi1ELi16ELi4ELi4ELi0EEviiiPT_S1_S1_iiE3Csh;
	add.s32 	%r213, %r212, %r211;
	ld.shared.u32 	%r214, [%r213];
	add.s32 	%r215, %r214, %r291;
	st.shared.u32 	[%r213], %r215;
	add.s32 	%r286, %r286, %r35;
	setp.lt.s32 	%p45, %r286, %r111;
	@%p45 bra 	$L__BB86_30;
$L__BB86_44:
	bar.sync 	0;
	@%p5 bra 	$L__BB86_51;
	setp.eq.s32 	%p47, %r20, 0;
	mad.lo.s32 	%r103, %r272, %r109, %r17;
	div.s32 	%r104, %r110, %r112;
	mov.u32 	%r296, %r1;
	@%p47 bra 	$L__BB86_49;
	setp.eq.s32 	%p48, %r20, 1;
	div.s32 	%r216, %r1, %r6;
	mad.lo.s32 	%r217, %r104, %r216, %r103;
	mul.lo.s32 	%r218, %r216, %r6;
	sub.s32 	%r219, %r1, %r218;
	add.s32 	%r220, %r217, %r219;
	ld.shared.u32 	%r221, [%r27];
	mul.wide.s32 	%rd23, %r220, 4;
	add.s64 	%rd24, %rd2, %rd23;
	st.global.u32 	[%rd24], %r221;
	mov.u32 	%r296, %r18;
	@%p48 bra 	$L__BB86_49;
	setp.eq.s32 	%p49, %r20, 2;
	div.s32 	%r222, %r18, %r6;
	mad.lo.s32 	%r223, %r104, %r222, %r103;
	mul.lo.s32 	%r224, %r222, %r6;
	sub.s32 	%r225, %r18, %r224;
	add.s32 	%r226, %r223, %r225;
	ld.shared.u32 	%r227, [%r28];
	mul.wide.s32 	%rd25, %r226, 4;
	add.s64 	%rd26, %rd2, %rd25;
	st.global.u32 	[%rd26], %r227;
	mov.u32 	%r296, %r24;
	@%p49 bra 	$L__BB86_49;
	div.s32 	%r228, %r24, %r6;
	mad.lo.s32 	%r229, %r104, %r228, %r103;
	mul.lo.s32 	%r230, %r228, %r6;
	sub.s32 	%r231, %r24, %r230;
	add.s32 	%r232, %r229, %r231;
	ld.shared.u32 	%r233, [%r29];
	mul.wide.s32 	%rd27, %r232, 4;
	add.s64 	%rd28, %rd2, %rd27;
	st.global.u32 	[%rd28], %r233;
	mov.u32 	%r296, %r26;
$L__BB86_49:
	setp.lt.u32 	%p50, %r19, 3;
	@%p50 bra 	$L__BB86_51;
$L__BB86_50:
	div.s32 	%r234, %r296, %r6;
	mad.lo.s32 	%r235, %r104, %r234, %r103;
	mul.lo.s32 	%r236, %r234, %r6;
	sub.s32 	%r237, %r296, %r236;
	add.s32 	%r238, %r235, %r237;
	shl.b32 	%r239, %r296, 2;
	mov.u32 	%r240, _ZZ9cuda_gemmIiLi128ELi8ELi1ELi16ELi4ELi4ELi0EEviiiPT_S1_S1_iiE3Csh;
	add.s32 	%r241, %r240, %r239;
	ld.shared.u32 	%r242, [%r241];
	mul.wide.s32 	%rd29, %r238, 4;
	add.s64 	%rd30, %rd2, %rd29;
	st.global.u32 	[%rd30], %r242;
	add.s32 	%r243, %r296, %r9;
	div.s32 	%r244, %r243, %r6;
	mad.lo.s32 	%r245, %r104, %r244, %r103;
	mul.lo.s32 	%r246, %r244, %r6;
	sub.s32 	%r247, %r243, %r246;
	add.s32 	%r248, %r245, %r247;
	add.s32 	%r249, %r241, %r22;
	ld.shared.u32 	%r250, [%r249];
	mul.wide.s32 	%rd31, %r248, 4;
	add.s64 	%rd32, %rd2, %rd31;
	st.global.u32 	[%rd32], %r250;
	add.s32 	%r251, %r243, %r9;
	div.s32 	%r252, %r251, %r6;
	mad.lo.s32 	%r253, %r104, %r252, %r103;
	mul.lo.s32 	%r254, %r252, %r6;
	sub.s32 	%r255, %r251, %r254;
	add.s32 	%r256, %r253, %r255;
	add.s32 	%r257, %r249, %r22;
	ld.shared.u32 	%r258, [%r257];
	mul.wide.s32 	%rd33, %r256, 4;
	add.s64 	%rd34, %rd2, %rd33;
	st.global.u32 	[%rd34], %r258;
	add.s32 	%r259, %r251, %r9;
	div.s32 	%r260, %r259, %r6;
	mad.lo.s32 	%r261, %r104, %r260, %r103;
	mul.lo.s32 	%r262, %r260, %r6;
	sub.s32 	%r263, %r259, %r262;
	add.s32 	%r264, %r261, %r263;
	add.s32 	%r265, %r257, %r22;
	ld.shared.u32 	%r266, [%r265];
	mul.wide.s32 	%rd35, %r264, 4;
	add.s64 	%rd36, %rd2, %rd35;
	st.global.u32 	[%rd36], %r266;
	add.s32 	%r296, %r259, %r9;
	setp.lt.u32 	%p51, %r296, 16;
	@%p51 bra 	$L__BB86_50;
$L__BB86_51:
	add.s32 	%r272, %r272, %r11;
	setp.lt.u32 	%p52, %r272, %r12;
	@%p52 bra 	$L__BB86_5;
$L__BB86_52:
	ret;
$L__BB86_53:
	shl.b32 	%r154, %r280, 2;
	mov.u32 	%r155, _ZZ9cuda_gemmIiLi128ELi8ELi1ELi16ELi4ELi4ELi0EEviiiPT_S1_S1_iiE3Csh;
	add.s32 	%r156, %r155, %r154;
	mov.b32 	%r157, 0;
	st.shared.u32 	[%r156], %r157;
	add.s32 	%r158, %r156, %r22;
	st.shared.u32 	[%r158], %r157;
	add.s32 	%r159, %r158, %r22;
	st.shared.u32 	[%r159], %r157;
	add.s32 	%r160, %r159, %r22;
	st.shared.u32 	[%r160], %r157;
	add.s32 	%r280, %r22, %r280;
	setp.lt.u32 	%p16, %r280, 16;
	@%p16 bra 	$L__BB86_53;
	bra.uni 	$L__BB86_19;

}
	// .globl	_Z9cuda_gemmIiLi128ELi8ELi1ELi16ELi4ELi4ELi1EEviiiPT_S1_S1_ii
.visible .entry _Z9cuda_gemmIiLi128ELi8ELi1ELi16ELi4ELi4ELi1EEviiiPT_S1_S1_ii(
	.param .u32 _Z9cuda_gemmIiLi128ELi8ELi1ELi16ELi4ELi4ELi1EEviiiPT_S1_S1_ii_param_0,
	.param .u32 _Z9cuda_gemmIiLi128ELi8ELi1ELi16ELi4ELi4ELi1EEviiiPT_S1_S1_ii_param_1,
	.param .u32 _Z9cuda_gemmIiLi128ELi8ELi1ELi16ELi4ELi4ELi1EEviiiPT_S1_S1_ii_param_2,
	.param .u64 .ptr .align 1 _Z9cuda_gemmIiLi128ELi8ELi1ELi16ELi4ELi4ELi1EEviiiPT_S1_S1_ii_param_3,
	.param .u64 .ptr .align 1 _Z9cuda_gemmIiLi128ELi8ELi1ELi16ELi4ELi4ELi1EEviiiPT_S1_S1_ii_param_4,
	.param .u64 .ptr .align 1 _Z9cuda_gemmIiLi128ELi8ELi1ELi16ELi4ELi4ELi1EEviiiPT_S1_S1_ii_param_5,
	.param .u32 _Z9cuda_gemmIiLi128ELi8ELi1ELi16ELi4ELi4ELi1EEviiiPT_S1_S1_ii_param_6,
	.param .u32 _Z9cuda_gemmIiLi128ELi8ELi1ELi16ELi4ELi4ELi1EEviiiPT_S1_S1_ii_param_7
)
.maxntid 128
{
	.reg .pred 	%p<33>;
	.reg .b32 	%r<165>;
	.reg .b64 	%rd<39>;
	// demoted variable
	.shared .align 128 .b8 _ZZ9cuda_gemmIiLi128ELi8ELi1ELi16ELi4ELi4ELi1EEviiiPT_S1_S1_iiE11kron_fac_sh[80];
	// demoted variable
	.shared .align 128 .b8 _ZZ9cuda_gemmIiLi128ELi8ELi1ELi16ELi4ELi4ELi1EEviiiPT_S1_S1_iiE3Ash[64];
	// demoted variable
	.shared .align 128 .b8 _ZZ9cuda_gemmIiLi128ELi8ELi1ELi16ELi4ELi4ELi1EEviiiPT_S1_S1_iiE3Csh[64];
	ld.param.u64 	%rd11, [_Z9cuda_gemmIiLi128ELi8ELi1ELi16ELi4ELi4ELi1EEviiiPT_S1_S1_ii_param_3];
	ld.param.u64 	%rd10, [_Z9cuda_gemmIiLi128ELi8ELi1ELi16ELi4ELi4ELi1EEviiiPT_S1_S1_ii_param_4];
	ld.param.u64 	%rd12, [_Z9cuda_gemmIiLi128ELi8ELi1ELi16ELi4ELi4ELi1EEviiiPT_S1_S1_ii_param_5];
	cvta.to.global.u64 	%rd1, %rd11;
	cvta.to.global.u64 	%rd2, %rd12;
	mov.u32 	%r1, %tid.x;
	setp.gt.u32 	%p1, %r1, 15;
	@%p1 bra 	$L__BB87_3;
	mov.u32 	%r2, %ntid.x;
	cvta.to.global.u64 	%rd3, %rd10;
	mov.u32 	%r73, _ZZ9cuda_gemmIiLi128ELi8ELi1ELi16ELi4ELi4ELi1EEviiiPT_S1_S1_iiE11kron_fac_sh;
	mov.u32 	%r152, %r1;
$L__BB87_2:
	mul.wide.u32 	%rd13, %r152, 4;
	add.s64 	%rd14, %rd3, %rd13;
	ld.global.u32 	%r71, [%rd14];
	and.b32  	%r72, %r152, 3;
	mad.lo.s32 	%r74, %r72, 20, %r73;
	and.b32  	%r75, %r152, -4;
	add.s32 	%r76, %r74, %r75;
	st.shared.u32 	[%r76], %r71;
	add.s32 	%r152, %r152, %r2;
	setp.lt.u32 	%p2, %r152, 16;
	@%p2 bra 	$L__BB87_2;
$L__BB87_3:
	and.b32  	%r5, %r1, 3;
	mov.u32 	%r6, %ntid.x;
	mov.u32 	%r153, %ctaid.y;
	mov.u32 	%r8, %nctaid.y;
	shl.b32 	%r9, %r8, 3;
	setp.ge.u32 	%p3, %r153, %r9;
	@%p3 bra 	$L__BB87_31;
	shl.b32 	%r77, %r5, 2;
	or.b32  	%r78, %r77, %r5;
	mov.u32 	%r79, _ZZ9cuda_gemmIiLi128ELi8ELi1ELi16ELi4ELi4ELi1EEviiiPT_S1_S1_iiE11kron_fac_sh;
	add.s32 	%r10, %r79, %r77;
	add.s32 	%r11, %r1, %r6;
	max.u32 	%r80, %r11, 16;
	setp.lt.u32 	%p4, %r11, 16;
	selp.u32 	%r81, 1, 0, %p4;
	add.s32 	%r82, %r11, %r81;
	sub.s32 	%r83, %r80, %r82;
	div.u32 	%r84, %r83, %r6;
	add.s32 	%r12, %r84, %r81;
	add.s32 	%r85, %r12, 1;
	and.b32  	%r13, %r85, 3;
	shl.b32 	%r86, %r1, 2;
	mov.u32 	%r87, _ZZ9cuda_gemmIiLi128ELi8ELi1ELi16ELi4ELi4ELi1EEviiiPT_S1_S1_iiE3Ash;
	add.s32 	%r14, %r87, %r86;
	shl.b32 	%r15, %r6, 2;
	add.s32 	%r16, %r14, %r15;
	add.s32 	%r17, %r11, %r6;
	add.s32 	%r18, %r16, %r15;
	add.s32 	%r19, %r17, %r6;
	mov.u32 	%r88, _ZZ9cuda_gemmIiLi128ELi8ELi1ELi16ELi4ELi4ELi1EEviiiPT_S1_S1_iiE3Csh;
	add.s32 	%r20, %r88, %r86;
	add.s32 	%r21, %r20, %r15;
	add.s32 	%r22, %r21, %r15;
	shl.b32 	%r89, %r78, 2;
	add.s32 	%r23, %r87, %r89;
	setp.eq.s32 	%p5, %r5, 3;
	selp.b32 	%r90, -16, 0, %p5;
	add.s32 	%r24, %r23, %r90;
	setp.lt.u32 	%p6, %r5, 2;
	selp.b32 	%r91, 0, -16, %p6;
	add.s32 	%r25, %r23, %r91;
	setp.eq.s32 	%p7, %r5, 0;
	selp.b32 	%r92, 0, -16, %p7;
	add.s32 	%r26, %r23, %r92;
	add.s32 	%r93, %r1, 1;
	and.b32  	%r27, %r93, 3;
	xor.b32  	%r28, %r5, 2;
	add.s32 	%r94, %r1, -1;
	and.b32  	%r29, %r94, 3;
	shl.b32 	%r30, %r6, 4;
	shl.b32 	%r31, %r6, 3;
	mul.lo.s32 	%r32, %r6, 12;
	mul.wide.u32 	%rd4, %r6, 16;
	shr.u32 	%r33, %r6, 2;
	shr.u32 	%r34, %r1, 2;
	add.s32 	%r57, %r24, 4;
	add.s32 	%r58, %r25, 8;
	add.s32 	%r59, %r26, 12;
	cvt.u64.u32 	%rd34, %r15;
$L__BB87_5:
	setp.gt.u32 	%p8, %r1, 15;
	@%p8 bra 	$L__BB87_13;
	setp.eq.s32 	%p9, %r13, 0;
	shl.b32 	%r36, %r153, 4;
	mov.u32 	%r154, %r1;
	@%p9 bra 	$L__BB87_10;
	setp.eq.s32 	%p10, %r13, 1;
	add.s32 	%r37, %r36, %r1;
	mul.wide.u32 	%rd15, %r37, 4;
	add.s64 	%rd16, %rd1, %rd15;
	ld.global.u32 	%r95, [%rd16];
	st.shared.u32 	[%r14], %r95;
	mov.u32 	%r154, %r11;
	@%p10 bra 	$L__BB87_10;
	setp.eq.s32 	%p11, %r13, 2;
	add.s32 	%r38, %r37, %r6;
	mul.wide.u32 	%rd17, %r38, 4;
	add.s64 	%rd18, %rd1, %rd17;
	ld.global.u32 	%r96, [%rd18];
	st.shared.u32 	[%r16], %r96;
	mov.u32 	%r154, %r17;
	@%p11 bra 	$L__BB87_10;
	add.s32 	%r97, %r38, %r6;
	mul.wide.u32 	%rd19, %r97, 4;
	add.s64 	%rd20, %rd1, %rd19;
	ld.global.u32 	%r98, [%rd20];
	st.shared.u32 	[%r18], %r98;
	mov.u32 	%r154, %r19;
$L__BB87_10:
	setp.lt.u32 	%p12, %r12, 3;
	@%p12 bra 	$L__BB87_13;
	shl.b32 	%r99, %r154, 2;
	mov.u32 	%r100, _ZZ9cuda_gemmIiLi128ELi8ELi1ELi16ELi4ELi4ELi1EEviiiPT_S1_S1_iiE3Ash;
	add.s32 	%r158, %r100, %r99;
	add.s32 	%r101, %r154, %r36;
	add.s32 	%r157, %r101, %r6;
	shl.b32 	%r102, %r6, 1;
	add.s32 	%r156, %r101, %r102;
	mad.lo.s32 	%r155, %r6, 3, %r101;
	mul.wide.u32 	%rd21, %r101, 4;
	add.s64 	%rd38, %rd1, %rd21;
$L__BB87_12:
	ld.global.u32 	%r103, [%rd38];
	st.shared.u32 	[%r158], %r103;
	mul.wide.u32 	%rd22, %r157, 4;
	add.s64 	%rd23, %rd1, %rd22;
	ld.global.u32 	%r104, [%rd23];
	add.s32 	%r105, %r158, %r15;
	st.shared.u32 	[%r105], %r104;
	mul.wide.u32 	%rd24, %r156, 4;
	add.s64 	%rd25, %rd1, %rd24;
	ld.global.u32 	%r106, [%rd25];
	add.s32 	%r107, %r158, %r31;
	st.shared.u32 	[%r107], %r106;
	mul.wide.u32 	%rd26, %r155, 4;
	add.s64 	%rd27, %rd1, %rd26;
	ld.global.u32 	%r108, [%rd27];
	add.s32 	%r109, %r158, %r32;
	st.shared.u32 	[%r109], %r108;
	add.s32 	%r154, %r154, %r15;
	add.s32 	%r158, %r158, %r30;
	add.s32 	%r157, %r157, %r15;
	add.s32 	%r156, %r156, %r15;
	add.s32 	%r155, %r155, %r15;
	add.s64 	%rd38, %rd38, %rd4;
	setp.lt.u32 	%p13, %r154, 16;
	@%p13 bra 	$L__BB87_12;
$L__BB87_13:
	bar.sync 	0;
	@%p8 bra 	$L__BB87_20;
	setp.eq.s32 	%p15, %r13, 0;
	mov.u32 	%r160, %r1;
	@%p15 bra 	$L__BB87_18;
	setp.eq.s32 	%p16, %r13, 1;
	mov.b32 	%r110, 0;
	st.shared.u32 	[%r20], %r110;
	mov.u32 	%r160, %r11;
	@%p16 bra 	$L__BB87_18;
	setp.eq.s32 	%p17, %r13, 2;
	mov.b32 	%r111, 0;
	st.shared.u32 	[%r21], %r111;
	mov.u32 	%r160, %r17;
	@%p17 bra 	$L__BB87_18;
	mov.b32 	%r112, 0;
	st.shared.u32 	[%r22], %r112;
	mov.u32 	%r160, %r19;
$L__BB87_18:
	setp.lt.u32 	%p18, %r12, 3;
	@%p18 bra 	$L__BB87_20;
$L__BB87_19:
	shl.b32 	%r113, %r160, 2;
	mov.u32 	%r114, _ZZ9cuda_gemmIiLi128ELi8ELi1ELi16ELi4ELi4ELi1EEviiiPT_S1_S1_iiE3Csh;
	add.s32 	%r115, %r114, %r113;
	mov.b32 	%r116, 0;
	st.shared.u32 	[%r115], %r116;
	add.s32 	%r117, %r115, %r15;
	st.shared.u32 	[%r117], %r116;
	add.s32 	%r118, %r117, %r15;
	st.shared.u32 	[%r118], %r116;
	add.s32 	%r119, %r118, %r15;
	st.shared.u32 	[%r119], %r116;
	add.s32 	%r160, %r15, %r160;
	setp.lt.u32 	%p19, %r160, 16;
	@%p19 bra 	$L__BB87_19;
$L__BB87_20:
	@%p8 bra 	$L__BB87_23;
	ld.shared.u32 	%r60, [%r23];
	ld.shared.u32 	%r61, [%r57];
	ld.shared.u32 	%r62, [%r58];
	ld.shared.u32 	%r63, [%r59];
	mov.u32 	%r162, %r34;
$L__BB87_22:
	mad.lo.s32 	%r120, %r162, 20, %r10;
	ld.shared.u32 	%r121, [%r120];
	shfl.sync.idx.b32	%r122|%p21, %r121, %r5, 7199, -1;
	mul.lo.s32 	%r123, %r122, %r60;
	shfl.sync.idx.b32	%r124|%p22, %r121, %r27, 7199, -1;
	mad.lo.s32 	%r125, %r124, %r61, %r123;
	shfl.sync.idx.b32	%r126|%p23, %r121, %r28, 7199, -1;
	mad.lo.s32 	%r127, %r126, %r62, %r125;
	shfl.sync.idx.b32	%r128|%p24, %r121, %r29, 7199, -1;
	mad.lo.s32 	%r129, %r128, %r63, %r127;
	shl.b32 	%r130, %r5, 2;
	shl.b32 	%r131, %r162, 4;
	or.b32  	%r132, %r131, %r130;
	mov.u32 	%r133, _ZZ9cuda_gemmIiLi128ELi8ELi1ELi16ELi4ELi4ELi1EEviiiPT_S1_S1_iiE3Csh;
	add.s32 	%r134, %r133, %r132;
	ld.shared.u32 	%r135, [%r134];
	add.s32 	%r136, %r135, %r129;
	st.shared.u32 	[%r134], %r136;
	add.s32 	%r162, %r162, %r33;
	setp.lt.u32 	%p25, %r162, 4;
	@%p25 bra 	$L__BB87_22;
$L__BB87_23:
	bar.sync 	0;
	@%p8 bra 	$L__BB87_30;
	setp.eq.s32 	%p27, %r13, 0;
	shl.b32 	%r66, %r153, 4;
	mov.u32 	%r163, %r1;
	@%p27 bra 	$L__BB87_28;
	setp.eq.s32 	%p28, %r13, 1;
	add.s32 	%r137, %r66, %r1;
	ld.shared.u32 	%r138, [%r20];
	mul.wide.s32 	%rd28, %r137, 4;
	add.s64 	%rd8, %rd2, %rd28;
	st.global.u32 	[%rd8], %r138;
	mov.u32 	%r163, %r11;
	@%p28 bra 	$L__BB87_28;
	setp.eq.s32 	%p29, %r13, 2;
	ld.shared.u32 	%r139, [%r21];
	cvt.u64.u32 	%rd29, %r15;
	add.s64 	%rd9, %rd8, %rd29;
	st.global.u32 	[%rd9], %r139;
	mov.u32 	%r163, %r17;
	@%p29 bra 	$L__BB87_28;
	cvt.u64.u32 	%rd30, %r15;
	ld.shared.u32 	%r140, [%r22];
	add.s64 	%rd31, %rd9, %rd30;
	st.global.u32 	[%rd31], %r140;
	mov.u32 	%r163, %r19;
$L__BB87_28:
	setp.lt.u32 	%p30, %r12, 3;
	@%p30 bra 	$L__BB87_30;
$L__BB87_29:
	add.s32 	%r141, %r66, %r163;
	shl.b32 	%r142, %r163, 2;
	mov.u32 	%r143, _ZZ9cuda_gemmIiLi128ELi8ELi1ELi16ELi4ELi4ELi1EEviiiPT_S1_S1_iiE3Csh;
	add.s32 	%r144, %r143, %r142;
	ld.shared.u32 	%r145, [%r144];
	mul.wide.s32 	%rd32, %r141, 4;
	add.s64 	%rd33, %rd2, %rd32;
	st.global.u32 	[%rd33], %r145;
	add.s32 	%r146, %r144, %r15;
	ld.shared.u32 	%r147, [%r146];
	add.s64 	%rd35, %rd33, %rd34;
	st.global.u32 	[%rd35], %r147;
	add.s32 	%r148, %r146, %r15;
	ld.shared.u32 	%r149, [%r148];
	add.s64 	%rd36, %rd35, %rd34;
	st.global.u32 	[%rd36], %r149;
	add.s32 	%r150, %r148, %r15;
	ld.shared.u32 	%r151, [%r150];
	add.s64 	%rd37, %rd36, %rd34;
	st.global.u32 	[%rd37], %r151;
	add.s32 	%r163, %r15, %r163;
	setp.lt.u32 	%p31, %r163, 16;
	@%p31 bra 	$L__BB87_29;
$L__BB87_30:
	add.s32 	%r153, %r153, %r8;
	setp.lt.u32 	%p32, %r153, %r9;
	@%p32 bra 	$L__BB87_5;
$L__BB87_31:
	ret;

}
	// .globl	_Z9cuda_gemmIiLi128ELi8ELi1ELi16ELi8ELi8ELi0EEviiiPT_S1_S1_ii
.visible .entry _Z9cuda_gemmIiLi128ELi8ELi1ELi16ELi8ELi8ELi0EEviiiPT_S1_S1_ii(
	.param .u32 _Z9cuda_gemmIiLi128ELi8ELi1ELi16ELi8ELi8ELi0EEviiiPT_S1_S1_ii_param_0,
	.param .u32 _Z9cuda_gemmIiLi128ELi8ELi1ELi16ELi8ELi8ELi0EEviiiPT_S1_S1_ii_param_1,
	.param .u32 _Z9cuda_gemmIiLi128ELi8ELi1ELi16ELi8ELi8ELi0EEviiiPT_S1_S1_ii_param_2,
	.param .u64 .ptr .align 1 _Z9cuda_gemmIiLi128ELi8ELi1ELi16ELi8ELi8ELi0EEviiiPT_S1_S1_ii_param_3,
	.param .u64 .ptr .align 1 _Z9cuda_gemmIiLi128ELi8ELi1ELi16ELi8ELi8ELi0EEviiiPT_S1_S1_ii_param_4,
	.param .u64 .ptr .align 1 _Z9cuda_gemmIiLi128ELi8ELi1ELi16ELi8ELi8ELi0EEviiiPT_S1_S1_ii_param_5,
	.param .u32 _Z9cuda_gemmIiLi128ELi8ELi1ELi16ELi8ELi8ELi0EEviiiPT_S1_S1_ii_param_6,
	.param .u32 _Z9cuda_gemmIiLi128ELi8ELi1ELi16ELi8ELi8ELi0EEviiiPT_S1_S1_ii_param_7
)
.maxntid 128
{
	.reg .pred 	%p<82>;
	.reg .b32 	%r<412>;
	.reg .b64 	%rd<37>;
	// demoted variable
	.shared .align 128 .b8 _ZZ9cuda_gemmIiLi128ELi8ELi1ELi16ELi8ELi8ELi0EEviiiPT_S1_S1_iiE11kron_fac_sh[288];
	// demoted variable
	.shared .align 128 .b8 _ZZ9cuda_gemmIiLi128ELi8ELi1ELi16ELi8ELi8ELi0EEviiiPT_S1_S1_iiE3Ash[64];
	// demoted variable
	.shared .align 128 .b8 _ZZ9cuda_gemmIiLi128ELi8ELi1ELi16ELi8ELi8ELi0EEviiiPT_S1_S1_iiE3Csh[64];
	ld.param.u32 	%r146, [_Z9cuda_gemmIiLi128ELi8ELi1ELi16ELi8ELi8ELi0EEviiiPT_S1_S1_ii_param_1];
	ld.param.u32 	%r147, [_Z9cuda_gemmIiLi128ELi8ELi1ELi16ELi8ELi8ELi0EEviiiPT_S1_S1_ii_param_2];
	ld.param.u64 	%rd5, [_Z9cuda_gemmIiLi128ELi8ELi1ELi16ELi8ELi8ELi0EEviiiPT_S1_S1_ii_param_3];
	ld.param.u64 	%rd4, [_Z9cuda_gemmIiLi128ELi8ELi1ELi16ELi8ELi8ELi0EEviiiPT_S1_S1_ii_param_4];
	ld.param.u64 	%rd6, [_Z9cuda_gemmIiLi128ELi8ELi1ELi16ELi8ELi8ELi0EEviiiPT_S1_S1_ii_param_5];
	ld.param.u32 	%r148, [_Z9cuda_gemmIiLi128ELi8ELi1ELi16ELi8ELi8ELi0EEviiiPT_S1_S1_ii_param_6];
	ld.param.u32 	%r149, [_Z9cuda_gemmIiLi128ELi8ELi1ELi16ELi8ELi8ELi0EEviiiPT_S1_S1_ii_param_7];
	cvta.to.global.u64 	%rd1, %rd5;
	cvta.to.global.u64 	%rd2, %rd6;
	mov.u32 	%r1, %tid.x;
	mul.lo.s32 	%r2, %r149, %r148;
	setp.ge.u32 	%p1, %r1, %r2;
	@%p1 bra 	$L__BB88_3;
	mov.u32 	%r3, %ntid.x;
	cvta.to.global.u64 	%rd3, %rd4;
	mov.u32 	%r360, %r1;
$L__BB88_2:
	mul.wide.u32 	%rd7, %r360, 4;
	add.s64 	%rd8, %rd3, %rd7;
	ld.global.u32 	%r150, [%rd8];
	rem.u32 	%r151, %r360, %r148;
	mov.u32 	%r152, _ZZ9cuda_gemmIiLi128ELi8ELi1ELi16ELi8ELi8ELi0EEviiiPT_S1_S1_iiE11kron_fac_sh;
	mad.lo.s32 	%r153, %r151, 36, %r152;
	div.u32 	%r154, %r360, %r149;
	shl.b32 	%r155, %r154, 2;
	add.s32 	%r156, %r153, %r155;
	st.shared.u32 	[%r156], %r150;
	add.s32 	%r360, %r360, %r3;
	setp.lt.u32 	%p2, %r360, %r2;
	@%p2 bra 	$L__BB88_2;
$L__BB88_3:
	div.s32 	%r6, 16, %r149;
	div.u32 	%r8, %r1, %r6;
	mul.lo.s32 	%r157, %r8, %r6;
	sub.s32 	%r7, %r1, %r157;
	mov.u32 	%r9, %ntid.x;
	mov.u32 	%r369, %ctaid.y;
	mov.u32 	%r11, %nctaid.y;
	shl.b32 	%r12, %r11, 3;
	setp.ge.u32 	%p3, %r369, %r12;
	@%p3 bra 	$L__BB88_78;
	mov.u32 	%r159, %ctaid.x;
	shl.b32 	%r13, %r159, 4;
	min.s32 	%r14, %r149, 32;
	mul.lo.s32 	%r15, %r7, %r149;
	shl.b32 	%r160, %r149, 8;
	sub.s32 	%r16, 8223, %r160;
	mul.lo.s32 	%r17, %r6, %r159;
	add.s32 	%r18, %r1, %r9;
	max.u32 	%r161, %r18, 16;
	setp.lt.u32 	%p4, %r18, 16;
	selp.u32 	%r162, 1, 0, %p4;
	add.s32 	%r163, %r18, %r162;
	sub.s32 	%r164, %r161, %r163;
	div.u32 	%r165, %r164, %r9;
	add.s32 	%r19, %r165, %r162;
	add.s32 	%r166, %r19, 1;
	and.b32  	%r20, %r166, 3;
	shl.b32 	%r167, %r1, 2;
	mov.u32 	%r168, _ZZ9cuda_gemmIiLi128ELi8ELi1ELi16ELi8ELi8ELi0EEviiiPT_S1_S1_iiE3Ash;
	add.s32 	%r21, %r168, %r167;
	shl.b32 	%r22, %r9, 2;
	add.s32 	%r23, %r21, %r22;
	add.s32 	%r24, %r18, %r9;
	add.s32 	%r25, %r24, %r9;
	mov.u32 	%r169, _ZZ9cuda_gemmIiLi128ELi8ELi1ELi16ELi8ELi8ELi0EEviiiPT_S1_S1_iiE3Csh;
	add.s32 	%r26, %r169, %r167;
	add.s32 	%r27, %r26, %r22;
	add.s32 	%r28, %r27, %r22;
	shl.b32 	%r170, %r9, 1;
	add.s32 	%r29, %r13, %r170;
	mad.lo.s32 	%r30, %r9, 3, %r13;
	div.u32 	%r31, %r9, %r6;
$L__BB88_5:
	setp.gt.u32 	%p5, %r1, 15;
	@%p5 bra 	$L__BB88_13;
	setp.eq.s32 	%p6, %r20, 0;
	mul.lo.s32 	%r41, %r369, %r147;
	mov.u32 	%r370, %r1;
	@%p6 bra 	$L__BB88_10;
	setp.eq.s32 	%p7, %r20, 1;
	add.s32 	%r171, %r41, %r13;
	add.s32 	%r42, %r171, %r1;
	mul.wide.u32 	%rd9, %r42, 4;
	add.s64 	%rd10, %rd1, %rd9;
	ld.global.u32 	%r172, [%rd10];
	st.shared.u32 	[%r21], %r172;
	mov.u32 	%r370, %r18;
	@%p7 bra 	$L__BB88_10;
	setp.eq.s32 	%p8, %r20, 2;
	add.s32 	%r43, %r42, %r9;
	mul.wide.u32 	%rd11, %r43, 4;
	add.s64 	%rd12, %rd1, %rd11;
	ld.global.u32 	%r173, [%rd12];
	st.shared.u32 	[%r23], %r173;
	mov.u32 	%r370, %r24;
	@%p8 bra 	$L__BB88_10;
	add.s32 	%r174, %r43, %r9;
	mul.wide.u32 	%rd13, %r174, 4;
	add.s64 	%rd14, %rd1, %rd13;
	ld.global.u32 	%r175, [%rd14];
	add.s32 	%r176, %r23, %r22;
	st.shared.u32 	[%r176], %r175;
	mov.u32 	%r370, %r25;
$L__BB88_10:
	setp.lt.u32 	%p9, %r19, 3;
	@%p9 bra 	$L__BB88_13;
	shl.b32 	%r177, %r370, 2;
	mov.u32 	%r178, _ZZ9cuda_gemmIiLi128ELi8ELi1ELi16ELi8ELi8ELi0EEviiiPT_S1_S1_iiE3Ash;
	add.s32 	%r375, %r178, %r177;
	add.s32 	%r179, %r13, %r370;
	add.s32 	%r371, %r179, %r41;
	add.s32 	%r374, %r371, %r9;
	add.s32 	%r180, %r29, %r370;
	add.s32 	%r373, %r180, %r41;
	add.s32 	%r181, %r30, %r370;
	add.s32 	%r372, %r181, %r41;
$L__BB88_12:
	mul.wide.u32 	%rd15, %r371, 4;
	add.s64 	%rd16, %rd1, %rd15;
	ld.global.u32 	%r182, [%rd16];
	st.shared.u32 	[%r375], %r182;
	mul.wide.u32 	%rd17, %r374, 4;
	add.s64 	%rd18, %rd1, %rd17;
	ld.global.u32 	%r183, [%rd18];
	add.s32 	%r184, %r375, %r22;
	st.shared.u32 	[%r184], %r183;
	mul.wide.u32 	%rd19, %r373, 4;
	add.s64 	%rd20, %rd1, %rd19;
	ld.global.u32 	%r185, [%rd20];
	shl.b32 	%r186, %r9, 3;
	add.s32 	%r187, %r375, %r186;
	st.shared.u32 	[%r187], %r185;
	mul.wide.u32 	%rd21, %r372, 4;
	add.s64 	%rd22, %rd1, %rd21;
	ld.global.u32 	%r188, [%rd22];
	mad.lo.s32 	%r189, %r9, 12, %r375;
	st.shared.u32 	[%r189], %r188;
	add.s32 	%r370, %r370, %r22;
	shl.b32 	%r190, %r9, 4;
	add.s32 	%r375, %r375, %r190;
	add.s32 	%r374, %r374, %r22;
	add.s32 	%r373, %r373, %r22;
	add.s32 	%r372, %r372, %r22;
	add.s32 	%r371, %r371, %r22;
	setp.lt.u32 	%p10, %r370, 16;
	@%p10 bra 	$L__BB88_12;
$L__BB88_13:
	setp.gt.u32 	%p11, %r1, 15;
	bar.sync 	0;
	@%p11 bra 	$L__BB88_19;
	setp.eq.s32 	%p12, %r20, 0;
	mov.u32 	%r377, %r1;
	@%p12 bra 	$L__BB88_18;
	setp.eq.s32 	%p13, %r20, 1;
	mov.b32 	%r191, 0;
	st.shared.u32 	[%r26], %r191;
	mov.u32 	%r377, %r18;
	@%p13 bra 	$L__BB88_18;
	setp.eq.s32 	%p14, %r20, 2;
	mov.b32 	%r192, 0;
	st.shared.u32 	[%r27], %r192;
	mov.u32 	%r377, %r24;
	@%p14 bra 	$L__BB88_18;
	mov.b32 	%r193, 0;
	st.shared.u32 	[%r28], %r193;
	mov.u32 	%r377, %r25;
$L__BB88_18:
	setp.lt.u32 	%p15, %r19, 3;
	@%p15 bra 	$L__BB88_19;
	bra.uni 	$L__BB88_79;
$L__BB88_19:
	setp.gt.s32 	%p17, %r6, 0;
	@%p17 bra 	$L__BB88_20;
	bra.uni 	$L__BB88_70;
$L__BB88_20:
	setp.lt.s32 	%p18, %r149, 1;
	and.b32  	%r201, %r1, 31;
	rem.s32 	%r65, %r201, %r14;
	add.s32 	%r66, %r65, %r15;
	@%p18 bra 	$L__BB88_22;
	shl.b32 	%r202, %r66, 2;
	mov.u32 	%r203, _ZZ9cuda_gemmIiLi128ELi8ELi1ELi16ELi8ELi8ELi0EEviiiPT_S1_S1_iiE3Ash;
	add.s32 	%r204, %r203, %r202;
	ld.shared.u32 	%r368, [%r204];
$L__BB88_22:
	setp.lt.s32 	%p19, %r149, 2;
	@%p19 bra 	$L__BB88_24;
	add.s32 	%r205, %r65, 1;
	setp.lt.s32 	%p20, %r205, %r14;
	selp.b32 	%r206, 0, %r14, %p20;
	sub.s32 	%r207, %r66, %r206;
	shl.b32 	%r208, %r207, 2;
	mov.u32 	%r209, _ZZ9cuda_gemmIiLi128ELi8ELi1ELi16ELi8ELi8ELi0EEviiiPT_S1_S1_iiE3Ash;
	add.s32 	%r210, %r209, %r208;
	ld.shared.u32 	%r367, [%r210+4];
$L__BB88_24:
	setp.lt.s32 	%p21, %r149, 3;
	@%p21 bra 	$L__BB88_26;
	add.s32 	%r211, %r65, 2;
	setp.lt.s32 	%p22, %r211, %r14;
	selp.b32 	%r212, 0, %r14, %p22;
	sub.s32 	%r213, %r66, %r212;
	shl.b32 	%r214, %r213, 2;
	mov.u32 	%r215, _ZZ9cuda_gemmIiLi128ELi8ELi1ELi16ELi8ELi8ELi0EEviiiPT_S1_S1_iiE3Ash;
	add.s32 	%r216, %r215, %r214;
	ld.shared.u32 	%r366, [%r216+8];
$L__BB88_26:
	setp.lt.s32 	%p23, %r149, 4;
	@%p23 bra 	$L__BB88_28;
	add.s32 	%r217, %r65, 3;
	setp.lt.s32 	%p24, %r217, %r14;
	selp.b32 	%r218, 0, %r14, %p24;
	sub.s32 	%r219, %r66, %r218;
	shl.b32 	%r220, %r219, 2;
	mov.u32 	%r221, _ZZ9cuda_gemmIiLi128ELi8ELi1ELi16ELi8ELi8ELi0EEviiiPT_S1_S1_iiE3Ash;
	add.s32 	%r222, %r221, %r220;
	ld.shared.u32 	%r365, [%r222+12];
$L__BB88_28:
	setp.lt.s32 	%p25, %r149, 5;
	@%p25 bra 	$L__BB88_30;
	add.s32 	%r223, %r65, 4;
	setp.lt.s32 	%p26, %r223, %r14;
	selp.b32 	%r224, 0, %r14, %p26;
	sub.s32 	%r225, %r66, %r224;
	shl.b32 	%r226, %r225, 2;
	mov.u32 	%r227, _ZZ9cuda_gemmIiLi128ELi8ELi1ELi16ELi8ELi8ELi0EEviiiPT_S1_S1_iiE3Ash;
	add.s32 	%r228, %r227, %r226;
	ld.shared.u32 	%r364, [%r228+16];
$L__BB88_30:
	setp.lt.s32 	%p27, %r149, 6;
	@%p27 bra 	$L__BB88_32;
	add.s32 	%r229, %r65, 5;
	setp.lt.s32 	%p28, %r229, %r14;
	selp.b32 	%r230, 0, %r14, %p28;
	sub.s32 	%r231, %r66, %r230;
	shl.b32 	%r232, %r231, 2;
	mov.u32 	%r233, _ZZ9cuda_gemmIiLi128ELi8ELi1ELi16ELi8ELi8ELi0EEviiiPT_S1_S1_iiE3Ash;
	add.s32 	%r234, %r233, %r232;
	ld.shared.u32 	%r363, [%r234+20];
$L__BB88_32:
	setp.lt.s32 	%p29, %r149, 7;
	@%p29 bra 	$L__BB88_34;
	add.s32 	%r235, %r65, 6;
	setp.lt.s32 	%p30, %r235, %r14;
	selp.b32 	%r236, 0, %r14, %p30;
	sub.s32 	%r237, %r66, %r236;
	shl.b32 	%r238, %r237, 2;
	mov.u32 	%r239, _ZZ9cuda_gemmIiLi128ELi8ELi1ELi16ELi8ELi8ELi0EEviiiPT_S1_S1_iiE3Ash;
	add.s32 	%r240, %r239, %r238;
	ld.shared.u32 	%r362, [%r240+24];
$L__BB88_34:
	setp.lt.s32 	%p31, %r149, 8;
	@%p31 bra 	$L__BB88_36;
	add.s32 	%r241, %r65, 7;
	setp.lt.s32 	%p32, %r241, %r14;
	selp.b32 	%r242, 0, %r14, %p32;
	sub.s32 	%r243, %r66, %r242;
	shl.b32 	%r244, %r243, 2;
	mov.u32 	%r245, _ZZ9cuda_gemmIiLi128ELi8ELi1ELi16ELi8ELi8ELi0EEviiiPT_S1_S1_iiE3Ash;
	add.s32 	%r246, %r245, %r244;
	ld.shared.u32 	%r361, [%r246+28];
$L__BB88_36:
	setp.ge.s32 	%p33, %r8, %r148;
	@%p33 bra 	$L__BB88_70;
	add.s32 	%r247, %r65, 1;
	setp.lt.s32 	%p34, %r247, %r14;
	selp.b32 	%r248, 0, %r14, %p34;
	sub.s32 	%r83, %r65, %r248;
	add.s32 	%r249, %r65, 2;
	setp.lt.s32 	%p35, %r249, %r14;
	selp.b32 	%r250, 0, %r14, %p35;
	sub.s32 	%r84, %r65, %r250;
	add.s32 	%r251, %r65, 3;
	setp.lt.s32 	%p36, %r251, %r14;
	selp.b32 	%r252, 0, %r14, %p36;
	sub.s32 	%r85, %r65, %r252;
	add.s32 	%r253, %r65, 4;
	setp.lt.s32 	%p37, %r253, %r14;
	selp.b32 	%r254, 0, %r14, %p37;
	sub.s32 	%r86, %r65, %r254;
	add.s32 	%r255, %r65, 5;
	setp.lt.s32 	%p38, %r255, %r14;
	selp.b32 	%r256, 0, %r14, %p38;
	sub.s32 	%r87, %r65, %r256;
	add.s32 	%r257, %r65, 6;
	setp.lt.s32 	%p39, %r257, %r14;
	selp.b32 	%r258, 0, %r14, %p39;
	sub.s32 	%r88, %r65, %r258;
	add.s32 	%r259, %r65, 7;
	setp.lt.s32 	%p40, %r259, %r14;
	selp.b32 	%r260, 0, %r14, %p40;
	sub.s32 	%r89, %r65, %r260;
	setp.lt.s32 	%p41, %r65, %r149;
	selp.b32 	%r261, 0, %r149, %p41;
	sub.s32 	%r90, %r65, %r261;
	setp.lt.s32 	%p42, %r247, %r149;
	selp.b32 	%r262, 0, %r149, %p42;
	sub.s32 	%r91, %r247, %r262;
	setp.lt.s32 	%p43, %r249, %r149;
	selp.b32 	%r263, 0, %r149, %p43;
	sub.s32 	%r92, %r249, %r263;
	setp.lt.s32 	%p44, %r251, %r149;
	selp.b32 	%r264, 0, %r149, %p44;
	sub.s32 	%r93, %r251, %r264;
	setp.lt.s32 	%p45, %r253, %r149;
	selp.b32 	%r265, 0, %r149, %p45;
	sub.s32 	%r94, %r253, %r265;
	setp.lt.s32 	%p46, %r255, %r149;
	selp.b32 	%r266, 0, %r149, %p46;
	sub.s32 	%r95, %r255, %r266;
	setp.lt.s32 	%p47, %r257, %r149;
	selp.b32 	%r267, 0, %r149, %p47;
	sub.s32 	%r96, %r257, %r267;
	setp.lt.s32 	%p48, %r259, %r149;
	selp.b32 	%r268, 0, %r149, %p48;
	sub.s32 	%r97, %r259, %r268;
	shl.b32 	%r273, %r83, 2;
	shl.b32 	%r276, %r84, 2;
	shl.b32 	%r279, %r85, 2;
	shl.b32 	%r282, %r86, 2;
	shl.b32 	%r285, %r87, 2;
	shl.b32 	%r288, %r88, 2;
	shl.b32 	%r291, %r89, 2;
	mov.u32 	%r387, %r8;
$L__BB88_38:
	setp.gt.u32 	%p49, %r149, 32;
	mov.u32 	%r269, _ZZ9cuda_gemmIiLi128ELi8ELi1ELi16ELi8ELi8ELi0EEviiiPT_S1_S1_iiE11kron_fac_sh;
	mad.lo.s32 	%r99, %r387, 36, %r269;
	shl.b32 	%r270, %r65, 2;
	add.s32 	%r271, %r99, %r270;
	ld.shared.u32 	%r100, [%r271];
	@%p49 bra 	$L__BB88_55;
	setp.eq.s32 	%p58, %r149, 0;
	mov.b32 	%r389, 0;
	@%p58 bra 	$L__BB88_41;
	shfl.sync.idx.b32	%r295|%p59, %r100, %r90, %r16, -1;
	mul.lo.s32 	%r389, %r295, %r368;
$L__BB88_41:
	setp.lt.s32 	%p60, %r149, 2;
	@%p60 bra 	$L__BB88_43;
	shfl.sync.idx.b32	%r296|%p61, %r100, %r91, %r16, -1;
	mad.lo.s32 	%r389, %r296, %r367, %r389;
$L__BB88_43:
	setp.lt.s32 	%p62, %r149, 3;
	@%p62 bra 	$L__BB88_45;
	shfl.sync.idx.b32	%r297|%p63, %r100, %r92, %r16, -1;
	mad.lo.s32 	%r389, %r297, %r366, %r389;
$L__BB88_45:
	setp.lt.s32 	%p64, %r149, 4;
	@%p64 bra 	$L__BB88_47;
	shfl.sync.idx.b32	%r298|%p65, %r100, %r93, %r16, -1;
	mad.lo.s32 	%r389, %r298, %r365, %r389;
$L__BB88_47:
	setp.lt.s32 	%p66, %r149, 5;
	@%p66 bra 	$L__BB88_49;
	shfl.sync.idx.b32	%r299|%p67, %r100, %r94, %r16, -1;
	mad.lo.s32 	%r389, %r299, %r364, %r389;
$L__BB88_49:
	setp.lt.s32 	%p68, %r149, 6;
	@%p68 bra 	$L__BB88_51;
	shfl.sync.idx.b32	%r300|%p69, %r100, %r95, %r16, -1;
	mad.lo.s32 	%r389, %r300, %r363, %r389;
$L__BB88_51:
	setp.lt.s32 	%p70, %r149, 7;
	@%p70 bra 	$L__BB88_53;
	shfl.sync.idx.b32	%r301|%p71, %r100, %r96, %r16, -1;
	mad.lo.s32 	%r389, %r301, %r362, %r389;
$L__BB88_53:
	setp.lt.s32 	%p72, %r149, 8;
	@%p72 bra 	$L__BB88_69;
	shfl.sync.idx.b32	%r302|%p73, %r100, %r97, %r16, -1;
	mad.lo.s32 	%r389, %r302, %r361, %r389;
	bra.uni 	$L__BB88_69;
$L__BB88_55:
	setp.lt.s32 	%p50, %r149, 2;
	setp.gt.s32 	%p51, %r149, 0;
	mul.lo.s32 	%r272, %r100, %r368;
	selp.b32 	%r389, %r272, 0, %p51;
	@%p50 bra 	$L__BB88_57;
	add.s32 	%r274, %r99, %r273;
	ld.shared.u32 	%r275, [%r274+4];
	mad.lo.s32 	%r389, %r275, %r367, %r389;
$L__BB88_57:
	setp.lt.s32 	%p52, %r149, 3;
	@%p52 bra 	$L__BB88_59;
	add.s32 	%r277, %r99, %r276;
	ld.shared.u32 	%r278, [%r277+8];
	mad.lo.s32 	%r389, %r278, %r366, %r389;
$L__BB88_59:
	setp.lt.s32 	%p53, %r149, 4;
	@%p53 bra 	$L__BB88_61;
	add.s32 	%r280, %r99, %r279;
	ld.shared.u32 	%r281, [%r280+12];
	mad.lo.s32 	%r389, %r281, %r365, %r389;
$L__BB88_61:
	setp.lt.s32 	%p54, %r149, 5;
	@%p54 bra 	$L__BB88_63;
	add.s32 	%r283, %r99, %r282;
	ld.shared.u32 	%r284, [%r283+16];
	mad.lo.s32 	%r389, %r284, %r364, %r389;
$L__BB88_63:
	setp.lt.s32 	%p55, %r149, 6;
	@%p55 bra 	$L__BB88_65;
	add.s32 	%r286, %r99, %r285;
	ld.shared.u32 	%r287, [%r286+20];
	mad.lo.s32 	%r389, %r287, %r363, %r389;
$L__BB88_65:
	setp.lt.s32 	%p56, %r149, 7;
	@%p56 bra 	$L__BB88_67;
	add.s32 	%r289, %r99, %r288;
	ld.shared.u32 	%r290, [%r289+24];
	mad.lo.s32 	%r389, %r290, %r362, %r389;
$L__BB88_67:
	setp.lt.s32 	%p57, %r149, 8;
	@%p57 bra 	$L__BB88_69;
	add.s32 	%r292, %r99, %r291;
	ld.shared.u32 	%r293, [%r292+28];
	mad.lo.s32 	%r389, %r293, %r361, %r389;
$L__BB88_69:
	mad.lo.s32 	%r303, %r387, %r6, %r7;
	shl.b32 	%r304, %r303, 2;
	mov.u32 	%r305, _ZZ9cuda_gemmIiLi128ELi8ELi1ELi16ELi8ELi8ELi0EEviiiPT_S1_S1_iiE3Csh;
	add.s32 	%r306, %r305, %r304;
	ld.shared.u32 	%r307, [%r306];
	add.s32 	%r308, %r307, %r389;
	st.shared.u32 	[%r306], %r308;
	add.s32 	%r387, %r387, %r31;
	setp.lt.s32 	%p74, %r387, %r148;
	@%p74 bra 	$L__BB88_38;
$L__BB88_70:
	setp.gt.u32 	%p75, %r1, 15;
	bar.sync 	0;
	@%p75 bra 	$L__BB88_77;
	setp.eq.s32 	%p76, %r20, 0;
	mad.lo.s32 	%r140, %r369, %r146, %r17;
	div.s32 	%r141, %r147, %r149;
	mov.u32 	%r410, %r1;
	@%p76 bra 	$L__BB88_75;
	setp.eq.s32 	%p77, %r20, 1;
	div.s32 	%r309, %r1, %r6;
	mad.lo.s32 	%r310, %r141, %r309, %r140;
	mul.lo.s32 	%r311, %r309, %r6;
	sub.s32 	%r312, %r1, %r311;
	add.s32 	%r313, %r310, %r312;
	ld.shared.u32 	%r314, [%r26];
	mul.wide.s32 	%rd23, %r313, 4;
	add.s64 	%rd24, %rd2, %rd23;
	st.global.u32 	[%rd24], %r314;
	mov.u32 	%r410, %r18;
	@%p77 bra 	$L__BB88_75;
	setp.eq.s32 	%p78, %r20, 2;
	div.s32 	%r315, %r18, %r6;
	mad.lo.s32 	%r316, %r141, %r315, %r140;
	mul.lo.s32 	%r317, %r315, %r6;
	sub.s32 	%r318, %r18, %r317;
	add.s32 	%r319, %r316, %r318;
	ld.shared.u32 	%r320, [%r27];
	mul.wide.s32 	%rd25, %r319, 4;
	add.s64 	%rd26, %rd2, %rd25;
	st.global.u32 	[%rd26], %r320;
	mov.u32 	%r410, %r24;
	@%p78 bra 	$L__BB88_75;
	div.s32 	%r321, %r24, %r6;
	mad.lo.s32 	%r322, %r141, %r321, %r140;
	mul.lo.s32 	%r323, %r321, %r6;
	sub.s32 	%r324, %r24, %r323;
	add.s32 	%r325, %r322, %r324;
	ld.shared.u32 	%r326, [%r28];
	mul.wide.s32 	%rd27, %r325, 4;
	add.s64 	%rd28, %rd2, %rd27;
	st.global.u32 	[%rd28], %r326;
	mov.u32 	%r410, %r25;
$L__BB88_75:
	setp.lt.u32 	%p79, %r19, 3;
	@%p79 bra 	$L__BB88_77;
$L__BB88_76:
	div.s32 	%r327, %r410, %r6;
	mad.lo.s32 	%r328, %r141, %r327, %r140;
	mul.lo.s32 	%r329, %r327, %r6;
	sub.s32 	%r330, %r410, %r329;
	add.s32 	%r331, %r328, %r330;
	shl.b32 	%r332, %r410, 2;
	mov.u32 	%r333, _ZZ9cuda_gemmIiLi128ELi8ELi1ELi16ELi8ELi8ELi0EEviiiPT_S1_S1_iiE3Csh;
	add.s32 	%r334, %r333, %r332;
	ld.shared.u32 	%r335, [%r334];
	mul.wide.s32 	%rd29, %r331, 4;
	add.s64 	%rd30, %rd2, %rd29;
	st.global.u32 	[%rd30], %r335;
	add.s32 	%r336, %r410, %r9;
	div.s32 	%r337, %r336, %r6;
	mad.lo.s32 	%r338, %r141, %r337, %r140;
	mul.lo.s32 	%r339, %r337, %r6;
	sub.s32 	%r340, %r336, %r339;
	add.s32 	%r341, %r338, %r340;
	add.s32 	%r342, %r334, %r22;
	ld.shared.u32 	%r343, [%r342];
	mul.wide.s32 	%rd31, %r341, 4;
	add.s64 	%rd32, %rd2, %rd31;
	st.global.u32 	[%rd32], %r343;
	add.s32 	%r344, %r336, %r9;
	div.s32 	%r345, %r344, %r6;
	mad.lo.s32 	%r346, %r141, %r345, %r140;
	mul.lo.s32 	%r347, %r345, %r6;
	sub.s32 	%r348, %r344, %r347;
	add.s32 	%r349, %r346, %r348;
	add.s32 	%r350, %r342, %r22;
	ld.shared.u32 	%r351, [%r350];
	mul.wide.s32 	%rd33, %r349, 4;
	add.s64 	%rd34, %rd2, %rd33;
	st.global.u32 	[%rd34], %r351;
	add.s32 	%r352, %r344, %r9;
	div.s32 	%r353, %r352, %r6;
	mad.lo.s32 	%r354, %r141, %r353, %r140;
	mul.lo.s32 	%r355, %r353, %r6;
	sub.s32 	%r356, %r352, %r355;
	add.s32 	%r357, %r354, %r356;
	add.s32 	%r358, %r350, %r22;
	ld.shared.u32 	%r359, [%r358];
	mul.wide.s32 	%rd35, %r357, 4;
	add.s64 	%rd36, %rd2, %rd35;
	st.global.u32 	[%rd36], %r359;
	add.s32 	%r410, %r352, %r9;
	setp.lt.u32 	%p80, %r410, 16;
	@%p80 bra 	$L__BB88_76;
$L__BB88_77:
	add.s32 	%r369, %r369, %r11;
	setp.lt.u32 	%p81, %r369, %r12;
	@%p81 bra 	$L__BB88_5;
$L__BB88_78:
	ret;
$L__BB88_79:
	shl.b32 	%r194, %r377, 2;
	mov.u32 	%r195, _ZZ9cuda_gemmIiLi128ELi8ELi1ELi16ELi8ELi8ELi0EEviiiPT_S1_S1_iiE3Csh;
	add.s32 	%r196, %r195, %r194;
	mov.b32 	%r197, 0;
	st.shared.u32 	[%r196], %r197;
	add.s32 	%r198, %r196, %r22;
	st.shared.u32 	[%r198], %r197;
	add.s32 	%r199, %r198, %r22;
	st.shared.u32 	[%r199], %r197;
	add.s32 	%r200, %r199, %r22;
	st.shared.u32 	[%r200], %r197;
	add.s32 	%r377, %r22, %r377;
	setp.lt.u32 	%p16, %r377, 16;
	@%p16 bra 	$L__BB88_79;
	bra.uni 	$L__BB88_19;

}
	// .globl	_Z9cuda_gemmIiLi128ELi8ELi1ELi16ELi8ELi8ELi1EEviiiPT_S1_S1_ii
.visible .entry _Z9cuda_gemmIiLi128ELi8ELi1ELi16ELi8ELi8ELi1EEviiiPT_S1_S1_ii(
	.param .u32 _Z9cuda_gemmIiLi128ELi8ELi1ELi16ELi8ELi8ELi1EEviiiPT_S1_S1_ii_param_0,
	.param .u32 _Z9cuda_gemmIiLi128ELi8ELi1ELi16ELi8ELi8ELi1EEviiiPT_S1_S1_ii_param_1,
	.param .u32 _Z9cuda_gemmIiLi128ELi8ELi1ELi16ELi8ELi8ELi1EEviiiPT_S1_S1_ii_param_2,
	.param .u64 .ptr .align 1 _Z9cuda_gemmIiLi128ELi8ELi1ELi16ELi8ELi8ELi1EEviiiPT_S1_S1_ii_param_3,
	.param .u64 .ptr .align 1 _Z9cuda_gemmIiLi128ELi8ELi1ELi16ELi8ELi8ELi1EEviiiPT_S1_S1_ii_param_4,
	.param .u64 .ptr .align 1 _Z9cuda_gemmIiLi128ELi8ELi1ELi16ELi8ELi8ELi1EEviiiPT_S1_S1_ii_param_5,
	.param .u32 _Z9cuda_gemmIiLi128ELi8ELi1ELi16ELi8ELi8ELi1EEviiiPT_S1_S1_ii_param_6,
	.param .u32 _Z9cuda_gemmIiLi128ELi8ELi1ELi16ELi8ELi8ELi1EEviiiPT_S1_S1_ii_param_7
)
.maxntid 128
{
	.reg .pred 	%p<45>;
	.reg .b32 	%r<242>;
	.reg .b64 	%rd<47>;
	// demoted variable
	.shared .align 128 .b8 _ZZ9cuda_gemmIiLi128ELi8ELi1ELi16ELi8ELi8ELi1EEviiiPT_S1_S1_iiE11kron_fac_sh[288];
	// demoted variable
	.shared .align 128 .b8 _ZZ9cuda_gemmIiLi128ELi8ELi1ELi16ELi8ELi8ELi1EEviiiPT_S1_S1_iiE3Ash[64];
	// demoted variable
	.shared .align 128 .b8 _ZZ9cuda_gemmIiLi128ELi8ELi1ELi16ELi8ELi8ELi1EEviiiPT_S1_S1_iiE3Csh[64];
	ld.param.u64 	%rd10, [_Z9cuda_gemmIiLi128ELi8ELi1ELi16ELi8ELi8ELi1EEviiiPT_S1_S1_ii_param_3];
	ld.param.u64 	%rd11, [_Z9cuda_gemmIiLi128ELi8ELi1ELi16ELi8ELi8ELi1EEviiiPT_S1_S1_ii_param_4];
	ld.param.u64 	%rd12, [_Z9cuda_gemmIiLi128ELi8ELi1ELi16ELi8ELi8ELi1EEviiiPT_S1_S1_ii_param_5];
	cvta.to.global.u64 	%rd1, %rd11;
	cvta.to.global.u64 	%rd2, %rd10;
	cvta.to.global.u64 	%rd3, %rd12;
	mov.u32 	%r1, %tid.x;
	setp.gt.u32 	%p1, %r1, 63;
	@%p1 bra 	$L__BB89_7;
	mov.u32 	%r2, %ntid.x;
	add.s32 	%r89, %r1, %r2;
	max.u32 	%r90, %r89, 64;
	setp.lt.u32 	%p2, %r89, 64;
	selp.u32 	%r91, 1, 0, %p2;
	add.s32 	%r92, %r89, %r91;
	sub.s32 	%r93, %r90, %r92;
	div.u32 	%r94, %r93, %r2;
	add.s32 	%r3, %r94, %r91;
	and.b32  	%r95, %r3, 3;
	setp.eq.s32 	%p3, %r95, 3;
	mov.u32 	%r228, %r1;
	@%p3 bra 	$L__BB89_4;
	add.s32 	%r97, %r3, 1;
	and.b32  	%r4, %r97, 3;
	mov.b32 	%r227, 0;
	mov.u32 	%r228, %r1;
$L__BB89_3:
	.pragma "nounroll";
	mul.wide.u32 	%rd13, %r228, 4;
	add.s64 	%rd14, %rd1, %rd13;
	ld.global.u32 	%r98, [%rd14];
	and.b32  	%r99, %r228, 7;
	mov.u32 	%r100, _ZZ9cuda_gemmIiLi128ELi8ELi1ELi16ELi8ELi8ELi1EEviiiPT_S1_S1_iiE11kron_fac_sh;
	mad.lo.s32 	%r101, %r99, 36, %r100;
	shr.u32 	%r102, %r228, 1;
	and.b32  	%r103, %r102, 2147483644;
	add.s32 	%r104, %r101, %r103;
	st.shared.u32 	[%r104], %r98;
	add.s32 	%r228, %r228, %r2;
	add.s32 	%r227, %r227, 1;
	setp.ne.s32 	%p4, %r227, %r4;
	@%p4 bra 	$L__BB89_3;
$L__BB89_4:
	setp.lt.u32 	%p5, %r3, 3;
	@%p5 bra 	$L__BB89_7;
	mov.u32 	%r107, _ZZ9cuda_gemmIiLi128ELi8ELi1ELi16ELi8ELi8ELi1EEviiiPT_S1_S1_iiE11kron_fac_sh;
$L__BB89_6:
	mul.wide.u32 	%rd15, %r228, 4;
	add.s64 	%rd16, %rd1, %rd15;
	ld.global.u32 	%r105, [%rd16];
	and.b32  	%r106, %r228, 7;
	mad.lo.s32 	%r108, %r106, 36, %r107;
	shr.u32 	%r109, %r228, 1;
	and.b32  	%r110, %r109, 2147483644;
	add.s32 	%r111, %r108, %r110;
	st.shared.u32 	[%r111], %r105;
	add.s32 	%r112, %r228, %r2;
	mul.wide.u32 	%rd17, %r112, 4;
	add.s64 	%rd18, %rd1, %rd17;
	ld.global.u32 	%r113, [%rd18];
	and.b32  	%r114, %r112, 7;
	mad.lo.s32 	%r115, %r114, 36, %r107;
	shr.u32 	%r116, %r112, 1;
	and.b32  	%r117, %r116, 2147483644;
	add.s32 	%r118, %r115, %r117;
	st.shared.u32 	[%r118], %r113;
	add.s32 	%r119, %r112, %r2;
	mul.wide.u32 	%rd19, %r119, 4;
	add.s64 	%rd20, %rd1, %rd19;
	ld.global.u32 	%r120, [%rd20];
	and.b32  	%r121, %r119, 7;
	mad.lo.s32 	%r122, %r121, 36, %r107;
	shr.u32 	%r123, %r119, 1;
	and.b32  	%r124, %r123, 2147483644;
	add.s32 	%r125, %r122, %r124;
	st.shared.u32 	[%r125], %r120;
	add.s32 	%r126, %r119, %r2;
	mul.wide.u32 	%rd21, %r126, 4;
	add.s64 	%rd22, %rd1, %rd21;
	ld.global.u32 	%r127, [%rd22];
	and.b32  	%r128, %r126, 7;
	mad.lo.s32 	%r129, %r128, 36, %r107;
	shr.u32 	%r130, %r126, 1;
	and.b32  	%r131, %r130, 2147483644;
	add.s32 	%r132, %r129, %r131;
	st.shared.u32 	[%r132], %r127;
	add.s32 	%r228, %r126, %r2;
	setp.lt.u32 	%p6, %r228, 64;
	@%p6 bra 	$L__BB89_6;
$L__BB89_7:
	and.b32  	%r12, %r1, 1;
	mov.u32 	%r13, %ntid.x;
	mov.u32 	%r230, %ctaid.y;
	mov.u32 	%r15, %nctaid.y;
	shl.b32 	%r16, %r15, 3;
	setp.ge.u32 	%p7, %r230, %r16;
	@%p7 bra 	$L__BB89_35;
	and.b32  	%r17, %r1, 7;
	shl.b32 	%r133, %r1, 2;
	and.b32  	%r134, %r133, 28;
	mov.u32 	%r135, _ZZ9cuda_gemmIiLi128ELi8ELi1ELi16ELi8ELi8ELi1EEviiiPT_S1_S1_iiE11kron_fac_sh;
	add.s32 	%r18, %r135, %r134;
	add.s32 	%r19, %r1, %r13;
	max.u32 	%r136, %r19, 16;
	setp.lt.u32 	%p8, %r19, 16;
	selp.u32 	%r137, 1, 0, %p8;
	add.s32 	%r138, %r19, %r137;
	sub.s32 	%r139, %r136, %r138;
	div.u32 	%r140, %r139, %r13;
	add.s32 	%r20, %r140, %r137;
	add.s32 	%r141, %r20, 1;
	and.b32  	%r21, %r141, 3;
	mov.u32 	%r142, _ZZ9cuda_gemmIiLi128ELi8ELi1ELi16ELi8ELi8ELi1EEviiiPT_S1_S1_iiE3Ash;
	add.s32 	%r22, %r142, %r133;
	shl.b32 	%r23, %r13, 2;
	add.s32 	%r24, %r22, %r23;
	add.s32 	%r25, %r19, %r13;
	add.s32 	%r26, %r25, %r13;
	mov.u32 	%r143, _ZZ9cuda_gemmIiLi128ELi8ELi1ELi16ELi8ELi8ELi1EEviiiPT_S1_S1_iiE3Csh;
	add.s32 	%r27, %r143, %r133;
	add.s32 	%r28, %r27, %r23;
	add.s32 	%r29, %r28, %r23;
	shl.b32 	%r144, %r12, 5;
	or.b32  	%r145, %r144, %r134;
	add.s32 	%r30, %r142, %r145;
	setp.eq.s32 	%p9, %r17, 7;
	selp.b32 	%r146, -32, 0, %p9;
	add.s32 	%r31, %r30, %r146;
	setp.lt.u32 	%p10, %r17, 6;
	selp.b32 	%r147, 0, -32, %p10;
	add.s32 	%r32, %r30, %r147;
	setp.lt.u32 	%p11, %r17, 5;
	selp.b32 	%r148, 0, -32, %p11;
	add.s32 	%r33, %r30, %r148;
	setp.lt.u32 	%p12, %r17, 4;
	selp.b32 	%r149, 0, -32, %p12;
	add.s32 	%r34, %r30, %r149;
	setp.lt.u32 	%p13, %r17, 3;
	selp.b32 	%r150, 0, -32, %p13;
	add.s32 	%r35, %r30, %r150;
	setp.lt.u32 	%p14, %r17, 2;
	selp.b32 	%r151, 0, -32, %p14;
	add.s32 	%r36, %r30, %r151;
	setp.eq.s32 	%p15, %r17, 0;
	selp.b32 	%r152, 0, -32, %p15;
	add.s32 	%r37, %r30, %r152;
	add.s32 	%r153, %r1, 1;
	and.b32  	%r38, %r153, 7;
	add.s32 	%r154, %r1, 2;
	and.b32  	%r39, %r154, 7;
	add.s32 	%r155, %r1, 3;
	and.b32  	%r40, %r155, 7;
	xor.b32  	%r41, %r17, 4;
	add.s32 	%r156, %r1, 5;
	and.b32  	%r42, %r156, 7;
	add.s32 	%r157, %r1, 6;
	and.b32  	%r43, %r157, 7;
	add.s32 	%r158, %r1, -1;
	and.b32  	%r44, %r158, 7;
	shl.b32 	%r45, %r13, 4;
	mul.lo.s32 	%r46, %r13, 12;
	mul.wide.u32 	%rd4, %r13, 16;
	shr.u32 	%r47, %r13, 1;
	add.s32 	%r70, %r31, 4;
	add.s32 	%r71, %r32, 8;
	add.s32 	%r72, %r36, 24;
	cvt.u64.u32 	%rd42, %r23;
$L__BB89_9:
	setp.gt.u32 	%p16, %r1, 15;
	@%p16 bra 	$L__BB89_17;
	setp.eq.s32 	%p17, %r21, 0;
	shl.b32 	%r49, %r230, 4;
	mov.u32 	%r231, %r1;
	@%p17 bra 	$L__BB89_14;
	setp.eq.s32 	%p18, %r21, 1;
	add.s32 	%r50, %r49, %r1;
	mul.wide.u32 	%rd23, %r50, 4;
	add.s64 	%rd24, %rd2, %rd23;
	ld.global.u32 	%r159, [%rd24];
	st.shared.u32 	[%r22], %r159;
	mov.u32 	%r231, %r19;
	@%p18 bra 	$L__BB89_14;
	setp.eq.s32 	%p19, %r21, 2;
	add.s32 	%r51, %r50, %r13;
	mul.wide.u32 	%rd25, %r51, 4;
	add.s64 	%rd26, %rd2, %rd25;
	ld.global.u32 	%r160, [%rd26];
	st.shared.u32 	[%r24], %r160;
	mov.u32 	%r231, %r25;
	@%p19 bra 	$L__BB89_14;
	add.s32 	%r161, %r51, %r13;
	mul.wide.u32 	%rd27, %r161, 4;
	add.s64 	%rd28, %rd2, %rd27;
	ld.global.u32 	%r162, [%rd28];
	add.s32 	%r163, %r24, %r23;
	st.shared.u32 	[%r163], %r162;
	mov.u32 	%r231, %r26;
$L__BB89_14:
	setp.lt.u32 	%p20, %r20, 3;
	@%p20 bra 	$L__BB89_17;
	shl.b32 	%r164, %r231, 2;
	mov.u32 	%r165, _ZZ9cuda_gemmIiLi128ELi8ELi1ELi16ELi8ELi8ELi1EEviiiPT_S1_S1_iiE3Ash;
	add.s32 	%r235, %r165, %r164;
	add.s32 	%r166, %r231, %r49;
	add.s32 	%r234, %r166, %r13;
	shl.b32 	%r167, %r13, 1;
	add.s32 	%r233, %r166, %r167;
	mad.lo.s32 	%r232, %r13, 3, %r166;
	mul.wide.u32 	%rd29, %r166, 4;
	add.s64 	%rd46, %rd2, %rd29;
$L__BB89_16:
	ld.global.u32 	%r168, [%rd46];
	st.shared.u32 	[%r235], %r168;
	mul.wide.u32 	%rd30, %r234, 4;
	add.s64 	%rd31, %rd2, %rd30;
	ld.global.u32 	%r169, [%rd31];
	add.s32 	%r170, %r235, %r23;
	st.shared.u32 	[%r170], %r169;
	mul.wide.u32 	%rd32, %r233, 4;
	add.s64 	%rd33, %rd2, %rd32;
	ld.global.u32 	%r171, [%rd33];
	shl.b32 	%r172, %r13, 3;
	add.s32 	%r173, %r235, %r172;
	st.shared.u32 	[%r173], %r171;
	mul.wide.u32 	%rd34, %r232, 4;
	add.s64 	%rd35, %rd2, %rd34;
	ld.global.u32 	%r174, [%rd35];
	add.s32 	%r175, %r235, %r46;
	st.shared.u32 	[%r175], %r174;
	add.s32 	%r231, %r231, %r23;
	add.s32 	%r235, %r235, %r45;
	add.s32 	%r234, %r234, %r23;
	add.s32 	%r233, %r233, %r23;
	add.s32 	%r232, %r232, %r23;
	add.s64 	%rd46, %rd46, %rd4;
	setp.lt.u32 	%p21, %r231, 16;
	@%p21 bra 	$L__BB89_16;
$L__BB89_17:
	bar.sync 	0;
	@%p16 bra 	$L__BB89_24;
	setp.eq.s32 	%p23, %r21, 0;
	mov.u32 	%r237, %r1;
	@%p23 bra 	$L__BB89_22;
	setp.eq.s32 	%p24, %r21, 1;
	mov.b32 	%r176, 0;
	st.shared.u32 	[%r27], %r176;
	mov.u32 	%r237, %r19;
	@%p24 bra 	$L__BB89_22;
	setp.eq.s32 	%p25, %r21, 2;
	mov.b32 	%r177, 0;
	st.shared.u32 	[%r28], %r177;
	mov.u32 	%r237, %r25;
	@%p25 bra 	$L__BB89_22;
	mov.b32 	%r178, 0;
	st.shared.u32 	[%r29], %r178;
	mov.u32 	%r237, %r26;
$L__BB89_22:
	setp.lt.u32 	%p26, %r20, 3;
	@%p26 bra 	$L__BB89_24;
$L__BB89_23:
	shl.b32 	%r179, %r237, 2;
	mov.u32 	%r180, _ZZ9cuda_gemmIiLi128ELi8ELi1ELi16ELi8ELi8ELi1EEviiiPT_S1_S1_iiE3Csh;
	add.s32 	%r181, %r180, %r179;
	mov.b32 	%r182, 0;
	st.shared.u32 	[%r181], %r182;
	add.s32 	%r183, %r181, %r23;
	st.shared.u32 	[%r183], %r182;
	add.s32 	%r184, %r183, %r23;
	st.shared.u32 	[%r184], %r182;
	add.s32 	%r185, %r184, %r23;
	st.shared.u32 	[%r185], %r182;
	add.s32 	%r237, %r23, %r237;
	setp.lt.u32 	%p27, %r237, 16;
	@%p27 bra 	$L__BB89_23;
$L__BB89_24:
	@%p16 bra 	$L__BB89_27;
	shr.u32 	%r239, %r1, 1;
	ld.shared.u32 	%r74, [%r30];
	ld.shared.u32 	%r75, [%r70];
	ld.shared.u32 	%r76, [%r71];
	ld.shared.u32 	%r77, [%r33+12];
	ld.shared.u32 	%r78, [%r34+16];
	ld.shared.u32 	%r79, [%r35+20];
	ld.shared.u32 	%r80, [%r72];
	ld.shared.u32 	%r81, [%r37+28];
$L__BB89_26:
	mad.lo.s32 	%r186, %r239, 36, %r18;
	ld.shared.u32 	%r187, [%r186];
	shfl.sync.idx.b32	%r188|%p29, %r187, %r17, 6175, -1;
	mul.lo.s32 	%r189, %r188, %r74;
	shfl.sync.idx.b32	%r190|%p30, %r187, %r38, 6175, -1;
	mad.lo.s32 	%r191, %r190, %r75, %r189;
	shfl.sync.idx.b32	%r192|%p31, %r187, %r39, 6175, -1;
	mad.lo.s32 	%r193, %r192, %r76, %r191;
	shfl.sync.idx.b32	%r194|%p32, %r187, %r40, 6175, -1;
	mad.lo.s32 	%r195, %r194, %r77, %r193;
	shfl.sync.idx.b32	%r196|%p33, %r187, %r41, 6175, -1;
	mad.lo.s32 	%r197, %r196, %r78, %r195;
	shfl.sync.idx.b32	%r198|%p34, %r187, %r42, 6175, -1;
	mad.lo.s32 	%r199, %r198, %r79, %r197;
	shfl.sync.idx.b32	%r200|%p35, %r187, %r43, 6175, -1;
	mad.lo.s32 	%r201, %r200, %r80, %r199;
	shfl.sync.idx.b32	%r202|%p36, %r187, %r44, 6175, -1;
	mad.lo.s32 	%r203, %r202, %r81, %r201;
	shl.b32 	%r204, %r12, 2;
	shl.b32 	%r205, %r239, 3;
	or.b32  	%r206, %r205, %r204;
	mov.u32 	%r207, _ZZ9cuda_gemmIiLi128ELi8ELi1ELi16ELi8ELi8ELi1EEviiiPT_S1_S1_iiE3Csh;
	add.s32 	%r208, %r207, %r206;
	ld.shared.u32 	%r209, [%r208];
	add.s32 	%r210, %r209, %r203;
	st.shared.u32 	[%r208], %r210;
	add.s32 	%r239, %r239, %r47;
	setp.lt.u32 	%p37, %r239, 8;
	@%p37 bra 	$L__BB89_26;
$L__BB89_27:
	setp.gt.u32 	%p38, %r1, 15;
	bar.sync 	0;
	@%p38 bra 	$L__BB89_34;
	setp.eq.s32 	%p39, %r21, 0;
	shl.b32 	%r84, %r230, 4;
	mov.u32 	%r240, %r1;
	@%p39 bra 	$L__BB89_32;
	setp.eq.s32 	%p40, %r21, 1;
	add.s32 	%r211, %r84, %r1;
	ld.shared.u32 	%r212, [%r27];
	mul.wide.s32 	%rd36, %r211, 4;
	add.s64 	%rd8, %rd3, %rd36;
	st.global.u32 	[%rd8], %r212;
	mov.u32 	%r240, %r19;
	@%p40 bra 	$L__BB89_32;
	setp.eq.s32 	%p41, %r21, 2;
	ld.shared.u32 	%r213, [%r28];
	cvt.u64.u32 	%rd37, %r23;
	add.s64 	%rd9, %rd8, %rd37;
	st.global.u32 	[%rd9], %r213;
	mov.u32 	%r240, %r25;
	@%p41 bra 	$L__BB89_32;
	ld.shared.u32 	%r214, [%r29];
	add.s64 	%rd39, %rd9, %rd37;
	st.global.u32 	[%rd39], %r214;
	mov.u32 	%r240, %r26;
$L__BB89_32:
	setp.lt.u32 	%p42, %r20, 3;
	@%p42 bra 	$L__BB89_34;
$L__BB89_33:
	add.s32 	%r215, %r84, %r240;
	shl.b32 	%r216, %r240, 2;
	mov.u32 	%r217, _ZZ9cuda_gemmIiLi128ELi8ELi1ELi16ELi8ELi8ELi1EEviiiPT_S1_S1_iiE3Csh;
	add.s32 	%r218, %r217, %r216;
	ld.shared.u32 	%r219, [%r218];
	mul.wide.s32 	%rd40, %r215, 4;
	add.s64 	%rd41, %rd3, %rd40;
	st.global.u32 	[%rd41], %r219;
	add.s32 	%r220, %r218, %r23;
	ld.shared.u32 	%r221, [%r220];
	add.s64 	%rd43, %rd41, %rd42;
	st.global.u32 	[%rd43], %r221;
	add.s32 	%r222, %r220, %r23;
	ld.shared.u32 	%r223, [%r222];
	add.s64 	%rd44, %rd43, %rd42;
	st.global.u32 	[%rd44], %r223;
	add.s32 	%r224, %r222, %r23;
	ld.shared.u32 	%r225, [%r224];
	add.s64 	%rd45, %rd44, %rd42;
	st.global.u32 	[%rd45], %r225;
	add.s32 	%r240, %r23, %r240;
	setp.lt.u32 	%p43, %r240, 16;
	@%p43 bra 	$L__BB89_33;
$L__BB89_34:
	add.s32 	%r230, %r230, %r15;
	setp.lt.u32 	%p44, %r230, %r16;
	@%p44 bra 	$L__BB89_9;
$L__BB89_35:
	ret;

}
	// .globl	_Z9cuda_gemmIiLi128ELi8ELi1ELi16ELi16ELi16ELi0EEviiiPT_S1_S1_ii
.visible .entry _Z9cuda_gemmIiLi128ELi8ELi1ELi16ELi16ELi16ELi0EEviiiPT_S1_S1_ii(
	.param .u32 _Z9cuda_gemmIiLi128ELi8ELi1ELi16ELi16ELi16ELi0EEviiiPT_S1_S1_ii_param_0,
	.param .u32 _Z9cuda_gemmIiLi128ELi8ELi1ELi16ELi16ELi16ELi0EEviiiPT_S1_S1_ii_param_1,
	.param .u32 _Z9cuda_gemmIiLi128ELi8ELi1ELi16ELi16ELi16ELi0EEviiiPT_S1_S1_ii_param_2,
	.param .u64 .ptr .align 1 _Z9cuda_gemmIiLi128ELi8ELi1ELi16ELi16ELi16ELi0EEviiiPT_S1_S1_ii_param_3,
	.param .u64 .ptr .align 1 _Z9cuda_gemmIiLi128ELi8ELi1ELi16ELi16ELi16ELi0EEviiiPT_S1_S1_ii_param_4,
	.param .u64 .ptr .align 1 _Z9cuda_gemmIiLi128ELi8ELi1ELi16ELi16ELi16ELi0EEviiiPT_S1_S1_ii_param_5,
	.param .u32 _Z9cuda_gemmIiLi128ELi8ELi1ELi16ELi16ELi16ELi0EEviiiPT_S1_S1_ii_param_6,
	.param .u32 _Z9cuda_gemmIiLi128ELi8ELi1ELi16ELi16ELi16ELi0EEviiiPT_S1_S1_ii_param_7
)
.maxntid 128
{
	.reg .pred 	%p<138>;
	.reg .b32 	%r<647>;
	.reg .b64 	%rd<37>;
	// demoted variable
	.shared .align 128 .b8 _ZZ9cuda_gemmIiLi128ELi8ELi1ELi16ELi16ELi16ELi0EEviiiPT_S1_S1_iiE11kron_fac_sh[1088];
	// demoted variable
	.shared .align 128 .b8 _ZZ9cuda_gemmIiLi128ELi8ELi1ELi16ELi16ELi16ELi0EEviiiPT_S1_S1_iiE3Ash[64];
	// demoted variable
	.shared .align 128 .b8 _ZZ9cuda_gemmIiLi128ELi8ELi1ELi16ELi16ELi16ELi0EEviiiPT_S1_S1_iiE3Csh[64];
	ld.param.u32 	%r209, [_Z9cuda_gemmIiLi128ELi8ELi1ELi16ELi16ELi16ELi0EEviiiPT_S1_S1_ii_param_2];
	ld.param.u64 	%rd5, [_Z9cuda_gemmIiLi128ELi8ELi1ELi16ELi16ELi16ELi0EEviiiPT_S1_S1_ii_param_3];
	ld.param.u64 	%rd4, [_Z9cuda_gemmIiLi128ELi8ELi1ELi16ELi16ELi16ELi0EEviiiPT_S1_S1_ii_param_4];
	ld.param.u64 	%rd6, [_Z9cuda_gemmIiLi128ELi8ELi1ELi16ELi16ELi16ELi0EEviiiPT_S1_S1_ii_param_5];
	ld.param.u32 	%r210, [_Z9cuda_gemmIiLi128ELi8ELi1ELi16ELi16ELi16ELi0EEviiiPT_S1_S1_ii_param_6];
	ld.param.u32 	%r211, [_Z9cuda_gemmIiLi128ELi8ELi1ELi16ELi16ELi16ELi0EEviiiPT_S1_S1_ii_param_7];
	cvta.to.global.u64 	%rd1, %rd5;
	cvta.to.global.u64 	%rd2, %rd6;
	mov.u32 	%r1, %tid.x;
	mul.lo.s32 	%r2, %r211, %r210;
	setp.ge.u32 	%p1, %r1, %r2;
	@%p1 bra 	$L__BB90_3;
	mov.u32 	%r3, %ntid.x;
	cvta.to.global.u64 	%rd3, %rd4;
	mov.u32 	%r555, %r1;
$L__BB90_2:
	mul.wide.u32 	%rd7, %r555, 4;
	add.s64 	%rd8, %rd3, %rd7;
	ld.global.u32 	%r212, [%rd8];
	rem.u32 	%r213, %r555, %r210;
	mov.u32 	%r214, _ZZ9cuda_gemmIiLi128ELi8ELi1ELi16ELi16ELi16ELi0EEviiiPT_S1_S1_iiE11kron_fac_sh;
	mad.lo.s32 	%r215, %r213, 68, %r214;
	div.u32 	%r216, %r555, %r211;
	shl.b32 	%r217, %r216, 2;
	add.s32 	%r218, %r215, %r217;
	st.shared.u32 	[%r218], %r212;
	add.s32 	%r555, %r555, %r3;
	setp.lt.u32 	%p2, %r555, %r2;
	@%p2 bra 	$L__BB90_2;
$L__BB90_3:
	div.s32 	%r6, 16, %r211;
	div.u32 	%r8, %r1, %r6;
	mul.lo.s32 	%r219, %r8, %r6;
	sub.s32 	%r7, %r1, %r219;
	mov.u32 	%r9, %ntid.x;
	mov.u32 	%r572, %ctaid.y;
	mov.u32 	%r11, %nctaid.y;
	shl.b32 	%r12, %r11, 3;
	setp.ge.u32 	%p3, %r572, %r12;
	@%p3 bra 	$L__BB90_126;
	mov.u32 	%r221, %ctaid.x;
	shl.b32 	%r13, %r221, 4;
	min.s32 	%r14, %r211, 32;
	shl.b32 	%r222, %r211, 8;
	sub.s32 	%r15, 8223, %r222;
	mul.lo.s32 	%r16, %r6, %r221;
	add.s32 	%r17, %r1, %r9;
	max.u32 	%r223, %r17, 16;
	setp.lt.u32 	%p4, %r17, 16;
	selp.u32 	%r224, 1, 0, %p4;
	add.s32 	%r225, %r17, %r224;
	sub.s32 	%r226, %r223, %r225;
	div.u32 	%r227, %r226, %r9;
	add.s32 	%r18, %r227, %r224;
	add.s32 	%r228, %r18, 1;
	and.b32  	%r19, %r228, 3;
	shl.b32 	%r229, %r1, 2;
	mov.u32 	%r230, _ZZ9cuda_gemmIiLi128ELi8ELi1ELi16ELi16ELi16ELi0EEviiiPT_S1_S1_iiE3Ash;
	add.s32 	%r20, %r230, %r229;
	shl.b32 	%r21, %r9, 2;
	add.s32 	%r22, %r20, %r21;
	add.s32 	%r23, %r17, %r9;
	add.s32 	%r24, %r23, %r9;
	mov.u32 	%r231, _ZZ9cuda_gemmIiLi128ELi8ELi1ELi16ELi16ELi16ELi0EEviiiPT_S1_S1_iiE3Csh;
	add.s32 	%r25, %r231, %r229;
	add.s32 	%r26, %r25, %r21;
	div.u32 	%r27, %r9, %r6;
$L__BB90_5:
	setp.gt.u32 	%p5, %r1, 15;
	@%p5 bra 	$L__BB90_13;
	setp.eq.s32 	%p6, %r19, 0;
	mul.lo.s32 	%r45, %r572, %r209;
	mov.u32 	%r573, %r1;
	@%p6 bra 	$L__BB90_10;
	setp.eq.s32 	%p7, %r19, 1;
	add.s32 	%r232, %r45, %r13;
	add.s32 	%r46, %r232, %r1;
	mul.wide.u32 	%rd9, %r46, 4;
	add.s64 	%rd10, %rd1, %rd9;
	ld.global.u32 	%r233, [%rd10];
	st.shared.u32 	[%r20], %r233;
	mov.u32 	%r573, %r17;
	@%p7 bra 	$L__BB90_10;
	setp.eq.s32 	%p8, %r19, 2;
	add.s32 	%r47, %r46, %r9;
	mul.wide.u32 	%rd11, %r47, 4;
	add.s64 	%rd12, %rd1, %rd11;
	ld.global.u32 	%r234, [%rd12];
	st.shared.u32 	[%r22], %r234;
	mov.u32 	%r573, %r23;
	@%p8 bra 	$L__BB90_10;
	add.s32 	%r235, %r47, %r9;
	mul.wide.u32 	%rd13, %r235, 4;
	add.s64 	%rd14, %rd1, %rd13;
	ld.global.u32 	%r236, [%rd14];
	add.s32 	%r237, %r22, %r21;
	st.shared.u32 	[%r237], %r236;
	mov.u32 	%r573, %r24;
$L__BB90_10:
	setp.lt.u32 	%p9, %r18, 3;
	@%p9 bra 	$L__BB90_13;
	shl.b32 	%r238, %r573, 2;
	mov.u32 	%r239, _ZZ9cuda_gemmIiLi128ELi8ELi1ELi16ELi16ELi16ELi0EEviiiPT_S1_S1_iiE3Ash;
	add.s32 	%r578, %r239, %r238;
	add.s32 	%r240, %r13, %r573;
	add.s32 	%r574, %r240, %r45;
	add.s32 	%r577, %r574, %r9;
	shl.b32 	%r241, %r9, 1;
	add.s32 	%r576, %r574, %r241;
	mad.lo.s32 	%r575, %r9, 3, %r574;
$L__BB90_12:
	mul.wide.u32 	%rd15, %r574, 4;
	add.s64 	%rd16, %rd1, %rd15;
	ld.global.u32 	%r242, [%rd16];
	st.shared.u32 	[%r578], %r242;
	mul.wide.u32 	%rd17, %r577, 4;
	add.s64 	%rd18, %rd1, %rd17;
	ld.global.u32 	%r243, [%rd18];
	add.s32 	%r244, %r578, %r21;
	st.shared.u32 	[%r244], %r243;
	mul.wide.u32 	%rd19, %r576, 4;
	add.s64 	%rd20, %rd1, %rd19;
	ld.global.u32 	%r245, [%rd20];
	shl.b32 	%r246, %r9, 3;
	add.s32 	%r247, %r578, %r246;
	st.shared.u32 	[%r247], %r245;
	mul.wide.u32 	%rd21, %r575, 4;
	add.s64 	%rd22, %rd1, %rd21;
	ld.global.u32 	%r248, [%rd22];
	mad.lo.s32 	%r249, %r9, 12, %r578;
	st.shared.u32 	[%r249], %r248;
	add.s32 	%r573, %r573, %r21;
	shl.b32 	%r250, %r9, 4;
	add.s32 	%r578, %r578, %r250;
	add.s32 	%r577, %r577, %r21;
	add.s32 	%r576, %r576, %r21;
	add.s32 	%r575, %r575, %r21;
	add.s32 	%r574, %r574, %r21;
	setp.lt.u32 	%p10, %r573, 16;
	@%p10 bra 	$L__BB90_12;
$L__BB90_13:
	setp.gt.u32 	%p11, %r1, 15;
	bar.sync 	0;
	@%p11 bra 	$L__BB90_19;
	setp.eq.s32 	%p12, %r19, 0;
	mov.u32 	%r580, %r1;
	@%p12 bra 	$L__BB90_18;
	setp.eq.s32 	%p13, %r19, 1;
	mov.b32 	%r251, 0;
	st.shared.u32 	[%r25], %r251;
	mov.u32 	%r580, %r17;
	@%p13 bra 	$L__BB90_18;
	setp.eq.s32 	%p14, %r19, 2;
	mov.b32 	%r252, 0;
	st.shared.u32 	[%r26], %r252;
	mov.u32 	%r580, %r23;
	@%p14 bra 	$L__BB90_18;
	add.s32 	%r253, %r26, %r21;
	mov.b32 	%r254, 0;
	st.shared.u32 	[%r253], %r254;
	mov.u32 	%r580, %r24;
$L__BB90_18:
	setp.lt.u32 	%p15, %r18, 3;
	@%p15 bra 	$L__BB90_19;
	bra.uni 	$L__BB90_127;
$L__BB90_19:
	setp.gt.s32 	%p17, %r6, 0;
	@%p17 bra 	$L__BB90_20;
	bra.uni 	$L__BB90_118;
$L__BB90_20:
	setp.lt.s32 	%p18, %r211, 1;
	and.b32  	%r262, %r1, 31;
	rem.s32 	%r69, %r262, %r14;
	mad.lo.s32 	%r70, %r7, %r211, %r69;
	@%p18 bra 	$L__BB90_22;
	shl.b32 	%r263, %r70, 2;
	mov.u32 	%r264, _ZZ9cuda_gemmIiLi128ELi8ELi1ELi16ELi16ELi16ELi0EEviiiPT_S1_S1_iiE3Ash;
	add.s32 	%r265, %r264, %r263;
	ld.shared.u32 	%r571, [%r265];
$L__BB90_22:
	setp.lt.s32 	%p19, %r211, 2;
	@%p19 bra 	$L__BB90_24;
	add.s32 	%r266, %r69, 1;
	setp.lt.s32 	%p20, %r266, %r14;
	selp.b32 	%r267, 0, %r14, %p20;
	sub.s32 	%r268, %r70, %r267;
	shl.b32 	%r269, %r268, 2;
	mov.u32 	%r270, _ZZ9cuda_gemmIiLi128ELi8ELi1ELi16ELi16ELi16ELi0EEviiiPT_S1_S1_iiE3Ash;
	add.s32 	%r271, %r270, %r269;
	ld.shared.u32 	%r570, [%r271+4];
$L__BB90_24:
	setp.lt.s32 	%p21, %r211, 3;
	@%p21 bra 	$L__BB90_26;
	add.s32 	%r272, %r69, 2;
	setp.lt.s32 	%p22, %r272, %r14;
	selp.b32 	%r273, 0, %r14, %p22;
	sub.s32 	%r274, %r70, %r273;
	shl.b32 	%r275, %r274, 2;
	mov.u32 	%r276, _ZZ9cuda_gemmIiLi128ELi8ELi1ELi16ELi16ELi16ELi0EEviiiPT_S1_S1_iiE3Ash;
	add.s32 	%r277, %r276, %r275;
	ld.shared.u32 	%r569, [%r277+8];
$L__BB90_26:
	setp.lt.s32 	%p23, %r211, 4;
	@%p23 bra 	$L__BB90_28;
	add.s32 	%r278, %r69, 3;
	setp.lt.s32 	%p24, %r278, %r14;
	selp.b32 	%r279, 0, %r14, %p24;
	sub.s32 	%r280, %r70, %r279;
	shl.b32 	%r281, %r280, 2;
	mov.u32 	%r282, _ZZ9cuda_gemmIiLi128ELi8ELi1ELi16ELi16ELi16ELi0EEviiiPT_S1_S1_iiE3Ash;
	add.s32 	%r283, %r282, %r281;
	ld.shared.u32 	%r568, [%r283+12];
$L__BB90_28:
	setp.lt.s32 	%p25, %r211, 5;
	@%p25 bra 	$L__BB90_30;
	add.s32 	%r284, %r69, 4;
	setp.lt.s32 	%p26, %r284, %r14;
	selp.b32 	%r285, 0, %r14, %p26;
	sub.s32 	%r286, %r70, %r285;
	shl.b32 	%r287, %r286, 2;
	mov.u32 	%r288, _ZZ9cuda_gemmIiLi128ELi8ELi1ELi16ELi16ELi16ELi0EEviiiPT_S1_S1_iiE3Ash;
	add.s32 	%r289, %r288, %r287;
	ld.shared.u32 	%r567, [%r289+16];
$L__BB90_30:
	setp.lt.s32 	%p27, %r211, 6;
	@%p27 bra 	$L__BB90_32;
	add.s32 	%r290, %r69, 5;
	setp.lt.s32 	%p28, %r290, %r14;
	selp.b32 	%r291, 0, %r14, %p28;
	sub.s32 	%r292, %r70, %r291;
	shl.b32 	%r293, %r292, 2;
	mov.u32 	%r294, _ZZ9cuda_gemmIiLi128ELi8ELi1ELi16ELi16ELi16ELi0EEviiiPT_S1_S1_iiE3Ash;
	add.s32 	%r295, %r294, %r293;
	ld.shared.u32 	%r566, [%r295+20];
$L__BB90_32:
	setp.lt.s32 	%p29, %r211, 7;
	@%p29 bra 	$L__BB90_34;
	add.s32 	%r296, %r69, 6;
	setp.lt.s32 	%p30, %r296, %r14;
	selp.b32 	%r297, 0, %r14, %p30;
	sub.s32 	%r298, %r70, %r297;
	shl.b32 	%r299, %r298, 2;
	mov.u32 	%r300, _ZZ9cuda_gemmIiLi128ELi8ELi1ELi16ELi16ELi16ELi0EEviiiPT_S1_S1_iiE3Ash;
	add.s32 	%r301, %r300, %r299;
	ld.shared.u32 	%r565, [%r301+24];
$L__BB90_34:
	setp.lt.s32 	%p31, %r211, 8;
	@%p31 bra 	$L__BB90_36;
	add.s32 	%r302, %r69, 7;
	setp.lt.s32 	%p32, %r302, %r14;
	selp.b32 	%r303, 0, %r14, %p32;
	sub.s32 	%r304, %r70, %r303;
	shl.b32 	%r305, %r304, 2;
	mov.u32 	%r306, _ZZ9cuda_gemmIiLi128ELi8ELi1ELi16ELi16ELi16ELi0EEviiiPT_S1_S1_iiE3Ash;
	add.s32 	%r307, %r306, %r305;
	ld.shared.u32 	%r564, [%r307+28];
$L__BB90_36:
	setp.lt.s32 	%p33, %r211, 9;
	@%p33 bra 	$L__BB90_38;
	add.s32 	%r308, %r69, 8;
	setp.lt.s32 	%p34, %r308, %r14;
	selp.b32 	%r309, 0, %r14, %p34;
	sub.s32 	%r310, %r70, %r309;
	shl.b32 	%r311, %r310, 2;
	mov.u32 	%r312, _ZZ9cuda_gemmIiLi128ELi8ELi1ELi16ELi16ELi16ELi0EEviiiPT_S1_S1_iiE3Ash;
	add.s32 	%r313, %r312, %r311;
	ld.shared.u32 	%r563, [%r313+32];
$L__BB90_38:
	setp.lt.s32 	%p35, %r211, 10;
	@%p35 bra 	$L__BB90_40;
	add.s32 	%r314, %r69, 9;
	setp.lt.s32 	%p36, %r314, %r14;
	selp.b32 	%r315, 0, %r14, %p36;
	sub.s32 	%r316, %r70, %r315;
	shl.b32 	%r317, %r316, 2;
	mov.u32 	%r318, _ZZ9cuda_gemmIiLi128ELi8ELi1ELi16ELi16ELi16ELi0EEviiiPT_S1_S1_iiE3Ash;
	add.s32 	%r319, %r318, %r317;
	ld.shared.u32 	%r562, [%r319+36];
$L__BB90_40:
	setp.lt.s32 	%p37, %r211, 11;
	@%p37 bra 	$L__BB90_42;
	add.s32 	%r320, %r69, 10;
	setp.lt.s32 	%p38, %r320, %r14;
	selp.b32 	%r321, 0, %r14, %p38;
	sub.s32 	%r322, %r70, %r321;
	shl.b32 	%r323, %r322, 2;
	mov.u32 	%r324, _ZZ9cuda_gemmIiLi128ELi8ELi1ELi16ELi16ELi16ELi0EEviiiPT_S1_S1_iiE3Ash;
	add.s32 	%r325, %r324, %r323;
	ld.shared.u32 	%r561, [%r325+40];
$L__BB90_42:
	setp.lt.s32 	%p39, %r211, 12;
	@%p39 bra 	$L__BB90_44;
	add.s32 	%r326, %r69, 11;
	setp.lt.s32 	%p40, %r326, %r14;
	selp.b32 	%r327, 0, %r14, %p40;
	sub.s32 	%r328, %r70, %r327;
	shl.b32 	%r329, %r328, 2;
	mov.u32 	%r330, _ZZ9cuda_gemmIiLi128ELi8ELi1ELi16ELi16ELi16ELi0EEviiiPT_S1_S1_iiE3Ash;
	add.s32 	%r331, %r330, %r329;
	ld.shared.u32 	%r560, [%r331+44];
$L__BB90_44:
	setp.lt.s32 	%p41, %r211, 13;
	@%p41 bra 	$L__BB90_46;
	add.s32 	%r332, %r69, 12;
	setp.lt.s32 	%p42, %r332, %r14;
	selp.b32 	%r333, 0, %r14, %p42;
	sub.s32 	%r334, %r70, %r333;
	shl.b32 	%r335, %r334, 2;
	mov.u32 	%r336, _ZZ9cuda_gemmIiLi128ELi8ELi1ELi16ELi16ELi16ELi0EEviiiPT_S1_S1_iiE3Ash;
	add.s32 	%r337, %r336, %r335;
	ld.shared.u32 	%r559, [%r337+48];
$L__BB90_46:
	setp.lt.s32 	%p43, %r211, 14;
	@%p43 bra 	$L__BB90_48;
	add.s32 	%r338, %r69, 13;
	setp.lt.s32 	%p44, %r338, %r14;
	selp.b32 	%r339, 0, %r14, %p44;
	sub.s32 	%r340, %r70, %r339;
	shl.b32 	%r341, %r340, 2;
	mov.u32 	%r342, _ZZ9cuda_gemmIiLi128ELi8ELi1ELi16ELi16ELi16ELi0EEviiiPT_S1_S1_iiE3Ash;
	add.s32 	%r343, %r342, %r341;
	ld.shared.u32 	%r558, [%r343+52];
$L__BB90_48:
	setp.lt.s32 	%p45, %r211, 15;
	@%p45 bra 	$L__BB90_50;
	add.s32 	%r344, %r69, 14;
	setp.lt.s32 	%p46, %r344, %r14;
	selp.b32 	%r345, 0, %r14, %p46;
	sub.s32 	%r346, %r70, %r345;
	shl.b32 	%r347, %r346, 2;
	mov.u32 	%r348, _ZZ9cuda_gemmIiLi128ELi8ELi1ELi16ELi16ELi16ELi0EEviiiPT_S1_S1_iiE3Ash;
	add.s32 	%r349, %r348, %r347;
	ld.shared.u32 	%r557, [%r349+56];
$L__BB90_50:
	setp.lt.s32 	%p47, %r211, 16;
	@%p47 bra 	$L__BB90_52;
	add.s32 	%r350, %r69, 15;
	setp.lt.s32 	%p48, %r350, %r14;
	selp.b32 	%r351, 0, %r14, %p48;
	sub.s32 	%r352, %r70, %r351;
	shl.b32 	%r353, %r352, 2;
	mov.u32 	%r354, _ZZ9cuda_gemmIiLi128ELi8ELi1ELi16ELi16ELi16ELi0EEviiiPT_S1_S1_iiE3Ash;
	add.s32 	%r355, %r354, %r353;
	ld.shared.u32 	%r556, [%r355+60];
$L__BB90_52:
	setp.ge.s32 	%p49, %r8, %r210;
	@%p49 bra 	$L__BB90_118;
	add.s32 	%r356, %r69, 1;
	add.s32 	%r357, %r69, 2;
	add.s32 	%r358, %r69, 3;
	add.s32 	%r359, %r69, 4;
	add.s32 	%r360, %r69, 5;
	add.s32 	%r361, %r69, 6;
	add.s32 	%r362, %r69, 7;
	add.s32 	%r363, %r69, 8;
	add.s32 	%r364, %r69, 9;
	add.s32 	%r365, %r69, 10;
	add.s32 	%r366, %r69, 11;
	add.s32 	%r367, %r69, 12;
	add.s32 	%r368, %r69, 13;
	add.s32 	%r369, %r69, 14;
	add.s32 	%r370, %r69, 15;
	setp.lt.s32 	%p50, %r370, %r14;
	selp.b32 	%r371, 0, %r14, %p50;
	sub.s32 	%r103, %r69, %r371;
	setp.lt.s32 	%p51, %r69, %r211;
	selp.b32 	%r372, 0, %r211, %p51;
	sub.s32 	%r104, %r69, %r372;
	setp.lt.s32 	%p52, %r356, %r211;
	selp.b32 	%r373, 0, %r211, %p52;
	sub.s32 	%r105, %r356, %r373;
	setp.lt.s32 	%p53, %r357, %r211;
	selp.b32 	%r374, 0, %r211, %p53;
	sub.s32 	%r106, %r357, %r374;
	setp.lt.s32 	%p54, %r358, %r211;
	selp.b32 	%r375, 0, %r211, %p54;
	sub.s32 	%r107, %r358, %r375;
	setp.lt.s32 	%p55, %r359, %r211;
	selp.b32 	%r376, 0, %r211, %p55;
	sub.s32 	%r108, %r359, %r376;
	setp.lt.s32 	%p56, %r360, %r211;
	selp.b32 	%r377, 0, %r211, %p56;
	sub.s32 	%r109, %r360, %r377;
	setp.lt.s32 	%p57, %r361, %r211;
	selp.b32 	%r378, 0, %r211, %p57;
	sub.s32 	%r110, %r361, %r378;
	setp.lt.s32 	%p58, %r362, %r211;
	selp.b32 	%r379, 0, %r211, %p58;
	sub.s32 	%r111, %r362, %r379;
	setp.lt.s32 	%p59, %r363, %r211;
	selp.b32 	%r380, 0, %r211, %p59;
	sub.s32 	%r112, %r363, %r380;
	setp.lt.s32 	%p60, %r364, %r211;
	selp.b32 	%r381, 0, %r211, %p60;
	sub.s32 	%r113, %r364, %r381;
	setp.lt.s32 	%p61, %r365, %r211;
	selp.b32 	%r382, 0, %r211, %p61;
	sub.s32 	%r114, %r365, %r382;
	setp.lt.s32 	%p62, %r366, %r211;
	selp.b32 	%r383, 0, %r211, %p62;
	sub.s32 	%r115, %r366, %r383;
	setp.lt.s32 	%p63, %r367, %r211;
	selp.b32 	%r384, 0, %r211, %p63;
	sub.s32 	%r116, %r367, %r384;
	setp.lt.s32 	%p64, %r368, %r211;
	selp.b32 	%r385, 0, %r211, %p64;
	sub.s32 	%r117, %r368, %r385;
	setp.lt.s32 	%p65, %r369, %r211;
	selp.b32 	%r386, 0, %r211, %p65;
	sub.s32 	%r118, %r369, %r386;
	setp.lt.s32 	%p66, %r370, %r211;
	selp.b32 	%r387, 0, %r211, %p66;
	sub.s32 	%r119, %r370, %r387;
	shl.b32 	%r476, %r103, 2;
	mov.u32 	%r598, %r8;
$L__BB90_54:
	setp.gt.u32 	%p67, %r211, 32;
	mov.u32 	%r388, _ZZ9cuda_gemmIiLi128ELi8ELi1ELi16ELi16ELi16ELi0EEviiiPT_S1_S1_iiE11kron_fac_sh;
	mad.lo.s32 	%r121, %r598, 68, %r388;
	shl.b32 	%r389, %r69, 2;
	add.s32 	%r390, %r121, %r389;
	ld.shared.u32 	%r122, [%r390];
	@%p67 bra 	$L__BB90_87;
	setp.eq.s32 	%p98, %r211, 0;
	mov.b32 	%r600, 0;
	@%p98 bra 	$L__BB90_57;
	shfl.sync.idx.b32	%r480|%p99, %r122, %r104, %r15, -1;
	mul.lo.s32 	%r600, %r480, %r571;
$L__BB90_57:
	setp.lt.s32 	%p100, %r211, 2;
	@%p100 bra 	$L__BB90_59;
	shfl.sync.idx.b32	%r481|%p101, %r122, %r105, %r15, -1;
	mad.lo.s32 	%r600, %r481, %r570, %r600;
$L__BB90_59:
	setp.lt.s32 	%p102, %r211, 3;
	@%p102 bra 	$L__BB90_61;
	shfl.sync.idx.b32	%r482|%p103, %r122, %r106, %r15, -1;
	mad.lo.s32 	%r600, %r482, %r569, %r600;
$L__BB90_61:
	setp.lt.s32 	%p104, %r211, 4;
	@%p104 bra 	$L__BB90_63;
	shfl.sync.idx.b32	%r483|%p105, %r122, %r107, %r15, -1;
	mad.lo.s32 	%r600, %r483, %r568, %r600;
$L__BB90_63:
	setp.lt.s32 	%p106, %r211, 5;
	@%p106 bra 	$L__BB90_65;
	shfl.sync.idx.b32	%r484|%p107, %r122, %r108, %r15, -1;
	mad.lo.s32 	%r600, %r484, %r567, %r600;
$L__BB90_65:
	setp.lt.s32 	%p108, %r211, 6;
	@%p108 bra 	$L__BB90_67;
	shfl.sync.idx.b32	%r485|%p109, %r122, %r109, %r15, -1;
	mad.lo.s32 	%r600, %r485, %r566, %r600;
$L__BB90_67:
	setp.lt.s32 	%p110, %r211, 7;
	@%p110 bra 	$L__BB90_69;
	shfl.sync.idx.b32	%r486|%p111, %r122, %r110, %r15, -1;
	mad.lo.s32 	%r600, %r486, %r565, %r600;
$L__BB90_69:
	setp.lt.s32 	%p112, %r211, 8;
	@%p112 bra 	$L__BB90_71;
	shfl.sync.idx.b32	%r487|%p113, %r122, %r111, %r15, -1;
	mad.lo.s32 	%r600, %r487, %r564, %r600;
$L__BB90_71:
	setp.lt.s32 	%p114, %r211, 9;
	@%p114 bra 	$L__BB90_73;
	shfl.sync.idx.b32	%r488|%p115, %r122, %r112, %r15, -1;
	mad.lo.s32 	%r600, %r488, %r563, %r600;
$L__BB90_73:
	setp.lt.s32 	%p116, %r211, 10;
	@%p116 bra 	$L__BB90_75;
	shfl.sync.idx.b32	%r489|%p117, %r122, %r113, %r15, -1;
	mad.lo.s32 	%r600, %r489, %r562, %r600;
$L__BB90_75:
	setp.lt.s32 	%p118, %r211, 11;
	@%p118 bra 	$L__BB90_77;
	shfl.sync.idx.b32	%r490|%p119, %r122, %r114, %r15, -1;
	mad.lo.s32 	%r600, %r490, %r561, %r600;
$L__BB90_77:
	setp.lt.s32 	%p120, %r211, 12;
	@%p120 bra 	$L__BB90_79;
	shfl.sync.idx.b32	%r491|%p121, %r122, %r115, %r15, -1;
	mad.lo.s32 	%r600, %r491, %r560, %r600;
$L__BB90_79:
	setp.lt.s32 	%p122, %r211, 13;
	@%p122 bra 	$L__BB90_81;
	shfl.sync.idx.b32	%r492|%p123, %r122, %r116, %r15, -1;
	mad.lo.s32 	%r600, %r492, %r559, %r600;
$L__BB90_81:
	setp.lt.s32 	%p124, %r211, 14;
	@%p124 bra 	$L__BB90_83;
	shfl.sync.idx.b32	%r493|%p125, %r122, %r117, %r15, -1;
	mad.lo.s32 	%r600, %r493, %r558, %r600;
$L__BB90_83:
	setp.lt.s32 	%p126, %r211, 15;
	@%p126 bra 	$L__BB90_85;
	shfl.sync.idx.b32	%r494|%p127, %r122, %r118, %r15, -1;
	mad.lo.s32 	%r600, %r494, %r557, %r600;
$L__BB90_85:
	setp.lt.s32 	%p128, %r211, 16;
	@%p128 bra 	$L__BB90_117;
	shfl.sync.idx.b32	%r495|%p129, %r122, %r119, %r15, -1;
	mad.lo.s32 	%r600, %r495, %r556, %r600;
	bra.uni 	$L__BB90_117;
$L__BB90_87:
	setp.lt.s32 	%p68, %r211, 2;
	setp.gt.s32 	%p69, %r211, 0;
	mul.lo.s32 	%r391, %r122, %r571;
	selp.b32 	%r600, %r391, 0, %p69;
	@%p68 bra 	$L__BB90_89;
	add.s32 	%r392, %r69, 1;
	setp.lt.s32 	%p70, %r392, %r14;
	selp.b32 	%r393, 0, %r14, %p70;
	sub.s32 	%r394, %r69, %r393;
	shl.b32 	%r395, %r394, 2;
	add.s32 	%r396, %r121, %r395;
	ld.shared.u32 	%r397, [%r396+4];
	mad.lo.s32 	%r600, %r397, %r570, %r600;
$L__BB90_89:
	setp.lt.s32 	%p71, %r211, 3;
	@%p71 bra 	$L__BB90_91;
	add.s32 	%r398, %r69, 2;
	setp.lt.s32 	%p72, %r398, %r14;
	selp.b32 	%r399, 0, %r14, %p72;
	sub.s32 	%r400, %r69, %r399;
	shl.b32 	%r401, %r400, 2;
	add.s32 	%r402, %r121, %r401;
	ld.shared.u32 	%r403, [%r402+8];
	mad.lo.s32 	%r600, %r403, %r569, %r600;
$L__BB90_91:
	setp.lt.s32 	%p73, %r211, 4;
	@%p73 bra 	$L__BB90_93;
	add.s32 	%r404, %r69, 3;
	setp.lt.s32 	%p74, %r404, %r14;
	selp.b32 	%r405, 0, %r14, %p74;
	sub.s32 	%r406, %r69, %r405;
	shl.b32 	%r407, %r406, 2;
	add.s32 	%r408, %r121, %r407;
	ld.shared.u32 	%r409, [%r408+12];
	mad.lo.s32 	%r600, %r409, %r568, %r600;
$L__BB90_93:
	setp.lt.s32 	%p75, %r211, 5;
	@%p75 bra 	$L__BB90_95;
	add.s32 	%r410, %r69, 4;
	setp.lt.s32 	%p76, %r410, %r14;
	selp.b32 	%r411, 0, %r14, %p76;
	sub.s32 	%r412, %r69, %r411;
	shl.b32 	%r413, %r412, 2;
	add.s32 	%r414, %r121, %r413;
	ld.shared.u32 	%r415, [%r414+16];
	mad.lo.s32 	%r600, %r415, %r567, %r600;
$L__BB90_95:
	setp.lt.s32 	%p77, %r211, 6;
	@%p77 bra 	$L__BB90_97;
	add.s32 	%r416, %r69, 5;
	setp.lt.s32 	%p78, %r416, %r14;
	selp.b32 	%r417, 0, %r14, %p78;
	sub.s32 	%r418, %r69, %r417;
	shl.b32 	%r419, %r418, 2;
	add.s32 	%r420, %r121, %r419;
	ld.shared.u32 	%r421, [%r420+20];
	mad.lo.s32 	%r600, %r421, %r566, %r600;
$L__BB90_97:
	setp.lt.s32 	%p79, %r211, 7;
	@%p79 bra 	$L__BB90_99;
	add.s32 	%r422, %r69, 6;
	setp.lt.s32 	%p80, %r422, %r14;
	selp.b32 	%r423, 0, %r14, %p80;
	sub.s32 	%r424, %r69, %r423;
	shl.b32 	%r425, %r424, 2;
	add.s32 	%r426, %r121, %r425;
	ld.shared.u32 	%r427, [%r426+24];
	mad.lo.s32 	%r600, %r427, %r565, %r600;
$L__BB90_99:
	setp.lt.s32 	%p81, %r211, 8;
	@%p81 bra 	$L__BB90_101;
	add.s32 	%r428, %r69, 7;
	setp.lt.s32 	%p82, %r428, %r14;
	selp.b32 	%r429, 0, %r14, %p82;
	sub.s32 	%r430, %r69, %r429;
	shl.b32 	%r431, %r430, 2;
	add.s32 	%r432, %r121, %r431;
	ld.shared.u32 	%r433, [%r432+28];
	mad.lo.s32 	%r600, %r433, %r564, %r600;
$L__BB90_101:
	setp.lt.s32 	%p83, %r211, 9;
	@%p83 bra 	$L__BB90_103;
	add.s32 	%r434, %r69, 8;
	setp.lt.s32 	%p84, %r434, %r14;
	selp.b32 	%r435, 0, %r14, %p84;
	sub.s32 	%r436, %r69, %r435;
	shl.b32 	%r437, %r436, 2;
	add.s32 	%r438, %r121, %r437;
	ld.shared.u32 	%r439, [%r438+32];
	mad.lo.s32 	%r600, %r439, %r563, %r600;
$L__BB90_103:
	setp.lt.s32 	%p85, %r211, 10;
	@%p85 bra 	$L__BB90_105;
	add.s32 	%r440, %r69, 9;
	setp.lt.s32 	%p86, %r440, %r14;
	selp.b32 	%r441, 0, %r14, %p86;
	sub.s32 	%r442, %r69, %r441;
	shl.b32 	%r443, %r442, 2;
	add.s32 	%r444, %r121, %r443;
	ld.shared.u32 	%r445, [%r444+36];
	mad.lo.s32 	%r600, %r445, %r562, %r600;
$L__BB90_105:
	setp.lt.s32 	%p87, %r211, 11;
	@%p87 bra 	$L__BB90_107;
	add.s32 	%r446, %r69, 10;
	setp.lt.s32 	%p88, %r446, %r14;
	selp.b32 	%r447, 0, %r14, %p88;
	sub.s32 	%r448, %r69, %r447;
	shl.b32 	%r449, %r448, 2;
	add.s32 	%r450, %r121, %r449;
	ld.shared.u32 	%r451, [%r450+40];
	mad.lo.s32 	%r600, %r451, %r561, %r600;
$L__BB90_107:
	setp.lt.s32 	%p89, %r211, 12;
	@%p89 bra 	$L__BB90_109;
	add.s32 	%r452, %r69, 11;
	setp.lt.s32 	%p90, %r452, %r14;
	selp.b32 	%r453, 0, %r14, %p90;
	sub.s32 	%r454, %r69, %r453;
	shl.b32 	%r455, %r454, 2;
	add.s32 	%r456, %r121, %r455;
	ld.shared.u32 	%r457, [%r456+44];
	mad.lo.s32 	%r600, %r457, %r560, %r600;
$L__BB90_109:
	setp.lt.s32 	%p91, %r211, 13;
	@%p91 bra 	$L__BB90_111;
	add.s32 	%r458, %r69, 12;
	setp.lt.s32 	%p92, %r458, %r14;
	selp.b32 	%r459, 0, %r14, %p92;
	sub.s32 	%r460, %r69, %r459;
	shl.b32 	%r461, %r460, 2;
	add.s32 	%r462, %r121, %r461;
	ld.shared.u32 	%r463, [%r462+48];
	mad.lo.s32 	%r600, %r463, %r559, %r600;
$L__BB90_111:
	setp.lt.s32 	%p93, %r211, 14;
	@%p93 bra 	$L__BB90_113;
	add.s32 	%r464, %r69, 13;
	setp.lt.s32 	%p94, %r464, %r14;
	selp.b32 	%r465, 0, %r14, %p94;
	sub.s32 	%r466, %r69, %r465;
	shl.b32 	%r467, %r466, 2;
	add.s32 	%r468, %r121, %r467;
	ld.shared.u32 	%r469, [%r468+52];
	mad.lo.s32 	%r600, %r469, %r558, %r600;
$L__BB90_113:
	setp.lt.s32 	%p95, %r211, 15;
	@%p95 bra 	$L__BB90_115;
	add.s32 	%r470, %r69, 14;
	setp.lt.s32 	%p96, %r470, %r14;
	selp.b32 	%r471, 0, %r14, %p96;
	sub.s32 	%r472, %r69, %r471;
	shl.b32 	%r473, %r472, 2;
	add.s32 	%r474, %r121, %r473;
	ld.shared.u32 	%r475, [%r474+56];
	mad.lo.s32 	%r600, %r475, %r557, %r600;
$L__BB90_115:
	setp.lt.s32 	%p97, %r211, 16;
	@%p97 bra 	$L__BB90_117;
	add.s32 	%r477, %r121, %r476;
	ld.shared.u32 	%r478, [%r477+60];
	mad.lo.s32 	%r600, %r478, %r556, %r600;
$L__BB90_117:
	mad.lo.s32 	%r496, %r598, %r6, %r7;
	shl.b32 	%r497, %r496, 2;
	mov.u32 	%r498, _ZZ9cuda_gemmIiLi128ELi8ELi1ELi16ELi16ELi16ELi0EEviiiPT_S1_S1_iiE3Csh;
	add.s32 	%r499, %r498, %r497;
	ld.shared.u32 	%r500, [%r499];
	add.s32 	%r501, %r500, %r600;
	st.shared.u32 	[%r499], %r501;
	add.s32 	%r598, %r598, %r27;
	setp.lt.s32 	%p130, %r598, %r210;
	@%p130 bra 	$L__BB90_54;
$L__BB90_118:
	setp.gt.u32 	%p131, %r1, 15;
	bar.sync 	0;
	@%p131 bra 	$L__BB90_125;
	ld.param.u32 	%r554, [_Z9cuda_gemmIiLi128ELi8ELi1ELi16ELi16ELi16ELi0EEviiiPT_S1_S1_ii_param_1];
	setp.eq.s32 	%p132, %r19, 0;
	mad.lo.s32 	%r202, %r572, %r554, %r16;
	div.s32 	%r203, %r209, %r211;
	mov.u32 	%r645, %r1;
	@%p132 bra 	$L__BB90_123;
	setp.eq.s32 	%p133, %r19, 1;
	div.s32 	%r502, %r1, %r6;
	mad.lo.s32 	%r503, %r203, %r502, %r202;
	mul.lo.s32 	%r504, %r502, %r6;
	sub.s32 	%r505, %r1, %r504;
	add.s32 	%r506, %r503, %r505;
	ld.shared.u32 	%r507, [%r25];
	mul.wide.s32 	%rd23, %r506, 4;
	add.s64 	%rd24, %rd2, %rd23;
	st.global.u32 	[%rd24], %r507;
	mov.u32 	%r645, %r17;
	@%p133 bra 	$L__BB90_123;
	setp.eq.s32 	%p134, %r19, 2;
	div.s32 	%r508, %r17, %r6;
	mad.lo.s32 	%r509, %r203, %r508, %r202;
	mul.lo.s32 	%r510, %r508, %r6;
	sub.s32 	%r511, %r17, %r510;
	add.s32 	%r512, %r509, %r511;
	ld.shared.u32 	%r513, [%r26];
	mul.wide.s32 	%rd25, %r512, 4;
	add.s64 	%rd26, %rd2, %rd25;
	st.global.u32 	[%rd26], %r513;
	mov.u32 	%r645, %r23;
	@%p134 bra 	$L__BB90_123;
	div.s32 	%r514, %r23, %r6;
	mad.lo.s32 	%r515, %r203, %r514, %r202;
	mul.lo.s32 	%r516, %r514, %r6;
	sub.s32 	%r517, %r23, %r516;
	add.s32 	%r518, %r515, %r517;
	add.s32 	%r519, %r26, %r21;
	ld.shared.u32 	%r520, [%r519];
	mul.wide.s32 	%rd27, %r518, 4;
	add.s64 	%rd28, %rd2, %rd27;
	st.global.u32 	[%rd28], %r520;
	mov.u32 	%r645, %r24;
$L__BB90_123:
	setp.lt.u32 	%p135, %r18, 3;
	@%p135 bra 	$L__BB90_125;
$L__BB90_124:
	div.s32 	%r521, %r645, %r6;
	mad.lo.s32 	%r522, %r203, %r521, %r202;
	mul.lo.s32 	%r523, %r521, %r6;
	sub.s32 	%r524, %r645, %r523;
	add.s32 	%r525, %r522, %r524;
	shl.b32 	%r526, %r645, 2;
	mov.u32 	%r527, _ZZ9cuda_gemmIiLi128ELi8ELi1ELi16ELi16ELi16ELi0EEviiiPT_S1_S1_iiE3Csh;
	add.s32 	%r528, %r527, %r526;
	ld.shared.u32 	%r529, [%r528];
	mul.wide.s32 	%rd29, %r525, 4;
	add.s64 	%rd30, %rd2, %rd29;
	st.global.u32 	[%rd30], %r529;
	add.s32 	%r530, %r645, %r9;
	div.s32 	%r531, %r530, %r6;
	mad.lo.s32 	%r532, %r203, %r531, %r202;
	mul.lo.s32 	%r533, %r531, %r6;
	sub.s32 	%r534, %r530, %r533;
	add.s32 	%r535, %r532, %r534;
	add.s32 	%r536, %r528, %r21;
	ld.shared.u32 	%r537, [%r536];
	mul.wide.s32 	%rd31, %r535, 4;
	add.s64 	%rd32, %rd2, %rd31;
	st.global.u32 	[%rd32], %r537;
	add.s32 	%r538, %r530, %r9;
	div.s32 	%r539, %r538, %r6;
	mad.lo.s32 	%r540, %r203, %r539, %r202;
	mul.lo.s32 	%r541, %r539, %r6;
	sub.s32 	%r542, %r538, %r541;
	add.s32 	%r543, %r540, %r542;
	add.s32 	%r544, %r536, %r21;
	ld.shared.u32 	%r545, [%r544];
	mul.wide.s32 	%rd33, %r543, 4;
	add.s64 	%rd34, %rd2, %rd33;
	st.global.u32 	[%rd34], %r545;
	add.s32 	%r546, %r538, %r9;
	div.s32 	%r547, %r546, %r6;
	mad.lo.s32 	%r548, %r203, %r547, %r202;
	mul.lo.s32 	%r549, %r547, %r6;
	sub.s32 	%r550, %r546, %r549;
	add.s32 	%r551, %r548, %r550;
	add.s32 	%r552, %r544, %r21;
	ld.shared.u32 	%r553, [%r552];
	mul.wide.s32 	%rd35, %r551, 4;
	add.s64 	%rd36, %rd2, %rd35;
	st.global.u32 	[%rd36], %r553;
	add.s32 	%r645, %r546, %r9;
	setp.lt.u32 	%p136, %r645, 16;
	@%p136 bra 	$L__BB90_124;
$L__BB90_125:
	add.s32 	%r572, %r572, %r11;
	setp.lt.u32 	%p137, %r572, %r12;
	@%p137 bra 	$L__BB90_5;
$L__BB90_126:
	ret;
$L__BB90_127:
	shl.b32 	%r255, %r580, 2;
	mov.u32 	%r256, _ZZ9cuda_gemmIiLi128ELi8ELi1ELi16ELi16ELi16ELi0EEviiiPT_S1_S1_iiE3Csh;
	add.s32 	%r257, %r256, %r255;
	mov.b32 	%r258, 0;
	st.shared.u32 	[%r257], %r258;
	add.s32 	%r259, %r257, %r21;
	st.shared.u32 	[%r259], %r258;
	add.s32 	%r260, %r259, %r21;
	st.shared.u32 	[%r260], %r258;
	add.s32 	%r261, %r260, %r21;
	st.shared.u32 	[%r261], %r258;
	add.s32 	%r580, %r21, %r580;
	setp.lt.u32 	%p16, %r580, 16;
	@%p16 bra 	$L__BB90_127;
	bra.uni 	$L__BB90_19;

}
	// .globl	_Z9cuda_gemmIiLi128ELi8ELi1ELi16ELi16ELi16ELi1EEviiiPT_S1_S1_ii
.visible .entry _Z9cuda_gemmIiLi128ELi8ELi1ELi16ELi16ELi16ELi1EEviiiPT_S1_S1_ii(
	.param .u32 _Z9cuda_gemmIiLi128ELi8ELi1ELi16ELi16ELi16ELi1EEviiiPT_S1_S1_ii_param_0,
	.param .u32 _Z9cuda_gemmIiLi128ELi8ELi1ELi16ELi16ELi16ELi1EEviiiPT_S1_S1_ii_param_1,
	.param .u32 _Z9cuda_gemmIiLi128ELi8ELi1ELi16ELi16ELi16ELi1EEviiiPT_S1_S1_ii_param_2,
	.param .u64 .ptr .align 1 _Z9cuda_gemmIiLi128ELi8ELi1ELi16ELi16ELi16ELi1EEviiiPT_S1_S1_ii_param_3,
	.param .u64 .ptr .align 1 _Z9cuda_gemmIiLi128ELi8ELi1ELi16ELi16ELi16ELi1EEviiiPT_S1_S1_ii_param_4,
	.param .u64 .ptr .align 1 _Z9cuda_gemmIiLi128ELi8ELi1ELi16ELi16ELi16ELi1EEviiiPT_S1_S1_ii_param_5,
	.param .u32 _Z9cuda_gemmIiLi128ELi8ELi1ELi16ELi16ELi16ELi1EEviiiPT_S1_S1_ii_param_6,
	.param .u32 _Z9cuda_gemmIiLi128ELi8ELi1ELi16ELi16ELi16ELi1EEviiiPT_S1_S1_ii_param_7
)
.maxntid 128
{
	.reg .pred 	%p<93>;
	.reg .b16 	%rs<8>;
	.reg .b32 	%r<355>;
	.reg .b64 	%rd<47>;
	// demoted variable
	.shared .align 128 .b8 _ZZ9cuda_gemmIiLi128ELi8ELi1ELi16ELi16ELi16ELi1EEviiiPT_S1_S1_iiE11kron_fac_sh[1088];
	// demoted variable
	.shared .align 128 .b8 _ZZ9cuda_gemmIiLi128ELi8ELi1ELi16ELi16ELi16ELi1EEviiiPT_S1_S1_iiE3Ash[64];
	// demoted variable
	.shared .align 128 .b8 _ZZ9cuda_gemmIiLi128ELi8ELi1ELi16ELi16ELi16ELi1EEviiiPT_S1_S1_iiE3Csh[64];
	ld.param.u64 	%rd10, [_Z9cuda_gemmIiLi128ELi8ELi1ELi16ELi16ELi16ELi1EEviiiPT_S1_S1_ii_param_3];
	ld.param.u64 	%rd11, [_Z9cuda_gemmIiLi128ELi8ELi1ELi16ELi16ELi16ELi1EEviiiPT_S1_S1_ii_param_4];
	ld.param.u64 	%rd12, [_Z9cuda_gemmIiLi128ELi8ELi1ELi16ELi16ELi16ELi1EEviiiPT_S1_S1_ii_param_5];
	cvta.to.global.u64 	%rd1, %rd11;
	cvta.to.global.u64 	%rd2, %rd10;
	cvta.to.global.u64 	%rd3, %rd12;
	mov.u32 	%r1, %tid.x;
	mov.u32 	%r2, %ntid.x;
	add.s32 	%r3, %r1, %r2;
	cvt.u16.u32 	%rs3, %r3;
	not.b16 	%rs4, %rs3;
	and.b16  	%rs5, %rs4, 255;
	cvt.u16.u32 	%rs6, %r2;
	and.b16  	%rs7, %rs6, 255;
	div.u16 	%rs1, %rs5, %rs7;
	and.b16  	%rs2, %rs1, 3;
	setp.eq.s16 	%p1, %rs2, 2;
	mov.u32 	%r340, %r1;
	@%p1 bra 	$L__BB91_3;
	cvt.u32.u16 	%r4, %rs2;
	mov.b32 	%r339, 0;
	mov.u32 	%r110, _ZZ9cuda_gemmIiLi128ELi8ELi1ELi16ELi16ELi16ELi1EEviiiPT_S1_S1_iiE11kron_fac_sh;
	mov.u32 	%r340, %r1;
$L__BB91_2:
	.pragma "nounroll";
	mul.wide.u32 	%rd13, %r340, 4;
	add.s64 	%rd14, %rd1, %rd13;
	ld.global.u32 	%r108, [%rd14];
	and.b32  	%r109, %r340, 15;
	mad.lo.s32 	%r111, %r109, 68, %r110;
	shr.u32 	%r112, %r340, 2;
	and.b32  	%r113, %r112, 1073741820;
	add.s32 	%r114, %r111, %r113;
	st.shared.u32 	[%r114], %r108;
	add.s32 	%r340, %r340, %r2;
	add.s32 	%r339, %r339, 1;
	xor.b32  	%r115, %r339, %r4;
	setp.ne.s32 	%p2, %r115, 2;
	@%p2 bra 	$L__BB91_2;
$L__BB91_3:
	setp.lt.u16 	%p3, %rs1, 2;
	@%p3 bra 	$L__BB91_6;
	mov.u32 	%r118, _ZZ9cuda_gemmIiLi128ELi8ELi1ELi16ELi16ELi16ELi1EEviiiPT_S1_S1_iiE11kron_fac_sh;
$L__BB91_5:
	mul.wide.u32 	%rd15, %r340, 4;
	add.s64 	%rd16, %rd1, %rd15;
	ld.global.u32 	%r116, [%rd16];
	and.b32  	%r117, %r340, 15;
	mad.lo.s32 	%r119, %r117, 68, %r118;
	shr.u32 	%r120, %r340, 2;
	and.b32  	%r121, %r120, 1073741820;
	add.s32 	%r122, %r119, %r121;
	st.shared.u32 	[%r122], %r116;
	add.s32 	%r123, %r340, %r2;
	mul.wide.u32 	%rd17, %r123, 4;
	add.s64 	%rd18, %rd1, %rd17;
	ld.global.u32 	%r124, [%rd18];
	and.b32  	%r125, %r123, 15;
	mad.lo.s32 	%r126, %r125, 68, %r118;
	shr.u32 	%r127, %r123, 2;
	and.b32  	%r128, %r127, 1073741820;
	add.s32 	%r129, %r126, %r128;
	st.shared.u32 	[%r129], %r124;
	add.s32 	%r130, %r123, %r2;
	mul.wide.u32 	%rd19, %r130, 4;
	add.s64 	%rd20, %rd1, %rd19;
	ld.global.u32 	%r131, [%rd20];
	and.b32  	%r132, %r130, 15;
	mad.lo.s32 	%r133, %r132, 68, %r118;
	shr.u32 	%r134, %r130, 2;
	and.b32  	%r135, %r134, 1073741820;
	add.s32 	%r136, %r133, %r135;
	st.shared.u32 	[%r136], %r131;
	add.s32 	%r137, %r130, %r2;
	mul.wide.u32 	%rd21, %r137, 4;
	add.s64 	%rd22, %rd1, %rd21;
	ld.global.u32 	%r138, [%rd22];
	and.b32  	%r139, %r137, 15;
	mad.lo.s32 	%r140, %r139, 68, %r118;
	shr.u32 	%r141, %r137, 2;
	and.b32  	%r142, %r141, 1073741820;
	add.s32 	%r143, %r140, %r142;
	st.shared.u32 	[%r143], %r138;
	add.s32 	%r340, %r137, %r2;
	setp.lt.u32 	%p4, %r340, 256;
	@%p4 bra 	$L__BB91_5;
$L__BB91_6:
	mov.u32 	%r342, %ctaid.y;
	mov.u32 	%r13, %nctaid.y;
	shl.b32 	%r14, %r13, 3;
	setp.ge.u32 	%p5, %r342, %r14;
	@%p5 bra 	$L__BB91_36;
	and.b32  	%r144, %r1, 15;
	shl.b32 	%r145, %r1, 2;
	and.b32  	%r146, %r145, 60;
	mov.u32 	%r147, _ZZ9cuda_gemmIiLi128ELi8ELi1ELi16ELi16ELi16ELi1EEviiiPT_S1_S1_iiE11kron_fac_sh;
	add.s32 	%r15, %r147, %r146;
	max.u32 	%r148, %r3, 16;
	setp.lt.u32 	%p6, %r3, 16;
	selp.u32 	%r149, 1, 0, %p6;
	add.s32 	%r150, %r3, %r149;
	sub.s32 	%r151, %r148, %r150;
	div.u32 	%r152, %r151, %r2;
	add.s32 	%r16, %r152, %r149;
	add.s32 	%r153, %r16, 1;
	and.b32  	%r17, %r153, 3;
	mov.u32 	%r154, _ZZ9cuda_gemmIiLi128ELi8ELi1ELi16ELi16ELi16ELi1EEviiiPT_S1_S1_iiE3Ash;
	add.s32 	%r18, %r154, %r145;
	shl.b32 	%r19, %r2, 2;
	add.s32 	%r20, %r18, %r19;
	add.s32 	%r21, %r3, %r2;
	add.s32 	%r22, %r21, %r2;
	mov.u32 	%r155, _ZZ9cuda_gemmIiLi128ELi8ELi1ELi16ELi16ELi16ELi1EEviiiPT_S1_S1_iiE3Csh;
	add.s32 	%r23, %r155, %r145;
	add.s32 	%r24, %r23, %r19;
	add.s32 	%r25, %r24, %r19;
	add.s32 	%r26, %r154, %r146;
	setp.eq.s32 	%p7, %r144, 15;
	selp.b32 	%r156, -64, 0, %p7;
	add.s32 	%r27, %r26, %r156;
	setp.lt.u32 	%p8, %r144, 14;
	selp.b32 	%r157, 0, -64, %p8;
	add.s32 	%r28, %r26, %r157;
	setp.lt.u32 	%p9, %r144, 13;
	selp.b32 	%r158, 0, -64, %p9;
	add.s32 	%r29, %r26, %r158;
	setp.lt.u32 	%p10, %r144, 12;
	selp.b32 	%r159, 0, -64, %p10;
	add.s32 	%r30, %r26, %r159;
	setp.lt.u32 	%p11, %r144, 11;
	selp.b32 	%r160, 0, -64, %p11;
	add.s32 	%r31, %r26, %r160;
	setp.lt.u32 	%p12, %r144, 10;
	selp.b32 	%r161, 0, -64, %p12;
	add.s32 	%r32, %r26, %r161;
	setp.lt.u32 	%p13, %r144, 9;
	selp.b32 	%r162, 0, -64, %p13;
	add.s32 	%r33, %r26, %r162;
	setp.lt.u32 	%p14, %r144, 8;
	selp.b32 	%r163, 0, -64, %p14;
	add.s32 	%r34, %r26, %r163;
	setp.lt.u32 	%p15, %r144, 7;
	selp.b32 	%r164, 0, -64, %p15;
	add.s32 	%r35, %r26, %r164;
	setp.lt.u32 	%p16, %r144, 6;
	selp.b32 	%r165, 0, -64, %p16;
	add.s32 	%r36, %r26, %r165;
	setp.lt.u32 	%p17, %r144, 5;
	selp.b32 	%r166, 0, -64, %p17;
	add.s32 	%r37, %r26, %r166;
	setp.lt.u32 	%p18, %r144, 4;
	selp.b32 	%r167, 0, -64, %p18;
	add.s32 	%r38, %r26, %r167;
	setp.lt.u32 	%p19, %r144, 3;
	selp.b32 	%r168, 0, -64, %p19;
	add.s32 	%r39, %r26, %r168;
	setp.lt.u32 	%p20, %r144, 2;
	selp.b32 	%r169, 0, -64, %p20;
	add.s32 	%r40, %r26, %r169;
	setp.eq.s32 	%p21, %r144, 0;
	selp.b32 	%r170, 0, -64, %p21;
	add.s32 	%r41, %r26, %r170;
	mad.lo.s32 	%r42, %r1, 68, %r15;
	add.s32 	%r171, %r1, 1;
	and.b32  	%r43, %r171, 15;
	add.s32 	%r172, %r1, 2;
	and.b32  	%r44, %r172, 15;
	add.s32 	%r173, %r1, 3;
	and.b32  	%r45, %r173, 15;
	add.s32 	%r174, %r1, 4;
	and.b32  	%r46, %r174, 15;
	add.s32 	%r175, %r1, 5;
	and.b32  	%r47, %r175, 15;
	add.s32 	%r176, %r1, 6;
	and.b32  	%r48, %r176, 15;
	add.s32 	%r177, %r1, 7;
	and.b32  	%r49, %r177, 15;
	xor.b32  	%r50, %r1, 8;
	add.s32 	%r178, %r1, 9;
	and.b32  	%r51, %r178, 15;
	add.s32 	%r179, %r1, 10;
	and.b32  	%r52, %r179, 15;
	add.s32 	%r180, %r1, 11;
	and.b32  	%r53, %r180, 15;
	add.s32 	%r181, %r1, 12;
	and.b32  	%r54, %r181, 15;
	add.s32 	%r182, %r1, 13;
	and.b32  	%r55, %r182, 15;
	add.s32 	%r183, %r1, 14;
	and.b32  	%r56, %r183, 15;
	add.s32 	%r184, %r1, -1;
	and.b32  	%r57, %r184, 15;
	shl.b32 	%r58, %r2, 4;
	mul.lo.s32 	%r59, %r2, 12;
	shl.b32 	%r60, %r2, 1;
	mul.wide.u32 	%rd4, %r2, 16;
	cvt.u64.u32 	%rd42, %r19;
$L__BB91_8:
	setp.gt.u32 	%p22, %r1, 15;
	@%p22 bra 	$L__BB91_16;
	setp.eq.s32 	%p23, %r17, 0;
	shl.b32 	%r62, %r342, 4;
	mov.u32 	%r343, %r1;
	@%p23 bra 	$L__BB91_13;
	setp.eq.s32 	%p24, %r17, 1;
	add.s32 	%r63, %r62, %r1;
	mul.wide.u32 	%rd23, %r63, 4;
	add.s64 	%rd24, %rd2, %rd23;
	ld.global.u32 	%r185, [%rd24];
	st.shared.u32 	[%r18], %r185;
	mov.u32 	%r343, %r3;
	@%p24 bra 	$L__BB91_13;
	setp.eq.s32 	%p25, %r17, 2;
	add.s32 	%r64, %r63, %r2;
	mul.wide.u32 	%rd25, %r64, 4;
	add.s64 	%rd26, %rd2, %rd25;
	ld.global.u32 	%r186, [%rd26];
	st.shared.u32 	[%r20], %r186;
	mov.u32 	%r343, %r21;
	@%p25 bra 	$L__BB91_13;
	add.s32 	%r187, %r64, %r2;
	mul.wide.u32 	%rd27, %r187, 4;
	add.s64 	%rd28, %rd2, %rd27;
	ld.global.u32 	%r188, [%rd28];
	add.s32 	%r189, %r20, %r19;
	st.shared.u32 	[%r189], %r188;
	mov.u32 	%r343, %r22;
$L__BB91_13:
	setp.lt.u32 	%p26, %r16, 3;
	@%p26 bra 	$L__BB91_16;
	shl.b32 	%r190, %r343, 2;
	mov.u32 	%r191, _ZZ9cuda_gemmIiLi128ELi8ELi1ELi16ELi16ELi16ELi1EEviiiPT_S1_S1_iiE3Ash;
	add.s32 	%r347, %r191, %r190;
	add.s32 	%r192, %r343, %r62;
	add.s32 	%r346, %r192, %r2;
	add.s32 	%r345, %r192, %r60;
	mad.lo.s32 	%r344, %r2, 3, %r192;
	mul.wide.u32 	%rd29, %r192, 4;
	add.s64 	%rd46, %rd2, %rd29;
$L__BB91_15:
	ld.global.u32 	%r193, [%rd46];
	st.shared.u32 	[%r347], %r193;
	mul.wide.u32 	%rd30, %r346, 4;
	add.s64 	%rd31, %rd2, %rd30;
	ld.global.u32 	%r194, [%rd31];
	add.s32 	%r195, %r347, %r19;
	st.shared.u32 	[%r195], %r194;
	mul.wide.u32 	%rd32, %r345, 4;
	add.s64 	%rd33, %rd2, %rd32;
	ld.global.u32 	%r196, [%rd33];
	shl.b32 	%r197, %r2, 3;
	add.s32 	%r198, %r347, %r197;
	st.shared.u32 	[%r198], %r196;
	mul.wide.u32 	%rd34, %r344, 4;
	add.s64 	%rd35, %rd2, %rd34;
	ld.global.u32 	%r199, [%rd35];
	add.s32 	%r200, %r347, %r59;
	st.shared.u32 	[%r200], %r199;
	add.s32 	%r343, %r343, %r19;
	add.s32 	%r347, %r347, %r58;
	add.s32 	%r346, %r346, %r19;
	add.s32 	%r345, %r345, %r19;
	add.s32 	%r344, %r344, %r19;
	add.s64 	%rd46, %rd46, %rd4;
	setp.lt.u32 	%p27, %r343, 16;
	@%p27 bra 	$L__BB91_15;
$L__BB91_16:
	setp.gt.u32 	%p28, %r1, 15;
	bar.sync 	0;
	@%p28 bra 	$L__BB91_23;
	setp.eq.s32 	%p29, %r17, 0;
	mov.u32 	%r349, %r1;
	@%p29 bra 	$L__BB91_21;
	setp.eq.s32 	%p30, %r17, 1;
	mov.b32 	%r201, 0;
	st.shared.u32 	[%r23], %r201;
	mov.u32 	%r349, %r3;
	@%p30 bra 	$L__BB91_21;
	setp.eq.s32 	%p31, %r17, 2;
	mov.b32 	%r202, 0;
	st.shared.u32 	[%r24], %r202;
	mov.u32 	%r349, %r21;
	@%p31 bra 	$L__BB91_21;
	mov.b32 	%r203, 0;
	st.shared.u32 	[%r25], %r203;
	mov.u32 	%r349, %r22;
$L__BB91_21:
	setp.lt.u32 	%p32, %r16, 3;
	@%p32 bra 	$L__BB91_23;
$L__BB91_22:
	shl.b32 	%r204, %r349, 2;
	mov.u32 	%r205, _ZZ9cuda_gemmIiLi128ELi8ELi1ELi16ELi16ELi16ELi1EEviiiPT_S1_S1_iiE3Csh;
	add.s32 	%r206, %r205, %r204;
	mov.b32 	%r207, 0;
	st.shared.u32 	[%r206], %r207;
	add.s32 	%r208, %r206, %r19;
	st.shared.u32 	[%r208], %r207;
	add.s32 	%r209, %r208, %r19;
	st.shared.u32 	[%r209], %r207;
	add.s32 	%r210, %r209, %r19;
	st.shared.u32 	[%r210], %r207;
	add.s32 	%r349, %r19, %r349;
	setp.lt.u32 	%p33, %r349, 16;
	@%p33 bra 	$L__BB91_22;
$L__BB91_23:
	setp.lt.u32 	%p34, %r1, 16;
	ld.shared.u32 	%r84, [%r26];
	ld.shared.u32 	%r85, [%r27+4];
	ld.shared.u32 	%r86, [%r28+8];
	ld.shared.u32 	%r87, [%r29+12];
	ld.shared.u32 	%r88, [%r30+16];
	ld.shared.u32 	%r89, [%r31+20];
	ld.shared.u32 	%r90, [%r32+24];
	ld.shared.u32 	%r91, [%r33+28];
	ld.shared.u32 	%r92, [%r34+32];
	ld.shared.u32 	%r93, [%r35+36];
	ld.shared.u32 	%r94, [%r36+40];
	ld.shared.u32 	%r95, [%r37+44];
	ld.shared.u32 	%r96, [%r38+48];
	ld.shared.u32 	%r97, [%r39+52];
	ld.shared.u32 	%r98, [%r40+56];
	ld.shared.u32 	%r99, [%r41+60];
	@%p34 bra 	$L__BB91_24;
	bra.uni 	$L__BB91_28;
$L__BB91_24:
	and.b32  	%r211, %r16, 1;
	setp.eq.b32 	%p35, %r211, 1;
	mov.u32 	%r352, %r1;
	@%p35 bra 	$L__BB91_26;
	ld.shared.u32 	%r212, [%r42];
	shfl.sync.idx.b32	%r213|%p36, %r212, %r1, 4127, -1;
	mul.lo.s32 	%r214, %r213, %r84;
	shfl.sync.idx.b32	%r215|%p37, %r212, %r43, 4127, -1;
	mad.lo.s32 	%r216, %r215, %r85, %r214;
	shfl.sync.idx.b32	%r217|%p38, %r212, %r44, 4127, -1;
	mad.lo.s32 	%r218, %r217, %r86, %r216;
	shfl.sync.idx.b32	%r219|%p39, %r212, %r45, 4127, -1;
	mad.lo.s32 	%r220, %r219, %r87, %r218;
	shfl.sync.idx.b32	%r221|%p40, %r212, %r46, 4127, -1;
	mad.lo.s32 	%r222, %r221, %r88, %r220;
	shfl.sync.idx.b32	%r223|%p41, %r212, %r47, 4127, -1;
	mad.lo.s32 	%r224, %r223, %r89, %r222;
	shfl.sync.idx.b32	%r225|%p42, %r212, %r48, 4127, -1;
	mad.lo.s32 	%r226, %r225, %r90, %r224;
	shfl.sync.idx.b32	%r227|%p43, %r212, %r49, 4127, -1;
	mad.lo.s32 	%r228, %r227, %r91, %r226;
	shfl.sync.idx.b32	%r229|%p44, %r212, %r50, 4127, -1;
	mad.lo.s32 	%r230, %r229, %r92, %r228;
	shfl.sync.idx.b32	%r231|%p45, %r212, %r51, 4127, -1;
	mad.lo.s32 	%r232, %r231, %r93, %r230;
	shfl.sync.idx.b32	%r233|%p46, %r212, %r52, 4127, -1;
	mad.lo.s32 	%r234, %r233, %r94, %r232;
	shfl.sync.idx.b32	%r235|%p47, %r212, %r53, 4127, -1;
	mad.lo.s32 	%r236, %r235, %r95, %r234;
	shfl.sync.idx.b32	%r237|%p48, %r212, %r54, 4127, -1;
	mad.lo.s32 	%r238, %r237, %r96, %r236;
	shfl.sync.idx.b32	%r239|%p49, %r212, %r55, 4127, -1;
	mad.lo.s32 	%r240, %r239, %r97, %r238;
	shfl.sync.idx.b32	%r241|%p50, %r212, %r56, 4127, -1;
	mad.lo.s32 	%r242, %r241, %r98, %r240;
	shfl.sync.idx.b32	%r243|%p51, %r212, %r57, 4127, -1;
	mad.lo.s32 	%r244, %r243, %r99, %r242;
	ld.shared.u32 	%r245, [%r23];
	add.s32 	%r246, %r245, %r244;
	st.shared.u32 	[%r23], %r246;
	mov.u32 	%r352, %r3;
$L__BB91_26:
	setp.eq.s32 	%p52, %r16, 0;
	@%p52 bra 	$L__BB91_28;
$L__BB91_27:
	mad.lo.s32 	%r247, %r352, 68, %r15;
	ld.shared.u32 	%r248, [%r247];
	shfl.sync.idx.b32	%r249|%p53, %r248, %r1, 4127, -1;
	mul.lo.s32 	%r250, %r249, %r84;
	shfl.sync.idx.b32	%r251|%p54, %r248, %r43, 4127, -1;
	mad.lo.s32 	%r252, %r251, %r85, %r250;
	shfl.sync.idx.b32	%r253|%p55, %r248, %r44, 4127, -1;
	mad.lo.s32 	%r254, %r253, %r86, %r252;
	shfl.sync.idx.b32	%r255|%p56, %r248, %r45, 4127, -1;
	mad.lo.s32 	%r256, %r255, %r87, %r254;
	shfl.sync.idx.b32	%r257|%p57, %r248, %r46, 4127, -1;
	mad.lo.s32 	%r258, %r257, %r88, %r256;
	shfl.sync.idx.b32	%r259|%p58, %r248, %r47, 4127, -1;
	mad.lo.s32 	%r260, %r259, %r89, %r258;
	shfl.sync.idx.b32	%r261|%p59, %r248, %r48, 4127, -1;
	mad.lo.s32 	%r262, %r261, %r90, %r260;
	shfl.sync.idx.b32	%r263|%p60, %r248, %r49, 4127, -1;
	mad.lo.s32 	%r264, %r263, %r91, %r262;
	shfl.sync.idx.b32	%r265|%p61, %r248, %r50, 4127, -1;
	mad.lo.s32 	%r266, %r265, %r92, %r264;
	shfl.sync.idx.b32	%r267|%p62, %r248, %r51, 4127, -1;
	mad.lo.s32 	%r268, %r267, %r93, %r266;
	shfl.sync.idx.b32	%r269|%p63, %r248, %r52, 4127, -1;
	mad.lo.s32 	%r270, %r269, %r94, %r268;
	shfl.sync.idx.b32	%r271|%p64, %r248, %r53, 4127, -1;
	mad.lo.s32 	%r272, %r271, %r95, %r270;
	shfl.sync.idx.b32	%r273|%p65, %r248, %r54, 4127, -1;
	mad.lo.s32 	%r274, %r273, %r96, %r272;
	shfl.sync.idx.b32	%r275|%p66, %r248, %r55, 4127, -1;
	mad.lo.s32 	%r276, %r275, %r97, %r274;
	shfl.sync.idx.b32	%r277|%p67, %r248, %r56, 4127, -1;
	mad.lo.s32 	%r278, %r277, %r98, %r276;
	shfl.sync.idx.b32	%r279|%p68, %r248, %r57, 4127, -1;
	mad.lo.s32 	%r280, %r279, %r99, %r278;
	shl.b32 	%r281, %r352, 2;
	mov.u32 	%r282, _ZZ9cuda_gemmIiLi128ELi8ELi1ELi16ELi16ELi16ELi1EEviiiPT_S1_S1_iiE3Csh;
	add.s32 	%r283, %r282, %r281;
	ld.shared.u32 	%r284, [%r283];
	add.s32 	%r285, %r284, %r280;
	st.shared.u32 	[%r283], %r285;
	mad.lo.s32 	%r286, %r2, 68, %r247;
	ld.shared.u32 	%r287, [%r286];
	shfl.sync.idx.b32	%r288|%p69, %r287, %r1, 4127, -1;
	mul.lo.s32 	%r289, %r288, %r84;
	shfl.sync.idx.b32	%r290|%p70, %r287, %r43, 4127, -1;
	mad.lo.s32 	%r291, %r290, %r85, %r289;
	shfl.sync.idx.b32	%r292|%p71, %r287, %r44, 4127, -1;
	mad.lo.s32 	%r293, %r292, %r86, %r291;
	shfl.sync.idx.b32	%r294|%p72, %r287, %r45, 4127, -1;
	mad.lo.s32 	%r295, %r294, %r87, %r293;
	shfl.sync.idx.b32	%r296|%p73, %r287, %r46, 4127, -1;
	mad.lo.s32 	%r297, %r296, %r88, %r295;
	shfl.sync.idx.b32	%r298|%p74, %r287, %r47, 4127, -1;
	mad.lo.s32 	%r299, %r298, %r89, %r297;
	shfl.sync.idx.b32	%r300|%p75, %r287, %r48, 4127, -1;
	mad.lo.s32 	%r301, %r300, %r90, %r299;
	shfl.sync.idx.b32	%r302|%p76, %r287, %r49, 4127, -1;
	mad.lo.s32 	%r303, %r302, %r91, %r301;
	shfl.sync.idx.b32	%r304|%p77, %r287, %r50, 4127, -1;
	mad.lo.s32 	%r305, %r304, %r92, %r303;
	shfl.sync.idx.b32	%r306|%p78, %r287, %r51, 4127, -1;
	mad.lo.s32 	%r307, %r306, %r93, %r305;
	shfl.sync.idx.b32	%r308|%p79, %r287, %r52, 4127, -1;
	mad.lo.s32 	%r309, %r308, %r94, %r307;
	shfl.sync.idx.b32	%r310|%p80, %r287, %r53, 4127, -1;
	mad.lo.s32 	%r311, %r310, %r95, %r309;
	shfl.sync.idx.b32	%r312|%p81, %r287, %r54, 4127, -1;
	mad.lo.s32 	%r313, %r312, %r96, %r311;
	shfl.sync.idx.b32	%r314|%p82, %r287, %r55, 4127, -1;
	mad.lo.s32 	%r315, %r314, %r97, %r313;
	shfl.sync.idx.b32	%r316|%p83, %r287, %r56, 4127, -1;
	mad.lo.s32 	%r317, %r316, %r98, %r315;
	shfl.sync.idx.b32	%r318|%p84, %r287, %r57, 4127, -1;
	mad.lo.s32 	%r319, %r318, %r99, %r317;
	add.s32 	%r320, %r283, %r19;
	ld.shared.u32 	%r321, [%r320];
	add.s32 	%r322, %r321, %r319;
	st.shared.u32 	[%r320], %r322;
	add.s32 	%r352, %r352, %r60;
	setp.lt.u32 	%p85, %r352, 16;
	@%p85 bra 	$L__BB91_27;
$L__BB91_28:
	setp.gt.u32 	%p86, %r1, 15;
	bar.sync 	0;
	@%p86 bra 	$L__BB91_35;
	setp.eq.s32 	%p87, %r17, 0;
	shl.b32 	%r102, %r342, 4;
	mov.u32 	%r353, %r1;
	@%p87 bra 	$L__BB91_33;
	setp.eq.s32 	%p88, %r17, 1;
	add.s32 	%r323, %r102, %r1;
	ld.shared.u32 	%r324, [%r23];
	mul.wide.s32 	%rd36, %r323, 4;
	add.s64 	%rd8, %rd3, %rd36;
	st.global.u32 	[%rd8], %r324;
	mov.u32 	%r353, %r3;
	@%p88 bra 	$L__BB91_33;
	setp.eq.s32 	%p89, %r17, 2;
	ld.shared.u32 	%r325, [%r24];
	cvt.u64.u32 	%rd37, %r19;
	add.s64 	%rd9, %rd8, %rd37;
	st.global.u32 	[%rd9], %r325;
	mov.u32 	%r353, %r21;
	@%p89 bra 	$L__BB91_33;
	ld.shared.u32 	%r326, [%r25];
	add.s64 	%rd39, %rd9, %rd37;
	st.global.u32 	[%rd39], %r326;
	mov.u32 	%r353, %r22;
$L__BB91_33:
	setp.lt.u32 	%p90, %r16, 3;
	@%p90 bra 	$L__BB91_35;
$L__BB91_34:
	add.s32 	%r327, %r102, %r353;
	shl.b32 	%r328, %r353, 2;
	mov.u32 	%r329, _ZZ9cuda_gemmIiLi128ELi8ELi1ELi16ELi16ELi16ELi1EEviiiPT_S1_S1_iiE3Csh;
	add.s32 	%r330, %r329, %r328;
	ld.shared.u32 	%r331, [%r330];
	mul.wide.s32 	%rd40, %r327, 4;
	add.s64 	%rd41, %rd3, %rd40;
	st.global.u32 	[%rd41], %r331;
	add.s32 	%r332, %r330, %r19;
	ld.shared.u32 	%r333, [%r332];
	add.s64 	%rd43, %rd41, %rd42;
	st.global.u32 	[%rd43], %r333;
	add.s32 	%r334, %r332, %r19;
	ld.shared.u32 	%r335, [%r334];
	add.s64 	%rd44, %rd43, %rd42;
	st.global.u32 	[%rd44], %r335;
	add.s32 	%r336, %r334, %r19;
	ld.shared.u32 	%r337, [%r336];
	add.s64 	%rd45, %rd44, %rd42;
	st.global.u32 	[%rd45], %r337;
	add.s32 	%r353, %r19, %r353;
	setp.lt.u32 	%p91, %r353, 16;
	@%p91 bra 	$L__BB91_34;
$L__BB91_35:
	add.s32 	%r342, %r342, %r13;
	setp.lt.u32 	%p92, %r342, %r14;
	@%p92 bra 	$L__BB91_8;
$L__BB91_36:
	ret;

}
	// .globl	_Z9cuda_gemmIiLi128ELi8ELi1ELi16ELi32ELi32ELi0EEviiiPT_S1_S1_ii
.visible .entry _Z9cuda_gemmIiLi128ELi8ELi1ELi16ELi32ELi32ELi0EEviiiPT_S1_S1_ii(
	.param .u32 _Z9cuda_gemmIiLi128ELi8ELi1ELi16ELi32ELi32ELi0EEviiiPT_S1_S1_ii_param_0,
	.param .u32 _Z9cuda_gemmIiLi128ELi8ELi1ELi16ELi32ELi32ELi0EEviiiPT_S1_S1_ii_param_1,
	.param .u32 _Z9cuda_gemmIiLi128ELi8ELi1ELi16ELi32ELi32ELi0EEviiiPT_S1_S1_ii_param_2,
	.param .u64 .ptr .align 1 _Z9cuda_gemmIiLi128ELi8ELi1ELi16ELi32ELi32ELi0EEviiiPT_S1_S1_ii_param_3,
	.param .u64 .ptr .align 1 _Z9cuda_gemmIiLi128ELi8ELi1ELi16ELi32ELi32ELi0EEviiiPT_S1_S1_ii_param_4,
	.param .u64 .ptr .align 1 _Z9cuda_gemmIiLi128ELi8ELi1ELi16ELi32ELi32ELi0EEviiiPT_S1_S1_ii_param_5,
	.param .u32 _Z9cuda_gemmIiLi128ELi8ELi1ELi16ELi32ELi32ELi0EEviiiPT_S1_S1_ii_param_6,
	.param .u32 _Z9cuda_gemmIiLi128ELi8ELi1ELi16ELi32ELi32ELi0EEviiiPT_S1_S1_ii_param_7
)
.maxntid 128
{
	.reg .pred 	%p<250>;
	.reg .b32 	%r<1102>;
	.reg .b64 	%rd<37>;
	// demoted variable
	.shared .align 128 .b8 _ZZ9cuda_gemmIiLi128ELi8ELi1ELi16ELi32ELi32ELi0EEviiiPT_S1_S1_iiE11kron_fac_sh[4224];
	// demoted variable
	.shared .align 128 .b8 _ZZ9cuda_gemmIiLi128ELi8ELi1ELi16ELi32ELi32ELi0EEviiiPT_S1_S1_iiE3Ash[64];
	// demoted variable
	.shared .align 128 .b8 _ZZ9cuda_gemmIiLi128ELi8ELi1ELi16ELi32ELi32ELi0EEviiiPT_S1_S1_iiE3Csh[64];
	ld.param.u32 	%r364, [_Z9cuda_gemmIiLi128ELi8ELi1ELi16ELi32ELi32ELi0EEviiiPT_S1_S1_ii_param_2];
	ld.param.u64 	%rd5, [_Z9cuda_gemmIiLi128ELi8ELi1ELi16ELi32ELi32ELi0EEviiiPT_S1_S1_ii_param_3];
	ld.param.u64 	%rd4, [_Z9cuda_gemmIiLi128ELi8ELi1ELi16ELi32ELi32ELi0EEviiiPT_S1_S1_ii_param_4];
	ld.param.u64 	%rd6, [_Z9cuda_gemmIiLi128ELi8ELi1ELi16ELi32ELi32ELi0EEviiiPT_S1_S1_ii_param_5];
	ld.param.u32 	%r365, [_Z9cuda_gemmIiLi128ELi8ELi1ELi16ELi32ELi32ELi0EEviiiPT_S1_S1_ii_param_6];
	ld.param.u32 	%r366, [_Z9cuda_gemmIiLi128ELi8ELi1ELi16ELi32ELi32ELi0EEviiiPT_S1_S1_ii_param_7];
	cvta.to.global.u64 	%rd1, %rd5;
	cvta.to.global.u64 	%rd2, %rd6;
	mov.u32 	%r1, %tid.x;
	mul.lo.s32 	%r2, %r366, %r365;
	setp.ge.u32 	%p1, %r1, %r2;
	@%p1 bra 	$L__BB92_3;
	mov.u32 	%r3, %ntid.x;
	cvta.to.global.u64 	%rd3, %rd4;
	mov.u32 	%r930, %r1;
$L__BB92_2:
	mul.wide.u32 	%rd7, %r930, 4;
	add.s64 	%rd8, %rd3, %rd7;
	ld.global.u32 	%r367, [%rd8];
	rem.u32 	%r368, %r930, %r365;
	mov.u32 	%r369, _ZZ9cuda_gemmIiLi128ELi8ELi1ELi16ELi32ELi32ELi0EEviiiPT_S1_S1_iiE11kron_fac_sh;
	mad.lo.s32 	%r370, %r368, 132, %r369;
	div.u32 	%r371, %r930, %r366;
	shl.b32 	%r372, %r371, 2;
	add.s32 	%r373, %r370, %r372;
	st.shared.u32 	[%r373], %r367;
	add.s32 	%r930, %r930, %r3;
	setp.lt.u32 	%p2, %r930, %r2;
	@%p2 bra 	$L__BB92_2;
$L__BB92_3:
	div.s32 	%r6, 16, %r366;
	div.u32 	%r8, %r1, %r6;
	mul.lo.s32 	%r374, %r8, %r6;
	sub.s32 	%r7, %r1, %r374;
	mov.u32 	%r9, %ntid.x;
	mov.u32 	%r963, %ctaid.y;
	mov.u32 	%r11, %nctaid.y;
	shl.b32 	%r375, %r11, 3;
	setp.ge.u32 	%p3, %r963, %r375;
	@%p3 bra 	$L__BB92_222;
	mov.u32 	%r377, %ctaid.x;
	shl.b32 	%r12, %r377, 4;
	min.s32 	%r13, %r366, 32;
	mul.lo.s32 	%r14, %r7, %r366;
	shl.b32 	%r378, %r366, 8;
	sub.s32 	%r15, 8223, %r378;
	mul.lo.s32 	%r16, %r6, %r377;
	add.s32 	%r17, %r1, %r9;
	max.u32 	%r379, %r17, 16;
	setp.lt.u32 	%p4, %r17, 16;
	selp.u32 	%r380, 1, 0, %p4;
	add.s32 	%r381, %r17, %r380;
	sub.s32 	%r382, %r379, %r381;
	div.u32 	%r383, %r382, %r9;
	add.s32 	%r18, %r383, %r380;
	add.s32 	%r384, %r18, 1;
	and.b32  	%r19, %r384, 3;
	shl.b32 	%r385, %r1, 2;
	mov.u32 	%r386, _ZZ9cuda_gemmIiLi128ELi8ELi1ELi16ELi32ELi32ELi0EEviiiPT_S1_S1_iiE3Ash;
	add.s32 	%r20, %r386, %r385;
	shl.b32 	%r21, %r9, 2;
	add.s32 	%r22, %r20, %r21;
	add.s32 	%r23, %r17, %r9;
	add.s32 	%r24, %r23, %r9;
	mov.u32 	%r387, _ZZ9cuda_gemmIiLi128ELi8ELi1ELi16ELi32ELi32ELi0EEviiiPT_S1_S1_iiE3Csh;
	add.s32 	%r25, %r387, %r385;
	add.s32 	%r26, %r25, %r21;
	div.u32 	%r27, %r9, %r6;
$L__BB92_5:
	setp.gt.u32 	%p5, %r1, 15;
	@%p5 bra 	$L__BB92_13;
	setp.eq.s32 	%p6, %r19, 0;
	mul.lo.s32 	%r61, %r963, %r364;
	mov.u32 	%r964, %r1;
	@%p6 bra 	$L__BB92_10;
	setp.eq.s32 	%p7, %r19, 1;
	add.s32 	%r388, %r61, %r12;
	add.s32 	%r62, %r388, %r1;
	mul.wide.u32 	%rd9, %r62, 4;
	add.s64 	%rd10, %rd1, %rd9;
	ld.global.u32 	%r389, [%rd10];
	st.shared.u32 	[%r20], %r389;
	mov.u32 	%r964, %r17;
	@%p7 bra 	$L__BB92_10;
	setp.eq.s32 	%p8, %r19, 2;
	add.s32 	%r63, %r62, %r9;
	mul.wide.u32 	%rd11, %r63, 4;
	add.s64 	%rd12, %rd1, %rd11;
	ld.global.u32 	%r390, [%rd12];
	st.shared.u32 	[%r22], %r390;
	mov.u32 	%r964, %r23;
	@%p8 bra 	$L__BB92_10;
	add.s32 	%r391, %r63, %r9;
	mul.wide.u32 	%rd13, %r391, 4;
	add.s64 	%rd14, %rd1, %rd13;
	ld.global.u32 	%r392, [%rd14];
	add.s32 	%r393, %r22, %r21;
	st.shared.u32 	[%r393], %r392;
	mov.u32 	%r964, %r24;
$L__BB92_10:
	setp.lt.u32 	%p9, %r18, 3;
	@%p9 bra 	$L__BB92_13;
	shl.b32 	%r394, %r964, 2;
	mov.u32 	%r395, _ZZ9cuda_gemmIiLi128ELi8ELi1ELi16ELi32ELi32ELi0EEviiiPT_S1_S1_iiE3Ash;
	add.s32 	%r969, %r395, %r394;
	add.s32 	%r396, %r12, %r964;
	add.s32 	%r965, %r396, %r61;
	add.s32 	%r968, %r965, %r9;
	shl.b32 	%r397, %r9, 1;
	add.s32 	%r967, %r965, %r397;
	mad.lo.s32 	%r966, %r9, 3, %r965;
$L__BB92_12:
	mul.wide.u32 	%rd15, %r965, 4;
	add.s64 	%rd16, %rd1, %rd15;
	ld.global.u32 	%r398, [%rd16];
	st.shared.u32 	[%r969], %r398;
	mul.wide.u32 	%rd17, %r968, 4;
	add.s64 	%rd18, %rd1, %rd17;
	ld.global.u32 	%r399, [%rd18];
	add.s32 	%r400, %r969, %r21;
	st.shared.u32 	[%r400], %r399;
	mul.wide.u32 	%rd19, %r967, 4;
	add.s64 	%rd20, %rd1, %rd19;
	ld.global.u32 	%r401, [%rd20];
	shl.b32 	%r402, %r9, 3;
	add.s32 	%r403, %r969, %r402;
	st.shared.u32 	[%r403], %r401;
	mul.wide.u32 	%rd21, %r966, 4;
	add.s64 	%rd22, %rd1, %rd21;
	ld.global.u32 	%r404, [%rd22];
	mad.lo.s32 	%r405, %r9, 12, %r969;
	st.shared.u32 	[%r405], %r404;
	add.s32 	%r964, %r964, %r21;
	shl.b32 	%r406, %r9, 4;
	add.s32 	%r969, %r969, %r406;
	add.s32 	%r968, %r968, %r21;
	add.s32 	%r967, %r967, %r21;
	add.s32 	%r966, %r966, %r21;
	add.s32 	%r965, %r965, %r21;
	setp.lt.u32 	%p10, %r964, 16;
	@%p10 bra 	$L__BB92_12;
$L__BB92_13:
	setp.gt.u32 	%p11, %r1, 15;
	bar.sync 	0;
	@%p11 bra 	$L__BB92_19;
	setp.eq.s32 	%p12, %r19, 0;
	mov.u32 	%r971, %r1;
	@%p12 bra 	$L__BB92_18;
	setp.eq.s32 	%p13, %r19, 1;
	mov.b32 	%r407, 0;
	st.shared.u32 	[%r25], %r407;
	mov.u32 	%r971, %r17;
	@%p13 bra 	$L__BB92_18;
	setp.eq.s32 	%p14, %r19, 2;
	mov.b32 	%r408, 0;
	st.shared.u32 	[%r26], %r408;
	mov.u32 	%r971, %r23;
	@%p14 bra 	$L__BB92_18;
	add.s32 	%r409, %r26, %r21;
	mov.b32 	%r410, 0;
	st.shared.u32 	[%r409], %r410;
	mov.u32 	%r971, %r24;
$L__BB92_18:
	setp.lt.u32 	%p15, %r18, 3;
	@%p15 bra 	$L__BB92_19;
	bra.uni 	$L__BB92_223;
$L__BB92_19:
	setp.gt.s32 	%p17, %r6, 0;
	@%p17 bra 	$L__BB92_20;
	bra.uni 	$L__BB92_214;
$L__BB92_20:
	setp.lt.s32 	%p18, %r366, 1;
	and.b32  	%r418, %r1, 31;
	rem.s32 	%r85, %r418, %r13;
	add.s32 	%r86, %r85, %r14;
	@%p18 bra 	$L__BB92_22;
	shl.b32 	%r419, %r86, 2;
	mov.u32 	%r420, _ZZ9cuda_gemmIiLi128ELi8ELi1ELi16ELi32ELi32ELi0EEviiiPT_S1_S1_iiE3Ash;
	add.s32 	%r421, %r420, %r419;
	ld.shared.u32 	%r962, [%r421];
$L__BB92_22:
	setp.lt.s32 	%p19, %r366, 2;
	@%p19 bra 	$L__BB92_24;
	add.s32 	%r422, %r85, 1;
	setp.lt.s32 	%p20, %r422, %r13;
	selp.b32 	%r423, 0, %r13, %p20;
	sub.s32 	%r424, %r86, %r423;
	shl.b32 	%r425, %r424, 2;
	mov.u32 	%r426, _ZZ9cuda_gemmIiLi128ELi8ELi1ELi16ELi32ELi32ELi0EEviiiPT_S1_S1_iiE3Ash;
	add.s32 	%r427, %r426, %r425;
	ld.shared.u32 	%r961, [%r427+4];
$L__BB92_24:
	setp.lt.s32 	%p21, %r366, 3;
	@%p21 bra 	$L__BB92_26;
	add.s32 	%r428, %r85, 2;
	setp.lt.s32 	%p22, %r428, %r13;
	selp.b32 	%r429, 0, %r13, %p22;
	sub.s32 	%r430, %r86, %r429;
	shl.b32 	%r431, %r430, 2;
	mov.u32 	%r432, _ZZ9cuda_gemmIiLi128ELi8ELi1ELi16ELi32ELi32ELi0EEviiiPT_S1_S1_iiE3Ash;
	add.s32 	%r433, %r432, %r431;
	ld.shared.u32 	%r960, [%r433+8];
$L__BB92_26:
	setp.lt.s32 	%p23, %r366, 4;
	@%p23 bra 	$L__BB92_28;
	add.s32 	%r434, %r85, 3;
	setp.lt.s32 	%p24, %r434, %r13;
	selp.b32 	%r435, 0, %r13, %p24;
	sub.s32 	%r436, %r86, %r435;
	shl.b32 	%r437, %r436, 2;
	mov.u32 	%r438, _ZZ9cuda_gemmIiLi128ELi8ELi1ELi16ELi32ELi32ELi0EEviiiPT_S1_S1_iiE3Ash;
	add.s32 	%r439, %r438, %r437;
	ld.shared.u32 	%r959, [%r439+12];
$L__BB92_28:
	setp.lt.s32 	%p25, %r366, 5;
	@%p25 bra 	$L__BB92_30;
	add.s32 	%r440, %r85, 4;
	setp.lt.s32 	%p26, %r440, %r13;
	selp.b32 	%r441, 0, %r13, %p26;
	sub.s32 	%r442, %r86, %r441;
	shl.b32 	%r443, %r442, 2;
	mov.u32 	%r444, _ZZ9cuda_gemmIiLi128ELi8ELi1ELi16ELi32ELi32ELi0EEviiiPT_S1_S1_iiE3Ash;
	add.s32 	%r445, %r444, %r443;
	ld.shared.u32 	%r958, [%r445+16];
$L__BB92_30:
	setp.lt.s32 	%p27, %r366, 6;
	@%p27 bra 	$L__BB92_32;
	add.s32 	%r446, %r85, 5;
	setp.lt.s32 	%p28, %r446, %r13;
	selp.b32 	%r447, 0, %r13, %p28;
	sub.s32 	%r448, %r86, %r447;
	shl.b32 	%r449, %r448, 2;
	mov.u32 	%r450, _ZZ9cuda_gemmIiLi128ELi8ELi1ELi16ELi32ELi32ELi0EEviiiPT_S1_S1_iiE3Ash;
	add.s32 	%r451, %r450, %r449;
	ld.shared.u32 	%r957, [%r451+20];
$L__BB92_32:
	setp.lt.s32 	%p29, %r366, 7;
	@%p29 bra 	$L__BB92_34;
	add.s32 	%r452, %r85, 6;
	setp.lt.s32 	%p30, %r452, %r13;
	selp.b32 	%r453, 0, %r13, %p30;
	sub.s32 	%r454, %r86, %r453;
	shl.b32 	%r455, %r454, 2;
	mov.u32 	%r456, _ZZ9cuda_gemmIiLi128ELi8ELi1ELi16ELi32ELi32ELi0EEviiiPT_S1_S1_iiE3Ash;
	add.s32 	%r457, %r456, %r455;
	ld.shared.u32 	%r956, [%r457+24];
$L__BB92_34:
	setp.lt.s32 	%p31, %r366, 8;
	@%p31 bra 	$L__BB92_36;
	add.s32 	%r458, %r85, 7;
	setp.lt.s32 	%p32, %r458, %r13;
	selp.b32 	%r459, 0, %r13, %p32;
	sub.s32 	%r460, %r86, %r459;
	shl.b32 	%r461, %r460, 2;
	mov.u32 	%r462, _ZZ9cuda_gemmIiLi128ELi8ELi1ELi16ELi32ELi32ELi0EEviiiPT_S1_S1_iiE3Ash;
	add.s32 	%r463, %r462, %r461;
	ld.shared.u32 	%r955, [%r463+28];
$L__BB92_36:
	setp.lt.s32 	%p33, %r366, 9;
	@%p33 bra 	$L__BB92_38;
	add.s32 	%r464, %r85, 8;
	setp.lt.s32 	%p34, %r464, %r13;
	selp.b32 	%r465, 0, %r13, %p34;
	sub.s32 	%r466, %r86, %r465;
	shl.b32 	%r467, %r466, 2;
	mov.u32 	%r468, _ZZ9cuda_gemmIiLi128ELi8ELi1ELi16ELi32ELi32ELi0EEviiiPT_S1_S1_iiE3Ash;
	add.s32 	%r469, %r468, %r467;
	ld.shared.u32 	%r954, [%r469+32];
$L__BB92_38:
	setp.lt.s32 	%p35, %r366, 10;
	@%p35 bra 	$L__BB92_40;
	add.s32 	%r470, %r85, 9;
	setp.lt.s32 	%p36, %r470, %r13;
	selp.b32 	%r471, 0, %r13, %p36;
	sub.s32 	%r472, %r86, %r471;
	shl.b32 	%r473, %r472, 2;
	mov.u32 	%r474, _ZZ9cuda_gemmIiLi128ELi8ELi1ELi16ELi32ELi32ELi0EEviiiPT_S1_S1_iiE3Ash;
	add.s32 	%r475, %r474, %r473;
	ld.shared.u32 	%r953, [%r475+36];
$L__BB92_40:
	setp.lt.s32 	%p37, %r366, 11;
	@%p37 bra 	$L__BB92_42;
	add.s32 	%r476, %r85, 10;
	setp.lt.s32 	%p38, %r476, %r13;
	selp.b32 	%r477, 0, %r13, %p38;
	sub.s32 	%r478, %r86, %r477;
	shl.b32 	%r479, %r478, 2;
	mov.u32 	%r480, _ZZ9cuda_gemmIiLi128ELi8ELi1ELi16ELi32ELi32ELi0EEviiiPT_S1_S1_iiE3Ash;
	add.s32 	%r481, %r480, %r479;
	ld.shared.u32 	%r952, [%r481+40];
$L__BB92_42:
	setp.lt.s32 	%p39, %r366, 12;
	@%p39 bra 	$L__BB92_44;
	add.s32 	%r482, %r85, 11;
	setp.lt.s32 	%p40, %r482, %r13;
	selp.b32 	%r483, 0, %r13, %p40;
	sub.s32 	%r484, %r86, %r483;
	shl.b32 	%r485, %r484, 2;
	mov.u32 	%r486, _ZZ9cuda_gemmIiLi128ELi8ELi1ELi16ELi32ELi32ELi0EEviiiPT_S1_S1_iiE3Ash;
	add.s32 	%r487, %r486, %r485;
	ld.shared.u32 	%r951, [%r487+44];
$L__BB92_44:
	setp.lt.s32 	%p41, %r366, 13;
	@%p41 bra 	$L__BB92_46;
	add.s32 	%r488, %r85, 12;
	setp.lt.s32 	%p42, %r488, %r13;
	selp.b32 	%r489, 0, %r13, %p42;
	sub.s32 	%r490, %r86, %r489;
	shl.b32 	%r491, %r490, 2;
	mov.u32 	%r492, _ZZ9cuda_gemmIiLi128ELi8ELi1ELi16ELi32ELi32ELi0EEviiiPT_S1_S1_iiE3Ash;
	add.s32 	%r493, %r492, %r491;
	ld.shared.u32 	%r950, [%r493+48];
$L__BB92_46:
	setp.lt.s32 	%p43, %r366, 14;
	@%p43 bra 	$L__BB92_48;
	add.s32 	%r494, %r85, 13;
	setp.lt.s32 	%p44, %r494, %r13;
	selp.b32 	%r495, 0, %r13, %p44;
	sub.s32 	%r496, %r86, %r495;
	shl.b32 	%r497, %r496, 2;
	mov.u32 	%r498, _ZZ9cuda_gemmIiLi128ELi8ELi1ELi16ELi32ELi32ELi0EEviiiPT_S1_S1_iiE3Ash;
	add.s32 	%r499, %r498, %r497;
	ld.shared.u32 	%r949, [%r499+52];
$L__BB92_48:
	setp.lt.s32 	%p45, %r366, 15;
	@%p45 bra 	$L__BB92_50;
	add.s32 	%r500, %r85, 14;
	setp.lt.s32 	%p46, %r500, %r13;
	selp.b32 	%r501, 0, %r13, %p46;
	sub.s32 	%r502, %r86, %r501;
	shl.b32 	%r503, %r502, 2;
	mov.u32 	%r504, _ZZ9cuda_gemmIiLi128ELi8ELi1ELi16ELi32ELi32ELi0EEviiiPT_S1_S1_iiE3Ash;
	add.s32 	%r505, %r504, %r503;
	ld.shared.u32 	%r948, [%r505+56];
$L__BB92_50:
	setp.lt.s32 	%p47, %r366, 16;
	@%p47 bra 	$L__BB92_52;
	add.s32 	%r506, %r85, 15;
	setp.lt.s32 	%p48, %r506, %r13;
	selp.b32 	%r507, 0, %r13, %p48;
	sub.s32 	%r508, %r86, %r507;
	shl.b32 	%r509, %r508, 2;
	mov.u32 	%r510, _ZZ9cuda_gemmIiLi128ELi8ELi1ELi16ELi32ELi32ELi0EEviiiPT_S1_S1_iiE3Ash;
	add.s32 	%r511, %r510, %r509;
	ld.shared.u32 	%r947, [%r511+60];
$L__BB92_52:
	setp.lt.s32 	%p49, %r366, 17;
	@%p49 bra 	$L__BB92_54;
	add.s32 	%r512, %r85, 16;
	setp.lt.s32 	%p50, %r512, %r13;
	selp.b32 	%r513, 0, %r13, %p50;
	sub.s32 	%r514, %r86, %r513;
	shl.b32 	%r515, %r514, 2;
	mov.u32 	%r516, _ZZ9cuda_gemmIiLi128ELi8ELi1ELi16ELi32ELi32ELi0EEviiiPT_S1_S1_iiE3Ash;
	add.s32 	%r517, %r516, %r515;
	ld.shared.u32 	%r946, [%r517+64];
$L__BB92_54:
	setp.lt.s32 	%p51, %r366, 18;
	@%p51 bra 	$L__BB92_56;
	add.s32 	%r518, %r85, 17;
	setp.lt.s32 	%p52, %r518, %r13;
	selp.b32 	%r519, 0, %r13, %p52;
	sub.s32 	%r520, %r86, %r519;
	shl.b32 	%r521, %r520, 2;
	mov.u32 	%r522, _ZZ9cuda_gemmIiLi128ELi8ELi1ELi16ELi32ELi32ELi0EEviiiPT_S1_S1_iiE3Ash;
	add.s32 	%r523, %r522, %r521;
	ld.shared.u32 	%r945, [%r523+68];
$L__BB92_56:
	setp.lt.s32 	%p53, %r366, 19;
	@%p53 bra 	$L__BB92_58;
	add.s32 	%r524, %r85, 18;
	setp.lt.s32 	%p54, %r524, %r13;
	selp.b32 	%r525, 0, %r13, %p54;
	sub.s32 	%r526, %r86, %r525;
	shl.b32 	%r527, %r526, 2;
	mov.u32 	%r528, _ZZ9cuda_gemmIiLi128ELi8ELi1ELi16ELi32ELi32ELi0EEviiiPT_S1_S1_iiE3Ash;
	add.s32 	%r529, %r528, %r527;
	ld.shared.u32 	%r944, [%r529+72];
$L__BB92_58:
	setp.lt.s32 	%p55, %r366, 20;
	@%p55 bra 	$L__BB92_60;
	add.s32 	%r530, %r85, 19;
	setp.lt.s32 	%p56, %r530, %r13;
	selp.b32 	%r531, 0, %r13, %p56;
	sub.s32 	%r532, %r86, %r531;
	shl.b32 	%r533, %r532, 2;
	mov.u32 	%r534, _ZZ9cuda_gemmIiLi128ELi8ELi1ELi16ELi32ELi32ELi0EEviiiPT_S1_S1_iiE3Ash;
	add.s32 	%r535, %r534, %r533;
	ld.shared.u32 	%r943, [%r535+76];
$L__BB92_60:
	setp.lt.s32 	%p57, %r366, 21;
	@%p57 bra 	$L__BB92_62;
	add.s32 	%r536, %r85, 20;
	setp.lt.s32 	%p58, %r536, %r13;
	selp.b32 	%r537, 0, %r13, %p58;
	sub.s32 	%r538, %r86, %r537;
	shl.b32 	%r539, %r538, 2;
	mov.u32 	%r540, _ZZ9cuda_gemmIiLi128ELi8ELi1ELi16ELi32ELi32ELi0EEviiiPT_S1_S1_iiE3Ash;
	add.s32 	%r541, %r540, %r539;
	ld.shared.u32 	%r942, [%r541+80];
$L__BB92_62:
	setp.lt.s32 	%p59, %r366, 22;
	@%p59 bra 	$L__BB92_64;
	add.s32 	%r542, %r85, 21;
	setp.lt.s32 	%p60, %r542, %r13;
	selp.b32 	%r543, 0, %r13, %p60;
	sub.s32 	%r544, %r86, %r543;
	shl.b32 	%r545, %r544, 2;
	mov.u32 	%r546, _ZZ9cuda_gemmIiLi128ELi8ELi1ELi16ELi32ELi32ELi0EEviiiPT_S1_S1_iiE3Ash;
	add.s32 	%r547, %r546, %r545;
	ld.shared.u32 	%r941, [%r547+84];
$L__BB92_64:
	setp.lt.s32 	%p61, %r366, 23;
	@%p61 bra 	$L__BB92_66;
	add.s32 	%r548, %r85, 22;
	setp.lt.s32 	%p62, %r548, %r13;
	selp.b32 	%r549, 0, %r13, %p62;
	sub.s32 	%r550, %r86, %r549;
	shl.b32 	%r551, %r550, 2;
	mov.u32 	%r552, _ZZ9cuda_gemmIiLi128ELi8ELi1ELi16ELi32ELi32ELi0EEviiiPT_S1_S1_iiE3Ash;
	add.s32 	%r553, %r552, %r551;
	ld.shared.u32 	%r940, [%r553+88];
$L__BB92_66:
	setp.lt.s32 	%p63, %r366, 24;
	@%p63 bra 	$L__BB92_68;
	add.s32 	%r554, %r85, 23;
	setp.lt.s32 	%p64, %r554, %r13;
	selp.b32 	%r555, 0, %r13, %p64;
	sub.s32 	%r556, %r86, %r555;
	shl.b32 	%r557, %r556, 2;
	mov.u32 	%r558, _ZZ9cuda_gemmIiLi128ELi8ELi1ELi16ELi32ELi32ELi0EEviiiPT_S1_S1_iiE3Ash;
	add.s32 	%r559, %r558, %r557;
	ld.shared.u32 	%r939, [%r559+92];
$L__BB92_68:
	setp.lt.s32 	%p65, %r366, 25;
	@%p65 bra 	$L__BB92_70;
	add.s32 	%r560, %r85, 24;
	setp.lt.s32 	%p66, %r560, %r13;
	selp.b32 	%r561, 0, %r13, %p66;
	sub.s32 	%r562, %r86, %r561;
	shl.b32 	%r563, %r562, 2;
	mov.u32 	%r564, _ZZ9cuda_gemmIiLi128ELi8ELi1ELi16ELi32ELi32ELi0EEviiiPT_S1_S1_iiE3Ash;
	add.s32 	%r565, %r564, %r563;
	ld.shared.u32 	%r938, [%r565+96];
$L__BB92_70:
	setp.lt.s32 	%p67, %r366, 26;
	@%p67 bra 	$L__BB92_72;
	add.s32 	%r566, %r85, 25;
	setp.lt.s32 	%p68, %r566, %r13;
	selp.b32 	%r567, 0, %r13, %p68;
	sub.s32 	%r568, %r86, %r567;
	shl.b32 	%r569, %r568, 2;
	mov.u32 	%r570, _ZZ9cuda_gemmIiLi128ELi8ELi1ELi16ELi32ELi32ELi0EEviiiPT_S1_S1_iiE3Ash;
	add.s32 	%r571, %r570, %r569;
	ld.shared.u32 	%r937, [%r571+100];
$L__BB92_72:
	setp.lt.s32 	%p69, %r366, 27;
	@%p69 bra 	$L__BB92_74;
	add.s32 	%r572, %r85, 26;
	setp.lt.s32 	%p70, %r572, %r13;
	selp.b32 	%r573, 0, %r13, %p70;
	sub.s32 	%r574, %r86, %r573;
	shl.b32 	%r575, %r574, 2;
	mov.u32 	%r576, _ZZ9cuda_gemmIiLi128ELi8ELi1ELi16ELi32ELi32ELi0EEviiiPT_S1_S1_iiE3Ash;
	add.s32 	%r577, %r576, %r575;
	ld.shared.u32 	%r936, [%r577+104];
$L__BB92_74:
	setp.lt.s32 	%p71, %r366, 28;
	@%p71 bra 	$L__BB92_76;
	add.s32 	%r578, %r85, 27;
	setp.lt.s32 	%p72, %r578, %r13;
	selp.b32 	%r579, 0, %r13, %p72;
	sub.s32 	%r580, %r86, %r579;
	shl.b32 	%r581, %r580, 2;
	mov.u32 	%r582, _ZZ9cuda_gemmIiLi128ELi8ELi1ELi16ELi32ELi32ELi0EEviiiPT_S1_S1_iiE3Ash;
	add.s32 	%r583, %r582, %r581;
	ld.shared.u32 	%r935, [%r583+108];
$L__BB92_76:
	setp.lt.s32 	%p73, %r366, 29;
	@%p73 bra 	$L__BB92_78;
	add.s32 	%r584, %r85, 28;
	setp.lt.s32 	%p74, %r584, %r13;
	selp.b32 	%r585, 0, %r13, %p74;
	sub.s32 	%r586, %r86, %r585;
	shl.b32 	%r587, %r586, 2;
	mov.u32 	%r588, _ZZ9cuda_gemmIiLi128ELi8ELi1ELi16ELi32ELi32ELi0EEviiiPT_S1_S1_iiE3Ash;
	add.s32 	%r589, %r588, %r587;
	ld.shared.u32 	%r934, [%r589+112];
$L__BB92_78:
	setp.lt.s32 	%p75, %r366, 30;
	@%p75 bra 	$L__BB92_80;
	add.s32 	%r590, %r85, 29;
	setp.lt.s32 	%p76, %r590, %r13;
	selp.b32 	%r591, 0, %r13, %p76;
	sub.s32 	%r592, %r86, %r591;
	shl.b32 	%r593, %r592, 2;
	mov.u32 	%r594, _ZZ9cuda_gemmIiLi128ELi8ELi1ELi16ELi32ELi32ELi0EEviiiPT_S1_S1_iiE3Ash;
	add.s32 	%r595, %r594, %r593;
	ld.shared.u32 	%r933, [%r595+116];
$L__BB92_80:
	setp.lt.s32 	%p77, %r366, 31;
	@%p77 bra 	$L__BB92_82;
	add.s32 	%r596, %r85, 30;
	setp.lt.s32 	%p78, %r596, %r13;
	selp.b32 	%r597, 0, %r13, %p78;
	sub.s32 	%r598, %r86, %r597;
	shl.b32 	%r599, %r598, 2;
	mov.u32 	%r600, _ZZ9cuda_gemmIiLi128ELi8ELi1ELi16ELi32ELi32ELi0EEviiiPT_S1_S1_iiE3Ash;
	add.s32 	%r601, %r600, %r599;
	ld.shared.u32 	%r932, [%r601+120];
$L__BB92_82:
	setp.lt.s32 	%p79, %r366, 32;
	@%p79 bra 	$L__BB92_84;
	add.s32 	%r602, %r85, 31;
	setp.lt.s32 	%p80, %r602, %r13;
	selp.b32 	%r603, 0, %r13, %p80;
	sub.s32 	%r604, %r86, %r603;
	shl.b32 	%r605, %r604, 2;
	mov.u32 	%r606, _ZZ9cuda_gemmIiLi128ELi8ELi1ELi16ELi32ELi32ELi0EEviiiPT_S1_S1_iiE3Ash;
	add.s32 	%r607, %r606, %r605;
	ld.shared.u32 	%r931, [%r607+124];
$L__BB92_84:
	setp.ge.s32 	%p81, %r8, %r365;
	@%p81 bra 	$L__BB92_214;
	add.s32 	%r608, %r85, 1;
	setp.lt.s32 	%p82, %r608, %r13;
	selp.b32 	%r609, 0, %r13, %p82;
	sub.s32 	%r151, %r85, %r609;
	add.s32 	%r610, %r85, 2;
	setp.lt.s32 	%p83, %r610, %r13;
	selp.b32 	%r611, 0, %r13, %p83;
	sub.s32 	%r152, %r85, %r611;
	add.s32 	%r612, %r85, 3;
	setp.lt.s32 	%p84, %r612, %r13;
	selp.b32 	%r613, 0, %r13, %p84;
	sub.s32 	%r153, %r85, %r613;
	add.s32 	%r614, %r85, 4;
	setp.lt.s32 	%p85, %r614, %r13;
	selp.b32 	%r615, 0, %r13, %p85;
	sub.s32 	%r154, %r85, %r615;
	add.s32 	%r616, %r85, 5;
	setp.lt.s32 	%p86, %r616, %r13;
	selp.b32 	%r617, 0, %r13, %p86;
	sub.s32 	%r155, %r85, %r617;
	add.s32 	%r618, %r85, 6;
	setp.lt.s32 	%p87, %r618, %r13;
	selp.b32 	%r619, 0, %r13, %p87;
	sub.s32 	%r156, %r85, %r619;
	add.s32 	%r620, %r85, 7;
	setp.lt.s32 	%p88, %r620, %r13;
	selp.b32 	%r621, 0, %r13, %p88;
	sub.s32 	%r157, %r85, %r621;
	add.s32 	%r622, %r85, 8;
	setp.lt.s32 	%p89, %r622, %r13;
	selp.b32 	%r623, 0, %r13, %p89;
	sub.s32 	%r158, %r85, %r623;
	add.s32 	%r624, %r85, 9;
	setp.lt.s32 	%p90, %r624, %r13;
	selp.b32 	%r625, 0, %r13, %p90;
	sub.s32 	%r159, %r85, %r625;
	add.s32 	%r626, %r85, 10;
	setp.lt.s32 	%p91, %r626, %r13;
	selp.b32 	%r627, 0, %r13, %p91;
	sub.s32 	%r160, %r85, %r627;
	add.s32 	%r628, %r85, 11;
	add.s32 	%r629, %r85, 12;
	setp.lt.s32 	%p92, %r629, %r13;
	selp.b32 	%r630, 0, %r13, %p92;
	sub.s32 	%r161, %r85, %r630;
	add.s32 	%r631, %r85, 13;
	add.s32 	%r632, %r85, 14;
	setp.lt.s32 	%p93, %r632, %r13;
	selp.b32 	%r633, 0, %r13, %p93;
	sub.s32 	%r162, %r85, %r633;
	add.s32 	%r634, %r85, 15;
	add.s32 	%r635, %r85, 16;
	add.s32 	%r636, %r85, 17;
	add.s32 	%r637, %r85, 18;
	add.s32 	%r638, %r85, 19;
	add.s32 	%r639, %r85, 20;
	add.s32 	%r640, %r85, 21;
	add.s32 	%r641, %r85, 22;
	add.s32 	%r642, %r85, 23;
	add.s32 	%r643, %r85, 24;
	add.s32 	%r644, %r85, 25;
	add.s32 	%r645, %r85, 26;
	add.s32 	%r646, %r85, 27;
	add.s32 	%r647, %r85, 28;
	add.s32 	%r648, %r85, 29;
	add.s32 	%r649, %r85, 30;
	setp.eq.s32 	%p94, %r85, 0;
	selp.b32 	%r650, 0, -32, %p94;
	or.b32  	%r651, %r85, %r650;
	setp.lt.s32 	%p95, %r85, %r366;
	selp.b32 	%r652, 0, %r366, %p95;
	sub.s32 	%r163, %r85, %r652;
	setp.lt.s32 	%p96, %r608, %r366;
	selp.b32 	%r653, 0, %r366, %p96;
	sub.s32 	%r164, %r608, %r653;
	setp.lt.s32 	%p97, %r610, %r366;
	selp.b32 	%r654, 0, %r366, %p97;
	sub.s32 	%r165, %r610, %r654;
	setp.lt.s32 	%p98, %r612, %r366;
	selp.b32 	%r655, 0, %r366, %p98;
	sub.s32 	%r166, %r612, %r655;
	setp.lt.s32 	%p99, %r614, %r366;
	selp.b32 	%r656, 0, %r366, %p99;
	sub.s32 	%r167, %r614, %r656;
	setp.lt.s32 	%p100, %r616, %r366;
	selp.b32 	%r657, 0, %r366, %p100;
	sub.s32 	%r168, %r616, %r657;
	setp.lt.s32 	%p101, %r618, %r366;
	selp.b32 	%r658, 0, %r366, %p101;
	sub.s32 	%r169, %r618, %r658;
	setp.lt.s32 	%p102, %r620, %r366;
	selp.b32 	%r659, 0, %r366, %p102;
	sub.s32 	%r170, %r620, %r659;
	setp.lt.s32 	%p103, %r622, %r366;
	selp.b32 	%r660, 0, %r366, %p103;
	sub.s32 	%r171, %r622, %r660;
	setp.lt.s32 	%p104, %r624, %r366;
	selp.b32 	%r661, 0, %r366, %p104;
	sub.s32 	%r172, %r624, %r661;
	setp.lt.s32 	%p105, %r626, %r366;
	selp.b32 	%r662, 0, %r366, %p105;
	sub.s32 	%r173, %r626, %r662;
	setp.lt.s32 	%p106, %r628, %r366;
	selp.b32 	%r663, 0, %r366, %p106;
	sub.s32 	%r174, %r628, %r663;
	setp.lt.s32 	%p107, %r629, %r366;
	selp.b32 	%r664, 0, %r366, %p107;
	sub.s32 	%r175, %r629, %r664;
	setp.lt.s32 	%p108, %r631, %r366;
	selp.b32 	%r665, 0, %r366, %p108;
	sub.s32 	%r176, %r631, %r665;
	setp.lt.s32 	%p109, %r632, %r366;
	selp.b32 	%r666, 0, %r366, %p109;
	sub.s32 	%r177, %r632, %r666;
	setp.lt.s32 	%p110, %r634, %r366;
	selp.b32 	%r667, 0, %r366, %p110;
	sub.s32 	%r178, %r634, %r667;
	setp.lt.s32 	%p111, %r635, %r366;
	selp.b32 	%r668, 0, %r366, %p111;
	sub.s32 	%r179, %r635, %r668;
	setp.lt.s32 	%p112, %r636, %r366;
	selp.b32 	%r669, 0, %r366, %p112;
	sub.s32 	%r180, %r636, %r669;
	setp.lt.s32 	%p113, %r637, %r366;
	selp.b32 	%r670, 0, %r366, %p113;
	sub.s32 	%r181, %r637, %r670;
	setp.lt.s32 	%p114, %r638, %r366;
	selp.b32 	%r671, 0, %r366, %p114;
	sub.s32 	%r182, %r638, %r671;
	setp.lt.s32 	%p115, %r639, %r366;
	selp.b32 	%r672, 0, %r366, %p115;
	sub.s32 	%r183, %r639, %r672;
	setp.lt.s32 	%p116, %r640, %r366;
	selp.b32 	%r673, 0, %r366, %p116;
	sub.s32 	%r184, %r640, %r673;
	setp.lt.s32 	%p117, %r641, %r366;
	selp.b32 	%r674, 0, %r366, %p117;
	sub.s32 	%r185, %r641, %r674;
	setp.lt.s32 	%p118, %r642, %r366;
	selp.b32 	%r675, 0, %r366, %p118;
	sub.s32 	%r186, %r642, %r675;
	setp.lt.s32 	%p119, %r643, %r366;
	selp.b32 	%r676, 0, %r366, %p119;
	sub.s32 	%r187, %r643, %r676;
	setp.lt.s32 	%p120, %r644, %r366;
	selp.b32 	%r677, 0, %r366, %p120;
	sub.s32 	%r188, %r644, %r677;
	setp.lt.s32 	%p121, %r645, %r366;
	selp.b32 	%r678, 0, %r366, %p121;
	sub.s32 	%r189, %r645, %r678;
	setp.lt.s32 	%p122, %r646, %r366;
	selp.b32 	%r679, 0, %r366, %p122;
	sub.s32 	%r190, %r646, %r679;
	setp.lt.s32 	%p123, %r647, %r366;
	selp.b32 	%r680, 0, %r366, %p123;
	sub.s32 	%r191, %r647, %r680;
	setp.lt.s32 	%p124, %r648, %r366;
	selp.b32 	%r681, 0, %r366, %p124;
	sub.s32 	%r192, %r648, %r681;
	setp.lt.s32 	%p125, %r649, %r366;
	selp.b32 	%r682, 0, %r366, %p125;
	sub.s32 	%r193, %r649, %r682;
	add.s32 	%r194, %r651, 31;
	shl.b32 	%r687, %r151, 2;
	shl.b32 	%r690, %r152, 2;
	shl.b32 	%r693, %r153, 2;
	shl.b32 	%r696, %r154, 2;
	shl.b32 	%r699, %r155, 2;
	shl.b32 	%r702, %r156, 2;
	shl.b32 	%r705, %r157, 2;
	shl.b32 	%r708, %r158, 2;
	shl.b32 	%r711, %r159, 2;
	shl.b32 	%r714, %r160, 2;
	shl.b32 	%r723, %r161, 2;
	shl.b32 	%r732, %r162, 2;
	mov.u32 	%r1005, %r8;
$L__BB92_86:
	setp.gt.u32 	%p126, %r366, 32;
	mov.u32 	%r683, _ZZ9cuda_gemmIiLi128ELi8ELi1ELi16ELi32ELi32ELi0EEviiiPT_S1_S1_iiE11kron_fac_sh;
	mad.lo.s32 	%r196, %r1005, 132, %r683;
	shl.b32 	%r684, %r85, 2;
	add.s32 	%r685, %r196, %r684;
	ld.shared.u32 	%r197, [%r685];
	@%p126 bra 	$L__BB92_151;
	setp.eq.s32 	%p178, %r366, 0;
	mov.b32 	%r1007, 0;
	@%p178 bra 	$L__BB92_89;
	shfl.sync.idx.b32	%r838|%p179, %r197, %r163, %r15, -1;
	mul.lo.s32 	%r1007, %r838, %r962;
$L__BB92_89:
	setp.lt.s32 	%p180, %r366, 2;
	@%p180 bra 	$L__BB92_91;
	shfl.sync.idx.b32	%r839|%p181, %r197, %r164, %r15, -1;
	mad.lo.s32 	%r1007, %r839, %r961, %r1007;
$L__BB92_91:
	setp.lt.s32 	%p182, %r366, 3;
	@%p182 bra 	$L__BB92_93;
	shfl.sync.idx.b32	%r840|%p183, %r197, %r165, %r15, -1;
	mad.lo.s32 	%r1007, %r840, %r960, %r1007;
$L__BB92_93:
	setp.lt.s32 	%p184, %r366, 4;
	@%p184 bra 	$L__BB92_95;
	shfl.sync.idx.b32	%r841|%p185, %r197, %r166, %r15, -1;
	mad.lo.s32 	%r1007, %r841, %r959, %r1007;
$L__BB92_95:
	setp.lt.s32 	%p186, %r366, 5;
	@%p186 bra 	$L__BB92_97;
	shfl.sync.idx.b32	%r842|%p187, %r197, %r167, %r15, -1;
	mad.lo.s32 	%r1007, %r842, %r958, %r1007;
$L__BB92_97:
	setp.lt.s32 	%p188, %r366, 6;
	@%p188 bra 	$L__BB92_99;
	shfl.sync.idx.b32	%r843|%p189, %r197, %r168, %r15, -1;
	mad.lo.s32 	%r1007, %r843, %r957, %r1007;
$L__BB92_99:
	setp.lt.s32 	%p190, %r366, 7;
	@%p190 bra 	$L__BB92_101;
	shfl.sync.idx.b32	%r844|%p191, %r197, %r169, %r15, -1;
	mad.lo.s32 	%r1007, %r844, %r956, %r1007;
$L__BB92_101:
	setp.lt.s32 	%p192, %r366, 8;
	@%p192 bra 	$L__BB92_103;
	shfl.sync.idx.b32	%r845|%p193, %r197, %r170, %r15, -1;
	mad.lo.s32 	%r1007, %r845, %r955, %r1007;
$L__BB92_103:
	setp.lt.s32 	%p194, %r366, 9;
	@%p194 bra 	$L__BB92_105;
	shfl.sync.idx.b32	%r846|%p195, %r197, %r171, %r15, -1;
	mad.lo.s32 	%r1007, %r846, %r954, %r1007;
$L__BB92_105:
	setp.lt.s32 	%p196, %r366, 10;
	@%p196 bra 	$L__BB92_107;
	shfl.sync.idx.b32	%r847|%p197, %r197, %r172, %r15, -1;
	mad.lo.s32 	%r1007, %r847, %r953, %r1007;
$L__BB92_107:
	setp.lt.s32 	%p198, %r366, 11;
	@%p198 bra 	$L__BB92_109;
	shfl.sync.idx.b32	%r848|%p199, %r197, %r173, %r15, -1;
	mad.lo.s32 	%r1007, %r848, %r952, %r1007;
$L__BB92_109:
	setp.lt.s32 	%p200, %r366, 12;
	@%p200 bra 	$L__BB92_111;
	shfl.sync.idx.b32	%r849|%p201, %r197, %r174, %r15, -1;
	mad.lo.s32 	%r1007, %r849, %r951, %r1007;
$L__BB92_111:
	setp.lt.s32 	%p202, %r366, 13;
	@%p202 bra 	$L__BB92_113;
	shfl.sync.idx.b32	%r850|%p203, %r197, %r175, %r15, -1;
	mad.lo.s32 	%r1007, %r850, %r950, %r1007;
$L__BB92_113:
	setp.lt.s32 	%p204, %r366, 14;
	@%p204 bra 	$L__BB92_115;
	shfl.sync.idx.b32	%r851|%p205, %r197, %r176, %r15, -1;
	mad.lo.s32 	%r1007, %r851, %r949, %r1007;
$L__BB92_115:
	setp.lt.s32 	%p206, %r366, 15;
	@%p206 bra 	$L__BB92_117;
	shfl.sync.idx.b32	%r852|%p207, %r197, %r177, %r15, -1;
	mad.lo.s32 	%r1007, %r852, %r948, %r1007;
$L__BB92_117:
	setp.lt.s32 	%p208, %r366, 16;
	@%p208 bra 	$L__BB92_119;
	shfl.sync.idx.b32	%r853|%p209, %r197, %r178, %r15, -1;
	mad.lo.s32 	%r1007, %r853, %r947, %r1007;
$L__BB92_119:
	setp.lt.s32 	%p210, %r366, 17;
	@%p210 bra 	$L__BB92_121;
	shfl.sync.idx.b32	%r854|%p211, %r197, %r179, %r15, -1;
	mad.lo.s32 	%r1007, %r854, %r946, %r1007;
$L__BB92_121:
	setp.lt.s32 	%p212, %r366, 18;
	@%p212 bra 	$L__BB92_123;
	shfl.sync.idx.b32	%r855|%p213, %r197, %r180, %r15, -1;
	mad.lo.s32 	%r1007, %r855, %r945, %r1007;
$L__BB92_123:
	setp.lt.s32 	%p214, %r366, 19;
	@%p214 bra 	$L__BB92_125;
	shfl.sync.idx.b32	%r856|%p215, %r197, %r181, %r15, -1;
	mad.lo.s32 	%r1007, %r856, %r944, %r1007;
$L__BB92_125:
	setp.lt.s32 	%p216, %r366, 20;
	@%p216 bra 	$L__BB92_127;
	shfl.sync.idx.b32	%r857|%p217, %r197, %r182, %r15, -1;
	mad.lo.s32 	%r1007, %r857, %r943, %r1007;
$L__BB92_127:
	setp.lt.s32 	%p218, %r366, 21;
	@%p218 bra 	$L__BB92_129;
	shfl.sync.idx.b32	%r858|%p219, %r197, %r183, %r15, -1;
	mad.lo.s32 	%r1007, %r858, %r942, %r1007;
$L__BB92_129:
	setp.lt.s32 	%p220, %r366, 22;
	@%p220 bra 	$L__BB92_131;
	shfl.sync.idx.b32	%r859|%p221, %r197, %r184, %r15, -1;
	mad.lo.s32 	%r1007, %r859, %r941, %r1007;
$L__BB92_131:
	setp.lt.s32 	%p222, %r366, 23;
	@%p222 bra 	$L__BB92_133;
	shfl.sync.idx.b32	%r860|%p223, %r197, %r185, %r15, -1;
	mad.lo.s32 	%r1007, %r860, %r940, %r1007;
$L__BB92_133:
	setp.lt.s32 	%p224, %r366, 24;
	@%p224 bra 	$L__BB92_135;
	shfl.sync.idx.b32	%r861|%p225, %r197, %r186, %r15, -1;
	mad.lo.s32 	%r1007, %r861, %r939, %r1007;
$L__BB92_135:
	setp.lt.s32 	%p226, %r366, 25;
	@%p226 bra 	$L__BB92_137;
	shfl.sync.idx.b32	%r862|%p227, %r197, %r187, %r15, -1;
	mad.lo.s32 	%r1007, %r862, %r938, %r1007;
$L__BB92_137:
	setp.lt.s32 	%p228, %r366, 26;
	@%p228 bra 	$L__BB92_139;
	shfl.sync.idx.b32	%r863|%p229, %r197, %r188, %r15, -1;
	mad.lo.s32 	%r1007, %r863, %r937, %r1007;
$L__BB92_139:
	setp.lt.s32 	%p230, %r366, 27;
	@%p230 bra 	$L__BB92_141;
	shfl.sync.idx.b32	%r864|%p231, %r197, %r189, %r15, -1;
	mad.lo.s32 	%r1007, %r864, %r936, %r1007;
$L__BB92_141:
	setp.lt.s32 	%p232, %r366, 28;
	@%p232 bra 	$L__BB92_143;
	shfl.sync.idx.b32	%r865|%p233, %r197, %r190, %r15, -1;
	mad.lo.s32 	%r1007, %r865, %r935, %r1007;
$L__BB92_143:
	setp.lt.s32 	%p234, %r366, 29;
	@%p234 bra 	$L__BB92_145;
	shfl.sync.idx.b32	%r866|%p235, %r197, %r191, %r15, -1;
	mad.lo.s32 	%r1007, %r866, %r934, %r1007;
$L__BB92_145:
	setp.lt.s32 	%p236, %r366, 30;
	@%p236 bra 	$L__BB92_147;
	shfl.sync.idx.b32	%r867|%p237, %r197, %r192, %r15, -1;
	mad.lo.s32 	%r1007, %r867, %r933, %r1007;
$L__BB92_147:
	setp.lt.s32 	%p238, %r366, 31;
	@%p238 bra 	$L__BB92_149;
	shfl.sync.idx.b32	%r868|%p239, %r197, %r193, %r15, -1;
	mad.lo.s32 	%r1007, %r868, %r932, %r1007;
$L__BB92_149:
	setp.ne.s32 	%p240, %r366, 32;
	@%p240 bra 	$L__BB92_213;
	shfl.sync.idx.b32	%r869|%p241, %r197, %r194, %r15, -1;
	mad.lo.s32 	%r1007, %r869, %r931, %r1007;
	bra.uni 	$L__BB92_213;
$L__BB92_151:
	setp.lt.s32 	%p127, %r366, 2;
	setp.gt.s32 	%p128, %r366, 0;
	mul.lo.s32 	%r686, %r197, %r962;
	selp.b32 	%r1007, %r686, 0, %p128;
	@%p127 bra 	$L__BB92_153;
	add.s32 	%r688, %r196, %r687;
	ld.shared.u32 	%r689, [%r688+4];
	mad.lo.s32 	%r1007, %r689, %r961, %r1007;
$L__BB92_153:
	setp.lt.s32 	%p129, %r366, 3;
	@%p129 bra 	$L__BB92_155;
	add.s32 	%r691, %r196, %r690;
	ld.shared.u32 	%r692, [%r691+8];
	mad.lo.s32 	%r1007, %r692, %r960, %r1007;
$L__BB92_155:
	setp.lt.s32 	%p130, %r366, 4;
	@%p130 bra 	$L__BB92_157;
	add.s32 	%r694, %r196, %r693;
	ld.shared.u32 	%r695, [%r694+12];
	mad.lo.s32 	%r1007, %r695, %r959, %r1007;
$L__BB92_157:
	setp.lt.s32 	%p131, %r366, 5;
	@%p131 bra 	$L__BB92_159;
	add.s32 	%r697, %r196, %r696;
	ld.shared.u32 	%r698, [%r697+16];
	mad.lo.s32 	%r1007, %r698, %r958, %r1007;
$L__BB92_159:
	setp.lt.s32 	%p132, %r366, 6;
	@%p132 bra 	$L__BB92_161;
	add.s32 	%r700, %r196, %r699;
	ld.shared.u32 	%r701, [%r700+20];
	mad.lo.s32 	%r1007, %r701, %r957, %r1007;
$L__BB92_161:
	setp.lt.s32 	%p133, %r366, 7;
	@%p133 bra 	$L__BB92_163;
	add.s32 	%r703, %r196, %r702;
	ld.shared.u32 	%r704, [%r703+24];
	mad.lo.s32 	%r1007, %r704, %r956, %r1007;
$L__BB92_163:
	setp.lt.s32 	%p134, %r366, 8;
	@%p134 bra 	$L__BB92_165;
	add.s32 	%r706, %r196, %r705;
	ld.shared.u32 	%r707, [%r706+28];
	mad.lo.s32 	%r1007, %r707, %r955, %r1007;
$L__BB92_165:
	setp.lt.s32 	%p135, %r366, 9;
	@%p135 bra 	$L__BB92_167;
	add.s32 	%r709, %r196, %r708;
	ld.shared.u32 	%r710, [%r709+32];
	mad.lo.s32 	%r1007, %r710, %r954, %r1007;
$L__BB92_167:
	setp.lt.s32 	%p136, %r366, 10;
	@%p136 bra 	$L__BB92_169;
	add.s32 	%r712, %r196, %r711;
	ld.shared.u32 	%r713, [%r712+36];
	mad.lo.s32 	%r1007, %r713, %r953, %r1007;
$L__BB92_169:
	setp.lt.s32 	%p137, %r366, 11;
	@%p137 bra 	$L__BB92_171;
	add.s32 	%r715, %r196, %r714;
	ld.shared.u32 	%r716, [%r715+40];
	mad.lo.s32 	%r1007, %r716, %r952, %r1007;
$L__BB92_171:
	setp.lt.s32 	%p138, %r366, 12;
	@%p138 bra 	$L__BB92_173;
	add.s32 	%r717, %r85, 11;
	setp.lt.s32 	%p139, %r717, %r13;
	selp.b32 	%r718, 0, %r13, %p139;
	sub.s32 	%r719, %r85, %r718;
	shl.b32 	%r720, %r719, 2;
	add.s32 	%r721, %r196, %r720;
	ld.shared.u32 	%r722, [%r721+44];
	mad.lo.s32 	%r1007, %r722, %r951, %r1007;
$L__BB92_173:
	setp.lt.s32 	%p140, %r366, 13;
	@%p140 bra 	$L__BB92_175;
	add.s32 	%r724, %r196, %r723;
	ld.shared.u32 	%r725, [%r724+48];
	mad.lo.s32 	%r1007, %r725, %r950, %r1007;
$L__BB92_175:
	setp.lt.s32 	%p141, %r366, 14;
	@%p141 bra 	$L__BB92_177;
	add.s32 	%r726, %r85, 13;
	setp.lt.s32 	%p142, %r726, %r13;
	selp.b32 	%r727, 0, %r13, %p142;
	sub.s32 	%r728, %r85, %r727;
	shl.b32 	%r729, %r728, 2;
	add.s32 	%r730, %r196, %r729;
	ld.shared.u32 	%r731, [%r730+52];
	mad.lo.s32 	%r1007, %r731, %r949, %r1007;
$L__BB92_177:
	setp.lt.s32 	%p143, %r366, 15;
	@%p143 bra 	$L__BB92_179;
	add.s32 	%r733, %r196, %r732;
	ld.shared.u32 	%r734, [%r733+56];
	mad.lo.s32 	%r1007, %r734, %r948, %r1007;
$L__BB92_179:
	setp.lt.s32 	%p144, %r366, 16;
	@%p144 bra 	$L__BB92_181;
	add.s32 	%r735, %r85, 15;
	setp.lt.s32 	%p145, %r735, %r13;
	selp.b32 	%r736, 0, %r13, %p145;
	sub.s32 	%r737, %r85, %r736;
	shl.b32 	%r738, %r737, 2;
	add.s32 	%r739, %r196, %r738;
	ld.shared.u32 	%r740, [%r739+60];
	mad.lo.s32 	%r1007, %r740, %r947, %r1007;
$L__BB92_181:
	setp.lt.s32 	%p146, %r366, 17;
	@%p146 bra 	$L__BB92_183;
	add.s32 	%r741, %r85, 16;
	setp.lt.s32 	%p147, %r741, %r13;
	selp.b32 	%r742, 0, %r13, %p147;
	sub.s32 	%r743, %r85, %r742;
	shl.b32 	%r744, %r743, 2;
	add.s32 	%r745, %r196, %r744;
	ld.shared.u32 	%r746, [%r745+64];
	mad.lo.s32 	%r1007, %r746, %r946, %r1007;
$L__BB92_183:
	setp.lt.s32 	%p148, %r366, 18;
	@%p148 bra 	$L__BB92_185;
	add.s32 	%r747, %r85, 17;
	setp.lt.s32 	%p149, %r747, %r13;
	selp.b32 	%r748, 0, %r13, %p149;
	sub.s32 	%r749, %r85, %r748;
	shl.b32 	%r750, %r749, 2;
	add.s32 	%r751, %r196, %r750;
	ld.shared.u32 	%r752, [%r751+68];
	mad.lo.s32 	%r1007, %r752, %r945, %r1007;
$L__BB92_185:
	setp.lt.s32 	%p150, %r366, 19;
	@%p150 bra 	$L__BB92_187;
	add.s32 	%r753, %r85, 18;
	setp.lt.s32 	%p151, %r753, %r13;
	selp.b32 	%r754, 0, %r13, %p151;
	sub.s32 	%r755, %r85, %r754;
	shl.b32 	%r756, %r755, 2;
	add.s32 	%r757, %r196, %r756;
	ld.shared.u32 	%r758, [%r757+72];
	mad.lo.s32 	%r1007, %r758, %r944, %r1007;
$L__BB92_187:
	setp.lt.s32 	%p152, %r366, 20;
	@%p152 bra 	$L__BB92_189;
	add.s32 	%r759, %r85, 19;
	setp.lt.s32 	%p153, %r759, %r13;
	selp.b32 	%r760, 0, %r13, %p153;
	sub.s32 	%r761, %r85, %r760;
	shl.b32 	%r762, %r761, 2;
	add.s32 	%r763, %r196, %r762;
	ld.shared.u32 	%r764, [%r763+76];
	mad.lo.s32 	%r1007, %r764, %r943, %r1007;
$L__BB92_189:
	setp.lt.s32 	%p154, %r366, 21;
	@%p154 bra 	$L__BB92_191;
	add.s32 	%r765, %r85, 20;
	setp.lt.s32 	%p155, %r765, %r13;
	selp.b32 	%r766, 0, %r13, %p155;
	sub.s32 	%r767, %r85, %r766;
	shl.b32 	%r768, %r767, 2;
	add.s32 	%r769, %r196, %r768;
	ld.shared.u32 	%r770, [%r769+80];
	mad.lo.s32 	%r1007, %r770, %r942, %r1007;
$L__BB92_191:
	setp.lt.s32 	%p156, %r366, 22;
	@%p156 bra 	$L__BB92_193;
	add.s32 	%r771, %r85, 21;
	setp.lt.s32 	%p157, %r771, %r13;
	selp.b32 	%r772, 0, %r13, %p157;
	sub.s32 	%r773, %r85, %r772;
	shl.b32 	%r774, %r773, 2;
	add.s32 	%r775, %r196, %r774;
	ld.shared.u32 	%r776, [%r775+84];
	mad.lo.s32 	%r1007, %r776, %r941, %r1007;
$L__BB92_193:
	setp.lt.s32 	%p158, %r366, 23;
	@%p158 bra 	$L__BB92_195;
	add.s32 	%r777, %r85, 22;
	setp.lt.s32 	%p159, %r777, %r13;
	selp.b32 	%r778, 0, %r13, %p159;
	sub.s32 	%r779, %r85, %r778;
	shl.b32 	%r780, %r779, 2;
	add.s32 	%r781, %r196, %r780;
	ld.shared.u32 	%r782, [%r781+88];
	mad.lo.s32 	%r1007, %r782, %r940, %r1007;
$L__BB92_195:
	setp.lt.s32 	%p160, %r366, 24;
	@%p160 bra 	$L__BB92_197;
	add.s32 	%r783, %r85, 23;
	setp.lt.s32 	%p161, %r783, %r13;
	selp.b32 	%r784, 0, %r13, %p161;
	sub.s32 	%r785, %r85, %r784;
	shl.b32 	%r786, %r785, 2;
	add.s32 	%r787, %r196, %r786;
	ld.shared.u32 	%r788, [%r787+92];
	mad.lo.s32 	%r1007, %r788, %r939, %r1007;
$L__BB92_197:
	setp.lt.s32 	%p162, %r366, 25;
	@%p162 bra 	$L__BB92_199;
	add.s32 	%r789, %r85, 24;
	setp.lt.s32 	%p163, %r789, %r13;
	selp.b32 	%r790, 0, %r13, %p163;
	sub.s32 	%r791, %r85, %r790;
	shl.b32 	%r792, %r791, 2;
	add.s32 	%r793, %r196, %r792;
	ld.shared.u32 	%r794, [%r793+96];
	mad.lo.s32 	%r1007, %r794, %r938, %r1007;
$L__BB92_199:
	setp.lt.s32 	%p164, %r366, 26;
	@%p164 bra 	$L__BB92_201;
	add.s32 	%r795, %r85, 25;
	setp.lt.s32 	%p165, %r795, %r13;
	selp.b32 	%r796, 0, %r13, %p165;
	sub.s32 	%r797, %r85, %r796;
	shl.b32 	%r798, %r797, 2;
	add.s32 	%r799, %r196, %r798;
	ld.shared.u32 	%r800, [%r799+100];
	mad.lo.s32 	%r1007, %r800, %r937, %r1007;
$L__BB92_201:
	setp.lt.s32 	%p166, %r366, 27;
	@%p166 bra 	$L__BB92_203;
	add.s32 	%r801, %r85, 26;
	setp.lt.s32 	%p167, %r801, %r13;
	selp.b32 	%r802, 0, %r13, %p167;
	sub.s32 	%r803, %r85, %r802;
	shl.b32 	%r804, %r803, 2;
	add.s32 	%r805, %r196, %r804;
	ld.shared.u32 	%r806, [%r805+104];
	mad.lo.s32 	%r1007, %r806, %r936, %r1007;
$L__BB92_203:
	setp.lt.s32 	%p168, %r366, 28;
	@%p168 bra 	$L__BB92_205;
	add.s32 	%r807, %r85, 27;
	setp.lt.s32 	%p169, %r807, %r13;
	selp.b32 	%r808, 0, %r13, %p169;
	sub.s32 	%r809, %r85, %r808;
	shl.b32 	%r810, %r809, 2;
	add.s32 	%r811, %r196, %r810;
	ld.shared.u32 	%r812, [%r811+108];
	mad.lo.s32 	%r1007, %r812, %r935, %r1007;
$L__BB92_205:
	setp.lt.s32 	%p170, %r366, 29;
	@%p170 bra 	$L__BB92_207;
	add.s32 	%r813, %r85, 28;
	setp.lt.s32 	%p171, %r813, %r13;
	selp.b32 	%r814, 0, %r13, %p171;
	sub.s32 	%r815, %r85, %r814;
	shl.b32 	%r816, %r815, 2;
	add.s32 	%r817, %r196, %r816;
	ld.shared.u32 	%r818, [%r817+112];
	mad.lo.s32 	%r1007, %r818, %r934, %r1007;
$L__BB92_207:
	setp.lt.s32 	%p172, %r366, 30;
	@%p172 bra 	$L__BB92_209;
	add.s32 	%r819, %r85, 29;
	setp.lt.s32 	%p173, %r819, %r13;
	selp.b32 	%r820, 0, %r13, %p173;
	sub.s32 	%r821, %r85, %r820;
	shl.b32 	%r822, %r821, 2;
	add.s32 	%r823, %r196, %r822;
	ld.shared.u32 	%r824, [%r823+116];
	mad.lo.s32 	%r1007, %r824, %r933, %r1007;
$L__BB92_209:
	setp.lt.s32 	%p174, %r366, 31;
	@%p174 bra 	$L__BB92_211;
	add.s32 	%r825, %r85, 30;
	setp.lt.s32 	%p175, %r825, %r13;
	selp.b32 	%r826, 0, %r13, %p175;
	sub.s32 	%r827, %r85, %r826;
	shl.b32 	%r828, %r827, 2;
	add.s32 	%r829, %r196, %r828;
	ld.shared.u32 	%r830, [%r829+120];
	mad.lo.s32 	%r1007, %r830, %r932, %r1007;
$L__BB92_211:
	setp.lt.s32 	%p176, %r366, 32;
	@%p176 bra 	$L__BB92_213;
	add.s32 	%r831, %r85, 31;
	setp.lt.s32 	%p177, %r831, %r13;
	selp.b32 	%r832, 0, %r13, %p177;
	sub.s32 	%r833, %r85, %r832;
	shl.b32 	%r834, %r833, 2;
	add.s32 	%r835, %r196, %r834;
	ld.shared.u32 	%r836, [%r835+124];
	mad.lo.s32 	%r1007, %r836, %r931, %r1007;
$L__BB92_213:
	mad.lo.s32 	%r870, %r1005, %r6, %r7;
	shl.b32 	%r871, %r870, 2;
	mov.u32 	%r872, _ZZ9cuda_gemmIiLi128ELi8ELi1ELi16ELi32ELi32ELi0EEviiiPT_S1_S1_iiE3Csh;
	add.s32 	%r873, %r872, %r871;
	ld.shared.u32 	%r874, [%r873];
	add.s32 	%r875, %r874, %r1007;
	st.shared.u32 	[%r873], %r875;
	add.s32 	%r1005, %r1005, %r27;
	setp.lt.s32 	%p242, %r1005, %r365;
	@%p242 bra 	$L__BB92_86;
$L__BB92_214:
	setp.gt.u32 	%p243, %r1, 15;
	bar.sync 	0;
	@%p243 bra 	$L__BB92_221;
	ld.param.u32 	%r929, [_Z9cuda_gemmIiLi128ELi8ELi1ELi16ELi32ELi32ELi0EEviiiPT_S1_S1_ii_param_1];
	setp.eq.s32 	%p244, %r19, 0;
	mad.lo.s32 	%r357, %r963, %r929, %r16;
	div.s32 	%r358, %r364, %r366;
	mov.u32 	%r1100, %r1;
	@%p244 bra 	$L__BB92_219;
	setp.eq.s32 	%p245, %r19, 1;
	div.s32 	%r876, %r1, %r6;
	mad.lo.s32 	%r877, %r358, %r876, %r357;
	mul.lo.s32 	%r878, %r876, %r6;
	sub.s32 	%r879, %r1, %r878;
	add.s32 	%r880, %r877, %r879;
	ld.shared.u32 	%r881, [%r25];
	mul.wide.s32 	%rd23, %r880, 4;
	add.s64 	%rd24, %rd2, %rd23;
	st.global.u32 	[%rd24], %r881;
	mov.u32 	%r1100, %r17;
	@%p245 bra 	$L__BB92_219;
	setp.eq.s32 	%p246, %r19, 2;
	div.s32 	%r882, %r17, %r6;
	mad.lo.s32 	%r883, %r358, %r882, %r357;
	mul.lo.s32 	%r884, %r882, %r6;
	sub.s32 	%r885, %r17, %r884;
	add.s32 	%r886, %r883, %r885;
	ld.shared.u32 	%r887, [%r26];
	mul.wide.s32 	%rd25, %r886, 4;
	add.s64 	%rd26, %rd2, %rd25;
	st.global.u32 	[%rd26], %r887;
	mov.u32 	%r1100, %r23;
	@%p246 bra 	$L__BB92_219;
	div.s32 	%r888, %r23, %r6;
	mad.lo.s32 	%r889, %r358, %r888, %r357;
	mul.lo.s32 	%r890, %r888, %r6;
	sub.s32 	%r891, %r23, %r890;
	add.s32 	%r892, %r889, %r891;
	add.s32 	%r893, %r26, %r21;
	ld.shared.u32 	%r894, [%r893];
	mul.wide.s32 	%rd27, %r892, 4;
	add.s64 	%rd28, %rd2, %rd27;
	st.global.u32 	[%rd28], %r894;
	mov.u32 	%r1100, %r24;
$L__BB92_219:
	setp.lt.u32 	%p247, %r18, 3;
	@%p247 bra 	$L__BB92_221;
$L__BB92_220:
	div.s32 	%r895, %r1100, %r6;
	mad.lo.s32 	%r896, %r358, %r895, %r357;
	mul.lo.s32 	%r897, %r895, %r6;
	sub.s32 	%r898, %r1100, %r897;
	add.s32 	%r899, %r896, %r898;
	shl.b32 	%r900, %r1100, 2;
	mov.u32 	%r901, _ZZ9cuda_gemmIiLi128ELi8ELi1ELi16ELi32ELi32ELi0EEviiiPT_S1_S1_iiE3Csh;
	add.s32 	%r902, %r901, %r900;
	ld.shared.u32 	%r903, [%r902];
	mul.wide.s32 	%rd29, %r899, 4;
	add.s64 	%rd30, %rd2, %rd29;
	st.global.u32 	[%rd30], %r903;
	add.s32 	%r904, %r1100, %r9;
	div.s32 	%r905, %r904, %r6;
	mad.lo.s32 	%r906, %r358, %r905, %r357;
	mul.lo.s32 	%r907, %r905, %r6;
	sub.s32 	%r908, %r904, %r907;
	add.s32 	%r909, %r906, %r908;
	add.s32 	%r910, %r902, %r21;
	ld.shared.u32 	%r911, [%r910];
	mul.wide.s32 	%rd31, %r909, 4;
	add.s64 	%rd32, %rd2, %rd31;
	st.global.u32 	[%rd32], %r911;
	add.s32 	%r912, %r904, %r9;
	div.s32 	%r913, %r912, %r6;
	mad.lo.s32 	%r914, %r358, %r913, %r357;
	mul.lo.s32 	%r915, %r913, %r6;
	sub.s32 	%r916, %r912, %r915;
	add.s32 	%r917, %r914, %r916;
	add.s32 	%r918, %r910, %r21;
	ld.shared.u32 	%r919, [%r918];
	mul.wide.s32 	%rd33, %r917, 4;
	add.s64 	%rd34, %rd2, %rd33;
	st.global.u32 	[%rd34], %r919;
	add.s32 	%r920, %r912, %r9;
	div.s32 	%r921, %r920, %r6;
	mad.lo.s32 	%r922, %r358, %r921, %r357;
	mul.lo.s32 	%r923, %r921, %r6;
	sub.s32 	%r924, %r920, %r923;
	add.s32 	%r925, %r922, %r924;
	add.s32 	%r926, %r918, %r21;
	ld.shared.u32 	%r927, [%r926];
	mul.wide.s32 	%rd35, %r925, 4;
	add.s64 	%rd36, %rd2, %rd35;
	st.global.u32 	[%rd36], %r927;
	add.s32 	%r1100, %r920, %r9;
	setp.lt.u32 	%p248, %r1100, 16;
	@%p248 bra 	$L__BB92_220;
$L__BB92_221:
	add.s32 	%r963, %r963, %r11;
	shl.b32 	%r928, %r11, 3;
	setp.lt.u32 	%p249, %r963, %r928;
	@%p249 bra 	$L__BB92_5;
$L__BB92_222:
	ret;
$L__BB92_223:
	shl.b32 	%r411, %r971, 2;
	mov.u32 	%r412, _ZZ9cuda_gemmIiLi128ELi8ELi1ELi16ELi32ELi32ELi0EEviiiPT_S1_S1_iiE3Csh;
	add.s32 	%r413, %r412, %r411;
	mov.b32 	%r414, 0;
	st.shared.u32 	[%r413], %r414;
	add.s32 	%r415, %r413, %r21;
	st.shared.u32 	[%r415], %r414;
	add.s32 	%r416, %r415, %r21;
	st.shared.u32 	[%r416], %r414;
	add.s32 	%r417, %r416, %r21;
	st.shared.u32 	[%r417], %r414;
	add.s32 	%r971, %r21, %r971;
	setp.lt.u32 	%p16, %r971, 16;
	@%p16 bra 	$L__BB92_223;
	bra.uni 	$L__BB92_19;

}
	// .globl	_Z9cuda_gemmIiLi128ELi8ELi1ELi16ELi32ELi32ELi1EEviiiPT_S1_S1_ii
.visible .entry _Z9cuda_gemmIiLi128ELi8ELi1ELi16ELi32ELi32ELi1EEviiiPT_S1_S1_ii(
	.param .u32 _Z9cuda_gemmIiLi128ELi8ELi1ELi16ELi32ELi32ELi1EEviiiPT_S1_S1_ii_param_0,
	.param .u32 _Z9cuda_gemmIiLi128ELi8ELi1ELi16ELi32ELi32ELi1EEviiiPT_S1_S1_ii_param_1,
	.param .u32 _Z9cuda_gemmIiLi128ELi8ELi1ELi16ELi32ELi32ELi1EEviiiPT_S1_S1_ii_param_2,
	.param .u64 .ptr .align 1 _Z9cuda_gemmIiLi128ELi8ELi1ELi16ELi32ELi32ELi1EEviiiPT_S1_S1_ii_param_3,
	.param .u64 .ptr .align 1 _Z9cuda_gemmIiLi128ELi8ELi1ELi16ELi32ELi32ELi1EEviiiPT_S1_S1_ii_param_4,
	.param .u64 .ptr .align 1 _Z9cuda_gemmIiLi128ELi8ELi1ELi16ELi32ELi32ELi1EEviiiPT_S1_S1_ii_param_5,
	.param .u32 _Z9cuda_gemmIiLi128ELi8ELi1ELi16ELi32ELi32ELi1EEviiiPT_S1_S1_ii_param_6,
	.param .u32 _Z9cuda_gemmIiLi128ELi8ELi1ELi16ELi32ELi32ELi1EEviiiPT_S1_S1_ii_param_7
)
.maxntid 128
{
	.reg .pred 	%p<25>;
	.reg .b16 	%rs<6>;
	.reg .b32 	%r<155>;
	.reg .b64 	%rd<47>;
	// demoted variable
	.shared .align 128 .b8 _ZZ9cuda_gemmIiLi128ELi8ELi1ELi16ELi32ELi32ELi1EEviiiPT_S1_S1_iiE11kron_fac_sh[4224];
	// demoted variable
	.shared .align 128 .b8 _ZZ9cuda_gemmIiLi128ELi8ELi1ELi16ELi32ELi32ELi1EEviiiPT_S1_S1_iiE3Ash[64];
	// demoted variable
	.shared .align 128 .b8 _ZZ9cuda_gemmIiLi128ELi8ELi1ELi16ELi32ELi32ELi1EEviiiPT_S1_S1_iiE3Csh[64];
	ld.param.u64 	%rd9, [_Z9cuda_gemmIiLi128ELi8ELi1ELi16ELi32ELi32ELi1EEviiiPT_S1_S1_ii_param_3];
	ld.param.u64 	%rd10, [_Z9cuda_gemmIiLi128ELi8ELi1ELi16ELi32ELi32ELi1EEviiiPT_S1_S1_ii_param_4];
	ld.param.u64 	%rd11, [_Z9cuda_gemmIiLi128ELi8ELi1ELi16ELi32ELi32ELi1EEviiiPT_S1_S1_ii_param_5];
	cvta.to.global.u64 	%rd1, %rd10;
	cvta.to.global.u64 	%rd2, %rd9;
	cvta.to.global.u64 	%rd3, %rd11;
	mov.u32 	%r1, %tid.x;
	mov.u32 	%r2, %ntid.x;
	add.s32 	%r3, %r1, %r2;
	cvt.u16.u32 	%rs2, %r3;
	xor.b16  	%rs3, %rs2, 1023;
	cvt.u16.u32 	%rs4, %r2;
	div.u16 	%rs5, %rs3, %rs4;
	and.b16  	%rs1, %rs5, 3;
	setp.eq.s16 	%p1, %rs1, 2;
	mov.u32 	%r142, %r1;
	@%p1 bra 	$L__BB93_3;
	cvt.u32.u16 	%r4, %rs1;
	mov.b32 	%r141, 0;
	mov.u32 	%r55, _ZZ9cuda_gemmIiLi128ELi8ELi1ELi16ELi32ELi32ELi1EEviiiPT_S1_S1_iiE11kron_fac_sh;
	mov.u32 	%r142, %r1;
$L__BB93_2:
	.pragma "nounroll";
	mul.wide.u32 	%rd12, %r142, 4;
	add.s64 	%rd13, %rd1, %rd12;
	ld.global.u32 	%r53, [%rd13];
	and.b32  	%r54, %r142, 31;
	mad.lo.s32 	%r56, %r54, 132, %r55;
	shr.u32 	%r57, %r142, 3;
	and.b32  	%r58, %r57, 536870908;
	add.s32 	%r59, %r56, %r58;
	st.shared.u32 	[%r59], %r53;
	add.s32 	%r142, %r142, %r2;
	add.s32 	%r141, %r141, 1;
	xor.b32  	%r60, %r141, %r4;
	setp.ne.s32 	%p2, %r60, 2;
	@%p2 bra 	$L__BB93_2;
$L__BB93_3:
	mov.u32 	%r63, _ZZ9cuda_gemmIiLi128ELi8ELi1ELi16ELi32ELi32ELi1EEviiiPT_S1_S1_iiE11kron_fac_sh;
$L__BB93_4:
	mul.wide.u32 	%rd14, %r142, 4;
	add.s64 	%rd15, %rd1, %rd14;
	ld.global.u32 	%r61, [%rd15];
	and.b32  	%r62, %r142, 31;
	mad.lo.s32 	%r64, %r62, 132, %r63;
	shr.u32 	%r65, %r142, 3;
	and.b32  	%r66, %r65, 536870908;
	add.s32 	%r67, %r64, %r66;
	st.shared.u32 	[%r67], %r61;
	add.s32 	%r68, %r142, %r2;
	mul.wide.u32 	%rd16, %r68, 4;
	add.s64 	%rd17, %rd1, %rd16;
	ld.global.u32 	%r69, [%rd17];
	and.b32  	%r70, %r68, 31;
	mad.lo.s32 	%r71, %r70, 132, %r63;
	shr.u32 	%r72, %r68, 3;
	and.b32  	%r73, %r72, 536870908;
	add.s32 	%r74, %r71, %r73;
	st.shared.u32 	[%r74], %r69;
	add.s32 	%r75, %r68, %r2;
	mul.wide.u32 	%rd18, %r75, 4;
	add.s64 	%rd19, %rd1, %rd18;
	ld.global.u32 	%r76, [%rd19];
	and.b32  	%r77, %r75, 31;
	mad.lo.s32 	%r78, %r77, 132, %r63;
	shr.u32 	%r79, %r75, 3;
	and.b32  	%r80, %r79, 536870908;
	add.s32 	%r81, %r78, %r80;
	st.shared.u32 	[%r81], %r76;
	add.s32 	%r82, %r75, %r2;
	mul.wide.u32 	%rd20, %r82, 4;
	add.s64 	%rd21, %rd1, %rd20;
	ld.global.u32 	%r83, [%rd21];
	and.b32  	%r84, %r82, 31;
	mad.lo.s32 	%r85, %r84, 132, %r63;
	shr.u32 	%r86, %r82, 3;
	and.b32  	%r87, %r86, 536870908;
	add.s32 	%r88, %r85, %r87;
	st.shared.u32 	[%r88], %r83;
	add.s32 	%r142, %r82, %r2;
	setp.lt.u32 	%p3, %r142, 1024;
	@%p3 bra 	$L__BB93_4;
	mov.u32 	%r144, %ctaid.y;
	mov.u32 	%r13, %nctaid.y;
	shl.b32 	%r14, %r13, 3;
	setp.ge.u32 	%p4, %r144, %r14;
	@%p4 bra 	$L__BB93_30;
	max.u32 	%r89, %r3, 16;
	setp.lt.u32 	%p5, %r3, 16;
	selp.u32 	%r90, 1, 0, %p5;
	add.s32 	%r91, %r3, %r90;
	sub.s32 	%r92, %r89, %r91;
	div.u32 	%r93, %r92, %r2;
	add.s32 	%r15, %r93, %r90;
	and.b32  	%r16, %r15, 3;
	shl.b32 	%r94, %r1, 2;
	mov.u32 	%r95, _ZZ9cuda_gemmIiLi128ELi8ELi1ELi16ELi32ELi32ELi1EEviiiPT_S1_S1_iiE3Ash;
	add.s32 	%r17, %r95, %r94;
	shl.b32 	%r18, %r2, 2;
	add.s32 	%r19, %r17, %r18;
	add.s32 	%r20, %r3, %r2;
	add.s32 	%r21, %r20, %r2;
	mov.u32 	%r96, _ZZ9cuda_gemmIiLi128ELi8ELi1ELi16ELi32ELi32ELi1EEviiiPT_S1_S1_iiE3Csh;
	add.s32 	%r22, %r96, %r94;
	add.s32 	%r23, %r22, %r18;
	add.s32 	%r24, %r23, %r18;
	mul.wide.u32 	%rd35, %r2, 16;
	cvt.u64.u32 	%rd42, %r18;
$L__BB93_7:
	setp.gt.u32 	%p6, %r1, 15;
	@%p6 bra 	$L__BB93_15;
	setp.eq.s32 	%p7, %r16, 3;
	shl.b32 	%r26, %r144, 4;
	mov.u32 	%r145, %r1;
	@%p7 bra 	$L__BB93_12;
	setp.eq.s32 	%p8, %r16, 0;
	add.s32 	%r27, %r26, %r1;
	mul.wide.u32 	%rd22, %r27, 4;
	add.s64 	%rd23, %rd2, %rd22;
	ld.global.u32 	%r97, [%rd23];
	st.shared.u32 	[%r17], %r97;
	mov.u32 	%r145, %r3;
	@%p8 bra 	$L__BB93_12;
	setp.eq.s32 	%p9, %r16, 1;
	add.s32 	%r28, %r27, %r2;
	mul.wide.u32 	%rd24, %r28, 4;
	add.s64 	%rd25, %rd2, %rd24;
	ld.global.u32 	%r98, [%rd25];
	st.shared.u32 	[%r19], %r98;
	mov.u32 	%r145, %r20;
	@%p9 bra 	$L__BB93_12;
	add.s32 	%r99, %r28, %r2;
	mul.wide.u32 	%rd26, %r99, 4;
	add.s64 	%rd27, %rd2, %rd26;
	ld.global.u32 	%r100, [%rd27];
	add.s32 	%r101, %r19, %r18;
	st.shared.u32 	[%r101], %r100;
	mov.u32 	%r145, %r21;
$L__BB93_12:
	setp.lt.u32 	%p10, %r15, 3;
	@%p10 bra 	$L__BB93_15;
	shl.b32 	%r102, %r145, 2;
	mov.u32 	%r103, _ZZ9cuda_gemmIiLi128ELi8ELi1ELi16ELi32ELi32ELi1EEviiiPT_S1_S1_iiE3Ash;
	add.s32 	%r149, %r103, %r102;
	add.s32 	%r104, %r145, %r26;
	add.s32 	%r148, %r104, %r2;
	shl.b32 	%r105, %r2, 1;
	add.s32 	%r147, %r104, %r105;
	mad.lo.s32 	%r146, %r2, 3, %r104;
	mul.wide.u32 	%rd28, %r104, 4;
	add.s64 	%rd46, %rd2, %rd28;
$L__BB93_14:
	ld.global.u32 	%r106, [%rd46];
	st.shared.u32 	[%r149], %r106;
	mul.wide.u32 	%rd29, %r148, 4;
	add.s64 	%rd30, %rd2, %rd29;
	ld.global.u32 	%r107, [%rd30];
	add.s32 	%r108, %r149, %r18;
	st.shared.u32 	[%r108], %r107;
	mul.wide.u32 	%rd31, %r147, 4;
	add.s64 	%rd32, %rd2, %rd31;
	ld.global.u32 	%r109, [%rd32];
	shl.b32 	%r110, %r2, 3;
	add.s32 	%r111, %r149, %r110;
	st.shared.u32 	[%r111], %r109;
	mul.wide.u32 	%rd33, %r146, 4;
	add.s64 	%rd34, %rd2, %rd33;
	ld.global.u32 	%r112, [%rd34];
	mad.lo.s32 	%r113, %r2, 12, %r149;
	st.shared.u32 	[%r113], %r112;
	add.s32 	%r145, %r145, %r18;
	shl.b32 	%r114, %r2, 4;
	add.s32 	%r149, %r149, %r114;
	add.s32 	%r148, %r148, %r18;
	add.s32 	%r147, %r147, %r18;
	add.s32 	%r146, %r146, %r18;
	add.s64 	%rd46, %rd46, %rd35;
	setp.lt.u32 	%p11, %r145, 16;
	@%p11 bra 	$L__BB93_14;
$L__BB93_15:
	setp.gt.u32 	%p12, %r1, 15;
	bar.sync 	0;
	@%p12 bra 	$L__BB93_22;
	setp.eq.s32 	%p13, %r16, 3;
	mov.u32 	%r151, %r1;
	@%p13 bra 	$L__BB93_20;
	setp.eq.s32 	%p14, %r16, 0;
	mov.b32 	%r115, 0;
	st.shared.u32 	[%r22], %r115;
	mov.u32 	%r151, %r3;
	@%p14 bra 	$L__BB93_20;
	setp.eq.s32 	%p15, %r16, 1;
	mov.b32 	%r116, 0;
	st.shared.u32 	[%r23], %r116;
	mov.u32 	%r151, %r20;
	@%p15 bra 	$L__BB93_20;
	mov.b32 	%r117, 0;
	st.shared.u32 	[%r24], %r117;
	mov.u32 	%r151, %r21;
$L__BB93_20:
	setp.lt.u32 	%p16, %r15, 3;
	@%p16 bra 	$L__BB93_22;
$L__BB93_21:
	shl.b32 	%r118, %r151, 2;
	mov.u32 	%r119, _ZZ9cuda_gemmIiLi128ELi8ELi1ELi16ELi32ELi32ELi1EEviiiPT_S1_S1_iiE3Csh;
	add.s32 	%r120, %r119, %r118;
	mov.b32 	%r121, 0;
	st.shared.u32 	[%r120], %r121;
	add.s32 	%r122, %r120, %r18;
	st.shared.u32 	[%r122], %r121;
	add.s32 	%r123, %r122, %r18;
	st.shared.u32 	[%r123], %r121;
	add.s32 	%r124, %r123, %r18;
	st.shared.u32 	[%r124], %r121;
	add.s32 	%r151, %r18, %r151;
	setp.lt.u32 	%p17, %r151, 16;
	@%p17 bra 	$L__BB93_21;
$L__BB93_22:
	setp.gt.u32 	%p18, %r1, 15;
	bar.sync 	0;
	@%p18 bra 	$L__BB93_29;
	setp.eq.s32 	%p19, %r16, 3;
	shl.b32 	%r47, %r144, 4;
	mov.u32 	%r153, %r1;
	@%p19 bra 	$L__BB93_27;
	setp.eq.s32 	%p20, %r16, 0;
	add.s32 	%r125, %r47, %r1;
	ld.shared.u32 	%r126, [%r22];
	mul.wide.s32 	%rd36, %r125, 4;
	add.s64 	%rd7, %rd3, %rd36;
	st.global.u32 	[%rd7], %r126;
	mov.u32 	%r153, %r3;
	@%p20 bra 	$L__BB93_27;
	setp.eq.s32 	%p21, %r16, 1;
	ld.shared.u32 	%r127, [%r23];
	cvt.u64.u32 	%rd37, %r18;
	add.s64 	%rd8, %rd7, %rd37;
	st.global.u32 	[%rd8], %r127;
	mov.u32 	%r153, %r20;
	@%p21 bra 	$L__BB93_27;
	cvt.u64.u32 	%rd38, %r18;
	ld.shared.u32 	%r128, [%r24];
	add.s64 	%rd39, %rd8, %rd38;
	st.global.u32 	[%rd39], %r128;
	mov.u32 	%r153, %r21;
$L__BB93_27:
	setp.lt.u32 	%p22, %r15, 3;
	@%p22 bra 	$L__BB93_29;
$L__BB93_28:
	add.s32 	%r129, %r47, %r153;
	shl.b32 	%r130, %r153, 2;
	mov.u32 	%r131, _ZZ9cuda_gemmIiLi128ELi8ELi1ELi16ELi32ELi32ELi1EEviiiPT_S1_S1_iiE3Csh;
	add.s32 	%r132, %r131, %r130;
	ld.shared.u32 	%r133, [%r132];
	mul.wide.s32 	%rd40, %r129, 4;
	add.s64 	%rd41, %rd3, %rd40;
	st.global.u32 	[%rd41], %r133;
	add.s32 	%r134, %r132, %r18;
	ld.shared.u32 	%r135, [%r134];
	add.s64 	%rd43, %rd41, %rd42;
	st.global.u32 	[%rd43], %r135;
	add.s32 	%r136, %r134, %r18;
	ld.shared.u32 	%r137, [%r136];
	add.s64 	%rd44, %rd43, %rd42;
	st.global.u32 	[%rd44], %r137;
	add.s32 	%r138, %r136, %r18;
	ld.shared.u32 	%r139, [%r138];
	add.s64 	%rd45, %rd44, %rd42;
	st.global.u32 	[%rd45], %r139;
	add.s32 	%r153, %r18, %r153;
	setp.lt.u32 	%p23, %r153, 16;
	@%p23 bra 	$L__BB93_28;
$L__BB93_29:
	add.s32 	%r144, %r144, %r13;
	setp.lt.u32 	%p24, %r144, %r14;
	@%p24 bra 	$L__BB93_7;
$L__BB93_30:
	ret;

}
	// .globl	_Z9cuda_gemmIiLi128ELi8ELi1ELi16ELi64ELi64ELi0EEviiiPT_S1_S1_ii
.visible .entry _Z9cuda_gemmIiLi128ELi8ELi1ELi16ELi64ELi64ELi0EEviiiPT_S1_S1_ii(
	.param .u32 _Z9cuda_gemmIiLi128ELi8ELi1ELi16ELi64ELi64ELi0EEviiiPT_S1_S1_ii_param_0,
	.param .u32 _Z9cuda_gemmIiLi128ELi8ELi1ELi16ELi64ELi64ELi0EEviiiPT_S1_S1_ii_param_1,
	.param .u32 _Z9cuda_gemmIiLi128ELi8ELi1ELi16ELi64ELi64ELi0EEviiiPT_S1_S1_ii_param_2,
	.param .u64 .ptr .align 1 _Z9cuda_gemmIiLi128ELi8ELi1ELi16ELi64ELi64ELi0EEviiiPT_S1_S1_ii_param_3,
	.param .u64 .ptr .align 1 _Z9cuda_gemmIiLi128ELi8ELi1ELi16ELi64ELi64ELi0EEviiiPT_S1_S1_ii_param_4,
	.param .u64 .ptr .align 1 _Z9cuda_gemmIiLi128ELi8ELi1ELi16ELi64ELi64ELi0EEviiiPT_S1_S1_ii_param_5,
	.param .u32 _Z9cuda_gemmIiLi128ELi8ELi1ELi16ELi64ELi64ELi0EEviiiPT_S1_S1_ii_param_6,
	.param .u32 _Z9cuda_gemmIiLi128ELi8ELi1ELi16ELi64ELi64ELi0EEviiiPT_S1_S1_ii_param_7
)
.maxntid 128
{
	.reg .pred 	%p<292>;
	.reg .b32 	%r<1495>;
	.reg .b64 	%rd<37>;
	// demoted variable
	.shared .align 128 .b8 _ZZ9cuda_gemmIiLi128ELi8ELi1ELi16ELi64ELi64ELi0EEviiiPT_S1_S1_iiE11kron_fac_sh[16640];
	// demoted variable
	.shared .align 128 .b8 _ZZ9cuda_gemmIiLi128ELi8ELi1ELi16ELi64ELi64ELi0EEviiiPT_S1_S1_iiE3Ash[64];
	// demoted variable
	.shared .align 128 .b8 _ZZ9cuda_gemmIiLi128ELi8ELi1ELi16ELi64ELi64ELi0EEviiiPT_S1_S1_iiE3Csh[64];
	ld.param.u32 	%r563, [_Z9cuda_gemmIiLi128ELi8ELi1ELi16ELi64ELi64ELi0EEviiiPT_S1_S1_ii_param_2];
	ld.param.u64 	%rd5, [_Z9cuda_gemmIiLi128ELi8ELi1ELi16ELi64ELi64ELi0EEviiiPT_S1_S1_ii_param_3];
	ld.param.u64 	%rd4, [_Z9cuda_gemmIiLi128ELi8ELi1ELi16ELi64ELi64ELi0EEviiiPT_S1_S1_ii_param_4];
	ld.param.u64 	%rd6, [_Z9cuda_gemmIiLi128ELi8ELi1ELi16ELi64ELi64ELi0EEviiiPT_S1_S1_ii_param_5];
	ld.param.u32 	%r564, [_Z9cuda_gemmIiLi128ELi8ELi1ELi16ELi64ELi64ELi0EEviiiPT_S1_S1_ii_param_6];
	ld.param.u32 	%r565, [_Z9cuda_gemmIiLi128ELi8ELi1ELi16ELi64ELi64ELi0EEviiiPT_S1_S1_ii_param_7];
	cvta.to.global.u64 	%rd1, %rd5;
	cvta.to.global.u64 	%rd2, %rd6;
	mov.u32 	%r1, %tid.x;
	mul.lo.s32 	%r2, %r565, %r564;
	setp.ge.u32 	%p3, %r1, %r2;
	@%p3 bra 	$L__BB94_3;
	mov.u32 	%r3, %ntid.x;
	cvta.to.global.u64 	%rd3, %rd4;
	mov.u32 	%r1222, %r1;
$L__BB94_2:
	mul.wide.u32 	%rd7, %r1222, 4;
	add.s64 	%rd8, %rd3, %rd7;
	ld.global.u32 	%r566, [%rd8];
	rem.u32 	%r567, %r1222, %r564;
	mov.u32 	%r568, _ZZ9cuda_gemmIiLi128ELi8ELi1ELi16ELi64ELi64ELi0EEviiiPT_S1_S1_iiE11kron_fac_sh;
	mad.lo.s32 	%r569, %r567, 260, %r568;
	div.u32 	%r570, %r1222, %r565;
	shl.b32 	%r571, %r570, 2;
	add.s32 	%r572, %r569, %r571;
	st.shared.u32 	[%r572], %r566;
	add.s32 	%r1222, %r1222, %r3;
	setp.lt.u32 	%p4, %r1222, %r2;
	@%p4 bra 	$L__BB94_2;
$L__BB94_3:
	div.s32 	%r6, 16, %r565;
	div.u32 	%r8, %r1, %r6;
	mul.lo.s32 	%r573, %r8, %r6;
	sub.s32 	%r7, %r1, %r573;
	mov.u32 	%r9, %ntid.x;
	div.u32 	%r10, %r9, %r6;
	mov.u32 	%r1255, %ctaid.y;
	mov.u32 	%r12, %nctaid.y;
	shl.b32 	%r574, %r12, 3;
	setp.ge.u32 	%p5, %r1255, %r574;
	@%p5 bra 	$L__BB94_296;
	mov.u32 	%r576, %ctaid.x;
	shl.b32 	%r13, %r576, 4;
	min.s32 	%r14, %r565, 32;
	shl.b32 	%r577, %r565, 8;
	sub.s32 	%r15, 8223, %r577;
	add.s32 	%r16, %r1, %r9;
	max.u32 	%r578, %r16, 16;
	setp.lt.u32 	%p6, %r16, 16;
	selp.u32 	%r579, 1, 0, %p6;
	add.s32 	%r580, %r16, %r579;
	sub.s32 	%r581, %r578, %r580;
	div.u32 	%r582, %r581, %r9;
	add.s32 	%r17, %r582, %r579;
	add.s32 	%r583, %r17, 1;
	and.b32  	%r18, %r583, 3;
	shl.b32 	%r19, %r9, 2;
	add.s32 	%r20, %r16, %r9;
	shl.b32 	%r584, %r1, 2;
	mov.u32 	%r585, _ZZ9cuda_gemmIiLi128ELi8ELi1ELi16ELi64ELi64ELi0EEviiiPT_S1_S1_iiE3Csh;
	add.s32 	%r21, %r585, %r584;
	add.s32 	%r22, %r21, %r19;
	shr.s32 	%r586, %r565, 31;
	and.b32  	%r23, %r586, %r14;
$L__BB94_5:
	add.s32 	%r57, %r20, %r9;
	setp.gt.u32 	%p7, %r1, 15;
	@%p7 bra 	$L__BB94_13;
	setp.eq.s32 	%p8, %r18, 0;
	mul.lo.s32 	%r58, %r1255, %r563;
	mov.u32 	%r1256, %r1;
	@%p8 bra 	$L__BB94_10;
	setp.eq.s32 	%p9, %r18, 1;
	add.s32 	%r587, %r58, %r13;
	add.s32 	%r59, %r587, %r1;
	mul.wide.u32 	%rd9, %r59, 4;
	add.s64 	%rd10, %rd1, %rd9;
	ld.global.u32 	%r588, [%rd10];
	shl.b32 	%r589, %r1, 2;
	mov.u32 	%r590, _ZZ9cuda_gemmIiLi128ELi8ELi1ELi16ELi64ELi64ELi0EEviiiPT_S1_S1_iiE3Ash;
	add.s32 	%r591, %r590, %r589;
	st.shared.u32 	[%r591], %r588;
	mov.u32 	%r1256, %r16;
	@%p9 bra 	$L__BB94_10;
	setp.eq.s32 	%p10, %r18, 2;
	add.s32 	%r60, %r59, %r9;
	mul.wide.u32 	%rd11, %r60, 4;
	add.s64 	%rd12, %rd1, %rd11;
	ld.global.u32 	%r592, [%rd12];
	add.s32 	%r61, %r591, %r19;
	st.shared.u32 	[%r61], %r592;
	mov.u32 	%r1256, %r20;
	@%p10 bra 	$L__BB94_10;
	add.s32 	%r596, %r60, %r9;
	mul.wide.u32 	%rd13, %r596, 4;
	add.s64 	%rd14, %rd1, %rd13;
	ld.global.u32 	%r597, [%rd14];
	add.s32 	%r598, %r61, %r19;
	st.shared.u32 	[%r598], %r597;
	mov.u32 	%r1256, %r57;
$L__BB94_10:
	setp.lt.u32 	%p11, %r17, 3;
	@%p11 bra 	$L__BB94_13;
	shl.b32 	%r599, %r1256, 2;
	mov.u32 	%r600, _ZZ9cuda_gemmIiLi128ELi8ELi1ELi16ELi64ELi64ELi0EEviiiPT_S1_S1_iiE3Ash;
	add.s32 	%r1261, %r600, %r599;
	add.s32 	%r601, %r13, %r1256;
	add.s32 	%r1257, %r601, %r58;
	add.s32 	%r1260, %r1257, %r9;
	shl.b32 	%r602, %r9, 1;
	add.s32 	%r1259, %r1257, %r602;
	mad.lo.s32 	%r1258, %r9, 3, %r1257;
$L__BB94_12:
	mul.wide.u32 	%rd15, %r1257, 4;
	add.s64 	%rd16, %rd1, %rd15;
	ld.global.u32 	%r603, [%rd16];
	st.shared.u32 	[%r1261], %r603;
	mul.wide.u32 	%rd17, %r1260, 4;
	add.s64 	%rd18, %rd1, %rd17;
	ld.global.u32 	%r604, [%rd18];
	add.s32 	%r605, %r1261, %r19;
	st.shared.u32 	[%r605], %r604;
	mul.wide.u32 	%rd19, %r1259, 4;
	add.s64 	%rd20, %rd1, %rd19;
	ld.global.u32 	%r606, [%rd20];
	shl.b32 	%r607, %r9, 3;
	add.s32 	%r608, %r1261, %r607;
	st.shared.u32 	[%r608], %r606;
	mul.wide.u32 	%rd21, %r1258, 4;
	add.s64 	%rd22, %rd1, %rd21;
	ld.global.u32 	%r609, [%rd22];
	mad.lo.s32 	%r610, %r9, 12, %r1261;
	st.shared.u32 	[%r610], %r609;
	add.s32 	%r1256, %r1256, %r19;
	shl.b32 	%r611, %r9, 4;
	add.s32 	%r1261, %r1261, %r611;
	add.s32 	%r1260, %r1260, %r19;
	add.s32 	%r1259, %r1259, %r19;
	add.s32 	%r1258, %r1258, %r19;
	add.s32 	%r1257, %r1257, %r19;
	setp.lt.u32 	%p12, %r1256, 16;
	@%p12 bra 	$L__BB94_12;
$L__BB94_13:
	setp.gt.u32 	%p13, %r1, 15;
	bar.sync 	0;
	@%p13 bra 	$L__BB94_19;
	setp.eq.s32 	%p14, %r18, 0;
	mov.u32 	%r1263, %r1;
	@%p14 bra 	$L__BB94_18;
	setp.eq.s32 	%p15, %r18, 1;
	mov.b32 	%r612, 0;
	st.shared.u32 	[%r21], %r612;
	mov.u32 	%r1263, %r16;
	@%p15 bra 	$L__BB94_18;
	setp.eq.s32 	%p16, %r18, 2;
	mov.b32 	%r613, 0;
	st.shared.u32 	[%r22], %r613;
	mov.u32 	%r1263, %r20;
	@%p16 bra 	$L__BB94_18;
	add.s32 	%r614, %r22, %r19;
	mov.b32 	%r615, 0;
	st.shared.u32 	[%r614], %r615;
	mov.u32 	%r1263, %r57;
$L__BB94_18:
	setp.lt.u32 	%p17, %r17, 3;
	@%p17 bra 	$L__BB94_19;
	bra.uni 	$L__BB94_219;
$L__BB94_19:
	setp.lt.s32 	%p19, %r6, 1;
	@%p19 bra 	$L__BB94_288;
	setp.lt.s32 	%p20, %r565, 33;
	and.b32  	%r623, %r1, 31;
	rem.s32 	%r81, %r623, %r14;
	@%p20 bra 	$L__BB94_86;
	add.s32 	%r625, %r81, 1;
	setp.lt.s32 	%p22, %r625, %r14;
	selp.b32 	%r82, 0, %r14, %p22;
	add.s32 	%r626, %r81, 2;
	setp.lt.s32 	%p23, %r626, %r14;
	selp.b32 	%r83, 0, %r14, %p23;
	add.s32 	%r627, %r81, 3;
	setp.lt.s32 	%p24, %r627, %r14;
	selp.b32 	%r84, 0, %r14, %p24;
	add.s32 	%r628, %r81, 4;
	setp.lt.s32 	%p25, %r628, %r14;
	selp.b32 	%r85, 0, %r14, %p25;
	add.s32 	%r629, %r81, 5;
	setp.lt.s32 	%p26, %r629, %r14;
	selp.b32 	%r86, 0, %r14, %p26;
	add.s32 	%r630, %r81, 6;
	setp.lt.s32 	%p27, %r630, %r14;
	selp.b32 	%r87, 0, %r14, %p27;
	add.s32 	%r631, %r81, 7;
	setp.lt.s32 	%p28, %r631, %r14;
	selp.b32 	%r88, 0, %r14, %p28;
	add.s32 	%r632, %r81, 8;
	setp.lt.s32 	%p29, %r632, %r14;
	selp.b32 	%r89, 0, %r14, %p29;
	add.s32 	%r633, %r81, 9;
	setp.lt.s32 	%p30, %r633, %r14;
	selp.b32 	%r90, 0, %r14, %p30;
	add.s32 	%r634, %r81, 10;
	setp.lt.s32 	%p31, %r634, %r14;
	selp.b32 	%r91, 0, %r14, %p31;
	add.s32 	%r635, %r81, 11;
	setp.lt.s32 	%p32, %r635, %r14;
	selp.b32 	%r92, 0, %r14, %p32;
	add.s32 	%r636, %r81, 12;
	setp.lt.s32 	%p33, %r636, %r14;
	selp.b32 	%r93, 0, %r14, %p33;
	add.s32 	%r637, %r81, 13;
	setp.lt.s32 	%p34, %r637, %r14;
	selp.b32 	%r94, 0, %r14, %p34;
	add.s32 	%r638, %r81, 14;
	setp.lt.s32 	%p35, %r638, %r14;
	selp.b32 	%r95, 0, %r14, %p35;
	add.s32 	%r639, %r81, 15;
	setp.lt.s32 	%p36, %r639, %r14;
	selp.b32 	%r96, 0, %r14, %p36;
	add.s32 	%r640, %r81, 16;
	setp.lt.s32 	%p37, %r640, %r14;
	selp.b32 	%r97, 0, %r14, %p37;
	add.s32 	%r641, %r81, 17;
	setp.lt.s32 	%p38, %r641, %r14;
	selp.b32 	%r98, 0, %r14, %p38;
	add.s32 	%r642, %r81, 18;
	setp.lt.s32 	%p39, %r642, %r14;
	selp.b32 	%r99, 0, %r14, %p39;
	add.s32 	%r643, %r81, 19;
	setp.lt.s32 	%p40, %r643, %r14;
	selp.b32 	%r100, 0, %r14, %p40;
	add.s32 	%r644, %r81, 20;
	setp.lt.s32 	%p41, %r644, %r14;
	selp.b32 	%r101, 0, %r14, %p41;
	add.s32 	%r645, %r81, 21;
	setp.lt.s32 	%p42, %r645, %r14;
	selp.b32 	%r102, 0, %r14, %p42;
	add.s32 	%r646, %r81, 22;
	setp.lt.s32 	%p43, %r646, %r14;
	selp.b32 	%r103, 0, %r14, %p43;
	add.s32 	%r647, %r81, 23;
	setp.lt.s32 	%p44, %r647, %r14;
	selp.b32 	%r104, 0, %r14, %p44;
	add.s32 	%r648, %r81, 24;
	setp.lt.s32 	%p45, %r648, %r14;
	selp.b32 	%r105, 0, %r14, %p45;
	add.s32 	%r649, %r81, 25;
	setp.lt.s32 	%p46, %r649, %r14;
	selp.b32 	%r106, 0, %r14, %p46;
	add.s32 	%r650, %r81, 26;
	setp.lt.s32 	%p47, %r650, %r14;
	selp.b32 	%r107, 0, %r14, %p47;
	add.s32 	%r651, %r81, 27;
	setp.lt.s32 	%p48, %r651, %r14;
	selp.b32 	%r108, 0, %r14, %p48;
	add.s32 	%r652, %r81, 28;
	setp.lt.s32 	%p49, %r652, %r14;
	selp.b32 	%r109, 0, %r14, %p49;
	add.s32 	%r653, %r81, 29;
	setp.lt.s32 	%p50, %r653, %r14;
	selp.b32 	%r110, 0, %r14, %p50;
	add.s32 	%r654, %r81, 30;
	setp.lt.s32 	%p51, %r654, %r14;
	selp.b32 	%r111, 0, %r14, %p51;
	add.s32 	%r655, %r81, 31;
	setp.lt.s32 	%p52, %r655, %r14;
	selp.b32 	%r112, 0, %r14, %p52;
	mov.b32 	%r1395, 0;
	mov.pred 	%p291, -1;
$L__BB94_22:
	mov.pred 	%p2, %p291;
	sub.s32 	%r358, %r565, %r1395;
	mad.lo.s32 	%r656, %r7, %r565, %r81;
	add.s32 	%r359, %r1395, %r656;
	setp.gt.s32 	%p53, %r358, 0;
	@%p53 bra 	$L__BB94_23;
	bra.uni 	$L__BB94_24;
$L__BB94_23:
	shl.b32 	%r657, %r359, 2;
	mov.u32 	%r658, _ZZ9cuda_gemmIiLi128ELi8ELi1ELi16ELi64ELi64ELi0EEviiiPT_S1_S1_iiE3Ash;
	add.s32 	%r659, %r658, %r657;
	ld.shared.u32 	%r1492, [%r659];
$L__BB94_24:
	setp.lt.s32 	%p54, %r358, 2;
	@%p54 bra 	$L__BB94_26;
	sub.s32 	%r660, %r359, %r82;
	shl.b32 	%r661, %r660, 2;
	mov.u32 	%r662, _ZZ9cuda_gemmIiLi128ELi8ELi1ELi16ELi64ELi64ELi0EEviiiPT_S1_S1_iiE3Ash;
	add.s32 	%r663, %r662, %r661;
	ld.shared.u32 	%r1491, [%r663+4];
$L__BB94_26:
	setp.lt.s32 	%p55, %r358, 3;
	@%p55 bra 	$L__BB94_28;
	sub.s32 	%r664, %r359, %r83;
	shl.b32 	%r665, %r664, 2;
	mov.u32 	%r666, _ZZ9cuda_gemmIiLi128ELi8ELi1ELi16ELi64ELi64ELi0EEviiiPT_S1_S1_iiE3Ash;
	add.s32 	%r667, %r666, %r665;
	ld.shared.u32 	%r1490, [%r667+8];
$L__BB94_28:
	setp.lt.s32 	%p56, %r358, 4;
	@%p56 bra 	$L__BB94_30;
	sub.s32 	%r668, %r359, %r84;
	shl.b32 	%r669, %r668, 2;
	mov.u32 	%r670, _ZZ9cuda_gemmIiLi128ELi8ELi1ELi16ELi64ELi64ELi0EEviiiPT_S1_S1_iiE3Ash;
	add.s32 	%r671, %r670, %r669;
	ld.shared.u32 	%r1489, [%r671+12];
$L__BB94_30:
	setp.lt.s32 	%p57, %r358, 5;
	@%p57 bra 	$L__BB94_32;
	sub.s32 	%r672, %r359, %r85;
	shl.b32 	%r673, %r672, 2;
	mov.u32 	%r674, _ZZ9cuda_gemmIiLi128ELi8ELi1ELi16ELi64ELi64ELi0EEviiiPT_S1_S1_iiE3Ash;
	add.s32 	%r675, %r674, %r673;
	ld.shared.u32 	%r1488, [%r675+16];
$L__BB94_32:
	setp.lt.s32 	%p58, %r358, 6;
	@%p58 bra 	$L__BB94_34;
	sub.s32 	%r676, %r359, %r86;
	shl.b32 	%r677, %r676, 2;
	mov.u32 	%r678, _ZZ9cuda_gemmIiLi128ELi8ELi1ELi16ELi64ELi64ELi0EEviiiPT_S1_S1_iiE3Ash;
	add.s32 	%r679, %r678, %r677;
	ld.shared.u32 	%r1487, [%r679+20];
$L__BB94_34:
	setp.lt.s32 	%p59, %r358, 7;
	@%p59 bra 	$L__BB94_36;
	sub.s32 	%r680, %r359, %r87;
	shl.b32 	%r681, %r680, 2;
	mov.u32 	%r682, _ZZ9cuda_gemmIiLi128ELi8ELi1ELi16ELi64ELi64ELi0EEviiiPT_S1_S1_iiE3Ash;
	add.s32 	%r683, %r682, %r681;
	ld.shared.u32 	%r1486, [%r683+24];
$L__BB94_36:
	setp.lt.s32 	%p60, %r358, 8;
	@%p60 bra 	$L__BB94_38;
	sub.s32 	%r684, %r359, %r88;
	shl.b32 	%r685, %r684, 2;
	mov.u32 	%r686, _ZZ9cuda_gemmIiLi128ELi8ELi1ELi16ELi64ELi64ELi0EEviiiPT_S1_S1_iiE3Ash;
	add.s32 	%r687, %r686, %r685;
	ld.shared.u32 	%r1485, [%r687+28];
$L__BB94_38:
	setp.lt.s32 	%p61, %r358, 9;
	@%p61 bra 	$L__BB94_40;
	sub.s32 	%r688, %r359, %r89;
	shl.b32 	%r689, %r688, 2;
	mov.u32 	%r690, _ZZ9cuda_gemmIiLi128ELi8ELi1ELi16ELi64ELi64ELi0EEviiiPT_S1_S1_iiE3Ash;
	add.s32 	%r691, %r690, %r689;
	ld.shared.u32 	%r1484, [%r691+32];
$L__BB94_40:
	setp.lt.s32 	%p62, %r358, 10;
	@%p62 bra 	$L__BB94_42;
	sub.s32 	%r692, %r359, %r90;
	shl.b32 	%r693, %r692, 2;
	mov.u32 	%r694, _ZZ9cuda_gemmIiLi128ELi8ELi1ELi16ELi64ELi64ELi0EEviiiPT_S1_S1_iiE3Ash;
	add.s32 	%r695, %r694, %r693;
	ld.shared.u32 	%r1483, [%r695+36];
$L__BB94_42:
	setp.lt.s32 	%p63, %r358, 11;
	@%p63 bra 	$L__BB94_44;
	sub.s32 	%r696, %r359, %r91;
	shl.b32 	%r697, %r696, 2;
	mov.u32 	%r698, _ZZ9cuda_gemmIiLi128ELi8ELi1ELi16ELi64ELi64ELi0EEviiiPT_S1_S1_iiE3Ash;
	add.s32 	%r699, %r698, %r697;
	ld.shared.u32 	%r1482, [%r699+40];
$L__BB94_44:
	setp.lt.s32 	%p64, %r358, 12;
	@%p64 bra 	$L__BB94_46;
	sub.s32 	%r700, %r359, %r92;
	shl.b32 	%r701, %r700, 2;
	mov.u32 	%r702, _ZZ9cuda_gemmIiLi128ELi8ELi1ELi16ELi64ELi64ELi0EEviiiPT_S1_S1_iiE3Ash;
	add.s32 	%r703, %r702, %r701;
	ld.shared.u32 	%r1481, [%r703+44];
$L__BB94_46:
	setp.lt.s32 	%p65, %r358, 13;
	@%p65 bra 	$L__BB94_48;
	sub.s32 	%r704, %r359, %r93;
	shl.b32 	%r705, %r704, 2;
	mov.u32 	%r706, _ZZ9cuda_gemmIiLi128ELi8ELi1ELi16ELi64ELi64ELi0EEviiiPT_S1_S1_iiE3Ash;
	add.s32 	%r707, %r706, %r705;
	ld.shared.u32 	%r1480, [%r707+48];
$L__BB94_48:
	setp.lt.s32 	%p66, %r358, 14;
	@%p66 bra 	$L__BB94_50;
	sub.s32 	%r708, %r359, %r94;
	shl.b32 	%r709, %r708, 2;
	mov.u32 	%r710, _ZZ9cuda_gemmIiLi128ELi8ELi1ELi16ELi64ELi64ELi0EEviiiPT_S1_S1_iiE3Ash;
	add.s32 	%r711, %r710, %r709;
	ld.shared.u32 	%r1479, [%r711+52];
$L__BB94_50:
	setp.lt.s32 	%p67, %r358, 15;
	@%p67 bra 	$L__BB94_52;
	sub.s32 	%r712, %r359, %r95;
	shl.b32 	%r713, %r712, 2;
	mov.u32 	%r714, _ZZ9cuda_gemmIiLi128ELi8ELi1ELi16ELi64ELi64ELi0EEviiiPT_S1_S1_iiE3Ash;
	add.s32 	%r715, %r714, %r713;
	ld.shared.u32 	%r1478, [%r715+56];
$L__BB94_52:
	setp.lt.s32 	%p68, %r358, 16;
	@%p68 bra 	$L__BB94_54;
	sub.s32 	%r716, %r359, %r96;
	shl.b32 	%r717, %r716, 2;
	mov.u32 	%r718, _ZZ9cuda_gemmIiLi128ELi8ELi1ELi16ELi64ELi64ELi0EEviiiPT_S1_S1_iiE3Ash;
	add.s32 	%r719, %r718, %r717;
	ld.shared.u32 	%r1477, [%r719+60];
$L__BB94_54:
	setp.lt.s32 	%p69, %r358, 17;
	@%p69 bra 	$L__BB94_56;
	sub.s32 	%r720, %r359, %r97;
	shl.b32 	%r721, %r720, 2;
	mov.u32 	%r722, _ZZ9cuda_gemmIiLi128ELi8ELi1ELi16ELi64ELi64ELi0EEviiiPT_S1_S1_iiE3Ash;
	add.s32 	%r723, %r722, %r721;
	ld.shared.u32 	%r1476, [%r723+64];
$L__BB94_56:
	setp.lt.s32 	%p70, %r358, 18;
	@%p70 bra 	$L__BB94_58;
	sub.s32 	%r724, %r359, %r98;
	shl.b32 	%r725, %r724, 2;
	mov.u32 	%r726, _ZZ9cuda_gemmIiLi128ELi8ELi1ELi16ELi64ELi64ELi0EEviiiPT_S1_S1_iiE3Ash;
	add.s32 	%r727, %r726, %r725;
	ld.shared.u32 	%r1475, [%r727+68];
$L__BB94_58:
	setp.lt.s32 	%p71, %r358, 19;
	@%p71 bra 	$L__BB94_60;
	sub.s32 	%r728, %r359, %r99;
	shl.b32 	%r729, %r728, 2;
	mov.u32 	%r730, _ZZ9cuda_gemmIiLi128ELi8ELi1ELi16ELi64ELi64ELi0EEviiiPT_S1_S1_iiE3Ash;
	add.s32 	%r731, %r730, %r729;
	ld.shared.u32 	%r1474, [%r731+72];
$L__BB94_60:
	setp.lt.s32 	%p72, %r358, 20;
	@%p72 bra 	$L__BB94_62;
	sub.s32 	%r732, %r359, %r100;
	shl.b32 	%r733, %r732, 2;
	mov.u32 	%r734, _ZZ9cuda_gemmIiLi128ELi8ELi1ELi16ELi64ELi64ELi0EEviiiPT_S1_S1_iiE3Ash;
	add.s32 	%r735, %r734, %r733;
	ld.shared.u32 	%r1473, [%r735+76];
$L__BB94_62:
	setp.lt.s32 	%p73, %r358, 21;
	@%p73 bra 	$L__BB94_64;
	sub.s32 	%r736, %r359, %r101;
	shl.b32 	%r737, %r736, 2;
	mov.u32 	%r738, _ZZ9cuda_gemmIiLi128ELi8ELi1ELi16ELi64ELi64ELi0EEviiiPT_S1_S1_iiE3Ash;
	add.s32 	%r739, %r738, %r737;
	ld.shared.u32 	%r1472, [%r739+80];
$L__BB94_64:
	setp.lt.s32 	%p74, %r358, 22;
	@%p74 bra 	$L__BB94_66;
	sub.s32 	%r740, %r359, %r102;
	shl.b32 	%r741, %r740, 2;
	mov.u32 	%r742, _ZZ9cuda_gemmIiLi128ELi8ELi1ELi16ELi64ELi64ELi0EEviiiPT_S1_S1_iiE3Ash;
	add.s32 	%r743, %r742, %r741;
	ld.shared.u32 	%r1471, [%r743+84];
$L__BB94_66:
	setp.lt.s32 	%p75, %r358, 23;
	@%p75 bra 	$L__BB94_68;
	sub.s32 	%r744, %r359, %r103;
	shl.b32 	%r745, %r744, 2;
	mov.u32 	%r746, _ZZ9cuda_gemmIiLi128ELi8ELi1ELi16ELi64ELi64ELi0EEviiiPT_S1_S1_iiE3Ash;
	add.s32 	%r747, %r746, %r745;
	ld.shared.u32 	%r1470, [%r747+88];
$L__BB94_68:
	setp.lt.s32 	%p76, %r358, 24;
	@%p76 bra 	$L__BB94_70;
	sub.s32 	%r748, %r359, %r104;
	shl.b32 	%r749, %r748, 2;
	mov.u32 	%r750, _ZZ9cuda_gemmIiLi128ELi8ELi1ELi16ELi64ELi64ELi0EEviiiPT_S1_S1_iiE3Ash;
	add.s32 	%r751, %r750, %r749;
	ld.shared.u32 	%r1469, [%r751+92];
$L__BB94_70:
	setp.lt.s32 	%p77, %r358, 25;
	@%p77 bra 	$L__BB94_72;
	sub.s32 	%r752, %r359, %r105;
	shl.b32 	%r753, %r752, 2;
	mov.u32 	%r754, _ZZ9cuda_gemmIiLi128ELi8ELi1ELi16ELi64ELi64ELi0EEviiiPT_S1_S1_iiE3Ash;
	add.s32 	%r755, %r754, %r753;
	ld.shared.u32 	%r1468, [%r755+96];
$L__BB94_72:
	setp.lt.s32 	%p78, %r358, 26;
	@%p78 bra 	$L__BB94_74;
	sub.s32 	%r756, %r359, %r106;
	shl.b32 	%r757, %r756, 2;
	mov.u32 	%r758, _ZZ9cuda_gemmIiLi128ELi8ELi1ELi16ELi64ELi64ELi0EEviiiPT_S1_S1_iiE3Ash;
	add.s32 	%r759, %r758, %r757;
	ld.shared.u32 	%r1467, [%r759+100];
$L__BB94_74:
	setp.lt.s32 	%p79, %r358, 27;
	@%p79 bra 	$L__BB94_76;
	sub.s32 	%r760, %r359, %r107;
	shl.b32 	%r761, %r760, 2;
	mov.u32 	%r762, _ZZ9cuda_gemmIiLi128ELi8ELi1ELi16ELi64ELi64ELi0EEviiiPT_S1_S1_iiE3Ash;
	add.s32 	%r763, %r762, %r761;
	ld.shared.u32 	%r1466, [%r763+104];
$L__BB94_76:
	setp.lt.s32 	%p80, %r358, 28;
	@%p80 bra 	$L__BB94_78;
	sub.s32 	%r764, %r359, %r108;
	shl.b32 	%r765, %r764, 2;
	mov.u32 	%r766, _ZZ9cuda_gemmIiLi128ELi8ELi1ELi16ELi64ELi64ELi0EEviiiPT_S1_S1_iiE3Ash;
	add.s32 	%r767, %r766, %r765;
	ld.shared.u32 	%r1465, [%r767+108];
$L__BB94_78:
	setp.lt.s32 	%p81, %r358, 29;
	@%p81 bra 	$L__BB94_80;
	sub.s32 	%r768, %r359, %r109;
	shl.b32 	%r769, %r768, 2;
	mov.u32 	%r770, _ZZ9cuda_gemmIiLi128ELi8ELi1ELi16ELi64ELi64ELi0EEviiiPT_S1_S1_iiE3Ash;
	add.s32 	%r771, %r770, %r769;
	ld.shared.u32 	%r1464, [%r771+112];
$L__BB94_80:
	setp.lt.s32 	%p82, %r358, 30;
	@%p82 bra 	$L__BB94_82;
	sub.s32 	%r772, %r359, %r110;
	shl.b32 	%r773, %r772, 2;
	mov.u32 	%r774, _ZZ9cuda_gemmIiLi128ELi8ELi1ELi16ELi64ELi64ELi0EEviiiPT_S1_S1_iiE3Ash;
	add.s32 	%r775, %r774, %r773;
	ld.shared.u32 	%r1463, [%r775+116];
$L__BB94_82:
	setp.lt.s32 	%p83, %r358, 31;
	@%p83 bra 	$L__BB94_84;
	sub.s32 	%r776, %r359, %r111;
	shl.b32 	%r777, %r776, 2;
	mov.u32 	%r778, _ZZ9cuda_gemmIiLi128ELi8ELi1ELi16ELi64ELi64ELi0EEviiiPT_S1_S1_iiE3Ash;
	add.s32 	%r779, %r778, %r777;
	ld.shared.u32 	%r1462, [%r779+120];
$L__BB94_84:
	setp.lt.s32 	%p84, %r358, 32;
	@%p84 bra 	$L__BB94_220;
	sub.s32 	%r780, %r359, %r112;
	shl.b32 	%r781, %r780, 2;
	mov.u32 	%r782, _ZZ9cuda_gemmIiLi128ELi8ELi1ELi16ELi64ELi64ELi0EEviiiPT_S1_S1_iiE3Ash;
	add.s32 	%r783, %r782, %r781;
	ld.shared.u32 	%r1461, [%r783+124];
	bra.uni 	$L__BB94_220;
$L__BB94_86:
	add.s32 	%r890, %r81, 1;
	setp.lt.s32 	%p121, %r890, %r14;
	selp.b32 	%r113, 0, %r14, %p121;
	add.s32 	%r891, %r81, 2;
	setp.lt.s32 	%p122, %r891, %r14;
	selp.b32 	%r114, 0, %r14, %p122;
	add.s32 	%r892, %r81, 3;
	setp.lt.s32 	%p123, %r892, %r14;
	selp.b32 	%r115, 0, %r14, %p123;
	add.s32 	%r893, %r81, 4;
	setp.lt.s32 	%p124, %r893, %r14;
	selp.b32 	%r116, 0, %r14, %p124;
	add.s32 	%r894, %r81, 5;
	setp.lt.s32 	%p125, %r894, %r14;
	selp.b32 	%r117, 0, %r14, %p125;
	add.s32 	%r895, %r81, 6;
	setp.lt.s32 	%p126, %r895, %r14;
	selp.b32 	%r118, 0, %r14, %p126;
	add.s32 	%r896, %r81, 7;
	setp.lt.s32 	%p127, %r896, %r14;
	selp.b32 	%r119, 0, %r14, %p127;
	add.s32 	%r897, %r81, 8;
	setp.lt.s32 	%p128, %r897, %r14;
	selp.b32 	%r120, 0, %r14, %p128;
	add.s32 	%r898, %r81, 9;
	add.s32 	%r899, %r81, 10;
	add.s32 	%r900, %r81, 11;
	add.s32 	%r901, %r81, 12;
	add.s32 	%r902, %r81, 13;
	add.s32 	%r903, %r81, 14;
	add.s32 	%r904, %r81, 15;
	add.s32 	%r905, %r81, 16;
	add.s32 	%r906, %r81, 17;
	add.s32 	%r907, %r81, 18;
	add.s32 	%r908, %r81, 19;
	add.s32 	%r909, %r81, 20;
	add.s32 	%r910, %r81, 21;
	add.s32 	%r911, %r81, 22;
	add.s32 	%r912, %r81, 23;
	add.s32 	%r913, %r81, 24;
	add.s32 	%r914, %r81, 25;
	add.s32 	%r915, %r81, 26;
	add.s32 	%r916, %r81, 27;
	add.s32 	%r917, %r81, 28;
	add.s32 	%r918, %r81, 29;
	setp.lt.s32 	%p129, %r918, %r14;
	selp.b32 	%r121, 0, %r14, %p129;
	add.s32 	%r919, %r81, 30;
	setp.lt.s32 	%p130, %r919, %r14;
	selp.b32 	%r122, 0, %r14, %p130;
	add.s32 	%r920, %r81, 31;
	setp.lt.s32 	%p131, %r920, %r14;
	selp.b32 	%r123, 0, %r14, %p131;
	setp.lt.s32 	%p132, %r81, %r565;
	selp.b32 	%r921, 0, %r565, %p132;
	sub.s32 	%r124, %r81, %r921;
	setp.lt.s32 	%p133, %r890, %r565;
	selp.b32 	%r922, 0, %r565, %p133;
	sub.s32 	%r125, %r890, %r922;
	setp.lt.s32 	%p134, %r891, %r565;
	selp.b32 	%r923, 0, %r565, %p134;
	sub.s32 	%r126, %r891, %r923;
	setp.lt.s32 	%p135, %r892, %r565;
	selp.b32 	%r924, 0, %r565, %p135;
	sub.s32 	%r127, %r892, %r924;
	setp.lt.s32 	%p136, %r893, %r565;
	selp.b32 	%r925, 0, %r565, %p136;
	sub.s32 	%r128, %r893, %r925;
	setp.lt.s32 	%p137, %r894, %r565;
	selp.b32 	%r926, 0, %r565, %p137;
	sub.s32 	%r129, %r894, %r926;
	setp.lt.s32 	%p138, %r895, %r565;
	selp.b32 	%r927, 0, %r565, %p138;
	sub.s32 	%r130, %r895, %r927;
	setp.lt.s32 	%p139, %r896, %r565;
	selp.b32 	%r928, 0, %r565, %p139;
	sub.s32 	%r131, %r896, %r928;
	setp.lt.s32 	%p140, %r897, %r565;
	selp.b32 	%r929, 0, %r565, %p140;
	sub.s32 	%r132, %r897, %r929;
	setp.lt.s32 	%p141, %r898, %r565;
	selp.b32 	%r930, 0, %r565, %p141;
	sub.s32 	%r133, %r898, %r930;
	setp.lt.s32 	%p142, %r899, %r565;
	selp.b32 	%r931, 0, %r565, %p142;
	sub.s32 	%r134, %r899, %r931;
	setp.lt.s32 	%p143, %r900, %r565;
	selp.b32 	%r932, 0, %r565, %p143;
	sub.s32 	%r135, %r900, %r932;
	setp.lt.s32 	%p144, %r901, %r565;
	selp.b32 	%r933, 0, %r565, %p144;
	sub.s32 	%r136, %r901, %r933;
	setp.lt.s32 	%p145, %r902, %r565;
	selp.b32 	%r934, 0, %r565, %p145;
	sub.s32 	%r137, %r902, %r934;
	setp.lt.s32 	%p146, %r903, %r565;
	selp.b32 	%r935, 0, %r565, %p146;
	sub.s32 	%r138, %r903, %r935;
	setp.lt.s32 	%p147, %r904, %r565;
	selp.b32 	%r936, 0, %r565, %p147;
	sub.s32 	%r139, %r904, %r936;
	setp.lt.s32 	%p148, %r905, %r565;
	selp.b32 	%r937, 0, %r565, %p148;
	sub.s32 	%r140, %r905, %r937;
	setp.lt.s32 	%p149, %r906, %r565;
	selp.b32 	%r938, 0, %r565, %p149;
	sub.s32 	%r141, %r906, %r938;
	setp.lt.s32 	%p150, %r907, %r565;
	selp.b32 	%r939, 0, %r565, %p150;
	sub.s32 	%r142, %r907, %r939;
	setp.lt.s32 	%p151, %r908, %r565;
	selp.b32 	%r940, 0, %r565, %p151;
	sub.s32 	%r143, %r908, %r940;
	setp.lt.s32 	%p152, %r909, %r565;
	selp.b32 	%r941, 0, %r565, %p152;
	sub.s32 	%r144, %r909, %r941;
	setp.lt.s32 	%p153, %r910, %r565;
	selp.b32 	%r942, 0, %r565, %p153;
	sub.s32 	%r145, %r910, %r942;
	setp.lt.s32 	%p154, %r911, %r565;
	selp.b32 	%r943, 0, %r565, %p154;
	sub.s32 	%r146, %r911, %r943;
	setp.lt.s32 	%p155, %r912, %r565;
	selp.b32 	%r944, 0, %r565, %p155;
	sub.s32 	%r147, %r912, %r944;
	setp.lt.s32 	%p156, %r913, %r565;
	selp.b32 	%r945, 0, %r565, %p156;
	sub.s32 	%r148, %r913, %r945;
	setp.lt.s32 	%p157, %r914, %r565;
	selp.b32 	%r946, 0, %r565, %p157;
	sub.s32 	%r149, %r914, %r946;
	setp.lt.s32 	%p158, %r915, %r565;
	selp.b32 	%r947, 0, %r565, %p158;
	sub.s32 	%r150, %r915, %r947;
	setp.lt.s32 	%p159, %r916, %r565;
	selp.b32 	%r948, 0, %r565, %p159;
	sub.s32 	%r151, %r916, %r948;
	setp.lt.s32 	%p160, %r917, %r565;
	selp.b32 	%r949, 0, %r565, %p160;
	sub.s32 	%r152, %r917, %r949;
	setp.lt.s32 	%p161, %r918, %r565;
	selp.b32 	%r950, 0, %r565, %p161;
	sub.s32 	%r153, %r918, %r950;
	setp.lt.s32 	%p162, %r919, %r565;
	selp.b32 	%r951, 0, %r565, %p162;
	sub.s32 	%r154, %r919, %r951;
	setp.lt.s32 	%p163, %r920, %r565;
	selp.b32 	%r952, 0, %r565, %p163;
	sub.s32 	%r155, %r920, %r952;
	mov.b32 	%r1296, 0;
	mov.pred 	%p290, -1;
$L__BB94_87:
	mov.pred 	%p1, %p290;
	sub.s32 	%r189, %r565, %r1296;
	mad.lo.s32 	%r953, %r7, %r565, %r81;
	add.s32 	%r190, %r1296, %r953;
	setp.lt.s32 	%p164, %r189, 1;
	@%p164 bra 	$L__BB94_89;
	sub.s32 	%r954, %r190, %r23;
	shl.b32 	%r955, %r954, 2;
	mov.u32 	%r956, _ZZ9cuda_gemmIiLi128ELi8ELi1ELi16ELi64ELi64ELi0EEviiiPT_S1_S1_iiE3Ash;
	add.s32 	%r957, %r956, %r955;
	ld.shared.u32 	%r1492, [%r957];
$L__BB94_89:
	setp.lt.s32 	%p165, %r189, 2;
	@%p165 bra 	$L__BB94_91;
	sub.s32 	%r958, %r190, %r113;
	shl.b32 	%r959, %r958, 2;
	mov.u32 	%r960, _ZZ9cuda_gemmIiLi128ELi8ELi1ELi16ELi64ELi64ELi0EEviiiPT_S1_S1_iiE3Ash;
	add.s32 	%r961, %r960, %r959;
	ld.shared.u32 	%r1491, [%r961+4];
$L__BB94_91:
	setp.lt.s32 	%p166, %r189, 3;
	@%p166 bra 	$L__BB94_93;
	sub.s32 	%r962, %r190, %r114;
	shl.b32 	%r963, %r962, 2;
	mov.u32 	%r964, _ZZ9cuda_gemmIiLi128ELi8ELi1ELi16ELi64ELi64ELi0EEviiiPT_S1_S1_iiE3Ash;
	add.s32 	%r965, %r964, %r963;
	ld.shared.u32 	%r1490, [%r965+8];
$L__BB94_93:
	setp.lt.s32 	%p167, %r189, 4;
	@%p167 bra 	$L__BB94_95;
	sub.s32 	%r966, %r190, %r115;
	shl.b32 	%r967, %r966, 2;
	mov.u32 	%r968, _ZZ9cuda_gemmIiLi128ELi8ELi1ELi16ELi64ELi64ELi0EEviiiPT_S1_S1_iiE3Ash;
	add.s32 	%r969, %r968, %r967;
	ld.shared.u32 	%r1489, [%r969+12];
$L__BB94_95:
	setp.lt.s32 	%p168, %r189, 5;
	@%p168 bra 	$L__BB94_97;
	sub.s32 	%r970, %r190, %r116;
	shl.b32 	%r971, %r970, 2;
	mov.u32 	%r972, _ZZ9cuda_gemmIiLi128ELi8ELi1ELi16ELi64ELi64ELi0EEviiiPT_S1_S1_iiE3Ash;
	add.s32 	%r973, %r972, %r971;
	ld.shared.u32 	%r1488, [%r973+16];
$L__BB94_97:
	setp.lt.s32 	%p169, %r189, 6;
	@%p169 bra 	$L__BB94_99;
	sub.s32 	%r974, %r190, %r117;
	shl.b32 	%r975, %r974, 2;
	mov.u32 	%r976, _ZZ9cuda_gemmIiLi128ELi8ELi1ELi16ELi64ELi64ELi0EEviiiPT_S1_S1_iiE3Ash;
	add.s32 	%r977, %r976, %r975;
	ld.shared.u32 	%r1487, [%r977+20];
$L__BB94_99:
	setp.lt.s32 	%p170, %r189, 7;
	@%p170 bra 	$L__BB94_101;
	sub.s32 	%r978, %r190, %r118;
	shl.b32 	%r979, %r978, 2;
	mov.u32 	%r980, _ZZ9cuda_gemmIiLi128ELi8ELi1ELi16ELi64ELi64ELi0EEviiiPT_S1_S1_iiE3Ash;
	add.s32 	%r981, %r980, %r979;
	ld.shared.u32 	%r1486, [%r981+24];
$L__BB94_101:
	setp.lt.s32 	%p171, %r189, 8;
	@%p171 bra 	$L__BB94_103;
	sub.s32 	%r982, %r190, %r119;
	shl.b32 	%r983, %r982, 2;
	mov.u32 	%r984, _ZZ9cuda_gemmIiLi128ELi8ELi1ELi16ELi64ELi64ELi0EEviiiPT_S1_S1_iiE3Ash;
	add.s32 	%r985, %r984, %r983;
	ld.shared.u32 	%r1485, [%r985+28];
$L__BB94_103:
	setp.lt.s32 	%p172, %r189, 9;
	@%p172 bra 	$L__BB94_105;
	sub.s32 	%r986, %r190, %r120;
	shl.b32 	%r987, %r986, 2;
	mov.u32 	%r988, _ZZ9cuda_gemmIiLi128ELi8ELi1ELi16ELi64ELi64ELi0EEviiiPT_S1_S1_iiE3Ash;
	add.s32 	%r989, %r988, %r987;
	ld.shared.u32 	%r1484, [%r989+32];
$L__BB94_105:
	setp.lt.s32 	%p173, %r189, 10;
	@%p173 bra 	$L__BB94_107;
	add.s32 	%r990, %r81, 9;
	setp.lt.s32 	%p174, %r990, %r14;
	selp.b32 	%r991, 0, %r14, %p174;
	sub.s32 	%r992, %r190, %r991;
	shl.b32 	%r993, %r992, 2;
	mov.u32 	%r994, _ZZ9cuda_gemmIiLi128ELi8ELi1ELi16ELi64ELi64ELi0EEviiiPT_S1_S1_iiE3Ash;
	add.s32 	%r995, %r994, %r993;
	ld.shared.u32 	%r1483, [%r995+36];
$L__BB94_107:
	setp.lt.s32 	%p175, %r189, 11;
	@%p175 bra 	$L__BB94_109;
	add.s32 	%r996, %r81, 10;
	setp.lt.s32 	%p176, %r996, %r14;
	selp.b32 	%r997, 0, %r14, %p176;
	sub.s32 	%r998, %r190, %r997;
	shl.b32 	%r999, %r998, 2;
	mov.u32 	%r1000, _ZZ9cuda_gemmIiLi128ELi8ELi1ELi16ELi64ELi64ELi0EEviiiPT_S1_S1_iiE3Ash;
	add.s32 	%r1001, %r1000, %r999;
	ld.shared.u32 	%r1482, [%r1001+40];
$L__BB94_109:
	setp.lt.s32 	%p177, %r189, 12;
	@%p177 bra 	$L__BB94_111;
	add.s32 	%r1002, %r81, 11;
	setp.lt.s32 	%p178, %r1002, %r14;
	selp.b32 	%r1003, 0, %r14, %p178;
	sub.s32 	%r1004, %r190, %r1003;
	shl.b32 	%r1005, %r1004, 2;
	mov.u32 	%r1006, _ZZ9cuda_gemmIiLi128ELi8ELi1ELi16ELi64ELi64ELi0EEviiiPT_S1_S1_iiE3Ash;
	add.s32 	%r1007, %r1006, %r1005;
	ld.shared.u32 	%r1481, [%r1007+44];
$L__BB94_111:
	setp.lt.s32 	%p179, %r189, 13;
	@%p179 bra 	$L__BB94_113;
	add.s32 	%r1008, %r81, 12;
	setp.lt.s32 	%p180, %r1008, %r14;
	selp.b32 	%r1009, 0, %r14, %p180;
	sub.s32 	%r1010, %r190, %r1009;
	shl.b32 	%r1011, %r1010, 2;
	mov.u32 	%r1012, _ZZ9cuda_gemmIiLi128ELi8ELi1ELi16ELi64ELi64ELi0EEviiiPT_S1_S1_iiE3Ash;
	add.s32 	%r1013, %r1012, %r1011;
	ld.shared.u32 	%r1480, [%r1013+48];
$L__BB94_113:
	setp.lt.s32 	%p181, %r189, 14;
	@%p181 bra 	$L__BB94_115;
	add.s32 	%r1014, %r81, 13;
	setp.lt.s32 	%p182, %r1014, %r14;
	selp.b32 	%r1015, 0, %r14, %p182;
	sub.s32 	%r1016, %r190, %r1015;
	shl.b32 	%r1017, %r1016, 2;
	mov.u32 	%r1018, _ZZ9cuda_gemmIiLi128ELi8ELi1ELi16ELi64ELi64ELi0EEviiiPT_S1_S1_iiE3Ash;
	add.s32 	%r1019, %r1018, %r1017;
	ld.shared.u32 	%r1479, [%r1019+52];
$L__BB94_115:
	setp.lt.s32 	%p183, %r189, 15;
	@%p183 bra 	$L__BB94_117;
	add.s32 	%r1020, %r81, 14;
	setp.lt.s32 	%p184, %r1020, %r14;
	selp.b32 	%r1021, 0, %r14, %p184;
	sub.s32 	%r1022, %r190, %r1021;
	shl.b32 	%r1023, %r1022, 2;
	mov.u32 	%r1024, _ZZ9cuda_gemmIiLi128ELi8ELi1ELi16ELi64ELi64ELi0EEviiiPT_S1_S1_iiE3Ash;
	add.s32 	%r1025, %r1024, %r1023;
	ld.shared.u32 	%r1478, [%r1025+56];
$L__BB94_117:
	setp.lt.s32 	%p185, %r189, 16;
	@%p185 bra 	$L__BB94_119;
	add.s32 	%r1026, %r81, 15;
	setp.lt.s32 	%p186, %r1026, %r14;
	selp.b32 	%r1027, 0, %r14, %p186;
	sub.s32 	%r1028, %r190, %r1027;
	shl.b32 	%r1029, %r1028, 2;
	mov.u32 	%r1030, _ZZ9cuda_gemmIiLi128ELi8ELi1ELi16ELi64ELi64ELi0EEviiiPT_S1_S1_iiE3Ash;
	add.s32 	%r1031, %r1030, %r1029;
	ld.shared.u32 	%r1477, [%r1031+60];
$L__BB94_119:
	setp.lt.s32 	%p187, %r189, 17;
	@%p187 bra 	$L__BB94_121;
	add.s32 	%r1032, %r81, 16;
	setp.lt.s32 	%p188, %r1032, %r14;
	selp.b32 	%r1033, 0, %r14, %p188;
	sub.s32 	%r1034, %r190, %r1033;
	shl.b32 	%r1035, %r1034, 2;
	mov.u32 	%r1036, _ZZ9cuda_gemmIiLi128ELi8ELi1ELi16ELi64ELi64ELi0EEviiiPT_S1_S1_iiE3Ash;
	add.s32 	%r1037, %r1036, %r1035;
	ld.shared.u32 	%r1476, [%r1037+64];
$L__BB94_121:
	setp.lt.s32 	%p189, %r189, 18;
	@%p189 bra 	$L__BB94_123;
	add.s32 	%r1038, %r81, 17;
	setp.lt.s32 	%p190, %r1038, %r14;
	selp.b32 	%r1039, 0, %r14, %p190;
	sub.s32 	%r1040, %r190, %r1039;
	shl.b32 	%r1041, %r1040, 2;
	mov.u32 	%r1042, _ZZ9cuda_gemmIiLi128ELi8ELi1ELi16ELi64ELi64ELi0EEviiiPT_S1_S1_iiE3Ash;
	add.s32 	%r1043, %r1042, %r1041;
	ld.shared.u32 	%r1475, [%r1043+68];
$L__BB94_123:
	setp.lt.s32 	%p191, %r189, 19;
	@%p191 bra 	$L__BB94_125;
	add.s32 	%r1044, %r81, 18;
	setp.lt.s32 	%p192, %r1044, %r14;
	selp.b32 	%r1045, 0, %r14, %p192;
	sub.s32 	%r1046, %r190, %r1045;
	shl.b32 	%r1047, %r1046, 2;
	mov.u32 	%r1048, _ZZ9cuda_gemmIiLi128ELi8ELi1ELi16ELi64ELi64ELi0EEviiiPT_S1_S1_iiE3Ash;
	add.s32 	%r1049, %r1048, %r1047;
	ld.shared.u32 	%r1474, [%r1049+72];
$L__BB94_125:
	setp.lt.s32 	%p193, %r189, 20;
	@%p193 bra 	$L__BB94_127;
	add.s32 	%r1050, %r81, 19;
	setp.lt.s32 	%p194, %r1050, %r14;
	selp.b32 	%r1051, 0, %r14, %p194;
	sub.s32 	%r1052, %r190, %r1051;
	shl.b32 	%r1053, %r1052, 2;
	mov.u32 	%r1054, _ZZ9cuda_gemmIiLi128ELi8ELi1ELi16ELi64ELi64ELi0EEviiiPT_S1_S1_iiE3Ash;
	add.s32 	%r1055, %r1054, %r1053;
	ld.shared.u32 	%r1473, [%r1055+76];
$L__BB94_127:
	setp.lt.s32 	%p195, %r189, 21;
	@%p195 bra 	$L__BB94_129;
	add.s32 	%r1056, %r81, 20;
	setp.lt.s32 	%p196, %r1056, %r14;
	selp.b32 	%r1057, 0, %r14, %p196;
	sub.s32 	%r1058, %r190, %r1057;
	shl.b32 	%r1059, %r1058, 2;
	mov.u32 	%r1060, _ZZ9cuda_gemmIiLi128ELi8ELi1ELi16ELi64ELi64ELi0EEviiiPT_S1_S1_iiE3Ash;
	add.s32 	%r1061, %r1060, %r1059;
	ld.shared.u32 	%r1472, [%r1061+80];
$L__BB94_129:
	setp.lt.s32 	%p197, %r189, 22;
	@%p197 bra 	$L__BB94_131;
	add.s32 	%r1062, %r81, 21;
	setp.lt.s32 	%p198, %r1062, %r14;
	selp.b32 	%r1063, 0, %r14, %p198;
	sub.s32 	%r1064, %r190, %r1063;
	shl.b32 	%r1065, %r1064, 2;
	mov.u32 	%r1066, _ZZ9cuda_gemmIiLi128ELi8ELi1ELi16ELi64ELi64ELi0EEviiiPT_S1_S1_iiE3Ash;
	add.s32 	%r1067, %r1066, %r1065;
	ld.shared.u32 	%r1471, [%r1067+84];
$L__BB94_131:
	setp.lt.s32 	%p199, %r189, 23;
	@%p199 bra 	$L__BB94_133;
	add.s32 	%r1068, %r81, 22;
	setp.lt.s32 	%p200, %r1068, %r14;
	selp.b32 	%r1069, 0, %r14, %p200;
	sub.s32 	%r1070, %r190, %r1069;
	shl.b32 	%r1071, %r1070, 2;
	mov.u32 	%r1072, _ZZ9cuda_gemmIiLi128ELi8ELi1ELi16ELi64ELi64ELi0EEviiiPT_S1_S1_iiE3Ash;
	add.s32 	%r1073, %r1072, %r1071;
	ld.shared.u32 	%r1470, [%r1073+88];
$L__BB94_133:
	setp.lt.s32 	%p201, %r189, 24;
	@%p201 bra 	$L__BB94_135;
	add.s32 	%r1074, %r81, 23;
	setp.lt.s32 	%p202, %r1074, %r14;
	selp.b32 	%r1075, 0, %r14, %p202;
	sub.s32 	%r1076, %r190, %r1075;
	shl.b32 	%r1077, %r1076, 2;
	mov.u32 	%r1078, _ZZ9cuda_gemmIiLi128ELi8ELi1ELi16ELi64ELi64ELi0EEviiiPT_S1_S1_iiE3Ash;
	add.s32 	%r1079, %r1078, %r1077;
	ld.shared.u32 	%r1469, [%r1079+92];
$L__BB94_135:
	setp.lt.s32 	%p203, %r189, 25;
	@%p203 bra 	$L__BB94_137;
	add.s32 	%r1080, %r81, 24;
	setp.lt.s32 	%p204, %r1080, %r14;
	selp.b32 	%r1081, 0, %r14, %p204;
	sub.s32 	%r1082, %r190, %r1081;
	shl.b32 	%r1083, %r1082, 2;
	mov.u32 	%r1084, _ZZ9cuda_gemmIiLi128ELi8ELi1ELi16ELi64ELi64ELi0EEviiiPT_S1_S1_iiE3Ash;
	add.s32 	%r1085, %r1084, %r1083;
	ld.shared.u32 	%r1468, [%r1085+96];
$L__BB94_137:
	setp.lt.s32 	%p205, %r189, 26;
	@%p205 bra 	$L__BB94_139;
	add.s32 	%r1086, %r81, 25;
	setp.lt.s32 	%p206, %r1086, %r14;
	selp.b32 	%r1087, 0, %r14, %p206;
	sub.s32 	%r1088, %r190, %r1087;
	shl.b32 	%r1089, %r1088, 2;
	mov.u32 	%r1090, _ZZ9cuda_gemmIiLi128ELi8ELi1ELi16ELi64ELi64ELi0EEviiiPT_S1_S1_iiE3Ash;
	add.s32 	%r1091, %r1090, %r1089;
	ld.shared.u32 	%r1467, [%r1091+100];
$L__BB94_139:
	setp.lt.s32 	%p207, %r189, 27;
	@%p207 bra 	$L__BB94_141;
	add.s32 	%r1092, %r81, 26;
	setp.lt.s32 	%p208, %r1092, %r14;
	selp.b32 	%r1093, 0, %r14, %p208;
	sub.s32 	%r1094, %r190, %r1093;
	shl.b32 	%r1095, %r1094, 2;
	mov.u32 	%r1096, _ZZ9cuda_gemmIiLi128ELi8ELi1ELi16ELi64ELi64ELi0EEviiiPT_S1_S1_iiE3Ash;
	add.s32 	%r1097, %r1096, %r1095;
	ld.shared.u32 	%r1466, [%r1097+104];
$L__BB94_141:
	setp.lt.s32 	%p209, %r189, 28;
	@%p209 bra 	$L__BB94_143;
	add.s32 	%r1098, %r81, 27;
	setp.lt.s32 	%p210, %r1098, %r14;
	selp.b32 	%r1099, 0, %r14, %p210;
	sub.s32 	%r1100, %r190, %r1099;
	shl.b32 	%r1101, %r1100, 2;
	mov.u32 	%r1102, _ZZ9cuda_gemmIiLi128ELi8ELi1ELi16ELi64ELi64ELi0EEviiiPT_S1_S1_iiE3Ash;
	add.s32 	%r1103, %r1102, %r1101;
	ld.shared.u32 	%r1465, [%r1103+108];
$L__BB94_143:
	setp.lt.s32 	%p211, %r189, 29;
	@%p211 bra 	$L__BB94_145;
	add.s32 	%r1104, %r81, 28;
	setp.lt.s32 	%p212, %r1104, %r14;
	selp.b32 	%r1105, 0, %r14, %p212;
	sub.s32 	%r1106, %r190, %r1105;
	shl.b32 	%r1107, %r1106, 2;
	mov.u32 	%r1108, _ZZ9cuda_gemmIiLi128ELi8ELi1ELi16ELi64ELi64ELi0EEviiiPT_S1_S1_iiE3Ash;
	add.s32 	%r1109, %r1108, %r1107;
	ld.shared.u32 	%r1464, [%r1109+112];
$L__BB94_145:
	setp.lt.s32 	%p213, %r189, 30;
	@%p213 bra 	$L__BB94_147;
	sub.s32 	%r1110, %r190, %r121;
	shl.b32 	%r1111, %r1110, 2;
	mov.u32 	%r1112, _ZZ9cuda_gemmIiLi128ELi8ELi1ELi16ELi64ELi64ELi0EEviiiPT_S1_S1_iiE3Ash;
	add.s32 	%r1113, %r1112, %r1111;
	ld.shared.u32 	%r1463, [%r1113+116];
$L__BB94_147:
	setp.lt.s32 	%p214, %r189, 31;
	@%p214 bra 	$L__BB94_149;
	sub.s32 	%r1114, %r190, %r122;
	shl.b32 	%r1115, %r1114, 2;
	mov.u32 	%r1116, _ZZ9cuda_gemmIiLi128ELi8ELi1ELi16ELi64ELi64ELi0EEviiiPT_S1_S1_iiE3Ash;
	add.s32 	%r1117, %r1116, %r1115;
	ld.shared.u32 	%r1462, [%r1117+120];
$L__BB94_149:
	setp.lt.s32 	%p215, %r189, 32;
	@%p215 bra 	$L__BB94_151;
	sub.s32 	%r1118, %r190, %r123;
	shl.b32 	%r1119, %r1118, 2;
	mov.u32 	%r1120, _ZZ9cuda_gemmIiLi128ELi8ELi1ELi16ELi64ELi64ELi0EEviiiPT_S1_S1_iiE3Ash;
	add.s32 	%r1121, %r1120, %r1119;
	ld.shared.u32 	%r1461, [%r1121+124];
$L__BB94_151:
	setp.lt.s32 	%p216, %r8, %r564;
	@%p216 bra 	$L__BB94_153;
$L__BB94_152:
	mov.b32 	%r1296, 32;
	mov.pred 	%p290, 0;
	@%p1 bra 	$L__BB94_87;
	bra.uni 	$L__BB94_288;
$L__BB94_153:
	add.s32 	%r1122, %r81, %r1296;
	shl.b32 	%r1123, %r1122, 2;
	mov.u32 	%r1124, _ZZ9cuda_gemmIiLi128ELi8ELi1ELi16ELi64ELi64ELi0EEviiiPT_S1_S1_iiE11kron_fac_sh;
	add.s32 	%r255, %r1124, %r1123;
	mov.u32 	%r1329, %r8;
$L__BB94_154:
	mad.lo.s32 	%r1126, %r1329, 260, %r255;
	ld.shared.u32 	%r257, [%r1126];
	mov.b32 	%r1331, 0;
	@%p164 bra 	$L__BB94_156;
	shfl.sync.idx.b32	%r1127|%p218, %r257, %r124, %r15, -1;
	mul.lo.s32 	%r1331, %r1127, %r1492;
$L__BB94_156:
	@%p165 bra 	$L__BB94_158;
	shfl.sync.idx.b32	%r1128|%p220, %r257, %r125, %r15, -1;
	mad.lo.s32 	%r1331, %r1128, %r1491, %r1331;
$L__BB94_158:
	@%p166 bra 	$L__BB94_160;
	shfl.sync.idx.b32	%r1129|%p222, %r257, %r126, %r15, -1;
	mad.lo.s32 	%r1331, %r1129, %r1490, %r1331;
$L__BB94_160:
	@%p167 bra 	$L__BB94_162;
	shfl.sync.idx.b32	%r1130|%p224, %r257, %r127, %r15, -1;
	mad.lo.s32 	%r1331, %r1130, %r1489, %r1331;
$L__BB94_162:
	@%p168 bra 	$L__BB94_164;
	shfl.sync.idx.b32	%r1131|%p226, %r257, %r128, %r15, -1;
	mad.lo.s32 	%r1331, %r1131, %r1488, %r1331;
$L__BB94_164:
	setp.lt.s32 	%p227, %r189, 6;
	@%p227 bra 	$L__BB94_166;
	shfl.sync.idx.b32	%r1132|%p228, %r257, %r129, %r15, -1;
	mad.lo.s32 	%r1331, %r1132, %r1487, %r1331;
$L__BB94_166:
	setp.lt.s32 	%p229, %r189, 7;
	@%p229 bra 	$L__BB94_168;
	shfl.sync.idx.b32	%r1133|%p230, %r257, %r130, %r15, -1;
	mad.lo.s32 	%r1331, %r1133, %r1486, %r1331;
$L__BB94_168:
	setp.lt.s32 	%p231, %r189, 8;
	@%p231 bra 	$L__BB94_170;
	shfl.sync.idx.b32	%r1134|%p232, %r257, %r131, %r15, -1;
	mad.lo.s32 	%r1331, %r1134, %r1485, %r1331;
$L__BB94_170:
	setp.lt.s32 	%p233, %r189, 9;
	@%p233 bra 	$L__BB94_172;
	shfl.sync.idx.b32	%r1135|%p234, %r257, %r132, %r15, -1;
	mad.lo.s32 	%r1331, %r1135, %r1484, %r1331;
$L__BB94_172:
	setp.lt.s32 	%p235, %r189, 10;
	@%p235 bra 	$L__BB94_174;
	shfl.sync.idx.b32	%r1136|%p236, %r257, %r133, %r15, -1;
	mad.lo.s32 	%r1331, %r1136, %r1483, %r1331;
$L__BB94_174:
	setp.lt.s32 	%p237, %r189, 11;
	@%p237 bra 	$L__BB94_176;
	shfl.sync.idx.b32	%r1137|%p238, %r257, %r134, %r15, -1;
	mad.lo.s32 	%r1331, %r1137, %r1482, %r1331;
$L__BB94_176:
	setp.lt.s32 	%p239, %r189, 12;
	@%p239 bra 	$L__BB94_178;
	shfl.sync.idx.b32	%r1138|%p240, %r257, %r135, %r15, -1;
	mad.lo.s32 	%r1331, %r1138, %r1481, %r1331;
$L__BB94_178:
	setp.lt.s32 	%p241, %r189, 13;
	@%p241 bra 	$L__BB94_180;
	shfl.sync.idx.b32	%r1139|%p242, %r257, %r136, %r15, -1;
	mad.lo.s32 	%r1331, %r1139, %r1480, %r1331;
$L__BB94_180:
	setp.lt.s32 	%p243, %r189, 14;
	@%p243 bra 	$L__BB94_182;
	shfl.sync.idx.b32	%r1140|%p244, %r257, %r137, %r15, -1;
	mad.lo.s32 	%r1331, %r1140, %r1479, %r1331;
$L__BB94_182:
	setp.lt.s32 	%p245, %r189, 15;
	@%p245 bra 	$L__BB94_184;
	shfl.sync.idx.b32	%r1141|%p246, %r257, %r138, %r15, -1;
	mad.lo.s32 	%r1331, %r1141, %r1478, %r1331;
$L__BB94_184:
	setp.lt.s32 	%p247, %r189, 16;
	@%p247 bra 	$L__BB94_186;
	shfl.sync.idx.b32	%r1142|%p248, %r257, %r139, %r15, -1;
	mad.lo.s32 	%r1331, %r1142, %r1477, %r1331;
$L__BB94_186:
	setp.lt.s32 	%p249, %r189, 17;
	@%p249 bra 	$L__BB94_188;
	shfl.sync.idx.b32	%r1143|%p250, %r257, %r140, %r15, -1;
	mad.lo.s32 	%r1331, %r1143, %r1476, %r1331;
$L__BB94_188:
	setp.lt.s32 	%p251, %r189, 18;
	@%p251 bra 	$L__BB94_190;
	shfl.sync.idx.b32	%r1144|%p252, %r257, %r141, %r15, -1;
	mad.lo.s32 	%r1331, %r1144, %r1475, %r1331;
$L__BB94_190:
	setp.lt.s32 	%p253, %r189, 19;
	@%p253 bra 	$L__BB94_192;
	shfl.sync.idx.b32	%r1145|%p254, %r257, %r142, %r15, -1;
	mad.lo.s32 	%r1331, %r1145, %r1474, %r1331;
$L__BB94_192:
	setp.lt.s32 	%p255, %r189, 20;
	@%p255 bra 	$L__BB94_194;
	shfl.sync.idx.b32	%r1146|%p256, %r257, %r143, %r15, -1;
	mad.lo.s32 	%r1331, %r1146, %r1473, %r1331;
$L__BB94_194:
	setp.lt.s32 	%p257, %r189, 21;
	@%p257 bra 	$L__BB94_196;
	shfl.sync.idx.b32	%r1147|%p258, %r257, %r144, %r15, -1;
	mad.lo.s32 	%r1331, %r1147, %r1472, %r1331;
$L__BB94_196:
	setp.lt.s32 	%p259, %r189, 22;
	@%p259 bra 	$L__BB94_198;
	shfl.sync.idx.b32	%r1148|%p260, %r257, %r145, %r15, -1;
	mad.lo.s32 	%r1331, %r1148, %r1471, %r1331;
$L__BB94_198:
	setp.lt.s32 	%p261, %r189, 23;
	@%p261 bra 	$L__BB94_200;
	shfl.sync.idx.b32	%r1149|%p262, %r257, %r146, %r15, -1;
	mad.lo.s32 	%r1331, %r1149, %r1470, %r1331;
$L__BB94_200:
	setp.lt.s32 	%p263, %r189, 24;
	@%p263 bra 	$L__BB94_202;
	shfl.sync.idx.b32	%r1150|%p264, %r257, %r147, %r15, -1;
	mad.lo.s32 	%r1331, %r1150, %r1469, %r1331;
$L__BB94_202:
	setp.lt.s32 	%p265, %r189, 25;
	@%p265 bra 	$L__BB94_204;
	shfl.sync.idx.b32	%r1151|%p266, %r257, %r148, %r15, -1;
	mad.lo.s32 	%r1331, %r1151, %r1468, %r1331;
$L__BB94_204:
	setp.lt.s32 	%p267, %r189, 26;
	@%p267 bra 	$L__BB94_206;
	shfl.sync.idx.b32	%r1152|%p268, %r257, %r149, %r15, -1;
	mad.lo.s32 	%r1331, %r1152, %r1467, %r1331;
$L__BB94_206:
	setp.lt.s32 	%p269, %r189, 27;
	@%p269 bra 	$L__BB94_208;
	shfl.sync.idx.b32	%r1153|%p270, %r257, %r150, %r15, -1;
	mad.lo.s32 	%r1331, %r1153, %r1466, %r1331;
$L__BB94_208:
	setp.lt.s32 	%p271, %r189, 28;
	@%p271 bra 	$L__BB94_210;
	shfl.sync.idx.b32	%r1154|%p272, %r257, %r151, %r15, -1;
	mad.lo.s32 	%r1331, %r1154, %r1465, %r1331;
$L__BB94_210:
	setp.lt.s32 	%p273, %r189, 29;
	@%p273 bra 	$L__BB94_212;
	shfl.sync.idx.b32	%r1155|%p274, %r257, %r152, %r15, -1;
	mad.lo.s32 	%r1331, %r1155, %r1464, %r1331;
$L__BB94_212:
	setp.lt.s32 	%p275, %r189, 30;
	@%p275 bra 	$L__BB94_214;
	shfl.sync.idx.b32	%r1156|%p276, %r257, %r153, %r15, -1;
	mad.lo.s32 	%r1331, %r1156, %r1463, %r1331;
$L__BB94_214:
	setp.lt.s32 	%p277, %r189, 31;
	@%p277 bra 	$L__BB94_216;
	shfl.sync.idx.b32	%r1157|%p278, %r257, %r154, %r15, -1;
	mad.lo.s32 	%r1331, %r1157, %r1462, %r1331;
$L__BB94_216:
	setp.lt.s32 	%p279, %r189, 32;
	@%p279 bra 	$L__BB94_218;
	shfl.sync.idx.b32	%r1158|%p280, %r257, %r155, %r15, -1;
	mad.lo.s32 	%r1331, %r1158, %r1461, %r1331;
$L__BB94_218:
	mad.lo.s32 	%r1159, %r1329, %r6, %r7;
	shl.b32 	%r1160, %r1159, 2;
	mov.u32 	%r1161, _ZZ9cuda_gemmIiLi128ELi8ELi1ELi16ELi64ELi64ELi0EEviiiPT_S1_S1_iiE3Csh;
	add.s32 	%r1162, %r1161, %r1160;
	ld.shared.u32 	%r1163, [%r1162];
	add.s32 	%r1164, %r1163, %r1331;
	st.shared.u32 	[%r1162], %r1164;
	add.s32 	%r1329, %r1329, %r10;
	setp.lt.s32 	%p281, %r1329, %r564;
	@%p281 bra 	$L__BB94_154;
	bra.uni 	$L__BB94_152;
$L__BB94_219:
	shl.b32 	%r616, %r1263, 2;
	mov.u32 	%r617, _ZZ9cuda_gemmIiLi128ELi8ELi1ELi16ELi64ELi64ELi0EEviiiPT_S1_S1_iiE3Csh;
	add.s32 	%r618, %r617, %r616;
	mov.b32 	%r619, 0;
	st.shared.u32 	[%r618], %r619;
	add.s32 	%r620, %r618, %r19;
	st.shared.u32 	[%r620], %r619;
	add.s32 	%r621, %r620, %r19;
	st.shared.u32 	[%r621], %r619;
	add.s32 	%r622, %r621, %r19;
	st.shared.u32 	[%r622], %r619;
	add.s32 	%r1263, %r19, %r1263;
	setp.lt.u32 	%p18, %r1263, 16;
	@%p18 bra 	$L__BB94_219;
	bra.uni 	$L__BB94_19;
$L__BB94_220:
	setp.lt.s32 	%p85, %r8, %r564;
	@%p85 bra 	$L__BB94_221;
	bra.uni 	$L__BB94_287;
$L__BB94_221:
	add.s32 	%r360, %r81, %r1395;
	sub.s32 	%r361, %r360, %r82;
	sub.s32 	%r362, %r360, %r83;
	sub.s32 	%r363, %r360, %r84;
	sub.s32 	%r364, %r360, %r85;
	sub.s32 	%r365, %r360, %r86;
	sub.s32 	%r366, %r360, %r87;
	sub.s32 	%r367, %r360, %r88;
	sub.s32 	%r368, %r360, %r89;
	sub.s32 	%r369, %r360, %r90;
	sub.s32 	%r370, %r360, %r91;
	sub.s32 	%r371, %r360, %r92;
	sub.s32 	%r372, %r360, %r93;
	sub.s32 	%r373, %r360, %r94;
	sub.s32 	%r374, %r360, %r95;
	sub.s32 	%r375, %r360, %r96;
	sub.s32 	%r376, %r360, %r97;
	sub.s32 	%r377, %r360, %r98;
	sub.s32 	%r378, %r360, %r99;
	sub.s32 	%r379, %r360, %r100;
	sub.s32 	%r380, %r360, %r101;
	sub.s32 	%r381, %r360, %r102;
	sub.s32 	%r382, %r360, %r103;
	sub.s32 	%r383, %r360, %r104;
	sub.s32 	%r384, %r360, %r105;
	sub.s32 	%r385, %r360, %r106;
	sub.s32 	%r386, %r360, %r107;
	sub.s32 	%r387, %r360, %r108;
	sub.s32 	%r388, %r360, %r109;
	sub.s32 	%r389, %r360, %r110;
	sub.s32 	%r390, %r360, %r111;
	sub.s32 	%r391, %r360, %r112;
	shl.b32 	%r789, %r361, 2;
	shl.b32 	%r792, %r362, 2;
	shl.b32 	%r795, %r363, 2;
	shl.b32 	%r798, %r364, 2;
	shl.b32 	%r801, %r365, 2;
	shl.b32 	%r804, %r366, 2;
	shl.b32 	%r807, %r367, 2;
	shl.b32 	%r810, %r368, 2;
	shl.b32 	%r813, %r369, 2;
	shl.b32 	%r816, %r370, 2;
	shl.b32 	%r819, %r371, 2;
	shl.b32 	%r822, %r372, 2;
	shl.b32 	%r825, %r373, 2;
	shl.b32 	%r828, %r374, 2;
	shl.b32 	%r831, %r375, 2;
	shl.b32 	%r834, %r376, 2;
	shl.b32 	%r837, %r377, 2;
	shl.b32 	%r840, %r378, 2;
	shl.b32 	%r843, %r379, 2;
	shl.b32 	%r846, %r380, 2;
	shl.b32 	%r849, %r381, 2;
	shl.b32 	%r852, %r382, 2;
	shl.b32 	%r855, %r383, 2;
	shl.b32 	%r858, %r384, 2;
	shl.b32 	%r861, %r385, 2;
	shl.b32 	%r864, %r386, 2;
	shl.b32 	%r867, %r387, 2;
	shl.b32 	%r870, %r388, 2;
	shl.b32 	%r873, %r389, 2;
	shl.b32 	%r876, %r390, 2;
	shl.b32 	%r879, %r391, 2;
	mov.u32 	%r1428, %r8;
$L__BB94_222:
	setp.lt.s32 	%p86, %r358, 1;
	mov.u32 	%r785, _ZZ9cuda_gemmIiLi128ELi8ELi1ELi16ELi64ELi64ELi0EEviiiPT_S1_S1_iiE11kron_fac_sh;
	mad.lo.s32 	%r457, %r1428, 260, %r785;
	mov.b32 	%r1430, 0;
	@%p86 bra 	$L__BB94_224;
	shl.b32 	%r786, %r360, 2;
	add.s32 	%r787, %r457, %r786;
	ld.shared.u32 	%r788, [%r787];
	mul.lo.s32 	%r1430, %r788, %r1492;
$L__BB94_224:
	@%p54 bra 	$L__BB94_226;
	add.s32 	%r790, %r457, %r789;
	ld.shared.u32 	%r791, [%r790+4];
	mad.lo.s32 	%r1430, %r791, %r1491, %r1430;
$L__BB94_226:
	@%p55 bra 	$L__BB94_228;
	add.s32 	%r793, %r457, %r792;
	ld.shared.u32 	%r794, [%r793+8];
	mad.lo.s32 	%r1430, %r794, %r1490, %r1430;
$L__BB94_228:
	@%p56 bra 	$L__BB94_230;
	add.s32 	%r796, %r457, %r795;
	ld.shared.u32 	%r797, [%r796+12];
	mad.lo.s32 	%r1430, %r797, %r1489, %r1430;
$L__BB94_230:
	@%p57 bra 	$L__BB94_232;
	add.s32 	%r799, %r457, %r798;
	ld.shared.u32 	%r800, [%r799+16];
	mad.lo.s32 	%r1430, %r800, %r1488, %r1430;
$L__BB94_232:
	@%p58 bra 	$L__BB94_234;
	add.s32 	%r802, %r457, %r801;
	ld.shared.u32 	%r803, [%r802+20];
	mad.lo.s32 	%r1430, %r803, %r1487, %r1430;
$L__BB94_234:
	setp.lt.s32 	%p92, %r358, 7;
	@%p92 bra 	$L__BB94_236;
	add.s32 	%r805, %r457, %r804;
	ld.shared.u32 	%r806, [%r805+24];
	mad.lo.s32 	%r1430, %r806, %r1486, %r1430;
$L__BB94_236:
	setp.lt.s32 	%p93, %r358, 8;
	@%p93 bra 	$L__BB94_238;
	add.s32 	%r808, %r457, %r807;
	ld.shared.u32 	%r809, [%r808+28];
	mad.lo.s32 	%r1430, %r809, %r1485, %r1430;
$L__BB94_238:
	setp.lt.s32 	%p94, %r358, 9;
	@%p94 bra 	$L__BB94_240;
	add.s32 	%r811, %r457, %r810;
	ld.shared.u32 	%r812, [%r811+32];
	mad.lo.s32 	%r1430, %r812, %r1484, %r1430;
$L__BB94_240:
	setp.lt.s32 	%p95, %r358, 10;
	@%p95 bra 	$L__BB94_242;
	add.s32 	%r814, %r457, %r813;
	ld.shared.u32 	%r815, [%r814+36];
	mad.lo.s32 	%r1430, %r815, %r1483, %r1430;
$L__BB94_242:
	setp.lt.s32 	%p96, %r358, 11;
	@%p96 bra 	$L__BB94_244;
	add.s32 	%r817, %r457, %r816;
	ld.shared.u32 	%r818, [%r817+40];
	mad.lo.s32 	%r1430, %r818, %r1482, %r1430;
$L__BB94_244:
	setp.lt.s32 	%p97, %r358, 12;
	@%p97 bra 	$L__BB94_246;
	add.s32 	%r820, %r457, %r819;
	ld.shared.u32 	%r821, [%r820+44];
	mad.lo.s32 	%r1430, %r821, %r1481, %r1430;
$L__BB94_246:
	setp.lt.s32 	%p98, %r358, 13;
	@%p98 bra 	$L__BB94_248;
	add.s32 	%r823, %r457, %r822;
	ld.shared.u32 	%r824, [%r823+48];
	mad.lo.s32 	%r1430, %r824, %r1480, %r1430;
$L__BB94_248:
	setp.lt.s32 	%p99, %r358, 14;
	@%p99 bra 	$L__BB94_250;
	add.s32 	%r826, %r457, %r825;
	ld.shared.u32 	%r827, [%r826+52];
	mad.lo.s32 	%r1430, %r827, %r1479, %r1430;
$L__BB94_250:
	setp.lt.s32 	%p100, %r358, 15;
	@%p100 bra 	$L__BB94_252;
	add.s32 	%r829, %r457, %r828;
	ld.shared.u32 	%r830, [%r829+56];
	mad.lo.s32 	%r1430, %r830, %r1478, %r1430;
$L__BB94_252:
	setp.lt.s32 	%p101, %r358, 16;
	@%p101 bra 	$L__BB94_254;
	add.s32 	%r832, %r457, %r831;
	ld.shared.u32 	%r833, [%r832+60];
	mad.lo.s32 	%r1430, %r833, %r1477, %r1430;
$L__BB94_254:
	setp.lt.s32 	%p102, %r358, 17;
	@%p102 bra 	$L__BB94_256;
	add.s32 	%r835, %r457, %r834;
	ld.shared.u32 	%r836, [%r835+64];
	mad.lo.s32 	%r1430, %r836, %r1476, %r1430;
$L__BB94_256:
	setp.lt.s32 	%p103, %r358, 18;
	@%p103 bra 	$L__BB94_258;
	add.s32 	%r838, %r457, %r837;
	ld.shared.u32 	%r839, [%r838+68];
	mad.lo.s32 	%r1430, %r839, %r1475, %r1430;
$L__BB94_258:
	setp.lt.s32 	%p104, %r358, 19;
	@%p104 bra 	$L__BB94_260;
	add.s32 	%r841, %r457, %r840;
	ld.shared.u32 	%r842, [%r841+72];
	mad.lo.s32 	%r1430, %r842, %r1474, %r1430;
$L__BB94_260:
	setp.lt.s32 	%p105, %r358, 20;
	@%p105 bra 	$L__BB94_262;
	add.s32 	%r844, %r457, %r843;
	ld.shared.u32 	%r845, [%r844+76];
	mad.lo.s32 	%r1430, %r845, %r1473, %r1430;
$L__BB94_262:
	setp.lt.s32 	%p106, %r358, 21;
	@%p106 bra 	$L__BB94_264;
	add.s32 	%r847, %r457, %r846;
	ld.shared.u32 	%r848, [%r847+80];
	mad.lo.s32 	%r1430, %r848, %r1472, %r1430;
$L__BB94_264:
	setp.lt.s32 	%p107, %r358, 22;
	@%p107 bra 	$L__BB94_266;
	add.s32 	%r850, %r457, %r849;
	ld.shared.u32 	%r851, [%r850+84];
	mad.lo.s32 	%r1430, %r851, %r1471, %r1430;
$L__BB94_266:
	setp.lt.s32 	%p108, %r358, 23;
	@%p108 bra 	$L__BB94_268;
	add.s32 	%r853, %r457, %r852;
	ld.shared.u32 	%r854, [%r853+88];
	mad.lo.s32 	%r1430, %r854, %r1470, %r1430;
$L__BB94_268:
	setp.lt.s32 	%p109, %r358, 24;
	@%p109 bra 	$L__BB94_270;
	add.s32 	%r856, %r457, %r855;
	ld.shared.u32 	%r857, [%r856+92];
	mad.lo.s32 	%r1430, %r857, %r1469, %r1430;
$L__BB94_270:
	setp.lt.s32 	%p110, %r358, 25;
	@%p110 bra 	$L__BB94_272;
	add.s32 	%r859, %r457, %r858;
	ld.shared.u32 	%r860, [%r859+96];
	mad.lo.s32 	%r1430, %r860, %r1468, %r1430;
$L__BB94_272:
	setp.lt.s32 	%p111, %r358, 26;
	@%p111 bra 	$L__BB94_274;
	add.s32 	%r862, %r457, %r861;
	ld.shared.u32 	%r863, [%r862+100];
	mad.lo.s32 	%r1430, %r863, %r1467, %r1430;
$L__BB94_274:
	setp.lt.s32 	%p112, %r358, 27;
	@%p112 bra 	$L__BB94_276;
	add.s32 	%r865, %r457, %r864;
	ld.shared.u32 	%r866, [%r865+104];
	mad.lo.s32 	%r1430, %r866, %r1466, %r1430;
$L__BB94_276:
	setp.lt.s32 	%p113, %r358, 28;
	@%p113 bra 	$L__BB94_278;
	add.s32 	%r868, %r457, %r867;
	ld.shared.u32 	%r869, [%r868+108];
	mad.lo.s32 	%r1430, %r869, %r1465, %r1430;
$L__BB94_278:
	setp.lt.s32 	%p114, %r358, 29;
	@%p114 bra 	$L__BB94_280;
	add.s32 	%r871, %r457, %r870;
	ld.shared.u32 	%r872, [%r871+112];
	mad.lo.s32 	%r1430, %r872, %r1464, %r1430;
$L__BB94_280:
	setp.lt.s32 	%p115, %r358, 30;
	@%p115 bra 	$L__BB94_282;
	add.s32 	%r874, %r457, %r873;
	ld.shared.u32 	%r875, [%r874+116];
	mad.lo.s32 	%r1430, %r875, %r1463, %r1430;
$L__BB94_282:
	setp.lt.s32 	%p116, %r358, 31;
	@%p116 bra 	$L__BB94_284;
	add.s32 	%r877, %r457, %r876;
	ld.shared.u32 	%r878, [%r877+120];
	mad.lo.s32 	%r1430, %r878, %r1462, %r1430;
$L__BB94_284:
	setp.lt.s32 	%p117, %r358, 32;
	@%p117 bra 	$L__BB94_286;
	add.s32 	%r880, %r457, %r879;
	ld.shared.u32 	%r881, [%r880+124];
	mad.lo.s32 	%r1430, %r881, %r1461, %r1430;
$L__BB94_286:
	mad.lo.s32 	%r882, %r1428, %r6, %r7;
	shl.b32 	%r883, %r882, 2;
	mov.u32 	%r884, _ZZ9cuda_gemmIiLi128ELi8ELi1ELi16ELi64ELi64ELi0EEviiiPT_S1_S1_iiE3Csh;
	add.s32 	%r885, %r884, %r883;
	ld.shared.u32 	%r886, [%r885];
	add.s32 	%r887, %r886, %r1430;
	st.shared.u32 	[%r885], %r887;
	add.s32 	%r1428, %r1428, %r10;
	setp.lt.s32 	%p118, %r1428, %r564;
	@%p118 bra 	$L__BB94_222;
$L__BB94_287:
	mov.b32 	%r1395, 32;
	mov.pred 	%p291, 0;
	@%p2 bra 	$L__BB94_22;
$L__BB94_288:
	setp.gt.u32 	%p283, %r1, 15;
	bar.sync 	0;
	@%p283 bra 	$L__BB94_295;
	ld.param.u32 	%r1221, [_Z9cuda_gemmIiLi128ELi8ELi1ELi16ELi64ELi64ELi0EEviiiPT_S1_S1_ii_param_1];
	setp.eq.s32 	%p284, %r18, 0;
	mov.u32 	%r1166, %ctaid.x;
	mul.lo.s32 	%r1167, %r6, %r1166;
	mad.lo.s32 	%r555, %r1255, %r1221, %r1167;
	div.s32 	%r556, %r563, %r565;
	mov.u32 	%r1493, %r1;
	@%p284 bra 	$L__BB94_293;
	setp.eq.s32 	%p285, %r18, 1;
	div.s32 	%r1168, %r1, %r6;
	mad.lo.s32 	%r1169, %r556, %r1168, %r555;
	mul.lo.s32 	%r1170, %r1168, %r6;
	sub.s32 	%r1171, %r1, %r1170;
	add.s32 	%r1172, %r1169, %r1171;
	ld.shared.u32 	%r1173, [%r21];
	mul.wide.s32 	%rd23, %r1172, 4;
	add.s64 	%rd24, %rd2, %rd23;
	st.global.u32 	[%rd24], %r1173;
	mov.u32 	%r1493, %r16;
	@%p285 bra 	$L__BB94_293;
	setp.eq.s32 	%p286, %r18, 2;
	div.s32 	%r1174, %r16, %r6;
	mad.lo.s32 	%r1175, %r556, %r1174, %r555;
	mul.lo.s32 	%r1176, %r1174, %r6;
	sub.s32 	%r1177, %r16, %r1176;
	add.s32 	%r1178, %r1175, %r1177;
	ld.shared.u32 	%r1179, [%r22];
	mul.wide.s32 	%rd25, %r1178, 4;
	add.s64 	%rd26, %rd2, %rd25;
	st.global.u32 	[%rd26], %r1179;
	mov.u32 	%r1493, %r20;
	@%p286 bra 	$L__BB94_293;
	add.s32 	%r1493, %r20, %r9;
	div.s32 	%r1180, %r20, %r6;
	mad.lo.s32 	%r1181, %r556, %r1180, %r555;
	mul.lo.s32 	%r1182, %r1180, %r6;
	sub.s32 	%r1183, %r20, %r1182;
	add.s32 	%r1184, %r1181, %r1183;
	add.s32 	%r1185, %r22, %r19;
	ld.shared.u32 	%r1186, [%r1185];
	mul.wide.s32 	%rd27, %r1184, 4;
	add.s64 	%rd28, %rd2, %rd27;
	st.global.u32 	[%rd28], %r1186;
$L__BB94_293:
	setp.lt.u32 	%p287, %r17, 3;
	@%p287 bra 	$L__BB94_295;
$L__BB94_294:
	div.s32 	%r1187, %r1493, %r6;
	mad.lo.s32 	%r1188, %r556, %r1187, %r555;
	mul.lo.s32 	%r1189, %r1187, %r6;
	sub.s32 	%r1190, %r1493, %r1189;
	add.s32 	%r1191, %r1188, %r1190;
	shl.b32 	%r1192, %r1493, 2;
	mov.u32 	%r1193, _ZZ9cuda_gemmIiLi128ELi8ELi1ELi16ELi64ELi64ELi0EEviiiPT_S1_S1_iiE3Csh;
	add.s32 	%r1194, %r1193, %r1192;
	ld.shared.u32 	%r1195, [%r1194];
	mul.wide.s32 	%rd29, %r1191, 4;
	add.s64 	%rd30, %rd2, %rd29;
	st.global.u32 	[%rd30], %r1195;
	add.s32 	%r1196, %r1493, %r9;
	div.s32 	%r1197, %r1196, %r6;
	mad.lo.s32 	%r1198, %r556, %r1197, %r555;
	mul.lo.s32 	%r1199, %r1197, %r6;
	sub.s32 	%r1200, %r1196, %r1199;
	add.s32 	%r1201, %r1198, %r1200;
	add.s32 	%r1202, %r1194, %r19;
	ld.shared.u32 	%r1203, [%r1202];
	mul.wide.s32 	%rd31, %r1201, 4;
	add.s64 	%rd32, %rd2, %rd31;
	st.global.u32 	[%rd32], %r1203;
	add.s32 	%r1204, %r1196, %r9;
	div.s32 	%r1205, %r1204, %r6;
	mad.lo.s32 	%r1206, %r556, %r1205, %r555;
	mul.lo.s32 	%r1207, %r1205, %r6;
	sub.s32 	%r1208, %r1204, %r1207;
	add.s32 	%r1209, %r1206, %r1208;
	add.s32 	%r1210, %r1202, %r19;
	ld.shared.u32 	%r1211, [%r1210];
	mul.wide.s32 	%rd33, %r1209, 4;
	add.s64 	%rd34, %rd2, %rd33;
	st.global.u32 	[%rd34], %r1211;
	add.s32 	%r1212, %r1204, %r9;
	div.s32 	%r1213, %r1212, %r6;
	mad.lo.s32 	%r1214, %r556, %r1213, %r555;
	mul.lo.s32 	%r1215, %r1213, %r6;
	sub.s32 	%r1216, %r1212, %r1215;
	add.s32 	%r1217, %r1214, %r1216;
	add.s32 	%r1218, %r1210, %r19;
	ld.shared.u32 	%r1219, [%r1218];
	mul.wide.s32 	%rd35, %r1217, 4;
	add.s64 	%rd36, %rd2, %rd35;
	st.global.u32 	[%rd36], %r1219;
	add.s32 	%r1493, %r1212, %r9;
	setp.lt.u32 	%p288, %r1493, 16;
	@%p288 bra 	$L__BB94_294;
$L__BB94_295:
	add.s32 	%r1255, %r1255, %r12;
	shl.b32 	%r1220, %r12, 3;
	setp.lt.u32 	%p289, %r1255, %r1220;
	@%p289 bra 	$L__BB94_5;
$L__BB94_296:
	ret;

}
	// .globl	_Z9cuda_gemmIiLi128ELi8ELi1ELi16ELi64ELi64ELi1EEviiiPT_S1_S1_ii
.visible .entry _Z9cuda_gemmIiLi128ELi8ELi1ELi16ELi64ELi64ELi1EEviiiPT_S1_S1_ii(
	.param .u32 _Z9cuda_gemmIiLi128ELi8ELi1ELi16ELi64ELi64ELi1EEviiiPT_S1_S1_ii_param_0,
	.param .u32 _Z9cuda_gemmIiLi128ELi8ELi1ELi16ELi64ELi64ELi1EEviiiPT_S1_S1_ii_param_1,
	.param .u32 _Z9cuda_gemmIiLi128ELi8ELi1ELi16ELi64ELi64ELi1EEviiiPT_S1_S1_ii_param_2,
	.param .u64 .ptr .align 1 _Z9cuda_gemmIiLi128ELi8ELi1ELi16ELi64ELi64ELi1EEviiiPT_S1_S1_ii_param_3,
	.param .u64 .ptr .align 1 _Z9cuda_gemmIiLi128ELi8ELi1ELi16ELi64ELi64ELi1EEviiiPT_S1_S1_ii_param_4,
	.param .u64 .ptr .align 1 _Z9cuda_gemmIiLi128ELi8ELi1ELi16ELi64ELi64ELi1EEviiiPT_S1_S1_ii_param_5,
	.param .u32 _Z9cuda_gemmIiLi128ELi8ELi1ELi16ELi64ELi64ELi1EEviiiPT_S1_S1_ii_param_6,
	.param .u32 _Z9cuda_gemmIiLi128ELi8ELi1ELi16ELi64ELi64ELi1EEviiiPT_S1_S1_ii_param_7
)
.maxntid 128
{
	.reg .pred 	%p<25>;
	.reg .b16 	%rs<6>;
	.reg .b32 	%r<155>;
	.reg .b64 	%rd<47>;
	// demoted variable
	.shared .align 128 .b8 _ZZ9cuda_gemmIiLi128ELi8ELi1ELi16ELi64ELi64ELi1EEviiiPT_S1_S1_iiE11kron_fac_sh[16640];
	// demoted variable
	.shared .align 128 .b8 _ZZ9cuda_gemmIiLi128ELi8ELi1ELi16ELi64ELi64ELi1EEviiiPT_S1_S1_iiE3Ash[64];
	// demoted variable
	.shared .align 128 .b8 _ZZ9cuda_gemmIiLi128ELi8ELi1ELi16ELi64ELi64ELi1EEviiiPT_S1_S1_iiE3Csh[64];
	ld.param.u64 	%rd9, [_Z9cuda_gemmIiLi128ELi8ELi1ELi16ELi64ELi64ELi1EEviiiPT_S1_S1_ii_param_3];
	ld.param.u64 	%rd10, [_Z9cuda_gemmIiLi128ELi8ELi1ELi16ELi64ELi64ELi1EEviiiPT_S1_S1_ii_param_4];
	ld.param.u64 	%rd11, [_Z9cuda_gemmIiLi128ELi8ELi1ELi16ELi64ELi64ELi1EEviiiPT_S1_S1_ii_param_5];
	cvta.to.global.u64 	%rd1, %rd10;
	cvta.to.global.u64 	%rd2, %rd9;
	cvta.to.global.u64 	%rd3, %rd11;
	mov.u32 	%r1, %tid.x;
	mov.u32 	%r2, %ntid.x;
	add.s32 	%r3, %r1, %r2;
	cvt.u16.u32 	%rs2, %r3;
	xor.b16  	%rs3, %rs2, 4095;
	cvt.u16.u32 	%rs4, %r2;
	div.u16 	%rs5, %rs3, %rs4;
	and.b16  	%rs1, %rs5, 3;
	setp.eq.s16 	%p1, %rs1, 2;
	mov.u32 	%r142, %r1;
	@%p1 bra 	$L__BB95_3;
	cvt.u32.u16 	%r4, %rs1;
	mov.b32 	%r141, 0;
	mov.u32 	%r55, _ZZ9cuda_gemmIiLi128ELi8ELi1ELi16ELi64ELi64ELi1EEviiiPT_S1_S1_iiE11kron_fac_sh;
	mov.u32 	%r142, %r1;
$L__BB95_2:
	.pragma "nounroll";
	mul.wide.u32 	%rd12, %r142, 4;
	add.s64 	%rd13, %rd1, %rd12;
	ld.global.u32 	%r53, [%rd13];
	and.b32  	%r54, %r142, 63;
	mad.lo.s32 	%r56, %r54, 260, %r55;
	shr.u32 	%r57, %r142, 4;
	and.b32  	%r58, %r57, 268435452;
	add.s32 	%r59, %r56, %r58;
	st.shared.u32 	[%r59], %r53;
	add.s32 	%r142, %r142, %r2;
	add.s32 	%r141, %r141, 1;
	xor.b32  	%r60, %r141, %r4;
	setp.ne.s32 	%p2, %r60, 2;
	@%p2 bra 	$L__BB95_2;
$L__BB95_3:
	mov.u32 	%r63, _ZZ9cuda_gemmIiLi128ELi8ELi1ELi16ELi64ELi64ELi1EEviiiPT_S1_S1_iiE11kron_fac_sh;
$L__BB95_4:
	mul.wide.u32 	%rd14, %r142, 4;
	add.s64 	%rd15, %rd1, %rd14;
	ld.global.u32 	%r61, [%rd15];
	and.b32  	%r62, %r142, 63;
	mad.lo.s32 	%r64, %r62, 260, %r63;
	shr.u32 	%r65, %r142, 4;
	and.b32  	%r66, %r65, 268435452;
	add.s32 	%r67, %r64, %r66;
	st.shared.u32 	[%r67], %r61;
	add.s32 	%r68, %r142, %r2;
	mul.wide.u32 	%rd16, %r68, 4;
	add.s64 	%rd17, %rd1, %rd16;
	ld.global.u32 	%r69, [%rd17];
	and.b32  	%r70, %r68, 63;
	mad.lo.s32 	%r71, %r70, 260, %r63;
	shr.u32 	%r72, %r68, 4;
	and.b32  	%r73, %r72, 268435452;
	add.s32 	%r74, %r71, %r73;
	st.shared.u32 	[%r74], %r69;
	add.s32 	%r75, %r68, %r2;
	mul.wide.u32 	%rd18, %r75, 4;
	add.s64 	%rd19, %rd1, %rd18;
	ld.global.u32 	%r76, [%rd19];
	and.b32  	%r77, %r75, 63;
	mad.lo.s32 	%r78, %r77, 260, %r63;
	shr.u32 	%r79, %r75, 4;
	and.b32  	%r80, %r79, 268435452;
	add.s32 	%r81, %r78, %r80;
	st.shared.u32 	[%r81], %r76;
	add.s32 	%r82, %r75, %r2;
	mul.wide.u32 	%rd20, %r82, 4;
	add.s64 	%rd21, %rd1, %rd20;
	ld.global.u32 	%r83, [%rd21];
	and.b32  	%r84, %r82, 63;
	mad.lo.s32 	%r85, %r84, 260, %r63;
	shr.u32 	%r86, %r82, 4;
	and.b32  	%r87, %r86, 268435452;
	add.s32 	%r88, %r85, %r87;
	st.shared.u32 	[%r88], %r83;
	add.s32 	%r142, %r82, %r2;
	setp.lt.u32 	%p3, %r142, 4096;
	@%p3 bra 	$L__BB95_4;
	mov.u32 	%r144, %ctaid.y;
	mov.u32 	%r13, %nctaid.y;
	shl.b32 	%r14, %r13, 3;
	setp.ge.u32 	%p4, %r144, %r14;
	@%p4 bra 	$L__BB95_30;
	max.u32 	%r89, %r3, 16;
	setp.lt.u32 	%p5, %r3, 16;
	selp.u32 	%r90, 1, 0, %p5;
	add.s32 	%r91, %r3, %r90;
	sub.s32 	%r92, %r89, %r91;
	div.u32 	%r93, %r92, %r2;
	add.s32 	%r15, %r93, %r90;
	and.b32  	%r16, %r15, 3;
	shl.b32 	%r94, %r1, 2;
	mov.u32 	%r95, _ZZ9cuda_gemmIiLi128ELi8ELi1ELi16ELi64ELi64ELi1EEviiiPT_S1_S1_iiE3Ash;
	add.s32 	%r17, %r95, %r94;
	shl.b32 	%r18, %r2, 2;
	add.s32 	%r19, %r17, %r18;
	add.s32 	%r20, %r3, %r2;
	add.s32 	%r21, %r20, %r2;
	mov.u32 	%r96, _ZZ9cuda_gemmIiLi128ELi8ELi1ELi16ELi64ELi64ELi1EEviiiPT_S1_S1_iiE3Csh;
	add.s32 	%r22, %r96, %r94;
	add.s32 	%r23, %r22, %r18;
	add.s32 	%r24, %r23, %r18;
	mul.wide.u32 	%rd35, %r2, 16;
	cvt.u64.u32 	%rd42, %r18;
$L__BB95_7:
	setp.gt.u32 	%p6, %r1, 15;
	@%p6 bra 	$L__BB95_15;
	setp.eq.s32 	%p7, %r16, 3;
	shl.b32 	%r26, %r144, 4;
	mov.u32 	%r145, %r1;
	@%p7 bra 	$L__BB95_12;
	setp.eq.s32 	%p8, %r16, 0;
	add.s32 	%r27, %r26, %r1;
	mul.wide.u32 	%rd22, %r27, 4;
	add.s64 	%rd23, %rd2, %rd22;
	ld.global.u32 	%r97, [%rd23];
	st.shared.u32 	[%r17], %r97;
	mov.u32 	%r145, %r3;
	@%p8 bra 	$L__BB95_12;
	setp.eq.s32 	%p9, %r16, 1;
	add.s32 	%r28, %r27, %r2;
	mul.wide.u32 	%rd24, %r28, 4;
	add.s64 	%rd25, %rd2, %rd24;
	ld.global.u32 	%r98, [%rd25];
	st.shared.u32 	[%r19], %r98;
	mov.u32 	%r145, %r20;
	@%p9 bra 	$L__BB95_12;
	add.s32 	%r99, %r28, %r2;
	mul.wide.u32 	%rd26, %r99, 4;
	add.s64 	%rd27, %rd2, %rd26;
	ld.global.u32 	%r100, [%rd27];
	add.s32 	%r101, %r19, %r18;
	st.shared.u32 	[%r101], %r100;
	mov.u32 	%r145, %r21;
$L__BB95_12:
	setp.lt.u32 	%p10, %r15, 3;
	@%p10 bra 	$L__BB95_15;
	shl.b32 	%r102, %r145, 2;
	mov.u32 	%r103, _ZZ9cuda_gemmIiLi128ELi8ELi1ELi16ELi64ELi64ELi1EEviiiPT_S1_S1_iiE3Ash;
	add.s32 	%r149, %r103, %r102;
	add.s32 	%r104, %r145, %r26;
	add.s32 	%r148, %r104, %r2;
	shl.b32 	%r105, %r2, 1;
	add.s32 	%r147, %r104, %r105;
	mad.lo.s32 	%r146, %r2, 3, %r104;
	mul.wide.u32 	%rd28, %r104, 4;
	add.s64 	%rd46, %rd2, %rd28;
$L__BB95_14:
	ld.global.u32 	%r106, [%rd46];
	st.shared.u32 	[%r149], %r106;
	mul.wide.u32 	%rd29, %r148, 4;
	add.s64 	%rd30, %rd2, %rd29;
	ld.global.u32 	%r107, [%rd30];
	add.s32 	%r108, %r149, %r18;
	st.shared.u32 	[%r108], %r107;
	mul.wide.u32 	%rd31, %r147, 4;
	add.s64 	%rd32, %rd2, %rd31;
	ld.global.u32 	%r109, [%rd32];
	shl.b32 	%r110, %r2, 3;
	add.s32 	%r111, %r149, %r110;
	st.shared.u32 	[%r111], %r109;
	mul.wide.u32 	%rd33, %r146, 4;
	add.s64 	%rd34, %rd2, %rd33;
	ld.global.u32 	%r112, [%rd34];
	mad.lo.s32 	%r113, %r2, 12, %r149;
	st.shared.u32 	[%r113], %r112;
	add.s32 	%r145, %r145, %r18;
	shl.b32 	%r114, %r2, 4;
	add.s32 	%r149, %r149, %r114;
	add.s32 	%r148, %r148, %r18;
	add.s32 	%r147, %r147, %r18;
	add.s32 	%r146, %r146, %r18;
	add.s64 	%rd46, %rd46, %rd35;
	setp.lt.u32 	%p11, %r145, 16;
	@%p11 bra 	$L__BB95_14;
$L__BB95_15:
	setp.gt.u32 	%p12, %r1, 15;
	bar.sync 	0;
	@%p12 bra 	$L__BB95_22;
	setp.eq.s32 	%p13, %r16, 3;
	mov.u32 	%r151, %r1;
	@%p13 bra 	$L__BB95_20;
	setp.eq.s32 	%p14, %r16, 0;
	mov.b32 	%r115, 0;
	st.shared.u32 	[%r22], %r115;
	mov.u32 	%r151, %r3;
	@%p14 bra 	$L__BB95_20;
	setp.eq.s32 	%p15, %r16, 1;
	mov.b32 	%r116, 0;
	st.shared.u32 	[%r23], %r116;
	mov.u32 	%r151, %r20;
	@%p15 bra 	$L__BB95_20;
	mov.b32 	%r117, 0;
	st.shared.u32 	[%r24], %r117;
	mov.u32 	%r151, %r21;
$L__BB95_20:
	setp.lt.u32 	%p16, %r15, 3;
	@%p16 bra 	$L__BB95_22;
$L__BB95_21:
	shl.b32 	%r118, %r151, 2;
	mov.u32 	%r119, _ZZ9cuda_gemmIiLi128ELi8ELi1ELi16ELi64ELi64ELi1EEviiiPT_S1_S1_iiE3Csh;
	add.s32 	%r120, %r119, %r118;
	mov.b32 	%r121, 0;
	st.shared.u32 	[%r120], %r121;
	add.s32 	%r122, %r120, %r18;
	st.shared.u32 	[%r122], %r121;
	add.s32 	%r123, %r122, %r18;
	st.shared.u32 	[%r123], %r121;
	add.s32 	%r124, %r123, %r18;
	st.shared.u32 	[%r124], %r121;
	add.s32 	%r151, %r18, %r151;
	setp.lt.u32 	%p17, %r151, 16;
	@%p17 bra 	$L__BB95_21;
$L__BB95_22:
	setp.gt.u32 	%p18, %r1, 15;
	bar.sync 	0;
	@%p18 bra 	$L__BB95_29;
	setp.eq.s32 	%p19, %r16, 3;
	shl.b32 	%r47, %r144, 4;
	mov.u32 	%r153, %r1;
	@%p19 bra 	$L__BB95_27;
	setp.eq.s32 	%p20, %r16, 0;
	add.s32 	%r125, %r47, %r1;
	ld.shared.u32 	%r126, [%r22];
	mul.wide.s32 	%rd36, %r125, 4;
	add.s64 	%rd7, %rd3, %rd36;
	st.global.u32 	[%rd7], %r126;
	mov.u32 	%r153, %r3;
	@%p20 bra 	$L__BB95_27;
	setp.eq.s32 	%p21, %r16, 1;
	ld.shared.u32 	%r127, [%r23];
	cvt.u64.u32 	%rd37, %r18;
	add.s64 	%rd8, %rd7, %rd37;
	st.global.u32 	[%rd8], %r127;
	mov.u32 	%r153, %r20;
	@%p21 bra 	$L__BB95_27;
	cvt.u64.u32 	%rd38, %r18;
	ld.shared.u32 	%r128, [%r24];
	add.s64 	%rd39, %rd8, %rd38;
	st.global.u32 	[%rd39], %r128;
	mov.u32 	%r153, %r21;
$L__BB95_27:
	setp.lt.u32 	%p22, %r15, 3;
	@%p22 bra 	$L__BB95_29;
$L__BB95_28:
	add.s32 	%r129, %r47, %r153;
	shl.b32 	%r130, %r153, 2;
	mov.u32 	%r131, _ZZ9cuda_gemmIiLi128ELi8ELi1ELi16ELi64ELi64ELi1EEviiiPT_S1_S1_iiE3Csh;
	add.s32 	%r132, %r131, %r130;
	ld.shared.u32 	%r133, [%r132];
	mul.wide.s32 	%rd40, %r129, 4;
	add.s64 	%rd41, %rd3, %rd40;
	st.global.u32 	[%rd41], %r133;
	add.s32 	%r134, %r132, %r18;
	ld.shared.u32 	%r135, [%r134];
	add.s64 	%rd43, %rd41, %rd42;
	st.global.u32 	[%rd43], %r135;
	add.s32 	%r136, %r134, %r18;
	ld.shared.u32 	%r137, [%r136];
	add.s64 	%rd44, %rd43, %rd42;
	st.global.u32 	[%rd44], %r137;
	add.s32 	%r138, %r136, %r18;
	ld.shared.u32 	%r139, [%r138];
	add.s64 	%rd45, %rd44, %rd42;
	st.global.u32 	[%rd45], %r139;
	add.s32 	%r153, %r18, %r153;
	setp.lt.u32 	%p23, %r153, 16;
	@%p23 bra 	$L__BB95_28;
$L__BB95_29:
	add.s32 	%r144, %r144, %r13;
	setp.lt.u32 	%p24, %r144, %r14;
	@%p24 bra 	$L__BB95_7;
$L__BB95_30:
	ret;

}
	// .globl	_Z9cuda_gemmIiLi128ELi8ELi1ELi32ELi2ELi2ELi0EEviiiPT_S1_S1_ii
.visible .entry _Z9cuda_gemmIiLi128ELi8ELi1ELi32ELi2ELi2ELi0EEviiiPT_S1_S1_ii(
	.param .u32 _Z9cuda_gemmIiLi128ELi8ELi1ELi32ELi2ELi2ELi0EEviiiPT_S1_S1_ii_param_0,
	.param .u32 _Z9cuda_gemmIiLi128ELi8ELi1ELi32ELi2ELi2ELi0EEviiiPT_S1_S1_ii_param_1,
	.param .u32 _Z9cuda_gemmIiLi128ELi8ELi1ELi32ELi2ELi2ELi0EEviiiPT_S1_S1_ii_param_2,
	.param .u64 .ptr .align 1 _Z9cuda_gemmIiLi128ELi8ELi1ELi32ELi2ELi2ELi0EEviiiPT_S1_S1_ii_param_3,
	.param .u64 .ptr .align 1 _Z9cuda_gemmIiLi128ELi8ELi1ELi32ELi2ELi2ELi0EEviiiPT_S1_S1_ii_param_4,
	.param .u64 .ptr .align 1 _Z9cuda_gemmIiLi128ELi8ELi1ELi32ELi2ELi2ELi0EEviiiPT_S1_S1_ii_param_5,
	.param .u32 _Z9cuda_gemmIiLi128ELi8ELi1ELi32ELi2ELi2ELi0EEviiiPT_S1_S1_ii_param_6,
	.param .u32 _Z9cuda_gemmIiLi128ELi8ELi1ELi32ELi2ELi2ELi0EEviiiPT_S1_S1_ii_param_7
)
.maxntid 128
{
	.reg .pred 	%p<39>;
	.reg .b32 	%r<240>;
	.reg .b64 	%rd<37>;
	// demoted variable
	.shared .align 128 .b8 _ZZ9cuda_gemmIiLi128ELi8ELi1ELi32ELi2ELi2ELi0EEviiiPT_S1_S1_iiE11kron_fac_sh[24];
	// demoted variable
	.shared .align 128 .b8 _ZZ9cuda_gemmIiLi128ELi8ELi1ELi32ELi2ELi2ELi0EEviiiPT_S1_S1_iiE3Ash[128];
	// demoted variable
	.shared .align 128 .b8 _ZZ9cuda_gemmIiLi128ELi8ELi1ELi32ELi2ELi2ELi0EEviiiPT_S1_S1_iiE3Csh[128];
	ld.param.u32 	%r86, [_Z9cuda_gemmIiLi128ELi8ELi1ELi32ELi2ELi2ELi0EEviiiPT_S1_S1_ii_param_1];
	ld.param.u32 	%r87, [_Z9cuda_gemmIiLi128ELi8ELi1ELi32ELi2ELi2ELi0EEviiiPT_S1_S1_ii_param_2];
	ld.param.u64 	%rd5, [_Z9cuda_gemmIiLi128ELi8ELi1ELi32ELi2ELi2ELi0EEviiiPT_S1_S1_ii_param_3];
	ld.param.u64 	%rd4, [_Z9cuda_gemmIiLi128ELi8ELi1ELi32ELi2ELi2ELi0EEviiiPT_S1_S1_ii_param_4];
	ld.param.u64 	%rd6, [_Z9cuda_gemmIiLi128ELi8ELi1ELi32ELi2ELi2ELi0EEviiiPT_S1_S1_ii_param_5];
	ld.param.u32 	%r88, [_Z9cuda_gemmIiLi128ELi8ELi1ELi32ELi2ELi2ELi0EEviiiPT_S1_S1_ii_param_6];
	ld.param.u32 	%r89, [_Z9cuda_gemmIiLi128ELi8ELi1ELi32ELi2ELi2ELi0EEviiiPT_S1_S1_ii_param_7];
	cvta.to.global.u64 	%rd1, %rd5;
	cvta.to.global.u64 	%rd2, %rd6;
	mov.u32 	%r1, %tid.x;
	mul.lo.s32 	%r2, %r89, %r88;
	setp.ge.u32 	%p1, %r1, %r2;
	@%p1 bra 	$L__BB96_3;
	mov.u32 	%r3, %ntid.x;
	cvta.to.global.u64 	%rd3, %rd4;
	mov.u32 	%r219, %r1;
$L__BB96_2:
	mul.wide.u32 	%rd7, %r219, 4;
	add.s64 	%rd8, %rd3, %rd7;
	ld.global.u32 	%r90, [%rd8];
	rem.u32 	%r91, %r219, %r88;
	mov.u32 	%r92, _ZZ9cuda_gemmIiLi128ELi8ELi1ELi32ELi2ELi2ELi0EEviiiPT_S1_S1_iiE11kron_fac_sh;
	mad.lo.s32 	%r93, %r91, 12, %r92;
	div.u32 	%r94, %r219, %r89;
	shl.b32 	%r95, %r94, 2;
	add.s32 	%r96, %r93, %r95;
	st.shared.u32 	[%r96], %r90;
	add.s32 	%r219, %r219, %r3;
	setp.lt.u32 	%p2, %r219, %r2;
	@%p2 bra 	$L__BB96_2;
$L__BB96_3:
	div.s32 	%r6, 32, %r89;
	div.u32 	%r8, %r1, %r6;
	mul.lo.s32 	%r97, %r8, %r6;
	sub.s32 	%r7, %r1, %r97;
	mov.u32 	%r9, %ntid.x;
	mov.u32 	%r222, %ctaid.y;
	mov.u32 	%r11, %nctaid.y;
	shl.b32 	%r12, %r11, 3;
	setp.ge.u32 	%p3, %r222, %r12;
	@%p3 bra 	$L__BB96_40;
	mov.u32 	%r99, %ctaid.x;
	shl.b32 	%r13, %r99, 5;
	min.s32 	%r14, %r89, 32;
	mul.lo.s32 	%r15, %r7, %r89;
	shl.b32 	%r100, %r89, 8;
	sub.s32 	%r16, 8223, %r100;
	mul.lo.s32 	%r17, %r6, %r99;
	add.s32 	%r18, %r1, %r9;
	max.u32 	%r101, %r18, 32;
	setp.lt.u32 	%p4, %r18, 32;
	selp.u32 	%r102, 1, 0, %p4;
	add.s32 	%r103, %r18, %r102;
	sub.s32 	%r104, %r101, %r103;
	div.u32 	%r105, %r104, %r9;
	add.s32 	%r19, %r105, %r102;
	add.s32 	%r106, %r19, 1;
	and.b32  	%r20, %r106, 3;
	shl.b32 	%r107, %r1, 2;
	mov.u32 	%r108, _ZZ9cuda_gemmIiLi128ELi8ELi1ELi32ELi2ELi2ELi0EEviiiPT_S1_S1_iiE3Ash;
	add.s32 	%r21, %r108, %r107;
	shl.b32 	%r22, %r9, 2;
	add.s32 	%r23, %r21, %r22;
	add.s32 	%r24, %r18, %r9;
	add.s32 	%r25, %r24, %r9;
	mov.u32 	%r109, _ZZ9cuda_gemmIiLi128ELi8ELi1ELi32ELi2ELi2ELi0EEviiiPT_S1_S1_iiE3Csh;
	add.s32 	%r26, %r109, %r107;
	add.s32 	%r27, %r26, %r22;
	add.s32 	%r28, %r27, %r22;
	shl.b32 	%r29, %r9, 3;
	mul.lo.s32 	%r30, %r9, 12;
	shl.b32 	%r110, %r9, 1;
	add.s32 	%r31, %r13, %r110;
	div.u32 	%r32, %r9, %r6;
$L__BB96_5:
	setp.gt.u32 	%p5, %r1, 31;
	@%p5 bra 	$L__BB96_13;
	setp.eq.s32 	%p6, %r20, 0;
	mul.lo.s32 	%r36, %r222, %r87;
	mov.u32 	%r223, %r1;
	@%p6 bra 	$L__BB96_10;
	setp.eq.s32 	%p7, %r20, 1;
	add.s32 	%r111, %r36, %r13;
	add.s32 	%r37, %r111, %r1;
	mul.wide.u32 	%rd9, %r37, 4;
	add.s64 	%rd10, %rd1, %rd9;
	ld.global.u32 	%r112, [%rd10];
	st.shared.u32 	[%r21], %r112;
	mov.u32 	%r223, %r18;
	@%p7 bra 	$L__BB96_10;
	setp.eq.s32 	%p8, %r20, 2;
	add.s32 	%r38, %r37, %r9;
	mul.wide.u32 	%rd11, %r38, 4;
	add.s64 	%rd12, %rd1, %rd11;
	ld.global.u32 	%r113, [%rd12];
	st.shared.u32 	[%r23], %r113;
	mov.u32 	%r223, %r24;
	@%p8 bra 	$L__BB96_10;
	add.s32 	%r114, %r38, %r9;
	mul.wide.u32 	%rd13, %r114, 4;
	add.s64 	%rd14, %rd1, %rd13;
	ld.global.u32 	%r115, [%rd14];
	add.s32 	%r116, %r23, %r22;
	st.shared.u32 	[%r116], %r115;
	mov.u32 	%r223, %r25;
$L__BB96_10:
	setp.lt.u32 	%p9, %r19, 3;
	@%p9 bra 	$L__BB96_13;
	shl.b32 	%r117, %r223, 2;
	mov.u32 	%r118, _ZZ9cuda_gemmIiLi128ELi8ELi1ELi32ELi2ELi2ELi0EEviiiPT_S1_S1_iiE3Ash;
	add.s32 	%r228, %r118, %r117;
	add.s32 	%r119, %r13, %r223;
	add.s32 	%r224, %r119, %r36;
	add.s32 	%r227, %r224, %r9;
	add.s32 	%r120, %r31, %r223;
	add.s32 	%r226, %r120, %r36;
	mad.lo.s32 	%r225, %r9, 3, %r224;
$L__BB96_12:
	mul.wide.u32 	%rd15, %r224, 4;
	add.s64 	%rd16, %rd1, %rd15;
	ld.global.u32 	%r121, [%rd16];
	st.shared.u32 	[%r228], %r121;
	mul.wide.u32 	%rd17, %r227, 4;
	add.s64 	%rd18, %rd1, %rd17;
	ld.global.u32 	%r122, [%rd18];
	add.s32 	%r123, %r228, %r22;
	st.shared.u32 	[%r123], %r122;
	mul.wide.u32 	%rd19, %r226, 4;
	add.s64 	%rd20, %rd1, %rd19;
	ld.global.u32 	%r124, [%rd20];
	add.s32 	%r125, %r228, %r29;
	st.shared.u32 	[%r125], %r124;
	mul.wide.u32 	%rd21, %r225, 4;
	add.s64 	%rd22, %rd1, %rd21;
	ld.global.u32 	%r126, [%rd22];
	add.s32 	%r127, %r228, %r30;
	st.shared.u32 	[%r127], %r126;
	add.s32 	%r223, %r223, %r22;
	shl.b32 	%r128, %r9, 4;
	add.s32 	%r228, %r228, %r128;
	add.s32 	%r227, %r227, %r22;
	add.s32 	%r226, %r226, %r22;
	add.s32 	%r225, %r225, %r22;
	add.s32 	%r224, %r224, %r22;
	setp.lt.u32 	%p10, %r223, 32;
	@%p10 bra 	$L__BB96_12;
$L__BB96_13:
	bar.sync 	0;
	@%p5 bra 	$L__BB96_19;
	setp.eq.s32 	%p12, %r20, 0;
	mov.u32 	%r230, %r1;
	@%p12 bra 	$L__BB96_18;
	setp.eq.s32 	%p13, %r20, 1;
	mov.b32 	%r129, 0;
	st.shared.u32 	[%r26], %r129;
	mov.u32 	%r230, %r18;
	@%p13 bra 	$L__BB96_18;
	setp.eq.s32 	%p14, %r20, 2;
	mov.b32 	%r130, 0;
	st.shared.u32 	[%r27], %r130;
	mov.u32 	%r230, %r24;
	@%p14 bra 	$L__BB96_18;
	mov.b32 	%r131, 0;
	st.shared.u32 	[%r28], %r131;
	mov.u32 	%r230, %r25;
$L__BB96_18:
	setp.lt.u32 	%p15, %r19, 3;
	@%p15 bra 	$L__BB96_19;
	bra.uni 	$L__BB96_41;
$L__BB96_19:
	setp.gt.s32 	%p17, %r6, 0;
	@%p17 bra 	$L__BB96_20;
	bra.uni 	$L__BB96_32;
$L__BB96_20:
	setp.lt.s32 	%p18, %r89, 1;
	and.b32  	%r139, %r1, 31;
	rem.s32 	%r60, %r139, %r14;
	add.s32 	%r61, %r60, %r15;
	@%p18 bra 	$L__BB96_22;
	shl.b32 	%r140, %r61, 2;
	mov.u32 	%r141, _ZZ9cuda_gemmIiLi128ELi8ELi1ELi32ELi2ELi2ELi0EEviiiPT_S1_S1_iiE3Ash;
	add.s32 	%r142, %r141, %r140;
	ld.shared.u32 	%r221, [%r142];
$L__BB96_22:
	setp.lt.s32 	%p19, %r89, 2;
	@%p19 bra 	$L__BB96_24;
	add.s32 	%r143, %r60, 1;
	setp.lt.s32 	%p20, %r143, %r14;
	selp.b32 	%r144, 0, %r14, %p20;
	sub.s32 	%r145, %r61, %r144;
	shl.b32 	%r146, %r145, 2;
	mov.u32 	%r147, _ZZ9cuda_gemmIiLi128ELi8ELi1ELi32ELi2ELi2ELi0EEviiiPT_S1_S1_iiE3Ash;
	add.s32 	%r148, %r147, %r146;
	ld.shared.u32 	%r220, [%r148+4];
$L__BB96_24:
	setp.ge.s32 	%p21, %r8, %r88;
	@%p21 bra 	$L__BB96_32;
	add.s32 	%r149, %r60, 1;
	setp.lt.s32 	%p22, %r149, %r14;
	selp.b32 	%r150, 0, %r14, %p22;
	sub.s32 	%r66, %r60, %r150;
	setp.lt.s32 	%p23, %r60, %r89;
	selp.b32 	%r151, 0, %r89, %p23;
	sub.s32 	%r67, %r60, %r151;
	setp.lt.s32 	%p24, %r149, %r89;
	selp.b32 	%r152, 0, %r89, %p24;
	sub.s32 	%r68, %r149, %r152;
	shl.b32 	%r157, %r66, 2;
	mov.u32 	%r234, %r8;
$L__BB96_26:
	setp.gt.u32 	%p25, %r89, 32;
	mov.u32 	%r153, _ZZ9cuda_gemmIiLi128ELi8ELi1ELi32ELi2ELi2ELi0EEviiiPT_S1_S1_iiE11kron_fac_sh;
	mad.lo.s32 	%r70, %r234, 12, %r153;
	shl.b32 	%r154, %r60, 2;
	add.s32 	%r155, %r70, %r154;
	ld.shared.u32 	%r71, [%r155];
	@%p25 bra 	$L__BB96_29;
	shfl.sync.idx.b32	%r160|%p29, %r71, %r67, %r16, -1;
	mul.lo.s32 	%r235, %r160, %r221;
	@%p19 bra 	$L__BB96_31;
	shfl.sync.idx.b32	%r161|%p30, %r71, %r68, %r16, -1;
	mad.lo.s32 	%r235, %r161, %r220, %r235;
	bra.uni 	$L__BB96_31;
$L__BB96_29:
	setp.gt.s32 	%p27, %r89, 0;
	mul.lo.s32 	%r156, %r71, %r221;
	selp.b32 	%r235, %r156, 0, %p27;
	@%p19 bra 	$L__BB96_31;
	add.s32 	%r158, %r70, %r157;
	ld.shared.u32 	%r159, [%r158+4];
	mad.lo.s32 	%r235, %r159, %r220, %r235;
$L__BB96_31:
	mad.lo.s32 	%r162, %r234, %r6, %r7;
	shl.b32 	%r163, %r162, 2;
	mov.u32 	%r164, _ZZ9cuda_gemmIiLi128ELi8ELi1ELi32ELi2ELi2ELi0EEviiiPT_S1_S1_iiE3Csh;
	add.s32 	%r165, %r164, %r163;
	ld.shared.u32 	%r166, [%r165];
	add.s32 	%r167, %r166, %r235;
	st.shared.u32 	[%r165], %r167;
	add.s32 	%r234, %r234, %r32;
	setp.lt.s32 	%p31, %r234, %r88;
	@%p31 bra 	$L__BB96_26;
$L__BB96_32:
	bar.sync 	0;
	@%p5 bra 	$L__BB96_39;
	setp.eq.s32 	%p33, %r20, 0;
	mad.lo.s32 	%r80, %r222, %r86, %r17;
	div.s32 	%r81, %r87, %r89;
	mov.u32 	%r238, %r1;
	@%p33 bra 	$L__BB96_37;
	setp.eq.s32 	%p34, %r20, 1;
	div.s32 	%r168, %r1, %r6;
	mad.lo.s32 	%r169, %r81, %r168, %r80;
	mul.lo.s32 	%r170, %r168, %r6;
	sub.s32 	%r171, %r1, %r170;
	add.s32 	%r172, %r169, %r171;
	ld.shared.u32 	%r173, [%r26];
	mul.wide.s32 	%rd23, %r172, 4;
	add.s64 	%rd24, %rd2, %rd23;
	st.global.u32 	[%rd24], %r173;
	mov.u32 	%r238, %r18;
	@%p34 bra 	$L__BB96_37;
	setp.eq.s32 	%p35, %r20, 2;
	div.s32 	%r174, %r18, %r6;
	mad.lo.s32 	%r175, %r81, %r174, %r80;
	mul.lo.s32 	%r176, %r174, %r6;
	sub.s32 	%r177, %r18, %r176;
	add.s32 	%r178, %r175, %r177;
	ld.shared.u32 	%r179, [%r27];
	mul.wide.s32 	%rd25, %r178, 4;
	add.s64 	%rd26, %rd2, %rd25;
	st.global.u32 	[%rd26], %r179;
	mov.u32 	%r238, %r24;
	@%p35 bra 	$L__BB96_37;
	div.s32 	%r180, %r24, %r6;
	mad.lo.s32 	%r181, %r81, %r180, %r80;
	mul.lo.s32 	%r182, %r180, %r6;
	sub.s32 	%r183, %r24, %r182;
	add.s32 	%r184, %r181, %r183;
	ld.shared.u32 	%r185, [%r28];
	mul.wide.s32 	%rd27, %r184, 4;
	add.s64 	%rd28, %rd2, %rd27;
	st.global.u32 	[%rd28], %r185;
	mov.u32 	%r238, %r25;
$L__BB96_37:
	setp.lt.u32 	%p36, %r19, 3;
	@%p36 bra 	$L__BB96_39;
$L__BB96_38:
	div.s32 	%r186, %r238, %r6;
	mad.lo.s32 	%r187, %r81, %r186, %r80;
	mul.lo.s32 	%r188, %r186, %r6;
	sub.s32 	%r189, %r238, %r188;
	add.s32 	%r190, %r187, %r189;
	shl.b32 	%r191, %r238, 2;
	mov.u32 	%r192, _ZZ9cuda_gemmIiLi128ELi8ELi1ELi32ELi2ELi2ELi0EEviiiPT_S1_S1_iiE3Csh;
	add.s32 	%r193, %r192, %r191;
	ld.shared.u32 	%r194, [%r193];
	mul.wide.s32 	%rd29, %r190, 4;
	add.s64 	%rd30, %rd2, %rd29;
	st.global.u32 	[%rd30], %r194;
	add.s32 	%r195, %r238, %r9;
	div.s32 	%r196, %r195, %r6;
	mad.lo.s32 	%r197, %r81, %r196, %r80;
	mul.lo.s32 	%r198, %r196, %r6;
	sub.s32 	%r199, %r195, %r198;
	add.s32 	%r200, %r197, %r199;
	add.s32 	%r201, %r193, %r22;
	ld.shared.u32 	%r202, [%r201];
	mul.wide.s32 	%rd31, %r200, 4;
	add.s64 	%rd32, %rd2, %rd31;
	st.global.u32 	[%rd32], %r202;
	add.s32 	%r203, %r195, %r9;
	div.s32 	%r204, %r203, %r6;
	mad.lo.s32 	%r205, %r81, %r204, %r80;
	mul.lo.s32 	%r206, %r204, %r6;
	sub.s32 	%r207, %r203, %r206;
	add.s32 	%r208, %r205, %r207;
	add.s32 	%r209, %r201, %r22;
	ld.shared.u32 	%r210, [%r209];
	mul.wide.s32 	%rd33, %r208, 4;
	add.s64 	%rd34, %rd2, %rd33;
	st.global.u32 	[%rd34], %r210;
	add.s32 	%r211, %r203, %r9;
	div.s32 	%r212, %r211, %r6;
	mad.lo.s32 	%r213, %r81, %r212, %r80;
	mul.lo.s32 	%r214, %r212, %r6;
	sub.s32 	%r215, %r211, %r214;
	add.s32 	%r216, %r213, %r215;
	add.s32 	%r217, %r209, %r22;
	ld.shared.u32 	%r218, [%r217];
	mul.wide.s32 	%rd35, %r216, 4;
	add.s64 	%rd36, %rd2, %rd35;
	st.global.u32 	[%rd36], %r218;
	add.s32 	%r238, %r211, %r9;
	setp.lt.u32 	%p37, %r238, 32;
	@%p37 bra 	$L__BB96_38;
$L__BB96_39:
	add.s32 	%r222, %r222, %r11;
	setp.lt.u32 	%p38, %r222, %r12;
	@%p38 bra 	$L__BB96_5;
$L__BB96_40:
	ret;
$L__BB96_41:
	shl.b32 	%r132, %r230, 2;
	mov.u32 	%r133, _ZZ9cuda_gemmIiLi128ELi8ELi1ELi32ELi2ELi2ELi0EEviiiPT_S1_S1_iiE3Csh;
	add.s32 	%r134, %r133, %r132;
	mov.b32 	%r135, 0;
	st.shared.u32 	[%r134], %r135;
	add.s32 	%r136, %r134, %r22;
	st.shared.u32 	[%r136], %r135;
	add.s32 	%r137, %r136, %r22;
	st.shared.u32 	[%r137], %r135;
	add.s32 	%r138, %r137, %r22;
	st.shared.u32 	[%r138], %r135;
	add.s32 	%r230, %r22, %r230;
	setp.lt.u32 	%p16, %r230, 32;
	@%p16 bra 	$L__BB96_41;
	bra.uni 	$L__BB96_19;

}
	// .globl	_Z9cuda_gemmIiLi128ELi8ELi1ELi32ELi2ELi2ELi1EEviiiPT_S1_S1_ii
.visible .entry _Z9cuda_gemmIiLi128ELi8ELi1ELi32ELi2ELi2ELi1EEviiiPT_S1_S1_ii(
	.param .u32 _Z9cuda_gemmIiLi128ELi8ELi1ELi32ELi2ELi2ELi1EEviiiPT_S1_S1_ii_param_0,
	.param .u32 _Z9cuda_gemmIiLi128ELi8ELi1ELi32ELi2ELi2ELi1EEviiiPT_S1_S1_ii_param_1,
	.param .u32 _Z9cuda_gemmIiLi128ELi8ELi1ELi32ELi2ELi2ELi1EEviiiPT_S1_S1_ii_param_2,
	.param .u64 .ptr .align 1 _Z9cuda_gemmIiLi128ELi8ELi1ELi32ELi2ELi2ELi1EEviiiPT_S1_S1_ii_param_3,
	.param .u64 .ptr .align 1 _Z9cuda_gemmIiLi128ELi8ELi1ELi32ELi2ELi2ELi1EEviiiPT_S1_S1_ii_param_4,
	.param .u64 .ptr .align 1 _Z9cuda_gemmIiLi128ELi8ELi1ELi32ELi2ELi2ELi1EEviiiPT_S1_S1_ii_param_5,
	.param .u32 _Z9cuda_gemmIiLi128ELi8ELi1ELi32ELi2ELi2ELi1EEviiiPT_S1_S1_ii_param_6,
	.param .u32 _Z9cuda_gemmIiLi128ELi8ELi1ELi32ELi2ELi2ELi1EEviiiPT_S1_S1_ii_param_7
)
.maxntid 128
{
	.reg .pred 	%p<28>;
	.reg .b32 	%r<151>;
	.reg .b64 	%rd<39>;
	// demoted variable
	.shared .align 128 .b8 _ZZ9cuda_gemmIiLi128ELi8ELi1ELi32ELi2ELi2ELi1EEviiiPT_S1_S1_iiE11kron_fac_sh[24];
	// demoted variable
	.shared .align 128 .b8 _ZZ9cuda_gemmIiLi128ELi8ELi1ELi32ELi2ELi2ELi1EEviiiPT_S1_S1_iiE3Ash[128];
	// demoted variable
	.shared .align 128 .b8 _ZZ9cuda_gemmIiLi128ELi8ELi1ELi32ELi2ELi2ELi1EEviiiPT_S1_S1_iiE3Csh[128];
	ld.param.u64 	%rd11, [_Z9cuda_gemmIiLi128ELi8ELi1ELi32ELi2ELi2ELi1EEviiiPT_S1_S1_ii_param_3];
	ld.param.u64 	%rd10, [_Z9cuda_gemmIiLi128ELi8ELi1ELi32ELi2ELi2ELi1EEviiiPT_S1_S1_ii_param_4];
	ld.param.u64 	%rd12, [_Z9cuda_gemmIiLi128ELi8ELi1ELi32ELi2ELi2ELi1EEviiiPT_S1_S1_ii_param_5];
	cvta.to.global.u64 	%rd1, %rd11;
	cvta.to.global.u64 	%rd2, %rd12;
	mov.u32 	%r1, %tid.x;
	setp.gt.u32 	%p1, %r1, 3;
	@%p1 bra 	$L__BB97_3;
	mov.u32 	%r2, %ntid.x;
	cvta.to.global.u64 	%rd3, %rd10;
	mov.u32 	%r62, _ZZ9cuda_gemmIiLi128ELi8ELi1ELi32ELi2ELi2ELi1EEviiiPT_S1_S1_iiE11kron_fac_sh;
	mov.u32 	%r138, %r1;
$L__BB97_2:
	mul.wide.u32 	%rd13, %r138, 4;
	add.s64 	%rd14, %rd3, %rd13;
	ld.global.u32 	%r60, [%rd14];
	and.b32  	%r61, %r138, 1;
	mad.lo.s32 	%r63, %r61, 12, %r62;
	shl.b32 	%r64, %r138, 1;
	and.b32  	%r65, %r64, -4;
	add.s32 	%r66, %r63, %r65;
	st.shared.u32 	[%r66], %r60;
	add.s32 	%r138, %r138, %r2;
	setp.lt.u32 	%p2, %r138, 4;
	@%p2 bra 	$L__BB97_2;
$L__BB97_3:
	and.b32  	%r5, %r1, 15;
	mov.u32 	%r6, %ntid.x;
	mov.u32 	%r139, %ctaid.y;
	mov.u32 	%r8, %nctaid.y;
	shl.b32 	%r9, %r8, 3;
	setp.ge.u32 	%p3, %r139, %r9;
	@%p3 bra 	$L__BB97_31;
	and.b32  	%r10, %r1, 1;
	neg.s32 	%r67, %r10;
	shl.b32 	%r68, %r1, 2;
	and.b32  	%r69, %r68, 4;
	mov.u32 	%r70, _ZZ9cuda_gemmIiLi128ELi8ELi1ELi32ELi2ELi2ELi1EEviiiPT_S1_S1_iiE11kron_fac_sh;
	add.s32 	%r11, %r70, %r69;
	add.s32 	%r12, %r1, %r6;
	max.u32 	%r71, %r12, 32;
	setp.lt.u32 	%p4, %r12, 32;
	selp.u32 	%r72, 1, 0, %p4;
	add.s32 	%r73, %r12, %r72;
	sub.s32 	%r74, %r71, %r73;
	div.u32 	%r75, %r74, %r6;
	add.s32 	%r13, %r75, %r72;
	add.s32 	%r76, %r13, 1;
	and.b32  	%r14, %r76, 3;
	mov.u32 	%r77, _ZZ9cuda_gemmIiLi128ELi8ELi1ELi32ELi2ELi2ELi1EEviiiPT_S1_S1_iiE3Ash;
	add.s32 	%r15, %r77, %r68;
	shl.b32 	%r16, %r6, 2;
	add.s32 	%r17, %r15, %r16;
	add.s32 	%r18, %r12, %r6;
	add.s32 	%r19, %r18, %r6;
	mov.u32 	%r78, _ZZ9cuda_gemmIiLi128ELi8ELi1ELi32ELi2ELi2ELi1EEviiiPT_S1_S1_iiE3Csh;
	add.s32 	%r20, %r78, %r68;
	add.s32 	%r21, %r20, %r16;
	add.s32 	%r22, %r21, %r16;
	shl.b32 	%r79, %r5, 3;
	or.b32  	%r80, %r79, %r69;
	add.s32 	%r23, %r77, %r80;
	and.b32  	%r81, %r67, -8;
	add.s32 	%r24, %r23, %r81;
	xor.b32  	%r25, %r10, 1;
	mul.wide.u32 	%rd4, %r6, 16;
	shr.u32 	%r26, %r6, 4;
	add.s32 	%r49, %r24, 4;
	cvt.u64.u32 	%rd34, %r16;
$L__BB97_5:
	setp.gt.u32 	%p5, %r1, 31;
	@%p5 bra 	$L__BB97_13;
	setp.eq.s32 	%p6, %r14, 0;
	shl.b32 	%r28, %r139, 5;
	mov.u32 	%r140, %r1;
	@%p6 bra 	$L__BB97_10;
	setp.eq.s32 	%p7, %r14, 1;
	add.s32 	%r29, %r28, %r1;
	mul.wide.u32 	%rd15, %r29, 4;
	add.s64 	%rd16, %rd1, %rd15;
	ld.global.u32 	%r82, [%rd16];
	st.shared.u32 	[%r15], %r82;
	mov.u32 	%r140, %r12;
	@%p7 bra 	$L__BB97_10;
	setp.eq.s32 	%p8, %r14, 2;
	add.s32 	%r30, %r29, %r6;
	mul.wide.u32 	%rd17, %r30, 4;
	add.s64 	%rd18, %rd1, %rd17;
	ld.global.u32 	%r83, [%rd18];
	st.shared.u32 	[%r17], %r83;
	mov.u32 	%r140, %r18;
	@%p8 bra 	$L__BB97_10;
	add.s32 	%r84, %r30, %r6;
	mul.wide.u32 	%rd19, %r84, 4;
	add.s64 	%rd20, %rd1, %rd19;
	ld.global.u32 	%r85, [%rd20];
	add.s32 	%r86, %r17, %r16;
	st.shared.u32 	[%r86], %r85;
	mov.u32 	%r140, %r19;
$L__BB97_10:
	setp.lt.u32 	%p9, %r13, 3;
	@%p9 bra 	$L__BB97_13;
	shl.b32 	%r87, %r140, 2;
	mov.u32 	%r88, _ZZ9cuda_gemmIiLi128ELi8ELi1ELi32ELi2ELi2ELi1EEviiiPT_S1_S1_iiE3Ash;
	add.s32 	%r144, %r88, %r87;
	add.s32 	%r89, %r140, %r28;
	add.s32 	%r143, %r89, %r6;
	shl.b32 	%r90, %r6, 1;
	add.s32 	%r142, %r89, %r90;
	mad.lo.s32 	%r141, %r6, 3, %r89;
	mul.wide.u32 	%rd21, %r89, 4;
	add.s64 	%rd38, %rd1, %rd21;
$L__BB97_12:
	ld.global.u32 	%r91, [%rd38];
	st.shared.u32 	[%r144], %r91;
	mul.wide.u32 	%rd22, %r143, 4;
	add.s64 	%rd23, %rd1, %rd22;
	ld.global.u32 	%r92, [%rd23];
	add.s32 	%r93, %r144, %r16;
	st.shared.u32 	[%r93], %r92;
	mul.wide.u32 	%rd24, %r142, 4;
	add.s64 	%rd25, %rd1, %rd24;
	ld.global.u32 	%r94, [%rd25];
	shl.b32 	%r95, %r6, 3;
	add.s32 	%r96, %r144, %r95;
	st.shared.u32 	[%r96], %r94;
	mul.wide.u32 	%rd26, %r141, 4;
	add.s64 	%rd27, %rd1, %rd26;
	ld.global.u32 	%r97, [%rd27];
	mad.lo.s32 	%r98, %r6, 12, %r144;
	st.shared.u32 	[%r98], %r97;
	add.s32 	%r140, %r140, %r16;
	shl.b32 	%r99, %r6, 4;
	add.s32 	%r144, %r144, %r99;
	add.s32 	%r143, %r143, %r16;
	add.s32 	%r142, %r142, %r16;
	add.s32 	%r141, %r141, %r16;
	add.s64 	%rd38, %rd38, %rd4;
	setp.lt.u32 	%p10, %r140, 32;
	@%p10 bra 	$L__BB97_12;
$L__BB97_13:
	setp.gt.u32 	%p11, %r1, 31;
	bar.sync 	0;
	@%p11 bra 	$L__BB97_20;
	setp.eq.s32 	%p12, %r14, 0;
	mov.u32 	%r146, %r1;
	@%p12 bra 	$L__BB97_18;
	setp.eq.s32 	%p13, %r14, 1;
	mov.b32 	%r100, 0;
	st.shared.u32 	[%r20], %r100;
	mov.u32 	%r146, %r12;
	@%p13 bra 	$L__BB97_18;
	setp.eq.s32 	%p14, %r14, 2;
	mov.b32 	%r101, 0;
	st.shared.u32 	[%r21], %r101;
	mov.u32 	%r146, %r18;
	@%p14 bra 	$L__BB97_18;
	mov.b32 	%r102, 0;
	st.shared.u32 	[%r22], %r102;
	mov.u32 	%r146, %r19;
$L__BB97_18:
	setp.lt.u32 	%p15, %r13, 3;
	@%p15 bra 	$L__BB97_20;
$L__BB97_19:
	shl.b32 	%r103, %r146, 2;
	mov.u32 	%r104, _ZZ9cuda_gemmIiLi128ELi8ELi1ELi32ELi2ELi2ELi1EEviiiPT_S1_S1_iiE3Csh;
	add.s32 	%r105, %r104, %r103;
	mov.b32 	%r106, 0;
	st.shared.u32 	[%r105], %r106;
	add.s32 	%r107, %r105, %r16;
	st.shared.u32 	[%r107], %r106;
	add.s32 	%r108, %r107, %r16;
	st.shared.u32 	[%r108], %r106;
	add.s32 	%r109, %r108, %r16;
	st.shared.u32 	[%r109], %r106;
	add.s32 	%r146, %r16, %r146;
	setp.lt.u32 	%p16, %r146, 32;
	@%p16 bra 	$L__BB97_19;
$L__BB97_20:
	setp.gt.u32 	%p17, %r1, 31;
	@%p17 bra 	$L__BB97_23;
	shr.u32 	%r148, %r1, 4;
	ld.shared.u32 	%r51, [%r23];
	ld.shared.u32 	%r52, [%r49];
$L__BB97_22:
	mad.lo.s32 	%r110, %r148, 12, %r11;
	ld.shared.u32 	%r111, [%r110];
	shfl.sync.idx.b32	%r112|%p18, %r111, %r10, 7711, -1;
	mul.lo.s32 	%r113, %r112, %r51;
	shfl.sync.idx.b32	%r114|%p19, %r111, %r25, 7711, -1;
	mad.lo.s32 	%r115, %r114, %r52, %r113;
	shl.b32 	%r116, %r5, 2;
	shl.b32 	%r117, %r148, 6;
	or.b32  	%r118, %r117, %r116;
	mov.u32 	%r119, _ZZ9cuda_gemmIiLi128ELi8ELi1ELi32ELi2ELi2ELi1EEviiiPT_S1_S1_iiE3Csh;
	add.s32 	%r120, %r119, %r118;
	ld.shared.u32 	%r121, [%r120];
	add.s32 	%r122, %r121, %r115;
	st.shared.u32 	[%r120], %r122;
	add.s32 	%r148, %r148, %r26;
	setp.lt.u32 	%p20, %r148, 2;
	@%p20 bra 	$L__BB97_22;
$L__BB97_23:
	setp.gt.u32 	%p21, %r1, 31;
	bar.sync 	0;
	@%p21 bra 	$L__BB97_30;
	setp.eq.s32 	%p22, %r14, 0;
	shl.b32 	%r55, %r139, 5;
	mov.u32 	%r149, %r1;
	@%p22 bra 	$L__BB97_28;
	setp.eq.s32 	%p23, %r14, 1;
	add.s32 	%r123, %r55, %r1;
	ld.shared.u32 	%r124, [%r20];
	mul.wide.s32 	%rd28, %r123, 4;
	add.s64 	%rd8, %rd2, %rd28;
	st.global.u32 	[%rd8], %r124;
	mov.u32 	%r149, %r12;
	@%p23 bra 	$L__BB97_28;
	setp.eq.s32 	%p24, %r14, 2;
	ld.shared.u32 	%r125, [%r21];
	cvt.u64.u32 	%rd29, %r16;
	add.s64 	%rd9, %rd8, %rd29;
	st.global.u32 	[%rd9], %r125;
	mov.u32 	%r149, %r18;
	@%p24 bra 	$L__BB97_28;
	cvt.u64.u32 	%rd30, %r16;
	ld.shared.u32 	%r126, [%r22];
	add.s64 	%rd31, %rd9, %rd30;
	st.global.u32 	[%rd31], %r126;
	mov.u32 	%r149, %r19;
$L__BB97_28:
	setp.lt.u32 	%p25, %r13, 3;
	@%p25 bra 	$L__BB97_30;
$L__BB97_29:
	add.s32 	%r127, %r55, %r149;
	shl.b32 	%r128, %r149, 2;
	mov.u32 	%r129, _ZZ9cuda_gemmIiLi128ELi8ELi1ELi32ELi2ELi2ELi1EEviiiPT_S1_S1_iiE3Csh;
	add.s32 	%r130, %r129, %r128;
	ld.shared.u32 	%r131, [%r130];
	mul.wide.s32 	%rd32, %r127, 4;
	add.s64 	%rd33, %rd2, %rd32;
	st.global.u32 	[%rd33], %r131;
	add.s32 	%r132, %r130, %r16;
	ld.shared.u32 	%r133, [%r132];
	add.s64 	%rd35, %rd33, %rd34;
	st.global.u32 	[%rd35], %r133;
	add.s32 	%r134, %r132, %r16;
	ld.shared.u32 	%r135, [%r134];
	add.s64 	%rd36, %rd35, %rd34;
	st.global.u32 	[%rd36], %r135;
	add.s32 	%r136, %r134, %r16;
	ld.shared.u32 	%r137, [%r136];
	add.s64 	%rd37, %rd36, %rd34;
	st.global.u32 	[%rd37], %r137;
	add.s32 	%r149, %r16, %r149;
	setp.lt.u32 	%p26, %r149, 32;
	@%p26 bra 	$L__BB97_29;
$L__BB97_30:
	add.s32 	%r139, %r139, %r8;
	setp.lt.u32 	%p27, %r139, %r9;
	@%p27 bra 	$L__BB97_5;
$L__BB97_31:
	ret;

}
	// .globl	_Z9cuda_gemmIiLi128ELi8ELi1ELi32ELi4ELi4ELi0EEviiiPT_S1_S1_ii
.visible .entry _Z9cuda_gemmIiLi128ELi8ELi1ELi32ELi4ELi4ELi0EEviiiPT_S1_S1_ii(
	.param .u32 _Z9cuda_gemmIiLi128ELi8ELi1ELi32ELi4ELi4ELi0EEviiiPT_S1_S1_ii_param_0,
	.param .u32 _Z9cuda_gemmIiLi128ELi8ELi1ELi32ELi4ELi4ELi0EEviiiPT_S1_S1_ii_param_1,
	.param .u32 _Z9cuda_gemmIiLi128ELi8ELi1ELi32ELi4ELi4ELi0EEviiiPT_S1_S1_ii_param_2,
	.param .u64 .ptr .align 1 _Z9cuda_gemmIiLi128ELi8ELi1ELi32ELi4ELi4ELi0EEviiiPT_S1_S1_ii_param_3,
	.param .u64 .ptr .align 1 _Z9cuda_gemmIiLi128ELi8ELi1ELi32ELi4ELi4ELi0EEviiiPT_S1_S1_ii_param_4,
	.param .u64 .ptr .align 1 _Z9cuda_gemmIiLi128ELi8ELi1ELi32ELi4ELi4ELi0EEviiiPT_S1_S1_ii_param_5,
	.param .u32 _Z9cuda_gemmIiLi128ELi8ELi1ELi32ELi4ELi4ELi0EEviiiPT_S1_S1_ii_param_6,
	.param .u32 _Z9cuda_gemmIiLi128ELi8ELi1ELi32ELi4ELi4ELi0EEviiiPT_S1_S1_ii_param_7
)
.maxntid 128
{
	.reg .pred 	%p<53>;
	.reg .b32 	%r<298>;
	.reg .b64 	%rd<37>;
	// demoted variable
	.shared .align 128 .b8 _ZZ9cuda_gemmIiLi128ELi8ELi1ELi32ELi4ELi4ELi0EEviiiPT_S1_S1_iiE11kron_fac_sh[80];
	// demoted variable
	.shared .align 128 .b8 _ZZ9cuda_gemmIiLi128ELi8ELi1ELi32ELi4ELi4ELi0EEviiiPT_S1_S1_iiE3Ash[128];
	// demoted variable
	.shared .align 128 .b8 _ZZ9cuda_gemmIiLi128ELi8ELi1ELi32ELi4ELi4ELi0EEviiiPT_S1_S1_iiE3Csh[128];
	ld.param.u32 	%r109, [_Z9cuda_gemmIiLi128ELi8ELi1ELi32ELi4ELi4ELi0EEviiiPT_S1_S1_ii_param_1];
	ld.param.u32 	%r110, [_Z9cuda_gemmIiLi128ELi8ELi1ELi32ELi4ELi4ELi0EEviiiPT_S1_S1_ii_param_2];
	ld.param.u64 	%rd5, [_Z9cuda_gemmIiLi128ELi8ELi1ELi32ELi4ELi4ELi0EEviiiPT_S1_S1_ii_param_3];
	ld.param.u64 	%rd4, [_Z9cuda_gemmIiLi128ELi8ELi1ELi32ELi4ELi4ELi0EEviiiPT_S1_S1_ii_param_4];
	ld.param.u64 	%rd6, [_Z9cuda_gemmIiLi128ELi8ELi1ELi32ELi4ELi4ELi0EEviiiPT_S1_S1_ii_param_5];
	ld.param.u32 	%r111, [_Z9cuda_gemmIiLi128ELi8ELi1ELi32ELi4ELi4ELi0EEviiiPT_S1_S1_ii_param_6];
	ld.param.u32 	%r112, [_Z9cuda_gemmIiLi128ELi8ELi1ELi32ELi4ELi4ELi0EEviiiPT_S1_S1_ii_param_7];
	cvta.to.global.u64 	%rd1, %rd5;
	cvta.to.global.u64 	%rd2, %rd6;
	mov.u32 	%r1, %tid.x;
	mul.lo.s32 	%r2, %r112, %r111;
	setp.ge.u32 	%p1, %r1, %r2;
	@%p1 bra 	$L__BB98_3;
	mov.u32 	%r3, %ntid.x;
	cvta.to.global.u64 	%rd3, %rd4;
	mov.u32 	%r267, %r1;
$L__BB98_2:
	mul.wide.u32 	%rd7, %r267, 4;
	add.s64 	%rd8, %rd3, %rd7;
	ld.global.u32 	%r113, [%rd8];
	rem.u32 	%r114, %r267, %r111;
	mov.u32 	%r115, _ZZ9cuda_gemmIiLi128ELi8ELi1ELi32ELi4ELi4ELi0EEviiiPT_S1_S1_iiE11kron_fac_sh;
	mad.lo.s32 	%r116, %r114, 20, %r115;
	div.u32 	%r117, %r267, %r112;
	shl.b32 	%r118, %r117, 2;
	add.s32 	%r119, %r116, %r118;
	st.shared.u32 	[%r119], %r113;
	add.s32 	%r267, %r267, %r3;
	setp.lt.u32 	%p2, %r267, %r2;
	@%p2 bra 	$L__BB98_2;
$L__BB98_3:
	div.s32 	%r6, 32, %r112;
	div.u32 	%r8, %r1, %r6;
	mul.lo.s32 	%r120, %r8, %r6;
	sub.s32 	%r7, %r1, %r120;
	mov.u32 	%r9, %ntid.x;
	mov.u32 	%r272, %ctaid.y;
	mov.u32 	%r11, %nctaid.y;
	shl.b32 	%r12, %r11, 3;
	setp.ge.u32 	%p3, %r272, %r12;
	@%p3 bra 	$L__BB98_52;
	mov.u32 	%r122, %ctaid.x;
	shl.b32 	%r13, %r122, 5;
	min.s32 	%r14, %r112, 32;
	mul.lo.s32 	%r15, %r7, %r112;
	shl.b32 	%r123, %r112, 8;
	sub.s32 	%r16, 8223, %r123;
	mul.lo.s32 	%r17, %r6, %r122;
	add.s32 	%r18, %r1, %r9;
	max.u32 	%r124, %r18, 32;
	setp.lt.u32 	%p4, %r18, 32;
	selp.u32 	%r125, 1, 0, %p4;
	add.s32 	%r126, %r18, %r125;
	sub.s32 	%r127, %r124, %r126;
	div.u32 	%r128, %r127, %r9;
	add.s32 	%r19, %r128, %r125;
	add.s32 	%r129, %r19, 1;
	and.b32  	%r20, %r129, 3;
	shl.b32 	%r130, %r1, 2;
	mov.u32 	%r131, _ZZ9cuda_gemmIiLi128ELi8ELi1ELi32ELi4ELi4ELi0EEviiiPT_S1_S1_iiE3Ash;
	add.s32 	%r21, %r131, %r130;
	shl.b32 	%r22, %r9, 2;
	add.s32 	%r23, %r21, %r22;
	add.s32 	%r24, %r18, %r9;
	add.s32 	%r25, %r23, %r22;
	add.s32 	%r26, %r24, %r9;
	mov.u32 	%r132, _ZZ9cuda_gemmIiLi128ELi8ELi1ELi32ELi4ELi4ELi0EEviiiPT_S1_S1_iiE3Csh;
	add.s32 	%r27, %r132, %r130;
	add.s32 	%r28, %r27, %r22;
	add.s32 	%r29, %r28, %r22;
	shl.b32 	%r30, %r9, 4;
	shl.b32 	%r31, %r9, 3;
	mul.lo.s32 	%r32, %r9, 12;
	shl.b32 	%r133, %r9, 1;
	add.s32 	%r33, %r13, %r133;
	mad.lo.s32 	%r34, %r9, 3, %r13;
	div.u32 	%r35, %r9, %r6;
$L__BB98_5:
	setp.gt.u32 	%p5, %r1, 31;
	@%p5 bra 	$L__BB98_13;
	setp.eq.s32 	%p6, %r20, 0;
	mul.lo.s32 	%r41, %r272, %r110;
	mov.u32 	%r273, %r1;
	@%p6 bra 	$L__BB98_10;
	setp.eq.s32 	%p7, %r20, 1;
	add.s32 	%r134, %r41, %r13;
	add.s32 	%r42, %r134, %r1;
	mul.wide.u32 	%rd9, %r42, 4;
	add.s64 	%rd10, %rd1, %rd9;
	ld.global.u32 	%r135, [%rd10];
	st.shared.u32 	[%r21], %r135;
	mov.u32 	%r273, %r18;
	@%p7 bra 	$L__BB98_10;
	setp.eq.s32 	%p8, %r20, 2;
	add.s32 	%r43, %r42, %r9;
	mul.wide.u32 	%rd11, %r43, 4;
	add.s64 	%rd12, %rd1, %rd11;
	ld.global.u32 	%r136, [%rd12];
	st.shared.u32 	[%r23], %r136;
	mov.u32 	%r273, %r24;
	@%p8 bra 	$L__BB98_10;
	add.s32 	%r137, %r43, %r9;
	mul.wide.u32 	%rd13, %r137, 4;
	add.s64 	%rd14, %rd1, %rd13;
	ld.global.u32 	%r138, [%rd14];
	st.shared.u32 	[%r25], %r138;
	mov.u32 	%r273, %r26;
$L__BB98_10:
	setp.lt.u32 	%p9, %r19, 3;
	@%p9 bra 	$L__BB98_13;
	shl.b32 	%r139, %r273, 2;
	mov.u32 	%r140, _ZZ9cuda_gemmIiLi128ELi8ELi1ELi32ELi4ELi4ELi0EEviiiPT_S1_S1_iiE3Ash;
	add.s32 	%r278, %r140, %r139;
	add.s32 	%r141, %r13, %r273;
	add.s32 	%r274, %r141, %r41;
	add.s32 	%r277, %r274, %r9;
	add.s32 	%r142, %r33, %r273;
	add.s32 	%r276, %r142, %r41;
	add.s32 	%r143, %r34, %r273;
	add.s32 	%r275, %r143, %r41;
$L__BB98_12:
	mul.wide.u32 	%rd15, %r274, 4;
	add.s64 	%rd16, %rd1, %rd15;
	ld.global.u32 	%r144, [%rd16];
	st.shared.u32 	[%r278], %r144;
	mul.wide.u32 	%rd17, %r277, 4;
	add.s64 	%rd18, %rd1, %rd17;
	ld.global.u32 	%r145, [%rd18];
	add.s32 	%r146, %r278, %r22;
	st.shared.u32 	[%r146], %r145;
	mul.wide.u32 	%rd19, %r276, 4;
	add.s64 	%rd20, %rd1, %rd19;
	ld.global.u32 	%r147, [%rd20];
	add.s32 	%r148, %r278, %r31;
	st.shared.u32 	[%r148], %r147;
	mul.wide.u32 	%rd21, %r275, 4;
	add.s64 	%rd22, %rd1, %rd21;
	ld.global.u32 	%r149, [%rd22];
	add.s32 	%r150, %r278, %r32;
	st.shared.u32 	[%r150], %r149;
	add.s32 	%r273, %r273, %r22;
	add.s32 	%r278, %r278, %r30;
	add.s32 	%r277, %r277, %r22;
	add.s32 	%r276, %r276, %r22;
	add.s32 	%r275, %r275, %r22;
	add.s32 	%r274, %r274, %r22;
	setp.lt.u32 	%p10, %r273, 32;
	@%p10 bra 	$L__BB98_12;
$L__BB98_13:
	bar.sync 	0;
	@%p5 bra 	$L__BB98_19;
	setp.eq.s32 	%p12, %r20, 0;
	mov.u32 	%r280, %r1;
	@%p12 bra 	$L__BB98_18;
	setp.eq.s32 	%p13, %r20, 1;
	mov.b32 	%r151, 0;
	st.shared.u32 	[%r27], %r151;
	mov.u32 	%r280, %r18;
	@%p13 bra 	$L__BB98_18;
	setp.eq.s32 	%p14, %r20, 2;
	mov.b32 	%r152, 0;
	st.shared.u32 	[%r28], %r152;
	mov.u32 	%r280, %r24;
	@%p14 bra 	$L__BB98_18;
	mov.b32 	%r153, 0;
	st.shared.u32 	[%r29], %r153;
	mov.u32 	%r280, %r26;
$L__BB98_18:
	setp.lt.u32 	%p15, %r19, 3;
	@%p15 bra 	$L__BB98_19;
	bra.uni 	$L__BB98_53;
$L__BB98_19:
	setp.gt.s32 	%p17, %r6, 0;
	@%p17 bra 	$L__BB98_20;
	bra.uni 	$L__BB98_44;
$L__BB98_20:
	setp.lt.s32 	%p18, %r112, 1;
	and.b32  	%r161, %r1, 31;
	rem.s32 	%r65, %r161, %r14;
	add.s32 	%r66, %r65, %r15;
	@%p18 bra 	$L__BB98_22;
	shl.b32 	%r162, %r66, 2;
	mov.u32 	%r163, _ZZ9cuda_gemmIiLi128ELi8ELi1ELi32ELi4ELi4ELi0EEviiiPT_S1_S1_iiE3Ash;
	add.s32 	%r164, %r163, %r162;
	ld.shared.u32 	%r271, [%r164];
$L__BB98_22:
	setp.lt.s32 	%p19, %r112, 2;
	@%p19 bra 	$L__BB98_24;
	add.s32 	%r165, %r65, 1;
	setp.lt.s32 	%p20, %r165, %r14;
	selp.b32 	%r166, 0, %r14, %p20;
	sub.s32 	%r167, %r66, %r166;
	shl.b32 	%r168, %r167, 2;
	mov.u32 	%r169, _ZZ9cuda_gemmIiLi128ELi8ELi1ELi32ELi4ELi4ELi0EEviiiPT_S1_S1_iiE3Ash;
	add.s32 	%r170, %r169, %r168;
	ld.shared.u32 	%r270, [%r170+4];
$L__BB98_24:
	setp.lt.s32 	%p21, %r112, 3;
	@%p21 bra 	$L__BB98_26;
	add.s32 	%r171, %r65, 2;
	setp.lt.s32 	%p22, %r171, %r14;
	selp.b32 	%r172, 0, %r14, %p22;
	sub.s32 	%r173, %r66, %r172;
	shl.b32 	%r174, %r173, 2;
	mov.u32 	%r175, _ZZ9cuda_gemmIiLi128ELi8ELi1ELi32ELi4ELi4ELi0EEviiiPT_S1_S1_iiE3Ash;
	add.s32 	%r176, %r175, %r174;
	ld.shared.u32 	%r269, [%r176+8];
$L__BB98_26:
	setp.lt.s32 	%p23, %r112, 4;
	@%p23 bra 	$L__BB98_28;
	add.s32 	%r177, %r65, 3;
	setp.lt.s32 	%p24, %r177, %r14;
	selp.b32 	%r178, 0, %r14, %p24;
	sub.s32 	%r179, %r66, %r178;
	shl.b32 	%r180, %r179, 2;
	mov.u32 	%r181, _ZZ9cuda_gemmIiLi128ELi8ELi1ELi32ELi4ELi4ELi0EEviiiPT_S1_S1_iiE3Ash;
	add.s32 	%r182, %r181, %r180;
	ld.shared.u32 	%r268, [%r182+12];
$L__BB98_28:
	setp.ge.s32 	%p25, %r8, %r111;
	@%p25 bra 	$L__BB98_44;
	add.s32 	%r183, %r65, 1;
	setp.lt.s32 	%p26, %r183, %r14;
	selp.b32 	%r184, 0, %r14, %p26;
	sub.s32 	%r75, %r65, %r184;
	add.s32 	%r185, %r65, 2;
	setp.lt.s32 	%p27, %r185, %r14;
	selp.b32 	%r186, 0, %r14, %p27;
	sub.s32 	%r76, %r65, %r186;
	add.s32 	%r187, %r65, 3;
	setp.lt.s32 	%p28, %r187, %r14;
	selp.b32 	%r188, 0, %r14, %p28;
	sub.s32 	%r77, %r65, %r188;
	setp.lt.s32 	%p29, %r65, %r112;
	selp.b32 	%r189, 0, %r112, %p29;
	sub.s32 	%r78, %r65, %r189;
	setp.lt.s32 	%p30, %r183, %r112;
	selp.b32 	%r190, 0, %r112, %p30;
	sub.s32 	%r79, %r183, %r190;
	setp.lt.s32 	%p31, %r185, %r112;
	selp.b32 	%r191, 0, %r112, %p31;
	sub.s32 	%r80, %r185, %r191;
	setp.lt.s32 	%p32, %r187, %r112;
	selp.b32 	%r192, 0, %r112, %p32;
	sub.s32 	%r81, %r187, %r192;
	shl.b32 	%r197, %r75, 2;
	shl.b32 	%r200, %r76, 2;
	shl.b32 	%r203, %r77, 2;
	mov.u32 	%r286, %r8;
$L__BB98_30:
	setp.gt.u32 	%p33, %r112, 32;
	mov.u32 	%r193, _ZZ9cuda_gemmIiLi128ELi8ELi1ELi32ELi4ELi4ELi0EEviiiPT_S1_S1_iiE11kron_fac_sh;
	mad.lo.s32 	%r83, %r286, 20, %r193;
	shl.b32 	%r194, %r65, 2;
	add.s32 	%r195, %r83, %r194;
	ld.shared.u32 	%r84, [%r195];
	@%p33 bra 	$L__BB98_37;
	shfl.sync.idx.b32	%r206|%p39, %r84, %r78, %r16, -1;
	mul.lo.s32 	%r291, %r206, %r271;
	@%p19 bra 	$L__BB98_33;
	shfl.sync.idx.b32	%r207|%p40, %r84, %r79, %r16, -1;
	mad.lo.s32 	%r291, %r207, %r270, %r291;
$L__BB98_33:
	@%p21 bra 	$L__BB98_35;
	shfl.sync.idx.b32	%r208|%p42, %r84, %r80, %r16, -1;
	mad.lo.s32 	%r291, %r208, %r269, %r291;
$L__BB98_35:
	@%p23 bra 	$L__BB98_43;
	shfl.sync.idx.b32	%r209|%p44, %r84, %r81, %r16, -1;
	mad.lo.s32 	%r291, %r209, %r268, %r291;
	bra.uni 	$L__BB98_43;
$L__BB98_37:
	setp.gt.s32 	%p35, %r112, 0;
	mul.lo.s32 	%r196, %r84, %r271;
	selp.b32 	%r291, %r196, 0, %p35;
	@%p19 bra 	$L__BB98_39;
	add.s32 	%r198, %r83, %r197;
	ld.shared.u32 	%r199, [%r198+4];
	mad.lo.s32 	%r291, %r199, %r270, %r291;
$L__BB98_39:
	@%p21 bra 	$L__BB98_41;
	add.s32 	%r201, %r83, %r200;
	ld.shared.u32 	%r202, [%r201+8];
	mad.lo.s32 	%r291, %r202, %r269, %r291;
$L__BB98_41:
	@%p23 bra 	$L__BB98_43;
	add.s32 	%r204, %r83, %r203;
	ld.shared.u32 	%r205, [%r204+12];
	mad.lo.s32 	%r291, %r205, %r268, %r291;
$L__BB98_43:
	mad.lo.s32 	%r210, %r286, %r6, %r7;
	shl.b32 	%r211, %r210, 2;
	mov.u32 	%r212, _ZZ9cuda_gemmIiLi128ELi8ELi1ELi32ELi4ELi4ELi0EEviiiPT_S1_S1_iiE3Csh;
	add.s32 	%r213, %r212, %r211;
	ld.shared.u32 	%r214, [%r213];
	add.s32 	%r215, %r214, %r291;
	st.shared.u32 	[%r213], %r215;
	add.s32 	%r286, %r286, %r35;
	setp.lt.s32 	%p45, %r286, %r111;
	@%p45 bra 	$L__BB98_30;
$L__BB98_44:
	bar.sync 	0;
	@%p5 bra 	$L__BB98_51;
	setp.eq.s32 	%p47, %r20, 0;
	mad.lo.s32 	%r103, %r272, %r109, %r17;
	div.s32 	%r104, %r110, %r112;
	mov.u32 	%r296, %r1;
	@%p47 bra 	$L__BB98_49;
	setp.eq.s32 	%p48, %r20, 1;
	div.s32 	%r216, %r1, %r6;
	mad.lo.s32 	%r217, %r104, %r216, %r103;
	mul.lo.s32 	%r218, %r216, %r6;
	sub.s32 	%r219, %r1, %r218;
	add.s32 	%r220, %r217, %r219;
	ld.shared.u32 	%r221, [%r27];
	mul.wide.s32 	%rd23, %r220, 4;
	add.s64 	%rd24, %rd2, %rd23;
	st.global.u32 	[%rd24], %r221;
	mov.u32 	%r296, %r18;
	@%p48 bra 	$L__BB98_49;
	setp.eq.s32 	%p49, %r20, 2;
	div.s32 	%r222, %r18, %r6;
	mad.lo.s32 	%r223, %r104, %r222, %r103;
	mul.lo.s32 	%r224, %r222, %r6;
	sub.s32 	%r225, %r18, %r224;
	add.s32 	%r226, %r223, %r225;
	ld.shared.u32 	%r227, [%r28];
	mul.wide.s32 	%rd25, %r226, 4;
	add.s64 	%rd26, %rd2, %rd25;
	st.global.u32 	[%rd26], %r227;
	mov.u32 	%r296, %r24;
	@%p49 bra 	$L__BB98_49;
	div.s32 	%r228, %r24, %r6;
	mad.lo.s32 	%r229, %r104, %r228, %r103;
	mul.lo.s32 	%r230, %r228, %r6;
	sub.s32 	%r231, %r24, %r230;
	add.s32 	%r232, %r229, %r231;
	ld.shared.u32 	%r233, [%r29];
	mul.wide.s32 	%rd27, %r232, 4;
	add.s64 	%rd28, %rd2, %rd27;
	st.global.u32 	[%rd28], %r233;
	mov.u32 	%r296, %r26;
$L__BB98_49:
	setp.lt.u32 	%p50, %r19, 3;
	@%p50 bra 	$L__BB98_51;
$L__BB98_50:
	div.s32 	%r234, %r296, %r6;
	mad.lo.s32 	%r235, %r104, %r234, %r103;
	mul.lo.s32 	%r236, %r234, %r6;
	sub.s32 	%r237, %r296, %r236;
	add.s32 	%r238, %r235, %r237;
	shl.b32 	%r239, %r296, 2;
	mov.u32 	%r240, _ZZ9cuda_gemmIiLi128ELi8ELi1ELi32ELi4ELi4ELi0EEviiiPT_S1_S1_iiE3Csh;
	add.s32 	%r241, %r240, %r239;
	ld.shared.u32 	%r242, [%r241];
	mul.wide.s32 	%rd29, %r238, 4;
	add.s64 	%rd30, %rd2, %rd29;
	st.global.u32 	[%rd30], %r242;
	add.s32 	%r243, %r296, %r9;
	div.s32 	%r244, %r243, %r6;
	mad.lo.s32 	%r245, %r104, %r244, %r103;
	mul.lo.s32 	%r246, %r244, %r6;
	sub.s32 	%r247, %r243, %r246;
	add.s32 	%r248, %r245, %r247;
	add.s32 	%r249, %r241, %r22;
	ld.shared.u32 	%r250, [%r249];
	mul.wide.s32 	%rd31, %r248, 4;
	add.s64 	%rd32, %rd2, %rd31;
	st.global.u32 	[%rd32], %r250;
	add.s32 	%r251, %r243, %r9;
	div.s32 	%r252, %r251, %r6;
	mad.lo.s32 	%r253, %r104, %r252, %r103;
	mul.lo.s32 	%r254, %r252, %r6;
	sub.s32 	%r255, %r251, %r254;
	add.s32 	%r256, %r253, %r255;
	add.s32 	%r257, %r249, %r22;
	ld.shared.u32 	%r258, [%r257];
	mul.wide.s32 	%rd33, %r256, 4;
	add.s64 	%rd34, %rd2, %rd33;
	st.global.u32 	[%rd34], %r258;
	add.s32 	%r259, %r251, %r9;
	div.s32 	%r260, %r259, %r6;
	mad.lo.s32 	%r261, %r104, %r260, %r103;
	mul.lo.s32 	%r262, %r260, %r6;
	sub.s32 	%r263, %r259, %r262;
	add.s32 	%r264, %r261, %r263;
	add.s32 	%r265, %r257, %r22;
	ld.shared.u32 	%r266, [%r265];
	mul.wide.s32 	%rd35, %r264, 4;
	add.s64 	%rd36, %rd2, %rd35;
	st.global.u32 	[%rd36], %r266;
	add.s32 	%r296, %r259, %r9;
	setp.lt.u32 	%p51, %r296, 32;
	@%p51 bra 	$L__BB98_50;
$L__BB98_51:
	add.s32 	%r272, %r272, %r11;
	setp.lt.u32 	%p52, %r272, %r12;
	@%p52 bra 	$L__BB98_5;
$L__BB98_52:
	ret;
$L__BB98_53:
	shl.b32 	%r154, %r280, 2;
	mov.u32 	%r155, _ZZ9cuda_gemmIiLi128ELi8ELi1ELi32ELi4ELi4ELi0EEviiiPT_S1_S1_iiE3Csh;
	add.s32 	%r156, %r155, %r154;
	mov.b32 	%r157, 0;
	st.shared.u32 	[%r156], %r157;
	add.s32 	%r158, %r156, %r22;
	st.shared.u32 	[%r158], %r157;
	add.s32 	%r159, %r158, %r22;
	st.shared.u32 	[%r159], %r157;
	add.s32 	%r160, %r159, %r22;
	st.shared.u32 	[%r160], %r157;
	add.s32 	%r280, %r22, %r280;
	setp.lt.u32 	%p16, %r280, 32;
	@%p16 bra 	$L__BB98_53;
	bra.uni 	$L__BB98_19;

}
	// .globl	_Z9cuda_gemmIiLi128ELi8ELi1ELi32ELi4ELi4ELi1EEviiiPT_S1_S1_ii
.visible .entry _Z9cuda_gemmIiLi128ELi8ELi1ELi32ELi4ELi4ELi1EEviiiPT_S1_S1_ii(
	.param .u32 _Z9cuda_gemmIiLi128ELi8ELi1ELi32ELi4ELi4ELi1EEviiiPT_S1_S1_ii_param_0,
	.param .u32 _Z9cuda_gemmIiLi128ELi8ELi1ELi32ELi4ELi4ELi1EEviiiPT_S1_S1_ii_param_1,
	.param .u32 _Z9cuda_gemmIiLi128ELi8ELi1ELi32ELi4ELi4ELi1EEviiiPT_S1_S1_ii_param_2,
	.param .u64 .ptr .align 1 _Z9cuda_gemmIiLi128ELi8ELi1ELi32ELi4ELi4ELi1EEviiiPT_S1_S1_ii_param_3,
	.param .u64 .ptr .align 1 _Z9cuda_gemmIiLi128ELi8ELi1ELi32ELi4ELi4ELi1EEviiiPT_S1_S1_ii_param_4,
	.param .u64 .ptr .align 1 _Z9cuda_gemmIiLi128ELi8ELi1ELi32ELi4ELi4ELi1EEviiiPT_S1_S1_ii_param_5,
	.param .u32 _Z9cuda_gemmIiLi128ELi8ELi1ELi32ELi4ELi4ELi1EEviiiPT_S1_S1_ii_param_6,
	.param .u32 _Z9cuda_gemmIiLi128ELi8ELi1ELi32ELi4ELi4ELi1EEviiiPT_S1_S1_ii_param_7
)
.maxntid 128
{
	.reg .pred 	%p<33>;
	.reg .b32 	%r<166>;
	.reg .b64 	%rd<39>;
	// demoted variable
	.shared .align 128 .b8 _ZZ9cuda_gemmIiLi128ELi8ELi1ELi32ELi4ELi4ELi1EEviiiPT_S1_S1_iiE11kron_fac_sh[80];
	// demoted variable
	.shared .align 128 .b8 _ZZ9cuda_gemmIiLi128ELi8ELi1ELi32ELi4ELi4ELi1EEviiiPT_S1_S1_iiE3Ash[128];
	// demoted variable
	.shared .align 128 .b8 _ZZ9cuda_gemmIiLi128ELi8ELi1ELi32ELi4ELi4ELi1EEviiiPT_S1_S1_iiE3Csh[128];
	ld.param.u64 	%rd11, [_Z9cuda_gemmIiLi128ELi8ELi1ELi32ELi4ELi4ELi1EEviiiPT_S1_S1_ii_param_3];
	ld.param.u64 	%rd10, [_Z9cuda_gemmIiLi128ELi8ELi1ELi32ELi4ELi4ELi1EEviiiPT_S1_S1_ii_param_4];
	ld.param.u64 	%rd12, [_Z9cuda_gemmIiLi128ELi8ELi1ELi32ELi4ELi4ELi1EEviiiPT_S1_S1_ii_param_5];
	cvta.to.global.u64 	%rd1, %rd11;
	cvta.to.global.u64 	%rd2, %rd12;
	mov.u32 	%r1, %tid.x;
	setp.gt.u32 	%p1, %r1, 15;
	@%p1 bra 	$L__BB99_3;
	mov.u32 	%r2, %ntid.x;
	cvta.to.global.u64 	%rd3, %rd10;
	mov.u32 	%r74, _ZZ9cuda_gemmIiLi128ELi8ELi1ELi32ELi4ELi4ELi1EEviiiPT_S1_S1_iiE11kron_fac_sh;
	mov.u32 	%r153, %r1;
$L__BB99_2:
	mul.wide.u32 	%rd13, %r153, 4;
	add.s64 	%rd14, %rd3, %rd13;
	ld.global.u32 	%r72, [%rd14];
	and.b32  	%r73, %r153, 3;
	mad.lo.s32 	%r75, %r73, 20, %r74;
	and.b32  	%r76, %r153, -4;
	add.s32 	%r77, %r75, %r76;
	st.shared.u32 	[%r77], %r72;
	add.s32 	%r153, %r153, %r2;
	setp.lt.u32 	%p2, %r153, 16;
	@%p2 bra 	$L__BB99_2;
$L__BB99_3:
	and.b32  	%r5, %r1, 7;
	mov.u32 	%r6, %ntid.x;
	mov.u32 	%r154, %ctaid.y;
	mov.u32 	%r8, %nctaid.y;
	shl.b32 	%r9, %r8, 3;
	setp.ge.u32 	%p3, %r154, %r9;
	@%p3 bra 	$L__BB99_31;
	and.b32  	%r10, %r1, 3;
	shl.b32 	%r78, %r1, 2;
	and.b32  	%r79, %r78, 12;
	mov.u32 	%r80, _ZZ9cuda_gemmIiLi128ELi8ELi1ELi32ELi4ELi4ELi1EEviiiPT_S1_S1_iiE11kron_fac_sh;
	add.s32 	%r11, %r80, %r79;
	add.s32 	%r12, %r1, %r6;
	max.u32 	%r81, %r12, 32;
	setp.lt.u32 	%p4, %r12, 32;
	selp.u32 	%r82, 1, 0, %p4;
	add.s32 	%r83, %r12, %r82;
	sub.s32 	%r84, %r81, %r83;
	div.u32 	%r85, %r84, %r6;
	add.s32 	%r13, %r85, %r82;
	add.s32 	%r86, %r13, 1;
	and.b32  	%r14, %r86, 3;
	mov.u32 	%r87, _ZZ9cuda_gemmIiLi128ELi8ELi1ELi32ELi4ELi4ELi1EEviiiPT_S1_S1_iiE3Ash;
	add.s32 	%r15, %r87, %r78;
	shl.b32 	%r16, %r6, 2;
	add.s32 	%r17, %r15, %r16;
	add.s32 	%r18, %r12, %r6;
	add.s32 	%r19, %r17, %r16;
	add.s32 	%r20, %r18, %r6;
	mov.u32 	%r88, _ZZ9cuda_gemmIiLi128ELi8ELi1ELi32ELi4ELi4ELi1EEviiiPT_S1_S1_iiE3Csh;
	add.s32 	%r21, %r88, %r78;
	add.s32 	%r22, %r21, %r16;
	add.s32 	%r23, %r22, %r16;
	shl.b32 	%r89, %r5, 4;
	or.b32  	%r90, %r89, %r79;
	add.s32 	%r24, %r87, %r90;
	setp.eq.s32 	%p5, %r10, 3;
	selp.b32 	%r91, -16, 0, %p5;
	add.s32 	%r25, %r24, %r91;
	setp.lt.u32 	%p6, %r10, 2;
	selp.b32 	%r92, 0, -16, %p6;
	add.s32 	%r26, %r24, %r92;
	setp.eq.s32 	%p7, %r10, 0;
	selp.b32 	%r93, 0, -16, %p7;
	add.s32 	%r27, %r24, %r93;
	add.s32 	%r94, %r1, 1;
	and.b32  	%r28, %r94, 3;
	xor.b32  	%r29, %r10, 2;
	add.s32 	%r95, %r1, -1;
	and.b32  	%r30, %r95, 3;
	shl.b32 	%r31, %r6, 4;
	shl.b32 	%r32, %r6, 3;
	mul.lo.s32 	%r33, %r6, 12;
	mul.wide.u32 	%rd4, %r6, 16;
	shr.u32 	%r34, %r6, 3;
	add.s32 	%r57, %r25, 4;
	add.s32 	%r58, %r26, 8;
	add.s32 	%r59, %r27, 12;
	cvt.u64.u32 	%rd34, %r16;
$L__BB99_5:
	setp.gt.u32 	%p8, %r1, 31;
	@%p8 bra 	$L__BB99_13;
	setp.eq.s32 	%p9, %r14, 0;
	shl.b32 	%r36, %r154, 5;
	mov.u32 	%r155, %r1;
	@%p9 bra 	$L__BB99_10;
	setp.eq.s32 	%p10, %r14, 1;
	add.s32 	%r37, %r36, %r1;
	mul.wide.u32 	%rd15, %r37, 4;
	add.s64 	%rd16, %rd1, %rd15;
	ld.global.u32 	%r96, [%rd16];
	st.shared.u32 	[%r15], %r96;
	mov.u32 	%r155, %r12;
	@%p10 bra 	$L__BB99_10;
	setp.eq.s32 	%p11, %r14, 2;
	add.s32 	%r38, %r37, %r6;
	mul.wide.u32 	%rd17, %r38, 4;
	add.s64 	%rd18, %rd1, %rd17;
	ld.global.u32 	%r97, [%rd18];
	st.shared.u32 	[%r17], %r97;
	mov.u32 	%r155, %r18;
	@%p11 bra 	$L__BB99_10;
	add.s32 	%r98, %r38, %r6;
	mul.wide.u32 	%rd19, %r98, 4;
	add.s64 	%rd20, %rd1, %rd19;
	ld.global.u32 	%r99, [%rd20];
	st.shared.u32 	[%r19], %r99;
	mov.u32 	%r155, %r20;
$L__BB99_10:
	setp.lt.u32 	%p12, %r13, 3;
	@%p12 bra 	$L__BB99_13;
	shl.b32 	%r100, %r155, 2;
	mov.u32 	%r101, _ZZ9cuda_gemmIiLi128ELi8ELi1ELi32ELi4ELi4ELi1EEviiiPT_S1_S1_iiE3Ash;
	add.s32 	%r159, %r101, %r100;
	add.s32 	%r102, %r155, %r36;
	add.s32 	%r158, %r102, %r6;
	shl.b32 	%r103, %r6, 1;
	add.s32 	%r157, %r102, %r103;
	mad.lo.s32 	%r156, %r6, 3, %r102;
	mul.wide.u32 	%rd21, %r102, 4;
	add.s64 	%rd38, %rd1, %rd21;
$L__BB99_12:
	ld.global.u32 	%r104, [%rd38];
	st.shared.u32 	[%r159], %r104;
	mul.wide.u32 	%rd22, %r158, 4;
	add.s64 	%rd23, %rd1, %rd22;
	ld.global.u32 	%r105, [%rd23];
	add.s32 	%r106, %r159, %r16;
	st.shared.u32 	[%r106], %r105;
	mul.wide.u32 	%rd24, %r157, 4;
	add.s64 	%rd25, %rd1, %rd24;
	ld.global.u32 	%r107, [%rd25];
	add.s32 	%r108, %r159, %r32;
	st.shared.u32 	[%r108], %r107;
	mul.wide.u32 	%rd26, %r156, 4;
	add.s64 	%rd27, %rd1, %rd26;
	ld.global.u32 	%r109, [%rd27];
	add.s32 	%r110, %r159, %r33;
	st.shared.u32 	[%r110], %r109;
	add.s32 	%r155, %r155, %r16;
	add.s32 	%r159, %r159, %r31;
	add.s32 	%r158, %r158, %r16;
	add.s32 	%r157, %r157, %r16;
	add.s32 	%r156, %r156, %r16;
	add.s64 	%rd38, %rd38, %rd4;
	setp.lt.u32 	%p13, %r155, 32;
	@%p13 bra 	$L__BB99_12;
$L__BB99_13:
	bar.sync 	0;
	@%p8 bra 	$L__BB99_20;
	setp.eq.s32 	%p15, %r14, 0;
	mov.u32 	%r161, %r1;
	@%p15 bra 	$L__BB99_18;
	setp.eq.s32 	%p16, %r14, 1;
	mov.b32 	%r111, 0;
	st.shared.u32 	[%r21], %r111;
	mov.u32 	%r161, %r12;
	@%p16 bra 	$L__BB99_18;
	setp.eq.s32 	%p17, %r14, 2;
	mov.b32 	%r112, 0;
	st.shared.u32 	[%r22], %r112;
	mov.u32 	%r161, %r18;
	@%p17 bra 	$L__BB99_18;
	mov.b32 	%r113, 0;
	st.shared.u32 	[%r23], %r113;
	mov.u32 	%r161, %r20;
$L__BB99_18:
	setp.lt.u32 	%p18, %r13, 3;
	@%p18 bra 	$L__BB99_20;
$L__BB99_19:
	shl.b32 	%r114, %r161, 2;
	mov.u32 	%r115, _ZZ9cuda_gemmIiLi128ELi8ELi1ELi32ELi4ELi4ELi1EEviiiPT_S1_S1_iiE3Csh;
	add.s32 	%r116, %r115, %r114;
	mov.b32 	%r117, 0;
	st.shared.u32 	[%r116], %r117;
	add.s32 	%r118, %r116, %r16;
	st.shared.u32 	[%r118], %r117;
	add.s32 	%r119, %r118, %r16;
	st.shared.u32 	[%r119], %r117;
	add.s32 	%r120, %r119, %r16;
	st.shared.u32 	[%r120], %r117;
	add.s32 	%r161, %r16, %r161;
	setp.lt.u32 	%p19, %r161, 32;
	@%p19 bra 	$L__BB99_19;
$L__BB99_20:
	@%p8 bra 	$L__BB99_23;
	shr.u32 	%r163, %r1, 3;
	ld.shared.u32 	%r61, [%r24];
	ld.shared.u32 	%r62, [%r57];
	ld.shared.u32 	%r63, [%r58];
	ld.shared.u32 	%r64, [%r59];
$L__BB99_22:
	mad.lo.s32 	%r121, %r163, 20, %r11;
	ld.shared.u32 	%r122, [%r121];
	shfl.sync.idx.b32	%r123|%p21, %r122, %r10, 7199, -1;
	mul.lo.s32 	%r124, %r123, %r61;
	shfl.sync.idx.b32	%r125|%p22, %r122, %r28, 7199, -1;
	mad.lo.s32 	%r126, %r125, %r62, %r124;
	shfl.sync.idx.b32	%r127|%p23, %r122, %r29, 7199, -1;
	mad.lo.s32 	%r128, %r127, %r63, %r126;
	shfl.sync.idx.b32	%r129|%p24, %r122, %r30, 7199, -1;
	mad.lo.s32 	%r130, %r129, %r64, %r128;
	shl.b32 	%r131, %r5, 2;
	shl.b32 	%r132, %r163, 5;
	or.b32  	%r133, %r132, %r131;
	mov.u32 	%r134, _ZZ9cuda_gemmIiLi128ELi8ELi1ELi32ELi4ELi4ELi1EEviiiPT_S1_S1_iiE3Csh;
	add.s32 	%r135, %r134, %r133;
	ld.shared.u32 	%r136, [%r135];
	add.s32 	%r137, %r136, %r130;
	st.shared.u32 	[%r135], %r137;
	add.s32 	%r163, %r163, %r34;
	setp.lt.u32 	%p25, %r163, 4;
	@%p25 bra 	$L__BB99_22;
$L__BB99_23:
	bar.sync 	0;
	@%p8 bra 	$L__BB99_30;
	setp.eq.s32 	%p27, %r14, 0;
	shl.b32 	%r67, %r154, 5;
	mov.u32 	%r164, %r1;
	@%p27 bra 	$L__BB99_28;
	setp.eq.s32 	%p28, %r14, 1;
	add.s32 	%r138, %r67, %r1;
	ld.shared.u32 	%r139, [%r21];
	mul.wide.s32 	%rd28, %r138, 4;
	add.s64 	%rd8, %rd2, %rd28;
	st.global.u32 	[%rd8], %r139;
	mov.u32 	%r164, %r12;
	@%p28 bra 	$L__BB99_28;
	setp.eq.s32 	%p29, %r14, 2;
	ld.shared.u32 	%r140, [%r22];
	cvt.u64.u32 	%rd29, %r16;
	add.s64 	%rd9, %rd8, %rd29;
	st.global.u32 	[%rd9], %r140;
	mov.u32 	%r164, %r18;
	@%p29 bra 	$L__BB99_28;
	cvt.u64.u32 	%rd30, %r16;
	ld.shared.u32 	%r141, [%r23];
	add.s64 	%rd31, %rd9, %rd30;
	st.global.u32 	[%rd31], %r141;
	mov.u32 	%r164, %r20;
$L__BB99_28:
	setp.lt.u32 	%p30, %r13, 3;
	@%p30 bra 	$L__BB99_30;
$L__BB99_29:
	add.s32 	%r142, %r67, %r164;
	shl.b32 	%r143, %r164, 2;
	mov.u32 	%r144, _ZZ9cuda_gemmIiLi128ELi8ELi1ELi32ELi4ELi4ELi1EEviiiPT_S1_S1_iiE3Csh;
	add.s32 	%r145, %r144, %r143;
	ld.shared.u32 	%r146, [%r145];
	mul.wide.s32 	%rd32, %r142, 4;
	add.s64 	%rd33, %rd2, %rd32;
	st.global.u32 	[%rd33], %r146;
	add.s32 	%r147, %r145, %r16;
	ld.shared.u32 	%r148, [%r147];
	add.s64 	%rd35, %rd33, %rd34;
	st.global.u32 	[%rd35], %r148;
	add.s32 	%r149, %r147, %r16;
	ld.shared.u32 	%r150, [%r149];
	add.s64 	%rd36, %rd35, %rd34;
	st.global.u32 	[%rd36], %r150;
	add.s32 	%r151, %r149, %r16;
	ld.shared.u32 	%r152, [%r151];
	add.s64 	%rd37, %rd36, %rd34;
	st.global.u32 	[%rd37], %r152;
	add.s32 	%r164, %r16, %r164;
	setp.lt.u32 	%p31, %r164, 32;
	@%p31 bra 	$L__BB99_29;
$L__BB99_30:
	add.s32 	%r154, %r154, %r8;
	setp.lt.u32 	%p32, %r154, %r9;
	@%p32 bra 	$L__BB99_5;
$L__BB99_31:
	ret;

}
	// .globl	_Z9cuda_gemmIiLi128ELi8ELi1ELi32ELi8ELi8ELi0EEviiiPT_S1_S1_ii
.visible .entry _Z9cuda_gemmIiLi128ELi8ELi1ELi32ELi8ELi8ELi0EEviiiPT_S1_S1_ii(
	.param .u32 _Z9cuda_gemmIiLi128ELi8ELi1ELi32ELi8ELi8ELi0EEviiiPT_S1_S1_ii_param_0,
	.param .u32 _Z9cuda_gemmIiLi128ELi8ELi1ELi32ELi8ELi8ELi0EEviiiPT_S1_S1_ii_param_1,
	.param .u32 _Z9cuda_gemmIiLi128ELi8ELi1ELi32ELi8ELi8ELi0EEviiiPT_S1_S1_ii_param_2,
	.param .u64 .ptr .align 1 _Z9cuda_gemmIiLi128ELi8ELi1ELi32ELi8ELi8ELi0EEviiiPT_S1_S1_ii_param_3,
	.param .u64 .ptr .align 1 _Z9cuda_gemmIiLi128ELi8ELi1ELi32ELi8ELi8ELi0EEviiiPT_S1_S1_ii_param_4,
	.param .u64 .ptr .align 1 _Z9cuda_gemmIiLi128ELi8ELi1ELi32ELi8ELi8ELi0EEviiiPT_S1_S1_ii_param_5,
	.param .u32 _Z9cuda_gemmIiLi128ELi8ELi1ELi32ELi8ELi8ELi0EEviiiPT_S1_S1_ii_param_6,
	.param .u32 _Z9cuda_gemmIiLi128ELi8ELi1ELi32ELi8ELi8ELi0EEviiiPT_S1_S1_ii_param_7
)
.maxntid 128
{
	.reg .pred 	%p<82>;
	.reg .b32 	%r<412>;
	.reg .b64 	%rd<37>;
	// demoted variable
	.shared .align 128 .b8 _ZZ9cuda_gemmIiLi128ELi8ELi1ELi32ELi8ELi8ELi0EEviiiPT_S1_S1_iiE11kron_fac_sh[288];
	// demoted variable
	.shared .align 128 .b8 _ZZ9cuda_gemmIiLi128ELi8ELi1ELi32ELi8ELi8ELi0EEviiiPT_S1_S1_iiE3Ash[128];
	// demoted variable
	.shared .align 128 .b8 _ZZ9cuda_gemmIiLi128ELi8ELi1ELi32ELi8ELi8ELi0EEviiiPT_S1_S1_iiE3Csh[128];
	ld.param.u32 	%r146, [_Z9cuda_gemmIiLi128ELi8ELi1ELi32ELi8ELi8ELi0EEviiiPT_S1_S1_ii_param_1];
	ld.param.u32 	%r147, [_Z9cuda_gemmIiLi128ELi8ELi1ELi32ELi8ELi8ELi0EEviiiPT_S1_S1_ii_param_2];
	ld.param.u64 	%rd5, [_Z9cuda_gemmIiLi128ELi8ELi1ELi32ELi8ELi8ELi0EEviiiPT_S1_S1_ii_param_3];
	ld.param.u64 	%rd4, [_Z9cuda_gemmIiLi128ELi8ELi1ELi32ELi8ELi8ELi0EEviiiPT_S1_S1_ii_param_4];
	ld.param.u64 	%rd6, [_Z9cuda_gemmIiLi128ELi8ELi1ELi32ELi8ELi8ELi0EEviiiPT_S1_S1_ii_param_5];
	ld.param.u32 	%r148, [_Z9cuda_gemmIiLi128ELi8ELi1ELi32ELi8ELi8ELi0EEviiiPT_S1_S1_ii_param_6];
	ld.param.u32 	%r149, [_Z9cuda_gemmIiLi128ELi8ELi1ELi32ELi8ELi8ELi0EEviiiPT_S1_S1_ii_param_7];
	cvta.to.global.u64 	%rd1, %rd5;
	cvta.to.global.u64 	%rd2, %rd6;
	mov.u32 	%r1, %tid.x;
	mul.lo.s32 	%r2, %r149, %r148;
	setp.ge.u32 	%p1, %r1, %r2;
	@%p1 bra 	$L__BB100_3;
	mov.u32 	%r3, %ntid.x;
	cvta.to.global.u64 	%rd3, %rd4;
	mov.u32 	%r360, %r1;
$L__BB100_2:
	mul.wide.u32 	%rd7, %r360, 4;
	add.s64 	%rd8, %rd3, %rd7;
	ld.global.u32 	%r150, [%rd8];
	rem.u32 	%r151, %r360, %r148;
	mov.u32 	%r152, _ZZ9cuda_gemmIiLi128ELi8ELi1ELi32ELi8ELi8ELi0EEviiiPT_S1_S1_iiE11kron_fac_sh;
	mad.lo.s32 	%r153, %r151, 36, %r152;
	div.u32 	%r154, %r360, %r149;
	shl.b32 	%r155, %r154, 2;
	add.s32 	%r156, %r153, %r155;
	st.shared.u32 	[%r156], %r150;
	add.s32 	%r360, %r360, %r3;
	setp.lt.u32 	%p2, %r360, %r2;
	@%p2 bra 	$L__BB100_2;
$L__BB100_3:
	div.s32 	%r6, 32, %r149;
	div.u32 	%r8, %r1, %r6;
	mul.lo.s32 	%r157, %r8, %r6;
	sub.s32 	%r7, %r1, %r157;
	mov.u32 	%r9, %ntid.x;
	mov.u32 	%r369, %ctaid.y;
	mov.u32 	%r11, %nctaid.y;
	shl.b32 	%r12, %r11, 3;
	setp.ge.u32 	%p3, %r369, %r12;
	@%p3 bra 	$L__BB100_78;
	mov.u32 	%r159, %ctaid.x;
	shl.b32 	%r13, %r159, 5;
	min.s32 	%r14, %r149, 32;
	mul.lo.s32 	%r15, %r7, %r149;
	shl.b32 	%r160, %r149, 8;
	sub.s32 	%r16, 8223, %r160;
	mul.lo.s32 	%r17, %r6, %r159;
	add.s32 	%r18, %r1, %r9;
	max.u32 	%r161, %r18, 32;
	setp.lt.u32 	%p4, %r18, 32;
	selp.u32 	%r162, 1, 0, %p4;
	add.s32 	%r163, %r18, %r162;
	sub.s32 	%r164, %r161, %r163;
	div.u32 	%r165, %r164, %r9;
	add.s32 	%r19, %r165, %r162;
	add.s32 	%r166, %r19, 1;
	and.b32  	%r20, %r166, 3;
	shl.b32 	%r167, %r1, 2;
	mov.u32 	%r168, _ZZ9cuda_gemmIiLi128ELi8ELi1ELi32ELi8ELi8ELi0EEviiiPT_S1_S1_iiE3Ash;
	add.s32 	%r21, %r168, %r167;
	shl.b32 	%r22, %r9, 2;
	add.s32 	%r23, %r21, %r22;
	add.s32 	%r24, %r18, %r9;
	add.s32 	%r25, %r24, %r9;
	mov.u32 	%r169, _ZZ9cuda_gemmIiLi128ELi8ELi1ELi32ELi8ELi8ELi0EEviiiPT_S1_S1_iiE3Csh;
	add.s32 	%r26, %r169, %r167;
	add.s32 	%r27, %r26, %r22;
	add.s32 	%r28, %r27, %r22;
	shl.b32 	%r170, %r9, 1;
	add.s32 	%r29, %r13, %r170;
	mad.lo.s32 	%r30, %r9, 3, %r13;
	div.u32 	%r31, %r9, %r6;
$L__BB100_5:
	setp.gt.u32 	%p5, %r1, 31;
	@%p5 bra 	$L__BB100_13;
	setp.eq.s32 	%p6, %r20, 0;
	mul.lo.s32 	%r41, %r369, %r147;
	mov.u32 	%r370, %r1;
	@%p6 bra 	$L__BB100_10;
	setp.eq.s32 	%p7, %r20, 1;
	add.s32 	%r171, %r41, %r13;
	add.s32 	%r42, %r171, %r1;
	mul.wide.u32 	%rd9, %r42, 4;
	add.s64 	%rd10, %rd1, %rd9;
	ld.global.u32 	%r172, [%rd10];
	st.shared.u32 	[%r21], %r172;
	mov.u32 	%r370, %r18;
	@%p7 bra 	$L__BB100_10;
	setp.eq.s32 	%p8, %r20, 2;
	add.s32 	%r43, %r42, %r9;
	mul.wide.u32 	%rd11, %r43, 4;
	add.s64 	%rd12, %rd1, %rd11;
	ld.global.u32 	%r173, [%rd12];
	st.shared.u32 	[%r23], %r173;
	mov.u32 	%r370, %r24;
	@%p8 bra 	$L__BB100_10;
	add.s32 	%r174, %r43, %r9;
	mul.wide.u32 	%rd13, %r174, 4;
	add.s64 	%rd14, %rd1, %rd13;
	ld.global.u32 	%r175, [%rd14];
	add.s32 	%r176, %r23, %r22;
	st.shared.u32 	[%r176], %r175;
	mov.u32 	%r370, %r25;
$L__BB100_10:
	setp.lt.u32 	%p9, %r19, 3;
	@%p9 bra 	$L__BB100_13;
	shl.b32 	%r177, %r370, 2;
	mov.u32 	%r178, _ZZ9cuda_gemmIiLi128ELi8ELi1ELi32ELi8ELi8ELi0EEviiiPT_S1_S1_iiE3Ash;
	add.s32 	%r375, %r178, %r177;
	add.s32 	%r179, %r13, %r370;
	add.s32 	%r371, %r179, %r41;
	add.s32 	%r374, %r371, %r9;
	add.s32 	%r180, %r29, %r370;
	add.s32 	%r373, %r180, %r41;
	add.s32 	%r181, %r30, %r370;
	add.s32 	%r372, %r181, %r41;
$L__BB100_12:
	mul.wide.u32 	%rd15, %r371, 4;
	add.s64 	%rd16, %rd1, %rd15;
	ld.global.u32 	%r182, [%rd16];
	st.shared.u32 	[%r375], %r182;
	mul.wide.u32 	%rd17, %r374, 4;
	add.s64 	%rd18, %rd1, %rd17;
	ld.global.u32 	%r183, [%rd18];
	add.s32 	%r184, %r375, %r22;
	st.shared.u32 	[%r184], %r183;
	mul.wide.u32 	%rd19, %r373, 4;
	add.s64 	%rd20, %rd1, %rd19;
	ld.global.u32 	%r185, [%rd20];
	shl.b32 	%r186, %r9, 3;
	add.s32 	%r187, %r375, %r186;
	st.shared.u32 	[%r187], %r185;
	mul.wide.u32 	%rd21, %r372, 4;
	add.s64 	%rd22, %rd1, %rd21;
	ld.global.u32 	%r188, [%rd22];
	mad.lo.s32 	%r189, %r9, 12, %r375;
	st.shared.u32 	[%r189], %r188;
	add.s32 	%r370, %r370, %r22;
	shl.b32 	%r190, %r9, 4;
	add.s32 	%r375, %r375, %r190;
	add.s32 	%r374, %r374, %r22;
	add.s32 	%r373, %r373, %r22;
	add.s32 	%r372, %r372, %r22;
	add.s32 	%r371, %r371, %r22;
	setp.lt.u32 	%p10, %r370, 32;
	@%p10 bra 	$L__BB100_12;
$L__BB100_13:
	setp.gt.u32 	%p11, %r1, 31;
	bar.sync 	0;
	@%p11 bra 	$L__BB100_19;
	setp.eq.s32 	%p12, %r20, 0;
	mov.u32 	%r377, %r1;
	@%p12 bra 	$L__BB100_18;
	setp.eq.s32 	%p13, %r20, 1;
	mov.b32 	%r191, 0;
	st.shared.u32 	[%r26], %r191;
	mov.u32 	%r377, %r18;
	@%p13 bra 	$L__BB100_18;
	setp.eq.s32 	%p14, %r20, 2;
	mov.b32 	%r192, 0;
	st.shared.u32 	[%r27], %r192;
	mov.u32 	%r377, %r24;
	@%p14 bra 	$L__BB100_18;
	mov.b32 	%r193, 0;
	st.shared.u32 	[%r28], %r193;
	mov.u32 	%r377, %r25;
$L__BB100_18:
	setp.lt.u32 	%p15, %r19, 3;
	@%p15 bra 	$L__BB100_19;
	bra.uni 	$L__BB100_79;
$L__BB100_19:
	setp.gt.s32 	%p17, %r6, 0;
	@%p17 bra 	$L__BB100_20;
	bra.uni 	$L__BB100_70;
$L__BB100_20:
	setp.lt.s32 	%p18, %r149, 1;
	and.b32  	%r201, %r1, 31;
	rem.s32 	%r65, %r201, %r14;
	add.s32 	%r66, %r65, %r15;
	@%p18 bra 	$L__BB100_22;
	shl.b32 	%r202, %r66, 2;
	mov.u32 	%r203, _ZZ9cuda_gemmIiLi128ELi8ELi1ELi32ELi8ELi8ELi0EEviiiPT_S1_S1_iiE3Ash;
	add.s32 	%r204, %r203, %r202;
	ld.shared.u32 	%r368, [%r204];
$L__BB100_22:
	setp.lt.s32 	%p19, %r149, 2;
	@%p19 bra 	$L__BB100_24;
	add.s32 	%r205, %r65, 1;
	setp.lt.s32 	%p20, %r205, %r14;
	selp.b32 	%r206, 0, %r14, %p20;
	sub.s32 	%r207, %r66, %r206;
	shl.b32 	%r208, %r207, 2;
	mov.u32 	%r209, _ZZ9cuda_gemmIiLi128ELi8ELi1ELi32ELi8ELi8ELi0EEviiiPT_S1_S1_iiE3Ash;
	add.s32 	%r210, %r209, %r208;
	ld.shared.u32 	%r367, [%r210+4];
$L__BB100_24:
	setp.lt.s32 	%p21, %r149, 3;
	@%p21 bra 	$L__BB100_26;
	add.s32 	%r211, %r65, 2;
	setp.lt.s32 	%p22, %r211, %r14;
	selp.b32 	%r212, 0, %r14, %p22;
	sub.s32 	%r213, %r66, %r212;
	shl.b32 	%r214, %r213, 2;
	mov.u32 	%r215, _ZZ9cuda_gemmIiLi128ELi8ELi1ELi32ELi8ELi8ELi0EEviiiPT_S1_S1_iiE3Ash;
	add.s32 	%r216, %r215, %r214;
	ld.shared.u32 	%r366, [%r216+8];
$L__BB100_26:
	setp.lt.s32 	%p23, %r149, 4;
	@%p23 bra 	$L__BB100_28;
	add.s32 	%r217, %r65, 3;
	setp.lt.s32 	%p24, %r217, %r14;
	selp.b32 	%r218, 0, %r14, %p24;
	sub.s32 	%r219, %r66, %r218;
	shl.b32 	%r220, %r219, 2;
	mov.u32 	%r221, _ZZ9cuda_gemmIiLi128ELi8ELi1ELi32ELi8ELi8ELi0EEviiiPT_S1_S1_iiE3Ash;
	add.s32 	%r222, %r221, %r220;
	ld.shared.u32 	%r365, [%r222+12];
$L__BB100_28:
	setp.lt.s32 	%p25, %r149, 5;
	@%p25 bra 	$L__BB100_30;
	add.s32 	%r223, %r65, 4;
	setp.lt.s32 	%p26, %r223, %r14;
	selp.b32 	%r224, 0, %r14, %p26;
	sub.s32 	%r225, %r66, %r224;
	shl.b32 	%r226, %r225, 2;
	mov.u32 	%r227, _ZZ9cuda_gemmIiLi128ELi8ELi1ELi32ELi8ELi8ELi0EEviiiPT_S1_S1_iiE3Ash;
	add.s32 	%r228, %r227, %r226;
	ld.shared.u32 	%r364, [%r228+16];
$L__BB100_30:
	setp.lt.s32 	%p27, %r149, 6;
	@%p27 bra 	$L__BB100_32;
	add.s32 	%r229, %r65, 5;
	setp.lt.s32 	%p28, %r229, %r14;
	selp.b32 	%r230, 0, %r14, %p28;
	sub.s32 	%r231, %r66, %r230;
	shl.b32 	%r232, %r231, 2;
	mov.u32 	%r233, _ZZ9cuda_gemmIiLi128ELi8ELi1ELi32ELi8ELi8ELi0EEviiiPT_S1_S1_iiE3Ash;
	add.s32 	%r234, %r233, %r232;
	ld.shared.u32 	%r363, [%r234+20];
$L__BB100_32:
	setp.lt.s32 	%p29, %r149, 7;
	@%p29 bra 	$L__BB100_34;
	add.s32 	%r235, %r65, 6;
	setp.lt.s32 	%p30, %r235, %r14;
	selp.b32 	%r236, 0, %r14, %p30;
	sub.s32 	%r237, %r66, %r236;
	shl.b32 	%r238, %r237, 2;
	mov.u32 	%r239, _ZZ9cuda_gemmIiLi128ELi8ELi1ELi32ELi8ELi8ELi0EEviiiPT_S1_S1_iiE3Ash;
	add.s32 	%r240, %r239, %r238;
	ld.shared.u32 	%r362, [%r240+24];
$L__BB100_34:
	setp.lt.s32 	%p31, %r149, 8;
	@%p31 bra 	$L__BB100_36;
	add.s32 	%r241, %r65, 7;
	setp.lt.s32 	%p32, %r241, %r14;
	selp.b32 	%r242, 0, %r14, %p32;
	sub.s32 	%r243, %r66, %r242;
	shl.b32 	%r244, %r243, 2;
	mov.u32 	%r245, _ZZ9cuda_gemmIiLi128ELi8ELi1ELi32ELi8ELi8ELi0EEviiiPT_S1_S1_iiE3Ash;
	add.s32 	%r246, %r245, %r244;
	ld.shared.u32 	%r361, [%r246+28];
$L__BB100_36:
	setp.ge.s32 	%p33, %r8, %r148;
	@%p33 bra 	$L__BB100_70;
	add.s32 	%r247, %r65, 1;
	setp.lt.s32 	%p34, %r247, %r14;
	selp.b32 	%r248, 0, %r14, %p34;
	sub.s32 	%r83, %r65, %r248;
	add.s32 	%r249, %r65, 2;
	setp.lt.s32 	%p35, %r249, %r14;
	selp.b32 	%r250, 0, %r14, %p35;
	sub.s32 	%r84, %r65, %r250;
	add.s32 	%r251, %r65, 3;
	setp.lt.s32 	%p36, %r251, %r14;
	selp.b32 	%r252, 0, %r14, %p36;
	sub.s32 	%r85, %r65, %r252;
	add.s32 	%r253, %r65, 4;
	setp.lt.s32 	%p37, %r253, %r14;
	selp.b32 	%r254, 0, %r14, %p37;
	sub.s32 	%r86, %r65, %r254;
	add.s32 	%r255, %r65, 5;
	setp.lt.s32 	%p38, %r255, %r14;
	selp.b32 	%r256, 0, %r14, %p38;
	sub.s32 	%r87, %r65, %r256;
	add.s32 	%r257, %r65, 6;
	setp.lt.s32 	%p39, %r257, %r14;
	selp.b32 	%r258, 0, %r14, %p39;
	sub.s32 	%r88, %r65, %r258;
	add.s32 	%r259, %r65, 7;
	setp.lt.s32 	%p40, %r259, %r14;
	selp.b32 	%r260, 0, %r14, %p40;
	sub.s32 	%r89, %r65, %r260;
	setp.lt.s32 	%p41, %r65, %r149;
	selp.b32 	%r261, 0, %r149, %p41;
	sub.s32 	%r90, %r65, %r261;
	setp.lt.s32 	%p42, %r247, %r149;
	selp.b32 	%r262, 0, %r149, %p42;
	sub.s32 	%r91, %r247, %r262;
	setp.lt.s32 	%p43, %r249, %r149;
	selp.b32 	%r263, 0, %r149, %p43;
	sub.s32 	%r92, %r249, %r263;
	setp.lt.s32 	%p44, %r251, %r149;
	selp.b32 	%r264, 0, %r149, %p44;
	sub.s32 	%r93, %r251, %r264;
	setp.lt.s32 	%p45, %r253, %r149;
	selp.b32 	%r265, 0, %r149, %p45;
	sub.s32 	%r94, %r253, %r265;
	setp.lt.s32 	%p46, %r255, %r149;
	selp.b32 	%r266, 0, %r149, %p46;
	sub.s32 	%r95, %r255, %r266;
	setp.lt.s32 	%p47, %r257, %r149;
	selp.b32 	%r267, 0, %r149, %p47;
	sub.s32 	%r96, %r257, %r267;
	setp.lt.s32 	%p48, %r259, %r149;
	selp.b32 	%r268, 0, %r149, %p48;
	sub.s32 	%r97, %r259, %r268;
	shl.b32 	%r273, %r83, 2;
	shl.b32 	%r276, %r84, 2;
	shl.b32 	%r279, %r85, 2;
	shl.b32 	%r282, %r86, 2;
	shl.b32 	%r285, %r87, 2;
	shl.b32 	%r288, %r88, 2;
	shl.b32 	%r291, %r89, 2;
	mov.u32 	%r387, %r8;
$L__BB100_38:
	setp.gt.u32 	%p49, %r149, 32;
	mov.u32 	%r269, _ZZ9cuda_gemmIiLi128ELi8ELi1ELi32ELi8ELi8ELi0EEviiiPT_S1_S1_iiE11kron_fac_sh;
	mad.lo.s32 	%r99, %r387, 36, %r269;
	shl.b32 	%r270, %r65, 2;
	add.s32 	%r271, %r99, %r270;
	ld.shared.u32 	%r100, [%r271];
	@%p49 bra 	$L__BB100_55;
	setp.eq.s32 	%p58, %r149, 0;
	mov.b32 	%r389, 0;
	@%p58 bra 	$L__BB100_41;
	shfl.sync.idx.b32	%r295|%p59, %r100, %r90, %r16, -1;
	mul.lo.s32 	%r389, %r295, %r368;
$L__BB100_41:
	setp.lt.s32 	%p60, %r149, 2;
	@%p60 bra 	$L__BB100_43;
	shfl.sync.idx.b32	%r296|%p61, %r100, %r91, %r16, -1;
	mad.lo.s32 	%r389, %r296, %r367, %r389;
$L__BB100_43:
	setp.lt.s32 	%p62, %r149, 3;
	@%p62 bra 	$L__BB100_45;
	shfl.sync.idx.b32	%r297|%p63, %r100, %r92, %r16, -1;
	mad.lo.s32 	%r389, %r297, %r366, %r389;
$L__BB100_45:
	setp.lt.s32 	%p64, %r149, 4;
	@%p64 bra 	$L__BB100_47;
	shfl.sync.idx.b32	%r298|%p65, %r100, %r93, %r16, -1;
	mad.lo.s32 	%r389, %r298, %r365, %r389;
$L__BB100_47:
	setp.lt.s32 	%p66, %r149, 5;
	@%p66 bra 	$L__BB100_49;
	shfl.sync.idx.b32	%r299|%p67, %r100, %r94, %r16, -1;
	mad.lo.s32 	%r389, %r299, %r364, %r389;
$L__BB100_49:
	setp.lt.s32 	%p68, %r149, 6;
	@%p68 bra 	$L__BB100_51;
	shfl.sync.idx.b32	%r300|%p69, %r100, %r95, %r16, -1;
	mad.lo.s32 	%r389, %r300, %r363, %r389;
$L__BB100_51:
	setp.lt.s32 	%p70, %r149, 7;
	@%p70 bra 	$L__BB100_53;
	shfl.sync.idx.b32	%r301|%p71, %r100, %r96, %r16, -1;
	mad.lo.s32 	%r389, %r301, %r362, %r389;
$L__BB100_53:
	setp.lt.s32 	%p72, %r149, 8;
	@%p72 bra 	$L__BB100_69;
	shfl.sync.idx.b32	%r302|%p73, %r100, %r97, %r16, -1;
	mad.lo.s32 	%r389, %r302, %r361, %r389;
	bra.uni 	$L__BB100_69;
$L__BB100_55:
	setp.lt.s32 	%p50, %r149, 2;
	setp.gt.s32 	%p51, %r149, 0;
	mul.lo.s32 	%r272, %r100, %r368;
	selp.b32 	%r389, %r272, 0, %p51;
	@%p50 bra 	$L__BB100_57;
	add.s32 	%r274, %r99, %r273;
	ld.shared.u32 	%r275, [%r274+4];
	mad.lo.s32 	%r389, %r275, %r367, %r389;
$L__BB100_57:
	setp.lt.s32 	%p52, %r149, 3;
	@%p52 bra 	$L__BB100_59;
	add.s32 	%r277, %r99, %r276;
	ld.shared.u32 	%r278, [%r277+8];
	mad.lo.s32 	%r389, %r278, %r366, %r389;
$L__BB100_59:
	setp.lt.s32 	%p53, %r149, 4;
	@%p53 bra 	$L__BB100_61;
	add.s32 	%r280, %r99, %r279;
	ld.shared.u32 	%r281, [%r280+12];
	mad.lo.s32 	%r389, %r281, %r365, %r389;
$L__BB100_61:
	setp.lt.s32 	%p54, %r149, 5;
	@%p54 bra 	$L__BB100_63;
	add.s32 	%r283, %r99, %r282;
	ld.shared.u32 	%r284, [%r283+16];
	mad.lo.s32 	%r389, %r284, %r364, %r389;
$L__BB100_63:
	setp.lt.s32 	%p55, %r149, 6;
	@%p55 bra 	$L__BB100_65;
	add.s32 	%r286, %r99, %r285;
	ld.shared.u32 	%r287, [%r286+20];
	mad.lo.s32 	%r389, %r287, %r363, %r389;
$L__BB100_65:
	setp.lt.s32 	%p56, %r149, 7;
	@%p56 bra 	$L__BB100_67;
	add.s32 	%r289, %r99, %r288;
	ld.shared.u32 	%r290, [%r289+24];
	mad.lo.s32 	%r389, %r290, %r362, %r389;
$L__BB100_67:
	setp.lt.s32 	%p57, %r149, 8;
	@%p57 bra 	$L__BB100_69;
	add.s32 	%r292, %r99, %r291;
	ld.shared.u32 	%r293, [%r292+28];
	mad.lo.s32 	%r389, %r293, %r361, %r389;
$L__BB100_69:
	mad.lo.s32 	%r303, %r387, %r6, %r7;
	shl.b32 	%r304, %r303, 2;
	mov.u32 	%r305, _ZZ9cuda_gemmIiLi128ELi8ELi1ELi32ELi8ELi8ELi0EEviiiPT_S1_S1_iiE3Csh;
	add.s32 	%r306, %r305, %r304;
	ld.shared.u32 	%r307, [%r306];
	add.s32 	%r308, %r307, %r389;
	st.shared.u32 	[%r306], %r308;
	add.s32 	%r387, %r387, %r31;
	setp.lt.s32 	%p74, %r387, %r148;
	@%p74 bra 	$L__BB100_38;
$L__BB100_70:
	setp.gt.u32 	%p75, %r1, 31;
	bar.sync 	0;
	@%p75 bra 	$L__BB100_77;
	setp.eq.s32 	%p76, %r20, 0;
	mad.lo.s32 	%r140, %r369, %r146, %r17;
	div.s32 	%r141, %r147, %r149;
	mov.u32 	%r410, %r1;
	@%p76 bra 	$L__BB100_75;
	setp.eq.s32 	%p77, %r20, 1;
	div.s32 	%r309, %r1, %r6;
	mad.lo.s32 	%r310, %r141, %r309, %r140;
	mul.lo.s32 	%r311, %r309, %r6;
	sub.s32 	%r312, %r1, %r311;
	add.s32 	%r313, %r310, %r312;
	ld.shared.u32 	%r314, [%r26];
	mul.wide.s32 	%rd23, %r313, 4;
	add.s64 	%rd24, %rd2, %rd23;
	st.global.u32 	[%rd24], %r314;
	mov.u32 	%r410, %r18;
	@%p77 bra 	$L__BB100_75;
	setp.eq.s32 	%p78, %r20, 2;
	div.s32 	%r315, %r18, %r6;
	mad.lo.s32 	%r316, %r141, %r315, %r140;
	mul.lo.s32 	%r317, %r315, %r6;
	sub.s32 	%r318, %r18, %r317;
	add.s32 	%r319, %r316, %r318;
	ld.shared.u32 	%r320, [%r27];
	mul.wide.s32 	%rd25, %r319, 4;
	add.s64 	%rd26, %rd2, %rd25;
	st.global.u32 	[%rd26], %r320;
	mov.u32 	%r410, %r24;
	@%p78 bra 	$L__BB100_75;
	div.s32 	%r321, %r24, %r6;
	mad.lo.s32 	%r322, %r141, %r321, %r140;
	mul.lo.s32 	%r323, %r321, %r6;
	sub.s32 	%r324, %r24, %r323;
	add.s32 	%r325, %r322, %r324;
	ld.shared.u32 	%r326, [%r28];
	mul.wide.s32 	%rd27, %r325, 4;
	add.s64 	%rd28, %rd2, %rd27;
	st.global.u32 	[%rd28], %r326;
	mov.u32 	%r410, %r25;
$L__BB100_75:
	setp.lt.u32 	%p79, %r19, 3;
	@%p79 bra 	$L__BB100_77;
$L__BB100_76:
	div.s32 	%r327, %r410, %r6;
	mad.lo.s32 	%r328, %r141, %r327, %r140;
	mul.lo.s32 	%r329, %r327, %r6;
	sub.s32 	%r330, %r410, %r329;
	add.s32 	%r331, %r328, %r330;
	shl.b32 	%r332, %r410, 2;
	mov.u32 	%r333, _ZZ9cuda_gemmIiLi128ELi8ELi1ELi32ELi8ELi8ELi0EEviiiPT_S1_S1_iiE3Csh;
	add.s32 	%r334, %r333, %r332;
	ld.shared.u32 	%r335, [%r334];
	mul.wide.s32 	%rd29, %r331, 4;
	add.s64 	%rd30, %rd2, %rd29;
	st.global.u32 	[%rd30], %r335;
	add.s32 	%r336, %r410, %r9;
	div.s32 	%r337, %r336, %r6;
	mad.lo.s32 	%r338, %r141, %r337, %r140;
	mul.lo.s32 	%r339, %r337, %r6;
	sub.s32 	%r340, %r336, %r339;
	add.s32 	%r341, %r338, %r340;
	add.s32 	%r342, %r334, %r22;
	ld.shared.u32 	%r343, [%r342];
	mul.wide.s32 	%rd31, %r341, 4;
	add.s64 	%rd32, %rd2, %rd31;
	st.global.u32 	[%rd32], %r343;
	add.s32 	%r344, %r336, %r9;
	div.s32 	%r345, %r344, %r6;
	mad.lo.s32 	%r346, %r141, %r345, %r140;
	mul.lo.s32 	%r347, %r345, %r6;
	sub.s32 	%r348, %r344, %r347;
	add.s32 	%r349, %r346, %r348;
	add.s32 	%r350, %r342, %r22;
	ld.shared.u32 	%r351, [%r350];
	mul.wide.s32 	%rd33, %r349, 4;
	add.s64 	%rd34, %rd2, %rd33;
	st.global.u32 	[%rd34], %r351;
	add.s32 	%r352, %r344, %r9;
	div.s32 	%r353, %r352, %r6;
	mad.lo.s32 	%r354, %r141, %r353, %r140;
	mul.lo.s32 	%r355, %r353, %r6;
	sub.s32 	%r356, %r352, %r355;
	add.s32 	%r357, %r354, %r356;
	add.s32 	%r358, %r350, %r22;
	ld.shared.u32 	%r359, [%r358];
	mul.wide.s32 	%rd35, %r357, 4;
	add.s64 	%rd36, %rd2, %rd35;
	st.global.u32 	[%rd36], %r359;
	add.s32 	%r410, %r352, %r9;
	setp.lt.u32 	%p80, %r410, 32;
	@%p80 bra 	$L__BB100_76;
$L__BB100_77:
	add.s32 	%r369, %r369, %r11;
	setp.lt.u32 	%p81, %r369, %r12;
	@%p81 bra 	$L__BB100_5;
$L__BB100_78:
	ret;
$L__BB100_79:
	shl.b32 	%r194, %r377, 2;
	mov.u32 	%r195, _ZZ9cuda_gemmIiLi128ELi8ELi1ELi32ELi8ELi8ELi0EEviiiPT_S1_S1_iiE3Csh;
	add.s32 	%r196, %r195, %r194;
	mov.b32 	%r197, 0;
	st.shared.u32 	[%r196], %r197;
	add.s32 	%r198, %r196, %r22;
	st.shared.u32 	[%r198], %r197;
	add.s32 	%r199, %r198, %r22;
	st.shared.u32 	[%r199], %r197;
	add.s32 	%r200, %r199, %r22;
	st.shared.u32 	[%r200], %r197;
	add.s32 	%r377, %r22, %r377;
	setp.lt.u32 	%p16, %r377, 32;
	@%p16 bra 	$L__BB100_79;
	bra.uni 	$L__BB100_19;

}
	// .globl	_Z9cuda_gemmIiLi128ELi8ELi1ELi32ELi8ELi8ELi1EEviiiPT_S1_S1_ii
.visible .entry _Z9cuda_gemmIiLi128ELi8ELi1ELi32ELi8ELi8ELi1EEviiiPT_S1_S1_ii(
	.param .u32 _Z9cuda_gemmIiLi128ELi8ELi1ELi32ELi8ELi8ELi1EEviiiPT_S1_S1_ii_param_0,
	.param .u32 _Z9cuda_gemmIiLi128ELi8ELi1ELi32ELi8ELi8ELi1EEviiiPT_S1_S1_ii_param_1,
	.param .u32 _Z9cuda_gemmIiLi128ELi8ELi1ELi32ELi8ELi8ELi1EEviiiPT_S1_S1_ii_param_2,
	.param .u64 .ptr .align 1 _Z9cuda_gemmIiLi128ELi8ELi1ELi32ELi8ELi8ELi1EEviiiPT_S1_S1_ii_param_3,
	.param .u64 .ptr .align 1 _Z9cuda_gemmIiLi128ELi8ELi1ELi32ELi8ELi8ELi1EEviiiPT_S1_S1_ii_param_4,
	.param .u64 .ptr .align 1 _Z9cuda_gemmIiLi128ELi8ELi1ELi32ELi8ELi8ELi1EEviiiPT_S1_S1_ii_param_5,
	.param .u32 _Z9cuda_gemmIiLi128ELi8ELi1ELi32ELi8ELi8ELi1EEviiiPT_S1_S1_ii_param_6,
	.param .u32 _Z9cuda_gemmIiLi128ELi8ELi1ELi32ELi8ELi8ELi1EEviiiPT_S1_S1_ii_param_7
)
.maxntid 128
{
	.reg .pred 	%p<45>;
	.reg .b32 	%r<242>;
	.reg .b64 	%rd<47>;
	// demoted variable
	.shared .align 128 .b8 _ZZ9cuda_gemmIiLi128ELi8ELi1ELi32ELi8ELi8ELi1EEviiiPT_S1_S1_iiE11kron_fac_sh[288];
	// demoted variable
	.shared .align 128 .b8 _ZZ9cuda_gemmIiLi128ELi8ELi1ELi32ELi8ELi8ELi1EEviiiPT_S1_S1_iiE3Ash[128];
	// demoted variable
	.shared .align 128 .b8 _ZZ9cuda_gemmIiLi128ELi8ELi1ELi32ELi8ELi8ELi1EEviiiPT_S1_S1_iiE3Csh[128];
	ld.param.u64 	%rd10, [_Z9cuda_gemmIiLi128ELi8ELi1ELi32ELi8ELi8ELi1EEviiiPT_S1_S1_ii_param_3];
	ld.param.u64 	%rd11, [_Z9cuda_gemmIiLi128ELi8ELi1ELi32ELi8ELi8ELi1EEviiiPT_S1_S1_ii_param_4];
	ld.param.u64 	%rd12, [_Z9cuda_gemmIiLi128ELi8ELi1ELi32ELi8ELi8ELi1EEviiiPT_S1_S1_ii_param_5];
	cvta.to.global.u64 	%rd1, %rd11;
	cvta.to.global.u64 	%rd2, %rd10;
	cvta.to.global.u64 	%rd3, %rd12;
	mov.u32 	%r1, %tid.x;
	setp.gt.u32 	%p1, %r1, 63;
	@%p1 bra 	$L__BB101_7;
	mov.u32 	%r2, %ntid.x;
	add.s32 	%r89, %r1, %r2;
	max.u32 	%r90, %r89, 64;
	setp.lt.u32 	%p2, %r89, 64;
	selp.u32 	%r91, 1, 0, %p2;
	add.s32 	%r92, %r89, %r91;
	sub.s32 	%r93, %r90, %r92;
	div.u32 	%r94, %r93, %r2;
	add.s32 	%r3, %r94, %r91;
	and.b32  	%r95, %r3, 3;
	setp.eq.s32 	%p3, %r95, 3;
	mov.u32 	%r228, %r1;
	@%p3 bra 	$L__BB101_4;
	add.s32 	%r97, %r3, 1;
	and.b32  	%r4, %r97, 3;
	mov.b32 	%r227, 0;
	mov.u32 	%r228, %r1;
$L__BB101_3:
	.pragma "nounroll";
	mul.wide.u32 	%rd13, %r228, 4;
	add.s64 	%rd14, %rd1, %rd13;
	ld.global.u32 	%r98, [%rd14];
	and.b32  	%r99, %r228, 7;
	mov.u32 	%r100, _ZZ9cuda_gemmIiLi128ELi8ELi1ELi32ELi8ELi8ELi1EEviiiPT_S1_S1_iiE11kron_fac_sh;
	mad.lo.s32 	%r101, %r99, 36, %r100;
	shr.u32 	%r102, %r228, 1;
	and.b32  	%r103, %r102, 2147483644;
	add.s32 	%r104, %r101, %r103;
	st.shared.u32 	[%r104], %r98;
	add.s32 	%r228, %r228, %r2;
	add.s32 	%r227, %r227, 1;
	setp.ne.s32 	%p4, %r227, %r4;
	@%p4 bra 	$L__BB101_3;
$L__BB101_4:
	setp.lt.u32 	%p5, %r3, 3;
	@%p5 bra 	$L__BB101_7;
	mov.u32 	%r107, _ZZ9cuda_gemmIiLi128ELi8ELi1ELi32ELi8ELi8ELi1EEviiiPT_S1_S1_iiE11kron_fac_sh;
$L__BB101_6:
	mul.wide.u32 	%rd15, %r228, 4;
	add.s64 	%rd16, %rd1, %rd15;
	ld.global.u32 	%r105, [%rd16];
	and.b32  	%r106, %r228, 7;
	mad.lo.s32 	%r108, %r106, 36, %r107;
	shr.u32 	%r109, %r228, 1;
	and.b32  	%r110, %r109, 2147483644;
	add.s32 	%r111, %r108, %r110;
	st.shared.u32 	[%r111], %r105;
	add.s32 	%r112, %r228, %r2;
	mul.wide.u32 	%rd17, %r112, 4;
	add.s64 	%rd18, %rd1, %rd17;
	ld.global.u32 	%r113, [%rd18];
	and.b32  	%r114, %r112, 7;
	mad.lo.s32 	%r115, %r114, 36, %r107;
	shr.u32 	%r116, %r112, 1;
	and.b32  	%r117, %r116, 2147483644;
	add.s32 	%r118, %r115, %r117;
	st.shared.u32 	[%r118], %r113;
	add.s32 	%r119, %r112, %r2;
	mul.wide.u32 	%rd19, %r119, 4;
	add.s64 	%rd20, %rd1, %rd19;
	ld.global.u32 	%r120, [%rd20];
	and.b32  	%r121, %r119, 7;
	mad.lo.s32 	%r122, %r121, 36, %r107;
	shr.u32 	%r123, %r119, 1;
	and.b32  	%r124, %r123, 2147483644;
	add.s32 	%r125, %r122, %r124;
	st.shared.u32 	[%r125], %r120;
	add.s32 	%r126, %r119, %r2;
	mul.wide.u32 	%rd21, %r126, 4;
	add.s64 	%rd22, %rd1, %rd21;
	ld.global.u32 	%r127, [%rd22];
	and.b32  	%r128, %r126, 7;
	mad.lo.s32 	%r129, %r128, 36, %r107;
	shr.u32 	%r130, %r126, 1;
	and.b32  	%r131, %r130, 2147483644;
	add.s32 	%r132, %r129, %r131;
	st.shared.u32 	[%r132], %r127;
	add.s32 	%r228, %r126, %r2;
	setp.lt.u32 	%p6, %r228, 64;
	@%p6 bra 	$L__BB101_6;
$L__BB101_7:
	and.b32  	%r12, %r1, 3;
	mov.u32 	%r13, %ntid.x;
	mov.u32 	%r230, %ctaid.y;
	mov.u32 	%r15, %nctaid.y;
	shl.b32 	%r16, %r15, 3;
	setp.ge.u32 	%p7, %r230, %r16;
	@%p7 bra 	$L__BB101_35;
	and.b32  	%r17, %r1, 7;
	shl.b32 	%r133, %r1, 2;
	and.b32  	%r134, %r133, 28;
	mov.u32 	%r135, _ZZ9cuda_gemmIiLi128ELi8ELi1ELi32ELi8ELi8ELi1EEviiiPT_S1_S1_iiE11kron_fac_sh;
	add.s32 	%r18, %r135, %r134;
	add.s32 	%r19, %r1, %r13;
	max.u32 	%r136, %r19, 32;
	setp.lt.u32 	%p8, %r19, 32;
	selp.u32 	%r137, 1, 0, %p8;
	add.s32 	%r138, %r19, %r137;
	sub.s32 	%r139, %r136, %r138;
	div.u32 	%r140, %r139, %r13;
	add.s32 	%r20, %r140, %r137;
	add.s32 	%r141, %r20, 1;
	and.b32  	%r21, %r141, 3;
	mov.u32 	%r142, _ZZ9cuda_gemmIiLi128ELi8ELi1ELi32ELi8ELi8ELi1EEviiiPT_S1_S1_iiE3Ash;
	add.s32 	%r22, %r142, %r133;
	shl.b32 	%r23, %r13, 2;
	add.s32 	%r24, %r22, %r23;
	add.s32 	%r25, %r19, %r13;
	add.s32 	%r26, %r25, %r13;
	mov.u32 	%r143, _ZZ9cuda_gemmIiLi128ELi8ELi1ELi32ELi8ELi8ELi1EEviiiPT_S1_S1_iiE3Csh;
	add.s32 	%r27, %r143, %r133;
	add.s32 	%r28, %r27, %r23;
	add.s32 	%r29, %r28, %r23;
	shl.b32 	%r144, %r12, 5;
	or.b32  	%r145, %r144, %r134;
	add.s32 	%r30, %r142, %r145;
	setp.eq.s32 	%p9, %r17, 7;
	selp.b32 	%r146, -32, 0, %p9;
	add.s32 	%r31, %r30, %r146;
	setp.lt.u32 	%p10, %r17, 6;
	selp.b32 	%r147, 0, -32, %p10;
	add.s32 	%r32, %r30, %r147;
	setp.lt.u32 	%p11, %r17, 5;
	selp.b32 	%r148, 0, -32, %p11;
	add.s32 	%r33, %r30, %r148;
	setp.lt.u32 	%p12, %r17, 4;
	selp.b32 	%r149, 0, -32, %p12;
	add.s32 	%r34, %r30, %r149;
	setp.lt.u32 	%p13, %r17, 3;
	selp.b32 	%r150, 0, -32, %p13;
	add.s32 	%r35, %r30, %r150;
	setp.lt.u32 	%p14, %r17, 2;
	selp.b32 	%r151, 0, -32, %p14;
	add.s32 	%r36, %r30, %r151;
	setp.eq.s32 	%p15, %r17, 0;
	selp.b32 	%r152, 0, -32, %p15;
	add.s32 	%r37, %r30, %r152;
	add.s32 	%r153, %r1, 1;
	and.b32  	%r38, %r153, 7;
	add.s32 	%r154, %r1, 2;
	and.b32  	%r39, %r154, 7;
	add.s32 	%r155, %r1, 3;
	and.b32  	%r40, %r155, 7;
	xor.b32  	%r41, %r17, 4;
	add.s32 	%r156, %r1, 5;
	and.b32  	%r42, %r156, 7;
	add.s32 	%r157, %r1, 6;
	and.b32  	%r43, %r157, 7;
	add.s32 	%r158, %r1, -1;
	and.b32  	%r44, %r158, 7;
	shl.b32 	%r45, %r13, 4;
	mul.lo.s32 	%r46, %r13, 12;
	mul.wide.u32 	%rd4, %r13, 16;
	shr.u32 	%r47, %r13, 2;
	add.s32 	%r70, %r31, 4;
	add.s32 	%r71, %r32, 8;
	add.s32 	%r72, %r36, 24;
	cvt.u64.u32 	%rd42, %r23;
$L__BB101_9:
	setp.gt.u32 	%p16, %r1, 31;
	@%p16 bra 	$L__BB101_17;
	setp.eq.s32 	%p17, %r21, 0;
	shl.b32 	%r49, %r230, 5;
	mov.u32 	%r231, %r1;
	@%p17 bra 	$L__BB101_14;
	setp.eq.s32 	%p18, %r21, 1;
	add.s32 	%r50, %r49, %r1;
	mul.wide.u32 	%rd23, %r50, 4;
	add.s64 	%rd24, %rd2, %rd23;
	ld.global.u32 	%r159, [%rd24];
	st.shared.u32 	[%r22], %r159;
	mov.u32 	%r231, %r19;
	@%p18 bra 	$L__BB101_14;
	setp.eq.s32 	%p19, %r21, 2;
	add.s32 	%r51, %r50, %r13;
	mul.wide.u32 	%rd25, %r51, 4;
	add.s64 	%rd26, %rd2, %rd25;
	ld.global.u32 	%r160, [%rd26];
	st.shared.u32 	[%r24], %r160;
	mov.u32 	%r231, %r25;
	@%p19 bra 	$L__BB101_14;
	add.s32 	%r161, %r51, %r13;
	mul.wide.u32 	%rd27, %r161, 4;
	add.s64 	%rd28, %rd2, %rd27;
	ld.global.u32 	%r162, [%rd28];
	add.s32 	%r163, %r24, %r23;
	st.shared.u32 	[%r163], %r162;
	mov.u32 	%r231, %r26;
$L__BB101_14:
	setp.lt.u32 	%p20, %r20, 3;
	@%p20 bra 	$L__BB101_17;
	shl.b32 	%r164, %r231, 2;
	mov.u32 	%r165, _ZZ9cuda_gemmIiLi128ELi8ELi1ELi32ELi8ELi8ELi1EEviiiPT_S1_S1_iiE3Ash;
	add.s32 	%r235, %r165, %r164;
	add.s32 	%r166, %r231, %r49;
	add.s32 	%r234, %r166, %r13;
	shl.b32 	%r167, %r13, 1;
	add.s32 	%r233, %r166, %r167;
	mad.lo.s32 	%r232, %r13, 3, %r166;
	mul.wide.u32 	%rd29, %r166, 4;
	add.s64 	%rd46, %rd2, %rd29;
$L__BB101_16:
	ld.global.u32 	%r168, [%rd46];
	st.shared.u32 	[%r235], %r168;
	mul.wide.u32 	%rd30, %r234, 4;
	add.s64 	%rd31, %rd2, %rd30;
	ld.global.u32 	%r169, [%rd31];
	add.s32 	%r170, %r235, %r23;
	st.shared.u32 	[%r170], %r169;
	mul.wide.u32 	%rd32, %r233, 4;
	add.s64 	%rd33, %rd2, %rd32;
	ld.global.u32 	%r171, [%rd33];
	shl.b32 	%r172, %r13, 3;
	add.s32 	%r173, %r235, %r172;
	st.shared.u32 	[%r173], %r171;
	mul.wide.u32 	%rd34, %r232, 4;
	add.s64 	%rd35, %rd2, %rd34;
	ld.global.u32 	%r174, [%rd35];
	add.s32 	%r175, %r235, %r46;
	st.shared.u32 	[%r175], %r174;
	add.s32 	%r231, %r231, %r23;
	add.s32 	%r235, %r235, %r45;
	add.s32 	%r234, %r234, %r23;
	add.s32 	%r233, %r233, %r23;
	add.s32 	%r232, %r232, %r23;
	add.s64 	%rd46, %rd46, %rd4;
	setp.lt.u32 	%p21, %r231, 32;
	@%p21 bra 	$L__BB101_16;
$L__BB101_17:
	bar.sync 	0;
	@%p16 bra 	$L__BB101_24;
	setp.eq.s32 	%p23, %r21, 0;
	mov.u32 	%r237, %r1;
	@%p23 bra 	$L__BB101_22;
	setp.eq.s32 	%p24, %r21, 1;
	mov.b32 	%r176, 0;
	st.shared.u32 	[%r27], %r176;
	mov.u32 	%r237, %r19;
	@%p24 bra 	$L__BB101_22;
	setp.eq.s32 	%p25, %r21, 2;
	mov.b32 	%r177, 0;
	st.shared.u32 	[%r28], %r177;
	mov.u32 	%r237, %r25;
	@%p25 bra 	$L__BB101_22;
	mov.b32 	%r178, 0;
	st.shared.u32 	[%r29], %r178;
	mov.u32 	%r237, %r26;
$L__BB101_22:
	setp.lt.u32 	%p26, %r20, 3;
	@%p26 bra 	$L__BB101_24;
$L__BB101_23:
	shl.b32 	%r179, %r237, 2;
	mov.u32 	%r180, _ZZ9cuda_gemmIiLi128ELi8ELi1ELi32ELi8ELi8ELi1EEviiiPT_S1_S1_iiE3Csh;
	add.s32 	%r181, %r180, %r179;
	mov.b32 	%r182, 0;
	st.shared.u32 	[%r181], %r182;
	add.s32 	%r183, %r181, %r23;
	st.shared.u32 	[%r183], %r182;
	add.s32 	%r184, %r183, %r23;
	st.shared.u32 	[%r184], %r182;
	add.s32 	%r185, %r184, %r23;
	st.shared.u32 	[%r185], %r182;
	add.s32 	%r237, %r23, %r237;
	setp.lt.u32 	%p27, %r237, 32;
	@%p27 bra 	$L__BB101_23;
$L__BB101_24:
	@%p16 bra 	$L__BB101_27;
	shr.u32 	%r239, %r1, 2;
	ld.shared.u32 	%r74, [%r30];
	ld.shared.u32 	%r75, [%r70];
	ld.shared.u32 	%r76, [%r71];
	ld.shared.u32 	%r77, [%r33+12];
	ld.shared.u32 	%r78, [%r34+16];
	ld.shared.u32 	%r79, [%r35+20];
	ld.shared.u32 	%r80, [%r72];
	ld.shared.u32 	%r81, [%r37+28];
$L__BB101_26:
	mad.lo.s32 	%r186, %r239, 36, %r18;
	ld.shared.u32 	%r187, [%r186];
	shfl.sync.idx.b32	%r188|%p29, %r187, %r17, 6175, -1;
	mul.lo.s32 	%r189, %r188, %r74;
	shfl.sync.idx.b32	%r190|%p30, %r187, %r38, 6175, -1;
	mad.lo.s32 	%r191, %r190, %r75, %r189;
	shfl.sync.idx.b32	%r192|%p31, %r187, %r39, 6175, -1;
	mad.lo.s32 	%r193, %r192, %r76, %r191;
	shfl.sync.idx.b32	%r194|%p32, %r187, %r40, 6175, -1;
	mad.lo.s32 	%r195, %r194, %r77, %r193;
	shfl.sync.idx.b32	%r196|%p33, %r187, %r41, 6175, -1;
	mad.lo.s32 	%r197, %r196, %r78, %r195;
	shfl.sync.idx.b32	%r198|%p34, %r187, %r42, 6175, -1;
	mad.lo.s32 	%r199, %r198, %r79, %r197;
	shfl.sync.idx.b32	%r200|%p35, %r187, %r43, 6175, -1;
	mad.lo.s32 	%r201, %r200, %r80, %r199;
	shfl.sync.idx.b32	%r202|%p36, %r187, %r44, 6175, -1;
	mad.lo.s32 	%r203, %r202, %r81, %r201;
	shl.b32 	%r204, %r12, 2;
	shl.b32 	%r205, %r239, 4;
	or.b32  	%r206, %r205, %r204;
	mov.u32 	%r207, _ZZ9cuda_gemmIiLi128ELi8ELi1ELi32ELi8ELi8ELi1EEviiiPT_S1_S1_iiE3Csh;
	add.s32 	%r208, %r207, %r206;
	ld.shared.u32 	%r209, [%r208];
	add.s32 	%r210, %r209, %r203;
	st.shared.u32 	[%r208], %r210;
	add.s32 	%r239, %r239, %r47;
	setp.lt.u32 	%p37, %r239, 8;
	@%p37 bra 	$L__BB101_26;
$L__BB101_27:
	setp.gt.u32 	%p38, %r1, 31;
	bar.sync 	0;
	@%p38 bra 	$L__BB101_34;
	setp.eq.s32 	%p39, %r21, 0;
	shl.b32 	%r84, %r230, 5;
	mov.u32 	%r240, %r1;
	@%p39 bra 	$L__BB101_32;
	setp.eq.s32 	%p40, %r21, 1;
	add.s32 	%r211, %r84, %r1;
	ld.shared.u32 	%r212, [%r27];
	mul.wide.s32 	%rd36, %r211, 4;
	add.s64 	%rd8, %rd3, %rd36;
	st.global.u32 	[%rd8], %r212;
	mov.u32 	%r240, %r19;
	@%p40 bra 	$L__BB101_32;
	setp.eq.s32 	%p41, %r21, 2;
	ld.shared.u32 	%r213, [%r28];
	cvt.u64.u32 	%rd37, %r23;
	add.s64 	%rd9, %rd8, %rd37;
	st.global.u32 	[%rd9], %r213;
	mov.u32 	%r240, %r25;
	@%p41 bra 	$L__BB101_32;
	ld.shared.u32 	%r214, [%r29];
	add.s64 	%rd39, %rd9, %rd37;
	st.global.u32 	[%rd39], %r214;
	mov.u32 	%r240, %r26;
$L__BB101_32:
	setp.lt.u32 	%p42, %r20, 3;
	@%p42 bra 	$L__BB101_34;
$L__BB101_33:
	add.s32 	%r215, %r84, %r240;
	shl.b32 	%r216, %r240, 2;
	mov.u32 	%r217, _ZZ9cuda_gemmIiLi128ELi8ELi1ELi32ELi8ELi8ELi1EEviiiPT_S1_S1_iiE3Csh;
	add.s32 	%r218, %r217, %r216;
	ld.shared.u32 	%r219, [%r218];
	mul.wide.s32 	%rd40, %r215, 4;
	add.s64 	%rd41, %rd3, %rd40;
	st.global.u32 	[%rd41], %r219;
	add.s32 	%r220, %r218, %r23;
	ld.shared.u32 	%r221, [%r220];
	add.s64 	%rd43, %rd41, %rd42;
	st.global.u32 	[%rd43], %r221;
	add.s32 	%r222, %r220, %r23;
	ld.shared.u32 	%r223, [%r222];
	add.s64 	%rd44, %rd43, %rd42;
	st.global.u32 	[%rd44], %r223;
	add.s32 	%r224, %r222, %r23;
	ld.shared.u32 	%r225, [%r224];
	add.s64 	%rd45, %rd44, %rd42;
	st.global.u32 	[%rd45], %r225;
	add.s32 	%r240, %r23, %r240;
	setp.lt.u32 	%p43, %r240, 32;
	@%p43 bra 	$L__BB101_33;
$L__BB101_34:
	add.s32 	%r230, %r230, %r15;
	setp.lt.u32 	%p44, %r230, %r16;
	@%p44 bra 	$L__BB101_9;
$L__BB101_35:
	ret;

}
	// .globl	_Z9cuda_gemmIiLi128ELi8ELi1ELi32ELi16ELi16ELi0EEviiiPT_S1_S1_ii
.visible .entry _Z9cuda_gemmIiLi128ELi8ELi1ELi32ELi16ELi16ELi0EEviiiPT_S1_S1_ii(
	.param .u32 _Z9cuda_gemmIiLi128ELi8ELi1ELi32ELi16ELi16ELi0EEviiiPT_S1_S1_ii_param_0,
	.param .u32 _Z9cuda_gemmIiLi128ELi8ELi1ELi32ELi16ELi16ELi0EEviiiPT_S1_S1_ii_param_1,
	.param .u32 _Z9cuda_gemmIiLi128ELi8ELi1ELi32ELi16ELi16ELi0EEviiiPT_S1_S1_ii_param_2,
	.param .u64 .ptr .align 1 _Z9cuda_gemmIiLi128ELi8ELi1ELi32ELi16ELi16ELi0EEviiiPT_S1_S1_ii_param_3,
	.param .u64 .ptr .align 1 _Z9cuda_gemmIiLi128ELi8ELi1ELi32ELi16ELi16ELi0EEviiiPT_S1_S1_ii_param_4,
	.param .u64 .ptr .align 1 _Z9cuda_gemmIiLi128ELi8ELi1ELi32ELi16ELi16ELi0EEviiiPT_S1_S1_ii_param_5,
	.param .u32 _Z9cuda_gemmIiLi128ELi8ELi1ELi32ELi16ELi16ELi0EEviiiPT_S1_S1_ii_param_6,
	.param .u32 _Z9cuda_gemmIiLi128ELi8ELi1ELi32ELi16ELi16ELi0EEviiiPT_S1_S1_ii_param_7
)
.maxntid 128
{
	.reg .pred 	%p<138>;
	.reg .b32 	%r<647>;
	.reg .b64 	%rd<37>;
	// demoted variable
	.shared .align 128 .b8 _ZZ9cuda_gemmIiLi128ELi8ELi1ELi32ELi16ELi16ELi0EEviiiPT_S1_S1_iiE11kron_fac_sh[1088];
	// demoted variable
	.shared .align 128 .b8 _ZZ9cuda_gemmIiLi128ELi8ELi1ELi32ELi16ELi16ELi0EEviiiPT_S1_S1_iiE3Ash[128];
	// demoted variable
	.shared .align 128 .b8 _ZZ9cuda_gemmIiLi128ELi8ELi1ELi32ELi16ELi16ELi0EEviiiPT_S1_S1_iiE3Csh[128];
	ld.param.u32 	%r209, [_Z9cuda_gemmIiLi128ELi8ELi1ELi32ELi16ELi16ELi0EEviiiPT_S1_S1_ii_param_2];
	ld.param.u64 	%rd5, [_Z9cuda_gemmIiLi128ELi8ELi1ELi32ELi16ELi16ELi0EEviiiPT_S1_S1_ii_param_3];
	ld.param.u64 	%rd4, [_Z9cuda_gemmIiLi128ELi8ELi1ELi32ELi16ELi16ELi0EEviiiPT_S1_S1_ii_param_4];
	ld.param.u64 	%rd6, [_Z9cuda_gemmIiLi128ELi8ELi1ELi32ELi16ELi16ELi0EEviiiPT_S1_S1_ii_param_5];
	ld.param.u32 	%r210, [_Z9cuda_gemmIiLi128ELi8ELi1ELi32ELi16ELi16ELi0EEviiiPT_S1_S1_ii_param_6];
	ld.param.u32 	%r211, [_Z9cuda_gemmIiLi128ELi8ELi1ELi32ELi16ELi16ELi0EEviiiPT_S1_S1_ii_param_7];
	cvta.to.global.u64 	%rd1, %rd5;
	cvta.to.global.u64 	%rd2, %rd6;
	mov.u32 	%r1, %tid.x;
	mul.lo.s32 	%r2, %r211, %r210;
	setp.ge.u32 	%p1, %r1, %r2;
	@%p1 bra 	$L__BB102_3;
	mov.u32 	%r3, %ntid.x;
	cvta.to.global.u64 	%rd3, %rd4;
	mov.u32 	%r555, %r1;
$L__BB102_2:
	mul.wide.u32 	%rd7, %r555, 4;
	add.s64 	%rd8, %rd3, %rd7;
	ld.global.u32 	%r212, [%rd8];
	rem.u32 	%r213, %r555, %r210;
	mov.u32 	%r214, _ZZ9cuda_gemmIiLi128ELi8ELi1ELi32ELi16ELi16ELi0EEviiiPT_S1_S1_iiE11kron_fac_sh;
	mad.lo.s32 	%r215, %r213, 68, %r214;
	div.u32 	%r216, %r555, %r211;
	shl.b32 	%r217, %r216, 2;
	add.s32 	%r218, %r215, %r217;
	st.shared.u32 	[%r218], %r212;
	add.s32 	%r555, %r555, %r3;
	setp.lt.u32 	%p2, %r555, %r2;
	@%p2 bra 	$L__BB102_2;
$L__BB102_3:
	div.s32 	%r6, 32, %r211;
	div.u32 	%r8, %r1, %r6;
	mul.lo.s32 	%r219, %r8, %r6;
	sub.s32 	%r7, %r1, %r219;
	mov.u32 	%r9, %ntid.x;
	mov.u32 	%r572, %ctaid.y;
	mov.u32 	%r11, %nctaid.y;
	shl.b32 	%r12, %r11, 3;
	setp.ge.u32 	%p3, %r572, %r12;
	@%p3 bra 	$L__BB102_126;
	mov.u32 	%r221, %ctaid.x;
	shl.b32 	%r13, %r221, 5;
	min.s32 	%r14, %r211, 32;
	shl.b32 	%r222, %r211, 8;
	sub.s32 	%r15, 8223, %r222;
	mul.lo.s32 	%r16, %r6, %r221;
	add.s32 	%r17, %r1, %r9;
	max.u32 	%r223, %r17, 32;
	setp.lt.u32 	%p4, %r17, 32;
	selp.u32 	%r224, 1, 0, %p4;
	add.s32 	%r225, %r17, %r224;
	sub.s32 	%r226, %r223, %r225;
	div.u32 	%r227, %r226, %r9;
	add.s32 	%r18, %r227, %r224;
	add.s32 	%r228, %r18, 1;
	and.b32  	%r19, %r228, 3;
	shl.b32 	%r229, %r1, 2;
	mov.u32 	%r230, _ZZ9cuda_gemmIiLi128ELi8ELi1ELi32ELi16ELi16ELi0EEviiiPT_S1_S1_iiE3Ash;
	add.s32 	%r20, %r230, %r229;
	shl.b32 	%r21, %r9, 2;
	add.s32 	%r22, %r20, %r21;
	add.s32 	%r23, %r17, %r9;
	add.s32 	%r24, %r23, %r9;
	mov.u32 	%r231, _ZZ9cuda_gemmIiLi128ELi8ELi1ELi32ELi16ELi16ELi0EEviiiPT_S1_S1_iiE3Csh;
	add.s32 	%r25, %r231, %r229;
	add.s32 	%r26, %r25, %r21;
	div.u32 	%r27, %r9, %r6;
$L__BB102_5:
	setp.gt.u32 	%p5, %r1, 31;
	@%p5 bra 	$L__BB102_13;
	setp.eq.s32 	%p6, %r19, 0;
	mul.lo.s32 	%r45, %r572, %r209;
	mov.u32 	%r573, %r1;
	@%p6 bra 	$L__BB102_10;
	setp.eq.s32 	%p7, %r19, 1;
	add.s32 	%r232, %r45, %r13;
	add.s32 	%r46, %r232, %r1;
	mul.wide.u32 	%rd9, %r46, 4;
	add.s64 	%rd10, %rd1, %rd9;
	ld.global.u32 	%r233, [%rd10];
	st.shared.u32 	[%r20], %r233;
	mov.u32 	%r573, %r17;
	@%p7 bra 	$L__BB102_10;
	setp.eq.s32 	%p8, %r19, 2;
	add.s32 	%r47, %r46, %r9;
	mul.wide.u32 	%rd11, %r47, 4;
	add.s64 	%rd12, %rd1, %rd11;
	ld.global.u32 	%r234, [%rd12];
	st.shared.u32 	[%r22], %r234;
	mov.u32 	%r573, %r23;
	@%p8 bra 	$L__BB102_10;
	add.s32 	%r235, %r47, %r9;
	mul.wide.u32 	%rd13, %r235, 4;
	add.s64 	%rd14, %rd1, %rd13;
	ld.global.u32 	%r236, [%rd14];
	add.s32 	%r237, %r22, %r21;
	st.shared.u32 	[%r237], %r236;
	mov.u32 	%r573, %r24;
$L__BB102_10:
	setp.lt.u32 	%p9, %r18, 3;
	@%p9 bra 	$L__BB102_13;
	shl.b32 	%r238, %r573, 2;
	mov.u32 	%r239, _ZZ9cuda_gemmIiLi128ELi8ELi1ELi32ELi16ELi16ELi0EEviiiPT_S1_S1_iiE3Ash;
	add.s32 	%r578, %r239, %r238;
	add.s32 	%r240, %r13, %r573;
	add.s32 	%r574, %r240, %r45;
	add.s32 	%r577, %r574, %r9;
	shl.b32 	%r241, %r9, 1;
	add.s32 	%r576, %r574, %r241;
	mad.lo.s32 	%r575, %r9, 3, %r574;
$L__BB102_12:
	mul.wide.u32 	%rd15, %r574, 4;
	add.s64 	%rd16, %rd1, %rd15;
	ld.global.u32 	%r242, [%rd16];
	st.shared.u32 	[%r578], %r242;
	mul.wide.u32 	%rd17, %r577, 4;
	add.s64 	%rd18, %rd1, %rd17;
	ld.global.u32 	%r243, [%rd18];
	add.s32 	%r244, %r578, %r21;
	st.shared.u32 	[%r244], %r243;
	mul.wide.u32 	%rd19, %r576, 4;
	add.s64 	%rd20, %rd1, %rd19;
	ld.global.u32 	%r245, [%rd20];
	shl.b32 	%r246, %r9, 3;
	add.s32 	%r247, %r578, %r246;
	st.shared.u32 	[%r247], %r245;
	mul.wide.u32 	%rd21, %r575, 4;
	add.s64 	%rd22, %rd1, %rd21;
	ld.global.u32 	%r248, [%rd22];
	mad.lo.s32 	%r249, %r9, 12, %r578;
	st.shared.u32 	[%r249], %r248;
	add.s32 	%r573, %r573, %r21;
	shl.b32 	%r250, %r9, 4;
	add.s32 	%r578, %r578, %r250;
	add.s32 	%r577, %r577, %r21;
	add.s32 	%r576, %r576, %r21;
	add.s32 	%r575, %r575, %r21;
	add.s32 	%r574, %r574, %r21;
	setp.lt.u32 	%p10, %r573, 32;
	@%p10 bra 	$L__BB102_12;
$L__BB102_13:
	setp.gt.u32 	%p11, %r1, 31;
	bar.sync 	0;
	@%p11 bra 	$L__BB102_19;
	setp.eq.s32 	%p12, %r19, 0;
	mov.u32 	%r580, %r1;
	@%p12 bra 	$L__BB102_18;
	setp.eq.s32 	%p13, %r19, 1;
	mov.b32 	%r251, 0;
	st.shared.u32 	[%r25], %r251;
	mov.u32 	%r580, %r17;
	@%p13 bra 	$L__BB102_18;
	setp.eq.s32 	%p14, %r19, 2;
	mov.b32 	%r252, 0;
	st.shared.u32 	[%r26], %r252;
	mov.u32 	%r580, %r23;
	@%p14 bra 	$L__BB102_18;
	add.s32 	%r253, %r26, %r21;
	mov.b32 	%r254, 0;
	st.shared.u32 	[%r253], %r254;
	mov.u32 	%r580, %r24;
$L__BB102_18:
	setp.lt.u32 	%p15, %r18, 3;
	@%p15 bra 	$L__BB102_19;
	bra.uni 	$L__BB102_127;
$L__BB102_19:
	setp.gt.s32 	%p17, %r6, 0;
	@%p17 bra 	$L__BB102_20;
	bra.uni 	$L__BB102_118;
$L__BB102_20:
	setp.lt.s32 	%p18, %r211, 1;
	and.b32  	%r262, %r1, 31;
	rem.s32 	%r69, %r262, %r14;
	mad.lo.s32 	%r70, %r7, %r211, %r69;
	@%p18 bra 	$L__BB102_22;
	shl.b32 	%r263, %r70, 2;
	mov.u32 	%r264, _ZZ9cuda_gemmIiLi128ELi8ELi1ELi32ELi16ELi16ELi0EEviiiPT_S1_S1_iiE3Ash;
	add.s32 	%r265, %r264, %r263;
	ld.shared.u32 	%r571, [%r265];
$L__BB102_22:
	setp.lt.s32 	%p19, %r211, 2;
	@%p19 bra 	$L__BB102_24;
	add.s32 	%r266, %r69, 1;
	setp.lt.s32 	%p20, %r266, %r14;
	selp.b32 	%r267, 0, %r14, %p20;
	sub.s32 	%r268, %r70, %r267;
	shl.b32 	%r269, %r268, 2;
	mov.u32 	%r270, _ZZ9cuda_gemmIiLi128ELi8ELi1ELi32ELi16ELi16ELi0EEviiiPT_S1_S1_iiE3Ash;
	add.s32 	%r271, %r270, %r269;
	ld.shared.u32 	%r570, [%r271+4];
$L__BB102_24:
	setp.lt.s32 	%p21, %r211, 3;
	@%p21 bra 	$L__BB102_26;
	add.s32 	%r272, %r69, 2;
	setp.lt.s32 	%p22, %r272, %r14;
	selp.b32 	%r273, 0, %r14, %p22;
	sub.s32 	%r274, %r70, %r273;
	shl.b32 	%r275, %r274, 2;
	mov.u32 	%r276, _ZZ9cuda_gemmIiLi128ELi8ELi1ELi32ELi16ELi16ELi0EEviiiPT_S1_S1_iiE3Ash;
	add.s32 	%r277, %r276, %r275;
	ld.shared.u32 	%r569, [%r277+8];
$L__BB102_26:
	setp.lt.s32 	%p23, %r211, 4;
	@%p23 bra 	$L__BB102_28;
	add.s32 	%r278, %r69, 3;
	setp.lt.s32 	%p24, %r278, %r14;
	selp.b32 	%r279, 0, %r14, %p24;
	sub.s32 	%r280, %r70, %r279;
	shl.b32 	%r281, %r280, 2;
	mov.u32 	%r282, _ZZ9cuda_gemmIiLi128ELi8ELi1ELi32ELi16ELi16ELi0EEviiiPT_S1_S1_iiE3Ash;
	add.s32 	%r283, %r282, %r281;
	ld.shared.u32 	%r568, [%r283+12];
$L__BB102_28:
	setp.lt.s32 	%p25, %r211, 5;
	@%p25 bra 	$L__BB102_30;
	add.s32 	%r284, %r69, 4;
	setp.lt.s32 	%p26, %r284, %r14;
	selp.b32 	%r285, 0, %r14, %p26;
	sub.s32 	%r286, %r70, %r285;
	shl.b32 	%r287, %r286, 2;
	mov.u32 	%r288, _ZZ9cuda_gemmIiLi128ELi8ELi1ELi32ELi16ELi16ELi0EEviiiPT_S1_S1_iiE3Ash;
	add.s32 	%r289, %r288, %r287;
	ld.shared.u32 	%r567, [%r289+16];
$L__BB102_30:
	setp.lt.s32 	%p27, %r211, 6;
	@%p27 bra 	$L__BB102_32;
	add.s32 	%r290, %r69, 5;
	setp.lt.s32 	%p28, %r290, %r14;
	selp.b32 	%r291, 0, %r14, %p28;
	sub.s32 	%r292, %r70, %r291;
	shl.b32 	%r293, %r292, 2;
	mov.u32 	%r294, _ZZ9cuda_gemmIiLi128ELi8ELi1ELi32ELi16ELi16ELi0EEviiiPT_S1_S1_iiE3Ash;
	add.s32 	%r295, %r294, %r293;
	ld.shared.u32 	%r566, [%r295+20];
$L__BB102_32:
	setp.lt.s32 	%p29, %r211, 7;
	@%p29 bra 	$L__BB102_34;
	add.s32 	%r296, %r69, 6;
	setp.lt.s32 	%p30, %r296, %r14;
	selp.b32 	%r297, 0, %r14, %p30;
	sub.s32 	%r298, %r70, %r297;
	shl.b32 	%r299, %r298, 2;
	mov.u32 	%r300, _ZZ9cuda_gemmIiLi128ELi8ELi1ELi32ELi16ELi16ELi0EEviiiPT_S1_S1_iiE3Ash;
	add.s32 	%r301, %r300, %r299;
	ld.shared.u32 	%r565, [%r301+24];
$L__BB102_34:
	setp.lt.s32 	%p31, %r211, 8;
	@%p31 bra 	$L__BB102_36;
	add.s32 	%r302, %r69, 7;
	setp.lt.s32 	%p32, %r302, %r14;
	selp.b32 	%r303, 0, %r14, %p32;
	sub.s32 	%r304, %r70, %r303;
	shl.b32 	%r305, %r304, 2;
	mov.u32 	%r306, _ZZ9cuda_gemmIiLi128ELi8ELi1ELi32ELi16ELi16ELi0EEviiiPT_S1_S1_iiE3Ash;
	add.s32 	%r307, %r306, %r305;
	ld.shared.u32 	%r564, [%r307+28];
$L__BB102_36:
	setp.lt.s32 	%p33, %r211, 9;
	@%p33 bra 	$L__BB102_38;
	add.s32 	%r308, %r69, 8;
	setp.lt.s32 	%p34, %r308, %r14;
	selp.b32 	%r309, 0, %r14, %p34;
	sub.s32 	%r310, %r70, %r309;
	shl.b32 	%r311, %r310, 2;
	mov.u32 	%r312, _ZZ9cuda_gemmIiLi128ELi8ELi1ELi32ELi16ELi16ELi0EEviiiPT_S1_S1_iiE3Ash;
	add.s32 	%r313, %r312, %r311;
	ld.shared.u32 	%r563, [%r313+32];
$L__BB102_38:
	setp.lt.s32 	%p35, %r211, 10;
	@%p35 bra 	$L__BB102_40;
	add.s32 	%r314, %r69, 9;
	setp.lt.s32 	%p36, %r314, %r14;
	selp.b32 	%r315, 0, %r14, %p36;
	sub.s32 	%r316, %r70, %r315;
	shl.b32 	%r317, %r316, 2;
	mov.u32 	%r318, _ZZ9cuda_gemmIiLi128ELi8ELi1ELi32ELi16ELi16ELi0EEviiiPT_S1_S1_iiE3Ash;
	add.s32 	%r319, %r318, %r317;
	ld.shared.u32 	%r562, [%r319+36];
$L__BB102_40:
	setp.lt.s32 	%p37, %r211, 11;
	@%p37 bra 	$L__BB102_42;
	add.s32 	%r320, %r69, 10;
	setp.lt.s32 	%p38, %r320, %r14;
	selp.b32 	%r321, 0, %r14, %p38;
	sub.s32 	%r322, %r70, %r321;
	shl.b32 	%r323, %r322, 2;
	mov.u32 	%r324, _ZZ9cuda_gemmIiLi128ELi8ELi1ELi32ELi16ELi16ELi0EEviiiPT_S1_S1_iiE3Ash;
	add.s32 	%r325, %r324, %r323;
	ld.shared.u32 	%r561, [%r325+40];
$L__BB102_42:
	setp.lt.s32 	%p39, %r211, 12;
	@%p39 bra 	$L__BB102_44;
	add.s32 	%r326, %r69, 11;
	setp.lt.s32 	%p40, %r326, %r14;
	selp.b32 	%r327, 0, %r14, %p40;
	sub.s32 	%r328, %r70, %r327;
	shl.b32 	%r329, %r328, 2;
	mov.u32 	%r330, _ZZ9cuda_gemmIiLi128ELi8ELi1ELi32ELi16ELi16ELi0EEviiiPT_S1_S1_iiE3Ash;
	add.s32 	%r331, %r330, %r329;
	ld.shared.u32 	%r560, [%r331+44];
$L__BB102_44:
	setp.lt.s32 	%p41, %r211, 13;
	@%p41 bra 	$L__BB102_46;
	add.s32 	%r332, %r69, 12;
	setp.lt.s32 	%p42, %r332, %r14;
	selp.b32 	%r333, 0, %r14, %p42;
	sub.s32 	%r334, %r70, %r333;
	shl.b32 	%r335, %r334, 2;
	mov.u32 	%r336, _ZZ9cuda_gemmIiLi128ELi8ELi1ELi32ELi16ELi16ELi0EEviiiPT_S1_S1_iiE3Ash;
	add.s32 	%r337, %r336, %r335;
	ld.shared.u32 	%r559, [%r337+48];
$L__BB102_46:
	setp.lt.s32 	%p43, %r211, 14;
	@%p43 bra 	$L__BB102_48;
	add.s32 	%r338, %r69, 13;
	setp.lt.s32 	%p44, %r338, %r14;
	selp.b32 	%r339, 0, %r14, %p44;
	sub.s32 	%r340, %r70, %r339;
	shl.b32 	%r341, %r340, 2;
	mov.u32 	%r342, _ZZ9cuda_gemmIiLi128ELi8ELi1ELi32ELi16ELi16ELi0EEviiiPT_S1_S1_iiE3Ash;
	add.s32 	%r343, %r342, %r341;
	ld.shared.u32 	%r558, [%r343+52];
$L__BB102_48:
	setp.lt.s32 	%p45, %r211, 15;
	@%p45 bra 	$L__BB102_50;
	add.s32 	%r344, %r69, 14;
	setp.lt.s32 	%p46, %r344, %r14;
	selp.b32 	%r345, 0, %r14, %p46;
	sub.s32 	%r346, %r70, %r345;
	shl.b32 	%r347, %r346, 2;
	mov.u32 	%r348, _ZZ9cuda_gemmIiLi128ELi8ELi1ELi32ELi16ELi16ELi0EEviiiPT_S1_S1_iiE3Ash;
	add.s32 	%r349, %r348, %r347;
	ld.shared.u32 	%r557, [%r349+56];
$L__BB102_50:
	setp.lt.s32 	%p47, %r211, 16;
	@%p47 bra 	$L__BB102_52;
	add.s32 	%r350, %r69, 15;
	setp.lt.s32 	%p48, %r350, %r14;
	selp.b32 	%r351, 0, %r14, %p48;
	sub.s32 	%r352, %r70, %r351;
	shl.b32 	%r353, %r352, 2;
	mov.u32 	%r354, _ZZ9cuda_gemmIiLi128ELi8ELi1ELi32ELi16ELi16ELi0EEviiiPT_S1_S1_iiE3Ash;
	add.s32 	%r355, %r354, %r353;
	ld.shared.u32 	%r556, [%r355+60];
$L__BB102_52:
	setp.ge.s32 	%p49, %r8, %r210;
	@%p49 bra 	$L__BB102_118;
	add.s32 	%r356, %r69, 1;
	add.s32 	%r357, %r69, 2;
	add.s32 	%r358, %r69, 3;
	add.s32 	%r359, %r69, 4;
	add.s32 	%r360, %r69, 5;
	add.s32 	%r361, %r69, 6;
	add.s32 	%r362, %r69, 7;
	add.s32 	%r363, %r69, 8;
	add.s32 	%r364, %r69, 9;
	add.s32 	%r365, %r69, 10;
	add.s32 	%r366, %r69, 11;
	add.s32 	%r367, %r69, 12;
	add.s32 	%r368, %r69, 13;
	add.s32 	%r369, %r69, 14;
	add.s32 	%r370, %r69, 15;
	setp.lt.s32 	%p50, %r370, %r14;
	selp.b32 	%r371, 0, %r14, %p50;
	sub.s32 	%r103, %r69, %r371;
	setp.lt.s32 	%p51, %r69, %r211;
	selp.b32 	%r372, 0, %r211, %p51;
	sub.s32 	%r104, %r69, %r372;
	setp.lt.s32 	%p52, %r356, %r211;
	selp.b32 	%r373, 0, %r211, %p52;
	sub.s32 	%r105, %r356, %r373;
	setp.lt.s32 	%p53, %r357, %r211;
	selp.b32 	%r374, 0, %r211, %p53;
	sub.s32 	%r106, %r357, %r374;
	setp.lt.s32 	%p54, %r358, %r211;
	selp.b32 	%r375, 0, %r211, %p54;
	sub.s32 	%r107, %r358, %r375;
	setp.lt.s32 	%p55, %r359, %r211;
	selp.b32 	%r376, 0, %r211, %p55;
	sub.s32 	%r108, %r359, %r376;
	setp.lt.s32 	%p56, %r360, %r211;
	selp.b32 	%r377, 0, %r211, %p56;
	sub.s32 	%r109, %r360, %r377;
	setp.lt.s32 	%p57, %r361, %r211;
	selp.b32 	%r378, 0, %r211, %p57;
	sub.s32 	%r110, %r361, %r378;
	setp.lt.s32 	%p58, %r362, %r211;
	selp.b32 	%r379, 0, %r211, %p58;
	sub.s32 	%r111, %r362, %r379;
	setp.lt.s32 	%p59, %r363, %r211;
	selp.b32 	%r380, 0, %r211, %p59;
	sub.s32 	%r112, %r363, %r380;
	setp.lt.s32 	%p60, %r364, %r211;
	selp.b32 	%r381, 0, %r211, %p60;
	sub.s32 	%r113, %r364, %r381;
	setp.lt.s32 	%p61, %r365, %r211;
	selp.b32 	%r382, 0, %r211, %p61;
	sub.s32 	%r114, %r365, %r382;
	setp.lt.s32 	%p62, %r366, %r211;
	selp.b32 	%r383, 0, %r211, %p62;
	sub.s32 	%r115, %r366, %r383;
	setp.lt.s32 	%p63, %r367, %r211;
	selp.b32 	%r384, 0, %r211, %p63;
	sub.s32 	%r116, %r367, %r384;
	setp.lt.s32 	%p64, %r368, %r211;
	selp.b32 	%r385, 0, %r211, %p64;
	sub.s32 	%r117, %r368, %r385;
	setp.lt.s32 	%p65, %r369, %r211;
	selp.b32 	%r386, 0, %r211, %p65;
	sub.s32 	%r118, %r369, %r386;
	setp.lt.s32 	%p66, %r370, %r211;
	selp.b32 	%r387, 0, %r211, %p66;
	sub.s32 	%r119, %r370, %r387;
	shl.b32 	%r476, %r103, 2;
	mov.u32 	%r598, %r8;
$L__BB102_54:
	setp.gt.u32 	%p67, %r211, 32;
	mov.u32 	%r388, _ZZ9cuda_gemmIiLi128ELi8ELi1ELi32ELi16ELi16ELi0EEviiiPT_S1_S1_iiE11kron_fac_sh;
	mad.lo.s32 	%r121, %r598, 68, %r388;
	shl.b32 	%r389, %r69, 2;
	add.s32 	%r390, %r121, %r389;
	ld.shared.u32 	%r122, [%r390];
	@%p67 bra 	$L__BB102_87;
	setp.eq.s32 	%p98, %r211, 0;
	mov.b32 	%r600, 0;
	@%p98 bra 	$L__BB102_57;
	shfl.sync.idx.b32	%r480|%p99, %r122, %r104, %r15, -1;
	mul.lo.s32 	%r600, %r480, %r571;
$L__BB102_57:
	setp.lt.s32 	%p100, %r211, 2;
	@%p100 bra 	$L__BB102_59;
	shfl.sync.idx.b32	%r481|%p101, %r122, %r105, %r15, -1;
	mad.lo.s32 	%r600, %r481, %r570, %r600;
$L__BB102_59:
	setp.lt.s32 	%p102, %r211, 3;
	@%p102 bra 	$L__BB102_61;
	shfl.sync.idx.b32	%r482|%p103, %r122, %r106, %r15, -1;
	mad.lo.s32 	%r600, %r482, %r569, %r600;
$L__BB102_61:
	setp.lt.s32 	%p104, %r211, 4;
	@%p104 bra 	$L__BB102_63;
	shfl.sync.idx.b32	%r483|%p105, %r122, %r107, %r15, -1;
	mad.lo.s32 	%r600, %r483, %r568, %r600;
$L__BB102_63:
	setp.lt.s32 	%p106, %r211, 5;
	@%p106 bra 	$L__BB102_65;
	shfl.sync.idx.b32	%r484|%p107, %r122, %r108, %r15, -1;
	mad.lo.s32 	%r600, %r484, %r567, %r600;
$L__BB102_65:
	setp.lt.s32 	%p108, %r211, 6;
	@%p108 bra 	$L__BB102_67;
	shfl.sync.idx.b32	%r485|%p109, %r122, %r109, %r15, -1;
	mad.lo.s32 	%r600, %r485, %r566, %r600;
$L__BB102_67:
	setp.lt.s32 	%p110, %r211, 7;
	@%p110 bra 	$L__BB102_69;
	shfl.sync.idx.b32	%r486|%p111, %r122, %r110, %r15, -1;
	mad.lo.s32 	%r600, %r486, %r565, %r600;
$L__BB102_69:
	setp.lt.s32 	%p112, %r211, 8;
	@%p112 bra 	$L__BB102_71;
	shfl.sync.idx.b32	%r487|%p113, %r122, %r111, %r15, -1;
	mad.lo.s32 	%r600, %r487, %r564, %r600;
$L__BB102_71:
	setp.lt.s32 	%p114, %r211, 9;
	@%p114 bra 	$L__BB102_73;
	shfl.sync.idx.b32	%r488|%p115, %r122, %r112, %r15, -1;
	mad.lo.s32 	%r600, %r488, %r563, %r600;
$L__BB102_73:
	setp.lt.s32 	%p116, %r211, 10;
	@%p116 bra 	$L__BB102_75;
	shfl.sync.idx.b32	%r489|%p117, %r122, %r113, %r15, -1;
	mad.lo.s32 	%r600, %r489, %r562, %r600;
$L__BB102_75:
	setp.lt.s32 	%p118, %r211, 11;
	@%p118 bra 	$L__BB102_77;
	shfl.sync.idx.b32	%r490|%p119, %r122, %r114, %r15, -1;
	mad.lo.s32 	%r600, %r490, %r561, %r600;
$L__BB102_77:
	setp.lt.s32 	%p120, %r211, 12;
	@%p120 bra 	$L__BB102_79;
	shfl.sync.idx.b32	%r491|%p121, %r122, %r115, %r15, -1;
	mad.lo.s32 	%r600, %r491, %r560, %r600;
$L__BB102_79:
	setp.lt.s32 	%p122, %r211, 13;
	@%p122 bra 	$L__BB102_81;
	shfl.sync.idx.b32	%r492|%p123, %r122, %r116, %r15, -1;
	mad.lo.s32 	%r600, %r492, %r559, %r600;
$L__BB102_81:
	setp.lt.s32 	%p124, %r211, 14;
	@%p124 bra 	$L__BB102_83;
	shfl.sync.idx.b32	%r493|%p125, %r122, %r117, %r15, -1;
	mad.lo.s32 	%r600, %r493, %r558, %r600;
$L__BB102_83:
	setp.lt.s32 	%p126, %r211, 15;
	@%p126 bra 	$L__BB102_85;
	shfl.sync.idx.b32	%r494|%p127, %r122, %r118, %r15, -1;
	mad.lo.s32 	%r600, %r494, %r557, %r600;
$L__BB102_85:
	setp.lt.s32 	%p128, %r211, 16;
	@%p128 bra 	$L__BB102_117;
	shfl.sync.idx.b32	%r495|%p129, %r122, %r119, %r15, -1;
	mad.lo.s32 	%r600, %r495, %r556, %r600;
	bra.uni 	$L__BB102_117;
$L__BB102_87:
	setp.lt.s32 	%p68, %r211, 2;
	setp.gt.s32 	%p69, %r211, 0;
	mul.lo.s32 	%r391, %r122, %r571;
	selp.b32 	%r600, %r391, 0, %p69;
	@%p68 bra 	$L__BB102_89;
	add.s32 	%r392, %r69, 1;
	setp.lt.s32 	%p70, %r392, %r14;
	selp.b32 	%r393, 0, %r14, %p70;
	sub.s32 	%r394, %r69, %r393;
	shl.b32 	%r395, %r394, 2;
	add.s32 	%r396, %r121, %r395;
	ld.shared.u32 	%r397, [%r396+4];
	mad.lo.s32 	%r600, %r397, %r570, %r600;
$L__BB102_89:
	setp.lt.s32 	%p71, %r211, 3;
	@%p71 bra 	$L__BB102_91;
	add.s32 	%r398, %r69, 2;
	setp.lt.s32 	%p72, %r398, %r14;
	selp.b32 	%r399, 0, %r14, %p72;
	sub.s32 	%r400, %r69, %r399;
	shl.b32 	%r401, %r400, 2;
	add.s32 	%r402, %r121, %r401;
	ld.shared.u32 	%r403, [%r402+8];
	mad.lo.s32 	%r600, %r403, %r569, %r600;
$L__BB102_91:
	setp.lt.s32 	%p73, %r211, 4;
	@%p73 bra 	$L__BB102_93;
	add.s32 	%r404, %r69, 3;
	setp.lt.s32 	%p74, %r404, %r14;
	selp.b32 	%r405, 0, %r14, %p74;
	sub.s32 	%r406, %r69, %r405;
	shl.b32 	%r407, %r406, 2;
	add.s32 	%r408, %r121, %r407;
	ld.shared.u32 	%r409, [%r408+12];
	mad.lo.s32 	%r600, %r409, %r568, %r600;
$L__BB102_93:
	setp.lt.s32 	%p75, %r211, 5;
	@%p75 bra 	$L__BB102_95;
	add.s32 	%r410, %r69, 4;
	setp.lt.s32 	%p76, %r410, %r14;
	selp.b32 	%r411, 0, %r14, %p76;
	sub.s32 	%r412, %r69, %r411;
	shl.b32 	%r413, %r412, 2;
	add.s32 	%r414, %r121, %r413;
	ld.shared.u32 	%r415, [%r414+16];
	mad.lo.s32 	%r600, %r415, %r567, %r600;
$L__BB102_95:
	setp.lt.s32 	%p77, %r211, 6;
	@%p77 bra 	$L__BB102_97;
	add.s32 	%r416, %r69, 5;
	setp.lt.s32 	%p78, %r416, %r14;
	selp.b32 	%r417, 0, %r14, %p78;
	sub.s32 	%r418, %r69, %r417;
	shl.b32 	%r419, %r418, 2;
	add.s32 	%r420, %r121, %r419;
	ld.shared.u32 	%r421, [%r420+20];
	mad.lo.s32 	%r600, %r421, %r566, %r600;
$L__BB102_97:
	setp.lt.s32 	%p79, %r211, 7;
	@%p79 bra 	$L__BB102_99;
	add.s32 	%r422, %r69, 6;
	setp.lt.s32 	%p80, %r422, %r14;
	selp.b32 	%r423, 0, %r14, %p80;
	sub.s32 	%r424, %r69, %r423;
	shl.b32 	%r425, %r424, 2;
	add.s32 	%r426, %r121, %r425;
	ld.shared.u32 	%r427, [%r426+24];
	mad.lo.s32 	%r600, %r427, %r565, %r600;
$L__BB102_99:
	setp.lt.s32 	%p81, %r211, 8;
	@%p81 bra 	$L__BB102_101;
	add.s32 	%r428, %r69, 7;
	setp.lt.s32 	%p82, %r428, %r14;
	selp.b32 	%r429, 0, %r14, %p82;
	sub.s32 	%r430, %r69, %r429;
	shl.b32 	%r431, %r430, 2;
	add.s32 	%r432, %r121, %r431;
	ld.shared.u32 	%r433, [%r432+28];
	mad.lo.s32 	%r600, %r433, %r564, %r600;
$L__BB102_101:
	setp.lt.s32 	%p83, %r211, 9;
	@%p83 bra 	$L__BB102_103;
	add.s32 	%r434, %r69, 8;
	setp.lt.s32 	%p84, %r434, %r14;
	selp.b32 	%r435, 0, %r14, %p84;
	sub.s32 	%r436, %r69, %r435;
	shl.b32 	%r437, %r436, 2;
	add.s32 	%r438, %r121, %r437;
	ld.shared.u32 	%r439, [%r438+32];
	mad.lo.s32 	%r600, %r439, %r563, %r600;
$L__BB102_103:
	setp.lt.s32 	%p85, %r211, 10;
	@%p85 bra 	$L__BB102_105;
	add.s32 	%r440, %r69, 9;
	setp.lt.s32 	%p86, %r440, %r14;
	selp.b32 	%r441, 0, %r14, %p86;
	sub.s32 	%r442, %r69, %r441;
	shl.b32 	%r443, %r442, 2;
	add.s32 	%r444, %r121, %r443;
	ld.shared.u32 	%r445, [%r444+36];
	mad.lo.s32 	%r600, %r445, %r562, %r600;
$L__BB102_105:
	setp.lt.s32 	%p87, %r211, 11;
	@%p87 bra 	$L__BB102_107;
	add.s32 	%r446, %r69, 10;
	setp.lt.s32 	%p88, %r446, %r14;
	selp.b32 	%r447, 0, %r14, %p88;
	sub.s32 	%r448, %r69, %r447;
	shl.b32 	%r449, %r448, 2;
	add.s32 	%r450, %r121, %r449;
	ld.shared.u32 	%r451, [%r450+40];
	mad.lo.s32 	%r600, %r451, %r561, %r600;
$L__BB102_107:
	setp.lt.s32 	%p89, %r211, 12;
	@%p89 bra 	$L__BB102_109;
	add.s32 	%r452, %r69, 11;
	setp.lt.s32 	%p90, %r452, %r14;
	selp.b32 	%r453, 0, %r14, %p90;
	sub.s32 	%r454, %r69, %r453;
	shl.b32 	%r455, %r454, 2;
	add.s32 	%r456, %r121, %r455;
	ld.shared.u32 	%r457, [%r456+44];
	mad.lo.s32 	%r600, %r457, %r560, %r600;
$L__BB102_109:
	setp.lt.s32 	%p91, %r211, 13;
	@%p91 bra 	$L__BB102_111;
	add.s32 	%r458, %r69, 12;
	setp.lt.s32 	%p92, %r458, %r14;
	selp.b32 	%r459, 0, %r14, %p92;
	sub.s32 	%r460, %r69, %r459;
	shl.b32 	%r461, %r460, 2;
	add.s32 	%r462, %r121, %r461;
	ld.shared.u32 	%r463, [%r462+48];
	mad.lo.s32 	%r600, %r463, %r559, %r600;
$L__BB102_111:
	setp.lt.s32 	%p93, %r211, 14;
	@%p93 bra 	$L__BB102_113;
	add.s32 	%r464, %r69, 13;
	setp.lt.s32 	%p94, %r464, %r14;
	selp.b32 	%r465, 0, %r14, %p94;
	sub.s32 	%r466, %r69, %r465;
	shl.b32 	%r467, %r466, 2;
	add.s32 	%r468, %r121, %r467;
	ld.shared.u32 	%r469, [%r468+52];
	mad.lo.s32 	%r600, %r469, %r558, %r600;
$L__BB102_113:
	setp.lt.s32 	%p95, %r211, 15;
	@%p95 bra 	$L__BB102_115;
	add.s32 	%r470, %r69, 14;
	setp.lt.s32 	%p96, %r470, %r14;
	selp.b32 	%r471, 0, %r14, %p96;
	sub.s32 	%r472, %r69, %r471;
	shl.b32 	%r473, %r472, 2;
	add.s32 	%r474, %r121, %r473;
	ld.shared.u32 	%r475, [%r474+56];
	mad.lo.s32 	%r600, %r475, %r557, %r600;
$L__BB102_115:
	setp.lt.s32 	%p97, %r211, 16;
	@%p97 bra 	$L__BB102_117;
	add.s32 	%r477, %r121, %r476;
	ld.shared.u32 	%r478, [%r477+60];
	mad.lo.s32 	%r600, %r478, %r556, %r600;
$L__BB102_117:
	mad.lo.s32 	%r496, %r598, %r6, %r7;
	shl.b32 	%r497, %r496, 2;
	mov.u32 	%r498, _ZZ9cuda_gemmIiLi128ELi8ELi1ELi32ELi16ELi16ELi0EEviiiPT_S1_S1_iiE3Csh;
	add.s32 	%r499, %r498, %r497;
	ld.shared.u32 	%r500, [%r499];
	add.s32 	%r501, %r500, %r600;
	st.shared.u32 	[%r499], %r501;
	add.s32 	%r598, %r598, %r27;
	setp.lt.s32 	%p130, %r598, %r210;
	@%p130 bra 	$L__BB102_54;
$L__BB102_118:
	setp.gt.u32 	%p131, %r1, 31;
	bar.sync 	0;
	@%p131 bra 	$L__BB102_125;
	ld.param.u32 	%r554, [_Z9cuda_gemmIiLi128ELi8ELi1ELi32ELi16ELi16ELi0EEviiiPT_S1_S1_ii_param_1];
	setp.eq.s32 	%p132, %r19, 0;
	mad.lo.s32 	%r202, %r572, %r554, %r16;
	div.s32 	%r203, %r209, %r211;
	mov.u32 	%r645, %r1;
	@%p132 bra 	$L__BB102_123;
	setp.eq.s32 	%p133, %r19, 1;
	div.s32 	%r502, %r1, %r6;
	mad.lo.s32 	%r503, %r203, %r502, %r202;
	mul.lo.s32 	%r504, %r502, %r6;
	sub.s32 	%r505, %r1, %r504;
	add.s32 	%r506, %r503, %r505;
	ld.shared.u32 	%r507, [%r25];
	mul.wide.s32 	%rd23, %r506, 4;
	add.s64 	%rd24, %rd2, %rd23;
	st.global.u32 	[%rd24], %r507;
	mov.u32 	%r645, %r17;
	@%p133 bra 	$L__BB102_123;
	setp.eq.s32 	%p134, %r19, 2;
	div.s32 	%r508, %r17, %r6;
	mad.lo.s32 	%r509, %r203, %r508, %r202;
	mul.lo.s32 	%r510, %r508, %r6;
	sub.s32 	%r511, %r17, %r510;
	add.s32 	%r512, %r509, %r511;
	ld.shared.u32 	%r513, [%r26];
	mul.wide.s32 	%rd25, %r512, 4;
	add.s64 	%rd26, %rd2, %rd25;
	st.global.u32 	[%rd26], %r513;
	mov.u32 	%r645, %r23;
	@%p134 bra 	$L__BB102_123;
	div.s32 	%r514, %r23, %r6;
	mad.lo.s32 	%r515, %r203, %r514, %r202;
	mul.lo.s32 	%r516, %r514, %r6;
	sub.s32 	%r517, %r23, %r516;
	add.s32 	%r518, %r515, %r517;
	add.s32 	%r519, %r26, %r21;
	ld.shared.u32 	%r520, [%r519];
	mul.wide.s32 	%rd27, %r518, 4;
	add.s64 	%rd28, %rd2, %rd27;
	st.global.u32 	[%rd28], %r520;
	mov.u32 	%r645, %r24;
$L__BB102_123:
	setp.lt.u32 	%p135, %r18, 3;
	@%p135 bra 	$L__BB102_125;
$L__BB102_124:
	div.s32 	%r521, %r645, %r6;
	mad.lo.s32 	%r522, %r203, %r521, %r202;
	mul.lo.s32 	%r523, %r521, %r6;
	sub.s32 	%r524, %r645, %r523;
	add.s32 	%r525, %r522, %r524;
	shl.b32 	%r526, %r645, 2;
	mov.u32 	%r527, _ZZ9cuda_gemmIiLi128ELi8ELi1ELi32ELi16ELi16ELi0EEviiiPT_S1_S1_iiE3Csh;
	add.s32 	%r528, %r527, %r526;
	ld.shared.u32 	%r529, [%r528];
	mul.wide.s32 	%rd29, %r525, 4;
	add.s64 	%rd30, %rd2, %rd29;
	st.global.u32 	[%rd30], %r529;
	add.s32 	%r530, %r645, %r9;
	div.s32 	%r531, %r530, %r6;
	mad.lo.s32 	%r532, %r203, %r531, %r202;
	mul.lo.s32 	%r533, %r531, %r6;
	sub.s32 	%r534, %r530, %r533;
	add.s32 	%r535, %r532, %r534;
	add.s32 	%r536, %r528, %r21;
	ld.shared.u32 	%r537, [%r536];
	mul.wide.s32 	%rd31, %r535, 4;
	add.s64 	%rd32, %rd2, %rd31;
	st.global.u32 	[%rd32], %r537;
	add.s32 	%r538, %r530, %r9;
	div.s32 	%r539, %r538, %r6;
	mad.lo.s32 	%r540, %r203, %r539, %r202;
	mul.lo.s32 	%r541, %r539, %r6;
	sub.s32 	%r542, %r538, %r541;
	add.s32 	%r543, %r540, %r542;
	add.s32 	%r544, %r536, %r21;
	ld.shared.u32 	%r545, [%r544];
	mul.wide.s32 	%rd33, %r543, 4;
	add.s64 	%rd34, %rd2, %rd33;
	st.global.u32 	[%rd34], %r545;
	add.s32 	%r546, %r538, %r9;
	div.s32 	%r547, %r546, %r6;
	mad.lo.s32 	%r548, %r203, %r547, %r202;
	mul.lo.s32 	%r549, %r547, %r6;
	sub.s32 	%r550, %r546, %r549;
	add.s32 	%r551, %r548, %r550;
	add.s32 	%r552, %r544, %r21;
	ld.shared.u32 	%r553, [%r552];
	mul.wide.s32 	%rd35, %r551, 4;
	add.s64 	%rd36, %rd2, %rd35;
	st.global.u32 	[%rd36], %r553;
	add.s32 	%r645, %r546, %r9;
	setp.lt.u32 	%p136, %r645, 32;
	@%p136 bra 	$L__BB102_124;
$L__BB102_125:
	add.s32 	%r572, %r572, %r11;
	setp.lt.u32 	%p137, %r572, %r12;
	@%p137 bra 	$L__BB102_5;
$L__BB102_126:
	ret;
$L__BB102_127:
	shl.b32 	%r255, %r580, 2;
	mov.u32 	%r256, _ZZ9cuda_gemmIiLi128ELi8ELi1ELi32ELi16ELi16ELi0EEviiiPT_S1_S1_iiE3Csh;
	add.s32 	%r257, %r256, %r255;
	mov.b32 	%r258, 0;
	st.shared.u32 	[%r257], %r258;
	add.s32 	%r259, %r257, %r21;
	st.shared.u32 	[%r259], %r258;
	add.s32 	%r260, %r259, %r21;
	st.shared.u32 	[%r260], %r258;
	add.s32 	%r261, %r260, %r21;
	st.shared.u32 	[%r261], %r258;
	add.s32 	%r580, %r21, %r580;
	setp.lt.u32 	%p16, %r580, 32;
	@%p16 bra 	$L__BB102_127;
	bra.uni 	$L__BB102_19;

}
	// .globl	_Z9cuda_gemmIiLi128ELi8ELi1ELi32ELi16ELi16ELi1EEviiiPT_S1_S1_ii
.visible .entry _Z9cuda_gemmIiLi128ELi8ELi1ELi32ELi16ELi16ELi1EEviiiPT_S1_S1_ii(
	.param .u32 _Z9cuda_gemmIiLi128ELi8ELi1ELi32ELi16ELi16ELi1EEviiiPT_S1_S1_ii_param_0,
	.param .u32 _Z9cuda_gemmIiLi128ELi8ELi1ELi32ELi16ELi16ELi1EEviiiPT_S1_S1_ii_param_1,
	.param .u32 _Z9cuda_gemmIiLi128ELi8ELi1ELi32ELi16ELi16ELi1EEviiiPT_S1_S1_ii_param_2,
	.param .u64 .ptr .align 1 _Z9cuda_gemmIiLi128ELi8ELi1ELi32ELi16ELi16ELi1EEviiiPT_S1_S1_ii_param_3,
	.param .u64 .ptr .align 1 _Z9cuda_gemmIiLi128ELi8ELi1ELi32ELi16ELi16ELi1EEviiiPT_S1_S1_ii_param_4,
	.param .u64 .ptr .align 1 _Z9cuda_gemmIiLi128ELi8ELi1ELi32ELi16ELi16ELi1EEviiiPT_S1_S1_ii_param_5,
	.param .u32 _Z9cuda_gemmIiLi128ELi8ELi1ELi32ELi16ELi16ELi1EEviiiPT_S1_S1_ii_param_6,
	.param .u32 _Z9cuda_gemmIiLi128ELi8ELi1ELi32ELi16ELi16ELi1EEviiiPT_S1_S1_ii_param_7
)
.maxntid 128
{
	.reg .pred 	%p<59>;
	.reg .b16 	%rs<8>;
	.reg .b32 	%r<286>;
	.reg .b64 	%rd<47>;
	// demoted variable
	.shared .align 128 .b8 _ZZ9cuda_gemmIiLi128ELi8ELi1ELi32ELi16ELi16ELi1EEviiiPT_S1_S1_iiE11kron_fac_sh[1088];
	// demoted variable
	.shared .align 128 .b8 _ZZ9cuda_gemmIiLi128ELi8ELi1ELi32ELi16ELi16ELi1EEviiiPT_S1_S1_iiE3Ash[128];
	// demoted variable
	.shared .align 128 .b8 _ZZ9cuda_gemmIiLi128ELi8ELi1ELi32ELi16ELi16ELi1EEviiiPT_S1_S1_iiE3Csh[128];
	ld.param.u64 	%rd10, [_Z9cuda_gemmIiLi128ELi8ELi1ELi32ELi16ELi16ELi1EEviiiPT_S1_S1_ii_param_3];
	ld.param.u64 	%rd11, [_Z9cuda_gemmIiLi128ELi8ELi1ELi32ELi16ELi16ELi1EEviiiPT_S1_S1_ii_param_4];
	ld.param.u64 	%rd12, [_Z9cuda_gemmIiLi128ELi8ELi1ELi32ELi16ELi16ELi1EEviiiPT_S1_S1_ii_param_5];
	cvta.to.global.u64 	%rd1, %rd11;
	cvta.to.global.u64 	%rd2, %rd10;
	cvta.to.global.u64 	%rd3, %rd12;
	mov.u32 	%r1, %tid.x;
	mov.u32 	%r2, %ntid.x;
	add.s32 	%r3, %r1, %r2;
	cvt.u16.u32 	%rs3, %r3;
	not.b16 	%rs4, %rs3;
	and.b16  	%rs5, %rs4, 255;
	cvt.u16.u32 	%rs6, %r2;
	and.b16  	%rs7, %rs6, 255;
	div.u16 	%rs1, %rs5, %rs7;
	and.b16  	%rs2, %rs1, 3;
	setp.eq.s16 	%p1, %rs2, 2;
	mov.u32 	%r272, %r1;
	@%p1 bra 	$L__BB103_3;
	cvt.u32.u16 	%r4, %rs2;
	mov.b32 	%r271, 0;
	mov.u32 	%r111, _ZZ9cuda_gemmIiLi128ELi8ELi1ELi32ELi16ELi16ELi1EEviiiPT_S1_S1_iiE11kron_fac_sh;
	mov.u32 	%r272, %r1;
$L__BB103_2:
	.pragma "nounroll";
	mul.wide.u32 	%rd13, %r272, 4;
	add.s64 	%rd14, %rd1, %rd13;
	ld.global.u32 	%r109, [%rd14];
	and.b32  	%r110, %r272, 15;
	mad.lo.s32 	%r112, %r110, 68, %r111;
	shr.u32 	%r113, %r272, 2;
	and.b32  	%r114, %r113, 1073741820;
	add.s32 	%r115, %r112, %r114;
	st.shared.u32 	[%r115], %r109;
	add.s32 	%r272, %r272, %r2;
	add.s32 	%r271, %r271, 1;
	xor.b32  	%r116, %r271, %r4;
	setp.ne.s32 	%p2, %r116, 2;
	@%p2 bra 	$L__BB103_2;
$L__BB103_3:
	setp.lt.u16 	%p3, %rs1, 2;
	@%p3 bra 	$L__BB103_6;
	mov.u32 	%r119, _ZZ9cuda_gemmIiLi128ELi8ELi1ELi32ELi16ELi16ELi1EEviiiPT_S1_S1_iiE11kron_fac_sh;
$L__BB103_5:
	mul.wide.u32 	%rd15, %r272, 4;
	add.s64 	%rd16, %rd1, %rd15;
	ld.global.u32 	%r117, [%rd16];
	and.b32  	%r118, %r272, 15;
	mad.lo.s32 	%r120, %r118, 68, %r119;
	shr.u32 	%r121, %r272, 2;
	and.b32  	%r122, %r121, 1073741820;
	add.s32 	%r123, %r120, %r122;
	st.shared.u32 	[%r123], %r117;
	add.s32 	%r124, %r272, %r2;
	mul.wide.u32 	%rd17, %r124, 4;
	add.s64 	%rd18, %rd1, %rd17;
	ld.global.u32 	%r125, [%rd18];
	and.b32  	%r126, %r124, 15;
	mad.lo.s32 	%r127, %r126, 68, %r119;
	shr.u32 	%r128, %r124, 2;
	and.b32  	%r129, %r128, 1073741820;
	add.s32 	%r130, %r127, %r129;
	st.shared.u32 	[%r130], %r125;
	add.s32 	%r131, %r124, %r2;
	mul.wide.u32 	%rd19, %r131, 4;
	add.s64 	%rd20, %rd1, %rd19;
	ld.global.u32 	%r132, [%rd20];
	and.b32  	%r133, %r131, 15;
	mad.lo.s32 	%r134, %r133, 68, %r119;
	shr.u32 	%r135, %r131, 2;
	and.b32  	%r136, %r135, 1073741820;
	add.s32 	%r137, %r134, %r136;
	st.shared.u32 	[%r137], %r132;
	add.s32 	%r138, %r131, %r2;
	mul.wide.u32 	%rd21, %r138, 4;
	add.s64 	%rd22, %rd1, %rd21;
	ld.global.u32 	%r139, [%rd22];
	and.b32  	%r140, %r138, 15;
	mad.lo.s32 	%r141, %r140, 68, %r119;
	shr.u32 	%r142, %r138, 2;
	and.b32  	%r143, %r142, 1073741820;
	add.s32 	%r144, %r141, %r143;
	st.shared.u32 	[%r144], %r139;
	add.s32 	%r272, %r138, %r2;
	setp.lt.u32 	%p4, %r272, 256;
	@%p4 bra 	$L__BB103_5;
$L__BB103_6:
	and.b32  	%r12, %r1, 1;
	mov.u32 	%r274, %ctaid.y;
	mov.u32 	%r14, %nctaid.y;
	shl.b32 	%r15, %r14, 3;
	setp.ge.u32 	%p5, %r274, %r15;
	@%p5 bra 	$L__BB103_34;
	and.b32  	%r16, %r1, 15;
	shl.b32 	%r145, %r1, 2;
	and.b32  	%r146, %r145, 60;
	mov.u32 	%r147, _ZZ9cuda_gemmIiLi128ELi8ELi1ELi32ELi16ELi16ELi1EEviiiPT_S1_S1_iiE11kron_fac_sh;
	add.s32 	%r17, %r147, %r146;
	max.u32 	%r148, %r3, 32;
	setp.lt.u32 	%p6, %r3, 32;
	selp.u32 	%r149, 1, 0, %p6;
	add.s32 	%r150, %r3, %r149;
	sub.s32 	%r151, %r148, %r150;
	div.u32 	%r152, %r151, %r2;
	add.s32 	%r18, %r152, %r149;
	add.s32 	%r153, %r18, 1;
	and.b32  	%r19, %r153, 3;
	mov.u32 	%r154, _ZZ9cuda_gemmIiLi128ELi8ELi1ELi32ELi16ELi16ELi1EEviiiPT_S1_S1_iiE3Ash;
	add.s32 	%r20, %r154, %r145;
	shl.b32 	%r21, %r2, 2;
	add.s32 	%r22, %r20, %r21;
	add.s32 	%r23, %r3, %r2;
	add.s32 	%r24, %r23, %r2;
	mov.u32 	%r155, _ZZ9cuda_gemmIiLi128ELi8ELi1ELi32ELi16ELi16ELi1EEviiiPT_S1_S1_iiE3Csh;
	add.s32 	%r25, %r155, %r145;
	add.s32 	%r26, %r25, %r21;
	add.s32 	%r27, %r26, %r21;
	shl.b32 	%r156, %r12, 6;
	or.b32  	%r157, %r156, %r146;
	add.s32 	%r28, %r154, %r157;
	setp.eq.s32 	%p7, %r16, 15;
	selp.b32 	%r158, -64, 0, %p7;
	add.s32 	%r29, %r28, %r158;
	setp.lt.u32 	%p8, %r16, 14;
	selp.b32 	%r159, 0, -64, %p8;
	add.s32 	%r30, %r28, %r159;
	setp.lt.u32 	%p9, %r16, 13;
	selp.b32 	%r160, 0, -64, %p9;
	add.s32 	%r31, %r28, %r160;
	setp.lt.u32 	%p10, %r16, 12;
	selp.b32 	%r161, 0, -64, %p10;
	add.s32 	%r32, %r28, %r161;
	setp.lt.u32 	%p11, %r16, 11;
	selp.b32 	%r162, 0, -64, %p11;
	add.s32 	%r33, %r28, %r162;
	setp.lt.u32 	%p12, %r16, 10;
	selp.b32 	%r163, 0, -64, %p12;
	add.s32 	%r34, %r28, %r163;
	setp.lt.u32 	%p13, %r16, 9;
	selp.b32 	%r164, 0, -64, %p13;
	add.s32 	%r35, %r28, %r164;
	setp.lt.u32 	%p14, %r16, 8;
	selp.b32 	%r165, 0, -64, %p14;
	add.s32 	%r36, %r28, %r165;
	setp.lt.u32 	%p15, %r16, 7;
	selp.b32 	%r166, 0, -64, %p15;
	add.s32 	%r37, %r28, %r166;
	setp.lt.u32 	%p16, %r16, 6;
	selp.b32 	%r167, 0, -64, %p16;
	add.s32 	%r38, %r28, %r167;
	setp.lt.u32 	%p17, %r16, 5;
	selp.b32 	%r168, 0, -64, %p17;
	add.s32 	%r39, %r28, %r168;
	setp.lt.u32 	%p18, %r16, 4;
	selp.b32 	%r169, 0, -64, %p18;
	add.s32 	%r40, %r28, %r169;
	setp.lt.u32 	%p19, %r16, 3;
	selp.b32 	%r170, 0, -64, %p19;
	add.s32 	%r41, %r28, %r170;
	setp.lt.u32 	%p20, %r16, 2;
	selp.b32 	%r171, 0, -64, %p20;
	add.s32 	%r42, %r28, %r171;
	setp.eq.s32 	%p21, %r16, 0;
	selp.b32 	%r172, 0, -64, %p21;
	add.s32 	%r43, %r28, %r172;
	add.s32 	%r173, %r1, 1;
	and.b32  	%r44, %r173, 15;
	add.s32 	%r174, %r1, 2;
	and.b32  	%r45, %r174, 15;
	add.s32 	%r175, %r1, 3;
	and.b32  	%r46, %r175, 15;
	add.s32 	%r176, %r1, 4;
	and.b32  	%r47, %r176, 15;
	add.s32 	%r177, %r1, 5;
	and.b32  	%r48, %r177, 15;
	add.s32 	%r178, %r1, 6;
	and.b32  	%r49, %r178, 15;
	add.s32 	%r179, %r1, 7;
	and.b32  	%r50, %r179, 15;
	xor.b32  	%r51, %r16, 8;
	add.s32 	%r180, %r1, 9;
	and.b32  	%r52, %r180, 15;
	add.s32 	%r181, %r1, 10;
	and.b32  	%r53, %r181, 15;
	add.s32 	%r182, %r1, 11;
	and.b32  	%r54, %r182, 15;
	add.s32 	%r183, %r1, 12;
	and.b32  	%r55, %r183, 15;
	add.s32 	%r184, %r1, 13;
	and.b32  	%r56, %r184, 15;
	add.s32 	%r185, %r1, 14;
	and.b32  	%r57, %r185, 15;
	add.s32 	%r186, %r1, -1;
	and.b32  	%r58, %r186, 15;
	shl.b32 	%r59, %r2, 4;
	mul.lo.s32 	%r60, %r2, 12;
	mul.wide.u32 	%rd4, %r2, 16;
	shr.u32 	%r61, %r2, 1;
	cvt.u64.u32 	%rd42, %r21;
$L__BB103_8:
	setp.gt.u32 	%p22, %r1, 31;
	@%p22 bra 	$L__BB103_16;
	setp.eq.s32 	%p23, %r19, 0;
	shl.b32 	%r63, %r274, 5;
	mov.u32 	%r275, %r1;
	@%p23 bra 	$L__BB103_13;
	setp.eq.s32 	%p24, %r19, 1;
	add.s32 	%r64, %r63, %r1;
	mul.wide.u32 	%rd23, %r64, 4;
	add.s64 	%rd24, %rd2, %rd23;
	ld.global.u32 	%r187, [%rd24];
	st.shared.u32 	[%r20], %r187;
	mov.u32 	%r275, %r3;
	@%p24 bra 	$L__BB103_13;
	setp.eq.s32 	%p25, %r19, 2;
	add.s32 	%r65, %r64, %r2;
	mul.wide.u32 	%rd25, %r65, 4;
	add.s64 	%rd26, %rd2, %rd25;
	ld.global.u32 	%r188, [%rd26];
	st.shared.u32 	[%r22], %r188;
	mov.u32 	%r275, %r23;
	@%p25 bra 	$L__BB103_13;
	add.s32 	%r189, %r65, %r2;
	mul.wide.u32 	%rd27, %r189, 4;
	add.s64 	%rd28, %rd2, %rd27;
	ld.global.u32 	%r190, [%rd28];
	add.s32 	%r191, %r22, %r21;
	st.shared.u32 	[%r191], %r190;
	mov.u32 	%r275, %r24;
$L__BB103_13:
	setp.lt.u32 	%p26, %r18, 3;
	@%p26 bra 	$L__BB103_16;
	shl.b32 	%r192, %r275, 2;
	mov.u32 	%r193, _ZZ9cuda_gemmIiLi128ELi8ELi1ELi32ELi16ELi16ELi1EEviiiPT_S1_S1_iiE3Ash;
	add.s32 	%r279, %r193, %r192;
	add.s32 	%r194, %r275, %r63;
	add.s32 	%r278, %r194, %r2;
	shl.b32 	%r195, %r2, 1;
	add.s32 	%r277, %r194, %r195;
	mad.lo.s32 	%r276, %r2, 3, %r194;
	mul.wide.u32 	%rd29, %r194, 4;
	add.s64 	%rd46, %rd2, %rd29;
$L__BB103_15:
	ld.global.u32 	%r196, [%rd46];
	st.shared.u32 	[%r279], %r196;
	mul.wide.u32 	%rd30, %r278, 4;
	add.s64 	%rd31, %rd2, %rd30;
	ld.global.u32 	%r197, [%rd31];
	add.s32 	%r198, %r279, %r21;
	st.shared.u32 	[%r198], %r197;
	mul.wide.u32 	%rd32, %r277, 4;
	add.s64 	%rd33, %rd2, %rd32;
	ld.global.u32 	%r199, [%rd33];
	shl.b32 	%r200, %r2, 3;
	add.s32 	%r201, %r279, %r200;
	st.shared.u32 	[%r201], %r199;
	mul.wide.u32 	%rd34, %r276, 4;
	add.s64 	%rd35, %rd2, %rd34;
	ld.global.u32 	%r202, [%rd35];
	add.s32 	%r203, %r279, %r60;
	st.shared.u32 	[%r203], %r202;
	add.s32 	%r275, %r275, %r21;
	add.s32 	%r279, %r279, %r59;
	add.s32 	%r278, %r278, %r21;
	add.s32 	%r277, %r277, %r21;
	add.s32 	%r276, %r276, %r21;
	add.s64 	%rd46, %rd46, %rd4;
	setp.lt.u32 	%p27, %r275, 32;
	@%p27 bra 	$L__BB103_15;
$L__BB103_16:
	setp.gt.u32 	%p28, %r1, 31;
	bar.sync 	0;
	@%p28 bra 	$L__BB103_23;
	setp.eq.s32 	%p29, %r19, 0;
	mov.u32 	%r281, %r1;
	@%p29 bra 	$L__BB103_21;
	setp.eq.s32 	%p30, %r19, 1;
	mov.b32 	%r204, 0;
	st.shared.u32 	[%r25], %r204;
	mov.u32 	%r281, %r3;
	@%p30 bra 	$L__BB103_21;
	setp.eq.s32 	%p31, %r19, 2;
	mov.b32 	%r205, 0;
	st.shared.u32 	[%r26], %r205;
	mov.u32 	%r281, %r23;
	@%p31 bra 	$L__BB103_21;
	mov.b32 	%r206, 0;
	st.shared.u32 	[%r27], %r206;
	mov.u32 	%r281, %r24;
$L__BB103_21:
	setp.lt.u32 	%p32, %r18, 3;
	@%p32 bra 	$L__BB103_23;
$L__BB103_22:
	shl.b32 	%r207, %r281, 2;
	mov.u32 	%r208, _ZZ9cuda_gemmIiLi128ELi8ELi1ELi32ELi16ELi16ELi1EEviiiPT_S1_S1_iiE3Csh;
	add.s32 	%r209, %r208, %r207;
	mov.b32 	%r210, 0;
	st.shared.u32 	[%r209], %r210;
	add.s32 	%r211, %r209, %r21;
	st.shared.u32 	[%r211], %r210;
	add.s32 	%r212, %r211, %r21;
	st.shared.u32 	[%r212], %r210;
	add.s32 	%r213, %r212, %r21;
	st.shared.u32 	[%r213], %r210;
	add.s32 	%r281, %r21, %r281;
	setp.lt.u32 	%p33, %r281, 32;
	@%p33 bra 	$L__BB103_22;
$L__BB103_23:
	setp.gt.u32 	%p34, %r1, 31;
	@%p34 bra 	$L__BB103_26;
	shr.u32 	%r283, %r1, 1;
	ld.shared.u32 	%r85, [%r28];
	ld.shared.u32 	%r86, [%r29+4];
	ld.shared.u32 	%r87, [%r30+8];
	ld.shared.u32 	%r88, [%r31+12];
	ld.shared.u32 	%r89, [%r32+16];
	ld.shared.u32 	%r90, [%r33+20];
	ld.shared.u32 	%r91, [%r34+24];
	ld.shared.u32 	%r92, [%r35+28];
	ld.shared.u32 	%r93, [%r36+32];
	ld.shared.u32 	%r94, [%r37+36];
	ld.shared.u32 	%r95, [%r38+40];
	ld.shared.u32 	%r96, [%r39+44];
	ld.shared.u32 	%r97, [%r40+48];
	ld.shared.u32 	%r98, [%r41+52];
	ld.shared.u32 	%r99, [%r42+56];
	ld.shared.u32 	%r100, [%r43+60];
$L__BB103_25:
	mad.lo.s32 	%r214, %r283, 68, %r17;
	ld.shared.u32 	%r215, [%r214];
	shfl.sync.idx.b32	%r216|%p35, %r215, %r16, 4127, -1;
	mul.lo.s32 	%r217, %r216, %r85;
	shfl.sync.idx.b32	%r218|%p36, %r215, %r44, 4127, -1;
	mad.lo.s32 	%r219, %r218, %r86, %r217;
	shfl.sync.idx.b32	%r220|%p37, %r215, %r45, 4127, -1;
	mad.lo.s32 	%r221, %r220, %r87, %r219;
	shfl.sync.idx.b32	%r222|%p38, %r215, %r46, 4127, -1;
	mad.lo.s32 	%r223, %r222, %r88, %r221;
	shfl.sync.idx.b32	%r224|%p39, %r215, %r47, 4127, -1;
	mad.lo.s32 	%r225, %r224, %r89, %r223;
	shfl.sync.idx.b32	%r226|%p40, %r215, %r48, 4127, -1;
	mad.lo.s32 	%r227, %r226, %r90, %r225;
	shfl.sync.idx.b32	%r228|%p41, %r215, %r49, 4127, -1;
	mad.lo.s32 	%r229, %r228, %r91, %r227;
	shfl.sync.idx.b32	%r230|%p42, %r215, %r50, 4127, -1;
	mad.lo.s32 	%r231, %r230, %r92, %r229;
	shfl.sync.idx.b32	%r232|%p43, %r215, %r51, 4127, -1;
	mad.lo.s32 	%r233, %r232, %r93, %r231;
	shfl.sync.idx.b32	%r234|%p44, %r215, %r52, 4127, -1;
	mad.lo.s32 	%r235, %r234, %r94, %r233;
	shfl.sync.idx.b32	%r236|%p45, %r215, %r53, 4127, -1;
	mad.lo.s32 	%r237, %r236, %r95, %r235;
	shfl.sync.idx.b32	%r238|%p46, %r215, %r54, 4127, -1;
	mad.lo.s32 	%r239, %r238, %r96, %r237;
	shfl.sync.idx.b32	%r240|%p47, %r215, %r55, 4127, -1;
	mad.lo.s32 	%r241, %r240, %r97, %r239;
	shfl.sync.idx.b32	%r242|%p48, %r215, %r56, 4127, -1;
	mad.lo.s32 	%r243, %r242, %r98, %r241;
	shfl.sync.idx.b32	%r244|%p49, %r215, %r57, 4127, -1;
	mad.lo.s32 	%r245, %r244, %r99, %r243;
	shfl.sync.idx.b32	%r246|%p50, %r215, %r58, 4127, -1;
	mad.lo.s32 	%r247, %r246, %r100, %r245;
	shl.b32 	%r248, %r12, 2;
	shl.b32 	%r249, %r283, 3;
	or.b32  	%r250, %r249, %r248;
	mov.u32 	%r251, _ZZ9cuda_gemmIiLi128ELi8ELi1ELi32ELi16ELi16ELi1EEviiiPT_S1_S1_iiE3Csh;
	add.s32 	%r252, %r251, %r250;
	ld.shared.u32 	%r253, [%r252];
	add.s32 	%r254, %r253, %r247;
	st.shared.u32 	[%r252], %r254;
	add.s32 	%r283, %r283, %r61;
	setp.lt.u32 	%p51, %r283, 16;
	@%p51 bra 	$L__BB103_25;
$L__BB103_26:
	setp.gt.u32 	%p52, %r1, 31;
	bar.sync 	0;
	@%p52 bra 	$L__BB103_33;
	setp.eq.s32 	%p53, %r19, 0;
	shl.b32 	%r103, %r274, 5;
	mov.u32 	%r284, %r1;
	@%p53 bra 	$L__BB103_31;
	setp.eq.s32 	%p54, %r19, 1;
	add.s32 	%r255, %r103, %r1;
	ld.shared.u32 	%r256, [%r25];
	mul.wide.s32 	%rd36, %r255, 4;
	add.s64 	%rd8, %rd3, %rd36;
	st.global.u32 	[%rd8], %r256;
	mov.u32 	%r284, %r3;
	@%p54 bra 	$L__BB103_31;
	setp.eq.s32 	%p55, %r19, 2;
	ld.shared.u32 	%r257, [%r26];
	cvt.u64.u32 	%rd37, %r21;
	add.s64 	%rd9, %rd8, %rd37;
	st.global.u32 	[%rd9], %r257;
	mov.u32 	%r284, %r23;
	@%p55 bra 	$L__BB103_31;
	ld.shared.u32 	%r258, [%r27];
	add.s64 	%rd39, %rd9, %rd37;
	st.global.u32 	[%rd39], %r258;
	mov.u32 	%r284, %r24;
$L__BB103_31:
	setp.lt.u32 	%p56, %r18, 3;
	@%p56 bra 	$L__BB103_33;
$L__BB103_32:
	add.s32 	%r259, %r103, %r284;
	shl.b32 	%r260, %r284, 2;
	mov.u32 	%r261, _ZZ9cuda_gemmIiLi128ELi8ELi1ELi32ELi16ELi16ELi1EEviiiPT_S1_S1_iiE3Csh;
	add.s32 	%r262, %r261, %r260;
	ld.shared.u32 	%r263, [%r262];
	mul.wide.s32 	%rd40, %r259, 4;
	add.s64 	%rd41, %rd3, %rd40;
	st.global.u32 	[%rd41], %r263;
	add.s32 	%r264, %r262, %r21;
	ld.shared.u32 	%r265, [%r264];
	add.s64 	%rd43, %rd41, %rd42;
	st.global.u32 	[%rd43], %r265;
	add.s32 	%r266, %r264, %r21;
	ld.shared.u32 	%r267, [%r266];
	add.s64 	%rd44, %rd43, %rd42;
	st.global.u32 	[%rd44], %r267;
	add.s32 	%r268, %r266, %r21;
	ld.shared.u32 	%r269, [%r268];
	add.s64 	%rd45, %rd44, %rd42;
	st.global.u32 	[%rd45], %r269;
	add.s32 	%r284, %r21, %r284;
	setp.lt.u32 	%p57, %r284, 32;
	@%p57 bra 	$L__BB103_32;
$L__BB103_33:
	add.s32 	%r274, %r274, %r14;
	setp.lt.u32 	%p58, %r274, %r15;
	@%p58 bra 	$L__BB103_8;
$L__BB103_34:
	ret;

}
	// .globl	_Z9cuda_gemmIiLi128ELi8ELi1ELi32ELi32ELi32ELi0EEviiiPT_S1_S1_ii
.visible .entry _Z9cuda_gemmIiLi128ELi8ELi1ELi32ELi32ELi32ELi0EEviiiPT_S1_S1_ii(
	.param .u32 _Z9cuda_gemmIiLi128ELi8ELi1ELi32ELi32ELi32ELi0EEviiiPT_S1_S1_ii_param_0,
	.param .u32 _Z9cuda_gemmIiLi128ELi8ELi1ELi32ELi32ELi32ELi0EEviiiPT_S1_S1_ii_param_1,
	.param .u32 _Z9cuda_gemmIiLi128ELi8ELi1ELi32ELi32ELi32ELi0EEviiiPT_S1_S1_ii_param_2,
	.param .u64 .ptr .align 1 _Z9cuda_gemmIiLi128ELi8ELi1ELi32ELi32ELi32ELi0EEviiiPT_S1_S1_ii_param_3,
	.param .u64 .ptr .align 1 _Z9cuda_gemmIiLi128ELi8ELi1ELi32ELi32ELi32ELi0EEviiiPT_S1_S1_ii_param_4,
	.param .u64 .ptr .align 1 _Z9cuda_gemmIiLi128ELi8ELi1ELi32ELi32ELi32ELi0EEviiiPT_S1_S1_ii_param_5,
	.param .u32 _Z9cuda_gemmIiLi128ELi8ELi1ELi32ELi32ELi32ELi0EEviiiPT_S1_S1_ii_param_6,
	.param .u32 _Z9cuda_gemmIiLi128ELi8ELi1ELi32ELi32ELi32ELi0EEviiiPT_S1_S1_ii_param_7
)
.maxntid 128
{
	.reg .pred 	%p<250>;
	.reg .b32 	%r<1102>;
	.reg .b64 	%rd<37>;
	// demoted variable
	.shared .align 128 .b8 _ZZ9cuda_gemmIiLi128ELi8ELi1ELi32ELi32ELi32ELi0EEviiiPT_S1_S1_iiE11kron_fac_sh[4224];
	// demoted variable
	.shared .align 128 .b8 _ZZ9cuda_gemmIiLi128ELi8ELi1ELi32ELi32ELi32ELi0EEviiiPT_S1_S1_iiE3Ash[128];
	// demoted variable
	.shared .align 128 .b8 _ZZ9cuda_gemmIiLi128ELi8ELi1ELi32ELi32ELi32ELi0EEviiiPT_S1_S1_iiE3Csh[128];
	ld.param.u32 	%r364, [_Z9cuda_gemmIiLi128ELi8ELi1ELi32ELi32ELi32ELi0EEviiiPT_S1_S1_ii_param_2];
	ld.param.u64 	%rd5, [_Z9cuda_gemmIiLi128ELi8ELi1ELi32ELi32ELi32ELi0EEviiiPT_S1_S1_ii_param_3];
	ld.param.u64 	%rd4, [_Z9cuda_gemmIiLi128ELi8ELi1ELi32ELi32ELi32ELi0EEviiiPT_S1_S1_ii_param_4];
	ld.param.u64 	%rd6, [_Z9cuda_gemmIiLi128ELi8ELi1ELi32ELi32ELi32ELi0EEviiiPT_S1_S1_ii_param_5];
	ld.param.u32 	%r365, [_Z9cuda_gemmIiLi128ELi8ELi1ELi32ELi32ELi32ELi0EEviiiPT_S1_S1_ii_param_6];
	ld.param.u32 	%r366, [_Z9cuda_gemmIiLi128ELi8ELi1ELi32ELi32ELi32ELi0EEviiiPT_S1_S1_ii_param_7];
	cvta.to.global.u64 	%rd1, %rd5;
	cvta.to.global.u64 	%rd2, %rd6;
	mov.u32 	%r1, %tid.x;
	mul.lo.s32 	%r2, %r366, %r365;
	setp.ge.u32 	%p1, %r1, %r2;
	@%p1 bra 	$L__BB104_3;
	mov.u32 	%r3, %ntid.x;
	cvta.to.global.u64 	%rd3, %rd4;
	mov.u32 	%r930, %r1;
$L__BB104_2:
	mul.wide.u32 	%rd7, %r930, 4;
	add.s64 	%rd8, %rd3, %rd7;
	ld.global.u32 	%r367, [%rd8];
	rem.u32 	%r368, %r930, %r365;
	mov.u32 	%r369, _ZZ9cuda_gemmIiLi128ELi8ELi1ELi32ELi32ELi32ELi0EEviiiPT_S1_S1_iiE11kron_fac_sh;
	mad.lo.s32 	%r370, %r368, 132, %r369;
	div.u32 	%r371, %r930, %r366;
	shl.b32 	%r372, %r371, 2;
	add.s32 	%r373, %r370, %r372;
	st.shared.u32 	[%r373], %r367;
	add.s32 	%r930, %r930, %r3;
	setp.lt.u32 	%p2, %r930, %r2;
	@%p2 bra 	$L__BB104_2;
$L__BB104_3:
	div.s32 	%r6, 32, %r366;
	div.u32 	%r8, %r1, %r6;
	mul.lo.s32 	%r374, %r8, %r6;
	sub.s32 	%r7, %r1, %r374;
	mov.u32 	%r9, %ntid.x;
	mov.u32 	%r963, %ctaid.y;
	mov.u32 	%r11, %nctaid.y;
	shl.b32 	%r375, %r11, 3;
	setp.ge.u32 	%p3, %r963, %r375;
	@%p3 bra 	$L__BB104_222;
	mov.u32 	%r377, %ctaid.x;
	shl.b32 	%r12, %r377, 5;
	min.s32 	%r13, %r366, 32;
	mul.lo.s32 	%r14, %r7, %r366;
	shl.b32 	%r378, %r366, 8;
	sub.s32 	%r15, 8223, %r378;
	mul.lo.s32 	%r16, %r6, %r377;
	add.s32 	%r17, %r1, %r9;
	max.u32 	%r379, %r17, 32;
	setp.lt.u32 	%p4, %r17, 32;
	selp.u32 	%r380, 1, 0, %p4;
	add.s32 	%r381, %r17, %r380;
	sub.s32 	%r382, %r379, %r381;
	div.u32 	%r383, %r382, %r9;
	add.s32 	%r18, %r383, %r380;
	add.s32 	%r384, %r18, 1;
	and.b32  	%r19, %r384, 3;
	shl.b32 	%r385, %r1, 2;
	mov.u32 	%r386, _ZZ9cuda_gemmIiLi128ELi8ELi1ELi32ELi32ELi32ELi0EEviiiPT_S1_S1_iiE3Ash;
	add.s32 	%r20, %r386, %r385;
	shl.b32 	%r21, %r9, 2;
	add.s32 	%r22, %r20, %r21;
	add.s32 	%r23, %r17, %r9;
	add.s32 	%r24, %r23, %r9;
	mov.u32 	%r387, _ZZ9cuda_gemmIiLi128ELi8ELi1ELi32ELi32ELi32ELi0EEviiiPT_S1_S1_iiE3Csh;
	add.s32 	%r25, %r387, %r385;
	add.s32 	%r26, %r25, %r21;
	div.u32 	%r27, %r9, %r6;
$L__BB104_5:
	setp.gt.u32 	%p5, %r1, 31;
	@%p5 bra 	$L__BB104_13;
	setp.eq.s32 	%p6, %r19, 0;
	mul.lo.s32 	%r61, %r963, %r364;
	mov.u32 	%r964, %r1;
	@%p6 bra 	$L__BB104_10;
	setp.eq.s32 	%p7, %r19, 1;
	add.s32 	%r388, %r61, %r12;
	add.s32 	%r62, %r388, %r1;
	mul.wide.u32 	%rd9, %r62, 4;
	add.s64 	%rd10, %rd1, %rd9;
	ld.global.u32 	%r389, [%rd10];
	st.shared.u32 	[%r20], %r389;
	mov.u32 	%r964, %r17;
	@%p7 bra 	$L__BB104_10;
	setp.eq.s32 	%p8, %r19, 2;
	add.s32 	%r63, %r62, %r9;
	mul.wide.u32 	%rd11, %r63, 4;
	add.s64 	%rd12, %rd1, %rd11;
	ld.global.u32 	%r390, [%rd12];
	st.shared.u32 	[%r22], %r390;
	mov.u32 	%r964, %r23;
	@%p8 bra 	$L__BB104_10;
	add.s32 	%r391, %r63, %r9;
	mul.wide.u32 	%rd13, %r391, 4;
	add.s64 	%rd14, %rd1, %rd13;
	ld.global.u32 	%r392, [%rd14];
	add.s32 	%r393, %r22, %r21;
	st.shared.u32 	[%r393], %r392;
	mov.u32 	%r964, %r24;
$L__BB104_10:
	setp.lt.u32 	%p9, %r18, 3;
	@%p9 bra 	$L__BB104_13;
	shl.b32 	%r394, %r964, 2;
	mov.u32 	%r395, _ZZ9cuda_gemmIiLi128ELi8ELi1ELi32ELi32ELi32ELi0EEviiiPT_S1_S1_iiE3Ash;
	add.s32 	%r969, %r395, %r394;
	add.s32 	%r396, %r12, %r964;
	add.s32 	%r965, %r396, %r61;
	add.s32 	%r968, %r965, %r9;
	shl.b32 	%r397, %r9, 1;
	add.s32 	%r967, %r965, %r397;
	mad.lo.s32 	%r966, %r9, 3, %r965;
$L__BB104_12:
	mul.wide.u32 	%rd15, %r965, 4;
	add.s64 	%rd16, %rd1, %rd15;
	ld.global.u32 	%r398, [%rd16];
	st.shared.u32 	[%r969], %r398;
	mul.wide.u32 	%rd17, %r968, 4;
	add.s64 	%rd18, %rd1, %rd17;
	ld.global.u32 	%r399, [%rd18];
	add.s32 	%r400, %r969, %r21;
	st.shared.u32 	[%r400], %r399;
	mul.wide.u32 	%rd19, %r967, 4;
	add.s64 	%rd20, %rd1, %rd19;
	ld.global.u32 	%r401, [%rd20];
	shl.b32 	%r402, %r9, 3;
	add.s32 	%r403, %r969, %r402;
	st.shared.u32 	[%r403], %r401;
	mul.wide.u32 	%rd21, %r966, 4;
	add.s64 	%rd22, %rd1, %rd21;
	ld.global.u32 	%r404, [%rd22];
	mad.lo.s32 	%r405, %r9, 12, %r969;
	st.shared.u32 	[%r405], %r404;
	add.s32 	%r964, %r964, %r21;
	shl.b32 	%r406, %r9, 4;
	add.s32 	%r969, %r969, %r406;
	add.s32 	%r968, %r968, %r21;
	add.s32 	%r967, %r967, %r21;
	add.s32 	%r966, %r966, %r21;
	add.s32 	%r965, %r965, %r21;
	setp.lt.u32 	%p10, %r964, 32;
	@%p10 bra 	$L__BB104_12;
$L__BB104_13:
	setp.gt.u32 	%p11, %r1, 31;
	bar.sync 	0;
	@%p11 bra 	$L__BB104_19;
	setp.eq.s32 	%p12, %r19, 0;
	mov.u32 	%r971, %r1;
	@%p12 bra 	$L__BB104_18;
	setp.eq.s32 	%p13, %r19, 1;
	mov.b32 	%r407, 0;
	st.shared.u32 	[%r25], %r407;
	mov.u32 	%r971, %r17;
	@%p13 bra 	$L__BB104_18;
	setp.eq.s32 	%p14, %r19, 2;
	mov.b32 	%r408, 0;
	st.shared.u32 	[%r26], %r408;
	mov.u32 	%r971, %r23;
	@%p14 bra 	$L__BB104_18;
	add.s32 	%r409, %r26, %r21;
	mov.b32 	%r410, 0;
	st.shared.u32 	[%r409], %r410;
	mov.u32 	%r971, %r24;
$L__BB104_18:
	setp.lt.u32 	%p15, %r18, 3;
	@%p15 bra 	$L__BB104_19;
	bra.uni 	$L__BB104_223;
$L__BB104_19:
	setp.gt.s32 	%p17, %r6, 0;
	@%p17 bra 	$L__BB104_20;
	bra.uni 	$L__BB104_214;
$L__BB104_20:
	setp.lt.s32 	%p18, %r366, 1;
	and.b32  	%r418, %r1, 31;
	rem.s32 	%r85, %r418, %r13;
	add.s32 	%r86, %r85, %r14;
	@%p18 bra 	$L__BB104_22;
	shl.b32 	%r419, %r86, 2;
	mov.u32 	%r420, _ZZ9cuda_gemmIiLi128ELi8ELi1ELi32ELi32ELi32ELi0EEviiiPT_S1_S1_iiE3Ash;
	add.s32 	%r421, %r420, %r419;
	ld.shared.u32 	%r962, [%r421];
$L__BB104_22:
	setp.lt.s32 	%p19, %r366, 2;
	@%p19 bra 	$L__BB104_24;
	add.s32 	%r422, %r85, 1;
	setp.lt.s32 	%p20, %r422, %r13;
	selp.b32 	%r423, 0, %r13, %p20;
	sub.s32 	%r424, %r86, %r423;
	shl.b32 	%r425, %r424, 2;
	mov.u32 	%r426, _ZZ9cuda_gemmIiLi128ELi8ELi1ELi32ELi32ELi32ELi0EEviiiPT_S1_S1_iiE3Ash;
	add.s32 	%r427, %r426, %r425;
	ld.shared.u32 	%r961, [%r427+4];
$L__BB104_24:
	setp.lt.s32 	%p21, %r366, 3;
	@%p21 bra 	$L__BB104_26;
	add.s32 	%r428, %r85, 2;
	setp.lt.s32 	%p22, %r428, %r13;
	selp.b32 	%r429, 0, %r13, %p22;
	sub.s32 	%r430, %r86, %r429;
	shl.b32 	%r431, %r430, 2;
	mov.u32 	%r432, _ZZ9cuda_gemmIiLi128ELi8ELi1ELi32ELi32ELi32ELi0EEviiiPT_S1_S1_iiE3Ash;
	add.s32 	%r433, %r432, %r431;
	ld.shared.u32 	%r960, [%r433+8];
$L__BB104_26:
	setp.lt.s32 	%p23, %r366, 4;
	@%p23 bra 	$L__BB104_28;
	add.s32 	%r434, %r85, 3;
	setp.lt.s32 	%p24, %r434, %r13;
	selp.b32 	%r435, 0, %r13, %p24;
	sub.s32 	%r436, %r86, %r435;
	shl.b32 	%r437, %r436, 2;
	mov.u32 	%r438, _ZZ9cuda_gemmIiLi128ELi8ELi1ELi32ELi32ELi32ELi0EEviiiPT_S1_S1_iiE3Ash;
	add.s32 	%r439, %r438, %r437;
	ld.shared.u32 	%r959, [%r439+12];
$L__BB104_28:
	setp.lt.s32 	%p25, %r366, 5;
	@%p25 bra 	$L__BB104_30;
	add.s32 	%r440, %r85, 4;
	setp.lt.s32 	%p26, %r440, %r13;
	selp.b32 	%r441, 0, %r13, %p26;
	sub.s32 	%r442, %r86, %r441;
	shl.b32 	%r443, %r442, 2;
	mov.u32 	%r444, _ZZ9cuda_gemmIiLi128ELi8ELi1ELi32ELi32ELi32ELi0EEviiiPT_S1_S1_iiE3Ash;
	add.s32 	%r445, %r444, %r443;
	ld.shared.u32 	%r958, [%r445+16];
$L__BB104_30:
	setp.lt.s32 	%p27, %r366, 6;
	@%p27 bra 	$L__BB104_32;
	add.s32 	%r446, %r85, 5;
	setp.lt.s32 	%p28, %r446, %r13;
	selp.b32 	%r447, 0, %r13, %p28;
	sub.s32 	%r448, %r86, %r447;
	shl.b32 	%r449, %r448, 2;
	mov.u32 	%r450, _ZZ9cuda_gemmIiLi128ELi8ELi1ELi32ELi32ELi32ELi0EEviiiPT_S1_S1_iiE3Ash;
	add.s32 	%r451, %r450, %r449;
	ld.shared.u32 	%r957, [%r451+20];
$L__BB104_32:
	setp.lt.s32 	%p29, %r366, 7;
	@%p29 bra 	$L__BB104_34;
	add.s32 	%r452, %r85, 6;
	setp.lt.s32 	%p30, %r452, %r13;
	selp.b32 	%r453, 0, %r13, %p30;
	sub.s32 	%r454, %r86, %r453;
	shl.b32 	%r455, %r454, 2;
	mov.u32 	%r456, _ZZ9cuda_gemmIiLi128ELi8ELi1ELi32ELi32ELi32ELi0EEviiiPT_S1_S1_iiE3Ash;
	add.s32 	%r457, %r456, %r455;
	ld.shared.u32 	%r956, [%r457+24];
$L__BB104_34:
	setp.lt.s32 	%p31, %r366, 8;
	@%p31 bra 	$L__BB104_36;
	add.s32 	%r458, %r85, 7;
	setp.lt.s32 	%p32, %r458, %r13;
	selp.b32 	%r459, 0, %r13, %p32;
	sub.s32 	%r460, %r86, %r459;
	shl.b32 	%r461, %r460, 2;
	mov.u32 	%r462, _ZZ9cuda_gemmIiLi128ELi8ELi1ELi32ELi32ELi32ELi0EEviiiPT_S1_S1_iiE3Ash;
	add.s32 	%r463, %r462, %r461;
	ld.shared.u32 	%r955, [%r463+28];
$L__BB104_36:
	setp.lt.s32 	%p33, %r366, 9;
	@%p33 bra 	$L__BB104_38;
	add.s32 	%r464, %r85, 8;
	setp.lt.s32 	%p34, %r464, %r13;
	selp.b32 	%r465, 0, %r13, %p34;
	sub.s32 	%r466, %r86, %r465;
	shl.b32 	%r467, %r466, 2;
	mov.u32 	%r468, _ZZ9cuda_gemmIiLi128ELi8ELi1ELi32ELi32ELi32ELi0EEviiiPT_S1_S1_iiE3Ash;
	add.s32 	%r469, %r468, %r467;
	ld.shared.u32 	%r954, [%r469+32];
$L__BB104_38:
	setp.lt.s32 	%p35, %r366, 10;
	@%p35 bra 	$L__BB104_40;
	add.s32 	%r470, %r85, 9;
	setp.lt.s32 	%p36, %r470, %r13;
	selp.b32 	%r471, 0, %r13, %p36;
	sub.s32 	%r472, %r86, %r471;
	shl.b32 	%r473, %r472, 2;
	mov.u32 	%r474, _ZZ9cuda_gemmIiLi128ELi8ELi1ELi32ELi32ELi32ELi0EEviiiPT_S1_S1_iiE3Ash;
	add.s32 	%r475, %r474, %r473;
	ld.shared.u32 	%r953, [%r475+36];
$L__BB104_40:
	setp.lt.s32 	%p37, %r366, 11;
	@%p37 bra 	$L__BB104_42;
	add.s32 	%r476, %r85, 10;
	setp.lt.s32 	%p38, %r476, %r13;
	selp.b32 	%r477, 0, %r13, %p38;
	sub.s32 	%r478, %r86, %r477;
	shl.b32 	%r479, %r478, 2;
	mov.u32 	%r480, _ZZ9cuda_gemmIiLi128ELi8ELi1ELi32ELi32ELi32ELi0EEviiiPT_S1_S1_iiE3Ash;
	add.s32 	%r481, %r480, %r479;
	ld.shared.u32 	%r952, [%r481+40];
$L__BB104_42:
	setp.lt.s32 	%p39, %r366, 12;
	@%p39 bra 	$L__BB104_44;
	add.s32 	%r482, %r85, 11;
	setp.lt.s32 	%p40, %r482, %r13;
	selp.b32 	%r483, 0, %r13, %p40;
	sub.s32 	%r484, %r86, %r483;
	shl.b32 	%r485, %r484, 2;
	mov.u32 	%r486, _ZZ9cuda_gemmIiLi128ELi8ELi1ELi32ELi32ELi32ELi0EEviiiPT_S1_S1_iiE3Ash;
	add.s32 	%r487, %r486, %r485;
	ld.shared.u32 	%r951, [%r487+44];
$L__BB104_44:
	setp.lt.s32 	%p41, %r366, 13;
	@%p41 bra 	$L__BB104_46;
	add.s32 	%r488, %r85, 12;
	setp.lt.s32 	%p42, %r488, %r13;
	selp.b32 	%r489, 0, %r13, %p42;
	sub.s32 	%r490, %r86, %r489;
	shl.b32 	%r491, %r490, 2;
	mov.u32 	%r492, _ZZ9cuda_gemmIiLi128ELi8ELi1ELi32ELi32ELi32ELi0EEviiiPT_S1_S1_iiE3Ash;
	add.s32 	%r493, %r492, %r491;
	ld.shared.u32 	%r950, [%r493+48];
$L__BB104_46:
	setp.lt.s32 	%p43, %r366, 14;
	@%p43 bra 	$L__BB104_48;
	add.s32 	%r494, %r85, 13;
	setp.lt.s32 	%p44, %r494, %r13;
	selp.b32 	%r495, 0, %r13, %p44;
	sub.s32 	%r496, %r86, %r495;
	shl.b32 	%r497, %r496, 2;
	mov.u32 	%r498, _ZZ9cuda_gemmIiLi128ELi8ELi1ELi32ELi32ELi32ELi0EEviiiPT_S1_S1_iiE3Ash;
	add.s32 	%r499, %r498, %r497;
	ld.shared.u32 	%r949, [%r499+52];
$L__BB104_48:
	setp.lt.s32 	%p45, %r366, 15;
	@%p45 bra 	$L__BB104_50;
	add.s32 	%r500, %r85, 14;
	setp.lt.s32 	%p46, %r500, %r13;
	selp.b32 	%r501, 0, %r13, %p46;
	sub.s32 	%r502, %r86, %r501;
	shl.b32 	%r503, %r502, 2;
	mov.u32 	%r504, _ZZ9cuda_gemmIiLi128ELi8ELi1ELi32ELi32ELi32ELi0EEviiiPT_S1_S1_iiE3Ash;
	add.s32 	%r505, %r504, %r503;
	ld.shared.u32 	%r948, [%r505+56];
$L__BB104_50:
	setp.lt.s32 	%p47, %r366, 16;
	@%p47 bra 	$L__BB104_52;
	add.s32 	%r506, %r85, 15;
	setp.lt.s32 	%p48, %r506, %r13;
	selp.b32 	%r507, 0, %r13, %p48;
	sub.s32 	%r508, %r86, %r507;
	shl.b32 	%r509, %r508, 2;
	mov.u32 	%r510, _ZZ9cuda_gemmIiLi128ELi8ELi1ELi32ELi32ELi32ELi0EEviiiPT_S1_S1_iiE3Ash;
	add.s32 	%r511, %r510, %r509;
	ld.shared.u32 	%r947, [%r511+60];
$L__BB104_52:
	setp.lt.s32 	%p49, %r366, 17;
	@%p49 bra 	$L__BB104_54;
	add.s32 	%r512, %r85, 16;
	setp.lt.s32 	%p50, %r512, %r13;
	selp.b32 	%r513, 0, %r13, %p50;
	sub.s32 	%r514, %r86, %r513;
	shl.b32 	%r515, %r514, 2;
	mov.u32 	%r516, _ZZ9cuda_gemmIiLi128ELi8ELi1ELi32ELi32ELi32ELi0EEviiiPT_S1_S1_iiE3Ash;
	add.s32 	%r517, %r516, %r515;
	ld.shared.u32 	%r946, [%r517+64];
$L__BB104_54:
	setp.lt.s32 	%p51, %r366, 18;
	@%p51 bra 	$L__BB104_56;
	add.s32 	%r518, %r85, 17;
	setp.lt.s32 	%p52, %r518, %r13;
	selp.b32 	%r519, 0, %r13, %p52;
	sub.s32 	%r520, %r86, %r519;
	shl.b32 	%r521, %r520, 2;
	mov.u32 	%r522, _ZZ9cuda_gemmIiLi128ELi8ELi1ELi32ELi32ELi32ELi0EEviiiPT_S1_S1_iiE3Ash;
	add.s32 	%r523, %r522, %r521;
	ld.shared.u32 	%r945, [%r523+68];
$L__BB104_56:
	setp.lt.s32 	%p53, %r366, 19;
	@%p53 bra 	$L__BB104_58;
	add.s32 	%r524, %r85, 18;
	setp.lt.s32 	%p54, %r524, %r13;
	selp.b32 	%r525, 0, %r13, %p54;
	sub.s32 	%r526, %r86, %r525;
	shl.b32 	%r527, %r526, 2;
	mov.u32 	%r528, _ZZ9cuda_gemmIiLi128ELi8ELi1ELi32ELi32ELi32ELi0EEviiiPT_S1_S1_iiE3Ash;
	add.s32 	%r529, %r528, %r527;
	ld.shared.u32 	%r944, [%r529+72];
$L__BB104_58:
	setp.lt.s32 	%p55, %r366, 20;
	@%p55 bra 	$L__BB104_60;
	add.s32 	%r530, %r85, 19;
	setp.lt.s32 	%p56, %r530, %r13;
	selp.b32 	%r531, 0, %r13, %p56;
	sub.s32 	%r532, %r86, %r531;
	shl.b32 	%r533, %r532, 2;
	mov.u32 	%r534, _ZZ9cuda_gemmIiLi128ELi8ELi1ELi32ELi32ELi32ELi0EEviiiPT_S1_S1_iiE3Ash;
	add.s32 	%r535, %r534, %r533;
	ld.shared.u32 	%r943, [%r535+76];
$L__BB104_60:
	setp.lt.s32 	%p57, %r366, 21;
	@%p57 bra 	$L__BB104_62;
	add.s32 	%r536, %r85, 20;
	setp.lt.s32 	%p58, %r536, %r13;
	selp.b32 	%r537, 0, %r13, %p58;
	sub.s32 	%r538, %r86, %r537;
	shl.b32 	%r539, %r538, 2;
	mov.u32 	%r540, _ZZ9cuda_gemmIiLi128ELi8ELi1ELi32ELi32ELi32ELi0EEviiiPT_S1_S1_iiE3Ash;
	add.s32 	%r541, %r540, %r539;
	ld.shared.u32 	%r942, [%r541+80];
$L__BB104_62:
	setp.lt.s32 	%p59, %r366, 22;
	@%p59 bra 	$L__BB104_64;
	add.s32 	%r542, %r85, 21;
	setp.lt.s32 	%p60, %r542, %r13;
	selp.b32 	%r543, 0, %r13, %p60;
	sub.s32 	%r544, %r86, %r543;
	shl.b32 	%r545, %r544, 2;
	mov.u32 	%r546, _ZZ9cuda_gemmIiLi128ELi8ELi1ELi32ELi32ELi32ELi0EEviiiPT_S1_S1_iiE3Ash;
	add.s32 	%r547, %r546, %r545;
	ld.shared.u32 	%r941, [%r547+84];
$L__BB104_64:
	setp.lt.s32 	%p61, %r366, 23;
	@%p61 bra 	$L__BB104_66;
	add.s32 	%r548, %r85, 22;
	setp.lt.s32 	%p62, %r548, %r13;
	selp.b32 	%r549, 0, %r13, %p62;
	sub.s32 	%r550, %r86, %r549;
	shl.b32 	%r551, %r550, 2;
	mov.u32 	%r552, _ZZ9cuda_gemmIiLi128ELi8ELi1ELi32ELi32ELi32ELi0EEviiiPT_S1_S1_iiE3Ash;
	add.s32 	%r553, %r552, %r551;
	ld.shared.u32 	%r940, [%r553+88];
$L__BB104_66:
	setp.lt.s32 	%p63, %r366, 24;
	@%p63 bra 	$L__BB104_68;
	add.s32 	%r554, %r85, 23;
	setp.lt.s32 	%p64, %r554, %r13;
	selp.b32 	%r555, 0, %r13, %p64;
	sub.s32 	%r556, %r86, %r555;
	shl.b32 	%r557, %r556, 2;
	mov.u32 	%r558, _ZZ9cuda_gemmIiLi128ELi8ELi1ELi32ELi32ELi32ELi0EEviiiPT_S1_S1_iiE3Ash;
	add.s32 	%r559, %r558, %r557;
	ld.shared.u32 	%r939, [%r559+92];
$L__BB104_68:
	setp.lt.s32 	%p65, %r366, 25;
	@%p65 bra 	$L__BB104_70;
	add.s32 	%r560, %r85, 24;
	setp.lt.s32 	%p66, %r560, %r13;
	selp.b32 	%r561, 0, %r13, %p66;
	sub.s32 	%r562, %r86, %r561;
	shl.b32 	%r563, %r562, 2;
	mov.u32 	%r564, _ZZ9cuda_gemmIiLi128ELi8ELi1ELi32ELi32ELi32ELi0EEviiiPT_S1_S1_iiE3Ash;
	add.s32 	%r565, %r564, %r563;
	ld.shared.u32 	%r938, [%r565+96];
$L__BB104_70:
	setp.lt.s32 	%p67, %r366, 26;
	@%p67 bra 	$L__BB104_72;
	add.s32 	%r566, %r85, 25;
	setp.lt.s32 	%p68, %r566, %r13;
	selp.b32 	%r567, 0, %r13, %p68;
	sub.s32 	%r568, %r86, %r567;
	shl.b32 	%r569, %r568, 2;
	mov.u32 	%r570, _ZZ9cuda_gemmIiLi128ELi8ELi1ELi32ELi32ELi32ELi0EEviiiPT_S1_S1_iiE3Ash;
	add.s32 	%r571, %r570, %r569;
	ld.shared.u32 	%r937, [%r571+100];
$L__BB104_72:
	setp.lt.s32 	%p69, %r366, 27;
	@%p69 bra 	$L__BB104_74;
	add.s32 	%r572, %r85, 26;
	setp.lt.s32 	%p70, %r572, %r13;
	selp.b32 	%r573, 0, %r13, %p70;
	sub.s32 	%r574, %r86, %r573;
	shl.b32 	%r575, %r574, 2;
	mov.u32 	%r576, _ZZ9cuda_gemmIiLi128ELi8ELi1ELi32ELi32ELi32ELi0EEviiiPT_S1_S1_iiE3Ash;
	add.s32 	%r577, %r576, %r575;
	ld.shared.u32 	%r936, [%r577+104];
$L__BB104_74:
	setp.lt.s32 	%p71, %r366, 28;
	@%p71 bra 	$L__BB104_76;
	add.s32 	%r578, %r85, 27;
	setp.lt.s32 	%p72, %r578, %r13;
	selp.b32 	%r579, 0, %r13, %p72;
	sub.s32 	%r580, %r86, %r579;
	shl.b32 	%r581, %r580, 2;
	mov.u32 	%r582, _ZZ9cuda_gemmIiLi128ELi8ELi1ELi32ELi32ELi32ELi0EEviiiPT_S1_S1_iiE3Ash;
	add.s32 	%r583, %r582, %r581;
	ld.shared.u32 	%r935, [%r583+108];
$L__BB104_76:
	setp.lt.s32 	%p73, %r366, 29;
	@%p73 bra 	$L__BB104_78;
	add.s32 	%r584, %r85, 28;
	setp.lt.s32 	%p74, %r584, %r13;
	selp.b32 	%r585, 0, %r13, %p74;
	sub.s32 	%r586, %r86, %r585;
	shl.b32 	%r587, %r586, 2;
	mov.u32 	%r588, _ZZ9cuda_gemmIiLi128ELi8ELi1ELi32ELi32ELi32ELi0EEviiiPT_S1_S1_iiE3Ash;
	add.s32 	%r589, %r588, %r587;
	ld.shared.u32 	%r934, [%r589+112];
$L__BB104_78:
	setp.lt.s32 	%p75, %r366, 30;
	@%p75 bra 	$L__BB104_80;
	add.s32 	%r590, %r85, 29;
	setp.lt.s32 	%p76, %r590, %r13;
	selp.b32 	%r591, 0, %r13, %p76;
	sub.s32 	%r592, %r86, %r591;
	shl.b32 	%r593, %r592, 2;
	mov.u32 	%r594, _ZZ9cuda_gemmIiLi128ELi8ELi1ELi32ELi32ELi32ELi0EEviiiPT_S1_S1_iiE3Ash;
	add.s32 	%r595, %r594, %r593;
	ld.shared.u32 	%r933, [%r595+116];
$L__BB104_80:
	setp.lt.s32 	%p77, %r366, 31;
	@%p77 bra 	$L__BB104_82;
	add.s32 	%r596, %r85, 30;
	setp.lt.s32 	%p78, %r596, %r13;
	selp.b32 	%r597, 0, %r13, %p78;
	sub.s32 	%r598, %r86, %r597;
	shl.b32 	%r599, %r598, 2;
	mov.u32 	%r600, _ZZ9cuda_gemmIiLi128ELi8ELi1ELi32ELi32ELi32ELi0EEviiiPT_S1_S1_iiE3Ash;
	add.s32 	%r601, %r600, %r599;
	ld.shared.u32 	%r932, [%r601+120];
$L__BB104_82:
	setp.lt.s32 	%p79, %r366, 32;
	@%p79 bra 	$L__BB104_84;
	add.s32 	%r602, %r85, 31;
	setp.lt.s32 	%p80, %r602, %r13;
	selp.b32 	%r603, 0, %r13, %p80;
	sub.s32 	%r604, %r86, %r603;
	shl.b32 	%r605, %r604, 2;
	mov.u32 	%r606, _ZZ9cuda_gemmIiLi128ELi8ELi1ELi32ELi32ELi32ELi0EEviiiPT_S1_S1_iiE3Ash;
	add.s32 	%r607, %r606, %r605;
	ld.shared.u32 	%r931, [%r607+124];
$L__BB104_84:
	setp.ge.s32 	%p81, %r8, %r365;
	@%p81 bra 	$L__BB104_214;
	add.s32 	%r608, %r85, 1;
	setp.lt.s32 	%p82, %r608, %r13;
	selp.b32 	%r609, 0, %r13, %p82;
	sub.s32 	%r151, %r85, %r609;
	add.s32 	%r610, %r85, 2;
	setp.lt.s32 	%p83, %r610, %r13;
	selp.b32 	%r611, 0, %r13, %p83;
	sub.s32 	%r152, %r85, %r611;
	add.s32 	%r612, %r85, 3;
	setp.lt.s32 	%p84, %r612, %r13;
	selp.b32 	%r613, 0, %r13, %p84;
	sub.s32 	%r153, %r85, %r613;
	add.s32 	%r614, %r85, 4;
	setp.lt.s32 	%p85, %r614, %r13;
	selp.b32 	%r615, 0, %r13, %p85;
	sub.s32 	%r154, %r85, %r615;
	add.s32 	%r616, %r85, 5;
	setp.lt.s32 	%p86, %r616, %r13;
	selp.b32 	%r617, 0, %r13, %p86;
	sub.s32 	%r155, %r85, %r617;
	add.s32 	%r618, %r85, 6;
	setp.lt.s32 	%p87, %r618, %r13;
	selp.b32 	%r619, 0, %r13, %p87;
	sub.s32 	%r156, %r85, %r619;
	add.s32 	%r620, %r85, 7;
	setp.lt.s32 	%p88, %r620, %r13;
	selp.b32 	%r621, 0, %r13, %p88;
	sub.s32 	%r157, %r85, %r621;
	add.s32 	%r622, %r85, 8;
	setp.lt.s32 	%p89, %r622, %r13;
	selp.b32 	%r623, 0, %r13, %p89;
	sub.s32 	%r158, %r85, %r623;
	add.s32 	%r624, %r85, 9;
	setp.lt.s32 	%p90, %r624, %r13;
	selp.b32 	%r625, 0, %r13, %p90;
	sub.s32 	%r159, %r85, %r625;
	add.s32 	%r626, %r85, 10;
	setp.lt.s32 	%p91, %r626, %r13;
	selp.b32 	%r627, 0, %r13, %p91;
	sub.s32 	%r160, %r85, %r627;
	add.s32 	%r628, %r85, 11;
	add.s32 	%r629, %r85, 12;
	setp.lt.s32 	%p92, %r629, %r13;
	selp.b32 	%r630, 0, %r13, %p92;
	sub.s32 	%r161, %r85, %r630;
	add.s32 	%r631, %r85, 13;
	add.s32 	%r632, %r85, 14;
	setp.lt.s32 	%p93, %r632, %r13;
	selp.b32 	%r633, 0, %r13, %p93;
	sub.s32 	%r162, %r85, %r633;
	add.s32 	%r634, %r85, 15;
	add.s32 	%r635, %r85, 16;
	add.s32 	%r636, %r85, 17;
	add.s32 	%r637, %r85, 18;
	add.s32 	%r638, %r85, 19;
	add.s32 	%r639, %r85, 20;
	add.s32 	%r640, %r85, 21;
	add.s32 	%r641, %r85, 22;
	add.s32 	%r642, %r85, 23;
	add.s32 	%r643, %r85, 24;
	add.s32 	%r644, %r85, 25;
	add.s32 	%r645, %r85, 26;
	add.s32 	%r646, %r85, 27;
	add.s32 	%r647, %r85, 28;
	add.s32 	%r648, %r85, 29;
	add.s32 	%r649, %r85, 30;
	setp.eq.s32 	%p94, %r85, 0;
	selp.b32 	%r650, 0, -32, %p94;
	or.b32  	%r651, %r85, %r650;
	setp.lt.s32 	%p95, %r85, %r366;
	selp.b32 	%r652, 0, %r366, %p95;
	sub.s32 	%r163, %r85, %r652;
	setp.lt.s32 	%p96, %r608, %r366;
	selp.b32 	%r653, 0, %r366, %p96;
	sub.s32 	%r164, %r608, %r653;
	setp.lt.s32 	%p97, %r610, %r366;
	selp.b32 	%r654, 0, %r366, %p97;
	sub.s32 	%r165, %r610, %r654;
	setp.lt.s32 	%p98, %r612, %r366;
	selp.b32 	%r655, 0, %r366, %p98;
	sub.s32 	%r166, %r612, %r655;
	setp.lt.s32 	%p99, %r614, %r366;
	selp.b32 	%r656, 0, %r366, %p99;
	sub.s32 	%r167, %r614, %r656;
	setp.lt.s32 	%p100, %r616, %r366;
	selp.b32 	%r657, 0, %r366, %p100;
	sub.s32 	%r168, %r616, %r657;
	setp.lt.s32 	%p101, %r618, %r366;
	selp.b32 	%r658, 0, %r366, %p101;
	sub.s32 	%r169, %r618, %r658;
	setp.lt.s32 	%p102, %r620, %r366;
	selp.b32 	%r659, 0, %r366, %p102;
	sub.s32 	%r170, %r620, %r659;
	setp.lt.s32 	%p103, %r622, %r366;
	selp.b32 	%r660, 0, %r366, %p103;
	sub.s32 	%r171, %r622, %r660;
	setp.lt.s32 	%p104, %r624, %r366;
	selp.b32 	%r661, 0, %r366, %p104;
	sub.s32 	%r172, %r624, %r661;
	setp.lt.s32 	%p105, %r626, %r366;
	selp.b32 	%r662, 0, %r366, %p105;
	sub.s32 	%r173, %r626, %r662;
	setp.lt.s32 	%p106, %r628, %r366;
	selp.b32 	%r663, 0, %r366, %p106;
	sub.s32 	%r174, %r628, %r663;
	setp.lt.s32 	%p107, %r629, %r366;
	selp.b32 	%r664, 0, %r366, %p107;
	sub.s32 	%r175, %r629, %r664;
	setp.lt.s32 	%p108, %r631, %r366;
	selp.b32 	%r665, 0, %r366, %p108;
	sub.s32 	%r176, %r631, %r665;
	setp.lt.s32 	%p109, %r632, %r366;
	selp.b32 	%r666, 0, %r366, %p109;
	sub.s32 	%r177, %r632, %r666;
	setp.lt.s32 	%p110, %r634, %r366;
	selp.b32 	%r667, 0, %r366, %p110;
	sub.s32 	%r178, %r634, %r667;
	setp.lt.s32 	%p111, %r635, %r366;
	selp.b32 	%r668, 0, %r366, %p111;
	sub.s32 	%r179, %r635, %r668;
	setp.lt.s32 	%p112, %r636, %r366;
	selp.b32 	%r669, 0, %r366, %p112;
	sub.s32 	%r180, %r636, %r669;
	setp.lt.s32 	%p113, %r637, %r366;
	selp.b32 	%r670, 0, %r366, %p113;
	sub.s32 	%r181, %r637, %r670;
	setp.lt.s32 	%p114, %r638, %r366;
	selp.b32 	%r671, 0, %r366, %p114;
	sub.s32 	%r182, %r638, %r671;
	setp.lt.s32 	%p115, %r639, %r366;
	selp.b32 	%r672, 0, %r366, %p115;
	sub.s32 	%r183, %r639, %r672;
	setp.lt.s32 	%p116, %r640, %r366;
	selp.b32 	%r673, 0, %r366, %p116;
	sub.s32 	%r184, %r640, %r673;
	setp.lt.s32 	%p117, %r641, %r366;
	selp.b32 	%r674, 0, %r366, %p117;
	sub.s32 	%r185, %r641, %r674;
	setp.lt.s32 	%p118, %r642, %r366;
	selp.b32 	%r675, 0, %r366, %p118;
	sub.s32 	%r186, %r642, %r675;
	setp.lt.s32 	%p119, %r643, %r366;
	selp.b32 	%r676, 0, %r366, %p119;
	sub.s32 	%r187, %r643, %r676;
	setp.lt.s32 	%p120, %r644, %r366;
	selp.b32 	%r677, 0, %r366, %p120;
	sub.s32 	%r188, %r644, %r677;
	setp.lt.s32 	%p121, %r645, %r366;
	selp.b32 	%r678, 0, %r366, %p121;
	sub.s32 	%r189, %r645, %r678;
	setp.lt.s32 	%p122, %r646, %r366;
	selp.b32 	%r679, 0, %r366, %p122;
	sub.s32 	%r190, %r646, %r679;
	setp.lt.s32 	%p123, %r647, %r366;
	selp.b32 	%r680, 0, %r366, %p123;
	sub.s32 	%r191, %r647, %r680;
	setp.lt.s32 	%p124, %r648, %r366;
	selp.b32 	%r681, 0, %r366, %p124;
	sub.s32 	%r192, %r648, %r681;
	setp.lt.s32 	%p125, %r649, %r366;
	selp.b32 	%r682, 0, %r366, %p125;
	sub.s32 	%r193, %r649, %r682;
	add.s32 	%r194, %r651, 31;
	shl.b32 	%r687, %r151, 2;
	shl.b32 	%r690, %r152, 2;
	shl.b32 	%r693, %r153, 2;
	shl.b32 	%r696, %r154, 2;
	shl.b32 	%r699, %r155, 2;
	shl.b32 	%r702, %r156, 2;
	shl.b32 	%r705, %r157, 2;
	shl.b32 	%r708, %r158, 2;
	shl.b32 	%r711, %r159, 2;
	shl.b32 	%r714, %r160, 2;
	shl.b32 	%r723, %r161, 2;
	shl.b32 	%r732, %r162, 2;
	mov.u32 	%r1005, %r8;
$L__BB104_86:
	setp.gt.u32 	%p126, %r366, 32;
	mov.u32 	%r683, _ZZ9cuda_gemmIiLi128ELi8ELi1ELi32ELi32ELi32ELi0EEviiiPT_S1_S1_iiE11kron_fac_sh;
	mad.lo.s32 	%r196, %r1005, 132, %r683;
	shl.b32 	%r684, %r85, 2;
	add.s32 	%r685, %r196, %r684;
	ld.shared.u32 	%r197, [%r685];
	@%p126 bra 	$L__BB104_151;
	setp.eq.s32 	%p178, %r366, 0;
	mov.b32 	%r1007, 0;
	@%p178 bra 	$L__BB104_89;
	shfl.sync.idx.b32	%r838|%p179, %r197, %r163, %r15, -1;
	mul.lo.s32 	%r1007, %r838, %r962;
$L__BB104_89:
	setp.lt.s32 	%p180, %r366, 2;
	@%p180 bra 	$L__BB104_91;
	shfl.sync.idx.b32	%r839|%p181, %r197, %r164, %r15, -1;
	mad.lo.s32 	%r1007, %r839, %r961, %r1007;
$L__BB104_91:
	setp.lt.s32 	%p182, %r366, 3;
	@%p182 bra 	$L__BB104_93;
	shfl.sync.idx.b32	%r840|%p183, %r197, %r165, %r15, -1;
	mad.lo.s32 	%r1007, %r840, %r960, %r1007;
$L__BB104_93:
	setp.lt.s32 	%p184, %r366, 4;
	@%p184 bra 	$L__BB104_95;
	shfl.sync.idx.b32	%r841|%p185, %r197, %r166, %r15, -1;
	mad.lo.s32 	%r1007, %r841, %r959, %r1007;
$L__BB104_95:
	setp.lt.s32 	%p186, %r366, 5;
	@%p186 bra 	$L__BB104_97;
	shfl.sync.idx.b32	%r842|%p187, %r197, %r167, %r15, -1;
	mad.lo.s32 	%r1007, %r842, %r958, %r1007;
$L__BB104_97:
	setp.lt.s32 	%p188, %r366, 6;
	@%p188 bra 	$L__BB104_99;
	shfl.sync.idx.b32	%r843|%p189, %r197, %r168, %r15, -1;
	mad.lo.s32 	%r1007, %r843, %r957, %r1007;
$L__BB104_99:
	setp.lt.s32 	%p190, %r366, 7;
	@%p190 bra 	$L__BB104_101;
	shfl.sync.idx.b32	%r844|%p191, %r197, %r169, %r15, -1;
	mad.lo.s32 	%r1007, %r844, %r956, %r1007;
$L__BB104_101:
	setp.lt.s32 	%p192, %r366, 8;
	@%p192 bra 	$L__BB104_103;
	shfl.sync.idx.b32	%r845|%p193, %r197, %r170, %r15, -1;
	mad.lo.s32 	%r1007, %r845, %r955, %r1007;
$L__BB104_103:
	setp.lt.s32 	%p194, %r366, 9;
	@%p194 bra 	$L__BB104_105;
	shfl.sync.idx.b32	%r846|%p195, %r197, %r171, %r15, -1;
	mad.lo.s32 	%r1007, %r846, %r954, %r1007;
$L__BB104_105:
	setp.lt.s32 	%p196, %r366, 10;
	@%p196 bra 	$L__BB104_107;
	shfl.sync.idx.b32	%r847|%p197, %r197, %r172, %r15, -1;
	mad.lo.s32 	%r1007, %r847, %r953, %r1007;
$L__BB104_107:
	setp.lt.s32 	%p198, %r366, 11;
	@%p198 bra 	$L__BB104_109;
	shfl.sync.idx.b32	%r848|%p199, %r197, %r173, %r15, -1;
	mad.lo.s32 	%r1007, %r848, %r952, %r1007;
$L__BB104_109:
	setp.lt.s32 	%p200, %r366, 12;
	@%p200 bra 	$L__BB104_111;
	shfl.sync.idx.b32	%r849|%p201, %r197, %r174, %r15, -1;
	mad.lo.s32 	%r1007, %r849, %r951, %r1007;
$L__BB104_111:
	setp.lt.s32 	%p202, %r366, 13;
	@%p202 bra 	$L__BB104_113;
	shfl.sync.idx.b32	%r850|%p203, %r197, %r175, %r15, -1;
	mad.lo.s32 	%r1007, %r850, %r950, %r1007;
$L__BB104_113:
	setp.lt.s32 	%p204, %r366, 14;
	@%p204 bra 	$L__BB104_115;
	shfl.sync.idx.b32	%r851|%p205, %r197, %r176, %r15, -1;
	mad.lo.s32 	%r1007, %r851, %r949, %r1007;
$L__BB104_115:
	setp.lt.s32 	%p206, %r366, 15;
	@%p206 bra 	$L__BB104_117;
	shfl.sync.idx.b32	%r852|%p207, %r197, %r177, %r15, -1;
	mad.lo.s32 	%r1007, %r852, %r948, %r1007;
$L__BB104_117:
	setp.lt.s32 	%p208, %r366, 16;
	@%p208 bra 	$L__BB104_119;
	shfl.sync.idx.b32	%r853|%p209, %r197, %r178, %r15, -1;
	mad.lo.s32 	%r1007, %r853, %r947, %r1007;
$L__BB104_119:
	setp.lt.s32 	%p210, %r366, 17;
	@%p210 bra 	$L__BB104_121;
	shfl.sync.idx.b32	%r854|%p211, %r197, %r179, %r15, -1;
	mad.lo.s32 	%r1007, %r854, %r946, %r1007;
$L__BB104_121:
	setp.lt.s32 	%p212, %r366, 18;
	@%p212 bra 	$L__BB104_123;
	shfl.sync.idx.b32	%r855|%p213, %r197, %r180, %r15, -1;
	mad.lo.s32 	%r1007, %r855, %r945, %r1007;
$L__BB104_123:
	setp.lt.s32 	%p214, %r366, 19;
	@%p214 bra 	$L__BB104_125;
	shfl.sync.idx.b32	%r856|%p215, %r197, %r181, %r15, -1;
	mad.lo.s32 	%r1007, %r856, %r944, %r1007;
$L__BB104_125:
	setp.lt.s32 	%p216, %r366, 20;
	@%p216 bra 	$L__BB104_127;
	shfl.sync.idx.b32	%r857|%p217, %r197, %r182, %r15, -1;
	mad.lo.s32 	%r1007, %r857, %r943, %r1007;
$L__BB104_127:
	setp.lt.s32 	%p218, %r366, 21;
	@%p218 bra 	$L__BB104_129;
	shfl.sync.idx.b32	%r858|%p219, %r197, %r183, %r15, -1;
	mad.lo.s32 	%r1007, %r858, %r942, %r1007;
$L__BB104_129:
	setp.lt.s32 	%p220, %r366, 22;
	@%p220 bra 	$L__BB104_131;
	shfl.sync.idx.b32	%r859|%p221, %r197, %r184, %r15, -1;
	mad.lo.s32 	%r1007, %r859, %r941, %r1007;
$L__BB104_131:
	setp.lt.s32 	%p222, %r366, 23;
	@%p222 bra 	$L__BB104_133;
	shfl.sync.idx.b32	%r860|%p223, %r197, %r185, %r15, -1;
	mad.lo.s32 	%r1007, %r860, %r940, %r1007;
$L__BB104_133:
	setp.lt.s32 	%p224, %r366, 24;
	@%p224 bra 	$L__BB104_135;
	shfl.sync.idx.b32	%r861|%p225, %r197, %r186, %r15, -1;
	mad.lo.s32 	%r1007, %r861, %r939, %r1007;
$L__BB104_135:
	setp.lt.s32 	%p226, %r366, 25;
	@%p226 bra 	$L__BB104_137;
	shfl.sync.idx.b32	%r862|%p227, %r197, %r187, %r15, -1;
	mad.lo.s32 	%r1007, %r862, %r938, %r1007;
$L__BB104_137:
	setp.lt.s32 	%p228, %r366, 26;
	@%p228 bra 	$L__BB104_139;
	shfl.sync.idx.b32	%r863|%p229, %r197, %r188, %r15, -1;
	mad.lo.s32 	%r1007, %r863, %r937, %r1007;
$L__BB104_139:
	setp.lt.s32 	%p230, %r366, 27;
	@%p230 bra 	$L__BB104_141;
	shfl.sync.idx.b32	%r864|%p231, %r197, %r189, %r15, -1;
	mad.lo.s32 	%r1007, %r864, %r936, %r1007;
$L__BB104_141:
	setp.lt.s32 	%p232, %r366, 28;
	@%p232 bra 	$L__BB104_143;
	shfl.sync.idx.b32	%r865|%p233, %r197, %r190, %r15, -1;
	mad.lo.s32 	%r1007, %r865, %r935, %r1007;
$L__BB104_143:
	setp.lt.s32 	%p234, %r366, 29;
	@%p234 bra 	$L__BB104_145;
	shfl.sync.idx.b32	%r866|%p235, %r197, %r191, %r15, -1;
	mad.lo.s32 	%r1007, %r866, %r934, %r1007;
$L__BB104_145:
	setp.lt.s32 	%p236, %r366, 30;
	@%p236 bra 	$L__BB104_147;
	shfl.sync.idx.b32	%r867|%p237, %r197, %r192, %r15, -1;
	mad.lo.s32 	%r1007, %r867, %r933, %r1007;
$L__BB104_147:
	setp.lt.s32 	%p238, %r366, 31;
	@%p238 bra 	$L__BB104_149;
	shfl.sync.idx.b32	%r868|%p239, %r197, %r193, %r15, -1;
	mad.lo.s32 	%r1007, %r868, %r932, %r1007;
$L__BB104_149:
	setp.ne.s32 	%p240, %r366, 32;
	@%p240 bra 	$L__BB104_213;
	shfl.sync.idx.b32	%r869|%p241, %r197, %r194, %r15, -1;
	mad.lo.s32 	%r1007, %r869, %r931, %r1007;
	bra.uni 	$L__BB104_213;
$L__BB104_151:
	setp.lt.s32 	%p127, %r366, 2;
	setp.gt.s32 	%p128, %r366, 0;
	mul.lo.s32 	%r686, %r197, %r962;
	selp.b32 	%r1007, %r686, 0, %p128;
	@%p127 bra 	$L__BB104_153;
	add.s32 	%r688, %r196, %r687;
	ld.shared.u32 	%r689, [%r688+4];
	mad.lo.s32 	%r1007, %r689, %r961, %r1007;
$L__BB104_153:
	setp.lt.s32 	%p129, %r366, 3;
	@%p129 bra 	$L__BB104_155;
	add.s32 	%r691, %r196, %r690;
	ld.shared.u32 	%r692, [%r691+8];
	mad.lo.s32 	%r1007, %r692, %r960, %r1007;
$L__BB104_155:
	setp.lt.s32 	%p130, %r366, 4;
	@%p130 bra 	$L__BB104_157;
	add.s32 	%r694, %r196, %r693;
	ld.shared.u32 	%r695, [%r694+12];
	mad.lo.s32 	%r1007, %r695, %r959, %r1007;
$L__BB104_157:
	setp.lt.s32 	%p131, %r366, 5;
	@%p131 bra 	$L__BB104_159;
	add.s32 	%r697, %r196, %r696;
	ld.shared.u32 	%r698, [%r697+16];
	mad.lo.s32 	%r1007, %r698, %r958, %r1007;
$L__BB104_159:
	setp.lt.s32 	%p132, %r366, 6;
	@%p132 bra 	$L__BB104_161;
	add.s32 	%r700, %r196, %r699;
	ld.shared.u32 	%r701, [%r700+20];
	mad.lo.s32 	%r1007, %r701, %r957, %r1007;
$L__BB104_161:
	setp.lt.s32 	%p133, %r366, 7;
	@%p133 bra 	$L__BB104_163;
	add.s32 	%r703, %r196, %r702;
	ld.shared.u32 	%r704, [%r703+24];
	mad.lo.s32 	%r1007, %r704, %r956, %r1007;
$L__BB104_163:
	setp.lt.s32 	%p134, %r366, 8;
	@%p134 bra 	$L__BB104_165;
	add.s32 	%r706, %r196, %r705;
	ld.shared.u32 	%r707, [%r706+28];
	mad.lo.s32 	%r1007, %r707, %r955, %r1007;
$L__BB104_165:
	setp.lt.s32 	%p135, %r366, 9;
	@%p135 bra 	$L__BB104_167;
	add.s32 	%r709, %r196, %r708;
	ld.shared.u32 	%r710, [%r709+32];
	mad.lo.s32 	%r1007, %r710, %r954, %r1007;
$L__BB104_167:
	setp.lt.s32 	%p136, %r366, 10;
	@%p136 bra 	$L__BB104_169;
	add.s32 	%r712, %r196, %r711;
	ld.shared.u32 	%r713, [%r712+36];
	mad.lo.s32 	%r1007, %r713, %r953, %r1007;
$L__BB104_169:
	setp.lt.s32 	%p137, %r366, 11;
	@%p137 bra 	$L__BB104_171;
	add.s32 	%r715, %r196, %r714;
	ld.shared.u32 	%r716, [%r715+40];
	mad.lo.s32 	%r1007, %r716, %r952, %r1007;
$L__BB104_171:
	setp.lt.s32 	%p138, %r366, 12;
	@%p138 bra 	$L__BB104_173;
	add.s32 	%r717, %r85, 11;
	setp.lt.s32 	%p139, %r717, %r13;
	selp.b32 	%r718, 0, %r13, %p139;
	sub.s32 	%r719, %r85, %r718;
	shl.b32 	%r720, %r719, 2;
	add.s32 	%r721, %r196, %r720;
	ld.shared.u32 	%r722, [%r721+44];
	mad.lo.s32 	%r1007, %r722, %r951, %r1007;
$L__BB104_173:
	setp.lt.s32 	%p140, %r366, 13;
	@%p140 bra 	$L__BB104_175;
	add.s32 	%r724, %r196, %r723;
	ld.shared.u32 	%r725, [%r724+48];
	mad.lo.s32 	%r1007, %r725, %r950, %r1007;
$L__BB104_175:
	setp.lt.s32 	%p141, %r366, 14;
	@%p141 bra 	$L__BB104_177;
	add.s32 	%r726, %r85, 13;
	setp.lt.s32 	%p142, %r726, %r13;
	selp.b32 	%r727, 0, %r13, %p142;
	sub.s32 	%r728, %r85, %r727;
	shl.b32 	%r729, %r728, 2;
	add.s32 	%r730, %r196, %r729;
	ld.shared.u32 	%r731, [%r730+52];
	mad.lo.s32 	%r1007, %r731, %r949, %r1007;
$L__BB104_177:
	setp.lt.s32 	%p143, %r366, 15;
	@%p143 bra 	$L__BB104_179;
	add.s32 	%r733, %r196, %r732;
	ld.shared.u32 	%r734, [%r733+56];
	mad.lo.s32 	%r1007, %r734, %r948, %r1007;
$L__BB104_179:
	setp.lt.s32 	%p144, %r366, 16;
	@%p144 bra 	$L__BB104_181;
	add.s32 	%r735, %r85, 15;
	setp.lt.s32 	%p145, %r735, %r13;
	selp.b32 	%r736, 0, %r13, %p145;
	sub.s32 	%r737, %r85, %r736;
	shl.b32 	%r738, %r737, 2;
	add.s32 	%r739, %r196, %r738;
	ld.shared.u32 	%r740, [%r739+60];
	mad.lo.s32 	%r1007, %r740, %r947, %r1007;
$L__BB104_181:
	setp.lt.s32 	%p146, %r366, 17;
	@%p146 bra 	$L__BB104_183;
	add.s32 	%r741, %r85, 16;
	setp.lt.s32 	%p147, %r741, %r13;
	selp.b32 	%r742, 0, %r13, %p147;
	sub.s32 	%r743, %r85, %r742;
	shl.b32 	%r744, %r743, 2;
	add.s32 	%r745, %r196, %r744;
	ld.shared.u32 	%r746, [%r745+64];
	mad.lo.s32 	%r1007, %r746, %r946, %r1007;
$L__BB104_183:
	setp.lt.s32 	%p148, %r366, 18;
	@%p148 bra 	$L__BB104_185;
	add.s32 	%r747, %r85, 17;
	setp.lt.s32 	%p149, %r747, %r13;
	selp.b32 	%r748, 0, %r13, %p149;
	sub.s32 	%r749, %r85, %r748;
	shl.b32 	%r750, %r749, 2;
	add.s32 	%r751, %r196, %r750;
	ld.shared.u32 	%r752, [%r751+68];
	mad.lo.s32 	%r1007, %r752, %r945, %r1007;
$L__BB104_185:
	setp.lt.s32 	%p150, %r366, 19;
	@%p150 bra 	$L__BB104_187;
	add.s32 	%r753, %r85, 18;
	setp.lt.s32 	%p151, %r753, %r13;
	selp.b32 	%r754, 0, %r13, %p151;
	sub.s32 	%r755, %r85, %r754;
	shl.b32 	%r756, %r755, 2;
	add.s32 	%r757, %r196, %r756;
	ld.shared.u32 	%r758, [%r757+72];
	mad.lo.s32 	%r1007, %r758, %r944, %r1007;
$L__BB104_187:
	setp.lt.s32 	%p152, %r366, 20;
	@%p152 bra 	$L__BB104_189;
	add.s32 	%r759, %r85, 19;
	setp.lt.s32 	%p153, %r759, %r13;
	selp.b32 	%r760, 0, %r13, %p153;
	sub.s32 	%r761, %r85, %r760;
	shl.b32 	%r762, %r761, 2;
	add.s32 	%r763, %r196, %r762;
	ld.shared.u32 	%r764, [%r763+76];
	mad.lo.s32 	%r1007, %r764, %r943, %r1007;
$L__BB104_189:
	setp.lt.s32 	%p154, %r366, 21;
	@%p154 bra 	$L__BB104_191;
	add.s32 	%r765, %r85, 20;
	setp.lt.s32 	%p155, %r765, %r13;
	selp.b32 	%r766, 0, %r13, %p155;
	sub.s32 	%r767, %r85, %r766;
	shl.b32 	%r768, %r767, 2;
	add.s32 	%r769, %r196, %r768;
	ld.shared.u32 	%r770, [%r769+80];
	mad.lo.s32 	%r1007, %r770, %r942, %r1007;
$L__BB104_191:
	setp.lt.s32 	%p156, %r366, 22;
	@%p156 bra 	$L__BB104_193;
	add.s32 	%r771, %r85, 21;
	setp.lt.s32 	%p157, %r771, %r13;
	selp.b32 	%r772, 0, %r13, %p157;
	sub.s32 	%r773, %r85, %r772;
	shl.b32 	%r774, %r773, 2;
	add.s32 	%r775, %r196, %r774;
	ld.shared.u32 	%r776, [%r775+84];
	mad.lo.s32 	%r1007, %r776, %r941, %r1007;
$L__BB104_193:
	setp.lt.s32 	%p158, %r366, 23;
	@%p158 bra 	$L__BB104_195;
	add.s32 	%r777, %r85, 22;
	setp.lt.s32 	%p159, %r777, %r13;
	selp.b32 	%r778, 0, %r13, %p159;
	sub.s32 	%r779, %r85, %r778;
	shl.b32 	%r780, %r779, 2;
	add.s32 	%r781, %r196, %r780;
	ld.shared.u32 	%r782, [%r781+88];
	mad.lo.s32 	%r1007, %r782, %r940, %r1007;
$L__BB104_195:
	setp.lt.s32 	%p160, %r366, 24;
	@%p160 bra 	$L__BB104_197;
	add.s32 	%r783, %r85, 23;
	setp.lt.s32 	%p161, %r783, %r13;
	selp.b32 	%r784, 0, %r13, %p161;
	sub.s32 	%r785, %r85, %r784;
	shl.b32 	%r786, %r785, 2;
	add.s32 	%r787, %r196, %r786;
	ld.shared.u32 	%r788, [%r787+92];
	mad.lo.s32 	%r1007, %r788, %r939, %r1007;
$L__BB104_197:
	setp.lt.s32 	%p162, %r366, 25;
	@%p162 bra 	$L__BB104_199;
	add.s32 	%r789, %r85, 24;
	setp.lt.s32 	%p163, %r789, %r13;
	selp.b32 	%r790, 0, %r13, %p163;
	sub.s32 	%r791, %r85, %r790;
	shl.b32 	%r792, %r791, 2;
	add.s32 	%r793, %r196, %r792;
	ld.shared.u32 	%r794, [%r793+96];
	mad.lo.s32 	%r1007, %r794, %r938, %r1007;
$L__BB104_199:
	setp.lt.s32 	%p164, %r366, 26;
	@%p164 bra 	$L__BB104_201;
	add.s32 	%r795, %r85, 25;
	setp.lt.s32 	%p165, %r795, %r13;
	selp.b32 	%r796, 0, %r13, %p165;
	sub.s32 	%r797, %r85, %r796;
	shl.b32 	%r798, %r797, 2;
	add.s32 	%r799, %r196, %r798;
	ld.shared.u32 	%r800, [%r799+100];
	mad.lo.s32 	%r1007, %r800, %r937, %r1007;
$L__BB104_201:
	setp.lt.s32 	%p166, %r366, 27;
	@%p166 bra 	$L__BB104_203;
	add.s32 	%r801, %r85, 26;
	setp.lt.s32 	%p167, %r801, %r13;
	selp.b32 	%r802, 0, %r13, %p167;
	sub.s32 	%r803, %r85, %r802;
	shl.b32 	%r804, %r803, 2;
	add.s32 	%r805, %r196, %r804;
	ld.shared.u32 	%r806, [%r805+104];
	mad.lo.s32 	%r1007, %r806, %r936, %r1007;
$L__BB104_203:
	setp.lt.s32 	%p168, %r366, 28;
	@%p168 bra 	$L__BB104_205;
	add.s32 	%r807, %r85, 27;
	setp.lt.s32 	%p169, %r807, %r13;
	selp.b32 	%r808, 0, %r13, %p169;
	sub.s32 	%r809, %r85, %r808;
	shl.b32 	%r810, %r809, 2;
	add.s32 	%r811, %r196, %r810;
	ld.shared.u32 	%r812, [%r811+108];
	mad.lo.s32 	%r1007, %r812, %r935, %r1007;
$L__BB104_205:
	setp.lt.s32 	%p170, %r366, 29;
	@%p170 bra 	$L__BB104_207;
	add.s32 	%r813, %r85, 28;
	setp.lt.s32 	%p171, %r813, %r13;
	selp.b32 	%r814, 0, %r13, %p171;
	sub.s32 	%r815, %r85, %r814;
	shl.b32 	%r816, %r815, 2;
	add.s32 	%r817, %r196, %r816;
	ld.shared.u32 	%r818, [%r817+112];
	mad.lo.s32 	%r1007, %r818, %r934, %r1007;
$L__BB104_207:
	setp.lt.s32 	%p172, %r366, 30;
	@%p172 bra 	$L__BB104_209;
	add.s32 	%r819, %r85, 29;
	setp.lt.s32 	%p173, %r819, %r13;
	selp.b32 	%r820, 0, %r13, %p173;
	sub.s32 	%r821, %r85, %r820;
	shl.b32 	%r822, %r821, 2;
	add.s32 	%r823, %r196, %r822;
	ld.shared.u32 	%r824, [%r823+116];
	mad.lo.s32 	%r1007, %r824, %r933, %r1007;
$L__BB104_209:
	setp.lt.s32 	%p174, %r366, 31;
	@%p174 bra 	$L__BB104_211;
	add.s32 	%r825, %r85, 30;
	setp.lt.s32 	%p175, %r825, %r13;
	selp.b32 	%r826, 0, %r13, %p175;
	sub.s32 	%r827, %r85, %r826;
	shl.b32 	%r828, %r827, 2;
	add.s32 	%r829, %r196, %r828;
	ld.shared.u32 	%r830, [%r829+120];
	mad.lo.s32 	%r1007, %r830, %r932, %r1007;
$L__BB104_211:
	setp.lt.s32 	%p176, %r366, 32;
	@%p176 bra 	$L__BB104_213;
	add.s32 	%r831, %r85, 31;
	setp.lt.s32 	%p177, %r831, %r13;
	selp.b32 	%r832, 0, %r13, %p177;
	sub.s32 	%r833, %r85, %r832;
	shl.b32 	%r834, %r833, 2;
	add.s32 	%r835, %r196, %r834;
	ld.shared.u32 	%r836, [%r835+124];
	mad.lo.s32 	%r1007, %r836, %r931, %r1007;
$L__BB104_213:
	mad.lo.s32 	%r870, %r1005, %r6, %r7;
	shl.b32 	%r871, %r870, 2;
	mov.u32 	%r872, _ZZ9cuda_gemmIiLi128ELi8ELi1ELi32ELi32ELi32ELi0EEviiiPT_S1_S1_iiE3Csh;
	add.s32 	%r873, %r872, %r871;
	ld.shared.u32 	%r874, [%r873];
	add.s32 	%r875, %r874, %r1007;
	st.shared.u32 	[%r873], %r875;
	add.s32 	%r1005, %r1005, %r27;
	setp.lt.s32 	%p242, %r1005, %r365;
	@%p242 bra 	$L__BB104_86;
$L__BB104_214:
	setp.gt.u32 	%p243, %r1, 31;
	bar.sync 	0;
	@%p243 bra 	$L__BB104_221;
	ld.param.u32 	%r929, [_Z9cuda_gemmIiLi128ELi8ELi1ELi32ELi32ELi32ELi0EEviiiPT_S1_S1_ii_param_1];
	setp.eq.s32 	%p244, %r19, 0;
	mad.lo.s32 	%r357, %r963, %r929, %r16;
	div.s32 	%r358, %r364, %r366;
	mov.u32 	%r1100, %r1;
	@%p244 bra 	$L__BB104_219;
	setp.eq.s32 	%p245, %r19, 1;
	div.s32 	%r876, %r1, %r6;
	mad.lo.s32 	%r877, %r358, %r876, %r357;
	mul.lo.s32 	%r878, %r876, %r6;
	sub.s32 	%r879, %r1, %r878;
	add.s32 	%r880, %r877, %r879;
	ld.shared.u32 	%r881, [%r25];
	mul.wide.s32 	%rd23, %r880, 4;
	add.s64 	%rd24, %rd2, %rd23;
	st.global.u32 	[%rd24], %r881;
	mov.u32 	%r1100, %r17;
	@%p245 bra 	$L__BB104_219;
	setp.eq.s32 	%p246, %r19, 2;
	div.s32 	%r882, %r17, %r6;
	mad.lo.s32 	%r883, %r358, %r882, %r357;
	mul.lo.s32 	%r884, %r882, %r6;
	sub.s32 	%r885, %r17, %r884;
	add.s32 	%r886, %r883, %r885;
	ld.shared.u32 	%r887, [%r26];
	mul.wide.s32 	%rd25, %r886, 4;
	add.s64 	%rd26, %rd2, %rd25;
	st.global.u32 	[%rd26], %r887;
	mov.u32 	%r1100, %r23;
	@%p246 bra 	$L__BB104_219;
	div.s32 	%r888, %r23, %r6;
	mad.lo.s32 	%r889, %r358, %r888, %r357;
	mul.lo.s32 	%r890, %r888, %r6;
	sub.s32 	%r891, %r23, %r890;
	add.s32 	%r892, %r889, %r891;
	add.s32 	%r893, %r26, %r21;
	ld.shared.u32 	%r894, [%r893];
	mul.wide.s32 	%rd27, %r892, 4;
	add.s64 	%rd28, %rd2, %rd27;
	st.global.u32 	[%rd28], %r894;
	mov.u32 	%r1100, %r24;
$L__BB104_219:
	setp.lt.u32 	%p247, %r18, 3;
	@%p247 bra 	$L__BB104_221;
$L__BB104_220:
	div.s32 	%r895, %r1100, %r6;
	mad.lo.s32 	%r896, %r358, %r895, %r357;
	mul.lo.s32 	%r897, %r895, %r6;
	sub.s32 	%r898, %r1100, %r897;
	add.s32 	%r899, %r896, %r898;
	shl.b32 	%r900, %r1100, 2;
	mov.u32 	%r901, _ZZ9cuda_gemmIiLi128ELi8ELi1ELi32ELi32ELi32ELi0EEviiiPT_S1_S1_iiE3Csh;
	add.s32 	%r902, %r901, %r900;
	ld.shared.u32 	%r903, [%r902];
	mul.wide.s32 	%rd29, %r899, 4;
	add.s64 	%rd30, %rd2, %rd29;
	st.global.u32 	[%rd30], %r903;
	add.s32 	%r904, %r1100, %r9;
	div.s32 	%r905, %r904, %r6;
	mad.lo.s32 	%r906, %r358, %r905, %r357;
	mul.lo.s32 	%r907, %r905, %r6;
	sub.s32 	%r908, %r904, %r907;
	add.s32 	%r909, %r906, %r908;
	add.s32 	%r910, %r902, %r21;
	ld.shared.u32 	%r911, [%r910];
	mul.wide.s32 	%rd31, %r909, 4;
	add.s64 	%rd32, %rd2, %rd31;
	st.global.u32 	[%rd32], %r911;
	add.s32 	%r912, %r904, %r9;
	div.s32 	%r913, %r912, %r6;
	mad.lo.s32 	%r914, %r358, %r913, %r357;
	mul.lo.s32 	%r915, %r913, %r6;
	sub.s32 	%r916, %r912, %r915;
	add.s32 	%r917, %r914, %r916;
	add.s32 	%r918, %r910, %r21;
	ld.shared.u32 	%r919, [%r918];
	mul.wide.s32 	%rd33, %r917, 4;
	add.s64 	%rd34, %rd2, %rd33;
	st.global.u32 	[%rd34], %r919;
	add.s32 	%r920, %r912, %r9;
	div.s32 	%r921, %r920, %r6;
	mad.lo.s32 	%r922, %r358, %r921, %r357;
	mul.lo.s32 	%r923, %r921, %r6;
	sub.s32 	%r924, %r920, %r923;
	add.s32 	%r925, %r922, %r924;
	add.s32 	%r926, %r918, %r21;
	ld.shared.u32 	%r927, [%r926];
	mul.wide.s32 	%rd35, %r925, 4;
	add.s64 	%rd36, %rd2, %rd35;
	st.global.u32 	[%rd36], %r927;
	add.s32 	%r1100, %r920, %r9;
	setp.lt.u32 	%p248, %r1100, 32;
	@%p248 bra 	$L__BB104_220;
$L__BB104_221:
	add.s32 	%r963, %r963, %r11;
	shl.b32 	%r928, %r11, 3;
	setp.lt.u32 	%p249, %r963, %r928;
	@%p249 bra 	$L__BB104_5;
$L__BB104_222:
	ret;
$L__BB104_223:
	shl.b32 	%r411, %r971, 2;
	mov.u32 	%r412, _ZZ9cuda_gemmIiLi128ELi8ELi1ELi32ELi32ELi32ELi0EEviiiPT_S1_S1_iiE3Csh;
	add.s32 	%r413, %r412, %r411;
	mov.b32 	%r414, 0;
	st.shared.u32 	[%r413], %r414;
	add.s32 	%r415, %r413, %r21;
	st.shared.u32 	[%r415], %r414;
	add.s32 	%r416, %r415, %r21;
	st.shared.u32 	[%r416], %r414;
	add.s32 	%r417, %r416, %r21;
	st.shared.u32 	[%r417], %r414;
	add.s32 	%r971, %r21, %r971;
	setp.lt.u32 	%p16, %r971, 32;
	@%p16 bra 	$L__BB104_223;
	bra.uni 	$L__BB104_19;

}
	// .globl	_Z9cuda_gemmIiLi128ELi8ELi1ELi32ELi32ELi32ELi1EEviiiPT_S1_S1_ii
.visible .entry _Z9cuda_gemmIiLi128ELi8ELi1ELi32ELi32ELi32ELi1EEviiiPT_S1_S1_ii(
	.param .u32 _Z9cuda_gemmIiLi128ELi8ELi1ELi32ELi32ELi32ELi1EEviiiPT_S1_S1_ii_param_0,
	.param .u32 _Z9cuda_gemmIiLi128ELi8ELi1ELi32ELi32ELi32ELi1EEviiiPT_S1_S1_ii_param_1,
	.param .u32 _Z9cuda_gemmIiLi128ELi8ELi1ELi32ELi32ELi32ELi1EEviiiPT_S1_S1_ii_param_2,
	.param .u64 .ptr .align 1 _Z9cuda_gemmIiLi128ELi8ELi1ELi32ELi32ELi32ELi1EEviiiPT_S1_S1_ii_param_3,
	.param .u64 .ptr .align 1 _Z9cuda_gemmIiLi128ELi8ELi1ELi32ELi32ELi32ELi1EEviiiPT_S1_S1_ii_param_4,
	.param .u64 .ptr .align 1 _Z9cuda_gemmIiLi128ELi8ELi1ELi32ELi32ELi32ELi1EEviiiPT_S1_S1_ii_param_5,
	.param .u32 _Z9cuda_gemmIiLi128ELi8ELi1ELi32ELi32ELi32ELi1EEviiiPT_S1_S1_ii_param_6,
	.param .u32 _Z9cuda_gemmIiLi128ELi8ELi1ELi32ELi32ELi32ELi1EEviiiPT_S1_S1_ii_param_7
)
.maxntid 128
{
	.reg .pred 	%p<90>;
	.reg .b16 	%rs<6>;
	.reg .b32 	%r<392>;
	.reg .b64 	%rd<47>;
	// demoted variable
	.shared .align 128 .b8 _ZZ9cuda_gemmIiLi128ELi8ELi1ELi32ELi32ELi32ELi1EEviiiPT_S1_S1_iiE11kron_fac_sh[4224];
	// demoted variable
	.shared .align 128 .b8 _ZZ9cuda_gemmIiLi128ELi8ELi1ELi32ELi32ELi32ELi1EEviiiPT_S1_S1_iiE3Ash[128];
	// demoted variable
	.shared .align 128 .b8 _ZZ9cuda_gemmIiLi128ELi8ELi1ELi32ELi32ELi32ELi1EEviiiPT_S1_S1_iiE3Csh[128];
	ld.param.u64 	%rd9, [_Z9cuda_gemmIiLi128ELi8ELi1ELi32ELi32ELi32ELi1EEviiiPT_S1_S1_ii_param_3];
	ld.param.u64 	%rd10, [_Z9cuda_gemmIiLi128ELi8ELi1ELi32ELi32ELi32ELi1EEviiiPT_S1_S1_ii_param_4];
	ld.param.u64 	%rd11, [_Z9cuda_gemmIiLi128ELi8ELi1ELi32ELi32ELi32ELi1EEviiiPT_S1_S1_ii_param_5];
	cvta.to.global.u64 	%rd1, %rd10;
	cvta.to.global.u64 	%rd2, %rd9;
	cvta.to.global.u64 	%rd3, %rd11;
	mov.u32 	%r1, %tid.x;
	mov.u32 	%r2, %ntid.x;
	add.s32 	%r3, %r1, %r2;
	cvt.u16.u32 	%rs2, %r3;
	xor.b16  	%rs3, %rs2, 1023;
	cvt.u16.u32 	%rs4, %r2;
	div.u16 	%rs5, %rs3, %rs4;
	and.b16  	%rs1, %rs5, 3;
	setp.eq.s16 	%p1, %rs1, 2;
	mov.u32 	%r378, %r1;
	@%p1 bra 	$L__BB105_3;
	cvt.u32.u16 	%r4, %rs1;
	mov.b32 	%r377, 0;
	mov.u32 	%r127, _ZZ9cuda_gemmIiLi128ELi8ELi1ELi32ELi32ELi32ELi1EEviiiPT_S1_S1_iiE11kron_fac_sh;
	mov.u32 	%r378, %r1;
$L__BB105_2:
	.pragma "nounroll";
	mul.wide.u32 	%rd12, %r378, 4;
	add.s64 	%rd13, %rd1, %rd12;
	ld.global.u32 	%r125, [%rd13];
	and.b32  	%r126, %r378, 31;
	mad.lo.s32 	%r128, %r126, 132, %r127;
	shr.u32 	%r129, %r378, 3;
	and.b32  	%r130, %r129, 536870908;
	add.s32 	%r131, %r128, %r130;
	st.shared.u32 	[%r131], %r125;
	add.s32 	%r378, %r378, %r2;
	add.s32 	%r377, %r377, 1;
	xor.b32  	%r132, %r377, %r4;
	setp.ne.s32 	%p2, %r132, 2;
	@%p2 bra 	$L__BB105_2;
$L__BB105_3:
	mov.u32 	%r135, _ZZ9cuda_gemmIiLi128ELi8ELi1ELi32ELi32ELi32ELi1EEviiiPT_S1_S1_iiE11kron_fac_sh;
$L__BB105_4:
	mul.wide.u32 	%rd14, %r378, 4;
	add.s64 	%rd15, %rd1, %rd14;
	ld.global.u32 	%r133, [%rd15];
	and.b32  	%r134, %r378, 31;
	mad.lo.s32 	%r136, %r134, 132, %r135;
	shr.u32 	%r137, %r378, 3;
	and.b32  	%r138, %r137, 536870908;
	add.s32 	%r139, %r136, %r138;
	st.shared.u32 	[%r139], %r133;
	add.s32 	%r140, %r378, %r2;
	mul.wide.u32 	%rd16, %r140, 4;
	add.s64 	%rd17, %rd1, %rd16;
	ld.global.u32 	%r141, [%rd17];
	and.b32  	%r142, %r140, 31;
	mad.lo.s32 	%r143, %r142, 132, %r135;
	shr.u32 	%r144, %r140, 3;
	and.b32  	%r145, %r144, 536870908;
	add.s32 	%r146, %r143, %r145;
	st.shared.u32 	[%r146], %r141;
	add.s32 	%r147, %r140, %r2;
	mul.wide.u32 	%rd18, %r147, 4;
	add.s64 	%rd19, %rd1, %rd18;
	ld.global.u32 	%r148, [%rd19];
	and.b32  	%r149, %r147, 31;
	mad.lo.s32 	%r150, %r149, 132, %r135;
	shr.u32 	%r151, %r147, 3;
	and.b32  	%r152, %r151, 536870908;
	add.s32 	%r153, %r150, %r152;
	st.shared.u32 	[%r153], %r148;
	add.s32 	%r154, %r147, %r2;
	mul.wide.u32 	%rd20, %r154, 4;
	add.s64 	%rd21, %rd1, %rd20;
	ld.global.u32 	%r155, [%rd21];
	and.b32  	%r156, %r154, 31;
	mad.lo.s32 	%r157, %r156, 132, %r135;
	shr.u32 	%r158, %r154, 3;
	and.b32  	%r159, %r158, 536870908;
	add.s32 	%r160, %r157, %r159;
	st.shared.u32 	[%r160], %r155;
	add.s32 	%r378, %r154, %r2;
	setp.lt.u32 	%p3, %r378, 1024;
	@%p3 bra 	$L__BB105_4;
	mov.u32 	%r380, %ctaid.y;
	mov.u32 	%r13, %nctaid.y;
	shl.b32 	%r14, %r13, 3;
	setp.ge.u32 	%p4, %r380, %r14;
	@%p4 bra 	$L__BB105_33;
	and.b32  	%r161, %r1, 31;
	shl.b32 	%r162, %r1, 2;
	and.b32  	%r163, %r162, 124;
	add.s32 	%r15, %r135, %r163;
	max.u32 	%r165, %r3, 32;
	setp.lt.u32 	%p5, %r3, 32;
	selp.u32 	%r166, 1, 0, %p5;
	add.s32 	%r167, %r3, %r166;
	sub.s32 	%r168, %r165, %r167;
	div.u32 	%r169, %r168, %r2;
	add.s32 	%r16, %r169, %r166;
	add.s32 	%r170, %r16, 1;
	and.b32  	%r17, %r170, 3;
	mov.u32 	%r171, _ZZ9cuda_gemmIiLi128ELi8ELi1ELi32ELi32ELi32ELi1EEviiiPT_S1_S1_iiE3Ash;
	add.s32 	%r18, %r171, %r162;
	shl.b32 	%r19, %r2, 2;
	add.s32 	%r20, %r18, %r19;
	add.s32 	%r21, %r3, %r2;
	add.s32 	%r22, %r21, %r2;
	mov.u32 	%r172, _ZZ9cuda_gemmIiLi128ELi8ELi1ELi32ELi32ELi32ELi1EEviiiPT_S1_S1_iiE3Csh;
	add.s32 	%r23, %r172, %r162;
	add.s32 	%r24, %r23, %r19;
	add.s32 	%r25, %r24, %r19;
	add.s32 	%r26, %r171, %r163;
	setp.eq.s32 	%p6, %r161, 31;
	selp.b32 	%r173, -128, 0, %p6;
	add.s32 	%r27, %r26, %r173;
	setp.lt.u32 	%p7, %r161, 30;
	selp.b32 	%r174, 0, -128, %p7;
	add.s32 	%r28, %r26, %r174;
	setp.lt.u32 	%p8, %r161, 29;
	selp.b32 	%r175, 0, -128, %p8;
	add.s32 	%r29, %r26, %r175;
	setp.lt.u32 	%p9, %r161, 28;
	selp.b32 	%r176, 0, -128, %p9;
	add.s32 	%r30, %r26, %r176;
	setp.lt.u32 	%p10, %r161, 23;
	selp.b32 	%r177, 0, -128, %p10;
	add.s32 	%r31, %r26, %r177;
	setp.lt.u32 	%p11, %r161, 22;
	selp.b32 	%r178, 0, -128, %p11;
	add.s32 	%r32, %r26, %r178;
	setp.lt.u32 	%p12, %r161, 21;
	selp.b32 	%r179, 0, -128, %p12;
	add.s32 	%r33, %r26, %r179;
	setp.lt.u32 	%p13, %r161, 20;
	selp.b32 	%r180, 0, -128, %p13;
	add.s32 	%r34, %r26, %r180;
	setp.lt.u32 	%p14, %r161, 19;
	selp.b32 	%r181, 0, -128, %p14;
	add.s32 	%r35, %r26, %r181;
	setp.lt.u32 	%p15, %r161, 18;
	selp.b32 	%r182, 0, -128, %p15;
	add.s32 	%r36, %r26, %r182;
	setp.lt.u32 	%p16, %r161, 17;
	selp.b32 	%r183, 0, -128, %p16;
	add.s32 	%r37, %r26, %r183;
	setp.lt.u32 	%p17, %r161, 16;
	selp.b32 	%r184, 0, -128, %p17;
	add.s32 	%r38, %r26, %r184;
	setp.lt.u32 	%p18, %r161, 15;
	selp.b32 	%r185, 0, -128, %p18;
	add.s32 	%r39, %r26, %r185;
	setp.lt.u32 	%p19, %r161, 14;
	selp.b32 	%r186, 0, -128, %p19;
	add.s32 	%r40, %r26, %r186;
	setp.lt.u32 	%p20, %r161, 13;
	selp.b32 	%r187, 0, -128, %p20;
	add.s32 	%r41, %r26, %r187;
	setp.lt.u32 	%p21, %r161, 12;
	selp.b32 	%r188, 0, -128, %p21;
	add.s32 	%r42, %r26, %r188;
	setp.lt.u32 	%p22, %r161, 11;
	selp.b32 	%r189, 0, -128, %p22;
	add.s32 	%r43, %r26, %r189;
	setp.lt.u32 	%p23, %r161, 10;
	selp.b32 	%r190, 0, -128, %p23;
	add.s32 	%r44, %r26, %r190;
	setp.lt.u32 	%p24, %r161, 9;
	selp.b32 	%r191, 0, -128, %p24;
	add.s32 	%r45, %r26, %r191;
	setp.lt.u32 	%p25, %r161, 8;
	selp.b32 	%r192, 0, -128, %p25;
	add.s32 	%r46, %r26, %r192;
	setp.lt.u32 	%p26, %r161, 7;
	selp.b32 	%r193, 0, -128, %p26;
	add.s32 	%r47, %r26, %r193;
	setp.lt.u32 	%p27, %r161, 6;
	selp.b32 	%r194, 0, -128, %p27;
	add.s32 	%r48, %r26, %r194;
	setp.lt.u32 	%p28, %r161, 5;
	selp.b32 	%r195, 0, -128, %p28;
	add.s32 	%r49, %r26, %r195;
	setp.lt.u32 	%p29, %r161, 4;
	selp.b32 	%r196, 0, -128, %p29;
	add.s32 	%r50, %r26, %r196;
	setp.lt.u32 	%p30, %r161, 3;
	selp.b32 	%r197, 0, -128, %p30;
	add.s32 	%r51, %r26, %r197;
	setp.lt.u32 	%p31, %r161, 2;
	selp.b32 	%r198, 0, -128, %p31;
	add.s32 	%r52, %r26, %r198;
	setp.eq.s32 	%p32, %r161, 0;
	selp.b32 	%r199, 0, -128, %p32;
	add.s32 	%r53, %r26, %r199;
	add.s32 	%r200, %r1, 9;
	and.b32  	%r54, %r200, 31;
	add.s32 	%r201, %r1, 13;
	and.b32  	%r55, %r201, 31;
	add.s32 	%r202, %r1, 15;
	and.b32  	%r56, %r202, 31;
	add.s32 	%r203, %r1, 17;
	and.b32  	%r57, %r203, 31;
	add.s32 	%r204, %r1, 23;
	and.b32  	%r58, %r204, 31;
	add.s32 	%r205, %r1, 24;
	and.b32  	%r59, %r205, 31;
	add.s32 	%r206, %r1, 25;
	and.b32  	%r60, %r206, 31;
	add.s32 	%r207, %r1, 26;
	and.b32  	%r61, %r207, 31;
	add.s32 	%r208, %r1, 27;
	and.b32  	%r62, %r208, 31;
	add.s32 	%r209, %r1, 29;
	and.b32  	%r63, %r209, 31;
	mul.wide.u32 	%rd35, %r2, 16;
	cvt.u64.u32 	%rd42, %r19;
$L__BB105_7:
	setp.gt.u32 	%p33, %r1, 31;
	@%p33 bra 	$L__BB105_15;
	setp.eq.s32 	%p34, %r17, 0;
	mov.u32 	%r381, %r1;
	@%p34 bra 	$L__BB105_12;
	setp.eq.s32 	%p35, %r17, 1;
	shl.b32 	%r210, %r380, 5;
	add.s32 	%r65, %r210, %r1;
	mul.wide.u32 	%rd22, %r65, 4;
	add.s64 	%rd23, %rd2, %rd22;
	ld.global.u32 	%r211, [%rd23];
	st.shared.u32 	[%r18], %r211;
	mov.u32 	%r381, %r3;
	@%p35 bra 	$L__BB105_12;
	setp.eq.s32 	%p36, %r17, 2;
	add.s32 	%r66, %r65, %r2;
	mul.wide.u32 	%rd24, %r66, 4;
	add.s64 	%rd25, %rd2, %rd24;
	ld.global.u32 	%r212, [%rd25];
	st.shared.u32 	[%r20], %r212;
	mov.u32 	%r381, %r21;
	@%p36 bra 	$L__BB105_12;
	add.s32 	%r213, %r66, %r2;
	mul.wide.u32 	%rd26, %r213, 4;
	add.s64 	%rd27, %rd2, %rd26;
	ld.global.u32 	%r214, [%rd27];
	add.s32 	%r215, %r20, %r19;
	st.shared.u32 	[%r215], %r214;
	mov.u32 	%r381, %r22;
$L__BB105_12:
	setp.lt.u32 	%p37, %r16, 3;
	@%p37 bra 	$L__BB105_15;
	shl.b32 	%r216, %r381, 2;
	mov.u32 	%r217, _ZZ9cuda_gemmIiLi128ELi8ELi1ELi32ELi32ELi32ELi1EEviiiPT_S1_S1_iiE3Ash;
	add.s32 	%r385, %r217, %r216;
	shl.b32 	%r218, %r380, 5;
	add.s32 	%r219, %r381, %r218;
	add.s32 	%r384, %r219, %r2;
	shl.b32 	%r220, %r2, 1;
	add.s32 	%r383, %r219, %r220;
	mad.lo.s32 	%r382, %r2, 3, %r219;
	mul.wide.u32 	%rd28, %r219, 4;
	add.s64 	%rd46, %rd2, %rd28;
$L__BB105_14:
	ld.global.u32 	%r221, [%rd46];
	st.shared.u32 	[%r385], %r221;
	mul.wide.u32 	%rd29, %r384, 4;
	add.s64 	%rd30, %rd2, %rd29;
	ld.global.u32 	%r222, [%rd30];
	add.s32 	%r223, %r385, %r19;
	st.shared.u32 	[%r223], %r222;
	mul.wide.u32 	%rd31, %r383, 4;
	add.s64 	%rd32, %rd2, %rd31;
	ld.global.u32 	%r224, [%rd32];
	shl.b32 	%r225, %r2, 3;
	add.s32 	%r226, %r385, %r225;
	st.shared.u32 	[%r226], %r224;
	mul.wide.u32 	%rd33, %r382, 4;
	add.s64 	%rd34, %rd2, %rd33;
	ld.global.u32 	%r227, [%rd34];
	mad.lo.s32 	%r228, %r2, 12, %r385;
	st.shared.u32 	[%r228], %r227;
	add.s32 	%r381, %r381, %r19;
	shl.b32 	%r229, %r2, 4;
	add.s32 	%r385, %r385, %r229;
	add.s32 	%r384, %r384, %r19;
	add.s32 	%r383, %r383, %r19;
	add.s32 	%r382, %r382, %r19;
	add.s64 	%rd46, %rd46, %rd35;
	setp.lt.u32 	%p38, %r381, 32;
	@%p38 bra 	$L__BB105_14;
$L__BB105_15:
	setp.gt.u32 	%p39, %r1, 31;
	bar.sync 	0;
	@%p39 bra 	$L__BB105_22;
	setp.eq.s32 	%p40, %r17, 0;
	mov.u32 	%r387, %r1;
	@%p40 bra 	$L__BB105_20;
	setp.eq.s32 	%p41, %r17, 1;
	mov.b32 	%r230, 0;
	st.shared.u32 	[%r23], %r230;
	mov.u32 	%r387, %r3;
	@%p41 bra 	$L__BB105_20;
	setp.eq.s32 	%p42, %r17, 2;
	mov.b32 	%r231, 0;
	st.shared.u32 	[%r24], %r231;
	mov.u32 	%r387, %r21;
	@%p42 bra 	$L__BB105_20;
	mov.b32 	%r232, 0;
	st.shared.u32 	[%r25], %r232;
	mov.u32 	%r387, %r22;
$L__BB105_20:
	setp.lt.u32 	%p43, %r16, 3;
	@%p43 bra 	$L__BB105_22;
$L__BB105_21:
	shl.b32 	%r233, %r387, 2;
	mov.u32 	%r234, _ZZ9cuda_gemmIiLi128ELi8ELi1ELi32ELi32ELi32ELi1EEviiiPT_S1_S1_iiE3Csh;
	add.s32 	%r235, %r234, %r233;
	mov.b32 	%r236, 0;
	st.shared.u32 	[%r235], %r236;
	add.s32 	%r237, %r235, %r19;
	st.shared.u32 	[%r237], %r236;
	add.s32 	%r238, %r237, %r19;
	st.shared.u32 	[%r238], %r236;
	add.s32 	%r239, %r238, %r19;
	st.shared.u32 	[%r239], %r236;
	add.s32 	%r387, %r19, %r387;
	setp.lt.u32 	%p44, %r387, 32;
	@%p44 bra 	$L__BB105_21;
$L__BB105_22:
	setp.gt.u32 	%p45, %r1, 31;
	@%p45 bra 	$L__BB105_25;
	ld.shared.u32 	%r85, [%r26];
	ld.shared.u32 	%r86, [%r27+4];
	ld.shared.u32 	%r87, [%r28+8];
	ld.shared.u32 	%r88, [%r29+12];
	ld.shared.u32 	%r89, [%r30+16];
	and.b32  	%r240, %r1, 31;
	setp.lt.u32 	%p46, %r240, 27;
	selp.b32 	%r241, 0, -128, %p46;
	add.s32 	%r242, %r26, %r241;
	ld.shared.u32 	%r90, [%r242+20];
	setp.lt.u32 	%p47, %r240, 26;
	selp.b32 	%r243, 0, -128, %p47;
	add.s32 	%r244, %r26, %r243;
	ld.shared.u32 	%r91, [%r244+24];
	setp.lt.u32 	%p48, %r240, 25;
	selp.b32 	%r245, 0, -128, %p48;
	add.s32 	%r246, %r26, %r245;
	ld.shared.u32 	%r92, [%r246+28];
	setp.lt.u32 	%p49, %r240, 24;
	selp.b32 	%r247, 0, -128, %p49;
	add.s32 	%r248, %r26, %r247;
	ld.shared.u32 	%r93, [%r248+32];
	ld.shared.u32 	%r94, [%r31+36];
	ld.shared.u32 	%r95, [%r32+40];
	ld.shared.u32 	%r96, [%r33+44];
	ld.shared.u32 	%r97, [%r34+48];
	ld.shared.u32 	%r98, [%r35+52];
	ld.shared.u32 	%r99, [%r36+56];
	ld.shared.u32 	%r100, [%r37+60];
	ld.shared.u32 	%r101, [%r38+64];
	ld.shared.u32 	%r102, [%r39+68];
	ld.shared.u32 	%r103, [%r40+72];
	ld.shared.u32 	%r104, [%r41+76];
	ld.shared.u32 	%r105, [%r42+80];
	ld.shared.u32 	%r106, [%r43+84];
	ld.shared.u32 	%r107, [%r44+88];
	ld.shared.u32 	%r108, [%r45+92];
	ld.shared.u32 	%r109, [%r46+96];
	ld.shared.u32 	%r110, [%r47+100];
	ld.shared.u32 	%r111, [%r48+104];
	ld.shared.u32 	%r112, [%r49+108];
	ld.shared.u32 	%r113, [%r50+112];
	ld.shared.u32 	%r114, [%r51+116];
	ld.shared.u32 	%r115, [%r52+120];
	ld.shared.u32 	%r116, [%r53+124];
	mov.u32 	%r389, %r1;
$L__BB105_24:
	mad.lo.s32 	%r249, %r389, 132, %r15;
	ld.shared.u32 	%r250, [%r249];
	shfl.sync.idx.b32	%r251|%p50, %r250, %r1, 31, -1;
	mul.lo.s32 	%r252, %r251, %r85;
	add.s32 	%r253, %r1, 1;
	and.b32  	%r254, %r253, 31;
	shfl.sync.idx.b32	%r255|%p51, %r250, %r254, 31, -1;
	mad.lo.s32 	%r256, %r255, %r86, %r252;
	add.s32 	%r257, %r1, 2;
	and.b32  	%r258, %r257, 31;
	shfl.sync.idx.b32	%r259|%p52, %r250, %r258, 31, -1;
	mad.lo.s32 	%r260, %r259, %r87, %r256;
	add.s32 	%r261, %r1, 3;
	and.b32  	%r262, %r261, 31;
	shfl.sync.idx.b32	%r263|%p53, %r250, %r262, 31, -1;
	mad.lo.s32 	%r264, %r263, %r88, %r260;
	add.s32 	%r265, %r1, 4;
	and.b32  	%r266, %r265, 31;
	shfl.sync.idx.b32	%r267|%p54, %r250, %r266, 31, -1;
	mad.lo.s32 	%r268, %r267, %r89, %r264;
	add.s32 	%r269, %r1, 5;
	and.b32  	%r270, %r269, 31;
	shfl.sync.idx.b32	%r271|%p55, %r250, %r270, 31, -1;
	mad.lo.s32 	%r272, %r271, %r90, %r268;
	add.s32 	%r273, %r1, 6;
	and.b32  	%r274, %r273, 31;
	shfl.sync.idx.b32	%r275|%p56, %r250, %r274, 31, -1;
	mad.lo.s32 	%r276, %r275, %r91, %r272;
	add.s32 	%r277, %r1, 7;
	and.b32  	%r278, %r277, 31;
	shfl.sync.idx.b32	%r279|%p57, %r250, %r278, 31, -1;
	mad.lo.s32 	%r280, %r279, %r92, %r276;
	add.s32 	%r281, %r1, 8;
	and.b32  	%r282, %r281, 31;
	shfl.sync.idx.b32	%r283|%p58, %r250, %r282, 31, -1;
	mad.lo.s32 	%r284, %r283, %r93, %r280;
	shfl.sync.idx.b32	%r285|%p59, %r250, %r54, 31, -1;
	mad.lo.s32 	%r286, %r285, %r94, %r284;
	add.s32 	%r287, %r1, 10;
	and.b32  	%r288, %r287, 31;
	shfl.sync.idx.b32	%r289|%p60, %r250, %r288, 31, -1;
	mad.lo.s32 	%r290, %r289, %r95, %r286;
	add.s32 	%r291, %r1, 11;
	and.b32  	%r292, %r291, 31;
	shfl.sync.idx.b32	%r293|%p61, %r250, %r292, 31, -1;
	mad.lo.s32 	%r294, %r293, %r96, %r290;
	add.s32 	%r295, %r1, 12;
	and.b32  	%r296, %r295, 31;
	shfl.sync.idx.b32	%r297|%p62, %r250, %r296, 31, -1;
	mad.lo.s32 	%r298, %r297, %r97, %r294;
	shfl.sync.idx.b32	%r299|%p63, %r250, %r55, 31, -1;
	mad.lo.s32 	%r300, %r299, %r98, %r298;
	add.s32 	%r301, %r1, 14;
	and.b32  	%r302, %r301, 31;
	shfl.sync.idx.b32	%r303|%p64, %r250, %r302, 31, -1;
	mad.lo.s32 	%r304, %r303, %r99, %r300;
	shfl.sync.idx.b32	%r305|%p65, %r250, %r56, 31, -1;
	mad.lo.s32 	%r306, %r305, %r100, %r304;
	xor.b32  	%r307, %r1, 16;
	shfl.sync.idx.b32	%r308|%p66, %r250, %r307, 31, -1;
	mad.lo.s32 	%r309, %r308, %r101, %r306;
	shfl.sync.idx.b32	%r310|%p67, %r250, %r57, 31, -1;
	mad.lo.s32 	%r311, %r310, %r102, %r309;
	add.s32 	%r312, %r1, 18;
	and.b32  	%r313, %r312, 31;
	shfl.sync.idx.b32	%r314|%p68, %r250, %r313, 31, -1;
	mad.lo.s32 	%r315, %r314, %r103, %r311;
	add.s32 	%r316, %r1, 19;
	and.b32  	%r317, %r316, 31;
	shfl.sync.idx.b32	%r318|%p69, %r250, %r317, 31, -1;
	mad.lo.s32 	%r319, %r318, %r104, %r315;
	add.s32 	%r320, %r1, 20;
	and.b32  	%r321, %r320, 31;
	shfl.sync.idx.b32	%r322|%p70, %r250, %r321, 31, -1;
	mad.lo.s32 	%r323, %r322, %r105, %r319;
	add.s32 	%r324, %r1, 21;
	and.b32  	%r325, %r324, 31;
	shfl.sync.idx.b32	%r326|%p71, %r250, %r325, 31, -1;
	mad.lo.s32 	%r327, %r326, %r106, %r323;
	add.s32 	%r328, %r1, 22;
	and.b32  	%r329, %r328, 31;
	shfl.sync.idx.b32	%r330|%p72, %r250, %r329, 31, -1;
	mad.lo.s32 	%r331, %r330, %r107, %r327;
	shfl.sync.idx.b32	%r332|%p73, %r250, %r58, 31, -1;
	mad.lo.s32 	%r333, %r332, %r108, %r331;
	shfl.sync.idx.b32	%r334|%p74, %r250, %r59, 31, -1;
	mad.lo.s32 	%r335, %r334, %r109, %r333;
	shfl.sync.idx.b32	%r336|%p75, %r250, %r60, 31, -1;
	mad.lo.s32 	%r337, %r336, %r110, %r335;
	shfl.sync.idx.b32	%r338|%p76, %r250, %r61, 31, -1;
	mad.lo.s32 	%r339, %r338, %r111, %r337;
	shfl.sync.idx.b32	%r340|%p77, %r250, %r62, 31, -1;
	mad.lo.s32 	%r341, %r340, %r112, %r339;
	add.s32 	%r342, %r1, 28;
	and.b32  	%r343, %r342, 31;
	shfl.sync.idx.b32	%r344|%p78, %r250, %r343, 31, -1;
	mad.lo.s32 	%r345, %r344, %r113, %r341;
	shfl.sync.idx.b32	%r346|%p79, %r250, %r63, 31, -1;
	mad.lo.s32 	%r347, %r346, %r114, %r345;
	add.s32 	%r348, %r1, 30;
	and.b32  	%r349, %r348, 31;
	shfl.sync.idx.b32	%r350|%p80, %r250, %r349, 31, -1;
	mad.lo.s32 	%r351, %r350, %r115, %r347;
	add.s32 	%r352, %r1, -1;
	and.b32  	%r353, %r352, 31;
	shfl.sync.idx.b32	%r354|%p81, %r250, %r353, 31, -1;
	mad.lo.s32 	%r355, %r354, %r116, %r351;
	shl.b32 	%r356, %r389, 2;
	mov.u32 	%r357, _ZZ9cuda_gemmIiLi128ELi8ELi1ELi32ELi32ELi32ELi1EEviiiPT_S1_S1_iiE3Csh;
	add.s32 	%r358, %r357, %r356;
	ld.shared.u32 	%r359, [%r358];
	add.s32 	%r360, %r359, %r355;
	st.shared.u32 	[%r358], %r360;
	add.s32 	%r389, %r389, %r2;
	setp.lt.u32 	%p82, %r389, 32;
	@%p82 bra 	$L__BB105_24;
$L__BB105_25:
	setp.gt.u32 	%p83, %r1, 31;
	bar.sync 	0;
	@%p83 bra 	$L__BB105_32;
	setp.eq.s32 	%p84, %r17, 0;
	shl.b32 	%r119, %r380, 5;
	mov.u32 	%r390, %r1;
	@%p84 bra 	$L__BB105_30;
	setp.eq.s32 	%p85, %r17, 1;
	add.s32 	%r361, %r119, %r1;
	ld.shared.u32 	%r362, [%r23];
	mul.wide.s32 	%rd36, %r361, 4;
	add.s64 	%rd7, %rd3, %rd36;
	st.global.u32 	[%rd7], %r362;
	mov.u32 	%r390, %r3;
	@%p85 bra 	$L__BB105_30;
	setp.eq.s32 	%p86, %r17, 2;
	ld.shared.u32 	%r363, [%r24];
	cvt.u64.u32 	%rd37, %r19;
	add.s64 	%rd8, %rd7, %rd37;
	st.global.u32 	[%rd8], %r363;
	mov.u32 	%r390, %r21;
	@%p86 bra 	$L__BB105_30;
	ld.shared.u32 	%r364, [%r25];
	add.s64 	%rd39, %rd8, %rd37;
	st.global.u32 	[%rd39], %r364;
	mov.u32 	%r390, %r22;
$L__BB105_30:
	setp.lt.u32 	%p87, %r16, 3;
	@%p87 bra 	$L__BB105_32;
$L__BB105_31:
	add.s32 	%r365, %r119, %r390;
	shl.b32 	%r366, %r390, 2;
	mov.u32 	%r367, _ZZ9cuda_gemmIiLi128ELi8ELi1ELi32ELi32ELi32ELi1EEviiiPT_S1_S1_iiE3Csh;
	add.s32 	%r368, %r367, %r366;
	ld.shared.u32 	%r369, [%r368];
	mul.wide.s32 	%rd40, %r365, 4;
	add.s64 	%rd41, %rd3, %rd40;
	st.global.u32 	[%rd41], %r369;
	add.s32 	%r370, %r368, %r19;
	ld.shared.u32 	%r371, [%r370];
	add.s64 	%rd43, %rd41, %rd42;
	st.global.u32 	[%rd43], %r371;
	add.s32 	%r372, %r370, %r19;
	ld.shared.u32 	%r373, [%r372];
	add.s64 	%rd44, %rd43, %rd42;
	st.global.u32 	[%rd44], %r373;
	add.s32 	%r374, %r372, %r19;
	ld.shared.u32 	%r375, [%r374];
	add.s64 	%rd45, %rd44, %rd42;
	st.global.u32 	[%rd45], %r375;
	add.s32 	%r390, %r19, %r390;
	setp.lt.u32 	%p88, %r390, 32;
	@%p88 bra 	$L__BB105_31;
$L__BB105_32:
	add.s32 	%r380, %r380, %r13;
	setp.lt.u32 	%p89, %r380, %r14;
	@%p89 bra 	$L__BB105_7;
$L__BB105_33:
	ret;

}
	// .globl	_Z9cuda_gemmIiLi128ELi8ELi1ELi32ELi64ELi64ELi0EEviiiPT_S1_S1_ii
.visible .entry _Z9cuda_gemmIiLi128ELi8ELi1ELi32ELi64ELi64ELi0EEviiiPT_S1_S1_ii(
	.param .u32 _Z9cuda_gemmIiLi128ELi8ELi1ELi32ELi64ELi64ELi0EEviiiPT_S1_S1_ii_param_0,
	.param .u32 _Z9cuda_gemmIiLi128ELi8ELi1ELi32ELi64ELi64ELi0EEviiiPT_S1_S1_ii_param_1,
	.param .u32 _Z9cuda_gemmIiLi128ELi8ELi1ELi32ELi64ELi64ELi0EEviiiPT_S1_S1_ii_param_2,
	.param .u64 .ptr .align 1 _Z9cuda_gemmIiLi128ELi8ELi1ELi32ELi64ELi64ELi0EEviiiPT_S1_S1_ii_param_3,
	.param .u64 .ptr .align 1 _Z9cuda_gemmIiLi128ELi8ELi1ELi32ELi64ELi64ELi0EEviiiPT_S1_S1_ii_param_4,
	.param .u64 .ptr .align 1 _Z9cuda_gemmIiLi128ELi8ELi1ELi32ELi64ELi64ELi0EEviiiPT_S1_S1_ii_param_5,
	.param .u32 _Z9cuda_gemmIiLi128ELi8ELi1ELi32ELi64ELi64ELi0EEviiiPT_S1_S1_ii_param_6,
	.param .u32 _Z9cuda_gemmIiLi128ELi8ELi1ELi32ELi64ELi64ELi0EEviiiPT_S1_S1_ii_param_7
)
.maxntid 128
{
	.reg .pred 	%p<292>;
	.reg .b32 	%r<1495>;
	.reg .b64 	%rd<37>;
	// demoted variable
	.shared .align 128 .b8 _ZZ9cuda_gemmIiLi128ELi8ELi1ELi32ELi64ELi64ELi0EEviiiPT_S1_S1_iiE11kron_fac_sh[16640];
	// demoted variable
	.shared .align 128 .b8 _ZZ9cuda_gemmIiLi128ELi8ELi1ELi32ELi64ELi64ELi0EEviiiPT_S1_S1_iiE3Ash[128];
	// demoted variable
	.shared .align 128 .b8 _ZZ9cuda_gemmIiLi128ELi8ELi1ELi32ELi64ELi64ELi0EEviiiPT_S1_S1_iiE3Csh[128];
	ld.param.u32 	%r563, [_Z9cuda_gemmIiLi128ELi8ELi1ELi32ELi64ELi64ELi0EEviiiPT_S1_S1_ii_param_2];
	ld.param.u64 	%rd5, [_Z9cuda_gemmIiLi128ELi8ELi1ELi32ELi64ELi64ELi0EEviiiPT_S1_S1_ii_param_3];
	ld.param.u64 	%rd4, [_Z9cuda_gemmIiLi128ELi8ELi1ELi32ELi64ELi64ELi0EEviiiPT_S1_S1_ii_param_4];
	ld.param.u64 	%rd6, [_Z9cuda_gemmIiLi128ELi8ELi1ELi32ELi64ELi64ELi0EEviiiPT_S1_S1_ii_param_5];
	ld.param.u32 	%r564, [_Z9cuda_gemmIiLi128ELi8ELi1ELi32ELi64ELi64ELi0EEviiiPT_S1_S1_ii_param_6];
	ld.param.u32 	%r565, [_Z9cuda_gemmIiLi128ELi8ELi1ELi32ELi64ELi64ELi0EEviiiPT_S1_S1_ii_param_7];
	cvta.to.global.u64 	%rd1, %rd5;
	cvta.to.global.u64 	%rd2, %rd6;
	mov.u32 	%r1, %tid.x;
	mul.lo.s32 	%r2, %r565, %r564;
	setp.ge.u32 	%p3, %r1, %r2;
	@%p3 bra 	$L__BB106_3;
	mov.u32 	%r3, %ntid.x;
	cvta.to.global.u64 	%rd3, %rd4;
	mov.u32 	%r1222, %r1;
$L__BB106_2:
	mul.wide.u32 	%rd7, %r1222, 4;
	add.s64 	%rd8, %rd3, %rd7;
	ld.global.u32 	%r566, [%rd8];
	rem.u32 	%r567, %r1222, %r564;
	mov.u32 	%r568, _ZZ9cuda_gemmIiLi128ELi8ELi1ELi32ELi64ELi64ELi0EEviiiPT_S1_S1_iiE11kron_fac_sh;
	mad.lo.s32 	%r569, %r567, 260, %r568;
	div.u32 	%r570, %r1222, %r565;
	shl.b32 	%r571, %r570, 2;
	add.s32 	%r572, %r569, %r571;
	st.shared.u32 	[%r572], %r566;
	add.s32 	%r1222, %r1222, %r3;
	setp.lt.u32 	%p4, %r1222, %r2;
	@%p4 bra 	$L__BB106_2;
$L__BB106_3:
	div.s32 	%r6, 32, %r565;
	div.u32 	%r8, %r1, %r6;
	mul.lo.s32 	%r573, %r8, %r6;
	sub.s32 	%r7, %r1, %r573;
	mov.u32 	%r9, %ntid.x;
	div.u32 	%r10, %r9, %r6;
	mov.u32 	%r1255, %ctaid.y;
	mov.u32 	%r12, %nctaid.y;
	shl.b32 	%r574, %r12, 3;
	setp.ge.u32 	%p5, %r1255, %r574;
	@%p5 bra 	$L__BB106_296;
	mov.u32 	%r576, %ctaid.x;
	shl.b32 	%r13, %r576, 5;
	min.s32 	%r14, %r565, 32;
	shl.b32 	%r577, %r565, 8;
	sub.s32 	%r15, 8223, %r577;
	add.s32 	%r16, %r1, %r9;
	max.u32 	%r578, %r16, 32;
	setp.lt.u32 	%p6, %r16, 32;
	selp.u32 	%r579, 1, 0, %p6;
	add.s32 	%r580, %r16, %r579;
	sub.s32 	%r581, %r578, %r580;
	div.u32 	%r582, %r581, %r9;
	add.s32 	%r17, %r582, %r579;
	add.s32 	%r583, %r17, 1;
	and.b32  	%r18, %r583, 3;
	shl.b32 	%r19, %r9, 2;
	add.s32 	%r20, %r16, %r9;
	shl.b32 	%r584, %r1, 2;
	mov.u32 	%r585, _ZZ9cuda_gemmIiLi128ELi8ELi1ELi32ELi64ELi64ELi0EEviiiPT_S1_S1_iiE3Csh;
	add.s32 	%r21, %r585, %r584;
	add.s32 	%r22, %r21, %r19;
	shr.s32 	%r586, %r565, 31;
	and.b32  	%r23, %r586, %r14;
$L__BB106_5:
	add.s32 	%r57, %r20, %r9;
	setp.gt.u32 	%p7, %r1, 31;
	@%p7 bra 	$L__BB106_13;
	setp.eq.s32 	%p8, %r18, 0;
	mul.lo.s32 	%r58, %r1255, %r563;
	mov.u32 	%r1256, %r1;
	@%p8 bra 	$L__BB106_10;
	setp.eq.s32 	%p9, %r18, 1;
	add.s32 	%r587, %r58, %r13;
	add.s32 	%r59, %r587, %r1;
	mul.wide.u32 	%rd9, %r59, 4;
	add.s64 	%rd10, %rd1, %rd9;
	ld.global.u32 	%r588, [%rd10];
	shl.b32 	%r589, %r1, 2;
	mov.u32 	%r590, _ZZ9cuda_gemmIiLi128ELi8ELi1ELi32ELi64ELi64ELi0EEviiiPT_S1_S1_iiE3Ash;
	add.s32 	%r591, %r590, %r589;
	st.shared.u32 	[%r591], %r588;
	mov.u32 	%r1256, %r16;
	@%p9 bra 	$L__BB106_10;
	setp.eq.s32 	%p10, %r18, 2;
	add.s32 	%r60, %r59, %r9;
	mul.wide.u32 	%rd11, %r60, 4;
	add.s64 	%rd12, %rd1, %rd11;
	ld.global.u32 	%r592, [%rd12];
	add.s32 	%r61, %r591, %r19;
	st.shared.u32 	[%r61], %r592;
	mov.u32 	%r1256, %r20;
	@%p10 bra 	$L__BB106_10;
	add.s32 	%r596, %r60, %r9;
	mul.wide.u32 	%rd13, %r596, 4;
	add.s64 	%rd14, %rd1, %rd13;
	ld.global.u32 	%r597, [%rd14];
	add.s32 	%r598, %r61, %r19;
	st.shared.u32 	[%r598], %r597;
	mov.u32 	%r1256, %r57;
$L__BB106_10:
	setp.lt.u32 	%p11, %r17, 3;
	@%p11 bra 	$L__BB106_13;
	shl.b32 	%r599, %r1256, 2;
	mov.u32 	%r600, _ZZ9cuda_gemmIiLi128ELi8ELi1ELi32ELi64ELi64ELi0EEviiiPT_S1_S1_iiE3Ash;
	add.s32 	%r1261, %r600, %r599;
	add.s32 	%r601, %r13, %r1256;
	add.s32 	%r1257, %r601, %r58;
	add.s32 	%r1260, %r1257, %r9;
	shl.b32 	%r602, %r9, 1;
	add.s32 	%r1259, %r1257, %r602;
	mad.lo.s32 	%r1258, %r9, 3, %r1257;
$L__BB106_12:
	mul.wide.u32 	%rd15, %r1257, 4;
	add.s64 	%rd16, %rd1, %rd15;
	ld.global.u32 	%r603, [%rd16];
	st.shared.u32 	[%r1261], %r603;
	mul.wide.u32 	%rd17, %r1260, 4;
	add.s64 	%rd18, %rd1, %rd17;
	ld.global.u32 	%r604, [%rd18];
	add.s32 	%r605, %r1261, %r19;
	st.shared.u32 	[%r605], %r604;
	mul.wide.u32 	%rd19, %r1259, 4;
	add.s64 	%rd20, %rd1, %rd19;
	ld.global.u32 	%r606, [%rd20];
	shl.b32 	%r607, %r9, 3;
	add.s32 	%r608, %r1261, %r607;
	st.shared.u32 	[%r608], %r606;
	mul.wide.u32 	%rd21, %r1258, 4;
	add.s64 	%rd22, %rd1, %rd21;
	ld.global.u32 	%r609, [%rd22];
	mad.lo.s32 	%r610, %r9, 12, %r1261;
	st.shared.u32 	[%r610], %r609;
	add.s32 	%r1256, %r1256, %r19;
	shl.b32 	%r611, %r9, 4;
	add.s32 	%r1261, %r1261, %r611;
	add.s32 	%r1260, %r1260, %r19;
	add.s32 	%r1259, %r1259, %r19;
	add.s32 	%r1258, %r1258, %r19;
	add.s32 	%r1257, %r1257, %r19;
	setp.lt.u32 	%p12, %r1256, 32;
	@%p12 bra 	$L__BB106_12;
$L__BB106_13:
	setp.gt.u32 	%p13, %r1, 31;
	bar.sync 	0;
	@%p13 bra 	$L__BB106_19;
	setp.eq.s32 	%p14, %r18, 0;
	mov.u32 	%r1263, %r1;
	@%p14 bra 	$L__BB106_18;
	setp.eq.s32 	%p15, %r18, 1;
	mov.b32 	%r612, 0;
	st.shared.u32 	[%r21], %r612;
	mov.u32 	%r1263, %r16;
	@%p15 bra 	$L__BB106_18;
	setp.eq.s32 	%p16, %r18, 2;
	mov.b32 	%r613, 0;
	st.shared.u32 	[%r22], %r613;
	mov.u32 	%r1263, %r20;
	@%p16 bra 	$L__BB106_18;
	add.s32 	%r614, %r22, %r19;
	mov.b32 	%r615, 0;
	st.shared.u32 	[%r614], %r615;
	mov.u32 	%r1263, %r57;
$L__BB106_18:
	setp.lt.u32 	%p17, %r17, 3;
	@%p17 bra 	$L__BB106_19;
	bra.uni 	$L__BB106_219;
$L__BB106_19:
	setp.lt.s32 	%p19, %r6, 1;
	@%p19 bra 	$L__BB106_288;
	setp.lt.s32 	%p20, %r565, 33;
	and.b32  	%r623, %r1, 31;
	rem.s32 	%r81, %r623, %r14;
	@%p20 bra 	$L__BB106_86;
	add.s32 	%r625, %r81, 1;
	setp.lt.s32 	%p22, %r625, %r14;
	selp.b32 	%r82, 0, %r14, %p22;
	add.s32 	%r626, %r81, 2;
	setp.lt.s32 	%p23, %r626, %r14;
	selp.b32 	%r83, 0, %r14, %p23;
	add.s32 	%r627, %r81, 3;
	setp.lt.s32 	%p24, %r627, %r14;
	selp.b32 	%r84, 0, %r14, %p24;
	add.s32 	%r628, %r81, 4;
	setp.lt.s32 	%p25, %r628, %r14;
	selp.b32 	%r85, 0, %r14, %p25;
	add.s32 	%r629, %r81, 5;
	setp.lt.s32 	%p26, %r629, %r14;
	selp.b32 	%r86, 0, %r14, %p26;
	add.s32 	%r630, %r81, 6;
	setp.lt.s32 	%p27, %r630, %r14;
	selp.b32 	%r87, 0, %r14, %p27;
	add.s32 	%r631, %r81, 7;
	setp.lt.s32 	%p28, %r631, %r14;
	selp.b32 	%r88, 0, %r14, %p28;
	add.s32 	%r632, %r81, 8;
	setp.lt.s32 	%p29, %r632, %r14;
	selp.b32 	%r89, 0, %r14, %p29;
	add.s32 	%r633, %r81, 9;
	setp.lt.s32 	%p30, %r633, %r14;
	selp.b32 	%r90, 0, %r14, %p30;
	add.s32 	%r634, %r81, 10;
	setp.lt.s32 	%p31, %r634, %r14;
	selp.b32 	%r91, 0, %r14, %p31;
	add.s32 	%r635, %r81, 11;
	setp.lt.s32 	%p32, %r635, %r14;
	selp.b32 	%r92, 0, %r14, %p32;
	add.s32 	%r636, %r81, 12;
	setp.lt.s32 	%p33, %r636, %r14;
	selp.b32 	%r93, 0, %r14, %p33;
	add.s32 	%r637, %r81, 13;
	setp.lt.s32 	%p34, %r637, %r14;
	selp.b32 	%r94, 0, %r14, %p34;
	add.s32 	%r638, %r81, 14;
	setp.lt.s32 	%p35, %r638, %r14;
	selp.b32 	%r95, 0, %r14, %p35;
	add.s32 	%r639, %r81, 15;
	setp.lt.s32 	%p36, %r639, %r14;
	selp.b32 	%r96, 0, %r14, %p36;
	add.s32 	%r640, %r81, 16;
	setp.lt.s32 	%p37, %r640, %r14;
	selp.b32 	%r97, 0, %r14, %p37;
	add.s32 	%r641, %r81, 17;
	setp.lt.s32 	%p38, %r641, %r14;
	selp.b32 	%r98, 0, %r14, %p38;
	add.s32 	%r642, %r81, 18;
	setp.lt.s32 	%p39, %r642, %r14;
	selp.b32 	%r99, 0, %r14, %p39;
	add.s32 	%r643, %r81, 19;
	setp.lt.s32 	%p40, %r643, %r14;
	selp.b32 	%r100, 0, %r14, %p40;
	add.s32 	%r644, %r81, 20;
	setp.lt.s32 	%p41, %r644, %r14;
	selp.b32 	%r101, 0, %r14, %p41;
	add.s32 	%r645, %r81, 21;
	setp.lt.s32 	%p42, %r645, %r14;
	selp.b32 	%r102, 0, %r14, %p42;
	add.s32 	%r646, %r81, 22;
	setp.lt.s32 	%p43, %r646, %r14;
	selp.b32 	%r103, 0, %r14, %p43;
	add.s32 	%r647, %r81, 23;
	setp.lt.s32 	%p44, %r647, %r14;
	selp.b32 	%r104, 0, %r14, %p44;
	add.s32 	%r648, %r81, 24;
	setp.lt.s32 	%p45, %r648, %r14;
	selp.b32 	%r105, 0, %r14, %p45;
	add.s32 	%r649, %r81, 25;
	setp.lt.s32 	%p46, %r649, %r14;
	selp.b32 	%r106, 0, %r14, %p46;
	add.s32 	%r650, %r81, 26;
	setp.lt.s32 	%p47, %r650, %r14;
	selp.b32 	%r107, 0, %r14, %p47;
	add.s32 	%r651, %r81, 27;
	setp.lt.s32 	%p48, %r651, %r14;
	selp.b32 	%r108, 0, %r14, %p48;
	add.s32 	%r652, %r81, 28;
	setp.lt.s32 	%p49, %r652, %r14;
	selp.b32 	%r109, 0, %r14, %p49;
	add.s32 	%r653, %r81, 29;
	setp.lt.s32 	%p50, %r653, %r14;
	selp.b32 	%r110, 0, %r14, %p50;
	add.s32 	%r654, %r81, 30;
	setp.lt.s32 	%p51, %r654, %r14;
	selp.b32 	%r111, 0, %r14, %p51;
	add.s32 	%r655, %r81, 31;
	setp.lt.s32 	%p52, %r655, %r14;
	selp.b32 	%r112, 0, %r14, %p52;
	mov.b32 	%r1395, 0;
	mov.pred 	%p291, -1;
$L__BB106_22:
	mov.pred 	%p2, %p291;
	sub.s32 	%r358, %r565, %r1395;
	mad.lo.s32 	%r656, %r7, %r565, %r81;
	add.s32 	%r359, %r1395, %r656;
	setp.gt.s32 	%p53, %r358, 0;
	@%p53 bra 	$L__BB106_23;
	bra.uni 	$L__BB106_24;
$L__BB106_23:
	shl.b32 	%r657, %r359, 2;
	mov.u32 	%r658, _ZZ9cuda_gemmIiLi128ELi8ELi1ELi32ELi64ELi64ELi0EEviiiPT_S1_S1_iiE3Ash;
	add.s32 	%r659, %r658, %r657;
	ld.shared.u32 	%r1492, [%r659];
$L__BB106_24:
	setp.lt.s32 	%p54, %r358, 2;
	@%p54 bra 	$L__BB106_26;
	sub.s32 	%r660, %r359, %r82;
	shl.b32 	%r661, %r660, 2;
	mov.u32 	%r662, _ZZ9cuda_gemmIiLi128ELi8ELi1ELi32ELi64ELi64ELi0EEviiiPT_S1_S1_iiE3Ash;
	add.s32 	%r663, %r662, %r661;
	ld.shared.u32 	%r1491, [%r663+4];
$L__BB106_26:
	setp.lt.s32 	%p55, %r358, 3;
	@%p55 bra 	$L__BB106_28;
	sub.s32 	%r664, %r359, %r83;
	shl.b32 	%r665, %r664, 2;
	mov.u32 	%r666, _ZZ9cuda_gemmIiLi128ELi8ELi1ELi32ELi64ELi64ELi0EEviiiPT_S1_S1_iiE3Ash;
	add.s32 	%r667, %r666, %r665;
	ld.shared.u32 	%r1490, [%r667+8];
$L__BB106_28:
	setp.lt.s32 	%p56, %r358, 4;
	@%p56 bra 	$L__BB106_30;
	sub.s32 	%r668, %r359, %r84;
	shl.b32 	%r669, %r668, 2;
	mov.u32 	%r670, _ZZ9cuda_gemmIiLi128ELi8ELi1ELi32ELi64ELi64ELi0EEviiiPT_S1_S1_iiE3Ash;
	add.s32 	%r671, %r670, %r669;
	ld.shared.u32 	%r1489, [%r671+12];
$L__BB106_30:
	setp.lt.s32 	%p57, %r358, 5;
	@%p57 bra 	$L__BB106_32;
	sub.s32 	%r672, %r359, %r85;
	shl.b32 	%r673, %r672, 2;
	mov.u32 	%r674, _ZZ9cuda_gemmIiLi128ELi8ELi1ELi32ELi64ELi64ELi0EEviiiPT_S1_S1_iiE3Ash;
	add.s32 	%r675, %r674, %r673;
	ld.shared.u32 	%r1488, [%r675+16];
$L__BB106_32:
	setp.lt.s32 	%p58, %r358, 6;
	@%p58 bra 	$L__BB106_34;
	sub.s32 	%r676, %r359, %r86;
	shl.b32 	%r677, %r676, 2;
	mov.u32 	%r678, _ZZ9cuda_gemmIiLi128ELi8ELi1ELi32ELi64ELi64ELi0EEviiiPT_S1_S1_iiE3Ash;
	add.s32 	%r679, %r678, %r677;
	ld.shared.u32 	%r1487, [%r679+20];
$L__BB106_34:
	setp.lt.s32 	%p59, %r358, 7;
	@%p59 bra 	$L__BB106_36;
	sub.s32 	%r680, %r359, %r87;
	shl.b32 	%r681, %r680, 2;
	mov.u32 	%r682, _ZZ9cuda_gemmIiLi128ELi8ELi1ELi32ELi64ELi64ELi0EEviiiPT_S1_S1_iiE3Ash;
	add.s32 	%r683, %r682, %r681;
	ld.shared.u32 	%r1486, [%r683+24];
$L__BB106_36:
	setp.lt.s32 	%p60, %r358, 8;
	@%p60 bra 	$L__BB106_38;
	sub.s32 	%r684, %r359, %r88;
	shl.b32 	%r685, %r684, 2;
	mov.u32 	%r686, _ZZ9cuda_gemmIiLi128ELi8ELi1ELi32ELi64ELi64ELi0EEviiiPT_S1_S1_iiE3Ash;
	add.s32 	%r687, %r686, %r685;
	ld.shared.u32 	%r1485, [%r687+28];
$L__BB106_38:
	setp.lt.s32 	%p61, %r358, 9;
	@%p61 bra 	$L__BB106_40;
	sub.s32 	%r688, %r359, %r89;
	shl.b32 	%r689, %r688, 2;
	mov.u32 	%r690, _ZZ9cuda_gemmIiLi128ELi8ELi1ELi32ELi64ELi64ELi0EEviiiPT_S1_S1_iiE3Ash;
	add.s32 	%r691, %r690, %r689;
	ld.shared.u32 	%r1484, [%r691+32];
$L__BB106_40:
	setp.lt.s32 	%p62, %r358, 10;
	@%p62 bra 	$L__BB106_42;
	sub.s32 	%r692, %r359, %r90;
	shl.b32 	%r693, %r692, 2;
	mov.u32 	%r694, _ZZ9cuda_gemmIiLi128ELi8ELi1ELi32ELi64ELi64ELi0EEviiiPT_S1_S1_iiE3Ash;
	add.s32 	%r695, %r694, %r693;
	ld.shared.u32 	%r1483, [%r695+36];
$L__BB106_42:
	setp.lt.s32 	%p63, %r358, 11;
	@%p63 bra 	$L__BB106_44;
	sub.s32 	%r696, %r359, %r91;
	shl.b32 	%r697, %r696, 2;
	mov.u32 	%r698, _ZZ9cuda_gemmIiLi128ELi8ELi1ELi32ELi64ELi64ELi0EEviiiPT_S1_S1_iiE3Ash;
	add.s32 	%r699, %r698, %r697;
	ld.shared.u32 	%r1482, [%r699+40];
$L__BB106_44:
	setp.lt.s32 	%p64, %r358, 12;
	@%p64 bra 	$L__BB106_46;
	sub.s32 	%r700, %r359, %r92;
	shl.b32 	%r701, %r700, 2;
	mov.u32 	%r702, _ZZ9cuda_gemmIiLi128ELi8ELi1ELi32ELi64ELi64ELi0EEviiiPT_S1_S1_iiE3Ash;
	add.s32 	%r703, %r702, %r701;
	ld.shared.u32 	%r1481, [%r703+44];
$L__BB106_46:
	setp.lt.s32 	%p65, %r358, 13;
	@%p65 bra 	$L__BB106_48;
	sub.s32 	%r704, %r359, %r93;
	shl.b32 	%r705, %r704, 2;
	mov.u32 	%r706, _ZZ9cuda_gemmIiLi128ELi8ELi1ELi32ELi64ELi64ELi0EEviiiPT_S1_S1_iiE3Ash;
	add.s32 	%r707, %r706, %r705;
	ld.shared.u32 	%r1480, [%r707+48];
$L__BB106_48:
	setp.lt.s32 	%p66, %r358, 14;
	@%p66 bra 	$L__BB106_50;
	sub.s32 	%r708, %r359, %r94;
	shl.b32 	%r709, %r708, 2;
	mov.u32 	%r710, _ZZ9cuda_gemmIiLi128ELi8ELi1ELi32ELi64ELi64ELi0EEviiiPT_S1_S1_iiE3Ash;
	add.s32 	%r711, %r710, %r709;
	ld.shared.u32 	%r1479, [%r711+52];
$L__BB106_50:
	setp.lt.s32 	%p67, %r358, 15;
	@%p67 bra 	$L__BB106_52;
	sub.s32 	%r712, %r359, %r95;
	shl.b32 	%r713, %r712, 2;
	mov.u32 	%r714, _ZZ9cuda_gemmIiLi128ELi8ELi1ELi32ELi64ELi64ELi0EEviiiPT_S1_S1_iiE3Ash;
	add.s32 	%r715, %r714, %r713;
	ld.shared.u32 	%r1478, [%r715+56];
$L__BB106_52:
	setp.lt.s32 	%p68, %r358, 16;
	@%p68 bra 	$L__BB106_54;
	sub.s32 	%r716, %r359, %r96;
	shl.b32 	%r717, %r716, 2;
	mov.u32 	%r718, _ZZ9cuda_gemmIiLi128ELi8ELi1ELi32ELi64ELi64ELi0EEviiiPT_S1_S1_iiE3Ash;
	add.s32 	%r719, %r718, %r717;
	ld.shared.u32 	%r1477, [%r719+60];
$L__BB106_54:
	setp.lt.s32 	%p69, %r358, 17;
	@%p69 bra 	$L__BB106_56;
	sub.s32 	%r720, %r359, %r97;
	shl.b32 	%r721, %r720, 2;
	mov.u32 	%r722, _ZZ9cuda_gemmIiLi128ELi8ELi1ELi32ELi64ELi64ELi0EEviiiPT_S1_S1_iiE3Ash;
	add.s32 	%r723, %r722, %r721;
	ld.shared.u32 	%r1476, [%r723+64];
$L__BB106_56:
	setp.lt.s32 	%p70, %r358, 18;
	@%p70 bra 	$L__BB106_58;
	sub.s32 	%r724, %r359, %r98;
	shl.b32 	%r725, %r724, 2;
	mov.u32 	%r726, _ZZ9cuda_gemmIiLi128ELi8ELi1ELi32ELi64ELi64ELi0EEviiiPT_S1_S1_iiE3Ash;
	add.s32 	%r727, %r726, %r725;
	ld.shared.u32 	%r1475, [%r727+68];
$L__BB106_58:
	setp.lt.s32 	%p71, %r358, 19;
	@%p71 bra 	$L__BB106_60;
	sub.s32 	%r728, %r359, %r99;
	shl.b32 	%r729, %r728, 2;
	mov.u32 	%r730, _ZZ9cuda_gemmIiLi128ELi8ELi1ELi32ELi64ELi64ELi0EEviiiPT_S1_S1_iiE3Ash;
	add.s32 	%r731, %r730, %r729;
	ld.shared.u32 	%r1474, [%r731+72];
$L__BB106_60:
	setp.lt.s32 	%p72, %r358, 20;
	@%p72 bra 	$L__BB106_62;
	sub.s32 	%r732, %r359, %r100;
	shl.b32 	%r733, %r732, 2;
	mov.u32 	%r734, _ZZ9cuda_gemmIiLi128ELi8ELi1ELi32ELi64ELi64ELi0EEviiiPT_S1_S1_iiE3Ash;
	add.s32 	%r735, %r734, %r733;
	ld.shared.u32 	%r1473, [%r735+76];
$L__BB106_62:
	setp.lt.s32 	%p73, %r358, 21;
	@%p73 bra 	$L__BB106_64;
	sub.s32 	%r736, %r359, %r101;
	shl.b32 	%r737, %r736, 2;
	mov.u32 	%r738, _ZZ9cuda_gemmIiLi128ELi8ELi1ELi32ELi64ELi64ELi0EEviiiPT_S1_S1_iiE3Ash;
	add.s32 	%r739, %r738, %r737;
	ld.shared.u32 	%r1472, [%r739+80];
$L__BB106_64:
	setp.lt.s32 	%p74, %r358, 22;
	@%p74 bra 	$L__BB106_66;
	sub.s32 	%r740, %r359, %r102;
	shl.b32 	%r741, %r740, 2;
	mov.u32 	%r742, _ZZ9cuda_gemmIiLi128ELi8ELi1ELi32ELi64ELi64ELi0EEviiiPT_S1_S1_iiE3Ash;
	add.s32 	%r743, %r742, %r741;
	ld.shared.u32 	%r1471, [%r743+84];
$L__BB106_66:
	setp.lt.s32 	%p75, %r358, 23;
	@%p75 bra 	$L__BB106_68;
	sub.s32 	%r744, %r359, %r103;
	shl.b32 	%r745, %r744, 2;
	mov.u32 	%r746, _ZZ9cuda_gemmIiLi128ELi8ELi1ELi32ELi64ELi64ELi0EEviiiPT_S1_S1_iiE3Ash;
	add.s32 	%r747, %r746, %r745;
	ld.shared.u32 	%r1470, [%r747+88];
$L__BB106_68:
	setp.lt.s32 	%p76, %r358, 24;
	@%p76 bra 	$L__BB106_70;
	sub.s32 	%r748, %r359, %r104;
	shl.b32 	%r749, %r748, 2;
	mov.u32 	%r750, _ZZ9cuda_gemmIiLi128ELi8ELi1ELi32ELi64ELi64ELi0EEviiiPT_S1_S1_iiE3Ash;
	add.s32 	%r751, %r750, %r749;
	ld.shared.u32 	%r1469, [%r751+92];
$L__BB106_70:
	setp.lt.s32 	%p77, %r358, 25;
	@%p77 bra 	$L__BB106_72;
	sub.s32 	%r752, %r359, %r105;
	shl.b32 	%r753, %r752, 2;
	mov.u32 	%r754, _ZZ9cuda_gemmIiLi128ELi8ELi1ELi32ELi64ELi64ELi0EEviiiPT_S1_S1_iiE3Ash;
	add.s32 	%r755, %r754, %r753;
	ld.shared.u32 	%r1468, [%r755+96];
$L__BB106_72:
	setp.lt.s32 	%p78, %r358, 26;
	@%p78 bra 	$L__BB106_74;
	sub.s32 	%r756, %r359, %r106;
	shl.b32 	%r757, %r756, 2;
	mov.u32 	%r758, _ZZ9cuda_gemmIiLi128ELi8ELi1ELi32ELi64ELi64ELi0EEviiiPT_S1_S1_iiE3Ash;
	add.s32 	%r759, %r758, %r757;
	ld.shared.u32 	%r1467, [%r759+100];
$L__BB106_74:
	setp.lt.s32 	%p79, %r358, 27;
	@%p79 bra 	$L__BB106_76;
	sub.s32 	%r760, %r359, %r107;
	shl.b32 	%r761, %r760, 2;
	mov.u32 	%r762, _ZZ9cuda_gemmIiLi128ELi8ELi1ELi32ELi64ELi64ELi0EEviiiPT_S1_S1_iiE3Ash;
	add.s32 	%r763, %r762, %r761;
	ld.shared.u32 	%r1466, [%r763+104];
$L__BB106_76:
	setp.lt.s32 	%p80, %r358, 28;
	@%p80 bra 	$L__BB106_78;
	sub.s32 	%r764, %r359, %r108;
	shl.b32 	%r765, %r764, 2;
	mov.u32 	%r766, _ZZ9cuda_gemmIiLi128ELi8ELi1ELi32ELi64ELi64ELi0EEviiiPT_S1_S1_iiE3Ash;
	add.s32 	%r767, %r766, %r765;
	ld.shared.u32 	%r1465, [%r767+108];
$L__BB106_78:
	setp.lt.s32 	%p81, %r358, 29;
	@%p81 bra 	$L__BB106_80;
	sub.s32 	%r768, %r359, %r109;
	shl.b32 	%r769, %r768, 2;
	mov.u32 	%r770, _ZZ9cuda_gemmIiLi128ELi8ELi1ELi32ELi64ELi64ELi0EEviiiPT_S1_S1_iiE3Ash;
	add.s32 	%r771, %r770, %r769;
	ld.shared.u32 	%r1464, [%r771+112];
$L__BB106_80:
	setp.lt.s32 	%p82, %r358, 30;
	@%p82 bra 	$L__BB106_82;
	sub.s32 	%r772, %r359, %r110;
	shl.b32 	%r773, %r772, 2;
	mov.u32 	%r774, _ZZ9cuda_gemmIiLi128ELi8ELi1ELi32ELi64ELi64ELi0EEviiiPT_S1_S1_iiE3Ash;
	add.s32 	%r775, %r774, %r773;
	ld.shared.u32 	%r1463, [%r775+116];
$L__BB106_82:
	setp.lt.s32 	%p83, %r358, 31;
	@%p83 bra 	$L__BB106_84;
	sub.s32 	%r776, %r359, %r111;
	shl.b32 	%r777, %r776, 2;
	mov.u32 	%r778, _ZZ9cuda_gemmIiLi128ELi8ELi1ELi32ELi64ELi64ELi0EEviiiPT_S1_S1_iiE3Ash;
	add.s32 	%r779, %r778, %r777;
	ld.shared.u32 	%r1462, [%r779+120];
$L__BB106_84:
	setp.lt.s32 	%p84, %r358, 32;
	@%p84 bra 	$L__BB106_220;
	sub.s32 	%r780, %r359, %r112;
	shl.b32 	%r781, %r780, 2;
	mov.u32 	%r782, _ZZ9cuda_gemmIiLi128ELi8ELi1ELi32ELi64ELi64ELi0EEviiiPT_S1_S1_iiE3Ash;
	add.s32 	%r783, %r782, %r781;
	ld.shared.u32 	%r1461, [%r783+124];
	bra.uni 	$L__BB106_220;
$L__BB106_86:
	add.s32 	%r890, %r81, 1;
	setp.lt.s32 	%p121, %r890, %r14;
	selp.b32 	%r113, 0, %r14, %p121;
	add.s32 	%r891, %r81, 2;
	setp.lt.s32 	%p122, %r891, %r14;
	selp.b32 	%r114, 0, %r14, %p122;
	add.s32 	%r892, %r81, 3;
	setp.lt.s32 	%p123, %r892, %r14;
	selp.b32 	%r115, 0, %r14, %p123;
	add.s32 	%r893, %r81, 4;
	setp.lt.s32 	%p124, %r893, %r14;
	selp.b32 	%r116, 0, %r14, %p124;
	add.s32 	%r894, %r81, 5;
	setp.lt.s32 	%p125, %r894, %r14;
	selp.b32 	%r117, 0, %r14, %p125;
	add.s32 	%r895, %r81, 6;
	setp.lt.s32 	%p126, %r895, %r14;
	selp.b32 	%r118, 0, %r14, %p126;
	add.s32 	%r896, %r81, 7;
	setp.lt.s32 	%p127, %r896, %r14;
	selp.b32 	%r119, 0, %r14, %p127;
	add.s32 	%r897, %r81, 8;
	setp.lt.s32 	%p128, %r897, %r14;
	selp.b32 	%r120, 0, %r14, %p128;
	add.s32 	%r898, %r81, 9;
	add.s32 	%r899, %r81, 10;
	add.s32 	%r900, %r81, 11;
	add.s32 	%r901, %r81, 12;
	add.s32 	%r902, %r81, 13;
	add.s32 	%r903, %r81, 14;
	add.s32 	%r904, %r81, 15;
	add.s32 	%r905, %r81, 16;
	add.s32 	%r906, %r81, 17;
	add.s32 	%r907, %r81, 18;
	add.s32 	%r908, %r81, 19;
	add.s32 	%r909, %r81, 20;
	add.s32 	%r910, %r81, 21;
	add.s32 	%r911, %r81, 22;
	add.s32 	%r912, %r81, 23;
	add.s32 	%r913, %r81, 24;
	add.s32 	%r914, %r81, 25;
	add.s32 	%r915, %r81, 26;
	add.s32 	%r916, %r81, 27;
	add.s32 	%r917, %r81, 28;
	add.s32 	%r918, %r81, 29;
	setp.lt.s32 	%p129, %r918, %r14;
	selp.b32 	%r121, 0, %r14, %p129;
	add.s32 	%r919, %r81, 30;
	setp.lt.s32 	%p130, %r919, %r14;
	selp.b32 	%r122, 0, %r14, %p130;
	add.s32 	%r920, %r81, 31;
	setp.lt.s32 	%p131, %r920, %r14;
	selp.b32 	%r123, 0, %r14, %p131;
	setp.lt.s32 	%p132, %r81, %r565;
	selp.b32 	%r921, 0, %r565, %p132;
	sub.s32 	%r124, %r81, %r921;
	setp.lt.s32 	%p133, %r890, %r565;
	selp.b32 	%r922, 0, %r565, %p133;
	sub.s32 	%r125, %r890, %r922;
	setp.lt.s32 	%p134, %r891, %r565;
	selp.b32 	%r923, 0, %r565, %p134;
	sub.s32 	%r126, %r891, %r923;
	setp.lt.s32 	%p135, %r892, %r565;
	selp.b32 	%r924, 0, %r565, %p135;
	sub.s32 	%r127, %r892, %r924;
	setp.lt.s32 	%p136, %r893, %r565;
	selp.b32 	%r925, 0, %r565, %p136;
	sub.s32 	%r128, %r893, %r925;
	setp.lt.s32 	%p137, %r894, %r565;
	selp.b32 	%r926, 0, %r565, %p137;
	sub.s32 	%r129, %r894, %r926;
	setp.lt.s32 	%p138, %r895, %r565;
	selp.b32 	%r927, 0, %r565, %p138;
	sub.s32 	%r130, %r895, %r927;
	setp.lt.s32 	%p139, %r896, %r565;
	selp.b32 	%r928, 0, %r565, %p139;
	sub.s32 	%r131, %r896, %r928;
	setp.lt.s32 	%p140, %r897, %r565;
	selp.b32 	%r929, 0, %r565, %p140;
	sub.s32 	%r132, %r897, %r929;
	setp.lt.s32 	%p141, %r898, %r565;
	selp.b32 	%r930, 0, %r565, %p141;
	sub.s32 	%r133, %r898, %r930;
	setp.lt.s32 	%p142, %r899, %r565;
	selp.b32 	%r931, 0, %r565, %p142;
	sub.s32 	%r134, %r899, %r931;
	setp.lt.s32 	%p143, %r900, %r565;
	selp.b32 	%r932, 0, %r565, %p143;
	sub.s32 	%r135, %r900, %r932;
	setp.lt.s32 	%p144, %r901, %r565;
	selp.b32 	%r933, 0, %r565, %p144;
	sub.s32 	%r136, %r901, %r933;
	setp.lt.s32 	%p145, %r902, %r565;
	selp.b32 	%r934, 0, %r565, %p145;
	sub.s32 	%r137, %r902, %r934;
	setp.lt.s32 	%p146, %r903, %r565;
	selp.b32 	%r935, 0, %r565, %p146;
	sub.s32 	%r138, %r903, %r935;
	setp.lt.s32 	%p147, %r904, %r565;
	selp.b32 	%r936, 0, %r565, %p147;
	sub.s32 	%r139, %r904, %r936;
	setp.lt.s32 	%p148, %r905, %r565;
	selp.b32 	%r937, 0, %r565, %p148;
	sub.s32 	%r140, %r905, %r937;
	setp.lt.s32 	%p149, %r906, %r565;
	selp.b32 	%r938, 0, %r565, %p149;
	sub.s32 	%r141, %r906, %r938;
	setp.lt.s32 	%p150, %r907, %r565;
	selp.b32 	%r939, 0, %r565, %p150;
	sub.s32 	%r142, %r907, %r939;
	setp.lt.s32 	%p151, %r908, %r565;
	selp.b32 	%r940, 0, %r565, %p151;
	sub.s32 	%r143, %r908, %r940;
	setp.lt.s32 	%p152, %r909, %r565;
	selp.b32 	%r941, 0, %r565, %p152;
	sub.s32 	%r144, %r909, %r941;
	setp.lt.s32 	%p153, %r910, %r565;
	selp.b32 	%r942, 0, %r565, %p153;
	sub.s32 	%r145, %r910, %r942;
	setp.lt.s32 	%p154, %r911, %r565;
	selp.b32 	%r943, 0, %r565, %p154;
	sub.s32 	%r146, %r911, %r943;
	setp.lt.s32 	%p155, %r912, %r565;
	selp.b32 	%r944, 0, %r565, %p155;
	sub.s32 	%r147, %r912, %r944;
	setp.lt.s32 	%p156, %r913, %r565;
	selp.b32 	%r945, 0, %r565, %p156;
	sub.s32 	%r148, %r913, %r945;
	setp.lt.s32 	%p157, %r914, %r565;
	selp.b32 	%r946, 0, %r565, %p157;
	sub.s32 	%r149, %r914, %r946;
	setp.lt.s32 	%p158, %r915, %r565;
	selp.b32 	%r947, 0, %r565, %p158;
	sub.s32 	%r150, %r915, %r947;
	setp.lt.s32 	%p159, %r916, %r565;
	selp.b32 	%r948, 0, %r565, %p159;
	sub.s32 	%r151, %r916, %r948;
	setp.lt.s32 	%p160, %r917, %r565;
	selp.b32 	%r949, 0, %r565, %p160;
	sub.s32 	%r152, %r917, %r949;
	setp.lt.s32 	%p161, %r918, %r565;
	selp.b32 	%r950, 0, %r565, %p161;
	sub.s32 	%r153, %r918, %r950;
	setp.lt.s32 	%p162, %r919, %r565;
	selp.b32 	%r951, 0, %r565, %p162;
	sub.s32 	%r154, %r919, %r951;
	setp.lt.s32 	%p163, %r920, %r565;
	selp.b32 	%r952, 0, %r565, %p163;
	sub.s32 	%r155, %r920, %r952;
	mov.b32 	%r1296, 0;
	mov.pred 	%p290, -1;
$L__BB106_87:
	mov.pred 	%p1, %p290;
	sub.s32 	%r189, %r565, %r1296;
	mad.lo.s32 	%r953, %r7, %r565, %r81;
	add.s32 	%r190, %r1296, %r953;
	setp.lt.s32 	%p164, %r189, 1;
	@%p164 bra 	$L__BB106_89;
	sub.s32 	%r954, %r190, %r23;
	shl.b32 	%r955, %r954, 2;
	mov.u32 	%r956, _ZZ9cuda_gemmIiLi128ELi8ELi1ELi32ELi64ELi64ELi0EEviiiPT_S1_S1_iiE3Ash;
	add.s32 	%r957, %r956, %r955;
	ld.shared.u32 	%r1492, [%r957];
$L__BB106_89:
	setp.lt.s32 	%p165, %r189, 2;
	@%p165 bra 	$L__BB106_91;
	sub.s32 	%r958, %r190, %r113;
	shl.b32 	%r959, %r958, 2;
	mov.u32 	%r960, _ZZ9cuda_gemmIiLi128ELi8ELi1ELi32ELi64ELi64ELi0EEviiiPT_S1_S1_iiE3Ash;
	add.s32 	%r961, %r960, %r959;
	ld.shared.u32 	%r1491, [%r961+4];
$L__BB106_91:
	setp.lt.s32 	%p166, %r189, 3;
	@%p166 bra 	$L__BB106_93;
	sub.s32 	%r962, %r190, %r114;
	shl.b32 	%r963, %r962, 2;
	mov.u32 	%r964, _ZZ9cuda_gemmIiLi128ELi8ELi1ELi32ELi64ELi64ELi0EEviiiPT_S1_S1_iiE3Ash;
	add.s32 	%r965, %r964, %r963;
	ld.shared.u32 	%r1490, [%r965+8];
$L__BB106_93:
	setp.lt.s32 	%p167, %r189, 4;
	@%p167 bra 	$L__BB106_95;
	sub.s32 	%r966, %r190, %r115;
	shl.b32 	%r967, %r966, 2;
	mov.u32 	%r968, _ZZ9cuda_gemmIiLi128ELi8ELi1ELi32ELi64ELi64ELi0EEviiiPT_S1_S1_iiE3Ash;
	add.s32 	%r969, %r968, %r967;
	ld.shared.u32 	%r1489, [%r969+12];
$L__BB106_95:
	setp.lt.s32 	%p168, %r189, 5;
	@%p168 bra 	$L__BB106_97;
	sub.s32 	%r970, %r190, %r116;
	shl.b32 	%r971, %r970, 2;
	mov.u32 	%r972, _ZZ9cuda_gemmIiLi128ELi8ELi1ELi32ELi64ELi64ELi0EEviiiPT_S1_S1_iiE3Ash;
	add.s32 	%r973, %r972, %r971;
	ld.shared.u32 	%r1488, [%r973+16];
$L__BB106_97:
	setp.lt.s32 	%p169, %r189, 6;
	@%p169 bra 	$L__BB106_99;
	sub.s32 	%r974, %r190, %r117;
	shl.b32 	%r975, %r974, 2;
	mov.u32 	%r976, _ZZ9cuda_gemmIiLi128ELi8ELi1ELi32ELi64ELi64ELi0EEviiiPT_S1_S1_iiE3Ash;
	add.s32 	%r977, %r976, %r975;
	ld.shared.u32 	%r1487, [%r977+20];
$L__BB106_99:
	setp.lt.s32 	%p170, %r189, 7;
	@%p170 bra 	$L__BB106_101;
	sub.s32 	%r978, %r190, %r118;
	shl.b32 	%r979, %r978, 2;
	mov.u32 	%r980, _ZZ9cuda_gemmIiLi128ELi8ELi1ELi32ELi64ELi64ELi0EEviiiPT_S1_S1_iiE3Ash;
	add.s32 	%r981, %r980, %r979;
	ld.shared.u32 	%r1486, [%r981+24];
$L__BB106_101:
	setp.lt.s32 	%p171, %r189, 8;
	@%p171 bra 	$L__BB106_103;
	sub.s32 	%r982, %r190, %r119;
	shl.b32 	%r983, %r982, 2;
	mov.u32 	%r984, _ZZ9cuda_gemmIiLi128ELi8ELi1ELi32ELi64ELi64ELi0EEviiiPT_S1_S1_iiE3Ash;
	add.s32 	%r985, %r984, %r983;
	ld.shared.u32 	%r1485, [%r985+28];
$L__BB106_103:
	setp.lt.s32 	%p172, %r189, 9;
	@%p172 bra 	$L__BB106_105;
	sub.s32 	%r986, %r190, %r120;
	shl.b32 	%r987, %r986, 2;
	mov.u32 	%r988, _ZZ9cuda_gemmIiLi128ELi8ELi1ELi32ELi64ELi64ELi0EEviiiPT_S1_S1_iiE3Ash;
	add.s32 	%r989, %r988, %r987;
	ld.shared.u32 	%r1484, [%r989+32];
$L__BB106_105:
	setp.lt.s32 	%p173, %r189, 10;
	@%p173 bra 	$L__BB106_107;
	add.s32 	%r990, %r81, 9;
	setp.lt.s32 	%p174, %r990, %r14;
	selp.b32 	%r991, 0, %r14, %p174;
	sub.s32 	%r992, %r190, %r991;
	shl.b32 	%r993, %r992, 2;
	mov.u32 	%r994, _ZZ9cuda_gemmIiLi128ELi8ELi1ELi32ELi64ELi64ELi0EEviiiPT_S1_S1_iiE3Ash;
	add.s32 	%r995, %r994, %r993;
	ld.shared.u32 	%r1483, [%r995+36];
$L__BB106_107:
	setp.lt.s32 	%p175, %r189, 11;
	@%p175 bra 	$L__BB106_109;
	add.s32 	%r996, %r81, 10;
	setp.lt.s32 	%p176, %r996, %r14;
	selp.b32 	%r997, 0, %r14, %p176;
	sub.s32 	%r998, %r190, %r997;
	shl.b32 	%r999, %r998, 2;
	mov.u32 	%r1000, _ZZ9cuda_gemmIiLi128ELi8ELi1ELi32ELi64ELi64ELi0EEviiiPT_S1_S1_iiE3Ash;
	add.s32 	%r1001, %r1000, %r999;
	ld.shared.u32 	%r1482, [%r1001+40];
$L__BB106_109:
	setp.lt.s32 	%p177, %r189, 12;
	@%p177 bra 	$L__BB106_111;
	add.s32 	%r1002, %r81, 11;
	setp.lt.s32 	%p178, %r1002, %r14;
	selp.b32 	%r1003, 0, %r14, %p178;
	sub.s32 	%r1004, %r190, %r1003;
	shl.b32 	%r1005, %r1004, 2;
	mov.u32 	%r1006, _ZZ9cuda_gemmIiLi128ELi8ELi1ELi32ELi64ELi64ELi0EEviiiPT_S1_S1_iiE3Ash;
	add.s32 	%r1007, %r1006, %r1005;
	ld.shared.u32 	%r1481, [%r1007+44];
$L__BB106_111:
	setp.lt.s32 	%p179, %r189, 13;
	@%p179 bra 	$L__BB106_113;
	add.s32 	%r1008, %r81, 12;
	setp.lt.s32 	%p180, %r1008, %r14;
	selp.b32 	%r1009, 0, %r14, %p180;
	sub.s32 	%r1010, %r190, %r1009;
	shl.b32 	%r1011, %r1010, 2;
	mov.u32 	%r1012, _ZZ9cuda_gemmIiLi128ELi8ELi1ELi32ELi64ELi64ELi0EEviiiPT_S1_S1_iiE3Ash;
	add.s32 	%r1013, %r1012, %r1011;
	ld.shared.u32 	%r1480, [%r1013+48];
$L__BB106_113:
	setp.lt.s32 	%p181, %r189, 14;
	@%p181 bra 	$L__BB106_115;
	add.s32 	%r1014, %r81, 13;
	setp.lt.s32 	%p182, %r1014, %r14;
	selp.b32 	%r1015, 0, %r14, %p182;
	sub.s32 	%r1016, %r190, %r1015;
	shl.b32 	%r1017, %r1016, 2;
	mov.u32 	%r1018, _ZZ9cuda_gemmIiLi128ELi8ELi1ELi32ELi64ELi64ELi0EEviiiPT_S1_S1_iiE3Ash;
	add.s32 	%r1019, %r1018, %r1017;
	ld.shared.u32 	%r1479, [%r1019+52];
$L__BB106_115:
	setp.lt.s32 	%p183, %r189, 15;
	@%p183 bra 	$L__BB106_117;
	add.s32 	%r1020, %r81, 14;
	setp.lt.s32 	%p184, %r1020, %r14;
	selp.b32 	%r1021, 0, %r14, %p184;
	sub.s32 	%r1022, %r190, %r1021;
	shl.b32 	%r1023, %r1022, 2;
	mov.u32 	%r1024, _ZZ9cuda_gemmIiLi128ELi8ELi1ELi32ELi64ELi64ELi0EEviiiPT_S1_S1_iiE3Ash;
	add.s32 	%r1025, %r1024, %r1023;
	ld.shared.u32 	%r1478, [%r1025+56];
$L__BB106_117:
	setp.lt.s32 	%p185, %r189, 16;
	@%p185 bra 	$L__BB106_119;
	add.s32 	%r1026, %r81, 15;
	setp.lt.s32 	%p186, %r1026, %r14;
	selp.b32 	%r1027, 0, %r14, %p186;
	sub.s32 	%r1028, %r190, %r1027;
	shl.b32 	%r1029, %r1028, 2;
	mov.u32 	%r1030, _ZZ9cuda_gemmIiLi128ELi8ELi1ELi32ELi64ELi64ELi0EEviiiPT_S1_S1_iiE3Ash;
	add.s32 	%r1031, %r1030, %r1029;
	ld.shared.u32 	%r1477, [%r1031+60];
$L__BB106_119:
	setp.lt.s32 	%p187, %r189, 17;
	@%p187 bra 	$L__BB106_121;
	add.s32 	%r1032, %r81, 16;
	setp.lt.s32 	%p188, %r1032, %r14;
	selp.b32 	%r1033, 0, %r14, %p188;
	sub.s32 	%r1034, %r190, %r1033;
	shl.b32 	%r1035, %r1034, 2;
	mov.u32 	%r1036, _ZZ9cuda_gemmIiLi128ELi8ELi1ELi32ELi64ELi64ELi0EEviiiPT_S1_S1_iiE3Ash;
	add.s32 	%r1037, %r1036, %r1035;
	ld.shared.u32 	%r1476, [%r1037+64];
$L__BB106_121:
	setp.lt.s32 	%p189, %r189, 18;
	@%p189 bra 	$L__BB106_123;
	add.s32 	%r1038, %r81, 17;
	setp.lt.s32 	%p190, %r1038, %r14;
	selp.b32 	%r1039, 0, %r14, %p190;
	sub.s32 	%r1040, %r190, %r1039;
	shl.b32 	%r1041, %r1040, 2;
	mov.u32 	%r1042, _ZZ9cuda_gemmIiLi128ELi8ELi1ELi32ELi64ELi64ELi0EEviiiPT_S1_S1_iiE3Ash;
	add.s32 	%r1043, %r1042, %r1041;
	ld.shared.u32 	%r1475, [%r1043+68];
$L__BB106_123:
	setp.lt.s32 	%p191, %r189, 19;
	@%p191 bra 	$L__BB106_125;
	add.s32 	%r1044, %r81, 18;
	setp.lt.s32 	%p192, %r1044, %r14;
	selp.b32 	%r1045, 0, %r14, %p192;
	sub.s32 	%r1046, %r190, %r1045;
	shl.b32 	%r1047, %r1046, 2;
	mov.u32 	%r1048, _ZZ9cuda_gemmIiLi128ELi8ELi1ELi32ELi64ELi64ELi0EEviiiPT_S1_S1_iiE3Ash;
	add.s32 	%r1049, %r1048, %r1047;
	ld.shared.u32 	%r1474, [%r1049+72];
$L__BB106_125:
	setp.lt.s32 	%p193, %r189, 20;
	@%p193 bra 	$L__BB106_127;
	add.s32 	%r1050, %r81, 19;
	setp.lt.s32 	%p194, %r1050, %r14;
	selp.b32 	%r1051, 0, %r14, %p194;
	sub.s32 	%r1052, %r190, %r1051;
	shl.b32 	%r1053, %r1052, 2;
	mov.u32 	%r1054, _ZZ9cuda_gemmIiLi128ELi8ELi1ELi32ELi64ELi64ELi0EEviiiPT_S1_S1_iiE3Ash;
	add.s32 	%r1055, %r1054, %r1053;
	ld.shared.u32 	%r1473, [%r1055+76];
$L__BB106_127:
	setp.lt.s32 	%p195, %r189, 21;
	@%p195 bra 	$L__BB106_129;
	add.s32 	%r1056, %r81, 20;
	setp.lt.s32 	%p196, %r1056, %r14;
	selp.b32 	%r1057, 0, %r14, %p196;
	sub.s32 	%r1058, %r190, %r1057;
	shl.b32 	%r1059, %r1058, 2;
	mov.u32 	%r1060, _ZZ9cuda_gemmIiLi128ELi8ELi1ELi32ELi64ELi64ELi0EEviiiPT_S1_S1_iiE3Ash;
	add.s32 	%r1061, %r1060, %r1059;
	ld.shared.u32 	%r1472, [%r1061+80];
$L__BB106_129:
	setp.lt.s32 	%p197, %r189, 22;
	@%p197 bra 	$L__BB106_131;
	add.s32 	%r1062, %r81, 21;
	setp.lt.s32 	%p198, %r1062, %r14;
	selp.b32 	%r1063, 0, %r14, %p198;
	sub.s32 	%r1064, %r190, %r1063;
	shl.b32 	%r1065, %r1064, 2;
	mov.u32 	%r1066, _ZZ9cuda_gemmIiLi128ELi8ELi1ELi32ELi64ELi64ELi0EEviiiPT_S1_S1_iiE3Ash;
	add.s32 	%r1067, %r1066, %r1065;
	ld.shared.u32 	%r1471, [%r1067+84];
$L__BB106_131:
	setp.lt.s32 	%p199, %r189, 23;
	@%p199 bra 	$L__BB106_133;
	add.s32 	%r1068, %r81, 22;
	setp.lt.s32 	%p200, %r1068, %r14;
	selp.b32 	%r1069, 0, %r14, %p200;
	sub.s32 	%r1070, %r190, %r1069;
	shl.b32 	%r1071, %r1070, 2;
	mov.u32 	%r1072, _ZZ9cuda_gemmIiLi128ELi8ELi1ELi32ELi64ELi64ELi0EEviiiPT_S1_S1_iiE3Ash;
	add.s32 	%r1073, %r1072, %r1071;
	ld.shared.u32 	%r1470, [%r1073+88];
$L__BB106_133:
	setp.lt.s32 	%p201, %r189, 24;
	@%p201 bra 	$L__BB106_135;
	add.s32 	%r1074, %r81, 23;
	setp.lt.s32 	%p202, %r1074, %r14;
	selp.b32 	%r1075, 0, %r14, %p202;
	sub.s32 	%r1076, %r190, %r1075;
	shl.b32 	%r1077, %r1076, 2;
	mov.u32 	%r1078, _ZZ9cuda_gemmIiLi128ELi8ELi1ELi32ELi64ELi64ELi0EEviiiPT_S1_S1_iiE3Ash;
	add.s32 	%r1079, %r1078, %r1077;
	ld.shared.u32 	%r1469, [%r1079+92];
$L__BB106_135:
	setp.lt.s32 	%p203, %r189, 25;
	@%p203 bra 	$L__BB106_137;
	add.s32 	%r1080, %r81, 24;
	setp.lt.s32 	%p204, %r1080, %r14;
	selp.b32 	%r1081, 0, %r14, %p204;
	sub.s32 	%r1082, %r190, %r1081;
	shl.b32 	%r1083, %r1082, 2;
	mov.u32 	%r1084, _ZZ9cuda_gemmIiLi128ELi8ELi1ELi32ELi64ELi64ELi0EEviiiPT_S1_S1_iiE3Ash;
	add.s32 	%r1085, %r1084, %r1083;
	ld.shared.u32 	%r1468, [%r1085+96];
$L__BB106_137:
	setp.lt.s32 	%p205, %r189, 26;
	@%p205 bra 	$L__BB106_139;
	add.s32 	%r1086, %r81, 25;
	setp.lt.s32 	%p206, %r1086, %r14;
	selp.b32 	%r1087, 0, %r14, %p206;
	sub.s32 	%r1088, %r190, %r1087;
	shl.b32 	%r1089, %r1088, 2;
	mov.u32 	%r1090, _ZZ9cuda_gemmIiLi128ELi8ELi1ELi32ELi64ELi64ELi0EEviiiPT_S1_S1_iiE3Ash;
	add.s32 	%r1091, %r1090, %r1089;
	ld.shared.u32 	%r1467, [%r1091+100];
$L__BB106_139:
	setp.lt.s32 	%p207, %r189, 27;
	@%p207 bra 	$L__BB106_141;
	add.s32 	%r1092, %r81, 26;
	setp.lt.s32 	%p208, %r1092, %r14;
	selp.b32 	%r1093, 0, %r14, %p208;
	sub.s32 	%r1094, %r190, %r1093;
	shl.b32 	%r1095, %r1094, 2;
	mov.u32 	%r1096, _ZZ9cuda_gemmIiLi128ELi8ELi1ELi32ELi64ELi64ELi0EEviiiPT_S1_S1_iiE3Ash;
	add.s32 	%r1097, %r1096, %r1095;
	ld.shared.u32 	%r1466, [%r1097+104];
$L__BB106_141:
	setp.lt.s32 	%p209, %r189, 28;
	@%p209 bra 	$L__BB106_143;
	add.s32 	%r1098, %r81, 27;
	setp.lt.s32 	%p210, %r1098, %r14;
	selp.b32 	%r1099, 0, %r14, %p210;
	sub.s32 	%r1100, %r190, %r1099;
	shl.b32 	%r1101, %r1100, 2;
	mov.u32 	%r1102, _ZZ9cuda_gemmIiLi128ELi8ELi1ELi32ELi64ELi64ELi0EEviiiPT_S1_S1_iiE3Ash;
	add.s32 	%r1103, %r1102, %r1101;
	ld.shared.u32 	%r1465, [%r1103+108];
$L__BB106_143:
	setp.lt.s32 	%p211, %r189, 29;
	@%p211 bra 	$L__BB106_145;
	add.s32 	%r1104, %r81, 28;
	setp.lt.s32 	%p212, %r1104, %r14;
	selp.b32 	%r1105, 0, %r14, %p212;
	sub.s32 	%r1106, %r190, %r1105;
	shl.b32 	%r1107, %r1106, 2;
	mov.u32 	%r1108, _ZZ9cuda_gemmIiLi128ELi8ELi1ELi32ELi64ELi64ELi0EEviiiPT_S1_S1_iiE3Ash;
	add.s32 	%r1109, %r1108, %r1107;
	ld.shared.u32 	%r1464, [%r1109+112];
$L__BB106_145:
	setp.lt.s32 	%p213, %r189, 30;
	@%p213 bra 	$L__BB106_147;
	sub.s32 	%r1110, %r190, %r121;
	shl.b32 	%r1111, %r1110, 2;
	mov.u32 	%r1112, _ZZ9cuda_gemmIiLi128ELi8ELi1ELi32ELi64ELi64ELi0EEviiiPT_S1_S1_iiE3Ash;
	add.s32 	%r1113, %r1112, %r1111;
	ld.shared.u32 	%r1463, [%r1113+116];
$L__BB106_147:
	setp.lt.s32 	%p214, %r189, 31;
	@%p214 bra 	$L__BB106_149;
	sub.s32 	%r1114, %r190, %r122;
	shl.b32 	%r1115, %r1114, 2;
	mov.u32 	%r1116, _ZZ9cuda_gemmIiLi128ELi8ELi1ELi32ELi64ELi64ELi0EEviiiPT_S1_S1_iiE3Ash;
	add.s32 	%r1117, %r1116, %r1115;
	ld.shared.u32 	%r1462, [%r1117+120];
$L__BB106_149:
	setp.lt.s32 	%p215, %r189, 32;
	@%p215 bra 	$L__BB106_151;
	sub.s32 	%r1118, %r190, %r123;
	shl.b32 	%r1119, %r1118, 2;
	mov.u32 	%r1120, _ZZ9cuda_gemmIiLi128ELi8ELi1ELi32ELi64ELi64ELi0EEviiiPT_S1_S1_iiE3Ash;
	add.s32 	%r1121, %r1120, %r1119;
	ld.shared.u32 	%r1461, [%r1121+124];
$L__BB106_151:
	setp.lt.s32 	%p216, %r8, %r564;
	@%p216 bra 	$L__BB106_153;
$L__BB106_152:
	mov.b32 	%r1296, 32;
	mov.pred 	%p290, 0;
	@%p1 bra 	$L__BB106_87;
	bra.uni 	$L__BB106_288;
$L__BB106_153:
	add.s32 	%r1122, %r81, %r1296;
	shl.b32 	%r1123, %r1122, 2;
	mov.u32 	%r1124, _ZZ9cuda_gemmIiLi128ELi8ELi1ELi32ELi64ELi64ELi0EEviiiPT_S1_S1_iiE11kron_fac_sh;
	add.s32 	%r255, %r1124, %r1123;
	mov.u32 	%r1329, %r8;
$L__BB106_154:
	mad.lo.s32 	%r1126, %r1329, 260, %r255;
	ld.shared.u32 	%r257, [%r1126];
	mov.b32 	%r1331, 0;
	@%p164 bra 	$L__BB106_156;
	shfl.sync.idx.b32	%r1127|%p218, %r257, %r124, %r15, -1;
	mul.lo.s32 	%r1331, %r1127, %r1492;
$L__BB106_156:
	@%p165 bra 	$L__BB106_158;
	shfl.sync.idx.b32	%r1128|%p220, %r257, %r125, %r15, -1;
	mad.lo.s32 	%r1331, %r1128, %r1491, %r1331;
$L__BB106_158:
	@%p166 bra 	$L__BB106_160;
	shfl.sync.idx.b32	%r1129|%p222, %r257, %r126, %r15, -1;
	mad.lo.s32 	%r1331, %r1129, %r1490, %r1331;
$L__BB106_160:
	@%p167 bra 	$L__BB106_162;
	shfl.sync.idx.b32	%r1130|%p224, %r257, %r127, %r15, -1;
	mad.lo.s32 	%r1331, %r1130, %r1489, %r1331;
$L__BB106_162:
	@%p168 bra 	$L__BB106_164;
	shfl.sync.idx.b32	%r1131|%p226, %r257, %r128, %r15, -1;
	mad.lo.s32 	%r1331, %r1131, %r1488, %r1331;
$L__BB106_164:
	setp.lt.s32 	%p227, %r189, 6;
	@%p227 bra 	$L__BB106_166;
	shfl.sync.idx.b32	%r1132|%p228, %r257, %r129, %r15, -1;
	mad.lo.s32 	%r1331, %r1132, %r1487, %r1331;
$L__BB106_166:
	setp.lt.s32 	%p229, %r189, 7;
	@%p229 bra 	$L__BB106_168;
	shfl.sync.idx.b32	%r1133|%p230, %r257, %r130, %r15, -1;
	mad.lo.s32 	%r1331, %r1133, %r1486, %r1331;
$L__BB106_168:
	setp.lt.s32 	%p231, %r189, 8;
	@%p231 bra 	$L__BB106_170;
	shfl.sync.idx.b32	%r1134|%p232, %r257, %r131, %r15, -1;
	mad.lo.s32 	%r1331, %r1134, %r1485, %r1331;
$L__BB106_170:
	setp.lt.s32 	%p233, %r189, 9;
	@%p233 bra 	$L__BB106_172;
	shfl.sync.idx.b32	%r1135|%p234, %r257, %r132, %r15, -1;
	mad.lo.s32 	%r1331, %r1135, %r1484, %r1331;
$L__BB106_172:
	setp.lt.s32 	%p235, %r189, 10;
	@%p235 bra 	$L__BB106_174;
	shfl.sync.idx.b32	%r1136|%p236, %r257, %r133, %r15, -1;
	mad.lo.s32 	%r1331, %r1136, %r1483, %r1331;
$L__BB106_174:
	setp.lt.s32 	%p237, %r189, 11;
	@%p237 bra 	$L__BB106_176;
	shfl.sync.idx.b32	%r1137|%p238, %r257, %r134, %r15, -1;
	mad.lo.s32 	%r1331, %r1137, %r1482, %r1331;
$L__BB106_176:
	setp.lt.s32 	%p239, %r189, 12;
	@%p239 bra 	$L__BB106_178;
	shfl.sync.idx.b32	%r1138|%p240, %r257, %r135, %r15, -1;
	mad.lo.s32 	%r1331, %r1138, %r1481, %r1331;
$L__BB106_178:
	setp.lt.s32 	%p241, %r189, 13;
	@%p241 bra 	$L__BB106_180;
	shfl.sync.idx.b32	%r1139|%p242, %r257, %r136, %r15, -1;
	mad.lo.s32 	%r1331, %r1139, %r1480, %r1331;
$L__BB106_180:
	setp.lt.s32 	%p243, %r189, 14;
	@%p243 bra 	$L__BB106_182;
	shfl.sync.idx.b32	%r1140|%p244, %r257, %r137, %r15, -1;
	mad.lo.s32 	%r1331, %r1140, %r1479, %r1331;
$L__BB106_182:
	setp.lt.s32 	%p245, %r189, 15;
	@%p245 bra 	$L__BB106_184;
	shfl.sync.idx.b32	%r1141|%p246, %r257, %r138, %r15, -1;
	mad.lo.s32 	%r1331, %r1141, %r1478, %r1331;
$L__BB106_184:
	setp.lt.s32 	%p247, %r189, 16;
	@%p247 bra 	$L__BB106_186;
	shfl.sync.idx.b32	%r1142|%p248, %r257, %r139, %r15, -1;
	mad.lo.s32 	%r1331, %r1142, %r1477, %r1331;
$L__BB106_186:
	setp.lt.s32 	%p249, %r189, 17;
	@%p249 bra 	$L__BB106_188;
	shfl.sync.idx.b32	%r1143|%p250, %r257, %r140, %r15, -1;
	mad.lo.s32 	%r1331, %r1143, %r1476, %r1331;
$L__BB106_188:
	setp.lt.s32 	%p251, %r189, 18;
	@%p251 bra 	$L__BB106_190;
	shfl.sync.idx.b32	%r1144|%p252, %r257, %r141, %r15, -1;
	mad.lo.s32 	%r1331, %r1144, %r1475, %r1331;
$L__BB106_190:
	setp.lt.s32 	%p253, %r189, 19;
	@%p253 bra 	$L__BB106_192;
	shfl.sync.idx.b32	%r1145|%p254, %r257, %r142, %r15, -1;
	mad.lo.s32 	%r1331, %r1145, %r1474, %r1331;
$L__BB106_192:
	setp.lt.s32 	%p255, %r189, 20;
	@%p255 bra 	$L__BB106_194;
	shfl.sync.idx.b32	%r1146|%p256, %r257, %r143, %r15, -1;
	mad.lo.s32 	%r1331, %r1146, %r1473, %r1331;
$L__BB106_194:
	setp.lt.s32 	%p257, %r189, 21;
	@%p257 bra 	$L__BB106_196;
	shfl.sync.idx.b32	%r1147|%p258, %r257, %r144, %r15, -1;
	mad.lo.s32 	%r1331, %r1147, %r1472, %r1331;
$L__BB106_196:
	setp.lt.s32 	%p259, %r189, 22;
	@%p259 bra 	$L__BB106_198;
	shfl.sync.idx.b32	%r1148|%p260, %r257, %r145, %r15, -1;
	mad.lo.s32 	%r1331, %r1148, %r1471, %r1331;
$L__BB106_198:
	setp.lt.s32 	%p261, %r189, 23;
	@%p261 bra 	$L__BB106_200;
	shfl.sync.idx.b32	%r1149|%p262, %r257, %r146, %r15, -1;
	mad.lo.s32 	%r1331, %r1149, %r1470, %r1331;
$L__BB106_200:
	setp.lt.s32 	%p263, %r189, 24;
	@%p263 bra 	$L__BB106_202;
	shfl.sync.idx.b32	%r1150|%p264, %r257, %r147, %r15, -1;
	mad.lo.s32 	%r1331, %r1150, %r1469, %r1331;
$L__BB106_202:
	setp.lt.s32 	%p265, %r189, 25;
	@%p265 bra 	$L__BB106_204;
	shfl.sync.idx.b32	%r1151|%p266, %r257, %r148, %r15, -1;
	mad.lo.s32 	%r1331, %r1151, %r1468, %r1331;
$L__BB106_204:
	setp.lt.s32 	%p267, %r189, 26;
	@%p267 bra 	$L__BB106_206;
	shfl.sync.idx.b32	%r1152|%p268, %r257, %r149, %r15, -1;
	mad.lo.s32 	%r1331, %r1152, %r1467, %r1331;
$L__BB106_206:
	setp.lt.s32 	%p269, %r189, 27;
	@%p269 bra 	$L__BB106_208;
	shfl.sync.idx.b32	%r1153|%p270, %r257, %r150, %r15, -1;
	mad.lo.s32 	%r1331, %r1153, %r1466, %r1331;
$L__BB106_208:
	setp.lt.s32 	%p271, %r189, 28;
	@%p271 bra 	$L__BB106_210;
	shfl.sync.idx.b32	%r1154|%p272, %r257, %r151, %r15, -1;
	mad.lo.s32 	%r1331, %r1154, %r1465, %r1331;
$L__BB106_210:
	setp.lt.s32 	%p273, %r189, 29;
	@%p273 bra 	$L__BB106_212;
	shfl.sync.idx.b32	%r1155|%p274, %r257, %r152, %r15, -1;
	mad.lo.s32 	%r1331, %r1155, %r1464, %r1331;
$L__BB106_212:
	setp.lt.s32 	%p275, %r189, 30;
	@%p275 bra 	$L__BB106_214;
	shfl.sync.idx.b32	%r1156|%p276, %r257, %r153, %r15, -1;
	mad.lo.s32 	%r1331, %r1156, %r1463, %r1331;
$L__BB106_214:
	setp.lt.s32 	%p277, %r189, 31;
	@%p277 bra 	$L__BB106_216;
	shfl.sync.idx.b32	%r1157|%p278, %r257, %r154, %r15, -1;
	mad.lo.s32 	%r1331, %r1157, %r1462, %r1331;
$L__BB106_216:
	setp.lt.s32 	%p279, %r189, 32;
	@%p279 bra 	$L__BB106_218;
	shfl.sync.idx.b32	%r1158|%p280, %r257, %r155, %r15, -1;
	mad.lo.s32 	%r1331, %r1158, %r1461, %r1331;
$L__BB106_218:
	mad.lo.s32 	%r1159, %r1329, %r6, %r7;
	shl.b32 	%r1160, %r1159, 2;
	mov.u32 	%r1161, _ZZ9cuda_gemmIiLi128ELi8ELi1ELi32ELi64ELi64ELi0EEviiiPT_S1_S1_iiE3Csh;
	add.s32 	%r1162, %r1161, %r1160;
	ld.shared.u32 	%r1163, [%r1162];
	add.s32 	%r1164, %r1163, %r1331;
	st.shared.u32 	[%r1162], %r1164;
	add.s32 	%r1329, %r1329, %r10;
	setp.lt.s32 	%p281, %r1329, %r564;
	@%p281 bra 	$L__BB106_154;
	bra.uni 	$L__BB106_152;
$L__BB106_219:
	shl.b32 	%r616, %r1263, 2;
	mov.u32 	%r617, _ZZ9cuda_gemmIiLi128ELi8ELi1ELi32ELi64ELi64ELi0EEviiiPT_S1_S1_iiE3Csh;
	add.s32 	%r618, %r617, %r616;
	mov.b32 	%r619, 0;
	st.shared.u32 	[%r618], %r619;
	add.s32 	%r620, %r618, %r19;
	st.shared.u32 	[%r620], %r619;
	add.s32 	%r621, %r620, %r19;
	st.shared.u32 	[%r621], %r619;
	add.s32 	%r622, %r621, %r19;
	st.shared.u32 	[%r622], %r619;
	add.s32 	%r1263, %r19, %r1263;
	setp.lt.u32 	%p18, %r1263, 32;
	@%p18 bra 	$L__BB106_219;
	bra.uni 	$L__BB106_19;
$L__BB106_220:
	setp.lt.s32 	%p85, %r8, %r564;
	@%p85 bra 	$L__BB106_221;
	bra.uni 	$L__BB106_287;
$L__BB106_221:
	add.s32 	%r360, %r81, %r1395;
	sub.s32 	%r361, %r360, %r82;
	sub.s32 	%r362, %r360, %r83;
	sub.s32 	%r363, %r360, %r84;
	sub.s32 	%r364, %r360, %r85;
	sub.s32 	%r365, %r360, %r86;
	sub.s32 	%r366, %r360, %r87;
	sub.s32 	%r367, %r360, %r88;
	sub.s32 	%r368, %r360, %r89;
	sub.s32 	%r369, %r360, %r90;
	sub.s32 	%r370, %r360, %r91;
	sub.s32 	%r371, %r360, %r92;
	sub.s32 	%r372, %r360, %r93;
	sub.s32 	%r373, %r360, %r94;
	sub.s32 	%r374, %r360, %r95;
	sub.s32 	%r375, %r360, %r96;
	sub.s32 	%r376, %r360, %r97;
	sub.s32 	%r377, %r360, %r98;
	sub.s32 	%r378, %r360, %r99;
	sub.s32 	%r379, %r360, %r100;
	sub.s32 	%r380, %r360, %r101;
	sub.s32 	%r381, %r360, %r102;
	sub.s32 	%r382, %r360, %r103;
	sub.s32 	%r383, %r360, %r104;
	sub.s32 	%r384, %r360, %r105;
	sub.s32 	%r385, %r360, %r106;
	sub.s32 	%r386, %r360, %r107;
	sub.s32 	%r387, %r360, %r108;
	sub.s32 	%r388, %r360, %r109;
	sub.s32 	%r389, %r360, %r110;
	sub.s32 	%r390, %r360, %r111;
	sub.s32 	%r391, %r360, %r112;
	shl.b32 	%r789, %r361, 2;
	shl.b32 	%r792, %r362, 2;
	shl.b32 	%r795, %r363, 2;
	shl.b32 	%r798, %r364, 2;
	shl.b32 	%r801, %r365, 2;
	shl.b32 	%r804, %r366, 2;
	shl.b32 	%r807, %r367, 2;
	shl.b32 	%r810, %r368, 2;
	shl.b32 	%r813, %r369, 2;
	shl.b32 	%r816, %r370, 2;
	shl.b32 	%r819, %r371, 2;
	shl.b32 	%r822, %r372, 2;
	shl.b32 	%r825, %r373, 2;
	shl.b32 	%r828, %r374, 2;
	shl.b32 	%r831, %r375, 2;
	shl.b32 	%r834, %r376, 2;
	shl.b32 	%r837, %r377, 2;
	shl.b32 	%r840, %r378, 2;
	shl.b32 	%r843, %r379, 2;
	shl.b32 	%r846, %r380, 2;
	shl.b32 	%r849, %r381, 2;
	shl.b32 	%r852, %r382, 2;
	shl.b32 	%r855, %r383, 2;
	shl.b32 	%r858, %r384, 2;
	shl.b32 	%r861, %r385, 2;
	shl.b32 	%r864, %r386, 2;
	shl.b32 	%r867, %r387, 2;
	shl.b32 	%r870, %r388, 2;
	shl.b32 	%r873, %r389, 2;
	shl.b32 	%r876, %r390, 2;
	shl.b32 	%r879, %r391, 2;
	mov.u32 	%r1428, %r8;
$L__BB106_222:
	setp.lt.s32 	%p86, %r358, 1;
	mov.u32 	%r785, _ZZ9cuda_gemmIiLi128ELi8ELi1ELi32ELi64ELi64ELi0EEviiiPT_S1_S1_iiE11kron_fac_sh;
	mad.lo.s32 	%r457, %r1428, 260, %r785;
	mov.b32 	%r1430, 0;
	@%p86 bra 	$L__BB106_224;
	shl.b32 	%r786, %r360, 2;
	add.s32 	%r787, %r457, %r786;
	ld.shared.u32 	%r788, [%r787];
	mul.lo.s32 	%r1430, %r788, %r1492;
$L__BB106_224:
	@%p54 bra 	$L__BB106_226;
	add.s32 	%r790, %r457, %r789;
	ld.shared.u32 	%r791, [%r790+4];
	mad.lo.s32 	%r1430, %r791, %r1491, %r1430;
$L__BB106_226:
	@%p55 bra 	$L__BB106_228;
	add.s32 	%r793, %r457, %r792;
	ld.shared.u32 	%r794, [%r793+8];
	mad.lo.s32 	%r1430, %r794, %r1490, %r1430;
$L__BB106_228:
	@%p56 bra 	$L__BB106_230;
	add.s32 	%r796, %r457, %r795;
	ld.shared.u32 	%r797, [%r796+12];
	mad.lo.s32 	%r1430, %r797, %r1489, %r1430;
$L__BB106_230:
	@%p57 bra 	$L__BB106_232;
	add.s32 	%r799, %r457, %r798;
	ld.shared.u32 	%r800, [%r799+16];
	mad.lo.s32 	%r1430, %r800, %r1488, %r1430;
$L__BB106_232:
	@%p58 bra 	$L__BB106_234;
	add.s32 	%r802, %r457, %r801;
	ld.shared.u32 	%r803, [%r802+20];
	mad.lo.s32 	%r1430, %r803, %r1487, %r1430;
$L__BB106_234:
	setp.lt.s32 	%p92, %r358, 7;
	@%p92 bra 	$L__BB106_236;
	add.s32 	%r805, %r457, %r804;
	ld.shared.u32 	%r806, [%r805+24];
	mad.lo.s32 	%r1430, %r806, %r1486, %r1430;
$L__BB106_236:
	setp.lt.s32 	%p93, %r358, 8;
	@%p93 bra 	$L__BB106_238;
	add.s32 	%r808, %r457, %r807;
	ld.shared.u32 	%r809, [%r808+28];
	mad.lo.s32 	%r1430, %r809, %r1485, %r1430;
$L__BB106_238:
	setp.lt.s32 	%p94, %r358, 9;
	@%p94 bra 	$L__BB106_240;
	add.s32 	%r811, %r457, %r810;
	ld.shared.u32 	%r812, [%r811+32];
	mad.lo.s32 	%r1430, %r812, %r1484, %r1430;
$L__BB106_240:
	setp.lt.s32 	%p95, %r358, 10;
	@%p95 bra 	$L__BB106_242;
	add.s32 	%r814, %r457, %r813;
	ld.shared.u32 	%r815, [%r814+36];
	mad.lo.s32 	%r1430, %r815, %r1483, %r1430;
$L__BB106_242:
	setp.lt.s32 	%p96, %r358, 11;
	@%p96 bra 	$L__BB106_244;
	add.s32 	%r817, %r457, %r816;
	ld.shared.u32 	%r818, [%r817+40];
	mad.lo.s32 	%r1430, %r818, %r1482, %r1430;
$L__BB106_244:
	setp.lt.s32 	%p97, %r358, 12;
	@%p97 bra 	$L__BB106_246;
	add.s32 	%r820, %r457, %r819;
	ld.shared.u32 	%r821, [%r820+44];
	mad.lo.s32 	%r1430, %r821, %r1481, %r1430;
$L__BB106_246:
	setp.lt.s32 	%p98, %r358, 13;
	@%p98 bra 	$L__BB106_248;
	add.s32 	%r823, %r457, %r822;
	ld.shared.u32 	%r824, [%r823+48];
	mad.lo.s32 	%r1430, %r824, %r1480, %r1430;
$L__BB106_248:
	setp.lt.s32 	%p99, %r358, 14;
	@%p99 bra 	$L__BB106_250;
	add.s32 	%r826, %r457, %r825;
	ld.shared.u32 	%r827, [%r826+52];
	mad.lo.s32 	%r1430, %r827, %r1479, %r1430;
$L__BB106_250:
	setp.lt.s32 	%p100, %r358, 15;
	@%p100 bra 	$L__BB106_252;
	add.s32 	%r829, %r457, %r828;
	ld.shared.u32 	%r830, [%r829+56];
	mad.lo.s32 	%r1430, %r830, %r1478, %r1430;
$L__BB106_252:
	setp.lt.s32 	%p101, %r358, 16;
	@%p101 bra 	$L__BB106_254;
	add.s32 	%r832, %r457, %r831;
	ld.shared.u32 	%r833, [%r832+60];
	mad.lo.s32 	%r1430, %r833, %r1477, %r1430;
$L__BB106_254:
	setp.lt.s32 	%p102, %r358, 17;
	@%p102 bra 	$L__BB106_256;
	add.s32 	%r835, %r457, %r834;
	ld.shared.u32 	%r836, [%r835+64];
	mad.lo.s32 	%r1430, %r836, %r1476, %r1430;
$L__BB106_256:
	setp.lt.s32 	%p103, %r358, 18;
	@%p103 bra 	$L__BB106_258;
	add.s32 	%r838, %r457, %r837;
	ld.shared.u32 	%r839, [%r838+68];
	mad.lo.s32 	%r1430, %r839, %r1475, %r1430;
$L__BB106_258:
	setp.lt.s32 	%p104, %r358, 19;
	@%p104 bra 	$L__BB106_260;
	add.s32 	%r841, %r457, %r840;
	ld.shared.u32 	%r842, [%r841+72];
	mad.lo.s32 	%r1430, %r842, %r1474, %r1430;
$L__BB106_260:
	setp.lt.s32 	%p105, %r358, 20;
	@%p105 bra 	$L__BB106_262;
	add.s32 	%r844, %r457, %r843;
	ld.shared.u32 	%r845, [%r844+76];
	mad.lo.s32 	%r1430, %r845, %r1473, %r1430;
$L__BB106_262:
	setp.lt.s32 	%p106, %r358, 21;
	@%p106 bra 	$L__BB106_264;
	add.s32 	%r847, %r457, %r846;
	ld.shared.u32 	%r848, [%r847+80];
	mad.lo.s32 	%r1430, %r848, %r1472, %r1430;
$L__BB106_264:
	setp.lt.s32 	%p107, %r358, 22;
	@%p107 bra 	$L__BB106_266;
	add.s32 	%r850, %r457, %r849;
	ld.shared.u32 	%r851, [%r850+84];
	mad.lo.s32 	%r1430, %r851, %r1471, %r1430;
$L__BB106_266:
	setp.lt.s32 	%p108, %r358, 23;
	@%p108 bra 	$L__BB106_268;
	add.s32 	%r853, %r457, %r852;
	ld.shared.u32 	%r854, [%r853+88];
	mad.lo.s32 	%r1430, %r854, %r1470, %r1430;
$L__BB106_268:
	setp.lt.s32 	%p109, %r358, 24;
	@%p109 bra 	$L__BB106_270;
	add.s32 	%r856, %r457, %r855;
	ld.shared.u32 	%r857, [%r856+92];
	mad.lo.s32 	%r1430, %r857, %r1469, %r1430;
$L__BB106_270:
	setp.lt.s32 	%p110, %r358, 25;
	@%p110 bra 	$L__BB106_272;
	add.s32 	%r859, %r457, %r858;
	ld.shared.u32 	%r860, [%r859+96];
	mad.lo.s32 	%r1430, %r860, %r1468, %r1430;
$L__BB106_272:
	setp.lt.s32 	%p111, %r358, 26;
	@%p111 bra 	$L__BB106_274;
	add.s32 	%r862, %r457, %r861;
	ld.shared.u32 	%r863, [%r862+100];
	mad.lo.s32 	%r1430, %r863, %r1467, %r1430;
$L__BB106_274:
	setp.lt.s32 	%p112, %r358, 27;
	@%p112 bra 	$L__BB106_276;
	add.s32 	%r865, %r457, %r864;
	ld.shared.u32 	%r866, [%r865+104];
	mad.lo.s32 	%r1430, %r866, %r1466, %r1430;
$L__BB106_276:
	setp.lt.s32 	%p113, %r358, 28;
	@%p113 bra 	$L__BB106_278;
	add.s32 	%r868, %r457, %r867;
	ld.shared.u32 	%r869, [%r868+108];
	mad.lo.s32 	%r1430, %r869, %r1465, %r1430;
$L__BB106_278:
	setp.lt.s32 	%p114, %r358, 29;
	@%p114 bra 	$L__BB106_280;
	add.s32 	%r871, %r457, %r870;
	ld.shared.u32 	%r872, [%r871+112];
	mad.lo.s32 	%r1430, %r872, %r1464, %r1430;
$L__BB106_280:
	setp.lt.s32 	%p115, %r358, 30;
	@%p115 bra 	$L__BB106_282;
	add.s32 	%r874, %r457, %r873;
	ld.shared.u32 	%r875, [%r874+116];
	mad.lo.s32 	%r1430, %r875, %r1463, %r1430;
$L__BB106_282:
	setp.lt.s32 	%p116, %r358, 31;
	@%p116 bra 	$L__BB106_284;
	add.s32 	%r877, %r457, %r876;
	ld.shared.u32 	%r878, [%r877+120];
	mad.lo.s32 	%r1430, %r878, %r1462, %r1430;
$L__BB106_284:
	setp.lt.s32 	%p117, %r358, 32;
	@%p117 bra 	$L__BB106_286;
	add.s32 	%r880, %r457, %r879;
	ld.shared.u32 	%r881, [%r880+124];
	mad.lo.s32 	%r1430, %r881, %r1461, %r1430;
$L__BB106_286:
	mad.lo.s32 	%r882, %r1428, %r6, %r7;
	shl.b32 	%r883, %r882, 2;
	mov.u32 	%r884, _ZZ9cuda_gemmIiLi128ELi8ELi1ELi32ELi64ELi64ELi0EEviiiPT_S1_S1_iiE3Csh;
	add.s32 	%r885, %r884, %r883;
	ld.shared.u32 	%r886, [%r885];
	add.s32 	%r887, %r886, %r1430;
	st.shared.u32 	[%r885], %r887;
	add.s32 	%r1428, %r1428, %r10;
	setp.lt.s32 	%p118, %r1428, %r564;
	@%p118 bra 	$L__BB106_222;
$L__BB106_287:
	mov.b32 	%r1395, 32;
	mov.pred 	%p291, 0;
	@%p2 bra 	$L__BB106_22;
$L__BB106_288:
	setp.gt.u32 	%p283, %r1, 31;
	bar.sync 	0;
	@%p283 bra 	$L__BB106_295;
	ld.param.u32 	%r1221, [_Z9cuda_gemmIiLi128ELi8ELi1ELi32ELi64ELi64ELi0EEviiiPT_S1_S1_ii_param_1];
	setp.eq.s32 	%p284, %r18, 0;
	mov.u32 	%r1166, %ctaid.x;
	mul.lo.s32 	%r1167, %r6, %r1166;
	mad.lo.s32 	%r555, %r1255, %r1221, %r1167;
	div.s32 	%r556, %r563, %r565;
	mov.u32 	%r1493, %r1;
	@%p284 bra 	$L__BB106_293;
	setp.eq.s32 	%p285, %r18, 1;
	div.s32 	%r1168, %r1, %r6;
	mad.lo.s32 	%r1169, %r556, %r1168, %r555;
	mul.lo.s32 	%r1170, %r1168, %r6;
	sub.s32 	%r1171, %r1, %r1170;
	add.s32 	%r1172, %r1169, %r1171;
	ld.shared.u32 	%r1173, [%r21];
	mul.wide.s32 	%rd23, %r1172, 4;
	add.s64 	%rd24, %rd2, %rd23;
	st.global.u32 	[%rd24], %r1173;
	mov.u32 	%r1493, %r16;
	@%p285 bra 	$L__BB106_293;
	setp.eq.s32 	%p286, %r18, 2;
	div.s32 	%r1174, %r16, %r6;
	mad.lo.s32 	%r1175, %r556, %r1174, %r555;
	mul.lo.s32 	%r1176, %r1174, %r6;
	sub.s32 	%r1177, %r16, %r1176;
	add.s32 	%r1178, %r1175, %r1177;
	ld.shared.u32 	%r1179, [%r22];
	mul.wide.s32 	%rd25, %r1178, 4;
	add.s64 	%rd26, %rd2, %rd25;
	st.global.u32 	[%rd26], %r1179;
	mov.u32 	%r1493, %r20;
	@%p286 bra 	$L__BB106_293;
	add.s32 	%r1493, %r20, %r9;
	div.s32 	%r1180, %r20, %r6;
	mad.lo.s32 	%r1181, %r556, %r1180, %r555;
	mul.lo.s32 	%r1182, %r1180, %r6;
	sub.s32 	%r1183, %r20, %r1182;
	add.s32 	%r1184, %r1181, %r1183;
	add.s32 	%r1185, %r22, %r19;
	ld.shared.u32 	%r1186, [%r1185];
	mul.wide.s32 	%rd27, %r1184, 4;
	add.s64 	%rd28, %rd2, %rd27;
	st.global.u32 	[%rd28], %r1186;
$L__BB106_293:
	setp.lt.u32 	%p287, %r17, 3;
	@%p287 bra 	$L__BB106_295;
$L__BB106_294:
	div.s32 	%r1187, %r1493, %r6;
	mad.lo.s32 	%r1188, %r556, %r1187, %r555;
	mul.lo.s32 	%r1189, %r1187, %r6;
	sub.s32 	%r1190, %r1493, %r1189;
	add.s32 	%r1191, %r1188, %r1190;
	shl.b32 	%r1192, %r1493, 2;
	mov.u32 	%r1193, _ZZ9cuda_gemmIiLi128ELi8ELi1ELi32ELi64ELi64ELi0EEviiiPT_S1_S1_iiE3Csh;
	add.s32 	%r1194, %r1193, %r1192;
	ld.shared.u32 	%r1195, [%r1194];
	mul.wide.s32 	%rd29, %r1191, 4;
	add.s64 	%rd30, %rd2, %rd29;
	st.global.u32 	[%rd30], %r1195;
	add.s32 	%r1196, %r1493, %r9;
	div.s32 	%r1197, %r1196, %r6;
	mad.lo.s32 	%r1198, %r556, %r1197, %r555;
	mul.lo.s32 	%r1199, %r1197, %r6;
	sub.s32 	%r1200, %r1196, %r1199;
	add.s32 	%r1201, %r1198, %r1200;
	add.s32 	%r1202, %r1194, %r19;
	ld.shared.u32 	%r1203, [%r1202];
	mul.wide.s32 	%rd31, %r1201, 4;
	add.s64 	%rd32, %rd2, %rd31;
	st.global.u32 	[%rd32], %r1203;
	add.s32 	%r1204, %r1196, %r9;
	div.s32 	%r1205, %r1204, %r6;
	mad.lo.s32 	%r1206, %r556, %r1205, %r555;
	mul.lo.s32 	%r1207, %r1205, %r6;
	sub.s32 	%r1208, %r1204, %r1207;
	add.s32 	%r1209, %r1206, %r1208;
	add.s32 	%r1210, %r1202, %r19;
	ld.shared.u32 	%r1211, [%r1210];
	mul.wide.s32 	%rd33, %r1209, 4;
	add.s64 	%rd34, %rd2, %rd33;
	st.global.u32 	[%rd34], %r1211;
	add.s32 	%r1212, %r1204, %r9;
	div.s32 	%r1213, %r1212, %r6;
	mad.lo.s32 	%r1214, %r556, %r1213, %r555;
	mul.lo.s32 	%r1215, %r1213, %r6;
	sub.s32 	%r1216, %r1212, %r1215;
	add.s32 	%r1217, %r1214, %r1216;
	add.s32 	%r1218, %r1210, %r19;
	ld.shared.u32 	%r1219, [%r1218];
	mul.wide.s32 	%rd35, %r1217, 4;
	add.s64 	%rd36, %rd2, %rd35;
	st.global.u32 	[%rd36], %r1219;
	add.s32 	%r1493, %r1212, %r9;
	setp.lt.u32 	%p288, %r1493, 32;
	@%p288 bra 	$L__BB106_294;
$L__BB106_295:
	add.s32 	%r1255, %r1255, %r12;
	shl.b32 	%r1220, %r12, 3;
	setp.lt.u32 	%p289, %r1255, %r1220;
	@%p289 bra 	$L__BB106_5;
$L__BB106_296:
	ret;

}
	// .globl	_Z9cuda_gemmIiLi128ELi8ELi1ELi32ELi64ELi64ELi1EEviiiPT_S1_S1_ii
.visible .entry _Z9cuda_gemmIiLi128ELi8ELi1ELi32ELi64ELi64ELi1EEviiiPT_S1_S1_ii(
	.param .u32 _Z9cuda_gemmIiLi128ELi8ELi1ELi32ELi64ELi64ELi1EEviiiPT_S1_S1_ii_param_0,
	.param .u32 _Z9cuda_gemmIiLi128ELi8ELi1ELi32ELi64ELi64ELi1EEviiiPT_S1_S1_ii_param_1,
	.param .u32 _Z9cuda_gemmIiLi128ELi8ELi1ELi32ELi64ELi64ELi1EEviiiPT_S1_S1_ii_param_2,
	.param .u64 .ptr .align 1 _Z9cuda_gemmIiLi128ELi8ELi1ELi32ELi64ELi64ELi1EEviiiPT_S1_S1_ii_param_3,
	.param .u64 .ptr .align 1 _Z9cuda_gemmIiLi128ELi8ELi1ELi32ELi64ELi64ELi1EEviiiPT_S1_S1_ii_param_4,
	.param .u64 .ptr .align 1 _Z9cuda_gemmIiLi128ELi8ELi1ELi32ELi64ELi64ELi1EEviiiPT_S1_S1_ii_param_5,
	.param .u32 _Z9cuda_gemmIiLi128ELi8ELi1ELi32ELi64ELi64ELi1EEviiiPT_S1_S1_ii_param_6,
	.param .u32 _Z9cuda_gemmIiLi128ELi8ELi1ELi32ELi64ELi64ELi1EEviiiPT_S1_S1_ii_param_7
)
.maxntid 128
{
	.reg .pred 	%p<25>;
	.reg .b16 	%rs<6>;
	.reg .b32 	%r<155>;
	.reg .b64 	%rd<47>;
	// demoted variable
	.shared .align 128 .b8 _ZZ9cuda_gemmIiLi128ELi8ELi1ELi32ELi64ELi64ELi1EEviiiPT_S1_S1_iiE11kron_fac_sh[16640];
	// demoted variable
	.shared .align 128 .b8 _ZZ9cuda_gemmIiLi128ELi8ELi1ELi32ELi64ELi64ELi1EEviiiPT_S1_S1_iiE3Ash[128];
	// demoted variable
	.shared .align 128 .b8 _ZZ9cuda_gemmIiLi128ELi8ELi1ELi32ELi64ELi64ELi1EEviiiPT_S1_S1_iiE3Csh[128];
	ld.param.u64 	%rd9, [_Z9cuda_gemmIiLi128ELi8ELi1ELi32ELi64ELi64ELi1EEviiiPT_S1_S1_ii_param_3];
	ld.param.u64 	%rd10, [_Z9cuda_gemmIiLi128ELi8ELi1ELi32ELi64ELi64ELi1EEviiiPT_S1_S1_ii_param_4];
	ld.param.u64 	%rd11, [_Z9cuda_gemmIiLi128ELi8ELi1ELi32ELi64ELi64ELi1EEviiiPT_S1_S1_ii_param_5];
	cvta.to.global.u64 	%rd1, %rd10;
	cvta.to.global.u64 	%rd2, %rd9;
	cvta.to.global.u64 	%rd3, %rd11;
	mov.u32 	%r1, %tid.x;
	mov.u32 	%r2, %ntid.x;
	add.s32 	%r3, %r1, %r2;
	cvt.u16.u32 	%rs2, %r3;
	xor.b16  	%rs3, %rs2, 4095;
	cvt.u16.u32 	%rs4, %r2;
	div.u16 	%rs5, %rs3, %rs4;
	and.b16  	%rs1, %rs5, 3;
	setp.eq.s16 	%p1, %rs1, 2;
	mov.u32 	%r142, %r1;
	@%p1 bra 	$L__BB107_3;
	cvt.u32.u16 	%r4, %rs1;
	mov.b32 	%r141, 0;
	mov.u32 	%r55, _ZZ9cuda_gemmIiLi128ELi8ELi1ELi32ELi64ELi64ELi1EEviiiPT_S1_S1_iiE11kron_fac_sh;
	mov.u32 	%r142, %r1;
$L__BB107_2:
	.pragma "nounroll";
	mul.wide.u32 	%rd12, %r142, 4;
	add.s64 	%rd13, %rd1, %rd12;
	ld.global.u32 	%r53, [%rd13];
	and.b32  	%r54, %r142, 63;
	mad.lo.s32 	%r56, %r54, 260, %r55;
	shr.u32 	%r57, %r142, 4;
	and.b32  	%r58, %r57, 268435452;
	add.s32 	%r59, %r56, %r58;
	st.shared.u32 	[%r59], %r53;
	add.s32 	%r142, %r142, %r2;
	add.s32 	%r141, %r141, 1;
	xor.b32  	%r60, %r141, %r4;
	setp.ne.s32 	%p2, %r60, 2;
	@%p2 bra 	$L__BB107_2;
$L__BB107_3:
	mov.u32 	%r63, _ZZ9cuda_gemmIiLi128ELi8ELi1ELi32ELi64ELi64ELi1EEviiiPT_S1_S1_iiE11kron_fac_sh;
$L__BB107_4:
	mul.wide.u32 	%rd14, %r142, 4;
	add.s64 	%rd15, %rd1, %rd14;
	ld.global.u32 	%r61, [%rd15];
	and.b32  	%r62, %r142, 63;
	mad.lo.s32 	%r64, %r62, 260, %r63;
	shr.u32 	%r65, %r142, 4;
	and.b32  	%r66, %r65, 268435452;
	add.s32 	%r67, %r64, %r66;
	st.shared.u32 	[%r67], %r61;
	add.s32 	%r68, %r142, %r2;
	mul.wide.u32 	%rd16, %r68, 4;
	add.s64 	%rd17, %rd1, %rd16;
	ld.global.u32 	%r69, [%rd17];
	and.b32  	%r70, %r68, 63;
	mad.lo.s32 	%r71, %r70, 260, %r63;
	shr.u32 	%r72, %r68, 4;
	and.b32  	%r73, %r72, 268435452;
	add.s32 	%r74, %r71, %r73;
	st.shared.u32 	[%r74], %r69;
	add.s32 	%r75, %r68, %r2;
	mul.wide.u32 	%rd18, %r75, 4;
	add.s64 	%rd19, %rd1, %rd18;
	ld.global.u32 	%r76, [%rd19];
	and.b32  	%r77, %r75, 63;
	mad.lo.s32 	%r78, %r77, 260, %r63;
	shr.u32 	%r79, %r75, 4;
	and.b32  	%r80, %r79, 268435452;
	add.s32 	%r81, %r78, %r80;
	st.shared.u32 	[%r81], %r76;
	add.s32 	%r82, %r75, %r2;
	mul.wide.u32 	%rd20, %r82, 4;
	add.s64 	%rd21, %rd1, %rd20;
	ld.global.u32 	%r83, [%rd21];
	and.b32  	%r84, %r82, 63;
	mad.lo.s32 	%r85, %r84, 260, %r63;
	shr.u32 	%r86, %r82, 4;
	and.b32  	%r87, %r86, 268435452;
	add.s32 	%r88, %r85, %r87;
	st.shared.u32 	[%r88], %r83;
	add.s32 	%r142, %r82, %r2;
	setp.lt.u32 	%p3, %r142, 4096;
	@%p3 bra 	$L__BB107_4;
	mov.u32 	%r144, %ctaid.y;
	mov.u32 	%r13, %nctaid.y;
	shl.b32 	%r14, %r13, 3;
	setp.ge.u32 	%p4, %r144, %r14;
	@%p4 bra 	$L__BB107_30;
	max.u32 	%r89, %r3, 32;
	setp.lt.u32 	%p5, %r3, 32;
	selp.u32 	%r90, 1, 0, %p5;
	add.s32 	%r91, %r3, %r90;
	sub.s32 	%r92, %r89, %r91;
	div.u32 	%r93, %r92, %r2;
	add.s32 	%r15, %r93, %r90;
	and.b32  	%r16, %r15, 3;
	shl.b32 	%r94, %r1, 2;
	mov.u32 	%r95, _ZZ9cuda_gemmIiLi128ELi8ELi1ELi32ELi64ELi64ELi1EEviiiPT_S1_S1_iiE3Ash;
	add.s32 	%r17, %r95, %r94;
	shl.b32 	%r18, %r2, 2;
	add.s32 	%r19, %r17, %r18;
	add.s32 	%r20, %r3, %r2;
	add.s32 	%r21, %r20, %r2;
	mov.u32 	%r96, _ZZ9cuda_gemmIiLi128ELi8ELi1ELi32ELi64ELi64ELi1EEviiiPT_S1_S1_iiE3Csh;
	add.s32 	%r22, %r96, %r94;
	add.s32 	%r23, %r22, %r18;
	add.s32 	%r24, %r23, %r18;
	mul.wide.u32 	%rd35, %r2, 16;
	cvt.u64.u32 	%rd42, %r18;
$L__BB107_7:
	setp.gt.u32 	%p6, %r1, 31;
	@%p6 bra 	$L__BB107_15;
	setp.eq.s32 	%p7, %r16, 3;
	shl.b32 	%r26, %r144, 5;
	mov.u32 	%r145, %r1;
	@%p7 bra 	$L__BB107_12;
	setp.eq.s32 	%p8, %r16, 0;
	add.s32 	%r27, %r26, %r1;
	mul.wide.u32 	%rd22, %r27, 4;
	add.s64 	%rd23, %rd2, %rd22;
	ld.global.u32 	%r97, [%rd23];
	st.shared.u32 	[%r17], %r97;
	mov.u32 	%r145, %r3;
	@%p8 bra 	$L__BB107_12;
	setp.eq.s32 	%p9, %r16, 1;
	add.s32 	%r28, %r27, %r2;
	mul.wide.u32 	%rd24, %r28, 4;
	add.s64 	%rd25, %rd2, %rd24;
	ld.global.u32 	%r98, [%rd25];
	st.shared.u32 	[%r19], %r98;
	mov.u32 	%r145, %r20;
	@%p9 bra 	$L__BB107_12;
	add.s32 	%r99, %r28, %r2;
	mul.wide.u32 	%rd26, %r99, 4;
	add.s64 	%rd27, %rd2, %rd26;
	ld.global.u32 	%r100, [%rd27];
	add.s32 	%r101, %r19, %r18;
	st.shared.u32 	[%r101], %r100;
	mov.u32 	%r145, %r21;
$L__BB107_12:
	setp.lt.u32 	%p10, %r15, 3;
	@%p10 bra 	$L__BB107_15;
	shl.b32 	%r102, %r145, 2;
	mov.u32 	%r103, _ZZ9cuda_gemmIiLi128ELi8ELi1ELi32ELi64ELi64ELi1EEviiiPT_S1_S1_iiE3Ash;
	add.s32 	%r149, %r103, %r102;
	add.s32 	%r104, %r145, %r26;
	add.s32 	%r148, %r104, %r2;
	shl.b32 	%r105, %r2, 1;
	add.s32 	%r147, %r104, %r105;
	mad.lo.s32 	%r146, %r2, 3, %r104;
	mul.wide.u32 	%rd28, %r104, 4;
	add.s64 	%rd46, %rd2, %rd28;
$L__BB107_14:
	ld.global.u32 	%r106, [%rd46];
	st.shared.u32 	[%r149], %r106;
	mul.wide.u32 	%rd29, %r148, 4;
	add.s64 	%rd30, %rd2, %rd29;
	ld.global.u32 	%r107, [%rd30];
	add.s32 	%r108, %r149, %r18;
	st.shared.u32 	[%r108], %r107;
	mul.wide.u32 	%rd31, %r147, 4;
	add.s64 	%rd32, %rd2, %rd31;
	ld.global.u32 	%r109, [%rd32];
	shl.b32 	%r110, %r2, 3;
	add.s32 	%r111, %r149, %r110;
	st.shared.u32 	[%r111], %r109;
	mul.wide.u32 	%rd33, %r146, 4;
	add.s64 	%rd34, %rd2, %rd33;
	ld.global.u32 	%r112, [%rd34];
	mad.lo.s32 	%r113, %r2, 12, %r149;
	st.shared.u32 	[%r113], %r112;
	add.s32 	%r145, %r145, %r18;
	shl.b32 	%r114, %r2, 4;
	add.s32 	%r149, %r149, %r114;
	add.s32 	%r148, %r148, %r18;
	add.s32 	%r147, %r147, %r18;
	add.s32 	%r146, %r146, %r18;
	add.s64 	%rd46, %rd46, %rd35;
	setp.lt.u32 	%p11, %r145, 32;
	@%p11 bra 	$L__BB107_14;
$L__BB107_15:
	setp.gt.u32 	%p12, %r1, 31;
	bar.sync 	0;
	@%p12 bra 	$L__BB107_22;
	setp.eq.s32 	%p13, %r16, 3;
	mov.u32 	%r151, %r1;
	@%p13 bra 	$L__BB107_20;
	setp.eq.s32 	%p14, %r16, 0;
	mov.b32 	%r115, 0;
	st.shared.u32 	[%r22], %r115;
	mov.u32 	%r151, %r3;
	@%p14 bra 	$L__BB107_20;
	setp.eq.s32 	%p15, %r16, 1;
	mov.b32 	%r116, 0;
	st.shared.u32 	[%r23], %r116;
	mov.u32 	%r151, %r20;
	@%p15 bra 	$L__BB107_20;
	mov.b32 	%r117, 0;
	st.shared.u32 	[%r24], %r117;
	mov.u32 	%r151, %r21;
$L__BB107_20:
	setp.lt.u32 	%p16, %r15, 3;
	@%p16 bra 	$L__BB107_22;
$L__BB107_21:
	shl.b32 	%r118, %r151, 2;
	mov.u32 	%r119, _ZZ9cuda_gemmIiLi128ELi8ELi1ELi32ELi64ELi64ELi1EEviiiPT_S1_S1_iiE3Csh;
	add.s32 	%r120, %r119, %r118;
	mov.b32 	%r121, 0;
	st.shared.u32 	[%r120], %r121;
	add.s32 	%r122, %r120, %r18;
	st.shared.u32 	[%r122], %r121;
	add.s32 	%r123, %r122, %r18;
	st.shared.u32 	[%r123], %r121;
	add.s32 	%r124, %r123, %r18;
	st.shared.u32 	[%r124], %r121;
	add.s32 	%r151, %r18, %r151;
	setp.lt.u32 	%p17, %r151, 32;
	@%p17 bra 	$L__BB107_21;
$L__BB107_22:
	setp.gt.u32 	%p18, %r1, 31;
	bar.sync 	0;
	@%p18 bra 	$L__BB107_29;
	setp.eq.s32 	%p19, %r16, 3;
	shl.b32 	%r47, %r144, 5;
	mov.u32 	%r153, %r1;
	@%p19 bra 	$L__BB107_27;
	setp.eq.s32 	%p20, %r16, 0;
	add.s32 	%r125, %r47, %r1;
	ld.shared.u32 	%r126, [%r22];
	mul.wide.s32 	%rd36, %r125, 4;
	add.s64 	%rd7, %rd3, %rd36;
	st.global.u32 	[%rd7], %r126;
	mov.u32 	%r153, %r3;
	@%p20 bra 	$L__BB107_27;
	setp.eq.s32 	%p21, %r16, 1;
	ld.shared.u32 	%r127, [%r23];
	cvt.u64.u32 	%rd37, %r18;
	add.s64 	%rd8, %rd7, %rd37;
	st.global.u32 	[%rd8], %r127;
	mov.u32 	%r153, %r20;
	@%p21 bra 	$L__BB107_27;
	cvt.u64.u32 	%rd38, %r18;
	ld.shared.u32 	%r128, [%r24];
	add.s64 	%rd39, %rd8, %rd38;
	st.global.u32 	[%rd39], %r128;
	mov.u32 	%r153, %r21;
$L__BB107_27:
	setp.lt.u32 	%p22, %r15, 3;
	@%p22 bra 	$L__BB107_29;
$L__BB107_28:
	add.s32 	%r129, %r47, %r153;
	shl.b32 	%r130, %r153, 2;
	mov.u32 	%r131, _ZZ9cuda_gemmIiLi128ELi8ELi1ELi32ELi64ELi64ELi1EEviiiPT_S1_S1_iiE3Csh;
	add.s32 	%r132, %r131, %r130;
	ld.shared.u32 	%r133, [%r132];
	mul.wide.s32 	%rd40, %r129, 4;
	add.s64 	%rd41, %rd3, %rd40;
	st.global.u32 	[%rd41], %r133;
	add.s32 	%r134, %r132, %r18;
	ld.shared.u32 	%r135, [%r134];
	add.s64 	%rd43, %rd41, %rd42;
	st.global.u32 	[%rd43], %r135;
	add.s32 	%r136, %r134, %r18;
	ld.shared.u32 	%r137, [%r136];
	add.s64 	%rd44, %rd43, %rd42;
	st.global.u32 	[%rd44], %r137;
	add.s32 	%r138, %r136, %r18;
	ld.shared.u32 	%r139, [%r138];
	add.s64 	%rd45, %rd44, %rd42;
	st.global.u32 	[%rd45], %r139;
	add.s32 	%r153, %r18, %r153;
	setp.lt.u32 	%p23, %r153, 32;
	@%p23 bra 	$L__BB107_28;
$L__BB107_29:
	add.s32 	%r144, %r144, %r13;
	setp.lt.u32 	%p24, %r144, %r14;
	@%p24 bra 	$L__BB107_7;
$L__BB107_30:
	ret;

}
	// .globl	_Z9cuda_gemmIiLi128ELi8ELi1ELi64ELi2ELi2ELi0EEviiiPT_S1_S1_ii
.visible .entry _Z9cuda_gemmIiLi128ELi8ELi1ELi64ELi2ELi2ELi0EEviiiPT_S1_S1_ii(
	.param .u32 _Z9cuda_gemmIiLi128ELi8ELi1ELi64ELi2ELi2ELi0EEviiiPT_S1_S1_ii_param_0,
	.param .u32 _Z9cuda_gemmIiLi128ELi8ELi1ELi64ELi2ELi2ELi0EEviiiPT_S1_S1_ii_param_1,
	.param .u32 _Z9cuda_gemmIiLi128ELi8ELi1ELi64ELi2ELi2ELi0EEviiiPT_S1_S1_ii_param_2,
	.param .u64 .ptr .align 1 _Z9cuda_gemmIiLi128ELi8ELi1ELi64ELi2ELi2ELi0EEviiiPT_S1_S1_ii_param_3,
	.param .u64 .ptr .align 1 _Z9cuda_gemmIiLi128ELi8ELi1ELi64ELi2ELi2ELi0EEviiiPT_S1_S1_ii_param_4,
	.param .u64 .ptr .align 1 _Z9cuda_gemmIiLi128ELi8ELi1ELi64ELi2ELi2ELi0EEviiiPT_S1_S1_ii_param_5,
	.param .u32 _Z9cuda_gemmIiLi128ELi8ELi1ELi64ELi2ELi2ELi0EEviiiPT_S1_S1_ii_param_6,
	.param .u32 _Z9cuda_gemmIiLi128ELi8ELi1ELi64ELi2ELi2ELi0EEviiiPT_S1_S1_ii_param_7
)
.maxntid 128
{
	.reg .pred 	%p<39>;
	.reg .b32 	%r<240>;
	.reg .b64 	%rd<37>;
	// demoted variable
	.shared .align 128 .b8 _ZZ9cuda_gemmIiLi128ELi8ELi1ELi64ELi2ELi2ELi0EEviiiPT_S1_S1_iiE11kron_fac_sh[24];
	// demoted variable
	.shared .align 128 .b8 _ZZ9cuda_gemmIiLi128ELi8ELi1ELi64ELi2ELi2ELi0EEviiiPT_S1_S1_iiE3Ash[256];
	// demoted variable
	.shared .align 128 .b8 _ZZ9cuda_gemmIiLi128ELi8ELi1ELi64ELi2ELi2ELi0EEviiiPT_S1_S1_iiE3Csh[256];
	ld.param.u32 	%r86, [_Z9cuda_gemmIiLi128ELi8ELi1ELi64ELi2ELi2ELi0EEviiiPT_S1_S1_ii_param_1];
	ld.param.u32 	%r87, [_Z9cuda_gemmIiLi128ELi8ELi1ELi64ELi2ELi2ELi0EEviiiPT_S1_S1_ii_param_2];
	ld.param.u64 	%rd5, [_Z9cuda_gemmIiLi128ELi8ELi1ELi64ELi2ELi2ELi0EEviiiPT_S1_S1_ii_param_3];
	ld.param.u64 	%rd4, [_Z9cuda_gemmIiLi128ELi8ELi1ELi64ELi2ELi2ELi0EEviiiPT_S1_S1_ii_param_4];
	ld.param.u64 	%rd6, [_Z9cuda_gemmIiLi128ELi8ELi1ELi64ELi2ELi2ELi0EEviiiPT_S1_S1_ii_param_5];
	ld.param.u32 	%r88, [_Z9cuda_gemmIiLi128ELi8ELi1ELi64ELi2ELi2ELi0EEviiiPT_S1_S1_ii_param_6];
	ld.param.u32 	%r89, [_Z9cuda_gemmIiLi128ELi8ELi1ELi64ELi2ELi2ELi0EEviiiPT_S1_S1_ii_param_7];
	cvta.to.global.u64 	%rd1, %rd5;
	cvta.to.global.u64 	%rd2, %rd6;
	mov.u32 	%r1, %tid.x;
	mul.lo.s32 	%r2, %r89, %r88;
	setp.ge.u32 	%p1, %r1, %r2;
	@%p1 bra 	$L__BB108_3;
	mov.u32 	%r3, %ntid.x;
	cvta.to.global.u64 	%rd3, %rd4;
	mov.u32 	%r219, %r1;
$L__BB108_2:
	mul.wide.u32 	%rd7, %r219, 4;
	add.s64 	%rd8, %rd3, %rd7;
	ld.global.u32 	%r90, [%rd8];
	rem.u32 	%r91, %r219, %r88;
	mov.u32 	%r92, _ZZ9cuda_gemmIiLi128ELi8ELi1ELi64ELi2ELi2ELi0EEviiiPT_S1_S1_iiE11kron_fac_sh;
	mad.lo.s32 	%r93, %r91, 12, %r92;
	div.u32 	%r94, %r219, %r89;
	shl.b32 	%r95, %r94, 2;
	add.s32 	%r96, %r93, %r95;
	st.shared.u32 	[%r96], %r90;
	add.s32 	%r219, %r219, %r3;
	setp.lt.u32 	%p2, %r219, %r2;
	@%p2 bra 	$L__BB108_2;
$L__BB108_3:
	div.s32 	%r6, 64, %r89;
	div.u32 	%r8, %r1, %r6;
	mul.lo.s32 	%r97, %r8, %r6;
	sub.s32 	%r7, %r1, %r97;
	mov.u32 	%r9, %ntid.x;
	mov.u32 	%r222, %ctaid.y;
	mov.u32 	%r11, %nctaid.y;
	shl.b32 	%r12, %r11, 3;
	setp.ge.u32 	%p3, %r222, %r12;
	@%p3 bra 	$L__BB108_40;
	mov.u32 	%r99, %ctaid.x;
	shl.b32 	%r13, %r99, 6;
	min.s32 	%r14, %r89, 32;
	mul.lo.s32 	%r15, %r7, %r89;
	shl.b32 	%r100, %r89, 8;
	sub.s32 	%r16, 8223, %r100;
	mul.lo.s32 	%r17, %r6, %r99;
	add.s32 	%r18, %r1, %r9;
	max.u32 	%r101, %r18, 64;
	setp.lt.u32 	%p4, %r18, 64;
	selp.u32 	%r102, 1, 0, %p4;
	add.s32 	%r103, %r18, %r102;
	sub.s32 	%r104, %r101, %r103;
	div.u32 	%r105, %r104, %r9;
	add.s32 	%r19, %r105, %r102;
	add.s32 	%r106, %r19, 1;
	and.b32  	%r20, %r106, 3;
	shl.b32 	%r107, %r1, 2;
	mov.u32 	%r108, _ZZ9cuda_gemmIiLi128ELi8ELi1ELi64ELi2ELi2ELi0EEviiiPT_S1_S1_iiE3Ash;
	add.s32 	%r21, %r108, %r107;
	shl.b32 	%r22, %r9, 2;
	add.s32 	%r23, %r21, %r22;
	add.s32 	%r24, %r18, %r9;
	add.s32 	%r25, %r24, %r9;
	mov.u32 	%r109, _ZZ9cuda_gemmIiLi128ELi8ELi1ELi64ELi2ELi2ELi0EEviiiPT_S1_S1_iiE3Csh;
	add.s32 	%r26, %r109, %r107;
	add.s32 	%r27, %r26, %r22;
	add.s32 	%r28, %r27, %r22;
	shl.b32 	%r29, %r9, 3;
	mul.lo.s32 	%r30, %r9, 12;
	shl.b32 	%r110, %r9, 1;
	add.s32 	%r31, %r13, %r110;
	div.u32 	%r32, %r9, %r6;
$L__BB108_5:
	setp.gt.u32 	%p5, %r1, 63;
	@%p5 bra 	$L__BB108_13;
	setp.eq.s32 	%p6, %r20, 0;
	mul.lo.s32 	%r36, %r222, %r87;
	mov.u32 	%r223, %r1;
	@%p6 bra 	$L__BB108_10;
	setp.eq.s32 	%p7, %r20, 1;
	add.s32 	%r111, %r36, %r13;
	add.s32 	%r37, %r111, %r1;
	mul.wide.u32 	%rd9, %r37, 4;
	add.s64 	%rd10, %rd1, %rd9;
	ld.global.u32 	%r112, [%rd10];
	st.shared.u32 	[%r21], %r112;
	mov.u32 	%r223, %r18;
	@%p7 bra 	$L__BB108_10;
	setp.eq.s32 	%p8, %r20, 2;
	add.s32 	%r38, %r37, %r9;
	mul.wide.u32 	%rd11, %r38, 4;
	add.s64 	%rd12, %rd1, %rd11;
	ld.global.u32 	%r113, [%rd12];
	st.shared.u32 	[%r23], %r113;
	mov.u32 	%r223, %r24;
	@%p8 bra 	$L__BB108_10;
	add.s32 	%r114, %r38, %r9;
	mul.wide.u32 	%rd13, %r114, 4;
	add.s64 	%rd14, %rd1, %rd13;
	ld.global.u32 	%r115, [%rd14];
	add.s32 	%r116, %r23, %r22;
	st.shared.u32 	[%r116], %r115;
	mov.u32 	%r223, %r25;
$L__BB108_10:
	setp.lt.u32 	%p9, %r19, 3;
	@%p9 bra 	$L__BB108_13;
	shl.b32 	%r117, %r223, 2;
	mov.u32 	%r118, _ZZ9cuda_gemmIiLi128ELi8ELi1ELi64ELi2ELi2ELi0EEviiiPT_S1_S1_iiE3Ash;
	add.s32 	%r228, %r118, %r117;
	add.s32 	%r119, %r13, %r223;
	add.s32 	%r224, %r119, %r36;
	add.s32 	%r227, %r224, %r9;
	add.s32 	%r120, %r31, %r223;
	add.s32 	%r226, %r120, %r36;
	mad.lo.s32 	%r225, %r9, 3, %r224;
$L__BB108_12:
	mul.wide.u32 	%rd15, %r224, 4;
	add.s64 	%rd16, %rd1, %rd15;
	ld.global.u32 	%r121, [%rd16];
	st.shared.u32 	[%r228], %r121;
	mul.wide.u32 	%rd17, %r227, 4;
	add.s64 	%rd18, %rd1, %rd17;
	ld.global.u32 	%r122, [%rd18];
	add.s32 	%r123, %r228, %r22;
	st.shared.u32 	[%r123], %r122;
	mul.wide.u32 	%rd19, %r226, 4;
	add.s64 	%rd20, %rd1, %rd19;
	ld.global.u32 	%r124, [%rd20];
	add.s32 	%r125, %r228, %r29;
	st.shared.u32 	[%r125], %r124;
	mul.wide.u32 	%rd21, %r225, 4;
	add.s64 	%rd22, %rd1, %rd21;
	ld.global.u32 	%r126, [%rd22];
	add.s32 	%r127, %r228, %r30;
	st.shared.u32 	[%r127], %r126;
	add.s32 	%r223, %r223, %r22;
	shl.b32 	%r128, %r9, 4;
	add.s32 	%r228, %r228, %r128;
	add.s32 	%r227, %r227, %r22;
	add.s32 	%r226, %r226, %r22;
	add.s32 	%r225, %r225, %r22;
	add.s32 	%r224, %r224, %r22;
	setp.lt.u32 	%p10, %r223, 64;
	@%p10 bra 	$L__BB108_12;
$L__BB108_13:
	bar.sync 	0;
	@%p5 bra 	$L__BB108_19;
	setp.eq.s32 	%p12, %r20, 0;
	mov.u32 	%r230, %r1;
	@%p12 bra 	$L__BB108_18;
	setp.eq.s32 	%p13, %r20, 1;
	mov.b32 	%r129, 0;
	st.shared.u32 	[%r26], %r129;
	mov.u32 	%r230, %r18;
	@%p13 bra 	$L__BB108_18;
	setp.eq.s32 	%p14, %r20, 2;
	mov.b32 	%r130, 0;
	st.shared.u32 	[%r27], %r130;
	mov.u32 	%r230, %r24;
	@%p14 bra 	$L__BB108_18;
	mov.b32 	%r131, 0;
	st.shared.u32 	[%r28], %r131;
	mov.u32 	%r230, %r25;
$L__BB108_18:
	setp.lt.u32 	%p15, %r19, 3;
	@%p15 bra 	$L__BB108_19;
	bra.uni 	$L__BB108_41;
$L__BB108_19:
	setp.gt.s32 	%p17, %r6, 0;
	@%p17 bra 	$L__BB108_20;
	bra.uni 	$L__BB108_32;
$L__BB108_20:
	setp.lt.s32 	%p18, %r89, 1;
	and.b32  	%r139, %r1, 31;
	rem.s32 	%r60, %r139, %r14;
	add.s32 	%r61, %r60, %r15;
	@%p18 bra 	$L__BB108_22;
	shl.b32 	%r140, %r61, 2;
	mov.u32 	%r141, _ZZ9cuda_gemmIiLi128ELi8ELi1ELi64ELi2ELi2ELi0EEviiiPT_S1_S1_iiE3Ash;
	add.s32 	%r142, %r141, %r140;
	ld.shared.u32 	%r221, [%r142];
$L__BB108_22:
	setp.lt.s32 	%p19, %r89, 2;
	@%p19 bra 	$L__BB108_24;
	add.s32 	%r143, %r60, 1;
	setp.lt.s32 	%p20, %r143, %r14;
	selp.b32 	%r144, 0, %r14, %p20;
	sub.s32 	%r145, %r61, %r144;
	shl.b32 	%r146, %r145, 2;
	mov.u32 	%r147, _ZZ9cuda_gemmIiLi128ELi8ELi1ELi64ELi2ELi2ELi0EEviiiPT_S1_S1_iiE3Ash;
	add.s32 	%r148, %r147, %r146;
	ld.shared.u32 	%r220, [%r148+4];
$L__BB108_24:
	setp.ge.s32 	%p21, %r8, %r88;
	@%p21 bra 	$L__BB108_32;
	add.s32 	%r149, %r60, 1;
	setp.lt.s32 	%p22, %r149, %r14;
	selp.b32 	%r150, 0, %r14, %p22;
	sub.s32 	%r66, %r60, %r150;
	setp.lt.s32 	%p23, %r60, %r89;
	selp.b32 	%r151, 0, %r89, %p23;
	sub.s32 	%r67, %r60, %r151;
	setp.lt.s32 	%p24, %r149, %r89;
	selp.b32 	%r152, 0, %r89, %p24;
	sub.s32 	%r68, %r149, %r152;
	shl.b32 	%r157, %r66, 2;
	mov.u32 	%r234, %r8;
$L__BB108_26:
	setp.gt.u32 	%p25, %r89, 32;
	mov.u32 	%r153, _ZZ9cuda_gemmIiLi128ELi8ELi1ELi64ELi2ELi2ELi0EEviiiPT_S1_S1_iiE11kron_fac_sh;
	mad.lo.s32 	%r70, %r234, 12, %r153;
	shl.b32 	%r154, %r60, 2;
	add.s32 	%r155, %r70, %r154;
	ld.shared.u32 	%r71, [%r155];
	@%p25 bra 	$L__BB108_29;
	shfl.sync.idx.b32	%r160|%p29, %r71, %r67, %r16, -1;
	mul.lo.s32 	%r235, %r160, %r221;
	@%p19 bra 	$L__BB108_31;
	shfl.sync.idx.b32	%r161|%p30, %r71, %r68, %r16, -1;
	mad.lo.s32 	%r235, %r161, %r220, %r235;
	bra.uni 	$L__BB108_31;
$L__BB108_29:
	setp.gt.s32 	%p27, %r89, 0;
	mul.lo.s32 	%r156, %r71, %r221;
	selp.b32 	%r235, %r156, 0, %p27;
	@%p19 bra 	$L__BB108_31;
	add.s32 	%r158, %r70, %r157;
	ld.shared.u32 	%r159, [%r158+4];
	mad.lo.s32 	%r235, %r159, %r220, %r235;
$L__BB108_31:
	mad.lo.s32 	%r162, %r234, %r6, %r7;
	shl.b32 	%r163, %r162, 2;
	mov.u32 	%r164, _ZZ9cuda_gemmIiLi128ELi8ELi1ELi64ELi2ELi2ELi0EEviiiPT_S1_S1_iiE3Csh;
	add.s32 	%r165, %r164, %r163;
	ld.shared.u32 	%r166, [%r165];
	add.s32 	%r167, %r166, %r235;
	st.shared.u32 	[%r165], %r167;
	add.s32 	%r234, %r234, %r32;
	setp.lt.s32 	%p31, %r234, %r88;
	@%p31 bra 	$L__BB108_26;
$L__BB108_32:
	bar.sync 	0;
	@%p5 bra 	$L__BB108_39;
	setp.eq.s32 	%p33, %r20, 0;
	mad.lo.s32 	%r80, %r222, %r86, %r17;
	div.s32 	%r81, %r87, %r89;
	mov.u32 	%r238, %r1;
	@%p33 bra 	$L__BB108_37;
	setp.eq.s32 	%p34, %r20, 1;
	div.s32 	%r168, %r1, %r6;
	mad.lo.s32 	%r169, %r81, %r168, %r80;
	mul.lo.s32 	%r170, %r168, %r6;
	sub.s32 	%r171, %r1, %r170;
	add.s32 	%r172, %r169, %r171;
	ld.shared.u32 	%r173, [%r26];
	mul.wide.s32 	%rd23, %r172, 4;
	add.s64 	%rd24, %rd2, %rd23;
	st.global.u32 	[%rd24], %r173;
	mov.u32 	%r238, %r18;
	@%p34 bra 	$L__BB108_37;
	setp.eq.s32 	%p35, %r20, 2;
	div.s32 	%r174, %r18, %r6;
	mad.lo.s32 	%r175, %r81, %r174, %r80;
	mul.lo.s32 	%r176, %r174, %r6;
	sub.s32 	%r177, %r18, %r176;
	add.s32 	%r178, %r175, %r177;
	ld.shared.u32 	%r179, [%r27];
	mul.wide.s32 	%rd25, %r178, 4;
	add.s64 	%rd26, %rd2, %rd25;
	st.global.u32 	[%rd26], %r179;
	mov.u32 	%r238, %r24;
	@%p35 bra 	$L__BB108_37;
	div.s32 	%r180, %r24, %r6;
	mad.lo.s32 	%r181, %r81, %r180, %r80;
	mul.lo.s32 	%r182, %r180, %r6;
	sub.s32 	%r183, %r24, %r182;
	add.s32 	%r184, %r181, %r183;
	ld.shared.u32 	%r185, [%r28];
	mul.wide.s32 	%rd27, %r184, 4;
	add.s64 	%rd28, %rd2, %rd27;
	st.global.u32 	[%rd28], %r185;
	mov.u32 	%r238, %r25;
$L__BB108_37:
	setp.lt.u32 	%p36, %r19, 3;
	@%p36 bra 	$L__BB108_39;
$L__BB108_38:
	div.s32 	%r186, %r238, %r6;
	mad.lo.s32 	%r187, %r81, %r186, %r80;
	mul.lo.s32 	%r188, %r186, %r6;
	sub.s32 	%r189, %r238, %r188;
	add.s32 	%r190, %r187, %r189;
	shl.b32 	%r191, %r238, 2;
	mov.u32 	%r192, _ZZ9cuda_gemmIiLi128ELi8ELi1ELi64ELi2ELi2ELi0EEviiiPT_S1_S1_iiE3Csh;
	add.s32 	%r193, %r192, %r191;
	ld.shared.u32 	%r194, [%r193];
	mul.wide.s32 	%rd29, %r190, 4;
	add.s64 	%rd30, %rd2, %rd29;
	st.global.u32 	[%rd30], %r194;
	add.s32 	%r195, %r238, %r9;
	div.s32 	%r196, %r195, %r6;
	mad.lo.s32 	%r197, %r81, %r196, %r80;
	mul.lo.s32 	%r198, %r196, %r6;
	sub.s32 	%r199, %r195, %r198;
	add.s32 	%r200, %r197, %r199;
	add.s32 	%r201, %r193, %r22;
	ld.shared.u32 	%r202, [%r201];
	mul.wide.s32 	%rd31, %r200, 4;
	add.s64 	%rd32, %rd2, %rd31;
	st.global.u32 	[%rd32], %r202;
	add.s32 	%r203, %r195, %r9;
	div.s32 	%r204, %r203, %r6;
	mad.lo.s32 	%r205, %r81, %r204, %r80;
	mul.lo.s32 	%r206, %r204, %r6;
	sub.s32 	%r207, %r203, %r206;
	add.s32 	%r208, %r205, %r207;
	add.s32 	%r209, %r201, %r22;
	ld.shared.u32 	%r210, [%r209];
	mul.wide.s32 	%rd33, %r208, 4;
	add.s64 	%rd34, %rd2, %rd33;
	st.global.u32 	[%rd34], %r210;
	add.s32 	%r211, %r203, %r9;
	div.s32 	%r212, %r211, %r6;
	mad.lo.s32 	%r213, %r81, %r212, %r80;
	mul.lo.s32 	%r214, %r212, %r6;
	sub.s32 	%r215, %r211, %r214;
	add.s32 	%r216, %r213, %r215;
	add.s32 	%r217, %r209, %r22;
	ld.shared.u32 	%r218, [%r217];
	mul.wide.s32 	%rd35, %r216, 4;
	add.s64 	%rd36, %rd2, %rd35;
	st.global.u32 	[%rd36], %r218;
	add.s32 	%r238, %r211, %r9;
	setp.lt.u32 	%p37, %r238, 64;
	@%p37 bra 	$L__BB108_38;
$L__BB108_39:
	add.s32 	%r222, %r222, %r11;
	setp.lt.u32 	%p38, %r222, %r12;
	@%p38 bra 	$L__BB108_5;
$L__BB108_40:
	ret;
$L__BB108_41:
	shl.b32 	%r132, %r230, 2;
	mov.u32 	%r133, _ZZ9cuda_gemmIiLi128ELi8ELi1ELi64ELi2ELi2ELi0EEviiiPT_S1_S1_iiE3Csh;
	add.s32 	%r134, %r133, %r132;
	mov.b32 	%r135, 0;
	st.shared.u32 	[%r134], %r135;
	add.s32 	%r136, %r134, %r22;
	st.shared.u32 	[%r136], %r135;
	add.s32 	%r137, %r136, %r22;
	st.shared.u32 	[%r137], %r135;
	add.s32 	%r138, %r137, %r22;
	st.shared.u32 	[%r138], %r135;
	add.s32 	%r230, %r22, %r230;
	setp.lt.u32 	%p16, %r230, 64;
	@%p16 bra 	$L__BB108_41;
	bra.uni 	$L__BB108_19;

}
	// .globl	_Z9cuda_gemmIiLi128ELi8ELi1ELi64ELi2ELi2ELi1EEviiiPT_S1_S1_ii
.visible .entry _Z9cuda_gemmIiLi128ELi8ELi1ELi64ELi2ELi2ELi1EEviiiPT_S1_S1_ii(
	.param .u32 _Z9cuda_gemmIiLi128ELi8ELi1ELi64ELi2ELi2ELi1EEviiiPT_S1_S1_ii_param_0,
	.param .u32 _Z9cuda_gemmIiLi128ELi8ELi1ELi64ELi2ELi2ELi1EEviiiPT_S1_S1_ii_param_1,
	.param .u32 _Z9cuda_gemmIiLi128ELi8ELi1ELi64ELi2ELi2ELi1EEviiiPT_S1_S1_ii_param_2,
	.param .u64 .ptr .align 1 _Z9cuda_gemmIiLi128ELi8ELi1ELi64ELi2ELi2ELi1EEviiiPT_S1_S1_ii_param_3,
	.param .u64 .ptr .align 1 _Z9cuda_gemmIiLi128ELi8ELi1ELi64ELi2ELi2ELi1EEviiiPT_S1_S1_ii_param_4,
	.param .u64 .ptr .align 1 _Z9cuda_gemmIiLi128ELi8ELi1ELi64ELi2ELi2ELi1EEviiiPT_S1_S1_ii_param_5,
	.param .u32 _Z9cuda_gemmIiLi128ELi8ELi1ELi64ELi2ELi2ELi1EEviiiPT_S1_S1_ii_param_6,
	.param .u32 _Z9cuda_gemmIiLi128ELi8ELi1ELi64ELi2ELi2ELi1EEviiiPT_S1_S1_ii_param_7
)
.maxntid 128
{
	.reg .pred 	%p<28>;
	.reg .b32 	%r<151>;
	.reg .b64 	%rd<39>;
	// demoted variable
	.shared .align 128 .b8 _ZZ9cuda_gemmIiLi128ELi8ELi1ELi64ELi2ELi2ELi1EEviiiPT_S1_S1_iiE11kron_fac_sh[24];
	// demoted variable
	.shared .align 128 .b8 _ZZ9cuda_gemmIiLi128ELi8ELi1ELi64ELi2ELi2ELi1EEviiiPT_S1_S1_iiE3Ash[256];
	// demoted variable
	.shared .align 128 .b8 _ZZ9cuda_gemmIiLi128ELi8ELi1ELi64ELi2ELi2ELi1EEviiiPT_S1_S1_iiE3Csh[256];
	ld.param.u64 	%rd11, [_Z9cuda_gemmIiLi128ELi8ELi1ELi64ELi2ELi2ELi1EEviiiPT_S1_S1_ii_param_3];
	ld.param.u64 	%rd10, [_Z9cuda_gemmIiLi128ELi8ELi1ELi64ELi2ELi2ELi1EEviiiPT_S1_S1_ii_param_4];
	ld.param.u64 	%rd12, [_Z9cuda_gemmIiLi128ELi8ELi1ELi64ELi2ELi2ELi1EEviiiPT_S1_S1_ii_param_5];
	cvta.to.global.u64 	%rd1, %rd11;
	cvta.to.global.u64 	%rd2, %rd12;
	mov.u32 	%r1, %tid.x;
	setp.gt.u32 	%p1, %r1, 3;
	@%p1 bra 	$L__BB109_3;
	mov.u32 	%r2, %ntid.x;
	cvta.to.global.u64 	%rd3, %rd10;
	mov.u32 	%r62, _ZZ9cuda_gemmIiLi128ELi8ELi1ELi64ELi2ELi2ELi1EEviiiPT_S1_S1_iiE11kron_fac_sh;
	mov.u32 	%r138, %r1;
$L__BB109_2:
	mul.wide.u32 	%rd13, %r138, 4;
	add.s64 	%rd14, %rd3, %rd13;
	ld.global.u32 	%r60, [%rd14];
	and.b32  	%r61, %r138, 1;
	mad.lo.s32 	%r63, %r61, 12, %r62;
	shl.b32 	%r64, %r138, 1;
	and.b32  	%r65, %r64, -4;
	add.s32 	%r66, %r63, %r65;
	st.shared.u32 	[%r66], %r60;
	add.s32 	%r138, %r138, %r2;
	setp.lt.u32 	%p2, %r138, 4;
	@%p2 bra 	$L__BB109_2;
$L__BB109_3:
	and.b32  	%r5, %r1, 31;
	mov.u32 	%r6, %ntid.x;
	mov.u32 	%r139, %ctaid.y;
	mov.u32 	%r8, %nctaid.y;
	shl.b32 	%r9, %r8, 3;
	setp.ge.u32 	%p3, %r139, %r9;
	@%p3 bra 	$L__BB109_31;
	and.b32  	%r10, %r1, 1;
	neg.s32 	%r67, %r10;
	shl.b32 	%r68, %r1, 2;
	and.b32  	%r69, %r68, 4;
	mov.u32 	%r70, _ZZ9cuda_gemmIiLi128ELi8ELi1ELi64ELi2ELi2ELi1EEviiiPT_S1_S1_iiE11kron_fac_sh;
	add.s32 	%r11, %r70, %r69;
	add.s32 	%r12, %r1, %r6;
	max.u32 	%r71, %r12, 64;
	setp.lt.u32 	%p4, %r12, 64;
	selp.u32 	%r72, 1, 0, %p4;
	add.s32 	%r73, %r12, %r72;
	sub.s32 	%r74, %r71, %r73;
	div.u32 	%r75, %r74, %r6;
	add.s32 	%r13, %r75, %r72;
	add.s32 	%r76, %r13, 1;
	and.b32  	%r14, %r76, 3;
	mov.u32 	%r77, _ZZ9cuda_gemmIiLi128ELi8ELi1ELi64ELi2ELi2ELi1EEviiiPT_S1_S1_iiE3Ash;
	add.s32 	%r15, %r77, %r68;
	shl.b32 	%r16, %r6, 2;
	add.s32 	%r17, %r15, %r16;
	add.s32 	%r18, %r12, %r6;
	add.s32 	%r19, %r18, %r6;
	mov.u32 	%r78, _ZZ9cuda_gemmIiLi128ELi8ELi1ELi64ELi2ELi2ELi1EEviiiPT_S1_S1_iiE3Csh;
	add.s32 	%r20, %r78, %r68;
	add.s32 	%r21, %r20, %r16;
	add.s32 	%r22, %r21, %r16;
	shl.b32 	%r79, %r5, 3;
	or.b32  	%r80, %r79, %r69;
	add.s32 	%r23, %r77, %r80;
	and.b32  	%r81, %r67, -8;
	add.s32 	%r24, %r23, %r81;
	xor.b32  	%r25, %r10, 1;
	mul.wide.u32 	%rd4, %r6, 16;
	shr.u32 	%r26, %r6, 5;
	add.s32 	%r49, %r24, 4;
	cvt.u64.u32 	%rd34, %r16;
$L__BB109_5:
	setp.gt.u32 	%p5, %r1, 63;
	@%p5 bra 	$L__BB109_13;
	setp.eq.s32 	%p6, %r14, 0;
	shl.b32 	%r28, %r139, 6;
	mov.u32 	%r140, %r1;
	@%p6 bra 	$L__BB109_10;
	setp.eq.s32 	%p7, %r14, 1;
	add.s32 	%r29, %r28, %r1;
	mul.wide.u32 	%rd15, %r29, 4;
	add.s64 	%rd16, %rd1, %rd15;
	ld.global.u32 	%r82, [%rd16];
	st.shared.u32 	[%r15], %r82;
	mov.u32 	%r140, %r12;
	@%p7 bra 	$L__BB109_10;
	setp.eq.s32 	%p8, %r14, 2;
	add.s32 	%r30, %r29, %r6;
	mul.wide.u32 	%rd17, %r30, 4;
	add.s64 	%rd18, %rd1, %rd17;
	ld.global.u32 	%r83, [%rd18];
	st.shared.u32 	[%r17], %r83;
	mov.u32 	%r140, %r18;
	@%p8 bra 	$L__BB109_10;
	add.s32 	%r84, %r30, %r6;
	mul.wide.u32 	%rd19, %r84, 4;
	add.s64 	%rd20, %rd1, %rd19;
	ld.global.u32 	%r85, [%rd20];
	add.s32 	%r86, %r17, %r16;
	st.shared.u32 	[%r86], %r85;
	mov.u32 	%r140, %r19;
$L__BB109_10:
	setp.lt.u32 	%p9, %r13, 3;
	@%p9 bra 	$L__BB109_13;
	shl.b32 	%r87, %r140, 2;
	mov.u32 	%r88, _ZZ9cuda_gemmIiLi128ELi8ELi1ELi64ELi2ELi2ELi1EEviiiPT_S1_S1_iiE3Ash;
	add.s32 	%r144, %r88, %r87;
	add.s32 	%r89, %r140, %r28;
	add.s32 	%r143, %r89, %r6;
	shl.b32 	%r90, %r6, 1;
	add.s32 	%r142, %r89, %r90;
	mad.lo.s32 	%r141, %r6, 3, %r89;
	mul.wide.u32 	%rd21, %r89, 4;
	add.s64 	%rd38, %rd1, %rd21;
$L__BB109_12:
	ld.global.u32 	%r91, [%rd38];
	st.shared.u32 	[%r144], %r91;
	mul.wide.u32 	%rd22, %r143, 4;
	add.s64 	%rd23, %rd1, %rd22;
	ld.global.u32 	%r92, [%rd23];
	add.s32 	%r93, %r144, %r16;
	st.shared.u32 	[%r93], %r92;
	mul.wide.u32 	%rd24, %r142, 4;
	add.s64 	%rd25, %rd1, %rd24;
	ld.global.u32 	%r94, [%rd25];
	shl.b32 	%r95, %r6, 3;
	add.s32 	%r96, %r144, %r95;
	st.shared.u32 	[%r96], %r94;
	mul.wide.u32 	%rd26, %r141, 4;
	add.s64 	%rd27, %rd1, %rd26;
	ld.global.u32 	%r97, [%rd27];
	mad.lo.s32 	%r98, %r6, 12, %r144;
	st.shared.u32 	[%r98], %r97;
	add.s32 	%r140, %r140, %r16;
	shl.b32 	%r99, %r6, 4;
	add.s32 	%r144, %r144, %r99;
	add.s32 	%r143, %r143, %r16;
	add.s32 	%r142, %r142, %r16;
	add.s32 	%r141, %r141, %r16;
	add.s64 	%rd38, %rd38, %rd4;
	setp.lt.u32 	%p10, %r140, 64;
	@%p10 bra 	$L__BB109_12;
$L__BB109_13:
	setp.gt.u32 	%p11, %r1, 63;
	bar.sync 	0;
	@%p11 bra 	$L__BB109_20;
	setp.eq.s32 	%p12, %r14, 0;
	mov.u32 	%r146, %r1;
	@%p12 bra 	$L__BB109_18;
	setp.eq.s32 	%p13, %r14, 1;
	mov.b32 	%r100, 0;
	st.shared.u32 	[%r20], %r100;
	mov.u32 	%r146, %r12;
	@%p13 bra 	$L__BB109_18;
	setp.eq.s32 	%p14, %r14, 2;
	mov.b32 	%r101, 0;
	st.shared.u32 	[%r21], %r101;
	mov.u32 	%r146, %r18;
	@%p14 bra 	$L__BB109_18;
	mov.b32 	%r102, 0;
	st.shared.u32 	[%r22], %r102;
	mov.u32 	%r146, %r19;
$L__BB109_18:
	setp.lt.u32 	%p15, %r13, 3;
	@%p15 bra 	$L__BB109_20;
$L__BB109_19:
	shl.b32 	%r103, %r146, 2;
	mov.u32 	%r104, _ZZ9cuda_gemmIiLi128ELi8ELi1ELi64ELi2ELi2ELi1EEviiiPT_S1_S1_iiE3Csh;
	add.s32 	%r105, %r104, %r103;
	mov.b32 	%r106, 0;
	st.shared.u32 	[%r105], %r106;
	add.s32 	%r107, %r105, %r16;
	st.shared.u32 	[%r107], %r106;
	add.s32 	%r108, %r107, %r16;
	st.shared.u32 	[%r108], %r106;
	add.s32 	%r109, %r108, %r16;
	st.shared.u32 	[%r109], %r106;
	add.s32 	%r146, %r16, %r146;
	setp.lt.u32 	%p16, %r146, 64;
	@%p16 bra 	$L__BB109_19;
$L__BB109_20:
	setp.gt.u32 	%p17, %r1, 63;
	@%p17 bra 	$L__BB109_23;
	shr.u32 	%r148, %r1, 5;
	ld.shared.u32 	%r51, [%r23];
	ld.shared.u32 	%r52, [%r49];
$L__BB109_22:
	mad.lo.s32 	%r110, %r148, 12, %r11;
	ld.shared.u32 	%r111, [%r110];
	shfl.sync.idx.b32	%r112|%p18, %r111, %r10, 7711, -1;
	mul.lo.s32 	%r113, %r112, %r51;
	shfl.sync.idx.b32	%r114|%p19, %r111, %r25, 7711, -1;
	mad.lo.s32 	%r115, %r114, %r52, %r113;
	shl.b32 	%r116, %r5, 2;
	shl.b32 	%r117, %r148, 7;
	or.b32  	%r118, %r117, %r116;
	mov.u32 	%r119, _ZZ9cuda_gemmIiLi128ELi8ELi1ELi64ELi2ELi2ELi1EEviiiPT_S1_S1_iiE3Csh;
	add.s32 	%r120, %r119, %r118;
	ld.shared.u32 	%r121, [%r120];
	add.s32 	%r122, %r121, %r115;
	st.shared.u32 	[%r120], %r122;
	add.s32 	%r148, %r148, %r26;
	setp.lt.u32 	%p20, %r148, 2;
	@%p20 bra 	$L__BB109_22;
$L__BB109_23:
	setp.gt.u32 	%p21, %r1, 63;
	bar.sync 	0;
	@%p21 bra 	$L__BB109_30;
	setp.eq.s32 	%p22, %r14, 0;
	shl.b32 	%r55, %r139, 6;
	mov.u32 	%r149, %r1;
	@%p22 bra 	$L__BB109_28;
	setp.eq.s32 	%p23, %r14, 1;
	add.s32 	%r123, %r55, %r1;
	ld.shared.u32 	%r124, [%r20];
	mul.wide.s32 	%rd28, %r123, 4;
	add.s64 	%rd8, %rd2, %rd28;
	st.global.u32 	[%rd8], %r124;
	mov.u32 	%r149, %r12;
	@%p23 bra 	$L__BB109_28;
	setp.eq.s32 	%p24, %r14, 2;
	ld.shared.u32 	%r125, [%r21];
	cvt.u64.u32 	%rd29, %r16;
	add.s64 	%rd9, %rd8, %rd29;
	st.global.u32 	[%rd9], %r125;
	mov.u32 	%r149, %r18;
	@%p24 bra 	$L__BB109_28;
	cvt.u64.u32 	%rd30, %r16;
	ld.shared.u32 	%r126, [%r22];
	add.s64 	%rd31, %rd9, %rd30;
	st.global.u32 	[%rd31], %r126;
	mov.u32 	%r149, %r19;
$L__BB109_28:
	setp.lt.u32 	%p25, %r13, 3;
	@%p25 bra 	$L__BB109_30;
$L__BB109_29:
	add.s32 	%r127, %r55, %r149;
	shl.b32 	%r128, %r149, 2;
	mov.u32 	%r129, _ZZ9cuda_gemmIiLi128ELi8ELi1ELi64ELi2ELi2ELi1EEviiiPT_S1_S1_iiE3Csh;
	add.s32 	%r130, %r129, %r128;
	ld.shared.u32 	%r131, [%r130];
	mul.wide.s32 	%rd32, %r127, 4;
	add.s64 	%rd33, %rd2, %rd32;
	st.global.u32 	[%rd33], %r131;
	add.s32 	%r132, %r130, %r16;
	ld.shared.u32 	%r133, [%r132];
	add.s64 	%rd35, %rd33, %rd34;
	st.global.u32 	[%rd35], %r133;
	add.s32 	%r134, %r132, %r16;
	ld.shared.u32 	%r135, [%r134];
	add.s64 	%rd36, %rd35, %rd34;
	st.global.u32 	[%rd36], %r135;
	add.s32 	%r136, %r134, %r16;
	ld.shared.u32 	%r137, [%r136];
	add.s64 	%rd37, %rd36, %rd34;
	st.global.u32 	[%rd37], %r137;
	add.s32 	%r149, %r16, %r149;
	setp.lt.u32 	%p26, %r149, 64;
	@%p26 bra 	$L__BB109_29;
$L__BB109_30:
	add.s32 	%r139, %r139, %r8;
	setp.lt.u32 	%p27, %r139, %r9;
	@%p27 bra 	$L__BB109_5;
$L__BB109_31:
	ret;

}
	// .globl	_Z9cuda_gemmIiLi128ELi8ELi1ELi64ELi4ELi4ELi0EEviiiPT_S1_S1_ii
.visible .entry _Z9cuda_gemmIiLi128ELi8ELi1ELi64ELi4ELi4ELi0EEviiiPT_S1_S1_ii(
	.param .u32 _Z9cuda_gemmIiLi128ELi8ELi1ELi64ELi4ELi4ELi0EEviiiPT_S1_S1_ii_param_0,
	.param .u32 _Z9cuda_gemmIiLi128ELi8ELi1ELi64ELi4ELi4ELi0EEviiiPT_S1_S1_ii_param_1,
	.param .u32 _Z9cuda_gemmIiLi128ELi8ELi1ELi64ELi4ELi4ELi0EEviiiPT_S1_S1_ii_param_2,
	.param .u64 .ptr .align 1 _Z9cuda_gemmIiLi128ELi8ELi1ELi64ELi4ELi4ELi0EEviiiPT_S1_S1_ii_param_3,
	.param .u64 .ptr .align 1 _Z9cuda_gemmIiLi128ELi8ELi1ELi64ELi4ELi4ELi0EEviiiPT_S1_S1_ii_param_4,
	.param .u64 .ptr .align 1 _Z9cuda_gemmIiLi128ELi8ELi1ELi64ELi4ELi4ELi0EEviiiPT_S1_S1_ii_param_5,
	.param .u32 _Z9cuda_gemmIiLi128ELi8ELi1ELi64ELi4ELi4ELi0EEviiiPT_S1_S1_ii_param_6,
	.param .u32 _Z9cuda_gemmIiLi128ELi8ELi1ELi64ELi4ELi4ELi0EEviiiPT_S1_S1_ii_param_7
)
.maxntid 128
{
	.reg .pred 	%p<53>;
	.reg .b32 	%r<298>;
	.reg .b64 	%rd<37>;
	// demoted variable
	.shared .align 128 .b8 _ZZ9cuda_gemmIiLi128ELi8ELi1ELi64ELi4ELi4ELi0EEviiiPT_S1_S1_iiE11kron_fac_sh[80];
	// demoted variable
	.shared .align 128 .b8 _ZZ9cuda_gemmIiLi128ELi8ELi1ELi64ELi4ELi4ELi0EEviiiPT_S1_S1_iiE3Ash[256];
	// demoted variable
	.shared .align 128 .b8 _ZZ9cuda_gemmIiLi128ELi8ELi1ELi64ELi4ELi4ELi0EEviiiPT_S1_S1_iiE3Csh[256];
	ld.param.u32 	%r109, [_Z9cuda_gemmIiLi128ELi8ELi1ELi64ELi4ELi4ELi0EEviiiPT_S1_S1_ii_param_1];
	ld.param.u32 	%r110, [_Z9cuda_gemmIiLi128ELi8ELi1ELi64ELi4ELi4ELi0EEviiiPT_S1_S1_ii_param_2];
	ld.param.u64 	%rd5, [_Z9cuda_gemmIiLi128ELi8ELi1ELi64ELi4ELi4ELi0EEviiiPT_S1_S1_ii_param_3];
	ld.param.u64 	%rd4, [_Z9cuda_gemmIiLi128ELi8ELi1ELi64ELi4ELi4ELi0EEviiiPT_S1_S1_ii_param_4];
	ld.param.u64 	%rd6, [_Z9cuda_gemmIiLi128ELi8ELi1ELi64ELi4ELi4ELi0EEviiiPT_S1_S1_ii_param_5];
	ld.param.u32 	%r111, [_Z9cuda_gemmIiLi128ELi8ELi1ELi64ELi4ELi4ELi0EEviiiPT_S1_S1_ii_param_6];
	ld.param.u32 	%r112, [_Z9cuda_gemmIiLi128ELi8ELi1ELi64ELi4ELi4ELi0EEviiiPT_S1_S1_ii_param_7];
	cvta.to.global.u64 	%rd1, %rd5;
	cvta.to.global.u64 	%rd2, %rd6;
	mov.u32 	%r1, %tid.x;
	mul.lo.s32 	%r2, %r112, %r111;
	setp.ge.u32 	%p1, %r1, %r2;
	@%p1 bra 	$L__BB110_3;
	mov.u32 	%r3, %ntid.x;
	cvta.to.global.u64 	%rd3, %rd4;
	mov.u32 	%r267, %r1;
$L__BB110_2:
	mul.wide.u32 	%rd7, %r267, 4;
	add.s64 	%rd8, %rd3, %rd7;
	ld.global.u32 	%r113, [%rd8];
	rem.u32 	%r114, %r267, %r111;
	mov.u32 	%r115, _ZZ9cuda_gemmIiLi128ELi8ELi1ELi64ELi4ELi4ELi0EEviiiPT_S1_S1_iiE11kron_fac_sh;
	mad.lo.s32 	%r116, %r114, 20, %r115;
	div.u32 	%r117, %r267, %r112;
	shl.b32 	%r118, %r117, 2;
	add.s32 	%r119, %r116, %r118;
	st.shared.u32 	[%r119], %r113;
	add.s32 	%r267, %r267, %r3;
	setp.lt.u32 	%p2, %r267, %r2;
	@%p2 bra 	$L__BB110_2;
$L__BB110_3:
	div.s32 	%r6, 64, %r112;
	div.u32 	%r8, %r1, %r6;
	mul.lo.s32 	%r120, %r8, %r6;
	sub.s32 	%r7, %r1, %r120;
	mov.u32 	%r9, %ntid.x;
	mov.u32 	%r272, %ctaid.y;
	mov.u32 	%r11, %nctaid.y;
	shl.b32 	%r12, %r11, 3;
	setp.ge.u32 	%p3, %r272, %r12;
	@%p3 bra 	$L__BB110_52;
	mov.u32 	%r122, %ctaid.x;
	shl.b32 	%r13, %r122, 6;
	min.s32 	%r14, %r112, 32;
	mul.lo.s32 	%r15, %r7, %r112;
	shl.b32 	%r123, %r112, 8;
	sub.s32 	%r16, 8223, %r123;
	mul.lo.s32 	%r17, %r6, %r122;
	add.s32 	%r18, %r1, %r9;
	max.u32 	%r124, %r18, 64;
	setp.lt.u32 	%p4, %r18, 64;
	selp.u32 	%r125, 1, 0, %p4;
	add.s32 	%r126, %r18, %r125;
	sub.s32 	%r127, %r124, %r126;
	div.u32 	%r128, %r127, %r9;
	add.s32 	%r19, %r128, %r125;
	add.s32 	%r129, %r19, 1;
	and.b32  	%r20, %r129, 3;
	shl.b32 	%r130, %r1, 2;
	mov.u32 	%r131, _ZZ9cuda_gemmIiLi128ELi8ELi1ELi64ELi4ELi4ELi0EEviiiPT_S1_S1_iiE3Ash;
	add.s32 	%r21, %r131, %r130;
	shl.b32 	%r22, %r9, 2;
	add.s32 	%r23, %r21, %r22;
	add.s32 	%r24, %r18, %r9;
	add.s32 	%r25, %r23, %r22;
	add.s32 	%r26, %r24, %r9;
	mov.u32 	%r132, _ZZ9cuda_gemmIiLi128ELi8ELi1ELi64ELi4ELi4ELi0EEviiiPT_S1_S1_iiE3Csh;
	add.s32 	%r27, %r132, %r130;
	add.s32 	%r28, %r27, %r22;
	add.s32 	%r29, %r28, %r22;
	shl.b32 	%r30, %r9, 4;
	shl.b32 	%r31, %r9, 3;
	mul.lo.s32 	%r32, %r9, 12;
	shl.b32 	%r133, %r9, 1;
	add.s32 	%r33, %r13, %r133;
	mad.lo.s32 	%r34, %r9, 3, %r13;
	div.u32 	%r35, %r9, %r6;
$L__BB110_5:
	setp.gt.u32 	%p5, %r1, 63;
	@%p5 bra 	$L__BB110_13;
	setp.eq.s32 	%p6, %r20, 0;
	mul.lo.s32 	%r41, %r272, %r110;
	mov.u32 	%r273, %r1;
	@%p6 bra 	$L__BB110_10;
	setp.eq.s32 	%p7, %r20, 1;
	add.s32 	%r134, %r41, %r13;
	add.s32 	%r42, %r134, %r1;
	mul.wide.u32 	%rd9, %r42, 4;
	add.s64 	%rd10, %rd1, %rd9;
	ld.global.u32 	%r135, [%rd10];
	st.shared.u32 	[%r21], %r135;
	mov.u32 	%r273, %r18;
	@%p7 bra 	$L__BB110_10;
	setp.eq.s32 	%p8, %r20, 2;
	add.s32 	%r43, %r42, %r9;
	mul.wide.u32 	%rd11, %r43, 4;
	add.s64 	%rd12, %rd1, %rd11;
	ld.global.u32 	%r136, [%rd12];
	st.shared.u32 	[%r23], %r136;
	mov.u32 	%r273, %r24;
	@%p8 bra 	$L__BB110_10;
	add.s32 	%r137, %r43, %r9;
	mul.wide.u32 	%rd13, %r137, 4;
	add.s64 	%rd14, %rd1, %rd13;
	ld.global.u32 	%r138, [%rd14];
	st.shared.u32 	[%r25], %r138;
	mov.u32 	%r273, %r26;
$L__BB110_10:
	setp.lt.u32 	%p9, %r19, 3;
	@%p9 bra 	$L__BB110_13;
	shl.b32 	%r139, %r273, 2;
	mov.u32 	%r140, _ZZ9cuda_gemmIiLi128ELi8ELi1ELi64ELi4ELi4ELi0EEviiiPT_S1_S1_iiE3Ash;
	add.s32 	%r278, %r140, %r139;
	add.s32 	%r141, %r13, %r273;
	add.s32 	%r274, %r141, %r41;
	add.s32 	%r277, %r274, %r9;
	add.s32 	%r142, %r33, %r273;
	add.s32 	%r276, %r142, %r41;
	add.s32 	%r143, %r34, %r273;
	add.s32 	%r275, %r143, %r41;
$L__BB110_12:
	mul.wide.u32 	%rd15, %r274, 4;
	add.s64 	%rd16, %rd1, %rd15;
	ld.global.u32 	%r144, [%rd16];
	st.shared.u32 	[%r278], %r144;
	mul.wide.u32 	%rd17, %r277, 4;
	add.s64 	%rd18, %rd1, %rd17;
	ld.global.u32 	%r145, [%rd18];
	add.s32 	%r146, %r278, %r22;
	st.shared.u32 	[%r146], %r145;
	mul.wide.u32 	%rd19, %r276, 4;
	add.s64 	%rd20, %rd1, %rd19;
	ld.global.u32 	%r147, [%rd20];
	add.s32 	%r148, %r278, %r31;
	st.shared.u32 	[%r148], %r147;
	mul.wide.u32 	%rd21, %r275, 4;
	add.s64 	%rd22, %rd1, %rd21;
	ld.global.u32 	%r149, [%rd22];
	add.s32 	%r150, %r278, %r32;
	st.shared.u32 	[%r150], %r149;
	add.s32 	%r273, %r273, %r22;
	add.s32 	%r278, %r278, %r30;
	add.s32 	%r277, %r277, %r22;
	add.s32 	%r276, %r276, %r22;
	add.s32 	%r275, %r275, %r22;
	add.s32 	%r274, %r274, %r22;
	setp.lt.u32 	%p10, %r273, 64;
	@%p10 bra 	$L__BB110_12;
$L__BB110_13:
	bar.sync 	0;
	@%p5 bra 	$L__BB110_19;
	setp.eq.s32 	%p12, %r20, 0;
	mov.u32 	%r280, %r1;
	@%p12 bra 	$L__BB110_18;
	setp.eq.s32 	%p13, %r20, 1;
	mov.b32 	%r151, 0;
	st.shared.u32 	[%r27], %r151;
	mov.u32 	%r280, %r18;
	@%p13 bra 	$L__BB110_18;
	setp.eq.s32 	%p14, %r20, 2;
	mov.b32 	%r152, 0;
	st.shared.u32 	[%r28], %r152;
	mov.u32 	%r280, %r24;
	@%p14 bra 	$L__BB110_18;
	mov.b32 	%r153, 0;
	st.shared.u32 	[%r29], %r153;
	mov.u32 	%r280, %r26;
$L__BB110_18:
	setp.lt.u32 	%p15, %r19, 3;
	@%p15 bra 	$L__BB110_19;
	bra.uni 	$L__BB110_53;
$L__BB110_19:
	setp.gt.s32 	%p17, %r6, 0;
	@%p17 bra 	$L__BB110_20;
	bra.uni 	$L__BB110_44;
$L__BB110_20:
	setp.lt.s32 	%p18, %r112, 1;
	and.b32  	%r161, %r1, 31;
	rem.s32 	%r65, %r161, %r14;
	add.s32 	%r66, %r65, %r15;
	@%p18 bra 	$L__BB110_22;
	shl.b32 	%r162, %r66, 2;
	mov.u32 	%r163, _ZZ9cuda_gemmIiLi128ELi8ELi1ELi64ELi4ELi4ELi0EEviiiPT_S1_S1_iiE3Ash;
	add.s32 	%r164, %r163, %r162;
	ld.shared.u32 	%r271, [%r164];
$L__BB110_22:
	setp.lt.s32 	%p19, %r112, 2;
	@%p19 bra 	$L__BB110_24;
	add.s32 	%r165, %r65, 1;
	setp.lt.s32 	%p20, %r165, %r14;
	selp.b32 	%r166, 0, %r14, %p20;
	sub.s32 	%r167, %r66, %r166;
	shl.b32 	%r168, %r167, 2;
	mov.u32 	%r169, _ZZ9cuda_gemmIiLi128ELi8ELi1ELi64ELi4ELi4ELi0EEviiiPT_S1_S1_iiE3Ash;
	add.s32 	%r170, %r169, %r168;
	ld.shared.u32 	%r270, [%r170+4];
$L__BB110_24:
	setp.lt.s32 	%p21, %r112, 3;
	@%p21 bra 	$L__BB110_26;
	add.s32 	%r171, %r65, 2;
	setp.lt.s32 	%p22, %r171, %r14;
	selp.b32 	%r172, 0, %r14, %p22;
	sub.s32 	%r173, %r66, %r172;
	shl.b32 	%r174, %r173, 2;
	mov.u32 	%r175, _ZZ9cuda_gemmIiLi128ELi8ELi1ELi64ELi4ELi4ELi0EEviiiPT_S1_S1_iiE3Ash;
	add.s32 	%r176, %r175, %r174;
	ld.shared.u32 	%r269, [%r176+8];
$L__BB110_26:
	setp.lt.s32 	%p23, %r112, 4;
	@%p23 bra 	$L__BB110_28;
	add.s32 	%r177, %r65, 3;
	setp.lt.s32 	%p24, %r177, %r14;
	selp.b32 	%r178, 0, %r14, %p24;
	sub.s32 	%r179, %r66, %r178;
	shl.b32 	%r180, %r179, 2;
	mov.u32 	%r181, _ZZ9cuda_gemmIiLi128ELi8ELi1ELi64ELi4ELi4ELi0EEviiiPT_S1_S1_iiE3Ash;
	add.s32 	%r182, %r181, %r180;
	ld.shared.u32 	%r268, [%r182+12];
$L__BB110_28:
	setp.ge.s32 	%p25, %r8, %r111;
	@%p25 bra 	$L__BB110_44;
	add.s32 	%r183, %r65, 1;
	setp.lt.s32 	%p26, %r183, %r14;
	selp.b32 	%r184, 0, %r14, %p26;
	sub.s32 	%r75, %r65, %r184;
	add.s32 	%r185, %r65, 2;
	setp.lt.s32 	%p27, %r185, %r14;
	selp.b32 	%r186, 0, %r14, %p27;
	sub.s32 	%r76, %r65, %r186;
	add.s32 	%r187, %r65, 3;
	setp.lt.s32 	%p28, %r187, %r14;
	selp.b32 	%r188, 0, %r14, %p28;
	sub.s32 	%r77, %r65, %r188;
	setp.lt.s32 	%p29, %r65, %r112;
	selp.b32 	%r189, 0, %r112, %p29;
	sub.s32 	%r78, %r65, %r189;
	setp.lt.s32 	%p30, %r183, %r112;
	selp.b32 	%r190, 0, %r112, %p30;
	sub.s32 	%r79, %r183, %r190;
	setp.lt.s32 	%p31, %r185, %r112;
	selp.b32 	%r191, 0, %r112, %p31;
	sub.s32 	%r80, %r185, %r191;
	setp.lt.s32 	%p32, %r187, %r112;
	selp.b32 	%r192, 0, %r112, %p32;
	sub.s32 	%r81, %r187, %r192;
	shl.b32 	%r197, %r75, 2;
	shl.b32 	%r200, %r76, 2;
	shl.b32 	%r203, %r77, 2;
	mov.u32 	%r286, %r8;
$L__BB110_30:
	setp.gt.u32 	%p33, %r112, 32;
	mov.u32 	%r193, _ZZ9cuda_gemmIiLi128ELi8ELi1ELi64ELi4ELi4ELi0EEviiiPT_S1_S1_iiE11kron_fac_sh;
	mad.lo.s32 	%r83, %r286, 20, %r193;
	shl.b32 	%r194, %r65, 2;
	add.s32 	%r195, %r83, %r194;
	ld.shared.u32 	%r84, [%r195];
	@%p33 bra 	$L__BB110_37;
	shfl.sync.idx.b32	%r206|%p39, %r84, %r78, %r16, -1;
	mul.lo.s32 	%r291, %r206, %r271;
	@%p19 bra 	$L__BB110_33;
	shfl.sync.idx.b32	%r207|%p40, %r84, %r79, %r16, -1;
	mad.lo.s32 	%r291, %r207, %r270, %r291;
$L__BB110_33:
	@%p21 bra 	$L__BB110_35;
	shfl.sync.idx.b32	%r208|%p42, %r84, %r80, %r16, -1;
	mad.lo.s32 	%r291, %r208, %r269, %r291;
$L__BB110_35:
	@%p23 bra 	$L__BB110_43;
	shfl.sync.idx.b32	%r209|%p44, %r84, %r81, %r16, -1;
	mad.lo.s32 	%r291, %r209, %r268, %r291;
	bra.uni 	$L__BB110_43;
$L__BB110_37:
	setp.gt.s32 	%p35, %r112, 0;
	mul.lo.s32 	%r196, %r84, %r271;
	selp.b32 	%r291, %r196, 0, %p35;
	@%p19 bra 	$L__BB110_39;
	add.s32 	%r198, %r83, %r197;
	ld.shared.u32 	%r199, [%r198+4];
	mad.lo.s32 	%r291, %r199, %r270, %r291;
$L__BB110_39:
	@%p21 bra 	$L__BB110_41;
	add.s32 	%r201, %r83, %r200;
	ld.shared.u32 	%r202, [%r201+8];
	mad.lo.s32 	%r291, %r202, %r269, %r291;
$L__BB110_41:
	@%p23 bra 	$L__BB110_43;
	add.s32 	%r204, %r83, %r203;
	ld.shared.u32 	%r205, [%r204+12];
	mad.lo.s32 	%r291, %r205, %r268, %r291;
$L__BB110_43:
	mad.lo.s32 	%r210, %r286, %r6, %r7;
	shl.b32 	%r211, %r210, 2;
	mov.u32 	%r212, _ZZ9cuda_gemmIiLi128ELi8ELi1ELi64ELi4ELi4ELi0EEviiiPT_S1_S1_iiE3Csh;
	add.s32 	%r213, %r212, %r211;
	ld.shared.u32 	%r214, [%r213];
	add.s32 	%r215, %r214, %r291;
	st.shared.u32 	[%r213], %r215;
	add.s32 	%r286, %r286, %r35;
	setp.lt.s32 	%p45, %r286, %r111;
	@%p45 bra 	$L__BB110_30;
$L__BB110_44:
	bar.sync 	0;
	@%p5 bra 	$L__BB110_51;
	setp.eq.s32 	%p47, %r20, 0;
	mad.lo.s32 	%r103, %r272, %r109, %r17;
	div.s32 	%r104, %r110, %r112;
	mov.u32 	%r296, %r1;
	@%p47 bra 	$L__BB110_49;
	setp.eq.s32 	%p48, %r20, 1;
	div.s32 	%r216, %r1, %r6;
	mad.lo.s32 	%r217, %r104, %r216, %r103;
	mul.lo.s32 	%r218, %r216, %r6;
	sub.s32 	%r219, %r1, %r218;
	add.s32 	%r220, %r217, %r219;
	ld.shared.u32 	%r221, [%r27];
	mul.wide.s32 	%rd23, %r220, 4;
	add.s64 	%rd24, %rd2, %rd23;
	st.global.u32 	[%rd24], %r221;
	mov.u32 	%r296, %r18;
	@%p48 bra 	$L__BB110_49;
	setp.eq.s32 	%p49, %r20, 2;
	div.s32 	%r222, %r18, %r6;
	mad.lo.s32 	%r223, %r104, %r222, %r103;
	mul.lo.s32 	%r224, %r222, %r6;
	sub.s32 	%r225, %r18, %r224;
	add.s32 	%r226, %r223, %r225;
	ld.shared.u32 	%r227, [%r28];
	mul.wide.s32 	%rd25, %r226, 4;
	add.s64 	%rd26, %rd2, %rd25;
	st.global.u32 	[%rd26], %r227;
	mov.u32 	%r296, %r24;
	@%p49 bra 	$L__BB110_49;
	div.s32 	%r228, %r24, %r6;
	mad.lo.s32 	%r229, %r104, %r228, %r103;
	mul.lo.s32 	%r230, %r228, %r6;
	sub.s32 	%r231, %r24, %r230;
	add.s32 	%r232, %r229, %r231;
	ld.shared.u32 	%r233, [%r29];
	mul.wide.s32 	%rd27, %r232, 4;
	add.s64 	%rd28, %rd2, %rd27;
	st.global.u32 	[%rd28], %r233;
	mov.u32 	%r296, %r26;
$L__BB110_49:
	setp.lt.u32 	%p50, %r19, 3;
	@%p50 bra 	$L__BB110_51;
$L__BB110_50:
	div.s32 	%r234, %r296, %r6;
	mad.lo.s32 	%r235, %r104, %r234, %r103;
	mul.lo.s32 	%r236, %r234, %r6;
	sub.s32 	%r237, %r296, %r236;
	add.s32 	%r238, %r235, %r237;
	shl.b32 	%r239, %r296, 2;
	mov.u32 	%r240, _ZZ9cuda_gemmIiLi128ELi8ELi1ELi64ELi4ELi4ELi0EEviiiPT_S1_S1_iiE3Csh;
	add.s32 	%r241, %r240, %r239;
	ld.shared.u32 	%r242, [%r241];
	mul.wide.s32 	%rd29, %r238, 4;
	add.s64 	%rd30, %rd2, %rd29;
	st.global.u32 	[%rd30], %r242;
	add.s32 	%r243, %r296, %r9;
	div.s32 	%r244, %r243, %r6;
	mad.lo.s32 	%r245, %r104, %r244, %r103;
	mul.lo.s32 	%r246, %r244, %r6;
	sub.s32 	%r247, %r243, %r246;
	add.s32 	%r248, %r245, %r247;
	add.s32 	%r249, %r241, %r22;
	ld.shared.u32 	%r250, [%r249];
	mul.wide.s32 	%rd31, %r248, 4;
	add.s64 	%rd32, %rd2, %rd31;
	st.global.u32 	[%rd32], %r250;
	add.s32 	%r251, %r243, %r9;
	div.s32 	%r252, %r251, %r6;
	mad.lo.s32 	%r253, %r104, %r252, %r103;
	mul.lo.s32 	%r254, %r252, %r6;
	sub.s32 	%r255, %r251, %r254;
	add.s32 	%r256, %r253, %r255;
	add.s32 	%r257, %r249, %r22;
	ld.shared.u32 	%r258, [%r257];
	mul.wide.s32 	%rd33, %r256, 4;
	add.s64 	%rd34, %rd2, %rd33;
	st.global.u32 	[%rd34], %r258;
	add.s32 	%r259, %r251, %r9;
	div.s32 	%r260, %r259, %r6;
	mad.lo.s32 	%r261, %r104, %r260, %r103;
	mul.lo.s32 	%r262, %r260, %r6;
	sub.s32 	%r263, %r259, %r262;
	add.s32 	%r264, %r261, %r263;
	add.s32 	%r265, %r257, %r22;
	ld.shared.u32 	%r266, [%r265];
	mul.wide.s32 	%rd35, %r264, 4;
	add.s64 	%rd36, %rd2, %rd35;
	st.global.u32 	[%rd36], %r266;
	add.s32 	%r296, %r259, %r9;
	setp.lt.u32 	%p51, %r296, 64;
	@%p51 bra 	$L__BB110_50;
$L__BB110_51:
	add.s32 	%r272, %r272, %r11;
	setp.lt.u32 	%p52, %r272, %r12;
	@%p52 bra 	$L__BB110_5;
$L__BB110_52:
	ret;
$L__BB110_53:
	shl.b32 	%r154, %r280, 2;
	mov.u32 	%r155, _ZZ9cuda_gemmIiLi128ELi8ELi1ELi64ELi4ELi4ELi0EEviiiPT_S1_S1_iiE3Csh;
	add.s32 	%r156, %r155, %r154;
	mov.b32 	%r157, 0;
	st.shared.u32 	[%r156], %r157;
	add.s32 	%r158, %r156, %r22;
	st.shared.u32 	[%r158], %r157;
	add.s32 	%r159, %r158, %r22;
	st.shared.u32 	[%r159], %r157;
	add.s32 	%r160, %r159, %r22;
	st.shared.u32 	[%r160], %r157;
	add.s32 	%r280, %r22, %r280;
	setp.lt.u32 	%p16, %r280, 64;
	@%p16 bra 	$L__BB110_53;
	bra.uni 	$L__BB110_19;

}
	// .globl	_Z9cuda_gemmIiLi128ELi8ELi1ELi64ELi4ELi4ELi1EEviiiPT_S1_S1_ii
.visible .entry _Z9cuda_gemmIiLi128ELi8ELi1ELi64ELi4ELi4ELi1EEviiiPT_S1_S1_ii(
	.param .u32 _Z9cuda_gemmIiLi128ELi8ELi1ELi64ELi4ELi4ELi1EEviiiPT_S1_S1_ii_param_0,
	.param .u32 _Z9cuda_gemmIiLi128ELi8ELi1ELi64ELi4ELi4ELi1EEviiiPT_S1_S1_ii_param_1,
	.param .u32 _Z9cuda_gemmIiLi128ELi8ELi1ELi64ELi4ELi4ELi1EEviiiPT_S1_S1_ii_param_2,
	.param .u64 .ptr .align 1 _Z9cuda_gemmIiLi128ELi8ELi1ELi64ELi4ELi4ELi1EEviiiPT_S1_S1_ii_param_3,
	.param .u64 .ptr .align 1 _Z9cuda_gemmIiLi128ELi8ELi1ELi64ELi4ELi4ELi1EEviiiPT_S1_S1_ii_param_4,
	.param .u64 .ptr .align 1 _Z9cuda_gemmIiLi128ELi8ELi1ELi64ELi4ELi4ELi1EEviiiPT_S1_S1_ii_param_5,
	.param .u32 _Z9cuda_gemmIiLi128ELi8ELi1ELi64ELi4ELi4ELi1EEviiiPT_S1_S1_ii_param_6,
	.param .u32 _Z9cuda_gemmIiLi128ELi8ELi1ELi64ELi4ELi4ELi1EEviiiPT_S1_S1_ii_param_7
)
.maxntid 128
{
	.reg .pred 	%p<33>;
	.reg .b32 	%r<166>;
	.reg .b64 	%rd<39>;
	// demoted variable
	.shared .align 128 .b8 _ZZ9cuda_gemmIiLi128ELi8ELi1ELi64ELi4ELi4ELi1EEviiiPT_S1_S1_iiE11kron_fac_sh[80];
	// demoted variable
	.shared .align 128 .b8 _ZZ9cuda_gemmIiLi128ELi8ELi1ELi64ELi4ELi4ELi1EEviiiPT_S1_S1_iiE3Ash[256];
	// demoted variable
	.shared .align 128 .b8 _ZZ9cuda_gemmIiLi128ELi8ELi1ELi64ELi4ELi4ELi1EEviiiPT_S1_S1_iiE3Csh[256];
	ld.param.u64 	%rd11, [_Z9cuda_gemmIiLi128ELi8ELi1ELi64ELi4ELi4ELi1EEviiiPT_S1_S1_ii_param_3];
	ld.param.u64 	%rd10, [_Z9cuda_gemmIiLi128ELi8ELi1ELi64ELi4ELi4ELi1EEviiiPT_S1_S1_ii_param_4];
	ld.param.u64 	%rd12, [_Z9cuda_gemmIiLi128ELi8ELi1ELi64ELi4ELi4ELi1EEviiiPT_S1_S1_ii_param_5];
	cvta.to.global.u64 	%rd1, %rd11;
	cvta.to.global.u64 	%rd2, %rd12;
	mov.u32 	%r1, %tid.x;
	setp.gt.u32 	%p1, %r1, 15;
	@%p1 bra 	$L__BB111_3;
	mov.u32 	%r2, %ntid.x;
	cvta.to.global.u64 	%rd3, %rd10;
	mov.u32 	%r74, _ZZ9cuda_gemmIiLi128ELi8ELi1ELi64ELi4ELi4ELi1EEviiiPT_S1_S1_iiE11kron_fac_sh;
	mov.u32 	%r153, %r1;
$L__BB111_2:
	mul.wide.u32 	%rd13, %r153, 4;
	add.s64 	%rd14, %rd3, %rd13;
	ld.global.u32 	%r72, [%rd14];
	and.b32  	%r73, %r153, 3;
	mad.lo.s32 	%r75, %r73, 20, %r74;
	and.b32  	%r76, %r153, -4;
	add.s32 	%r77, %r75, %r76;
	st.shared.u32 	[%r77], %r72;
	add.s32 	%r153, %r153, %r2;
	setp.lt.u32 	%p2, %r153, 16;
	@%p2 bra 	$L__BB111_2;
$L__BB111_3:
	and.b32  	%r5, %r1, 15;
	mov.u32 	%r6, %ntid.x;
	mov.u32 	%r154, %ctaid.y;
	mov.u32 	%r8, %nctaid.y;
	shl.b32 	%r9, %r8, 3;
	setp.ge.u32 	%p3, %r154, %r9;
	@%p3 bra 	$L__BB111_31;
	and.b32  	%r10, %r1, 3;
	shl.b32 	%r78, %r1, 2;
	and.b32  	%r79, %r78, 12;
	mov.u32 	%r80, _ZZ9cuda_gemmIiLi128ELi8ELi1ELi64ELi4ELi4ELi1EEviiiPT_S1_S1_iiE11kron_fac_sh;
	add.s32 	%r11, %r80, %r79;
	add.s32 	%r12, %r1, %r6;
	max.u32 	%r81, %r12, 64;
	setp.lt.u32 	%p4, %r12, 64;
	selp.u32 	%r82, 1, 0, %p4;
	add.s32 	%r83, %r12, %r82;
	sub.s32 	%r84, %r81, %r83;
	div.u32 	%r85, %r84, %r6;
	add.s32 	%r13, %r85, %r82;
	add.s32 	%r86, %r13, 1;
	and.b32  	%r14, %r86, 3;
	mov.u32 	%r87, _ZZ9cuda_gemmIiLi128ELi8ELi1ELi64ELi4ELi4ELi1EEviiiPT_S1_S1_iiE3Ash;
	add.s32 	%r15, %r87, %r78;
	shl.b32 	%r16, %r6, 2;
	add.s32 	%r17, %r15, %r16;
	add.s32 	%r18, %r12, %r6;
	add.s32 	%r19, %r17, %r16;
	add.s32 	%r20, %r18, %r6;
	mov.u32 	%r88, _ZZ9cuda_gemmIiLi128ELi8ELi1ELi64ELi4ELi4ELi1EEviiiPT_S1_S1_iiE3Csh;
	add.s32 	%r21, %r88, %r78;
	add.s32 	%r22, %r21, %r16;
	add.s32 	%r23, %r22, %r16;
	shl.b32 	%r89, %r5, 4;
	or.b32  	%r90, %r89, %r79;
	add.s32 	%r24, %r87, %r90;
	setp.eq.s32 	%p5, %r10, 3;
	selp.b32 	%r91, -16, 0, %p5;
	add.s32 	%r25, %r24, %r91;
	setp.lt.u32 	%p6, %r10, 2;
	selp.b32 	%r92, 0, -16, %p6;
	add.s32 	%r26, %r24, %r92;
	setp.eq.s32 	%p7, %r10, 0;
	selp.b32 	%r93, 0, -16, %p7;
	add.s32 	%r27, %r24, %r93;
	add.s32 	%r94, %r1, 1;
	and.b32  	%r28, %r94, 3;
	xor.b32  	%r29, %r10, 2;
	add.s32 	%r95, %r1, -1;
	and.b32  	%r30, %r95, 3;
	shl.b32 	%r31, %r6, 4;
	shl.b32 	%r32, %r6, 3;
	mul.lo.s32 	%r33, %r6, 12;
	mul.wide.u32 	%rd4, %r6, 16;
	shr.u32 	%r34, %r6, 4;
	add.s32 	%r57, %r25, 4;
	add.s32 	%r58, %r26, 8;
	add.s32 	%r59, %r27, 12;
	cvt.u64.u32 	%rd34, %r16;
$L__BB111_5:
	setp.gt.u32 	%p8, %r1, 63;
	@%p8 bra 	$L__BB111_13;
	setp.eq.s32 	%p9, %r14, 0;
	shl.b32 	%r36, %r154, 6;
	mov.u32 	%r155, %r1;
	@%p9 bra 	$L__BB111_10;
	setp.eq.s32 	%p10, %r14, 1;
	add.s32 	%r37, %r36, %r1;
	mul.wide.u32 	%rd15, %r37, 4;
	add.s64 	%rd16, %rd1, %rd15;
	ld.global.u32 	%r96, [%rd16];
	st.shared.u32 	[%r15], %r96;
	mov.u32 	%r155, %r12;
	@%p10 bra 	$L__BB111_10;
	setp.eq.s32 	%p11, %r14, 2;
	add.s32 	%r38, %r37, %r6;
	mul.wide.u32 	%rd17, %r38, 4;
	add.s64 	%rd18, %rd1, %rd17;
	ld.global.u32 	%r97, [%rd18];
	st.shared.u32 	[%r17], %r97;
	mov.u32 	%r155, %r18;
	@%p11 bra 	$L__BB111_10;
	add.s32 	%r98, %r38, %r6;
	mul.wide.u32 	%rd19, %r98, 4;
	add.s64 	%rd20, %rd1, %rd19;
	ld.global.u32 	%r99, [%rd20];
	st.shared.u32 	[%r19], %r99;
	mov.u32 	%r155, %r20;
$L__BB111_10:
	setp.lt.u32 	%p12, %r13, 3;
	@%p12 bra 	$L__BB111_13;
	shl.b32 	%r100, %r155, 2;
	mov.u32 	%r101, _ZZ9cuda_gemmIiLi128ELi8ELi1ELi64ELi4ELi4ELi1EEviiiPT_S1_S1_iiE3Ash;
	add.s32 	%r159, %r101, %r100;
	add.s32 	%r102, %r155, %r36;
	add.s32 	%r158, %r102, %r6;
	shl.b32 	%r103, %r6, 1;
	add.s32 	%r157, %r102, %r103;
	mad.lo.s32 	%r156, %r6, 3, %r102;
	mul.wide.u32 	%rd21, %r102, 4;
	add.s64 	%rd38, %rd1, %rd21;
$L__BB111_12:
	ld.global.u32 	%r104, [%rd38];
	st.shared.u32 	[%r159], %r104;
	mul.wide.u32 	%rd22, %r158, 4;
	add.s64 	%rd23, %rd1, %rd22;
	ld.global.u32 	%r105, [%rd23];
	add.s32 	%r106, %r159, %r16;
	st.shared.u32 	[%r106], %r105;
	mul.wide.u32 	%rd24, %r157, 4;
	add.s64 	%rd25, %rd1, %rd24;
	ld.global.u32 	%r107, [%rd25];
	add.s32 	%r108, %r159, %r32;
	st.shared.u32 	[%r108], %r107;
	mul.wide.u32 	%rd26, %r156, 4;
	add.s64 	%rd27, %rd1, %rd26;
	ld.global.u32 	%r109, [%rd27];
	add.s32 	%r110, %r159, %r33;
	st.shared.u32 	[%r110], %r109;
	add.s32 	%r155, %r155, %r16;
	add.s32 	%r159, %r159, %r31;
	add.s32 	%r158, %r158, %r16;
	add.s32 	%r157, %r157, %r16;
	add.s32 	%r156, %r156, %r16;
	add.s64 	%rd38, %rd38, %rd4;
	setp.lt.u32 	%p13, %r155, 64;
	@%p13 bra 	$L__BB111_12;
$L__BB111_13:
	bar.sync 	0;
	@%p8 bra 	$L__BB111_20;
	setp.eq.s32 	%p15, %r14, 0;
	mov.u32 	%r161, %r1;
	@%p15 bra 	$L__BB111_18;
	setp.eq.s32 	%p16, %r14, 1;
	mov.b32 	%r111, 0;
	st.shared.u32 	[%r21], %r111;
	mov.u32 	%r161, %r12;
	@%p16 bra 	$L__BB111_18;
	setp.eq.s32 	%p17, %r14, 2;
	mov.b32 	%r112, 0;
	st.shared.u32 	[%r22], %r112;
	mov.u32 	%r161, %r18;
	@%p17 bra 	$L__BB111_18;
	mov.b32 	%r113, 0;
	st.shared.u32 	[%r23], %r113;
	mov.u32 	%r161, %r20;
$L__BB111_18:
	setp.lt.u32 	%p18, %r13, 3;
	@%p18 bra 	$L__BB111_20;
$L__BB111_19:
	shl.b32 	%r114, %r161, 2;
	mov.u32 	%r115, _ZZ9cuda_gemmIiLi128ELi8ELi1ELi64ELi4ELi4ELi1EEviiiPT_S1_S1_iiE3Csh;
	add.s32 	%r116, %r115, %r114;
	mov.b32 	%r117, 0;
	st.shared.u32 	[%r116], %r117;
	add.s32 	%r118, %r116, %r16;
	st.shared.u32 	[%r118], %r117;
	add.s32 	%r119, %r118, %r16;
	st.shared.u32 	[%r119], %r117;
	add.s32 	%r120, %r119, %r16;
	st.shared.u32 	[%r120], %r117;
	add.s32 	%r161, %r16, %r161;
	setp.lt.u32 	%p19, %r161, 64;
	@%p19 bra 	$L__BB111_19;
$L__BB111_20:
	@%p8 bra 	$L__BB111_23;
	shr.u32 	%r163, %r1, 4;
	ld.shared.u32 	%r61, [%r24];
	ld.shared.u32 	%r62, [%r57];
	ld.shared.u32 	%r63, [%r58];
	ld.shared.u32 	%r64, [%r59];
$L__BB111_22:
	mad.lo.s32 	%r121, %r163, 20, %r11;
	ld.shared.u32 	%r122, [%r121];
	shfl.sync.idx.b32	%r123|%p21, %r122, %r10, 7199, -1;
	mul.lo.s32 	%r124, %r123, %r61;
	shfl.sync.idx.b32	%r125|%p22, %r122, %r28, 7199, -1;
	mad.lo.s32 	%r126, %r125, %r62, %r124;
	shfl.sync.idx.b32	%r127|%p23, %r122, %r29, 7199, -1;
	mad.lo.s32 	%r128, %r127, %r63, %r126;
	shfl.sync.idx.b32	%r129|%p24, %r122, %r30, 7199, -1;
	mad.lo.s32 	%r130, %r129, %r64, %r128;
	shl.b32 	%r131, %r5, 2;
	shl.b32 	%r132, %r163, 6;
	or.b32  	%r133, %r132, %r131;
	mov.u32 	%r134, _ZZ9cuda_gemmIiLi128ELi8ELi1ELi64ELi4ELi4ELi1EEviiiPT_S1_S1_iiE3Csh;
	add.s32 	%r135, %r134, %r133;
	ld.shared.u32 	%r136, [%r135];
	add.s32 	%r137, %r136, %r130;
	st.shared.u32 	[%r135], %r137;
	add.s32 	%r163, %r163, %r34;
	setp.lt.u32 	%p25, %r163, 4;
	@%p25 bra 	$L__BB111_22;
$L__BB111_23:
	bar.sync 	0;
	@%p8 bra 	$L__BB111_30;
	setp.eq.s32 	%p27, %r14, 0;
	shl.b32 	%r67, %r154, 6;
	mov.u32 	%r164, %r1;
	@%p27 bra 	$L__BB111_28;
	setp.eq.s32 	%p28, %r14, 1;
	add.s32 	%r138, %r67, %r1;
	ld.shared.u32 	%r139, [%r21];
	mul.wide.s32 	%rd28, %r138, 4;
	add.s64 	%rd8, %rd2, %rd28;
	st.global.u32 	[%rd8], %r139;
	mov.u32 	%r164, %r12;
	@%p28 bra 	$L__BB111_28;
	setp.eq.s32 	%p29, %r14, 2;
	ld.shared.u32 	%r140, [%r22];
	cvt.u64.u32 	%rd29, %r16;
	add.s64 	%rd9, %rd8, %rd29;
	st.global.u32 	[%rd9], %r140;
	mov.u32 	%r164, %r18;
	@%p29 bra 	$L__BB111_28;
	cvt.u64.u32 	%rd30, %r16;
	ld.shared.u32 	%r141, [%r23];
	add.s64 	%rd31, %rd9, %rd30;
	st.global.u32 	[%rd31], %r141;
	mov.u32 	%r164, %r20;
$L__BB111_28:
	setp.lt.u32 	%p30, %r13, 3;
	@%p30 bra 	$L__BB111_30;
$L__BB111_29:
	add.s32 	%r142, %r67, %r164;
	shl.b32 	%r143, %r164, 2;
	mov.u32 	%r144, _ZZ9cuda_gemmIiLi128ELi8ELi1ELi64ELi4ELi4ELi1EEviiiPT_S1_S1_iiE3Csh;
	add.s32 	%r145, %r144, %r143;
	ld.shared.u32 	%r146, [%r145];
	mul.wide.s32 	%rd32, %r142, 4;
	add.s64 	%rd33, %rd2, %rd32;
	st.global.u32 	[%rd33], %r146;
	add.s32 	%r147, %r145, %r16;
	ld.shared.u32 	%r148, [%r147];
	add.s64 	%rd35, %rd33, %rd34;
	st.global.u32 	[%rd35], %r148;
	add.s32 	%r149, %r147, %r16;
	ld.shared.u32 	%r150, [%r149];
	add.s64 	%rd36, %rd35, %rd34;
	st.global.u32 	[%rd36], %r150;
	add.s32 	%r151, %r149, %r16;
	ld.shared.u32 	%r152, [%r151];
	add.s64 	%rd37, %rd36, %rd34;
	st.global.u32 	[%rd37], %r152;
	add.s32 	%r164, %r16, %r164;
	setp.lt.u32 	%p31, %r164, 64;
	@%p31 bra 	$L__BB111_29;
$L__BB111_30:
	add.s32 	%r154, %r154, %r8;
	setp.lt.u32 	%p32, %r154, %r9;
	@%p32 bra 	$L__BB111_5;
$L__BB111_31:
	ret;

}
	// .globl	_Z9cuda_gemmIiLi128ELi8ELi1ELi64ELi8ELi8ELi0EEviiiPT_S1_S1_ii
.visible .entry _Z9cuda_gemmIiLi128ELi8ELi1ELi64ELi8ELi8ELi0EEviiiPT_S1_S1_ii(
	.param .u32 _Z9cuda_gemmIiLi128ELi8ELi1ELi64ELi8ELi8ELi0EEviiiPT_S1_S1_ii_param_0,
	.param .u32 _Z9cuda_gemmIiLi128ELi8ELi1ELi64ELi8ELi8ELi0EEviiiPT_S1_S1_ii_param_1,
	.param .u32 _Z9cuda_gemmIiLi128ELi8ELi1ELi64ELi8ELi8ELi0EEviiiPT_S1_S1_ii_param_2,
	.param .u64 .ptr .align 1 _Z9cuda_gemmIiLi128ELi8ELi1ELi64ELi8ELi8ELi0EEviiiPT_S1_S1_ii_param_3,
	.param .u64 .ptr .align 1 _Z9cuda_gemmIiLi128ELi8ELi1ELi64ELi8ELi8ELi0EEviiiPT_S1_S1_ii_param_4,
	.param .u64 .ptr .align 1 _Z9cuda_gemmIiLi128ELi8ELi1ELi64ELi8ELi8ELi0EEviiiPT_S1_S1_ii_param_5,
	.param .u32 _Z9cuda_gemmIiLi128ELi8ELi1ELi64ELi8ELi8ELi0EEviiiPT_S1_S1_ii_param_6,
	.param .u32 _Z9cuda_gemmIiLi128ELi8ELi1ELi64ELi8ELi8ELi0EEviiiPT_S1_S1_ii_param_7
)
.maxntid 128
{
	.reg .pred 	%p<82>;
	.reg .b32 	%r<412>;
	.reg .b64 	%rd<37>;
	// demoted variable
	.shared .align 128 .b8 _ZZ9cuda_gemmIiLi128ELi8ELi1ELi64ELi8ELi8ELi0EEviiiPT_S1_S1_iiE11kron_fac_sh[288];
	// demoted variable
	.shared .align 128 .b8 _ZZ9cuda_gemmIiLi128ELi8ELi1ELi64ELi8ELi8ELi0EEviiiPT_S1_S1_iiE3Ash[256];
	// demoted variable
	.shared .align 128 .b8 _ZZ9cuda_gemmIiLi128ELi8ELi1ELi64ELi8ELi8ELi0EEviiiPT_S1_S1_iiE3Csh[256];
	ld.param.u32 	%r146, [_Z9cuda_gemmIiLi128ELi8ELi1ELi64ELi8ELi8ELi0EEviiiPT_S1_S1_ii_param_1];
	ld.param.u32 	%r147, [_Z9cuda_gemmIiLi128ELi8ELi1ELi64ELi8ELi8ELi0EEviiiPT_S1_S1_ii_param_2];
	ld.param.u64 	%rd5, [_Z9cuda_gemmIiLi128ELi8ELi1ELi64ELi8ELi8ELi0EEviiiPT_S1_S1_ii_param_3];
	ld.param.u64 	%rd4, [_Z9cuda_gemmIiLi128ELi8ELi1ELi64ELi8ELi8ELi0EEviiiPT_S1_S1_ii_param_4];
	ld.param.u64 	%rd6, [_Z9cuda_gemmIiLi128ELi8ELi1ELi64ELi8ELi8ELi0EEviiiPT_S1_S1_ii_param_5];
	ld.param.u32 	%r148, [_Z9cuda_gemmIiLi128ELi8ELi1ELi64ELi8ELi8ELi0EEviiiPT_S1_S1_ii_param_6];
	ld.param.u32 	%r149, [_Z9cuda_gemmIiLi128ELi8ELi1ELi64ELi8ELi8ELi0EEviiiPT_S1_S1_ii_param_7];
	cvta.to.global.u64 	%rd1, %rd5;
	cvta.to.global.u64 	%rd2, %rd6;
	mov.u32 	%r1, %tid.x;
	mul.lo.s32 	%r2, %r149, %r148;
	setp.ge.u32 	%p1, %r1, %r2;
	@%p1 bra 	$L__BB112_3;
	mov.u32 	%r3, %ntid.x;
	cvta.to.global.u64 	%rd3, %rd4;
	mov.u32 	%r360, %r1;
$L__BB112_2:
	mul.wide.u32 	%rd7, %r360, 4;
	add.s64 	%rd8, %rd3, %rd7;
	ld.global.u32 	%r150, [%rd8];
	rem.u32 	%r151, %r360, %r148;
	mov.u32 	%r152, _ZZ9cuda_gemmIiLi128ELi8ELi1ELi64ELi8ELi8ELi0EEviiiPT_S1_S1_iiE11kron_fac_sh;
	mad.lo.s32 	%r153, %r151, 36, %r152;
	div.u32 	%r154, %r360, %r149;
	shl.b32 	%r155, %r154, 2;
	add.s32 	%r156, %r153, %r155;
	st.shared.u32 	[%r156], %r150;
	add.s32 	%r360, %r360, %r3;
	setp.lt.u32 	%p2, %r360, %r2;
	@%p2 bra 	$L__BB112_2;
$L__BB112_3:
	div.s32 	%r6, 64, %r149;
	div.u32 	%r8, %r1, %r6;
	mul.lo.s32 	%r157, %r8, %r6;
	sub.s32 	%r7, %r1, %r157;
	mov.u32 	%r9, %ntid.x;
	mov.u32 	%r369, %ctaid.y;
	mov.u32 	%r11, %nctaid.y;
	shl.b32 	%r12, %r11, 3;
	setp.ge.u32 	%p3, %r369, %r12;
	@%p3 bra 	$L__BB112_78;
	mov.u32 	%r159, %ctaid.x;
	shl.b32 	%r13, %r159, 6;
	min.s32 	%r14, %r149, 32;
	mul.lo.s32 	%r15, %r7, %r149;
	shl.b32 	%r160, %r149, 8;
	sub.s32 	%r16, 8223, %r160;
	mul.lo.s32 	%r17, %r6, %r159;
	add.s32 	%r18, %r1, %r9;
	max.u32 	%r161, %r18, 64;
	setp.lt.u32 	%p4, %r18, 64;
	selp.u32 	%r162, 1, 0, %p4;
	add.s32 	%r163, %r18, %r162;
	sub.s32 	%r164, %r161, %r163;
	div.u32 	%r165, %r164, %r9;
	add.s32 	%r19, %r165, %r162;
	add.s32 	%r166, %r19, 1;
	and.b32  	%r20, %r166, 3;
	shl.b32 	%r167, %r1, 2;
	mov.u32 	%r168, _ZZ9cuda_gemmIiLi128ELi8ELi1ELi64ELi8ELi8ELi0EEviiiPT_S1_S1_iiE3Ash;
	add.s32 	%r21, %r168, %r167;
	shl.b32 	%r22, %r9, 2;
	add.s32 	%r23, %r21, %r22;
	add.s32 	%r24, %r18, %r9;
	add.s32 	%r25, %r24, %r9;
	mov.u32 	%r169, _ZZ9cuda_gemmIiLi128ELi8ELi1ELi64ELi8ELi8ELi0EEviiiPT_S1_S1_iiE3Csh;
	add.s32 	%r26, %r169, %r167;
	add.s32 	%r27, %r26, %r22;
	add.s32 	%r28, %r27, %r22;
	shl.b32 	%r170, %r9, 1;
	add.s32 	%r29, %r13, %r170;
	mad.lo.s32 	%r30, %r9, 3, %r13;
	div.u32 	%r31, %r9, %r6;
$L__BB112_5:
	setp.gt.u32 	%p5, %r1, 63;
	@%p5 bra 	$L__BB112_13;
	setp.eq.s32 	%p6, %r20, 0;
	mul.lo.s32 	%r41, %r369, %r147;
	mov.u32 	%r370, %r1;
	@%p6 bra 	$L__BB112_10;
	setp.eq.s32 	%p7, %r20, 1;
	add.s32 	%r171, %r41, %r13;
	add.s32 	%r42, %r171, %r1;
	mul.wide.u32 	%rd9, %r42, 4;
	add.s64 	%rd10, %rd1, %rd9;
	ld.global.u32 	%r172, [%rd10];
	st.shared.u32 	[%r21], %r172;
	mov.u32 	%r370, %r18;
	@%p7 bra 	$L__BB112_10;
	setp.eq.s32 	%p8, %r20, 2;
	add.s32 	%r43, %r42, %r9;
	mul.wide.u32 	%rd11, %r43, 4;
	add.s64 	%rd12, %rd1, %rd11;
	ld.global.u32 	%r173, [%rd12];
	st.shared.u32 	[%r23], %r173;
	mov.u32 	%r370, %r24;
	@%p8 bra 	$L__BB112_10;
	add.s32 	%r174, %r43, %r9;
	mul.wide.u32 	%rd13, %r174, 4;
	add.s64 	%rd14, %rd1, %rd13;
	ld.global.u32 	%r175, [%rd14];
	add.s32 	%r176, %r23, %r22;
	st.shared.u32 	[%r176], %r175;
	mov.u32 	%r370, %r25;
$L__BB112_10:
	setp.lt.u32 	%p9, %r19, 3;
	@%p9 bra 	$L__BB112_13;
	shl.b32 	%r177, %r370, 2;
	mov.u32 	%r178, _ZZ9cuda_gemmIiLi128ELi8ELi1ELi64ELi8ELi8ELi0EEviiiPT_S1_S1_iiE3Ash;
	add.s32 	%r375, %r178, %r177;
	add.s32 	%r179, %r13, %r370;
	add.s32 	%r371, %r179, %r41;
	add.s32 	%r374, %r371, %r9;
	add.s32 	%r180, %r29, %r370;
	add.s32 	%r373, %r180, %r41;
	add.s32 	%r181, %r30, %r370;
	add.s32 	%r372, %r181, %r41;
$L__BB112_12:
	mul.wide.u32 	%rd15, %r371, 4;
	add.s64 	%rd16, %rd1, %rd15;
	ld.global.u32 	%r182, [%rd16];
	st.shared.u32 	[%r375], %r182;
	mul.wide.u32 	%rd17, %r374, 4;
	add.s64 	%rd18, %rd1, %rd17;
	ld.global.u32 	%r183, [%rd18];
	add.s32 	%r184, %r375, %r22;
	st.shared.u32 	[%r184], %r183;
	mul.wide.u32 	%rd19, %r373, 4;
	add.s64 	%rd20, %rd1, %rd19;
	ld.global.u32 	%r185, [%rd20];
	shl.b32 	%r186, %r9, 3;
	add.s32 	%r187, %r375, %r186;
	st.shared.u32 	[%r187], %r185;
	mul.wide.u32 	%rd21, %r372, 4;
	add.s64 	%rd22, %rd1, %rd21;
	ld.global.u32 	%r188, [%rd22];
	mad.lo.s32 	%r189, %r9, 12, %r375;
	st.shared.u32 	[%r189], %r188;
	add.s32 	%r370, %r370, %r22;
	shl.b32 	%r190, %r9, 4;
	add.s32 	%r375, %r375, %r190;
	add.s32 	%r374, %r374, %r22;
	add.s32 	%r373, %r373, %r22;
	add.s32 	%r372, %r372, %r22;
	add.s32 	%r371, %r371, %r22;
	setp.lt.u32 	%p10, %r370, 64;
	@%p10 bra 	$L__BB112_12;
$L__BB112_13:
	setp.gt.u32 	%p11, %r1, 63;
	bar.sync 	0;
	@%p11 bra 	$L__BB112_19;
	setp.eq.s32 	%p12, %r20, 0;
	mov.u32 	%r377, %r1;
	@%p12 bra 	$L__BB112_18;
	setp.eq.s32 	%p13, %r20, 1;
	mov.b32 	%r191, 0;
	st.shared.u32 	[%r26], %r191;
	mov.u32 	%r377, %r18;
	@%p13 bra 	$L__BB112_18;
	setp.eq.s32 	%p14, %r20, 2;
	mov.b32 	%r192, 0;
	st.shared.u32 	[%r27], %r192;
	mov.u32 	%r377, %r24;
	@%p14 bra 	$L__BB112_18;
	mov.b32 	%r193, 0;
	st.shared.u32 	[%r28], %r193;
	mov.u32 	%r377, %r25;
$L__BB112_18:
	setp.lt.u32 	%p15, %r19, 3;
	@%p15 bra 	$L__BB112_19;
	bra.uni 	$L__BB112_79;
$L__BB112_19:
	setp.gt.s32 	%p17, %r6, 0;
	@%p17 bra 	$L__BB112_20;
	bra.uni 	$L__BB112_70;
$L__BB112_20:
	setp.lt.s32 	%p18, %r149, 1;
	and.b32  	%r201, %r1, 31;
	rem.s32 	%r65, %r201, %r14;
	add.s32 	%r66, %r65, %r15;
	@%p18 bra 	$L__BB112_22;
	shl.b32 	%r202, %r66, 2;
	mov.u32 	%r203, _ZZ9cuda_gemmIiLi128ELi8ELi1ELi64ELi8ELi8ELi0EEviiiPT_S1_S1_iiE3Ash;
	add.s32 	%r204, %r203, %r202;
	ld.shared.u32 	%r368, [%r204];
$L__BB112_22:
	setp.lt.s32 	%p19, %r149, 2;
	@%p19 bra 	$L__BB112_24;
	add.s32 	%r205, %r65, 1;
	setp.lt.s32 	%p20, %r205, %r14;
	selp.b32 	%r206, 0, %r14, %p20;
	sub.s32 	%r207, %r66, %r206;
	shl.b32 	%r208, %r207, 2;
	mov.u32 	%r209, _ZZ9cuda_gemmIiLi128ELi8ELi1ELi64ELi8ELi8ELi0EEviiiPT_S1_S1_iiE3Ash;
	add.s32 	%r210, %r209, %r208;
	ld.shared.u32 	%r367, [%r210+4];
$L__BB112_24:
	setp.lt.s32 	%p21, %r149, 3;
	@%p21 bra 	$L__BB112_26;
	add.s32 	%r211, %r65, 2;
	setp.lt.s32 	%p22, %r211, %r14;
	selp.b32 	%r212, 0, %r14, %p22;
	sub.s32 	%r213, %r66, %r212;
	shl.b32 	%r214, %r213, 2;
	mov.u32 	%r215, _ZZ9cuda_gemmIiLi128ELi8ELi1ELi64ELi8ELi8ELi0EEviiiPT_S1_S1_iiE3Ash;
	add.s32 	%r216, %r215, %r214;
	ld.shared.u32 	%r366, [%r216+8];
$L__BB112_26:
	setp.lt.s32 	%p23, %r149, 4;
	@%p23 bra 	$L__BB112_28;
	add.s32 	%r217, %r65, 3;
	setp.lt.s32 	%p24, %r217, %r14;
	selp.b32 	%r218, 0, %r14, %p24;
	sub.s32 	%r219, %r66, %r218;
	shl.b32 	%r220, %r219, 2;
	mov.u32 	%r221, _ZZ9cuda_gemmIiLi128ELi8ELi1ELi64ELi8ELi8ELi0EEviiiPT_S1_S1_iiE3Ash;
	add.s32 	%r222, %r221, %r220;
	ld.shared.u32 	%r365, [%r222+12];
$L__BB112_28:
	setp.lt.s32 	%p25, %r149, 5;
	@%p25 bra 	$L__BB112_30;
	add.s32 	%r223, %r65, 4;
	setp.lt.s32 	%p26, %r223, %r14;
	selp.b32 	%r224, 0, %r14, %p26;
	sub.s32 	%r225, %r66, %r224;
	shl.b32 	%r226, %r225, 2;
	mov.u32 	%r227, _ZZ9cuda_gemmIiLi128ELi8ELi1ELi64ELi8ELi8ELi0EEviiiPT_S1_S1_iiE3Ash;
	add.s32 	%r228, %r227, %r226;
	ld.shared.u32 	%r364, [%r228+16];
$L__BB112_30:
	setp.lt.s32 	%p27, %r149, 6;
	@%p27 bra 	$L__BB112_32;
	add.s32 	%r229, %r65, 5;
	setp.lt.s32 	%p28, %r229, %r14;
	selp.b32 	%r230, 0, %r14, %p28;
	sub.s32 	%r231, %r66, %r230;
	shl.b32 	%r232, %r231, 2;
	mov.u32 	%r233, _ZZ9cuda_gemmIiLi128ELi8ELi1ELi64ELi8ELi8ELi0EEviiiPT_S1_S1_iiE3Ash;
	add.s32 	%r234, %r233, %r232;
	ld.shared.u32 	%r363, [%r234+20];
$L__BB112_32:
	setp.lt.s32 	%p29, %r149, 7;
	@%p29 bra 	$L__BB112_34;
	add.s32 	%r235, %r65, 6;
	setp.lt.s32 	%p30, %r235, %r14;
	selp.b32 	%r236, 0, %r14, %p30;
	sub.s32 	%r237, %r66, %r236;
	shl.b32 	%r238, %r237, 2;
	mov.u32 	%r239, _ZZ9cuda_gemmIiLi128ELi8ELi1ELi64ELi8ELi8ELi0EEviiiPT_S1_S1_iiE3Ash;
	add.s32 	%r240, %r239, %r238;
	ld.shared.u32 	%r362, [%r240+24];
$L__BB112_34:
	setp.lt.s32 	%p31, %r149, 8;
	@%p31 bra 	$L__BB112_36;
	add.s32 	%r241, %r65, 7;
	setp.lt.s32 	%p32, %r241, %r14;
	selp.b32 	%r242, 0, %r14, %p32;
	sub.s32 	%r243, %r66, %r242;
	shl.b32 	%r244, %r243, 2;
	mov.u32 	%r245, _ZZ9cuda_gemmIiLi128ELi8ELi1ELi64ELi8ELi8ELi0EEviiiPT_S1_S1_iiE3Ash;
	add.s32 	%r246, %r245, %r244;
	ld.shared.u32 	%r361, [%r246+28];
$L__BB112_36:
	setp.ge.s32 	%p33, %r8, %r148;
	@%p33 bra 	$L__BB112_70;
	add.s32 	%r247, %r65, 1;
	setp.lt.s32 	%p34, %r247, %r14;
	selp.b32 	%r248, 0, %r14, %p34;
	sub.s32 	%r83, %r65, %r248;
	add.s32 	%r249, %r65, 2;
	setp.lt.s32 	%p35, %r249, %r14;
	selp.b32 	%r250, 0, %r14, %p35;
	sub.s32 	%r84, %r65, %r250;
	add.s32 	%r251, %r65, 3;
	setp.lt.s32 	%p36, %r251, %r14;
	selp.b32 	%r252, 0, %r14, %p36;
	sub.s32 	%r85, %r65, %r252;
	add.s32 	%r253, %r65, 4;
	setp.lt.s32 	%p37, %r253, %r14;
	selp.b32 	%r254, 0, %r14, %p37;
	sub.s32 	%r86, %r65, %r254;
	add.s32 	%r255, %r65, 5;
	setp.lt.s32 	%p38, %r255, %r14;
	selp.b32 	%r256, 0, %r14, %p38;
	sub.s32 	%r87, %r65, %r256;
	add.s32 	%r257, %r65, 6;
	setp.lt.s32 	%p39, %r257, %r14;
	selp.b32 	%r258, 0, %r14, %p39;
	sub.s32 	%r88, %r65, %r258;
	add.s32 	%r259, %r65, 7;
	setp.lt.s32 	%p40, %r259, %r14;
	selp.b32 	%r260, 0, %r14, %p40;
	sub.s32 	%r89, %r65, %r260;
	setp.lt.s32 	%p41, %r65, %r149;
	selp.b32 	%r261, 0, %r149, %p41;
	sub.s32 	%r90, %r65, %r261;
	setp.lt.s32 	%p42, %r247, %r149;
	selp.b32 	%r262, 0, %r149, %p42;
	sub.s32 	%r91, %r247, %r262;
	setp.lt.s32 	%p43, %r249, %r149;
	selp.b32 	%r263, 0, %r149, %p43;
	sub.s32 	%r92, %r249, %r263;
	setp.lt.s32 	%p44, %r251, %r149;
	selp.b32 	%r264, 0, %r149, %p44;
	sub.s32 	%r93, %r251, %r264;
	setp.lt.s32 	%p45, %r253, %r149;
	selp.b32 	%r265, 0, %r149, %p45;
	sub.s32 	%r94, %r253, %r265;
	setp.lt.s32 	%p46, %r255, %r149;
	selp.b32 	%r266, 0, %r149, %p46;
	sub.s32 	%r95, %r255, %r266;
	setp.lt.s32 	%p47, %r257, %r149;
	selp.b32 	%r267, 0, %r149, %p47;
	sub.s32 	%r96, %r257, %r267;
	setp.lt.s32 	%p48, %r259, %r149;
	selp.b32 	%r268, 0, %r149, %p48;
	sub.s32 	%r97, %r259, %r268;
	shl.b32 	%r273, %r83, 2;
	shl.b32 	%r276, %r84, 2;
	shl.b32 	%r279, %r85, 2;
	shl.b32 	%r282, %r86, 2;
	shl.b32 	%r285, %r87, 2;
	shl.b32 	%r288, %r88, 2;
	shl.b32 	%r291, %r89, 2;
	mov.u32 	%r387, %r8;
$L__BB112_38:
	setp.gt.u32 	%p49, %r149, 32;
	mov.u32 	%r269, _ZZ9cuda_gemmIiLi128ELi8ELi1ELi64ELi8ELi8ELi0EEviiiPT_S1_S1_iiE11kron_fac_sh;
	mad.lo.s32 	%r99, %r387, 36, %r269;
	shl.b32 	%r270, %r65, 2;
	add.s32 	%r271, %r99, %r270;
	ld.shared.u32 	%r100, [%r271];
	@%p49 bra 	$L__BB112_55;
	setp.eq.s32 	%p58, %r149, 0;
	mov.b32 	%r389, 0;
	@%p58 bra 	$L__BB112_41;
	shfl.sync.idx.b32	%r295|%p59, %r100, %r90, %r16, -1;
	mul.lo.s32 	%r389, %r295, %r368;
$L__BB112_41:
	setp.lt.s32 	%p60, %r149, 2;
	@%p60 bra 	$L__BB112_43;
	shfl.sync.idx.b32	%r296|%p61, %r100, %r91, %r16, -1;
	mad.lo.s32 	%r389, %r296, %r367, %r389;
$L__BB112_43:
	setp.lt.s32 	%p62, %r149, 3;
	@%p62 bra 	$L__BB112_45;
	shfl.sync.idx.b32	%r297|%p63, %r100, %r92, %r16, -1;
	mad.lo.s32 	%r389, %r297, %r366, %r389;
$L__BB112_45:
	setp.lt.s32 	%p64, %r149, 4;
	@%p64 bra 	$L__BB112_47;
	shfl.sync.idx.b32	%r298|%p65, %r100, %r93, %r16, -1;
	mad.lo.s32 	%r389, %r298, %r365, %r389;
$L__BB112_47:
	setp.lt.s32 	%p66, %r149, 5;
	@%p66 bra 	$L__BB112_49;
	shfl.sync.idx.b32	%r299|%p67, %r100, %r94, %r16, -1;
	mad.lo.s32 	%r389, %r299, %r364, %r389;
$L__BB112_49:
	setp.lt.s32 	%p68, %r149, 6;
	@%p68 bra 	$L__BB112_51;
	shfl.sync.idx.b32	%r300|%p69, %r100, %r95, %r16, -1;
	mad.lo.s32 	%r389, %r300, %r363, %r389;
$L__BB112_51:
	setp.lt.s32 	%p70, %r149, 7;
	@%p70 bra 	$L__BB112_53;
	shfl.sync.idx.b32	%r301|%p71, %r100, %r96, %r16, -1;
	mad.lo.s32 	%r389, %r301, %r362, %r389;
$L__BB112_53:
	setp.lt.s32 	%p72, %r149, 8;
	@%p72 bra 	$L__BB112_69;
	shfl.sync.idx.b32	%r302|%p73, %r100, %r97, %r16, -1;
	mad.lo.s32 	%r389, %r302, %r361, %r389;
	bra.uni 	$L__BB112_69;
$L__BB112_55:
	setp.lt.s32 	%p50, %r149, 2;
	setp.gt.s32 	%p51, %r149, 0;
	mul.lo.s32 	%r272, %r100, %r368;
	selp.b32 	%r389, %r272, 0, %p51;
	@%p50 bra 	$L__BB112_57;
	add.s32 	%r274, %r99, %r273;
	ld.shared.u32 	%r275, [%r274+4];
	mad.lo.s32 	%r389, %r275, %r367, %r389;
$L__BB112_57:
	setp.lt.s32 	%p52, %r149, 3;
	@%p52 bra 	$L__BB112_59;
	add.s32 	%r277, %r99, %r276;
	ld.shared.u32 	%r278, [%r277+8];
	mad.lo.s32 	%r389, %r278, %r366, %r389;
$L__BB112_59:
	setp.lt.s32 	%p53, %r149, 4;
	@%p53 bra 	$L__BB112_61;
	add.s32 	%r280, %r99, %r279;
	ld.shared.u32 	%r281, [%r280+12];
	mad.lo.s32 	%r389, %r281, %r365, %r389;
$L__BB112_61:
	setp.lt.s32 	%p54, %r149, 5;
	@%p54 bra 	$L__BB112_63;
	add.s32 	%r283, %r99, %r282;
	ld.shared.u32 	%r284, [%r283+16];
	mad.lo.s32 	%r389, %r284, %r364, %r389;
$L__BB112_63:
	setp.lt.s32 	%p55, %r149, 6;
	@%p55 bra 	$L__BB112_65;
	add.s32 	%r286, %r99, %r285;
	ld.shared.u32 	%r287, [%r286+20];
	mad.lo.s32 	%r389, %r287, %r363, %r389;
$L__BB112_65:
	setp.lt.s32 	%p56, %r149, 7;
	@%p56 bra 	$L__BB112_67;
	add.s32 	%r289, %r99, %r288;
	ld.shared.u32 	%r290, [%r289+24];
	mad.lo.s32 	%r389, %r290, %r362, %r389;
$L__BB112_67:
	setp.lt.s32 	%p57, %r149, 8;
	@%p57 bra 	$L__BB112_69;
	add.s32 	%r292, %r99, %r291;
	ld.shared.u32 	%r293, [%r292+28];
	mad.lo.s32 	%r389, %r293, %r361, %r389;
$L__BB112_69:
	mad.lo.s32 	%r303, %r387, %r6, %r7;
	shl.b32 	%r304, %r303, 2;
	mov.u32 	%r305, _ZZ9cuda_gemmIiLi128ELi8ELi1ELi64ELi8ELi8ELi0EEviiiPT_S1_S1_iiE3Csh;
	add.s32 	%r306, %r305, %r304;
	ld.shared.u32 	%r307, [%r306];
	add.s32 	%r308, %r307, %r389;
	st.shared.u32 	[%r306], %r308;
	add.s32 	%r387, %r387, %r31;
	setp.lt.s32 	%p74, %r387, %r148;
	@%p74 bra 	$L__BB112_38;
$L__BB112_70:
	setp.gt.u32 	%p75, %r1, 63;
	bar.sync 	0;
	@%p75 bra 	$L__BB112_77;
	setp.eq.s32 	%p76, %r20, 0;
	mad.lo.s32 	%r140, %r369, %r146, %r17;
	div.s32 	%r141, %r147, %r149;
	mov.u32 	%r410, %r1;
	@%p76 bra 	$L__BB112_75;
	setp.eq.s32 	%p77, %r20, 1;
	div.s32 	%r309, %r1, %r6;
	mad.lo.s32 	%r310, %r141, %r309, %r140;
	mul.lo.s32 	%r311, %r309, %r6;
	sub.s32 	%r312, %r1, %r311;
	add.s32 	%r313, %r310, %r312;
	ld.shared.u32 	%r314, [%r26];
	mul.wide.s32 	%rd23, %r313, 4;
	add.s64 	%rd24, %rd2, %rd23;
	st.global.u32 	[%rd24], %r314;
	mov.u32 	%r410, %r18;
	@%p77 bra 	$L__BB112_75;
	setp.eq.s32 	%p78, %r20, 2;
	div.s32 	%r315, %r18, %r6;
	mad.lo.s32 	%r316, %r141, %r315, %r140;
	mul.lo.s32 	%r317, %r315, %r6;
	sub.s32 	%r318, %r18, %r317;
	add.s32 	%r319, %r316, %r318;
	ld.shared.u32 	%r320, [%r27];
	mul.wide.s32 	%rd25, %r319, 4;
	add.s64 	%rd26, %rd2, %rd25;
	st.global.u32 	[%rd26], %r320;
	mov.u32 	%r410, %r24;
	@%p78 bra 	$L__BB112_75;
	div.s32 	%r321, %r24, %r6;
	mad.lo.s32 	%r322, %r141, %r321, %r140;
	mul.lo.s32 	%r323, %r321, %r6;
	sub.s32 	%r324, %r24, %r323;
	add.s32 	%r325, %r322, %r324;
	ld.shared.u32 	%r326, [%r28];
	mul.wide.s32 	%rd27, %r325, 4;
	add.s64 	%rd28, %rd2, %rd27;
	st.global.u32 	[%rd28], %r326;
	mov.u32 	%r410, %r25;
$L__BB112_75:
	setp.lt.u32 	%p79, %r19, 3;
	@%p79 bra 	$L__BB112_77;
$L__BB112_76:
	div.s32 	%r327, %r410, %r6;
	mad.lo.s32 	%r328, %r141, %r327, %r140;
	mul.lo.s32 	%r329, %r327, %r6;
	sub.s32 	%r330, %r410, %r329;
	add.s32 	%r331, %r328, %r330;
	shl.b32 	%r332, %r410, 2;
	mov.u32 	%r333, _ZZ9cuda_gemmIiLi128ELi8ELi1ELi64ELi8ELi8ELi0EEviiiPT_S1_S1_iiE3Csh;
	add.s32 	%r334, %r333, %r332;
	ld.shared.u32 	%r335, [%r334];
	mul.wide.s32 	%rd29, %r331, 4;
	add.s64 	%rd30, %rd2, %rd29;
	st.global.u32 	[%rd30], %r335;
	add.s32 	%r336, %r410, %r9;
	div.s32 	%r337, %r336, %r6;
	mad.lo.s32 	%r338, %r141, %r337, %r140;
	mul.lo.s32 	%r339, %r337, %r6;
	sub.s32 	%r340, %r336, %r339;
	add.s32 	%r341, %r338, %r340;
	add.s32 	%r342, %r334, %r22;
	ld.shared.u32 	%r343, [%r342];
	mul.wide.s32 	%rd31, %r341, 4;
	add.s64 	%rd32, %rd2, %rd31;
	st.global.u32 	[%rd32], %r343;
	add.s32 	%r344, %r336, %r9;
	div.s32 	%r345, %r344, %r6;
	mad.lo.s32 	%r346, %r141, %r345, %r140;
	mul.lo.s32 	%r347, %r345, %r6;
	sub.s32 	%r348, %r344, %r347;
	add.s32 	%r349, %r346, %r348;
	add.s32 	%r350, %r342, %r22;
	ld.shared.u32 	%r351, [%r350];
	mul.wide.s32 	%rd33, %r349, 4;
	add.s64 	%rd34, %rd2, %rd33;
	st.global.u32 	[%rd34], %r351;
	add.s32 	%r352, %r344, %r9;
	div.s32 	%r353, %r352, %r6;
	mad.lo.s32 	%r354, %r141, %r353, %r140;
	mul.lo.s32 	%r355, %r353, %r6;
	sub.s32 	%r356, %r352, %r355;
	add.s32 	%r357, %r354, %r356;
	add.s32 	%r358, %r350, %r22;
	ld.shared.u32 	%r359, [%r358];
	mul.wide.s32 	%rd35, %r357, 4;
	add.s64 	%rd36, %rd2, %rd35;
	st.global.u32 	[%rd36], %r359;
	add.s32 	%r410, %r352, %r9;
	setp.lt.u32 	%p80, %r410, 64;
	@%p80 bra 	$L__BB112_76;
$L__BB112_77:
	add.s32 	%r369, %r369, %r11;
	setp.lt.u32 	%p81, %r369, %r12;
	@%p81 bra 	$L__BB112_5;
$L__BB112_78:
	ret;
$L__BB112_79:
	shl.b32 	%r194, %r377, 2;
	mov.u32 	%r195, _ZZ9cuda_gemmIiLi128ELi8ELi1ELi64ELi8ELi8ELi0EEviiiPT_S1_S1_iiE3Csh;
	add.s32 	%r196, %r195, %r194;
	mov.b32 	%r197, 0;
	st.shared.u32 	[%r196], %r197;
	add.s32 	%r198, %r196, %r22;
	st.shared.u32 	[%r198], %r197;
	add.s32 	%r199, %r198, %r22;
	st.shared.u32 	[%r199], %r197;
	add.s32 	%r200, %r199, %r22;
	st.shared.u32 	[%r200], %r197;
	add.s32 	%r377, %r22, %r377;
	setp.lt.u32 	%p16, %r377, 64;
	@%p16 bra 	$L__BB112_79;
	bra.uni 	$L__BB112_19;

}
	// .globl	_Z9cuda_gemmIiLi128ELi8ELi1ELi64ELi8ELi8ELi1EEviiiPT_S1_S1_ii
.visible .entry _Z9cuda_gemmIiLi128ELi8ELi1ELi64ELi8ELi8ELi1EEviiiPT_S1_S1_ii(
	.param .u32 _Z9cuda_gemmIiLi128ELi8ELi1ELi64ELi8ELi8ELi1EEviiiPT_S1_S1_ii_param_0,
	.param .u32 _Z9cuda_gemmIiLi128ELi8ELi1ELi64ELi8ELi8ELi1EEviiiPT_S1_S1_ii_param_1,
	.param .u32 _Z9cuda_gemmIiLi128ELi8ELi1ELi64ELi8ELi8ELi1EEviiiPT_S1_S1_ii_param_2,
	.param .u64 .ptr .align 1 _Z9cuda_gemmIiLi128ELi8ELi1ELi64ELi8ELi8ELi1EEviiiPT_S1_S1_ii_param_3,
	.param .u64 .ptr .align 1 _Z9cuda_gemmIiLi128ELi8ELi1ELi64ELi8ELi8ELi1EEviiiPT_S1_S1_ii_param_4,
	.param .u64 .ptr .align 1 _Z9cuda_gemmIiLi128ELi8ELi1ELi64ELi8ELi8ELi1EEviiiPT_S1_S1_ii_param_5,
	.param .u32 _Z9cuda_gemmIiLi128ELi8ELi1ELi64ELi8ELi8ELi1EEviiiPT_S1_S1_ii_param_6,
	.param .u32 _Z9cuda_gemmIiLi128ELi8ELi1ELi64ELi8ELi8ELi1EEviiiPT_S1_S1_ii_param_7
)
.maxntid 128
{
	.reg .pred 	%p<45>;
	.reg .b32 	%r<245>;
	.reg .b64 	%rd<47>;
	// demoted variable
	.shared .align 128 .b8 _ZZ9cuda_gemmIiLi128ELi8ELi1ELi64ELi8ELi8ELi1EEviiiPT_S1_S1_iiE11kron_fac_sh[288];
	// demoted variable
	.shared .align 128 .b8 _ZZ9cuda_gemmIiLi128ELi8ELi1ELi64ELi8ELi8ELi1EEviiiPT_S1_S1_iiE3Ash[256];
	// demoted variable
	.shared .align 128 .b8 _ZZ9cuda_gemmIiLi128ELi8ELi1ELi64ELi8ELi8ELi1EEviiiPT_S1_S1_iiE3Csh[256];
	ld.param.u64 	%rd10, [_Z9cuda_gemmIiLi128ELi8ELi1ELi64ELi8ELi8ELi1EEviiiPT_S1_S1_ii_param_3];
	ld.param.u64 	%rd11, [_Z9cuda_gemmIiLi128ELi8ELi1ELi64ELi8ELi8ELi1EEviiiPT_S1_S1_ii_param_4];
	ld.param.u64 	%rd12, [_Z9cuda_gemmIiLi128ELi8ELi1ELi64ELi8ELi8ELi1EEviiiPT_S1_S1_ii_param_5];
	cvta.to.global.u64 	%rd1, %rd11;
	cvta.to.global.u64 	%rd2, %rd10;
	cvta.to.global.u64 	%rd3, %rd12;
	mov.u32 	%r1, %tid.x;
	setp.gt.u32 	%p1, %r1, 63;
	@%p1 bra 	$L__BB113_7;
	mov.u32 	%r2, %ntid.x;
	add.s32 	%r93, %r1, %r2;
	max.u32 	%r94, %r93, 64;
	setp.lt.u32 	%p2, %r93, 64;
	selp.u32 	%r95, 1, 0, %p2;
	add.s32 	%r96, %r93, %r95;
	sub.s32 	%r97, %r94, %r96;
	div.u32 	%r98, %r97, %r2;
	add.s32 	%r3, %r98, %r95;
	and.b32  	%r99, %r3, 3;
	setp.eq.s32 	%p3, %r99, 3;
	mov.u32 	%r231, %r1;
	@%p3 bra 	$L__BB113_4;
	add.s32 	%r101, %r3, 1;
	and.b32  	%r4, %r101, 3;
	mov.b32 	%r230, 0;
	mov.u32 	%r231, %r1;
$L__BB113_3:
	.pragma "nounroll";
	mul.wide.u32 	%rd13, %r231, 4;
	add.s64 	%rd14, %rd1, %rd13;
	ld.global.u32 	%r102, [%rd14];
	and.b32  	%r103, %r231, 7;
	mov.u32 	%r104, _ZZ9cuda_gemmIiLi128ELi8ELi1ELi64ELi8ELi8ELi1EEviiiPT_S1_S1_iiE11kron_fac_sh;
	mad.lo.s32 	%r105, %r103, 36, %r104;
	shr.u32 	%r106, %r231, 1;
	and.b32  	%r107, %r106, 2147483644;
	add.s32 	%r108, %r105, %r107;
	st.shared.u32 	[%r108], %r102;
	add.s32 	%r231, %r231, %r2;
	add.s32 	%r230, %r230, 1;
	setp.ne.s32 	%p4, %r230, %r4;
	@%p4 bra 	$L__BB113_3;
$L__BB113_4:
	setp.lt.u32 	%p5, %r3, 3;
	@%p5 bra 	$L__BB113_7;
	mov.u32 	%r111, _ZZ9cuda_gemmIiLi128ELi8ELi1ELi64ELi8ELi8ELi1EEviiiPT_S1_S1_iiE11kron_fac_sh;
$L__BB113_6:
	mul.wide.u32 	%rd15, %r231, 4;
	add.s64 	%rd16, %rd1, %rd15;
	ld.global.u32 	%r109, [%rd16];
	and.b32  	%r110, %r231, 7;
	mad.lo.s32 	%r112, %r110, 36, %r111;
	shr.u32 	%r113, %r231, 1;
	and.b32  	%r114, %r113, 2147483644;
	add.s32 	%r115, %r112, %r114;
	st.shared.u32 	[%r115], %r109;
	add.s32 	%r116, %r231, %r2;
	mul.wide.u32 	%rd17, %r116, 4;
	add.s64 	%rd18, %rd1, %rd17;
	ld.global.u32 	%r117, [%rd18];
	and.b32  	%r118, %r116, 7;
	mad.lo.s32 	%r119, %r118, 36, %r111;
	shr.u32 	%r120, %r116, 1;
	and.b32  	%r121, %r120, 2147483644;
	add.s32 	%r122, %r119, %r121;
	st.shared.u32 	[%r122], %r117;
	add.s32 	%r123, %r116, %r2;
	mul.wide.u32 	%rd19, %r123, 4;
	add.s64 	%rd20, %rd1, %rd19;
	ld.global.u32 	%r124, [%rd20];
	and.b32  	%r125, %r123, 7;
	mad.lo.s32 	%r126, %r125, 36, %r111;
	shr.u32 	%r127, %r123, 1;
	and.b32  	%r128, %r127, 2147483644;
	add.s32 	%r129, %r126, %r128;
	st.shared.u32 	[%r129], %r124;
	add.s32 	%r130, %r123, %r2;
	mul.wide.u32 	%rd21, %r130, 4;
	add.s64 	%rd22, %rd1, %rd21;
	ld.global.u32 	%r131, [%rd22];
	and.b32  	%r132, %r130, 7;
	mad.lo.s32 	%r133, %r132, 36, %r111;
	shr.u32 	%r134, %r130, 1;
	and.b32  	%r135, %r134, 2147483644;
	add.s32 	%r136, %r133, %r135;
	st.shared.u32 	[%r136], %r131;
	add.s32 	%r231, %r130, %r2;
	setp.lt.u32 	%p6, %r231, 64;
	@%p6 bra 	$L__BB113_6;
$L__BB113_7:
	and.b32  	%r12, %r1, 7;
	mov.u32 	%r13, %ntid.x;
	mov.u32 	%r233, %ctaid.y;
	mov.u32 	%r15, %nctaid.y;
	shl.b32 	%r16, %r15, 3;
	setp.ge.u32 	%p7, %r233, %r16;
	@%p7 bra 	$L__BB113_35;
	shl.b32 	%r137, %r12, 2;
	mov.u32 	%r138, _ZZ9cuda_gemmIiLi128ELi8ELi1ELi64ELi8ELi8ELi1EEviiiPT_S1_S1_iiE11kron_fac_sh;
	add.s32 	%r17, %r138, %r137;
	add.s32 	%r18, %r1, %r13;
	max.u32 	%r139, %r18, 64;
	setp.lt.u32 	%p8, %r18, 64;
	selp.u32 	%r140, 1, 0, %p8;
	add.s32 	%r141, %r18, %r140;
	sub.s32 	%r142, %r139, %r141;
	div.u32 	%r143, %r142, %r13;
	add.s32 	%r19, %r143, %r140;
	add.s32 	%r144, %r19, 1;
	and.b32  	%r20, %r144, 3;
	shl.b32 	%r145, %r1, 2;
	mov.u32 	%r146, _ZZ9cuda_gemmIiLi128ELi8ELi1ELi64ELi8ELi8ELi1EEviiiPT_S1_S1_iiE3Ash;
	add.s32 	%r21, %r146, %r145;
	shl.b32 	%r22, %r13, 2;
	add.s32 	%r23, %r21, %r22;
	add.s32 	%r24, %r18, %r13;
	add.s32 	%r25, %r24, %r13;
	mov.u32 	%r147, _ZZ9cuda_gemmIiLi128ELi8ELi1ELi64ELi8ELi8ELi1EEviiiPT_S1_S1_iiE3Csh;
	add.s32 	%r26, %r147, %r145;
	add.s32 	%r27, %r26, %r22;
	add.s32 	%r28, %r27, %r22;
	shl.b32 	%r148, %r12, 5;
	or.b32  	%r149, %r148, %r137;
	add.s32 	%r29, %r146, %r149;
	setp.eq.s32 	%p9, %r12, 7;
	selp.b32 	%r150, -32, 0, %p9;
	add.s32 	%r30, %r29, %r150;
	setp.lt.u32 	%p10, %r12, 6;
	selp.b32 	%r151, 0, -32, %p10;
	add.s32 	%r31, %r29, %r151;
	setp.lt.u32 	%p11, %r12, 5;
	selp.b32 	%r152, 0, -32, %p11;
	add.s32 	%r32, %r29, %r152;
	setp.lt.u32 	%p12, %r12, 4;
	selp.b32 	%r153, 0, -32, %p12;
	add.s32 	%r33, %r29, %r153;
	setp.lt.u32 	%p13, %r12, 3;
	selp.b32 	%r154, 0, -32, %p13;
	add.s32 	%r34, %r29, %r154;
	setp.lt.u32 	%p14, %r12, 2;
	selp.b32 	%r155, 0, -32, %p14;
	add.s32 	%r35, %r29, %r155;
	setp.eq.s32 	%p15, %r12, 0;
	selp.b32 	%r156, 0, -32, %p15;
	add.s32 	%r36, %r29, %r156;
	add.s32 	%r157, %r1, 1;
	and.b32  	%r37, %r157, 7;
	add.s32 	%r158, %r1, 2;
	and.b32  	%r38, %r158, 7;
	add.s32 	%r159, %r1, 3;
	and.b32  	%r39, %r159, 7;
	xor.b32  	%r40, %r12, 4;
	add.s32 	%r160, %r1, 5;
	and.b32  	%r41, %r160, 7;
	add.s32 	%r161, %r1, 6;
	and.b32  	%r42, %r161, 7;
	add.s32 	%r162, %r1, -1;
	and.b32  	%r43, %r162, 7;
	shl.b32 	%r44, %r13, 4;
	shl.b32 	%r45, %r13, 3;
	mul.lo.s32 	%r46, %r13, 12;
	mul.wide.u32 	%rd4, %r13, 16;
	shr.u32 	%r47, %r13, 3;
	add.s32 	%r70, %r30, 4;
	add.s32 	%r71, %r31, 8;
	add.s32 	%r72, %r32, 12;
	add.s32 	%r73, %r33, 16;
	add.s32 	%r74, %r34, 20;
	add.s32 	%r75, %r35, 24;
	add.s32 	%r76, %r36, 28;
	cvt.u64.u32 	%rd42, %r22;
$L__BB113_9:
	setp.gt.u32 	%p16, %r1, 63;
	@%p16 bra 	$L__BB113_17;
	setp.eq.s32 	%p17, %r20, 0;
	shl.b32 	%r49, %r233, 6;
	mov.u32 	%r234, %r1;
	@%p17 bra 	$L__BB113_14;
	setp.eq.s32 	%p18, %r20, 1;
	add.s32 	%r50, %r49, %r1;
	mul.wide.u32 	%rd23, %r50, 4;
	add.s64 	%rd24, %rd2, %rd23;
	ld.global.u32 	%r163, [%rd24];
	st.shared.u32 	[%r21], %r163;
	mov.u32 	%r234, %r18;
	@%p18 bra 	$L__BB113_14;
	setp.eq.s32 	%p19, %r20, 2;
	add.s32 	%r51, %r50, %r13;
	mul.wide.u32 	%rd25, %r51, 4;
	add.s64 	%rd26, %rd2, %rd25;
	ld.global.u32 	%r164, [%rd26];
	st.shared.u32 	[%r23], %r164;
	mov.u32 	%r234, %r24;
	@%p19 bra 	$L__BB113_14;
	add.s32 	%r165, %r51, %r13;
	mul.wide.u32 	%rd27, %r165, 4;
	add.s64 	%rd28, %rd2, %rd27;
	ld.global.u32 	%r166, [%rd28];
	add.s32 	%r167, %r23, %r22;
	st.shared.u32 	[%r167], %r166;
	mov.u32 	%r234, %r25;
$L__BB113_14:
	setp.lt.u32 	%p20, %r19, 3;
	@%p20 bra 	$L__BB113_17;
	shl.b32 	%r168, %r234, 2;
	mov.u32 	%r169, _ZZ9cuda_gemmIiLi128ELi8ELi1ELi64ELi8ELi8ELi1EEviiiPT_S1_S1_iiE3Ash;
	add.s32 	%r238, %r169, %r168;
	add.s32 	%r170, %r234, %r49;
	add.s32 	%r237, %r170, %r13;
	shl.b32 	%r171, %r13, 1;
	add.s32 	%r236, %r170, %r171;
	mad.lo.s32 	%r235, %r13, 3, %r170;
	mul.wide.u32 	%rd29, %r170, 4;
	add.s64 	%rd46, %rd2, %rd29;
$L__BB113_16:
	ld.global.u32 	%r172, [%rd46];
	st.shared.u32 	[%r238], %r172;
	mul.wide.u32 	%rd30, %r237, 4;
	add.s64 	%rd31, %rd2, %rd30;
	ld.global.u32 	%r173, [%rd31];
	add.s32 	%r174, %r238, %r22;
	st.shared.u32 	[%r174], %r173;
	mul.wide.u32 	%rd32, %r236, 4;
	add.s64 	%rd33, %rd2, %rd32;
	ld.global.u32 	%r175, [%rd33];
	add.s32 	%r176, %r238, %r45;
	st.shared.u32 	[%r176], %r175;
	mul.wide.u32 	%rd34, %r235, 4;
	add.s64 	%rd35, %rd2, %rd34;
	ld.global.u32 	%r177, [%rd35];
	add.s32 	%r178, %r238, %r46;
	st.shared.u32 	[%r178], %r177;
	add.s32 	%r234, %r234, %r22;
	add.s32 	%r238, %r238, %r44;
	add.s32 	%r237, %r237, %r22;
	add.s32 	%r236, %r236, %r22;
	add.s32 	%r235, %r235, %r22;
	add.s64 	%rd46, %rd46, %rd4;
	setp.lt.u32 	%p21, %r234, 64;
	@%p21 bra 	$L__BB113_16;
$L__BB113_17:
	bar.sync 	0;
	@%p16 bra 	$L__BB113_24;
	setp.eq.s32 	%p23, %r20, 0;
	mov.u32 	%r240, %r1;
	@%p23 bra 	$L__BB113_22;
	setp.eq.s32 	%p24, %r20, 1;
	mov.b32 	%r179, 0;
	st.shared.u32 	[%r26], %r179;
	mov.u32 	%r240, %r18;
	@%p24 bra 	$L__BB113_22;
	setp.eq.s32 	%p25, %r20, 2;
	mov.b32 	%r180, 0;
	st.shared.u32 	[%r27], %r180;
	mov.u32 	%r240, %r24;
	@%p25 bra 	$L__BB113_22;
	mov.b32 	%r181, 0;
	st.shared.u32 	[%r28], %r181;
	mov.u32 	%r240, %r25;
$L__BB113_22:
	setp.lt.u32 	%p26, %r19, 3;
	@%p26 bra 	$L__BB113_24;
$L__BB113_23:
	shl.b32 	%r182, %r240, 2;
	mov.u32 	%r183, _ZZ9cuda_gemmIiLi128ELi8ELi1ELi64ELi8ELi8ELi1EEviiiPT_S1_S1_iiE3Csh;
	add.s32 	%r184, %r183, %r182;
	mov.b32 	%r185, 0;
	st.shared.u32 	[%r184], %r185;
	add.s32 	%r186, %r184, %r22;
	st.shared.u32 	[%r186], %r185;
	add.s32 	%r187, %r186, %r22;
	st.shared.u32 	[%r187], %r185;
	add.s32 	%r188, %r187, %r22;
	st.shared.u32 	[%r188], %r185;
	add.s32 	%r240, %r22, %r240;
	setp.lt.u32 	%p27, %r240, 64;
	@%p27 bra 	$L__BB113_23;
$L__BB113_24:
	@%p16 bra 	$L__BB113_27;
	shr.u32 	%r242, %r1, 3;
	ld.shared.u32 	%r78, [%r29];
	ld.shared.u32 	%r79, [%r70];
	ld.shared.u32 	%r80, [%r71];
	ld.shared.u32 	%r81, [%r72];
	ld.shared.u32 	%r82, [%r73];
	ld.shared.u32 	%r83, [%r74];
	ld.shared.u32 	%r84, [%r75];
	ld.shared.u32 	%r85, [%r76];
$L__BB113_26:
	mad.lo.s32 	%r189, %r242, 36, %r17;
	ld.shared.u32 	%r190, [%r189];
	shfl.sync.idx.b32	%r191|%p29, %r190, %r12, 6175, -1;
	mul.lo.s32 	%r192, %r191, %r78;
	shfl.sync.idx.b32	%r193|%p30, %r190, %r37, 6175, -1;
	mad.lo.s32 	%r194, %r193, %r79, %r192;
	shfl.sync.idx.b32	%r195|%p31, %r190, %r38, 6175, -1;
	mad.lo.s32 	%r196, %r195, %r80, %r194;
	shfl.sync.idx.b32	%r197|%p32, %r190, %r39, 6175, -1;
	mad.lo.s32 	%r198, %r197, %r81, %r196;
	shfl.sync.idx.b32	%r199|%p33, %r190, %r40, 6175, -1;
	mad.lo.s32 	%r200, %r199, %r82, %r198;
	shfl.sync.idx.b32	%r201|%p34, %r190, %r41, 6175, -1;
	mad.lo.s32 	%r202, %r201, %r83, %r200;
	shfl.sync.idx.b32	%r203|%p35, %r190, %r42, 6175, -1;
	mad.lo.s32 	%r204, %r203, %r84, %r202;
	shfl.sync.idx.b32	%r205|%p36, %r190, %r43, 6175, -1;
	mad.lo.s32 	%r206, %r205, %r85, %r204;
	shl.b32 	%r207, %r12, 2;
	shl.b32 	%r208, %r242, 5;
	or.b32  	%r209, %r208, %r207;
	mov.u32 	%r210, _ZZ9cuda_gemmIiLi128ELi8ELi1ELi64ELi8ELi8ELi1EEviiiPT_S1_S1_iiE3Csh;
	add.s32 	%r211, %r210, %r209;
	ld.shared.u32 	%r212, [%r211];
	add.s32 	%r213, %r212, %r206;
	st.shared.u32 	[%r211], %r213;
	add.s32 	%r242, %r242, %r47;
	setp.lt.u32 	%p37, %r242, 8;
	@%p37 bra 	$L__BB113_26;
$L__BB113_27:
	setp.gt.u32 	%p38, %r1, 63;
	bar.sync 	0;
	@%p38 bra 	$L__BB113_34;
	setp.eq.s32 	%p39, %r20, 0;
	shl.b32 	%r88, %r233, 6;
	mov.u32 	%r243, %r1;
	@%p39 bra 	$L__BB113_32;
	setp.eq.s32 	%p40, %r20, 1;
	add.s32 	%r214, %r88, %r1;
	ld.shared.u32 	%r215, [%r26];
	mul.wide.s32 	%rd36, %r214, 4;
	add.s64 	%rd8, %rd3, %rd36;
	st.global.u32 	[%rd8], %r215;
	mov.u32 	%r243, %r18;
	@%p40 bra 	$L__BB113_32;
	setp.eq.s32 	%p41, %r20, 2;
	ld.shared.u32 	%r216, [%r27];
	cvt.u64.u32 	%rd37, %r22;
	add.s64 	%rd9, %rd8, %rd37;
	st.global.u32 	[%rd9], %r216;
	mov.u32 	%r243, %r24;
	@%p41 bra 	$L__BB113_32;
	ld.shared.u32 	%r217, [%r28];
	add.s64 	%rd39, %rd9, %rd37;
	st.global.u32 	[%rd39], %r217;
	mov.u32 	%r243, %r25;
$L__BB113_32:
	setp.lt.u32 	%p42, %r19, 3;
	@%p42 bra 	$L__BB113_34;
$L__BB113_33:
	add.s32 	%r218, %r88, %r243;
	shl.b32 	%r219, %r243, 2;
	mov.u32 	%r220, _ZZ9cuda_gemmIiLi128ELi8ELi1ELi64ELi8ELi8ELi1EEviiiPT_S1_S1_iiE3Csh;
	add.s32 	%r221, %r220, %r219;
	ld.shared.u32 	%r222, [%r221];
	mul.wide.s32 	%rd40, %r218, 4;
	add.s64 	%rd41, %rd3, %rd40;
	st.global.u32 	[%rd41], %r222;
	add.s32 	%r223, %r221, %r22;
	ld.shared.u32 	%r224, [%r223];
	add.s64 	%rd43, %rd41, %rd42;
	st.global.u32 	[%rd43], %r224;
	add.s32 	%r225, %r223, %r22;
	ld.shared.u32 	%r226, [%r225];
	add.s64 	%rd44, %rd43, %rd42;
	st.global.u32 	[%rd44], %r226;
	add.s32 	%r227, %r225, %r22;
	ld.shared.u32 	%r228, [%r227];
	add.s64 	%rd45, %rd44, %rd42;
	st.global.u32 	[%rd45], %r228;
	add.s32 	%r243, %r22, %r243;
	setp.lt.u32 	%p43, %r243, 64;
	@%p43 bra 	$L__BB113_33;
$L__BB113_34:
	add.s32 	%r233, %r233, %r15;
	setp.lt.u32 	%p44, %r233, %r16;
	@%p44 bra 	$L__BB113_9;
$L__BB113_35:
	ret;

}
	// .globl	_Z9cuda_gemmIiLi128ELi8ELi1ELi64ELi16ELi16ELi0EEviiiPT_S1_S1_ii
.visible .entry _Z9cuda_gemmIiLi128ELi8ELi1ELi64ELi16ELi16ELi0EEviiiPT_S1_S1_ii(
	.param .u32 _Z9cuda_gemmIiLi128ELi8ELi1ELi64ELi16ELi16ELi0EEviiiPT_S1_S1_ii_param_0,
	.param .u32 _Z9cuda_gemmIiLi128ELi8ELi1ELi64ELi16ELi16ELi0EEviiiPT_S1_S1_ii_param_1,
	.param .u32 _Z9cuda_gemmIiLi128ELi8ELi1ELi64ELi16ELi16ELi0EEviiiPT_S1_S1_ii_param_2,
	.param .u64 .ptr .align 1 _Z9cuda_gemmIiLi128ELi8ELi1ELi64ELi16ELi16ELi0EEviiiPT_S1_S1_ii_param_3,
	.param .u64 .ptr .align 1 _Z9cuda_gemmIiLi128ELi8ELi1ELi64ELi16ELi16ELi0EEviiiPT_S1_S1_ii_param_4,
	.param .u64 .ptr .align 1 _Z9cuda_gemmIiLi128ELi8ELi1ELi64ELi16ELi16ELi0EEviiiPT_S1_S1_ii_param_5,
	.param .u32 _Z9cuda_gemmIiLi128ELi8ELi1ELi64ELi16ELi16ELi0EEviiiPT_S1_S1_ii_param_6,
	.param .u32 _Z9cuda_gemmIiLi128ELi8ELi1ELi64ELi16ELi16ELi0EEviiiPT_S1_S1_ii_param_7
)
.maxntid 128
{
	.reg .pred 	%p<138>;
	.reg .b32 	%r<647>;
	.reg .b64 	%rd<37>;
	// demoted variable
	.shared .align 128 .b8 _ZZ9cuda_gemmIiLi128ELi8ELi1ELi64ELi16ELi16ELi0EEviiiPT_S1_S1_iiE11kron_fac_sh[1088];
	// demoted variable
	.shared .align 128 .b8 _ZZ9cuda_gemmIiLi128ELi8ELi1ELi64ELi16ELi16ELi0EEviiiPT_S1_S1_iiE3Ash[256];
	// demoted variable
	.shared .align 128 .b8 _ZZ9cuda_gemmIiLi128ELi8ELi1ELi64ELi16ELi16ELi0EEviiiPT_S1_S1_iiE3Csh[256];
	ld.param.u32 	%r209, [_Z9cuda_gemmIiLi128ELi8ELi1ELi64ELi16ELi16ELi0EEviiiPT_S1_S1_ii_param_2];
	ld.param.u64 	%rd5, [_Z9cuda_gemmIiLi128ELi8ELi1ELi64ELi16ELi16ELi0EEviiiPT_S1_S1_ii_param_3];
	ld.param.u64 	%rd4, [_Z9cuda_gemmIiLi128ELi8ELi1ELi64ELi16ELi16ELi0EEviiiPT_S1_S1_ii_param_4];
	ld.param.u64 	%rd6, [_Z9cuda_gemmIiLi128ELi8ELi1ELi64ELi16ELi16ELi0EEviiiPT_S1_S1_ii_param_5];
	ld.param.u32 	%r210, [_Z9cuda_gemmIiLi128ELi8ELi1ELi64ELi16ELi16ELi0EEviiiPT_S1_S1_ii_param_6];
	ld.param.u32 	%r211, [_Z9cuda_gemmIiLi128ELi8ELi1ELi64ELi16ELi16ELi0EEviiiPT_S1_S1_ii_param_7];
	cvta.to.global.u64 	%rd1, %rd5;
	cvta.to.global.u64 	%rd2, %rd6;
	mov.u32 	%r1, %tid.x;
	mul.lo.s32 	%r2, %r211, %r210;
	setp.ge.u32 	%p1, %r1, %r2;
	@%p1 bra 	$L__BB114_3;
	mov.u32 	%r3, %ntid.x;
	cvta.to.global.u64 	%rd3, %rd4;
	mov.u32 	%r555, %r1;
$L__BB114_2:
	mul.wide.u32 	%rd7, %r555, 4;
	add.s64 	%rd8, %rd3, %rd7;
	ld.global.u32 	%r212, [%rd8];
	rem.u32 	%r213, %r555, %r210;
	mov.u32 	%r214, _ZZ9cuda_gemmIiLi128ELi8ELi1ELi64ELi16ELi16ELi0EEviiiPT_S1_S1_iiE11kron_fac_sh;
	mad.lo.s32 	%r215, %r213, 68, %r214;
	div.u32 	%r216, %r555, %r211;
	shl.b32 	%r217, %r216, 2;
	add.s32 	%r218, %r215, %r217;
	st.shared.u32 	[%r218], %r212;
	add.s32 	%r555, %r555, %r3;
	setp.lt.u32 	%p2, %r555, %r2;
	@%p2 bra 	$L__BB114_2;
$L__BB114_3:
	div.s32 	%r6, 64, %r211;
	div.u32 	%r8, %r1, %r6;
	mul.lo.s32 	%r219, %r8, %r6;
	sub.s32 	%r7, %r1, %r219;
	mov.u32 	%r9, %ntid.x;
	mov.u32 	%r572, %ctaid.y;
	mov.u32 	%r11, %nctaid.y;
	shl.b32 	%r12, %r11, 3;
	setp.ge.u32 	%p3, %r572, %r12;
	@%p3 bra 	$L__BB114_126;
	mov.u32 	%r221, %ctaid.x;
	shl.b32 	%r13, %r221, 6;
	min.s32 	%r14, %r211, 32;
	shl.b32 	%r222, %r211, 8;
	sub.s32 	%r15, 8223, %r222;
	mul.lo.s32 	%r16, %r6, %r221;
	add.s32 	%r17, %r1, %r9;
	max.u32 	%r223, %r17, 64;
	setp.lt.u32 	%p4, %r17, 64;
	selp.u32 	%r224, 1, 0, %p4;
	add.s32 	%r225, %r17, %r224;
	sub.s32 	%r226, %r223, %r225;
	div.u32 	%r227, %r226, %r9;
	add.s32 	%r18, %r227, %r224;
	add.s32 	%r228, %r18, 1;
	and.b32  	%r19, %r228, 3;
	shl.b32 	%r229, %r1, 2;
	mov.u32 	%r230, _ZZ9cuda_gemmIiLi128ELi8ELi1ELi64ELi16ELi16ELi0EEviiiPT_S1_S1_iiE3Ash;
	add.s32 	%r20, %r230, %r229;
	shl.b32 	%r21, %r9, 2;
	add.s32 	%r22, %r20, %r21;
	add.s32 	%r23, %r17, %r9;
	add.s32 	%r24, %r23, %r9;
	mov.u32 	%r231, _ZZ9cuda_gemmIiLi128ELi8ELi1ELi64ELi16ELi16ELi0EEviiiPT_S1_S1_iiE3Csh;
	add.s32 	%r25, %r231, %r229;
	add.s32 	%r26, %r25, %r21;
	div.u32 	%r27, %r9, %r6;
$L__BB114_5:
	setp.gt.u32 	%p5, %r1, 63;
	@%p5 bra 	$L__BB114_13;
	setp.eq.s32 	%p6, %r19, 0;
	mul.lo.s32 	%r45, %r572, %r209;
	mov.u32 	%r573, %r1;
	@%p6 bra 	$L__BB114_10;
	setp.eq.s32 	%p7, %r19, 1;
	add.s32 	%r232, %r45, %r13;
	add.s32 	%r46, %r232, %r1;
	mul.wide.u32 	%rd9, %r46, 4;
	add.s64 	%rd10, %rd1, %rd9;
	ld.global.u32 	%r233, [%rd10];
	st.shared.u32 	[%r20], %r233;
	mov.u32 	%r573, %r17;
	@%p7 bra 	$L__BB114_10;
	setp.eq.s32 	%p8, %r19, 2;
	add.s32 	%r47, %r46, %r9;
	mul.wide.u32 	%rd11, %r47, 4;
	add.s64 	%rd12, %rd1, %rd11;
	ld.global.u32 	%r234, [%rd12];
	st.shared.u32 	[%r22], %r234;
	mov.u32 	%r573, %r23;
	@%p8 bra 	$L__BB114_10;
	add.s32 	%r235, %r47, %r9;
	mul.wide.u32 	%rd13, %r235, 4;
	add.s64 	%rd14, %rd1, %rd13;
	ld.global.u32 	%r236, [%rd14];
	add.s32 	%r237, %r22, %r21;
	st.shared.u32 	[%r237], %r236;
	mov.u32 	%r573, %r24;
$L__BB114_10:
	setp.lt.u32 	%p9, %r18, 3;
	@%p9 bra 	$L__BB114_13;
	shl.b32 	%r238, %r573, 2;
	mov.u32 	%r239, _ZZ9cuda_gemmIiLi128ELi8ELi1ELi64ELi16ELi16ELi0EEviiiPT_S1_S1_iiE3Ash;
	add.s32 	%r578, %r239, %r238;
	add.s32 	%r240, %r13, %r573;
	add.s32 	%r574, %r240, %r45;
	add.s32 	%r577, %r574, %r9;
	shl.b32 	%r241, %r9, 1;
	add.s32 	%r576, %r574, %r241;
	mad.lo.s32 	%r575, %r9, 3, %r574;
$L__BB114_12:
	mul.wide.u32 	%rd15, %r574, 4;
	add.s64 	%rd16, %rd1, %rd15;
	ld.global.u32 	%r242, [%rd16];
	st.shared.u32 	[%r578], %r242;
	mul.wide.u32 	%rd17, %r577, 4;
	add.s64 	%rd18, %rd1, %rd17;
	ld.global.u32 	%r243, [%rd18];
	add.s32 	%r244, %r578, %r21;
	st.shared.u32 	[%r244], %r243;
	mul.wide.u32 	%rd19, %r576, 4;
	add.s64 	%rd20, %rd1, %rd19;
	ld.global.u32 	%r245, [%rd20];
	shl.b32 	%r246, %r9, 3;
	add.s32 	%r247, %r578, %r246;
	st.shared.u32 	[%r247], %r245;
	mul.wide.u32 	%rd21, %r575, 4;
	add.s64 	%rd22, %rd1, %rd21;
	ld.global.u32 	%r248, [%rd22];
	mad.lo.s32 	%r249, %r9, 12, %r578;
	st.shared.u32 	[%r249], %r248;
	add.s32 	%r573, %r573, %r21;
	shl.b32 	%r250, %r9, 4;
	add.s32 	%r578, %r578, %r250;
	add.s32 	%r577, %r577, %r21;
	add.s32 	%r576, %r576, %r21;
	add.s32 	%r575, %r575, %r21;
	add.s32 	%r574, %r574, %r21;
	setp.lt.u32 	%p10, %r573, 64;
	@%p10 bra 	$L__BB114_12;
$L__BB114_13:
	setp.gt.u32 	%p11, %r1, 63;
	bar.sync 	0;
	@%p11 bra 	$L__BB114_19;
	setp.eq.s32 	%p12, %r19, 0;
	mov.u32 	%r580, %r1;
	@%p12 bra 	$L__BB114_18;
	setp.eq.s32 	%p13, %r19, 1;
	mov.b32 	%r251, 0;
	st.shared.u32 	[%r25], %r251;
	mov.u32 	%r580, %r17;
	@%p13 bra 	$L__BB114_18;
	setp.eq.s32 	%p14, %r19, 2;
	mov.b32 	%r252, 0;
	st.shared.u32 	[%r26], %r252;
	mov.u32 	%r580, %r23;
	@%p14 bra 	$L__BB114_18;
	add.s32 	%r253, %r26, %r21;
	mov.b32 	%r254, 0;
	st.shared.u32 	[%r253], %r254;
	mov.u32 	%r580, %r24;
$L__BB114_18:
	setp.lt.u32 	%p15, %r18, 3;
	@%p15 bra 	$L__BB114_19;
	bra.uni 	$L__BB114_127;
$L__BB114_19:
	setp.gt.s32 	%p17, %r6, 0;
	@%p17 bra 	$L__BB114_20;
	bra.uni 	$L__BB114_118;
$L__BB114_20:
	setp.lt.s32 	%p18, %r211, 1;
	and.b32  	%r262, %r1, 31;
	rem.s32 	%r69, %r262, %r14;
	mad.lo.s32 	%r70, %r7, %r211, %r69;
	@%p18 bra 	$L__BB114_22;
	shl.b32 	%r263, %r70, 2;
	mov.u32 	%r264, _ZZ9cuda_gemmIiLi128ELi8ELi1ELi64ELi16ELi16ELi0EEviiiPT_S1_S1_iiE3Ash;
	add.s32 	%r265, %r264, %r263;
	ld.shared.u32 	%r571, [%r265];
$L__BB114_22:
	setp.lt.s32 	%p19, %r211, 2;
	@%p19 bra 	$L__BB114_24;
	add.s32 	%r266, %r69, 1;
	setp.lt.s32 	%p20, %r266, %r14;
	selp.b32 	%r267, 0, %r14, %p20;
	sub.s32 	%r268, %r70, %r267;
	shl.b32 	%r269, %r268, 2;
	mov.u32 	%r270, _ZZ9cuda_gemmIiLi128ELi8ELi1ELi64ELi16ELi16ELi0EEviiiPT_S1_S1_iiE3Ash;
	add.s32 	%r271, %r270, %r269;
	ld.shared.u32 	%r570, [%r271+4];
$L__BB114_24:
	setp.lt.s32 	%p21, %r211, 3;
	@%p21 bra 	$L__BB114_26;
	add.s32 	%r272, %r69, 2;
	setp.lt.s32 	%p22, %r272, %r14;
	selp.b32 	%r273, 0, %r14, %p22;
	sub.s32 	%r274, %r70, %r273;
	shl.b32 	%r275, %r274, 2;
	mov.u32 	%r276, _ZZ9cuda_gemmIiLi128ELi8ELi1ELi64ELi16ELi16ELi0EEviiiPT_S1_S1_iiE3Ash;
	add.s32 	%r277, %r276, %r275;
	ld.shared.u32 	%r569, [%r277+8];
$L__BB114_26:
	setp.lt.s32 	%p23, %r211, 4;
	@%p23 bra 	$L__BB114_28;
	add.s32 	%r278, %r69, 3;
	setp.lt.s32 	%p24, %r278, %r14;
	selp.b32 	%r279, 0, %r14, %p24;
	sub.s32 	%r280, %r70, %r279;
	shl.b32 	%r281, %r280, 2;
	mov.u32 	%r282, _ZZ9cuda_gemmIiLi128ELi8ELi1ELi64ELi16ELi16ELi0EEviiiPT_S1_S1_iiE3Ash;
	add.s32 	%r283, %r282, %r281;
	ld.shared.u32 	%r568, [%r283+12];
$L__BB114_28:
	setp.lt.s32 	%p25, %r211, 5;
	@%p25 bra 	$L__BB114_30;
	add.s32 	%r284, %r69, 4;
	setp.lt.s32 	%p26, %r284, %r14;
	selp.b32 	%r285, 0, %r14, %p26;
	sub.s32 	%r286, %r70, %r285;
	shl.b32 	%r287, %r286, 2;
	mov.u32 	%r288, _ZZ9cuda_gemmIiLi128ELi8ELi1ELi64ELi16ELi16ELi0EEviiiPT_S1_S1_iiE3Ash;
	add.s32 	%r289, %r288, %r287;
	ld.shared.u32 	%r567, [%r289+16];
$L__BB114_30:
	setp.lt.s32 	%p27, %r211, 6;
	@%p27 bra 	$L__BB114_32;
	add.s32 	%r290, %r69, 5;
	setp.lt.s32 	%p28, %r290, %r14;
	selp.b32 	%r291, 0, %r14, %p28;
	sub.s32 	%r292, %r70, %r291;
	shl.b32 	%r293, %r292, 2;
	mov.u32 	%r294, _ZZ9cuda_gemmIiLi128ELi8ELi1ELi64ELi16ELi16ELi0EEviiiPT_S1_S1_iiE3Ash;
	add.s32 	%r295, %r294, %r293;
	ld.shared.u32 	%r566, [%r295+20];
$L__BB114_32:
	setp.lt.s32 	%p29, %r211, 7;
	@%p29 bra 	$L__BB114_34;
	add.s32 	%r296, %r69, 6;
	setp.lt.s32 	%p30, %r296, %r14;
	selp.b32 	%r297, 0, %r14, %p30;
	sub.s32 	%r298, %r70, %r297;
	shl.b32 	%r299, %r298, 2;
	mov.u32 	%r300, _ZZ9cuda_gemmIiLi128ELi8ELi1ELi64ELi16ELi16ELi0EEviiiPT_S1_S1_iiE3Ash;
	add.s32 	%r301, %r300, %r299;
	ld.shared.u32 	%r565, [%r301+24];
$L__BB114_34:
	setp.lt.s32 	%p31, %r211, 8;
	@%p31 bra 	$L__BB114_36;
	add.s32 	%r302, %r69, 7;
	setp.lt.s32 	%p32, %r302, %r14;
	selp.b32 	%r303, 0, %r14, %p32;
	sub.s32 	%r304, %r70, %r303;
	shl.b32 	%r305, %r304, 2;
	mov.u32 	%r306, _ZZ9cuda_gemmIiLi128ELi8ELi1ELi64ELi16ELi16ELi0EEviiiPT_S1_S1_iiE3Ash;
	add.s32 	%r307, %r306, %r305;
	ld.shared.u32 	%r564, [%r307+28];
$L__BB114_36:
	setp.lt.s32 	%p33, %r211, 9;
	@%p33 bra 	$L__BB114_38;
	add.s32 	%r308, %r69, 8;
	setp.lt.s32 	%p34, %r308, %r14;
	selp.b32 	%r309, 0, %r14, %p34;
	sub.s32 	%r310, %r70, %r309;
	shl.b32 	%r311, %r310, 2;
	mov.u32 	%r312, _ZZ9cuda_gemmIiLi128ELi8ELi1ELi64ELi16ELi16ELi0EEviiiPT_S1_S1_iiE3Ash;
	add.s32 	%r313, %r312, %r311;
	ld.shared.u32 	%r563, [%r313+32];
$L__BB114_38:
	setp.lt.s32 	%p35, %r211, 10;
	@%p35 bra 	$L__BB114_40;
	add.s32 	%r314, %r69, 9;
	setp.lt.s32 	%p36, %r314, %r14;
	selp.b32 	%r315, 0, %r14, %p36;
	sub.s32 	%r316, %r70, %r315;
	shl.b32 	%r317, %r316, 2;
	mov.u32 	%r318, _ZZ9cuda_gemmIiLi128ELi8ELi1ELi64ELi16ELi16ELi0EEviiiPT_S1_S1_iiE3Ash;
	add.s32 	%r319, %r318, %r317;
	ld.shared.u32 	%r562, [%r319+36];
$L__BB114_40:
	setp.lt.s32 	%p37, %r211, 11;
	@%p37 bra 	$L__BB114_42;
	add.s32 	%r320, %r69, 10;
	setp.lt.s32 	%p38, %r320, %r14;
	selp.b32 	%r321, 0, %r14, %p38;
	sub.s32 	%r322, %r70, %r321;
	shl.b32 	%r323, %r322, 2;
	mov.u32 	%r324, _ZZ9cuda_gemmIiLi128ELi8ELi1ELi64ELi16ELi16ELi0EEviiiPT_S1_S1_iiE3Ash;
	add.s32 	%r325, %r324, %r323;
	ld.shared.u32 	%r561, [%r325+40];
$L__BB114_42:
	setp.lt.s32 	%p39, %r211, 12;
	@%p39 bra 	$L__BB114_44;
	add.s32 	%r326, %r69, 11;
	setp.lt.s32 	%p40, %r326, %r14;
	selp.b32 	%r327, 0, %r14, %p40;
	sub.s32 	%r328, %r70, %r327;
	shl.b32 	%r329, %r328, 2;
	mov.u32 	%r330, _ZZ9cuda_gemmIiLi128ELi8ELi1ELi64ELi16ELi16ELi0EEviiiPT_S1_S1_iiE3Ash;
	add.s32 	%r331, %r330, %r329;
	ld.shared.u32 	%r560, [%r331+44];
$L__BB114_44:
	setp.lt.s32 	%p41, %r211, 13;
	@%p41 bra 	$L__BB114_46;
	add.s32 	%r332, %r69, 12;
	setp.lt.s32 	%p42, %r332, %r14;
	selp.b32 	%r333, 0, %r14, %p42;
	sub.s32 	%r334, %r70, %r333;
	shl.b32 	%r335, %r334, 2;
	mov.u32 	%r336, _ZZ9cuda_gemmIiLi128ELi8ELi1ELi64ELi16ELi16ELi0EEviiiPT_S1_S1_iiE3Ash;
	add.s32 	%r337, %r336, %r335;
	ld.shared.u32 	%r559, [%r337+48];
$L__BB114_46:
	setp.lt.s32 	%p43, %r211, 14;
	@%p43 bra 	$L__BB114_48;
	add.s32 	%r338, %r69, 13;
	setp.lt.s32 	%p44, %r338, %r14;
	selp.b32 	%r339, 0, %r14, %p44;
	sub.s32 	%r340, %r70, %r339;
	shl.b32 	%r341, %r340, 2;
	mov.u32 	%r342, _ZZ9cuda_gemmIiLi128ELi8ELi1ELi64ELi16ELi16ELi0EEviiiPT_S1_S1_iiE3Ash;
	add.s32 	%r343, %r342, %r341;
	ld.shared.u32 	%r558, [%r343+52];
$L__BB114_48:
	setp.lt.s32 	%p45, %r211, 15;
	@%p45 bra 	$L__BB114_50;
	add.s32 	%r344, %r69, 14;
	setp.lt.s32 	%p46, %r344, %r14;
	selp.b32 	%r345, 0, %r14, %p46;
	sub.s32 	%r346, %r70, %r345;
	shl.b32 	%r347, %r346, 2;
	mov.u32 	%r348, _ZZ9cuda_gemmIiLi128ELi8ELi1ELi64ELi16ELi16ELi0EEviiiPT_S1_S1_iiE3Ash;
	add.s32 	%r349, %r348, %r347;
	ld.shared.u32 	%r557, [%r349+56];
$L__BB114_50:
	setp.lt.s32 	%p47, %r211, 16;
	@%p47 bra 	$L__BB114_52;
	add.s32 	%r350, %r69, 15;
	setp.lt.s32 	%p48, %r350, %r14;
	selp.b32 	%r351, 0, %r14, %p48;
	sub.s32 	%r352, %r70, %r351;
	shl.b32 	%r353, %r352, 2;
	mov.u32 	%r354, _ZZ9cuda_gemmIiLi128ELi8ELi1ELi64ELi16ELi16ELi0EEviiiPT_S1_S1_iiE3Ash;
	add.s32 	%r355, %r354, %r353;
	ld.shared.u32 	%r556, [%r355+60];
$L__BB114_52:
	setp.ge.s32 	%p49, %r8, %r210;
	@%p49 bra 	$L__BB114_118;
	add.s32 	%r356, %r69, 1;
	add.s32 	%r357, %r69, 2;
	add.s32 	%r358, %r69, 3;
	add.s32 	%r359, %r69, 4;
	add.s32 	%r360, %r69, 5;
	add.s32 	%r361, %r69, 6;
	add.s32 	%r362, %r69, 7;
	add.s32 	%r363, %r69, 8;
	add.s32 	%r364, %r69, 9;
	add.s32 	%r365, %r69, 10;
	add.s32 	%r366, %r69, 11;
	add.s32 	%r367, %r69, 12;
	add.s32 	%r368, %r69, 13;
	add.s32 	%r369, %r69, 14;
	add.s32 	%r370, %r69, 15;
	setp.lt.s32 	%p50, %r370, %r14;
	selp.b32 	%r371, 0, %r14, %p50;
	sub.s32 	%r103, %r69, %r371;
	setp.lt.s32 	%p51, %r69, %r211;
	selp.b32 	%r372, 0, %r211, %p51;
	sub.s32 	%r104, %r69, %r372;
	setp.lt.s32 	%p52, %r356, %r211;
	selp.b32 	%r373, 0, %r211, %p52;
	sub.s32 	%r105, %r356, %r373;
	setp.lt.s32 	%p53, %r357, %r211;
	selp.b32 	%r374, 0, %r211, %p53;
	sub.s32 	%r106, %r357, %r374;
	setp.lt.s32 	%p54, %r358, %r211;
	selp.b32 	%r375, 0, %r211, %p54;
	sub.s32 	%r107, %r358, %r375;
	setp.lt.s32 	%p55, %r359, %r211;
	selp.b32 	%r376, 0, %r211, %p55;
	sub.s32 	%r108, %r359, %r376;
	setp.lt.s32 	%p56, %r360, %r211;
	selp.b32 	%r377, 0, %r211, %p56;
	sub.s32 	%r109, %r360, %r377;
	setp.lt.s32 	%p57, %r361, %r211;
	selp.b32 	%r378, 0, %r211, %p57;
	sub.s32 	%r110, %r361, %r378;
	setp.lt.s32 	%p58, %r362, %r211;
	selp.b32 	%r379, 0, %r211, %p58;
	sub.s32 	%r111, %r362, %r379;
	setp.lt.s32 	%p59, %r363, %r211;
	selp.b32 	%r380, 0, %r211, %p59;
	sub.s32 	%r112, %r363, %r380;
	setp.lt.s32 	%p60, %r364, %r211;
	selp.b32 	%r381, 0, %r211, %p60;
	sub.s32 	%r113, %r364, %r381;
	setp.lt.s32 	%p61, %r365, %r211;
	selp.b32 	%r382, 0, %r211, %p61;
	sub.s32 	%r114, %r365, %r382;
	setp.lt.s32 	%p62, %r366, %r211;
	selp.b32 	%r383, 0, %r211, %p62;
	sub.s32 	%r115, %r366, %r383;
	setp.lt.s32 	%p63, %r367, %r211;
	selp.b32 	%r384, 0, %r211, %p63;
	sub.s32 	%r116, %r367, %r384;
	setp.lt.s32 	%p64, %r368, %r211;
	selp.b32 	%r385, 0, %r211, %p64;
	sub.s32 	%r117, %r368, %r385;
	setp.lt.s32 	%p65, %r369, %r211;
	selp.b32 	%r386, 0, %r211, %p65;
	sub.s32 	%r118, %r369, %r386;
	setp.lt.s32 	%p66, %r370, %r211;
	selp.b32 	%r387, 0, %r211, %p66;
	sub.s32 	%r119, %r370, %r387;
	shl.b32 	%r476, %r103, 2;
	mov.u32 	%r598, %r8;
$L__BB114_54:
	setp.gt.u32 	%p67, %r211, 32;
	mov.u32 	%r388, _ZZ9cuda_gemmIiLi128ELi8ELi1ELi64ELi16ELi16ELi0EEviiiPT_S1_S1_iiE11kron_fac_sh;
	mad.lo.s32 	%r121, %r598, 68, %r388;
	shl.b32 	%r389, %r69, 2;
	add.s32 	%r390, %r121, %r389;
	ld.shared.u32 	%r122, [%r390];
	@%p67 bra 	$L__BB114_87;
	setp.eq.s32 	%p98, %r211, 0;
	mov.b32 	%r600, 0;
	@%p98 bra 	$L__BB114_57;
	shfl.sync.idx.b32	%r480|%p99, %r122, %r104, %r15, -1;
	mul.lo.s32 	%r600, %r480, %r571;
$L__BB114_57:
	setp.lt.s32 	%p100, %r211, 2;
	@%p100 bra 	$L__BB114_59;
	shfl.sync.idx.b32	%r481|%p101, %r122, %r105, %r15, -1;
	mad.lo.s32 	%r600, %r481, %r570, %r600;
$L__BB114_59:
	setp.lt.s32 	%p102, %r211, 3;
	@%p102 bra 	$L__BB114_61;
	shfl.sync.idx.b32	%r482|%p103, %r122, %r106, %r15, -1;
	mad.lo.s32 	%r600, %r482, %r569, %r600;
$L__BB114_61:
	setp.lt.s32 	%p104, %r211, 4;
	@%p104 bra 	$L__BB114_63;
	shfl.sync.idx.b32	%r483|%p105, %r122, %r107, %r15, -1;
	mad.lo.s32 	%r600, %r483, %r568, %r600;
$L__BB114_63:
	setp.lt.s32 	%p106, %r211, 5;
	@%p106 bra 	$L__BB114_65;
	shfl.sync.idx.b32	%r484|%p107, %r122, %r108, %r15, -1;
	mad.lo.s32 	%r600, %r484, %r567, %r600;
$L__BB114_65:
	setp.lt.s32 	%p108, %r211, 6;
	@%p108 bra 	$L__BB114_67;
	shfl.sync.idx.b32	%r485|%p109, %r122, %r109, %r15, -1;
	mad.lo.s32 	%r600, %r485, %r566, %r600;
$L__BB114_67:
	setp.lt.s32 	%p110, %r211, 7;
	@%p110 bra 	$L__BB114_69;
	shfl.sync.idx.b32	%r486|%p111, %r122, %r110, %r15, -1;
	mad.lo.s32 	%r600, %r486, %r565, %r600;
$L__BB114_69:
	setp.lt.s32 	%p112, %r211, 8;
	@%p112 bra 	$L__BB114_71;
	shfl.sync.idx.b32	%r487|%p113, %r122, %r111, %r15, -1;
	mad.lo.s32 	%r600, %r487, %r564, %r600;
$L__BB114_71:
	setp.lt.s32 	%p114, %r211, 9;
	@%p114 bra 	$L__BB114_73;
	shfl.sync.idx.b32	%r488|%p115, %r122, %r112, %r15, -1;
	mad.lo.s32 	%r600, %r488, %r563, %r600;
$L__BB114_73:
	setp.lt.s32 	%p116, %r211, 10;
	@%p116 bra 	$L__BB114_75;
	shfl.sync.idx.b32	%r489|%p117, %r122, %r113, %r15, -1;
	mad.lo.s32 	%r600, %r489, %r562, %r600;
$L__BB114_75:
	setp.lt.s32 	%p118, %r211, 11;
	@%p118 bra 	$L__BB114_77;
	shfl.sync.idx.b32	%r490|%p119, %r122, %r114, %r15, -1;
	mad.lo.s32 	%r600, %r490, %r561, %r600;
$L__BB114_77:
	setp.lt.s32 	%p120, %r211, 12;
	@%p120 bra 	$L__BB114_79;
	shfl.sync.idx.b32	%r491|%p121, %r122, %r115, %r15, -1;
	mad.lo.s32 	%r600, %r491, %r560, %r600;
$L__BB114_79:
	setp.lt.s32 	%p122, %r211, 13;
	@%p122 bra 	$L__BB114_81;
	shfl.sync.idx.b32	%r492|%p123, %r122, %r116, %r15, -1;
	mad.lo.s32 	%r600, %r492, %r559, %r600;
$L__BB114_81:
	setp.lt.s32 	%p124, %r211, 14;
	@%p124 bra 	$L__BB114_83;
	shfl.sync.idx.b32	%r493|%p125, %r122, %r117, %r15, -1;
	mad.lo.s32 	%r600, %r493, %r558, %r600;
$L__BB114_83:
	setp.lt.s32 	%p126, %r211, 15;
	@%p126 bra 	$L__BB114_85;
	shfl.sync.idx.b32	%r494|%p127, %r122, %r118, %r15, -1;
	mad.lo.s32 	%r600, %r494, %r557, %r600;
$L__BB114_85:
	setp.lt.s32 	%p128, %r211, 16;
	@%p128 bra 	$L__BB114_117;
	shfl.sync.idx.b32	%r495|%p129, %r122, %r119, %r15, -1;
	mad.lo.s32 	%r600, %r495, %r556, %r600;
	bra.uni 	$L__BB114_117;
$L__BB114_87:
	setp.lt.s32 	%p68, %r211, 2;
	setp.gt.s32 	%p69, %r211, 0;
	mul.lo.s32 	%r391, %r122, %r571;
	selp.b32 	%r600, %r391, 0, %p69;
	@%p68 bra 	$L__BB114_89;
	add.s32 	%r392, %r69, 1;
	setp.lt.s32 	%p70, %r392, %r14;
	selp.b32 	%r393, 0, %r14, %p70;
	sub.s32 	%r394, %r69, %r393;
	shl.b32 	%r395, %r394, 2;
	add.s32 	%r396, %r121, %r395;
	ld.shared.u32 	%r397, [%r396+4];
	mad.lo.s32 	%r600, %r397, %r570, %r600;
$L__BB114_89:
	setp.lt.s32 	%p71, %r211, 3;
	@%p71 bra 	$L__BB114_91;
	add.s32 	%r398, %r69, 2;
	setp.lt.s32 	%p72, %r398, %r14;
	selp.b32 	%r399, 0, %r14, %p72;
	sub.s32 	%r400, %r69, %r399;
	shl.b32 	%r401, %r400, 2;
	add.s32 	%r402, %r121, %r401;
	ld.shared.u32 	%r403, [%r402+8];
	mad.lo.s32 	%r600, %r403, %r569, %r600;
$L__BB114_91:
	setp.lt.s32 	%p73, %r211, 4;
	@%p73 bra 	$L__BB114_93;
	add.s32 	%r404, %r69, 3;
	setp.lt.s32 	%p74, %r404, %r14;
	selp.b32 	%r405, 0, %r14, %p74;
	sub.s32 	%r406, %r69, %r405;
	shl.b32 	%r407, %r406, 2;
	add.s32 	%r408, %r121, %r407;
	ld.shared.u32 	%r409, [%r408+12];
	mad.lo.s32 	%r600, %r409, %r568, %r600;
$L__BB114_93:
	setp.lt.s32 	%p75, %r211, 5;
	@%p75 bra 	$L__BB114_95;
	add.s32 	%r410, %r69, 4;
	setp.lt.s32 	%p76, %r410, %r14;
	selp.b32 	%r411, 0, %r14, %p76;
	sub.s32 	%r412, %r69, %r411;
	shl.b32 	%r413, %r412, 2;
	add.s32 	%r414, %r121, %r413;
	ld.shared.u32 	%r415, [%r414+16];
	mad.lo.s32 	%r600, %r415, %r567, %r600;
$L__BB114_95:
	setp.lt.s32 	%p77, %r211, 6;
	@%p77 bra 	$L__BB114_97;
	add.s32 	%r416, %r69, 5;
	setp.lt.s32 	%p78, %r416, %r14;
	selp.b32 	%r417, 0, %r14, %p78;
	sub.s32 	%r418, %r69, %r417;
	shl.b32 	%r419, %r418, 2;
	add.s32 	%r420, %r121, %r419;
	ld.shared.u32 	%r421, [%r420+20];
	mad.lo.s32 	%r600, %r421, %r566, %r600;
$L__BB114_97:
	setp.lt.s32 	%p79, %r211, 7;
	@%p79 bra 	$L__BB114_99;
	add.s32 	%r422, %r69, 6;
	setp.lt.s32 	%p80, %r422, %r14;
	selp.b32 	%r423, 0, %r14, %p80;
	sub.s32 	%r424, %r69, %r423;
	shl.b32 	%r425, %r424, 2;
	add.s32 	%r426, %r121, %r425;
	ld.shared.u32 	%r427, [%r426+24];
	mad.lo.s32 	%r600, %r427, %r565, %r600;
$L__BB114_99:
	setp.lt.s32 	%p81, %r211, 8;
	@%p81 bra 	$L__BB114_101;
	add.s32 	%r428, %r69, 7;
	setp.lt.s32 	%p82, %r428, %r14;
	selp.b32 	%r429, 0, %r14, %p82;
	sub.s32 	%r430, %r69, %r429;
	shl.b32 	%r431, %r430, 2;
	add.s32 	%r432, %r121, %r431;
	ld.shared.u32 	%r433, [%r432+28];
	mad.lo.s32 	%r600, %r433, %r564, %r600;
$L__BB114_101:
	setp.lt.s32 	%p83, %r211, 9;
	@%p83 bra 	$L__BB114_103;
	add.s32 	%r434, %r69, 8;
	setp.lt.s32 	%p84, %r434, %r14;
	selp.b32 	%r435, 0, %r14, %p84;
	sub.s32 	%r436, %r69, %r435;
	shl.b32 	%r437, %r436, 2;
	add.s32 	%r438, %r121, %r437;
	ld.shared.u32 	%r439, [%r438+32];
	mad.lo.s32 	%r600, %r439, %r563, %r600;
$L__BB114_103:
	setp.lt.s32 	%p85, %r211, 10;
	@%p85 bra 	$L__BB114_105;
	add.s32 	%r440, %r69, 9;
	setp.lt.s32 	%p86, %r440, %r14;
	selp.b32 	%r441, 0, %r14, %p86;
	sub.s32 	%r442, %r69, %r441;
	shl.b32 	%r443, %r442, 2;
	add.s32 	%r444, %r121, %r443;
	ld.shared.u32 	%r445, [%r444+36];
	mad.lo.s32 	%r600, %r445, %r562, %r600;
$L__BB114_105:
	setp.lt.s32 	%p87, %r211, 11;
	@%p87 bra 	$L__BB114_107;
	add.s32 	%r446, %r69, 10;
	setp.lt.s32 	%p88, %r446, %r14;
	selp.b32 	%r447, 0, %r14, %p88;
	sub.s32 	%r448, %r69, %r447;
	shl.b32 	%r449, %r448, 2;
	add.s32 	%r450, %r121, %r449;
	ld.shared.u32 	%r451, [%r450+40];
	mad.lo.s32 	%r600, %r451, %r561, %r600;
$L__BB114_107:
	setp.lt.s32 	%p89, %r211, 12;
	@%p89 bra 	$L__BB114_109;
	add.s32 	%r452, %r69, 11;
	setp.lt.s32 	%p90, %r452, %r14;
	selp.b32 	%r453, 0, %r14, %p90;
	sub.s32 	%r454, %r69, %r453;
	shl.b32 	%r455, %r454, 2;
	add.s32 	%r456, %r121, %r455;
	ld.shared.u32 	%r457, [%r456+44];
	mad.lo.s32 	%r600, %r457, %r560, %r600;
$L__BB114_109:
	setp.lt.s32 	%p91, %r211, 13;
	@%p91 bra 	$L__BB114_111;
	add.s32 	%r458, %r69, 12;
	setp.lt.s32 	%p92, %r458, %r14;
	selp.b32 	%r459, 0, %r14, %p92;
	sub.s32 	%r460, %r69, %r459;
	shl.b32 	%r461, %r460, 2;
	add.s32 	%r462, %r121, %r461;
	ld.shared.u32 	%r463, [%r462+48];
	mad.lo.s32 	%r600, %r463, %r559, %r600;
$L__BB114_111:
	setp.lt.s32 	%p93, %r211, 14;
	@%p93 bra 	$L__BB114_113;
	add.s32 	%r464, %r69, 13;
	setp.lt.s32 	%p94, %r464, %r14;
	selp.b32 	%r465, 0, %r14, %p94;
	sub.s32 	%r466, %r69, %r465;
	shl.b32 	%r467, %r466, 2;
	add.s32 	%r468, %r121, %r467;
	ld.shared.u32 	%r469, [%r468+52];
	mad.lo.s32 	%r600, %r469, %r558, %r600;
$L__BB114_113:
	setp.lt.s32 	%p95, %r211, 15;
	@%p95 bra 	$L__BB114_115;
	add.s32 	%r470, %r69, 14;
	setp.lt.s32 	%p96, %r470, %r14;
	selp.b32 	%r471, 0, %r14, %p96;
	sub.s32 	%r472, %r69, %r471;
	shl.b32 	%r473, %r472, 2;
	add.s32 	%r474, %r121, %r473;
	ld.shared.u32 	%r475, [%r474+56];
	mad.lo.s32 	%r600, %r475, %r557, %r600;
$L__BB114_115:
	setp.lt.s32 	%p97, %r211, 16;
	@%p97 bra 	$L__BB114_117;
	add.s32 	%r477, %r121, %r476;
	ld.shared.u32 	%r478, [%r477+60];
	mad.lo.s32 	%r600, %r478, %r556, %r600;
$L__BB114_117:
	mad.lo.s32 	%r496, %r598, %r6, %r7;
	shl.b32 	%r497, %r496, 2;
	mov.u32 	%r498, _ZZ9cuda_gemmIiLi128ELi8ELi1ELi64ELi16ELi16ELi0EEviiiPT_S1_S1_iiE3Csh;
	add.s32 	%r499, %r498, %r497;
	ld.shared.u32 	%r500, [%r499];
	add.s32 	%r501, %r500, %r600;
	st.shared.u32 	[%r499], %r501;
	add.s32 	%r598, %r598, %r27;
	setp.lt.s32 	%p130, %r598, %r210;
	@%p130 bra 	$L__BB114_54;
$L__BB114_118:
	setp.gt.u32 	%p131, %r1, 63;
	bar.sync 	0;
	@%p131 bra 	$L__BB114_125;
	ld.param.u32 	%r554, [_Z9cuda_gemmIiLi128ELi8ELi1ELi64ELi16ELi16ELi0EEviiiPT_S1_S1_ii_param_1];
	setp.eq.s32 	%p132, %r19, 0;
	mad.lo.s32 	%r202, %r572, %r554, %r16;
	div.s32 	%r203, %r209, %r211;
	mov.u32 	%r645, %r1;
	@%p132 bra 	$L__BB114_123;
	setp.eq.s32 	%p133, %r19, 1;
	div.s32 	%r502, %r1, %r6;
	mad.lo.s32 	%r503, %r203, %r502, %r202;
	mul.lo.s32 	%r504, %r502, %r6;
	sub.s32 	%r505, %r1, %r504;
	add.s32 	%r506, %r503, %r505;
	ld.shared.u32 	%r507, [%r25];
	mul.wide.s32 	%rd23, %r506, 4;
	add.s64 	%rd24, %rd2, %rd23;
	st.global.u32 	[%rd24], %r507;
	mov.u32 	%r645, %r17;
	@%p133 bra 	$L__BB114_123;
	setp.eq.s32 	%p134, %r19, 2;
	div.s32 	%r508, %r17, %r6;
	mad.lo.s32 	%r509, %r203, %r508, %r202;
	mul.lo.s32 	%r510, %r508, %r6;
	sub.s32 	%r511, %r17, %r510;
	add.s32 	%r512, %r509, %r511;
	ld.shared.u32 	%r513, [%r26];
	mul.wide.s32 	%rd25, %r512, 4;
	add.s64 	%rd26, %rd2, %rd25;
	st.global.u32 	[%rd26], %r513;
	mov.u32 	%r645, %r23;
	@%p134 bra 	$L__BB114_123;
	div.s32 	%r514, %r23, %r6;
	mad.lo.s32 	%r515, %r203, %r514, %r202;
	mul.lo.s32 	%r516, %r514, %r6;
	sub.s32 	%r517, %r23, %r516;
	add.s32 	%r518, %r515, %r517;
	add.s32 	%r519, %r26, %r21;
	ld.shared.u32 	%r520, [%r519];
	mul.wide.s32 	%rd27, %r518, 4;
	add.s64 	%rd28, %rd2, %rd27;
	st.global.u32 	[%rd28], %r520;
	mov.u32 	%r645, %r24;
$L__BB114_123:
	setp.lt.u32 	%p135, %r18, 3;
	@%p135 bra 	$L__BB114_125;
$L__BB114_124:
	div.s32 	%r521, %r645, %r6;
	mad.lo.s32 	%r522, %r203, %r521, %r202;
	mul.lo.s32 	%r523, %r521, %r6;
	sub.s32 	%r524, %r645, %r523;
	add.s32 	%r525, %r522, %r524;
	shl.b32 	%r526, %r645, 2;
	mov.u32 	%r527, _ZZ9cuda_gemmIiLi128ELi8ELi1ELi64ELi16ELi16ELi0EEviiiPT_S1_S1_iiE3Csh;
	add.s32 	%r528, %r527, %r526;
	ld.shared.u32 	%r529, [%r528];
	mul.wide.s32 	%rd29, %r525, 4;
	add.s64 	%rd30, %rd2, %rd29;
	st.global.u32 	[%rd30], %r529;
	add.s32 	%r530, %r645, %r9;
	div.s32 	%r531, %r530, %r6;
	mad.lo.s32 	%r532, %r203, %r531, %r202;
	mul.lo.s32 	%r533, %r531, %r6;
	sub.s32 	%r534, %r530, %r533;
	add.s32 	%r535, %r532, %r534;
	add.s32 	%r536, %r528, %r21;
	ld.shared.u32 	%r537, [%r536];
	mul.wide.s32 	%rd31, %r535, 4;
	add.s64 	%rd32, %rd2, %rd31;
	st.global.u32 	[%rd32], %r537;
	add.s32 	%r538, %r530, %r9;
	div.s32 	%r539, %r538, %r6;
	mad.lo.s32 	%r540, %r203, %r539, %r202;
	mul.lo.s32 	%r541, %r539, %r6;
	sub.s32 	%r542, %r538, %r541;
	add.s32 	%r543, %r540, %r542;
	add.s32 	%r544, %r536, %r21;
	ld.shared.u32 	%r545, [%r544];
	mul.wide.s32 	%rd33, %r543, 4;
	add.s64 	%rd34, %rd2, %rd33;
	st.global.u32 	[%rd34], %r545;
	add.s32 	%r546, %r538, %r9;
	div.s32 	%r547, %r546, %r6;
	mad.lo.s32 	%r548, %r203, %r547, %r202;
	mul.lo.s32 	%r549, %r547, %r6;
	sub.s32 	%r550, %r546, %r549;
	add.s32 	%r551, %r548, %r550;
	add.s32 	%r552, %r544, %r21;
	ld.shared.u32 	%r553, [%r552];
	mul.wide.s32 	%rd35, %r551, 4;
	add.s64 	%rd36, %rd2, %rd35;
	st.global.u32 	[%rd36], %r553;
	add.s32 	%r645, %r546, %r9;
	setp.lt.u32 	%p136, %r645, 64;
	@%p136 bra 	$L__BB114_124;
$L__BB114_125:
	add.s32 	%r572, %r572, %r11;
	setp.lt.u32 	%p137, %r572, %r12;
	@%p137 bra 	$L__BB114_5;
$L__BB114_126:
	ret;
$L__BB114_127:
	shl.b32 	%r255, %r580, 2;
	mov.u32 	%r256, _ZZ9cuda_gemmIiLi128ELi8ELi1ELi64ELi16ELi16ELi0EEviiiPT_S1_S1_iiE3Csh;
	add.s32 	%r257, %r256, %r255;
	mov.b32 	%r258, 0;
	st.shared.u32 	[%r257], %r258;
	add.s32 	%r259, %r257, %r21;
	st.shared.u32 	[%r259], %r258;
	add.s32 	%r260, %r259, %r21;
	st.shared.u32 	[%r260], %r258;
	add.s32 	%r261, %r260, %r21;
	st.shared.u32 	[%r261], %r258;
	add.s32 	%r580, %r21, %r580;
	setp.lt.u32 	%p16, %r580, 64;
	@%p16 bra 	$L__BB114_127;
	bra.uni 	$L__BB114_19;

}
	// .globl	_Z9cuda_gemmIiLi128ELi8ELi1ELi64ELi16ELi16ELi1EEviiiPT_S1_S1_ii
.visible .entry _Z9cuda_gemmIiLi128ELi8ELi1ELi64ELi16ELi16ELi1EEviiiPT_S1_S1_ii(
	.param .u32 _Z9cuda_gemmIiLi128ELi8ELi1ELi64ELi16ELi16ELi1EEviiiPT_S1_S1_ii_param_0,
	.param .u32 _Z9cuda_gemmIiLi128ELi8ELi1ELi64ELi16ELi16ELi1EEviiiPT_S1_S1_ii_param_1,
	.param .u32 _Z9cuda_gemmIiLi128ELi8ELi1ELi64ELi16ELi16ELi1EEviiiPT_S1_S1_ii_param_2,
	.param .u64 .ptr .align 1 _Z9cuda_gemmIiLi128ELi8ELi1ELi64ELi16ELi16ELi1EEviiiPT_S1_S1_ii_param_3,
	.param .u64 .ptr .align 1 _Z9cuda_gemmIiLi128ELi8ELi1ELi64ELi16ELi16ELi1EEviiiPT_S1_S1_ii_param_4,
	.param .u64 .ptr .align 1 _Z9cuda_gemmIiLi128ELi8ELi1ELi64ELi16ELi16ELi1EEviiiPT_S1_S1_ii_param_5,
	.param .u32 _Z9cuda_gemmIiLi128ELi8ELi1ELi64ELi16ELi16ELi1EEviiiPT_S1_S1_ii_param_6,
	.param .u32 _Z9cuda_gemmIiLi128ELi8ELi1ELi64ELi16ELi16ELi1EEviiiPT_S1_S1_ii_param_7
)
.maxntid 128
{
	.reg .pred 	%p<59>;
	.reg .b16 	%rs<8>;
	.reg .b32 	%r<286>;
	.reg .b64 	%rd<47>;
	// demoted variable
	.shared .align 128 .b8 _ZZ9cuda_gemmIiLi128ELi8ELi1ELi64ELi16ELi16ELi1EEviiiPT_S1_S1_iiE11kron_fac_sh[1088];
	// demoted variable
	.shared .align 128 .b8 _ZZ9cuda_gemmIiLi128ELi8ELi1ELi64ELi16ELi16ELi1EEviiiPT_S1_S1_iiE3Ash[256];
	// demoted variable
	.shared .align 128 .b8 _ZZ9cuda_gemmIiLi128ELi8ELi1ELi64ELi16ELi16ELi1EEviiiPT_S1_S1_iiE3Csh[256];
	ld.param.u64 	%rd10, [_Z9cuda_gemmIiLi128ELi8ELi1ELi64ELi16ELi16ELi1EEviiiPT_S1_S1_ii_param_3];
	ld.param.u64 	%rd11, [_Z9cuda_gemmIiLi128ELi8ELi1ELi64ELi16ELi16ELi1EEviiiPT_S1_S1_ii_param_4];
	ld.param.u64 	%rd12, [_Z9cuda_gemmIiLi128ELi8ELi1ELi64ELi16ELi16ELi1EEviiiPT_S1_S1_ii_param_5];
	cvta.to.global.u64 	%rd1, %rd11;
	cvta.to.global.u64 	%rd2, %rd10;
	cvta.to.global.u64 	%rd3, %rd12;
	mov.u32 	%r1, %tid.x;
	mov.u32 	%r2, %ntid.x;
	add.s32 	%r3, %r1, %r2;
	cvt.u16.u32 	%rs3, %r3;
	not.b16 	%rs4, %rs3;
	and.b16  	%rs5, %rs4, 255;
	cvt.u16.u32 	%rs6, %r2;
	and.b16  	%rs7, %rs6, 255;
	div.u16 	%rs1, %rs5, %rs7;
	and.b16  	%rs2, %rs1, 3;
	setp.eq.s16 	%p1, %rs2, 2;
	mov.u32 	%r272, %r1;
	@%p1 bra 	$L__BB115_3;
	cvt.u32.u16 	%r4, %rs2;
	mov.b32 	%r271, 0;
	mov.u32 	%r111, _ZZ9cuda_gemmIiLi128ELi8ELi1ELi64ELi16ELi16ELi1EEviiiPT_S1_S1_iiE11kron_fac_sh;
	mov.u32 	%r272, %r1;
$L__BB115_2:
	.pragma "nounroll";
	mul.wide.u32 	%rd13, %r272, 4;
	add.s64 	%rd14, %rd1, %rd13;
	ld.global.u32 	%r109, [%rd14];
	and.b32  	%r110, %r272, 15;
	mad.lo.s32 	%r112, %r110, 68, %r111;
	shr.u32 	%r113, %r272, 2;
	and.b32  	%r114, %r113, 1073741820;
	add.s32 	%r115, %r112, %r114;
	st.shared.u32 	[%r115], %r109;
	add.s32 	%r272, %r272, %r2;
	add.s32 	%r271, %r271, 1;
	xor.b32  	%r116, %r271, %r4;
	setp.ne.s32 	%p2, %r116, 2;
	@%p2 bra 	$L__BB115_2;
$L__BB115_3:
	setp.lt.u16 	%p3, %rs1, 2;
	@%p3 bra 	$L__BB115_6;
	mov.u32 	%r119, _ZZ9cuda_gemmIiLi128ELi8ELi1ELi64ELi16ELi16ELi1EEviiiPT_S1_S1_iiE11kron_fac_sh;
$L__BB115_5:
	mul.wide.u32 	%rd15, %r272, 4;
	add.s64 	%rd16, %rd1, %rd15;
	ld.global.u32 	%r117, [%rd16];
	and.b32  	%r118, %r272, 15;
	mad.lo.s32 	%r120, %r118, 68, %r119;
	shr.u32 	%r121, %r272, 2;
	and.b32  	%r122, %r121, 1073741820;
	add.s32 	%r123, %r120, %r122;
	st.shared.u32 	[%r123], %r117;
	add.s32 	%r124, %r272, %r2;
	mul.wide.u32 	%rd17, %r124, 4;
	add.s64 	%rd18, %rd1, %rd17;
	ld.global.u32 	%r125, [%rd18];
	and.b32  	%r126, %r124, 15;
	mad.lo.s32 	%r127, %r126, 68, %r119;
	shr.u32 	%r128, %r124, 2;
	and.b32  	%r129, %r128, 1073741820;
	add.s32 	%r130, %r127, %r129;
	st.shared.u32 	[%r130], %r125;
	add.s32 	%r131, %r124, %r2;
	mul.wide.u32 	%rd19, %r131, 4;
	add.s64 	%rd20, %rd1, %rd19;
	ld.global.u32 	%r132, [%rd20];
	and.b32  	%r133, %r131, 15;
	mad.lo.s32 	%r134, %r133, 68, %r119;
	shr.u32 	%r135, %r131, 2;
	and.b32  	%r136, %r135, 1073741820;
	add.s32 	%r137, %r134, %r136;
	st.shared.u32 	[%r137], %r132;
	add.s32 	%r138, %r131, %r2;
	mul.wide.u32 	%rd21, %r138, 4;
	add.s64 	%rd22, %rd1, %rd21;
	ld.global.u32 	%r139, [%rd22];
	and.b32  	%r140, %r138, 15;
	mad.lo.s32 	%r141, %r140, 68, %r119;
	shr.u32 	%r142, %r138, 2;
	and.b32  	%r143, %r142, 1073741820;
	add.s32 	%r144, %r141, %r143;
	st.shared.u32 	[%r144], %r139;
	add.s32 	%r272, %r138, %r2;
	setp.lt.u32 	%p4, %r272, 256;
	@%p4 bra 	$L__BB115_5;
$L__BB115_6:
	and.b32  	%r12, %r1, 3;
	mov.u32 	%r274, %ctaid.y;
	mov.u32 	%r14, %nctaid.y;
	shl.b32 	%r15, %r14, 3;
	setp.ge.u32 	%p5, %r274, %r15;
	@%p5 bra 	$L__BB115_34;
	and.b32  	%r16, %r1, 15;
	shl.b32 	%r145, %r1, 2;
	and.b32  	%r146, %r145, 60;
	mov.u32 	%r147, _ZZ9cuda_gemmIiLi128ELi8ELi1ELi64ELi16ELi16ELi1EEviiiPT_S1_S1_iiE11kron_fac_sh;
	add.s32 	%r17, %r147, %r146;
	max.u32 	%r148, %r3, 64;
	setp.lt.u32 	%p6, %r3, 64;
	selp.u32 	%r149, 1, 0, %p6;
	add.s32 	%r150, %r3, %r149;
	sub.s32 	%r151, %r148, %r150;
	div.u32 	%r152, %r151, %r2;
	add.s32 	%r18, %r152, %r149;
	add.s32 	%r153, %r18, 1;
	and.b32  	%r19, %r153, 3;
	mov.u32 	%r154, _ZZ9cuda_gemmIiLi128ELi8ELi1ELi64ELi16ELi16ELi1EEviiiPT_S1_S1_iiE3Ash;
	add.s32 	%r20, %r154, %r145;
	shl.b32 	%r21, %r2, 2;
	add.s32 	%r22, %r20, %r21;
	add.s32 	%r23, %r3, %r2;
	add.s32 	%r24, %r23, %r2;
	mov.u32 	%r155, _ZZ9cuda_gemmIiLi128ELi8ELi1ELi64ELi16ELi16ELi1EEviiiPT_S1_S1_iiE3Csh;
	add.s32 	%r25, %r155, %r145;
	add.s32 	%r26, %r25, %r21;
	add.s32 	%r27, %r26, %r21;
	shl.b32 	%r156, %r12, 6;
	or.b32  	%r157, %r156, %r146;
	add.s32 	%r28, %r154, %r157;
	setp.eq.s32 	%p7, %r16, 15;
	selp.b32 	%r158, -64, 0, %p7;
	add.s32 	%r29, %r28, %r158;
	setp.lt.u32 	%p8, %r16, 14;
	selp.b32 	%r159, 0, -64, %p8;
	add.s32 	%r30, %r28, %r159;
	setp.lt.u32 	%p9, %r16, 13;
	selp.b32 	%r160, 0, -64, %p9;
	add.s32 	%r31, %r28, %r160;
	setp.lt.u32 	%p10, %r16, 12;
	selp.b32 	%r161, 0, -64, %p10;
	add.s32 	%r32, %r28, %r161;
	setp.lt.u32 	%p11, %r16, 11;
	selp.b32 	%r162, 0, -64, %p11;
	add.s32 	%r33, %r28, %r162;
	setp.lt.u32 	%p12, %r16, 10;
	selp.b32 	%r163, 0, -64, %p12;
	add.s32 	%r34, %r28, %r163;
	setp.lt.u32 	%p13, %r16, 9;
	selp.b32 	%r164, 0, -64, %p13;
	add.s32 	%r35, %r28, %r164;
	setp.lt.u32 	%p14, %r16, 8;
	selp.b32 	%r165, 0, -64, %p14;
	add.s32 	%r36, %r28, %r165;
	setp.lt.u32 	%p15, %r16, 7;
	selp.b32 	%r166, 0, -64, %p15;
	add.s32 	%r37, %r28, %r166;
	setp.lt.u32 	%p16, %r16, 6;
	selp.b32 	%r167, 0, -64, %p16;
	add.s32 	%r38, %r28, %r167;
	setp.lt.u32 	%p17, %r16, 5;
	selp.b32 	%r168, 0, -64, %p17;
	add.s32 	%r39, %r28, %r168;
	setp.lt.u32 	%p18, %r16, 4;
	selp.b32 	%r169, 0, -64, %p18;
	add.s32 	%r40, %r28, %r169;
	setp.lt.u32 	%p19, %r16, 3;
	selp.b32 	%r170, 0, -64, %p19;
	add.s32 	%r41, %r28, %r170;
	setp.lt.u32 	%p20, %r16, 2;
	selp.b32 	%r171, 0, -64, %p20;
	add.s32 	%r42, %r28, %r171;
	setp.eq.s32 	%p21, %r16, 0;
	selp.b32 	%r172, 0, -64, %p21;
	add.s32 	%r43, %r28, %r172;
	add.s32 	%r173, %r1, 1;
	and.b32  	%r44, %r173, 15;
	add.s32 	%r174, %r1, 2;
	and.b32  	%r45, %r174, 15;
	add.s32 	%r175, %r1, 3;
	and.b32  	%r46, %r175, 15;
	add.s32 	%r176, %r1, 4;
	and.b32  	%r47, %r176, 15;
	add.s32 	%r177, %r1, 5;
	and.b32  	%r48, %r177, 15;
	add.s32 	%r178, %r1, 6;
	and.b32  	%r49, %r178, 15;
	add.s32 	%r179, %r1, 7;
	and.b32  	%r50, %r179, 15;
	xor.b32  	%r51, %r16, 8;
	add.s32 	%r180, %r1, 9;
	and.b32  	%r52, %r180, 15;
	add.s32 	%r181, %r1, 10;
	and.b32  	%r53, %r181, 15;
	add.s32 	%r182, %r1, 11;
	and.b32  	%r54, %r182, 15;
	add.s32 	%r183, %r1, 12;
	and.b32  	%r55, %r183, 15;
	add.s32 	%r184, %r1, 13;
	and.b32  	%r56, %r184, 15;
	add.s32 	%r185, %r1, 14;
	and.b32  	%r57, %r185, 15;
	add.s32 	%r186, %r1, -1;
	and.b32  	%r58, %r186, 15;
	shl.b32 	%r59, %r2, 4;
	mul.lo.s32 	%r60, %r2, 12;
	mul.wide.u32 	%rd4, %r2, 16;
	shr.u32 	%r61, %r2, 2;
	cvt.u64.u32 	%rd42, %r21;
$L__BB115_8:
	setp.gt.u32 	%p22, %r1, 63;
	@%p22 bra 	$L__BB115_16;
	setp.eq.s32 	%p23, %r19, 0;
	shl.b32 	%r63, %r274, 6;
	mov.u32 	%r275, %r1;
	@%p23 bra 	$L__BB115_13;
	setp.eq.s32 	%p24, %r19, 1;
	add.s32 	%r64, %r63, %r1;
	mul.wide.u32 	%rd23, %r64, 4;
	add.s64 	%rd24, %rd2, %rd23;
	ld.global.u32 	%r187, [%rd24];
	st.shared.u32 	[%r20], %r187;
	mov.u32 	%r275, %r3;
	@%p24 bra 	$L__BB115_13;
	setp.eq.s32 	%p25, %r19, 2;
	add.s32 	%r65, %r64, %r2;
	mul.wide.u32 	%rd25, %r65, 4;
	add.s64 	%rd26, %rd2, %rd25;
	ld.global.u32 	%r188, [%rd26];
	st.shared.u32 	[%r22], %r188;
	mov.u32 	%r275, %r23;
	@%p25 bra 	$L__BB115_13;
	add.s32 	%r189, %r65, %r2;
	mul.wide.u32 	%rd27, %r189, 4;
	add.s64 	%rd28, %rd2, %rd27;
	ld.global.u32 	%r190, [%rd28];
	add.s32 	%r191, %r22, %r21;
	st.shared.u32 	[%r191], %r190;
	mov.u32 	%r275, %r24;
$L__BB115_13:
	setp.lt.u32 	%p26, %r18, 3;
	@%p26 bra 	$L__BB115_16;
	shl.b32 	%r192, %r275, 2;
	mov.u32 	%r193, _ZZ9cuda_gemmIiLi128ELi8ELi1ELi64ELi16ELi16ELi1EEviiiPT_S1_S1_iiE3Ash;
	add.s32 	%r279, %r193, %r192;
	add.s32 	%r194, %r275, %r63;
	add.s32 	%r278, %r194, %r2;
	shl.b32 	%r195, %r2, 1;
	add.s32 	%r277, %r194, %r195;
	mad.lo.s32 	%r276, %r2, 3, %r194;
	mul.wide.u32 	%rd29, %r194, 4;
	add.s64 	%rd46, %rd2, %rd29;
$L__BB115_15:
	ld.global.u32 	%r196, [%rd46];
	st.shared.u32 	[%r279], %r196;
	mul.wide.u32 	%rd30, %r278, 4;
	add.s64 	%rd31, %rd2, %rd30;
	ld.global.u32 	%r197, [%rd31];
	add.s32 	%r198, %r279, %r21;
	st.shared.u32 	[%r198], %r197;
	mul.wide.u32 	%rd32, %r277, 4;
	add.s64 	%rd33, %rd2, %rd32;
	ld.global.u32 	%r199, [%rd33];
	shl.b32 	%r200, %r2, 3;
	add.s32 	%r201, %r279, %r200;
	st.shared.u32 	[%r201], %r199;
	mul.wide.u32 	%rd34, %r276, 4;
	add.s64 	%rd35, %rd2, %rd34;
	ld.global.u32 	%r202, [%rd35];
	add.s32 	%r203, %r279, %r60;
	st.shared.u32 	[%r203], %r202;
	add.s32 	%r275, %r275, %r21;
	add.s32 	%r279, %r279, %r59;
	add.s32 	%r278, %r278, %r21;
	add.s32 	%r277, %r277, %r21;
	add.s32 	%r276, %r276, %r21;
	add.s64 	%rd46, %rd46, %rd4;
	setp.lt.u32 	%p27, %r275, 64;
	@%p27 bra 	$L__BB115_15;
$L__BB115_16:
	setp.gt.u32 	%p28, %r1, 63;
	bar.sync 	0;
	@%p28 bra 	$L__BB115_23;
	setp.eq.s32 	%p29, %r19, 0;
	mov.u32 	%r281, %r1;
	@%p29 bra 	$L__BB115_21;
	setp.eq.s32 	%p30, %r19, 1;
	mov.b32 	%r204, 0;
	st.shared.u32 	[%r25], %r204;
	mov.u32 	%r281, %r3;
	@%p30 bra 	$L__BB115_21;
	setp.eq.s32 	%p31, %r19, 2;
	mov.b32 	%r205, 0;
	st.shared.u32 	[%r26], %r205;
	mov.u32 	%r281, %r23;
	@%p31 bra 	$L__BB115_21;
	mov.b32 	%r206, 0;
	st.shared.u32 	[%r27], %r206;
	mov.u32 	%r281, %r24;
$L__BB115_21:
	setp.lt.u32 	%p32, %r18, 3;
	@%p32 bra 	$L__BB115_23;
$L__BB115_22:
	shl.b32 	%r207, %r281, 2;
	mov.u32 	%r208, _ZZ9cuda_gemmIiLi128ELi8ELi1ELi64ELi16ELi16ELi1EEviiiPT_S1_S1_iiE3Csh;
	add.s32 	%r209, %r208, %r207;
	mov.b32 	%r210, 0;
	st.shared.u32 	[%r209], %r210;
	add.s32 	%r211, %r209, %r21;
	st.shared.u32 	[%r211], %r210;
	add.s32 	%r212, %r211, %r21;
	st.shared.u32 	[%r212], %r210;
	add.s32 	%r213, %r212, %r21;
	st.shared.u32 	[%r213], %r210;
	add.s32 	%r281, %r21, %r281;
	setp.lt.u32 	%p33, %r281, 64;
	@%p33 bra 	$L__BB115_22;
$L__BB115_23:
	setp.gt.u32 	%p34, %r1, 63;
	@%p34 bra 	$L__BB115_26;
	shr.u32 	%r283, %r1, 2;
	ld.shared.u32 	%r85, [%r28];
	ld.shared.u32 	%r86, [%r29+4];
	ld.shared.u32 	%r87, [%r30+8];
	ld.shared.u32 	%r88, [%r31+12];
	ld.shared.u32 	%r89, [%r32+16];
	ld.shared.u32 	%r90, [%r33+20];
	ld.shared.u32 	%r91, [%r34+24];
	ld.shared.u32 	%r92, [%r35+28];
	ld.shared.u32 	%r93, [%r36+32];
	ld.shared.u32 	%r94, [%r37+36];
	ld.shared.u32 	%r95, [%r38+40];
	ld.shared.u32 	%r96, [%r39+44];
	ld.shared.u32 	%r97, [%r40+48];
	ld.shared.u32 	%r98, [%r41+52];
	ld.shared.u32 	%r99, [%r42+56];
	ld.shared.u32 	%r100, [%r43+60];
$L__BB115_25:
	mad.lo.s32 	%r214, %r283, 68, %r17;
	ld.shared.u32 	%r215, [%r214];
	shfl.sync.idx.b32	%r216|%p35, %r215, %r16, 4127, -1;
	mul.lo.s32 	%r217, %r216, %r85;
	shfl.sync.idx.b32	%r218|%p36, %r215, %r44, 4127, -1;
	mad.lo.s32 	%r219, %r218, %r86, %r217;
	shfl.sync.idx.b32	%r220|%p37, %r215, %r45, 4127, -1;
	mad.lo.s32 	%r221, %r220, %r87, %r219;
	shfl.sync.idx.b32	%r222|%p38, %r215, %r46, 4127, -1;
	mad.lo.s32 	%r223, %r222, %r88, %r221;
	shfl.sync.idx.b32	%r224|%p39, %r215, %r47, 4127, -1;
	mad.lo.s32 	%r225, %r224, %r89, %r223;
	shfl.sync.idx.b32	%r226|%p40, %r215, %r48, 4127, -1;
	mad.lo.s32 	%r227, %r226, %r90, %r225;
	shfl.sync.idx.b32	%r228|%p41, %r215, %r49, 4127, -1;
	mad.lo.s32 	%r229, %r228, %r91, %r227;
	shfl.sync.idx.b32	%r230|%p42, %r215, %r50, 4127, -1;
	mad.lo.s32 	%r231, %r230, %r92, %r229;
	shfl.sync.idx.b32	%r232|%p43, %r215, %r51, 4127, -1;
	mad.lo.s32 	%r233, %r232, %r93, %r231;
	shfl.sync.idx.b32	%r234|%p44, %r215, %r52, 4127, -1;
	mad.lo.s32 	%r235, %r234, %r94, %r233;
	shfl.sync.idx.b32	%r236|%p45, %r215, %r53, 4127, -1;
	mad.lo.s32 	%r237, %r236, %r95, %r235;
	shfl.sync.idx.b32	%r238|%p46, %r215, %r54, 4127, -1;
	mad.lo.s32 	%r239, %r238, %r96, %r237;
	shfl.sync.idx.b32	%r240|%p47, %r215, %r55, 4127, -1;
	mad.lo.s32 	%r241, %r240, %r97, %r239;
	shfl.sync.idx.b32	%r242|%p48, %r215, %r56, 4127, -1;
	mad.lo.s32 	%r243, %r242, %r98, %r241;
	shfl.sync.idx.b32	%r244|%p49, %r215, %r57, 4127, -1;
	mad.lo.s32 	%r245, %r244, %r99, %r243;
	shfl.sync.idx.b32	%r246|%p50, %r215, %r58, 4127, -1;
	mad.lo.s32 	%r247, %r246, %r100, %r245;
	shl.b32 	%r248, %r12, 2;
	shl.b32 	%r249, %r283, 4;
	or.b32  	%r250, %r249, %r248;
	mov.u32 	%r251, _ZZ9cuda_gemmIiLi128ELi8ELi1ELi64ELi16ELi16ELi1EEviiiPT_S1_S1_iiE3Csh;
	add.s32 	%r252, %r251, %r250;
	ld.shared.u32 	%r253, [%r252];
	add.s32 	%r254, %r253, %r247;
	st.shared.u32 	[%r252], %r254;
	add.s32 	%r283, %r283, %r61;
	setp.lt.u32 	%p51, %r283, 16;
	@%p51 bra 	$L__BB115_25;
$L__BB115_26:
	setp.gt.u32 	%p52, %r1, 63;
	bar.sync 	0;
	@%p52 bra 	$L__BB115_33;
	setp.eq.s32 	%p53, %r19, 0;
	shl.b32 	%r103, %r274, 6;
	mov.u32 	%r284, %r1;
	@%p53 bra 	$L__BB115_31;
	setp.eq.s32 	%p54, %r19, 1;
	add.s32 	%r255, %r103, %r1;
	ld.shared.u32 	%r256, [%r25];
	mul.wide.s32 	%rd36, %r255, 4;
	add.s64 	%rd8, %rd3, %rd36;
	st.global.u32 	[%rd8], %r256;
	mov.u32 	%r284, %r3;
	@%p54 bra 	$L__BB115_31;
	setp.eq.s32 	%p55, %r19, 2;
	ld.shared.u32 	%r257, [%r26];
	cvt.u64.u32 	%rd37, %r21;
	add.s64 	%rd9, %rd8, %rd37;
	st.global.u32 	[%rd9], %r257;
	mov.u32 	%r284, %r23;
	@%p55 bra 	$L__BB115_31;
	ld.shared.u32 	%r258, [%r27];
	add.s64 	%rd39, %rd9, %rd37;
	st.global.u32 	[%rd39], %r258;
	mov.u32 	%r284, %r24;
$L__BB115_31:
	setp.lt.u32 	%p56, %r18, 3;
	@%p56 bra 	$L__BB115_33;
$L__BB115_32:
	add.s32 	%r259, %r103, %r284;
	shl.b32 	%r260, %r284, 2;
	mov.u32 	%r261, _ZZ9cuda_gemmIiLi128ELi8ELi1ELi64ELi16ELi16ELi1EEviiiPT_S1_S1_iiE3Csh;
	add.s32 	%r262, %r261, %r260;
	ld.shared.u32 	%r263, [%r262];
	mul.wide.s32 	%rd40, %r259, 4;
	add.s64 	%rd41, %rd3, %rd40;
	st.global.u32 	[%rd41], %r263;
	add.s32 	%r264, %r262, %r21;
	ld.shared.u32 	%r265, [%r264];
	add.s64 	%rd43, %rd41, %rd42;
	st.global.u32 	[%rd43], %r265;
	add.s32 	%r266, %r264, %r21;
	ld.shared.u32 	%r267, [%r266];
	add.s64 	%rd44, %rd43, %rd42;
	st.global.u32 	[%rd44], %r267;
	add.s32 	%r268, %r266, %r21;
	ld.shared.u32 	%r269, [%r268];
	add.s64 	%rd45, %rd44, %rd42;
	st.global.u32 	[%rd45], %r269;
	add.s32 	%r284, %r21, %r284;
	setp.lt.u32 	%p57, %r284, 64;
	@%p57 bra 	$L__BB115_32;
$L__BB115_33:
	add.s32 	%r274, %r274, %r14;
	setp.lt.u32 	%p58, %r274, %r15;
	@%p58 bra 	$L__BB115_8;
$L__BB115_34:
	ret;

}
	// .globl	_Z9cuda_gemmIiLi128ELi8ELi1ELi64ELi32ELi32ELi0EEviiiPT_S1_S1_ii
.visible .entry _Z9cuda_gemmIiLi128ELi8ELi1ELi64ELi32ELi32ELi0EEviiiPT_S1_S1_ii(
	.param .u32 _Z9cuda_gemmIiLi128ELi8ELi1ELi64ELi32ELi32ELi0EEviiiPT_S1_S1_ii_param_0,
	.param .u32 _Z9cuda_gemmIiLi128ELi8ELi1ELi64ELi32ELi32ELi0EEviiiPT_S1_S1_ii_param_1,
	.param .u32 _Z9cuda_gemmIiLi128ELi8ELi1ELi64ELi32ELi32ELi0EEviiiPT_S1_S1_ii_param_2,
	.param .u64 .ptr .align 1 _Z9cuda_gemmIiLi128ELi8ELi1ELi64ELi32ELi32ELi0EEviiiPT_S1_S1_ii_param_3,
	.param .u64 .ptr .align 1 _Z9cuda_gemmIiLi128ELi8ELi1ELi64ELi32ELi32ELi0EEviiiPT_S1_S1_ii_param_4,
	.param .u64 .ptr .align 1 _Z9cuda_gemmIiLi128ELi8ELi1ELi64ELi32ELi32ELi0EEviiiPT_S1_S1_ii_param_5,
	.param .u32 _Z9cuda_gemmIiLi128ELi8ELi1ELi64ELi32ELi32ELi0EEviiiPT_S1_S1_ii_param_6,
	.param .u32 _Z9cuda_gemmIiLi128ELi8ELi1ELi64ELi32ELi32ELi0EEviiiPT_S1_S1_ii_param_7
)
.maxntid 128
{
	.reg .pred 	%p<250>;
	.reg .b32 	%r<1102>;
	.reg .b64 	%rd<37>;
	// demoted variable
	.shared .align 128 .b8 _ZZ9cuda_gemmIiLi128ELi8ELi1ELi64ELi32ELi32ELi0EEviiiPT_S1_S1_iiE11kron_fac_sh[4224];
	// demoted variable
	.shared .align 128 .b8 _ZZ9cuda_gemmIiLi128ELi8ELi1ELi64ELi32ELi32ELi0EEviiiPT_S1_S1_iiE3Ash[256];
	// demoted variable
	.shared .align 128 .b8 _ZZ9cuda_gemmIiLi128ELi8ELi1ELi64ELi32ELi32ELi0EEviiiPT_S1_S1_iiE3Csh[256];
	ld.param.u32 	%r364, [_Z9cuda_gemmIiLi128ELi8ELi1ELi64ELi32ELi32ELi0EEviiiPT_S1_S1_ii_param_2];
	ld.param.u64 	%rd5, [_Z9cuda_gemmIiLi128ELi8ELi1ELi64ELi32ELi32ELi0EEviiiPT_S1_S1_ii_param_3];
	ld.param.u64 	%rd4, [_Z9cuda_gemmIiLi128ELi8ELi1ELi64ELi32ELi32ELi0EEviiiPT_S1_S1_ii_param_4];
	ld.param.u64 	%rd6, [_Z9cuda_gemmIiLi128ELi8ELi1ELi64ELi32ELi32ELi0EEviiiPT_S1_S1_ii_param_5];
	ld.param.u32 	%r365, [_Z9cuda_gemmIiLi128ELi8ELi1ELi64ELi32ELi32ELi0EEviiiPT_S1_S1_ii_param_6];
	ld.param.u32 	%r366, [_Z9cuda_gemmIiLi128ELi8ELi1ELi64ELi32ELi32ELi0EEviiiPT_S1_S1_ii_param_7];
	cvta.to.global.u64 	%rd1, %rd5;
	cvta.to.global.u64 	%rd2, %rd6;
	mov.u32 	%r1, %tid.x;
	mul.lo.s32 	%r2, %r366, %r365;
	setp.ge.u32 	%p1, %r1, %r2;
	@%p1 bra 	$L__BB116_3;
	mov.u32 	%r3, %ntid.x;
	cvta.to.global.u64 	%rd3, %rd4;
	mov.u32 	%r930, %r1;
$L__BB116_2:
	mul.wide.u32 	%rd7, %r930, 4;
	add.s64 	%rd8, %rd3, %rd7;
	ld.global.u32 	%r367, [%rd8];
	rem.u32 	%r368, %r930, %r365;
	mov.u32 	%r369, _ZZ9cuda_gemmIiLi128ELi8ELi1ELi64ELi32ELi32ELi0EEviiiPT_S1_S1_iiE11kron_fac_sh;
	mad.lo.s32 	%r370, %r368, 132, %r369;
	div.u32 	%r371, %r930, %r366;
	shl.b32 	%r372, %r371, 2;
	add.s32 	%r373, %r370, %r372;
	st.shared.u32 	[%r373], %r367;
	add.s32 	%r930, %r930, %r3;
	setp.lt.u32 	%p2, %r930, %r2;
	@%p2 bra 	$L__BB116_2;
$L__BB116_3:
	div.s32 	%r6, 64, %r366;
	div.u32 	%r8, %r1, %r6;
	mul.lo.s32 	%r374, %r8, %r6;
	sub.s32 	%r7, %r1, %r374;
	mov.u32 	%r9, %ntid.x;
	mov.u32 	%r963, %ctaid.y;
	mov.u32 	%r11, %nctaid.y;
	shl.b32 	%r375, %r11, 3;
	setp.ge.u32 	%p3, %r963, %r375;
	@%p3 bra 	$L__BB116_222;
	mov.u32 	%r377, %ctaid.x;
	shl.b32 	%r12, %r377, 6;
	min.s32 	%r13, %r366, 32;
	mul.lo.s32 	%r14, %r7, %r366;
	shl.b32 	%r378, %r366, 8;
	sub.s32 	%r15, 8223, %r378;
	mul.lo.s32 	%r16, %r6, %r377;
	add.s32 	%r17, %r1, %r9;
	max.u32 	%r379, %r17, 64;
	setp.lt.u32 	%p4, %r17, 64;
	selp.u32 	%r380, 1, 0, %p4;
	add.s32 	%r381, %r17, %r380;
	sub.s32 	%r382, %r379, %r381;
	div.u32 	%r383, %r382, %r9;
	add.s32 	%r18, %r383, %r380;
	add.s32 	%r384, %r18, 1;
	and.b32  	%r19, %r384, 3;
	shl.b32 	%r385, %r1, 2;
	mov.u32 	%r386, _ZZ9cuda_gemmIiLi128ELi8ELi1ELi64ELi32ELi32ELi0EEviiiPT_S1_S1_iiE3Ash;
	add.s32 	%r20, %r386, %r385;
	shl.b32 	%r21, %r9, 2;
	add.s32 	%r22, %r20, %r21;
	add.s32 	%r23, %r17, %r9;
	add.s32 	%r24, %r23, %r9;
	mov.u32 	%r387, _ZZ9cuda_gemmIiLi128ELi8ELi1ELi64ELi32ELi32ELi0EEviiiPT_S1_S1_iiE3Csh;
	add.s32 	%r25, %r387, %r385;
	add.s32 	%r26, %r25, %r21;
	div.u32 	%r27, %r9, %r6;
$L__BB116_5:
	setp.gt.u32 	%p5, %r1, 63;
	@%p5 bra 	$L__BB116_13;
	setp.eq.s32 	%p6, %r19, 0;
	mul.lo.s32 	%r61, %r963, %r364;
	mov.u32 	%r964, %r1;
	@%p6 bra 	$L__BB116_10;
	setp.eq.s32 	%p7, %r19, 1;
	add.s32 	%r388, %r61, %r12;
	add.s32 	%r62, %r388, %r1;
	mul.wide.u32 	%rd9, %r62, 4;
	add.s64 	%rd10, %rd1, %rd9;
	ld.global.u32 	%r389, [%rd10];
	st.shared.u32 	[%r20], %r389;
	mov.u32 	%r964, %r17;
	@%p7 bra 	$L__BB116_10;
	setp.eq.s32 	%p8, %r19, 2;
	add.s32 	%r63, %r62, %r9;
	mul.wide.u32 	%rd11, %r63, 4;
	add.s64 	%rd12, %rd1, %rd11;
	ld.global.u32 	%r390, [%rd12];
	st.shared.u32 	[%r22], %r390;
	mov.u32 	%r964, %r23;
	@%p8 bra 	$L__BB116_10;
	add.s32 	%r391, %r63, %r9;
	mul.wide.u32 	%rd13, %r391, 4;
	add.s64 	%rd14, %rd1, %rd13;
	ld.global.u32 	%r392, [%rd14];
	add.s32 	%r393, %r22, %r21;
	st.shared.u32 	[%r393], %r392;
	mov.u32 	%r964, %r24;
$L__BB116_10:
	setp.lt.u32 	%p9, %r18, 3;
	@%p9 bra 	$L__BB116_13;
	shl.b32 	%r394, %r964, 2;
	mov.u32 	%r395, _ZZ9cuda_gemmIiLi128ELi8ELi1ELi64ELi32ELi32ELi0EEviiiPT_S1_S1_iiE3Ash;
	add.s32 	%r969, %r395, %r394;
	add.s32 	%r396, %r12, %r964;
	add.s32 	%r965, %r396, %r61;
	add.s32 	%r968, %r965, %r9;
	shl.b32 	%r397, %r9, 1;
	add.s32 	%r967, %r965, %r397;
	mad.lo.s32 	%r966, %r9, 3, %r965;
$L__BB116_12:
	mul.wide.u32 	%rd15, %r965, 4;
	add.s64 	%rd16, %rd1, %rd15;
	ld.global.u32 	%r398, [%rd16];
	st.shared.u32 	[%r969], %r398;
	mul.wide.u32 	%rd17, %r968, 4;
	add.s64 	%rd18, %rd1, %rd17;
	ld.global.u32 	%r399, [%rd18];
	add.s32 	%r400, %r969, %r21;
	st.shared.u32 	[%r400], %r399;
	mul.wide.u32 	%rd19, %r967, 4;
	add.s64 	%rd20, %rd1, %rd19;
	ld.global.u32 	%r401, [%rd20];
	shl.b32 	%r402, %r9, 3;
	add.s32 	%r403, %r969, %r402;
	st.shared.u32 	[%r403], %r401;
	mul.wide.u32 	%rd21, %r966, 4;
	add.s64 	%rd22, %rd1, %rd21;
	ld.global.u32 	%r404, [%rd22];
	mad.lo.s32 	%r405, %r9, 12, %r969;
	st.shared.u32 	[%r405], %r404;
	add.s32 	%r964, %r964, %r21;
	shl.b32 	%r406, %r9, 4;
	add.s32 	%r969, %r969, %r406;
	add.s32 	%r968, %r968, %r21;
	add.s32 	%r967, %r967, %r21;
	add.s32 	%r966, %r966, %r21;
	add.s32 	%r965, %r965, %r21;
	setp.lt.u32 	%p10, %r964, 64;
	@%p10 bra 	$L__BB116_12;
$L__BB116_13:
	setp.gt.u32 	%p11, %r1, 63;
	bar.sync 	0;
	@%p11 bra 	$L__BB116_19;
	setp.eq.s32 	%p12, %r19, 0;
	mov.u32 	%r971, %r1;
	@%p12 bra 	$L__BB116_18;
	setp.eq.s32 	%p13, %r19, 1;
	mov.b32 	%r407, 0;
	st.shared.u32 	[%r25], %r407;
	mov.u32 	%r971, %r17;
	@%p13 bra 	$L__BB116_18;
	setp.eq.s32 	%p14, %r19, 2;
	mov.b32 	%r408, 0;
	st.shared.u32 	[%r26], %r408;
	mov.u32 	%r971, %r23;
	@%p14 bra 	$L__BB116_18;
	add.s32 	%r409, %r26, %r21;
	mov.b32 	%r410, 0;
	st.shared.u32 	[%r409], %r410;
	mov.u32 	%r971, %r24;
$L__BB116_18:
	setp.lt.u32 	%p15, %r18, 3;
	@%p15 bra 	$L__BB116_19;
	bra.uni 	$L__BB116_223;
$L__BB116_19:
	setp.gt.s32 	%p17, %r6, 0;
	@%p17 bra 	$L__BB116_20;
	bra.uni 	$L__BB116_214;
$L__BB116_20:
	setp.lt.s32 	%p18, %r366, 1;
	and.b32  	%r418, %r1, 31;
	rem.s32 	%r85, %r418, %r13;
	add.s32 	%r86, %r85, %r14;
	@%p18 bra 	$L__BB116_22;
	shl.b32 	%r419, %r86, 2;
	mov.u32 	%r420, _ZZ9cuda_gemmIiLi128ELi8ELi1ELi64ELi32ELi32ELi0EEviiiPT_S1_S1_iiE3Ash;
	add.s32 	%r421, %r420, %r419;
	ld.shared.u32 	%r962, [%r421];
$L__BB116_22:
	setp.lt.s32 	%p19, %r366, 2;
	@%p19 bra 	$L__BB116_24;
	add.s32 	%r422, %r85, 1;
	setp.lt.s32 	%p20, %r422, %r13;
	selp.b32 	%r423, 0, %r13, %p20;
	sub.s32 	%r424, %r86, %r423;
	shl.b32 	%r425, %r424, 2;
	mov.u32 	%r426, _ZZ9cuda_gemmIiLi128ELi8ELi1ELi64ELi32ELi32ELi0EEviiiPT_S1_S1_iiE3Ash;
	add.s32 	%r427, %r426, %r425;
	ld.shared.u32 	%r961, [%r427+4];
$L__BB116_24:
	setp.lt.s32 	%p21, %r366, 3;
	@%p21 bra 	$L__BB116_26;
	add.s32 	%r428, %r85, 2;
	setp.lt.s32 	%p22, %r428, %r13;
	selp.b32 	%r429, 0, %r13, %p22;
	sub.s32 	%r430, %r86, %r429;
	shl.b32 	%r431, %r430, 2;
	mov.u32 	%r432, _ZZ9cuda_gemmIiLi128ELi8ELi1ELi64ELi32ELi32ELi0EEviiiPT_S1_S1_iiE3Ash;
	add.s32 	%r433, %r432, %r431;
	ld.shared.u32 	%r960, [%r433+8];
$L__BB116_26:
	setp.lt.s32 	%p23, %r366, 4;
	@%p23 bra 	$L__BB116_28;
	add.s32 	%r434, %r85, 3;
	setp.lt.s32 	%p24, %r434, %r13;
	selp.b32 	%r435, 0, %r13, %p24;
	sub.s32 	%r436, %r86, %r435;
	shl.b32 	%r437, %r436, 2;
	mov.u32 	%r438, _ZZ9cuda_gemmIiLi128ELi8ELi1ELi64ELi32ELi32ELi0EEviiiPT_S1_S1_iiE3Ash;
	add.s32 	%r439, %r438, %r437;
	ld.shared.u32 	%r959, [%r439+12];
$L__BB116_28:
	setp.lt.s32 	%p25, %r366, 5;
	@%p25 bra 	$L__BB116_30;
	add.s32 	%r440, %r85, 4;
	setp.lt.s32 	%p26, %r440, %r13;
	selp.b32 	%r441, 0, %r13, %p26;
	sub.s32 	%r442, %r86, %r441;
	shl.b32 	%r443, %r442, 2;
	mov.u32 	%r444, _ZZ9cuda_gemmIiLi128ELi8ELi1ELi64ELi32ELi32ELi0EEviiiPT_S1_S1_iiE3Ash;
	add.s32 	%r445, %r444, %r443;
	ld.shared.u32 	%r958, [%r445+16];
$L__BB116_30:
	setp.lt.s32 	%p27, %r366, 6;
	@%p27 bra 	$L__BB116_32;
	add.s32 	%r446, %r85, 5;
	setp.lt.s32 	%p28, %r446, %r13;
	selp.b32 	%r447, 0, %r13, %p28;
	sub.s32 	%r448, %r86, %r447;
	shl.b32 	%r449, %r448, 2;
	mov.u32 	%r450, _ZZ9cuda_gemmIiLi128ELi8ELi1ELi64ELi32ELi32ELi0EEviiiPT_S1_S1_iiE3Ash;
	add.s32 	%r451, %r450, %r449;
	ld.shared.u32 	%r957, [%r451+20];
$L__BB116_32:
	setp.lt.s32 	%p29, %r366, 7;
	@%p29 bra 	$L__BB116_34;
	add.s32 	%r452, %r85, 6;
	setp.lt.s32 	%p30, %r452, %r13;
	selp.b32 	%r453, 0, %r13, %p30;
	sub.s32 	%r454, %r86, %r453;
	shl.b32 	%r455, %r454, 2;
	mov.u32 	%r456, _ZZ9cuda_gemmIiLi128ELi8ELi1ELi64ELi32ELi32ELi0EEviiiPT_S1_S1_iiE3Ash;
	add.s32 	%r457, %r456, %r455;
	ld.shared.u32 	%r956, [%r457+24];
$L__BB116_34:
	setp.lt.s32 	%p31, %r366, 8;
	@%p31 bra 	$L__BB116_36;
	add.s32 	%r458, %r85, 7;
	setp.lt.s32 	%p32, %r458, %r13;
	selp.b32 	%r459, 0, %r13, %p32;
	sub.s32 	%r460, %r86, %r459;
	shl.b32 	%r461, %r460, 2;
	mov.u32 	%r462, _ZZ9cuda_gemmIiLi128ELi8ELi1ELi64ELi32ELi32ELi0EEviiiPT_S1_S1_iiE3Ash;
	add.s32 	%r463, %r462, %r461;
	ld.shared.u32 	%r955, [%r463+28];
$L__BB116_36:
	setp.lt.s32 	%p33, %r366, 9;
	@%p33 bra 	$L__BB116_38;
	add.s32 	%r464, %r85, 8;
	setp.lt.s32 	%p34, %r464, %r13;
	selp.b32 	%r465, 0, %r13, %p34;
	sub.s32 	%r466, %r86, %r465;
	shl.b32 	%r467, %r466, 2;
	mov.u32 	%r468, _ZZ9cuda_gemmIiLi128ELi8ELi1ELi64ELi32ELi32ELi0EEviiiPT_S1_S1_iiE3Ash;
	add.s32 	%r469, %r468, %r467;
	ld.shared.u32 	%r954, [%r469+32];
$L__BB116_38:
	setp.lt.s32 	%p35, %r366, 10;
	@%p35 bra 	$L__BB116_40;
	add.s32 	%r470, %r85, 9;
	setp.lt.s32 	%p36, %r470, %r13;
	selp.b32 	%r471, 0, %r13, %p36;
	sub.s32 	%r472, %r86, %r471;
	shl.b32 	%r473, %r472, 2;
	mov.u32 	%r474, _ZZ9cuda_gemmIiLi128ELi8ELi1ELi64ELi32ELi32ELi0EEviiiPT_S1_S1_iiE3Ash;
	add.s32 	%r475, %r474, %r473;
	ld.shared.u32 	%r953, [%r475+36];
$L__BB116_40:
	setp.lt.s32 	%p37, %r366, 11;
	@%p37 bra 	$L__BB116_42;
	add.s32 	%r476, %r85, 10;
	setp.lt.s32 	%p38, %r476, %r13;
	selp.b32 	%r477, 0, %r13, %p38;
	sub.s32 	%r478, %r86, %r477;
	shl.b32 	%r479, %r478, 2;
	mov.u32 	%r480, _ZZ9cuda_gemmIiLi128ELi8ELi1ELi64ELi32ELi32ELi0EEviiiPT_S1_S1_iiE3Ash;
	add.s32 	%r481, %r480, %r479;
	ld.shared.u32 	%r952, [%r481+40];
$L__BB116_42:
	setp.lt.s32 	%p39, %r366, 12;
	@%p39 bra 	$L__BB116_44;
	add.s32 	%r482, %r85, 11;
	setp.lt.s32 	%p40, %r482, %r13;
	selp.b32 	%r483, 0, %r13, %p40;
	sub.s32 	%r484, %r86, %r483;
	shl.b32 	%r485, %r484, 2;
	mov.u32 	%r486, _ZZ9cuda_gemmIiLi128ELi8ELi1ELi64ELi32ELi32ELi0EEviiiPT_S1_S1_iiE3Ash;
	add.s32 	%r487, %r486, %r485;
	ld.shared.u32 	%r951, [%r487+44];
$L__BB116_44:
	setp.lt.s32 	%p41, %r366, 13;
	@%p41 bra 	$L__BB116_46;
	add.s32 	%r488, %r85, 12;
	setp.lt.s32 	%p42, %r488, %r13;
	selp.b32 	%r489, 0, %r13, %p42;
	sub.s32 	%r490, %r86, %r489;
	shl.b32 	%r491, %r490, 2;
	mov.u32 	%r492, _ZZ9cuda_gemmIiLi128ELi8ELi1ELi64ELi32ELi32ELi0EEviiiPT_S1_S1_iiE3Ash;
	add.s32 	%r493, %r492, %r491;
	ld.shared.u32 	%r950, [%r493+48];
$L__BB116_46:
	setp.lt.s32 	%p43, %r366, 14;
	@%p43 bra 	$L__BB116_48;
	add.s32 	%r494, %r85, 13;
	setp.lt.s32 	%p44, %r494, %r13;
	selp.b32 	%r495, 0, %r13, %p44;
	sub.s32 	%r496, %r86, %r495;
	shl.b32 	%r497, %r496, 2;
	mov.u32 	%r498, _ZZ9cuda_gemmIiLi128ELi8ELi1ELi64ELi32ELi32ELi0EEviiiPT_S1_S1_iiE3Ash;
	add.s32 	%r499, %r498, %r497;
	ld.shared.u32 	%r949, [%r499+52];
$L__BB116_48:
	setp.lt.s32 	%p45, %r366, 15;
	@%p45 bra 	$L__BB116_50;
	add.s32 	%r500, %r85, 14;
	setp.lt.s32 	%p46, %r500, %r13;
	selp.b32 	%r501, 0, %r13, %p46;
	sub.s32 	%r502, %r86, %r501;
	shl.b32 	%r503, %r502, 2;
	mov.u32 	%r504, _ZZ9cuda_gemmIiLi128ELi8ELi1ELi64ELi32ELi32ELi0EEviiiPT_S1_S1_iiE3Ash;
	add.s32 	%r505, %r504, %r503;
	ld.shared.u32 	%r948, [%r505+56];
$L__BB116_50:
	setp.lt.s32 	%p47, %r366, 16;
	@%p47 bra 	$L__BB116_52;
	add.s32 	%r506, %r85, 15;
	setp.lt.s32 	%p48, %r506, %r13;
	selp.b32 	%r507, 0, %r13, %p48;
	sub.s32 	%r508, %r86, %r507;
	shl.b32 	%r509, %r508, 2;
	mov.u32 	%r510, _ZZ9cuda_gemmIiLi128ELi8ELi1ELi64ELi32ELi32ELi0EEviiiPT_S1_S1_iiE3Ash;
	add.s32 	%r511, %r510, %r509;
	ld.shared.u32 	%r947, [%r511+60];
$L__BB116_52:
	setp.lt.s32 	%p49, %r366, 17;
	@%p49 bra 	$L__BB116_54;
	add.s32 	%r512, %r85, 16;
	setp.lt.s32 	%p50, %r512, %r13;
	selp.b32 	%r513, 0, %r13, %p50;
	sub.s32 	%r514, %r86, %r513;
	shl.b32 	%r515, %r514, 2;
	mov.u32 	%r516, _ZZ9cuda_gemmIiLi128ELi8ELi1ELi64ELi32ELi32ELi0EEviiiPT_S1_S1_iiE3Ash;
	add.s32 	%r517, %r516, %r515;
	ld.shared.u32 	%r946, [%r517+64];
$L__BB116_54:
	setp.lt.s32 	%p51, %r366, 18;
	@%p51 bra 	$L__BB116_56;
	add.s32 	%r518, %r85, 17;
	setp.lt.s32 	%p52, %r518, %r13;
	selp.b32 	%r519, 0, %r13, %p52;
	sub.s32 	%r520, %r86, %r519;
	shl.b32 	%r521, %r520, 2;
	mov.u32 	%r522, _ZZ9cuda_gemmIiLi128ELi8ELi1ELi64ELi32ELi32ELi0EEviiiPT_S1_S1_iiE3Ash;
	add.s32 	%r523, %r522, %r521;
	ld.shared.u32 	%r945, [%r523+68];
$L__BB116_56:
	setp.lt.s32 	%p53, %r366, 19;
	@%p53 bra 	$L__BB116_58;
	add.s32 	%r524, %r85, 18;
	setp.lt.s32 	%p54, %r524, %r13;
	selp.b32 	%r525, 0, %r13, %p54;
	sub.s32 	%r526, %r86, %r525;
	shl.b32 	%r527, %r526, 2;
	mov.u32 	%r528, _ZZ9cuda_gemmIiLi128ELi8ELi1ELi64ELi32ELi32ELi0EEviiiPT_S1_S1_iiE3Ash;
	add.s32 	%r529, %r528, %r527;
	ld.shared.u32 	%r944, [%r529+72];
$L__BB116_58:
	setp.lt.s32 	%p55, %r366, 20;
	@%p55 bra 	$L__BB116_60;
	add.s32 	%r530, %r85, 19;
	setp.lt.s32 	%p56, %r530, %r13;
	selp.b32 	%r531, 0, %r13, %p56;
	sub.s32 	%r532, %r86, %r531;
	shl.b32 	%r533, %r532, 2;
	mov.u32 	%r534, _ZZ9cuda_gemmIiLi128ELi8ELi1ELi64ELi32ELi32ELi0EEviiiPT_S1_S1_iiE3Ash;
	add.s32 	%r535, %r534, %r533;
	ld.shared.u32 	%r943, [%r535+76];
$L__BB116_60:
	setp.lt.s32 	%p57, %r366, 21;
	@%p57 bra 	$L__BB116_62;
	add.s32 	%r536, %r85, 20;
	setp.lt.s32 	%p58, %r536, %r13;
	selp.b32 	%r537, 0, %r13, %p58;
	sub.s32 	%r538, %r86, %r537;
	shl.b32 	%r539, %r538, 2;
	mov.u32 	%r540, _ZZ9cuda_gemmIiLi128ELi8ELi1ELi64ELi32ELi32ELi0EEviiiPT_S1_S1_iiE3Ash;
	add.s32 	%r541, %r540, %r539;
	ld.shared.u32 	%r942, [%r541+80];
$L__BB116_62:
	setp.lt.s32 	%p59, %r366, 22;
	@%p59 bra 	$L__BB116_64;
	add.s32 	%r542, %r85, 21;
	setp.lt.s32 	%p60, %r542, %r13;
	selp.b32 	%r543, 0, %r13, %p60;
	sub.s32 	%r544, %r86, %r543;
	shl.b32 	%r545, %r544, 2;
	mov.u32 	%r546, _ZZ9cuda_gemmIiLi128ELi8ELi1ELi64ELi32ELi32ELi0EEviiiPT_S1_S1_iiE3Ash;
	add.s32 	%r547, %r546, %r545;
	ld.shared.u32 	%r941, [%r547+84];
$L__BB116_64:
	setp.lt.s32 	%p61, %r366, 23;
	@%p61 bra 	$L__BB116_66;
	add.s32 	%r548, %r85, 22;
	setp.lt.s32 	%p62, %r548, %r13;
	selp.b32 	%r549, 0, %r13, %p62;
	sub.s32 	%r550, %r86, %r549;
	shl.b32 	%r551, %r550, 2;
	mov.u32 	%r552, _ZZ9cuda_gemmIiLi128ELi8ELi1ELi64ELi32ELi32ELi0EEviiiPT_S1_S1_iiE3Ash;
	add.s32 	%r553, %r552, %r551;
	ld.shared.u32 	%r940, [%r553+88];
$L__BB116_66:
	setp.lt.s32 	%p63, %r366, 24;
	@%p63 bra 	$L__BB116_68;
	add.s32 	%r554, %r85, 23;
	setp.lt.s32 	%p64, %r554, %r13;
	selp.b32 	%r555, 0, %r13, %p64;
	sub.s32 	%r556, %r86, %r555;
	shl.b32 	%r557, %r556, 2;
	mov.u32 	%r558, _ZZ9cuda_gemmIiLi128ELi8ELi1ELi64ELi32ELi32ELi0EEviiiPT_S1_S1_iiE3Ash;
	add.s32 	%r559, %r558, %r557;
	ld.shared.u32 	%r939, [%r559+92];
$L__BB116_68:
	setp.lt.s32 	%p65, %r366, 25;
	@%p65 bra 	$L__BB116_70;
	add.s32 	%r560, %r85, 24;
	setp.lt.s32 	%p66, %r560, %r13;
	selp.b32 	%r561, 0, %r13, %p66;
	sub.s32 	%r562, %r86, %r561;
	shl.b32 	%r563, %r562, 2;
	mov.u32 	%r564, _ZZ9cuda_gemmIiLi128ELi8ELi1ELi64ELi32ELi32ELi0EEviiiPT_S1_S1_iiE3Ash;
	add.s32 	%r565, %r564, %r563;
	ld.shared.u32 	%r938, [%r565+96];
$L__BB116_70:
	setp.lt.s32 	%p67, %r366, 26;
	@%p67 bra 	$L__BB116_72;
	add.s32 	%r566, %r85, 25;
	setp.lt.s32 	%p68, %r566, %r13;
	selp.b32 	%r567, 0, %r13, %p68;
	sub.s32 	%r568, %r86, %r567;
	shl.b32 	%r569, %r568, 2;
	mov.u32 	%r570, _ZZ9cuda_gemmIiLi128ELi8ELi1ELi64ELi32ELi32ELi0EEviiiPT_S1_S1_iiE3Ash;
	add.s32 	%r571, %r570, %r569;
	ld.shared.u32 	%r937, [%r571+100];
$L__BB116_72:
	setp.lt.s32 	%p69, %r366, 27;
	@%p69 bra 	$L__BB116_74;
	add.s32 	%r572, %r85, 26;
	setp.lt.s32 	%p70, %r572, %r13;
	selp.b32 	%r573, 0, %r13, %p70;
	sub.s32 	%r574, %r86, %r573;
	shl.b32 	%r575, %r574, 2;
	mov.u32 	%r576, _ZZ9cuda_gemmIiLi128ELi8ELi1ELi64ELi32ELi32ELi0EEviiiPT_S1_S1_iiE3Ash;
	add.s32 	%r577, %r576, %r575;
	ld.shared.u32 	%r936, [%r577+104];
$L__BB116_74:
	setp.lt.s32 	%p71, %r366, 28;
	@%p71 bra 	$L__BB116_76;
	add.s32 	%r578, %r85, 27;
	setp.lt.s32 	%p72, %r578, %r13;
	selp.b32 	%r579, 0, %r13, %p72;
	sub.s32 	%r580, %r86, %r579;
	shl.b32 	%r581, %r580, 2;
	mov.u32 	%r582, _ZZ9cuda_gemmIiLi128ELi8ELi1ELi64ELi32ELi32ELi0EEviiiPT_S1_S1_iiE3Ash;
	add.s32 	%r583, %r582, %r581;
	ld.shared.u32 	%r935, [%r583+108];
$L__BB116_76:
	setp.lt.s32 	%p73, %r366, 29;
	@%p73 bra 	$L__BB116_78;
	add.s32 	%r584, %r85, 28;
	setp.lt.s32 	%p74, %r584, %r13;
	selp.b32 	%r585, 0, %r13, %p74;
	sub.s32 	%r586, %r86, %r585;
	shl.b32 	%r587, %r586, 2;
	mov.u32 	%r588, _ZZ9cuda_gemmIiLi128ELi8ELi1ELi64ELi32ELi32ELi0EEviiiPT_S1_S1_iiE3Ash;
	add.s32 	%r589, %r588, %r587;
	ld.shared.u32 	%r934, [%r589+112];
$L__BB116_78:
	setp.lt.s32 	%p75, %r366, 30;
	@%p75 bra 	$L__BB116_80;
	add.s32 	%r590, %r85, 29;
	setp.lt.s32 	%p76, %r590, %r13;
	selp.b32 	%r591, 0, %r13, %p76;
	sub.s32 	%r592, %r86, %r591;
	shl.b32 	%r593, %r592, 2;
	mov.u32 	%r594, _ZZ9cuda_gemmIiLi128ELi8ELi1ELi64ELi32ELi32ELi0EEviiiPT_S1_S1_iiE3Ash;
	add.s32 	%r595, %r594, %r593;
	ld.shared.u32 	%r933, [%r595+116];
$L__BB116_80:
	setp.lt.s32 	%p77, %r366, 31;
	@%p77 bra 	$L__BB116_82;
	add.s32 	%r596, %r85, 30;
	setp.lt.s32 	%p78, %r596, %r13;
	selp.b32 	%r597, 0, %r13, %p78;
	sub.s32 	%r598, %r86, %r597;
	shl.b32 	%r599, %r598, 2;
	mov.u32 	%r600, _ZZ9cuda_gemmIiLi128ELi8ELi1ELi64ELi32ELi32ELi0EEviiiPT_S1_S1_iiE3Ash;
	add.s32 	%r601, %r600, %r599;
	ld.shared.u32 	%r932, [%r601+120];
$L__BB116_82:
	setp.lt.s32 	%p79, %r366, 32;
	@%p79 bra 	$L__BB116_84;
	add.s32 	%r602, %r85, 31;
	setp.lt.s32 	%p80, %r602, %r13;
	selp.b32 	%r603, 0, %r13, %p80;
	sub.s32 	%r604, %r86, %r603;
	shl.b32 	%r605, %r604, 2;
	mov.u32 	%r606, _ZZ9cuda_gemmIiLi128ELi8ELi1ELi64ELi32ELi32ELi0EEviiiPT_S1_S1_iiE3Ash;
	add.s32 	%r607, %r606, %r605;
	ld.shared.u32 	%r931, [%r607+124];
$L__BB116_84:
	setp.ge.s32 	%p81, %r8, %r365;
	@%p81 bra 	$L__BB116_214;
	add.s32 	%r608, %r85, 1;
	setp.lt.s32 	%p82, %r608, %r13;
	selp.b32 	%r609, 0, %r13, %p82;
	sub.s32 	%r151, %r85, %r609;
	add.s32 	%r610, %r85, 2;
	setp.lt.s32 	%p83, %r610, %r13;
	selp.b32 	%r611, 0, %r13, %p83;
	sub.s32 	%r152, %r85, %r611;
	add.s32 	%r612, %r85, 3;
	setp.lt.s32 	%p84, %r612, %r13;
	selp.b32 	%r613, 0, %r13, %p84;
	sub.s32 	%r153, %r85, %r613;
	add.s32 	%r614, %r85, 4;
	setp.lt.s32 	%p85, %r614, %r13;
	selp.b32 	%r615, 0, %r13, %p85;
	sub.s32 	%r154, %r85, %r615;
	add.s32 	%r616, %r85, 5;
	setp.lt.s32 	%p86, %r616, %r13;
	selp.b32 	%r617, 0, %r13, %p86;
	sub.s32 	%r155, %r85, %r617;
	add.s32 	%r618, %r85, 6;
	setp.lt.s32 	%p87, %r618, %r13;
	selp.b32 	%r619, 0, %r13, %p87;
	sub.s32 	%r156, %r85, %r619;
	add.s32 	%r620, %r85, 7;
	setp.lt.s32 	%p88, %r620, %r13;
	selp.b32 	%r621, 0, %r13, %p88;
	sub.s32 	%r157, %r85, %r621;
	add.s32 	%r622, %r85, 8;
	setp.lt.s32 	%p89, %r622, %r13;
	selp.b32 	%r623, 0, %r13, %p89;
	sub.s32 	%r158, %r85, %r623;
	add.s32 	%r624, %r85, 9;
	setp.lt.s32 	%p90, %r624, %r13;
	selp.b32 	%r625, 0, %r13, %p90;
	sub.s32 	%r159, %r85, %r625;
	add.s32 	%r626, %r85, 10;
	setp.lt.s32 	%p91, %r626, %r13;
	selp.b32 	%r627, 0, %r13, %p91;
	sub.s32 	%r160, %r85, %r627;
	add.s32 	%r628, %r85, 11;
	add.s32 	%r629, %r85, 12;
	setp.lt.s32 	%p92, %r629, %r13;
	selp.b32 	%r630, 0, %r13, %p92;
	sub.s32 	%r161, %r85, %r630;
	add.s32 	%r631, %r85, 13;
	add.s32 	%r632, %r85, 14;
	setp.lt.s32 	%p93, %r632, %r13;
	selp.b32 	%r633, 0, %r13, %p93;
	sub.s32 	%r162, %r85, %r633;
	add.s32 	%r634, %r85, 15;
	add.s32 	%r635, %r85, 16;
	add.s32 	%r636, %r85, 17;
	add.s32 	%r637, %r85, 18;
	add.s32 	%r638, %r85, 19;
	add.s32 	%r639, %r85, 20;
	add.s32 	%r640, %r85, 21;
	add.s32 	%r641, %r85, 22;
	add.s32 	%r642, %r85, 23;
	add.s32 	%r643, %r85, 24;
	add.s32 	%r644, %r85, 25;
	add.s32 	%r645, %r85, 26;
	add.s32 	%r646, %r85, 27;
	add.s32 	%r647, %r85, 28;
	add.s32 	%r648, %r85, 29;
	add.s32 	%r649, %r85, 30;
	setp.eq.s32 	%p94, %r85, 0;
	selp.b32 	%r650, 0, -32, %p94;
	or.b32  	%r651, %r85, %r650;
	setp.lt.s32 	%p95, %r85, %r366;
	selp.b32 	%r652, 0, %r366, %p95;
	sub.s32 	%r163, %r85, %r652;
	setp.lt.s32 	%p96, %r608, %r366;
	selp.b32 	%r653, 0, %r366, %p96;
	sub.s32 	%r164, %r608, %r653;
	setp.lt.s32 	%p97, %r610, %r366;
	selp.b32 	%r654, 0, %r366, %p97;
	sub.s32 	%r165, %r610, %r654;
	setp.lt.s32 	%p98, %r612, %r366;
	selp.b32 	%r655, 0, %r366, %p98;
	sub.s32 	%r166, %r612, %r655;
	setp.lt.s32 	%p99, %r614, %r366;
	selp.b32 	%r656, 0, %r366, %p99;
	sub.s32 	%r167, %r614, %r656;
	setp.lt.s32 	%p100, %r616, %r366;
	selp.b32 	%r657, 0, %r366, %p100;
	sub.s32 	%r168, %r616, %r657;
	setp.lt.s32 	%p101, %r618, %r366;
	selp.b32 	%r658, 0, %r366, %p101;
	sub.s32 	%r169, %r618, %r658;
	setp.lt.s32 	%p102, %r620, %r366;
	selp.b32 	%r659, 0, %r366, %p102;
	sub.s32 	%r170, %r620, %r659;
	setp.lt.s32 	%p103, %r622, %r366;
	selp.b32 	%r660, 0, %r366, %p103;
	sub.s32 	%r171, %r622, %r660;
	setp.lt.s32 	%p104, %r624, %r366;
	selp.b32 	%r661, 0, %r366, %p104;
	sub.s32 	%r172, %r624, %r661;
	setp.lt.s32 	%p105, %r626, %r366;
	selp.b32 	%r662, 0, %r366, %p105;
	sub.s32 	%r173, %r626, %r662;
	setp.lt.s32 	%p106, %r628, %r366;
	selp.b32 	%r663, 0, %r366, %p106;
	sub.s32 	%r174, %r628, %r663;
	setp.lt.s32 	%p107, %r629, %r366;
	selp.b32 	%r664, 0, %r366, %p107;
	sub.s32 	%r175, %r629, %r664;
	setp.lt.s32 	%p108, %r631, %r366;
	selp.b32 	%r665, 0, %r366, %p108;
	sub.s32 	%r176, %r631, %r665;
	setp.lt.s32 	%p109, %r632, %r366;
	selp.b32 	%r666, 0, %r366, %p109;
	sub.s32 	%r177, %r632, %r666;
	setp.lt.s32 	%p110, %r634, %r366;
	selp.b32 	%r667, 0, %r366, %p110;
	sub.s32 	%r178, %r634, %r667;
	setp.lt.s32 	%p111, %r635, %r366;
	selp.b32 	%r668, 0, %r366, %p111;
	sub.s32 	%r179, %r635, %r668;
	setp.lt.s32 	%p112, %r636, %r366;
	selp.b32 	%r669, 0, %r366, %p112;
	sub.s32 	%r180, %r636, %r669;
	setp.lt.s32 	%p113, %r637, %r366;
	selp.b32 	%r670, 0, %r366, %p113;
	sub.s32 	%r181, %r637, %r670;
	setp.lt.s32 	%p114, %r638, %r366;
	selp.b32 	%r671, 0, %r366, %p114;
	sub.s32 	%r182, %r638, %r671;
	setp.lt.s32 	%p115, %r639, %r366;
	selp.b32 	%r672, 0, %r366, %p115;
	sub.s32 	%r183, %r639, %r672;
	setp.lt.s32 	%p116, %r640, %r366;
	selp.b32 	%r673, 0, %r366, %p116;
	sub.s32 	%r184, %r640, %r673;
	setp.lt.s32 	%p117, %r641, %r366;
	selp.b32 	%r674, 0, %r366, %p117;
	sub.s32 	%r185, %r641, %r674;
	setp.lt.s32 	%p118, %r642, %r366;
	selp.b32 	%r675, 0, %r366, %p118;
	sub.s32 	%r186, %r642, %r675;
	setp.lt.s32 	%p119, %r643, %r366;
	selp.b32 	%r676, 0, %r366, %p119;
	sub.s32 	%r187, %r643, %r676;
	setp.lt.s32 	%p120, %r644, %r366;
	selp.b32 	%r677, 0, %r366, %p120;
	sub.s32 	%r188, %r644, %r677;
	setp.lt.s32 	%p121, %r645, %r366;
	selp.b32 	%r678, 0, %r366, %p121;
	sub.s32 	%r189, %r645, %r678;
	setp.lt.s32 	%p122, %r646, %r366;
	selp.b32 	%r679, 0, %r366, %p122;
	sub.s32 	%r190, %r646, %r679;
	setp.lt.s32 	%p123, %r647, %r366;
	selp.b32 	%r680, 0, %r366, %p123;
	sub.s32 	%r191, %r647, %r680;
	setp.lt.s32 	%p124, %r648, %r366;
	selp.b32 	%r681, 0, %r366, %p124;
	sub.s32 	%r192, %r648, %r681;
	setp.lt.s32 	%p125, %r649, %r366;
	selp.b32 	%r682, 0, %r366, %p125;
	sub.s32 	%r193, %r649, %r682;
	add.s32 	%r194, %r651, 31;
	shl.b32 	%r687, %r151, 2;
	shl.b32 	%r690, %r152, 2;
	shl.b32 	%r693, %r153, 2;
	shl.b32 	%r696, %r154, 2;
	shl.b32 	%r699, %r155, 2;
	shl.b32 	%r702, %r156, 2;
	shl.b32 	%r705, %r157, 2;
	shl.b32 	%r708, %r158, 2;
	shl.b32 	%r711, %r159, 2;
	shl.b32 	%r714, %r160, 2;
	shl.b32 	%r723, %r161, 2;
	shl.b32 	%r732, %r162, 2;
	mov.u32 	%r1005, %r8;
$L__BB116_86:
	setp.gt.u32 	%p126, %r366, 32;
	mov.u32 	%r683, _ZZ9cuda_gemmIiLi128ELi8ELi1ELi64ELi32ELi32ELi0EEviiiPT_S1_S1_iiE11kron_fac_sh;
	mad.lo.s32 	%r196, %r1005, 132, %r683;
	shl.b32 	%r684, %r85, 2;
	add.s32 	%r685, %r196, %r684;
	ld.shared.u32 	%r197, [%r685];
	@%p126 bra 	$L__BB116_151;
	setp.eq.s32 	%p178, %r366, 0;
	mov.b32 	%r1007, 0;
	@%p178 bra 	$L__BB116_89;
	shfl.sync.idx.b32	%r838|%p179, %r197, %r163, %r15, -1;
	mul.lo.s32 	%r1007, %r838, %r962;
$L__BB116_89:
	setp.lt.s32 	%p180, %r366, 2;
	@%p180 bra 	$L__BB116_91;
	shfl.sync.idx.b32	%r839|%p181, %r197, %r164, %r15, -1;
	mad.lo.s32 	%r1007, %r839, %r961, %r1007;
$L__BB116_91:
	setp.lt.s32 	%p182, %r366, 3;
	@%p182 bra 	$L__BB116_93;
	shfl.sync.idx.b32	%r840|%p183, %r197, %r165, %r15, -1;
	mad.lo.s32 	%r1007, %r840, %r960, %r1007;
$L__BB116_93:
	setp.lt.s32 	%p184, %r366, 4;
	@%p184 bra 	$L__BB116_95;
	shfl.sync.idx.b32	%r841|%p185, %r197, %r166, %r15, -1;
	mad.lo.s32 	%r1007, %r841, %r959, %r1007;
$L__BB116_95:
	setp.lt.s32 	%p186, %r366, 5;
	@%p186 bra 	$L__BB116_97;
	shfl.sync.idx.b32	%r842|%p187, %r197, %r167, %r15, -1;
	mad.lo.s32 	%r1007, %r842, %r958, %r1007;
$L__BB116_97:
	setp.lt.s32 	%p188, %r366, 6;
	@%p188 bra 	$L__BB116_99;
	shfl.sync.idx.b32	%r843|%p189, %r197, %r168, %r15, -1;
	mad.lo.s32 	%r1007, %r843, %r957, %r1007;
$L__BB116_99:
	setp.lt.s32 	%p190, %r366, 7;
	@%p190 bra 	$L__BB116_101;
	shfl.sync.idx.b32	%r844|%p191, %r197, %r169, %r15, -1;
	mad.lo.s32 	%r1007, %r844, %r956, %r1007;
$L__BB116_101:
	setp.lt.s32 	%p192, %r366, 8;
	@%p192 bra 	$L__BB116_103;
	shfl.sync.idx.b32	%r845|%p193, %r197, %r170, %r15, -1;
	mad.lo.s32 	%r1007, %r845, %r955, %r1007;
$L__BB116_103:
	setp.lt.s32 	%p194, %r366, 9;
	@%p194 bra 	$L__BB116_105;
	shfl.sync.idx.b32	%r846|%p195, %r197, %r171, %r15, -1;
	mad.lo.s32 	%r1007, %r846, %r954, %r1007;
$L__BB116_105:
	setp.lt.s32 	%p196, %r366, 10;
	@%p196 bra 	$L__BB116_107;
	shfl.sync.idx.b32	%r847|%p197, %r197, %r172, %r15, -1;
	mad.lo.s32 	%r1007, %r847, %r953, %r1007;
$L__BB116_107:
	setp.lt.s32 	%p198, %r366, 11;
	@%p198 bra 	$L__BB116_109;
	shfl.sync.idx.b32	%r848|%p199, %r197, %r173, %r15, -1;
	mad.lo.s32 	%r1007, %r848, %r952, %r1007;
$L__BB116_109:
	setp.lt.s32 	%p200, %r366, 12;
	@%p200 bra 	$L__BB116_111;
	shfl.sync.idx.b32	%r849|%p201, %r197, %r174, %r15, -1;
	mad.lo.s32 	%r1007, %r849, %r951, %r1007;
$L__BB116_111:
	setp.lt.s32 	%p202, %r366, 13;
	@%p202 bra 	$L__BB116_113;
	shfl.sync.idx.b32	%r850|%p203, %r197, %r175, %r15, -1;
	mad.lo.s32 	%r1007, %r850, %r950, %r1007;
$L__BB116_113:
	setp.lt.s32 	%p204, %r366, 14;
	@%p204 bra 	$L__BB116_115;
	shfl.sync.idx.b32	%r851|%p205, %r197, %r176, %r15, -1;
	mad.lo.s32 	%r1007, %r851, %r949, %r1007;
$L__BB116_115:
	setp.lt.s32 	%p206, %r366, 15;
	@%p206 bra 	$L__BB116_117;
	shfl.sync.idx.b32	%r852|%p207, %r197, %r177, %r15, -1;
	mad.lo.s32 	%r1007, %r852, %r948, %r1007;
$L__BB116_117:
	setp.lt.s32 	%p208, %r366, 16;
	@%p208 bra 	$L__BB116_119;
	shfl.sync.idx.b32	%r853|%p209, %r197, %r178, %r15, -1;
	mad.lo.s32 	%r1007, %r853, %r947, %r1007;
$L__BB116_119:
	setp.lt.s32 	%p210, %r366, 17;
	@%p210 bra 	$L__BB116_121;
	shfl.sync.idx.b32	%r854|%p211, %r197, %r179, %r15, -1;
	mad.lo.s32 	%r1007, %r854, %r946, %r1007;
$L__BB116_121:
	setp.lt.s32 	%p212, %r366, 18;
	@%p212 bra 	$L__BB116_123;
	shfl.sync.idx.b32	%r855|%p213, %r197, %r180, %r15, -1;
	mad.lo.s32 	%r1007, %r855, %r945, %r1007;
$L__BB116_123:
	setp.lt.s32 	%p214, %r366, 19;
	@%p214 bra 	$L__BB116_125;
	shfl.sync.idx.b32	%r856|%p215, %r197, %r181, %r15, -1;
	mad.lo.s32 	%r1007, %r856, %r944, %r1007;
$L__BB116_125:
	setp.lt.s32 	%p216, %r366, 20;
	@%p216 bra 	$L__BB116_127;
	shfl.sync.idx.b32	%r857|%p217, %r197, %r182, %r15, -1;
	mad.lo.s32 	%r1007, %r857, %r943, %r1007;
$L__BB116_127:
	setp.lt.s32 	%p218, %r366, 21;
	@%p218 bra 	$L__BB116_129;
	shfl.sync.idx.b32	%r858|%p219, %r197, %r183, %r15, -1;
	mad.lo.s32 	%r1007, %r858, %r942, %r1007;
$L__BB116_129:
	setp.lt.s32 	%p220, %r366, 22;
	@%p220 bra 	$L__BB116_131;
	shfl.sync.idx.b32	%r859|%p221, %r197, %r184, %r15, -1;
	mad.lo.s32 	%r1007, %r859, %r941, %r1007;
$L__BB116_131:
	setp.lt.s32 	%p222, %r366, 23;
	@%p222 bra 	$L__BB116_133;
	shfl.sync.idx.b32	%r860|%p223, %r197, %r185, %r15, -1;
	mad.lo.s32 	%r1007, %r860, %r940, %r1007;
$L__BB116_133:
	setp.lt.s32 	%p224, %r366, 24;
	@%p224 bra 	$L__BB116_135;
	shfl.sync.idx.b32	%r861|%p225, %r197, %r186, %r15, -1;
	mad.lo.s32 	%r1007, %r861, %r939, %r1007;
$L__BB116_135:
	setp.lt.s32 	%p226, %r366, 25;
	@%p226 bra 	$L__BB116_137;
	shfl.sync.idx.b32	%r862|%p227, %r197, %r187, %r15, -1;
	mad.lo.s32 	%r1007, %r862, %r938, %r1007;
$L__BB116_137:
	setp.lt.s32 	%p228, %r366, 26;
	@%p228 bra 	$L__BB116_139;
	shfl.sync.idx.b32	%r863|%p229, %r197, %r188, %r15, -1;
	mad.lo.s32 	%r1007, %r863, %r937, %r1007;
$L__BB116_139:
	setp.lt.s32 	%p230, %r366, 27;
	@%p230 bra 	$L__BB116_141;
	shfl.sync.idx.b32	%r864|%p231, %r197, %r189, %r15, -1;
	mad.lo.s32 	%r1007, %r864, %r936, %r1007;
$L__BB116_141:
	setp.lt.s32 	%p232, %r366, 28;
	@%p232 bra 	$L__BB116_143;
	shfl.sync.idx.b32	%r865|%p233, %r197, %r190, %r15, -1;
	mad.lo.s32 	%r1007, %r865, %r935, %r1007;
$L__BB116_143:
	setp.lt.s32 	%p234, %r366, 29;
	@%p234 bra 	$L__BB116_145;
	shfl.sync.idx.b32	%r866|%p235, %r197, %r191, %r15, -1;
	mad.lo.s32 	%r1007, %r866, %r934, %r1007;
$L__BB116_145:
	setp.lt.s32 	%p236, %r366, 30;
	@%p236 bra 	$L__BB116_147;
	shfl.sync.idx.b32	%r867|%p237, %r197, %r192, %r15, -1;
	mad.lo.s32 	%r1007, %r867, %r933, %r1007;
$L__BB116_147:
	setp.lt.s32 	%p238, %r366, 31;
	@%p238 bra 	$L__BB116_149;
	shfl.sync.idx.b32	%r868|%p239, %r197, %r193, %r15, -1;
	mad.lo.s32 	%r1007, %r868, %r932, %r1007;
$L__BB116_149:
	setp.ne.s32 	%p240, %r366, 32;
	@%p240 bra 	$L__BB116_213;
	shfl.sync.idx.b32	%r869|%p241, %r197, %r194, %r15, -1;
	mad.lo.s32 	%r1007, %r869, %r931, %r1007;
	bra.uni 	$L__BB116_213;
$L__BB116_151:
	setp.lt.s32 	%p127, %r366, 2;
	setp.gt.s32 	%p128, %r366, 0;
	mul.lo.s32 	%r686, %r197, %r962;
	selp.b32 	%r1007, %r686, 0, %p128;
	@%p127 bra 	$L__BB116_153;
	add.s32 	%r688, %r196, %r687;
	ld.shared.u32 	%r689, [%r688+4];
	mad.lo.s32 	%r1007, %r689, %r961, %r1007;
$L__BB116_153:
	setp.lt.s32 	%p129, %r366, 3;
	@%p129 bra 	$L__BB116_155;
	add.s32 	%r691, %r196, %r690;
	ld.shared.u32 	%r692, [%r691+8];
	mad.lo.s32 	%r1007, %r692, %r960, %r1007;
$L__BB116_155:
	setp.lt.s32 	%p130, %r366, 4;
	@%p130 bra 	$L__BB116_157;
	add.s32 	%r694, %r196, %r693;
	ld.shared.u32 	%r695, [%r694+12];
	mad.lo.s32 	%r1007, %r695, %r959, %r1007;
$L__BB116_157:
	setp.lt.s32 	%p131, %r366, 5;
	@%p131 bra 	$L__BB116_159;
	add.s32 	%r697, %r196, %r696;
	ld.shared.u32 	%r698, [%r697+16];
	mad.lo.s32 	%r1007, %r698, %r958, %r1007;
$L__BB116_159:
	setp.lt.s32 	%p132, %r366, 6;
	@%p132 bra 	$L__BB116_161;
	add.s32 	%r700, %r196, %r699;
	ld.shared.u32 	%r701, [%r700+20];
	mad.lo.s32 	%r1007, %r701, %r957, %r1007;
$L__BB116_161:
	setp.lt.s32 	%p133, %r366, 7;
	@%p133 bra 	$L__BB116_163;
	add.s32 	%r703, %r196, %r702;
	ld.shared.u32 	%r704, [%r703+24];
	mad.lo.s32 	%r1007, %r704, %r956, %r1007;
$L__BB116_163:
	setp.lt.s32 	%p134, %r366, 8;
	@%p134 bra 	$L__BB116_165;
	add.s32 	%r706, %r196, %r705;
	ld.shared.u32 	%r707, [%r706+28];
	mad.lo.s32 	%r1007, %r707, %r955, %r1007;
$L__BB116_165:
	setp.lt.s32 	%p135, %r366, 9;
	@%p135 bra 	$L__BB116_167;
	add.s32 	%r709, %r196, %r708;
	ld.shared.u32 	%r710, [%r709+32];
	mad.lo.s32 	%r1007, %r710, %r954, %r1007;
$L__BB116_167:
	setp.lt.s32 	%p136, %r366, 10;
	@%p136 bra 	$L__BB116_169;
	add.s32 	%r712, %r196, %r711;
	ld.shared.u32 	%r713, [%r712+36];
	mad.lo.s32 	%r1007, %r713, %r953, %r1007;
$L__BB116_169:
	setp.lt.s32 	%p137, %r366, 11;
	@%p137 bra 	$L__BB116_171;
	add.s32 	%r715, %r196, %r714;
	ld.shared.u32 	%r716, [%r715+40];
	mad.lo.s32 	%r1007, %r716, %r952, %r1007;
$L__BB116_171:
	setp.lt.s32 	%p138, %r366, 12;
	@%p138 bra 	$L__BB116_173;
	add.s32 	%r717, %r85, 11;
	setp.lt.s32 	%p139, %r717, %r13;
	selp.b32 	%r718, 0, %r13, %p139;
	sub.s32 	%r719, %r85, %r718;
	shl.b32 	%r720, %r719, 2;
	add.s32 	%r721, %r196, %r720;
	ld.shared.u32 	%r722, [%r721+44];
	mad.lo.s32 	%r1007, %r722, %r951, %r1007;
$L__BB116_173:
	setp.lt.s32 	%p140, %r366, 13;
	@%p140 bra 	$L__BB116_175;
	add.s32 	%r724, %r196, %r723;
	ld.shared.u32 	%r725, [%r724+48];
	mad.lo.s32 	%r1007, %r725, %r950, %r1007;
$L__BB116_175:
	setp.lt.s32 	%p141, %r366, 14;
	@%p141 bra 	$L__BB116_177;
	add.s32 	%r726, %r85, 13;
	setp.lt.s32 	%p142, %r726, %r13;
	selp.b32 	%r727, 0, %r13, %p142;
	sub.s32 	%r728, %r85, %r727;
	shl.b32 	%r729, %r728, 2;
	add.s32 	%r730, %r196, %r729;
	ld.shared.u32 	%r731, [%r730+52];
	mad.lo.s32 	%r1007, %r731, %r949, %r1007;
$L__BB116_177:
	setp.lt.s32 	%p143, %r366, 15;
	@%p143 bra 	$L__BB116_179;
	add.s32 	%r733, %r196, %r732;
	ld.shared.u32 	%r734, [%r733+56];
	mad.lo.s32 	%r1007, %r734, %r948, %r1007;
$L__BB116_179:
	setp.lt.s32 	%p144, %r366, 16;
	@%p144 bra 	$L__BB116_181;
	add.s32 	%r735, %r85, 15;
	setp.lt.s32 	%p145, %r735, %r13;
	selp.b32 	%r736, 0, %r13, %p145;
	sub.s32 	%r737, %r85, %r736;
	shl.b32 	%r738, %r737, 2;
	add.s32 	%r739, %r196, %r738;
	ld.shared.u32 	%r740, [%r739+60];
	mad.lo.s32 	%r1007, %r740, %r947, %r1007;
$L__BB116_181:
	setp.lt.s32 	%p146, %r366, 17;
	@%p146 bra 	$L__BB116_183;
	add.s32 	%r741, %r85, 16;
	setp.lt.s32 	%p147, %r741, %r13;
	selp.b32 	%r742, 0, %r13, %p147;
	sub.s32 	%r743, %r85, %r742;
	shl.b32 	%r744, %r743, 2;
	add.s32 	%r745, %r196, %r744;
	ld.shared.u32 	%r746, [%r745+64];
	mad.lo.s32 	%r1007, %r746, %r946, %r1007;
$L__BB116_183:
	setp.lt.s32 	%p148, %r366, 18;
	@%p148 bra 	$L__BB116_185;
	add.s32 	%r747, %r85, 17;
	setp.lt.s32 	%p149, %r747, %r13;
	selp.b32 	%r748, 0, %r13, %p149;
	sub.s32 	%r749, %r85, %r748;
	shl.b32 	%r750, %r749, 2;
	add.s32 	%r751, %r196, %r750;
	ld.shared.u32 	%r752, [%r751+68];
	mad.lo.s32 	%r1007, %r752, %r945, %r1007;
$L__BB116_185:
	setp.lt.s32 	%p150, %r366, 19;
	@%p150 bra 	$L__BB116_187;
	add.s32 	%r753, %r85, 18;
	setp.lt.s32 	%p151, %r753, %r13;
	selp.b32 	%r754, 0, %r13, %p151;
	sub.s32 	%r755, %r85, %r754;
	shl.b32 	%r756, %r755, 2;
	add.s32 	%r757, %r196, %r756;
	ld.shared.u32 	%r758, [%r757+72];
	mad.lo.s32 	%r1007, %r758, %r944, %r1007;
$L__BB116_187:
	setp.lt.s32 	%p152, %r366, 20;
	@%p152 bra 	$L__BB116_189;
	add.s32 	%r759, %r85, 19;
	setp.lt.s32 	%p153, %r759, %r13;
	selp.b32 	%r760, 0, %r13, %p153;
	sub.s32 	%r761, %r85, %r760;
	shl.b32 	%r762, %r761, 2;
	add.s32 	%r763, %r196, %r762;
	ld.shared.u32 	%r764, [%r763+76];
	mad.lo.s32 	%r1007, %r764, %r943, %r1007;
$L__BB116_189:
	setp.lt.s32 	%p154, %r366, 21;
	@%p154 bra 	$L__BB116_191;
	add.s32 	%r765, %r85, 20;
	setp.lt.s32 	%p155, %r765, %r13;
	selp.b32 	%r766, 0, %r13, %p155;
	sub.s32 	%r767, %r85, %r766;
	shl.b32 	%r768, %r767, 2;
	add.s32 	%r769, %r196, %r768;
	ld.shared.u32 	%r770, [%r769+80];
	mad.lo.s32 	%r1007, %r770, %r942, %r1007;
$L__BB116_191:
	setp.lt.s32 	%p156, %r366, 22;
	@%p156 bra 	$L__BB116_193;
	add.s32 	%r771, %r85, 21;
	setp.lt.s32 	%p157, %r771, %r13;
	selp.b32 	%r772, 0, %r13, %p157;
	sub.s32 	%r773, %r85, %r772;
	shl.b32 	%r774, %r773, 2;
	add.s32 	%r775, %r196, %r774;
	ld.shared.u32 	%r776, [%r775+84];
	mad.lo.s32 	%r1007, %r776, %r941, %r1007;
$L__BB116_193:
	setp.lt.s32 	%p158, %r366, 23;
	@%p158 bra 	$L__BB116_195;
	add.s32 	%r777, %r85, 22;
	setp.lt.s32 	%p159, %r777, %r13;
	selp.b32 	%r778, 0, %r13, %p159;
	sub.s32 	%r779, %r85, %r778;
	shl.b32 	%r780, %r779, 2;
	add.s32 	%r781, %r196, %r780;
	ld.shared.u32 	%r782, [%r781+88];
	mad.lo.s32 	%r1007, %r782, %r940, %r1007;
$L__BB116_195:
	setp.lt.s32 	%p160, %r366, 24;
	@%p160 bra 	$L__BB116_197;
	add.s32 	%r783, %r85, 23;
	setp.lt.s32 	%p161, %r783, %r13;
	selp.b32 	%r784, 0, %r13, %p161;
	sub.s32 	%r785, %r85, %r784;
	shl.b32 	%r786, %r785, 2;
	add.s32 	%r787, %r196, %r786;
	ld.shared.u32 	%r788, [%r787+92];
	mad.lo.s32 	%r1007, %r788, %r939, %r1007;
$L__BB116_197:
	setp.lt.s32 	%p162, %r366, 25;
	@%p162 bra 	$L__BB116_199;
	add.s32 	%r789, %r85, 24;
	setp.lt.s32 	%p163, %r789, %r13;
	selp.b32 	%r790, 0, %r13, %p163;
	sub.s32 	%r791, %r85, %r790;
	shl.b32 	%r792, %r791, 2;
	add.s32 	%r793, %r196, %r792;
	ld.shared.u32 	%r794, [%r793+96];
	mad.lo.s32 	%r1007, %r794, %r938, %r1007;
$L__BB116_199:
	setp.lt.s32 	%p164, %r366, 26;
	@%p164 bra 	$L__BB116_201;
	add.s32 	%r795, %r85, 25;
	setp.lt.s32 	%p165, %r795, %r13;
	selp.b32 	%r796, 0, %r13, %p165;
	sub.s32 	%r797, %r85, %r796;
	shl.b32 	%r798, %r797, 2;
	add.s32 	%r799, %r196, %r798;
	ld.shared.u32 	%r800, [%r799+100];
	mad.lo.s32 	%r1007, %r800, %r937, %r1007;
$L__BB116_201:
	setp.lt.s32 	%p166, %r366, 27;
	@%p166 bra 	$L__BB116_203;
	add.s32 	%r801, %r85, 26;
	setp.lt.s32 	%p167, %r801, %r13;
	selp.b32 	%r802, 0, %r13, %p167;
	sub.s32 	%r803, %r85, %r802;
	shl.b32 	%r804, %r803, 2;
	add.s32 	%r805, %r196, %r804;
	ld.shared.u32 	%r806, [%r805+104];
	mad.lo.s32 	%r1007, %r806, %r936, %r1007;
$L__BB116_203:
	setp.lt.s32 	%p168, %r366, 28;
	@%p168 bra 	$L__BB116_205;
	add.s32 	%r807, %r85, 27;
	setp.lt.s32 	%p169, %r807, %r13;
	selp.b32 	%r808, 0, %r13, %p169;
	sub.s32 	%r809, %r85, %r808;
	shl.b32 	%r810, %r809, 2;
	add.s32 	%r811, %r196, %r810;
	ld.shared.u32 	%r812, [%r811+108];
	mad.lo.s32 	%r1007, %r812, %r935, %r1007;
$L__BB116_205:
	setp.lt.s32 	%p170, %r366, 29;
	@%p170 bra 	$L__BB116_207;
	add.s32 	%r813, %r85, 28;
	setp.lt.s32 	%p171, %r813, %r13;
	selp.b32 	%r814, 0, %r13, %p171;
	sub.s32 	%r815, %r85, %r814;
	shl.b32 	%r816, %r815, 2;
	add.s32 	%r817, %r196, %r816;
	ld.shared.u32 	%r818, [%r817+112];
	mad.lo.s32 	%r1007, %r818, %r934, %r1007;
$L__BB116_207:
	setp.lt.s32 	%p172, %r366, 30;
	@%p172 bra 	$L__BB116_209;
	add.s32 	%r819, %r85, 29;
	setp.lt.s32 	%p173, %r819, %r13;
	selp.b32 	%r820, 0, %r13, %p173;
	sub.s32 	%r821, %r85, %r820;
	shl.b32 	%r822, %r821, 2;
	add.s32 	%r823, %r196, %r822;
	ld.shared.u32 	%r824, [%r823+116];
	mad.lo.s32 	%r1007, %r824, %r933, %r1007;
$L__BB116_209:
	setp.lt.s32 	%p174, %r366, 31;
	@%p174 bra 	$L__BB116_211;
	add.s32 	%r825, %r85, 30;
	setp.lt.s32 	%p175, %r825, %r13;
	selp.b32 	%r826, 0, %r13, %p175;
	sub.s32 	%r827, %r85, %r826;
	shl.b32 	%r828, %r827, 2;
	add.s32 	%r829, %r196, %r828;
	ld.shared.u32 	%r830, [%r829+120];
	mad.lo.s32 	%r1007, %r830, %r932, %r1007;
$L__BB116_211:
	setp.lt.s32 	%p176, %r366, 32;
	@%p176 bra 	$L__BB116_213;
	add.s32 	%r831, %r85, 31;
	setp.lt.s32 	%p177, %r831, %r13;
	selp.b32 	%r832, 0, %r13, %p177;
	sub.s32 	%r833, %r85, %r832;
	shl.b32 	%r834, %r833, 2;
	add.s32 	%r835, %r196, %r834;
	ld.shared.u32 	%r836, [%r835+124];
	mad.lo.s32 	%r1007, %r836, %r931, %r1007;
$L__BB116_213:
	mad.lo.s32 	%r870, %r1005, %r6, %r7;
	shl.b32 	%r871, %r870, 2;
	mov.u32 	%r872, _ZZ9cuda_gemmIiLi128ELi8ELi1ELi64ELi32ELi32ELi0EEviiiPT_S1_S1_iiE3Csh;
	add.s32 	%r873, %r872, %r871;
	ld.shared.u32 	%r874, [%r873];
	add.s32 	%r875, %r874, %r1007;
	st.shared.u32 	[%r873], %r875;
	add.s32 	%r1005, %r1005, %r27;
	setp.lt.s32 	%p242, %r1005, %r365;
	@%p242 bra 	$L__BB116_86;
$L__BB116_214:
	setp.gt.u32 	%p243, %r1, 63;
	bar.sync 	0;
	@%p243 bra 	$L__BB116_221;
	ld.param.u32 	%r929, [_Z9cuda_gemmIiLi128ELi8ELi1ELi64ELi32ELi32ELi0EEviiiPT_S1_S1_ii_param_1];
	setp.eq.s32 	%p244, %r19, 0;
	mad.lo.s32 	%r357, %r963, %r929, %r16;
	div.s32 	%r358, %r364, %r366;
	mov.u32 	%r1100, %r1;
	@%p244 bra 	$L__BB116_219;
	setp.eq.s32 	%p245, %r19, 1;
	div.s32 	%r876, %r1, %r6;
	mad.lo.s32 	%r877, %r358, %r876, %r357;
	mul.lo.s32 	%r878, %r876, %r6;
	sub.s32 	%r879, %r1, %r878;
	add.s32 	%r880, %r877, %r879;
	ld.shared.u32 	%r881, [%r25];
	mul.wide.s32 	%rd23, %r880, 4;
	add.s64 	%rd24, %rd2, %rd23;
	st.global.u32 	[%rd24], %r881;
	mov.u32 	%r1100, %r17;
	@%p245 bra 	$L__BB116_219;
	setp.eq.s32 	%p246, %r19, 2;
	div.s32 	%r882, %r17, %r6;
	mad.lo.s32 	%r883, %r358, %r882, %r357;
	mul.lo.s32 	%r884, %r882, %r6;
	sub.s32 	%r885, %r17, %r884;
	add.s32 	%r886, %r883, %r885;
	ld.shared.u32 	%r887, [%r26];
	mul.wide.s32 	%rd25, %r886, 4;
	add.s64 	%rd26, %rd2, %rd25;
	st.global.u32 	[%rd26], %r887;
	mov.u32 	%r1100, %r23;
	@%p246 bra 	$L__BB116_219;
	div.s32 	%r888, %r23, %r6;
	mad.lo.s32 	%r889, %r358, %r888, %r357;
	mul.lo.s32 	%r890, %r888, %r6;
	sub.s32 	%r891, %r23, %r890;
	add.s32 	%r892, %r889, %r891;
	add.s32 	%r893, %r26, %r21;
	ld.shared.u32 	%r894, [%r893];
	mul.wide.s32 	%rd27, %r892, 4;
	add.s64 	%rd28, %rd2, %rd27;
	st.global.u32 	[%rd28], %r894;
	mov.u32 	%r1100, %r24;
$L__BB116_219:
	setp.lt.u32 	%p247, %r18, 3;
	@%p247 bra 	$L__BB116_221;
$L__BB116_220:
	div.s32 	%r895, %r1100, %r6;
	mad.lo.s32 	%r896, %r358, %r895, %r357;
	mul.lo.s32 	%r897, %r895, %r6;
	sub.s32 	%r898, %r1100, %r897;
	add.s32 	%r899, %r896, %r898;
	shl.b32 	%r900, %r1100, 2;
	mov.u32 	%r901, _ZZ9cuda_gemmIiLi128ELi8ELi1ELi64ELi32ELi32ELi0EEviiiPT_S1_S1_iiE3Csh;
	add.s32 	%r902, %r901, %r900;
	ld.shared.u32 	%r903, [%r902];
	mul.wide.s32 	%rd29, %r899, 4;
	add.s64 	%rd30, %rd2, %rd29;
	st.global.u32 	[%rd30], %r903;
	add.s32 	%r904, %r1100, %r9;
	div.s32 	%r905, %r904, %r6;
	mad.lo.s32 	%r906, %r358, %r905, %r357;
	mul.lo.s32 	%r907, %r905, %r6;
	sub.s32 	%r908, %r904, %r907;
	add.s32 	%r909, %r906, %r908;
	add.s32 	%r910, %r902, %r21;
	ld.shared.u32 	%r911, [%r910];
	mul.wide.s32 	%rd31, %r909, 4;
	add.s64 	%rd32, %rd2, %rd31;
	st.global.u32 	[%rd32], %r911;
	add.s32 	%r912, %r904, %r9;
	div.s32 	%r913, %r912, %r6;
	mad.lo.s32 	%r914, %r358, %r913, %r357;
	mul.lo.s32 	%r915, %r913, %r6;
	sub.s32 	%r916, %r912, %r915;
	add.s32 	%r917, %r914, %r916;
	add.s32 	%r918, %r910, %r21;
	ld.shared.u32 	%r919, [%r918];
	mul.wide.s32 	%rd33, %r917, 4;
	add.s64 	%rd34, %rd2, %rd33;
	st.global.u32 	[%rd34], %r919;
	add.s32 	%r920, %r912, %r9;
	div.s32 	%r921, %r920, %r6;
	mad.lo.s32 	%r922, %r358, %r921, %r357;
	mul.lo.s32 	%r923, %r921, %r6;
	sub.s32 	%r924, %r920, %r923;
	add.s32 	%r925, %r922, %r924;
	add.s32 	%r926, %r918, %r21;
	ld.shared.u32 	%r927, [%r926];
	mul.wide.s32 	%rd35, %r925, 4;
	add.s64 	%rd36, %rd2, %rd35;
	st.global.u32 	[%rd36], %r927;
	add.s32 	%r1100, %r920, %r9;
	setp.lt.u32 	%p248, %r1100, 64;
	@%p248 bra 	$L__BB116_220;
$L__BB116_221:
	add.s32 	%r963, %r963, %r11;
	shl.b32 	%r928, %r11, 3;
	setp.lt.u32 	%p249, %r963, %r928;
	@%p249 bra 	$L__BB116_5;
$L__BB116_222:
	ret;
$L__BB116_223:
	shl.b32 	%r411, %r971, 2;
	mov.u32 	%r412, _ZZ9cuda_gemmIiLi128ELi8ELi1ELi64ELi32ELi32ELi0EEviiiPT_S1_S1_iiE3Csh;
	add.s32 	%r413, %r412, %r411;
	mov.b32 	%r414, 0;
	st.shared.u32 	[%r413], %r414;
	add.s32 	%r415, %r413, %r21;
	st.shared.u32 	[%r415], %r414;
	add.s32 	%r416, %r415, %r21;
	st.shared.u32 	[%r416], %r414;
	add.s32 	%r417, %r416, %r21;
	st.shared.u32 	[%r417], %r414;
	add.s32 	%r971, %r21, %r971;
	setp.lt.u32 	%p16, %r971, 64;
	@%p16 bra 	$L__BB116_223;
	bra.uni 	$L__BB116_19;

}
	// .globl	_Z9cuda_gemmIiLi128ELi8ELi1ELi64ELi32ELi32ELi1EEviiiPT_S1_S1_ii
.visible .entry _Z9cuda_gemmIiLi128ELi8ELi1ELi64ELi32ELi32ELi1EEviiiPT_S1_S1_ii(
	.param .u32 _Z9cuda_gemmIiLi128ELi8ELi1ELi64ELi32ELi32ELi1EEviiiPT_S1_S1_ii_param_0,
	.param .u32 _Z9cuda_gemmIiLi128ELi8ELi1ELi64ELi32ELi32ELi1EEviiiPT_S1_S1_ii_param_1,
	.param .u32 _Z9cuda_gemmIiLi128ELi8ELi1ELi64ELi32ELi32ELi1EEviiiPT_S1_S1_ii_param_2,
	.param .u64 .ptr .align 1 _Z9cuda_gemmIiLi128ELi8ELi1ELi64ELi32ELi32ELi1EEviiiPT_S1_S1_ii_param_3,
	.param .u64 .ptr .align 1 _Z9cuda_gemmIiLi128ELi8ELi1ELi64ELi32ELi32ELi1EEviiiPT_S1_S1_ii_param_4,
	.param .u64 .ptr .align 1 _Z9cuda_gemmIiLi128ELi8ELi1ELi64ELi32ELi32ELi1EEviiiPT_S1_S1_ii_param_5,
	.param .u32 _Z9cuda_gemmIiLi128ELi8ELi1ELi64ELi32ELi32ELi1EEviiiPT_S1_S1_ii_param_6,
	.param .u32 _Z9cuda_gemmIiLi128ELi8ELi1ELi64ELi32ELi32ELi1EEviiiPT_S1_S1_ii_param_7
)
.maxntid 128
{
	.reg .pred 	%p<90>;
	.reg .b16 	%rs<6>;
	.reg .b32 	%r<398>;
	.reg .b64 	%rd<47>;
	// demoted variable
	.shared .align 128 .b8 _ZZ9cuda_gemmIiLi128ELi8ELi1ELi64ELi32ELi32ELi1EEviiiPT_S1_S1_iiE11kron_fac_sh[4224];
	// demoted variable
	.shared .align 128 .b8 _ZZ9cuda_gemmIiLi128ELi8ELi1ELi64ELi32ELi32ELi1EEviiiPT_S1_S1_iiE3Ash[256];
	// demoted variable
	.shared .align 128 .b8 _ZZ9cuda_gemmIiLi128ELi8ELi1ELi64ELi32ELi32ELi1EEviiiPT_S1_S1_iiE3Csh[256];
	ld.param.u64 	%rd10, [_Z9cuda_gemmIiLi128ELi8ELi1ELi64ELi32ELi32ELi1EEviiiPT_S1_S1_ii_param_3];
	ld.param.u64 	%rd11, [_Z9cuda_gemmIiLi128ELi8ELi1ELi64ELi32ELi32ELi1EEviiiPT_S1_S1_ii_param_4];
	ld.param.u64 	%rd12, [_Z9cuda_gemmIiLi128ELi8ELi1ELi64ELi32ELi32ELi1EEviiiPT_S1_S1_ii_param_5];
	cvta.to.global.u64 	%rd1, %rd11;
	cvta.to.global.u64 	%rd2, %rd10;
	cvta.to.global.u64 	%rd3, %rd12;
	mov.u32 	%r1, %tid.x;
	and.b32  	%r2, %r1, 31;
	mov.u32 	%r3, %ntid.x;
	add.s32 	%r4, %r1, %r3;
	cvt.u16.u32 	%rs2, %r4;
	xor.b16  	%rs3, %rs2, 1023;
	cvt.u16.u32 	%rs4, %r3;
	div.u16 	%rs5, %rs3, %rs4;
	and.b16  	%rs1, %rs5, 3;
	setp.eq.s16 	%p1, %rs1, 2;
	mov.u32 	%r384, %r1;
	@%p1 bra 	$L__BB117_3;
	cvt.u32.u16 	%r5, %rs1;
	mov.b32 	%r383, 0;
	mov.u32 	%r384, %r1;
$L__BB117_2:
	.pragma "nounroll";
	mul.wide.u32 	%rd13, %r384, 4;
	add.s64 	%rd14, %rd1, %rd13;
	ld.global.u32 	%r157, [%rd14];
	and.b32  	%r158, %r384, 31;
	mov.u32 	%r159, _ZZ9cuda_gemmIiLi128ELi8ELi1ELi64ELi32ELi32ELi1EEviiiPT_S1_S1_iiE11kron_fac_sh;
	mad.lo.s32 	%r160, %r158, 132, %r159;
	shr.u32 	%r161, %r384, 3;
	and.b32  	%r162, %r161, 536870908;
	add.s32 	%r163, %r160, %r162;
	st.shared.u32 	[%r163], %r157;
	add.s32 	%r384, %r384, %r3;
	add.s32 	%r383, %r383, 1;
	xor.b32  	%r164, %r383, %r5;
	setp.ne.s32 	%p2, %r164, 2;
	@%p2 bra 	$L__BB117_2;
$L__BB117_3:
	mov.u32 	%r167, _ZZ9cuda_gemmIiLi128ELi8ELi1ELi64ELi32ELi32ELi1EEviiiPT_S1_S1_iiE11kron_fac_sh;
$L__BB117_4:
	mul.wide.u32 	%rd15, %r384, 4;
	add.s64 	%rd16, %rd1, %rd15;
	ld.global.u32 	%r165, [%rd16];
	and.b32  	%r166, %r384, 31;
	mad.lo.s32 	%r168, %r166, 132, %r167;
	shr.u32 	%r169, %r384, 3;
	and.b32  	%r170, %r169, 536870908;
	add.s32 	%r171, %r168, %r170;
	st.shared.u32 	[%r171], %r165;
	add.s32 	%r172, %r384, %r3;
	mul.wide.u32 	%rd17, %r172, 4;
	add.s64 	%rd18, %rd1, %rd17;
	ld.global.u32 	%r173, [%rd18];
	and.b32  	%r174, %r172, 31;
	mad.lo.s32 	%r175, %r174, 132, %r167;
	shr.u32 	%r176, %r172, 3;
	and.b32  	%r177, %r176, 536870908;
	add.s32 	%r178, %r175, %r177;
	st.shared.u32 	[%r178], %r173;
	add.s32 	%r179, %r172, %r3;
	mul.wide.u32 	%rd19, %r179, 4;
	add.s64 	%rd20, %rd1, %rd19;
	ld.global.u32 	%r180, [%rd20];
	and.b32  	%r181, %r179, 31;
	mad.lo.s32 	%r182, %r181, 132, %r167;
	shr.u32 	%r183, %r179, 3;
	and.b32  	%r184, %r183, 536870908;
	add.s32 	%r185, %r182, %r184;
	st.shared.u32 	[%r185], %r180;
	add.s32 	%r186, %r179, %r3;
	mul.wide.u32 	%rd21, %r186, 4;
	add.s64 	%rd22, %rd1, %rd21;
	ld.global.u32 	%r187, [%rd22];
	and.b32  	%r188, %r186, 31;
	mad.lo.s32 	%r189, %r188, 132, %r167;
	shr.u32 	%r190, %r186, 3;
	and.b32  	%r191, %r190, 536870908;
	add.s32 	%r192, %r189, %r191;
	st.shared.u32 	[%r192], %r187;
	add.s32 	%r384, %r186, %r3;
	setp.lt.u32 	%p3, %r384, 1024;
	@%p3 bra 	$L__BB117_4;
	and.b32  	%r13, %r1, 1;
	mov.u32 	%r386, %ctaid.y;
	mov.u32 	%r15, %nctaid.y;
	shl.b32 	%r16, %r15, 3;
	setp.ge.u32 	%p4, %r386, %r16;
	@%p4 bra 	$L__BB117_33;
	shl.b32 	%r193, %r2, 2;
	add.s32 	%r17, %r167, %r193;
	max.u32 	%r195, %r4, 64;
	setp.lt.u32 	%p5, %r4, 64;
	selp.u32 	%r196, 1, 0, %p5;
	add.s32 	%r197, %r4, %r196;
	sub.s32 	%r198, %r195, %r197;
	div.u32 	%r199, %r198, %r3;
	add.s32 	%r18, %r199, %r196;
	add.s32 	%r200, %r18, 1;
	and.b32  	%r19, %r200, 3;
	shl.b32 	%r201, %r1, 2;
	mov.u32 	%r202, _ZZ9cuda_gemmIiLi128ELi8ELi1ELi64ELi32ELi32ELi1EEviiiPT_S1_S1_iiE3Ash;
	add.s32 	%r20, %r202, %r201;
	shl.b32 	%r21, %r3, 2;
	add.s32 	%r22, %r20, %r21;
	add.s32 	%r23, %r4, %r3;
	add.s32 	%r24, %r23, %r3;
	mov.u32 	%r203, _ZZ9cuda_gemmIiLi128ELi8ELi1ELi64ELi32ELi32ELi1EEviiiPT_S1_S1_iiE3Csh;
	add.s32 	%r25, %r203, %r201;
	add.s32 	%r26, %r25, %r21;
	add.s32 	%r27, %r26, %r21;
	shl.b32 	%r204, %r13, 7;
	or.b32  	%r205, %r204, %r193;
	add.s32 	%r28, %r202, %r205;
	setp.eq.s32 	%p6, %r2, 31;
	selp.b32 	%r206, -128, 0, %p6;
	add.s32 	%r29, %r28, %r206;
	setp.lt.u32 	%p7, %r2, 30;
	selp.b32 	%r207, 0, -128, %p7;
	add.s32 	%r30, %r28, %r207;
	setp.lt.u32 	%p8, %r2, 29;
	selp.b32 	%r208, 0, -128, %p8;
	add.s32 	%r31, %r28, %r208;
	setp.lt.u32 	%p9, %r2, 28;
	selp.b32 	%r209, 0, -128, %p9;
	add.s32 	%r32, %r28, %r209;
	setp.lt.u32 	%p10, %r2, 27;
	selp.b32 	%r210, 0, -128, %p10;
	add.s32 	%r33, %r28, %r210;
	setp.lt.u32 	%p11, %r2, 26;
	selp.b32 	%r211, 0, -128, %p11;
	add.s32 	%r34, %r28, %r211;
	setp.lt.u32 	%p12, %r2, 25;
	selp.b32 	%r212, 0, -128, %p12;
	add.s32 	%r35, %r28, %r212;
	setp.lt.u32 	%p13, %r2, 24;
	selp.b32 	%r213, 0, -128, %p13;
	add.s32 	%r36, %r28, %r213;
	setp.lt.u32 	%p14, %r2, 23;
	selp.b32 	%r214, 0, -128, %p14;
	add.s32 	%r37, %r28, %r214;
	setp.lt.u32 	%p15, %r2, 22;
	selp.b32 	%r215, 0, -128, %p15;
	add.s32 	%r38, %r28, %r215;
	setp.lt.u32 	%p16, %r2, 21;
	selp.b32 	%r216, 0, -128, %p16;
	add.s32 	%r39, %r28, %r216;
	setp.lt.u32 	%p17, %r2, 20;
	selp.b32 	%r217, 0, -128, %p17;
	add.s32 	%r40, %r28, %r217;
	setp.lt.u32 	%p18, %r2, 19;
	selp.b32 	%r218, 0, -128, %p18;
	add.s32 	%r41, %r28, %r218;
	setp.lt.u32 	%p19, %r2, 18;
	selp.b32 	%r219, 0, -128, %p19;
	add.s32 	%r42, %r28, %r219;
	setp.lt.u32 	%p20, %r2, 17;
	selp.b32 	%r220, 0, -128, %p20;
	add.s32 	%r43, %r28, %r220;
	setp.lt.u32 	%p21, %r2, 16;
	selp.b32 	%r221, 0, -128, %p21;
	add.s32 	%r44, %r28, %r221;
	setp.lt.u32 	%p22, %r2, 15;
	selp.b32 	%r222, 0, -128, %p22;
	add.s32 	%r45, %r28, %r222;
	setp.lt.u32 	%p23, %r2, 14;
	selp.b32 	%r223, 0, -128, %p23;
	add.s32 	%r46, %r28, %r223;
	setp.lt.u32 	%p24, %r2, 13;
	selp.b32 	%r224, 0, -128, %p24;
	add.s32 	%r47, %r28, %r224;
	setp.lt.u32 	%p25, %r2, 12;
	selp.b32 	%r225, 0, -128, %p25;
	add.s32 	%r48, %r28, %r225;
	setp.lt.u32 	%p26, %r2, 11;
	selp.b32 	%r226, 0, -128, %p26;
	add.s32 	%r49, %r28, %r226;
	setp.lt.u32 	%p27, %r2, 10;
	selp.b32 	%r227, 0, -128, %p27;
	add.s32 	%r50, %r28, %r227;
	setp.lt.u32 	%p28, %r2, 9;
	selp.b32 	%r228, 0, -128, %p28;
	add.s32 	%r51, %r28, %r228;
	setp.lt.u32 	%p29, %r2, 8;
	selp.b32 	%r229, 0, -128, %p29;
	add.s32 	%r52, %r28, %r229;
	setp.lt.u32 	%p30, %r2, 7;
	selp.b32 	%r230, 0, -128, %p30;
	add.s32 	%r53, %r28, %r230;
	setp.lt.u32 	%p31, %r2, 6;
	selp.b32 	%r231, 0, -128, %p31;
	add.s32 	%r54, %r28, %r231;
	setp.lt.u32 	%p32, %r2, 5;
	selp.b32 	%r232, 0, -128, %p32;
	add.s32 	%r55, %r28, %r232;
	setp.lt.u32 	%p33, %r2, 4;
	selp.b32 	%r233, 0, -128, %p33;
	add.s32 	%r56, %r28, %r233;
	setp.lt.u32 	%p34, %r2, 3;
	selp.b32 	%r234, 0, -128, %p34;
	add.s32 	%r57, %r28, %r234;
	setp.lt.u32 	%p35, %r2, 2;
	selp.b32 	%r235, 0, -128, %p35;
	add.s32 	%r58, %r28, %r235;
	setp.eq.s32 	%p36, %r2, 0;
	selp.b32 	%r236, 0, -128, %p36;
	add.s32 	%r59, %r28, %r236;
	add.s32 	%r237, %r1, 1;
	and.b32  	%r60, %r237, 31;
	add.s32 	%r238, %r1, 2;
	and.b32  	%r61, %r238, 31;
	add.s32 	%r239, %r1, 3;
	and.b32  	%r62, %r239, 31;
	add.s32 	%r240, %r1, 4;
	and.b32  	%r63, %r240, 31;
	add.s32 	%r241, %r1, 5;
	and.b32  	%r64, %r241, 31;
	add.s32 	%r242, %r1, 6;
	and.b32  	%r65, %r242, 31;
	add.s32 	%r243, %r1, 7;
	and.b32  	%r66, %r243, 31;
	add.s32 	%r244, %r1, 8;
	and.b32  	%r67, %r244, 31;
	add.s32 	%r245, %r1, 9;
	and.b32  	%r68, %r245, 31;
	add.s32 	%r246, %r1, 10;
	and.b32  	%r69, %r246, 31;
	add.s32 	%r247, %r1, 11;
	and.b32  	%r70, %r247, 31;
	add.s32 	%r248, %r1, 12;
	and.b32  	%r71, %r248, 31;
	add.s32 	%r249, %r1, 13;
	and.b32  	%r72, %r249, 31;
	add.s32 	%r250, %r1, 14;
	and.b32  	%r73, %r250, 31;
	add.s32 	%r251, %r1, 15;
	and.b32  	%r74, %r251, 31;
	xor.b32  	%r75, %r2, 16;
	add.s32 	%r252, %r1, 17;
	and.b32  	%r76, %r252, 31;
	add.s32 	%r253, %r1, 18;
	and.b32  	%r77, %r253, 31;
	add.s32 	%r254, %r1, 19;
	and.b32  	%r78, %r254, 31;
	add.s32 	%r255, %r1, 20;
	and.b32  	%r79, %r255, 31;
	add.s32 	%r256, %r1, 21;
	and.b32  	%r80, %r256, 31;
	add.s32 	%r257, %r1, 22;
	and.b32  	%r81, %r257, 31;
	add.s32 	%r258, %r1, 23;
	and.b32  	%r82, %r258, 31;
	add.s32 	%r259, %r1, 24;
	and.b32  	%r83, %r259, 31;
	add.s32 	%r260, %r1, 25;
	and.b32  	%r84, %r260, 31;
	add.s32 	%r261, %r1, 26;
	and.b32  	%r85, %r261, 31;
	add.s32 	%r262, %r1, 27;
	and.b32  	%r86, %r262, 31;
	add.s32 	%r263, %r1, 28;
	and.b32  	%r87, %r263, 31;
	add.s32 	%r264, %r1, 29;
	and.b32  	%r88, %r264, 31;
	add.s32 	%r265, %r1, 30;
	and.b32  	%r89, %r265, 31;
	add.s32 	%r266, %r1, -1;
	and.b32  	%r90, %r266, 31;
	shl.b32 	%r91, %r3, 4;
	mul.lo.s32 	%r92, %r3, 12;
	mul.wide.u32 	%rd4, %r3, 16;
	shr.u32 	%r93, %r3, 1;
	cvt.u64.u32 	%rd42, %r21;
$L__BB117_7:
	setp.gt.u32 	%p37, %r1, 63;
	@%p37 bra 	$L__BB117_15;
	setp.eq.s32 	%p38, %r19, 0;
	shl.b32 	%r95, %r386, 6;
	mov.u32 	%r387, %r1;
	@%p38 bra 	$L__BB117_12;
	setp.eq.s32 	%p39, %r19, 1;
	add.s32 	%r96, %r95, %r1;
	mul.wide.u32 	%rd23, %r96, 4;
	add.s64 	%rd24, %rd2, %rd23;
	ld.global.u32 	%r267, [%rd24];
	st.shared.u32 	[%r20], %r267;
	mov.u32 	%r387, %r4;
	@%p39 bra 	$L__BB117_12;
	setp.eq.s32 	%p40, %r19, 2;
	add.s32 	%r97, %r96, %r3;
	mul.wide.u32 	%rd25, %r97, 4;
	add.s64 	%rd26, %rd2, %rd25;
	ld.global.u32 	%r268, [%rd26];
	st.shared.u32 	[%r22], %r268;
	mov.u32 	%r387, %r23;
	@%p40 bra 	$L__BB117_12;
	add.s32 	%r269, %r97, %r3;
	mul.wide.u32 	%rd27, %r269, 4;
	add.s64 	%rd28, %rd2, %rd27;
	ld.global.u32 	%r270, [%rd28];
	add.s32 	%r271, %r22, %r21;
	st.shared.u32 	[%r271], %r270;
	mov.u32 	%r387, %r24;
$L__BB117_12:
	setp.lt.u32 	%p41, %r18, 3;
	@%p41 bra 	$L__BB117_15;
	shl.b32 	%r272, %r387, 2;
	mov.u32 	%r273, _ZZ9cuda_gemmIiLi128ELi8ELi1ELi64ELi32ELi32ELi1EEviiiPT_S1_S1_iiE3Ash;
	add.s32 	%r391, %r273, %r272;
	add.s32 	%r274, %r387, %r95;
	add.s32 	%r390, %r274, %r3;
	shl.b32 	%r275, %r3, 1;
	add.s32 	%r389, %r274, %r275;
	mad.lo.s32 	%r388, %r3, 3, %r274;
	mul.wide.u32 	%rd29, %r274, 4;
	add.s64 	%rd46, %rd2, %rd29;
$L__BB117_14:
	ld.global.u32 	%r276, [%rd46];
	st.shared.u32 	[%r391], %r276;
	mul.wide.u32 	%rd30, %r390, 4;
	add.s64 	%rd31, %rd2, %rd30;
	ld.global.u32 	%r277, [%rd31];
	add.s32 	%r278, %r391, %r21;
	st.shared.u32 	[%r278], %r277;
	mul.wide.u32 	%rd32, %r389, 4;
	add.s64 	%rd33, %rd2, %rd32;
	ld.global.u32 	%r279, [%rd33];
	shl.b32 	%r280, %r3, 3;
	add.s32 	%r281, %r391, %r280;
	st.shared.u32 	[%r281], %r279;
	mul.wide.u32 	%rd34, %r388, 4;
	add.s64 	%rd35, %rd2, %rd34;
	ld.global.u32 	%r282, [%rd35];
	add.s32 	%r283, %r391, %r92;
	st.shared.u32 	[%r283], %r282;
	add.s32 	%r387, %r387, %r21;
	add.s32 	%r391, %r391, %r91;
	add.s32 	%r390, %r390, %r21;
	add.s32 	%r389, %r389, %r21;
	add.s32 	%r388, %r388, %r21;
	add.s64 	%rd46, %rd46, %rd4;
	setp.lt.u32 	%p42, %r387, 64;
	@%p42 bra 	$L__BB117_14;
$L__BB117_15:
	setp.gt.u32 	%p43, %r1, 63;
	bar.sync 	0;
	@%p43 bra 	$L__BB117_22;
	setp.eq.s32 	%p44, %r19, 0;
	mov.u32 	%r393, %r1;
	@%p44 bra 	$L__BB117_20;
	setp.eq.s32 	%p45, %r19, 1;
	mov.b32 	%r284, 0;
	st.shared.u32 	[%r25], %r284;
	mov.u32 	%r393, %r4;
	@%p45 bra 	$L__BB117_20;
	setp.eq.s32 	%p46, %r19, 2;
	mov.b32 	%r285, 0;
	st.shared.u32 	[%r26], %r285;
	mov.u32 	%r393, %r23;
	@%p46 bra 	$L__BB117_20;
	mov.b32 	%r286, 0;
	st.shared.u32 	[%r27], %r286;
	mov.u32 	%r393, %r24;
$L__BB117_20:
	setp.lt.u32 	%p47, %r18, 3;
	@%p47 bra 	$L__BB117_22;
$L__BB117_21:
	shl.b32 	%r287, %r393, 2;
	mov.u32 	%r288, _ZZ9cuda_gemmIiLi128ELi8ELi1ELi64ELi32ELi32ELi1EEviiiPT_S1_S1_iiE3Csh;
	add.s32 	%r289, %r288, %r287;
	mov.b32 	%r290, 0;
	st.shared.u32 	[%r289], %r290;
	add.s32 	%r291, %r289, %r21;
	st.shared.u32 	[%r291], %r290;
	add.s32 	%r292, %r291, %r21;
	st.shared.u32 	[%r292], %r290;
	add.s32 	%r293, %r292, %r21;
	st.shared.u32 	[%r293], %r290;
	add.s32 	%r393, %r21, %r393;
	setp.lt.u32 	%p48, %r393, 64;
	@%p48 bra 	$L__BB117_21;
$L__BB117_22:
	setp.gt.u32 	%p49, %r1, 63;
	@%p49 bra 	$L__BB117_25;
	shr.u32 	%r395, %r1, 1;
	ld.shared.u32 	%r117, [%r28];
	ld.shared.u32 	%r118, [%r29+4];
	ld.shared.u32 	%r119, [%r30+8];
	ld.shared.u32 	%r120, [%r31+12];
	ld.shared.u32 	%r121, [%r32+16];
	ld.shared.u32 	%r122, [%r33+20];
	ld.shared.u32 	%r123, [%r34+24];
	ld.shared.u32 	%r124, [%r35+28];
	ld.shared.u32 	%r125, [%r36+32];
	ld.shared.u32 	%r126, [%r37+36];
	ld.shared.u32 	%r127, [%r38+40];
	ld.shared.u32 	%r128, [%r39+44];
	ld.shared.u32 	%r129, [%r40+48];
	ld.shared.u32 	%r130, [%r41+52];
	ld.shared.u32 	%r131, [%r42+56];
	ld.shared.u32 	%r132, [%r43+60];
	ld.shared.u32 	%r133, [%r44+64];
	ld.shared.u32 	%r134, [%r45+68];
	ld.shared.u32 	%r135, [%r46+72];
	ld.shared.u32 	%r136, [%r47+76];
	ld.shared.u32 	%r137, [%r48+80];
	ld.shared.u32 	%r138, [%r49+84];
	ld.shared.u32 	%r139, [%r50+88];
	ld.shared.u32 	%r140, [%r51+92];
	ld.shared.u32 	%r141, [%r52+96];
	ld.shared.u32 	%r142, [%r53+100];
	ld.shared.u32 	%r143, [%r54+104];
	ld.shared.u32 	%r144, [%r55+108];
	ld.shared.u32 	%r145, [%r56+112];
	ld.shared.u32 	%r146, [%r57+116];
	ld.shared.u32 	%r147, [%r58+120];
	ld.shared.u32 	%r148, [%r59+124];
$L__BB117_24:
	mad.lo.s32 	%r294, %r395, 132, %r17;
	ld.shared.u32 	%r295, [%r294];
	shfl.sync.idx.b32	%r296|%p50, %r295, %r2, 31, -1;
	mul.lo.s32 	%r297, %r296, %r117;
	shfl.sync.idx.b32	%r298|%p51, %r295, %r60, 31, -1;
	mad.lo.s32 	%r299, %r298, %r118, %r297;
	shfl.sync.idx.b32	%r300|%p52, %r295, %r61, 31, -1;
	mad.lo.s32 	%r301, %r300, %r119, %r299;
	shfl.sync.idx.b32	%r302|%p53, %r295, %r62, 31, -1;
	mad.lo.s32 	%r303, %r302, %r120, %r301;
	shfl.sync.idx.b32	%r304|%p54, %r295, %r63, 31, -1;
	mad.lo.s32 	%r305, %r304, %r121, %r303;
	shfl.sync.idx.b32	%r306|%p55, %r295, %r64, 31, -1;
	mad.lo.s32 	%r307, %r306, %r122, %r305;
	shfl.sync.idx.b32	%r308|%p56, %r295, %r65, 31, -1;
	mad.lo.s32 	%r309, %r308, %r123, %r307;
	shfl.sync.idx.b32	%r310|%p57, %r295, %r66, 31, -1;
	mad.lo.s32 	%r311, %r310, %r124, %r309;
	shfl.sync.idx.b32	%r312|%p58, %r295, %r67, 31, -1;
	mad.lo.s32 	%r313, %r312, %r125, %r311;
	shfl.sync.idx.b32	%r314|%p59, %r295, %r68, 31, -1;
	mad.lo.s32 	%r315, %r314, %r126, %r313;
	shfl.sync.idx.b32	%r316|%p60, %r295, %r69, 31, -1;
	mad.lo.s32 	%r317, %r316, %r127, %r315;
	shfl.sync.idx.b32	%r318|%p61, %r295, %r70, 31, -1;
	mad.lo.s32 	%r319, %r318, %r128, %r317;
	shfl.sync.idx.b32	%r320|%p62, %r295, %r71, 31, -1;
	mad.lo.s32 	%r321, %r320, %r129, %r319;
	shfl.sync.idx.b32	%r322|%p63, %r295, %r72, 31, -1;
	mad.lo.s32 	%r323, %r322, %r130, %r321;
	shfl.sync.idx.b32	%r324|%p64, %r295, %r73, 31, -1;
	mad.lo.s32 	%r325, %r324, %r131, %r323;
	shfl.sync.idx.b32	%r326|%p65, %r295, %r74, 31, -1;
	mad.lo.s32 	%r327, %r326, %r132, %r325;
	shfl.sync.idx.b32	%r328|%p66, %r295, %r75, 31, -1;
	mad.lo.s32 	%r329, %r328, %r133, %r327;
	shfl.sync.idx.b32	%r330|%p67, %r295, %r76, 31, -1;
	mad.lo.s32 	%r331, %r330, %r134, %r329;
	shfl.sync.idx.b32	%r332|%p68, %r295, %r77, 31, -1;
	mad.lo.s32 	%r333, %r332, %r135, %r331;
	shfl.sync.idx.b32	%r334|%p69, %r295, %r78, 31, -1;
	mad.lo.s32 	%r335, %r334, %r136, %r333;
	shfl.sync.idx.b32	%r336|%p70, %r295, %r79, 31, -1;
	mad.lo.s32 	%r337, %r336, %r137, %r335;
	shfl.sync.idx.b32	%r338|%p71, %r295, %r80, 31, -1;
	mad.lo.s32 	%r339, %r338, %r138, %r337;
	shfl.sync.idx.b32	%r340|%p72, %r295, %r81, 31, -1;
	mad.lo.s32 	%r341, %r340, %r139, %r339;
	shfl.sync.idx.b32	%r342|%p73, %r295, %r82, 31, -1;
	mad.lo.s32 	%r343, %r342, %r140, %r341;
	shfl.sync.idx.b32	%r344|%p74, %r295, %r83, 31, -1;
	mad.lo.s32 	%r345, %r344, %r141, %r343;
	shfl.sync.idx.b32	%r346|%p75, %r295, %r84, 31, -1;
	mad.lo.s32 	%r347, %r346, %r142, %r345;
	shfl.sync.idx.b32	%r348|%p76, %r295, %r85, 31, -1;
	mad.lo.s32 	%r349, %r348, %r143, %r347;
	shfl.sync.idx.b32	%r350|%p77, %r295, %r86, 31, -1;
	mad.lo.s32 	%r351, %r350, %r144, %r349;
	shfl.sync.idx.b32	%r352|%p78, %r295, %r87, 31, -1;
	mad.lo.s32 	%r353, %r352, %r145, %r351;
	shfl.sync.idx.b32	%r354|%p79, %r295, %r88, 31, -1;
	mad.lo.s32 	%r355, %r354, %r146, %r353;
	shfl.sync.idx.b32	%r356|%p80, %r295, %r89, 31, -1;
	mad.lo.s32 	%r357, %r356, %r147, %r355;
	shfl.sync.idx.b32	%r358|%p81, %r295, %r90, 31, -1;
	mad.lo.s32 	%r359, %r358, %r148, %r357;
	shl.b32 	%r360, %r13, 2;
	shl.b32 	%r361, %r395, 3;
	or.b32  	%r362, %r361, %r360;
	mov.u32 	%r363, _ZZ9cuda_gemmIiLi128ELi8ELi1ELi64ELi32ELi32ELi1EEviiiPT_S1_S1_iiE3Csh;
	add.s32 	%r364, %r363, %r362;
	ld.shared.u32 	%r365, [%r364];
	add.s32 	%r366, %r365, %r359;
	st.shared.u32 	[%r364], %r366;
	add.s32 	%r395, %r395, %r93;
	setp.lt.u32 	%p82, %r395, 32;
	@%p82 bra 	$L__BB117_24;
$L__BB117_25:
	setp.gt.u32 	%p83, %r1, 63;
	bar.sync 	0;
	@%p83 bra 	$L__BB117_32;
	setp.eq.s32 	%p84, %r19, 0;
	shl.b32 	%r151, %r386, 6;
	mov.u32 	%r396, %r1;
	@%p84 bra 	$L__BB117_30;
	setp.eq.s32 	%p85, %r19, 1;
	add.s32 	%r367, %r151, %r1;
	ld.shared.u32 	%r368, [%r25];
	mul.wide.s32 	%rd36, %r367, 4;
	add.s64 	%rd8, %rd3, %rd36;
	st.global.u32 	[%rd8], %r368;
	mov.u32 	%r396, %r4;
	@%p85 bra 	$L__BB117_30;
	setp.eq.s32 	%p86, %r19, 2;
	ld.shared.u32 	%r369, [%r26];
	cvt.u64.u32 	%rd37, %r21;
	add.s64 	%rd9, %rd8, %rd37;
	st.global.u32 	[%rd9], %r369;
	mov.u32 	%r396, %r23;
	@%p86 bra 	$L__BB117_30;
	ld.shared.u32 	%r370, [%r27];
	add.s64 	%rd39, %rd9, %rd37;
	st.global.u32 	[%rd39], %r370;
	mov.u32 	%r396, %r24;
$L__BB117_30:
	setp.lt.u32 	%p87, %r18, 3;
	@%p87 bra 	$L__BB117_32;
$L__BB117_31:
	add.s32 	%r371, %r151, %r396;
	shl.b32 	%r372, %r396, 2;
	mov.u32 	%r373, _ZZ9cuda_gemmIiLi128ELi8ELi1ELi64ELi32ELi32ELi1EEviiiPT_S1_S1_iiE3Csh;
	add.s32 	%r374, %r373, %r372;
	ld.shared.u32 	%r375, [%r374];
	mul.wide.s32 	%rd40, %r371, 4;
	add.s64 	%rd41, %rd3, %rd40;
	st.global.u32 	[%rd41], %r375;
	add.s32 	%r376, %r374, %r21;
	ld.shared.u32 	%r377, [%r376];
	add.s64 	%rd43, %rd41, %rd42;
	st.global.u32 	[%rd43], %r377;
	add.s32 	%r378, %r376, %r21;
	ld.shared.u32 	%r379, [%r378];
	add.s64 	%rd44, %rd43, %rd42;
	st.global.u32 	[%rd44], %r379;
	add.s32 	%r380, %r378, %r21;
	ld.shared.u32 	%r381, [%r380];
	add.s64 	%rd45, %rd44, %rd42;
	st.global.u32 	[%rd45], %r381;
	add.s32 	%r396, %r21, %r396;
	setp.lt.u32 	%p88, %r396, 64;
	@%p88 bra 	$L__BB117_31;
$L__BB117_32:
	add.s32 	%r386, %r386, %r15;
	setp.lt.u32 	%p89, %r386, %r16;
	@%p89 bra 	$L__BB117_7;
$L__BB117_33:
	ret;

}
	// .globl	_Z9cuda_gemmIiLi128ELi8ELi1ELi64ELi64ELi64ELi0EEviiiPT_S1_S1_ii
.visible .entry _Z9cuda_gemmIiLi128ELi8ELi1ELi64ELi64ELi64ELi0EEviiiPT_S1_S1_ii(
	.param .u32 _Z9cuda_gemmIiLi128ELi8ELi1ELi64ELi64ELi64ELi0EEviiiPT_S1_S1_ii_param_0,
	.param .u32 _Z9cuda_gemmIiLi128ELi8ELi1ELi64ELi64ELi64ELi0EEviiiPT_S1_S1_ii_param_1,
	.param .u32 _Z9cuda_gemmIiLi128ELi8ELi1ELi64ELi64ELi64ELi0EEviiiPT_S1_S1_ii_param_2,
	.param .u64 .ptr .align 1 _Z9cuda_gemmIiLi128ELi8ELi1ELi64ELi64ELi64ELi0EEviiiPT_S1_S1_ii_param_3,
	.param .u64 .ptr .align 1 _Z9cuda_gemmIiLi128ELi8ELi1ELi64ELi64ELi64ELi0EEviiiPT_S1_S1_ii_param_4,
	.param .u64 .ptr .align 1 _Z9cuda_gemmIiLi128ELi8ELi1ELi64ELi64ELi64ELi0EEviiiPT_S1_S1_ii_param_5,
	.param .u32 _Z9cuda_gemmIiLi128ELi8ELi1ELi64ELi64ELi64ELi0EEviiiPT_S1_S1_ii_param_6,
	.param .u32 _Z9cuda_gemmIiLi128ELi8ELi1ELi64ELi64ELi64ELi0EEviiiPT_S1_S1_ii_param_7
)
.maxntid 128
{
	.reg .pred 	%p<292>;
	.reg .b32 	%r<1495>;
	.reg .b64 	%rd<37>;
	// demoted variable
	.shared .align 128 .b8 _ZZ9cuda_gemmIiLi128ELi8ELi1ELi64ELi64ELi64ELi0EEviiiPT_S1_S1_iiE11kron_fac_sh[16640];
	// demoted variable
	.shared .align 128 .b8 _ZZ9cuda_gemmIiLi128ELi8ELi1ELi64ELi64ELi64ELi0EEviiiPT_S1_S1_iiE3Ash[256];
	// demoted variable
	.shared .align 128 .b8 _ZZ9cuda_gemmIiLi128ELi8ELi1ELi64ELi64ELi64ELi0EEviiiPT_S1_S1_iiE3Csh[256];
	ld.param.u32 	%r563, [_Z9cuda_gemmIiLi128ELi8ELi1ELi64ELi64ELi64ELi0EEviiiPT_S1_S1_ii_param_2];
	ld.param.u64 	%rd5, [_Z9cuda_gemmIiLi128ELi8ELi1ELi64ELi64ELi64ELi0EEviiiPT_S1_S1_ii_param_3];
	ld.param.u64 	%rd4, [_Z9cuda_gemmIiLi128ELi8ELi1ELi64ELi64ELi64ELi0EEviiiPT_S1_S1_ii_param_4];
	ld.param.u64 	%rd6, [_Z9cuda_gemmIiLi128ELi8ELi1ELi64ELi64ELi64ELi0EEviiiPT_S1_S1_ii_param_5];
	ld.param.u32 	%r564, [_Z9cuda_gemmIiLi128ELi8ELi1ELi64ELi64ELi64ELi0EEviiiPT_S1_S1_ii_param_6];
	ld.param.u32 	%r565, [_Z9cuda_gemmIiLi128ELi8ELi1ELi64ELi64ELi64ELi0EEviiiPT_S1_S1_ii_param_7];
	cvta.to.global.u64 	%rd1, %rd5;
	cvta.to.global.u64 	%rd2, %rd6;
	mov.u32 	%r1, %tid.x;
	mul.lo.s32 	%r2, %r565, %r564;
	setp.ge.u32 	%p3, %r1, %r2;
	@%p3 bra 	$L__BB118_3;
	mov.u32 	%r3, %ntid.x;
	cvta.to.global.u64 	%rd3, %rd4;
	mov.u32 	%r1222, %r1;
$L__BB118_2:
	mul.wide.u32 	%rd7, %r1222, 4;
	add.s64 	%rd8, %rd3, %rd7;
	ld.global.u32 	%r566, [%rd8];
	rem.u32 	%r567, %r1222, %r564;
	mov.u32 	%r568, _ZZ9cuda_gemmIiLi128ELi8ELi1ELi64ELi64ELi64ELi0EEviiiPT_S1_S1_iiE11kron_fac_sh;
	mad.lo.s32 	%r569, %r567, 260, %r568;
	div.u32 	%r570, %r1222, %r565;
	shl.b32 	%r571, %r570, 2;
	add.s32 	%r572, %r569, %r571;
	st.shared.u32 	[%r572], %r566;
	add.s32 	%r1222, %r1222, %r3;
	setp.lt.u32 	%p4, %r1222, %r2;
	@%p4 bra 	$L__BB118_2;
$L__BB118_3:
	div.s32 	%r6, 64, %r565;
	div.u32 	%r8, %r1, %r6;
	mul.lo.s32 	%r573, %r8, %r6;
	sub.s32 	%r7, %r1, %r573;
	mov.u32 	%r9, %ntid.x;
	div.u32 	%r10, %r9, %r6;
	mov.u32 	%r1255, %ctaid.y;
	mov.u32 	%r12, %nctaid.y;
	shl.b32 	%r574, %r12, 3;
	setp.ge.u32 	%p5, %r1255, %r574;
	@%p5 bra 	$L__BB118_296;
	mov.u32 	%r576, %ctaid.x;
	shl.b32 	%r13, %r576, 6;
	min.s32 	%r14, %r565, 32;
	shl.b32 	%r577, %r565, 8;
	sub.s32 	%r15, 8223, %r577;
	add.s32 	%r16, %r1, %r9;
	max.u32 	%r578, %r16, 64;
	setp.lt.u32 	%p6, %r16, 64;
	selp.u32 	%r579, 1, 0, %p6;
	add.s32 	%r580, %r16, %r579;
	sub.s32 	%r581, %r578, %r580;
	div.u32 	%r582, %r581, %r9;
	add.s32 	%r17, %r582, %r579;
	add.s32 	%r583, %r17, 1;
	and.b32  	%r18, %r583, 3;
	shl.b32 	%r19, %r9, 2;
	add.s32 	%r20, %r16, %r9;
	shl.b32 	%r584, %r1, 2;
	mov.u32 	%r585, _ZZ9cuda_gemmIiLi128ELi8ELi1ELi64ELi64ELi64ELi0EEviiiPT_S1_S1_iiE3Csh;
	add.s32 	%r21, %r585, %r584;
	add.s32 	%r22, %r21, %r19;
	shr.s32 	%r586, %r565, 31;
	and.b32  	%r23, %r586, %r14;
$L__BB118_5:
	add.s32 	%r57, %r20, %r9;
	setp.gt.u32 	%p7, %r1, 63;
	@%p7 bra 	$L__BB118_13;
	setp.eq.s32 	%p8, %r18, 0;
	mul.lo.s32 	%r58, %r1255, %r563;
	mov.u32 	%r1256, %r1;
	@%p8 bra 	$L__BB118_10;
	setp.eq.s32 	%p9, %r18, 1;
	add.s32 	%r587, %r58, %r13;
	add.s32 	%r59, %r587, %r1;
	mul.wide.u32 	%rd9, %r59, 4;
	add.s64 	%rd10, %rd1, %rd9;
	ld.global.u32 	%r588, [%rd10];
	shl.b32 	%r589, %r1, 2;
	mov.u32 	%r590, _ZZ9cuda_gemmIiLi128ELi8ELi1ELi64ELi64ELi64ELi0EEviiiPT_S1_S1_iiE3Ash;
	add.s32 	%r591, %r590, %r589;
	st.shared.u32 	[%r591], %r588;
	mov.u32 	%r1256, %r16;
	@%p9 bra 	$L__BB118_10;
	setp.eq.s32 	%p10, %r18, 2;
	add.s32 	%r60, %r59, %r9;
	mul.wide.u32 	%rd11, %r60, 4;
	add.s64 	%rd12, %rd1, %rd11;
	ld.global.u32 	%r592, [%rd12];
	add.s32 	%r61, %r591, %r19;
	st.shared.u32 	[%r61], %r592;
	mov.u32 	%r1256, %r20;
	@%p10 bra 	$L__BB118_10;
	add.s32 	%r596, %r60, %r9;
	mul.wide.u32 	%rd13, %r596, 4;
	add.s64 	%rd14, %rd1, %rd13;
	ld.global.u32 	%r597, [%rd14];
	add.s32 	%r598, %r61, %r19;
	st.shared.u32 	[%r598], %r597;
	mov.u32 	%r1256, %r57;
$L__BB118_10:
	setp.lt.u32 	%p11, %r17, 3;
	@%p11 bra 	$L__BB118_13;
	shl.b32 	%r599, %r1256, 2;
	mov.u32 	%r600, _ZZ9cuda_gemmIiLi128ELi8ELi1ELi64ELi64ELi64ELi0EEviiiPT_S1_S1_iiE3Ash;
	add.s32 	%r1261, %r600, %r599;
	add.s32 	%r601, %r13, %r1256;
	add.s32 	%r1257, %r601, %r58;
	add.s32 	%r1260, %r1257, %r9;
	shl.b32 	%r602, %r9, 1;
	add.s32 	%r1259, %r1257, %r602;
	mad.lo.s32 	%r1258, %r9, 3, %r1257;
$L__BB118_12:
	mul.wide.u32 	%rd15, %r1257, 4;
	add.s64 	%rd16, %rd1, %rd15;
	ld.global.u32 	%r603, [%rd16];
	st.shared.u32 	[%r1261], %r603;
	mul.wide.u32 	%rd17, %r1260, 4;
	add.s64 	%rd18, %rd1, %rd17;
	ld.global.u32 	%r604, [%rd18];
	add.s32 	%r605, %r1261, %r19;
	st.shared.u32 	[%r605], %r604;
	mul.wide.u32 	%rd19, %r1259, 4;
	add.s64 	%rd20, %rd1, %rd19;
	ld.global.u32 	%r606, [%rd20];
	shl.b32 	%r607, %r9, 3;
	add.s32 	%r608, %r1261, %r607;
	st.shared.u32 	[%r608], %r606;
	mul.wide.u32 	%rd21, %r1258, 4;
	add.s64 	%rd22, %rd1, %rd21;
	ld.global.u32 	%r609, [%rd22];
	mad.lo.s32 	%r610, %r9, 12, %r1261;
	st.shared.u32 	[%r610], %r609;
	add.s32 	%r1256, %r1256, %r19;
	shl.b32 	%r611, %r9, 4;
	add.s32 	%r1261, %r1261, %r611;
	add.s32 	%r1260, %r1260, %r19;
	add.s32 	%r1259, %r1259, %r19;
	add.s32 	%r1258, %r1258, %r19;
	add.s32 	%r1257, %r1257, %r19;
	setp.lt.u32 	%p12, %r1256, 64;
	@%p12 bra 	$L__BB118_12;
$L__BB118_13:
	setp.gt.u32 	%p13, %r1, 63;
	bar.sync 	0;
	@%p13 bra 	$L__BB118_19;
	setp.eq.s32 	%p14, %r18, 0;
	mov.u32 	%r1263, %r1;
	@%p14 bra 	$L__BB118_18;
	setp.eq.s32 	%p15, %r18, 1;
	mov.b32 	%r612, 0;
	st.shared.u32 	[%r21], %r612;
	mov.u32 	%r1263, %r16;
	@%p15 bra 	$L__BB118_18;
	setp.eq.s32 	%p16, %r18, 2;
	mov.b32 	%r613, 0;
	st.shared.u32 	[%r22], %r613;
	mov.u32 	%r1263, %r20;
	@%p16 bra 	$L__BB118_18;
	add.s32 	%r614, %r22, %r19;
	mov.b32 	%r615, 0;
	st.shared.u32 	[%r614], %r615;
	mov.u32 	%r1263, %r57;
$L__BB118_18:
	setp.lt.u32 	%p17, %r17, 3;
	@%p17 bra 	$L__BB118_19;
	bra.uni 	$L__BB118_219;
$L__BB118_19:
	setp.lt.s32 	%p19, %r6, 1;
	@%p19 bra 	$L__BB118_288;
	setp.lt.s32 	%p20, %r565, 33;
	and.b32  	%r623, %r1, 31;
	rem.s32 	%r81, %r623, %r14;
	@%p20 bra 	$L__BB118_86;
	add.s32 	%r625, %r81, 1;
	setp.lt.s32 	%p22, %r625, %r14;
	selp.b32 	%r82, 0, %r14, %p22;
	add.s32 	%r626, %r81, 2;
	setp.lt.s32 	%p23, %r626, %r14;
	selp.b32 	%r83, 0, %r14, %p23;
	add.s32 	%r627, %r81, 3;
	setp.lt.s32 	%p24, %r627, %r14;
	selp.b32 	%r84, 0, %r14, %p24;
	add.s32 	%r628, %r81, 4;
	setp.lt.s32 	%p25, %r628, %r14;
	selp.b32 	%r85, 0, %r14, %p25;
	add.s32 	%r629, %r81, 5;
	setp.lt.s32 	%p26, %r629, %r14;
	selp.b32 	%r86, 0, %r14, %p26;
	add.s32 	%r630, %r81, 6;
	setp.lt.s32 	%p27, %r630, %r14;
	selp.b32 	%r87, 0, %r14, %p27;
	add.s32 	%r631, %r81, 7;
	setp.lt.s32 	%p28, %r631, %r14;
	selp.b32 	%r88, 0, %r14, %p28;
	add.s32 	%r632, %r81, 8;
	setp.lt.s32 	%p29, %r632, %r14;
	selp.b32 	%r89, 0, %r14, %p29;
	add.s32 	%r633, %r81, 9;
	setp.lt.s32 	%p30, %r633, %r14;
	selp.b32 	%r90, 0, %r14, %p30;
	add.s32 	%r634, %r81, 10;
	setp.lt.s32 	%p31, %r634, %r14;
	selp.b32 	%r91, 0, %r14, %p31;
	add.s32 	%r635, %r81, 11;
	setp.lt.s32 	%p32, %r635, %r14;
	selp.b32 	%r92, 0, %r14, %p32;
	add.s32 	%r636, %r81, 12;
	setp.lt.s32 	%p33, %r636, %r14;
	selp.b32 	%r93, 0, %r14, %p33;
	add.s32 	%r637, %r81, 13;
	setp.lt.s32 	%p34, %r637, %r14;
	selp.b32 	%r94, 0, %r14, %p34;
	add.s32 	%r638, %r81, 14;
	setp.lt.s32 	%p35, %r638, %r14;
	selp.b32 	%r95, 0, %r14, %p35;
	add.s32 	%r639, %r81, 15;
	setp.lt.s32 	%p36, %r639, %r14;
	selp.b32 	%r96, 0, %r14, %p36;
	add.s32 	%r640, %r81, 16;
	setp.lt.s32 	%p37, %r640, %r14;
	selp.b32 	%r97, 0, %r14, %p37;
	add.s32 	%r641, %r81, 17;
	setp.lt.s32 	%p38, %r641, %r14;
	selp.b32 	%r98, 0, %r14, %p38;
	add.s32 	%r642, %r81, 18;
	setp.lt.s32 	%p39, %r642, %r14;
	selp.b32 	%r99, 0, %r14, %p39;
	add.s32 	%r643, %r81, 19;
	setp.lt.s32 	%p40, %r643, %r14;
	selp.b32 	%r100, 0, %r14, %p40;
	add.s32 	%r644, %r81, 20;
	setp.lt.s32 	%p41, %r644, %r14;
	selp.b32 	%r101, 0, %r14, %p41;
	add.s32 	%r645, %r81, 21;
	setp.lt.s32 	%p42, %r645, %r14;
	selp.b32 	%r102, 0, %r14, %p42;
	add.s32 	%r646, %r81, 22;
	setp.lt.s32 	%p43, %r646, %r14;
	selp.b32 	%r103, 0, %r14, %p43;
	add.s32 	%r647, %r81, 23;
	setp.lt.s32 	%p44, %r647, %r14;
	selp.b32 	%r104, 0, %r14, %p44;
	add.s32 	%r648, %r81, 24;
	setp.lt.s32 	%p45, %r648, %r14;
	selp.b32 	%r105, 0, %r14, %p45;
	add.s32 	%r649, %r81, 25;
	setp.lt.s32 	%p46, %r649, %r14;
	selp.b32 	%r106, 0, %r14, %p46;
	add.s32 	%r650, %r81, 26;
	setp.lt.s32 	%p47, %r650, %r14;
	selp.b32 	%r107, 0, %r14, %p47;
	add.s32 	%r651, %r81, 27;
	setp.lt.s32 	%p48, %r651, %r14;
	selp.b32 	%r108, 0, %r14, %p48;
	add.s32 	%r652, %r81, 28;
	setp.lt.s32 	%p49, %r652, %r14;
	selp.b32 	%r109, 0, %r14, %p49;
	add.s32 	%r653, %r81, 29;
	setp.lt.s32 	%p50, %r653, %r14;
	selp.b32 	%r110, 0, %r14, %p50;
	add.s32 	%r654, %r81, 30;
	setp.lt.s32 	%p51, %r654, %r14;
	selp.b32 	%r111, 0, %r14, %p51;
	add.s32 	%r655, %r81, 31;
	setp.lt.s32 	%p52, %r655, %r14;
	selp.b32 	%r112, 0, %r14, %p52;
	mov.b32 	%r1395, 0;
	mov.pred 	%p291, -1;
$L__BB118_22:
	mov.pred 	%p2, %p291;
	sub.s32 	%r358, %r565, %r1395;
	mad.lo.s32 	%r656, %r7, %r565, %r81;
	add.s32 	%r359, %r1395, %r656;
	setp.gt.s32 	%p53, %r358, 0;
	@%p53 bra 	$L__BB118_23;
	bra.uni 	$L__BB118_24;
$L__BB118_23:
	shl.b32 	%r657, %r359, 2;
	mov.u32 	%r658, _ZZ9cuda_gemmIiLi128ELi8ELi1ELi64ELi64ELi64ELi0EEviiiPT_S1_S1_iiE3Ash;
	add.s32 	%r659, %r658, %r657;
	ld.shared.u32 	%r1492, [%r659];
$L__BB118_24:
	setp.lt.s32 	%p54, %r358, 2;
	@%p54 bra 	$L__BB118_26;
	sub.s32 	%r660, %r359, %r82;
	shl.b32 	%r661, %r660, 2;
	mov.u32 	%r662, _ZZ9cuda_gemmIiLi128ELi8ELi1ELi64ELi64ELi64ELi0EEviiiPT_S1_S1_iiE3Ash;
	add.s32 	%r663, %r662, %r661;
	ld.shared.u32 	%r1491, [%r663+4];
$L__BB118_26:
	setp.lt.s32 	%p55, %r358, 3;
	@%p55 bra 	$L__BB118_28;
	sub.s32 	%r664, %r359, %r83;
	shl.b32 	%r665, %r664, 2;
	mov.u32 	%r666, _ZZ9cuda_gemmIiLi128ELi8ELi1ELi64ELi64ELi64ELi0EEviiiPT_S1_S1_iiE3Ash;
	add.s32 	%r667, %r666, %r665;
	ld.shared.u32 	%r1490, [%r667+8];
$L__BB118_28:
	setp.lt.s32 	%p56, %r358, 4;
	@%p56 bra 	$L__BB118_30;
	sub.s32 	%r668, %r359, %r84;
	shl.b32 	%r669, %r668, 2;
	mov.u32 	%r670, _ZZ9cuda_gemmIiLi128ELi8ELi1ELi64ELi64ELi64ELi0EEviiiPT_S1_S1_iiE3Ash;
	add.s32 	%r671, %r670, %r669;
	ld.shared.u32 	%r1489, [%r671+12];
$L__BB118_30:
	setp.lt.s32 	%p57, %r358, 5;
	@%p57 bra 	$L__BB118_32;
	sub.s32 	%r672, %r359, %r85;
	shl.b32 	%r673, %r672, 2;
	mov.u32 	%r674, _ZZ9cuda_gemmIiLi128ELi8ELi1ELi64ELi64ELi64ELi0EEviiiPT_S1_S1_iiE3Ash;
	add.s32 	%r675, %r674, %r673;
	ld.shared.u32 	%r1488, [%r675+16];
$L__BB118_32:
	setp.lt.s32 	%p58, %r358, 6;
	@%p58 bra 	$L__BB118_34;
	sub.s32 	%r676, %r359, %r86;
	shl.b32 	%r677, %r676, 2;
	mov.u32 	%r678, _ZZ9cuda_gemmIiLi128ELi8ELi1ELi64ELi64ELi64ELi0EEviiiPT_S1_S1_iiE3Ash;
	add.s32 	%r679, %r678, %r677;
	ld.shared.u32 	%r1487, [%r679+20];
$L__BB118_34:
	setp.lt.s32 	%p59, %r358, 7;
	@%p59 bra 	$L__BB118_36;
	sub.s32 	%r680, %r359, %r87;
	shl.b32 	%r681, %r680, 2;
	mov.u32 	%r682, _ZZ9cuda_gemmIiLi128ELi8ELi1ELi64ELi64ELi64ELi0EEviiiPT_S1_S1_iiE3Ash;
	add.s32 	%r683, %r682, %r681;
	ld.shared.u32 	%r1486, [%r683+24];
$L__BB118_36:
	setp.lt.s32 	%p60, %r358, 8;
	@%p60 bra 	$L__BB118_38;
	sub.s32 	%r684, %r359, %r88;
	shl.b32 	%r685, %r684, 2;
	mov.u32 	%r686, _ZZ9cuda_gemmIiLi128ELi8ELi1ELi64ELi64ELi64ELi0EEviiiPT_S1_S1_iiE3Ash;
	add.s32 	%r687, %r686, %r685;
	ld.shared.u32 	%r1485, [%r687+28];
$L__BB118_38:
	setp.lt.s32 	%p61, %r358, 9;
	@%p61 bra 	$L__BB118_40;
	sub.s32 	%r688, %r359, %r89;
	shl.b32 	%r689, %r688, 2;
	mov.u32 	%r690, _ZZ9cuda_gemmIiLi128ELi8ELi1ELi64ELi64ELi64ELi0EEviiiPT_S1_S1_iiE3Ash;
	add.s32 	%r691, %r690, %r689;
	ld.shared.u32 	%r1484, [%r691+32];
$L__BB118_40:
	setp.lt.s32 	%p62, %r358, 10;
	@%p62 bra 	$L__BB118_42;
	sub.s32 	%r692, %r359, %r90;
	shl.b32 	%r693, %r692, 2;
	mov.u32 	%r694, _ZZ9cuda_gemmIiLi128ELi8ELi1ELi64ELi64ELi64ELi0EEviiiPT_S1_S1_iiE3Ash;
	add.s32 	%r695, %r694, %r693;
	ld.shared.u32 	%r1483, [%r695+36];
$L__BB118_42:
	setp.lt.s32 	%p63, %r358, 11;
	@%p63 bra 	$L__BB118_44;
	sub.s32 	%r696, %r359, %r91;
	shl.b32 	%r697, %r696, 2;
	mov.u32 	%r698, _ZZ9cuda_gemmIiLi128ELi8ELi1ELi64ELi64ELi64ELi0EEviiiPT_S1_S1_iiE3Ash;
	add.s32 	%r699, %r698, %r697;
	ld.shared.u32 	%r1482, [%r699+40];
$L__BB118_44:
	setp.lt.s32 	%p64, %r358, 12;
	@%p64 bra 	$L__BB118_46;
	sub.s32 	%r700, %r359, %r92;
	shl.b32 	%r701, %r700, 2;
	mov.u32 	%r702, _ZZ9cuda_gemmIiLi128ELi8ELi1ELi64ELi64ELi64ELi0EEviiiPT_S1_S1_iiE3Ash;
	add.s32 	%r703, %r702, %r701;
	ld.shared.u32 	%r1481, [%r703+44];
$L__BB118_46:
	setp.lt.s32 	%p65, %r358, 13;
	@%p65 bra 	$L__BB118_48;
	sub.s32 	%r704, %r359, %r93;
	shl.b32 	%r705, %r704, 2;
	mov.u32 	%r706, _ZZ9cuda_gemmIiLi128ELi8ELi1ELi64ELi64ELi64ELi0EEviiiPT_S1_S1_iiE3Ash;
	add.s32 	%r707, %r706, %r705;
	ld.shared.u32 	%r1480, [%r707+48];
$L__BB118_48:
	setp.lt.s32 	%p66, %r358, 14;
	@%p66 bra 	$L__BB118_50;
	sub.s32 	%r708, %r359, %r94;
	shl.b32 	%r709, %r708, 2;
	mov.u32 	%r710, _ZZ9cuda_gemmIiLi128ELi8ELi1ELi64ELi64ELi64ELi0EEviiiPT_S1_S1_iiE3Ash;
	add.s32 	%r711, %r710, %r709;
	ld.shared.u32 	%r1479, [%r711+52];
$L__BB118_50:
	setp.lt.s32 	%p67, %r358, 15;
	@%p67 bra 	$L__BB118_52;
	sub.s32 	%r712, %r359, %r95;
	shl.b32 	%r713, %r712, 2;
	mov.u32 	%r714, _ZZ9cuda_gemmIiLi128ELi8ELi1ELi64ELi64ELi64ELi0EEviiiPT_S1_S1_iiE3Ash;
	add.s32 	%r715, %r714, %r713;
	ld.shared.u32 	%r1478, [%r715+56];
$L__BB118_52:
	setp.lt.s32 	%p68, %r358, 16;
	@%p68 bra 	$L__BB118_54;
	sub.s32 	%r716, %r359, %r96;
	shl.b32 	%r717, %r716, 2;
	mov.u32 	%r718, _ZZ9cuda_gemmIiLi128ELi8ELi1ELi64ELi64ELi64ELi0EEviiiPT_S1_S1_iiE3Ash;
	add.s32 	%r719, %r718, %r717;
	ld.shared.u32 	%r1477, [%r719+60];
$L__BB118_54:
	setp.lt.s32 	%p69, %r358, 17;
	@%p69 bra 	$L__BB118_56;
	sub.s32 	%r720, %r359, %r97;
	shl.b32 	%r721, %r720, 2;
	mov.u32 	%r722, _ZZ9cuda_gemmIiLi128ELi8ELi1ELi64ELi64ELi64ELi0EEviiiPT_S1_S1_iiE3Ash;
	add.s32 	%r723, %r722, %r721;
	ld.shared.u32 	%r1476, [%r723+64];
$L__BB118_56:
	setp.lt.s32 	%p70, %r358, 18;
	@%p70 bra 	$L__BB118_58;
	sub.s32 	%r724, %r359, %r98;
	shl.b32 	%r725, %r724, 2;
	mov.u32 	%r726, _ZZ9cuda_gemmIiLi128ELi8ELi1ELi64ELi64ELi64ELi0EEviiiPT_S1_S1_iiE3Ash;
	add.s32 	%r727, %r726, %r725;
	ld.shared.u32 	%r1475, [%r727+68];
$L__BB118_58:
	setp.lt.s32 	%p71, %r358, 19;
	@%p71 bra 	$L__BB118_60;
	sub.s32 	%r728, %r359, %r99;
	shl.b32 	%r729, %r728, 2;
	mov.u32 	%r730, _ZZ9cuda_gemmIiLi128ELi8ELi1ELi64ELi64ELi64ELi0EEviiiPT_S1_S1_iiE3Ash;
	add.s32 	%r731, %r730, %r729;
	ld.shared.u32 	%r1474, [%r731+72];
$L__BB118_60:
	setp.lt.s32 	%p72, %r358, 20;
	@%p72 bra 	$L__BB118_62;
	sub.s32 	%r732, %r359, %r100;
	shl.b32 	%r733, %r732, 2;
	mov.u32 	%r734, _ZZ9cuda_gemmIiLi128ELi8ELi1ELi64ELi64ELi64ELi0EEviiiPT_S1_S1_iiE3Ash;
	add.s32 	%r735, %r734, %r733;
	ld.shared.u32 	%r1473, [%r735+76];
$L__BB118_62:
	setp.lt.s32 	%p73, %r358, 21;
	@%p73 bra 	$L__BB118_64;
	sub.s32 	%r736, %r359, %r101;
	shl.b32 	%r737, %r736, 2;
	mov.u32 	%r738, _ZZ9cuda_gemmIiLi128ELi8ELi1ELi64ELi64ELi64ELi0EEviiiPT_S1_S1_iiE3Ash;
	add.s32 	%r739, %r738, %r737;
	ld.shared.u32 	%r1472, [%r739+80];
$L__BB118_64:
	setp.lt.s32 	%p74, %r358, 22;
	@%p74 bra 	$L__BB118_66;
	sub.s32 	%r740, %r359, %r102;
	shl.b32 	%r741, %r740, 2;
	mov.u32 	%r742, _ZZ9cuda_gemmIiLi128ELi8ELi1ELi64ELi64ELi64ELi0EEviiiPT_S1_S1_iiE3Ash;
	add.s32 	%r743, %r742, %r741;
	ld.shared.u32 	%r1471, [%r743+84];
$L__BB118_66:
	setp.lt.s32 	%p75, %r358, 23;
	@%p75 bra 	$L__BB118_68;
	sub.s32 	%r744, %r359, %r103;
	shl.b32 	%r745, %r744, 2;
	mov.u32 	%r746, _ZZ9cuda_gemmIiLi128ELi8ELi1ELi64ELi64ELi64ELi0EEviiiPT_S1_S1_iiE3Ash;
	add.s32 	%r747, %r746, %r745;
	ld.shared.u32 	%r1470, [%r747+88];
$L__BB118_68:
	setp.lt.s32 	%p76, %r358, 24;
	@%p76 bra 	$L__BB118_70;
	sub.s32 	%r748, %r359, %r104;
	shl.b32 	%r749, %r748, 2;
	mov.u32 	%r750, _ZZ9cuda_gemmIiLi128ELi8ELi1ELi64ELi64ELi64ELi0EEviiiPT_S1_S1_iiE3Ash;
	add.s32 	%r751, %r750, %r749;
	ld.shared.u32 	%r1469, [%r751+92];
$L__BB118_70:
	setp.lt.s32 	%p77, %r358, 25;
	@%p77 bra 	$L__BB118_72;
	sub.s32 	%r752, %r359, %r105;
	shl.b32 	%r753, %r752, 2;
	mov.u32 	%r754, _ZZ9cuda_gemmIiLi128ELi8ELi1ELi64ELi64ELi64ELi0EEviiiPT_S1_S1_iiE3Ash;
	add.s32 	%r755, %r754, %r753;
	ld.shared.u32 	%r1468, [%r755+96];
$L__BB118_72:
	setp.lt.s32 	%p78, %r358, 26;
	@%p78 bra 	$L__BB118_74;
	sub.s32 	%r756, %r359, %r106;
	shl.b32 	%r757, %r756, 2;
	mov.u32 	%r758, _ZZ9cuda_gemmIiLi128ELi8ELi1ELi64ELi64ELi64ELi0EEviiiPT_S1_S1_iiE3Ash;
	add.s32 	%r759, %r758, %r757;
	ld.shared.u32 	%r1467, [%r759+100];
$L__BB118_74:
	setp.lt.s32 	%p79, %r358, 27;
	@%p79 bra 	$L__BB118_76;
	sub.s32 	%r760, %r359, %r107;
	shl.b32 	%r761, %r760, 2;
	mov.u32 	%r762, _ZZ9cuda_gemmIiLi128ELi8ELi1ELi64ELi64ELi64ELi0EEviiiPT_S1_S1_iiE3Ash;
	add.s32 	%r763, %r762, %r761;
	ld.shared.u32 	%r1466, [%r763+104];
$L__BB118_76:
	setp.lt.s32 	%p80, %r358, 28;
	@%p80 bra 	$L__BB118_78;
	sub.s32 	%r764, %r359, %r108;
	shl.b32 	%r765, %r764, 2;
	mov.u32 	%r766, _ZZ9cuda_gemmIiLi128ELi8ELi1ELi64ELi64ELi64ELi0EEviiiPT_S1_S1_iiE3Ash;
	add.s32 	%r767, %r766, %r765;
	ld.shared.u32 	%r1465, [%r767+108];
$L__BB118_78:
	setp.lt.s32 	%p81, %r358, 29;
	@%p81 bra 	$L__BB118_80;
	sub.s32 	%r768, %r359, %r109;
	shl.b32 	%r769, %r768, 2;
	mov.u32 	%r770, _ZZ9cuda_gemmIiLi128ELi8ELi1ELi64ELi64ELi64ELi0EEviiiPT_S1_S1_iiE3Ash;
	add.s32 	%r771, %r770, %r769;
	ld.shared.u32 	%r1464, [%r771+112];
$L__BB118_80:
	setp.lt.s32 	%p82, %r358, 30;
	@%p82 bra 	$L__BB118_82;
	sub.s32 	%r772, %r359, %r110;
	shl.b32 	%r773, %r772, 2;
	mov.u32 	%r774, _ZZ9cuda_gemmIiLi128ELi8ELi1ELi64ELi64ELi64ELi0EEviiiPT_S1_S1_iiE3Ash;
	add.s32 	%r775, %r774, %r773;
	ld.shared.u32 	%r1463, [%r775+116];
$L__BB118_82:
	setp.lt.s32 	%p83, %r358, 31;
	@%p83 bra 	$L__BB118_84;
	sub.s32 	%r776, %r359, %r111;
	shl.b32 	%r777, %r776, 2;
	mov.u32 	%r778, _ZZ9cuda_gemmIiLi128ELi8ELi1ELi64ELi64ELi64ELi0EEviiiPT_S1_S1_iiE3Ash;
	add.s32 	%r779, %r778, %r777;
	ld.shared.u32 	%r1462, [%r779+120];
$L__BB118_84:
	setp.lt.s32 	%p84, %r358, 32;
	@%p84 bra 	$L__BB118_220;
	sub.s32 	%r780, %r359, %r112;
	shl.b32 	%r781, %r780, 2;
	mov.u32 	%r782, _ZZ9cuda_gemmIiLi128ELi8ELi1ELi64ELi64ELi64ELi0EEviiiPT_S1_S1_iiE3Ash;
	add.s32 	%r783, %r782, %r781;
	ld.shared.u32 	%r1461, [%r783+124];
	bra.uni 	$L__BB118_220;
$L__BB118_86:
	add.s32 	%r890, %r81, 1;
	setp.lt.s32 	%p121, %r890, %r14;
	selp.b32 	%r113, 0, %r14, %p121;
	add.s32 	%r891, %r81, 2;
	setp.lt.s32 	%p122, %r891, %r14;
	selp.b32 	%r114, 0, %r14, %p122;
	add.s32 	%r892, %r81, 3;
	setp.lt.s32 	%p123, %r892, %r14;
	selp.b32 	%r115, 0, %r14, %p123;
	add.s32 	%r893, %r81, 4;
	setp.lt.s32 	%p124, %r893, %r14;
	selp.b32 	%r116, 0, %r14, %p124;
	add.s32 	%r894, %r81, 5;
	setp.lt.s32 	%p125, %r894, %r14;
	selp.b32 	%r117, 0, %r14, %p125;
	add.s32 	%r895, %r81, 6;
	setp.lt.s32 	%p126, %r895, %r14;
	selp.b32 	%r118, 0, %r14, %p126;
	add.s32 	%r896, %r81, 7;
	setp.lt.s32 	%p127, %r896, %r14;
	selp.b32 	%r119, 0, %r14, %p127;
	add.s32 	%r897, %r81, 8;
	setp.lt.s32 	%p128, %r897, %r14;
	selp.b32 	%r120, 0, %r14, %p128;
	add.s32 	%r898, %r81, 9;
	add.s32 	%r899, %r81, 10;
	add.s32 	%r900, %r81, 11;
	add.s32 	%r901, %r81, 12;
	add.s32 	%r902, %r81, 13;
	add.s32 	%r903, %r81, 14;
	add.s32 	%r904, %r81, 15;
	add.s32 	%r905, %r81, 16;
	add.s32 	%r906, %r81, 17;
	add.s32 	%r907, %r81, 18;
	add.s32 	%r908, %r81, 19;
	add.s32 	%r909, %r81, 20;
	add.s32 	%r910, %r81, 21;
	add.s32 	%r911, %r81, 22;
	add.s32 	%r912, %r81, 23;
	add.s32 	%r913, %r81, 24;
	add.s32 	%r914, %r81, 25;
	add.s32 	%r915, %r81, 26;
	add.s32 	%r916, %r81, 27;
	add.s32 	%r917, %r81, 28;
	add.s32 	%r918, %r81, 29;
	setp.lt.s32 	%p129, %r918, %r14;
	selp.b32 	%r121, 0, %r14, %p129;
	add.s32 	%r919, %r81, 30;
	setp.lt.s32 	%p130, %r919, %r14;
	selp.b32 	%r122, 0, %r14, %p130;
	add.s32 	%r920, %r81, 31;
	setp.lt.s32 	%p131, %r920, %r14;
	selp.b32 	%r123, 0, %r14, %p131;
	setp.lt.s32 	%p132, %r81, %r565;
	selp.b32 	%r921, 0, %r565, %p132;
	sub.s32 	%r124, %r81, %r921;
	setp.lt.s32 	%p133, %r890, %r565;
	selp.b32 	%r922, 0, %r565, %p133;
	sub.s32 	%r125, %r890, %r922;
	setp.lt.s32 	%p134, %r891, %r565;
	selp.b32 	%r923, 0, %r565, %p134;
	sub.s32 	%r126, %r891, %r923;
	setp.lt.s32 	%p135, %r892, %r565;
	selp.b32 	%r924, 0, %r565, %p135;
	sub.s32 	%r127, %r892, %r924;
	setp.lt.s32 	%p136, %r893, %r565;
	selp.b32 	%r925, 0, %r565, %p136;
	sub.s32 	%r128, %r893, %r925;
	setp.lt.s32 	%p137, %r894, %r565;
	selp.b32 	%r926, 0, %r565, %p137;
	sub.s32 	%r129, %r894, %r926;
	setp.lt.s32 	%p138, %r895, %r565;
	selp.b32 	%r927, 0, %r565, %p138;
	sub.s32 	%r130, %r895, %r927;
	setp.lt.s32 	%p139, %r896, %r565;
	selp.b32 	%r928, 0, %r565, %p139;
	sub.s32 	%r131, %r896, %r928;
	setp.lt.s32 	%p140, %r897, %r565;
	selp.b32 	%r929, 0, %r565, %p140;
	sub.s32 	%r132, %r897, %r929;
	setp.lt.s32 	%p141, %r898, %r565;
	selp.b32 	%r930, 0, %r565, %p141;
	sub.s32 	%r133, %r898, %r930;
	setp.lt.s32 	%p142, %r899, %r565;
	selp.b32 	%r931, 0, %r565, %p142;
	sub.s32 	%r134, %r899, %r931;
	setp.lt.s32 	%p143, %r900, %r565;
	selp.b32 	%r932, 0, %r565, %p143;
	sub.s32 	%r135, %r900, %r932;
	setp.lt.s32 	%p144, %r901, %r565;
	selp.b32 	%r933, 0, %r565, %p144;
	sub.s32 	%r136, %r901, %r933;
	setp.lt.s32 	%p145, %r902, %r565;
	selp.b32 	%r934, 0, %r565, %p145;
	sub.s32 	%r137, %r902, %r934;
	setp.lt.s32 	%p146, %r903, %r565;
	selp.b32 	%r935, 0, %r565, %p146;
	sub.s32 	%r138, %r903, %r935;
	setp.lt.s32 	%p147, %r904, %r565;
	selp.b32 	%r936, 0, %r565, %p147;
	sub.s32 	%r139, %r904, %r936;
	setp.lt.s32 	%p148, %r905, %r565;
	selp.b32 	%r937, 0, %r565, %p148;
	sub.s32 	%r140, %r905, %r937;
	setp.lt.s32 	%p149, %r906, %r565;
	selp.b32 	%r938, 0, %r565, %p149;
	sub.s32 	%r141, %r906, %r938;
	setp.lt.s32 	%p150, %r907, %r565;
	selp.b32 	%r939, 0, %r565, %p150;
	sub.s32 	%r142, %r907, %r939;
	setp.lt.s32 	%p151, %r908, %r565;
	selp.b32 	%r940, 0, %r565, %p151;
	sub.s32 	%r143, %r908, %r940;
	setp.lt.s32 	%p152, %r909, %r565;
	selp.b32 	%r941, 0, %r565, %p152;
	sub.s32 	%r144, %r909, %r941;
	setp.lt.s32 	%p153, %r910, %r565;
	selp.b32 	%r942, 0, %r565, %p153;
	sub.s32 	%r145, %r910, %r942;
	setp.lt.s32 	%p154, %r911, %r565;
	selp.b32 	%r943, 0, %r565, %p154;
	sub.s32 	%r146, %r911, %r943;
	setp.lt.s32 	%p155, %r912, %r565;
	selp.b32 	%r944, 0, %r565, %p155;
	sub.s32 	%r147, %r912, %r944;
	setp.lt.s32 	%p156, %r913, %r565;
	selp.b32 	%r945, 0, %r565, %p156;
	sub.s32 	%r148, %r913, %r945;
	setp.lt.s32 	%p157, %r914, %r565;
	selp.b32 	%r946, 0, %r565, %p157;
	sub.s32 	%r149, %r914, %r946;
	setp.lt.s32 	%p158, %r915, %r565;
	selp.b32 	%r947, 0, %r565, %p158;
	sub.s32 	%r150, %r915, %r947;
	setp.lt.s32 	%p159, %r916, %r565;
	selp.b32 	%r948, 0, %r565, %p159;
	sub.s32 	%r151, %r916, %r948;
	setp.lt.s32 	%p160, %r917, %r565;
	selp.b32 	%r949, 0, %r565, %p160;
	sub.s32 	%r152, %r917, %r949;
	setp.lt.s32 	%p161, %r918, %r565;
	selp.b32 	%r950, 0, %r565, %p161;
	sub.s32 	%r153, %r918, %r950;
	setp.lt.s32 	%p162, %r919, %r565;
	selp.b32 	%r951, 0, %r565, %p162;
	sub.s32 	%r154, %r919, %r951;
	setp.lt.s32 	%p163, %r920, %r565;
	selp.b32 	%r952, 0, %r565, %p163;
	sub.s32 	%r155, %r920, %r952;
	mov.b32 	%r1296, 0;
	mov.pred 	%p290, -1;
$L__BB118_87:
	mov.pred 	%p1, %p290;
	sub.s32 	%r189, %r565, %r1296;
	mad.lo.s32 	%r953, %r7, %r565, %r81;
	add.s32 	%r190, %r1296, %r953;
	setp.lt.s32 	%p164, %r189, 1;
	@%p164 bra 	$L__BB118_89;
	sub.s32 	%r954, %r190, %r23;
	shl.b32 	%r955, %r954, 2;
	mov.u32 	%r956, _ZZ9cuda_gemmIiLi128ELi8ELi1ELi64ELi64ELi64ELi0EEviiiPT_S1_S1_iiE3Ash;
	add.s32 	%r957, %r956, %r955;
	ld.shared.u32 	%r1492, [%r957];
$L__BB118_89:
	setp.lt.s32 	%p165, %r189, 2;
	@%p165 bra 	$L__BB118_91;
	sub.s32 	%r958, %r190, %r113;
	shl.b32 	%r959, %r958, 2;
	mov.u32 	%r960, _ZZ9cuda_gemmIiLi128ELi8ELi1ELi64ELi64ELi64ELi0EEviiiPT_S1_S1_iiE3Ash;
	add.s32 	%r961, %r960, %r959;
	ld.shared.u32 	%r1491, [%r961+4];
$L__BB118_91:
	setp.lt.s32 	%p166, %r189, 3;
	@%p166 bra 	$L__BB118_93;
	sub.s32 	%r962, %r190, %r114;
	shl.b32 	%r963, %r962, 2;
	mov.u32 	%r964, _ZZ9cuda_gemmIiLi128ELi8ELi1ELi64ELi64ELi64ELi0EEviiiPT_S1_S1_iiE3Ash;
	add.s32 	%r965, %r964, %r963;
	ld.shared.u32 	%r1490, [%r965+8];
$L__BB118_93:
	setp.lt.s32 	%p167, %r189, 4;
	@%p167 bra 	$L__BB118_95;
	sub.s32 	%r966, %r190, %r115;
	shl.b32 	%r967, %r966, 2;
	mov.u32 	%r968, _ZZ9cuda_gemmIiLi128ELi8ELi1ELi64ELi64ELi64ELi0EEviiiPT_S1_S1_iiE3Ash;
	add.s32 	%r969, %r968, %r967;
	ld.shared.u32 	%r1489, [%r969+12];
$L__BB118_95:
	setp.lt.s32 	%p168, %r189, 5;
	@%p168 bra 	$L__BB118_97;
	sub.s32 	%r970, %r190, %r116;
	shl.b32 	%r971, %r970, 2;
	mov.u32 	%r972, _ZZ9cuda_gemmIiLi128ELi8ELi1ELi64ELi64ELi64ELi0EEviiiPT_S1_S1_iiE3Ash;
	add.s32 	%r973, %r972, %r971;
	ld.shared.u32 	%r1488, [%r973+16];
$L__BB118_97:
	setp.lt.s32 	%p169, %r189, 6;
	@%p169 bra 	$L__BB118_99;
	sub.s32 	%r974, %r190, %r117;
	shl.b32 	%r975, %r974, 2;
	mov.u32 	%r976, _ZZ9cuda_gemmIiLi128ELi8ELi1ELi64ELi64ELi64ELi0EEviiiPT_S1_S1_iiE3Ash;
	add.s32 	%r977, %r976, %r975;
	ld.shared.u32 	%r1487, [%r977+20];
$L__BB118_99:
	setp.lt.s32 	%p170, %r189, 7;
	@%p170 bra 	$L__BB118_101;
	sub.s32 	%r978, %r190, %r118;
	shl.b32 	%r979, %r978, 2;
	mov.u32 	%r980, _ZZ9cuda_gemmIiLi128ELi8ELi1ELi64ELi64ELi64ELi0EEviiiPT_S1_S1_iiE3Ash;
	add.s32 	%r981, %r980, %r979;
	ld.shared.u32 	%r1486, [%r981+24];
$L__BB118_101:
	setp.lt.s32 	%p171, %r189, 8;
	@%p171 bra 	$L__BB118_103;
	sub.s32 	%r982, %r190, %r119;
	shl.b32 	%r983, %r982, 2;
	mov.u32 	%r984, _ZZ9cuda_gemmIiLi128ELi8ELi1ELi64ELi64ELi64ELi0EEviiiPT_S1_S1_iiE3Ash;
	add.s32 	%r985, %r984, %r983;
	ld.shared.u32 	%r1485, [%r985+28];
$L__BB118_103:
	setp.lt.s32 	%p172, %r189, 9;
	@%p172 bra 	$L__BB118_105;
	sub.s32 	%r986, %r190, %r120;
	shl.b32 	%r987, %r986, 2;
	mov.u32 	%r988, _ZZ9cuda_gemmIiLi128ELi8ELi1ELi64ELi64ELi64ELi0EEviiiPT_S1_S1_iiE3Ash;
	add.s32 	%r989, %r988, %r987;
	ld.shared.u32 	%r1484, [%r989+32];
$L__BB118_105:
	setp.lt.s32 	%p173, %r189, 10;
	@%p173 bra 	$L__BB118_107;
	add.s32 	%r990, %r81, 9;
	setp.lt.s32 	%p174, %r990, %r14;
	selp.b32 	%r991, 0, %r14, %p174;
	sub.s32 	%r992, %r190, %r991;
	shl.b32 	%r993, %r992, 2;
	mov.u32 	%r994, _ZZ9cuda_gemmIiLi128ELi8ELi1ELi64ELi64ELi64ELi0EEviiiPT_S1_S1_iiE3Ash;
	add.s32 	%r995, %r994, %r993;
	ld.shared.u32 	%r1483, [%r995+36];
$L__BB118_107:
	setp.lt.s32 	%p175, %r189, 11;
	@%p175 bra 	$L__BB118_109;
	add.s32 	%r996, %r81, 10;
	setp.lt.s32 	%p176, %r996, %r14;
	selp.b32 	%r997, 0, %r14, %p176;
	sub.s32 	%r998, %r190, %r997;
	shl.b32 	%r999, %r998, 2;
	mov.u32 	%r1000, _ZZ9cuda_gemmIiLi128ELi8ELi1ELi64ELi64ELi64ELi0EEviiiPT_S1_S1_iiE3Ash;
	add.s32 	%r1001, %r1000, %r999;
	ld.shared.u32 	%r1482, [%r1001+40];
$L__BB118_109:
	setp.lt.s32 	%p177, %r189, 12;
	@%p177 bra 	$L__BB118_111;
	add.s32 	%r1002, %r81, 11;
	setp.lt.s32 	%p178, %r1002, %r14;
	selp.b32 	%r1003, 0, %r14, %p178;
	sub.s32 	%r1004, %r190, %r1003;
	shl.b32 	%r1005, %r1004, 2;
	mov.u32 	%r1006, _ZZ9cuda_gemmIiLi128ELi8ELi1ELi64ELi64ELi64ELi0EEviiiPT_S1_S1_iiE3Ash;
	add.s32 	%r1007, %r1006, %r1005;
	ld.shared.u32 	%r1481, [%r1007+44];
$L__BB118_111:
	setp.lt.s32 	%p179, %r189, 13;
	@%p179 bra 	$L__BB118_113;
	add.s32 	%r1008, %r81, 12;
	setp.lt.s32 	%p180, %r1008, %r14;
	selp.b32 	%r1009, 0, %r14, %p180;
	sub.s32 	%r1010, %r190, %r1009;
	shl.b32 	%r1011, %r1010, 2;
	mov.u32 	%r1012, _ZZ9cuda_gemmIiLi128ELi8ELi1ELi64ELi64ELi64ELi0EEviiiPT_S1_S1_iiE3Ash;
	add.s32 	%r1013, %r1012, %r1011;
	ld.shared.u32 	%r1480, [%r1013+48];
$L__BB118_113:
	setp.lt.s32 	%p181, %r189, 14;
	@%p181 bra 	$L__BB118_115;
	add.s32 	%r1014, %r81, 13;
	setp.lt.s32 	%p182, %r1014, %r14;
	selp.b32 	%r1015, 0, %r14, %p182;
	sub.s32 	%r1016, %r190, %r1015;
	shl.b32 	%r1017, %r1016, 2;
	mov.u32 	%r1018, _ZZ9cuda_gemmIiLi128ELi8ELi1ELi64ELi64ELi64ELi0EEviiiPT_S1_S1_iiE3Ash;
	add.s32 	%r1019, %r1018, %r1017;
	ld.shared.u32 	%r1479, [%r1019+52];
$L__BB118_115:
	setp.lt.s32 	%p183, %r189, 15;
	@%p183 bra 	$L__BB118_117;
	add.s32 	%r1020, %r81, 14;
	setp.lt.s32 	%p184, %r1020, %r14;
	selp.b32 	%r1021, 0, %r14, %p184;
	sub.s32 	%r1022, %r190, %r1021;
	shl.b32 	%r1023, %r1022, 2;
	mov.u32 	%r1024, _ZZ9cuda_gemmIiLi128ELi8ELi1ELi64ELi64ELi64ELi0EEviiiPT_S1_S1_iiE3Ash;
	add.s32 	%r1025, %r1024, %r1023;
	ld.shared.u32 	%r1478, [%r1025+56];
$L__BB118_117:
	setp.lt.s32 	%p185, %r189, 16;
	@%p185 bra 	$L__BB118_119;
	add.s32 	%r1026, %r81, 15;
	setp.lt.s32 	%p186, %r1026, %r14;
	selp.b32 	%r1027, 0, %r14, %p186;
	sub.s32 	%r1028, %r190, %r1027;
	shl.b32 	%r1029, %r1028, 2;
	mov.u32 	%r1030, _ZZ9cuda_gemmIiLi128ELi8ELi1ELi64ELi64ELi64ELi0EEviiiPT_S1_S1_iiE3Ash;
	add.s32 	%r1031, %r1030, %r1029;
	ld.shared.u32 	%r1477, [%r1031+60];
$L__BB118_119:
	setp.lt.s32 	%p187, %r189, 17;
	@%p187 bra 	$L__BB118_121;
	add.s32 	%r1032, %r81, 16;
	setp.lt.s32 	%p188, %r1032, %r14;
	selp.b32 	%r1033, 0, %r14, %p188;
	sub.s32 	%r1034, %r190, %r1033;
	shl.b32 	%r1035, %r1034, 2;
	mov.u32 	%r1036, _ZZ9cuda_gemmIiLi128ELi8ELi1ELi64ELi64ELi64ELi0EEviiiPT_S1_S1_iiE3Ash;
	add.s32 	%r1037, %r1036, %r1035;
	ld.shared.u32 	%r1476, [%r1037+64];
$L__BB118_121:
	setp.lt.s32 	%p189, %r189, 18;
	@%p189 bra 	$L__BB118_123;
	add.s32 	%r1038, %r81, 17;
	setp.lt.s32 	%p190, %r1038, %r14;
	selp.b32 	%r1039, 0, %r14, %p190;
	sub.s32 	%r1040, %r190, %r1039;
	shl.b32 	%r1041, %r1040, 2;
	mov.u32 	%r1042, _ZZ9cuda_gemmIiLi128ELi8ELi1ELi64ELi64ELi64ELi0EEviiiPT_S1_S1_iiE3Ash;
	add.s32 	%r1043, %r1042, %r1041;
	ld.shared.u32 	%r1475, [%r1043+68];
$L__BB118_123:
	setp.lt.s32 	%p191, %r189, 19;
	@%p191 bra 	$L__BB118_125;
	add.s32 	%r1044, %r81, 18;
	setp.lt.s32 	%p192, %r1044, %r14;
	selp.b32 	%r1045, 0, %r14, %p192;
	sub.s32 	%r1046, %r190, %r1045;
	shl.b32 	%r1047, %r1046, 2;
	mov.u32 	%r1048, _ZZ9cuda_gemmIiLi128ELi8ELi1ELi64ELi64ELi64ELi0EEviiiPT_S1_S1_iiE3Ash;
	add.s32 	%r1049, %r1048, %r1047;
	ld.shared.u32 	%r1474, [%r1049+72];
$L__BB118_125:
	setp.lt.s32 	%p193, %r189, 20;
	@%p193 bra 	$L__BB118_127;
	add.s32 	%r1050, %r81, 19;
	setp.lt.s32 	%p194, %r1050, %r14;
	selp.b32 	%r1051, 0, %r14, %p194;
	sub.s32 	%r1052, %r190, %r1051;
	shl.b32 	%r1053, %r1052, 2;
	mov.u32 	%r1054, _ZZ9cuda_gemmIiLi128ELi8ELi1ELi64ELi64ELi64ELi0EEviiiPT_S1_S1_iiE3Ash;
	add.s32 	%r1055, %r1054, %r1053;
	ld.shared.u32 	%r1473, [%r1055+76];
$L__BB118_127:
	setp.lt.s32 	%p195, %r189, 21;
	@%p195 bra 	$L__BB118_129;
	add.s32 	%r1056, %r81, 20;
	setp.lt.s32 	%p196, %r1056, %r14;
	selp.b32 	%r1057, 0, %r14, %p196;
	sub.s32 	%r1058, %r190, %r1057;
	shl.b32 	%r1059, %r1058, 2;
	mov.u32 	%r1060, _ZZ9cuda_gemmIiLi128ELi8ELi1ELi64ELi64ELi64ELi0EEviiiPT_S1_S1_iiE3Ash;
	add.s32 	%r1061, %r1060, %r1059;
	ld.shared.u32 	%r1472, [%r1061+80];
$L__BB118_129:
	setp.lt.s32 	%p197, %r189, 22;
	@%p197 bra 	$L__BB118_131;
	add.s32 	%r1062, %r81, 21;
	setp.lt.s32 	%p198, %r1062, %r14;
	selp.b32 	%r1063, 0, %r14, %p198;
	sub.s32 	%r1064, %r190, %r1063;
	shl.b32 	%r1065, %r1064, 2;
	mov.u32 	%r1066, _ZZ9cuda_gemmIiLi128ELi8ELi1ELi64ELi64ELi64ELi0EEviiiPT_S1_S1_iiE3Ash;
	add.s32 	%r1067, %r1066, %r1065;
	ld.shared.u32 	%r1471, [%r1067+84];
$L__BB118_131:
	setp.lt.s32 	%p199, %r189, 23;
	@%p199 bra 	$L__BB118_133;
	add.s32 	%r1068, %r81, 22;
	setp.lt.s32 	%p200, %r1068, %r14;
	selp.b32 	%r1069, 0, %r14, %p200;
	sub.s32 	%r1070, %r190, %r1069;
	shl.b32 	%r1071, %r1070, 2;
	mov.u32 	%r1072, _ZZ9cuda_gemmIiLi128ELi8ELi1ELi64ELi64ELi64ELi0EEviiiPT_S1_S1_iiE3Ash;
	add.s32 	%r1073, %r1072, %r1071;
	ld.shared.u32 	%r1470, [%r1073+88];
$L__BB118_133:
	setp.lt.s32 	%p201, %r189, 24;
	@%p201 bra 	$L__BB118_135;
	add.s32 	%r1074, %r81, 23;
	setp.lt.s32 	%p202, %r1074, %r14;
	selp.b32 	%r1075, 0, %r14, %p202;
	sub.s32 	%r1076, %r190, %r1075;
	shl.b32 	%r1077, %r1076, 2;
	mov.u32 	%r1078, _ZZ9cuda_gemmIiLi128ELi8ELi1ELi64ELi64ELi64ELi0EEviiiPT_S1_S1_iiE3Ash;
	add.s32 	%r1079, %r1078, %r1077;
	ld.shared.u32 	%r1469, [%r1079+92];
$L__BB118_135:
	setp.lt.s32 	%p203, %r189, 25;
	@%p203 bra 	$L__BB118_137;
	add.s32 	%r1080, %r81, 24;
	setp.lt.s32 	%p204, %r1080, %r14;
	selp.b32 	%r1081, 0, %r14, %p204;
	sub.s32 	%r1082, %r190, %r1081;
	shl.b32 	%r1083, %r1082, 2;
	mov.u32 	%r1084, _ZZ9cuda_gemmIiLi128ELi8ELi1ELi64ELi64ELi64ELi0EEviiiPT_S1_S1_iiE3Ash;
	add.s32 	%r1085, %r1084, %r1083;
	ld.shared.u32 	%r1468, [%r1085+96];
$L__BB118_137:
	setp.lt.s32 	%p205, %r189, 26;
	@%p205 bra 	$L__BB118_139;
	add.s32 	%r1086, %r81, 25;
	setp.lt.s32 	%p206, %r1086, %r14;
	selp.b32 	%r1087, 0, %r14, %p206;
	sub.s32 	%r1088, %r190, %r1087;
	shl.b32 	%r1089, %r1088, 2;
	mov.u32 	%r1090, _ZZ9cuda_gemmIiLi128ELi8ELi1ELi64ELi64ELi64ELi0EEviiiPT_S1_S1_iiE3Ash;
	add.s32 	%r1091, %r1090, %r1089;
	ld.shared.u32 	%r1467, [%r1091+100];
$L__BB118_139:
	setp.lt.s32 	%p207, %r189, 27;
	@%p207 bra 	$L__BB118_141;
	add.s32 	%r1092, %r81, 26;
	setp.lt.s32 	%p208, %r1092, %r14;
	selp.b32 	%r1093, 0, %r14, %p208;
	sub.s32 	%r1094, %r190, %r1093;
	shl.b32 	%r1095, %r1094, 2;
	mov.u32 	%r1096, _ZZ9cuda_gemmIiLi128ELi8ELi1ELi64ELi64ELi64ELi0EEviiiPT_S1_S1_iiE3Ash;
	add.s32 	%r1097, %r1096, %r1095;
	ld.shared.u32 	%r1466, [%r1097+104];
$L__BB118_141:
	setp.lt.s32 	%p209, %r189, 28;
	@%p209 bra 	$L__BB118_143;
	add.s32 	%r1098, %r81, 27;
	setp.lt.s32 	%p210, %r1098, %r14;
	selp.b32 	%r1099, 0, %r14, %p210;
	sub.s32 	%r1100, %r190, %r1099;
	shl.b32 	%r1101, %r1100, 2;
	mov.u32 	%r1102, _ZZ9cuda_gemmIiLi128ELi8ELi1ELi64ELi64ELi64ELi0EEviiiPT_S1_S1_iiE3Ash;
	add.s32 	%r1103, %r1102, %r1101;
	ld.shared.u32 	%r1465, [%r1103+108];
$L__BB118_143:
	setp.lt.s32 	%p211, %r189, 29;
	@%p211 bra 	$L__BB118_145;
	add.s32 	%r1104, %r81, 28;
	setp.lt.s32 	%p212, %r1104, %r14;
	selp.b32 	%r1105, 0, %r14, %p212;
	sub.s32 	%r1106, %r190, %r1105;
	shl.b32 	%r1107, %r1106, 2;
	mov.u32 	%r1108, _ZZ9cuda_gemmIiLi128ELi8ELi1ELi64ELi64ELi64ELi0EEviiiPT_S1_S1_iiE3Ash;
	add.s32 	%r1109, %r1108, %r1107;
	ld.shared.u32 	%r1464, [%r1109+112];
$L__BB118_145:
	setp.lt.s32 	%p213, %r189, 30;
	@%p213 bra 	$L__BB118_147;
	sub.s32 	%r1110, %r190, %r121;
	shl.b32 	%r1111, %r1110, 2;
	mov.u32 	%r1112, _ZZ9cuda_gemmIiLi128ELi8ELi1ELi64ELi64ELi64ELi0EEviiiPT_S1_S1_iiE3Ash;
	add.s32 	%r1113, %r1112, %r1111;
	ld.shared.u32 	%r1463, [%r1113+116];
$L__BB118_147:
	setp.lt.s32 	%p214, %r189, 31;
	@%p214 bra 	$L__BB118_149;
	sub.s32 	%r1114, %r190, %r122;
	shl.b32 	%r1115, %r1114, 2;
	mov.u32 	%r1116, _ZZ9cuda_gemmIiLi128ELi8ELi1ELi64ELi64ELi64ELi0EEviiiPT_S1_S1_iiE3Ash;
	add.s32 	%r1117, %r1116, %r1115;
	ld.shared.u32 	%r1462, [%r1117+120];
$L__BB118_149:
	setp.lt.s32 	%p215, %r189, 32;
	@%p215 bra 	$L__BB118_151;
	sub.s32 	%r1118, %r190, %r123;
	shl.b32 	%r1119, %r1118, 2;
	mov.u32 	%r1120, _ZZ9cuda_gemmIiLi128ELi8ELi1ELi64ELi64ELi64ELi0EEviiiPT_S1_S1_iiE3Ash;
	add.s32 	%r1121, %r1120, %r1119;
	ld.shared.u32 	%r1461, [%r1121+124];
$L__BB118_151:
	setp.lt.s32 	%p216, %r8, %r564;
	@%p216 bra 	$L__BB118_153;
$L__BB118_152:
	mov.b32 	%r1296, 32;
	mov.pred 	%p290, 0;
	@%p1 bra 	$L__BB118_87;
	bra.uni 	$L__BB118_288;
$L__BB118_153:
	add.s32 	%r1122, %r81, %r1296;
	shl.b32 	%r1123, %r1122, 2;
	mov.u32 	%r1124, _ZZ9cuda_gemmIiLi128ELi8ELi1ELi64ELi64ELi64ELi0EEviiiPT_S1_S1_iiE11kron_fac_sh;
	add.s32 	%r255, %r1124, %r1123;
	mov.u32 	%r1329, %r8;
$L__BB118_154:
	mad.lo.s32 	%r1126, %r1329, 260, %r255;
	ld.shared.u32 	%r257, [%r1126];
	mov.b32 	%r1331, 0;
	@%p164 bra 	$L__BB118_156;
	shfl.sync.idx.b32	%r1127|%p218, %r257, %r124, %r15, -1;
	mul.lo.s32 	%r1331, %r1127, %r1492;
$L__BB118_156:
	@%p165 bra 	$L__BB118_158;
	shfl.sync.idx.b32	%r1128|%p220, %r257, %r125, %r15, -1;
	mad.lo.s32 	%r1331, %r1128, %r1491, %r1331;
$L__BB118_158:
	@%p166 bra 	$L__BB118_160;
	shfl.sync.idx.b32	%r1129|%p222, %r257, %r126, %r15, -1;
	mad.lo.s32 	%r1331, %r1129, %r1490, %r1331;
$L__BB118_160:
	@%p167 bra 	$L__BB118_162;
	shfl.sync.idx.b32	%r1130|%p224, %r257, %r127, %r15, -1;
	mad.lo.s32 	%r1331, %r1130, %r1489, %r1331;
$L__BB118_162:
	@%p168 bra 	$L__BB118_164;
	shfl.sync.idx.b32	%r1131|%p226, %r257, %r128, %r15, -1;
	mad.lo.s32 	%r1331, %r1131, %r1488, %r1331;
$L__BB118_164:
	setp.lt.s32 	%p227, %r189, 6;
	@%p227 bra 	$L__BB118_166;
	shfl.sync.idx.b32	%r1132|%p228, %r257, %r129, %r15, -1;
	mad.lo.s32 	%r1331, %r1132, %r1487, %r1331;
$L__BB118_166:
	setp.lt.s32 	%p229, %r189, 7;
	@%p229 bra 	$L__BB118_168;
	shfl.sync.idx.b32	%r1133|%p230, %r257, %r130, %r15, -1;
	mad.lo.s32 	%r1331, %r1133, %r1486, %r1331;
$L__BB118_168:
	setp.lt.s32 	%p231, %r189, 8;
	@%p231 bra 	$L__BB118_170;
	shfl.sync.idx.b32	%r1134|%p232, %r257, %r131, %r15, -1;
	mad.lo.s32 	%r1331, %r1134, %r1485, %r1331;
$L__BB118_170:
	setp.lt.s32 	%p233, %r189, 9;
	@%p233 bra 	$L__BB118_172;
	shfl.sync.idx.b32	%r1135|%p234, %r257, %r132, %r15, -1;
	mad.lo.s32 	%r1331, %r1135, %r1484, %r1331;
$L__BB118_172:
	setp.lt.s32 	%p235, %r189, 10;
	@%p235 bra 	$L__BB118_174;
	shfl.sync.idx.b32	%r1136|%p236, %r257, %r133, %r15, -1;
	mad.lo.s32 	%r1331, %r1136, %r1483, %r1331;
$L__BB118_174:
	setp.lt.s32 	%p237, %r189, 11;
	@%p237 bra 	$L__BB118_176;
	shfl.sync.idx.b32	%r1137|%p238, %r257, %r134, %r15, -1;
	mad.lo.s32 	%r1331, %r1137, %r1482, %r1331;
$L__BB118_176:
	setp.lt.s32 	%p239, %r189, 12;
	@%p239 bra 	$L__BB118_178;
	shfl.sync.idx.b32	%r1138|%p240, %r257, %r135, %r15, -1;
	mad.lo.s32 	%r1331, %r1138, %r1481, %r1331;
$L__BB118_178:
	setp.lt.s32 	%p241, %r189, 13;
	@%p241 bra 	$L__BB118_180;
	shfl.sync.idx.b32	%r1139|%p242, %r257, %r136, %r15, -1;
	mad.lo.s32 	%r1331, %r1139, %r1480, %r1331;
$L__BB118_180:
	setp.lt.s32 	%p243, %r189, 14;
	@%p243 bra 	$L__BB118_182;
	shfl.sync.idx.b32	%r1140|%p244, %r257, %r137, %r15, -1;
	mad.lo.s32 	%r1331, %r1140, %r1479, %r1331;
$L__BB118_182:
	setp.lt.s32 	%p245, %r189, 15;
	@%p245 bra 	$L__BB118_184;
	shfl.sync.idx.b32	%r1141|%p246, %r257, %r138, %r15, -1;
	mad.lo.s32 	%r1331, %r1141, %r1478, %r1331;
$L__BB118_184:
	setp.lt.s32 	%p247, %r189, 16;
	@%p247 bra 	$L__BB118_186;
	shfl.sync.idx.b32	%r1142|%p248, %r257, %r139, %r15, -1;
	mad.lo.s32 	%r1331, %r1142, %r1477, %r1331;
$L__BB118_186:
	setp.lt.s32 	%p249, %r189, 17;
	@%p249 bra 	$L__BB118_188;
	shfl.sync.idx.b32	%r1143|%p250, %r257, %r140, %r15, -1;
	mad.lo.s32 	%r1331, %r1143, %r1476, %r1331;
$L__BB118_188:
	setp.lt.s32 	%p251, %r189, 18;
	@%p251 bra 	$L__BB118_190;
	shfl.sync.idx.b32	%r1144|%p252, %r257, %r141, %r15, -1;
	mad.lo.s32 	%r1331, %r1144, %r1475, %r1331;
$L__BB118_190:
	setp.lt.s32 	%p253, %r189, 19;
	@%p253 bra 	$L__BB118_192;
	shfl.sync.idx.b32	%r1145|%p254, %r257, %r142, %r15, -1;
	mad.lo.s32 	%r1331, %r1145, %r1474, %r1331;
$L__BB118_192:
	setp.lt.s32 	%p255, %r189, 20;
	@%p255 bra 	$L__BB118_194;
	shfl.sync.idx.b32	%r1146|%p256, %r257, %r143, %r15, -1;
	mad.lo.s32 	%r1331, %r1146, %r1473, %r1331;
$L__BB118_194:
	setp.lt.s32 	%p257, %r189, 21;
	@%p257 bra 	$L__BB118_196;
	shfl.sync.idx.b32	%r1147|%p258, %r257, %r144, %r15, -1;
	mad.lo.s32 	%r1331, %r1147, %r1472, %r1331;
$L__BB118_196:
	setp.lt.s32 	%p259, %r189, 22;
	@%p259 bra 	$L__BB118_198;
	shfl.sync.idx.b32	%r1148|%p260, %r257, %r145, %r15, -1;
	mad.lo.s32 	%r1331, %r1148, %r1471, %r1331;
$L__BB118_198:
	setp.lt.s32 	%p261, %r189, 23;
	@%p261 bra 	$L__BB118_200;
	shfl.sync.idx.b32	%r1149|%p262, %r257, %r146, %r15, -1;
	mad.lo.s32 	%r1331, %r1149, %r1470, %r1331;
$L__BB118_200:
	setp.lt.s32 	%p263, %r189, 24;
	@%p263 bra 	$L__BB118_202;
	shfl.sync.idx.b32	%r1150|%p264, %r257, %r147, %r15, -1;
	mad.lo.s32 	%r1331, %r1150, %r1469, %r1331;
$L__BB118_202:
	setp.lt.s32 	%p265, %r189, 25;
	@%p265 bra 	$L__BB118_204;
	shfl.sync.idx.b32	%r1151|%p266, %r257, %r148, %r15, -1;
	mad.lo.s32 	%r1331, %r1151, %r1468, %r1331;
$L__BB118_204:
	setp.lt.s32 	%p267, %r189, 26;
	@%p267 bra 	$L__BB118_206;
	shfl.sync.idx.b32	%r1152|%p268, %r257, %r149, %r15, -1;
	mad.lo.s32 	%r1331, %r1152, %r1467, %r1331;
$L__BB118_206:
	setp.lt.s32 	%p269, %r189, 27;
	@%p269 bra 	$L__BB118_208;
	shfl.sync.idx.b32	%r1153|%p270, %r257, %r150, %r15, -1;
	mad.lo.s32 	%r1331, %r1153, %r1466, %r1331;
$L__BB118_208:
	setp.lt.s32 	%p271, %r189, 28;
	@%p271 bra 	$L__BB118_210;
	shfl.sync.idx.b32	%r1154|%p272, %r257, %r151, %r15, -1;
	mad.lo.s32 	%r1331, %r1154, %r1465, %r1331;
$L__BB118_210:
	setp.lt.s32 	%p273, %r189, 29;
	@%p273 bra 	$L__BB118_212;
	shfl.sync.idx.b32	%r1155|%p274, %r257, %r152, %r15, -1;
	mad.lo.s32 	%r1331, %r1155, %r1464, %r1331;
$L__BB118_212:
	setp.lt.s32 	%p275, %r189, 30;
	@%p275 bra 	$L__BB118_214;
	shfl.sync.idx.b32	%r1156|%p276, %r257, %r153, %r15, -1;
	mad.lo.s32 	%r1331, %r1156, %r1463, %r1331;
$L__BB118_214:
	setp.lt.s32 	%p277, %r189, 31;
	@%p277 bra 	$L__BB118_216;
	shfl.sync.idx.b32	%r1157|%p278, %r257, %r154, %r15, -1;
	mad.lo.s32 	%r1331, %r1157, %r1462, %r1331;
$L__BB118_216:
	setp.lt.s32 	%p279, %r189, 32;
	@%p279 bra 	$L__BB118_218;
	shfl.sync.idx.b32	%r1158|%p280, %r257, %r155, %r15, -1;
	mad.lo.s32 	%r1331, %r1158, %r1461, %r1331;
$L__BB118_218:
	mad.lo.s32 	%r1159, %r1329, %r6, %r7;
	shl.b32 	%r1160, %r1159, 2;
	mov.u32 	%r1161, _ZZ9cuda_gemmIiLi128ELi8ELi1ELi64ELi64ELi64ELi0EEviiiPT_S1_S1_iiE3Csh;
	add.s32 	%r1162, %r1161, %r1160;
	ld.shared.u32 	%r1163, [%r1162];
	add.s32 	%r1164, %r1163, %r1331;
	st.shared.u32 	[%r1162], %r1164;
	add.s32 	%r1329, %r1329, %r10;
	setp.lt.s32 	%p281, %r1329, %r564;
	@%p281 bra 	$L__BB118_154;
	bra.uni 	$L__BB118_152;
$L__BB118_219:
	shl.b32 	%r616, %r1263, 2;
	mov.u32 	%r617, _ZZ9cuda_gemmIiLi128ELi8ELi1ELi64ELi64ELi64ELi0EEviiiPT_S1_S1_iiE3Csh;
	add.s32 	%r618, %r617, %r616;
	mov.b32 	%r619, 0;
	st.shared.u32 	[%r618], %r619;
	add.s32 	%r620, %r618, %r19;
	st.shared.u32 	[%r620], %r619;
	add.s32 	%r621, %r620, %r19;
	st.shared.u32 	[%r621], %r619;
	add.s32 	%r622, %r621, %r19;
	st.shared.u32 	[%r622], %r619;
	add.s32 	%r1263, %r19, %r1263;
	setp.lt.u32 	%p18, %r1263, 64;
	@%p18 bra 	$L__BB118_219;
	bra.uni 	$L__BB118_19;
$L__BB118_220:
	setp.lt.s32 	%p85, %r8, %r564;
	@%p85 bra 	$L__BB118_221;
	bra.uni 	$L__BB118_287;
$L__BB118_221:
	add.s32 	%r360, %r81, %r1395;
	sub.s32 	%r361, %r360, %r82;
	sub.s32 	%r362, %r360, %r83;
	sub.s32 	%r363, %r360, %r84;
	sub.s32 	%r364, %r360, %r85;
	sub.s32 	%r365, %r360, %r86;
	sub.s32 	%r366, %r360, %r87;
	sub.s32 	%r367, %r360, %r88;
	sub.s32 	%r368, %r360, %r89;
	sub.s32 	%r369, %r360, %r90;
	sub.s32 	%r370, %r360, %r91;
	sub.s32 	%r371, %r360, %r92;
	sub.s32 	%r372, %r360, %r93;
	sub.s32 	%r373, %r360, %r94;
	sub.s32 	%r374, %r360, %r95;
	sub.s32 	%r375, %r360, %r96;
	sub.s32 	%r376, %r360, %r97;
	sub.s32 	%r377, %r360, %r98;
	sub.s32 	%r378, %r360, %r99;
	sub.s32 	%r379, %r360, %r100;
	sub.s32 	%r380, %r360, %r101;
	sub.s32 	%r381, %r360, %r102;
	sub.s32 	%r382, %r360, %r103;
	sub.s32 	%r383, %r360, %r104;
	sub.s32 	%r384, %r360, %r105;
	sub.s32 	%r385, %r360, %r106;
	sub.s32 	%r386, %r360, %r107;
	sub.s32 	%r387, %r360, %r108;
	sub.s32 	%r388, %r360, %r109;
	sub.s32 	%r389, %r360, %r110;
	sub.s32 	%r390, %r360, %r111;
	sub.s32 	%r391, %r360, %r112;
	shl.b32 	%r789, %r361, 2;
	shl.b32 	%r792, %r362, 2;
	shl.b32 	%r795, %r363, 2;
	shl.b32 	%r798, %r364, 2;
	shl.b32 	%r801, %r365, 2;
	shl.b32 	%r804, %r366, 2;
	shl.b32 	%r807, %r367, 2;
	shl.b32 	%r810, %r368, 2;
	shl.b32 	%r813, %r369, 2;
	shl.b32 	%r816, %r370, 2;
	shl.b32 	%r819, %r371, 2;
	shl.b32 	%r822, %r372, 2;
	shl.b32 	%r825, %r373, 2;
	shl.b32 	%r828, %r374, 2;
	shl.b32 	%r831, %r375, 2;
	shl.b32 	%r834, %r376, 2;
	shl.b32 	%r837, %r377, 2;
	shl.b32 	%r840, %r378, 2;
	shl.b32 	%r843, %r379, 2;
	shl.b32 	%r846, %r380, 2;
	shl.b32 	%r849, %r381, 2;
	shl.b32 	%r852, %r382, 2;
	shl.b32 	%r855, %r383, 2;
	shl.b32 	%r858, %r384, 2;
	shl.b32 	%r861, %r385, 2;
	shl.b32 	%r864, %r386, 2;
	shl.b32 	%r867, %r387, 2;
	shl.b32 	%r870, %r388, 2;
	shl.b32 	%r873, %r389, 2;
	shl.b32 	%r876, %r390, 2;
	shl.b32 	%r879, %r391, 2;
	mov.u32 	%r1428, %r8;
$L__BB118_222:
	setp.lt.s32 	%p86, %r358, 1;
	mov.u32 	%r785, _ZZ9cuda_gemmIiLi128ELi8ELi1ELi64ELi64ELi64ELi0EEviiiPT_S1_S1_iiE11kron_fac_sh;
	mad.lo.s32 	%r457, %r1428, 260, %r785;
	mov.b32 	%r1430, 0;
	@%p86 bra 	$L__BB118_224;
	shl.b32 	%r786, %r360, 2;
	add.s32 	%r787, %r457, %r786;
	ld.shared.u32 	%r788, [%r787];
	mul.lo.s32 	%r1430, %r788, %r1492;
$L__BB118_224:
	@%p54 bra 	$L__BB118_226;
	add.s32 	%r790, %r457, %r789;
	ld.shared.u32 	%r791, [%r790+4];
	mad.lo.s32 	%r1430, %r791, %r1491, %r1430;
$L__BB118_226:
	@%p55 bra 	$L__BB118_228;
	add.s32 	%r793, %r457, %r792;
	ld.shared.u32 	%r794, [%r793+8];
	mad.lo.s32 	%r1430, %r794, %r1490, %r1430;
$L__BB118_228:
	@%p56 bra 	$L__BB118_230;
	add.s32 	%r796, %r457, %r795;
	ld.shared.u32 	%r797, [%r796+12];
	mad.lo.s32 	%r1430, %r797, %r1489, %r1430;
$L__BB118_230:
	@%p57 bra 	$L__BB118_232;
	add.s32 	%r799, %r457, %r798;
	ld.shared.u32 	%r800, [%r799+16];
	mad.lo.s32 	%r1430, %r800, %r1488, %r1430;
$L__BB118_232:
	@%p58 bra 	$L__BB118_234;
	add.s32 	%r802, %r457, %r801;
	ld.shared.u32 	%r803, [%r802+20];
	mad.lo.s32 	%r1430, %r803, %r1487, %r1430;
$L__BB118_234:
	setp.lt.s32 	%p92, %r358, 7;
	@%p92 bra 	$L__BB118_236;
	add.s32 	%r805, %r457, %r804;
	ld.shared.u32 	%r806, [%r805+24];
	mad.lo.s32 	%r1430, %r806, %r1486, %r1430;
$L__BB118_236:
	setp.lt.s32 	%p93, %r358, 8;
	@%p93 bra 	$L__BB118_238;
	add.s32 	%r808, %r457, %r807;
	ld.shared.u32 	%r809, [%r808+28];
	mad.lo.s32 	%r1430, %r809, %r1485, %r1430;
$L__BB118_238:
	setp.lt.s32 	%p94, %r358, 9;
	@%p94 bra 	$L__BB118_240;
	add.s32 	%r811, %r457, %r810;
	ld.shared.u32 	%r812, [%r811+32];
	mad.lo.s32 	%r1430, %r812, %r1484, %r1430;
$L__BB118_240:
	setp.lt.s32 	%p95, %r358, 10;
	@%p95 bra 	$L__BB118_242;
	add.s32 	%r814, %r457, %r813;
	ld.shared.u32 	%r815, [%r814+36];
	mad.lo.s32 	%r1430, %r815, %r1483, %r1430;
$L__BB118_242:
	setp.lt.s32 	%p96, %r358, 11;
	@%p96 bra 	$L__BB118_244;
	add.s32 	%r817, %r457, %r816;
	ld.shared.u32 	%r818, [%r817+40];
	mad.lo.s32 	%r1430, %r818, %r1482, %r1430;
$L__BB118_244:
	setp.lt.s32 	%p97, %r358, 12;
	@%p97 bra 	$L__BB118_246;
	add.s32 	%r820, %r457, %r819;
	ld.shared.u32 	%r821, [%r820+44];
	mad.lo.s32 	%r1430, %r821, %r1481, %r1430;
$L__BB118_246:
	setp.lt.s32 	%p98, %r358, 13;
	@%p98 bra 	$L__BB118_248;
	add.s32 	%r823, %r457, %r822;
	ld.shared.u32 	%r824, [%r823+48];
	mad.lo.s32 	%r1430, %r824, %r1480, %r1430;
$L__BB118_248:
	setp.lt.s32 	%p99, %r358, 14;
	@%p99 bra 	$L__BB118_250;
	add.s32 	%r826, %r457, %r825;
	ld.shared.u32 	%r827, [%r826+52];
	mad.lo.s32 	%r1430, %r827, %r1479, %r1430;
$L__BB118_250:
	setp.lt.s32 	%p100, %r358, 15;
	@%p100 bra 	$L__BB118_252;
	add.s32 	%r829, %r457, %r828;
	ld.shared.u32 	%r830, [%r829+56];
	mad.lo.s32 	%r1430, %r830, %r1478, %r1430;
$L__BB118_252:
	setp.lt.s32 	%p101, %r358, 16;
	@%p101 bra 	$L__BB118_254;
	add.s32 	%r832, %r457, %r831;
	ld.shared.u32 	%r833, [%r832+60];
	mad.lo.s32 	%r1430, %r833, %r1477, %r1430;
$L__BB118_254:
	setp.lt.s32 	%p102, %r358, 17;
	@%p102 bra 	$L__BB118_256;
	add.s32 	%r835, %r457, %r834;
	ld.shared.u32 	%r836, [%r835+64];
	mad.lo.s32 	%r1430, %r836, %r1476, %r1430;
$L__BB118_256:
	setp.lt.s32 	%p103, %r358, 18;
	@%p103 bra 	$L__BB118_258;
	add.s32 	%r838, %r457, %r837;
	ld.shared.u32 	%r839, [%r838+68];
	mad.lo.s32 	%r1430, %r839, %r1475, %r1430;
$L__BB118_258:
	setp.lt.s32 	%p104, %r358, 19;
	@%p104 bra 	$L__BB118_260;
	add.s32 	%r841, %r457, %r840;
	ld.shared.u32 	%r842, [%r841+72];
	mad.lo.s32 	%r1430, %r842, %r1474, %r1430;
$L__BB118_260:
	setp.lt.s32 	%p105, %r358, 20;
	@%p105 bra 	$L__BB118_262;
	add.s32 	%r844, %r457, %r843;
	ld.shared.u32 	%r845, [%r844+76];
	mad.lo.s32 	%r1430, %r845, %r1473, %r1430;
$L__BB118_262:
	setp.lt.s32 	%p106, %r358, 21;
	@%p106 bra 	$L__BB118_264;
	add.s32 	%r847, %r457, %r846;
	ld.shared.u32 	%r848, [%r847+80];
	mad.lo.s32 	%r1430, %r848, %r1472, %r1430;
$L__BB118_264:
	setp.lt.s32 	%p107, %r358, 22;
	@%p107 bra 	$L__BB118_266;
	add.s32 	%r850, %r457, %r849;
	ld.shared.u32 	%r851, [%r850+84];
	mad.lo.s32 	%r1430, %r851, %r1471, %r1430;
$L__BB118_266:
	setp.lt.s32 	%p108, %r358, 23;
	@%p108 bra 	$L__BB118_268;
	add.s32 	%r853, %r457, %r852;
	ld.shared.u32 	%r854, [%r853+88];
	mad.lo.s32 	%r1430, %r854, %r1470, %r1430;
$L__BB118_268:
	setp.lt.s32 	%p109, %r358, 24;
	@%p109 bra 	$L__BB118_270;
	add.s32 	%r856, %r457, %r855;
	ld.shared.u32 	%r857, [%r856+92];
	mad.lo.s32 	%r1430, %r857, %r1469, %r1430;
$L__BB118_270:
	setp.lt.s32 	%p110, %r358, 25;
	@%p110 bra 	$L__BB118_272;
	add.s32 	%r859, %r457, %r858;
	ld.shared.u32 	%r860, [%r859+96];
	mad.lo.s32 	%r1430, %r860, %r1468, %r1430;
$L__BB118_272:
	setp.lt.s32 	%p111, %r358, 26;
	@%p111 bra 	$L__BB118_274;
	add.s32 	%r862, %r457, %r861;
	ld.shared.u32 	%r863, [%r862+100];
	mad.lo.s32 	%r1430, %r863, %r1467, %r1430;
$L__BB118_274:
	setp.lt.s32 	%p112, %r358, 27;
	@%p112 bra 	$L__BB118_276;
	add.s32 	%r865, %r457, %r864;
	ld.shared.u32 	%r866, [%r865+104];
	mad.lo.s32 	%r1430, %r866, %r1466, %r1430;
$L__BB118_276:
	setp.lt.s32 	%p113, %r358, 28;
	@%p113 bra 	$L__BB118_278;
	add.s32 	%r868, %r457, %r867;
	ld.shared.u32 	%r869, [%r868+108];
	mad.lo.s32 	%r1430, %r869, %r1465, %r1430;
$L__BB118_278:
	setp.lt.s32 	%p114, %r358, 29;
	@%p114 bra 	$L__BB118_280;
	add.s32 	%r871, %r457, %r870;
	ld.shared.u32 	%r872, [%r871+112];
	mad.lo.s32 	%r1430, %r872, %r1464, %r1430;
$L__BB118_280:
	setp.lt.s32 	%p115, %r358, 30;
	@%p115 bra 	$L__BB118_282;
	add.s32 	%r874, %r457, %r873;
	ld.shared.u32 	%r875, [%r874+116];
	mad.lo.s32 	%r1430, %r875, %r1463, %r1430;
$L__BB118_282:
	setp.lt.s32 	%p116, %r358, 31;
	@%p116 bra 	$L__BB118_284;
	add.s32 	%r877, %r457, %r876;
	ld.shared.u32 	%r878, [%r877+120];
	mad.lo.s32 	%r1430, %r878, %r1462, %r1430;
$L__BB118_284:
	setp.lt.s32 	%p117, %r358, 32;
	@%p117 bra 	$L__BB118_286;
	add.s32 	%r880, %r457, %r879;
	ld.shared.u32 	%r881, [%r880+124];
	mad.lo.s32 	%r1430, %r881, %r1461, %r1430;
$L__BB118_286:
	mad.lo.s32 	%r882, %r1428, %r6, %r7;
	shl.b32 	%r883, %r882, 2;
	mov.u32 	%r884, _ZZ9cuda_gemmIiLi128ELi8ELi1ELi64ELi64ELi64ELi0EEviiiPT_S1_S1_iiE3Csh;
	add.s32 	%r885, %r884, %r883;
	ld.shared.u32 	%r886, [%r885];
	add.s32 	%r887, %r886, %r1430;
	st.shared.u32 	[%r885], %r887;
	add.s32 	%r1428, %r1428, %r10;
	setp.lt.s32 	%p118, %r1428, %r564;
	@%p118 bra 	$L__BB118_222;
$L__BB118_287:
	mov.b32 	%r1395, 32;
	mov.pred 	%p291, 0;
	@%p2 bra 	$L__BB118_22;
$L__BB118_288:
	setp.gt.u32 	%p283, %r1, 63;
	bar.sync 	0;
	@%p283 bra 	$L__BB118_295;
	ld.param.u32 	%r1221, [_Z9cuda_gemmIiLi128ELi8ELi1ELi64ELi64ELi64ELi0EEviiiPT_S1_S1_ii_param_1];
	setp.eq.s32 	%p284, %r18, 0;
	mov.u32 	%r1166, %ctaid.x;
	mul.lo.s32 	%r1167, %r6, %r1166;
	mad.lo.s32 	%r555, %r1255, %r1221, %r1167;
	div.s32 	%r556, %r563, %r565;
	mov.u32 	%r1493, %r1;
	@%p284 bra 	$L__BB118_293;
	setp.eq.s32 	%p285, %r18, 1;
	div.s32 	%r1168, %r1, %r6;
	mad.lo.s32 	%r1169, %r556, %r1168, %r555;
	mul.lo.s32 	%r1170, %r1168, %r6;
	sub.s32 	%r1171, %r1, %r1170;
	add.s32 	%r1172, %r1169, %r1171;
	ld.shared.u32 	%r1173, [%r21];
	mul.wide.s32 	%rd23, %r1172, 4;
	add.s64 	%rd24, %rd2, %rd23;
	st.global.u32 	[%rd24], %r1173;
	mov.u32 	%r1493, %r16;
	@%p285 bra 	$L__BB118_293;
	setp.eq.s32 	%p286, %r18, 2;
	div.s32 	%r1174, %r16, %r6;
	mad.lo.s32 	%r1175, %r556, %r1174, %r555;
	mul.lo.s32 	%r1176, %r1174, %r6;
	sub.s32 	%r1177, %r16, %r1176;
	add.s32 	%r1178, %r1175, %r1177;
	ld.shared.u32 	%r1179, [%r22];
	mul.wide.s32 	%rd25, %r1178, 4;
	add.s64 	%rd26, %rd2, %rd25;
	st.global.u32 	[%rd26], %r1179;
	mov.u32 	%r1493, %r20;
	@%p286 bra 	$L__BB118_293;
	add.s32 	%r1493, %r20, %r9;
	div.s32 	%r1180, %r20, %r6;
	mad.lo.s32 	%r1181, %r556, %r1180, %r555;
	mul.lo.s32 	%r1182, %r1180, %r6;
	sub.s32 	%r1183, %r20, %r1182;
	add.s32 	%r1184, %r1181, %r1183;
	add.s32 	%r1185, %r22, %r19;
	ld.shared.u32 	%r1186, [%r1185];
	mul.wide.s32 	%rd27, %r1184, 4;
	add.s64 	%rd28, %rd2, %rd27;
	st.global.u32 	[%rd28], %r1186;
$L__BB118_293:
	setp.lt.u32 	%p287, %r17, 3;
	@%p287 bra 	$L__BB118_295;
$L__BB118_294:
	div.s32 	%r1187, %r1493, %r6;
	mad.lo.s32 	%r1188, %r556, %r1187, %r555;
	mul.lo.s32 	%r1189, %r1187, %r6;
	sub.s32 	%r1190, %r1493, %r1189;
	add.s32 	%r1191, %r1188, %r1190;
	shl.b32 	%r1192, %r1493, 2;
	mov.u32 	%r1193, _ZZ9cuda_gemmIiLi128ELi8ELi1ELi64ELi64ELi64ELi0EEviiiPT_S1_S1_iiE3Csh;
	add.s32 	%r1194, %r1193, %r1192;
	ld.shared.u32 	%r1195, [%r1194];
	mul.wide.s32 	%rd29, %r1191, 4;
	add.s64 	%rd30, %rd2, %rd29;
	st.global.u32 	[%rd30], %r1195;
	add.s32 	%r1196, %r1493, %r9;
	div.s32 	%r1197, %r1196, %r6;
	mad.lo.s32 	%r1198, %r556, %r1197, %r555;
	mul.lo.s32 	%r1199, %r1197, %r6;
	sub.s32 	%r1200, %r1196, %r1199;
	add.s32 	%r1201, %r1198, %r1200;
	add.s32 	%r1202, %r1194, %r19;
	ld.shared.u32 	%r1203, [%r1202];
	mul.wide.s32 	%rd31, %r1201, 4;
	add.s64 	%rd32, %rd2, %rd31;
	st.global.u32 	[%rd32], %r1203;
	add.s32 	%r1204, %r1196, %r9;
	div.s32 	%r1205, %r1204, %r6;
	mad.lo.s32 	%r1206, %r556, %r1205, %r555;
	mul.lo.s32 	%r1207, %r1205, %r6;
	sub.s32 	%r1208, %r1204, %r1207;
	add.s32 	%r1209, %r1206, %r1208;
	add.s32 	%r1210, %r1202, %r19;
	ld.shared.u32 	%r1211, [%r1210];
	mul.wide.s32 	%rd33, %r1209, 4;
	add.s64 	%rd34, %rd2, %rd33;
	st.global.u32 	[%rd34], %r1211;
	add.s32 	%r1212, %r1204, %r9;
	div.s32 	%r1213, %r1212, %r6;
	mad.lo.s32 	%r1214, %r556, %r1213, %r555;
	mul.lo.s32 	%r1215, %r1213, %r6;
	sub.s32 	%r1216, %r1212, %r1215;
	add.s32 	%r1217, %r1214, %r1216;
	add.s32 	%r1218, %r1210, %r19;
	ld.shared.u32 	%r1219, [%r1218];
	mul.wide.s32 	%rd35, %r1217, 4;
	add.s64 	%rd36, %rd2, %rd35;
	st.global.u32 	[%rd36], %r1219;
	add.s32 	%r1493, %r1212, %r9;
	setp.lt.u32 	%p288, %r1493, 64;
	@%p288 bra 	$L__BB118_294;
$L__BB118_295:
	add.s32 	%r1255, %r1255, %r12;
	shl.b32 	%r1220, %r12, 3;
	setp.lt.u32 	%p289, %r1255, %r1220;
	@%p289 bra 	$L__BB118_5;
$L__BB118_296:
	ret;

}
	// .globl	_Z9cuda_gemmIiLi128ELi8ELi1ELi64ELi64ELi64ELi1EEviiiPT_S1_S1_ii
.visible .entry _Z9cuda_gemmIiLi128ELi8ELi1ELi64ELi64ELi64ELi1EEviiiPT_S1_S1_ii(
	.param .u32 _Z9cuda_gemmIiLi128ELi8ELi1ELi64ELi64ELi64ELi1EEviiiPT_S1_S1_ii_param_0,
	.param .u32 _Z9cuda_gemmIiLi128ELi8ELi1ELi64ELi64ELi64ELi1EEviiiPT_S1_S1_ii_param_1,
	.param .u32 _Z9cuda_gemmIiLi128ELi8ELi1ELi64ELi64ELi64ELi1EEviiiPT_S1_S1_ii_param_2,
	.param .u64 .ptr .align 1 _Z9cuda_gemmIiLi128ELi8ELi1ELi64ELi64ELi64ELi1EEviiiPT_S1_S1_ii_param_3,
	.param .u64 .ptr .align 1 _Z9cuda_gemmIiLi128ELi8ELi1ELi64ELi64ELi64ELi1EEviiiPT_S1_S1_ii_param_4,
	.param .u64 .ptr .align 1 _Z9cuda_gemmIiLi128ELi8ELi1ELi64ELi64ELi64ELi1EEviiiPT_S1_S1_ii_param_5,
	.param .u32 _Z9cuda_gemmIiLi128ELi8ELi1ELi64ELi64ELi64ELi1EEviiiPT_S1_S1_ii_param_6,
	.param .u32 _Z9cuda_gemmIiLi128ELi8ELi1ELi64ELi64ELi64ELi1EEviiiPT_S1_S1_ii_param_7
)
.maxntid 128
{
	.reg .pred 	%p<62>;
	.reg .b16 	%rs<6>;
	.reg .b32 	%r<378>;
	.reg .b64 	%rd<47>;
	// demoted variable
	.shared .align 128 .b8 _ZZ9cuda_gemmIiLi128ELi8ELi1ELi64ELi64ELi64ELi1EEviiiPT_S1_S1_iiE11kron_fac_sh[16640];
	// demoted variable
	.shared .align 128 .b8 _ZZ9cuda_gemmIiLi128ELi8ELi1ELi64ELi64ELi64ELi1EEviiiPT_S1_S1_iiE3Ash[256];
	// demoted variable
	.shared .align 128 .b8 _ZZ9cuda_gemmIiLi128ELi8ELi1ELi64ELi64ELi64ELi1EEviiiPT_S1_S1_iiE3Csh[256];
	ld.param.u64 	%rd9, [_Z9cuda_gemmIiLi128ELi8ELi1ELi64ELi64ELi64ELi1EEviiiPT_S1_S1_ii_param_3];
	ld.param.u64 	%rd10, [_Z9cuda_gemmIiLi128ELi8ELi1ELi64ELi64ELi64ELi1EEviiiPT_S1_S1_ii_param_4];
	ld.param.u64 	%rd11, [_Z9cuda_gemmIiLi128ELi8ELi1ELi64ELi64ELi64ELi1EEviiiPT_S1_S1_ii_param_5];
	cvta.to.global.u64 	%rd1, %rd10;
	cvta.to.global.u64 	%rd2, %rd9;
	cvta.to.global.u64 	%rd3, %rd11;
	mov.u32 	%r1, %tid.x;
	and.b32  	%r2, %r1, 31;
	mov.u32 	%r3, %ntid.x;
	add.s32 	%r4, %r1, %r3;
	cvt.u16.u32 	%rs2, %r4;
	xor.b16  	%rs3, %rs2, 4095;
	cvt.u16.u32 	%rs4, %r3;
	div.u16 	%rs5, %rs3, %rs4;
	and.b16  	%rs1, %rs5, 3;
	setp.eq.s16 	%p2, %rs1, 2;
	mov.u32 	%r363, %r1;
	@%p2 bra 	$L__BB119_3;
	cvt.u32.u16 	%r5, %rs1;
	mov.b32 	%r362, 0;
	mov.u32 	%r363, %r1;
$L__BB119_2:
	.pragma "nounroll";
	mul.wide.u32 	%rd12, %r363, 4;
	add.s64 	%rd13, %rd1, %rd12;
	ld.global.u32 	%r130, [%rd13];
	and.b32  	%r131, %r363, 63;
	mov.u32 	%r132, _ZZ9cuda_gemmIiLi128ELi8ELi1ELi64ELi64ELi64ELi1EEviiiPT_S1_S1_iiE11kron_fac_sh;
	mad.lo.s32 	%r133, %r131, 260, %r132;
	shr.u32 	%r134, %r363, 4;
	and.b32  	%r135, %r134, 268435452;
	add.s32 	%r136, %r133, %r135;
	st.shared.u32 	[%r136], %r130;
	add.s32 	%r363, %r363, %r3;
	add.s32 	%r362, %r362, 1;
	xor.b32  	%r137, %r362, %r5;
	setp.ne.s32 	%p3, %r137, 2;
	@%p3 bra 	$L__BB119_2;
$L__BB119_3:
	mov.u32 	%r140, _ZZ9cuda_gemmIiLi128ELi8ELi1ELi64ELi64ELi64ELi1EEviiiPT_S1_S1_iiE11kron_fac_sh;
$L__BB119_4:
	mul.wide.u32 	%rd14, %r363, 4;
	add.s64 	%rd15, %rd1, %rd14;
	ld.global.u32 	%r138, [%rd15];
	and.b32  	%r139, %r363, 63;
	mad.lo.s32 	%r141, %r139, 260, %r140;
	shr.u32 	%r142, %r363, 4;
	and.b32  	%r143, %r142, 268435452;
	add.s32 	%r144, %r141, %r143;
	st.shared.u32 	[%r144], %r138;
	add.s32 	%r145, %r363, %r3;
	mul.wide.u32 	%rd16, %r145, 4;
	add.s64 	%rd17, %rd1, %rd16;
	ld.global.u32 	%r146, [%rd17];
	and.b32  	%r147, %r145, 63;
	mad.lo.s32 	%r148, %r147, 260, %r140;
	shr.u32 	%r149, %r145, 4;
	and.b32  	%r150, %r149, 268435452;
	add.s32 	%r151, %r148, %r150;
	st.shared.u32 	[%r151], %r146;
	add.s32 	%r152, %r145, %r3;
	mul.wide.u32 	%rd18, %r152, 4;
	add.s64 	%rd19, %rd1, %rd18;
	ld.global.u32 	%r153, [%rd19];
	and.b32  	%r154, %r152, 63;
	mad.lo.s32 	%r155, %r154, 260, %r140;
	shr.u32 	%r156, %r152, 4;
	and.b32  	%r157, %r156, 268435452;
	add.s32 	%r158, %r155, %r157;
	st.shared.u32 	[%r158], %r153;
	add.s32 	%r159, %r152, %r3;
	mul.wide.u32 	%rd20, %r159, 4;
	add.s64 	%rd21, %rd1, %rd20;
	ld.global.u32 	%r160, [%rd21];
	and.b32  	%r161, %r159, 63;
	mad.lo.s32 	%r162, %r161, 260, %r140;
	shr.u32 	%r163, %r159, 4;
	and.b32  	%r164, %r163, 268435452;
	add.s32 	%r165, %r162, %r164;
	st.shared.u32 	[%r165], %r160;
	add.s32 	%r363, %r159, %r3;
	setp.lt.u32 	%p4, %r363, 4096;
	@%p4 bra 	$L__BB119_4;
	mov.u32 	%r365, %ctaid.y;
	mov.u32 	%r14, %nctaid.y;
	shl.b32 	%r15, %r14, 3;
	setp.ge.u32 	%p5, %r365, %r15;
	@%p5 bra 	$L__BB119_35;
	max.u32 	%r166, %r4, 64;
	setp.lt.u32 	%p6, %r4, 64;
	selp.u32 	%r167, 1, 0, %p6;
	add.s32 	%r168, %r4, %r167;
	sub.s32 	%r169, %r166, %r168;
	div.u32 	%r170, %r169, %r3;
	add.s32 	%r16, %r170, %r167;
	add.s32 	%r171, %r16, 1;
	and.b32  	%r17, %r171, 3;
	shl.b32 	%r172, %r1, 2;
	mov.u32 	%r173, _ZZ9cuda_gemmIiLi128ELi8ELi1ELi64ELi64ELi64ELi1EEviiiPT_S1_S1_iiE3Ash;
	add.s32 	%r18, %r173, %r172;
	shl.b32 	%r19, %r3, 2;
	add.s32 	%r20, %r18, %r19;
	add.s32 	%r21, %r4, %r3;
	mov.u32 	%r174, _ZZ9cuda_gemmIiLi128ELi8ELi1ELi64ELi64ELi64ELi1EEviiiPT_S1_S1_iiE3Csh;
	add.s32 	%r22, %r174, %r172;
	add.s32 	%r23, %r22, %r19;
	setp.lt.u32 	%p7, %r2, 22;
	selp.b32 	%r24, 10, -22, %p7;
	setp.lt.u32 	%p8, %r2, 21;
	selp.b32 	%r25, 11, -21, %p8;
	setp.lt.u32 	%p9, %r2, 20;
	selp.b32 	%r26, 12, -20, %p9;
	setp.lt.u32 	%p10, %r2, 19;
	selp.b32 	%r27, 13, -19, %p10;
	setp.lt.u32 	%p11, %r2, 18;
	selp.b32 	%r28, 14, -18, %p11;
	setp.lt.u32 	%p12, %r2, 17;
	selp.b32 	%r29, 15, -17, %p12;
	setp.lt.u32 	%p13, %r2, 16;
	selp.b32 	%r30, 16, -16, %p13;
	setp.lt.u32 	%p14, %r2, 15;
	selp.b32 	%r31, 17, -15, %p14;
	setp.lt.u32 	%p15, %r2, 13;
	selp.b32 	%r32, 19, -13, %p15;
	mul.wide.u32 	%rd35, %r3, 16;
	shl.b32 	%r67, %r24, 2;
	shl.b32 	%r68, %r25, 2;
	shl.b32 	%r69, %r26, 2;
	shl.b32 	%r70, %r27, 2;
	shl.b32 	%r71, %r28, 2;
	shl.b32 	%r72, %r29, 2;
	shl.b32 	%r73, %r30, 2;
	shl.b32 	%r74, %r31, 2;
	shl.b32 	%r76, %r32, 2;
	cvt.u64.u32 	%rd42, %r19;
$L__BB119_7:
	add.s32 	%r34, %r21, %r3;
	setp.gt.u32 	%p16, %r1, 63;
	@%p16 bra 	$L__BB119_15;
	setp.eq.s32 	%p17, %r17, 0;
	shl.b32 	%r35, %r365, 6;
	mov.u32 	%r366, %r1;
	@%p17 bra 	$L__BB119_12;
	setp.eq.s32 	%p18, %r17, 1;
	add.s32 	%r36, %r35, %r1;
	mul.wide.u32 	%rd22, %r36, 4;
	add.s64 	%rd23, %rd2, %rd22;
	ld.global.u32 	%r175, [%rd23];
	st.shared.u32 	[%r18], %r175;
	mov.u32 	%r366, %r4;
	@%p18 bra 	$L__BB119_12;
	setp.eq.s32 	%p19, %r17, 2;
	add.s32 	%r37, %r36, %r3;
	mul.wide.u32 	%rd24, %r37, 4;
	add.s64 	%rd25, %rd2, %rd24;
	ld.global.u32 	%r176, [%rd25];
	st.shared.u32 	[%r20], %r176;
	mov.u32 	%r366, %r21;
	@%p19 bra 	$L__BB119_12;
	add.s32 	%r177, %r37, %r3;
	mul.wide.u32 	%rd26, %r177, 4;
	add.s64 	%rd27, %rd2, %rd26;
	ld.global.u32 	%r178, [%rd27];
	add.s32 	%r179, %r20, %r19;
	st.shared.u32 	[%r179], %r178;
	mov.u32 	%r366, %r34;
$L__BB119_12:
	setp.lt.u32 	%p20, %r16, 3;
	@%p20 bra 	$L__BB119_15;
	shl.b32 	%r180, %r366, 2;
	mov.u32 	%r181, _ZZ9cuda_gemmIiLi128ELi8ELi1ELi64ELi64ELi64ELi1EEviiiPT_S1_S1_iiE3Ash;
	add.s32 	%r370, %r181, %r180;
	add.s32 	%r182, %r366, %r35;
	add.s32 	%r369, %r182, %r3;
	shl.b32 	%r183, %r3, 1;
	add.s32 	%r368, %r182, %r183;
	mad.lo.s32 	%r367, %r3, 3, %r182;
	mul.wide.u32 	%rd28, %r182, 4;
	add.s64 	%rd46, %rd2, %rd28;
$L__BB119_14:
	ld.global.u32 	%r184, [%rd46];
	st.shared.u32 	[%r370], %r184;
	mul.wide.u32 	%rd29, %r369, 4;
	add.s64 	%rd30, %rd2, %rd29;
	ld.global.u32 	%r185, [%rd30];
	add.s32 	%r186, %r370, %r19;
	st.shared.u32 	[%r186], %r185;
	mul.wide.u32 	%rd31, %r368, 4;
	add.s64 	%rd32, %rd2, %rd31;
	ld.global.u32 	%r187, [%rd32];
	shl.b32 	%r188, %r3, 3;
	add.s32 	%r189, %r370, %r188;
	st.shared.u32 	[%r189], %r187;
	mul.wide.u32 	%rd33, %r367, 4;
	add.s64 	%rd34, %rd2, %rd33;
	ld.global.u32 	%r190, [%rd34];
	mad.lo.s32 	%r191, %r3, 12, %r370;
	st.shared.u32 	[%r191], %r190;
	add.s32 	%r366, %r366, %r19;
	shl.b32 	%r192, %r3, 4;
	add.s32 	%r370, %r370, %r192;
	add.s32 	%r369, %r369, %r19;
	add.s32 	%r368, %r368, %r19;
	add.s32 	%r367, %r367, %r19;
	add.s64 	%rd46, %rd46, %rd35;
	setp.lt.u32 	%p21, %r366, 64;
	@%p21 bra 	$L__BB119_14;
$L__BB119_15:
	setp.gt.u32 	%p22, %r1, 63;
	bar.sync 	0;
	@%p22 bra 	$L__BB119_22;
	setp.eq.s32 	%p23, %r17, 0;
	mov.u32 	%r372, %r1;
	@%p23 bra 	$L__BB119_20;
	setp.eq.s32 	%p24, %r17, 1;
	mov.b32 	%r193, 0;
	st.shared.u32 	[%r22], %r193;
	mov.u32 	%r372, %r4;
	@%p24 bra 	$L__BB119_20;
	setp.eq.s32 	%p25, %r17, 2;
	mov.b32 	%r194, 0;
	st.shared.u32 	[%r23], %r194;
	mov.u32 	%r372, %r21;
	@%p25 bra 	$L__BB119_20;
	add.s32 	%r195, %r23, %r19;
	mov.b32 	%r196, 0;
	st.shared.u32 	[%r195], %r196;
	mov.u32 	%r372, %r34;
$L__BB119_20:
	setp.lt.u32 	%p26, %r16, 3;
	@%p26 bra 	$L__BB119_22;
$L__BB119_21:
	shl.b32 	%r197, %r372, 2;
	mov.u32 	%r198, _ZZ9cuda_gemmIiLi128ELi8ELi1ELi64ELi64ELi64ELi1EEviiiPT_S1_S1_iiE3Csh;
	add.s32 	%r199, %r198, %r197;
	mov.b32 	%r200, 0;
	st.shared.u32 	[%r199], %r200;
	add.s32 	%r201, %r199, %r19;
	st.shared.u32 	[%r201], %r200;
	add.s32 	%r202, %r201, %r19;
	st.shared.u32 	[%r202], %r200;
	add.s32 	%r203, %r202, %r19;
	st.shared.u32 	[%r203], %r200;
	add.s32 	%r372, %r19, %r372;
	setp.lt.u32 	%p27, %r372, 64;
	@%p27 bra 	$L__BB119_21;
$L__BB119_22:
	mov.b32 	%r374, 0;
	mov.pred 	%p61, -1;
$L__BB119_23:
	mov.pred 	%p1, %p61;
	setp.gt.u32 	%p29, %r1, 63;
	and.b32  	%r205, %r1, 31;
	add.s32 	%r57, %r374, %r205;
	setp.eq.s32 	%p30, %r205, 31;
	selp.b32 	%r58, -124, 4, %p30;
	setp.lt.u32 	%p31, %r205, 30;
	selp.b32 	%r59, 8, -120, %p31;
	setp.lt.u32 	%p32, %r205, 29;
	selp.b32 	%r60, 12, -116, %p32;
	setp.lt.u32 	%p33, %r205, 28;
	selp.b32 	%r61, 16, -112, %p33;
	setp.lt.u32 	%p34, %r205, 27;
	selp.b32 	%r62, 20, -108, %p34;
	setp.lt.u32 	%p35, %r205, 26;
	selp.b32 	%r63, 24, -104, %p35;
	setp.lt.u32 	%p36, %r205, 25;
	selp.b32 	%r64, 28, -100, %p36;
	setp.lt.u32 	%p37, %r205, 24;
	selp.b32 	%r65, 32, -96, %p37;
	setp.lt.u32 	%p38, %r205, 23;
	selp.b32 	%r66, 36, -92, %p38;
	setp.lt.u32 	%p39, %r205, 14;
	selp.b32 	%r75, 72, -56, %p39;
	setp.lt.u32 	%p40, %r205, 12;
	selp.b32 	%r77, 80, -48, %p40;
	setp.lt.u32 	%p41, %r205, 11;
	selp.b32 	%r78, 84, -44, %p41;
	setp.lt.u32 	%p42, %r205, 10;
	selp.b32 	%r79, 88, -40, %p42;
	setp.lt.u32 	%p43, %r205, 9;
	selp.b32 	%r80, 92, -36, %p43;
	setp.lt.u32 	%p44, %r205, 8;
	selp.b32 	%r81, 96, -32, %p44;
	setp.lt.u32 	%p45, %r205, 7;
	selp.b32 	%r82, 100, -28, %p45;
	setp.lt.u32 	%p46, %r205, 6;
	selp.b32 	%r83, 104, -24, %p46;
	setp.lt.u32 	%p47, %r205, 5;
	selp.b32 	%r84, 108, -20, %p47;
	setp.lt.u32 	%p48, %r205, 4;
	selp.b32 	%r85, 112, -16, %p48;
	setp.lt.u32 	%p49, %r205, 3;
	selp.b32 	%r86, 116, -12, %p49;
	setp.lt.u32 	%p50, %r205, 2;
	selp.b32 	%r87, 120, -8, %p50;
	setp.eq.s32 	%p51, %r205, 0;
	selp.b32 	%r88, 124, -4, %p51;
	@%p29 bra 	$L__BB119_26;
	shl.b32 	%r206, %r57, 2;
	mov.u32 	%r207, _ZZ9cuda_gemmIiLi128ELi8ELi1ELi64ELi64ELi64ELi1EEviiiPT_S1_S1_iiE3Ash;
	add.s32 	%r208, %r207, %r206;
	ld.shared.u32 	%r89, [%r208];
	add.s32 	%r209, %r208, %r58;
	ld.shared.u32 	%r90, [%r209];
	add.s32 	%r210, %r208, %r59;
	ld.shared.u32 	%r91, [%r210];
	add.s32 	%r211, %r208, %r60;
	ld.shared.u32 	%r92, [%r211];
	add.s32 	%r212, %r208, %r61;
	ld.shared.u32 	%r93, [%r212];
	add.s32 	%r213, %r208, %r62;
	ld.shared.u32 	%r94, [%r213];
	add.s32 	%r214, %r208, %r63;
	ld.shared.u32 	%r95, [%r214];
	add.s32 	%r215, %r208, %r64;
	ld.shared.u32 	%r96, [%r215];
	add.s32 	%r216, %r208, %r65;
	ld.shared.u32 	%r97, [%r216];
	add.s32 	%r217, %r208, %r66;
	ld.shared.u32 	%r98, [%r217];
	add.s32 	%r218, %r208, %r67;
	ld.shared.u32 	%r99, [%r218];
	add.s32 	%r219, %r208, %r68;
	ld.shared.u32 	%r100, [%r219];
	add.s32 	%r220, %r208, %r69;
	ld.shared.u32 	%r101, [%r220];
	add.s32 	%r221, %r208, %r70;
	ld.shared.u32 	%r102, [%r221];
	add.s32 	%r222, %r208, %r71;
	ld.shared.u32 	%r103, [%r222];
	add.s32 	%r223, %r208, %r72;
	ld.shared.u32 	%r104, [%r223];
	add.s32 	%r224, %r208, %r73;
	ld.shared.u32 	%r105, [%r224];
	add.s32 	%r225, %r208, %r74;
	ld.shared.u32 	%r106, [%r225];
	add.s32 	%r226, %r208, %r75;
	ld.shared.u32 	%r107, [%r226];
	add.s32 	%r227, %r208, %r76;
	ld.shared.u32 	%r108, [%r227];
	add.s32 	%r228, %r208, %r77;
	ld.shared.u32 	%r109, [%r228];
	add.s32 	%r229, %r208, %r78;
	ld.shared.u32 	%r110, [%r229];
	add.s32 	%r230, %r208, %r79;
	ld.shared.u32 	%r111, [%r230];
	add.s32 	%r231, %r208, %r80;
	ld.shared.u32 	%r112, [%r231];
	add.s32 	%r232, %r208, %r81;
	ld.shared.u32 	%r113, [%r232];
	add.s32 	%r233, %r208, %r82;
	ld.shared.u32 	%r114, [%r233];
	add.s32 	%r234, %r208, %r83;
	ld.shared.u32 	%r115, [%r234];
	add.s32 	%r235, %r208, %r84;
	ld.shared.u32 	%r116, [%r235];
	add.s32 	%r236, %r208, %r85;
	ld.shared.u32 	%r117, [%r236];
	add.s32 	%r237, %r208, %r86;
	ld.shared.u32 	%r118, [%r237];
	add.s32 	%r238, %r208, %r87;
	ld.shared.u32 	%r119, [%r238];
	add.s32 	%r239, %r208, %r88;
	ld.shared.u32 	%r120, [%r239];
	mov.u32 	%r375, %r1;
$L__BB119_25:
	mov.u32 	%r240, _ZZ9cuda_gemmIiLi128ELi8ELi1ELi64ELi64ELi64ELi1EEviiiPT_S1_S1_iiE11kron_fac_sh;
	mad.lo.s32 	%r241, %r375, 260, %r240;
	add.s32 	%r243, %r241, %r206;
	ld.shared.u32 	%r244, [%r243];
	mul.lo.s32 	%r245, %r244, %r89;
	add.s32 	%r246, %r243, %r58;
	ld.shared.u32 	%r247, [%r246];
	mad.lo.s32 	%r248, %r247, %r90, %r245;
	add.s32 	%r249, %r243, %r59;
	ld.shared.u32 	%r250, [%r249];
	mad.lo.s32 	%r251, %r250, %r91, %r248;
	add.s32 	%r252, %r243, %r60;
	ld.shared.u32 	%r253, [%r252];
	mad.lo.s32 	%r254, %r253, %r92, %r251;
	add.s32 	%r255, %r243, %r61;
	ld.shared.u32 	%r256, [%r255];
	mad.lo.s32 	%r257, %r256, %r93, %r254;
	add.s32 	%r258, %r243, %r62;
	ld.shared.u32 	%r259, [%r258];
	mad.lo.s32 	%r260, %r259, %r94, %r257;
	add.s32 	%r261, %r243, %r63;
	ld.shared.u32 	%r262, [%r261];
	mad.lo.s32 	%r263, %r262, %r95, %r260;
	add.s32 	%r264, %r243, %r64;
	ld.shared.u32 	%r265, [%r264];
	mad.lo.s32 	%r266, %r265, %r96, %r263;
	add.s32 	%r267, %r243, %r65;
	ld.shared.u32 	%r268, [%r267];
	mad.lo.s32 	%r269, %r268, %r97, %r266;
	add.s32 	%r270, %r243, %r66;
	ld.shared.u32 	%r271, [%r270];
	mad.lo.s32 	%r272, %r271, %r98, %r269;
	add.s32 	%r273, %r243, %r67;
	ld.shared.u32 	%r274, [%r273];
	mad.lo.s32 	%r275, %r274, %r99, %r272;
	add.s32 	%r276, %r243, %r68;
	ld.shared.u32 	%r277, [%r276];
	mad.lo.s32 	%r278, %r277, %r100, %r275;
	add.s32 	%r279, %r243, %r69;
	ld.shared.u32 	%r280, [%r279];
	mad.lo.s32 	%r281, %r280, %r101, %r278;
	add.s32 	%r282, %r243, %r70;
	ld.shared.u32 	%r283, [%r282];
	mad.lo.s32 	%r284, %r283, %r102, %r281;
	add.s32 	%r285, %r243, %r71;
	ld.shared.u32 	%r286, [%r285];
	mad.lo.s32 	%r287, %r286, %r103, %r284;
	add.s32 	%r288, %r243, %r72;
	ld.shared.u32 	%r289, [%r288];
	mad.lo.s32 	%r290, %r289, %r104, %r287;
	add.s32 	%r291, %r243, %r73;
	ld.shared.u32 	%r292, [%r291];
	mad.lo.s32 	%r293, %r292, %r105, %r290;
	add.s32 	%r294, %r243, %r74;
	ld.shared.u32 	%r295, [%r294];
	mad.lo.s32 	%r296, %r295, %r106, %r293;
	add.s32 	%r297, %r243, %r75;
	ld.shared.u32 	%r298, [%r297];
	mad.lo.s32 	%r299, %r298, %r107, %r296;
	add.s32 	%r300, %r243, %r76;
	ld.shared.u32 	%r301, [%r300];
	mad.lo.s32 	%r302, %r301, %r108, %r299;
	add.s32 	%r303, %r243, %r77;
	ld.shared.u32 	%r304, [%r303];
	mad.lo.s32 	%r305, %r304, %r109, %r302;
	add.s32 	%r306, %r243, %r78;
	ld.shared.u32 	%r307, [%r306];
	mad.lo.s32 	%r308, %r307, %r110, %r305;
	add.s32 	%r309, %r243, %r79;
	ld.shared.u32 	%r310, [%r309];
	mad.lo.s32 	%r311, %r310, %r111, %r308;
	add.s32 	%r312, %r243, %r80;
	ld.shared.u32 	%r313, [%r312];
	mad.lo.s32 	%r314, %r313, %r112, %r311;
	add.s32 	%r315, %r243, %r81;
	ld.shared.u32 	%r316, [%r315];
	mad.lo.s32 	%r317, %r316, %r113, %r314;
	add.s32 	%r318, %r243, %r82;
	ld.shared.u32 	%r319, [%r318];
	mad.lo.s32 	%r320, %r319, %r114, %r317;
	add.s32 	%r321, %r243, %r83;
	ld.shared.u32 	%r322, [%r321];
	mad.lo.s32 	%r323, %r322, %r115, %r320;
	add.s32 	%r324, %r243, %r84;
	ld.shared.u32 	%r325, [%r324];
	mad.lo.s32 	%r326, %r325, %r116, %r323;
	add.s32 	%r327, %r243, %r85;
	ld.shared.u32 	%r328, [%r327];
	mad.lo.s32 	%r329, %r328, %r117, %r326;
	add.s32 	%r330, %r243, %r86;
	ld.shared.u32 	%r331, [%r330];
	mad.lo.s32 	%r332, %r331, %r118, %r329;
	add.s32 	%r333, %r243, %r87;
	ld.shared.u32 	%r334, [%r333];
	mad.lo.s32 	%r335, %r334, %r119, %r332;
	add.s32 	%r336, %r243, %r88;
	ld.shared.u32 	%r337, [%r336];
	mad.lo.s32 	%r338, %r337, %r120, %r335;
	shl.b32 	%r339, %r375, 2;
	mov.u32 	%r340, _ZZ9cuda_gemmIiLi128ELi8ELi1ELi64ELi64ELi64ELi1EEviiiPT_S1_S1_iiE3Csh;
	add.s32 	%r341, %r340, %r339;
	ld.shared.u32 	%r342, [%r341];
	add.s32 	%r343, %r342, %r338;
	st.shared.u32 	[%r341], %r343;
	add.s32 	%r375, %r375, %r3;
	setp.lt.u32 	%p52, %r375, 64;
	@%p52 bra 	$L__BB119_25;
$L__BB119_26:
	mov.b32 	%r374, 32;
	mov.pred 	%p61, 0;
	@%p1 bra 	$L__BB119_23;
	setp.gt.u32 	%p54, %r1, 63;
	bar.sync 	0;
	@%p54 bra 	$L__BB119_34;
	setp.eq.s32 	%p55, %r17, 0;
	shl.b32 	%r123, %r365, 6;
	mov.u32 	%r376, %r1;
	@%p55 bra 	$L__BB119_32;
	setp.eq.s32 	%p56, %r17, 1;
	add.s32 	%r345, %r123, %r1;
	ld.shared.u32 	%r346, [%r22];
	mul.wide.s32 	%rd36, %r345, 4;
	add.s64 	%rd7, %rd3, %rd36;
	st.global.u32 	[%rd7], %r346;
	mov.u32 	%r376, %r4;
	@%p56 bra 	$L__BB119_32;
	setp.eq.s32 	%p57, %r17, 2;
	ld.shared.u32 	%r347, [%r23];
	cvt.u64.u32 	%rd37, %r19;
	add.s64 	%rd8, %rd7, %rd37;
	st.global.u32 	[%rd8], %r347;
	mov.u32 	%r376, %r21;
	@%p57 bra 	$L__BB119_32;
	add.s32 	%r376, %r21, %r3;
	add.s32 	%r348, %r23, %r19;
	ld.shared.u32 	%r349, [%r348];
	add.s64 	%rd39, %rd8, %rd37;
	st.global.u32 	[%rd39], %r349;
$L__BB119_32:
	setp.lt.u32 	%p58, %r16, 3;
	@%p58 bra 	$L__BB119_34;
$L__BB119_33:
	add.s32 	%r350, %r123, %r376;
	shl.b32 	%r351, %r376, 2;
	mov.u32 	%r352, _ZZ9cuda_gemmIiLi128ELi8ELi1ELi64ELi64ELi64ELi1EEviiiPT_S1_S1_iiE3Csh;
	add.s32 	%r353, %r352, %r351;
	ld.shared.u32 	%r354, [%r353];
	mul.wide.s32 	%rd40, %r350, 4;
	add.s64 	%rd41, %rd3, %rd40;
	st.global.u32 	[%rd41], %r354;
	add.s32 	%r355, %r353, %r19;
	ld.shared.u32 	%r356, [%r355];
	add.s64 	%rd43, %rd41, %rd42;
	st.global.u32 	[%rd43], %r356;
	add.s32 	%r357, %r355, %r19;
	ld.shared.u32 	%r358, [%r357];
	add.s64 	%rd44, %rd43, %rd42;
	st.global.u32 	[%rd44], %r358;
	add.s32 	%r359, %r357, %r19;
	ld.shared.u32 	%r360, [%r359];
	add.s64 	%rd45, %rd44, %rd42;
	st.global.u32 	[%rd45], %r360;
	add.s32 	%r376, %r19, %r376;
	setp.lt.u32 	%p59, %r376, 64;
	@%p59 bra 	$L__BB119_33;
$L__BB119_34:
	add.s32 	%r365, %r365, %r14;
	setp.lt.u32 	%p60, %r365, %r15;
	@%p60 bra 	$L__BB119_7;
$L__BB119_35:
	ret;

}
	// .globl	_Z9cuda_gemmIiLi128ELi8ELi1ELi128ELi2ELi2ELi0EEviiiPT_S1_S1_ii
.visible .entry _Z9cuda_gemmIiLi128ELi8ELi1ELi128ELi2ELi2ELi0EEviiiPT_S1_S1_ii(
	.param .u32 _Z9cuda_gemmIiLi128ELi8ELi1ELi128ELi2ELi2ELi0EEviiiPT_S1_S1_ii_param_0,
	.param .u32 _Z9cuda_gemmIiLi128ELi8ELi1ELi128ELi2ELi2ELi0EEviiiPT_S1_S1_ii_param_1,
	.param .u32 _Z9cuda_gemmIiLi128ELi8ELi1ELi128ELi2ELi2ELi0EEviiiPT_S1_S1_ii_param_2,
	.param .u64 .ptr .align 1 _Z9cuda_gemmIiLi128ELi8ELi1ELi128ELi2ELi2ELi0EEviiiPT_S1_S1_ii_param_3,
	.param .u64 .ptr .align 1 _Z9cuda_gemmIiLi128ELi8ELi1ELi128ELi2ELi2ELi0EEviiiPT_S1_S1_ii_param_4,
	.param .u64 .ptr .align 1 _Z9cuda_gemmIiLi128ELi8ELi1ELi128ELi2ELi2ELi0EEviiiPT_S1_S1_ii_param_5,
	.param .u32 _Z9cuda_gemmIiLi128ELi8ELi1ELi128ELi2ELi2ELi0EEviiiPT_S1_S1_ii_param_6,
	.param .u32 _Z9cuda_gemmIiLi128ELi8ELi1ELi128ELi2ELi2ELi0EEviiiPT_S1_S1_ii_param_7
)
.maxntid 128
{
	.reg .pred 	%p<36>;
	.reg .b32 	%r<237>;
	.reg .b64 	%rd<37>;
	// demoted variable
	.shared .align 128 .b8 _ZZ9cuda_gemmIiLi128ELi8ELi1ELi128ELi2ELi2ELi0EEviiiPT_S1_S1_iiE11kron_fac_sh[24];
	// demoted variable
	.shared .align 128 .b8 _ZZ9cuda_gemmIiLi128ELi8ELi1ELi128ELi2ELi2ELi0EEviiiPT_S1_S1_iiE3Ash[512];
	// demoted variable
	.shared .align 128 .b8 _ZZ9cuda_gemmIiLi128ELi8ELi1ELi128ELi2ELi2ELi0EEviiiPT_S1_S1_iiE3Csh[512];
	ld.param.u32 	%r86, [_Z9cuda_gemmIiLi128ELi8ELi1ELi128ELi2ELi2ELi0EEviiiPT_S1_S1_ii_param_1];
	ld.param.u32 	%r87, [_Z9cuda_gemmIiLi128ELi8ELi1ELi128ELi2ELi2ELi0EEviiiPT_S1_S1_ii_param_2];
	ld.param.u64 	%rd5, [_Z9cuda_gemmIiLi128ELi8ELi1ELi128ELi2ELi2ELi0EEviiiPT_S1_S1_ii_param_3];
	ld.param.u64 	%rd4, [_Z9cuda_gemmIiLi128ELi8ELi1ELi128ELi2ELi2ELi0EEviiiPT_S1_S1_ii_param_4];
	ld.param.u64 	%rd6, [_Z9cuda_gemmIiLi128ELi8ELi1ELi128ELi2ELi2ELi0EEviiiPT_S1_S1_ii_param_5];
	ld.param.u32 	%r88, [_Z9cuda_gemmIiLi128ELi8ELi1ELi128ELi2ELi2ELi0EEviiiPT_S1_S1_ii_param_6];
	ld.param.u32 	%r89, [_Z9cuda_gemmIiLi128ELi8ELi1ELi128ELi2ELi2ELi0EEviiiPT_S1_S1_ii_param_7];
	cvta.to.global.u64 	%rd1, %rd5;
	cvta.to.global.u64 	%rd2, %rd6;
	mov.u32 	%r1, %tid.x;
	mul.lo.s32 	%r2, %r89, %r88;
	setp.ge.u32 	%p1, %r1, %r2;
	@%p1 bra 	$L__BB120_3;
	mov.u32 	%r3, %ntid.x;
	cvta.to.global.u64 	%rd3, %rd4;
	mov.u32 	%r216, %r1;
$L__BB120_2:
	mul.wide.u32 	%rd7, %r216, 4;
	add.s64 	%rd8, %rd3, %rd7;
	ld.global.u32 	%r90, [%rd8];
	rem.u32 	%r91, %r216, %r88;
	mov.u32 	%r92, _ZZ9cuda_gemmIiLi128ELi8ELi1ELi128ELi2ELi2ELi0EEviiiPT_S1_S1_iiE11kron_fac_sh;
	mad.lo.s32 	%r93, %r91, 12, %r92;
	div.u32 	%r94, %r216, %r89;
	shl.b32 	%r95, %r94, 2;
	add.s32 	%r96, %r93, %r95;
	st.shared.u32 	[%r96], %r90;
	add.s32 	%r216, %r216, %r3;
	setp.lt.u32 	%p2, %r216, %r2;
	@%p2 bra 	$L__BB120_2;
$L__BB120_3:
	div.s32 	%r6, 128, %r89;
	div.u32 	%r8, %r1, %r6;
	mul.lo.s32 	%r97, %r8, %r6;
	sub.s32 	%r7, %r1, %r97;
	mov.u32 	%r9, %ntid.x;
	mov.u32 	%r219, %ctaid.y;
	mov.u32 	%r11, %nctaid.y;
	shl.b32 	%r12, %r11, 3;
	setp.ge.u32 	%p3, %r219, %r12;
	@%p3 bra 	$L__BB120_37;
	mov.u32 	%r99, %ctaid.x;
	shl.b32 	%r13, %r99, 7;
	min.s32 	%r14, %r89, 32;
	mul.lo.s32 	%r15, %r7, %r89;
	shl.b32 	%r100, %r89, 8;
	sub.s32 	%r16, 8223, %r100;
	mul.lo.s32 	%r17, %r6, %r99;
	add.s32 	%r18, %r1, %r9;
	max.u32 	%r101, %r18, 128;
	setp.lt.u32 	%p4, %r18, 128;
	selp.u32 	%r102, 1, 0, %p4;
	add.s32 	%r103, %r18, %r102;
	sub.s32 	%r104, %r101, %r103;
	div.u32 	%r105, %r104, %r9;
	add.s32 	%r19, %r105, %r102;
	and.b32  	%r20, %r19, 3;
	shl.b32 	%r106, %r1, 2;
	mov.u32 	%r107, _ZZ9cuda_gemmIiLi128ELi8ELi1ELi128ELi2ELi2ELi0EEviiiPT_S1_S1_iiE3Ash;
	add.s32 	%r21, %r107, %r106;
	shl.b32 	%r22, %r9, 2;
	add.s32 	%r23, %r21, %r22;
	add.s32 	%r24, %r18, %r9;
	add.s32 	%r25, %r24, %r9;
	mov.u32 	%r108, _ZZ9cuda_gemmIiLi128ELi8ELi1ELi128ELi2ELi2ELi0EEviiiPT_S1_S1_iiE3Csh;
	add.s32 	%r26, %r108, %r106;
	add.s32 	%r27, %r26, %r22;
	add.s32 	%r28, %r27, %r22;
	shl.b32 	%r29, %r9, 4;
	shl.b32 	%r30, %r9, 3;
	mul.lo.s32 	%r31, %r9, 12;
	div.u32 	%r32, %r9, %r6;
$L__BB120_5:
	setp.eq.s32 	%p5, %r20, 3;
	mul.lo.s32 	%r36, %r219, %r87;
	mov.u32 	%r220, %r1;
	@%p5 bra 	$L__BB120_9;
	setp.eq.s32 	%p6, %r20, 0;
	add.s32 	%r109, %r36, %r13;
	add.s32 	%r37, %r109, %r1;
	mul.wide.u32 	%rd9, %r37, 4;
	add.s64 	%rd10, %rd1, %rd9;
	ld.global.u32 	%r110, [%rd10];
	st.shared.u32 	[%r21], %r110;
	mov.u32 	%r220, %r18;
	@%p6 bra 	$L__BB120_9;
	setp.eq.s32 	%p7, %r20, 1;
	add.s32 	%r38, %r37, %r9;
	mul.wide.u32 	%rd11, %r38, 4;
	add.s64 	%rd12, %rd1, %rd11;
	ld.global.u32 	%r111, [%rd12];
	st.shared.u32 	[%r23], %r111;
	mov.u32 	%r220, %r24;
	@%p7 bra 	$L__BB120_9;
	add.s32 	%r112, %r38, %r9;
	mul.wide.u32 	%rd13, %r112, 4;
	add.s64 	%rd14, %rd1, %rd13;
	ld.global.u32 	%r113, [%rd14];
	add.s32 	%r114, %r23, %r22;
	st.shared.u32 	[%r114], %r113;
	mov.u32 	%r220, %r25;
$L__BB120_9:
	setp.lt.u32 	%p8, %r19, 3;
	@%p8 bra 	$L__BB120_12;
	shl.b32 	%r115, %r220, 2;
	mov.u32 	%r116, _ZZ9cuda_gemmIiLi128ELi8ELi1ELi128ELi2ELi2ELi0EEviiiPT_S1_S1_iiE3Ash;
	add.s32 	%r225, %r116, %r115;
	add.s32 	%r117, %r13, %r220;
	add.s32 	%r221, %r117, %r36;
	add.s32 	%r224, %r221, %r9;
	shl.b32 	%r118, %r9, 1;
	add.s32 	%r223, %r221, %r118;
	mad.lo.s32 	%r222, %r9, 3, %r221;
$L__BB120_11:
	mul.wide.u32 	%rd15, %r221, 4;
	add.s64 	%rd16, %rd1, %rd15;
	ld.global.u32 	%r119, [%rd16];
	st.shared.u32 	[%r225], %r119;
	mul.wide.u32 	%rd17, %r224, 4;
	add.s64 	%rd18, %rd1, %rd17;
	ld.global.u32 	%r120, [%rd18];
	add.s32 	%r121, %r225, %r22;
	st.shared.u32 	[%r121], %r120;
	mul.wide.u32 	%rd19, %r223, 4;
	add.s64 	%rd20, %rd1, %rd19;
	ld.global.u32 	%r122, [%rd20];
	add.s32 	%r123, %r225, %r30;
	st.shared.u32 	[%r123], %r122;
	mul.wide.u32 	%rd21, %r222, 4;
	add.s64 	%rd22, %rd1, %rd21;
	ld.global.u32 	%r124, [%rd22];
	add.s32 	%r125, %r225, %r31;
	st.shared.u32 	[%r125], %r124;
	add.s32 	%r220, %r220, %r22;
	add.s32 	%r225, %r225, %r29;
	add.s32 	%r224, %r224, %r22;
	add.s32 	%r223, %r223, %r22;
	add.s32 	%r222, %r222, %r22;
	add.s32 	%r221, %r221, %r22;
	setp.lt.u32 	%p9, %r220, 128;
	@%p9 bra 	$L__BB120_11;
$L__BB120_12:
	bar.sync 	0;
	mov.u32 	%r227, %r1;
	@%p5 bra 	$L__BB120_16;
	setp.eq.s32 	%p11, %r20, 0;
	mov.b32 	%r126, 0;
	st.shared.u32 	[%r26], %r126;
	mov.u32 	%r227, %r18;
	@%p11 bra 	$L__BB120_16;
	setp.eq.s32 	%p12, %r20, 1;
	mov.b32 	%r127, 0;
	st.shared.u32 	[%r27], %r127;
	mov.u32 	%r227, %r24;
	@%p12 bra 	$L__BB120_16;
	mov.b32 	%r128, 0;
	st.shared.u32 	[%r28], %r128;
	mov.u32 	%r227, %r25;
$L__BB120_16:
	@%p8 bra 	$L__BB120_17;
	bra.uni 	$L__BB120_38;
$L__BB120_17:
	setp.gt.s32 	%p15, %r6, 0;
	@%p15 bra 	$L__BB120_18;
	bra.uni 	$L__BB120_30;
$L__BB120_18:
	setp.lt.s32 	%p16, %r89, 1;
	and.b32  	%r136, %r1, 31;
	rem.s32 	%r60, %r136, %r14;
	add.s32 	%r61, %r60, %r15;
	@%p16 bra 	$L__BB120_20;
	shl.b32 	%r137, %r61, 2;
	mov.u32 	%r138, _ZZ9cuda_gemmIiLi128ELi8ELi1ELi128ELi2ELi2ELi0EEviiiPT_S1_S1_iiE3Ash;
	add.s32 	%r139, %r138, %r137;
	ld.shared.u32 	%r234, [%r139];
$L__BB120_20:
	setp.lt.s32 	%p17, %r89, 2;
	@%p17 bra 	$L__BB120_22;
	add.s32 	%r140, %r60, 1;
	setp.lt.s32 	%p18, %r140, %r14;
	selp.b32 	%r141, 0, %r14, %p18;
	sub.s32 	%r142, %r61, %r141;
	shl.b32 	%r143, %r142, 2;
	mov.u32 	%r144, _ZZ9cuda_gemmIiLi128ELi8ELi1ELi128ELi2ELi2ELi0EEviiiPT_S1_S1_iiE3Ash;
	add.s32 	%r145, %r144, %r143;
	ld.shared.u32 	%r233, [%r145+4];
$L__BB120_22:
	setp.ge.s32 	%p19, %r8, %r88;
	@%p19 bra 	$L__BB120_30;
	add.s32 	%r146, %r60, 1;
	setp.lt.s32 	%p20, %r146, %r14;
	selp.b32 	%r147, 0, %r14, %p20;
	sub.s32 	%r66, %r60, %r147;
	setp.lt.s32 	%p21, %r60, %r89;
	selp.b32 	%r148, 0, %r89, %p21;
	sub.s32 	%r67, %r60, %r148;
	setp.lt.s32 	%p22, %r146, %r89;
	selp.b32 	%r149, 0, %r89, %p22;
	sub.s32 	%r68, %r146, %r149;
	shl.b32 	%r154, %r66, 2;
	mov.u32 	%r231, %r8;
$L__BB120_24:
	setp.gt.u32 	%p23, %r89, 32;
	mov.u32 	%r150, _ZZ9cuda_gemmIiLi128ELi8ELi1ELi128ELi2ELi2ELi0EEviiiPT_S1_S1_iiE11kron_fac_sh;
	mad.lo.s32 	%r70, %r231, 12, %r150;
	shl.b32 	%r151, %r60, 2;
	add.s32 	%r152, %r70, %r151;
	ld.shared.u32 	%r71, [%r152];
	@%p23 bra 	$L__BB120_27;
	shfl.sync.idx.b32	%r157|%p27, %r71, %r67, %r16, -1;
	mul.lo.s32 	%r232, %r157, %r234;
	@%p17 bra 	$L__BB120_29;
	shfl.sync.idx.b32	%r158|%p28, %r71, %r68, %r16, -1;
	mad.lo.s32 	%r232, %r158, %r233, %r232;
	bra.uni 	$L__BB120_29;
$L__BB120_27:
	setp.gt.s32 	%p25, %r89, 0;
	mul.lo.s32 	%r153, %r71, %r234;
	selp.b32 	%r232, %r153, 0, %p25;
	@%p17 bra 	$L__BB120_29;
	add.s32 	%r155, %r70, %r154;
	ld.shared.u32 	%r156, [%r155+4];
	mad.lo.s32 	%r232, %r156, %r233, %r232;
$L__BB120_29:
	mad.lo.s32 	%r159, %r231, %r6, %r7;
	shl.b32 	%r160, %r159, 2;
	mov.u32 	%r161, _ZZ9cuda_gemmIiLi128ELi8ELi1ELi128ELi2ELi2ELi0EEviiiPT_S1_S1_iiE3Csh;
	add.s32 	%r162, %r161, %r160;
	ld.shared.u32 	%r163, [%r162];
	add.s32 	%r164, %r163, %r232;
	st.shared.u32 	[%r162], %r164;
	add.s32 	%r231, %r231, %r32;
	setp.lt.s32 	%p29, %r231, %r88;
	@%p29 bra 	$L__BB120_24;
$L__BB120_30:
	bar.sync 	0;
	mad.lo.s32 	%r80, %r219, %r86, %r17;
	div.s32 	%r81, %r87, %r89;
	mov.u32 	%r235, %r1;
	@%p5 bra 	$L__BB120_34;
	setp.eq.s32 	%p31, %r20, 0;
	div.s32 	%r165, %r1, %r6;
	mad.lo.s32 	%r166, %r81, %r165, %r80;
	mul.lo.s32 	%r167, %r165, %r6;
	sub.s32 	%r168, %r1, %r167;
	add.s32 	%r169, %r166, %r168;
	ld.shared.u32 	%r170, [%r26];
	mul.wide.s32 	%rd23, %r169, 4;
	add.s64 	%rd24, %rd2, %rd23;
	st.global.u32 	[%rd24], %r170;
	mov.u32 	%r235, %r18;
	@%p31 bra 	$L__BB120_34;
	setp.eq.s32 	%p32, %r20, 1;
	div.s32 	%r171, %r18, %r6;
	mad.lo.s32 	%r172, %r81, %r171, %r80;
	mul.lo.s32 	%r173, %r171, %r6;
	sub.s32 	%r174, %r18, %r173;
	add.s32 	%r175, %r172, %r174;
	ld.shared.u32 	%r176, [%r27];
	mul.wide.s32 	%rd25, %r175, 4;
	add.s64 	%rd26, %rd2, %rd25;
	st.global.u32 	[%rd26], %r176;
	mov.u32 	%r235, %r24;
	@%p32 bra 	$L__BB120_34;
	div.s32 	%r177, %r24, %r6;
	mad.lo.s32 	%r178, %r81, %r177, %r80;
	mul.lo.s32 	%r179, %r177, %r6;
	sub.s32 	%r180, %r24, %r179;
	add.s32 	%r181, %r178, %r180;
	ld.shared.u32 	%r182, [%r28];
	mul.wide.s32 	%rd27, %r181, 4;
	add.s64 	%rd28, %rd2, %rd27;
	st.global.u32 	[%rd28], %r182;
	mov.u32 	%r235, %r25;
$L__BB120_34:
	@%p8 bra 	$L__BB120_36;
$L__BB120_35:
	div.s32 	%r183, %r235, %r6;
	mad.lo.s32 	%r184, %r81, %r183, %r80;
	mul.lo.s32 	%r185, %r183, %r6;
	sub.s32 	%r186, %r235, %r185;
	add.s32 	%r187, %r184, %r186;
	shl.b32 	%r188, %r235, 2;
	mov.u32 	%r189, _ZZ9cuda_gemmIiLi128ELi8ELi1ELi128ELi2ELi2ELi0EEviiiPT_S1_S1_iiE3Csh;
	add.s32 	%r190, %r189, %r188;
	ld.shared.u32 	%r191, [%r190];
	mul.wide.s32 	%rd29, %r187, 4;
	add.s64 	%rd30, %rd2, %rd29;
	st.global.u32 	[%rd30], %r191;
	add.s32 	%r192, %r235, %r9;
	div.s32 	%r193, %r192, %r6;
	mad.lo.s32 	%r194, %r81, %r193, %r80;
	mul.lo.s32 	%r195, %r193, %r6;
	sub.s32 	%r196, %r192, %r195;
	add.s32 	%r197, %r194, %r196;
	add.s32 	%r198, %r190, %r22;
	ld.shared.u32 	%r199, [%r198];
	mul.wide.s32 	%rd31, %r197, 4;
	add.s64 	%rd32, %rd2, %rd31;
	st.global.u32 	[%rd32], %r199;
	add.s32 	%r200, %r192, %r9;
	div.s32 	%r201, %r200, %r6;
	mad.lo.s32 	%r202, %r81, %r201, %r80;
	mul.lo.s32 	%r203, %r201, %r6;
	sub.s32 	%r204, %r200, %r203;
	add.s32 	%r205, %r202, %r204;
	add.s32 	%r206, %r198, %r22;
	ld.shared.u32 	%r207, [%r206];
	mul.wide.s32 	%rd33, %r205, 4;
	add.s64 	%rd34, %rd2, %rd33;
	st.global.u32 	[%rd34], %r207;
	add.s32 	%r208, %r200, %r9;
	div.s32 	%r209, %r208, %r6;
	mad.lo.s32 	%r210, %r81, %r209, %r80;
	mul.lo.s32 	%r211, %r209, %r6;
	sub.s32 	%r212, %r208, %r211;
	add.s32 	%r213, %r210, %r212;
	add.s32 	%r214, %r206, %r22;
	ld.shared.u32 	%r215, [%r214];
	mul.wide.s32 	%rd35, %r213, 4;
	add.s64 	%rd36, %rd2, %rd35;
	st.global.u32 	[%rd36], %r215;
	add.s32 	%r235, %r208, %r9;
	setp.lt.u32 	%p34, %r235, 128;
	@%p34 bra 	$L__BB120_35;
$L__BB120_36:
	add.s32 	%r219, %r219, %r11;
	setp.lt.u32 	%p35, %r219, %r12;
	@%p35 bra 	$L__BB120_5;
$L__BB120_37:
	ret;
$L__BB120_38:
	shl.b32 	%r129, %r227, 2;
	mov.u32 	%r130, _ZZ9cuda_gemmIiLi128ELi8ELi1ELi128ELi2ELi2ELi0EEviiiPT_S1_S1_iiE3Csh;
	add.s32 	%r131, %r130, %r129;
	mov.b32 	%r132, 0;
	st.shared.u32 	[%r131], %r132;
	add.s32 	%r133, %r131, %r22;
	st.shared.u32 	[%r133], %r132;
	add.s32 	%r134, %r133, %r22;
	st.shared.u32 	[%r134], %r132;
	add.s32 	%r135, %r134, %r22;
	st.shared.u32 	[%r135], %r132;
	add.s32 	%r227, %r22, %r227;
	setp.lt.u32 	%p14, %r227, 128;
	@%p14 bra 	$L__BB120_38;
	bra.uni 	$L__BB120_17;

}
	// .globl	_Z9cuda_gemmIiLi128ELi8ELi1ELi128ELi2ELi2ELi1EEviiiPT_S1_S1_ii
.visible .entry _Z9cuda_gemmIiLi128ELi8ELi1ELi128ELi2ELi2ELi1EEviiiPT_S1_S1_ii(
	.param .u32 _Z9cuda_gemmIiLi128ELi8ELi1ELi128ELi2ELi2ELi1EEviiiPT_S1_S1_ii_param_0,
	.param .u32 _Z9cuda_gemmIiLi128ELi8ELi1ELi128ELi2ELi2ELi1EEviiiPT_S1_S1_ii_param_1,
	.param .u32 _Z9cuda_gemmIiLi128ELi8ELi1ELi128ELi2ELi2ELi1EEviiiPT_S1_S1_ii_param_2,
	.param .u64 .ptr .align 1 _Z9cuda_gemmIiLi128ELi8ELi1ELi128ELi2ELi2ELi1EEviiiPT_S1_S1_ii_param_3,
	.param .u64 .ptr .align 1 _Z9cuda_gemmIiLi128ELi8ELi1ELi128ELi2ELi2ELi1EEviiiPT_S1_S1_ii_param_4,
	.param .u64 .ptr .align 1 _Z9cuda_gemmIiLi128ELi8ELi1ELi128ELi2ELi2ELi1EEviiiPT_S1_S1_ii_param_5,
	.param .u32 _Z9cuda_gemmIiLi128ELi8ELi1ELi128ELi2ELi2ELi1EEviiiPT_S1_S1_ii_param_6,
	.param .u32 _Z9cuda_gemmIiLi128ELi8ELi1ELi128ELi2ELi2ELi1EEviiiPT_S1_S1_ii_param_7
)
.maxntid 128
{
	.reg .pred 	%p<25>;
	.reg .b32 	%r<147>;
	.reg .b64 	%rd<39>;
	// demoted variable
	.shared .align 128 .b8 _ZZ9cuda_gemmIiLi128ELi8ELi1ELi128ELi2ELi2ELi1EEviiiPT_S1_S1_iiE11kron_fac_sh[24];
	// demoted variable
	.shared .align 128 .b8 _ZZ9cuda_gemmIiLi128ELi8ELi1ELi128ELi2ELi2ELi1EEviiiPT_S1_S1_iiE3Ash[512];
	// demoted variable
	.shared .align 128 .b8 _ZZ9cuda_gemmIiLi128ELi8ELi1ELi128ELi2ELi2ELi1EEviiiPT_S1_S1_iiE3Csh[512];
	ld.param.u64 	%rd11, [_Z9cuda_gemmIiLi128ELi8ELi1ELi128ELi2ELi2ELi1EEviiiPT_S1_S1_ii_param_3];
	ld.param.u64 	%rd10, [_Z9cuda_gemmIiLi128ELi8ELi1ELi128ELi2ELi2ELi1EEviiiPT_S1_S1_ii_param_4];
	ld.param.u64 	%rd12, [_Z9cuda_gemmIiLi128ELi8ELi1ELi128ELi2ELi2ELi1EEviiiPT_S1_S1_ii_param_5];
	cvta.to.global.u64 	%rd1, %rd11;
	cvta.to.global.u64 	%rd2, %rd12;
	mov.u32 	%r1, %tid.x;
	setp.gt.u32 	%p1, %r1, 3;
	@%p1 bra 	$L__BB121_3;
	mov.u32 	%r2, %ntid.x;
	cvta.to.global.u64 	%rd3, %rd10;
	mov.u32 	%r59, _ZZ9cuda_gemmIiLi128ELi8ELi1ELi128ELi2ELi2ELi1EEviiiPT_S1_S1_iiE11kron_fac_sh;
	mov.u32 	%r134, %r1;
$L__BB121_2:
	mul.wide.u32 	%rd13, %r134, 4;
	add.s64 	%rd14, %rd3, %rd13;
	ld.global.u32 	%r57, [%rd14];
	and.b32  	%r58, %r134, 1;
	mad.lo.s32 	%r60, %r58, 12, %r59;
	shl.b32 	%r61, %r134, 1;
	and.b32  	%r62, %r61, -4;
	add.s32 	%r63, %r60, %r62;
	st.shared.u32 	[%r63], %r57;
	add.s32 	%r134, %r134, %r2;
	setp.lt.u32 	%p2, %r134, 4;
	@%p2 bra 	$L__BB121_2;
$L__BB121_3:
	and.b32  	%r5, %r1, 63;
	mov.u32 	%r6, %ntid.x;
	mov.u32 	%r135, %ctaid.y;
	mov.u32 	%r8, %nctaid.y;
	shl.b32 	%r9, %r8, 3;
	setp.ge.u32 	%p3, %r135, %r9;
	@%p3 bra 	$L__BB121_27;
	and.b32  	%r10, %r1, 1;
	shl.b32 	%r64, %r1, 2;
	and.b32  	%r65, %r64, 4;
	mov.u32 	%r66, _ZZ9cuda_gemmIiLi128ELi8ELi1ELi128ELi2ELi2ELi1EEviiiPT_S1_S1_iiE11kron_fac_sh;
	add.s32 	%r11, %r66, %r65;
	add.s32 	%r12, %r1, %r6;
	max.u32 	%r67, %r12, 128;
	setp.lt.u32 	%p4, %r12, 128;
	selp.u32 	%r68, 1, 0, %p4;
	add.s32 	%r69, %r12, %r68;
	sub.s32 	%r70, %r67, %r69;
	div.u32 	%r71, %r70, %r6;
	add.s32 	%r13, %r71, %r68;
	and.b32  	%r14, %r13, 3;
	mov.u32 	%r72, _ZZ9cuda_gemmIiLi128ELi8ELi1ELi128ELi2ELi2ELi1EEviiiPT_S1_S1_iiE3Ash;
	add.s32 	%r15, %r72, %r64;
	shl.b32 	%r16, %r6, 2;
	add.s32 	%r17, %r15, %r16;
	add.s32 	%r18, %r12, %r6;
	add.s32 	%r19, %r18, %r6;
	mov.u32 	%r73, _ZZ9cuda_gemmIiLi128ELi8ELi1ELi128ELi2ELi2ELi1EEviiiPT_S1_S1_iiE3Csh;
	add.s32 	%r20, %r73, %r64;
	add.s32 	%r21, %r20, %r16;
	add.s32 	%r22, %r21, %r16;
	shl.b32 	%r74, %r5, 3;
	or.b32  	%r75, %r74, %r65;
	add.s32 	%r23, %r72, %r75;
	xor.b32  	%r24, %r10, 1;
	mul.wide.u32 	%rd4, %r6, 16;
	shr.u32 	%r25, %r6, 6;
	cvt.u64.u32 	%rd34, %r16;
$L__BB121_5:
	setp.eq.s32 	%p5, %r14, 3;
	shl.b32 	%r27, %r135, 7;
	mov.u32 	%r136, %r1;
	@%p5 bra 	$L__BB121_9;
	setp.eq.s32 	%p6, %r14, 0;
	add.s32 	%r28, %r27, %r1;
	mul.wide.u32 	%rd15, %r28, 4;
	add.s64 	%rd16, %rd1, %rd15;
	ld.global.u32 	%r76, [%rd16];
	st.shared.u32 	[%r15], %r76;
	mov.u32 	%r136, %r12;
	@%p6 bra 	$L__BB121_9;
	setp.eq.s32 	%p7, %r14, 1;
	add.s32 	%r29, %r28, %r6;
	mul.wide.u32 	%rd17, %r29, 4;
	add.s64 	%rd18, %rd1, %rd17;
	ld.global.u32 	%r77, [%rd18];
	st.shared.u32 	[%r17], %r77;
	mov.u32 	%r136, %r18;
	@%p7 bra 	$L__BB121_9;
	add.s32 	%r78, %r29, %r6;
	mul.wide.u32 	%rd19, %r78, 4;
	add.s64 	%rd20, %rd1, %rd19;
	ld.global.u32 	%r79, [%rd20];
	add.s32 	%r80, %r17, %r16;
	st.shared.u32 	[%r80], %r79;
	mov.u32 	%r136, %r19;
$L__BB121_9:
	setp.lt.u32 	%p8, %r13, 3;
	@%p8 bra 	$L__BB121_12;
	shl.b32 	%r81, %r136, 2;
	mov.u32 	%r82, _ZZ9cuda_gemmIiLi128ELi8ELi1ELi128ELi2ELi2ELi1EEviiiPT_S1_S1_iiE3Ash;
	add.s32 	%r140, %r82, %r81;
	add.s32 	%r83, %r136, %r27;
	add.s32 	%r139, %r83, %r6;
	shl.b32 	%r84, %r6, 1;
	add.s32 	%r138, %r83, %r84;
	mad.lo.s32 	%r137, %r6, 3, %r83;
	mul.wide.u32 	%rd21, %r83, 4;
	add.s64 	%rd38, %rd1, %rd21;
$L__BB121_11:
	ld.global.u32 	%r85, [%rd38];
	st.shared.u32 	[%r140], %r85;
	mul.wide.u32 	%rd22, %r139, 4;
	add.s64 	%rd23, %rd1, %rd22;
	ld.global.u32 	%r86, [%rd23];
	add.s32 	%r87, %r140, %r16;
	st.shared.u32 	[%r87], %r86;
	mul.wide.u32 	%rd24, %r138, 4;
	add.s64 	%rd25, %rd1, %rd24;
	ld.global.u32 	%r88, [%rd25];
	shl.b32 	%r89, %r6, 3;
	add.s32 	%r90, %r140, %r89;
	st.shared.u32 	[%r90], %r88;
	mul.wide.u32 	%rd26, %r137, 4;
	add.s64 	%rd27, %rd1, %rd26;
	ld.global.u32 	%r91, [%rd27];
	mad.lo.s32 	%r92, %r6, 12, %r140;
	st.shared.u32 	[%r92], %r91;
	add.s32 	%r136, %r136, %r16;
	shl.b32 	%r93, %r6, 4;
	add.s32 	%r140, %r140, %r93;
	add.s32 	%r139, %r139, %r16;
	add.s32 	%r138, %r138, %r16;
	add.s32 	%r137, %r137, %r16;
	add.s64 	%rd38, %rd38, %rd4;
	setp.lt.u32 	%p9, %r136, 128;
	@%p9 bra 	$L__BB121_11;
$L__BB121_12:
	setp.eq.s32 	%p10, %r14, 3;
	bar.sync 	0;
	mov.u32 	%r142, %r1;
	@%p10 bra 	$L__BB121_16;
	setp.eq.s32 	%p11, %r14, 0;
	mov.b32 	%r94, 0;
	st.shared.u32 	[%r20], %r94;
	mov.u32 	%r142, %r12;
	@%p11 bra 	$L__BB121_16;
	setp.eq.s32 	%p12, %r14, 1;
	mov.b32 	%r95, 0;
	st.shared.u32 	[%r21], %r95;
	mov.u32 	%r142, %r18;
	@%p12 bra 	$L__BB121_16;
	mov.b32 	%r96, 0;
	st.shared.u32 	[%r22], %r96;
	mov.u32 	%r142, %r19;
$L__BB121_16:
	setp.lt.u32 	%p13, %r13, 3;
	@%p13 bra 	$L__BB121_18;
$L__BB121_17:
	shl.b32 	%r97, %r142, 2;
	mov.u32 	%r98, _ZZ9cuda_gemmIiLi128ELi8ELi1ELi128ELi2ELi2ELi1EEviiiPT_S1_S1_iiE3Csh;
	add.s32 	%r99, %r98, %r97;
	mov.b32 	%r100, 0;
	st.shared.u32 	[%r99], %r100;
	add.s32 	%r101, %r99, %r16;
	st.shared.u32 	[%r101], %r100;
	add.s32 	%r102, %r101, %r16;
	st.shared.u32 	[%r102], %r100;
	add.s32 	%r103, %r102, %r16;
	st.shared.u32 	[%r103], %r100;
	add.s32 	%r142, %r16, %r142;
	setp.lt.u32 	%p14, %r142, 128;
	@%p14 bra 	$L__BB121_17;
$L__BB121_18:
	shr.u32 	%r144, %r1, 6;
	ld.shared.u32 	%r49, [%r23];
	setp.eq.s32 	%p15, %r10, 0;
	selp.b32 	%r104, 0, -8, %p15;
	add.s32 	%r105, %r23, %r104;
	ld.shared.u32 	%r50, [%r105+4];
$L__BB121_19:
	mad.lo.s32 	%r106, %r144, 12, %r11;
	ld.shared.u32 	%r107, [%r106];
	shfl.sync.idx.b32	%r108|%p16, %r107, %r10, 7711, -1;
	mul.lo.s32 	%r109, %r108, %r49;
	shfl.sync.idx.b32	%r110|%p17, %r107, %r24, 7711, -1;
	mad.lo.s32 	%r111, %r110, %r50, %r109;
	shl.b32 	%r112, %r5, 2;
	shl.b32 	%r113, %r144, 8;
	or.b32  	%r114, %r113, %r112;
	mov.u32 	%r115, _ZZ9cuda_gemmIiLi128ELi8ELi1ELi128ELi2ELi2ELi1EEviiiPT_S1_S1_iiE3Csh;
	add.s32 	%r116, %r115, %r114;
	ld.shared.u32 	%r117, [%r116];
	add.s32 	%r118, %r117, %r111;
	st.shared.u32 	[%r116], %r118;
	add.s32 	%r144, %r144, %r25;
	setp.lt.u32 	%p18, %r144, 2;
	@%p18 bra 	$L__BB121_19;
	setp.eq.s32 	%p19, %r14, 3;
	bar.sync 	0;
	mov.u32 	%r145, %r1;
	@%p19 bra 	$L__BB121_24;
	setp.eq.s32 	%p20, %r14, 0;
	add.s32 	%r119, %r27, %r1;
	ld.shared.u32 	%r120, [%r20];
	mul.wide.s32 	%rd28, %r119, 4;
	add.s64 	%rd8, %rd2, %rd28;
	st.global.u32 	[%rd8], %r120;
	mov.u32 	%r145, %r12;
	@%p20 bra 	$L__BB121_24;
	setp.eq.s32 	%p21, %r14, 1;
	ld.shared.u32 	%r121, [%r21];
	cvt.u64.u32 	%rd29, %r16;
	add.s64 	%rd9, %rd8, %rd29;
	st.global.u32 	[%rd9], %r121;
	mov.u32 	%r145, %r18;
	@%p21 bra 	$L__BB121_24;
	ld.shared.u32 	%r122, [%r22];
	add.s64 	%rd31, %rd9, %rd29;
	st.global.u32 	[%rd31], %r122;
	mov.u32 	%r145, %r19;
$L__BB121_24:
	setp.lt.u32 	%p22, %r13, 3;
	@%p22 bra 	$L__BB121_26;
$L__BB121_25:
	add.s32 	%r123, %r27, %r145;
	shl.b32 	%r124, %r145, 2;
	mov.u32 	%r125, _ZZ9cuda_gemmIiLi128ELi8ELi1ELi128ELi2ELi2ELi1EEviiiPT_S1_S1_iiE3Csh;
	add.s32 	%r126, %r125, %r124;
	ld.shared.u32 	%r127, [%r126];
	mul.wide.s32 	%rd32, %r123, 4;
	add.s64 	%rd33, %rd2, %rd32;
	st.global.u32 	[%rd33], %r127;
	add.s32 	%r128, %r126, %r16;
	ld.shared.u32 	%r129, [%r128];
	add.s64 	%rd35, %rd33, %rd34;
	st.global.u32 	[%rd35], %r129;
	add.s32 	%r130, %r128, %r16;
	ld.shared.u32 	%r131, [%r130];
	add.s64 	%rd36, %rd35, %rd34;
	st.global.u32 	[%rd36], %r131;
	add.s32 	%r132, %r130, %r16;
	ld.shared.u32 	%r133, [%r132];
	add.s64 	%rd37, %rd36, %rd34;
	st.global.u32 	[%rd37], %r133;
	add.s32 	%r145, %r16, %r145;
	setp.lt.u32 	%p23, %r145, 128;
	@%p23 bra 	$L__BB121_25;
$L__BB121_26:
	add.s32 	%r135, %r135, %r8;
	setp.lt.u32 	%p24, %r135, %r9;
	@%p24 bra 	$L__BB121_5;
$L__BB121_27:
	ret;

}
	// .globl	_Z9cuda_gemmIiLi128ELi8ELi1ELi128ELi4ELi4ELi0EEviiiPT_S1_S1_ii
.visible .entry _Z9cuda_gemmIiLi128ELi8ELi1ELi128ELi4ELi4ELi0EEviiiPT_S1_S1_ii(
	.param .u32 _Z9cuda_gemmIiLi128ELi8ELi1ELi128ELi4ELi4ELi0EEviiiPT_S1_S1_ii_param_0,
	.param .u32 _Z9cuda_gemmIiLi128ELi8ELi1ELi128ELi4ELi4ELi0EEviiiPT_S1_S1_ii_param_1,
	.param .u32 _Z9cuda_gemmIiLi128ELi8ELi1ELi128ELi4ELi4ELi0EEviiiPT_S1_S1_ii_param_2,
	.param .u64 .ptr .align 1 _Z9cuda_gemmIiLi128ELi8ELi1ELi128ELi4ELi4ELi0EEviiiPT_S1_S1_ii_param_3,
	.param .u64 .ptr .align 1 _Z9cuda_gemmIiLi128ELi8ELi1ELi128ELi4ELi4ELi0EEviiiPT_S1_S1_ii_param_4,
	.param .u64 .ptr .align 1 _Z9cuda_gemmIiLi128ELi8ELi1ELi128ELi4ELi4ELi0EEviiiPT_S1_S1_ii_param_5,
	.param .u32 _Z9cuda_gemmIiLi128ELi8ELi1ELi128ELi4ELi4ELi0EEviiiPT_S1_S1_ii_param_6,
	.param .u32 _Z9cuda_gemmIiLi128ELi8ELi1ELi128ELi4ELi4ELi0EEviiiPT_S1_S1_ii_param_7
)
.maxntid 128
{
	.reg .pred 	%p<50>;
	.reg .b32 	%r<297>;
	.reg .b64 	%rd<37>;
	// demoted variable
	.shared .align 128 .b8 _ZZ9cuda_gemmIiLi128ELi8ELi1ELi128ELi4ELi4ELi0EEviiiPT_S1_S1_iiE11kron_fac_sh[80];
	// demoted variable
	.shared .align 128 .b8 _ZZ9cuda_gemmIiLi128ELi8ELi1ELi128ELi4ELi4ELi0EEviiiPT_S1_S1_iiE3Ash[512];
	// demoted variable
	.shared .align 128 .b8 _ZZ9cuda_gemmIiLi128ELi8ELi1ELi128ELi4ELi4ELi0EEviiiPT_S1_S1_iiE3Csh[512];
	ld.param.u32 	%r109, [_Z9cuda_gemmIiLi128ELi8ELi1ELi128ELi4ELi4ELi0EEviiiPT_S1_S1_ii_param_1];
	ld.param.u32 	%r110, [_Z9cuda_gemmIiLi128ELi8ELi1ELi128ELi4ELi4ELi0EEviiiPT_S1_S1_ii_param_2];
	ld.param.u64 	%rd5, [_Z9cuda_gemmIiLi128ELi8ELi1ELi128ELi4ELi4ELi0EEviiiPT_S1_S1_ii_param_3];
	ld.param.u64 	%rd4, [_Z9cuda_gemmIiLi128ELi8ELi1ELi128ELi4ELi4ELi0EEviiiPT_S1_S1_ii_param_4];
	ld.param.u64 	%rd6, [_Z9cuda_gemmIiLi128ELi8ELi1ELi128ELi4ELi4ELi0EEviiiPT_S1_S1_ii_param_5];
	ld.param.u32 	%r111, [_Z9cuda_gemmIiLi128ELi8ELi1ELi128ELi4ELi4ELi0EEviiiPT_S1_S1_ii_param_6];
	ld.param.u32 	%r112, [_Z9cuda_gemmIiLi128ELi8ELi1ELi128ELi4ELi4ELi0EEviiiPT_S1_S1_ii_param_7];
	cvta.to.global.u64 	%rd1, %rd5;
	cvta.to.global.u64 	%rd2, %rd6;
	mov.u32 	%r1, %tid.x;
	mul.lo.s32 	%r2, %r112, %r111;
	setp.ge.u32 	%p1, %r1, %r2;
	@%p1 bra 	$L__BB122_3;
	mov.u32 	%r3, %ntid.x;
	cvta.to.global.u64 	%rd3, %rd4;
	mov.u32 	%r266, %r1;
$L__BB122_2:
	mul.wide.u32 	%rd7, %r266, 4;
	add.s64 	%rd8, %rd3, %rd7;
	ld.global.u32 	%r113, [%rd8];
	rem.u32 	%r114, %r266, %r111;
	mov.u32 	%r115, _ZZ9cuda_gemmIiLi128ELi8ELi1ELi128ELi4ELi4ELi0EEviiiPT_S1_S1_iiE11kron_fac_sh;
	mad.lo.s32 	%r116, %r114, 20, %r115;
	div.u32 	%r117, %r266, %r112;
	shl.b32 	%r118, %r117, 2;
	add.s32 	%r119, %r116, %r118;
	st.shared.u32 	[%r119], %r113;
	add.s32 	%r266, %r266, %r3;
	setp.lt.u32 	%p2, %r266, %r2;
	@%p2 bra 	$L__BB122_2;
$L__BB122_3:
	div.s32 	%r6, 128, %r112;
	div.u32 	%r8, %r1, %r6;
	mul.lo.s32 	%r120, %r8, %r6;
	sub.s32 	%r7, %r1, %r120;
	mov.u32 	%r9, %ntid.x;
	mov.u32 	%r271, %ctaid.y;
	mov.u32 	%r11, %nctaid.y;
	shl.b32 	%r12, %r11, 3;
	setp.ge.u32 	%p3, %r271, %r12;
	@%p3 bra 	$L__BB122_49;
	mov.u32 	%r122, %ctaid.x;
	shl.b32 	%r13, %r122, 7;
	min.s32 	%r14, %r112, 32;
	mul.lo.s32 	%r15, %r7, %r112;
	shl.b32 	%r123, %r112, 8;
	sub.s32 	%r16, 8223, %r123;
	mul.lo.s32 	%r17, %r6, %r122;
	add.s32 	%r18, %r1, %r9;
	max.u32 	%r124, %r18, 128;
	setp.lt.u32 	%p4, %r18, 128;
	selp.u32 	%r125, 1, 0, %p4;
	add.s32 	%r126, %r18, %r125;
	sub.s32 	%r127, %r124, %r126;
	div.u32 	%r128, %r127, %r9;
	add.s32 	%r19, %r128, %r125;
	and.b32  	%r20, %r19, 3;
	shl.b32 	%r129, %r1, 2;
	mov.u32 	%r130, _ZZ9cuda_gemmIiLi128ELi8ELi1ELi128ELi4ELi4ELi0EEviiiPT_S1_S1_iiE3Ash;
	add.s32 	%r21, %r130, %r129;
	shl.b32 	%r22, %r9, 2;
	add.s32 	%r23, %r21, %r22;
	add.s32 	%r24, %r18, %r9;
	add.s32 	%r25, %r23, %r22;
	add.s32 	%r26, %r24, %r9;
	mov.u32 	%r131, _ZZ9cuda_gemmIiLi128ELi8ELi1ELi128ELi4ELi4ELi0EEviiiPT_S1_S1_iiE3Csh;
	add.s32 	%r27, %r131, %r129;
	add.s32 	%r28, %r27, %r22;
	add.s32 	%r29, %r28, %r22;
	shl.b32 	%r30, %r9, 4;
	shl.b32 	%r31, %r9, 3;
	mul.lo.s32 	%r32, %r9, 12;
	shl.b32 	%r132, %r9, 1;
	add.s32 	%r33, %r13, %r132;
	mad.lo.s32 	%r34, %r9, 3, %r13;
	div.u32 	%r35, %r9, %r6;
$L__BB122_5:
	setp.eq.s32 	%p5, %r20, 3;
	mul.lo.s32 	%r41, %r271, %r110;
	mov.u32 	%r272, %r1;
	@%p5 bra 	$L__BB122_9;
	setp.eq.s32 	%p6, %r20, 0;
	add.s32 	%r133, %r41, %r13;
	add.s32 	%r42, %r133, %r1;
	mul.wide.u32 	%rd9, %r42, 4;
	add.s64 	%rd10, %rd1, %rd9;
	ld.global.u32 	%r134, [%rd10];
	st.shared.u32 	[%r21], %r134;
	mov.u32 	%r272, %r18;
	@%p6 bra 	$L__BB122_9;
	setp.eq.s32 	%p7, %r20, 1;
	add.s32 	%r43, %r42, %r9;
	mul.wide.u32 	%rd11, %r43, 4;
	add.s64 	%rd12, %rd1, %rd11;
	ld.global.u32 	%r135, [%rd12];
	st.shared.u32 	[%r23], %r135;
	mov.u32 	%r272, %r24;
	@%p7 bra 	$L__BB122_9;
	add.s32 	%r136, %r43, %r9;
	mul.wide.u32 	%rd13, %r136, 4;
	add.s64 	%rd14, %rd1, %rd13;
	ld.global.u32 	%r137, [%rd14];
	st.shared.u32 	[%r25], %r137;
	mov.u32 	%r272, %r26;
$L__BB122_9:
	setp.lt.u32 	%p8, %r19, 3;
	@%p8 bra 	$L__BB122_12;
	shl.b32 	%r138, %r272, 2;
	mov.u32 	%r139, _ZZ9cuda_gemmIiLi128ELi8ELi1ELi128ELi4ELi4ELi0EEviiiPT_S1_S1_iiE3Ash;
	add.s32 	%r277, %r139, %r138;
	add.s32 	%r140, %r13, %r272;
	add.s32 	%r273, %r140, %r41;
	add.s32 	%r276, %r273, %r9;
	add.s32 	%r141, %r33, %r272;
	add.s32 	%r275, %r141, %r41;
	add.s32 	%r142, %r34, %r272;
	add.s32 	%r274, %r142, %r41;
$L__BB122_11:
	mul.wide.u32 	%rd15, %r273, 4;
	add.s64 	%rd16, %rd1, %rd15;
	ld.global.u32 	%r143, [%rd16];
	st.shared.u32 	[%r277], %r143;
	mul.wide.u32 	%rd17, %r276, 4;
	add.s64 	%rd18, %rd1, %rd17;
	ld.global.u32 	%r144, [%rd18];
	add.s32 	%r145, %r277, %r22;
	st.shared.u32 	[%r145], %r144;
	mul.wide.u32 	%rd19, %r275, 4;
	add.s64 	%rd20, %rd1, %rd19;
	ld.global.u32 	%r146, [%rd20];
	add.s32 	%r147, %r277, %r31;
	st.shared.u32 	[%r147], %r146;
	mul.wide.u32 	%rd21, %r274, 4;
	add.s64 	%rd22, %rd1, %rd21;
	ld.global.u32 	%r148, [%rd22];
	add.s32 	%r149, %r277, %r32;
	st.shared.u32 	[%r149], %r148;
	add.s32 	%r272, %r272, %r22;
	add.s32 	%r277, %r277, %r30;
	add.s32 	%r276, %r276, %r22;
	add.s32 	%r275, %r275, %r22;
	add.s32 	%r274, %r274, %r22;
	add.s32 	%r273, %r273, %r22;
	setp.lt.u32 	%p9, %r272, 128;
	@%p9 bra 	$L__BB122_11;
$L__BB122_12:
	bar.sync 	0;
	mov.u32 	%r279, %r1;
	@%p5 bra 	$L__BB122_16;
	setp.eq.s32 	%p11, %r20, 0;
	mov.b32 	%r150, 0;
	st.shared.u32 	[%r27], %r150;
	mov.u32 	%r279, %r18;
	@%p11 bra 	$L__BB122_16;
	setp.eq.s32 	%p12, %r20, 1;
	mov.b32 	%r151, 0;
	st.shared.u32 	[%r28], %r151;
	mov.u32 	%r279, %r24;
	@%p12 bra 	$L__BB122_16;
	mov.b32 	%r152, 0;
	st.shared.u32 	[%r29], %r152;
	mov.u32 	%r279, %r26;
$L__BB122_16:
	@%p8 bra 	$L__BB122_17;
	bra.uni 	$L__BB122_50;
$L__BB122_17:
	setp.gt.s32 	%p15, %r6, 0;
	@%p15 bra 	$L__BB122_18;
	bra.uni 	$L__BB122_42;
$L__BB122_18:
	setp.lt.s32 	%p16, %r112, 1;
	and.b32  	%r160, %r1, 31;
	rem.s32 	%r65, %r160, %r14;
	add.s32 	%r66, %r65, %r15;
	@%p16 bra 	$L__BB122_20;
	shl.b32 	%r161, %r66, 2;
	mov.u32 	%r162, _ZZ9cuda_gemmIiLi128ELi8ELi1ELi128ELi4ELi4ELi0EEviiiPT_S1_S1_iiE3Ash;
	add.s32 	%r163, %r162, %r161;
	ld.shared.u32 	%r294, [%r163];
$L__BB122_20:
	setp.lt.s32 	%p17, %r112, 2;
	@%p17 bra 	$L__BB122_22;
	add.s32 	%r164, %r65, 1;
	setp.lt.s32 	%p18, %r164, %r14;
	selp.b32 	%r165, 0, %r14, %p18;
	sub.s32 	%r166, %r66, %r165;
	shl.b32 	%r167, %r166, 2;
	mov.u32 	%r168, _ZZ9cuda_gemmIiLi128ELi8ELi1ELi128ELi4ELi4ELi0EEviiiPT_S1_S1_iiE3Ash;
	add.s32 	%r169, %r168, %r167;
	ld.shared.u32 	%r293, [%r169+4];
$L__BB122_22:
	setp.lt.s32 	%p19, %r112, 3;
	@%p19 bra 	$L__BB122_24;
	add.s32 	%r170, %r65, 2;
	setp.lt.s32 	%p20, %r170, %r14;
	selp.b32 	%r171, 0, %r14, %p20;
	sub.s32 	%r172, %r66, %r171;
	shl.b32 	%r173, %r172, 2;
	mov.u32 	%r174, _ZZ9cuda_gemmIiLi128ELi8ELi1ELi128ELi4ELi4ELi0EEviiiPT_S1_S1_iiE3Ash;
	add.s32 	%r175, %r174, %r173;
	ld.shared.u32 	%r292, [%r175+8];
$L__BB122_24:
	setp.lt.s32 	%p21, %r112, 4;
	@%p21 bra 	$L__BB122_26;
	add.s32 	%r176, %r65, 3;
	setp.lt.s32 	%p22, %r176, %r14;
	selp.b32 	%r177, 0, %r14, %p22;
	sub.s32 	%r178, %r66, %r177;
	shl.b32 	%r179, %r178, 2;
	mov.u32 	%r180, _ZZ9cuda_gemmIiLi128ELi8ELi1ELi128ELi4ELi4ELi0EEviiiPT_S1_S1_iiE3Ash;
	add.s32 	%r181, %r180, %r179;
	ld.shared.u32 	%r291, [%r181+12];
$L__BB122_26:
	setp.ge.s32 	%p23, %r8, %r111;
	@%p23 bra 	$L__BB122_42;
	add.s32 	%r182, %r65, 1;
	setp.lt.s32 	%p24, %r182, %r14;
	selp.b32 	%r183, 0, %r14, %p24;
	sub.s32 	%r75, %r65, %r183;
	add.s32 	%r184, %r65, 2;
	setp.lt.s32 	%p25, %r184, %r14;
	selp.b32 	%r185, 0, %r14, %p25;
	sub.s32 	%r76, %r65, %r185;
	add.s32 	%r186, %r65, 3;
	setp.lt.s32 	%p26, %r186, %r14;
	selp.b32 	%r187, 0, %r14, %p26;
	sub.s32 	%r77, %r65, %r187;
	setp.lt.s32 	%p27, %r65, %r112;
	selp.b32 	%r188, 0, %r112, %p27;
	sub.s32 	%r78, %r65, %r188;
	setp.lt.s32 	%p28, %r182, %r112;
	selp.b32 	%r189, 0, %r112, %p28;
	sub.s32 	%r79, %r182, %r189;
	setp.lt.s32 	%p29, %r184, %r112;
	selp.b32 	%r190, 0, %r112, %p29;
	sub.s32 	%r80, %r184, %r190;
	setp.lt.s32 	%p30, %r186, %r112;
	selp.b32 	%r191, 0, %r112, %p30;
	sub.s32 	%r81, %r186, %r191;
	shl.b32 	%r196, %r75, 2;
	shl.b32 	%r199, %r76, 2;
	shl.b32 	%r202, %r77, 2;
	mov.u32 	%r285, %r8;
$L__BB122_28:
	setp.gt.u32 	%p31, %r112, 32;
	mov.u32 	%r192, _ZZ9cuda_gemmIiLi128ELi8ELi1ELi128ELi4ELi4ELi0EEviiiPT_S1_S1_iiE11kron_fac_sh;
	mad.lo.s32 	%r83, %r285, 20, %r192;
	shl.b32 	%r193, %r65, 2;
	add.s32 	%r194, %r83, %r193;
	ld.shared.u32 	%r84, [%r194];
	@%p31 bra 	$L__BB122_35;
	setp.lt.s32 	%p36, %r112, 2;
	shfl.sync.idx.b32	%r205|%p37, %r84, %r78, %r16, -1;
	mul.lo.s32 	%r290, %r205, %r294;
	@%p36 bra 	$L__BB122_31;
	shfl.sync.idx.b32	%r206|%p38, %r84, %r79, %r16, -1;
	mad.lo.s32 	%r290, %r206, %r293, %r290;
$L__BB122_31:
	setp.lt.s32 	%p39, %r112, 3;
	@%p39 bra 	$L__BB122_33;
	shfl.sync.idx.b32	%r207|%p40, %r84, %r80, %r16, -1;
	mad.lo.s32 	%r290, %r207, %r292, %r290;
$L__BB122_33:
	setp.lt.s32 	%p41, %r112, 4;
	@%p41 bra 	$L__BB122_41;
	shfl.sync.idx.b32	%r208|%p42, %r84, %r81, %r16, -1;
	mad.lo.s32 	%r290, %r208, %r291, %r290;
	bra.uni 	$L__BB122_41;
$L__BB122_35:
	setp.gt.s32 	%p33, %r112, 0;
	mul.lo.s32 	%r195, %r84, %r294;
	selp.b32 	%r290, %r195, 0, %p33;
	@%p17 bra 	$L__BB122_37;
	add.s32 	%r197, %r83, %r196;
	ld.shared.u32 	%r198, [%r197+4];
	mad.lo.s32 	%r290, %r198, %r293, %r290;
$L__BB122_37:
	@%p19 bra 	$L__BB122_39;
	add.s32 	%r200, %r83, %r199;
	ld.shared.u32 	%r201, [%r200+8];
	mad.lo.s32 	%r290, %r201, %r292, %r290;
$L__BB122_39:
	@%p21 bra 	$L__BB122_41;
	add.s32 	%r203, %r83, %r202;
	ld.shared.u32 	%r204, [%r203+12];
	mad.lo.s32 	%r290, %r204, %r291, %r290;
$L__BB122_41:
	mad.lo.s32 	%r209, %r285, %r6, %r7;
	shl.b32 	%r210, %r209, 2;
	mov.u32 	%r211, _ZZ9cuda_gemmIiLi128ELi8ELi1ELi128ELi4ELi4ELi0EEviiiPT_S1_S1_iiE3Csh;
	add.s32 	%r212, %r211, %r210;
	ld.shared.u32 	%r213, [%r212];
	add.s32 	%r214, %r213, %r290;
	st.shared.u32 	[%r212], %r214;
	add.s32 	%r285, %r285, %r35;
	setp.lt.s32 	%p43, %r285, %r111;
	@%p43 bra 	$L__BB122_28;
$L__BB122_42:
	bar.sync 	0;
	mad.lo.s32 	%r103, %r271, %r109, %r17;
	div.s32 	%r104, %r110, %r112;
	mov.u32 	%r295, %r1;
	@%p5 bra 	$L__BB122_46;
	setp.eq.s32 	%p45, %r20, 0;
	div.s32 	%r215, %r1, %r6;
	mad.lo.s32 	%r216, %r104, %r215, %r103;
	mul.lo.s32 	%r217, %r215, %r6;
	sub.s32 	%r218, %r1, %r217;
	add.s32 	%r219, %r216, %r218;
	ld.shared.u32 	%r220, [%r27];
	mul.wide.s32 	%rd23, %r219, 4;
	add.s64 	%rd24, %rd2, %rd23;
	st.global.u32 	[%rd24], %r220;
	mov.u32 	%r295, %r18;
	@%p45 bra 	$L__BB122_46;
	setp.eq.s32 	%p46, %r20, 1;
	div.s32 	%r221, %r18, %r6;
	mad.lo.s32 	%r222, %r104, %r221, %r103;
	mul.lo.s32 	%r223, %r221, %r6;
	sub.s32 	%r224, %r18, %r223;
	add.s32 	%r225, %r222, %r224;
	ld.shared.u32 	%r226, [%r28];
	mul.wide.s32 	%rd25, %r225, 4;
	add.s64 	%rd26, %rd2, %rd25;
	st.global.u32 	[%rd26], %r226;
	mov.u32 	%r295, %r24;
	@%p46 bra 	$L__BB122_46;
	div.s32 	%r227, %r24, %r6;
	mad.lo.s32 	%r228, %r104, %r227, %r103;
	mul.lo.s32 	%r229, %r227, %r6;
	sub.s32 	%r230, %r24, %r229;
	add.s32 	%r231, %r228, %r230;
	ld.shared.u32 	%r232, [%r29];
	mul.wide.s32 	%rd27, %r231, 4;
	add.s64 	%rd28, %rd2, %rd27;
	st.global.u32 	[%rd28], %r232;
	mov.u32 	%r295, %r26;
$L__BB122_46:
	@%p8 bra 	$L__BB122_48;
$L__BB122_47:
	div.s32 	%r233, %r295, %r6;
	mad.lo.s32 	%r234, %r104, %r233, %r103;
	mul.lo.s32 	%r235, %r233, %r6;
	sub.s32 	%r236, %r295, %r235;
	add.s32 	%r237, %r234, %r236;
	shl.b32 	%r238, %r295, 2;
	mov.u32 	%r239, _ZZ9cuda_gemmIiLi128ELi8ELi1ELi128ELi4ELi4ELi0EEviiiPT_S1_S1_iiE3Csh;
	add.s32 	%r240, %r239, %r238;
	ld.shared.u32 	%r241, [%r240];
	mul.wide.s32 	%rd29, %r237, 4;
	add.s64 	%rd30, %rd2, %rd29;
	st.global.u32 	[%rd30], %r241;
	add.s32 	%r242, %r295, %r9;
	div.s32 	%r243, %r242, %r6;
	mad.lo.s32 	%r244, %r104, %r243, %r103;
	mul.lo.s32 	%r245, %r243, %r6;
	sub.s32 	%r246, %r242, %r245;
	add.s32 	%r247, %r244, %r246;
	add.s32 	%r248, %r240, %r22;
	ld.shared.u32 	%r249, [%r248];
	mul.wide.s32 	%rd31, %r247, 4;
	add.s64 	%rd32, %rd2, %rd31;
	st.global.u32 	[%rd32], %r249;
	add.s32 	%r250, %r242, %r9;
	div.s32 	%r251, %r250, %r6;
	mad.lo.s32 	%r252, %r104, %r251, %r103;
	mul.lo.s32 	%r253, %r251, %r6;
	sub.s32 	%r254, %r250, %r253;
	add.s32 	%r255, %r252, %r254;
	add.s32 	%r256, %r248, %r22;
	ld.shared.u32 	%r257, [%r256];
	mul.wide.s32 	%rd33, %r255, 4;
	add.s64 	%rd34, %rd2, %rd33;
	st.global.u32 	[%rd34], %r257;
	add.s32 	%r258, %r250, %r9;
	div.s32 	%r259, %r258, %r6;
	mad.lo.s32 	%r260, %r104, %r259, %r103;
	mul.lo.s32 	%r261, %r259, %r6;
	sub.s32 	%r262, %r258, %r261;
	add.s32 	%r263, %r260, %r262;
	add.s32 	%r264, %r256, %r22;
	ld.shared.u32 	%r265, [%r264];
	mul.wide.s32 	%rd35, %r263, 4;
	add.s64 	%rd36, %rd2, %rd35;
	st.global.u32 	[%rd36], %r265;
	add.s32 	%r295, %r258, %r9;
	setp.lt.u32 	%p48, %r295, 128;
	@%p48 bra 	$L__BB122_47;
$L__BB122_48:
	add.s32 	%r271, %r271, %r11;
	setp.lt.u32 	%p49, %r271, %r12;
	@%p49 bra 	$L__BB122_5;
$L__BB122_49:
	ret;
$L__BB122_50:
	shl.b32 	%r153, %r279, 2;
	mov.u32 	%r154, _ZZ9cuda_gemmIiLi128ELi8ELi1ELi128ELi4ELi4ELi0EEviiiPT_S1_S1_iiE3Csh;
	add.s32 	%r155, %r154, %r153;
	mov.b32 	%r156, 0;
	st.shared.u32 	[%r155], %r156;
	add.s32 	%r157, %r155, %r22;
	st.shared.u32 	[%r157], %r156;
	add.s32 	%r158, %r157, %r22;
	st.shared.u32 	[%r158], %r156;
	add.s32 	%r159, %r158, %r22;
	st.shared.u32 	[%r159], %r156;
	add.s32 	%r279, %r22, %r279;
	setp.lt.u32 	%p14, %r279, 128;
	@%p14 bra 	$L__BB122_50;
	bra.uni 	$L__BB122_17;

}
	// .globl	_Z9cuda_gemmIiLi128ELi8ELi1ELi128ELi4ELi4ELi1EEviiiPT_S1_S1_ii
.visible .entry _Z9cuda_gemmIiLi128ELi8ELi1ELi128ELi4ELi4ELi1EEviiiPT_S1_S1_ii(
	.param .u32 _Z9cuda_gemmIiLi128ELi8ELi1ELi128ELi4ELi4ELi1EEviiiPT_S1_S1_ii_param_0,
	.param .u32 _Z9cuda_gemmIiLi128ELi8ELi1ELi128ELi4ELi4ELi1EEviiiPT_S1_S1_ii_param_1,
	.param .u32 _Z9cuda_gemmIiLi128ELi8ELi1ELi128ELi4ELi4ELi1EEviiiPT_S1_S1_ii_param_2,
	.param .u64 .ptr .align 1 _Z9cuda_gemmIiLi128ELi8ELi1ELi128ELi4ELi4ELi1EEviiiPT_S1_S1_ii_param_3,
	.param .u64 .ptr .align 1 _Z9cuda_gemmIiLi128ELi8ELi1ELi128ELi4ELi4ELi1EEviiiPT_S1_S1_ii_param_4,
	.param .u64 .ptr .align 1 _Z9cuda_gemmIiLi128ELi8ELi1ELi128ELi4ELi4ELi1EEviiiPT_S1_S1_ii_param_5,
	.param .u32 _Z9cuda_gemmIiLi128ELi8ELi1ELi128ELi4ELi4ELi1EEviiiPT_S1_S1_ii_param_6,
	.param .u32 _Z9cuda_gemmIiLi128ELi8ELi1ELi128ELi4ELi4ELi1EEviiiPT_S1_S1_ii_param_7
)
.maxntid 128
{
	.reg .pred 	%p<29>;
	.reg .b32 	%r<161>;
	.reg .b64 	%rd<39>;
	// demoted variable
	.shared .align 128 .b8 _ZZ9cuda_gemmIiLi128ELi8ELi1ELi128ELi4ELi4ELi1EEviiiPT_S1_S1_iiE11kron_fac_sh[80];
	// demoted variable
	.shared .align 128 .b8 _ZZ9cuda_gemmIiLi128ELi8ELi1ELi128ELi4ELi4ELi1EEviiiPT_S1_S1_iiE3Ash[512];
	// demoted variable
	.shared .align 128 .b8 _ZZ9cuda_gemmIiLi128ELi8ELi1ELi128ELi4ELi4ELi1EEviiiPT_S1_S1_iiE3Csh[512];
	ld.param.u64 	%rd11, [_Z9cuda_gemmIiLi128ELi8ELi1ELi128ELi4ELi4ELi1EEviiiPT_S1_S1_ii_param_3];
	ld.param.u64 	%rd10, [_Z9cuda_gemmIiLi128ELi8ELi1ELi128ELi4ELi4ELi1EEviiiPT_S1_S1_ii_param_4];
	ld.param.u64 	%rd12, [_Z9cuda_gemmIiLi128ELi8ELi1ELi128ELi4ELi4ELi1EEviiiPT_S1_S1_ii_param_5];
	cvta.to.global.u64 	%rd1, %rd11;
	cvta.to.global.u64 	%rd2, %rd12;
	mov.u32 	%r1, %tid.x;
	setp.gt.u32 	%p1, %r1, 15;
	@%p1 bra 	$L__BB123_3;
	mov.u32 	%r2, %ntid.x;
	cvta.to.global.u64 	%rd3, %rd10;
	mov.u32 	%r69, _ZZ9cuda_gemmIiLi128ELi8ELi1ELi128ELi4ELi4ELi1EEviiiPT_S1_S1_iiE11kron_fac_sh;
	mov.u32 	%r148, %r1;
$L__BB123_2:
	mul.wide.u32 	%rd13, %r148, 4;
	add.s64 	%rd14, %rd3, %rd13;
	ld.global.u32 	%r67, [%rd14];
	and.b32  	%r68, %r148, 3;
	mad.lo.s32 	%r70, %r68, 20, %r69;
	and.b32  	%r71, %r148, -4;
	add.s32 	%r72, %r70, %r71;
	st.shared.u32 	[%r72], %r67;
	add.s32 	%r148, %r148, %r2;
	setp.lt.u32 	%p2, %r148, 16;
	@%p2 bra 	$L__BB123_2;
$L__BB123_3:
	and.b32  	%r5, %r1, 31;
	mov.u32 	%r6, %ntid.x;
	mov.u32 	%r149, %ctaid.y;
	mov.u32 	%r8, %nctaid.y;
	shl.b32 	%r9, %r8, 3;
	setp.ge.u32 	%p3, %r149, %r9;
	@%p3 bra 	$L__BB123_27;
	and.b32  	%r10, %r1, 3;
	shl.b32 	%r73, %r1, 2;
	and.b32  	%r74, %r73, 12;
	mov.u32 	%r75, _ZZ9cuda_gemmIiLi128ELi8ELi1ELi128ELi4ELi4ELi1EEviiiPT_S1_S1_iiE11kron_fac_sh;
	add.s32 	%r11, %r75, %r74;
	add.s32 	%r12, %r1, %r6;
	max.u32 	%r76, %r12, 128;
	setp.lt.u32 	%p4, %r12, 128;
	selp.u32 	%r77, 1, 0, %p4;
	add.s32 	%r78, %r12, %r77;
	sub.s32 	%r79, %r76, %r78;
	div.u32 	%r80, %r79, %r6;
	add.s32 	%r13, %r80, %r77;
	and.b32  	%r14, %r13, 3;
	mov.u32 	%r81, _ZZ9cuda_gemmIiLi128ELi8ELi1ELi128ELi4ELi4ELi1EEviiiPT_S1_S1_iiE3Ash;
	add.s32 	%r15, %r81, %r73;
	shl.b32 	%r16, %r6, 2;
	add.s32 	%r17, %r15, %r16;
	add.s32 	%r18, %r12, %r6;
	add.s32 	%r19, %r18, %r6;
	mov.u32 	%r82, _ZZ9cuda_gemmIiLi128ELi8ELi1ELi128ELi4ELi4ELi1EEviiiPT_S1_S1_iiE3Csh;
	add.s32 	%r20, %r82, %r73;
	add.s32 	%r21, %r20, %r16;
	add.s32 	%r22, %r21, %r16;
	shl.b32 	%r83, %r5, 4;
	or.b32  	%r84, %r83, %r74;
	add.s32 	%r23, %r81, %r84;
	setp.eq.s32 	%p5, %r10, 3;
	selp.b32 	%r85, -16, 0, %p5;
	add.s32 	%r24, %r23, %r85;
	setp.lt.u32 	%p6, %r10, 2;
	selp.b32 	%r86, 0, -16, %p6;
	add.s32 	%r25, %r23, %r86;
	setp.eq.s32 	%p7, %r10, 0;
	selp.b32 	%r87, 0, -16, %p7;
	add.s32 	%r26, %r23, %r87;
	add.s32 	%r88, %r1, 1;
	and.b32  	%r27, %r88, 3;
	xor.b32  	%r28, %r10, 2;
	add.s32 	%r89, %r1, -1;
	and.b32  	%r29, %r89, 3;
	shl.b32 	%r30, %r6, 4;
	shl.b32 	%r31, %r6, 3;
	mul.lo.s32 	%r32, %r6, 12;
	mul.wide.u32 	%rd4, %r6, 16;
	shr.u32 	%r33, %r6, 5;
	cvt.u64.u32 	%rd34, %r16;
$L__BB123_5:
	setp.eq.s32 	%p8, %r14, 3;
	shl.b32 	%r35, %r149, 7;
	mov.u32 	%r150, %r1;
	@%p8 bra 	$L__BB123_9;
	setp.eq.s32 	%p9, %r14, 0;
	add.s32 	%r36, %r35, %r1;
	mul.wide.u32 	%rd15, %r36, 4;
	add.s64 	%rd16, %rd1, %rd15;
	ld.global.u32 	%r90, [%rd16];
	st.shared.u32 	[%r15], %r90;
	mov.u32 	%r150, %r12;
	@%p9 bra 	$L__BB123_9;
	setp.eq.s32 	%p10, %r14, 1;
	add.s32 	%r37, %r36, %r6;
	mul.wide.u32 	%rd17, %r37, 4;
	add.s64 	%rd18, %rd1, %rd17;
	ld.global.u32 	%r91, [%rd18];
	st.shared.u32 	[%r17], %r91;
	mov.u32 	%r150, %r18;
	@%p10 bra 	$L__BB123_9;
	add.s32 	%r92, %r37, %r6;
	mul.wide.u32 	%rd19, %r92, 4;
	add.s64 	%rd20, %rd1, %rd19;
	ld.global.u32 	%r93, [%rd20];
	add.s32 	%r94, %r17, %r16;
	st.shared.u32 	[%r94], %r93;
	mov.u32 	%r150, %r19;
$L__BB123_9:
	setp.lt.u32 	%p11, %r13, 3;
	@%p11 bra 	$L__BB123_12;
	shl.b32 	%r95, %r150, 2;
	mov.u32 	%r96, _ZZ9cuda_gemmIiLi128ELi8ELi1ELi128ELi4ELi4ELi1EEviiiPT_S1_S1_iiE3Ash;
	add.s32 	%r154, %r96, %r95;
	add.s32 	%r97, %r150, %r35;
	add.s32 	%r153, %r97, %r6;
	shl.b32 	%r98, %r6, 1;
	add.s32 	%r152, %r97, %r98;
	mad.lo.s32 	%r151, %r6, 3, %r97;
	mul.wide.u32 	%rd21, %r97, 4;
	add.s64 	%rd38, %rd1, %rd21;
$L__BB123_11:
	ld.global.u32 	%r99, [%rd38];
	st.shared.u32 	[%r154], %r99;
	mul.wide.u32 	%rd22, %r153, 4;
	add.s64 	%rd23, %rd1, %rd22;
	ld.global.u32 	%r100, [%rd23];
	add.s32 	%r101, %r154, %r16;
	st.shared.u32 	[%r101], %r100;
	mul.wide.u32 	%rd24, %r152, 4;
	add.s64 	%rd25, %rd1, %rd24;
	ld.global.u32 	%r102, [%rd25];
	add.s32 	%r103, %r154, %r31;
	st.shared.u32 	[%r103], %r102;
	mul.wide.u32 	%rd26, %r151, 4;
	add.s64 	%rd27, %rd1, %rd26;
	ld.global.u32 	%r104, [%rd27];
	add.s32 	%r105, %r154, %r32;
	st.shared.u32 	[%r105], %r104;
	add.s32 	%r150, %r150, %r16;
	add.s32 	%r154, %r154, %r30;
	add.s32 	%r153, %r153, %r16;
	add.s32 	%r152, %r152, %r16;
	add.s32 	%r151, %r151, %r16;
	add.s64 	%rd38, %rd38, %rd4;
	setp.lt.u32 	%p12, %r150, 128;
	@%p12 bra 	$L__BB123_11;
$L__BB123_12:
	bar.sync 	0;
	mov.u32 	%r156, %r1;
	@%p8 bra 	$L__BB123_16;
	setp.eq.s32 	%p14, %r14, 0;
	mov.b32 	%r106, 0;
	st.shared.u32 	[%r20], %r106;
	mov.u32 	%r156, %r12;
	@%p14 bra 	$L__BB123_16;
	setp.eq.s32 	%p15, %r14, 1;
	mov.b32 	%r107, 0;
	st.shared.u32 	[%r21], %r107;
	mov.u32 	%r156, %r18;
	@%p15 bra 	$L__BB123_16;
	mov.b32 	%r108, 0;
	st.shared.u32 	[%r22], %r108;
	mov.u32 	%r156, %r19;
$L__BB123_16:
	@%p11 bra 	$L__BB123_18;
$L__BB123_17:
	shl.b32 	%r109, %r156, 2;
	mov.u32 	%r110, _ZZ9cuda_gemmIiLi128ELi8ELi1ELi128ELi4ELi4ELi1EEviiiPT_S1_S1_iiE3Csh;
	add.s32 	%r111, %r110, %r109;
	mov.b32 	%r112, 0;
	st.shared.u32 	[%r111], %r112;
	add.s32 	%r113, %r111, %r16;
	st.shared.u32 	[%r113], %r112;
	add.s32 	%r114, %r113, %r16;
	st.shared.u32 	[%r114], %r112;
	add.s32 	%r115, %r114, %r16;
	st.shared.u32 	[%r115], %r112;
	add.s32 	%r156, %r16, %r156;
	setp.lt.u32 	%p17, %r156, 128;
	@%p17 bra 	$L__BB123_17;
$L__BB123_18:
	shr.u32 	%r158, %r1, 5;
	ld.shared.u32 	%r57, [%r23];
	ld.shared.u32 	%r58, [%r24+4];
	ld.shared.u32 	%r59, [%r25+8];
	ld.shared.u32 	%r60, [%r26+12];
$L__BB123_19:
	mad.lo.s32 	%r116, %r158, 20, %r11;
	ld.shared.u32 	%r117, [%r116];
	shfl.sync.idx.b32	%r118|%p18, %r117, %r10, 7199, -1;
	mul.lo.s32 	%r119, %r118, %r57;
	shfl.sync.idx.b32	%r120|%p19, %r117, %r27, 7199, -1;
	mad.lo.s32 	%r121, %r120, %r58, %r119;
	shfl.sync.idx.b32	%r122|%p20, %r117, %r28, 7199, -1;
	mad.lo.s32 	%r123, %r122, %r59, %r121;
	shfl.sync.idx.b32	%r124|%p21, %r117, %r29, 7199, -1;
	mad.lo.s32 	%r125, %r124, %r60, %r123;
	shl.b32 	%r126, %r5, 2;
	shl.b32 	%r127, %r158, 7;
	or.b32  	%r128, %r127, %r126;
	mov.u32 	%r129, _ZZ9cuda_gemmIiLi128ELi8ELi1ELi128ELi4ELi4ELi1EEviiiPT_S1_S1_iiE3Csh;
	add.s32 	%r130, %r129, %r128;
	ld.shared.u32 	%r131, [%r130];
	add.s32 	%r132, %r131, %r125;
	st.shared.u32 	[%r130], %r132;
	add.s32 	%r158, %r158, %r33;
	setp.lt.u32 	%p22, %r158, 4;
	@%p22 bra 	$L__BB123_19;
	bar.sync 	0;
	mov.u32 	%r159, %r1;
	@%p8 bra 	$L__BB123_24;
	setp.eq.s32 	%p24, %r14, 0;
	add.s32 	%r133, %r35, %r1;
	ld.shared.u32 	%r134, [%r20];
	mul.wide.s32 	%rd28, %r133, 4;
	add.s64 	%rd8, %rd2, %rd28;
	st.global.u32 	[%rd8], %r134;
	mov.u32 	%r159, %r12;
	@%p24 bra 	$L__BB123_24;
	setp.eq.s32 	%p25, %r14, 1;
	ld.shared.u32 	%r135, [%r21];
	cvt.u64.u32 	%rd29, %r16;
	add.s64 	%rd9, %rd8, %rd29;
	st.global.u32 	[%rd9], %r135;
	mov.u32 	%r159, %r18;
	@%p25 bra 	$L__BB123_24;
	ld.shared.u32 	%r136, [%r22];
	add.s64 	%rd31, %rd9, %rd29;
	st.global.u32 	[%rd31], %r136;
	mov.u32 	%r159, %r19;
$L__BB123_24:
	@%p11 bra 	$L__BB123_26;
$L__BB123_25:
	add.s32 	%r137, %r35, %r159;
	shl.b32 	%r138, %r159, 2;
	mov.u32 	%r139, _ZZ9cuda_gemmIiLi128ELi8ELi1ELi128ELi4ELi4ELi1EEviiiPT_S1_S1_iiE3Csh;
	add.s32 	%r140, %r139, %r138;
	ld.shared.u32 	%r141, [%r140];
	mul.wide.s32 	%rd32, %r137, 4;
	add.s64 	%rd33, %rd2, %rd32;
	st.global.u32 	[%rd33], %r141;
	add.s32 	%r142, %r140, %r16;
	ld.shared.u32 	%r143, [%r142];
	add.s64 	%rd35, %rd33, %rd34;
	st.global.u32 	[%rd35], %r143;
	add.s32 	%r144, %r142, %r16;
	ld.shared.u32 	%r145, [%r144];
	add.s64 	%rd36, %rd35, %rd34;
	st.global.u32 	[%rd36], %r145;
	add.s32 	%r146, %r144, %r16;
	ld.shared.u32 	%r147, [%r146];
	add.s64 	%rd37, %rd36, %rd34;
	st.global.u32 	[%rd37], %r147;
	add.s32 	%r159, %r16, %r159;
	setp.lt.u32 	%p27, %r159, 128;
	@%p27 bra 	$L__BB123_25;
$L__BB123_26:
	add.s32 	%r149, %r149, %r8;
	setp.lt.u32 	%p28, %r149, %r9;
	@%p28 bra 	$L__BB123_5;
$L__BB123_27:
	ret;

}
	// .globl	_Z9cuda_gemmIiLi128ELi8ELi1ELi128ELi8ELi8ELi0EEviiiPT_S1_S1_ii
.visible .entry _Z9cuda_gemmIiLi128ELi8ELi1ELi128ELi8ELi8ELi0EEviiiPT_S1_S1_ii(
	.param .u32 _Z9cuda_gemmIiLi128ELi8ELi1ELi128ELi8ELi8ELi0EEviiiPT_S1_S1_ii_param_0,
	.param .u32 _Z9cuda_gemmIiLi128ELi8ELi1ELi128ELi8ELi8ELi0EEviiiPT_S1_S1_ii_param_1,
	.param .u32 _Z9cuda_gemmIiLi128ELi8ELi1ELi128ELi8ELi8ELi0EEviiiPT_S1_S1_ii_param_2,
	.param .u64 .ptr .align 1 _Z9cuda_gemmIiLi128ELi8ELi1ELi128ELi8ELi8ELi0EEviiiPT_S1_S1_ii_param_3,
	.param .u64 .ptr .align 1 _Z9cuda_gemmIiLi128ELi8ELi1ELi128ELi8ELi8ELi0EEviiiPT_S1_S1_ii_param_4,
	.param .u64 .ptr .align 1 _Z9cuda_gemmIiLi128ELi8ELi1ELi128ELi8ELi8ELi0EEviiiPT_S1_S1_ii_param_5,
	.param .u32 _Z9cuda_gemmIiLi128ELi8ELi1ELi128ELi8ELi8ELi0EEviiiPT_S1_S1_ii_param_6,
	.param .u32 _Z9cuda_gemmIiLi128ELi8ELi1ELi128ELi8ELi8ELi0EEviiiPT_S1_S1_ii_param_7
)
.maxntid 128
{
	.reg .pred 	%p<79>;
	.reg .b32 	%r<408>;
	.reg .b64 	%rd<37>;
	// demoted variable
	.shared .align 128 .b8 _ZZ9cuda_gemmIiLi128ELi8ELi1ELi128ELi8ELi8ELi0EEviiiPT_S1_S1_iiE11kron_fac_sh[288];
	// demoted variable
	.shared .align 128 .b8 _ZZ9cuda_gemmIiLi128ELi8ELi1ELi128ELi8ELi8ELi0EEviiiPT_S1_S1_iiE3Ash[512];
	// demoted variable
	.shared .align 128 .b8 _ZZ9cuda_gemmIiLi128ELi8ELi1ELi128ELi8ELi8ELi0EEviiiPT_S1_S1_iiE3Csh[512];
	ld.param.u32 	%r146, [_Z9cuda_gemmIiLi128ELi8ELi1ELi128ELi8ELi8ELi0EEviiiPT_S1_S1_ii_param_1];
	ld.param.u32 	%r147, [_Z9cuda_gemmIiLi128ELi8ELi1ELi128ELi8ELi8ELi0EEviiiPT_S1_S1_ii_param_2];
	ld.param.u64 	%rd5, [_Z9cuda_gemmIiLi128ELi8ELi1ELi128ELi8ELi8ELi0EEviiiPT_S1_S1_ii_param_3];
	ld.param.u64 	%rd4, [_Z9cuda_gemmIiLi128ELi8ELi1ELi128ELi8ELi8ELi0EEviiiPT_S1_S1_ii_param_4];
	ld.param.u64 	%rd6, [_Z9cuda_gemmIiLi128ELi8ELi1ELi128ELi8ELi8ELi0EEviiiPT_S1_S1_ii_param_5];
	ld.param.u32 	%r148, [_Z9cuda_gemmIiLi128ELi8ELi1ELi128ELi8ELi8ELi0EEviiiPT_S1_S1_ii_param_6];
	ld.param.u32 	%r149, [_Z9cuda_gemmIiLi128ELi8ELi1ELi128ELi8ELi8ELi0EEviiiPT_S1_S1_ii_param_7];
	cvta.to.global.u64 	%rd1, %rd5;
	cvta.to.global.u64 	%rd2, %rd6;
	mov.u32 	%r1, %tid.x;
	mul.lo.s32 	%r2, %r149, %r148;
	setp.ge.u32 	%p1, %r1, %r2;
	@%p1 bra 	$L__BB124_3;
	mov.u32 	%r3, %ntid.x;
	cvta.to.global.u64 	%rd3, %rd4;
	mov.u32 	%r356, %r1;
$L__BB124_2:
	mul.wide.u32 	%rd7, %r356, 4;
	add.s64 	%rd8, %rd3, %rd7;
	ld.global.u32 	%r150, [%rd8];
	rem.u32 	%r151, %r356, %r148;
	mov.u32 	%r152, _ZZ9cuda_gemmIiLi128ELi8ELi1ELi128ELi8ELi8ELi0EEviiiPT_S1_S1_iiE11kron_fac_sh;
	mad.lo.s32 	%r153, %r151, 36, %r152;
	div.u32 	%r154, %r356, %r149;
	shl.b32 	%r155, %r154, 2;
	add.s32 	%r156, %r153, %r155;
	st.shared.u32 	[%r156], %r150;
	add.s32 	%r356, %r356, %r3;
	setp.lt.u32 	%p2, %r356, %r2;
	@%p2 bra 	$L__BB124_2;
$L__BB124_3:
	div.s32 	%r6, 128, %r149;
	div.u32 	%r8, %r1, %r6;
	mul.lo.s32 	%r157, %r8, %r6;
	sub.s32 	%r7, %r1, %r157;
	mov.u32 	%r9, %ntid.x;
	mov.u32 	%r365, %ctaid.y;
	mov.u32 	%r11, %nctaid.y;
	shl.b32 	%r12, %r11, 3;
	setp.ge.u32 	%p3, %r365, %r12;
	@%p3 bra 	$L__BB124_75;
	mov.u32 	%r159, %ctaid.x;
	shl.b32 	%r13, %r159, 7;
	min.s32 	%r14, %r149, 32;
	mul.lo.s32 	%r15, %r7, %r149;
	shl.b32 	%r160, %r149, 8;
	sub.s32 	%r16, 8223, %r160;
	mul.lo.s32 	%r17, %r6, %r159;
	add.s32 	%r18, %r1, %r9;
	max.u32 	%r161, %r18, 128;
	setp.lt.u32 	%p4, %r18, 128;
	selp.u32 	%r162, 1, 0, %p4;
	add.s32 	%r163, %r18, %r162;
	sub.s32 	%r164, %r161, %r163;
	div.u32 	%r165, %r164, %r9;
	add.s32 	%r19, %r165, %r162;
	and.b32  	%r20, %r19, 3;
	shl.b32 	%r166, %r1, 2;
	mov.u32 	%r167, _ZZ9cuda_gemmIiLi128ELi8ELi1ELi128ELi8ELi8ELi0EEviiiPT_S1_S1_iiE3Ash;
	add.s32 	%r21, %r167, %r166;
	shl.b32 	%r22, %r9, 2;
	add.s32 	%r23, %r21, %r22;
	add.s32 	%r24, %r18, %r9;
	add.s32 	%r25, %r24, %r9;
	mov.u32 	%r168, _ZZ9cuda_gemmIiLi128ELi8ELi1ELi128ELi8ELi8ELi0EEviiiPT_S1_S1_iiE3Csh;
	add.s32 	%r26, %r168, %r166;
	add.s32 	%r27, %r26, %r22;
	add.s32 	%r28, %r27, %r22;
	shl.b32 	%r29, %r9, 4;
	mul.lo.s32 	%r30, %r9, 12;
	div.u32 	%r31, %r9, %r6;
$L__BB124_5:
	setp.eq.s32 	%p5, %r20, 3;
	mul.lo.s32 	%r41, %r365, %r147;
	mov.u32 	%r366, %r1;
	@%p5 bra 	$L__BB124_9;
	setp.eq.s32 	%p6, %r20, 0;
	add.s32 	%r169, %r41, %r13;
	add.s32 	%r42, %r169, %r1;
	mul.wide.u32 	%rd9, %r42, 4;
	add.s64 	%rd10, %rd1, %rd9;
	ld.global.u32 	%r170, [%rd10];
	st.shared.u32 	[%r21], %r170;
	mov.u32 	%r366, %r18;
	@%p6 bra 	$L__BB124_9;
	setp.eq.s32 	%p7, %r20, 1;
	add.s32 	%r43, %r42, %r9;
	mul.wide.u32 	%rd11, %r43, 4;
	add.s64 	%rd12, %rd1, %rd11;
	ld.global.u32 	%r171, [%rd12];
	st.shared.u32 	[%r23], %r171;
	mov.u32 	%r366, %r24;
	@%p7 bra 	$L__BB124_9;
	add.s32 	%r172, %r43, %r9;
	mul.wide.u32 	%rd13, %r172, 4;
	add.s64 	%rd14, %rd1, %rd13;
	ld.global.u32 	%r173, [%rd14];
	add.s32 	%r174, %r23, %r22;
	st.shared.u32 	[%r174], %r173;
	mov.u32 	%r366, %r25;
$L__BB124_9:
	setp.lt.u32 	%p8, %r19, 3;
	@%p8 bra 	$L__BB124_12;
	shl.b32 	%r175, %r366, 2;
	mov.u32 	%r176, _ZZ9cuda_gemmIiLi128ELi8ELi1ELi128ELi8ELi8ELi0EEviiiPT_S1_S1_iiE3Ash;
	add.s32 	%r371, %r176, %r175;
	add.s32 	%r177, %r13, %r366;
	add.s32 	%r367, %r177, %r41;
	add.s32 	%r370, %r367, %r9;
	shl.b32 	%r178, %r9, 1;
	add.s32 	%r369, %r367, %r178;
	mad.lo.s32 	%r368, %r9, 3, %r367;
$L__BB124_11:
	mul.wide.u32 	%rd15, %r367, 4;
	add.s64 	%rd16, %rd1, %rd15;
	ld.global.u32 	%r179, [%rd16];
	st.shared.u32 	[%r371], %r179;
	mul.wide.u32 	%rd17, %r370, 4;
	add.s64 	%rd18, %rd1, %rd17;
	ld.global.u32 	%r180, [%rd18];
	add.s32 	%r181, %r371, %r22;
	st.shared.u32 	[%r181], %r180;
	mul.wide.u32 	%rd19, %r369, 4;
	add.s64 	%rd20, %rd1, %rd19;
	ld.global.u32 	%r182, [%rd20];
	shl.b32 	%r183, %r9, 3;
	add.s32 	%r184, %r371, %r183;
	st.shared.u32 	[%r184], %r182;
	mul.wide.u32 	%rd21, %r368, 4;
	add.s64 	%rd22, %rd1, %rd21;
	ld.global.u32 	%r185, [%rd22];
	add.s32 	%r186, %r371, %r30;
	st.shared.u32 	[%r186], %r185;
	add.s32 	%r366, %r366, %r22;
	add.s32 	%r371, %r371, %r29;
	add.s32 	%r370, %r370, %r22;
	add.s32 	%r369, %r369, %r22;
	add.s32 	%r368, %r368, %r22;
	add.s32 	%r367, %r367, %r22;
	setp.lt.u32 	%p9, %r366, 128;
	@%p9 bra 	$L__BB124_11;
$L__BB124_12:
	setp.eq.s32 	%p10, %r20, 3;
	bar.sync 	0;
	mov.u32 	%r373, %r1;
	@%p10 bra 	$L__BB124_16;
	setp.eq.s32 	%p11, %r20, 0;
	mov.b32 	%r187, 0;
	st.shared.u32 	[%r26], %r187;
	mov.u32 	%r373, %r18;
	@%p11 bra 	$L__BB124_16;
	setp.eq.s32 	%p12, %r20, 1;
	mov.b32 	%r188, 0;
	st.shared.u32 	[%r27], %r188;
	mov.u32 	%r373, %r24;
	@%p12 bra 	$L__BB124_16;
	mov.b32 	%r189, 0;
	st.shared.u32 	[%r28], %r189;
	mov.u32 	%r373, %r25;
$L__BB124_16:
	setp.lt.u32 	%p13, %r19, 3;
	@%p13 bra 	$L__BB124_17;
	bra.uni 	$L__BB124_76;
$L__BB124_17:
	setp.gt.s32 	%p15, %r6, 0;
	@%p15 bra 	$L__BB124_18;
	bra.uni 	$L__BB124_68;
$L__BB124_18:
	setp.lt.s32 	%p16, %r149, 1;
	and.b32  	%r197, %r1, 31;
	rem.s32 	%r65, %r197, %r14;
	add.s32 	%r66, %r65, %r15;
	@%p16 bra 	$L__BB124_20;
	shl.b32 	%r198, %r66, 2;
	mov.u32 	%r199, _ZZ9cuda_gemmIiLi128ELi8ELi1ELi128ELi8ELi8ELi0EEviiiPT_S1_S1_iiE3Ash;
	add.s32 	%r200, %r199, %r198;
	ld.shared.u32 	%r405, [%r200];
$L__BB124_20:
	setp.lt.s32 	%p17, %r149, 2;
	@%p17 bra 	$L__BB124_22;
	add.s32 	%r201, %r65, 1;
	setp.lt.s32 	%p18, %r201, %r14;
	selp.b32 	%r202, 0, %r14, %p18;
	sub.s32 	%r203, %r66, %r202;
	shl.b32 	%r204, %r203, 2;
	mov.u32 	%r205, _ZZ9cuda_gemmIiLi128ELi8ELi1ELi128ELi8ELi8ELi0EEviiiPT_S1_S1_iiE3Ash;
	add.s32 	%r206, %r205, %r204;
	ld.shared.u32 	%r404, [%r206+4];
$L__BB124_22:
	setp.lt.s32 	%p19, %r149, 3;
	@%p19 bra 	$L__BB124_24;
	add.s32 	%r207, %r65, 2;
	setp.lt.s32 	%p20, %r207, %r14;
	selp.b32 	%r208, 0, %r14, %p20;
	sub.s32 	%r209, %r66, %r208;
	shl.b32 	%r210, %r209, 2;
	mov.u32 	%r211, _ZZ9cuda_gemmIiLi128ELi8ELi1ELi128ELi8ELi8ELi0EEviiiPT_S1_S1_iiE3Ash;
	add.s32 	%r212, %r211, %r210;
	ld.shared.u32 	%r403, [%r212+8];
$L__BB124_24:
	setp.lt.s32 	%p21, %r149, 4;
	@%p21 bra 	$L__BB124_26;
	add.s32 	%r213, %r65, 3;
	setp.lt.s32 	%p22, %r213, %r14;
	selp.b32 	%r214, 0, %r14, %p22;
	sub.s32 	%r215, %r66, %r214;
	shl.b32 	%r216, %r215, 2;
	mov.u32 	%r217, _ZZ9cuda_gemmIiLi128ELi8ELi1ELi128ELi8ELi8ELi0EEviiiPT_S1_S1_iiE3Ash;
	add.s32 	%r218, %r217, %r216;
	ld.shared.u32 	%r402, [%r218+12];
$L__BB124_26:
	setp.lt.s32 	%p23, %r149, 5;
	@%p23 bra 	$L__BB124_28;
	add.s32 	%r219, %r65, 4;
	setp.lt.s32 	%p24, %r219, %r14;
	selp.b32 	%r220, 0, %r14, %p24;
	sub.s32 	%r221, %r66, %r220;
	shl.b32 	%r222, %r221, 2;
	mov.u32 	%r223, _ZZ9cuda_gemmIiLi128ELi8ELi1ELi128ELi8ELi8ELi0EEviiiPT_S1_S1_iiE3Ash;
	add.s32 	%r224, %r223, %r222;
	ld.shared.u32 	%r401, [%r224+16];
$L__BB124_28:
	setp.lt.s32 	%p25, %r149, 6;
	@%p25 bra 	$L__BB124_30;
	add.s32 	%r225, %r65, 5;
	setp.lt.s32 	%p26, %r225, %r14;
	selp.b32 	%r226, 0, %r14, %p26;
	sub.s32 	%r227, %r66, %r226;
	shl.b32 	%r228, %r227, 2;
	mov.u32 	%r229, _ZZ9cuda_gemmIiLi128ELi8ELi1ELi128ELi8ELi8ELi0EEviiiPT_S1_S1_iiE3Ash;
	add.s32 	%r230, %r229, %r228;
	ld.shared.u32 	%r400, [%r230+20];
$L__BB124_30:
	setp.lt.s32 	%p27, %r149, 7;
	@%p27 bra 	$L__BB124_32;
	add.s32 	%r231, %r65, 6;
	setp.lt.s32 	%p28, %r231, %r14;
	selp.b32 	%r232, 0, %r14, %p28;
	sub.s32 	%r233, %r66, %r232;
	shl.b32 	%r234, %r233, 2;
	mov.u32 	%r235, _ZZ9cuda_gemmIiLi128ELi8ELi1ELi128ELi8ELi8ELi0EEviiiPT_S1_S1_iiE3Ash;
	add.s32 	%r236, %r235, %r234;
	ld.shared.u32 	%r399, [%r236+24];
$L__BB124_32:
	setp.lt.s32 	%p29, %r149, 8;
	@%p29 bra 	$L__BB124_34;
	add.s32 	%r237, %r65, 7;
	setp.lt.s32 	%p30, %r237, %r14;
	selp.b32 	%r238, 0, %r14, %p30;
	sub.s32 	%r239, %r66, %r238;
	shl.b32 	%r240, %r239, 2;
	mov.u32 	%r241, _ZZ9cuda_gemmIiLi128ELi8ELi1ELi128ELi8ELi8ELi0EEviiiPT_S1_S1_iiE3Ash;
	add.s32 	%r242, %r241, %r240;
	ld.shared.u32 	%r398, [%r242+28];
$L__BB124_34:
	setp.ge.s32 	%p31, %r8, %r148;
	@%p31 bra 	$L__BB124_68;
	add.s32 	%r243, %r65, 1;
	setp.lt.s32 	%p32, %r243, %r14;
	selp.b32 	%r244, 0, %r14, %p32;
	sub.s32 	%r83, %r65, %r244;
	add.s32 	%r245, %r65, 2;
	setp.lt.s32 	%p33, %r245, %r14;
	selp.b32 	%r246, 0, %r14, %p33;
	sub.s32 	%r84, %r65, %r246;
	add.s32 	%r247, %r65, 3;
	setp.lt.s32 	%p34, %r247, %r14;
	selp.b32 	%r248, 0, %r14, %p34;
	sub.s32 	%r85, %r65, %r248;
	add.s32 	%r249, %r65, 4;
	setp.lt.s32 	%p35, %r249, %r14;
	selp.b32 	%r250, 0, %r14, %p35;
	sub.s32 	%r86, %r65, %r250;
	add.s32 	%r251, %r65, 5;
	setp.lt.s32 	%p36, %r251, %r14;
	selp.b32 	%r252, 0, %r14, %p36;
	sub.s32 	%r87, %r65, %r252;
	add.s32 	%r253, %r65, 6;
	setp.lt.s32 	%p37, %r253, %r14;
	selp.b32 	%r254, 0, %r14, %p37;
	sub.s32 	%r88, %r65, %r254;
	add.s32 	%r255, %r65, 7;
	setp.lt.s32 	%p38, %r255, %r14;
	selp.b32 	%r256, 0, %r14, %p38;
	sub.s32 	%r89, %r65, %r256;
	setp.lt.s32 	%p39, %r65, %r149;
	selp.b32 	%r257, 0, %r149, %p39;
	sub.s32 	%r90, %r65, %r257;
	setp.lt.s32 	%p40, %r243, %r149;
	selp.b32 	%r258, 0, %r149, %p40;
	sub.s32 	%r91, %r243, %r258;
	setp.lt.s32 	%p41, %r245, %r149;
	selp.b32 	%r259, 0, %r149, %p41;
	sub.s32 	%r92, %r245, %r259;
	setp.lt.s32 	%p42, %r247, %r149;
	selp.b32 	%r260, 0, %r149, %p42;
	sub.s32 	%r93, %r247, %r260;
	setp.lt.s32 	%p43, %r249, %r149;
	selp.b32 	%r261, 0, %r149, %p43;
	sub.s32 	%r94, %r249, %r261;
	setp.lt.s32 	%p44, %r251, %r149;
	selp.b32 	%r262, 0, %r149, %p44;
	sub.s32 	%r95, %r251, %r262;
	setp.lt.s32 	%p45, %r253, %r149;
	selp.b32 	%r263, 0, %r149, %p45;
	sub.s32 	%r96, %r253, %r263;
	setp.lt.s32 	%p46, %r255, %r149;
	selp.b32 	%r264, 0, %r149, %p46;
	sub.s32 	%r97, %r255, %r264;
	shl.b32 	%r269, %r83, 2;
	shl.b32 	%r272, %r84, 2;
	shl.b32 	%r275, %r85, 2;
	shl.b32 	%r278, %r86, 2;
	shl.b32 	%r281, %r87, 2;
	shl.b32 	%r284, %r88, 2;
	shl.b32 	%r287, %r89, 2;
	mov.u32 	%r383, %r8;
$L__BB124_36:
	setp.gt.u32 	%p47, %r149, 32;
	mov.u32 	%r265, _ZZ9cuda_gemmIiLi128ELi8ELi1ELi128ELi8ELi8ELi0EEviiiPT_S1_S1_iiE11kron_fac_sh;
	mad.lo.s32 	%r99, %r383, 36, %r265;
	shl.b32 	%r266, %r65, 2;
	add.s32 	%r267, %r99, %r266;
	ld.shared.u32 	%r100, [%r267];
	@%p47 bra 	$L__BB124_53;
	setp.eq.s32 	%p56, %r149, 0;
	mov.b32 	%r385, 0;
	@%p56 bra 	$L__BB124_39;
	shfl.sync.idx.b32	%r291|%p57, %r100, %r90, %r16, -1;
	mul.lo.s32 	%r385, %r291, %r405;
$L__BB124_39:
	setp.lt.s32 	%p58, %r149, 2;
	@%p58 bra 	$L__BB124_41;
	shfl.sync.idx.b32	%r292|%p59, %r100, %r91, %r16, -1;
	mad.lo.s32 	%r385, %r292, %r404, %r385;
$L__BB124_41:
	setp.lt.s32 	%p60, %r149, 3;
	@%p60 bra 	$L__BB124_43;
	shfl.sync.idx.b32	%r293|%p61, %r100, %r92, %r16, -1;
	mad.lo.s32 	%r385, %r293, %r403, %r385;
$L__BB124_43:
	setp.lt.s32 	%p62, %r149, 4;
	@%p62 bra 	$L__BB124_45;
	shfl.sync.idx.b32	%r294|%p63, %r100, %r93, %r16, -1;
	mad.lo.s32 	%r385, %r294, %r402, %r385;
$L__BB124_45:
	setp.lt.s32 	%p64, %r149, 5;
	@%p64 bra 	$L__BB124_47;
	shfl.sync.idx.b32	%r295|%p65, %r100, %r94, %r16, -1;
	mad.lo.s32 	%r385, %r295, %r401, %r385;
$L__BB124_47:
	setp.lt.s32 	%p66, %r149, 6;
	@%p66 bra 	$L__BB124_49;
	shfl.sync.idx.b32	%r296|%p67, %r100, %r95, %r16, -1;
	mad.lo.s32 	%r385, %r296, %r400, %r385;
$L__BB124_49:
	setp.lt.s32 	%p68, %r149, 7;
	@%p68 bra 	$L__BB124_51;
	shfl.sync.idx.b32	%r297|%p69, %r100, %r96, %r16, -1;
	mad.lo.s32 	%r385, %r297, %r399, %r385;
$L__BB124_51:
	setp.lt.s32 	%p70, %r149, 8;
	@%p70 bra 	$L__BB124_67;
	shfl.sync.idx.b32	%r298|%p71, %r100, %r97, %r16, -1;
	mad.lo.s32 	%r385, %r298, %r398, %r385;
	bra.uni 	$L__BB124_67;
$L__BB124_53:
	setp.lt.s32 	%p48, %r149, 2;
	setp.gt.s32 	%p49, %r149, 0;
	mul.lo.s32 	%r268, %r100, %r405;
	selp.b32 	%r385, %r268, 0, %p49;
	@%p48 bra 	$L__BB124_55;
	add.s32 	%r270, %r99, %r269;
	ld.shared.u32 	%r271, [%r270+4];
	mad.lo.s32 	%r385, %r271, %r404, %r385;
$L__BB124_55:
	setp.lt.s32 	%p50, %r149, 3;
	@%p50 bra 	$L__BB124_57;
	add.s32 	%r273, %r99, %r272;
	ld.shared.u32 	%r274, [%r273+8];
	mad.lo.s32 	%r385, %r274, %r403, %r385;
$L__BB124_57:
	setp.lt.s32 	%p51, %r149, 4;
	@%p51 bra 	$L__BB124_59;
	add.s32 	%r276, %r99, %r275;
	ld.shared.u32 	%r277, [%r276+12];
	mad.lo.s32 	%r385, %r277, %r402, %r385;
$L__BB124_59:
	setp.lt.s32 	%p52, %r149, 5;
	@%p52 bra 	$L__BB124_61;
	add.s32 	%r279, %r99, %r278;
	ld.shared.u32 	%r280, [%r279+16];
	mad.lo.s32 	%r385, %r280, %r401, %r385;
$L__BB124_61:
	setp.lt.s32 	%p53, %r149, 6;
	@%p53 bra 	$L__BB124_63;
	add.s32 	%r282, %r99, %r281;
	ld.shared.u32 	%r283, [%r282+20];
	mad.lo.s32 	%r385, %r283, %r400, %r385;
$L__BB124_63:
	setp.lt.s32 	%p54, %r149, 7;
	@%p54 bra 	$L__BB124_65;
	add.s32 	%r285, %r99, %r284;
	ld.shared.u32 	%r286, [%r285+24];
	mad.lo.s32 	%r385, %r286, %r399, %r385;
$L__BB124_65:
	setp.lt.s32 	%p55, %r149, 8;
	@%p55 bra 	$L__BB124_67;
	add.s32 	%r288, %r99, %r287;
	ld.shared.u32 	%r289, [%r288+28];
	mad.lo.s32 	%r385, %r289, %r398, %r385;
$L__BB124_67:
	mad.lo.s32 	%r299, %r383, %r6, %r7;
	shl.b32 	%r300, %r299, 2;
	mov.u32 	%r301, _ZZ9cuda_gemmIiLi128ELi8ELi1ELi128ELi8ELi8ELi0EEviiiPT_S1_S1_iiE3Csh;
	add.s32 	%r302, %r301, %r300;
	ld.shared.u32 	%r303, [%r302];
	add.s32 	%r304, %r303, %r385;
	st.shared.u32 	[%r302], %r304;
	add.s32 	%r383, %r383, %r31;
	setp.lt.s32 	%p72, %r383, %r148;
	@%p72 bra 	$L__BB124_36;
$L__BB124_68:
	setp.eq.s32 	%p73, %r20, 3;
	bar.sync 	0;
	mad.lo.s32 	%r140, %r365, %r146, %r17;
	div.s32 	%r141, %r147, %r149;
	mov.u32 	%r406, %r1;
	@%p73 bra 	$L__BB124_72;
	setp.eq.s32 	%p74, %r20, 0;
	div.s32 	%r305, %r1, %r6;
	mad.lo.s32 	%r306, %r141, %r305, %r140;
	mul.lo.s32 	%r307, %r305, %r6;
	sub.s32 	%r308, %r1, %r307;
	add.s32 	%r309, %r306, %r308;
	ld.shared.u32 	%r310, [%r26];
	mul.wide.s32 	%rd23, %r309, 4;
	add.s64 	%rd24, %rd2, %rd23;
	st.global.u32 	[%rd24], %r310;
	mov.u32 	%r406, %r18;
	@%p74 bra 	$L__BB124_72;
	setp.eq.s32 	%p75, %r20, 1;
	div.s32 	%r311, %r18, %r6;
	mad.lo.s32 	%r312, %r141, %r311, %r140;
	mul.lo.s32 	%r313, %r311, %r6;
	sub.s32 	%r314, %r18, %r313;
	add.s32 	%r315, %r312, %r314;
	ld.shared.u32 	%r316, [%r27];
	mul.wide.s32 	%rd25, %r315, 4;
	add.s64 	%rd26, %rd2, %rd25;
	st.global.u32 	[%rd26], %r316;
	mov.u32 	%r406, %r24;
	@%p75 bra 	$L__BB124_72;
	div.s32 	%r317, %r24, %r6;
	mad.lo.s32 	%r318, %r141, %r317, %r140;
	mul.lo.s32 	%r319, %r317, %r6;
	sub.s32 	%r320, %r24, %r319;
	add.s32 	%r321, %r318, %r320;
	ld.shared.u32 	%r322, [%r28];
	mul.wide.s32 	%rd27, %r321, 4;
	add.s64 	%rd28, %rd2, %rd27;
	st.global.u32 	[%rd28], %r322;
	mov.u32 	%r406, %r25;
$L__BB124_72:
	setp.lt.u32 	%p76, %r19, 3;
	@%p76 bra 	$L__BB124_74;
$L__BB124_73:
	div.s32 	%r323, %r406, %r6;
	mad.lo.s32 	%r324, %r141, %r323, %r140;
	mul.lo.s32 	%r325, %r323, %r6;
	sub.s32 	%r326, %r406, %r325;
	add.s32 	%r327, %r324, %r326;
	shl.b32 	%r328, %r406, 2;
	mov.u32 	%r329, _ZZ9cuda_gemmIiLi128ELi8ELi1ELi128ELi8ELi8ELi0EEviiiPT_S1_S1_iiE3Csh;
	add.s32 	%r330, %r329, %r328;
	ld.shared.u32 	%r331, [%r330];
	mul.wide.s32 	%rd29, %r327, 4;
	add.s64 	%rd30, %rd2, %rd29;
	st.global.u32 	[%rd30], %r331;
	add.s32 	%r332, %r406, %r9;
	div.s32 	%r333, %r332, %r6;
	mad.lo.s32 	%r334, %r141, %r333, %r140;
	mul.lo.s32 	%r335, %r333, %r6;
	sub.s32 	%r336, %r332, %r335;
	add.s32 	%r337, %r334, %r336;
	add.s32 	%r338, %r330, %r22;
	ld.shared.u32 	%r339, [%r338];
	mul.wide.s32 	%rd31, %r337, 4;
	add.s64 	%rd32, %rd2, %rd31;
	st.global.u32 	[%rd32], %r339;
	add.s32 	%r340, %r332, %r9;
	div.s32 	%r341, %r340, %r6;
	mad.lo.s32 	%r342, %r141, %r341, %r140;
	mul.lo.s32 	%r343, %r341, %r6;
	sub.s32 	%r344, %r340, %r343;
	add.s32 	%r345, %r342, %r344;
	add.s32 	%r346, %r338, %r22;
	ld.shared.u32 	%r347, [%r346];
	mul.wide.s32 	%rd33, %r345, 4;
	add.s64 	%rd34, %rd2, %rd33;
	st.global.u32 	[%rd34], %r347;
	add.s32 	%r348, %r340, %r9;
	div.s32 	%r349, %r348, %r6;
	mad.lo.s32 	%r350, %r141, %r349, %r140;
	mul.lo.s32 	%r351, %r349, %r6;
	sub.s32 	%r352, %r348, %r351;
	add.s32 	%r353, %r350, %r352;
	add.s32 	%r354, %r346, %r22;
	ld.shared.u32 	%r355, [%r354];
	mul.wide.s32 	%rd35, %r353, 4;
	add.s64 	%rd36, %rd2, %rd35;
	st.global.u32 	[%rd36], %r355;
	add.s32 	%r406, %r348, %r9;
	setp.lt.u32 	%p77, %r406, 128;
	@%p77 bra 	$L__BB124_73;
$L__BB124_74:
	add.s32 	%r365, %r365, %r11;
	setp.lt.u32 	%p78, %r365, %r12;
	@%p78 bra 	$L__BB124_5;
$L__BB124_75:
	ret;
$L__BB124_76:
	shl.b32 	%r190, %r373, 2;
	mov.u32 	%r191, _ZZ9cuda_gemmIiLi128ELi8ELi1ELi128ELi8ELi8ELi0EEviiiPT_S1_S1_iiE3Csh;
	add.s32 	%r192, %r191, %r190;
	mov.b32 	%r193, 0;
	st.shared.u32 	[%r192], %r193;
	add.s32 	%r194, %r192, %r22;
	st.shared.u32 	[%r194], %r193;
	add.s32 	%r195, %r194, %r22;
	st.shared.u32 	[%r195], %r193;
	add.s32 	%r196, %r195, %r22;
	st.shared.u32 	[%r196], %r193;
	add.s32 	%r373, %r22, %r373;
	setp.lt.u32 	%p14, %r373, 128;
	@%p14 bra 	$L__BB124_76;
	bra.uni 	$L__BB124_17;

}
	// .globl	_Z9cuda_gemmIiLi128ELi8ELi1ELi128ELi8ELi8ELi1EEviiiPT_S1_S1_ii
.visible .entry _Z9cuda_gemmIiLi128ELi8ELi1ELi128ELi8ELi8ELi1EEviiiPT_S1_S1_ii(
	.param .u32 _Z9cuda_gemmIiLi128ELi8ELi1ELi128ELi8ELi8ELi1EEviiiPT_S1_S1_ii_param_0,
	.param .u32 _Z9cuda_gemmIiLi128ELi8ELi1ELi128ELi8ELi8ELi1EEviiiPT_S1_S1_ii_param_1,
	.param .u32 _Z9cuda_gemmIiLi128ELi8ELi1ELi128ELi8ELi8ELi1EEviiiPT_S1_S1_ii_param_2,
	.param .u64 .ptr .align 1 _Z9cuda_gemmIiLi128ELi8ELi1ELi128ELi8ELi8ELi1EEviiiPT_S1_S1_ii_param_3,
	.param .u64 .ptr .align 1 _Z9cuda_gemmIiLi128ELi8ELi1ELi128ELi8ELi8ELi1EEviiiPT_S1_S1_ii_param_4,
	.param .u64 .ptr .align 1 _Z9cuda_gemmIiLi128ELi8ELi1ELi128ELi8ELi8ELi1EEviiiPT_S1_S1_ii_param_5,
	.param .u32 _Z9cuda_gemmIiLi128ELi8ELi1ELi128ELi8ELi8ELi1EEviiiPT_S1_S1_ii_param_6,
	.param .u32 _Z9cuda_gemmIiLi128ELi8ELi1ELi128ELi8ELi8ELi1EEviiiPT_S1_S1_ii_param_7
)
.maxntid 128
{
	.reg .pred 	%p<41>;
	.reg .b32 	%r<237>;
	.reg .b64 	%rd<47>;
	// demoted variable
	.shared .align 128 .b8 _ZZ9cuda_gemmIiLi128ELi8ELi1ELi128ELi8ELi8ELi1EEviiiPT_S1_S1_iiE11kron_fac_sh[288];
	// demoted variable
	.shared .align 128 .b8 _ZZ9cuda_gemmIiLi128ELi8ELi1ELi128ELi8ELi8ELi1EEviiiPT_S1_S1_iiE3Ash[512];
	// demoted variable
	.shared .align 128 .b8 _ZZ9cuda_gemmIiLi128ELi8ELi1ELi128ELi8ELi8ELi1EEviiiPT_S1_S1_iiE3Csh[512];
	ld.param.u64 	%rd10, [_Z9cuda_gemmIiLi128ELi8ELi1ELi128ELi8ELi8ELi1EEviiiPT_S1_S1_ii_param_3];
	ld.param.u64 	%rd11, [_Z9cuda_gemmIiLi128ELi8ELi1ELi128ELi8ELi8ELi1EEviiiPT_S1_S1_ii_param_4];
	ld.param.u64 	%rd12, [_Z9cuda_gemmIiLi128ELi8ELi1ELi128ELi8ELi8ELi1EEviiiPT_S1_S1_ii_param_5];
	cvta.to.global.u64 	%rd1, %rd11;
	cvta.to.global.u64 	%rd2, %rd10;
	cvta.to.global.u64 	%rd3, %rd12;
	mov.u32 	%r1, %tid.x;
	setp.gt.u32 	%p1, %r1, 63;
	@%p1 bra 	$L__BB125_7;
	mov.u32 	%r2, %ntid.x;
	add.s32 	%r84, %r1, %r2;
	max.u32 	%r85, %r84, 64;
	setp.lt.u32 	%p2, %r84, 64;
	selp.u32 	%r86, 1, 0, %p2;
	add.s32 	%r87, %r84, %r86;
	sub.s32 	%r88, %r85, %r87;
	div.u32 	%r89, %r88, %r2;
	add.s32 	%r3, %r89, %r86;
	and.b32  	%r90, %r3, 3;
	setp.eq.s32 	%p3, %r90, 3;
	mov.u32 	%r223, %r1;
	@%p3 bra 	$L__BB125_4;
	add.s32 	%r92, %r3, 1;
	and.b32  	%r4, %r92, 3;
	mov.b32 	%r222, 0;
	mov.u32 	%r223, %r1;
$L__BB125_3:
	.pragma "nounroll";
	mul.wide.u32 	%rd13, %r223, 4;
	add.s64 	%rd14, %rd1, %rd13;
	ld.global.u32 	%r93, [%rd14];
	and.b32  	%r94, %r223, 7;
	mov.u32 	%r95, _ZZ9cuda_gemmIiLi128ELi8ELi1ELi128ELi8ELi8ELi1EEviiiPT_S1_S1_iiE11kron_fac_sh;
	mad.lo.s32 	%r96, %r94, 36, %r95;
	shr.u32 	%r97, %r223, 1;
	and.b32  	%r98, %r97, 2147483644;
	add.s32 	%r99, %r96, %r98;
	st.shared.u32 	[%r99], %r93;
	add.s32 	%r223, %r223, %r2;
	add.s32 	%r222, %r222, 1;
	setp.ne.s32 	%p4, %r222, %r4;
	@%p4 bra 	$L__BB125_3;
$L__BB125_4:
	setp.lt.u32 	%p5, %r3, 3;
	@%p5 bra 	$L__BB125_7;
	mov.u32 	%r102, _ZZ9cuda_gemmIiLi128ELi8ELi1ELi128ELi8ELi8ELi1EEviiiPT_S1_S1_iiE11kron_fac_sh;
$L__BB125_6:
	mul.wide.u32 	%rd15, %r223, 4;
	add.s64 	%rd16, %rd1, %rd15;
	ld.global.u32 	%r100, [%rd16];
	and.b32  	%r101, %r223, 7;
	mad.lo.s32 	%r103, %r101, 36, %r102;
	shr.u32 	%r104, %r223, 1;
	and.b32  	%r105, %r104, 2147483644;
	add.s32 	%r106, %r103, %r105;
	st.shared.u32 	[%r106], %r100;
	add.s32 	%r107, %r223, %r2;
	mul.wide.u32 	%rd17, %r107, 4;
	add.s64 	%rd18, %rd1, %rd17;
	ld.global.u32 	%r108, [%rd18];
	and.b32  	%r109, %r107, 7;
	mad.lo.s32 	%r110, %r109, 36, %r102;
	shr.u32 	%r111, %r107, 1;
	and.b32  	%r112, %r111, 2147483644;
	add.s32 	%r113, %r110, %r112;
	st.shared.u32 	[%r113], %r108;
	add.s32 	%r114, %r107, %r2;
	mul.wide.u32 	%rd19, %r114, 4;
	add.s64 	%rd20, %rd1, %rd19;
	ld.global.u32 	%r115, [%rd20];
	and.b32  	%r116, %r114, 7;
	mad.lo.s32 	%r117, %r116, 36, %r102;
	shr.u32 	%r118, %r114, 1;
	and.b32  	%r119, %r118, 2147483644;
	add.s32 	%r120, %r117, %r119;
	st.shared.u32 	[%r120], %r115;
	add.s32 	%r121, %r114, %r2;
	mul.wide.u32 	%rd21, %r121, 4;
	add.s64 	%rd22, %rd1, %rd21;
	ld.global.u32 	%r122, [%rd22];
	and.b32  	%r123, %r121, 7;
	mad.lo.s32 	%r124, %r123, 36, %r102;
	shr.u32 	%r125, %r121, 1;
	and.b32  	%r126, %r125, 2147483644;
	add.s32 	%r127, %r124, %r126;
	st.shared.u32 	[%r127], %r122;
	add.s32 	%r223, %r121, %r2;
	setp.lt.u32 	%p6, %r223, 64;
	@%p6 bra 	$L__BB125_6;
$L__BB125_7:
	and.b32  	%r12, %r1, 15;
	mov.u32 	%r13, %ntid.x;
	mov.u32 	%r225, %ctaid.y;
	mov.u32 	%r15, %nctaid.y;
	shl.b32 	%r16, %r15, 3;
	setp.ge.u32 	%p7, %r225, %r16;
	@%p7 bra 	$L__BB125_31;
	and.b32  	%r17, %r1, 7;
	shl.b32 	%r128, %r1, 2;
	and.b32  	%r129, %r128, 28;
	mov.u32 	%r130, _ZZ9cuda_gemmIiLi128ELi8ELi1ELi128ELi8ELi8ELi1EEviiiPT_S1_S1_iiE11kron_fac_sh;
	add.s32 	%r18, %r130, %r129;
	add.s32 	%r19, %r1, %r13;
	max.u32 	%r131, %r19, 128;
	setp.lt.u32 	%p8, %r19, 128;
	selp.u32 	%r132, 1, 0, %p8;
	add.s32 	%r133, %r19, %r132;
	sub.s32 	%r134, %r131, %r133;
	div.u32 	%r135, %r134, %r13;
	add.s32 	%r20, %r135, %r132;
	and.b32  	%r21, %r20, 3;
	mov.u32 	%r136, _ZZ9cuda_gemmIiLi128ELi8ELi1ELi128ELi8ELi8ELi1EEviiiPT_S1_S1_iiE3Ash;
	add.s32 	%r22, %r136, %r128;
	shl.b32 	%r23, %r13, 2;
	add.s32 	%r24, %r22, %r23;
	add.s32 	%r25, %r19, %r13;
	add.s32 	%r26, %r25, %r13;
	mov.u32 	%r137, _ZZ9cuda_gemmIiLi128ELi8ELi1ELi128ELi8ELi8ELi1EEviiiPT_S1_S1_iiE3Csh;
	add.s32 	%r27, %r137, %r128;
	add.s32 	%r28, %r27, %r23;
	add.s32 	%r29, %r28, %r23;
	shl.b32 	%r138, %r12, 5;
	or.b32  	%r139, %r138, %r129;
	add.s32 	%r30, %r136, %r139;
	setp.eq.s32 	%p9, %r17, 7;
	selp.b32 	%r140, -32, 0, %p9;
	add.s32 	%r31, %r30, %r140;
	setp.lt.u32 	%p10, %r17, 6;
	selp.b32 	%r141, 0, -32, %p10;
	add.s32 	%r32, %r30, %r141;
	setp.lt.u32 	%p11, %r17, 5;
	selp.b32 	%r142, 0, -32, %p11;
	add.s32 	%r33, %r30, %r142;
	setp.lt.u32 	%p12, %r17, 4;
	selp.b32 	%r143, 0, -32, %p12;
	add.s32 	%r34, %r30, %r143;
	setp.lt.u32 	%p13, %r17, 3;
	selp.b32 	%r144, 0, -32, %p13;
	add.s32 	%r35, %r30, %r144;
	setp.lt.u32 	%p14, %r17, 2;
	selp.b32 	%r145, 0, -32, %p14;
	add.s32 	%r36, %r30, %r145;
	setp.eq.s32 	%p15, %r17, 0;
	selp.b32 	%r146, 0, -32, %p15;
	add.s32 	%r37, %r30, %r146;
	add.s32 	%r147, %r1, 1;
	and.b32  	%r38, %r147, 7;
	add.s32 	%r148, %r1, 2;
	and.b32  	%r39, %r148, 7;
	add.s32 	%r149, %r1, 3;
	and.b32  	%r40, %r149, 7;
	xor.b32  	%r41, %r17, 4;
	add.s32 	%r150, %r1, 5;
	and.b32  	%r42, %r150, 7;
	add.s32 	%r151, %r1, 6;
	and.b32  	%r43, %r151, 7;
	add.s32 	%r152, %r1, -1;
	and.b32  	%r44, %r152, 7;
	mul.lo.s32 	%r45, %r13, 12;
	mul.wide.u32 	%rd4, %r13, 16;
	shr.u32 	%r46, %r13, 4;
	cvt.u64.u32 	%rd42, %r23;
$L__BB125_9:
	setp.eq.s32 	%p16, %r21, 3;
	shl.b32 	%r48, %r225, 7;
	mov.u32 	%r226, %r1;
	@%p16 bra 	$L__BB125_13;
	setp.eq.s32 	%p17, %r21, 0;
	add.s32 	%r49, %r48, %r1;
	mul.wide.u32 	%rd23, %r49, 4;
	add.s64 	%rd24, %rd2, %rd23;
	ld.global.u32 	%r153, [%rd24];
	st.shared.u32 	[%r22], %r153;
	mov.u32 	%r226, %r19;
	@%p17 bra 	$L__BB125_13;
	setp.eq.s32 	%p18, %r21, 1;
	add.s32 	%r50, %r49, %r13;
	mul.wide.u32 	%rd25, %r50, 4;
	add.s64 	%rd26, %rd2, %rd25;
	ld.global.u32 	%r154, [%rd26];
	st.shared.u32 	[%r24], %r154;
	mov.u32 	%r226, %r25;
	@%p18 bra 	$L__BB125_13;
	add.s32 	%r155, %r50, %r13;
	mul.wide.u32 	%rd27, %r155, 4;
	add.s64 	%rd28, %rd2, %rd27;
	ld.global.u32 	%r156, [%rd28];
	add.s32 	%r157, %r24, %r23;
	st.shared.u32 	[%r157], %r156;
	mov.u32 	%r226, %r26;
$L__BB125_13:
	setp.lt.u32 	%p19, %r20, 3;
	@%p19 bra 	$L__BB125_16;
	shl.b32 	%r158, %r226, 2;
	mov.u32 	%r159, _ZZ9cuda_gemmIiLi128ELi8ELi1ELi128ELi8ELi8ELi1EEviiiPT_S1_S1_iiE3Ash;
	add.s32 	%r230, %r159, %r158;
	add.s32 	%r160, %r226, %r48;
	add.s32 	%r229, %r160, %r13;
	shl.b32 	%r161, %r13, 1;
	add.s32 	%r228, %r160, %r161;
	mad.lo.s32 	%r227, %r13, 3, %r160;
	mul.wide.u32 	%rd29, %r160, 4;
	add.s64 	%rd46, %rd2, %rd29;
$L__BB125_15:
	ld.global.u32 	%r162, [%rd46];
	st.shared.u32 	[%r230], %r162;
	mul.wide.u32 	%rd30, %r229, 4;
	add.s64 	%rd31, %rd2, %rd30;
	ld.global.u32 	%r163, [%rd31];
	add.s32 	%r164, %r230, %r23;
	st.shared.u32 	[%r164], %r163;
	mul.wide.u32 	%rd32, %r228, 4;
	add.s64 	%rd33, %rd2, %rd32;
	ld.global.u32 	%r165, [%rd33];
	shl.b32 	%r166, %r13, 3;
	add.s32 	%r167, %r230, %r166;
	st.shared.u32 	[%r167], %r165;
	mul.wide.u32 	%rd34, %r227, 4;
	add.s64 	%rd35, %rd2, %rd34;
	ld.global.u32 	%r168, [%rd35];
	add.s32 	%r169, %r230, %r45;
	st.shared.u32 	[%r169], %r168;
	add.s32 	%r226, %r226, %r23;
	shl.b32 	%r170, %r13, 4;
	add.s32 	%r230, %r230, %r170;
	add.s32 	%r229, %r229, %r23;
	add.s32 	%r228, %r228, %r23;
	add.s32 	%r227, %r227, %r23;
	add.s64 	%rd46, %rd46, %rd4;
	setp.lt.u32 	%p20, %r226, 128;
	@%p20 bra 	$L__BB125_15;
$L__BB125_16:
	bar.sync 	0;
	mov.u32 	%r232, %r1;
	@%p16 bra 	$L__BB125_20;
	setp.eq.s32 	%p22, %r21, 0;
	mov.b32 	%r171, 0;
	st.shared.u32 	[%r27], %r171;
	mov.u32 	%r232, %r19;
	@%p22 bra 	$L__BB125_20;
	setp.eq.s32 	%p23, %r21, 1;
	mov.b32 	%r172, 0;
	st.shared.u32 	[%r28], %r172;
	mov.u32 	%r232, %r25;
	@%p23 bra 	$L__BB125_20;
	mov.b32 	%r173, 0;
	st.shared.u32 	[%r29], %r173;
	mov.u32 	%r232, %r26;
$L__BB125_20:
	@%p19 bra 	$L__BB125_22;
$L__BB125_21:
	shl.b32 	%r174, %r232, 2;
	mov.u32 	%r175, _ZZ9cuda_gemmIiLi128ELi8ELi1ELi128ELi8ELi8ELi1EEviiiPT_S1_S1_iiE3Csh;
	add.s32 	%r176, %r175, %r174;
	mov.b32 	%r177, 0;
	st.shared.u32 	[%r176], %r177;
	add.s32 	%r178, %r176, %r23;
	st.shared.u32 	[%r178], %r177;
	add.s32 	%r179, %r178, %r23;
	st.shared.u32 	[%r179], %r177;
	add.s32 	%r180, %r179, %r23;
	st.shared.u32 	[%r180], %r177;
	add.s32 	%r232, %r23, %r232;
	setp.lt.u32 	%p25, %r232, 128;
	@%p25 bra 	$L__BB125_21;
$L__BB125_22:
	shr.u32 	%r234, %r1, 4;
	ld.shared.u32 	%r70, [%r30];
	ld.shared.u32 	%r71, [%r31+4];
	ld.shared.u32 	%r72, [%r32+8];
	ld.shared.u32 	%r73, [%r33+12];
	ld.shared.u32 	%r74, [%r34+16];
	ld.shared.u32 	%r75, [%r35+20];
	ld.shared.u32 	%r76, [%r36+24];
	ld.shared.u32 	%r77, [%r37+28];
$L__BB125_23:
	mad.lo.s32 	%r181, %r234, 36, %r18;
	ld.shared.u32 	%r182, [%r181];
	shfl.sync.idx.b32	%r183|%p26, %r182, %r17, 6175, -1;
	mul.lo.s32 	%r184, %r183, %r70;
	shfl.sync.idx.b32	%r185|%p27, %r182, %r38, 6175, -1;
	mad.lo.s32 	%r186, %r185, %r71, %r184;
	shfl.sync.idx.b32	%r187|%p28, %r182, %r39, 6175, -1;
	mad.lo.s32 	%r188, %r187, %r72, %r186;
	shfl.sync.idx.b32	%r189|%p29, %r182, %r40, 6175, -1;
	mad.lo.s32 	%r190, %r189, %r73, %r188;
	shfl.sync.idx.b32	%r191|%p30, %r182, %r41, 6175, -1;
	mad.lo.s32 	%r192, %r191, %r74, %r190;
	shfl.sync.idx.b32	%r193|%p31, %r182, %r42, 6175, -1;
	mad.lo.s32 	%r194, %r193, %r75, %r192;
	shfl.sync.idx.b32	%r195|%p32, %r182, %r43, 6175, -1;
	mad.lo.s32 	%r196, %r195, %r76, %r194;
	shfl.sync.idx.b32	%r197|%p33, %r182, %r44, 6175, -1;
	mad.lo.s32 	%r198, %r197, %r77, %r196;
	shl.b32 	%r199, %r12, 2;
	shl.b32 	%r200, %r234, 6;
	or.b32  	%r201, %r200, %r199;
	mov.u32 	%r202, _ZZ9cuda_gemmIiLi128ELi8ELi1ELi128ELi8ELi8ELi1EEviiiPT_S1_S1_iiE3Csh;
	add.s32 	%r203, %r202, %r201;
	ld.shared.u32 	%r204, [%r203];
	add.s32 	%r205, %r204, %r198;
	st.shared.u32 	[%r203], %r205;
	add.s32 	%r234, %r234, %r46;
	setp.lt.u32 	%p34, %r234, 8;
	@%p34 bra 	$L__BB125_23;
	setp.eq.s32 	%p35, %r21, 3;
	bar.sync 	0;
	mov.u32 	%r235, %r1;
	@%p35 bra 	$L__BB125_28;
	setp.eq.s32 	%p36, %r21, 0;
	add.s32 	%r206, %r48, %r1;
	ld.shared.u32 	%r207, [%r27];
	mul.wide.s32 	%rd36, %r206, 4;
	add.s64 	%rd8, %rd3, %rd36;
	st.global.u32 	[%rd8], %r207;
	mov.u32 	%r235, %r19;
	@%p36 bra 	$L__BB125_28;
	setp.eq.s32 	%p37, %r21, 1;
	ld.shared.u32 	%r208, [%r28];
	cvt.u64.u32 	%rd37, %r23;
	add.s64 	%rd9, %rd8, %rd37;
	st.global.u32 	[%rd9], %r208;
	mov.u32 	%r235, %r25;
	@%p37 bra 	$L__BB125_28;
	ld.shared.u32 	%r209, [%r29];
	add.s64 	%rd39, %rd9, %rd37;
	st.global.u32 	[%rd39], %r209;
	mov.u32 	%r235, %r26;
$L__BB125_28:
	setp.lt.u32 	%p38, %r20, 3;
	@%p38 bra 	$L__BB125_30;
$L__BB125_29:
	add.s32 	%r210, %r48, %r235;
	shl.b32 	%r211, %r235, 2;
	add.s32 	%r213, %r202, %r211;
	ld.shared.u32 	%r214, [%r213];
	mul.wide.s32 	%rd40, %r210, 4;
	add.s64 	%rd41, %rd3, %rd40;
	st.global.u32 	[%rd41], %r214;
	add.s32 	%r215, %r213, %r23;
	ld.shared.u32 	%r216, [%r215];
	add.s64 	%rd43, %rd41, %rd42;
	st.global.u32 	[%rd43], %r216;
	add.s32 	%r217, %r215, %r23;
	ld.shared.u32 	%r218, [%r217];
	add.s64 	%rd44, %rd43, %rd42;
	st.global.u32 	[%rd44], %r218;
	add.s32 	%r219, %r217, %r23;
	ld.shared.u32 	%r220, [%r219];
	add.s64 	%rd45, %rd44, %rd42;
	st.global.u32 	[%rd45], %r220;
	add.s32 	%r235, %r23, %r235;
	setp.lt.u32 	%p39, %r235, 128;
	@%p39 bra 	$L__BB125_29;
$L__BB125_30:
	add.s32 	%r225, %r225, %r15;
	setp.lt.u32 	%p40, %r225, %r16;
	@%p40 bra 	$L__BB125_9;
$L__BB125_31:
	ret;

}
	// .globl	_Z9cuda_gemmIiLi128ELi8ELi1ELi128ELi16ELi16ELi0EEviiiPT_S1_S1_ii
.visible .entry _Z9cuda_gemmIiLi128ELi8ELi1ELi128ELi16ELi16ELi0EEviiiPT_S1_S1_ii(
	.param .u32 _Z9cuda_gemmIiLi128ELi8ELi1ELi128ELi16ELi16ELi0EEviiiPT_S1_S1_ii_param_0,
	.param .u32 _Z9cuda_gemmIiLi128ELi8ELi1ELi128ELi16ELi16ELi0EEviiiPT_S1_S1_ii_param_1,
	.param .u32 _Z9cuda_gemmIiLi128ELi8ELi1ELi128ELi16ELi16ELi0EEviiiPT_S1_S1_ii_param_2,
	.param .u64 .ptr .align 1 _Z9cuda_gemmIiLi128ELi8ELi1ELi128ELi16ELi16ELi0EEviiiPT_S1_S1_ii_param_3,
	.param .u64 .ptr .align 1 _Z9cuda_gemmIiLi128ELi8ELi1ELi128ELi16ELi16ELi0EEviiiPT_S1_S1_ii_param_4,
	.param .u64 .ptr .align 1 _Z9cuda_gemmIiLi128ELi8ELi1ELi128ELi16ELi16ELi0EEviiiPT_S1_S1_ii_param_5,
	.param .u32 _Z9cuda_gemmIiLi128ELi8ELi1ELi128ELi16ELi16ELi0EEviiiPT_S1_S1_ii_param_6,
	.param .u32 _Z9cuda_gemmIiLi128ELi8ELi1ELi128ELi16ELi16ELi0EEviiiPT_S1_S1_ii_param_7
)
.maxntid 128
{
	.reg .pred 	%p<135>;
	.reg .b32 	%r<646>;
	.reg .b64 	%rd<37>;
	// demoted variable
	.shared .align 128 .b8 _ZZ9cuda_gemmIiLi128ELi8ELi1ELi128ELi16ELi16ELi0EEviiiPT_S1_S1_iiE11kron_fac_sh[1088];
	// demoted variable
	.shared .align 128 .b8 _ZZ9cuda_gemmIiLi128ELi8ELi1ELi128ELi16ELi16ELi0EEviiiPT_S1_S1_iiE3Ash[512];
	// demoted variable
	.shared .align 128 .b8 _ZZ9cuda_gemmIiLi128ELi8ELi1ELi128ELi16ELi16ELi0EEviiiPT_S1_S1_iiE3Csh[512];
	ld.param.u32 	%r209, [_Z9cuda_gemmIiLi128ELi8ELi1ELi128ELi16ELi16ELi0EEviiiPT_S1_S1_ii_param_2];
	ld.param.u64 	%rd5, [_Z9cuda_gemmIiLi128ELi8ELi1ELi128ELi16ELi16ELi0EEviiiPT_S1_S1_ii_param_3];
	ld.param.u64 	%rd4, [_Z9cuda_gemmIiLi128ELi8ELi1ELi128ELi16ELi16ELi0EEviiiPT_S1_S1_ii_param_4];
	ld.param.u64 	%rd6, [_Z9cuda_gemmIiLi128ELi8ELi1ELi128ELi16ELi16ELi0EEviiiPT_S1_S1_ii_param_5];
	ld.param.u32 	%r210, [_Z9cuda_gemmIiLi128ELi8ELi1ELi128ELi16ELi16ELi0EEviiiPT_S1_S1_ii_param_6];
	ld.param.u32 	%r211, [_Z9cuda_gemmIiLi128ELi8ELi1ELi128ELi16ELi16ELi0EEviiiPT_S1_S1_ii_param_7];
	cvta.to.global.u64 	%rd1, %rd5;
	cvta.to.global.u64 	%rd2, %rd6;
	mov.u32 	%r1, %tid.x;
	mul.lo.s32 	%r2, %r211, %r210;
	setp.ge.u32 	%p1, %r1, %r2;
	@%p1 bra 	$L__BB126_3;
	mov.u32 	%r3, %ntid.x;
	cvta.to.global.u64 	%rd3, %rd4;
	mov.u32 	%r554, %r1;
$L__BB126_2:
	mul.wide.u32 	%rd7, %r554, 4;
	add.s64 	%rd8, %rd3, %rd7;
	ld.global.u32 	%r212, [%rd8];
	rem.u32 	%r213, %r554, %r210;
	mov.u32 	%r214, _ZZ9cuda_gemmIiLi128ELi8ELi1ELi128ELi16ELi16ELi0EEviiiPT_S1_S1_iiE11kron_fac_sh;
	mad.lo.s32 	%r215, %r213, 68, %r214;
	div.u32 	%r216, %r554, %r211;
	shl.b32 	%r217, %r216, 2;
	add.s32 	%r218, %r215, %r217;
	st.shared.u32 	[%r218], %r212;
	add.s32 	%r554, %r554, %r3;
	setp.lt.u32 	%p2, %r554, %r2;
	@%p2 bra 	$L__BB126_2;
$L__BB126_3:
	div.s32 	%r6, 128, %r211;
	div.u32 	%r8, %r1, %r6;
	mul.lo.s32 	%r219, %r8, %r6;
	sub.s32 	%r7, %r1, %r219;
	mov.u32 	%r9, %ntid.x;
	mov.u32 	%r571, %ctaid.y;
	mov.u32 	%r11, %nctaid.y;
	shl.b32 	%r12, %r11, 3;
	setp.ge.u32 	%p3, %r571, %r12;
	@%p3 bra 	$L__BB126_123;
	mov.u32 	%r221, %ctaid.x;
	shl.b32 	%r13, %r221, 7;
	min.s32 	%r14, %r211, 32;
	shl.b32 	%r222, %r211, 8;
	sub.s32 	%r15, 8223, %r222;
	mul.lo.s32 	%r16, %r6, %r221;
	add.s32 	%r17, %r1, %r9;
	max.u32 	%r223, %r17, 128;
	setp.lt.u32 	%p4, %r17, 128;
	selp.u32 	%r224, 1, 0, %p4;
	add.s32 	%r225, %r17, %r224;
	sub.s32 	%r226, %r223, %r225;
	div.u32 	%r227, %r226, %r9;
	add.s32 	%r18, %r227, %r224;
	and.b32  	%r19, %r18, 3;
	shl.b32 	%r228, %r1, 2;
	mov.u32 	%r229, _ZZ9cuda_gemmIiLi128ELi8ELi1ELi128ELi16ELi16ELi0EEviiiPT_S1_S1_iiE3Ash;
	add.s32 	%r20, %r229, %r228;
	shl.b32 	%r21, %r9, 2;
	add.s32 	%r22, %r20, %r21;
	add.s32 	%r23, %r17, %r9;
	add.s32 	%r24, %r23, %r9;
	mov.u32 	%r230, _ZZ9cuda_gemmIiLi128ELi8ELi1ELi128ELi16ELi16ELi0EEviiiPT_S1_S1_iiE3Csh;
	add.s32 	%r25, %r230, %r228;
	add.s32 	%r26, %r25, %r21;
	div.u32 	%r27, %r9, %r6;
$L__BB126_5:
	setp.eq.s32 	%p5, %r19, 3;
	mul.lo.s32 	%r45, %r571, %r209;
	mov.u32 	%r572, %r1;
	@%p5 bra 	$L__BB126_9;
	setp.eq.s32 	%p6, %r19, 0;
	add.s32 	%r231, %r45, %r13;
	add.s32 	%r46, %r231, %r1;
	mul.wide.u32 	%rd9, %r46, 4;
	add.s64 	%rd10, %rd1, %rd9;
	ld.global.u32 	%r232, [%rd10];
	st.shared.u32 	[%r20], %r232;
	mov.u32 	%r572, %r17;
	@%p6 bra 	$L__BB126_9;
	setp.eq.s32 	%p7, %r19, 1;
	add.s32 	%r47, %r46, %r9;
	mul.wide.u32 	%rd11, %r47, 4;
	add.s64 	%rd12, %rd1, %rd11;
	ld.global.u32 	%r233, [%rd12];
	st.shared.u32 	[%r22], %r233;
	mov.u32 	%r572, %r23;
	@%p7 bra 	$L__BB126_9;
	add.s32 	%r234, %r47, %r9;
	mul.wide.u32 	%rd13, %r234, 4;
	add.s64 	%rd14, %rd1, %rd13;
	ld.global.u32 	%r235, [%rd14];
	add.s32 	%r236, %r22, %r21;
	st.shared.u32 	[%r236], %r235;
	mov.u32 	%r572, %r24;
$L__BB126_9:
	setp.lt.u32 	%p8, %r18, 3;
	@%p8 bra 	$L__BB126_12;
	shl.b32 	%r237, %r572, 2;
	mov.u32 	%r238, _ZZ9cuda_gemmIiLi128ELi8ELi1ELi128ELi16ELi16ELi0EEviiiPT_S1_S1_iiE3Ash;
	add.s32 	%r577, %r238, %r237;
	add.s32 	%r239, %r13, %r572;
	add.s32 	%r573, %r239, %r45;
	add.s32 	%r576, %r573, %r9;
	shl.b32 	%r240, %r9, 1;
	add.s32 	%r575, %r573, %r240;
	mad.lo.s32 	%r574, %r9, 3, %r573;
$L__BB126_11:
	mul.wide.u32 	%rd15, %r573, 4;
	add.s64 	%rd16, %rd1, %rd15;
	ld.global.u32 	%r241, [%rd16];
	st.shared.u32 	[%r577], %r241;
	mul.wide.u32 	%rd17, %r576, 4;
	add.s64 	%rd18, %rd1, %rd17;
	ld.global.u32 	%r242, [%rd18];
	add.s32 	%r243, %r577, %r21;
	st.shared.u32 	[%r243], %r242;
	mul.wide.u32 	%rd19, %r575, 4;
	add.s64 	%rd20, %rd1, %rd19;
	ld.global.u32 	%r244, [%rd20];
	shl.b32 	%r245, %r9, 3;
	add.s32 	%r246, %r577, %r245;
	st.shared.u32 	[%r246], %r244;
	mul.wide.u32 	%rd21, %r574, 4;
	add.s64 	%rd22, %rd1, %rd21;
	ld.global.u32 	%r247, [%rd22];
	mad.lo.s32 	%r248, %r9, 12, %r577;
	st.shared.u32 	[%r248], %r247;
	add.s32 	%r572, %r572, %r21;
	shl.b32 	%r249, %r9, 4;
	add.s32 	%r577, %r577, %r249;
	add.s32 	%r576, %r576, %r21;
	add.s32 	%r575, %r575, %r21;
	add.s32 	%r574, %r574, %r21;
	add.s32 	%r573, %r573, %r21;
	setp.lt.u32 	%p9, %r572, 128;
	@%p9 bra 	$L__BB126_11;
$L__BB126_12:
	setp.eq.s32 	%p10, %r19, 3;
	bar.sync 	0;
	mov.u32 	%r579, %r1;
	@%p10 bra 	$L__BB126_16;
	setp.eq.s32 	%p11, %r19, 0;
	mov.b32 	%r250, 0;
	st.shared.u32 	[%r25], %r250;
	mov.u32 	%r579, %r17;
	@%p11 bra 	$L__BB126_16;
	setp.eq.s32 	%p12, %r19, 1;
	mov.b32 	%r251, 0;
	st.shared.u32 	[%r26], %r251;
	mov.u32 	%r579, %r23;
	@%p12 bra 	$L__BB126_16;
	add.s32 	%r252, %r26, %r21;
	mov.b32 	%r253, 0;
	st.shared.u32 	[%r252], %r253;
	mov.u32 	%r579, %r24;
$L__BB126_16:
	setp.lt.u32 	%p13, %r18, 3;
	@%p13 bra 	$L__BB126_17;
	bra.uni 	$L__BB126_124;
$L__BB126_17:
	setp.gt.s32 	%p15, %r6, 0;
	@%p15 bra 	$L__BB126_18;
	bra.uni 	$L__BB126_116;
$L__BB126_18:
	setp.lt.s32 	%p16, %r211, 1;
	and.b32  	%r261, %r1, 31;
	rem.s32 	%r69, %r261, %r14;
	mad.lo.s32 	%r70, %r7, %r211, %r69;
	@%p16 bra 	$L__BB126_20;
	shl.b32 	%r262, %r70, 2;
	mov.u32 	%r263, _ZZ9cuda_gemmIiLi128ELi8ELi1ELi128ELi16ELi16ELi0EEviiiPT_S1_S1_iiE3Ash;
	add.s32 	%r264, %r263, %r262;
	ld.shared.u32 	%r643, [%r264];
$L__BB126_20:
	setp.lt.s32 	%p17, %r211, 2;
	@%p17 bra 	$L__BB126_22;
	add.s32 	%r265, %r69, 1;
	setp.lt.s32 	%p18, %r265, %r14;
	selp.b32 	%r266, 0, %r14, %p18;
	sub.s32 	%r267, %r70, %r266;
	shl.b32 	%r268, %r267, 2;
	mov.u32 	%r269, _ZZ9cuda_gemmIiLi128ELi8ELi1ELi128ELi16ELi16ELi0EEviiiPT_S1_S1_iiE3Ash;
	add.s32 	%r270, %r269, %r268;
	ld.shared.u32 	%r642, [%r270+4];
$L__BB126_22:
	setp.lt.s32 	%p19, %r211, 3;
	@%p19 bra 	$L__BB126_24;
	add.s32 	%r271, %r69, 2;
	setp.lt.s32 	%p20, %r271, %r14;
	selp.b32 	%r272, 0, %r14, %p20;
	sub.s32 	%r273, %r70, %r272;
	shl.b32 	%r274, %r273, 2;
	mov.u32 	%r275, _ZZ9cuda_gemmIiLi128ELi8ELi1ELi128ELi16ELi16ELi0EEviiiPT_S1_S1_iiE3Ash;
	add.s32 	%r276, %r275, %r274;
	ld.shared.u32 	%r641, [%r276+8];
$L__BB126_24:
	setp.lt.s32 	%p21, %r211, 4;
	@%p21 bra 	$L__BB126_26;
	add.s32 	%r277, %r69, 3;
	setp.lt.s32 	%p22, %r277, %r14;
	selp.b32 	%r278, 0, %r14, %p22;
	sub.s32 	%r279, %r70, %r278;
	shl.b32 	%r280, %r279, 2;
	mov.u32 	%r281, _ZZ9cuda_gemmIiLi128ELi8ELi1ELi128ELi16ELi16ELi0EEviiiPT_S1_S1_iiE3Ash;
	add.s32 	%r282, %r281, %r280;
	ld.shared.u32 	%r640, [%r282+12];
$L__BB126_26:
	setp.lt.s32 	%p23, %r211, 5;
	@%p23 bra 	$L__BB126_28;
	add.s32 	%r283, %r69, 4;
	setp.lt.s32 	%p24, %r283, %r14;
	selp.b32 	%r284, 0, %r14, %p24;
	sub.s32 	%r285, %r70, %r284;
	shl.b32 	%r286, %r285, 2;
	mov.u32 	%r287, _ZZ9cuda_gemmIiLi128ELi8ELi1ELi128ELi16ELi16ELi0EEviiiPT_S1_S1_iiE3Ash;
	add.s32 	%r288, %r287, %r286;
	ld.shared.u32 	%r639, [%r288+16];
$L__BB126_28:
	setp.lt.s32 	%p25, %r211, 6;
	@%p25 bra 	$L__BB126_30;
	add.s32 	%r289, %r69, 5;
	setp.lt.s32 	%p26, %r289, %r14;
	selp.b32 	%r290, 0, %r14, %p26;
	sub.s32 	%r291, %r70, %r290;
	shl.b32 	%r292, %r291, 2;
	mov.u32 	%r293, _ZZ9cuda_gemmIiLi128ELi8ELi1ELi128ELi16ELi16ELi0EEviiiPT_S1_S1_iiE3Ash;
	add.s32 	%r294, %r293, %r292;
	ld.shared.u32 	%r638, [%r294+20];
$L__BB126_30:
	setp.lt.s32 	%p27, %r211, 7;
	@%p27 bra 	$L__BB126_32;
	add.s32 	%r295, %r69, 6;
	setp.lt.s32 	%p28, %r295, %r14;
	selp.b32 	%r296, 0, %r14, %p28;
	sub.s32 	%r297, %r70, %r296;
	shl.b32 	%r298, %r297, 2;
	mov.u32 	%r299, _ZZ9cuda_gemmIiLi128ELi8ELi1ELi128ELi16ELi16ELi0EEviiiPT_S1_S1_iiE3Ash;
	add.s32 	%r300, %r299, %r298;
	ld.shared.u32 	%r637, [%r300+24];
$L__BB126_32:
	setp.lt.s32 	%p29, %r211, 8;
	@%p29 bra 	$L__BB126_34;
	add.s32 	%r301, %r69, 7;
	setp.lt.s32 	%p30, %r301, %r14;
	selp.b32 	%r302, 0, %r14, %p30;
	sub.s32 	%r303, %r70, %r302;
	shl.b32 	%r304, %r303, 2;
	mov.u32 	%r305, _ZZ9cuda_gemmIiLi128ELi8ELi1ELi128ELi16ELi16ELi0EEviiiPT_S1_S1_iiE3Ash;
	add.s32 	%r306, %r305, %r304;
	ld.shared.u32 	%r636, [%r306+28];
$L__BB126_34:
	setp.lt.s32 	%p31, %r211, 9;
	@%p31 bra 	$L__BB126_36;
	add.s32 	%r307, %r69, 8;
	setp.lt.s32 	%p32, %r307, %r14;
	selp.b32 	%r308, 0, %r14, %p32;
	sub.s32 	%r309, %r70, %r308;
	shl.b32 	%r310, %r309, 2;
	mov.u32 	%r311, _ZZ9cuda_gemmIiLi128ELi8ELi1ELi128ELi16ELi16ELi0EEviiiPT_S1_S1_iiE3Ash;
	add.s32 	%r312, %r311, %r310;
	ld.shared.u32 	%r635, [%r312+32];
$L__BB126_36:
	setp.lt.s32 	%p33, %r211, 10;
	@%p33 bra 	$L__BB126_38;
	add.s32 	%r313, %r69, 9;
	setp.lt.s32 	%p34, %r313, %r14;
	selp.b32 	%r314, 0, %r14, %p34;
	sub.s32 	%r315, %r70, %r314;
	shl.b32 	%r316, %r315, 2;
	mov.u32 	%r317, _ZZ9cuda_gemmIiLi128ELi8ELi1ELi128ELi16ELi16ELi0EEviiiPT_S1_S1_iiE3Ash;
	add.s32 	%r318, %r317, %r316;
	ld.shared.u32 	%r634, [%r318+36];
$L__BB126_38:
	setp.lt.s32 	%p35, %r211, 11;
	@%p35 bra 	$L__BB126_40;
	add.s32 	%r319, %r69, 10;
	setp.lt.s32 	%p36, %r319, %r14;
	selp.b32 	%r320, 0, %r14, %p36;
	sub.s32 	%r321, %r70, %r320;
	shl.b32 	%r322, %r321, 2;
	mov.u32 	%r323, _ZZ9cuda_gemmIiLi128ELi8ELi1ELi128ELi16ELi16ELi0EEviiiPT_S1_S1_iiE3Ash;
	add.s32 	%r324, %r323, %r322;
	ld.shared.u32 	%r633, [%r324+40];
$L__BB126_40:
	setp.lt.s32 	%p37, %r211, 12;
	@%p37 bra 	$L__BB126_42;
	add.s32 	%r325, %r69, 11;
	setp.lt.s32 	%p38, %r325, %r14;
	selp.b32 	%r326, 0, %r14, %p38;
	sub.s32 	%r327, %r70, %r326;
	shl.b32 	%r328, %r327, 2;
	mov.u32 	%r329, _ZZ9cuda_gemmIiLi128ELi8ELi1ELi128ELi16ELi16ELi0EEviiiPT_S1_S1_iiE3Ash;
	add.s32 	%r330, %r329, %r328;
	ld.shared.u32 	%r632, [%r330+44];
$L__BB126_42:
	setp.lt.s32 	%p39, %r211, 13;
	@%p39 bra 	$L__BB126_44;
	add.s32 	%r331, %r69, 12;
	setp.lt.s32 	%p40, %r331, %r14;
	selp.b32 	%r332, 0, %r14, %p40;
	sub.s32 	%r333, %r70, %r332;
	shl.b32 	%r334, %r333, 2;
	mov.u32 	%r335, _ZZ9cuda_gemmIiLi128ELi8ELi1ELi128ELi16ELi16ELi0EEviiiPT_S1_S1_iiE3Ash;
	add.s32 	%r336, %r335, %r334;
	ld.shared.u32 	%r631, [%r336+48];
$L__BB126_44:
	setp.lt.s32 	%p41, %r211, 14;
	@%p41 bra 	$L__BB126_46;
	add.s32 	%r337, %r69, 13;
	setp.lt.s32 	%p42, %r337, %r14;
	selp.b32 	%r338, 0, %r14, %p42;
	sub.s32 	%r339, %r70, %r338;
	shl.b32 	%r340, %r339, 2;
	mov.u32 	%r341, _ZZ9cuda_gemmIiLi128ELi8ELi1ELi128ELi16ELi16ELi0EEviiiPT_S1_S1_iiE3Ash;
	add.s32 	%r342, %r341, %r340;
	ld.shared.u32 	%r630, [%r342+52];
$L__BB126_46:
	setp.lt.s32 	%p43, %r211, 15;
	@%p43 bra 	$L__BB126_48;
	add.s32 	%r343, %r69, 14;
	setp.lt.s32 	%p44, %r343, %r14;
	selp.b32 	%r344, 0, %r14, %p44;
	sub.s32 	%r345, %r70, %r344;
	shl.b32 	%r346, %r345, 2;
	mov.u32 	%r347, _ZZ9cuda_gemmIiLi128ELi8ELi1ELi128ELi16ELi16ELi0EEviiiPT_S1_S1_iiE3Ash;
	add.s32 	%r348, %r347, %r346;
	ld.shared.u32 	%r629, [%r348+56];
$L__BB126_48:
	setp.lt.s32 	%p45, %r211, 16;
	@%p45 bra 	$L__BB126_50;
	add.s32 	%r349, %r69, 15;
	setp.lt.s32 	%p46, %r349, %r14;
	selp.b32 	%r350, 0, %r14, %p46;
	sub.s32 	%r351, %r70, %r350;
	shl.b32 	%r352, %r351, 2;
	mov.u32 	%r353, _ZZ9cuda_gemmIiLi128ELi8ELi1ELi128ELi16ELi16ELi0EEviiiPT_S1_S1_iiE3Ash;
	add.s32 	%r354, %r353, %r352;
	ld.shared.u32 	%r628, [%r354+60];
$L__BB126_50:
	setp.ge.s32 	%p47, %r8, %r210;
	@%p47 bra 	$L__BB126_116;
	add.s32 	%r355, %r69, 1;
	add.s32 	%r356, %r69, 2;
	add.s32 	%r357, %r69, 3;
	add.s32 	%r358, %r69, 4;
	add.s32 	%r359, %r69, 5;
	add.s32 	%r360, %r69, 6;
	add.s32 	%r361, %r69, 7;
	add.s32 	%r362, %r69, 8;
	add.s32 	%r363, %r69, 9;
	add.s32 	%r364, %r69, 10;
	add.s32 	%r365, %r69, 11;
	add.s32 	%r366, %r69, 12;
	add.s32 	%r367, %r69, 13;
	add.s32 	%r368, %r69, 14;
	add.s32 	%r369, %r69, 15;
	setp.lt.s32 	%p48, %r369, %r14;
	selp.b32 	%r370, 0, %r14, %p48;
	sub.s32 	%r103, %r69, %r370;
	setp.lt.s32 	%p49, %r69, %r211;
	selp.b32 	%r371, 0, %r211, %p49;
	sub.s32 	%r104, %r69, %r371;
	setp.lt.s32 	%p50, %r355, %r211;
	selp.b32 	%r372, 0, %r211, %p50;
	sub.s32 	%r105, %r355, %r372;
	setp.lt.s32 	%p51, %r356, %r211;
	selp.b32 	%r373, 0, %r211, %p51;
	sub.s32 	%r106, %r356, %r373;
	setp.lt.s32 	%p52, %r357, %r211;
	selp.b32 	%r374, 0, %r211, %p52;
	sub.s32 	%r107, %r357, %r374;
	setp.lt.s32 	%p53, %r358, %r211;
	selp.b32 	%r375, 0, %r211, %p53;
	sub.s32 	%r108, %r358, %r375;
	setp.lt.s32 	%p54, %r359, %r211;
	selp.b32 	%r376, 0, %r211, %p54;
	sub.s32 	%r109, %r359, %r376;
	setp.lt.s32 	%p55, %r360, %r211;
	selp.b32 	%r377, 0, %r211, %p55;
	sub.s32 	%r110, %r360, %r377;
	setp.lt.s32 	%p56, %r361, %r211;
	selp.b32 	%r378, 0, %r211, %p56;
	sub.s32 	%r111, %r361, %r378;
	setp.lt.s32 	%p57, %r362, %r211;
	selp.b32 	%r379, 0, %r211, %p57;
	sub.s32 	%r112, %r362, %r379;
	setp.lt.s32 	%p58, %r363, %r211;
	selp.b32 	%r380, 0, %r211, %p58;
	sub.s32 	%r113, %r363, %r380;
	setp.lt.s32 	%p59, %r364, %r211;
	selp.b32 	%r381, 0, %r211, %p59;
	sub.s32 	%r114, %r364, %r381;
	setp.lt.s32 	%p60, %r365, %r211;
	selp.b32 	%r382, 0, %r211, %p60;
	sub.s32 	%r115, %r365, %r382;
	setp.lt.s32 	%p61, %r366, %r211;
	selp.b32 	%r383, 0, %r211, %p61;
	sub.s32 	%r116, %r366, %r383;
	setp.lt.s32 	%p62, %r367, %r211;
	selp.b32 	%r384, 0, %r211, %p62;
	sub.s32 	%r117, %r367, %r384;
	setp.lt.s32 	%p63, %r368, %r211;
	selp.b32 	%r385, 0, %r211, %p63;
	sub.s32 	%r118, %r368, %r385;
	setp.lt.s32 	%p64, %r369, %r211;
	selp.b32 	%r386, 0, %r211, %p64;
	sub.s32 	%r119, %r369, %r386;
	shl.b32 	%r475, %r103, 2;
	mov.u32 	%r597, %r8;
$L__BB126_52:
	setp.gt.u32 	%p65, %r211, 32;
	mov.u32 	%r387, _ZZ9cuda_gemmIiLi128ELi8ELi1ELi128ELi16ELi16ELi0EEviiiPT_S1_S1_iiE11kron_fac_sh;
	mad.lo.s32 	%r121, %r597, 68, %r387;
	shl.b32 	%r388, %r69, 2;
	add.s32 	%r389, %r121, %r388;
	ld.shared.u32 	%r122, [%r389];
	@%p65 bra 	$L__BB126_85;
	setp.eq.s32 	%p96, %r211, 0;
	mov.b32 	%r599, 0;
	@%p96 bra 	$L__BB126_55;
	shfl.sync.idx.b32	%r479|%p97, %r122, %r104, %r15, -1;
	mul.lo.s32 	%r599, %r479, %r643;
$L__BB126_55:
	setp.lt.s32 	%p98, %r211, 2;
	@%p98 bra 	$L__BB126_57;
	shfl.sync.idx.b32	%r480|%p99, %r122, %r105, %r15, -1;
	mad.lo.s32 	%r599, %r480, %r642, %r599;
$L__BB126_57:
	setp.lt.s32 	%p100, %r211, 3;
	@%p100 bra 	$L__BB126_59;
	shfl.sync.idx.b32	%r481|%p101, %r122, %r106, %r15, -1;
	mad.lo.s32 	%r599, %r481, %r641, %r599;
$L__BB126_59:
	setp.lt.s32 	%p102, %r211, 4;
	@%p102 bra 	$L__BB126_61;
	shfl.sync.idx.b32	%r482|%p103, %r122, %r107, %r15, -1;
	mad.lo.s32 	%r599, %r482, %r640, %r599;
$L__BB126_61:
	setp.lt.s32 	%p104, %r211, 5;
	@%p104 bra 	$L__BB126_63;
	shfl.sync.idx.b32	%r483|%p105, %r122, %r108, %r15, -1;
	mad.lo.s32 	%r599, %r483, %r639, %r599;
$L__BB126_63:
	setp.lt.s32 	%p106, %r211, 6;
	@%p106 bra 	$L__BB126_65;
	shfl.sync.idx.b32	%r484|%p107, %r122, %r109, %r15, -1;
	mad.lo.s32 	%r599, %r484, %r638, %r599;
$L__BB126_65:
	setp.lt.s32 	%p108, %r211, 7;
	@%p108 bra 	$L__BB126_67;
	shfl.sync.idx.b32	%r485|%p109, %r122, %r110, %r15, -1;
	mad.lo.s32 	%r599, %r485, %r637, %r599;
$L__BB126_67:
	setp.lt.s32 	%p110, %r211, 8;
	@%p110 bra 	$L__BB126_69;
	shfl.sync.idx.b32	%r486|%p111, %r122, %r111, %r15, -1;
	mad.lo.s32 	%r599, %r486, %r636, %r599;
$L__BB126_69:
	setp.lt.s32 	%p112, %r211, 9;
	@%p112 bra 	$L__BB126_71;
	shfl.sync.idx.b32	%r487|%p113, %r122, %r112, %r15, -1;
	mad.lo.s32 	%r599, %r487, %r635, %r599;
$L__BB126_71:
	setp.lt.s32 	%p114, %r211, 10;
	@%p114 bra 	$L__BB126_73;
	shfl.sync.idx.b32	%r488|%p115, %r122, %r113, %r15, -1;
	mad.lo.s32 	%r599, %r488, %r634, %r599;
$L__BB126_73:
	setp.lt.s32 	%p116, %r211, 11;
	@%p116 bra 	$L__BB126_75;
	shfl.sync.idx.b32	%r489|%p117, %r122, %r114, %r15, -1;
	mad.lo.s32 	%r599, %r489, %r633, %r599;
$L__BB126_75:
	setp.lt.s32 	%p118, %r211, 12;
	@%p118 bra 	$L__BB126_77;
	shfl.sync.idx.b32	%r490|%p119, %r122, %r115, %r15, -1;
	mad.lo.s32 	%r599, %r490, %r632, %r599;
$L__BB126_77:
	setp.lt.s32 	%p120, %r211, 13;
	@%p120 bra 	$L__BB126_79;
	shfl.sync.idx.b32	%r491|%p121, %r122, %r116, %r15, -1;
	mad.lo.s32 	%r599, %r491, %r631, %r599;
$L__BB126_79:
	setp.lt.s32 	%p122, %r211, 14;
	@%p122 bra 	$L__BB126_81;
	shfl.sync.idx.b32	%r492|%p123, %r122, %r117, %r15, -1;
	mad.lo.s32 	%r599, %r492, %r630, %r599;
$L__BB126_81:
	setp.lt.s32 	%p124, %r211, 15;
	@%p124 bra 	$L__BB126_83;
	shfl.sync.idx.b32	%r493|%p125, %r122, %r118, %r15, -1;
	mad.lo.s32 	%r599, %r493, %r629, %r599;
$L__BB126_83:
	setp.lt.s32 	%p126, %r211, 16;
	@%p126 bra 	$L__BB126_115;
	shfl.sync.idx.b32	%r494|%p127, %r122, %r119, %r15, -1;
	mad.lo.s32 	%r599, %r494, %r628, %r599;
	bra.uni 	$L__BB126_115;
$L__BB126_85:
	setp.lt.s32 	%p66, %r211, 2;
	setp.gt.s32 	%p67, %r211, 0;
	mul.lo.s32 	%r390, %r122, %r643;
	selp.b32 	%r599, %r390, 0, %p67;
	@%p66 bra 	$L__BB126_87;
	add.s32 	%r391, %r69, 1;
	setp.lt.s32 	%p68, %r391, %r14;
	selp.b32 	%r392, 0, %r14, %p68;
	sub.s32 	%r393, %r69, %r392;
	shl.b32 	%r394, %r393, 2;
	add.s32 	%r395, %r121, %r394;
	ld.shared.u32 	%r396, [%r395+4];
	mad.lo.s32 	%r599, %r396, %r642, %r599;
$L__BB126_87:
	setp.lt.s32 	%p69, %r211, 3;
	@%p69 bra 	$L__BB126_89;
	add.s32 	%r397, %r69, 2;
	setp.lt.s32 	%p70, %r397, %r14;
	selp.b32 	%r398, 0, %r14, %p70;
	sub.s32 	%r399, %r69, %r398;
	shl.b32 	%r400, %r399, 2;
	add.s32 	%r401, %r121, %r400;
	ld.shared.u32 	%r402, [%r401+8];
	mad.lo.s32 	%r599, %r402, %r641, %r599;
$L__BB126_89:
	setp.lt.s32 	%p71, %r211, 4;
	@%p71 bra 	$L__BB126_91;
	add.s32 	%r403, %r69, 3;
	setp.lt.s32 	%p72, %r403, %r14;
	selp.b32 	%r404, 0, %r14, %p72;
	sub.s32 	%r405, %r69, %r404;
	shl.b32 	%r406, %r405, 2;
	add.s32 	%r407, %r121, %r406;
	ld.shared.u32 	%r408, [%r407+12];
	mad.lo.s32 	%r599, %r408, %r640, %r599;
$L__BB126_91:
	setp.lt.s32 	%p73, %r211, 5;
	@%p73 bra 	$L__BB126_93;
	add.s32 	%r409, %r69, 4;
	setp.lt.s32 	%p74, %r409, %r14;
	selp.b32 	%r410, 0, %r14, %p74;
	sub.s32 	%r411, %r69, %r410;
	shl.b32 	%r412, %r411, 2;
	add.s32 	%r413, %r121, %r412;
	ld.shared.u32 	%r414, [%r413+16];
	mad.lo.s32 	%r599, %r414, %r639, %r599;
$L__BB126_93:
	setp.lt.s32 	%p75, %r211, 6;
	@%p75 bra 	$L__BB126_95;
	add.s32 	%r415, %r69, 5;
	setp.lt.s32 	%p76, %r415, %r14;
	selp.b32 	%r416, 0, %r14, %p76;
	sub.s32 	%r417, %r69, %r416;
	shl.b32 	%r418, %r417, 2;
	add.s32 	%r419, %r121, %r418;
	ld.shared.u32 	%r420, [%r419+20];
	mad.lo.s32 	%r599, %r420, %r638, %r599;
$L__BB126_95:
	setp.lt.s32 	%p77, %r211, 7;
	@%p77 bra 	$L__BB126_97;
	add.s32 	%r421, %r69, 6;
	setp.lt.s32 	%p78, %r421, %r14;
	selp.b32 	%r422, 0, %r14, %p78;
	sub.s32 	%r423, %r69, %r422;
	shl.b32 	%r424, %r423, 2;
	add.s32 	%r425, %r121, %r424;
	ld.shared.u32 	%r426, [%r425+24];
	mad.lo.s32 	%r599, %r426, %r637, %r599;
$L__BB126_97:
	setp.lt.s32 	%p79, %r211, 8;
	@%p79 bra 	$L__BB126_99;
	add.s32 	%r427, %r69, 7;
	setp.lt.s32 	%p80, %r427, %r14;
	selp.b32 	%r428, 0, %r14, %p80;
	sub.s32 	%r429, %r69, %r428;
	shl.b32 	%r430, %r429, 2;
	add.s32 	%r431, %r121, %r430;
	ld.shared.u32 	%r432, [%r431+28];
	mad.lo.s32 	%r599, %r432, %r636, %r599;
$L__BB126_99:
	setp.lt.s32 	%p81, %r211, 9;
	@%p81 bra 	$L__BB126_101;
	add.s32 	%r433, %r69, 8;
	setp.lt.s32 	%p82, %r433, %r14;
	selp.b32 	%r434, 0, %r14, %p82;
	sub.s32 	%r435, %r69, %r434;
	shl.b32 	%r436, %r435, 2;
	add.s32 	%r437, %r121, %r436;
	ld.shared.u32 	%r438, [%r437+32];
	mad.lo.s32 	%r599, %r438, %r635, %r599;
$L__BB126_101:
	setp.lt.s32 	%p83, %r211, 10;
	@%p83 bra 	$L__BB126_103;
	add.s32 	%r439, %r69, 9;
	setp.lt.s32 	%p84, %r439, %r14;
	selp.b32 	%r440, 0, %r14, %p84;
	sub.s32 	%r441, %r69, %r440;
	shl.b32 	%r442, %r441, 2;
	add.s32 	%r443, %r121, %r442;
	ld.shared.u32 	%r444, [%r443+36];
	mad.lo.s32 	%r599, %r444, %r634, %r599;
$L__BB126_103:
	setp.lt.s32 	%p85, %r211, 11;
	@%p85 bra 	$L__BB126_105;
	add.s32 	%r445, %r69, 10;
	setp.lt.s32 	%p86, %r445, %r14;
	selp.b32 	%r446, 0, %r14, %p86;
	sub.s32 	%r447, %r69, %r446;
	shl.b32 	%r448, %r447, 2;
	add.s32 	%r449, %r121, %r448;
	ld.shared.u32 	%r450, [%r449+40];
	mad.lo.s32 	%r599, %r450, %r633, %r599;
$L__BB126_105:
	setp.lt.s32 	%p87, %r211, 12;
	@%p87 bra 	$L__BB126_107;
	add.s32 	%r451, %r69, 11;
	setp.lt.s32 	%p88, %r451, %r14;
	selp.b32 	%r452, 0, %r14, %p88;
	sub.s32 	%r453, %r69, %r452;
	shl.b32 	%r454, %r453, 2;
	add.s32 	%r455, %r121, %r454;
	ld.shared.u32 	%r456, [%r455+44];
	mad.lo.s32 	%r599, %r456, %r632, %r599;
$L__BB126_107:
	setp.lt.s32 	%p89, %r211, 13;
	@%p89 bra 	$L__BB126_109;
	add.s32 	%r457, %r69, 12;
	setp.lt.s32 	%p90, %r457, %r14;
	selp.b32 	%r458, 0, %r14, %p90;
	sub.s32 	%r459, %r69, %r458;
	shl.b32 	%r460, %r459, 2;
	add.s32 	%r461, %r121, %r460;
	ld.shared.u32 	%r462, [%r461+48];
	mad.lo.s32 	%r599, %r462, %r631, %r599;
$L__BB126_109:
	setp.lt.s32 	%p91, %r211, 14;
	@%p91 bra 	$L__BB126_111;
	add.s32 	%r463, %r69, 13;
	setp.lt.s32 	%p92, %r463, %r14;
	selp.b32 	%r464, 0, %r14, %p92;
	sub.s32 	%r465, %r69, %r464;
	shl.b32 	%r466, %r465, 2;
	add.s32 	%r467, %r121, %r466;
	ld.shared.u32 	%r468, [%r467+52];
	mad.lo.s32 	%r599, %r468, %r630, %r599;
$L__BB126_111:
	setp.lt.s32 	%p93, %r211, 15;
	@%p93 bra 	$L__BB126_113;
	add.s32 	%r469, %r69, 14;
	setp.lt.s32 	%p94, %r469, %r14;
	selp.b32 	%r470, 0, %r14, %p94;
	sub.s32 	%r471, %r69, %r470;
	shl.b32 	%r472, %r471, 2;
	add.s32 	%r473, %r121, %r472;
	ld.shared.u32 	%r474, [%r473+56];
	mad.lo.s32 	%r599, %r474, %r629, %r599;
$L__BB126_113:
	setp.lt.s32 	%p95, %r211, 16;
	@%p95 bra 	$L__BB126_115;
	add.s32 	%r476, %r121, %r475;
	ld.shared.u32 	%r477, [%r476+60];
	mad.lo.s32 	%r599, %r477, %r628, %r599;
$L__BB126_115:
	mad.lo.s32 	%r495, %r597, %r6, %r7;
	shl.b32 	%r496, %r495, 2;
	mov.u32 	%r497, _ZZ9cuda_gemmIiLi128ELi8ELi1ELi128ELi16ELi16ELi0EEviiiPT_S1_S1_iiE3Csh;
	add.s32 	%r498, %r497, %r496;
	ld.shared.u32 	%r499, [%r498];
	add.s32 	%r500, %r499, %r599;
	st.shared.u32 	[%r498], %r500;
	add.s32 	%r597, %r597, %r27;
	setp.lt.s32 	%p128, %r597, %r210;
	@%p128 bra 	$L__BB126_52;
$L__BB126_116:
	ld.param.u32 	%r553, [_Z9cuda_gemmIiLi128ELi8ELi1ELi128ELi16ELi16ELi0EEviiiPT_S1_S1_ii_param_1];
	setp.eq.s32 	%p129, %r19, 3;
	bar.sync 	0;
	mad.lo.s32 	%r202, %r571, %r553, %r16;
	div.s32 	%r203, %r209, %r211;
	mov.u32 	%r644, %r1;
	@%p129 bra 	$L__BB126_120;
	setp.eq.s32 	%p130, %r19, 0;
	div.s32 	%r501, %r1, %r6;
	mad.lo.s32 	%r502, %r203, %r501, %r202;
	mul.lo.s32 	%r503, %r501, %r6;
	sub.s32 	%r504, %r1, %r503;
	add.s32 	%r505, %r502, %r504;
	ld.shared.u32 	%r506, [%r25];
	mul.wide.s32 	%rd23, %r505, 4;
	add.s64 	%rd24, %rd2, %rd23;
	st.global.u32 	[%rd24], %r506;
	mov.u32 	%r644, %r17;
	@%p130 bra 	$L__BB126_120;
	setp.eq.s32 	%p131, %r19, 1;
	div.s32 	%r507, %r17, %r6;
	mad.lo.s32 	%r508, %r203, %r507, %r202;
	mul.lo.s32 	%r509, %r507, %r6;
	sub.s32 	%r510, %r17, %r509;
	add.s32 	%r511, %r508, %r510;
	ld.shared.u32 	%r512, [%r26];
	mul.wide.s32 	%rd25, %r511, 4;
	add.s64 	%rd26, %rd2, %rd25;
	st.global.u32 	[%rd26], %r512;
	mov.u32 	%r644, %r23;
	@%p131 bra 	$L__BB126_120;
	div.s32 	%r513, %r23, %r6;
	mad.lo.s32 	%r514, %r203, %r513, %r202;
	mul.lo.s32 	%r515, %r513, %r6;
	sub.s32 	%r516, %r23, %r515;
	add.s32 	%r517, %r514, %r516;
	add.s32 	%r518, %r26, %r21;
	ld.shared.u32 	%r519, [%r518];
	mul.wide.s32 	%rd27, %r517, 4;
	add.s64 	%rd28, %rd2, %rd27;
	st.global.u32 	[%rd28], %r519;
	mov.u32 	%r644, %r24;
$L__BB126_120:
	setp.lt.u32 	%p132, %r18, 3;
	@%p132 bra 	$L__BB126_122;
$L__BB126_121:
	div.s32 	%r520, %r644, %r6;
	mad.lo.s32 	%r521, %r203, %r520, %r202;
	mul.lo.s32 	%r522, %r520, %r6;
	sub.s32 	%r523, %r644, %r522;
	add.s32 	%r524, %r521, %r523;
	shl.b32 	%r525, %r644, 2;
	mov.u32 	%r526, _ZZ9cuda_gemmIiLi128ELi8ELi1ELi128ELi16ELi16ELi0EEviiiPT_S1_S1_iiE3Csh;
	add.s32 	%r527, %r526, %r525;
	ld.shared.u32 	%r528, [%r527];
	mul.wide.s32 	%rd29, %r524, 4;
	add.s64 	%rd30, %rd2, %rd29;
	st.global.u32 	[%rd30], %r528;
	add.s32 	%r529, %r644, %r9;
	div.s32 	%r530, %r529, %r6;
	mad.lo.s32 	%r531, %r203, %r530, %r202;
	mul.lo.s32 	%r532, %r530, %r6;
	sub.s32 	%r533, %r529, %r532;
	add.s32 	%r534, %r531, %r533;
	add.s32 	%r535, %r527, %r21;
	ld.shared.u32 	%r536, [%r535];
	mul.wide.s32 	%rd31, %r534, 4;
	add.s64 	%rd32, %rd2, %rd31;
	st.global.u32 	[%rd32], %r536;
	add.s32 	%r537, %r529, %r9;
	div.s32 	%r538, %r537, %r6;
	mad.lo.s32 	%r539, %r203, %r538, %r202;
	mul.lo.s32 	%r540, %r538, %r6;
	sub.s32 	%r541, %r537, %r540;
	add.s32 	%r542, %r539, %r541;
	add.s32 	%r543, %r535, %r21;
	ld.shared.u32 	%r544, [%r543];
	mul.wide.s32 	%rd33, %r542, 4;
	add.s64 	%rd34, %rd2, %rd33;
	st.global.u32 	[%rd34], %r544;
	add.s32 	%r545, %r537, %r9;
	div.s32 	%r546, %r545, %r6;
	mad.lo.s32 	%r547, %r203, %r546, %r202;
	mul.lo.s32 	%r548, %r546, %r6;
	sub.s32 	%r549, %r545, %r548;
	add.s32 	%r550, %r547, %r549;
	add.s32 	%r551, %r543, %r21;
	ld.shared.u32 	%r552, [%r551];
	mul.wide.s32 	%rd35, %r550, 4;
	add.s64 	%rd36, %rd2, %rd35;
	st.global.u32 	[%rd36], %r552;
	add.s32 	%r644, %r545, %r9;
	setp.lt.u32 	%p133, %r644, 128;
	@%p133 bra 	$L__BB126_121;
$L__BB126_122:
	add.s32 	%r571, %r571, %r11;
	setp.lt.u32 	%p134, %r571, %r12;
	@%p134 bra 	$L__BB126_5;
$L__BB126_123:
	ret;
$L__BB126_124:
	shl.b32 	%r254, %r579, 2;
	mov.u32 	%r255, _ZZ9cuda_gemmIiLi128ELi8ELi1ELi128ELi16ELi16ELi0EEviiiPT_S1_S1_iiE3Csh;
	add.s32 	%r256, %r255, %r254;
	mov.b32 	%r257, 0;
	st.shared.u32 	[%r256], %r257;
	add.s32 	%r258, %r256, %r21;
	st.shared.u32 	[%r258], %r257;
	add.s32 	%r259, %r258, %r21;
	st.shared.u32 	[%r259], %r257;
	add.s32 	%r260, %r259, %r21;
	st.shared.u32 	[%r260], %r257;
	add.s32 	%r579, %r21, %r579;
	setp.lt.u32 	%p14, %r579, 128;
	@%p14 bra 	$L__BB126_124;
	bra.uni 	$L__BB126_17;

}
	// .globl	_Z9cuda_gemmIiLi128ELi8ELi1ELi128ELi16ELi16ELi1EEviiiPT_S1_S1_ii
.visible .entry _Z9cuda_gemmIiLi128ELi8ELi1ELi128ELi16ELi16ELi1EEviiiPT_S1_S1_ii(
	.param .u32 _Z9cuda_gemmIiLi128ELi8ELi1ELi128ELi16ELi16ELi1EEviiiPT_S1_S1_ii_param_0,
	.param .u32 _Z9cuda_gemmIiLi128ELi8ELi1ELi128ELi16ELi16ELi1EEviiiPT_S1_S1_ii_param_1,
	.param .u32 _Z9cuda_gemmIiLi128ELi8ELi1ELi128ELi16ELi16ELi1EEviiiPT_S1_S1_ii_param_2,
	.param .u64 .ptr .align 1 _Z9cuda_gemmIiLi128ELi8ELi1ELi128ELi16ELi16ELi1EEviiiPT_S1_S1_ii_param_3,
	.param .u64 .ptr .align 1 _Z9cuda_gemmIiLi128ELi8ELi1ELi128ELi16ELi16ELi1EEviiiPT_S1_S1_ii_param_4,
	.param .u64 .ptr .align 1 _Z9cuda_gemmIiLi128ELi8ELi1ELi128ELi16ELi16ELi1EEviiiPT_S1_S1_ii_param_5,
	.param .u32 _Z9cuda_gemmIiLi128ELi8ELi1ELi128ELi16ELi16ELi1EEviiiPT_S1_S1_ii_param_6,
	.param .u32 _Z9cuda_gemmIiLi128ELi8ELi1ELi128ELi16ELi16ELi1EEviiiPT_S1_S1_ii_param_7
)
.maxntid 128
{
	.reg .pred 	%p<55>;
	.reg .b16 	%rs<8>;
	.reg .b32 	%r<283>;
	.reg .b64 	%rd<47>;
	// demoted variable
	.shared .align 128 .b8 _ZZ9cuda_gemmIiLi128ELi8ELi1ELi128ELi16ELi16ELi1EEviiiPT_S1_S1_iiE11kron_fac_sh[1088];
	// demoted variable
	.shared .align 128 .b8 _ZZ9cuda_gemmIiLi128ELi8ELi1ELi128ELi16ELi16ELi1EEviiiPT_S1_S1_iiE3Ash[512];
	// demoted variable
	.shared .align 128 .b8 _ZZ9cuda_gemmIiLi128ELi8ELi1ELi128ELi16ELi16ELi1EEviiiPT_S1_S1_iiE3Csh[512];
	ld.param.u64 	%rd10, [_Z9cuda_gemmIiLi128ELi8ELi1ELi128ELi16ELi16ELi1EEviiiPT_S1_S1_ii_param_3];
	ld.param.u64 	%rd11, [_Z9cuda_gemmIiLi128ELi8ELi1ELi128ELi16ELi16ELi1EEviiiPT_S1_S1_ii_param_4];
	ld.param.u64 	%rd12, [_Z9cuda_gemmIiLi128ELi8ELi1ELi128ELi16ELi16ELi1EEviiiPT_S1_S1_ii_param_5];
	cvta.to.global.u64 	%rd1, %rd11;
	cvta.to.global.u64 	%rd2, %rd10;
	cvta.to.global.u64 	%rd3, %rd12;
	mov.u32 	%r1, %tid.x;
	mov.u32 	%r2, %ntid.x;
	add.s32 	%r3, %r1, %r2;
	cvt.u16.u32 	%rs3, %r3;
	not.b16 	%rs4, %rs3;
	and.b16  	%rs5, %rs4, 255;
	cvt.u16.u32 	%rs6, %r2;
	and.b16  	%rs7, %rs6, 255;
	div.u16 	%rs1, %rs5, %rs7;
	and.b16  	%rs2, %rs1, 3;
	setp.eq.s16 	%p1, %rs2, 2;
	mov.u32 	%r269, %r1;
	@%p1 bra 	$L__BB127_3;
	cvt.u32.u16 	%r4, %rs2;
	mov.b32 	%r268, 0;
	mov.u32 	%r109, _ZZ9cuda_gemmIiLi128ELi8ELi1ELi128ELi16ELi16ELi1EEviiiPT_S1_S1_iiE11kron_fac_sh;
	mov.u32 	%r269, %r1;
$L__BB127_2:
	.pragma "nounroll";
	mul.wide.u32 	%rd13, %r269, 4;
	add.s64 	%rd14, %rd1, %rd13;
	ld.global.u32 	%r107, [%rd14];
	and.b32  	%r108, %r269, 15;
	mad.lo.s32 	%r110, %r108, 68, %r109;
	shr.u32 	%r111, %r269, 2;
	and.b32  	%r112, %r111, 1073741820;
	add.s32 	%r113, %r110, %r112;
	st.shared.u32 	[%r113], %r107;
	add.s32 	%r269, %r269, %r2;
	add.s32 	%r268, %r268, 1;
	xor.b32  	%r114, %r268, %r4;
	setp.ne.s32 	%p2, %r114, 2;
	@%p2 bra 	$L__BB127_2;
$L__BB127_3:
	setp.lt.u16 	%p3, %rs1, 2;
	@%p3 bra 	$L__BB127_6;
	mov.u32 	%r117, _ZZ9cuda_gemmIiLi128ELi8ELi1ELi128ELi16ELi16ELi1EEviiiPT_S1_S1_iiE11kron_fac_sh;
$L__BB127_5:
	mul.wide.u32 	%rd15, %r269, 4;
	add.s64 	%rd16, %rd1, %rd15;
	ld.global.u32 	%r115, [%rd16];
	and.b32  	%r116, %r269, 15;
	mad.lo.s32 	%r118, %r116, 68, %r117;
	shr.u32 	%r119, %r269, 2;
	and.b32  	%r120, %r119, 1073741820;
	add.s32 	%r121, %r118, %r120;
	st.shared.u32 	[%r121], %r115;
	add.s32 	%r122, %r269, %r2;
	mul.wide.u32 	%rd17, %r122, 4;
	add.s64 	%rd18, %rd1, %rd17;
	ld.global.u32 	%r123, [%rd18];
	and.b32  	%r124, %r122, 15;
	mad.lo.s32 	%r125, %r124, 68, %r117;
	shr.u32 	%r126, %r122, 2;
	and.b32  	%r127, %r126, 1073741820;
	add.s32 	%r128, %r125, %r127;
	st.shared.u32 	[%r128], %r123;
	add.s32 	%r129, %r122, %r2;
	mul.wide.u32 	%rd19, %r129, 4;
	add.s64 	%rd20, %rd1, %rd19;
	ld.global.u32 	%r130, [%rd20];
	and.b32  	%r131, %r129, 15;
	mad.lo.s32 	%r132, %r131, 68, %r117;
	shr.u32 	%r133, %r129, 2;
	and.b32  	%r134, %r133, 1073741820;
	add.s32 	%r135, %r132, %r134;
	st.shared.u32 	[%r135], %r130;
	add.s32 	%r136, %r129, %r2;
	mul.wide.u32 	%rd21, %r136, 4;
	add.s64 	%rd22, %rd1, %rd21;
	ld.global.u32 	%r137, [%rd22];
	and.b32  	%r138, %r136, 15;
	mad.lo.s32 	%r139, %r138, 68, %r117;
	shr.u32 	%r140, %r136, 2;
	and.b32  	%r141, %r140, 1073741820;
	add.s32 	%r142, %r139, %r141;
	st.shared.u32 	[%r142], %r137;
	add.s32 	%r269, %r136, %r2;
	setp.lt.u32 	%p4, %r269, 256;
	@%p4 bra 	$L__BB127_5;
$L__BB127_6:
	and.b32  	%r12, %r1, 7;
	mov.u32 	%r271, %ctaid.y;
	mov.u32 	%r14, %nctaid.y;
	shl.b32 	%r15, %r14, 3;
	setp.ge.u32 	%p5, %r271, %r15;
	@%p5 bra 	$L__BB127_30;
	and.b32  	%r16, %r1, 15;
	shl.b32 	%r143, %r1, 2;
	and.b32  	%r144, %r143, 60;
	mov.u32 	%r145, _ZZ9cuda_gemmIiLi128ELi8ELi1ELi128ELi16ELi16ELi1EEviiiPT_S1_S1_iiE11kron_fac_sh;
	add.s32 	%r17, %r145, %r144;
	max.u32 	%r146, %r3, 128;
	setp.lt.u32 	%p6, %r3, 128;
	selp.u32 	%r147, 1, 0, %p6;
	add.s32 	%r148, %r3, %r147;
	sub.s32 	%r149, %r146, %r148;
	div.u32 	%r150, %r149, %r2;
	add.s32 	%r18, %r150, %r147;
	and.b32  	%r19, %r18, 3;
	mov.u32 	%r151, _ZZ9cuda_gemmIiLi128ELi8ELi1ELi128ELi16ELi16ELi1EEviiiPT_S1_S1_iiE3Ash;
	add.s32 	%r20, %r151, %r143;
	shl.b32 	%r21, %r2, 2;
	add.s32 	%r22, %r20, %r21;
	add.s32 	%r23, %r3, %r2;
	add.s32 	%r24, %r23, %r2;
	mov.u32 	%r152, _ZZ9cuda_gemmIiLi128ELi8ELi1ELi128ELi16ELi16ELi1EEviiiPT_S1_S1_iiE3Csh;
	add.s32 	%r25, %r152, %r143;
	add.s32 	%r26, %r25, %r21;
	add.s32 	%r27, %r26, %r21;
	shl.b32 	%r153, %r12, 6;
	or.b32  	%r154, %r153, %r144;
	add.s32 	%r28, %r151, %r154;
	setp.eq.s32 	%p7, %r16, 15;
	selp.b32 	%r155, -64, 0, %p7;
	add.s32 	%r29, %r28, %r155;
	setp.lt.u32 	%p8, %r16, 14;
	selp.b32 	%r156, 0, -64, %p8;
	add.s32 	%r30, %r28, %r156;
	setp.lt.u32 	%p9, %r16, 13;
	selp.b32 	%r157, 0, -64, %p9;
	add.s32 	%r31, %r28, %r157;
	setp.lt.u32 	%p10, %r16, 12;
	selp.b32 	%r158, 0, -64, %p10;
	add.s32 	%r32, %r28, %r158;
	setp.lt.u32 	%p11, %r16, 11;
	selp.b32 	%r159, 0, -64, %p11;
	add.s32 	%r33, %r28, %r159;
	setp.lt.u32 	%p12, %r16, 10;
	selp.b32 	%r160, 0, -64, %p12;
	add.s32 	%r34, %r28, %r160;
	setp.lt.u32 	%p13, %r16, 9;
	selp.b32 	%r161, 0, -64, %p13;
	add.s32 	%r35, %r28, %r161;
	setp.lt.u32 	%p14, %r16, 8;
	selp.b32 	%r162, 0, -64, %p14;
	add.s32 	%r36, %r28, %r162;
	setp.lt.u32 	%p15, %r16, 7;
	selp.b32 	%r163, 0, -64, %p15;
	add.s32 	%r37, %r28, %r163;
	setp.lt.u32 	%p16, %r16, 6;
	selp.b32 	%r164, 0, -64, %p16;
	add.s32 	%r38, %r28, %r164;
	setp.lt.u32 	%p17, %r16, 5;
	selp.b32 	%r165, 0, -64, %p17;
	add.s32 	%r39, %r28, %r165;
	setp.lt.u32 	%p18, %r16, 4;
	selp.b32 	%r166, 0, -64, %p18;
	add.s32 	%r40, %r28, %r166;
	setp.lt.u32 	%p19, %r16, 3;
	selp.b32 	%r167, 0, -64, %p19;
	add.s32 	%r41, %r28, %r167;
	setp.lt.u32 	%p20, %r16, 2;
	selp.b32 	%r168, 0, -64, %p20;
	add.s32 	%r42, %r28, %r168;
	setp.eq.s32 	%p21, %r16, 0;
	selp.b32 	%r169, 0, -64, %p21;
	add.s32 	%r43, %r28, %r169;
	add.s32 	%r170, %r1, 1;
	and.b32  	%r44, %r170, 15;
	add.s32 	%r171, %r1, 2;
	and.b32  	%r45, %r171, 15;
	add.s32 	%r172, %r1, 3;
	and.b32  	%r46, %r172, 15;
	add.s32 	%r173, %r1, 4;
	and.b32  	%r47, %r173, 15;
	add.s32 	%r174, %r1, 5;
	and.b32  	%r48, %r174, 15;
	add.s32 	%r175, %r1, 6;
	and.b32  	%r49, %r175, 15;
	add.s32 	%r176, %r1, 7;
	and.b32  	%r50, %r176, 15;
	xor.b32  	%r51, %r16, 8;
	add.s32 	%r177, %r1, 9;
	and.b32  	%r52, %r177, 15;
	add.s32 	%r178, %r1, 10;
	and.b32  	%r53, %r178, 15;
	add.s32 	%r179, %r1, 11;
	and.b32  	%r54, %r179, 15;
	add.s32 	%r180, %r1, 12;
	and.b32  	%r55, %r180, 15;
	add.s32 	%r181, %r1, 13;
	and.b32  	%r56, %r181, 15;
	add.s32 	%r182, %r1, 14;
	and.b32  	%r57, %r182, 15;
	add.s32 	%r183, %r1, -1;
	and.b32  	%r58, %r183, 15;
	shl.b32 	%r59, %r2, 4;
	mul.wide.u32 	%rd4, %r2, 16;
	shr.u32 	%r60, %r2, 3;
	cvt.u64.u32 	%rd42, %r21;
$L__BB127_8:
	setp.eq.s32 	%p22, %r19, 3;
	shl.b32 	%r62, %r271, 7;
	mov.u32 	%r272, %r1;
	@%p22 bra 	$L__BB127_12;
	setp.eq.s32 	%p23, %r19, 0;
	add.s32 	%r63, %r62, %r1;
	mul.wide.u32 	%rd23, %r63, 4;
	add.s64 	%rd24, %rd2, %rd23;
	ld.global.u32 	%r184, [%rd24];
	st.shared.u32 	[%r20], %r184;
	mov.u32 	%r272, %r3;
	@%p23 bra 	$L__BB127_12;
	setp.eq.s32 	%p24, %r19, 1;
	add.s32 	%r64, %r63, %r2;
	mul.wide.u32 	%rd25, %r64, 4;
	add.s64 	%rd26, %rd2, %rd25;
	ld.global.u32 	%r185, [%rd26];
	st.shared.u32 	[%r22], %r185;
	mov.u32 	%r272, %r23;
	@%p24 bra 	$L__BB127_12;
	add.s32 	%r186, %r64, %r2;
	mul.wide.u32 	%rd27, %r186, 4;
	add.s64 	%rd28, %rd2, %rd27;
	ld.global.u32 	%r187, [%rd28];
	add.s32 	%r188, %r22, %r21;
	st.shared.u32 	[%r188], %r187;
	mov.u32 	%r272, %r24;
$L__BB127_12:
	setp.lt.u32 	%p25, %r18, 3;
	@%p25 bra 	$L__BB127_15;
	shl.b32 	%r189, %r272, 2;
	mov.u32 	%r190, _ZZ9cuda_gemmIiLi128ELi8ELi1ELi128ELi16ELi16ELi1EEviiiPT_S1_S1_iiE3Ash;
	add.s32 	%r276, %r190, %r189;
	add.s32 	%r191, %r272, %r62;
	add.s32 	%r275, %r191, %r2;
	shl.b32 	%r192, %r2, 1;
	add.s32 	%r274, %r191, %r192;
	mad.lo.s32 	%r273, %r2, 3, %r191;
	mul.wide.u32 	%rd29, %r191, 4;
	add.s64 	%rd46, %rd2, %rd29;
$L__BB127_14:
	ld.global.u32 	%r193, [%rd46];
	st.shared.u32 	[%r276], %r193;
	mul.wide.u32 	%rd30, %r275, 4;
	add.s64 	%rd31, %rd2, %rd30;
	ld.global.u32 	%r194, [%rd31];
	add.s32 	%r195, %r276, %r21;
	st.shared.u32 	[%r195], %r194;
	mul.wide.u32 	%rd32, %r274, 4;
	add.s64 	%rd33, %rd2, %rd32;
	ld.global.u32 	%r196, [%rd33];
	shl.b32 	%r197, %r2, 3;
	add.s32 	%r198, %r276, %r197;
	st.shared.u32 	[%r198], %r196;
	mul.wide.u32 	%rd34, %r273, 4;
	add.s64 	%rd35, %rd2, %rd34;
	ld.global.u32 	%r199, [%rd35];
	mad.lo.s32 	%r200, %r2, 12, %r276;
	st.shared.u32 	[%r200], %r199;
	add.s32 	%r272, %r272, %r21;
	add.s32 	%r276, %r276, %r59;
	add.s32 	%r275, %r275, %r21;
	add.s32 	%r274, %r274, %r21;
	add.s32 	%r273, %r273, %r21;
	add.s64 	%rd46, %rd46, %rd4;
	setp.lt.u32 	%p26, %r272, 128;
	@%p26 bra 	$L__BB127_14;
$L__BB127_15:
	setp.eq.s32 	%p27, %r19, 3;
	bar.sync 	0;
	mov.u32 	%r278, %r1;
	@%p27 bra 	$L__BB127_19;
	setp.eq.s32 	%p28, %r19, 0;
	mov.b32 	%r201, 0;
	st.shared.u32 	[%r25], %r201;
	mov.u32 	%r278, %r3;
	@%p28 bra 	$L__BB127_19;
	setp.eq.s32 	%p29, %r19, 1;
	mov.b32 	%r202, 0;
	st.shared.u32 	[%r26], %r202;
	mov.u32 	%r278, %r23;
	@%p29 bra 	$L__BB127_19;
	mov.b32 	%r203, 0;
	st.shared.u32 	[%r27], %r203;
	mov.u32 	%r278, %r24;
$L__BB127_19:
	setp.lt.u32 	%p30, %r18, 3;
	@%p30 bra 	$L__BB127_21;
$L__BB127_20:
	shl.b32 	%r204, %r278, 2;
	mov.u32 	%r205, _ZZ9cuda_gemmIiLi128ELi8ELi1ELi128ELi16ELi16ELi1EEviiiPT_S1_S1_iiE3Csh;
	add.s32 	%r206, %r205, %r204;
	mov.b32 	%r207, 0;
	st.shared.u32 	[%r206], %r207;
	add.s32 	%r208, %r206, %r21;
	st.shared.u32 	[%r208], %r207;
	add.s32 	%r209, %r208, %r21;
	st.shared.u32 	[%r209], %r207;
	add.s32 	%r210, %r209, %r21;
	st.shared.u32 	[%r210], %r207;
	add.s32 	%r278, %r21, %r278;
	setp.lt.u32 	%p31, %r278, 128;
	@%p31 bra 	$L__BB127_20;
$L__BB127_21:
	shr.u32 	%r280, %r1, 3;
	ld.shared.u32 	%r84, [%r28];
	ld.shared.u32 	%r85, [%r29+4];
	ld.shared.u32 	%r86, [%r30+8];
	ld.shared.u32 	%r87, [%r31+12];
	ld.shared.u32 	%r88, [%r32+16];
	ld.shared.u32 	%r89, [%r33+20];
	ld.shared.u32 	%r90, [%r34+24];
	ld.shared.u32 	%r91, [%r35+28];
	ld.shared.u32 	%r92, [%r36+32];
	ld.shared.u32 	%r93, [%r37+36];
	ld.shared.u32 	%r94, [%r38+40];
	ld.shared.u32 	%r95, [%r39+44];
	ld.shared.u32 	%r96, [%r40+48];
	ld.shared.u32 	%r97, [%r41+52];
	ld.shared.u32 	%r98, [%r42+56];
	ld.shared.u32 	%r99, [%r43+60];
$L__BB127_22:
	mad.lo.s32 	%r211, %r280, 68, %r17;
	ld.shared.u32 	%r212, [%r211];
	shfl.sync.idx.b32	%r213|%p32, %r212, %r16, 4127, -1;
	mul.lo.s32 	%r214, %r213, %r84;
	shfl.sync.idx.b32	%r215|%p33, %r212, %r44, 4127, -1;
	mad.lo.s32 	%r216, %r215, %r85, %r214;
	shfl.sync.idx.b32	%r217|%p34, %r212, %r45, 4127, -1;
	mad.lo.s32 	%r218, %r217, %r86, %r216;
	shfl.sync.idx.b32	%r219|%p35, %r212, %r46, 4127, -1;
	mad.lo.s32 	%r220, %r219, %r87, %r218;
	shfl.sync.idx.b32	%r221|%p36, %r212, %r47, 4127, -1;
	mad.lo.s32 	%r222, %r221, %r88, %r220;
	shfl.sync.idx.b32	%r223|%p37, %r212, %r48, 4127, -1;
	mad.lo.s32 	%r224, %r223, %r89, %r222;
	shfl.sync.idx.b32	%r225|%p38, %r212, %r49, 4127, -1;
	mad.lo.s32 	%r226, %r225, %r90, %r224;
	shfl.sync.idx.b32	%r227|%p39, %r212, %r50, 4127, -1;
	mad.lo.s32 	%r228, %r227, %r91, %r226;
	shfl.sync.idx.b32	%r229|%p40, %r212, %r51, 4127, -1;
	mad.lo.s32 	%r230, %r229, %r92, %r228;
	shfl.sync.idx.b32	%r231|%p41, %r212, %r52, 4127, -1;
	mad.lo.s32 	%r232, %r231, %r93, %r230;
	shfl.sync.idx.b32	%r233|%p42, %r212, %r53, 4127, -1;
	mad.lo.s32 	%r234, %r233, %r94, %r232;
	shfl.sync.idx.b32	%r235|%p43, %r212, %r54, 4127, -1;
	mad.lo.s32 	%r236, %r235, %r95, %r234;
	shfl.sync.idx.b32	%r237|%p44, %r212, %r55, 4127, -1;
	mad.lo.s32 	%r238, %r237, %r96, %r236;
	shfl.sync.idx.b32	%r239|%p45, %r212, %r56, 4127, -1;
	mad.lo.s32 	%r240, %r239, %r97, %r238;
	shfl.sync.idx.b32	%r241|%p46, %r212, %r57, 4127, -1;
	mad.lo.s32 	%r242, %r241, %r98, %r240;
	shfl.sync.idx.b32	%r243|%p47, %r212, %r58, 4127, -1;
	mad.lo.s32 	%r244, %r243, %r99, %r242;
	shl.b32 	%r245, %r12, 2;
	shl.b32 	%r246, %r280, 5;
	or.b32  	%r247, %r246, %r245;
	mov.u32 	%r248, _ZZ9cuda_gemmIiLi128ELi8ELi1ELi128ELi16ELi16ELi1EEviiiPT_S1_S1_iiE3Csh;
	add.s32 	%r249, %r248, %r247;
	ld.shared.u32 	%r250, [%r249];
	add.s32 	%r251, %r250, %r244;
	st.shared.u32 	[%r249], %r251;
	add.s32 	%r280, %r280, %r60;
	setp.lt.u32 	%p48, %r280, 16;
	@%p48 bra 	$L__BB127_22;
	setp.eq.s32 	%p49, %r19, 3;
	bar.sync 	0;
	mov.u32 	%r281, %r1;
	@%p49 bra 	$L__BB127_27;
	setp.eq.s32 	%p50, %r19, 0;
	add.s32 	%r252, %r62, %r1;
	ld.shared.u32 	%r253, [%r25];
	mul.wide.s32 	%rd36, %r252, 4;
	add.s64 	%rd8, %rd3, %rd36;
	st.global.u32 	[%rd8], %r253;
	mov.u32 	%r281, %r3;
	@%p50 bra 	$L__BB127_27;
	setp.eq.s32 	%p51, %r19, 1;
	ld.shared.u32 	%r254, [%r26];
	cvt.u64.u32 	%rd37, %r21;
	add.s64 	%rd9, %rd8, %rd37;
	st.global.u32 	[%rd9], %r254;
	mov.u32 	%r281, %r23;
	@%p51 bra 	$L__BB127_27;
	ld.shared.u32 	%r255, [%r27];
	add.s64 	%rd39, %rd9, %rd37;
	st.global.u32 	[%rd39], %r255;
	mov.u32 	%r281, %r24;
$L__BB127_27:
	setp.lt.u32 	%p52, %r18, 3;
	@%p52 bra 	$L__BB127_29;
$L__BB127_28:
	add.s32 	%r256, %r62, %r281;
	shl.b32 	%r257, %r281, 2;
	add.s32 	%r259, %r248, %r257;
	ld.shared.u32 	%r260, [%r259];
	mul.wide.s32 	%rd40, %r256, 4;
	add.s64 	%rd41, %rd3, %rd40;
	st.global.u32 	[%rd41], %r260;
	add.s32 	%r261, %r259, %r21;
	ld.shared.u32 	%r262, [%r261];
	add.s64 	%rd43, %rd41, %rd42;
	st.global.u32 	[%rd43], %r262;
	add.s32 	%r263, %r261, %r21;
	ld.shared.u32 	%r264, [%r263];
	add.s64 	%rd44, %rd43, %rd42;
	st.global.u32 	[%rd44], %r264;
	add.s32 	%r265, %r263, %r21;
	ld.shared.u32 	%r266, [%r265];
	add.s64 	%rd45, %rd44, %rd42;
	st.global.u32 	[%rd45], %r266;
	add.s32 	%r281, %r21, %r281;
	setp.lt.u32 	%p53, %r281, 128;
	@%p53 bra 	$L__BB127_28;
$L__BB127_29:
	add.s32 	%r271, %r271, %r14;
	setp.lt.u32 	%p54, %r271, %r15;
	@%p54 bra 	$L__BB127_8;
$L__BB127_30:
	ret;

}
	// .globl	_Z9cuda_gemmIiLi128ELi8ELi1ELi128ELi32ELi32ELi0EEviiiPT_S1_S1_ii
.visible .entry _Z9cuda_gemmIiLi128ELi8ELi1ELi128ELi32ELi32ELi0EEviiiPT_S1_S1_ii(
	.param .u32 _Z9cuda_gemmIiLi128ELi8ELi1ELi128ELi32ELi32ELi0EEviiiPT_S1_S1_ii_param_0,
	.param .u32 _Z9cuda_gemmIiLi128ELi8ELi1ELi128ELi32ELi32ELi0EEviiiPT_S1_S1_ii_param_1,
	.param .u32 _Z9cuda_gemmIiLi128ELi8ELi1ELi128ELi32ELi32ELi0EEviiiPT_S1_S1_ii_param_2,
	.param .u64 .ptr .align 1 _Z9cuda_gemmIiLi128ELi8ELi1ELi128ELi32ELi32ELi0EEviiiPT_S1_S1_ii_param_3,
	.param .u64 .ptr .align 1 _Z9cuda_gemmIiLi128ELi8ELi1ELi128ELi32ELi32ELi0EEviiiPT_S1_S1_ii_param_4,
	.param .u64 .ptr .align 1 _Z9cuda_gemmIiLi128ELi8ELi1ELi128ELi32ELi32ELi0EEviiiPT_S1_S1_ii_param_5,
	.param .u32 _Z9cuda_gemmIiLi128ELi8ELi1ELi128ELi32ELi32ELi0EEviiiPT_S1_S1_ii_param_6,
	.param .u32 _Z9cuda_gemmIiLi128ELi8ELi1ELi128ELi32ELi32ELi0EEviiiPT_S1_S1_ii_param_7
)
.maxntid 128
{
	.reg .pred 	%p<247>;
	.reg .b32 	%r<1101>;
	.reg .b64 	%rd<37>;
	// demoted variable
	.shared .align 128 .b8 _ZZ9cuda_gemmIiLi128ELi8ELi1ELi128ELi32ELi32ELi0EEviiiPT_S1_S1_iiE11kron_fac_sh[4224];
	// demoted variable
	.shared .align 128 .b8 _ZZ9cuda_gemmIiLi128ELi8ELi1ELi128ELi32ELi32ELi0EEviiiPT_S1_S1_iiE3Ash[512];
	// demoted variable
	.shared .align 128 .b8 _ZZ9cuda_gemmIiLi128ELi8ELi1ELi128ELi32ELi32ELi0EEviiiPT_S1_S1_iiE3Csh[512];
	ld.param.u32 	%r364, [_Z9cuda_gemmIiLi128ELi8ELi1ELi128ELi32ELi32ELi0EEviiiPT_S1_S1_ii_param_2];
	ld.param.u64 	%rd5, [_Z9cuda_gemmIiLi128ELi8ELi1ELi128ELi32ELi32ELi0EEviiiPT_S1_S1_ii_param_3];
	ld.param.u64 	%rd4, [_Z9cuda_gemmIiLi128ELi8ELi1ELi128ELi32ELi32ELi0EEviiiPT_S1_S1_ii_param_4];
	ld.param.u64 	%rd6, [_Z9cuda_gemmIiLi128ELi8ELi1ELi128ELi32ELi32ELi0EEviiiPT_S1_S1_ii_param_5];
	ld.param.u32 	%r365, [_Z9cuda_gemmIiLi128ELi8ELi1ELi128ELi32ELi32ELi0EEviiiPT_S1_S1_ii_param_6];
	ld.param.u32 	%r366, [_Z9cuda_gemmIiLi128ELi8ELi1ELi128ELi32ELi32ELi0EEviiiPT_S1_S1_ii_param_7];
	cvta.to.global.u64 	%rd1, %rd5;
	cvta.to.global.u64 	%rd2, %rd6;
	mov.u32 	%r1, %tid.x;
	mul.lo.s32 	%r2, %r366, %r365;
	setp.ge.u32 	%p1, %r1, %r2;
	@%p1 bra 	$L__BB128_3;
	mov.u32 	%r3, %ntid.x;
	cvta.to.global.u64 	%rd3, %rd4;
	mov.u32 	%r929, %r1;
$L__BB128_2:
	mul.wide.u32 	%rd7, %r929, 4;
	add.s64 	%rd8, %rd3, %rd7;
	ld.global.u32 	%r367, [%rd8];
	rem.u32 	%r368, %r929, %r365;
	mov.u32 	%r369, _ZZ9cuda_gemmIiLi128ELi8ELi1ELi128ELi32ELi32ELi0EEviiiPT_S1_S1_iiE11kron_fac_sh;
	mad.lo.s32 	%r370, %r368, 132, %r369;
	div.u32 	%r371, %r929, %r366;
	shl.b32 	%r372, %r371, 2;
	add.s32 	%r373, %r370, %r372;
	st.shared.u32 	[%r373], %r367;
	add.s32 	%r929, %r929, %r3;
	setp.lt.u32 	%p2, %r929, %r2;
	@%p2 bra 	$L__BB128_2;
$L__BB128_3:
	div.s32 	%r6, 128, %r366;
	div.u32 	%r8, %r1, %r6;
	mul.lo.s32 	%r374, %r8, %r6;
	sub.s32 	%r7, %r1, %r374;
	mov.u32 	%r9, %ntid.x;
	mov.u32 	%r962, %ctaid.y;
	mov.u32 	%r11, %nctaid.y;
	shl.b32 	%r375, %r11, 3;
	setp.ge.u32 	%p3, %r962, %r375;
	@%p3 bra 	$L__BB128_219;
	mov.u32 	%r377, %ctaid.x;
	shl.b32 	%r12, %r377, 7;
	min.s32 	%r13, %r366, 32;
	mul.lo.s32 	%r14, %r7, %r366;
	shl.b32 	%r378, %r366, 8;
	sub.s32 	%r15, 8223, %r378;
	mul.lo.s32 	%r16, %r6, %r377;
	add.s32 	%r17, %r1, %r9;
	max.u32 	%r379, %r17, 128;
	setp.lt.u32 	%p4, %r17, 128;
	selp.u32 	%r380, 1, 0, %p4;
	add.s32 	%r381, %r17, %r380;
	sub.s32 	%r382, %r379, %r381;
	div.u32 	%r383, %r382, %r9;
	add.s32 	%r18, %r383, %r380;
	and.b32  	%r19, %r18, 3;
	shl.b32 	%r384, %r1, 2;
	mov.u32 	%r385, _ZZ9cuda_gemmIiLi128ELi8ELi1ELi128ELi32ELi32ELi0EEviiiPT_S1_S1_iiE3Ash;
	add.s32 	%r20, %r385, %r384;
	shl.b32 	%r21, %r9, 2;
	add.s32 	%r22, %r20, %r21;
	add.s32 	%r23, %r17, %r9;
	add.s32 	%r24, %r23, %r9;
	mov.u32 	%r386, _ZZ9cuda_gemmIiLi128ELi8ELi1ELi128ELi32ELi32ELi0EEviiiPT_S1_S1_iiE3Csh;
	add.s32 	%r25, %r386, %r384;
	add.s32 	%r26, %r25, %r21;
	div.u32 	%r27, %r9, %r6;
$L__BB128_5:
	setp.eq.s32 	%p5, %r19, 3;
	mul.lo.s32 	%r61, %r962, %r364;
	mov.u32 	%r963, %r1;
	@%p5 bra 	$L__BB128_9;
	setp.eq.s32 	%p6, %r19, 0;
	add.s32 	%r387, %r61, %r12;
	add.s32 	%r62, %r387, %r1;
	mul.wide.u32 	%rd9, %r62, 4;
	add.s64 	%rd10, %rd1, %rd9;
	ld.global.u32 	%r388, [%rd10];
	st.shared.u32 	[%r20], %r388;
	mov.u32 	%r963, %r17;
	@%p6 bra 	$L__BB128_9;
	setp.eq.s32 	%p7, %r19, 1;
	add.s32 	%r63, %r62, %r9;
	mul.wide.u32 	%rd11, %r63, 4;
	add.s64 	%rd12, %rd1, %rd11;
	ld.global.u32 	%r389, [%rd12];
	st.shared.u32 	[%r22], %r389;
	mov.u32 	%r963, %r23;
	@%p7 bra 	$L__BB128_9;
	add.s32 	%r390, %r63, %r9;
	mul.wide.u32 	%rd13, %r390, 4;
	add.s64 	%rd14, %rd1, %rd13;
	ld.global.u32 	%r391, [%rd14];
	add.s32 	%r392, %r22, %r21;
	st.shared.u32 	[%r392], %r391;
	mov.u32 	%r963, %r24;
$L__BB128_9:
	setp.lt.u32 	%p8, %r18, 3;
	@%p8 bra 	$L__BB128_12;
	shl.b32 	%r393, %r963, 2;
	mov.u32 	%r394, _ZZ9cuda_gemmIiLi128ELi8ELi1ELi128ELi32ELi32ELi0EEviiiPT_S1_S1_iiE3Ash;
	add.s32 	%r968, %r394, %r393;
	add.s32 	%r395, %r12, %r963;
	add.s32 	%r964, %r395, %r61;
	add.s32 	%r967, %r964, %r9;
	shl.b32 	%r396, %r9, 1;
	add.s32 	%r966, %r964, %r396;
	mad.lo.s32 	%r965, %r9, 3, %r964;
$L__BB128_11:
	mul.wide.u32 	%rd15, %r964, 4;
	add.s64 	%rd16, %rd1, %rd15;
	ld.global.u32 	%r397, [%rd16];
	st.shared.u32 	[%r968], %r397;
	mul.wide.u32 	%rd17, %r967, 4;
	add.s64 	%rd18, %rd1, %rd17;
	ld.global.u32 	%r398, [%rd18];
	add.s32 	%r399, %r968, %r21;
	st.shared.u32 	[%r399], %r398;
	mul.wide.u32 	%rd19, %r966, 4;
	add.s64 	%rd20, %rd1, %rd19;
	ld.global.u32 	%r400, [%rd20];
	shl.b32 	%r401, %r9, 3;
	add.s32 	%r402, %r968, %r401;
	st.shared.u32 	[%r402], %r400;
	mul.wide.u32 	%rd21, %r965, 4;
	add.s64 	%rd22, %rd1, %rd21;
	ld.global.u32 	%r403, [%rd22];
	mad.lo.s32 	%r404, %r9, 12, %r968;
	st.shared.u32 	[%r404], %r403;
	add.s32 	%r963, %r963, %r21;
	shl.b32 	%r405, %r9, 4;
	add.s32 	%r968, %r968, %r405;
	add.s32 	%r967, %r967, %r21;
	add.s32 	%r966, %r966, %r21;
	add.s32 	%r965, %r965, %r21;
	add.s32 	%r964, %r964, %r21;
	setp.lt.u32 	%p9, %r963, 128;
	@%p9 bra 	$L__BB128_11;
$L__BB128_12:
	setp.eq.s32 	%p10, %r19, 3;
	bar.sync 	0;
	mov.u32 	%r970, %r1;
	@%p10 bra 	$L__BB128_16;
	setp.eq.s32 	%p11, %r19, 0;
	mov.b32 	%r406, 0;
	st.shared.u32 	[%r25], %r406;
	mov.u32 	%r970, %r17;
	@%p11 bra 	$L__BB128_16;
	setp.eq.s32 	%p12, %r19, 1;
	mov.b32 	%r407, 0;
	st.shared.u32 	[%r26], %r407;
	mov.u32 	%r970, %r23;
	@%p12 bra 	$L__BB128_16;
	add.s32 	%r408, %r26, %r21;
	mov.b32 	%r409, 0;
	st.shared.u32 	[%r408], %r409;
	mov.u32 	%r970, %r24;
$L__BB128_16:
	setp.lt.u32 	%p13, %r18, 3;
	@%p13 bra 	$L__BB128_17;
	bra.uni 	$L__BB128_220;
$L__BB128_17:
	setp.gt.s32 	%p15, %r6, 0;
	@%p15 bra 	$L__BB128_18;
	bra.uni 	$L__BB128_212;
$L__BB128_18:
	setp.lt.s32 	%p16, %r366, 1;
	and.b32  	%r417, %r1, 31;
	rem.s32 	%r85, %r417, %r13;
	add.s32 	%r86, %r85, %r14;
	@%p16 bra 	$L__BB128_20;
	shl.b32 	%r418, %r86, 2;
	mov.u32 	%r419, _ZZ9cuda_gemmIiLi128ELi8ELi1ELi128ELi32ELi32ELi0EEviiiPT_S1_S1_iiE3Ash;
	add.s32 	%r420, %r419, %r418;
	ld.shared.u32 	%r1098, [%r420];
$L__BB128_20:
	setp.lt.s32 	%p17, %r366, 2;
	@%p17 bra 	$L__BB128_22;
	add.s32 	%r421, %r85, 1;
	setp.lt.s32 	%p18, %r421, %r13;
	selp.b32 	%r422, 0, %r13, %p18;
	sub.s32 	%r423, %r86, %r422;
	shl.b32 	%r424, %r423, 2;
	mov.u32 	%r425, _ZZ9cuda_gemmIiLi128ELi8ELi1ELi128ELi32ELi32ELi0EEviiiPT_S1_S1_iiE3Ash;
	add.s32 	%r426, %r425, %r424;
	ld.shared.u32 	%r1097, [%r426+4];
$L__BB128_22:
	setp.lt.s32 	%p19, %r366, 3;
	@%p19 bra 	$L__BB128_24;
	add.s32 	%r427, %r85, 2;
	setp.lt.s32 	%p20, %r427, %r13;
	selp.b32 	%r428, 0, %r13, %p20;
	sub.s32 	%r429, %r86, %r428;
	shl.b32 	%r430, %r429, 2;
	mov.u32 	%r431, _ZZ9cuda_gemmIiLi128ELi8ELi1ELi128ELi32ELi32ELi0EEviiiPT_S1_S1_iiE3Ash;
	add.s32 	%r432, %r431, %r430;
	ld.shared.u32 	%r1096, [%r432+8];
$L__BB128_24:
	setp.lt.s32 	%p21, %r366, 4;
	@%p21 bra 	$L__BB128_26;
	add.s32 	%r433, %r85, 3;
	setp.lt.s32 	%p22, %r433, %r13;
	selp.b32 	%r434, 0, %r13, %p22;
	sub.s32 	%r435, %r86, %r434;
	shl.b32 	%r436, %r435, 2;
	mov.u32 	%r437, _ZZ9cuda_gemmIiLi128ELi8ELi1ELi128ELi32ELi32ELi0EEviiiPT_S1_S1_iiE3Ash;
	add.s32 	%r438, %r437, %r436;
	ld.shared.u32 	%r1095, [%r438+12];
$L__BB128_26:
	setp.lt.s32 	%p23, %r366, 5;
	@%p23 bra 	$L__BB128_28;
	add.s32 	%r439, %r85, 4;
	setp.lt.s32 	%p24, %r439, %r13;
	selp.b32 	%r440, 0, %r13, %p24;
	sub.s32 	%r441, %r86, %r440;
	shl.b32 	%r442, %r441, 2;
	mov.u32 	%r443, _ZZ9cuda_gemmIiLi128ELi8ELi1ELi128ELi32ELi32ELi0EEviiiPT_S1_S1_iiE3Ash;
	add.s32 	%r444, %r443, %r442;
	ld.shared.u32 	%r1094, [%r444+16];
$L__BB128_28:
	setp.lt.s32 	%p25, %r366, 6;
	@%p25 bra 	$L__BB128_30;
	add.s32 	%r445, %r85, 5;
	setp.lt.s32 	%p26, %r445, %r13;
	selp.b32 	%r446, 0, %r13, %p26;
	sub.s32 	%r447, %r86, %r446;
	shl.b32 	%r448, %r447, 2;
	mov.u32 	%r449, _ZZ9cuda_gemmIiLi128ELi8ELi1ELi128ELi32ELi32ELi0EEviiiPT_S1_S1_iiE3Ash;
	add.s32 	%r450, %r449, %r448;
	ld.shared.u32 	%r1093, [%r450+20];
$L__BB128_30:
	setp.lt.s32 	%p27, %r366, 7;
	@%p27 bra 	$L__BB128_32;
	add.s32 	%r451, %r85, 6;
	setp.lt.s32 	%p28, %r451, %r13;
	selp.b32 	%r452, 0, %r13, %p28;
	sub.s32 	%r453, %r86, %r452;
	shl.b32 	%r454, %r453, 2;
	mov.u32 	%r455, _ZZ9cuda_gemmIiLi128ELi8ELi1ELi128ELi32ELi32ELi0EEviiiPT_S1_S1_iiE3Ash;
	add.s32 	%r456, %r455, %r454;
	ld.shared.u32 	%r1092, [%r456+24];
$L__BB128_32:
	setp.lt.s32 	%p29, %r366, 8;
	@%p29 bra 	$L__BB128_34;
	add.s32 	%r457, %r85, 7;
	setp.lt.s32 	%p30, %r457, %r13;
	selp.b32 	%r458, 0, %r13, %p30;
	sub.s32 	%r459, %r86, %r458;
	shl.b32 	%r460, %r459, 2;
	mov.u32 	%r461, _ZZ9cuda_gemmIiLi128ELi8ELi1ELi128ELi32ELi32ELi0EEviiiPT_S1_S1_iiE3Ash;
	add.s32 	%r462, %r461, %r460;
	ld.shared.u32 	%r1091, [%r462+28];
$L__BB128_34:
	setp.lt.s32 	%p31, %r366, 9;
	@%p31 bra 	$L__BB128_36;
	add.s32 	%r463, %r85, 8;
	setp.lt.s32 	%p32, %r463, %r13;
	selp.b32 	%r464, 0, %r13, %p32;
	sub.s32 	%r465, %r86, %r464;
	shl.b32 	%r466, %r465, 2;
	mov.u32 	%r467, _ZZ9cuda_gemmIiLi128ELi8ELi1ELi128ELi32ELi32ELi0EEviiiPT_S1_S1_iiE3Ash;
	add.s32 	%r468, %r467, %r466;
	ld.shared.u32 	%r1090, [%r468+32];
$L__BB128_36:
	setp.lt.s32 	%p33, %r366, 10;
	@%p33 bra 	$L__BB128_38;
	add.s32 	%r469, %r85, 9;
	setp.lt.s32 	%p34, %r469, %r13;
	selp.b32 	%r470, 0, %r13, %p34;
	sub.s32 	%r471, %r86, %r470;
	shl.b32 	%r472, %r471, 2;
	mov.u32 	%r473, _ZZ9cuda_gemmIiLi128ELi8ELi1ELi128ELi32ELi32ELi0EEviiiPT_S1_S1_iiE3Ash;
	add.s32 	%r474, %r473, %r472;
	ld.shared.u32 	%r1089, [%r474+36];
$L__BB128_38:
	setp.lt.s32 	%p35, %r366, 11;
	@%p35 bra 	$L__BB128_40;
	add.s32 	%r475, %r85, 10;
	setp.lt.s32 	%p36, %r475, %r13;
	selp.b32 	%r476, 0, %r13, %p36;
	sub.s32 	%r477, %r86, %r476;
	shl.b32 	%r478, %r477, 2;
	mov.u32 	%r479, _ZZ9cuda_gemmIiLi128ELi8ELi1ELi128ELi32ELi32ELi0EEviiiPT_S1_S1_iiE3Ash;
	add.s32 	%r480, %r479, %r478;
	ld.shared.u32 	%r1088, [%r480+40];
$L__BB128_40:
	setp.lt.s32 	%p37, %r366, 12;
	@%p37 bra 	$L__BB128_42;
	add.s32 	%r481, %r85, 11;
	setp.lt.s32 	%p38, %r481, %r13;
	selp.b32 	%r482, 0, %r13, %p38;
	sub.s32 	%r483, %r86, %r482;
	shl.b32 	%r484, %r483, 2;
	mov.u32 	%r485, _ZZ9cuda_gemmIiLi128ELi8ELi1ELi128ELi32ELi32ELi0EEviiiPT_S1_S1_iiE3Ash;
	add.s32 	%r486, %r485, %r484;
	ld.shared.u32 	%r1087, [%r486+44];
$L__BB128_42:
	setp.lt.s32 	%p39, %r366, 13;
	@%p39 bra 	$L__BB128_44;
	add.s32 	%r487, %r85, 12;
	setp.lt.s32 	%p40, %r487, %r13;
	selp.b32 	%r488, 0, %r13, %p40;
	sub.s32 	%r489, %r86, %r488;
	shl.b32 	%r490, %r489, 2;
	mov.u32 	%r491, _ZZ9cuda_gemmIiLi128ELi8ELi1ELi128ELi32ELi32ELi0EEviiiPT_S1_S1_iiE3Ash;
	add.s32 	%r492, %r491, %r490;
	ld.shared.u32 	%r1086, [%r492+48];
$L__BB128_44:
	setp.lt.s32 	%p41, %r366, 14;
	@%p41 bra 	$L__BB128_46;
	add.s32 	%r493, %r85, 13;
	setp.lt.s32 	%p42, %r493, %r13;
	selp.b32 	%r494, 0, %r13, %p42;
	sub.s32 	%r495, %r86, %r494;
	shl.b32 	%r496, %r495, 2;
	mov.u32 	%r497, _ZZ9cuda_gemmIiLi128ELi8ELi1ELi128ELi32ELi32ELi0EEviiiPT_S1_S1_iiE3Ash;
	add.s32 	%r498, %r497, %r496;
	ld.shared.u32 	%r1085, [%r498+52];
$L__BB128_46:
	setp.lt.s32 	%p43, %r366, 15;
	@%p43 bra 	$L__BB128_48;
	add.s32 	%r499, %r85, 14;
	setp.lt.s32 	%p44, %r499, %r13;
	selp.b32 	%r500, 0, %r13, %p44;
	sub.s32 	%r501, %r86, %r500;
	shl.b32 	%r502, %r501, 2;
	mov.u32 	%r503, _ZZ9cuda_gemmIiLi128ELi8ELi1ELi128ELi32ELi32ELi0EEviiiPT_S1_S1_iiE3Ash;
	add.s32 	%r504, %r503, %r502;
	ld.shared.u32 	%r1084, [%r504+56];
$L__BB128_48:
	setp.lt.s32 	%p45, %r366, 16;
	@%p45 bra 	$L__BB128_50;
	add.s32 	%r505, %r85, 15;
	setp.lt.s32 	%p46, %r505, %r13;
	selp.b32 	%r506, 0, %r13, %p46;
	sub.s32 	%r507, %r86, %r506;
	shl.b32 	%r508, %r507, 2;
	mov.u32 	%r509, _ZZ9cuda_gemmIiLi128ELi8ELi1ELi128ELi32ELi32ELi0EEviiiPT_S1_S1_iiE3Ash;
	add.s32 	%r510, %r509, %r508;
	ld.shared.u32 	%r1083, [%r510+60];
$L__BB128_50:
	setp.lt.s32 	%p47, %r366, 17;
	@%p47 bra 	$L__BB128_52;
	add.s32 	%r511, %r85, 16;
	setp.lt.s32 	%p48, %r511, %r13;
	selp.b32 	%r512, 0, %r13, %p48;
	sub.s32 	%r513, %r86, %r512;
	shl.b32 	%r514, %r513, 2;
	mov.u32 	%r515, _ZZ9cuda_gemmIiLi128ELi8ELi1ELi128ELi32ELi32ELi0EEviiiPT_S1_S1_iiE3Ash;
	add.s32 	%r516, %r515, %r514;
	ld.shared.u32 	%r1082, [%r516+64];
$L__BB128_52:
	setp.lt.s32 	%p49, %r366, 18;
	@%p49 bra 	$L__BB128_54;
	add.s32 	%r517, %r85, 17;
	setp.lt.s32 	%p50, %r517, %r13;
	selp.b32 	%r518, 0, %r13, %p50;
	sub.s32 	%r519, %r86, %r518;
	shl.b32 	%r520, %r519, 2;
	mov.u32 	%r521, _ZZ9cuda_gemmIiLi128ELi8ELi1ELi128ELi32ELi32ELi0EEviiiPT_S1_S1_iiE3Ash;
	add.s32 	%r522, %r521, %r520;
	ld.shared.u32 	%r1081, [%r522+68];
$L__BB128_54:
	setp.lt.s32 	%p51, %r366, 19;
	@%p51 bra 	$L__BB128_56;
	add.s32 	%r523, %r85, 18;
	setp.lt.s32 	%p52, %r523, %r13;
	selp.b32 	%r524, 0, %r13, %p52;
	sub.s32 	%r525, %r86, %r524;
	shl.b32 	%r526, %r525, 2;
	mov.u32 	%r527, _ZZ9cuda_gemmIiLi128ELi8ELi1ELi128ELi32ELi32ELi0EEviiiPT_S1_S1_iiE3Ash;
	add.s32 	%r528, %r527, %r526;
	ld.shared.u32 	%r1080, [%r528+72];
$L__BB128_56:
	setp.lt.s32 	%p53, %r366, 20;
	@%p53 bra 	$L__BB128_58;
	add.s32 	%r529, %r85, 19;
	setp.lt.s32 	%p54, %r529, %r13;
	selp.b32 	%r530, 0, %r13, %p54;
	sub.s32 	%r531, %r86, %r530;
	shl.b32 	%r532, %r531, 2;
	mov.u32 	%r533, _ZZ9cuda_gemmIiLi128ELi8ELi1ELi128ELi32ELi32ELi0EEviiiPT_S1_S1_iiE3Ash;
	add.s32 	%r534, %r533, %r532;
	ld.shared.u32 	%r1079, [%r534+76];
$L__BB128_58:
	setp.lt.s32 	%p55, %r366, 21;
	@%p55 bra 	$L__BB128_60;
	add.s32 	%r535, %r85, 20;
	setp.lt.s32 	%p56, %r535, %r13;
	selp.b32 	%r536, 0, %r13, %p56;
	sub.s32 	%r537, %r86, %r536;
	shl.b32 	%r538, %r537, 2;
	mov.u32 	%r539, _ZZ9cuda_gemmIiLi128ELi8ELi1ELi128ELi32ELi32ELi0EEviiiPT_S1_S1_iiE3Ash;
	add.s32 	%r540, %r539, %r538;
	ld.shared.u32 	%r1078, [%r540+80];
$L__BB128_60:
	setp.lt.s32 	%p57, %r366, 22;
	@%p57 bra 	$L__BB128_62;
	add.s32 	%r541, %r85, 21;
	setp.lt.s32 	%p58, %r541, %r13;
	selp.b32 	%r542, 0, %r13, %p58;
	sub.s32 	%r543, %r86, %r542;
	shl.b32 	%r544, %r543, 2;
	mov.u32 	%r545, _ZZ9cuda_gemmIiLi128ELi8ELi1ELi128ELi32ELi32ELi0EEviiiPT_S1_S1_iiE3Ash;
	add.s32 	%r546, %r545, %r544;
	ld.shared.u32 	%r1077, [%r546+84];
$L__BB128_62:
	setp.lt.s32 	%p59, %r366, 23;
	@%p59 bra 	$L__BB128_64;
	add.s32 	%r547, %r85, 22;
	setp.lt.s32 	%p60, %r547, %r13;
	selp.b32 	%r548, 0, %r13, %p60;
	sub.s32 	%r549, %r86, %r548;
	shl.b32 	%r550, %r549, 2;
	mov.u32 	%r551, _ZZ9cuda_gemmIiLi128ELi8ELi1ELi128ELi32ELi32ELi0EEviiiPT_S1_S1_iiE3Ash;
	add.s32 	%r552, %r551, %r550;
	ld.shared.u32 	%r1076, [%r552+88];
$L__BB128_64:
	setp.lt.s32 	%p61, %r366, 24;
	@%p61 bra 	$L__BB128_66;
	add.s32 	%r553, %r85, 23;
	setp.lt.s32 	%p62, %r553, %r13;
	selp.b32 	%r554, 0, %r13, %p62;
	sub.s32 	%r555, %r86, %r554;
	shl.b32 	%r556, %r555, 2;
	mov.u32 	%r557, _ZZ9cuda_gemmIiLi128ELi8ELi1ELi128ELi32ELi32ELi0EEviiiPT_S1_S1_iiE3Ash;
	add.s32 	%r558, %r557, %r556;
	ld.shared.u32 	%r1075, [%r558+92];
$L__BB128_66:
	setp.lt.s32 	%p63, %r366, 25;
	@%p63 bra 	$L__BB128_68;
	add.s32 	%r559, %r85, 24;
	setp.lt.s32 	%p64, %r559, %r13;
	selp.b32 	%r560, 0, %r13, %p64;
	sub.s32 	%r561, %r86, %r560;
	shl.b32 	%r562, %r561, 2;
	mov.u32 	%r563, _ZZ9cuda_gemmIiLi128ELi8ELi1ELi128ELi32ELi32ELi0EEviiiPT_S1_S1_iiE3Ash;
	add.s32 	%r564, %r563, %r562;
	ld.shared.u32 	%r1074, [%r564+96];
$L__BB128_68:
	setp.lt.s32 	%p65, %r366, 26;
	@%p65 bra 	$L__BB128_70;
	add.s32 	%r565, %r85, 25;
	setp.lt.s32 	%p66, %r565, %r13;
	selp.b32 	%r566, 0, %r13, %p66;
	sub.s32 	%r567, %r86, %r566;
	shl.b32 	%r568, %r567, 2;
	mov.u32 	%r569, _ZZ9cuda_gemmIiLi128ELi8ELi1ELi128ELi32ELi32ELi0EEviiiPT_S1_S1_iiE3Ash;
	add.s32 	%r570, %r569, %r568;
	ld.shared.u32 	%r1073, [%r570+100];
$L__BB128_70:
	setp.lt.s32 	%p67, %r366, 27;
	@%p67 bra 	$L__BB128_72;
	add.s32 	%r571, %r85, 26;
	setp.lt.s32 	%p68, %r571, %r13;
	selp.b32 	%r572, 0, %r13, %p68;
	sub.s32 	%r573, %r86, %r572;
	shl.b32 	%r574, %r573, 2;
	mov.u32 	%r575, _ZZ9cuda_gemmIiLi128ELi8ELi1ELi128ELi32ELi32ELi0EEviiiPT_S1_S1_iiE3Ash;
	add.s32 	%r576, %r575, %r574;
	ld.shared.u32 	%r1072, [%r576+104];
$L__BB128_72:
	setp.lt.s32 	%p69, %r366, 28;
	@%p69 bra 	$L__BB128_74;
	add.s32 	%r577, %r85, 27;
	setp.lt.s32 	%p70, %r577, %r13;
	selp.b32 	%r578, 0, %r13, %p70;
	sub.s32 	%r579, %r86, %r578;
	shl.b32 	%r580, %r579, 2;
	mov.u32 	%r581, _ZZ9cuda_gemmIiLi128ELi8ELi1ELi128ELi32ELi32ELi0EEviiiPT_S1_S1_iiE3Ash;
	add.s32 	%r582, %r581, %r580;
	ld.shared.u32 	%r1071, [%r582+108];
$L__BB128_74:
	setp.lt.s32 	%p71, %r366, 29;
	@%p71 bra 	$L__BB128_76;
	add.s32 	%r583, %r85, 28;
	setp.lt.s32 	%p72, %r583, %r13;
	selp.b32 	%r584, 0, %r13, %p72;
	sub.s32 	%r585, %r86, %r584;
	shl.b32 	%r586, %r585, 2;
	mov.u32 	%r587, _ZZ9cuda_gemmIiLi128ELi8ELi1ELi128ELi32ELi32ELi0EEviiiPT_S1_S1_iiE3Ash;
	add.s32 	%r588, %r587, %r586;
	ld.shared.u32 	%r1070, [%r588+112];
$L__BB128_76:
	setp.lt.s32 	%p73, %r366, 30;
	@%p73 bra 	$L__BB128_78;
	add.s32 	%r589, %r85, 29;
	setp.lt.s32 	%p74, %r589, %r13;
	selp.b32 	%r590, 0, %r13, %p74;
	sub.s32 	%r591, %r86, %r590;
	shl.b32 	%r592, %r591, 2;
	mov.u32 	%r593, _ZZ9cuda_gemmIiLi128ELi8ELi1ELi128ELi32ELi32ELi0EEviiiPT_S1_S1_iiE3Ash;
	add.s32 	%r594, %r593, %r592;
	ld.shared.u32 	%r1069, [%r594+116];
$L__BB128_78:
	setp.lt.s32 	%p75, %r366, 31;
	@%p75 bra 	$L__BB128_80;
	add.s32 	%r595, %r85, 30;
	setp.lt.s32 	%p76, %r595, %r13;
	selp.b32 	%r596, 0, %r13, %p76;
	sub.s32 	%r597, %r86, %r596;
	shl.b32 	%r598, %r597, 2;
	mov.u32 	%r599, _ZZ9cuda_gemmIiLi128ELi8ELi1ELi128ELi32ELi32ELi0EEviiiPT_S1_S1_iiE3Ash;
	add.s32 	%r600, %r599, %r598;
	ld.shared.u32 	%r1068, [%r600+120];
$L__BB128_80:
	setp.lt.s32 	%p77, %r366, 32;
	@%p77 bra 	$L__BB128_82;
	add.s32 	%r601, %r85, 31;
	setp.lt.s32 	%p78, %r601, %r13;
	selp.b32 	%r602, 0, %r13, %p78;
	sub.s32 	%r603, %r86, %r602;
	shl.b32 	%r604, %r603, 2;
	mov.u32 	%r605, _ZZ9cuda_gemmIiLi128ELi8ELi1ELi128ELi32ELi32ELi0EEviiiPT_S1_S1_iiE3Ash;
	add.s32 	%r606, %r605, %r604;
	ld.shared.u32 	%r1067, [%r606+124];
$L__BB128_82:
	setp.ge.s32 	%p79, %r8, %r365;
	@%p79 bra 	$L__BB128_212;
	add.s32 	%r607, %r85, 1;
	setp.lt.s32 	%p80, %r607, %r13;
	selp.b32 	%r608, 0, %r13, %p80;
	sub.s32 	%r151, %r85, %r608;
	add.s32 	%r609, %r85, 2;
	setp.lt.s32 	%p81, %r609, %r13;
	selp.b32 	%r610, 0, %r13, %p81;
	sub.s32 	%r152, %r85, %r610;
	add.s32 	%r611, %r85, 3;
	setp.lt.s32 	%p82, %r611, %r13;
	selp.b32 	%r612, 0, %r13, %p82;
	sub.s32 	%r153, %r85, %r612;
	add.s32 	%r613, %r85, 4;
	setp.lt.s32 	%p83, %r613, %r13;
	selp.b32 	%r614, 0, %r13, %p83;
	sub.s32 	%r154, %r85, %r614;
	add.s32 	%r615, %r85, 5;
	setp.lt.s32 	%p84, %r615, %r13;
	selp.b32 	%r616, 0, %r13, %p84;
	sub.s32 	%r155, %r85, %r616;
	add.s32 	%r617, %r85, 6;
	setp.lt.s32 	%p85, %r617, %r13;
	selp.b32 	%r618, 0, %r13, %p85;
	sub.s32 	%r156, %r85, %r618;
	add.s32 	%r619, %r85, 7;
	setp.lt.s32 	%p86, %r619, %r13;
	selp.b32 	%r620, 0, %r13, %p86;
	sub.s32 	%r157, %r85, %r620;
	add.s32 	%r621, %r85, 8;
	setp.lt.s32 	%p87, %r621, %r13;
	selp.b32 	%r622, 0, %r13, %p87;
	sub.s32 	%r158, %r85, %r622;
	add.s32 	%r623, %r85, 9;
	setp.lt.s32 	%p88, %r623, %r13;
	selp.b32 	%r624, 0, %r13, %p88;
	sub.s32 	%r159, %r85, %r624;
	add.s32 	%r625, %r85, 10;
	setp.lt.s32 	%p89, %r625, %r13;
	selp.b32 	%r626, 0, %r13, %p89;
	sub.s32 	%r160, %r85, %r626;
	add.s32 	%r627, %r85, 11;
	add.s32 	%r628, %r85, 12;
	setp.lt.s32 	%p90, %r628, %r13;
	selp.b32 	%r629, 0, %r13, %p90;
	sub.s32 	%r161, %r85, %r629;
	add.s32 	%r630, %r85, 13;
	add.s32 	%r631, %r85, 14;
	setp.lt.s32 	%p91, %r631, %r13;
	selp.b32 	%r632, 0, %r13, %p91;
	sub.s32 	%r162, %r85, %r632;
	add.s32 	%r633, %r85, 15;
	add.s32 	%r634, %r85, 16;
	add.s32 	%r635, %r85, 17;
	add.s32 	%r636, %r85, 18;
	add.s32 	%r637, %r85, 19;
	add.s32 	%r638, %r85, 20;
	add.s32 	%r639, %r85, 21;
	add.s32 	%r640, %r85, 22;
	add.s32 	%r641, %r85, 23;
	add.s32 	%r642, %r85, 24;
	add.s32 	%r643, %r85, 25;
	add.s32 	%r644, %r85, 26;
	add.s32 	%r645, %r85, 27;
	add.s32 	%r646, %r85, 28;
	add.s32 	%r647, %r85, 29;
	add.s32 	%r648, %r85, 30;
	setp.eq.s32 	%p92, %r85, 0;
	selp.b32 	%r649, 0, -32, %p92;
	or.b32  	%r650, %r85, %r649;
	setp.lt.s32 	%p93, %r85, %r366;
	selp.b32 	%r651, 0, %r366, %p93;
	sub.s32 	%r163, %r85, %r651;
	setp.lt.s32 	%p94, %r607, %r366;
	selp.b32 	%r652, 0, %r366, %p94;
	sub.s32 	%r164, %r607, %r652;
	setp.lt.s32 	%p95, %r609, %r366;
	selp.b32 	%r653, 0, %r366, %p95;
	sub.s32 	%r165, %r609, %r653;
	setp.lt.s32 	%p96, %r611, %r366;
	selp.b32 	%r654, 0, %r366, %p96;
	sub.s32 	%r166, %r611, %r654;
	setp.lt.s32 	%p97, %r613, %r366;
	selp.b32 	%r655, 0, %r366, %p97;
	sub.s32 	%r167, %r613, %r655;
	setp.lt.s32 	%p98, %r615, %r366;
	selp.b32 	%r656, 0, %r366, %p98;
	sub.s32 	%r168, %r615, %r656;
	setp.lt.s32 	%p99, %r617, %r366;
	selp.b32 	%r657, 0, %r366, %p99;
	sub.s32 	%r169, %r617, %r657;
	setp.lt.s32 	%p100, %r619, %r366;
	selp.b32 	%r658, 0, %r366, %p100;
	sub.s32 	%r170, %r619, %r658;
	setp.lt.s32 	%p101, %r621, %r366;
	selp.b32 	%r659, 0, %r366, %p101;
	sub.s32 	%r171, %r621, %r659;
	setp.lt.s32 	%p102, %r623, %r366;
	selp.b32 	%r660, 0, %r366, %p102;
	sub.s32 	%r172, %r623, %r660;
	setp.lt.s32 	%p103, %r625, %r366;
	selp.b32 	%r661, 0, %r366, %p103;
	sub.s32 	%r173, %r625, %r661;
	setp.lt.s32 	%p104, %r627, %r366;
	selp.b32 	%r662, 0, %r366, %p104;
	sub.s32 	%r174, %r627, %r662;
	setp.lt.s32 	%p105, %r628, %r366;
	selp.b32 	%r663, 0, %r366, %p105;
	sub.s32 	%r175, %r628, %r663;
	setp.lt.s32 	%p106, %r630, %r366;
	selp.b32 	%r664, 0, %r366, %p106;
	sub.s32 	%r176, %r630, %r664;
	setp.lt.s32 	%p107, %r631, %r366;
	selp.b32 	%r665, 0, %r366, %p107;
	sub.s32 	%r177, %r631, %r665;
	setp.lt.s32 	%p108, %r633, %r366;
	selp.b32 	%r666, 0, %r366, %p108;
	sub.s32 	%r178, %r633, %r666;
	setp.lt.s32 	%p109, %r634, %r366;
	selp.b32 	%r667, 0, %r366, %p109;
	sub.s32 	%r179, %r634, %r667;
	setp.lt.s32 	%p110, %r635, %r366;
	selp.b32 	%r668, 0, %r366, %p110;
	sub.s32 	%r180, %r635, %r668;
	setp.lt.s32 	%p111, %r636, %r366;
	selp.b32 	%r669, 0, %r366, %p111;
	sub.s32 	%r181, %r636, %r669;
	setp.lt.s32 	%p112, %r637, %r366;
	selp.b32 	%r670, 0, %r366, %p112;
	sub.s32 	%r182, %r637, %r670;
	setp.lt.s32 	%p113, %r638, %r366;
	selp.b32 	%r671, 0, %r366, %p113;
	sub.s32 	%r183, %r638, %r671;
	setp.lt.s32 	%p114, %r639, %r366;
	selp.b32 	%r672, 0, %r366, %p114;
	sub.s32 	%r184, %r639, %r672;
	setp.lt.s32 	%p115, %r640, %r366;
	selp.b32 	%r673, 0, %r366, %p115;
	sub.s32 	%r185, %r640, %r673;
	setp.lt.s32 	%p116, %r641, %r366;
	selp.b32 	%r674, 0, %r366, %p116;
	sub.s32 	%r186, %r641, %r674;
	setp.lt.s32 	%p117, %r642, %r366;
	selp.b32 	%r675, 0, %r366, %p117;
	sub.s32 	%r187, %r642, %r675;
	setp.lt.s32 	%p118, %r643, %r366;
	selp.b32 	%r676, 0, %r366, %p118;
	sub.s32 	%r188, %r643, %r676;
	setp.lt.s32 	%p119, %r644, %r366;
	selp.b32 	%r677, 0, %r366, %p119;
	sub.s32 	%r189, %r644, %r677;
	setp.lt.s32 	%p120, %r645, %r366;
	selp.b32 	%r678, 0, %r366, %p120;
	sub.s32 	%r190, %r645, %r678;
	setp.lt.s32 	%p121, %r646, %r366;
	selp.b32 	%r679, 0, %r366, %p121;
	sub.s32 	%r191, %r646, %r679;
	setp.lt.s32 	%p122, %r647, %r366;
	selp.b32 	%r680, 0, %r366, %p122;
	sub.s32 	%r192, %r647, %r680;
	setp.lt.s32 	%p123, %r648, %r366;
	selp.b32 	%r681, 0, %r366, %p123;
	sub.s32 	%r193, %r648, %r681;
	add.s32 	%r194, %r650, 31;
	shl.b32 	%r686, %r151, 2;
	shl.b32 	%r689, %r152, 2;
	shl.b32 	%r692, %r153, 2;
	shl.b32 	%r695, %r154, 2;
	shl.b32 	%r698, %r155, 2;
	shl.b32 	%r701, %r156, 2;
	shl.b32 	%r704, %r157, 2;
	shl.b32 	%r707, %r158, 2;
	shl.b32 	%r710, %r159, 2;
	shl.b32 	%r713, %r160, 2;
	shl.b32 	%r722, %r161, 2;
	shl.b32 	%r731, %r162, 2;
	mov.u32 	%r1004, %r8;
$L__BB128_84:
	setp.gt.u32 	%p124, %r366, 32;
	mov.u32 	%r682, _ZZ9cuda_gemmIiLi128ELi8ELi1ELi128ELi32ELi32ELi0EEviiiPT_S1_S1_iiE11kron_fac_sh;
	mad.lo.s32 	%r196, %r1004, 132, %r682;
	shl.b32 	%r683, %r85, 2;
	add.s32 	%r684, %r196, %r683;
	ld.shared.u32 	%r197, [%r684];
	@%p124 bra 	$L__BB128_149;
	setp.eq.s32 	%p176, %r366, 0;
	mov.b32 	%r1006, 0;
	@%p176 bra 	$L__BB128_87;
	shfl.sync.idx.b32	%r837|%p177, %r197, %r163, %r15, -1;
	mul.lo.s32 	%r1006, %r837, %r1098;
$L__BB128_87:
	setp.lt.s32 	%p178, %r366, 2;
	@%p178 bra 	$L__BB128_89;
	shfl.sync.idx.b32	%r838|%p179, %r197, %r164, %r15, -1;
	mad.lo.s32 	%r1006, %r838, %r1097, %r1006;
$L__BB128_89:
	setp.lt.s32 	%p180, %r366, 3;
	@%p180 bra 	$L__BB128_91;
	shfl.sync.idx.b32	%r839|%p181, %r197, %r165, %r15, -1;
	mad.lo.s32 	%r1006, %r839, %r1096, %r1006;
$L__BB128_91:
	setp.lt.s32 	%p182, %r366, 4;
	@%p182 bra 	$L__BB128_93;
	shfl.sync.idx.b32	%r840|%p183, %r197, %r166, %r15, -1;
	mad.lo.s32 	%r1006, %r840, %r1095, %r1006;
$L__BB128_93:
	setp.lt.s32 	%p184, %r366, 5;
	@%p184 bra 	$L__BB128_95;
	shfl.sync.idx.b32	%r841|%p185, %r197, %r167, %r15, -1;
	mad.lo.s32 	%r1006, %r841, %r1094, %r1006;
$L__BB128_95:
	setp.lt.s32 	%p186, %r366, 6;
	@%p186 bra 	$L__BB128_97;
	shfl.sync.idx.b32	%r842|%p187, %r197, %r168, %r15, -1;
	mad.lo.s32 	%r1006, %r842, %r1093, %r1006;
$L__BB128_97:
	setp.lt.s32 	%p188, %r366, 7;
	@%p188 bra 	$L__BB128_99;
	shfl.sync.idx.b32	%r843|%p189, %r197, %r169, %r15, -1;
	mad.lo.s32 	%r1006, %r843, %r1092, %r1006;
$L__BB128_99:
	setp.lt.s32 	%p190, %r366, 8;
	@%p190 bra 	$L__BB128_101;
	shfl.sync.idx.b32	%r844|%p191, %r197, %r170, %r15, -1;
	mad.lo.s32 	%r1006, %r844, %r1091, %r1006;
$L__BB128_101:
	setp.lt.s32 	%p192, %r366, 9;
	@%p192 bra 	$L__BB128_103;
	shfl.sync.idx.b32	%r845|%p193, %r197, %r171, %r15, -1;
	mad.lo.s32 	%r1006, %r845, %r1090, %r1006;
$L__BB128_103:
	setp.lt.s32 	%p194, %r366, 10;
	@%p194 bra 	$L__BB128_105;
	shfl.sync.idx.b32	%r846|%p195, %r197, %r172, %r15, -1;
	mad.lo.s32 	%r1006, %r846, %r1089, %r1006;
$L__BB128_105:
	setp.lt.s32 	%p196, %r366, 11;
	@%p196 bra 	$L__BB128_107;
	shfl.sync.idx.b32	%r847|%p197, %r197, %r173, %r15, -1;
	mad.lo.s32 	%r1006, %r847, %r1088, %r1006;
$L__BB128_107:
	setp.lt.s32 	%p198, %r366, 12;
	@%p198 bra 	$L__BB128_109;
	shfl.sync.idx.b32	%r848|%p199, %r197, %r174, %r15, -1;
	mad.lo.s32 	%r1006, %r848, %r1087, %r1006;
$L__BB128_109:
	setp.lt.s32 	%p200, %r366, 13;
	@%p200 bra 	$L__BB128_111;
	shfl.sync.idx.b32	%r849|%p201, %r197, %r175, %r15, -1;
	mad.lo.s32 	%r1006, %r849, %r1086, %r1006;
$L__BB128_111:
	setp.lt.s32 	%p202, %r366, 14;
	@%p202 bra 	$L__BB128_113;
	shfl.sync.idx.b32	%r850|%p203, %r197, %r176, %r15, -1;
	mad.lo.s32 	%r1006, %r850, %r1085, %r1006;
$L__BB128_113:
	setp.lt.s32 	%p204, %r366, 15;
	@%p204 bra 	$L__BB128_115;
	shfl.sync.idx.b32	%r851|%p205, %r197, %r177, %r15, -1;
	mad.lo.s32 	%r1006, %r851, %r1084, %r1006;
$L__BB128_115:
	setp.lt.s32 	%p206, %r366, 16;
	@%p206 bra 	$L__BB128_117;
	shfl.sync.idx.b32	%r852|%p207, %r197, %r178, %r15, -1;
	mad.lo.s32 	%r1006, %r852, %r1083, %r1006;
$L__BB128_117:
	setp.lt.s32 	%p208, %r366, 17;
	@%p208 bra 	$L__BB128_119;
	shfl.sync.idx.b32	%r853|%p209, %r197, %r179, %r15, -1;
	mad.lo.s32 	%r1006, %r853, %r1082, %r1006;
$L__BB128_119:
	setp.lt.s32 	%p210, %r366, 18;
	@%p210 bra 	$L__BB128_121;
	shfl.sync.idx.b32	%r854|%p211, %r197, %r180, %r15, -1;
	mad.lo.s32 	%r1006, %r854, %r1081, %r1006;
$L__BB128_121:
	setp.lt.s32 	%p212, %r366, 19;
	@%p212 bra 	$L__BB128_123;
	shfl.sync.idx.b32	%r855|%p213, %r197, %r181, %r15, -1;
	mad.lo.s32 	%r1006, %r855, %r1080, %r1006;
$L__BB128_123:
	setp.lt.s32 	%p214, %r366, 20;
	@%p214 bra 	$L__BB128_125;
	shfl.sync.idx.b32	%r856|%p215, %r197, %r182, %r15, -1;
	mad.lo.s32 	%r1006, %r856, %r1079, %r1006;
$L__BB128_125:
	setp.lt.s32 	%p216, %r366, 21;
	@%p216 bra 	$L__BB128_127;
	shfl.sync.idx.b32	%r857|%p217, %r197, %r183, %r15, -1;
	mad.lo.s32 	%r1006, %r857, %r1078, %r1006;
$L__BB128_127:
	setp.lt.s32 	%p218, %r366, 22;
	@%p218 bra 	$L__BB128_129;
	shfl.sync.idx.b32	%r858|%p219, %r197, %r184, %r15, -1;
	mad.lo.s32 	%r1006, %r858, %r1077, %r1006;
$L__BB128_129:
	setp.lt.s32 	%p220, %r366, 23;
	@%p220 bra 	$L__BB128_131;
	shfl.sync.idx.b32	%r859|%p221, %r197, %r185, %r15, -1;
	mad.lo.s32 	%r1006, %r859, %r1076, %r1006;
$L__BB128_131:
	setp.lt.s32 	%p222, %r366, 24;
	@%p222 bra 	$L__BB128_133;
	shfl.sync.idx.b32	%r860|%p223, %r197, %r186, %r15, -1;
	mad.lo.s32 	%r1006, %r860, %r1075, %r1006;
$L__BB128_133:
	setp.lt.s32 	%p224, %r366, 25;
	@%p224 bra 	$L__BB128_135;
	shfl.sync.idx.b32	%r861|%p225, %r197, %r187, %r15, -1;
	mad.lo.s32 	%r1006, %r861, %r1074, %r1006;
$L__BB128_135:
	setp.lt.s32 	%p226, %r366, 26;
	@%p226 bra 	$L__BB128_137;
	shfl.sync.idx.b32	%r862|%p227, %r197, %r188, %r15, -1;
	mad.lo.s32 	%r1006, %r862, %r1073, %r1006;
$L__BB128_137:
	setp.lt.s32 	%p228, %r366, 27;
	@%p228 bra 	$L__BB128_139;
	shfl.sync.idx.b32	%r863|%p229, %r197, %r189, %r15, -1;
	mad.lo.s32 	%r1006, %r863, %r1072, %r1006;
$L__BB128_139:
	setp.lt.s32 	%p230, %r366, 28;
	@%p230 bra 	$L__BB128_141;
	shfl.sync.idx.b32	%r864|%p231, %r197, %r190, %r15, -1;
	mad.lo.s32 	%r1006, %r864, %r1071, %r1006;
$L__BB128_141:
	setp.lt.s32 	%p232, %r366, 29;
	@%p232 bra 	$L__BB128_143;
	shfl.sync.idx.b32	%r865|%p233, %r197, %r191, %r15, -1;
	mad.lo.s32 	%r1006, %r865, %r1070, %r1006;
$L__BB128_143:
	setp.lt.s32 	%p234, %r366, 30;
	@%p234 bra 	$L__BB128_145;
	shfl.sync.idx.b32	%r866|%p235, %r197, %r192, %r15, -1;
	mad.lo.s32 	%r1006, %r866, %r1069, %r1006;
$L__BB128_145:
	setp.lt.s32 	%p236, %r366, 31;
	@%p236 bra 	$L__BB128_147;
	shfl.sync.idx.b32	%r867|%p237, %r197, %r193, %r15, -1;
	mad.lo.s32 	%r1006, %r867, %r1068, %r1006;
$L__BB128_147:
	setp.ne.s32 	%p238, %r366, 32;
	@%p238 bra 	$L__BB128_211;
	shfl.sync.idx.b32	%r868|%p239, %r197, %r194, %r15, -1;
	mad.lo.s32 	%r1006, %r868, %r1067, %r1006;
	bra.uni 	$L__BB128_211;
$L__BB128_149:
	setp.lt.s32 	%p125, %r366, 2;
	setp.gt.s32 	%p126, %r366, 0;
	mul.lo.s32 	%r685, %r197, %r1098;
	selp.b32 	%r1006, %r685, 0, %p126;
	@%p125 bra 	$L__BB128_151;
	add.s32 	%r687, %r196, %r686;
	ld.shared.u32 	%r688, [%r687+4];
	mad.lo.s32 	%r1006, %r688, %r1097, %r1006;
$L__BB128_151:
	setp.lt.s32 	%p127, %r366, 3;
	@%p127 bra 	$L__BB128_153;
	add.s32 	%r690, %r196, %r689;
	ld.shared.u32 	%r691, [%r690+8];
	mad.lo.s32 	%r1006, %r691, %r1096, %r1006;
$L__BB128_153:
	setp.lt.s32 	%p128, %r366, 4;
	@%p128 bra 	$L__BB128_155;
	add.s32 	%r693, %r196, %r692;
	ld.shared.u32 	%r694, [%r693+12];
	mad.lo.s32 	%r1006, %r694, %r1095, %r1006;
$L__BB128_155:
	setp.lt.s32 	%p129, %r366, 5;
	@%p129 bra 	$L__BB128_157;
	add.s32 	%r696, %r196, %r695;
	ld.shared.u32 	%r697, [%r696+16];
	mad.lo.s32 	%r1006, %r697, %r1094, %r1006;
$L__BB128_157:
	setp.lt.s32 	%p130, %r366, 6;
	@%p130 bra 	$L__BB128_159;
	add.s32 	%r699, %r196, %r698;
	ld.shared.u32 	%r700, [%r699+20];
	mad.lo.s32 	%r1006, %r700, %r1093, %r1006;
$L__BB128_159:
	setp.lt.s32 	%p131, %r366, 7;
	@%p131 bra 	$L__BB128_161;
	add.s32 	%r702, %r196, %r701;
	ld.shared.u32 	%r703, [%r702+24];
	mad.lo.s32 	%r1006, %r703, %r1092, %r1006;
$L__BB128_161:
	setp.lt.s32 	%p132, %r366, 8;
	@%p132 bra 	$L__BB128_163;
	add.s32 	%r705, %r196, %r704;
	ld.shared.u32 	%r706, [%r705+28];
	mad.lo.s32 	%r1006, %r706, %r1091, %r1006;
$L__BB128_163:
	setp.lt.s32 	%p133, %r366, 9;
	@%p133 bra 	$L__BB128_165;
	add.s32 	%r708, %r196, %r707;
	ld.shared.u32 	%r709, [%r708+32];
	mad.lo.s32 	%r1006, %r709, %r1090, %r1006;
$L__BB128_165:
	setp.lt.s32 	%p134, %r366, 10;
	@%p134 bra 	$L__BB128_167;
	add.s32 	%r711, %r196, %r710;
	ld.shared.u32 	%r712, [%r711+36];
	mad.lo.s32 	%r1006, %r712, %r1089, %r1006;
$L__BB128_167:
	setp.lt.s32 	%p135, %r366, 11;
	@%p135 bra 	$L__BB128_169;
	add.s32 	%r714, %r196, %r713;
	ld.shared.u32 	%r715, [%r714+40];
	mad.lo.s32 	%r1006, %r715, %r1088, %r1006;
$L__BB128_169:
	setp.lt.s32 	%p136, %r366, 12;
	@%p136 bra 	$L__BB128_171;
	add.s32 	%r716, %r85, 11;
	setp.lt.s32 	%p137, %r716, %r13;
	selp.b32 	%r717, 0, %r13, %p137;
	sub.s32 	%r718, %r85, %r717;
	shl.b32 	%r719, %r718, 2;
	add.s32 	%r720, %r196, %r719;
	ld.shared.u32 	%r721, [%r720+44];
	mad.lo.s32 	%r1006, %r721, %r1087, %r1006;
$L__BB128_171:
	setp.lt.s32 	%p138, %r366, 13;
	@%p138 bra 	$L__BB128_173;
	add.s32 	%r723, %r196, %r722;
	ld.shared.u32 	%r724, [%r723+48];
	mad.lo.s32 	%r1006, %r724, %r1086, %r1006;
$L__BB128_173:
	setp.lt.s32 	%p139, %r366, 14;
	@%p139 bra 	$L__BB128_175;
	add.s32 	%r725, %r85, 13;
	setp.lt.s32 	%p140, %r725, %r13;
	selp.b32 	%r726, 0, %r13, %p140;
	sub.s32 	%r727, %r85, %r726;
	shl.b32 	%r728, %r727, 2;
	add.s32 	%r729, %r196, %r728;
	ld.shared.u32 	%r730, [%r729+52];
	mad.lo.s32 	%r1006, %r730, %r1085, %r1006;
$L__BB128_175:
	setp.lt.s32 	%p141, %r366, 15;
	@%p141 bra 	$L__BB128_177;
	add.s32 	%r732, %r196, %r731;
	ld.shared.u32 	%r733, [%r732+56];
	mad.lo.s32 	%r1006, %r733, %r1084, %r1006;
$L__BB128_177:
	setp.lt.s32 	%p142, %r366, 16;
	@%p142 bra 	$L__BB128_179;
	add.s32 	%r734, %r85, 15;
	setp.lt.s32 	%p143, %r734, %r13;
	selp.b32 	%r735, 0, %r13, %p143;
	sub.s32 	%r736, %r85, %r735;
	shl.b32 	%r737, %r736, 2;
	add.s32 	%r738, %r196, %r737;
	ld.shared.u32 	%r739, [%r738+60];
	mad.lo.s32 	%r1006, %r739, %r1083, %r1006;
$L__BB128_179:
	setp.lt.s32 	%p144, %r366, 17;
	@%p144 bra 	$L__BB128_181;
	add.s32 	%r740, %r85, 16;
	setp.lt.s32 	%p145, %r740, %r13;
	selp.b32 	%r741, 0, %r13, %p145;
	sub.s32 	%r742, %r85, %r741;
	shl.b32 	%r743, %r742, 2;
	add.s32 	%r744, %r196, %r743;
	ld.shared.u32 	%r745, [%r744+64];
	mad.lo.s32 	%r1006, %r745, %r1082, %r1006;
$L__BB128_181:
	setp.lt.s32 	%p146, %r366, 18;
	@%p146 bra 	$L__BB128_183;
	add.s32 	%r746, %r85, 17;
	setp.lt.s32 	%p147, %r746, %r13;
	selp.b32 	%r747, 0, %r13, %p147;
	sub.s32 	%r748, %r85, %r747;
	shl.b32 	%r749, %r748, 2;
	add.s32 	%r750, %r196, %r749;
	ld.shared.u32 	%r751, [%r750+68];
	mad.lo.s32 	%r1006, %r751, %r1081, %r1006;
$L__BB128_183:
	setp.lt.s32 	%p148, %r366, 19;
	@%p148 bra 	$L__BB128_185;
	add.s32 	%r752, %r85, 18;
	setp.lt.s32 	%p149, %r752, %r13;
	selp.b32 	%r753, 0, %r13, %p149;
	sub.s32 	%r754, %r85, %r753;
	shl.b32 	%r755, %r754, 2;
	add.s32 	%r756, %r196, %r755;
	ld.shared.u32 	%r757, [%r756+72];
	mad.lo.s32 	%r1006, %r757, %r1080, %r1006;
$L__BB128_185:
	setp.lt.s32 	%p150, %r366, 20;
	@%p150 bra 	$L__BB128_187;
	add.s32 	%r758, %r85, 19;
	setp.lt.s32 	%p151, %r758, %r13;
	selp.b32 	%r759, 0, %r13, %p151;
	sub.s32 	%r760, %r85, %r759;
	shl.b32 	%r761, %r760, 2;
	add.s32 	%r762, %r196, %r761;
	ld.shared.u32 	%r763, [%r762+76];
	mad.lo.s32 	%r1006, %r763, %r1079, %r1006;
$L__BB128_187:
	setp.lt.s32 	%p152, %r366, 21;
	@%p152 bra 	$L__BB128_189;
	add.s32 	%r764, %r85, 20;
	setp.lt.s32 	%p153, %r764, %r13;
	selp.b32 	%r765, 0, %r13, %p153;
	sub.s32 	%r766, %r85, %r765;
	shl.b32 	%r767, %r766, 2;
	add.s32 	%r768, %r196, %r767;
	ld.shared.u32 	%r769, [%r768+80];
	mad.lo.s32 	%r1006, %r769, %r1078, %r1006;
$L__BB128_189:
	setp.lt.s32 	%p154, %r366, 22;
	@%p154 bra 	$L__BB128_191;
	add.s32 	%r770, %r85, 21;
	setp.lt.s32 	%p155, %r770, %r13;
	selp.b32 	%r771, 0, %r13, %p155;
	sub.s32 	%r772, %r85, %r771;
	shl.b32 	%r773, %r772, 2;
	add.s32 	%r774, %r196, %r773;
	ld.shared.u32 	%r775, [%r774+84];
	mad.lo.s32 	%r1006, %r775, %r1077, %r1006;
$L__BB128_191:
	setp.lt.s32 	%p156, %r366, 23;
	@%p156 bra 	$L__BB128_193;
	add.s32 	%r776, %r85, 22;
	setp.lt.s32 	%p157, %r776, %r13;
	selp.b32 	%r777, 0, %r13, %p157;
	sub.s32 	%r778, %r85, %r777;
	shl.b32 	%r779, %r778, 2;
	add.s32 	%r780, %r196, %r779;
	ld.shared.u32 	%r781, [%r780+88];
	mad.lo.s32 	%r1006, %r781, %r1076, %r1006;
$L__BB128_193:
	setp.lt.s32 	%p158, %r366, 24;
	@%p158 bra 	$L__BB128_195;
	add.s32 	%r782, %r85, 23;
	setp.lt.s32 	%p159, %r782, %r13;
	selp.b32 	%r783, 0, %r13, %p159;
	sub.s32 	%r784, %r85, %r783;
	shl.b32 	%r785, %r784, 2;
	add.s32 	%r786, %r196, %r785;
	ld.shared.u32 	%r787, [%r786+92];
	mad.lo.s32 	%r1006, %r787, %r1075, %r1006;
$L__BB128_195:
	setp.lt.s32 	%p160, %r366, 25;
	@%p160 bra 	$L__BB128_197;
	add.s32 	%r788, %r85, 24;
	setp.lt.s32 	%p161, %r788, %r13;
	selp.b32 	%r789, 0, %r13, %p161;
	sub.s32 	%r790, %r85, %r789;
	shl.b32 	%r791, %r790, 2;
	add.s32 	%r792, %r196, %r791;
	ld.shared.u32 	%r793, [%r792+96];
	mad.lo.s32 	%r1006, %r793, %r1074, %r1006;
$L__BB128_197:
	setp.lt.s32 	%p162, %r366, 26;
	@%p162 bra 	$L__BB128_199;
	add.s32 	%r794, %r85, 25;
	setp.lt.s32 	%p163, %r794, %r13;
	selp.b32 	%r795, 0, %r13, %p163;
	sub.s32 	%r796, %r85, %r795;
	shl.b32 	%r797, %r796, 2;
	add.s32 	%r798, %r196, %r797;
	ld.shared.u32 	%r799, [%r798+100];
	mad.lo.s32 	%r1006, %r799, %r1073, %r1006;
$L__BB128_199:
	setp.lt.s32 	%p164, %r366, 27;
	@%p164 bra 	$L__BB128_201;
	add.s32 	%r800, %r85, 26;
	setp.lt.s32 	%p165, %r800, %r13;
	selp.b32 	%r801, 0, %r13, %p165;
	sub.s32 	%r802, %r85, %r801;
	shl.b32 	%r803, %r802, 2;
	add.s32 	%r804, %r196, %r803;
	ld.shared.u32 	%r805, [%r804+104];
	mad.lo.s32 	%r1006, %r805, %r1072, %r1006;
$L__BB128_201:
	setp.lt.s32 	%p166, %r366, 28;
	@%p166 bra 	$L__BB128_203;
	add.s32 	%r806, %r85, 27;
	setp.lt.s32 	%p167, %r806, %r13;
	selp.b32 	%r807, 0, %r13, %p167;
	sub.s32 	%r808, %r85, %r807;
	shl.b32 	%r809, %r808, 2;
	add.s32 	%r810, %r196, %r809;
	ld.shared.u32 	%r811, [%r810+108];
	mad.lo.s32 	%r1006, %r811, %r1071, %r1006;
$L__BB128_203:
	setp.lt.s32 	%p168, %r366, 29;
	@%p168 bra 	$L__BB128_205;
	add.s32 	%r812, %r85, 28;
	setp.lt.s32 	%p169, %r812, %r13;
	selp.b32 	%r813, 0, %r13, %p169;
	sub.s32 	%r814, %r85, %r813;
	shl.b32 	%r815, %r814, 2;
	add.s32 	%r816, %r196, %r815;
	ld.shared.u32 	%r817, [%r816+112];
	mad.lo.s32 	%r1006, %r817, %r1070, %r1006;
$L__BB128_205:
	setp.lt.s32 	%p170, %r366, 30;
	@%p170 bra 	$L__BB128_207;
	add.s32 	%r818, %r85, 29;
	setp.lt.s32 	%p171, %r818, %r13;
	selp.b32 	%r819, 0, %r13, %p171;
	sub.s32 	%r820, %r85, %r819;
	shl.b32 	%r821, %r820, 2;
	add.s32 	%r822, %r196, %r821;
	ld.shared.u32 	%r823, [%r822+116];
	mad.lo.s32 	%r1006, %r823, %r1069, %r1006;
$L__BB128_207:
	setp.lt.s32 	%p172, %r366, 31;
	@%p172 bra 	$L__BB128_209;
	add.s32 	%r824, %r85, 30;
	setp.lt.s32 	%p173, %r824, %r13;
	selp.b32 	%r825, 0, %r13, %p173;
	sub.s32 	%r826, %r85, %r825;
	shl.b32 	%r827, %r826, 2;
	add.s32 	%r828, %r196, %r827;
	ld.shared.u32 	%r829, [%r828+120];
	mad.lo.s32 	%r1006, %r829, %r1068, %r1006;
$L__BB128_209:
	setp.lt.s32 	%p174, %r366, 32;
	@%p174 bra 	$L__BB128_211;
	add.s32 	%r830, %r85, 31;
	setp.lt.s32 	%p175, %r830, %r13;
	selp.b32 	%r831, 0, %r13, %p175;
	sub.s32 	%r832, %r85, %r831;
	shl.b32 	%r833, %r832, 2;
	add.s32 	%r834, %r196, %r833;
	ld.shared.u32 	%r835, [%r834+124];
	mad.lo.s32 	%r1006, %r835, %r1067, %r1006;
$L__BB128_211:
	mad.lo.s32 	%r869, %r1004, %r6, %r7;
	shl.b32 	%r870, %r869, 2;
	mov.u32 	%r871, _ZZ9cuda_gemmIiLi128ELi8ELi1ELi128ELi32ELi32ELi0EEviiiPT_S1_S1_iiE3Csh;
	add.s32 	%r872, %r871, %r870;
	ld.shared.u32 	%r873, [%r872];
	add.s32 	%r874, %r873, %r1006;
	st.shared.u32 	[%r872], %r874;
	add.s32 	%r1004, %r1004, %r27;
	setp.lt.s32 	%p240, %r1004, %r365;
	@%p240 bra 	$L__BB128_84;
$L__BB128_212:
	ld.param.u32 	%r928, [_Z9cuda_gemmIiLi128ELi8ELi1ELi128ELi32ELi32ELi0EEviiiPT_S1_S1_ii_param_1];
	setp.eq.s32 	%p241, %r19, 3;
	bar.sync 	0;
	mad.lo.s32 	%r357, %r962, %r928, %r16;
	div.s32 	%r358, %r364, %r366;
	mov.u32 	%r1099, %r1;
	@%p241 bra 	$L__BB128_216;
	setp.eq.s32 	%p242, %r19, 0;
	div.s32 	%r875, %r1, %r6;
	mad.lo.s32 	%r876, %r358, %r875, %r357;
	mul.lo.s32 	%r877, %r875, %r6;
	sub.s32 	%r878, %r1, %r877;
	add.s32 	%r879, %r876, %r878;
	ld.shared.u32 	%r880, [%r25];
	mul.wide.s32 	%rd23, %r879, 4;
	add.s64 	%rd24, %rd2, %rd23;
	st.global.u32 	[%rd24], %r880;
	mov.u32 	%r1099, %r17;
	@%p242 bra 	$L__BB128_216;
	setp.eq.s32 	%p243, %r19, 1;
	div.s32 	%r881, %r17, %r6;
	mad.lo.s32 	%r882, %r358, %r881, %r357;
	mul.lo.s32 	%r883, %r881, %r6;
	sub.s32 	%r884, %r17, %r883;
	add.s32 	%r885, %r882, %r884;
	ld.shared.u32 	%r886, [%r26];
	mul.wide.s32 	%rd25, %r885, 4;
	add.s64 	%rd26, %rd2, %rd25;
	st.global.u32 	[%rd26], %r886;
	mov.u32 	%r1099, %r23;
	@%p243 bra 	$L__BB128_216;
	div.s32 	%r887, %r23, %r6;
	mad.lo.s32 	%r888, %r358, %r887, %r357;
	mul.lo.s32 	%r889, %r887, %r6;
	sub.s32 	%r890, %r23, %r889;
	add.s32 	%r891, %r888, %r890;
	add.s32 	%r892, %r26, %r21;
	ld.shared.u32 	%r893, [%r892];
	mul.wide.s32 	%rd27, %r891, 4;
	add.s64 	%rd28, %rd2, %rd27;
	st.global.u32 	[%rd28], %r893;
	mov.u32 	%r1099, %r24;
$L__BB128_216:
	setp.lt.u32 	%p244, %r18, 3;
	@%p244 bra 	$L__BB128_218;
$L__BB128_217:
	div.s32 	%r894, %r1099, %r6;
	mad.lo.s32 	%r895, %r358, %r894, %r357;
	mul.lo.s32 	%r896, %r894, %r6;
	sub.s32 	%r897, %r1099, %r896;
	add.s32 	%r898, %r895, %r897;
	shl.b32 	%r899, %r1099, 2;
	mov.u32 	%r900, _ZZ9cuda_gemmIiLi128ELi8ELi1ELi128ELi32ELi32ELi0EEviiiPT_S1_S1_iiE3Csh;
	add.s32 	%r901, %r900, %r899;
	ld.shared.u32 	%r902, [%r901];
	mul.wide.s32 	%rd29, %r898, 4;
	add.s64 	%rd30, %rd2, %rd29;
	st.global.u32 	[%rd30], %r902;
	add.s32 	%r903, %r1099, %r9;
	div.s32 	%r904, %r903, %r6;
	mad.lo.s32 	%r905, %r358, %r904, %r357;
	mul.lo.s32 	%r906, %r904, %r6;
	sub.s32 	%r907, %r903, %r906;
	add.s32 	%r908, %r905, %r907;
	add.s32 	%r909, %r901, %r21;
	ld.shared.u32 	%r910, [%r909];
	mul.wide.s32 	%rd31, %r908, 4;
	add.s64 	%rd32, %rd2, %rd31;
	st.global.u32 	[%rd32], %r910;
	add.s32 	%r911, %r903, %r9;
	div.s32 	%r912, %r911, %r6;
	mad.lo.s32 	%r913, %r358, %r912, %r357;
	mul.lo.s32 	%r914, %r912, %r6;
	sub.s32 	%r915, %r911, %r914;
	add.s32 	%r916, %r913, %r915;
	add.s32 	%r917, %r909, %r21;
	ld.shared.u32 	%r918, [%r917];
	mul.wide.s32 	%rd33, %r916, 4;
	add.s64 	%rd34, %rd2, %rd33;
	st.global.u32 	[%rd34], %r918;
	add.s32 	%r919, %r911, %r9;
	div.s32 	%r920, %r919, %r6;
	mad.lo.s32 	%r921, %r358, %r920, %r357;
	mul.lo.s32 	%r922, %r920, %r6;
	sub.s32 	%r923, %r919, %r922;
	add.s32 	%r924, %r921, %r923;
	add.s32 	%r925, %r917, %r21;
	ld.shared.u32 	%r926, [%r925];
	mul.wide.s32 	%rd35, %r924, 4;
	add.s64 	%rd36, %rd2, %rd35;
	st.global.u32 	[%rd36], %r926;
	add.s32 	%r1099, %r919, %r9;
	setp.lt.u32 	%p245, %r1099, 128;
	@%p245 bra 	$L__BB128_217;
$L__BB128_218:
	add.s32 	%r962, %r962, %r11;
	shl.b32 	%r927, %r11, 3;
	setp.lt.u32 	%p246, %r962, %r927;
	@%p246 bra 	$L__BB128_5;
$L__BB128_219:
	ret;
$L__BB128_220:
	shl.b32 	%r410, %r970, 2;
	mov.u32 	%r411, _ZZ9cuda_gemmIiLi128ELi8ELi1ELi128ELi32ELi32ELi0EEviiiPT_S1_S1_iiE3Csh;
	add.s32 	%r412, %r411, %r410;
	mov.b32 	%r413, 0;
	st.shared.u32 	[%r412], %r413;
	add.s32 	%r414, %r412, %r21;
	st.shared.u32 	[%r414], %r413;
	add.s32 	%r415, %r414, %r21;
	st.shared.u32 	[%r415], %r413;
	add.s32 	%r416, %r415, %r21;
	st.shared.u32 	[%r416], %r413;
	add.s32 	%r970, %r21, %r970;
	setp.lt.u32 	%p14, %r970, 128;
	@%p14 bra 	$L__BB128_220;
	bra.uni 	$L__BB128_17;

}
	// .globl	_Z9cuda_gemmIiLi128ELi8ELi1ELi128ELi32ELi32ELi1EEviiiPT_S1_S1_ii
.visible .entry _Z9cuda_gemmIiLi128ELi8ELi1ELi128ELi32ELi32ELi1EEviiiPT_S1_S1_ii(
	.param .u32 _Z9cuda_gemmIiLi128ELi8ELi1ELi128ELi32ELi32ELi1EEviiiPT_S1_S1_ii_param_0,
	.param .u32 _Z9cuda_gemmIiLi128ELi8ELi1ELi128ELi32ELi32ELi1EEviiiPT_S1_S1_ii_param_1,
	.param .u32 _Z9cuda_gemmIiLi128ELi8ELi1ELi128ELi32ELi32ELi1EEviiiPT_S1_S1_ii_param_2,
	.param .u64 .ptr .align 1 _Z9cuda_gemmIiLi128ELi8ELi1ELi128ELi32ELi32ELi1EEviiiPT_S1_S1_ii_param_3,
	.param .u64 .ptr .align 1 _Z9cuda_gemmIiLi128ELi8ELi1ELi128ELi32ELi32ELi1EEviiiPT_S1_S1_ii_param_4,
	.param .u64 .ptr .align 1 _Z9cuda_gemmIiLi128ELi8ELi1ELi128ELi32ELi32ELi1EEviiiPT_S1_S1_ii_param_5,
	.param .u32 _Z9cuda_gemmIiLi128ELi8ELi1ELi128ELi32ELi32ELi1EEviiiPT_S1_S1_ii_param_6,
	.param .u32 _Z9cuda_gemmIiLi128ELi8ELi1ELi128ELi32ELi32ELi1EEviiiPT_S1_S1_ii_param_7
)
.maxntid 128
{
	.reg .pred 	%p<86>;
	.reg .b16 	%rs<6>;
	.reg .b32 	%r<396>;
	.reg .b64 	%rd<47>;
	// demoted variable
	.shared .align 128 .b8 _ZZ9cuda_gemmIiLi128ELi8ELi1ELi128ELi32ELi32ELi1EEviiiPT_S1_S1_iiE11kron_fac_sh[4224];
	// demoted variable
	.shared .align 128 .b8 _ZZ9cuda_gemmIiLi128ELi8ELi1ELi128ELi32ELi32ELi1EEviiiPT_S1_S1_iiE3Ash[512];
	// demoted variable
	.shared .align 128 .b8 _ZZ9cuda_gemmIiLi128ELi8ELi1ELi128ELi32ELi32ELi1EEviiiPT_S1_S1_iiE3Csh[512];
	ld.param.u64 	%rd10, [_Z9cuda_gemmIiLi128ELi8ELi1ELi128ELi32ELi32ELi1EEviiiPT_S1_S1_ii_param_3];
	ld.param.u64 	%rd11, [_Z9cuda_gemmIiLi128ELi8ELi1ELi128ELi32ELi32ELi1EEviiiPT_S1_S1_ii_param_4];
	ld.param.u64 	%rd12, [_Z9cuda_gemmIiLi128ELi8ELi1ELi128ELi32ELi32ELi1EEviiiPT_S1_S1_ii_param_5];
	cvta.to.global.u64 	%rd1, %rd11;
	cvta.to.global.u64 	%rd2, %rd10;
	cvta.to.global.u64 	%rd3, %rd12;
	mov.u32 	%r1, %tid.x;
	and.b32  	%r2, %r1, 31;
	mov.u32 	%r3, %ntid.x;
	add.s32 	%r4, %r1, %r3;
	cvt.u16.u32 	%rs2, %r4;
	xor.b16  	%rs3, %rs2, 1023;
	cvt.u16.u32 	%rs4, %r3;
	div.u16 	%rs5, %rs3, %rs4;
	and.b16  	%rs1, %rs5, 3;
	setp.eq.s16 	%p1, %rs1, 2;
	mov.u32 	%r382, %r1;
	@%p1 bra 	$L__BB129_3;
	cvt.u32.u16 	%r5, %rs1;
	mov.b32 	%r381, 0;
	mov.u32 	%r382, %r1;
$L__BB129_2:
	.pragma "nounroll";
	mul.wide.u32 	%rd13, %r382, 4;
	add.s64 	%rd14, %rd1, %rd13;
	ld.global.u32 	%r155, [%rd14];
	and.b32  	%r156, %r382, 31;
	mov.u32 	%r157, _ZZ9cuda_gemmIiLi128ELi8ELi1ELi128ELi32ELi32ELi1EEviiiPT_S1_S1_iiE11kron_fac_sh;
	mad.lo.s32 	%r158, %r156, 132, %r157;
	shr.u32 	%r159, %r382, 3;
	and.b32  	%r160, %r159, 536870908;
	add.s32 	%r161, %r158, %r160;
	st.shared.u32 	[%r161], %r155;
	add.s32 	%r382, %r382, %r3;
	add.s32 	%r381, %r381, 1;
	xor.b32  	%r162, %r381, %r5;
	setp.ne.s32 	%p2, %r162, 2;
	@%p2 bra 	$L__BB129_2;
$L__BB129_3:
	mov.u32 	%r165, _ZZ9cuda_gemmIiLi128ELi8ELi1ELi128ELi32ELi32ELi1EEviiiPT_S1_S1_iiE11kron_fac_sh;
$L__BB129_4:
	mul.wide.u32 	%rd15, %r382, 4;
	add.s64 	%rd16, %rd1, %rd15;
	ld.global.u32 	%r163, [%rd16];
	and.b32  	%r164, %r382, 31;
	mad.lo.s32 	%r166, %r164, 132, %r165;
	shr.u32 	%r167, %r382, 3;
	and.b32  	%r168, %r167, 536870908;
	add.s32 	%r169, %r166, %r168;
	st.shared.u32 	[%r169], %r163;
	add.s32 	%r170, %r382, %r3;
	mul.wide.u32 	%rd17, %r170, 4;
	add.s64 	%rd18, %rd1, %rd17;
	ld.global.u32 	%r171, [%rd18];
	and.b32  	%r172, %r170, 31;
	mad.lo.s32 	%r173, %r172, 132, %r165;
	shr.u32 	%r174, %r170, 3;
	and.b32  	%r175, %r174, 536870908;
	add.s32 	%r176, %r173, %r175;
	st.shared.u32 	[%r176], %r171;
	add.s32 	%r177, %r170, %r3;
	mul.wide.u32 	%rd19, %r177, 4;
	add.s64 	%rd20, %rd1, %rd19;
	ld.global.u32 	%r178, [%rd20];
	and.b32  	%r179, %r177, 31;
	mad.lo.s32 	%r180, %r179, 132, %r165;
	shr.u32 	%r181, %r177, 3;
	and.b32  	%r182, %r181, 536870908;
	add.s32 	%r183, %r180, %r182;
	st.shared.u32 	[%r183], %r178;
	add.s32 	%r184, %r177, %r3;
	mul.wide.u32 	%rd21, %r184, 4;
	add.s64 	%rd22, %rd1, %rd21;
	ld.global.u32 	%r185, [%rd22];
	and.b32  	%r186, %r184, 31;
	mad.lo.s32 	%r187, %r186, 132, %r165;
	shr.u32 	%r188, %r184, 3;
	and.b32  	%r189, %r188, 536870908;
	add.s32 	%r190, %r187, %r189;
	st.shared.u32 	[%r190], %r185;
	add.s32 	%r382, %r184, %r3;
	setp.lt.u32 	%p3, %r382, 1024;
	@%p3 bra 	$L__BB129_4;
	and.b32  	%r13, %r1, 3;
	mov.u32 	%r384, %ctaid.y;
	mov.u32 	%r15, %nctaid.y;
	shl.b32 	%r16, %r15, 3;
	setp.ge.u32 	%p4, %r384, %r16;
	@%p4 bra 	$L__BB129_29;
	shl.b32 	%r191, %r2, 2;
	add.s32 	%r17, %r165, %r191;
	max.u32 	%r193, %r4, 128;
	setp.lt.u32 	%p5, %r4, 128;
	selp.u32 	%r194, 1, 0, %p5;
	add.s32 	%r195, %r4, %r194;
	sub.s32 	%r196, %r193, %r195;
	div.u32 	%r197, %r196, %r3;
	add.s32 	%r18, %r197, %r194;
	and.b32  	%r19, %r18, 3;
	shl.b32 	%r198, %r1, 2;
	mov.u32 	%r199, _ZZ9cuda_gemmIiLi128ELi8ELi1ELi128ELi32ELi32ELi1EEviiiPT_S1_S1_iiE3Ash;
	add.s32 	%r20, %r199, %r198;
	shl.b32 	%r21, %r3, 2;
	add.s32 	%r22, %r20, %r21;
	add.s32 	%r23, %r4, %r3;
	add.s32 	%r24, %r23, %r3;
	mov.u32 	%r200, _ZZ9cuda_gemmIiLi128ELi8ELi1ELi128ELi32ELi32ELi1EEviiiPT_S1_S1_iiE3Csh;
	add.s32 	%r25, %r200, %r198;
	add.s32 	%r26, %r25, %r21;
	add.s32 	%r27, %r26, %r21;
	shl.b32 	%r201, %r13, 7;
	or.b32  	%r202, %r201, %r191;
	add.s32 	%r28, %r199, %r202;
	setp.eq.s32 	%p6, %r2, 31;
	selp.b32 	%r203, -128, 0, %p6;
	add.s32 	%r29, %r28, %r203;
	setp.lt.u32 	%p7, %r2, 30;
	selp.b32 	%r204, 0, -128, %p7;
	add.s32 	%r30, %r28, %r204;
	setp.lt.u32 	%p8, %r2, 29;
	selp.b32 	%r205, 0, -128, %p8;
	add.s32 	%r31, %r28, %r205;
	setp.lt.u32 	%p9, %r2, 28;
	selp.b32 	%r206, 0, -128, %p9;
	add.s32 	%r32, %r28, %r206;
	setp.lt.u32 	%p10, %r2, 27;
	selp.b32 	%r207, 0, -128, %p10;
	add.s32 	%r33, %r28, %r207;
	setp.lt.u32 	%p11, %r2, 26;
	selp.b32 	%r208, 0, -128, %p11;
	add.s32 	%r34, %r28, %r208;
	setp.lt.u32 	%p12, %r2, 25;
	selp.b32 	%r209, 0, -128, %p12;
	add.s32 	%r35, %r28, %r209;
	setp.lt.u32 	%p13, %r2, 24;
	selp.b32 	%r210, 0, -128, %p13;
	add.s32 	%r36, %r28, %r210;
	setp.lt.u32 	%p14, %r2, 23;
	selp.b32 	%r211, 0, -128, %p14;
	add.s32 	%r37, %r28, %r211;
	setp.lt.u32 	%p15, %r2, 22;
	selp.b32 	%r212, 0, -128, %p15;
	add.s32 	%r38, %r28, %r212;
	setp.lt.u32 	%p16, %r2, 21;
	selp.b32 	%r213, 0, -128, %p16;
	add.s32 	%r39, %r28, %r213;
	setp.lt.u32 	%p17, %r2, 20;
	selp.b32 	%r214, 0, -128, %p17;
	add.s32 	%r40, %r28, %r214;
	setp.lt.u32 	%p18, %r2, 19;
	selp.b32 	%r215, 0, -128, %p18;
	add.s32 	%r41, %r28, %r215;
	setp.lt.u32 	%p19, %r2, 18;
	selp.b32 	%r216, 0, -128, %p19;
	add.s32 	%r42, %r28, %r216;
	setp.lt.u32 	%p20, %r2, 17;
	selp.b32 	%r217, 0, -128, %p20;
	add.s32 	%r43, %r28, %r217;
	setp.lt.u32 	%p21, %r2, 16;
	selp.b32 	%r218, 0, -128, %p21;
	add.s32 	%r44, %r28, %r218;
	setp.lt.u32 	%p22, %r2, 15;
	selp.b32 	%r219, 0, -128, %p22;
	add.s32 	%r45, %r28, %r219;
	setp.lt.u32 	%p23, %r2, 14;
	selp.b32 	%r220, 0, -128, %p23;
	add.s32 	%r46, %r28, %r220;
	setp.lt.u32 	%p24, %r2, 13;
	selp.b32 	%r221, 0, -128, %p24;
	add.s32 	%r47, %r28, %r221;
	setp.lt.u32 	%p25, %r2, 12;
	selp.b32 	%r222, 0, -128, %p25;
	add.s32 	%r48, %r28, %r222;
	setp.lt.u32 	%p26, %r2, 11;
	selp.b32 	%r223, 0, -128, %p26;
	add.s32 	%r49, %r28, %r223;
	setp.lt.u32 	%p27, %r2, 10;
	selp.b32 	%r224, 0, -128, %p27;
	add.s32 	%r50, %r28, %r224;
	setp.lt.u32 	%p28, %r2, 9;
	selp.b32 	%r225, 0, -128, %p28;
	add.s32 	%r51, %r28, %r225;
	setp.lt.u32 	%p29, %r2, 8;
	selp.b32 	%r226, 0, -128, %p29;
	add.s32 	%r52, %r28, %r226;
	setp.lt.u32 	%p30, %r2, 7;
	selp.b32 	%r227, 0, -128, %p30;
	add.s32 	%r53, %r28, %r227;
	setp.lt.u32 	%p31, %r2, 6;
	selp.b32 	%r228, 0, -128, %p31;
	add.s32 	%r54, %r28, %r228;
	setp.lt.u32 	%p32, %r2, 5;
	selp.b32 	%r229, 0, -128, %p32;
	add.s32 	%r55, %r28, %r229;
	setp.lt.u32 	%p33, %r2, 4;
	selp.b32 	%r230, 0, -128, %p33;
	add.s32 	%r56, %r28, %r230;
	setp.lt.u32 	%p34, %r2, 3;
	selp.b32 	%r231, 0, -128, %p34;
	add.s32 	%r57, %r28, %r231;
	setp.lt.u32 	%p35, %r2, 2;
	selp.b32 	%r232, 0, -128, %p35;
	add.s32 	%r58, %r28, %r232;
	setp.eq.s32 	%p36, %r2, 0;
	selp.b32 	%r233, 0, -128, %p36;
	add.s32 	%r59, %r28, %r233;
	add.s32 	%r234, %r1, 1;
	and.b32  	%r60, %r234, 31;
	add.s32 	%r235, %r1, 2;
	and.b32  	%r61, %r235, 31;
	add.s32 	%r236, %r1, 3;
	and.b32  	%r62, %r236, 31;
	add.s32 	%r237, %r1, 4;
	and.b32  	%r63, %r237, 31;
	add.s32 	%r238, %r1, 5;
	and.b32  	%r64, %r238, 31;
	add.s32 	%r239, %r1, 6;
	and.b32  	%r65, %r239, 31;
	add.s32 	%r240, %r1, 7;
	and.b32  	%r66, %r240, 31;
	add.s32 	%r241, %r1, 8;
	and.b32  	%r67, %r241, 31;
	add.s32 	%r242, %r1, 9;
	and.b32  	%r68, %r242, 31;
	add.s32 	%r243, %r1, 10;
	and.b32  	%r69, %r243, 31;
	add.s32 	%r244, %r1, 11;
	and.b32  	%r70, %r244, 31;
	add.s32 	%r245, %r1, 12;
	and.b32  	%r71, %r245, 31;
	add.s32 	%r246, %r1, 13;
	and.b32  	%r72, %r246, 31;
	add.s32 	%r247, %r1, 14;
	and.b32  	%r73, %r247, 31;
	add.s32 	%r248, %r1, 15;
	and.b32  	%r74, %r248, 31;
	xor.b32  	%r75, %r2, 16;
	add.s32 	%r249, %r1, 17;
	and.b32  	%r76, %r249, 31;
	add.s32 	%r250, %r1, 18;
	and.b32  	%r77, %r250, 31;
	add.s32 	%r251, %r1, 19;
	and.b32  	%r78, %r251, 31;
	add.s32 	%r252, %r1, 20;
	and.b32  	%r79, %r252, 31;
	add.s32 	%r253, %r1, 21;
	and.b32  	%r80, %r253, 31;
	add.s32 	%r254, %r1, 22;
	and.b32  	%r81, %r254, 31;
	add.s32 	%r255, %r1, 23;
	and.b32  	%r82, %r255, 31;
	add.s32 	%r256, %r1, 24;
	and.b32  	%r83, %r256, 31;
	add.s32 	%r257, %r1, 25;
	and.b32  	%r84, %r257, 31;
	add.s32 	%r258, %r1, 26;
	and.b32  	%r85, %r258, 31;
	add.s32 	%r259, %r1, 27;
	and.b32  	%r86, %r259, 31;
	add.s32 	%r260, %r1, 28;
	and.b32  	%r87, %r260, 31;
	add.s32 	%r261, %r1, 29;
	and.b32  	%r88, %r261, 31;
	add.s32 	%r262, %r1, 30;
	and.b32  	%r89, %r262, 31;
	add.s32 	%r263, %r1, -1;
	and.b32  	%r90, %r263, 31;
	mul.lo.s32 	%r91, %r3, 12;
	mul.wide.u32 	%rd4, %r3, 16;
	shr.u32 	%r92, %r3, 2;
	cvt.u64.u32 	%rd42, %r21;
$L__BB129_7:
	setp.eq.s32 	%p37, %r19, 3;
	shl.b32 	%r94, %r384, 7;
	mov.u32 	%r385, %r1;
	@%p37 bra 	$L__BB129_11;
	setp.eq.s32 	%p38, %r19, 0;
	add.s32 	%r95, %r94, %r1;
	mul.wide.u32 	%rd23, %r95, 4;
	add.s64 	%rd24, %rd2, %rd23;
	ld.global.u32 	%r264, [%rd24];
	st.shared.u32 	[%r20], %r264;
	mov.u32 	%r385, %r4;
	@%p38 bra 	$L__BB129_11;
	setp.eq.s32 	%p39, %r19, 1;
	add.s32 	%r96, %r95, %r3;
	mul.wide.u32 	%rd25, %r96, 4;
	add.s64 	%rd26, %rd2, %rd25;
	ld.global.u32 	%r265, [%rd26];
	st.shared.u32 	[%r22], %r265;
	mov.u32 	%r385, %r23;
	@%p39 bra 	$L__BB129_11;
	add.s32 	%r266, %r96, %r3;
	mul.wide.u32 	%rd27, %r266, 4;
	add.s64 	%rd28, %rd2, %rd27;
	ld.global.u32 	%r267, [%rd28];
	add.s32 	%r268, %r22, %r21;
	st.shared.u32 	[%r268], %r267;
	mov.u32 	%r385, %r24;
$L__BB129_11:
	setp.lt.u32 	%p40, %r18, 3;
	@%p40 bra 	$L__BB129_14;
	shl.b32 	%r269, %r385, 2;
	mov.u32 	%r270, _ZZ9cuda_gemmIiLi128ELi8ELi1ELi128ELi32ELi32ELi1EEviiiPT_S1_S1_iiE3Ash;
	add.s32 	%r389, %r270, %r269;
	add.s32 	%r271, %r385, %r94;
	add.s32 	%r388, %r271, %r3;
	shl.b32 	%r272, %r3, 1;
	add.s32 	%r387, %r271, %r272;
	mad.lo.s32 	%r386, %r3, 3, %r271;
	mul.wide.u32 	%rd29, %r271, 4;
	add.s64 	%rd46, %rd2, %rd29;
$L__BB129_13:
	ld.global.u32 	%r273, [%rd46];
	st.shared.u32 	[%r389], %r273;
	mul.wide.u32 	%rd30, %r388, 4;
	add.s64 	%rd31, %rd2, %rd30;
	ld.global.u32 	%r274, [%rd31];
	add.s32 	%r275, %r389, %r21;
	st.shared.u32 	[%r275], %r274;
	mul.wide.u32 	%rd32, %r387, 4;
	add.s64 	%rd33, %rd2, %rd32;
	ld.global.u32 	%r276, [%rd33];
	shl.b32 	%r277, %r3, 3;
	add.s32 	%r278, %r389, %r277;
	st.shared.u32 	[%r278], %r276;
	mul.wide.u32 	%rd34, %r386, 4;
	add.s64 	%rd35, %rd2, %rd34;
	ld.global.u32 	%r279, [%rd35];
	add.s32 	%r280, %r389, %r91;
	st.shared.u32 	[%r280], %r279;
	add.s32 	%r385, %r385, %r21;
	shl.b32 	%r281, %r3, 4;
	add.s32 	%r389, %r389, %r281;
	add.s32 	%r388, %r388, %r21;
	add.s32 	%r387, %r387, %r21;
	add.s32 	%r386, %r386, %r21;
	add.s64 	%rd46, %rd46, %rd4;
	setp.lt.u32 	%p41, %r385, 128;
	@%p41 bra 	$L__BB129_13;
$L__BB129_14:
	setp.eq.s32 	%p42, %r19, 3;
	bar.sync 	0;
	mov.u32 	%r391, %r1;
	@%p42 bra 	$L__BB129_18;
	setp.eq.s32 	%p43, %r19, 0;
	mov.b32 	%r282, 0;
	st.shared.u32 	[%r25], %r282;
	mov.u32 	%r391, %r4;
	@%p43 bra 	$L__BB129_18;
	setp.eq.s32 	%p44, %r19, 1;
	mov.b32 	%r283, 0;
	st.shared.u32 	[%r26], %r283;
	mov.u32 	%r391, %r23;
	@%p44 bra 	$L__BB129_18;
	mov.b32 	%r284, 0;
	st.shared.u32 	[%r27], %r284;
	mov.u32 	%r391, %r24;
$L__BB129_18:
	setp.lt.u32 	%p45, %r18, 3;
	@%p45 bra 	$L__BB129_20;
$L__BB129_19:
	shl.b32 	%r285, %r391, 2;
	mov.u32 	%r286, _ZZ9cuda_gemmIiLi128ELi8ELi1ELi128ELi32ELi32ELi1EEviiiPT_S1_S1_iiE3Csh;
	add.s32 	%r287, %r286, %r285;
	mov.b32 	%r288, 0;
	st.shared.u32 	[%r287], %r288;
	add.s32 	%r289, %r287, %r21;
	st.shared.u32 	[%r289], %r288;
	add.s32 	%r290, %r289, %r21;
	st.shared.u32 	[%r290], %r288;
	add.s32 	%r291, %r290, %r21;
	st.shared.u32 	[%r291], %r288;
	add.s32 	%r391, %r21, %r391;
	setp.lt.u32 	%p46, %r391, 128;
	@%p46 bra 	$L__BB129_19;
$L__BB129_20:
	shr.u32 	%r393, %r1, 2;
	ld.shared.u32 	%r116, [%r28];
	ld.shared.u32 	%r117, [%r29+4];
	ld.shared.u32 	%r118, [%r30+8];
	ld.shared.u32 	%r119, [%r31+12];
	ld.shared.u32 	%r120, [%r32+16];
	ld.shared.u32 	%r121, [%r33+20];
	ld.shared.u32 	%r122, [%r34+24];
	ld.shared.u32 	%r123, [%r35+28];
	ld.shared.u32 	%r124, [%r36+32];
	ld.shared.u32 	%r125, [%r37+36];
	ld.shared.u32 	%r126, [%r38+40];
	ld.shared.u32 	%r127, [%r39+44];
	ld.shared.u32 	%r128, [%r40+48];
	ld.shared.u32 	%r129, [%r41+52];
	ld.shared.u32 	%r130, [%r42+56];
	ld.shared.u32 	%r131, [%r43+60];
	ld.shared.u32 	%r132, [%r44+64];
	ld.shared.u32 	%r133, [%r45+68];
	ld.shared.u32 	%r134, [%r46+72];
	ld.shared.u32 	%r135, [%r47+76];
	ld.shared.u32 	%r136, [%r48+80];
	ld.shared.u32 	%r137, [%r49+84];
	ld.shared.u32 	%r138, [%r50+88];
	ld.shared.u32 	%r139, [%r51+92];
	ld.shared.u32 	%r140, [%r52+96];
	ld.shared.u32 	%r141, [%r53+100];
	ld.shared.u32 	%r142, [%r54+104];
	ld.shared.u32 	%r143, [%r55+108];
	ld.shared.u32 	%r144, [%r56+112];
	ld.shared.u32 	%r145, [%r57+116];
	ld.shared.u32 	%r146, [%r58+120];
	ld.shared.u32 	%r147, [%r59+124];
$L__BB129_21:
	mad.lo.s32 	%r292, %r393, 132, %r17;
	ld.shared.u32 	%r293, [%r292];
	shfl.sync.idx.b32	%r294|%p47, %r293, %r2, 31, -1;
	mul.lo.s32 	%r295, %r294, %r116;
	shfl.sync.idx.b32	%r296|%p48, %r293, %r60, 31, -1;
	mad.lo.s32 	%r297, %r296, %r117, %r295;
	shfl.sync.idx.b32	%r298|%p49, %r293, %r61, 31, -1;
	mad.lo.s32 	%r299, %r298, %r118, %r297;
	shfl.sync.idx.b32	%r300|%p50, %r293, %r62, 31, -1;
	mad.lo.s32 	%r301, %r300, %r119, %r299;
	shfl.sync.idx.b32	%r302|%p51, %r293, %r63, 31, -1;
	mad.lo.s32 	%r303, %r302, %r120, %r301;
	shfl.sync.idx.b32	%r304|%p52, %r293, %r64, 31, -1;
	mad.lo.s32 	%r305, %r304, %r121, %r303;
	shfl.sync.idx.b32	%r306|%p53, %r293, %r65, 31, -1;
	mad.lo.s32 	%r307, %r306, %r122, %r305;
	shfl.sync.idx.b32	%r308|%p54, %r293, %r66, 31, -1;
	mad.lo.s32 	%r309, %r308, %r123, %r307;
	shfl.sync.idx.b32	%r310|%p55, %r293, %r67, 31, -1;
	mad.lo.s32 	%r311, %r310, %r124, %r309;
	shfl.sync.idx.b32	%r312|%p56, %r293, %r68, 31, -1;
	mad.lo.s32 	%r313, %r312, %r125, %r311;
	shfl.sync.idx.b32	%r314|%p57, %r293, %r69, 31, -1;
	mad.lo.s32 	%r315, %r314, %r126, %r313;
	shfl.sync.idx.b32	%r316|%p58, %r293, %r70, 31, -1;
	mad.lo.s32 	%r317, %r316, %r127, %r315;
	shfl.sync.idx.b32	%r318|%p59, %r293, %r71, 31, -1;
	mad.lo.s32 	%r319, %r318, %r128, %r317;
	shfl.sync.idx.b32	%r320|%p60, %r293, %r72, 31, -1;
	mad.lo.s32 	%r321, %r320, %r129, %r319;
	shfl.sync.idx.b32	%r322|%p61, %r293, %r73, 31, -1;
	mad.lo.s32 	%r323, %r322, %r130, %r321;
	shfl.sync.idx.b32	%r324|%p62, %r293, %r74, 31, -1;
	mad.lo.s32 	%r325, %r324, %r131, %r323;
	shfl.sync.idx.b32	%r326|%p63, %r293, %r75, 31, -1;
	mad.lo.s32 	%r327, %r326, %r132, %r325;
	shfl.sync.idx.b32	%r328|%p64, %r293, %r76, 31, -1;
	mad.lo.s32 	%r329, %r328, %r133, %r327;
	shfl.sync.idx.b32	%r330|%p65, %r293, %r77, 31, -1;
	mad.lo.s32 	%r331, %r330, %r134, %r329;
	shfl.sync.idx.b32	%r332|%p66, %r293, %r78, 31, -1;
	mad.lo.s32 	%r333, %r332, %r135, %r331;
	shfl.sync.idx.b32	%r334|%p67, %r293, %r79, 31, -1;
	mad.lo.s32 	%r335, %r334, %r136, %r333;
	shfl.sync.idx.b32	%r336|%p68, %r293, %r80, 31, -1;
	mad.lo.s32 	%r337, %r336, %r137, %r335;
	shfl.sync.idx.b32	%r338|%p69, %r293, %r81, 31, -1;
	mad.lo.s32 	%r339, %r338, %r138, %r337;
	shfl.sync.idx.b32	%r340|%p70, %r293, %r82, 31, -1;
	mad.lo.s32 	%r341, %r340, %r139, %r339;
	shfl.sync.idx.b32	%r342|%p71, %r293, %r83, 31, -1;
	mad.lo.s32 	%r343, %r342, %r140, %r341;
	shfl.sync.idx.b32	%r344|%p72, %r293, %r84, 31, -1;
	mad.lo.s32 	%r345, %r344, %r141, %r343;
	shfl.sync.idx.b32	%r346|%p73, %r293, %r85, 31, -1;
	mad.lo.s32 	%r347, %r346, %r142, %r345;
	shfl.sync.idx.b32	%r348|%p74, %r293, %r86, 31, -1;
	mad.lo.s32 	%r349, %r348, %r143, %r347;
	shfl.sync.idx.b32	%r350|%p75, %r293, %r87, 31, -1;
	mad.lo.s32 	%r351, %r350, %r144, %r349;
	shfl.sync.idx.b32	%r352|%p76, %r293, %r88, 31, -1;
	mad.lo.s32 	%r353, %r352, %r145, %r351;
	shfl.sync.idx.b32	%r354|%p77, %r293, %r89, 31, -1;
	mad.lo.s32 	%r355, %r354, %r146, %r353;
	shfl.sync.idx.b32	%r356|%p78, %r293, %r90, 31, -1;
	mad.lo.s32 	%r357, %r356, %r147, %r355;
	shl.b32 	%r358, %r13, 2;
	shl.b32 	%r359, %r393, 4;
	or.b32  	%r360, %r359, %r358;
	mov.u32 	%r361, _ZZ9cuda_gemmIiLi128ELi8ELi1ELi128ELi32ELi32ELi1EEviiiPT_S1_S1_iiE3Csh;
	add.s32 	%r362, %r361, %r360;
	ld.shared.u32 	%r363, [%r362];
	add.s32 	%r364, %r363, %r357;
	st.shared.u32 	[%r362], %r364;
	add.s32 	%r393, %r393, %r92;
	setp.lt.u32 	%p79, %r393, 32;
	@%p79 bra 	$L__BB129_21;
	setp.eq.s32 	%p80, %r19, 3;
	bar.sync 	0;
	mov.u32 	%r394, %r1;
	@%p80 bra 	$L__BB129_26;
	setp.eq.s32 	%p81, %r19, 0;
	add.s32 	%r365, %r94, %r1;
	ld.shared.u32 	%r366, [%r25];
	mul.wide.s32 	%rd36, %r365, 4;
	add.s64 	%rd8, %rd3, %rd36;
	st.global.u32 	[%rd8], %r366;
	mov.u32 	%r394, %r4;
	@%p81 bra 	$L__BB129_26;
	setp.eq.s32 	%p82, %r19, 1;
	ld.shared.u32 	%r367, [%r26];
	cvt.u64.u32 	%rd37, %r21;
	add.s64 	%rd9, %rd8, %rd37;
	st.global.u32 	[%rd9], %r367;
	mov.u32 	%r394, %r23;
	@%p82 bra 	$L__BB129_26;
	ld.shared.u32 	%r368, [%r27];
	add.s64 	%rd39, %rd9, %rd37;
	st.global.u32 	[%rd39], %r368;
	mov.u32 	%r394, %r24;
$L__BB129_26:
	setp.lt.u32 	%p83, %r18, 3;
	@%p83 bra 	$L__BB129_28;
$L__BB129_27:
	add.s32 	%r369, %r94, %r394;
	shl.b32 	%r370, %r394, 2;
	add.s32 	%r372, %r361, %r370;
	ld.shared.u32 	%r373, [%r372];
	mul.wide.s32 	%rd40, %r369, 4;
	add.s64 	%rd41, %rd3, %rd40;
	st.global.u32 	[%rd41], %r373;
	add.s32 	%r374, %r372, %r21;
	ld.shared.u32 	%r375, [%r374];
	add.s64 	%rd43, %rd41, %rd42;
	st.global.u32 	[%rd43], %r375;
	add.s32 	%r376, %r374, %r21;
	ld.shared.u32 	%r377, [%r376];
	add.s64 	%rd44, %rd43, %rd42;
	st.global.u32 	[%rd44], %r377;
	add.s32 	%r378, %r376, %r21;
	ld.shared.u32 	%r379, [%r378];
	add.s64 	%rd45, %rd44, %rd42;
	st.global.u32 	[%rd45], %r379;
	add.s32 	%r394, %r21, %r394;
	setp.lt.u32 	%p84, %r394, 128;
	@%p84 bra 	$L__BB129_27;
$L__BB129_28:
	add.s32 	%r384, %r384, %r15;
	setp.lt.u32 	%p85, %r384, %r16;
	@%p85 bra 	$L__BB129_7;
$L__BB129_29:
	ret;

}
	// .globl	_Z9cuda_gemmIiLi128ELi8ELi1ELi128ELi64ELi64ELi0EEviiiPT_S1_S1_ii
.visible .entry _Z9cuda_gemmIiLi128ELi8ELi1ELi128ELi64ELi64ELi0EEviiiPT_S1_S1_ii(
	.param .u32 _Z9cuda_gemmIiLi128ELi8ELi1ELi128ELi64ELi64ELi0EEviiiPT_S1_S1_ii_param_0,
	.param .u32 _Z9cuda_gemmIiLi128ELi8ELi1ELi128ELi64ELi64ELi0EEviiiPT_S1_S1_ii_param_1,
	.param .u32 _Z9cuda_gemmIiLi128ELi8ELi1ELi128ELi64ELi64ELi0EEviiiPT_S1_S1_ii_param_2,
	.param .u64 .ptr .align 1 _Z9cuda_gemmIiLi128ELi8ELi1ELi128ELi64ELi64ELi0EEviiiPT_S1_S1_ii_param_3,
	.param .u64 .ptr .align 1 _Z9cuda_gemmIiLi128ELi8ELi1ELi128ELi64ELi64ELi0EEviiiPT_S1_S1_ii_param_4,
	.param .u64 .ptr .align 1 _Z9cuda_gemmIiLi128ELi8ELi1ELi128ELi64ELi64ELi0EEviiiPT_S1_S1_ii_param_5,
	.param .u32 _Z9cuda_gemmIiLi128ELi8ELi1ELi128ELi64ELi64ELi0EEviiiPT_S1_S1_ii_param_6,
	.param .u32 _Z9cuda_gemmIiLi128ELi8ELi1ELi128ELi64ELi64ELi0EEviiiPT_S1_S1_ii_param_7
)
.maxntid 128
{
	.reg .pred 	%p<289>;
	.reg .b32 	%r<1494>;
	.reg .b64 	%rd<37>;
	// demoted variable
	.shared .align 128 .b8 _ZZ9cuda_gemmIiLi128ELi8ELi1ELi128ELi64ELi64ELi0EEviiiPT_S1_S1_iiE11kron_fac_sh[16640];
	// demoted variable
	.shared .align 128 .b8 _ZZ9cuda_gemmIiLi128ELi8ELi1ELi128ELi64ELi64ELi0EEviiiPT_S1_S1_iiE3Ash[512];
	// demoted variable
	.shared .align 128 .b8 _ZZ9cuda_gemmIiLi128ELi8ELi1ELi128ELi64ELi64ELi0EEviiiPT_S1_S1_iiE3Csh[512];
	ld.param.u32 	%r563, [_Z9cuda_gemmIiLi128ELi8ELi1ELi128ELi64ELi64ELi0EEviiiPT_S1_S1_ii_param_2];
	ld.param.u64 	%rd5, [_Z9cuda_gemmIiLi128ELi8ELi1ELi128ELi64ELi64ELi0EEviiiPT_S1_S1_ii_param_3];
	ld.param.u64 	%rd4, [_Z9cuda_gemmIiLi128ELi8ELi1ELi128ELi64ELi64ELi0EEviiiPT_S1_S1_ii_param_4];
	ld.param.u64 	%rd6, [_Z9cuda_gemmIiLi128ELi8ELi1ELi128ELi64ELi64ELi0EEviiiPT_S1_S1_ii_param_5];
	ld.param.u32 	%r564, [_Z9cuda_gemmIiLi128ELi8ELi1ELi128ELi64ELi64ELi0EEviiiPT_S1_S1_ii_param_6];
	ld.param.u32 	%r565, [_Z9cuda_gemmIiLi128ELi8ELi1ELi128ELi64ELi64ELi0EEviiiPT_S1_S1_ii_param_7];
	cvta.to.global.u64 	%rd1, %rd5;
	cvta.to.global.u64 	%rd2, %rd6;
	mov.u32 	%r1, %tid.x;
	mul.lo.s32 	%r2, %r565, %r564;
	setp.ge.u32 	%p3, %r1, %r2;
	@%p3 bra 	$L__BB130_3;
	mov.u32 	%r3, %ntid.x;
	cvta.to.global.u64 	%rd3, %rd4;
	mov.u32 	%r1221, %r1;
$L__BB130_2:
	mul.wide.u32 	%rd7, %r1221, 4;
	add.s64 	%rd8, %rd3, %rd7;
	ld.global.u32 	%r566, [%rd8];
	rem.u32 	%r567, %r1221, %r564;
	mov.u32 	%r568, _ZZ9cuda_gemmIiLi128ELi8ELi1ELi128ELi64ELi64ELi0EEviiiPT_S1_S1_iiE11kron_fac_sh;
	mad.lo.s32 	%r569, %r567, 260, %r568;
	div.u32 	%r570, %r1221, %r565;
	shl.b32 	%r571, %r570, 2;
	add.s32 	%r572, %r569, %r571;
	st.shared.u32 	[%r572], %r566;
	add.s32 	%r1221, %r1221, %r3;
	setp.lt.u32 	%p4, %r1221, %r2;
	@%p4 bra 	$L__BB130_2;
$L__BB130_3:
	div.s32 	%r6, 128, %r565;
	div.u32 	%r8, %r1, %r6;
	mul.lo.s32 	%r573, %r8, %r6;
	sub.s32 	%r7, %r1, %r573;
	mov.u32 	%r9, %ntid.x;
	div.u32 	%r10, %r9, %r6;
	mov.u32 	%r1254, %ctaid.y;
	mov.u32 	%r12, %nctaid.y;
	shl.b32 	%r574, %r12, 3;
	setp.ge.u32 	%p5, %r1254, %r574;
	@%p5 bra 	$L__BB130_293;
	mov.u32 	%r576, %ctaid.x;
	shl.b32 	%r13, %r576, 7;
	min.s32 	%r14, %r565, 32;
	shl.b32 	%r577, %r565, 8;
	sub.s32 	%r15, 8223, %r577;
	add.s32 	%r16, %r1, %r9;
	max.u32 	%r578, %r16, 128;
	setp.lt.u32 	%p6, %r16, 128;
	selp.u32 	%r579, 1, 0, %p6;
	add.s32 	%r580, %r16, %r579;
	sub.s32 	%r581, %r578, %r580;
	div.u32 	%r582, %r581, %r9;
	add.s32 	%r17, %r582, %r579;
	and.b32  	%r18, %r17, 3;
	shl.b32 	%r19, %r9, 2;
	add.s32 	%r20, %r16, %r9;
	shl.b32 	%r583, %r1, 2;
	mov.u32 	%r584, _ZZ9cuda_gemmIiLi128ELi8ELi1ELi128ELi64ELi64ELi0EEviiiPT_S1_S1_iiE3Csh;
	add.s32 	%r21, %r584, %r583;
	add.s32 	%r22, %r21, %r19;
	shr.s32 	%r585, %r565, 31;
	and.b32  	%r23, %r585, %r14;
$L__BB130_5:
	add.s32 	%r57, %r20, %r9;
	setp.eq.s32 	%p7, %r18, 3;
	mul.lo.s32 	%r58, %r1254, %r563;
	mov.u32 	%r1255, %r1;
	@%p7 bra 	$L__BB130_9;
	setp.eq.s32 	%p8, %r18, 0;
	add.s32 	%r586, %r58, %r13;
	add.s32 	%r59, %r586, %r1;
	mul.wide.u32 	%rd9, %r59, 4;
	add.s64 	%rd10, %rd1, %rd9;
	ld.global.u32 	%r587, [%rd10];
	shl.b32 	%r588, %r1, 2;
	mov.u32 	%r589, _ZZ9cuda_gemmIiLi128ELi8ELi1ELi128ELi64ELi64ELi0EEviiiPT_S1_S1_iiE3Ash;
	add.s32 	%r590, %r589, %r588;
	st.shared.u32 	[%r590], %r587;
	mov.u32 	%r1255, %r16;
	@%p8 bra 	$L__BB130_9;
	setp.eq.s32 	%p9, %r18, 1;
	add.s32 	%r60, %r59, %r9;
	mul.wide.u32 	%rd11, %r60, 4;
	add.s64 	%rd12, %rd1, %rd11;
	ld.global.u32 	%r591, [%rd12];
	add.s32 	%r61, %r590, %r19;
	st.shared.u32 	[%r61], %r591;
	mov.u32 	%r1255, %r20;
	@%p9 bra 	$L__BB130_9;
	add.s32 	%r595, %r60, %r9;
	mul.wide.u32 	%rd13, %r595, 4;
	add.s64 	%rd14, %rd1, %rd13;
	ld.global.u32 	%r596, [%rd14];
	add.s32 	%r597, %r61, %r19;
	st.shared.u32 	[%r597], %r596;
	mov.u32 	%r1255, %r57;
$L__BB130_9:
	setp.lt.u32 	%p10, %r17, 3;
	@%p10 bra 	$L__BB130_12;
	shl.b32 	%r598, %r1255, 2;
	mov.u32 	%r599, _ZZ9cuda_gemmIiLi128ELi8ELi1ELi128ELi64ELi64ELi0EEviiiPT_S1_S1_iiE3Ash;
	add.s32 	%r1260, %r599, %r598;
	add.s32 	%r600, %r13, %r1255;
	add.s32 	%r1256, %r600, %r58;
	add.s32 	%r1259, %r1256, %r9;
	shl.b32 	%r601, %r9, 1;
	add.s32 	%r1258, %r1256, %r601;
	mad.lo.s32 	%r1257, %r9, 3, %r1256;
$L__BB130_11:
	mul.wide.u32 	%rd15, %r1256, 4;
	add.s64 	%rd16, %rd1, %rd15;
	ld.global.u32 	%r602, [%rd16];
	st.shared.u32 	[%r1260], %r602;
	mul.wide.u32 	%rd17, %r1259, 4;
	add.s64 	%rd18, %rd1, %rd17;
	ld.global.u32 	%r603, [%rd18];
	add.s32 	%r604, %r1260, %r19;
	st.shared.u32 	[%r604], %r603;
	mul.wide.u32 	%rd19, %r1258, 4;
	add.s64 	%rd20, %rd1, %rd19;
	ld.global.u32 	%r605, [%rd20];
	shl.b32 	%r606, %r9, 3;
	add.s32 	%r607, %r1260, %r606;
	st.shared.u32 	[%r607], %r605;
	mul.wide.u32 	%rd21, %r1257, 4;
	add.s64 	%rd22, %rd1, %rd21;
	ld.global.u32 	%r608, [%rd22];
	mad.lo.s32 	%r609, %r9, 12, %r1260;
	st.shared.u32 	[%r609], %r608;
	add.s32 	%r1255, %r1255, %r19;
	shl.b32 	%r610, %r9, 4;
	add.s32 	%r1260, %r1260, %r610;
	add.s32 	%r1259, %r1259, %r19;
	add.s32 	%r1258, %r1258, %r19;
	add.s32 	%r1257, %r1257, %r19;
	add.s32 	%r1256, %r1256, %r19;
	setp.lt.u32 	%p11, %r1255, 128;
	@%p11 bra 	$L__BB130_11;
$L__BB130_12:
	setp.eq.s32 	%p12, %r18, 3;
	bar.sync 	0;
	mov.u32 	%r1262, %r1;
	@%p12 bra 	$L__BB130_16;
	setp.eq.s32 	%p13, %r18, 0;
	mov.b32 	%r611, 0;
	st.shared.u32 	[%r21], %r611;
	mov.u32 	%r1262, %r16;
	@%p13 bra 	$L__BB130_16;
	setp.eq.s32 	%p14, %r18, 1;
	mov.b32 	%r612, 0;
	st.shared.u32 	[%r22], %r612;
	mov.u32 	%r1262, %r20;
	@%p14 bra 	$L__BB130_16;
	add.s32 	%r613, %r22, %r19;
	mov.b32 	%r614, 0;
	st.shared.u32 	[%r613], %r614;
	mov.u32 	%r1262, %r57;
$L__BB130_16:
	setp.lt.u32 	%p15, %r17, 3;
	@%p15 bra 	$L__BB130_17;
	bra.uni 	$L__BB130_217;
$L__BB130_17:
	setp.lt.s32 	%p17, %r6, 1;
	@%p17 bra 	$L__BB130_286;
	setp.lt.s32 	%p18, %r565, 33;
	and.b32  	%r622, %r1, 31;
	rem.s32 	%r81, %r622, %r14;
	@%p18 bra 	$L__BB130_84;
	add.s32 	%r624, %r81, 1;
	setp.lt.s32 	%p20, %r624, %r14;
	selp.b32 	%r82, 0, %r14, %p20;
	add.s32 	%r625, %r81, 2;
	setp.lt.s32 	%p21, %r625, %r14;
	selp.b32 	%r83, 0, %r14, %p21;
	add.s32 	%r626, %r81, 3;
	setp.lt.s32 	%p22, %r626, %r14;
	selp.b32 	%r84, 0, %r14, %p22;
	add.s32 	%r627, %r81, 4;
	setp.lt.s32 	%p23, %r627, %r14;
	selp.b32 	%r85, 0, %r14, %p23;
	add.s32 	%r628, %r81, 5;
	setp.lt.s32 	%p24, %r628, %r14;
	selp.b32 	%r86, 0, %r14, %p24;
	add.s32 	%r629, %r81, 6;
	setp.lt.s32 	%p25, %r629, %r14;
	selp.b32 	%r87, 0, %r14, %p25;
	add.s32 	%r630, %r81, 7;
	setp.lt.s32 	%p26, %r630, %r14;
	selp.b32 	%r88, 0, %r14, %p26;
	add.s32 	%r631, %r81, 8;
	setp.lt.s32 	%p27, %r631, %r14;
	selp.b32 	%r89, 0, %r14, %p27;
	add.s32 	%r632, %r81, 9;
	setp.lt.s32 	%p28, %r632, %r14;
	selp.b32 	%r90, 0, %r14, %p28;
	add.s32 	%r633, %r81, 10;
	setp.lt.s32 	%p29, %r633, %r14;
	selp.b32 	%r91, 0, %r14, %p29;
	add.s32 	%r634, %r81, 11;
	setp.lt.s32 	%p30, %r634, %r14;
	selp.b32 	%r92, 0, %r14, %p30;
	add.s32 	%r635, %r81, 12;
	setp.lt.s32 	%p31, %r635, %r14;
	selp.b32 	%r93, 0, %r14, %p31;
	add.s32 	%r636, %r81, 13;
	setp.lt.s32 	%p32, %r636, %r14;
	selp.b32 	%r94, 0, %r14, %p32;
	add.s32 	%r637, %r81, 14;
	setp.lt.s32 	%p33, %r637, %r14;
	selp.b32 	%r95, 0, %r14, %p33;
	add.s32 	%r638, %r81, 15;
	setp.lt.s32 	%p34, %r638, %r14;
	selp.b32 	%r96, 0, %r14, %p34;
	add.s32 	%r639, %r81, 16;
	setp.lt.s32 	%p35, %r639, %r14;
	selp.b32 	%r97, 0, %r14, %p35;
	add.s32 	%r640, %r81, 17;
	setp.lt.s32 	%p36, %r640, %r14;
	selp.b32 	%r98, 0, %r14, %p36;
	add.s32 	%r641, %r81, 18;
	setp.lt.s32 	%p37, %r641, %r14;
	selp.b32 	%r99, 0, %r14, %p37;
	add.s32 	%r642, %r81, 19;
	setp.lt.s32 	%p38, %r642, %r14;
	selp.b32 	%r100, 0, %r14, %p38;
	add.s32 	%r643, %r81, 20;
	setp.lt.s32 	%p39, %r643, %r14;
	selp.b32 	%r101, 0, %r14, %p39;
	add.s32 	%r644, %r81, 21;
	setp.lt.s32 	%p40, %r644, %r14;
	selp.b32 	%r102, 0, %r14, %p40;
	add.s32 	%r645, %r81, 22;
	setp.lt.s32 	%p41, %r645, %r14;
	selp.b32 	%r103, 0, %r14, %p41;
	add.s32 	%r646, %r81, 23;
	setp.lt.s32 	%p42, %r646, %r14;
	selp.b32 	%r104, 0, %r14, %p42;
	add.s32 	%r647, %r81, 24;
	setp.lt.s32 	%p43, %r647, %r14;
	selp.b32 	%r105, 0, %r14, %p43;
	add.s32 	%r648, %r81, 25;
	setp.lt.s32 	%p44, %r648, %r14;
	selp.b32 	%r106, 0, %r14, %p44;
	add.s32 	%r649, %r81, 26;
	setp.lt.s32 	%p45, %r649, %r14;
	selp.b32 	%r107, 0, %r14, %p45;
	add.s32 	%r650, %r81, 27;
	setp.lt.s32 	%p46, %r650, %r14;
	selp.b32 	%r108, 0, %r14, %p46;
	add.s32 	%r651, %r81, 28;
	setp.lt.s32 	%p47, %r651, %r14;
	selp.b32 	%r109, 0, %r14, %p47;
	add.s32 	%r652, %r81, 29;
	setp.lt.s32 	%p48, %r652, %r14;
	selp.b32 	%r110, 0, %r14, %p48;
	add.s32 	%r653, %r81, 30;
	setp.lt.s32 	%p49, %r653, %r14;
	selp.b32 	%r111, 0, %r14, %p49;
	add.s32 	%r654, %r81, 31;
	setp.lt.s32 	%p50, %r654, %r14;
	selp.b32 	%r112, 0, %r14, %p50;
	mov.b32 	%r1394, 0;
	mov.pred 	%p288, -1;
$L__BB130_20:
	mov.pred 	%p2, %p288;
	sub.s32 	%r358, %r565, %r1394;
	mad.lo.s32 	%r655, %r7, %r565, %r81;
	add.s32 	%r359, %r1394, %r655;
	setp.gt.s32 	%p51, %r358, 0;
	@%p51 bra 	$L__BB130_21;
	bra.uni 	$L__BB130_22;
$L__BB130_21:
	shl.b32 	%r656, %r359, 2;
	mov.u32 	%r657, _ZZ9cuda_gemmIiLi128ELi8ELi1ELi128ELi64ELi64ELi0EEviiiPT_S1_S1_iiE3Ash;
	add.s32 	%r658, %r657, %r656;
	ld.shared.u32 	%r1491, [%r658];
$L__BB130_22:
	setp.lt.s32 	%p52, %r358, 2;
	@%p52 bra 	$L__BB130_24;
	sub.s32 	%r659, %r359, %r82;
	shl.b32 	%r660, %r659, 2;
	mov.u32 	%r661, _ZZ9cuda_gemmIiLi128ELi8ELi1ELi128ELi64ELi64ELi0EEviiiPT_S1_S1_iiE3Ash;
	add.s32 	%r662, %r661, %r660;
	ld.shared.u32 	%r1490, [%r662+4];
$L__BB130_24:
	setp.lt.s32 	%p53, %r358, 3;
	@%p53 bra 	$L__BB130_26;
	sub.s32 	%r663, %r359, %r83;
	shl.b32 	%r664, %r663, 2;
	mov.u32 	%r665, _ZZ9cuda_gemmIiLi128ELi8ELi1ELi128ELi64ELi64ELi0EEviiiPT_S1_S1_iiE3Ash;
	add.s32 	%r666, %r665, %r664;
	ld.shared.u32 	%r1489, [%r666+8];
$L__BB130_26:
	setp.lt.s32 	%p54, %r358, 4;
	@%p54 bra 	$L__BB130_28;
	sub.s32 	%r667, %r359, %r84;
	shl.b32 	%r668, %r667, 2;
	mov.u32 	%r669, _ZZ9cuda_gemmIiLi128ELi8ELi1ELi128ELi64ELi64ELi0EEviiiPT_S1_S1_iiE3Ash;
	add.s32 	%r670, %r669, %r668;
	ld.shared.u32 	%r1488, [%r670+12];
$L__BB130_28:
	setp.lt.s32 	%p55, %r358, 5;
	@%p55 bra 	$L__BB130_30;
	sub.s32 	%r671, %r359, %r85;
	shl.b32 	%r672, %r671, 2;
	mov.u32 	%r673, _ZZ9cuda_gemmIiLi128ELi8ELi1ELi128ELi64ELi64ELi0EEviiiPT_S1_S1_iiE3Ash;
	add.s32 	%r674, %r673, %r672;
	ld.shared.u32 	%r1487, [%r674+16];
$L__BB130_30:
	setp.lt.s32 	%p56, %r358, 6;
	@%p56 bra 	$L__BB130_32;
	sub.s32 	%r675, %r359, %r86;
	shl.b32 	%r676, %r675, 2;
	mov.u32 	%r677, _ZZ9cuda_gemmIiLi128ELi8ELi1ELi128ELi64ELi64ELi0EEviiiPT_S1_S1_iiE3Ash;
	add.s32 	%r678, %r677, %r676;
	ld.shared.u32 	%r1486, [%r678+20];
$L__BB130_32:
	setp.lt.s32 	%p57, %r358, 7;
	@%p57 bra 	$L__BB130_34;
	sub.s32 	%r679, %r359, %r87;
	shl.b32 	%r680, %r679, 2;
	mov.u32 	%r681, _ZZ9cuda_gemmIiLi128ELi8ELi1ELi128ELi64ELi64ELi0EEviiiPT_S1_S1_iiE3Ash;
	add.s32 	%r682, %r681, %r680;
	ld.shared.u32 	%r1485, [%r682+24];
$L__BB130_34:
	setp.lt.s32 	%p58, %r358, 8;
	@%p58 bra 	$L__BB130_36;
	sub.s32 	%r683, %r359, %r88;
	shl.b32 	%r684, %r683, 2;
	mov.u32 	%r685, _ZZ9cuda_gemmIiLi128ELi8ELi1ELi128ELi64ELi64ELi0EEviiiPT_S1_S1_iiE3Ash;
	add.s32 	%r686, %r685, %r684;
	ld.shared.u32 	%r1484, [%r686+28];
$L__BB130_36:
	setp.lt.s32 	%p59, %r358, 9;
	@%p59 bra 	$L__BB130_38;
	sub.s32 	%r687, %r359, %r89;
	shl.b32 	%r688, %r687, 2;
	mov.u32 	%r689, _ZZ9cuda_gemmIiLi128ELi8ELi1ELi128ELi64ELi64ELi0EEviiiPT_S1_S1_iiE3Ash;
	add.s32 	%r690, %r689, %r688;
	ld.shared.u32 	%r1483, [%r690+32];
$L__BB130_38:
	setp.lt.s32 	%p60, %r358, 10;
	@%p60 bra 	$L__BB130_40;
	sub.s32 	%r691, %r359, %r90;
	shl.b32 	%r692, %r691, 2;
	mov.u32 	%r693, _ZZ9cuda_gemmIiLi128ELi8ELi1ELi128ELi64ELi64ELi0EEviiiPT_S1_S1_iiE3Ash;
	add.s32 	%r694, %r693, %r692;
	ld.shared.u32 	%r1482, [%r694+36];
$L__BB130_40:
	setp.lt.s32 	%p61, %r358, 11;
	@%p61 bra 	$L__BB130_42;
	sub.s32 	%r695, %r359, %r91;
	shl.b32 	%r696, %r695, 2;
	mov.u32 	%r697, _ZZ9cuda_gemmIiLi128ELi8ELi1ELi128ELi64ELi64ELi0EEviiiPT_S1_S1_iiE3Ash;
	add.s32 	%r698, %r697, %r696;
	ld.shared.u32 	%r1481, [%r698+40];
$L__BB130_42:
	setp.lt.s32 	%p62, %r358, 12;
	@%p62 bra 	$L__BB130_44;
	sub.s32 	%r699, %r359, %r92;
	shl.b32 	%r700, %r699, 2;
	mov.u32 	%r701, _ZZ9cuda_gemmIiLi128ELi8ELi1ELi128ELi64ELi64ELi0EEviiiPT_S1_S1_iiE3Ash;
	add.s32 	%r702, %r701, %r700;
	ld.shared.u32 	%r1480, [%r702+44];
$L__BB130_44:
	setp.lt.s32 	%p63, %r358, 13;
	@%p63 bra 	$L__BB130_46;
	sub.s32 	%r703, %r359, %r93;
	shl.b32 	%r704, %r703, 2;
	mov.u32 	%r705, _ZZ9cuda_gemmIiLi128ELi8ELi1ELi128ELi64ELi64ELi0EEviiiPT_S1_S1_iiE3Ash;
	add.s32 	%r706, %r705, %r704;
	ld.shared.u32 	%r1479, [%r706+48];
$L__BB130_46:
	setp.lt.s32 	%p64, %r358, 14;
	@%p64 bra 	$L__BB130_48;
	sub.s32 	%r707, %r359, %r94;
	shl.b32 	%r708, %r707, 2;
	mov.u32 	%r709, _ZZ9cuda_gemmIiLi128ELi8ELi1ELi128ELi64ELi64ELi0EEviiiPT_S1_S1_iiE3Ash;
	add.s32 	%r710, %r709, %r708;
	ld.shared.u32 	%r1478, [%r710+52];
$L__BB130_48:
	setp.lt.s32 	%p65, %r358, 15;
	@%p65 bra 	$L__BB130_50;
	sub.s32 	%r711, %r359, %r95;
	shl.b32 	%r712, %r711, 2;
	mov.u32 	%r713, _ZZ9cuda_gemmIiLi128ELi8ELi1ELi128ELi64ELi64ELi0EEviiiPT_S1_S1_iiE3Ash;
	add.s32 	%r714, %r713, %r712;
	ld.shared.u32 	%r1477, [%r714+56];
$L__BB130_50:
	setp.lt.s32 	%p66, %r358, 16;
	@%p66 bra 	$L__BB130_52;
	sub.s32 	%r715, %r359, %r96;
	shl.b32 	%r716, %r715, 2;
	mov.u32 	%r717, _ZZ9cuda_gemmIiLi128ELi8ELi1ELi128ELi64ELi64ELi0EEviiiPT_S1_S1_iiE3Ash;
	add.s32 	%r718, %r717, %r716;
	ld.shared.u32 	%r1476, [%r718+60];
$L__BB130_52:
	setp.lt.s32 	%p67, %r358, 17;
	@%p67 bra 	$L__BB130_54;
	sub.s32 	%r719, %r359, %r97;
	shl.b32 	%r720, %r719, 2;
	mov.u32 	%r721, _ZZ9cuda_gemmIiLi128ELi8ELi1ELi128ELi64ELi64ELi0EEviiiPT_S1_S1_iiE3Ash;
	add.s32 	%r722, %r721, %r720;
	ld.shared.u32 	%r1475, [%r722+64];
$L__BB130_54:
	setp.lt.s32 	%p68, %r358, 18;
	@%p68 bra 	$L__BB130_56;
	sub.s32 	%r723, %r359, %r98;
	shl.b32 	%r724, %r723, 2;
	mov.u32 	%r725, _ZZ9cuda_gemmIiLi128ELi8ELi1ELi128ELi64ELi64ELi0EEviiiPT_S1_S1_iiE3Ash;
	add.s32 	%r726, %r725, %r724;
	ld.shared.u32 	%r1474, [%r726+68];
$L__BB130_56:
	setp.lt.s32 	%p69, %r358, 19;
	@%p69 bra 	$L__BB130_58;
	sub.s32 	%r727, %r359, %r99;
	shl.b32 	%r728, %r727, 2;
	mov.u32 	%r729, _ZZ9cuda_gemmIiLi128ELi8ELi1ELi128ELi64ELi64ELi0EEviiiPT_S1_S1_iiE3Ash;
	add.s32 	%r730, %r729, %r728;
	ld.shared.u32 	%r1473, [%r730+72];
$L__BB130_58:
	setp.lt.s32 	%p70, %r358, 20;
	@%p70 bra 	$L__BB130_60;
	sub.s32 	%r731, %r359, %r100;
	shl.b32 	%r732, %r731, 2;
	mov.u32 	%r733, _ZZ9cuda_gemmIiLi128ELi8ELi1ELi128ELi64ELi64ELi0EEviiiPT_S1_S1_iiE3Ash;
	add.s32 	%r734, %r733, %r732;
	ld.shared.u32 	%r1472, [%r734+76];
$L__BB130_60:
	setp.lt.s32 	%p71, %r358, 21;
	@%p71 bra 	$L__BB130_62;
	sub.s32 	%r735, %r359, %r101;
	shl.b32 	%r736, %r735, 2;
	mov.u32 	%r737, _ZZ9cuda_gemmIiLi128ELi8ELi1ELi128ELi64ELi64ELi0EEviiiPT_S1_S1_iiE3Ash;
	add.s32 	%r738, %r737, %r736;
	ld.shared.u32 	%r1471, [%r738+80];
$L__BB130_62:
	setp.lt.s32 	%p72, %r358, 22;
	@%p72 bra 	$L__BB130_64;
	sub.s32 	%r739, %r359, %r102;
	shl.b32 	%r740, %r739, 2;
	mov.u32 	%r741, _ZZ9cuda_gemmIiLi128ELi8ELi1ELi128ELi64ELi64ELi0EEviiiPT_S1_S1_iiE3Ash;
	add.s32 	%r742, %r741, %r740;
	ld.shared.u32 	%r1470, [%r742+84];
$L__BB130_64:
	setp.lt.s32 	%p73, %r358, 23;
	@%p73 bra 	$L__BB130_66;
	sub.s32 	%r743, %r359, %r103;
	shl.b32 	%r744, %r743, 2;
	mov.u32 	%r745, _ZZ9cuda_gemmIiLi128ELi8ELi1ELi128ELi64ELi64ELi0EEviiiPT_S1_S1_iiE3Ash;
	add.s32 	%r746, %r745, %r744;
	ld.shared.u32 	%r1469, [%r746+88];
$L__BB130_66:
	setp.lt.s32 	%p74, %r358, 24;
	@%p74 bra 	$L__BB130_68;
	sub.s32 	%r747, %r359, %r104;
	shl.b32 	%r748, %r747, 2;
	mov.u32 	%r749, _ZZ9cuda_gemmIiLi128ELi8ELi1ELi128ELi64ELi64ELi0EEviiiPT_S1_S1_iiE3Ash;
	add.s32 	%r750, %r749, %r748;
	ld.shared.u32 	%r1468, [%r750+92];
$L__BB130_68:
	setp.lt.s32 	%p75, %r358, 25;
	@%p75 bra 	$L__BB130_70;
	sub.s32 	%r751, %r359, %r105;
	shl.b32 	%r752, %r751, 2;
	mov.u32 	%r753, _ZZ9cuda_gemmIiLi128ELi8ELi1ELi128ELi64ELi64ELi0EEviiiPT_S1_S1_iiE3Ash;
	add.s32 	%r754, %r753, %r752;
	ld.shared.u32 	%r1467, [%r754+96];
$L__BB130_70:
	setp.lt.s32 	%p76, %r358, 26;
	@%p76 bra 	$L__BB130_72;
	sub.s32 	%r755, %r359, %r106;
	shl.b32 	%r756, %r755, 2;
	mov.u32 	%r757, _ZZ9cuda_gemmIiLi128ELi8ELi1ELi128ELi64ELi64ELi0EEviiiPT_S1_S1_iiE3Ash;
	add.s32 	%r758, %r757, %r756;
	ld.shared.u32 	%r1466, [%r758+100];
$L__BB130_72:
	setp.lt.s32 	%p77, %r358, 27;
	@%p77 bra 	$L__BB130_74;
	sub.s32 	%r759, %r359, %r107;
	shl.b32 	%r760, %r759, 2;
	mov.u32 	%r761, _ZZ9cuda_gemmIiLi128ELi8ELi1ELi128ELi64ELi64ELi0EEviiiPT_S1_S1_iiE3Ash;
	add.s32 	%r762, %r761, %r760;
	ld.shared.u32 	%r1465, [%r762+104];
$L__BB130_74:
	setp.lt.s32 	%p78, %r358, 28;
	@%p78 bra 	$L__BB130_76;
	sub.s32 	%r763, %r359, %r108;
	shl.b32 	%r764, %r763, 2;
	mov.u32 	%r765, _ZZ9cuda_gemmIiLi128ELi8ELi1ELi128ELi64ELi64ELi0EEviiiPT_S1_S1_iiE3Ash;
	add.s32 	%r766, %r765, %r764;
	ld.shared.u32 	%r1464, [%r766+108];
$L__BB130_76:
	setp.lt.s32 	%p79, %r358, 29;
	@%p79 bra 	$L__BB130_78;
	sub.s32 	%r767, %r359, %r109;
	shl.b32 	%r768, %r767, 2;
	mov.u32 	%r769, _ZZ9cuda_gemmIiLi128ELi8ELi1ELi128ELi64ELi64ELi0EEviiiPT_S1_S1_iiE3Ash;
	add.s32 	%r770, %r769, %r768;
	ld.shared.u32 	%r1463, [%r770+112];
$L__BB130_78:
	setp.lt.s32 	%p80, %r358, 30;
	@%p80 bra 	$L__BB130_80;
	sub.s32 	%r771, %r359, %r110;
	shl.b32 	%r772, %r771, 2;
	mov.u32 	%r773, _ZZ9cuda_gemmIiLi128ELi8ELi1ELi128ELi64ELi64ELi0EEviiiPT_S1_S1_iiE3Ash;
	add.s32 	%r774, %r773, %r772;
	ld.shared.u32 	%r1462, [%r774+116];
$L__BB130_80:
	setp.lt.s32 	%p81, %r358, 31;
	@%p81 bra 	$L__BB130_82;
	sub.s32 	%r775, %r359, %r111;
	shl.b32 	%r776, %r775, 2;
	mov.u32 	%r777, _ZZ9cuda_gemmIiLi128ELi8ELi1ELi128ELi64ELi64ELi0EEviiiPT_S1_S1_iiE3Ash;
	add.s32 	%r778, %r777, %r776;
	ld.shared.u32 	%r1461, [%r778+120];
$L__BB130_82:
	setp.lt.s32 	%p82, %r358, 32;
	@%p82 bra 	$L__BB130_218;
	sub.s32 	%r779, %r359, %r112;
	shl.b32 	%r780, %r779, 2;
	mov.u32 	%r781, _ZZ9cuda_gemmIiLi128ELi8ELi1ELi128ELi64ELi64ELi0EEviiiPT_S1_S1_iiE3Ash;
	add.s32 	%r782, %r781, %r780;
	ld.shared.u32 	%r1460, [%r782+124];
	bra.uni 	$L__BB130_218;
$L__BB130_84:
	add.s32 	%r889, %r81, 1;
	setp.lt.s32 	%p119, %r889, %r14;
	selp.b32 	%r113, 0, %r14, %p119;
	add.s32 	%r890, %r81, 2;
	setp.lt.s32 	%p120, %r890, %r14;
	selp.b32 	%r114, 0, %r14, %p120;
	add.s32 	%r891, %r81, 3;
	setp.lt.s32 	%p121, %r891, %r14;
	selp.b32 	%r115, 0, %r14, %p121;
	add.s32 	%r892, %r81, 4;
	setp.lt.s32 	%p122, %r892, %r14;
	selp.b32 	%r116, 0, %r14, %p122;
	add.s32 	%r893, %r81, 5;
	setp.lt.s32 	%p123, %r893, %r14;
	selp.b32 	%r117, 0, %r14, %p123;
	add.s32 	%r894, %r81, 6;
	setp.lt.s32 	%p124, %r894, %r14;
	selp.b32 	%r118, 0, %r14, %p124;
	add.s32 	%r895, %r81, 7;
	setp.lt.s32 	%p125, %r895, %r14;
	selp.b32 	%r119, 0, %r14, %p125;
	add.s32 	%r896, %r81, 8;
	setp.lt.s32 	%p126, %r896, %r14;
	selp.b32 	%r120, 0, %r14, %p126;
	add.s32 	%r897, %r81, 9;
	add.s32 	%r898, %r81, 10;
	add.s32 	%r899, %r81, 11;
	add.s32 	%r900, %r81, 12;
	add.s32 	%r901, %r81, 13;
	add.s32 	%r902, %r81, 14;
	add.s32 	%r903, %r81, 15;
	add.s32 	%r904, %r81, 16;
	add.s32 	%r905, %r81, 17;
	add.s32 	%r906, %r81, 18;
	add.s32 	%r907, %r81, 19;
	add.s32 	%r908, %r81, 20;
	add.s32 	%r909, %r81, 21;
	add.s32 	%r910, %r81, 22;
	add.s32 	%r911, %r81, 23;
	add.s32 	%r912, %r81, 24;
	add.s32 	%r913, %r81, 25;
	add.s32 	%r914, %r81, 26;
	add.s32 	%r915, %r81, 27;
	add.s32 	%r916, %r81, 28;
	add.s32 	%r917, %r81, 29;
	setp.lt.s32 	%p127, %r917, %r14;
	selp.b32 	%r121, 0, %r14, %p127;
	add.s32 	%r918, %r81, 30;
	setp.lt.s32 	%p128, %r918, %r14;
	selp.b32 	%r122, 0, %r14, %p128;
	add.s32 	%r919, %r81, 31;
	setp.lt.s32 	%p129, %r919, %r14;
	selp.b32 	%r123, 0, %r14, %p129;
	setp.lt.s32 	%p130, %r81, %r565;
	selp.b32 	%r920, 0, %r565, %p130;
	sub.s32 	%r124, %r81, %r920;
	setp.lt.s32 	%p131, %r889, %r565;
	selp.b32 	%r921, 0, %r565, %p131;
	sub.s32 	%r125, %r889, %r921;
	setp.lt.s32 	%p132, %r890, %r565;
	selp.b32 	%r922, 0, %r565, %p132;
	sub.s32 	%r126, %r890, %r922;
	setp.lt.s32 	%p133, %r891, %r565;
	selp.b32 	%r923, 0, %r565, %p133;
	sub.s32 	%r127, %r891, %r923;
	setp.lt.s32 	%p134, %r892, %r565;
	selp.b32 	%r924, 0, %r565, %p134;
	sub.s32 	%r128, %r892, %r924;
	setp.lt.s32 	%p135, %r893, %r565;
	selp.b32 	%r925, 0, %r565, %p135;
	sub.s32 	%r129, %r893, %r925;
	setp.lt.s32 	%p136, %r894, %r565;
	selp.b32 	%r926, 0, %r565, %p136;
	sub.s32 	%r130, %r894, %r926;
	setp.lt.s32 	%p137, %r895, %r565;
	selp.b32 	%r927, 0, %r565, %p137;
	sub.s32 	%r131, %r895, %r927;
	setp.lt.s32 	%p138, %r896, %r565;
	selp.b32 	%r928, 0, %r565, %p138;
	sub.s32 	%r132, %r896, %r928;
	setp.lt.s32 	%p139, %r897, %r565;
	selp.b32 	%r929, 0, %r565, %p139;
	sub.s32 	%r133, %r897, %r929;
	setp.lt.s32 	%p140, %r898, %r565;
	selp.b32 	%r930, 0, %r565, %p140;
	sub.s32 	%r134, %r898, %r930;
	setp.lt.s32 	%p141, %r899, %r565;
	selp.b32 	%r931, 0, %r565, %p141;
	sub.s32 	%r135, %r899, %r931;
	setp.lt.s32 	%p142, %r900, %r565;
	selp.b32 	%r932, 0, %r565, %p142;
	sub.s32 	%r136, %r900, %r932;
	setp.lt.s32 	%p143, %r901, %r565;
	selp.b32 	%r933, 0, %r565, %p143;
	sub.s32 	%r137, %r901, %r933;
	setp.lt.s32 	%p144, %r902, %r565;
	selp.b32 	%r934, 0, %r565, %p144;
	sub.s32 	%r138, %r902, %r934;
	setp.lt.s32 	%p145, %r903, %r565;
	selp.b32 	%r935, 0, %r565, %p145;
	sub.s32 	%r139, %r903, %r935;
	setp.lt.s32 	%p146, %r904, %r565;
	selp.b32 	%r936, 0, %r565, %p146;
	sub.s32 	%r140, %r904, %r936;
	setp.lt.s32 	%p147, %r905, %r565;
	selp.b32 	%r937, 0, %r565, %p147;
	sub.s32 	%r141, %r905, %r937;
	setp.lt.s32 	%p148, %r906, %r565;
	selp.b32 	%r938, 0, %r565, %p148;
	sub.s32 	%r142, %r906, %r938;
	setp.lt.s32 	%p149, %r907, %r565;
	selp.b32 	%r939, 0, %r565, %p149;
	sub.s32 	%r143, %r907, %r939;
	setp.lt.s32 	%p150, %r908, %r565;
	selp.b32 	%r940, 0, %r565, %p150;
	sub.s32 	%r144, %r908, %r940;
	setp.lt.s32 	%p151, %r909, %r565;
	selp.b32 	%r941, 0, %r565, %p151;
	sub.s32 	%r145, %r909, %r941;
	setp.lt.s32 	%p152, %r910, %r565;
	selp.b32 	%r942, 0, %r565, %p152;
	sub.s32 	%r146, %r910, %r942;
	setp.lt.s32 	%p153, %r911, %r565;
	selp.b32 	%r943, 0, %r565, %p153;
	sub.s32 	%r147, %r911, %r943;
	setp.lt.s32 	%p154, %r912, %r565;
	selp.b32 	%r944, 0, %r565, %p154;
	sub.s32 	%r148, %r912, %r944;
	setp.lt.s32 	%p155, %r913, %r565;
	selp.b32 	%r945, 0, %r565, %p155;
	sub.s32 	%r149, %r913, %r945;
	setp.lt.s32 	%p156, %r914, %r565;
	selp.b32 	%r946, 0, %r565, %p156;
	sub.s32 	%r150, %r914, %r946;
	setp.lt.s32 	%p157, %r915, %r565;
	selp.b32 	%r947, 0, %r565, %p157;
	sub.s32 	%r151, %r915, %r947;
	setp.lt.s32 	%p158, %r916, %r565;
	selp.b32 	%r948, 0, %r565, %p158;
	sub.s32 	%r152, %r916, %r948;
	setp.lt.s32 	%p159, %r917, %r565;
	selp.b32 	%r949, 0, %r565, %p159;
	sub.s32 	%r153, %r917, %r949;
	setp.lt.s32 	%p160, %r918, %r565;
	selp.b32 	%r950, 0, %r565, %p160;
	sub.s32 	%r154, %r918, %r950;
	setp.lt.s32 	%p161, %r919, %r565;
	selp.b32 	%r951, 0, %r565, %p161;
	sub.s32 	%r155, %r919, %r951;
	mov.b32 	%r1295, 0;
	mov.pred 	%p287, -1;
$L__BB130_85:
	mov.pred 	%p1, %p287;
	sub.s32 	%r189, %r565, %r1295;
	mad.lo.s32 	%r952, %r7, %r565, %r81;
	add.s32 	%r190, %r1295, %r952;
	setp.lt.s32 	%p162, %r189, 1;
	@%p162 bra 	$L__BB130_87;
	sub.s32 	%r953, %r190, %r23;
	shl.b32 	%r954, %r953, 2;
	mov.u32 	%r955, _ZZ9cuda_gemmIiLi128ELi8ELi1ELi128ELi64ELi64ELi0EEviiiPT_S1_S1_iiE3Ash;
	add.s32 	%r956, %r955, %r954;
	ld.shared.u32 	%r1491, [%r956];
$L__BB130_87:
	setp.lt.s32 	%p163, %r189, 2;
	@%p163 bra 	$L__BB130_89;
	sub.s32 	%r957, %r190, %r113;
	shl.b32 	%r958, %r957, 2;
	mov.u32 	%r959, _ZZ9cuda_gemmIiLi128ELi8ELi1ELi128ELi64ELi64ELi0EEviiiPT_S1_S1_iiE3Ash;
	add.s32 	%r960, %r959, %r958;
	ld.shared.u32 	%r1490, [%r960+4];
$L__BB130_89:
	setp.lt.s32 	%p164, %r189, 3;
	@%p164 bra 	$L__BB130_91;
	sub.s32 	%r961, %r190, %r114;
	shl.b32 	%r962, %r961, 2;
	mov.u32 	%r963, _ZZ9cuda_gemmIiLi128ELi8ELi1ELi128ELi64ELi64ELi0EEviiiPT_S1_S1_iiE3Ash;
	add.s32 	%r964, %r963, %r962;
	ld.shared.u32 	%r1489, [%r964+8];
$L__BB130_91:
	setp.lt.s32 	%p165, %r189, 4;
	@%p165 bra 	$L__BB130_93;
	sub.s32 	%r965, %r190, %r115;
	shl.b32 	%r966, %r965, 2;
	mov.u32 	%r967, _ZZ9cuda_gemmIiLi128ELi8ELi1ELi128ELi64ELi64ELi0EEviiiPT_S1_S1_iiE3Ash;
	add.s32 	%r968, %r967, %r966;
	ld.shared.u32 	%r1488, [%r968+12];
$L__BB130_93:
	setp.lt.s32 	%p166, %r189, 5;
	@%p166 bra 	$L__BB130_95;
	sub.s32 	%r969, %r190, %r116;
	shl.b32 	%r970, %r969, 2;
	mov.u32 	%r971, _ZZ9cuda_gemmIiLi128ELi8ELi1ELi128ELi64ELi64ELi0EEviiiPT_S1_S1_iiE3Ash;
	add.s32 	%r972, %r971, %r970;
	ld.shared.u32 	%r1487, [%r972+16];
$L__BB130_95:
	setp.lt.s32 	%p167, %r189, 6;
	@%p167 bra 	$L__BB130_97;
	sub.s32 	%r973, %r190, %r117;
	shl.b32 	%r974, %r973, 2;
	mov.u32 	%r975, _ZZ9cuda_gemmIiLi128ELi8ELi1ELi128ELi64ELi64ELi0EEviiiPT_S1_S1_iiE3Ash;
	add.s32 	%r976, %r975, %r974;
	ld.shared.u32 	%r1486, [%r976+20];
$L__BB130_97:
	setp.lt.s32 	%p168, %r189, 7;
	@%p168 bra 	$L__BB130_99;
	sub.s32 	%r977, %r190, %r118;
	shl.b32 	%r978, %r977, 2;
	mov.u32 	%r979, _ZZ9cuda_gemmIiLi128ELi8ELi1ELi128ELi64ELi64ELi0EEviiiPT_S1_S1_iiE3Ash;
	add.s32 	%r980, %r979, %r978;
	ld.shared.u32 	%r1485, [%r980+24];
$L__BB130_99:
	setp.lt.s32 	%p169, %r189, 8;
	@%p169 bra 	$L__BB130_101;
	sub.s32 	%r981, %r190, %r119;
	shl.b32 	%r982, %r981, 2;
	mov.u32 	%r983, _ZZ9cuda_gemmIiLi128ELi8ELi1ELi128ELi64ELi64ELi0EEviiiPT_S1_S1_iiE3Ash;
	add.s32 	%r984, %r983, %r982;
	ld.shared.u32 	%r1484, [%r984+28];
$L__BB130_101:
	setp.lt.s32 	%p170, %r189, 9;
	@%p170 bra 	$L__BB130_103;
	sub.s32 	%r985, %r190, %r120;
	shl.b32 	%r986, %r985, 2;
	mov.u32 	%r987, _ZZ9cuda_gemmIiLi128ELi8ELi1ELi128ELi64ELi64ELi0EEviiiPT_S1_S1_iiE3Ash;
	add.s32 	%r988, %r987, %r986;
	ld.shared.u32 	%r1483, [%r988+32];
$L__BB130_103:
	setp.lt.s32 	%p171, %r189, 10;
	@%p171 bra 	$L__BB130_105;
	add.s32 	%r989, %r81, 9;
	setp.lt.s32 	%p172, %r989, %r14;
	selp.b32 	%r990, 0, %r14, %p172;
	sub.s32 	%r991, %r190, %r990;
	shl.b32 	%r992, %r991, 2;
	mov.u32 	%r993, _ZZ9cuda_gemmIiLi128ELi8ELi1ELi128ELi64ELi64ELi0EEviiiPT_S1_S1_iiE3Ash;
	add.s32 	%r994, %r993, %r992;
	ld.shared.u32 	%r1482, [%r994+36];
$L__BB130_105:
	setp.lt.s32 	%p173, %r189, 11;
	@%p173 bra 	$L__BB130_107;
	add.s32 	%r995, %r81, 10;
	setp.lt.s32 	%p174, %r995, %r14;
	selp.b32 	%r996, 0, %r14, %p174;
	sub.s32 	%r997, %r190, %r996;
	shl.b32 	%r998, %r997, 2;
	mov.u32 	%r999, _ZZ9cuda_gemmIiLi128ELi8ELi1ELi128ELi64ELi64ELi0EEviiiPT_S1_S1_iiE3Ash;
	add.s32 	%r1000, %r999, %r998;
	ld.shared.u32 	%r1481, [%r1000+40];
$L__BB130_107:
	setp.lt.s32 	%p175, %r189, 12;
	@%p175 bra 	$L__BB130_109;
	add.s32 	%r1001, %r81, 11;
	setp.lt.s32 	%p176, %r1001, %r14;
	selp.b32 	%r1002, 0, %r14, %p176;
	sub.s32 	%r1003, %r190, %r1002;
	shl.b32 	%r1004, %r1003, 2;
	mov.u32 	%r1005, _ZZ9cuda_gemmIiLi128ELi8ELi1ELi128ELi64ELi64ELi0EEviiiPT_S1_S1_iiE3Ash;
	add.s32 	%r1006, %r1005, %r1004;
	ld.shared.u32 	%r1480, [%r1006+44];
$L__BB130_109:
	setp.lt.s32 	%p177, %r189, 13;
	@%p177 bra 	$L__BB130_111;
	add.s32 	%r1007, %r81, 12;
	setp.lt.s32 	%p178, %r1007, %r14;
	selp.b32 	%r1008, 0, %r14, %p178;
	sub.s32 	%r1009, %r190, %r1008;
	shl.b32 	%r1010, %r1009, 2;
	mov.u32 	%r1011, _ZZ9cuda_gemmIiLi128ELi8ELi1ELi128ELi64ELi64ELi0EEviiiPT_S1_S1_iiE3Ash;
	add.s32 	%r1012, %r1011, %r1010;
	ld.shared.u32 	%r1479, [%r1012+48];
$L__BB130_111:
	setp.lt.s32 	%p179, %r189, 14;
	@%p179 bra 	$L__BB130_113;
	add.s32 	%r1013, %r81, 13;
	setp.lt.s32 	%p180, %r1013, %r14;
	selp.b32 	%r1014, 0, %r14, %p180;
	sub.s32 	%r1015, %r190, %r1014;
	shl.b32 	%r1016, %r1015, 2;
	mov.u32 	%r1017, _ZZ9cuda_gemmIiLi128ELi8ELi1ELi128ELi64ELi64ELi0EEviiiPT_S1_S1_iiE3Ash;
	add.s32 	%r1018, %r1017, %r1016;
	ld.shared.u32 	%r1478, [%r1018+52];
$L__BB130_113:
	setp.lt.s32 	%p181, %r189, 15;
	@%p181 bra 	$L__BB130_115;
	add.s32 	%r1019, %r81, 14;
	setp.lt.s32 	%p182, %r1019, %r14;
	selp.b32 	%r1020, 0, %r14, %p182;
	sub.s32 	%r1021, %r190, %r1020;
	shl.b32 	%r1022, %r1021, 2;
	mov.u32 	%r1023, _ZZ9cuda_gemmIiLi128ELi8ELi1ELi128ELi64ELi64ELi0EEviiiPT_S1_S1_iiE3Ash;
	add.s32 	%r1024, %r1023, %r1022;
	ld.shared.u32 	%r1477, [%r1024+56];
$L__BB130_115:
	setp.lt.s32 	%p183, %r189, 16;
	@%p183 bra 	$L__BB130_117;
	add.s32 	%r1025, %r81, 15;
	setp.lt.s32 	%p184, %r1025, %r14;
	selp.b32 	%r1026, 0, %r14, %p184;
	sub.s32 	%r1027, %r190, %r1026;
	shl.b32 	%r1028, %r1027, 2;
	mov.u32 	%r1029, _ZZ9cuda_gemmIiLi128ELi8ELi1ELi128ELi64ELi64ELi0EEviiiPT_S1_S1_iiE3Ash;
	add.s32 	%r1030, %r1029, %r1028;
	ld.shared.u32 	%r1476, [%r1030+60];
$L__BB130_117:
	setp.lt.s32 	%p185, %r189, 17;
	@%p185 bra 	$L__BB130_119;
	add.s32 	%r1031, %r81, 16;
	setp.lt.s32 	%p186, %r1031, %r14;
	selp.b32 	%r1032, 0, %r14, %p186;
	sub.s32 	%r1033, %r190, %r1032;
	shl.b32 	%r1034, %r1033, 2;
	mov.u32 	%r1035, _ZZ9cuda_gemmIiLi128ELi8ELi1ELi128ELi64ELi64ELi0EEviiiPT_S1_S1_iiE3Ash;
	add.s32 	%r1036, %r1035, %r1034;
	ld.shared.u32 	%r1475, [%r1036+64];
$L__BB130_119:
	setp.lt.s32 	%p187, %r189, 18;
	@%p187 bra 	$L__BB130_121;
	add.s32 	%r1037, %r81, 17;
	setp.lt.s32 	%p188, %r1037, %r14;
	selp.b32 	%r1038, 0, %r14, %p188;
	sub.s32 	%r1039, %r190, %r1038;
	shl.b32 	%r1040, %r1039, 2;
	mov.u32 	%r1041, _ZZ9cuda_gemmIiLi128ELi8ELi1ELi128ELi64ELi64ELi0EEviiiPT_S1_S1_iiE3Ash;
	add.s32 	%r1042, %r1041, %r1040;
	ld.shared.u32 	%r1474, [%r1042+68];
$L__BB130_121:
	setp.lt.s32 	%p189, %r189, 19;
	@%p189 bra 	$L__BB130_123;
	add.s32 	%r1043, %r81, 18;
	setp.lt.s32 	%p190, %r1043, %r14;
	selp.b32 	%r1044, 0, %r14, %p190;
	sub.s32 	%r1045, %r190, %r1044;
	shl.b32 	%r1046, %r1045, 2;
	mov.u32 	%r1047, _ZZ9cuda_gemmIiLi128ELi8ELi1ELi128ELi64ELi64ELi0EEviiiPT_S1_S1_iiE3Ash;
	add.s32 	%r1048, %r1047, %r1046;
	ld.shared.u32 	%r1473, [%r1048+72];
$L__BB130_123:
	setp.lt.s32 	%p191, %r189, 20;
	@%p191 bra 	$L__BB130_125;
	add.s32 	%r1049, %r81, 19;
	setp.lt.s32 	%p192, %r1049, %r14;
	selp.b32 	%r1050, 0, %r14, %p192;
	sub.s32 	%r1051, %r190, %r1050;
	shl.b32 	%r1052, %r1051, 2;
	mov.u32 	%r1053, _ZZ9cuda_gemmIiLi128ELi8ELi1ELi128ELi64ELi64ELi0EEviiiPT_S1_S1_iiE3Ash;
	add.s32 	%r1054, %r1053, %r1052;
	ld.shared.u32 	%r1472, [%r1054+76];
$L__BB130_125:
	setp.lt.s32 	%p193, %r189, 21;
	@%p193 bra 	$L__BB130_127;
	add.s32 	%r1055, %r81, 20;
	setp.lt.s32 	%p194, %r1055, %r14;
	selp.b32 	%r1056, 0, %r14, %p194;
	sub.s32 	%r1057, %r190, %r1056;
	shl.b32 	%r1058, %r1057, 2;
	mov.u32 	%r1059, _ZZ9cuda_gemmIiLi128ELi8ELi1ELi128ELi64ELi64ELi0EEviiiPT_S1_S1_iiE3Ash;
	add.s32 	%r1060, %r1059, %r1058;
	ld.shared.u32 	%r1471, [%r1060+80];
$L__BB130_127:
	setp.lt.s32 	%p195, %r189, 22;
	@%p195 bra 	$L__BB130_129;
	add.s32 	%r1061, %r81, 21;
	setp.lt.s32 	%p196, %r1061, %r14;
	selp.b32 	%r1062, 0, %r14, %p196;
	sub.s32 	%r1063, %r190, %r1062;
	shl.b32 	%r1064, %r1063, 2;
	mov.u32 	%r1065, _ZZ9cuda_gemmIiLi128ELi8ELi1ELi128ELi64ELi64ELi0EEviiiPT_S1_S1_iiE3Ash;
	add.s32 	%r1066, %r1065, %r1064;
	ld.shared.u32 	%r1470, [%r1066+84];
$L__BB130_129:
	setp.lt.s32 	%p197, %r189, 23;
	@%p197 bra 	$L__BB130_131;
	add.s32 	%r1067, %r81, 22;
	setp.lt.s32 	%p198, %r1067, %r14;
	selp.b32 	%r1068, 0, %r14, %p198;
	sub.s32 	%r1069, %r190, %r1068;
	shl.b32 	%r1070, %r1069, 2;
	mov.u32 	%r1071, _ZZ9cuda_gemmIiLi128ELi8ELi1ELi128ELi64ELi64ELi0EEviiiPT_S1_S1_iiE3Ash;
	add.s32 	%r1072, %r1071, %r1070;
	ld.shared.u32 	%r1469, [%r1072+88];
$L__BB130_131:
	setp.lt.s32 	%p199, %r189, 24;
	@%p199 bra 	$L__BB130_133;
	add.s32 	%r1073, %r81, 23;
	setp.lt.s32 	%p200, %r1073, %r14;
	selp.b32 	%r1074, 0, %r14, %p200;
	sub.s32 	%r1075, %r190, %r1074;
	shl.b32 	%r1076, %r1075, 2;
	mov.u32 	%r1077, _ZZ9cuda_gemmIiLi128ELi8ELi1ELi128ELi64ELi64ELi0EEviiiPT_S1_S1_iiE3Ash;
	add.s32 	%r1078, %r1077, %r1076;
	ld.shared.u32 	%r1468, [%r1078+92];
$L__BB130_133:
	setp.lt.s32 	%p201, %r189, 25;
	@%p201 bra 	$L__BB130_135;
	add.s32 	%r1079, %r81, 24;
	setp.lt.s32 	%p202, %r1079, %r14;
	selp.b32 	%r1080, 0, %r14, %p202;
	sub.s32 	%r1081, %r190, %r1080;
	shl.b32 	%r1082, %r1081, 2;
	mov.u32 	%r1083, _ZZ9cuda_gemmIiLi128ELi8ELi1ELi128ELi64ELi64ELi0EEviiiPT_S1_S1_iiE3Ash;
	add.s32 	%r1084, %r1083, %r1082;
	ld.shared.u32 	%r1467, [%r1084+96];
$L__BB130_135:
	setp.lt.s32 	%p203, %r189, 26;
	@%p203 bra 	$L__BB130_137;
	add.s32 	%r1085, %r81, 25;
	setp.lt.s32 	%p204, %r1085, %r14;
	selp.b32 	%r1086, 0, %r14, %p204;
	sub.s32 	%r1087, %r190, %r1086;
	shl.b32 	%r1088, %r1087, 2;
	mov.u32 	%r1089, _ZZ9cuda_gemmIiLi128ELi8ELi1ELi128ELi64ELi64ELi0EEviiiPT_S1_S1_iiE3Ash;
	add.s32 	%r1090, %r1089, %r1088;
	ld.shared.u32 	%r1466, [%r1090+100];
$L__BB130_137:
	setp.lt.s32 	%p205, %r189, 27;
	@%p205 bra 	$L__BB130_139;
	add.s32 	%r1091, %r81, 26;
	setp.lt.s32 	%p206, %r1091, %r14;
	selp.b32 	%r1092, 0, %r14, %p206;
	sub.s32 	%r1093, %r190, %r1092;
	shl.b32 	%r1094, %r1093, 2;
	mov.u32 	%r1095, _ZZ9cuda_gemmIiLi128ELi8ELi1ELi128ELi64ELi64ELi0EEviiiPT_S1_S1_iiE3Ash;
	add.s32 	%r1096, %r1095, %r1094;
	ld.shared.u32 	%r1465, [%r1096+104];
$L__BB130_139:
	setp.lt.s32 	%p207, %r189, 28;
	@%p207 bra 	$L__BB130_141;
	add.s32 	%r1097, %r81, 27;
	setp.lt.s32 	%p208, %r1097, %r14;
	selp.b32 	%r1098, 0, %r14, %p208;
	sub.s32 	%r1099, %r190, %r1098;
	shl.b32 	%r1100, %r1099, 2;
	mov.u32 	%r1101, _ZZ9cuda_gemmIiLi128ELi8ELi1ELi128ELi64ELi64ELi0EEviiiPT_S1_S1_iiE3Ash;
	add.s32 	%r1102, %r1101, %r1100;
	ld.shared.u32 	%r1464, [%r1102+108];
$L__BB130_141:
	setp.lt.s32 	%p209, %r189, 29;
	@%p209 bra 	$L__BB130_143;
	add.s32 	%r1103, %r81, 28;
	setp.lt.s32 	%p210, %r1103, %r14;
	selp.b32 	%r1104, 0, %r14, %p210;
	sub.s32 	%r1105, %r190, %r1104;
	shl.b32 	%r1106, %r1105, 2;
	mov.u32 	%r1107, _ZZ9cuda_gemmIiLi128ELi8ELi1ELi128ELi64ELi64ELi0EEviiiPT_S1_S1_iiE3Ash;
	add.s32 	%r1108, %r1107, %r1106;
	ld.shared.u32 	%r1463, [%r1108+112];
$L__BB130_143:
	setp.lt.s32 	%p211, %r189, 30;
	@%p211 bra 	$L__BB130_145;
	sub.s32 	%r1109, %r190, %r121;
	shl.b32 	%r1110, %r1109, 2;
	mov.u32 	%r1111, _ZZ9cuda_gemmIiLi128ELi8ELi1ELi128ELi64ELi64ELi0EEviiiPT_S1_S1_iiE3Ash;
	add.s32 	%r1112, %r1111, %r1110;
	ld.shared.u32 	%r1462, [%r1112+116];
$L__BB130_145:
	setp.lt.s32 	%p212, %r189, 31;
	@%p212 bra 	$L__BB130_147;
	sub.s32 	%r1113, %r190, %r122;
	shl.b32 	%r1114, %r1113, 2;
	mov.u32 	%r1115, _ZZ9cuda_gemmIiLi128ELi8ELi1ELi128ELi64ELi64ELi0EEviiiPT_S1_S1_iiE3Ash;
	add.s32 	%r1116, %r1115, %r1114;
	ld.shared.u32 	%r1461, [%r1116+120];
$L__BB130_147:
	setp.lt.s32 	%p213, %r189, 32;
	@%p213 bra 	$L__BB130_149;
	sub.s32 	%r1117, %r190, %r123;
	shl.b32 	%r1118, %r1117, 2;
	mov.u32 	%r1119, _ZZ9cuda_gemmIiLi128ELi8ELi1ELi128ELi64ELi64ELi0EEviiiPT_S1_S1_iiE3Ash;
	add.s32 	%r1120, %r1119, %r1118;
	ld.shared.u32 	%r1460, [%r1120+124];
$L__BB130_149:
	setp.lt.s32 	%p214, %r8, %r564;
	@%p214 bra 	$L__BB130_151;
$L__BB130_150:
	mov.b32 	%r1295, 32;
	mov.pred 	%p287, 0;
	@%p1 bra 	$L__BB130_85;
	bra.uni 	$L__BB130_286;
$L__BB130_151:
	add.s32 	%r1121, %r81, %r1295;
	shl.b32 	%r1122, %r1121, 2;
	mov.u32 	%r1123, _ZZ9cuda_gemmIiLi128ELi8ELi1ELi128ELi64ELi64ELi0EEviiiPT_S1_S1_iiE11kron_fac_sh;
	add.s32 	%r255, %r1123, %r1122;
	mov.u32 	%r1328, %r8;
$L__BB130_152:
	mad.lo.s32 	%r1125, %r1328, 260, %r255;
	ld.shared.u32 	%r257, [%r1125];
	mov.b32 	%r1330, 0;
	@%p162 bra 	$L__BB130_154;
	shfl.sync.idx.b32	%r1126|%p216, %r257, %r124, %r15, -1;
	mul.lo.s32 	%r1330, %r1126, %r1491;
$L__BB130_154:
	@%p163 bra 	$L__BB130_156;
	shfl.sync.idx.b32	%r1127|%p218, %r257, %r125, %r15, -1;
	mad.lo.s32 	%r1330, %r1127, %r1490, %r1330;
$L__BB130_156:
	@%p164 bra 	$L__BB130_158;
	shfl.sync.idx.b32	%r1128|%p220, %r257, %r126, %r15, -1;
	mad.lo.s32 	%r1330, %r1128, %r1489, %r1330;
$L__BB130_158:
	@%p165 bra 	$L__BB130_160;
	shfl.sync.idx.b32	%r1129|%p222, %r257, %r127, %r15, -1;
	mad.lo.s32 	%r1330, %r1129, %r1488, %r1330;
$L__BB130_160:
	@%p166 bra 	$L__BB130_162;
	shfl.sync.idx.b32	%r1130|%p224, %r257, %r128, %r15, -1;
	mad.lo.s32 	%r1330, %r1130, %r1487, %r1330;
$L__BB130_162:
	setp.lt.s32 	%p225, %r189, 6;
	@%p225 bra 	$L__BB130_164;
	shfl.sync.idx.b32	%r1131|%p226, %r257, %r129, %r15, -1;
	mad.lo.s32 	%r1330, %r1131, %r1486, %r1330;
$L__BB130_164:
	setp.lt.s32 	%p227, %r189, 7;
	@%p227 bra 	$L__BB130_166;
	shfl.sync.idx.b32	%r1132|%p228, %r257, %r130, %r15, -1;
	mad.lo.s32 	%r1330, %r1132, %r1485, %r1330;
$L__BB130_166:
	setp.lt.s32 	%p229, %r189, 8;
	@%p229 bra 	$L__BB130_168;
	shfl.sync.idx.b32	%r1133|%p230, %r257, %r131, %r15, -1;
	mad.lo.s32 	%r1330, %r1133, %r1484, %r1330;
$L__BB130_168:
	setp.lt.s32 	%p231, %r189, 9;
	@%p231 bra 	$L__BB130_170;
	shfl.sync.idx.b32	%r1134|%p232, %r257, %r132, %r15, -1;
	mad.lo.s32 	%r1330, %r1134, %r1483, %r1330;
$L__BB130_170:
	setp.lt.s32 	%p233, %r189, 10;
	@%p233 bra 	$L__BB130_172;
	shfl.sync.idx.b32	%r1135|%p234, %r257, %r133, %r15, -1;
	mad.lo.s32 	%r1330, %r1135, %r1482, %r1330;
$L__BB130_172:
	setp.lt.s32 	%p235, %r189, 11;
	@%p235 bra 	$L__BB130_174;
	shfl.sync.idx.b32	%r1136|%p236, %r257, %r134, %r15, -1;
	mad.lo.s32 	%r1330, %r1136, %r1481, %r1330;
$L__BB130_174:
	setp.lt.s32 	%p237, %r189, 12;
	@%p237 bra 	$L__BB130_176;
	shfl.sync.idx.b32	%r1137|%p238, %r257, %r135, %r15, -1;
	mad.lo.s32 	%r1330, %r1137, %r1480, %r1330;
$L__BB130_176:
	setp.lt.s32 	%p239, %r189, 13;
	@%p239 bra 	$L__BB130_178;
	shfl.sync.idx.b32	%r1138|%p240, %r257, %r136, %r15, -1;
	mad.lo.s32 	%r1330, %r1138, %r1479, %r1330;
$L__BB130_178:
	setp.lt.s32 	%p241, %r189, 14;
	@%p241 bra 	$L__BB130_180;
	shfl.sync.idx.b32	%r1139|%p242, %r257, %r137, %r15, -1;
	mad.lo.s32 	%r1330, %r1139, %r1478, %r1330;
$L__BB130_180:
	setp.lt.s32 	%p243, %r189, 15;
	@%p243 bra 	$L__BB130_182;
	shfl.sync.idx.b32	%r1140|%p244, %r257, %r138, %r15, -1;
	mad.lo.s32 	%r1330, %r1140, %r1477, %r1330;
$L__BB130_182:
	setp.lt.s32 	%p245, %r189, 16;
	@%p245 bra 	$L__BB130_184;
	shfl.sync.idx.b32	%r1141|%p246, %r257, %r139, %r15, -1;
	mad.lo.s32 	%r1330, %r1141, %r1476, %r1330;
$L__BB130_184:
	setp.lt.s32 	%p247, %r189, 17;
	@%p247 bra 	$L__BB130_186;
	shfl.sync.idx.b32	%r1142|%p248, %r257, %r140, %r15, -1;
	mad.lo.s32 	%r1330, %r1142, %r1475, %r1330;
$L__BB130_186:
	setp.lt.s32 	%p249, %r189, 18;
	@%p249 bra 	$L__BB130_188;
	shfl.sync.idx.b32	%r1143|%p250, %r257, %r141, %r15, -1;
	mad.lo.s32 	%r1330, %r1143, %r1474, %r1330;
$L__BB130_188:
	setp.lt.s32 	%p251, %r189, 19;
	@%p251 bra 	$L__BB130_190;
	shfl.sync.idx.b32	%r1144|%p252, %r257, %r142, %r15, -1;
	mad.lo.s32 	%r1330, %r1144, %r1473, %r1330;
$L__BB130_190:
	setp.lt.s32 	%p253, %r189, 20;
	@%p253 bra 	$L__BB130_192;
	shfl.sync.idx.b32	%r1145|%p254, %r257, %r143, %r15, -1;
	mad.lo.s32 	%r1330, %r1145, %r1472, %r1330;
$L__BB130_192:
	setp.lt.s32 	%p255, %r189, 21;
	@%p255 bra 	$L__BB130_194;
	shfl.sync.idx.b32	%r1146|%p256, %r257, %r144, %r15, -1;
	mad.lo.s32 	%r1330, %r1146, %r1471, %r1330;
$L__BB130_194:
	setp.lt.s32 	%p257, %r189, 22;
	@%p257 bra 	$L__BB130_196;
	shfl.sync.idx.b32	%r1147|%p258, %r257, %r145, %r15, -1;
	mad.lo.s32 	%r1330, %r1147, %r1470, %r1330;
$L__BB130_196:
	setp.lt.s32 	%p259, %r189, 23;
	@%p259 bra 	$L__BB130_198;
	shfl.sync.idx.b32	%r1148|%p260, %r257, %r146, %r15, -1;
	mad.lo.s32 	%r1330, %r1148, %r1469, %r1330;
$L__BB130_198:
	setp.lt.s32 	%p261, %r189, 24;
	@%p261 bra 	$L__BB130_200;
	shfl.sync.idx.b32	%r1149|%p262, %r257, %r147, %r15, -1;
	mad.lo.s32 	%r1330, %r1149, %r1468, %r1330;
$L__BB130_200:
	setp.lt.s32 	%p263, %r189, 25;
	@%p263 bra 	$L__BB130_202;
	shfl.sync.idx.b32	%r1150|%p264, %r257, %r148, %r15, -1;
	mad.lo.s32 	%r1330, %r1150, %r1467, %r1330;
$L__BB130_202:
	setp.lt.s32 	%p265, %r189, 26;
	@%p265 bra 	$L__BB130_204;
	shfl.sync.idx.b32	%r1151|%p266, %r257, %r149, %r15, -1;
	mad.lo.s32 	%r1330, %r1151, %r1466, %r1330;
$L__BB130_204:
	setp.lt.s32 	%p267, %r189, 27;
	@%p267 bra 	$L__BB130_206;
	shfl.sync.idx.b32	%r1152|%p268, %r257, %r150, %r15, -1;
	mad.lo.s32 	%r1330, %r1152, %r1465, %r1330;
$L__BB130_206:
	setp.lt.s32 	%p269, %r189, 28;
	@%p269 bra 	$L__BB130_208;
	shfl.sync.idx.b32	%r1153|%p270, %r257, %r151, %r15, -1;
	mad.lo.s32 	%r1330, %r1153, %r1464, %r1330;
$L__BB130_208:
	setp.lt.s32 	%p271, %r189, 29;
	@%p271 bra 	$L__BB130_210;
	shfl.sync.idx.b32	%r1154|%p272, %r257, %r152, %r15, -1;
	mad.lo.s32 	%r1330, %r1154, %r1463, %r1330;
$L__BB130_210:
	setp.lt.s32 	%p273, %r189, 30;
	@%p273 bra 	$L__BB130_212;
	shfl.sync.idx.b32	%r1155|%p274, %r257, %r153, %r15, -1;
	mad.lo.s32 	%r1330, %r1155, %r1462, %r1330;
$L__BB130_212:
	setp.lt.s32 	%p275, %r189, 31;
	@%p275 bra 	$L__BB130_214;
	shfl.sync.idx.b32	%r1156|%p276, %r257, %r154, %r15, -1;
	mad.lo.s32 	%r1330, %r1156, %r1461, %r1330;
$L__BB130_214:
	setp.lt.s32 	%p277, %r189, 32;
	@%p277 bra 	$L__BB130_216;
	shfl.sync.idx.b32	%r1157|%p278, %r257, %r155, %r15, -1;
	mad.lo.s32 	%r1330, %r1157, %r1460, %r1330;
$L__BB130_216:
	mad.lo.s32 	%r1158, %r1328, %r6, %r7;
	shl.b32 	%r1159, %r1158, 2;
	mov.u32 	%r1160, _ZZ9cuda_gemmIiLi128ELi8ELi1ELi128ELi64ELi64ELi0EEviiiPT_S1_S1_iiE3Csh;
	add.s32 	%r1161, %r1160, %r1159;
	ld.shared.u32 	%r1162, [%r1161];
	add.s32 	%r1163, %r1162, %r1330;
	st.shared.u32 	[%r1161], %r1163;
	add.s32 	%r1328, %r1328, %r10;
	setp.lt.s32 	%p279, %r1328, %r564;
	@%p279 bra 	$L__BB130_152;
	bra.uni 	$L__BB130_150;
$L__BB130_217:
	shl.b32 	%r615, %r1262, 2;
	mov.u32 	%r616, _ZZ9cuda_gemmIiLi128ELi8ELi1ELi128ELi64ELi64ELi0EEviiiPT_S1_S1_iiE3Csh;
	add.s32 	%r617, %r616, %r615;
	mov.b32 	%r618, 0;
	st.shared.u32 	[%r617], %r618;
	add.s32 	%r619, %r617, %r19;
	st.shared.u32 	[%r619], %r618;
	add.s32 	%r620, %r619, %r19;
	st.shared.u32 	[%r620], %r618;
	add.s32 	%r621, %r620, %r19;
	st.shared.u32 	[%r621], %r618;
	add.s32 	%r1262, %r19, %r1262;
	setp.lt.u32 	%p16, %r1262, 128;
	@%p16 bra 	$L__BB130_217;
	bra.uni 	$L__BB130_17;
$L__BB130_218:
	setp.lt.s32 	%p83, %r8, %r564;
	@%p83 bra 	$L__BB130_219;
	bra.uni 	$L__BB130_285;
$L__BB130_219:
	add.s32 	%r360, %r81, %r1394;
	sub.s32 	%r361, %r360, %r82;
	sub.s32 	%r362, %r360, %r83;
	sub.s32 	%r363, %r360, %r84;
	sub.s32 	%r364, %r360, %r85;
	sub.s32 	%r365, %r360, %r86;
	sub.s32 	%r366, %r360, %r87;
	sub.s32 	%r367, %r360, %r88;
	sub.s32 	%r368, %r360, %r89;
	sub.s32 	%r369, %r360, %r90;
	sub.s32 	%r370, %r360, %r91;
	sub.s32 	%r371, %r360, %r92;
	sub.s32 	%r372, %r360, %r93;
	sub.s32 	%r373, %r360, %r94;
	sub.s32 	%r374, %r360, %r95;
	sub.s32 	%r375, %r360, %r96;
	sub.s32 	%r376, %r360, %r97;
	sub.s32 	%r377, %r360, %r98;
	sub.s32 	%r378, %r360, %r99;
	sub.s32 	%r379, %r360, %r100;
	sub.s32 	%r380, %r360, %r101;
	sub.s32 	%r381, %r360, %r102;
	sub.s32 	%r382, %r360, %r103;
	sub.s32 	%r383, %r360, %r104;
	sub.s32 	%r384, %r360, %r105;
	sub.s32 	%r385, %r360, %r106;
	sub.s32 	%r386, %r360, %r107;
	sub.s32 	%r387, %r360, %r108;
	sub.s32 	%r388, %r360, %r109;
	sub.s32 	%r389, %r360, %r110;
	sub.s32 	%r390, %r360, %r111;
	sub.s32 	%r391, %r360, %r112;
	shl.b32 	%r788, %r361, 2;
	shl.b32 	%r791, %r362, 2;
	shl.b32 	%r794, %r363, 2;
	shl.b32 	%r797, %r364, 2;
	shl.b32 	%r800, %r365, 2;
	shl.b32 	%r803, %r366, 2;
	shl.b32 	%r806, %r367, 2;
	shl.b32 	%r809, %r368, 2;
	shl.b32 	%r812, %r369, 2;
	shl.b32 	%r815, %r370, 2;
	shl.b32 	%r818, %r371, 2;
	shl.b32 	%r821, %r372, 2;
	shl.b32 	%r824, %r373, 2;
	shl.b32 	%r827, %r374, 2;
	shl.b32 	%r830, %r375, 2;
	shl.b32 	%r833, %r376, 2;
	shl.b32 	%r836, %r377, 2;
	shl.b32 	%r839, %r378, 2;
	shl.b32 	%r842, %r379, 2;
	shl.b32 	%r845, %r380, 2;
	shl.b32 	%r848, %r381, 2;
	shl.b32 	%r851, %r382, 2;
	shl.b32 	%r854, %r383, 2;
	shl.b32 	%r857, %r384, 2;
	shl.b32 	%r860, %r385, 2;
	shl.b32 	%r863, %r386, 2;
	shl.b32 	%r866, %r387, 2;
	shl.b32 	%r869, %r388, 2;
	shl.b32 	%r872, %r389, 2;
	shl.b32 	%r875, %r390, 2;
	shl.b32 	%r878, %r391, 2;
	mov.u32 	%r1427, %r8;
$L__BB130_220:
	setp.lt.s32 	%p84, %r358, 1;
	mov.u32 	%r784, _ZZ9cuda_gemmIiLi128ELi8ELi1ELi128ELi64ELi64ELi0EEviiiPT_S1_S1_iiE11kron_fac_sh;
	mad.lo.s32 	%r457, %r1427, 260, %r784;
	mov.b32 	%r1429, 0;
	@%p84 bra 	$L__BB130_222;
	shl.b32 	%r785, %r360, 2;
	add.s32 	%r786, %r457, %r785;
	ld.shared.u32 	%r787, [%r786];
	mul.lo.s32 	%r1429, %r787, %r1491;
$L__BB130_222:
	@%p52 bra 	$L__BB130_224;
	add.s32 	%r789, %r457, %r788;
	ld.shared.u32 	%r790, [%r789+4];
	mad.lo.s32 	%r1429, %r790, %r1490, %r1429;
$L__BB130_224:
	@%p53 bra 	$L__BB130_226;
	add.s32 	%r792, %r457, %r791;
	ld.shared.u32 	%r793, [%r792+8];
	mad.lo.s32 	%r1429, %r793, %r1489, %r1429;
$L__BB130_226:
	@%p54 bra 	$L__BB130_228;
	add.s32 	%r795, %r457, %r794;
	ld.shared.u32 	%r796, [%r795+12];
	mad.lo.s32 	%r1429, %r796, %r1488, %r1429;
$L__BB130_228:
	@%p55 bra 	$L__BB130_230;
	add.s32 	%r798, %r457, %r797;
	ld.shared.u32 	%r799, [%r798+16];
	mad.lo.s32 	%r1429, %r799, %r1487, %r1429;
$L__BB130_230:
	@%p56 bra 	$L__BB130_232;
	add.s32 	%r801, %r457, %r800;
	ld.shared.u32 	%r802, [%r801+20];
	mad.lo.s32 	%r1429, %r802, %r1486, %r1429;
$L__BB130_232:
	setp.lt.s32 	%p90, %r358, 7;
	@%p90 bra 	$L__BB130_234;
	add.s32 	%r804, %r457, %r803;
	ld.shared.u32 	%r805, [%r804+24];
	mad.lo.s32 	%r1429, %r805, %r1485, %r1429;
$L__BB130_234:
	setp.lt.s32 	%p91, %r358, 8;
	@%p91 bra 	$L__BB130_236;
	add.s32 	%r807, %r457, %r806;
	ld.shared.u32 	%r808, [%r807+28];
	mad.lo.s32 	%r1429, %r808, %r1484, %r1429;
$L__BB130_236:
	setp.lt.s32 	%p92, %r358, 9;
	@%p92 bra 	$L__BB130_238;
	add.s32 	%r810, %r457, %r809;
	ld.shared.u32 	%r811, [%r810+32];
	mad.lo.s32 	%r1429, %r811, %r1483, %r1429;
$L__BB130_238:
	setp.lt.s32 	%p93, %r358, 10;
	@%p93 bra 	$L__BB130_240;
	add.s32 	%r813, %r457, %r812;
	ld.shared.u32 	%r814, [%r813+36];
	mad.lo.s32 	%r1429, %r814, %r1482, %r1429;
$L__BB130_240:
	setp.lt.s32 	%p94, %r358, 11;
	@%p94 bra 	$L__BB130_242;
	add.s32 	%r816, %r457, %r815;
	ld.shared.u32 	%r817, [%r816+40];
	mad.lo.s32 	%r1429, %r817, %r1481, %r1429;
$L__BB130_242:
	setp.lt.s32 	%p95, %r358, 12;
	@%p95 bra 	$L__BB130_244;
	add.s32 	%r819, %r457, %r818;
	ld.shared.u32 	%r820, [%r819+44];
	mad.lo.s32 	%r1429, %r820, %r1480, %r1429;
$L__BB130_244:
	setp.lt.s32 	%p96, %r358, 13;
	@%p96 bra 	$L__BB130_246;
	add.s32 	%r822, %r457, %r821;
	ld.shared.u32 	%r823, [%r822+48];
	mad.lo.s32 	%r1429, %r823, %r1479, %r1429;
$L__BB130_246:
	setp.lt.s32 	%p97, %r358, 14;
	@%p97 bra 	$L__BB130_248;
	add.s32 	%r825, %r457, %r824;
	ld.shared.u32 	%r826, [%r825+52];
	mad.lo.s32 	%r1429, %r826, %r1478, %r1429;
$L__BB130_248:
	setp.lt.s32 	%p98, %r358, 15;
	@%p98 bra 	$L__BB130_250;
	add.s32 	%r828, %r457, %r827;
	ld.shared.u32 	%r829, [%r828+56];
	mad.lo.s32 	%r1429, %r829, %r1477, %r1429;
$L__BB130_250:
	setp.lt.s32 	%p99, %r358, 16;
	@%p99 bra 	$L__BB130_252;
	add.s32 	%r831, %r457, %r830;
	ld.shared.u32 	%r832, [%r831+60];
	mad.lo.s32 	%r1429, %r832, %r1476, %r1429;
$L__BB130_252:
	setp.lt.s32 	%p100, %r358, 17;
	@%p100 bra 	$L__BB130_254;
	add.s32 	%r834, %r457, %r833;
	ld.shared.u32 	%r835, [%r834+64];
	mad.lo.s32 	%r1429, %r835, %r1475, %r1429;
$L__BB130_254:
	setp.lt.s32 	%p101, %r358, 18;
	@%p101 bra 	$L__BB130_256;
	add.s32 	%r837, %r457, %r836;
	ld.shared.u32 	%r838, [%r837+68];
	mad.lo.s32 	%r1429, %r838, %r1474, %r1429;
$L__BB130_256:
	setp.lt.s32 	%p102, %r358, 19;
	@%p102 bra 	$L__BB130_258;
	add.s32 	%r840, %r457, %r839;
	ld.shared.u32 	%r841, [%r840+72];
	mad.lo.s32 	%r1429, %r841, %r1473, %r1429;
$L__BB130_258:
	setp.lt.s32 	%p103, %r358, 20;
	@%p103 bra 	$L__BB130_260;
	add.s32 	%r843, %r457, %r842;
	ld.shared.u32 	%r844, [%r843+76];
	mad.lo.s32 	%r1429, %r844, %r1472, %r1429;
$L__BB130_260:
	setp.lt.s32 	%p104, %r358, 21;
	@%p104 bra 	$L__BB130_262;
	add.s32 	%r846, %r457, %r845;
	ld.shared.u32 	%r847, [%r846+80];
	mad.lo.s32 	%r1429, %r847, %r1471, %r1429;
$L__BB130_262:
	setp.lt.s32 	%p105, %r358, 22;
	@%p105 bra 	$L__BB130_264;
	add.s32 	%r849, %r457, %r848;
	ld.shared.u32 	%r850, [%r849+84];
	mad.lo.s32 	%r1429, %r850, %r1470, %r1429;
$L__BB130_264:
	setp.lt.s32 	%p106, %r358, 23;
	@%p106 bra 	$L__BB130_266;
	add.s32 	%r852, %r457, %r851;
	ld.shared.u32 	%r853, [%r852+88];
	mad.lo.s32 	%r1429, %r853, %r1469, %r1429;
$L__BB130_266:
	setp.lt.s32 	%p107, %r358, 24;
	@%p107 bra 	$L__BB130_268;
	add.s32 	%r855, %r457, %r854;
	ld.shared.u32 	%r856, [%r855+92];
	mad.lo.s32 	%r1429, %r856, %r1468, %r1429;
$L__BB130_268:
	setp.lt.s32 	%p108, %r358, 25;
	@%p108 bra 	$L__BB130_270;
	add.s32 	%r858, %r457, %r857;
	ld.shared.u32 	%r859, [%r858+96];
	mad.lo.s32 	%r1429, %r859, %r1467, %r1429;
$L__BB130_270:
	setp.lt.s32 	%p109, %r358, 26;
	@%p109 bra 	$L__BB130_272;
	add.s32 	%r861, %r457, %r860;
	ld.shared.u32 	%r862, [%r861+100];
	mad.lo.s32 	%r1429, %r862, %r1466, %r1429;
$L__BB130_272:
	setp.lt.s32 	%p110, %r358, 27;
	@%p110 bra 	$L__BB130_274;
	add.s32 	%r864, %r457, %r863;
	ld.shared.u32 	%r865, [%r864+104];
	mad.lo.s32 	%r1429, %r865, %r1465, %r1429;
$L__BB130_274:
	setp.lt.s32 	%p111, %r358, 28;
	@%p111 bra 	$L__BB130_276;
	add.s32 	%r867, %r457, %r866;
	ld.shared.u32 	%r868, [%r867+108];
	mad.lo.s32 	%r1429, %r868, %r1464, %r1429;
$L__BB130_276:
	setp.lt.s32 	%p112, %r358, 29;
	@%p112 bra 	$L__BB130_278;
	add.s32 	%r870, %r457, %r869;
	ld.shared.u32 	%r871, [%r870+112];
	mad.lo.s32 	%r1429, %r871, %r1463, %r1429;
$L__BB130_278:
	setp.lt.s32 	%p113, %r358, 30;
	@%p113 bra 	$L__BB130_280;
	add.s32 	%r873, %r457, %r872;
	ld.shared.u32 	%r874, [%r873+116];
	mad.lo.s32 	%r1429, %r874, %r1462, %r1429;
$L__BB130_280:
	setp.lt.s32 	%p114, %r358, 31;
	@%p114 bra 	$L__BB130_282;
	add.s32 	%r876, %r457, %r875;
	ld.shared.u32 	%r877, [%r876+120];
	mad.lo.s32 	%r1429, %r877, %r1461, %r1429;
$L__BB130_282:
	setp.lt.s32 	%p115, %r358, 32;
	@%p115 bra 	$L__BB130_284;
	add.s32 	%r879, %r457, %r878;
	ld.shared.u32 	%r880, [%r879+124];
	mad.lo.s32 	%r1429, %r880, %r1460, %r1429;
$L__BB130_284:
	mad.lo.s32 	%r881, %r1427, %r6, %r7;
	shl.b32 	%r882, %r881, 2;
	mov.u32 	%r883, _ZZ9cuda_gemmIiLi128ELi8ELi1ELi128ELi64ELi64ELi0EEviiiPT_S1_S1_iiE3Csh;
	add.s32 	%r884, %r883, %r882;
	ld.shared.u32 	%r885, [%r884];
	add.s32 	%r886, %r885, %r1429;
	st.shared.u32 	[%r884], %r886;
	add.s32 	%r1427, %r1427, %r10;
	setp.lt.s32 	%p116, %r1427, %r564;
	@%p116 bra 	$L__BB130_220;
$L__BB130_285:
	mov.b32 	%r1394, 32;
	mov.pred 	%p288, 0;
	@%p2 bra 	$L__BB130_20;
$L__BB130_286:
	ld.param.u32 	%r1220, [_Z9cuda_gemmIiLi128ELi8ELi1ELi128ELi64ELi64ELi0EEviiiPT_S1_S1_ii_param_1];
	setp.eq.s32 	%p281, %r18, 3;
	bar.sync 	0;
	mov.u32 	%r1165, %ctaid.x;
	mul.lo.s32 	%r1166, %r6, %r1165;
	mad.lo.s32 	%r555, %r1254, %r1220, %r1166;
	div.s32 	%r556, %r563, %r565;
	mov.u32 	%r1492, %r1;
	@%p281 bra 	$L__BB130_290;
	setp.eq.s32 	%p282, %r18, 0;
	div.s32 	%r1167, %r1, %r6;
	mad.lo.s32 	%r1168, %r556, %r1167, %r555;
	mul.lo.s32 	%r1169, %r1167, %r6;
	sub.s32 	%r1170, %r1, %r1169;
	add.s32 	%r1171, %r1168, %r1170;
	ld.shared.u32 	%r1172, [%r21];
	mul.wide.s32 	%rd23, %r1171, 4;
	add.s64 	%rd24, %rd2, %rd23;
	st.global.u32 	[%rd24], %r1172;
	mov.u32 	%r1492, %r16;
	@%p282 bra 	$L__BB130_290;
	setp.eq.s32 	%p283, %r18, 1;
	div.s32 	%r1173, %r16, %r6;
	mad.lo.s32 	%r1174, %r556, %r1173, %r555;
	mul.lo.s32 	%r1175, %r1173, %r6;
	sub.s32 	%r1176, %r16, %r1175;
	add.s32 	%r1177, %r1174, %r1176;
	ld.shared.u32 	%r1178, [%r22];
	mul.wide.s32 	%rd25, %r1177, 4;
	add.s64 	%rd26, %rd2, %rd25;
	st.global.u32 	[%rd26], %r1178;
	mov.u32 	%r1492, %r20;
	@%p283 bra 	$L__BB130_290;
	add.s32 	%r1492, %r20, %r9;
	div.s32 	%r1179, %r20, %r6;
	mad.lo.s32 	%r1180, %r556, %r1179, %r555;
	mul.lo.s32 	%r1181, %r1179, %r6;
	sub.s32 	%r1182, %r20, %r1181;
	add.s32 	%r1183, %r1180, %r1182;
	add.s32 	%r1184, %r22, %r19;
	ld.shared.u32 	%r1185, [%r1184];
	mul.wide.s32 	%rd27, %r1183, 4;
	add.s64 	%rd28, %rd2, %rd27;
	st.global.u32 	[%rd28], %r1185;
$L__BB130_290:
	setp.lt.u32 	%p284, %r17, 3;
	@%p284 bra 	$L__BB130_292;
$L__BB130_291:
	div.s32 	%r1186, %r1492, %r6;
	mad.lo.s32 	%r1187, %r556, %r1186, %r555;
	mul.lo.s32 	%r1188, %r1186, %r6;
	sub.s32 	%r1189, %r1492, %r1188;
	add.s32 	%r1190, %r1187, %r1189;
	shl.b32 	%r1191, %r1492, 2;
	mov.u32 	%r1192, _ZZ9cuda_gemmIiLi128ELi8ELi1ELi128ELi64ELi64ELi0EEviiiPT_S1_S1_iiE3Csh;
	add.s32 	%r1193, %r1192, %r1191;
	ld.shared.u32 	%r1194, [%r1193];
	mul.wide.s32 	%rd29, %r1190, 4;
	add.s64 	%rd30, %rd2, %rd29;
	st.global.u32 	[%rd30], %r1194;
	add.s32 	%r1195, %r1492, %r9;
	div.s32 	%r1196, %r1195, %r6;
	mad.lo.s32 	%r1197, %r556, %r1196, %r555;
	mul.lo.s32 	%r1198, %r1196, %r6;
	sub.s32 	%r1199, %r1195, %r1198;
	add.s32 	%r1200, %r1197, %r1199;
	add.s32 	%r1201, %r1193, %r19;
	ld.shared.u32 	%r1202, [%r1201];
	mul.wide.s32 	%rd31, %r1200, 4;
	add.s64 	%rd32, %rd2, %rd31;
	st.global.u32 	[%rd32], %r1202;
	add.s32 	%r1203, %r1195, %r9;
	div.s32 	%r1204, %r1203, %r6;
	mad.lo.s32 	%r1205, %r556, %r1204, %r555;
	mul.lo.s32 	%r1206, %r1204, %r6;
	sub.s32 	%r1207, %r1203, %r1206;
	add.s32 	%r1208, %r1205, %r1207;
	add.s32 	%r1209, %r1201, %r19;
	ld.shared.u32 	%r1210, [%r1209];
	mul.wide.s32 	%rd33, %r1208, 4;
	add.s64 	%rd34, %rd2, %rd33;
	st.global.u32 	[%rd34], %r1210;
	add.s32 	%r1211, %r1203, %r9;
	div.s32 	%r1212, %r1211, %r6;
	mad.lo.s32 	%r1213, %r556, %r1212, %r555;
	mul.lo.s32 	%r1214, %r1212, %r6;
	sub.s32 	%r1215, %r1211, %r1214;
	add.s32 	%r1216, %r1213, %r1215;
	add.s32 	%r1217, %r1209, %r19;
	ld.shared.u32 	%r1218, [%r1217];
	mul.wide.s32 	%rd35, %r1216, 4;
	add.s64 	%rd36, %rd2, %rd35;
	st.global.u32 	[%rd36], %r1218;
	add.s32 	%r1492, %r1211, %r9;
	setp.lt.u32 	%p285, %r1492, 128;
	@%p285 bra 	$L__BB130_291;
$L__BB130_292:
	add.s32 	%r1254, %r1254, %r12;
	shl.b32 	%r1219, %r12, 3;
	setp.lt.u32 	%p286, %r1254, %r1219;
	@%p286 bra 	$L__BB130_5;
$L__BB130_293:
	ret;

}
	// .globl	_Z9cuda_gemmIiLi128ELi8ELi1ELi128ELi64ELi64ELi1EEviiiPT_S1_S1_ii
.visible .entry _Z9cuda_gemmIiLi128ELi8ELi1ELi128ELi64ELi64ELi1EEviiiPT_S1_S1_ii(
	.param .u32 _Z9cuda_gemmIiLi128ELi8ELi1ELi128ELi64ELi64ELi1EEviiiPT_S1_S1_ii_param_0,
	.param .u32 _Z9cuda_gemmIiLi128ELi8ELi1ELi128ELi64ELi64ELi1EEviiiPT_S1_S1_ii_param_1,
	.param .u32 _Z9cuda_gemmIiLi128ELi8ELi1ELi128ELi64ELi64ELi1EEviiiPT_S1_S1_ii_param_2,
	.param .u64 .ptr .align 1 _Z9cuda_gemmIiLi128ELi8ELi1ELi128ELi64ELi64ELi1EEviiiPT_S1_S1_ii_param_3,
	.param .u64 .ptr .align 1 _Z9cuda_gemmIiLi128ELi8ELi1ELi128ELi64ELi64ELi1EEviiiPT_S1_S1_ii_param_4,
	.param .u64 .ptr .align 1 _Z9cuda_gemmIiLi128ELi8ELi1ELi128ELi64ELi64ELi1EEviiiPT_S1_S1_ii_param_5,
	.param .u32 _Z9cuda_gemmIiLi128ELi8ELi1ELi128ELi64ELi64ELi1EEviiiPT_S1_S1_ii_param_6,
	.param .u32 _Z9cuda_gemmIiLi128ELi8ELi1ELi128ELi64ELi64ELi1EEviiiPT_S1_S1_ii_param_7
)
.maxntid 128
{
	.reg .pred 	%p<58>;
	.reg .b16 	%rs<6>;
	.reg .b32 	%r<403>;
	.reg .b64 	%rd<47>;
	// demoted variable
	.shared .align 128 .b8 _ZZ9cuda_gemmIiLi128ELi8ELi1ELi128ELi64ELi64ELi1EEviiiPT_S1_S1_iiE11kron_fac_sh[16640];
	// demoted variable
	.shared .align 128 .b8 _ZZ9cuda_gemmIiLi128ELi8ELi1ELi128ELi64ELi64ELi1EEviiiPT_S1_S1_iiE3Ash[512];
	// demoted variable
	.shared .align 128 .b8 _ZZ9cuda_gemmIiLi128ELi8ELi1ELi128ELi64ELi64ELi1EEviiiPT_S1_S1_iiE3Csh[512];
	ld.param.u64 	%rd10, [_Z9cuda_gemmIiLi128ELi8ELi1ELi128ELi64ELi64ELi1EEviiiPT_S1_S1_ii_param_3];
	ld.param.u64 	%rd11, [_Z9cuda_gemmIiLi128ELi8ELi1ELi128ELi64ELi64ELi1EEviiiPT_S1_S1_ii_param_4];
	ld.param.u64 	%rd12, [_Z9cuda_gemmIiLi128ELi8ELi1ELi128ELi64ELi64ELi1EEviiiPT_S1_S1_ii_param_5];
	cvta.to.global.u64 	%rd1, %rd11;
	cvta.to.global.u64 	%rd2, %rd10;
	cvta.to.global.u64 	%rd3, %rd12;
	mov.u32 	%r1, %tid.x;
	and.b32  	%r2, %r1, 31;
	mov.u32 	%r3, %ntid.x;
	add.s32 	%r4, %r1, %r3;
	cvt.u16.u32 	%rs2, %r4;
	xor.b16  	%rs3, %rs2, 4095;
	cvt.u16.u32 	%rs4, %r3;
	div.u16 	%rs5, %rs3, %rs4;
	and.b16  	%rs1, %rs5, 3;
	setp.eq.s16 	%p2, %rs1, 2;
	mov.u32 	%r388, %r1;
	@%p2 bra 	$L__BB131_3;
	cvt.u32.u16 	%r5, %rs1;
	mov.b32 	%r387, 0;
	mov.u32 	%r388, %r1;
$L__BB131_2:
	.pragma "nounroll";
	mul.wide.u32 	%rd13, %r388, 4;
	add.s64 	%rd14, %rd1, %rd13;
	ld.global.u32 	%r155, [%rd14];
	and.b32  	%r156, %r388, 63;
	mov.u32 	%r157, _ZZ9cuda_gemmIiLi128ELi8ELi1ELi128ELi64ELi64ELi1EEviiiPT_S1_S1_iiE11kron_fac_sh;
	mad.lo.s32 	%r158, %r156, 260, %r157;
	shr.u32 	%r159, %r388, 4;
	and.b32  	%r160, %r159, 268435452;
	add.s32 	%r161, %r158, %r160;
	st.shared.u32 	[%r161], %r155;
	add.s32 	%r388, %r388, %r3;
	add.s32 	%r387, %r387, 1;
	xor.b32  	%r162, %r387, %r5;
	setp.ne.s32 	%p3, %r162, 2;
	@%p3 bra 	$L__BB131_2;
$L__BB131_3:
	mov.u32 	%r165, _ZZ9cuda_gemmIiLi128ELi8ELi1ELi128ELi64ELi64ELi1EEviiiPT_S1_S1_iiE11kron_fac_sh;
$L__BB131_4:
	mul.wide.u32 	%rd15, %r388, 4;
	add.s64 	%rd16, %rd1, %rd15;
	ld.global.u32 	%r163, [%rd16];
	and.b32  	%r164, %r388, 63;
	mad.lo.s32 	%r166, %r164, 260, %r165;
	shr.u32 	%r167, %r388, 4;
	and.b32  	%r168, %r167, 268435452;
	add.s32 	%r169, %r166, %r168;
	st.shared.u32 	[%r169], %r163;
	add.s32 	%r170, %r388, %r3;
	mul.wide.u32 	%rd17, %r170, 4;
	add.s64 	%rd18, %rd1, %rd17;
	ld.global.u32 	%r171, [%rd18];
	and.b32  	%r172, %r170, 63;
	mad.lo.s32 	%r173, %r172, 260, %r165;
	shr.u32 	%r174, %r170, 4;
	and.b32  	%r175, %r174, 268435452;
	add.s32 	%r176, %r173, %r175;
	st.shared.u32 	[%r176], %r171;
	add.s32 	%r177, %r170, %r3;
	mul.wide.u32 	%rd19, %r177, 4;
	add.s64 	%rd20, %rd1, %rd19;
	ld.global.u32 	%r178, [%rd20];
	and.b32  	%r179, %r177, 63;
	mad.lo.s32 	%r180, %r179, 260, %r165;
	shr.u32 	%r181, %r177, 4;
	and.b32  	%r182, %r181, 268435452;
	add.s32 	%r183, %r180, %r182;
	st.shared.u32 	[%r183], %r178;
	add.s32 	%r184, %r177, %r3;
	mul.wide.u32 	%rd21, %r184, 4;
	add.s64 	%rd22, %rd1, %rd21;
	ld.global.u32 	%r185, [%rd22];
	and.b32  	%r186, %r184, 63;
	mad.lo.s32 	%r187, %r186, 260, %r165;
	shr.u32 	%r188, %r184, 4;
	and.b32  	%r189, %r188, 268435452;
	add.s32 	%r190, %r187, %r189;
	st.shared.u32 	[%r190], %r185;
	add.s32 	%r388, %r184, %r3;
	setp.lt.u32 	%p4, %r388, 4096;
	@%p4 bra 	$L__BB131_4;
	and.b32  	%r13, %r1, 1;
	mov.u32 	%r390, %ctaid.y;
	mov.u32 	%r15, %nctaid.y;
	shl.b32 	%r16, %r15, 3;
	setp.ge.u32 	%p5, %r390, %r16;
	@%p5 bra 	$L__BB131_31;
	shl.b32 	%r191, %r13, 6;
	or.b32  	%r17, %r191, %r2;
	max.u32 	%r192, %r4, 128;
	setp.lt.u32 	%p6, %r4, 128;
	selp.u32 	%r193, 1, 0, %p6;
	add.s32 	%r194, %r4, %r193;
	sub.s32 	%r195, %r192, %r194;
	div.u32 	%r196, %r195, %r3;
	add.s32 	%r18, %r196, %r193;
	and.b32  	%r19, %r18, 3;
	shl.b32 	%r197, %r1, 2;
	mov.u32 	%r198, _ZZ9cuda_gemmIiLi128ELi8ELi1ELi128ELi64ELi64ELi1EEviiiPT_S1_S1_iiE3Ash;
	add.s32 	%r20, %r198, %r197;
	shl.b32 	%r21, %r3, 2;
	add.s32 	%r22, %r20, %r21;
	add.s32 	%r23, %r4, %r3;
	add.s32 	%r24, %r23, %r3;
	mov.u32 	%r199, _ZZ9cuda_gemmIiLi128ELi8ELi1ELi128ELi64ELi64ELi1EEviiiPT_S1_S1_iiE3Csh;
	add.s32 	%r25, %r199, %r197;
	add.s32 	%r26, %r25, %r21;
	add.s32 	%r27, %r26, %r21;
	setp.eq.s32 	%p7, %r2, 31;
	selp.b32 	%r28, -32, 0, %p7;
	setp.lt.u32 	%p8, %r2, 30;
	selp.b32 	%r29, 0, -32, %p8;
	setp.lt.u32 	%p9, %r2, 29;
	selp.b32 	%r30, 0, -32, %p9;
	setp.lt.u32 	%p10, %r2, 28;
	selp.b32 	%r31, 0, -32, %p10;
	setp.lt.u32 	%p11, %r2, 27;
	selp.b32 	%r32, 0, -32, %p11;
	setp.lt.u32 	%p12, %r2, 26;
	selp.b32 	%r33, 0, -32, %p12;
	setp.lt.u32 	%p13, %r2, 25;
	selp.b32 	%r34, 0, -32, %p13;
	setp.lt.u32 	%p14, %r2, 24;
	selp.b32 	%r35, 0, -32, %p14;
	setp.lt.u32 	%p15, %r2, 23;
	selp.b32 	%r36, 0, -32, %p15;
	setp.lt.u32 	%p16, %r2, 22;
	selp.b32 	%r37, 0, -32, %p16;
	setp.lt.u32 	%p17, %r2, 21;
	selp.b32 	%r38, 0, -32, %p17;
	setp.lt.u32 	%p18, %r2, 20;
	selp.b32 	%r39, 0, -32, %p18;
	setp.lt.u32 	%p19, %r2, 19;
	selp.b32 	%r40, 0, -32, %p19;
	setp.lt.u32 	%p20, %r2, 18;
	selp.b32 	%r41, 0, -32, %p20;
	setp.lt.u32 	%p21, %r2, 17;
	selp.b32 	%r42, 0, -32, %p21;
	setp.lt.u32 	%p22, %r2, 16;
	selp.b32 	%r43, 0, -32, %p22;
	setp.lt.u32 	%p23, %r2, 15;
	selp.b32 	%r44, 0, -32, %p23;
	setp.lt.u32 	%p24, %r2, 14;
	selp.b32 	%r45, 0, -32, %p24;
	setp.lt.u32 	%p25, %r2, 13;
	selp.b32 	%r46, 0, -32, %p25;
	setp.lt.u32 	%p26, %r2, 12;
	selp.b32 	%r47, 0, -32, %p26;
	setp.lt.u32 	%p27, %r2, 11;
	selp.b32 	%r48, 0, -32, %p27;
	setp.lt.u32 	%p28, %r2, 10;
	selp.b32 	%r49, 0, -32, %p28;
	setp.lt.u32 	%p29, %r2, 9;
	selp.b32 	%r50, 0, -32, %p29;
	setp.lt.u32 	%p30, %r2, 8;
	selp.b32 	%r51, 0, -32, %p30;
	setp.lt.u32 	%p31, %r2, 7;
	selp.b32 	%r52, 0, -32, %p31;
	setp.lt.u32 	%p32, %r2, 6;
	selp.b32 	%r53, 0, -32, %p32;
	setp.lt.u32 	%p33, %r2, 5;
	selp.b32 	%r54, 0, -32, %p33;
	setp.lt.u32 	%p34, %r2, 4;
	selp.b32 	%r55, 0, -32, %p34;
	setp.lt.u32 	%p35, %r2, 3;
	selp.b32 	%r56, 0, -32, %p35;
	setp.lt.u32 	%p36, %r2, 2;
	selp.b32 	%r57, 0, -32, %p36;
	setp.eq.s32 	%p37, %r2, 0;
	selp.b32 	%r58, 0, -32, %p37;
	mul.wide.u32 	%rd4, %r3, 16;
	shr.u32 	%r59, %r3, 1;
	shr.u32 	%r60, %r1, 1;
	shl.b32 	%r85, %r28, 2;
	shl.b32 	%r87, %r29, 2;
	shl.b32 	%r89, %r30, 2;
	shl.b32 	%r91, %r31, 2;
	shl.b32 	%r93, %r32, 2;
	shl.b32 	%r95, %r33, 2;
	shl.b32 	%r97, %r34, 2;
	shl.b32 	%r99, %r35, 2;
	shl.b32 	%r101, %r36, 2;
	shl.b32 	%r103, %r37, 2;
	shl.b32 	%r105, %r38, 2;
	shl.b32 	%r107, %r39, 2;
	shl.b32 	%r109, %r40, 2;
	shl.b32 	%r111, %r41, 2;
	shl.b32 	%r113, %r42, 2;
	shl.b32 	%r115, %r43, 2;
	shl.b32 	%r117, %r44, 2;
	shl.b32 	%r119, %r45, 2;
	shl.b32 	%r121, %r46, 2;
	shl.b32 	%r123, %r47, 2;
	shl.b32 	%r125, %r48, 2;
	shl.b32 	%r127, %r49, 2;
	shl.b32 	%r129, %r50, 2;
	shl.b32 	%r131, %r51, 2;
	shl.b32 	%r133, %r52, 2;
	shl.b32 	%r135, %r53, 2;
	shl.b32 	%r137, %r54, 2;
	shl.b32 	%r139, %r55, 2;
	shl.b32 	%r141, %r56, 2;
	shl.b32 	%r143, %r57, 2;
	shl.b32 	%r145, %r58, 2;
	cvt.u64.u32 	%rd42, %r21;
$L__BB131_7:
	setp.eq.s32 	%p38, %r19, 3;
	shl.b32 	%r62, %r390, 7;
	mov.u32 	%r391, %r1;
	@%p38 bra 	$L__BB131_11;
	setp.eq.s32 	%p39, %r19, 0;
	add.s32 	%r63, %r62, %r1;
	mul.wide.u32 	%rd23, %r63, 4;
	add.s64 	%rd24, %rd2, %rd23;
	ld.global.u32 	%r200, [%rd24];
	st.shared.u32 	[%r20], %r200;
	mov.u32 	%r391, %r4;
	@%p39 bra 	$L__BB131_11;
	setp.eq.s32 	%p40, %r19, 1;
	add.s32 	%r64, %r63, %r3;
	mul.wide.u32 	%rd25, %r64, 4;
	add.s64 	%rd26, %rd2, %rd25;
	ld.global.u32 	%r201, [%rd26];
	st.shared.u32 	[%r22], %r201;
	mov.u32 	%r391, %r23;
	@%p40 bra 	$L__BB131_11;
	add.s32 	%r202, %r64, %r3;
	mul.wide.u32 	%rd27, %r202, 4;
	add.s64 	%rd28, %rd2, %rd27;
	ld.global.u32 	%r203, [%rd28];
	add.s32 	%r204, %r22, %r21;
	st.shared.u32 	[%r204], %r203;
	mov.u32 	%r391, %r24;
$L__BB131_11:
	setp.lt.u32 	%p41, %r18, 3;
	@%p41 bra 	$L__BB131_14;
	shl.b32 	%r205, %r391, 2;
	mov.u32 	%r206, _ZZ9cuda_gemmIiLi128ELi8ELi1ELi128ELi64ELi64ELi1EEviiiPT_S1_S1_iiE3Ash;
	add.s32 	%r395, %r206, %r205;
	add.s32 	%r207, %r391, %r62;
	add.s32 	%r394, %r207, %r3;
	shl.b32 	%r208, %r3, 1;
	add.s32 	%r393, %r207, %r208;
	mad.lo.s32 	%r392, %r3, 3, %r207;
	mul.wide.u32 	%rd29, %r207, 4;
	add.s64 	%rd46, %rd2, %rd29;
$L__BB131_13:
	ld.global.u32 	%r209, [%rd46];
	st.shared.u32 	[%r395], %r209;
	mul.wide.u32 	%rd30, %r394, 4;
	add.s64 	%rd31, %rd2, %rd30;
	ld.global.u32 	%r210, [%rd31];
	add.s32 	%r211, %r395, %r21;
	st.shared.u32 	[%r211], %r210;
	mul.wide.u32 	%rd32, %r393, 4;
	add.s64 	%rd33, %rd2, %rd32;
	ld.global.u32 	%r212, [%rd33];
	shl.b32 	%r213, %r3, 3;
	add.s32 	%r214, %r395, %r213;
	st.shared.u32 	[%r214], %r212;
	mul.wide.u32 	%rd34, %r392, 4;
	add.s64 	%rd35, %rd2, %rd34;
	ld.global.u32 	%r215, [%rd35];
	mad.lo.s32 	%r216, %r3, 12, %r395;
	st.shared.u32 	[%r216], %r215;
	add.s32 	%r391, %r391, %r21;
	shl.b32 	%r217, %r3, 4;
	add.s32 	%r395, %r395, %r217;
	add.s32 	%r394, %r394, %r21;
	add.s32 	%r393, %r393, %r21;
	add.s32 	%r392, %r392, %r21;
	add.s64 	%rd46, %rd46, %rd4;
	setp.lt.u32 	%p42, %r391, 128;
	@%p42 bra 	$L__BB131_13;
$L__BB131_14:
	setp.eq.s32 	%p43, %r19, 3;
	bar.sync 	0;
	mov.u32 	%r397, %r1;
	@%p43 bra 	$L__BB131_18;
	setp.eq.s32 	%p44, %r19, 0;
	mov.b32 	%r218, 0;
	st.shared.u32 	[%r25], %r218;
	mov.u32 	%r397, %r4;
	@%p44 bra 	$L__BB131_18;
	setp.eq.s32 	%p45, %r19, 1;
	mov.b32 	%r219, 0;
	st.shared.u32 	[%r26], %r219;
	mov.u32 	%r397, %r23;
	@%p45 bra 	$L__BB131_18;
	mov.b32 	%r220, 0;
	st.shared.u32 	[%r27], %r220;
	mov.u32 	%r397, %r24;
$L__BB131_18:
	setp.lt.u32 	%p46, %r18, 3;
	@%p46 bra 	$L__BB131_20;
$L__BB131_19:
	shl.b32 	%r221, %r397, 2;
	mov.u32 	%r222, _ZZ9cuda_gemmIiLi128ELi8ELi1ELi128ELi64ELi64ELi1EEviiiPT_S1_S1_iiE3Csh;
	add.s32 	%r223, %r222, %r221;
	mov.b32 	%r224, 0;
	st.shared.u32 	[%r223], %r224;
	add.s32 	%r225, %r223, %r21;
	st.shared.u32 	[%r225], %r224;
	add.s32 	%r226, %r225, %r21;
	st.shared.u32 	[%r226], %r224;
	add.s32 	%r227, %r226, %r21;
	st.shared.u32 	[%r227], %r224;
	add.s32 	%r397, %r21, %r397;
	setp.lt.u32 	%p47, %r397, 128;
	@%p47 bra 	$L__BB131_19;
$L__BB131_20:
	mov.b32 	%r399, 0;
	mov.pred 	%p57, -1;
$L__BB131_21:
	mov.pred 	%p1, %p57;
	add.s32 	%r229, %r17, %r399;
	shl.b32 	%r230, %r229, 2;
	mov.u32 	%r231, _ZZ9cuda_gemmIiLi128ELi8ELi1ELi128ELi64ELi64ELi1EEviiiPT_S1_S1_iiE3Ash;
	add.s32 	%r232, %r231, %r230;
	ld.shared.u32 	%r84, [%r232];
	add.s32 	%r233, %r232, %r85;
	ld.shared.u32 	%r86, [%r233+4];
	add.s32 	%r234, %r232, %r87;
	ld.shared.u32 	%r88, [%r234+8];
	add.s32 	%r235, %r232, %r89;
	ld.shared.u32 	%r90, [%r235+12];
	add.s32 	%r236, %r232, %r91;
	ld.shared.u32 	%r92, [%r236+16];
	add.s32 	%r237, %r232, %r93;
	ld.shared.u32 	%r94, [%r237+20];
	add.s32 	%r238, %r232, %r95;
	ld.shared.u32 	%r96, [%r238+24];
	add.s32 	%r239, %r232, %r97;
	ld.shared.u32 	%r98, [%r239+28];
	add.s32 	%r240, %r232, %r99;
	ld.shared.u32 	%r100, [%r240+32];
	add.s32 	%r241, %r232, %r101;
	ld.shared.u32 	%r102, [%r241+36];
	add.s32 	%r242, %r232, %r103;
	ld.shared.u32 	%r104, [%r242+40];
	add.s32 	%r243, %r232, %r105;
	ld.shared.u32 	%r106, [%r243+44];
	add.s32 	%r244, %r232, %r107;
	ld.shared.u32 	%r108, [%r244+48];
	add.s32 	%r245, %r232, %r109;
	ld.shared.u32 	%r110, [%r245+52];
	add.s32 	%r246, %r232, %r111;
	ld.shared.u32 	%r112, [%r246+56];
	add.s32 	%r247, %r232, %r113;
	ld.shared.u32 	%r114, [%r247+60];
	add.s32 	%r248, %r232, %r115;
	ld.shared.u32 	%r116, [%r248+64];
	add.s32 	%r249, %r232, %r117;
	ld.shared.u32 	%r118, [%r249+68];
	add.s32 	%r250, %r232, %r119;
	ld.shared.u32 	%r120, [%r250+72];
	add.s32 	%r251, %r232, %r121;
	ld.shared.u32 	%r122, [%r251+76];
	add.s32 	%r252, %r232, %r123;
	ld.shared.u32 	%r124, [%r252+80];
	add.s32 	%r253, %r232, %r125;
	ld.shared.u32 	%r126, [%r253+84];
	add.s32 	%r254, %r232, %r127;
	ld.shared.u32 	%r128, [%r254+88];
	add.s32 	%r255, %r232, %r129;
	ld.shared.u32 	%r130, [%r255+92];
	add.s32 	%r256, %r232, %r131;
	ld.shared.u32 	%r132, [%r256+96];
	add.s32 	%r257, %r232, %r133;
	ld.shared.u32 	%r134, [%r257+100];
	add.s32 	%r258, %r232, %r135;
	ld.shared.u32 	%r136, [%r258+104];
	add.s32 	%r259, %r232, %r137;
	ld.shared.u32 	%r138, [%r259+108];
	add.s32 	%r260, %r232, %r139;
	ld.shared.u32 	%r140, [%r260+112];
	add.s32 	%r261, %r232, %r141;
	ld.shared.u32 	%r142, [%r261+116];
	add.s32 	%r262, %r232, %r143;
	ld.shared.u32 	%r144, [%r262+120];
	add.s32 	%r263, %r232, %r145;
	ld.shared.u32 	%r146, [%r263+124];
	add.s32 	%r147, %r399, %r2;
	shl.b32 	%r266, %r147, 2;
	mov.u32 	%r400, %r60;
$L__BB131_22:
	mov.u32 	%r264, _ZZ9cuda_gemmIiLi128ELi8ELi1ELi128ELi64ELi64ELi1EEviiiPT_S1_S1_iiE11kron_fac_sh;
	mad.lo.s32 	%r265, %r400, 260, %r264;
	add.s32 	%r267, %r265, %r266;
	ld.shared.u32 	%r268, [%r267];
	mul.lo.s32 	%r269, %r268, %r84;
	add.s32 	%r270, %r267, %r85;
	ld.shared.u32 	%r271, [%r270+4];
	mad.lo.s32 	%r272, %r271, %r86, %r269;
	add.s32 	%r273, %r267, %r87;
	ld.shared.u32 	%r274, [%r273+8];
	mad.lo.s32 	%r275, %r274, %r88, %r272;
	add.s32 	%r276, %r267, %r89;
	ld.shared.u32 	%r277, [%r276+12];
	mad.lo.s32 	%r278, %r277, %r90, %r275;
	add.s32 	%r279, %r267, %r91;
	ld.shared.u32 	%r280, [%r279+16];
	mad.lo.s32 	%r281, %r280, %r92, %r278;
	add.s32 	%r282, %r267, %r93;
	ld.shared.u32 	%r283, [%r282+20];
	mad.lo.s32 	%r284, %r283, %r94, %r281;
	add.s32 	%r285, %r267, %r95;
	ld.shared.u32 	%r286, [%r285+24];
	mad.lo.s32 	%r287, %r286, %r96, %r284;
	add.s32 	%r288, %r267, %r97;
	ld.shared.u32 	%r289, [%r288+28];
	mad.lo.s32 	%r290, %r289, %r98, %r287;
	add.s32 	%r291, %r267, %r99;
	ld.shared.u32 	%r292, [%r291+32];
	mad.lo.s32 	%r293, %r292, %r100, %r290;
	add.s32 	%r294, %r267, %r101;
	ld.shared.u32 	%r295, [%r294+36];
	mad.lo.s32 	%r296, %r295, %r102, %r293;
	add.s32 	%r297, %r267, %r103;
	ld.shared.u32 	%r298, [%r297+40];
	mad.lo.s32 	%r299, %r298, %r104, %r296;
	add.s32 	%r300, %r267, %r105;
	ld.shared.u32 	%r301, [%r300+44];
	mad.lo.s32 	%r302, %r301, %r106, %r299;
	add.s32 	%r303, %r267, %r107;
	ld.shared.u32 	%r304, [%r303+48];
	mad.lo.s32 	%r305, %r304, %r108, %r302;
	add.s32 	%r306, %r267, %r109;
	ld.shared.u32 	%r307, [%r306+52];
	mad.lo.s32 	%r308, %r307, %r110, %r305;
	add.s32 	%r309, %r267, %r111;
	ld.shared.u32 	%r310, [%r309+56];
	mad.lo.s32 	%r311, %r310, %r112, %r308;
	add.s32 	%r312, %r267, %r113;
	ld.shared.u32 	%r313, [%r312+60];
	mad.lo.s32 	%r314, %r313, %r114, %r311;
	add.s32 	%r315, %r267, %r115;
	ld.shared.u32 	%r316, [%r315+64];
	mad.lo.s32 	%r317, %r316, %r116, %r314;
	add.s32 	%r318, %r267, %r117;
	ld.shared.u32 	%r319, [%r318+68];
	mad.lo.s32 	%r320, %r319, %r118, %r317;
	add.s32 	%r321, %r267, %r119;
	ld.shared.u32 	%r322, [%r321+72];
	mad.lo.s32 	%r323, %r322, %r120, %r320;
	add.s32 	%r324, %r267, %r121;
	ld.shared.u32 	%r325, [%r324+76];
	mad.lo.s32 	%r326, %r325, %r122, %r323;
	add.s32 	%r327, %r267, %r123;
	ld.shared.u32 	%r328, [%r327+80];
	mad.lo.s32 	%r329, %r328, %r124, %r326;
	add.s32 	%r330, %r267, %r125;
	ld.shared.u32 	%r331, [%r330+84];
	mad.lo.s32 	%r332, %r331, %r126, %r329;
	add.s32 	%r333, %r267, %r127;
	ld.shared.u32 	%r334, [%r333+88];
	mad.lo.s32 	%r335, %r334, %r128, %r332;
	add.s32 	%r336, %r267, %r129;
	ld.shared.u32 	%r337, [%r336+92];
	mad.lo.s32 	%r338, %r337, %r130, %r335;
	add.s32 	%r339, %r267, %r131;
	ld.shared.u32 	%r340, [%r339+96];
	mad.lo.s32 	%r341, %r340, %r132, %r338;
	add.s32 	%r342, %r267, %r133;
	ld.shared.u32 	%r343, [%r342+100];
	mad.lo.s32 	%r344, %r343, %r134, %r341;
	add.s32 	%r345, %r267, %r135;
	ld.shared.u32 	%r346, [%r345+104];
	mad.lo.s32 	%r347, %r346, %r136, %r344;
	add.s32 	%r348, %r267, %r137;
	ld.shared.u32 	%r349, [%r348+108];
	mad.lo.s32 	%r350, %r349, %r138, %r347;
	add.s32 	%r351, %r267, %r139;
	ld.shared.u32 	%r352, [%r351+112];
	mad.lo.s32 	%r353, %r352, %r140, %r350;
	add.s32 	%r354, %r267, %r141;
	ld.shared.u32 	%r355, [%r354+116];
	mad.lo.s32 	%r356, %r355, %r142, %r353;
	add.s32 	%r357, %r267, %r143;
	ld.shared.u32 	%r358, [%r357+120];
	mad.lo.s32 	%r359, %r358, %r144, %r356;
	add.s32 	%r360, %r267, %r145;
	ld.shared.u32 	%r361, [%r360+124];
	mad.lo.s32 	%r362, %r361, %r146, %r359;
	shl.b32 	%r363, %r13, 2;
	shl.b32 	%r364, %r400, 3;
	or.b32  	%r365, %r364, %r363;
	mov.u32 	%r366, _ZZ9cuda_gemmIiLi128ELi8ELi1ELi128ELi64ELi64ELi1EEviiiPT_S1_S1_iiE3Csh;
	add.s32 	%r367, %r366, %r365;
	ld.shared.u32 	%r368, [%r367];
	add.s32 	%r369, %r368, %r362;
	st.shared.u32 	[%r367], %r369;
	add.s32 	%r400, %r400, %r59;
	setp.lt.u32 	%p49, %r400, 64;
	@%p49 bra 	$L__BB131_22;
	mov.b32 	%r399, 32;
	mov.pred 	%p57, 0;
	@%p1 bra 	$L__BB131_21;
	setp.eq.s32 	%p51, %r19, 3;
	bar.sync 	0;
	mov.u32 	%r401, %r1;
	@%p51 bra 	$L__BB131_28;
	setp.eq.s32 	%p52, %r19, 0;
	add.s32 	%r371, %r62, %r1;
	ld.shared.u32 	%r372, [%r25];
	mul.wide.s32 	%rd36, %r371, 4;
	add.s64 	%rd8, %rd3, %rd36;
	st.global.u32 	[%rd8], %r372;
	mov.u32 	%r401, %r4;
	@%p52 bra 	$L__BB131_28;
	setp.eq.s32 	%p53, %r19, 1;
	ld.shared.u32 	%r373, [%r26];
	cvt.u64.u32 	%rd37, %r21;
	add.s64 	%rd9, %rd8, %rd37;
	st.global.u32 	[%rd9], %r373;
	mov.u32 	%r401, %r23;
	@%p53 bra 	$L__BB131_28;
	ld.shared.u32 	%r374, [%r27];
	add.s64 	%rd39, %rd9, %rd37;
	st.global.u32 	[%rd39], %r374;
	mov.u32 	%r401, %r24;
$L__BB131_28:
	setp.lt.u32 	%p54, %r18, 3;
	@%p54 bra 	$L__BB131_30;
$L__BB131_29:
	add.s32 	%r375, %r62, %r401;
	shl.b32 	%r376, %r401, 2;
	add.s32 	%r378, %r366, %r376;
	ld.shared.u32 	%r379, [%r378];
	mul.wide.s32 	%rd40, %r375, 4;
	add.s64 	%rd41, %rd3, %rd40;
	st.global.u32 	[%rd41], %r379;
	add.s32 	%r380, %r378, %r21;
	ld.shared.u32 	%r381, [%r380];
	add.s64 	%rd43, %rd41, %rd42;
	st.global.u32 	[%rd43], %r381;
	add.s32 	%r382, %r380, %r21;
	ld.shared.u32 	%r383, [%r382];
	add.s64 	%rd44, %rd43, %rd42;
	st.global.u32 	[%rd44], %r383;
	add.s32 	%r384, %r382, %r21;
	ld.shared.u32 	%r385, [%r384];
	add.s64 	%rd45, %rd44, %rd42;
	st.global.u32 	[%rd45], %r385;
	add.s32 	%r401, %r21, %r401;
	setp.lt.u32 	%p55, %r401, 128;
	@%p55 bra 	$L__BB131_29;
$L__BB131_30:
	add.s32 	%r390, %r390, %r15;
	setp.lt.u32 	%p56, %r390, %r16;
	@%p56 bra 	$L__BB131_7;
$L__BB131_31:
	ret;

}
	// .globl	_Z9cuda_gemmIiLi128ELi8ELi1ELi256ELi2ELi2ELi0EEviiiPT_S1_S1_ii
.visible .entry _Z9cuda_gemmIiLi128ELi8ELi1ELi256ELi2ELi2ELi0EEviiiPT_S1_S1_ii(
	.param .u32 _Z9cuda_gemmIiLi128ELi8ELi1ELi256ELi2ELi2ELi0EEviiiPT_S1_S1_ii_param_0,
	.param .u32 _Z9cuda_gemmIiLi128ELi8ELi1ELi256ELi2ELi2ELi0EEviiiPT_S1_S1_ii_param_1,
	.param .u32 _Z9cuda_gemmIiLi128ELi8ELi1ELi256ELi2ELi2ELi0EEviiiPT_S1_S1_ii_param_2,
	.param .u64 .ptr .align 1 _Z9cuda_gemmIiLi128ELi8ELi1ELi256ELi2ELi2ELi0EEviiiPT_S1_S1_ii_param_3,
	.param .u64 .ptr .align 1 _Z9cuda_gemmIiLi128ELi8ELi1ELi256ELi2ELi2ELi0EEviiiPT_S1_S1_ii_param_4,
	.param .u64 .ptr .align 1 _Z9cuda_gemmIiLi128ELi8ELi1ELi256ELi2ELi2ELi0EEviiiPT_S1_S1_ii_param_5,
	.param .u32 _Z9cuda_gemmIiLi128ELi8ELi1ELi256ELi2ELi2ELi0EEviiiPT_S1_S1_ii_param_6,
	.param .u32 _Z9cuda_gemmIiLi128ELi8ELi1ELi256ELi2ELi2ELi0EEviiiPT_S1_S1_ii_param_7
)
.maxntid 128
{
	.reg .pred 	%p<35>;
	.reg .b16 	%rs<8>;
	.reg .b32 	%r<235>;
	.reg .b64 	%rd<37>;
	// demoted variable
	.shared .align 128 .b8 _ZZ9cuda_gemmIiLi128ELi8ELi1ELi256ELi2ELi2ELi0EEviiiPT_S1_S1_iiE11kron_fac_sh[24];
	// demoted variable
	.shared .align 128 .b8 _ZZ9cuda_gemmIiLi128ELi8ELi1ELi256ELi2ELi2ELi0EEviiiPT_S1_S1_iiE3Ash[1024];
	// demoted variable
	.shared .align 128 .b8 _ZZ9cuda_gemmIiLi128ELi8ELi1ELi256ELi2ELi2ELi0EEviiiPT_S1_S1_iiE3Csh[1024];
	ld.param.u32 	%r88, [_Z9cuda_gemmIiLi128ELi8ELi1ELi256ELi2ELi2ELi0EEviiiPT_S1_S1_ii_param_1];
	ld.param.u32 	%r89, [_Z9cuda_gemmIiLi128ELi8ELi1ELi256ELi2ELi2ELi0EEviiiPT_S1_S1_ii_param_2];
	ld.param.u64 	%rd5, [_Z9cuda_gemmIiLi128ELi8ELi1ELi256ELi2ELi2ELi0EEviiiPT_S1_S1_ii_param_3];
	ld.param.u64 	%rd4, [_Z9cuda_gemmIiLi128ELi8ELi1ELi256ELi2ELi2ELi0EEviiiPT_S1_S1_ii_param_4];
	ld.param.u64 	%rd6, [_Z9cuda_gemmIiLi128ELi8ELi1ELi256ELi2ELi2ELi0EEviiiPT_S1_S1_ii_param_5];
	ld.param.u32 	%r90, [_Z9cuda_gemmIiLi128ELi8ELi1ELi256ELi2ELi2ELi0EEviiiPT_S1_S1_ii_param_6];
	ld.param.u32 	%r91, [_Z9cuda_gemmIiLi128ELi8ELi1ELi256ELi2ELi2ELi0EEviiiPT_S1_S1_ii_param_7];
	cvta.to.global.u64 	%rd1, %rd5;
	cvta.to.global.u64 	%rd2, %rd6;
	mov.u32 	%r1, %tid.x;
	mul.lo.s32 	%r2, %r91, %r90;
	setp.ge.u32 	%p1, %r1, %r2;
	@%p1 bra 	$L__BB132_3;
	mov.u32 	%r3, %ntid.x;
	cvta.to.global.u64 	%rd3, %rd4;
	mov.u32 	%r211, %r1;
$L__BB132_2:
	mul.wide.u32 	%rd7, %r211, 4;
	add.s64 	%rd8, %rd3, %rd7;
	ld.global.u32 	%r92, [%rd8];
	rem.u32 	%r93, %r211, %r90;
	mov.u32 	%r94, _ZZ9cuda_gemmIiLi128ELi8ELi1ELi256ELi2ELi2ELi0EEviiiPT_S1_S1_iiE11kron_fac_sh;
	mad.lo.s32 	%r95, %r93, 12, %r94;
	div.u32 	%r96, %r211, %r91;
	shl.b32 	%r97, %r96, 2;
	add.s32 	%r98, %r95, %r97;
	st.shared.u32 	[%r98], %r92;
	add.s32 	%r211, %r211, %r3;
	setp.lt.u32 	%p2, %r211, %r2;
	@%p2 bra 	$L__BB132_2;
$L__BB132_3:
	div.s32 	%r6, 256, %r91;
	min.s32 	%r7, %r6, 128;
	div.u32 	%r8, %r1, %r7;
	mov.u32 	%r9, %ntid.x;
	mov.u32 	%r214, %ctaid.y;
	mov.u32 	%r11, %nctaid.y;
	shl.b32 	%r12, %r11, 3;
	setp.ge.u32 	%p3, %r214, %r12;
	@%p3 bra 	$L__BB132_39;
	mov.u32 	%r100, %ctaid.x;
	shl.b32 	%r13, %r100, 8;
	min.s32 	%r14, %r91, 32;
	shl.b32 	%r101, %r91, 8;
	sub.s32 	%r15, 8223, %r101;
	mul.lo.s32 	%r16, %r6, %r100;
	add.s32 	%r17, %r1, %r9;
	cvt.u16.u32 	%rs3, %r17;
	not.b16 	%rs4, %rs3;
	and.b16  	%rs5, %rs4, 255;
	cvt.u16.u32 	%rs6, %r9;
	and.b16  	%rs7, %rs6, 255;
	div.u16 	%rs1, %rs5, %rs7;
	and.b16  	%rs2, %rs1, 3;
	shl.b32 	%r102, %r1, 2;
	mov.u32 	%r103, _ZZ9cuda_gemmIiLi128ELi8ELi1ELi256ELi2ELi2ELi0EEviiiPT_S1_S1_iiE3Ash;
	add.s32 	%r18, %r103, %r102;
	shl.b32 	%r19, %r9, 2;
	add.s32 	%r20, %r18, %r19;
	add.s32 	%r21, %r17, %r9;
	add.s32 	%r22, %r21, %r9;
	mov.u32 	%r104, _ZZ9cuda_gemmIiLi128ELi8ELi1ELi256ELi2ELi2ELi0EEviiiPT_S1_S1_iiE3Csh;
	add.s32 	%r23, %r104, %r102;
	add.s32 	%r24, %r23, %r19;
	add.s32 	%r25, %r24, %r19;
	shl.b32 	%r26, %r9, 4;
	div.u32 	%r27, %r9, %r7;
	rem.u32 	%r28, %r1, %r7;
$L__BB132_5:
	setp.eq.s16 	%p4, %rs2, 2;
	mul.lo.s32 	%r32, %r214, %r89;
	mov.u32 	%r215, %r1;
	@%p4 bra 	$L__BB132_9;
	setp.eq.s16 	%p5, %rs2, 3;
	add.s32 	%r105, %r32, %r13;
	add.s32 	%r33, %r105, %r1;
	mul.wide.u32 	%rd9, %r33, 4;
	add.s64 	%rd10, %rd1, %rd9;
	ld.global.u32 	%r106, [%rd10];
	st.shared.u32 	[%r18], %r106;
	mov.u32 	%r215, %r17;
	@%p5 bra 	$L__BB132_9;
	setp.eq.s16 	%p6, %rs2, 0;
	add.s32 	%r34, %r33, %r9;
	mul.wide.u32 	%rd11, %r34, 4;
	add.s64 	%rd12, %rd1, %rd11;
	ld.global.u32 	%r107, [%rd12];
	st.shared.u32 	[%r20], %r107;
	mov.u32 	%r215, %r21;
	@%p6 bra 	$L__BB132_9;
	add.s32 	%r108, %r34, %r9;
	mul.wide.u32 	%rd13, %r108, 4;
	add.s64 	%rd14, %rd1, %rd13;
	ld.global.u32 	%r109, [%rd14];
	add.s32 	%r110, %r20, %r19;
	st.shared.u32 	[%r110], %r109;
	mov.u32 	%r215, %r22;
$L__BB132_9:
	setp.lt.u16 	%p7, %rs1, 2;
	@%p7 bra 	$L__BB132_12;
	shl.b32 	%r111, %r215, 2;
	mov.u32 	%r112, _ZZ9cuda_gemmIiLi128ELi8ELi1ELi256ELi2ELi2ELi0EEviiiPT_S1_S1_iiE3Ash;
	add.s32 	%r220, %r112, %r111;
	add.s32 	%r113, %r13, %r215;
	add.s32 	%r216, %r113, %r32;
	add.s32 	%r219, %r216, %r9;
	shl.b32 	%r114, %r9, 1;
	add.s32 	%r218, %r216, %r114;
	mad.lo.s32 	%r217, %r9, 3, %r216;
$L__BB132_11:
	mul.wide.u32 	%rd15, %r216, 4;
	add.s64 	%rd16, %rd1, %rd15;
	ld.global.u32 	%r115, [%rd16];
	st.shared.u32 	[%r220], %r115;
	mul.wide.u32 	%rd17, %r219, 4;
	add.s64 	%rd18, %rd1, %rd17;
	ld.global.u32 	%r116, [%rd18];
	add.s32 	%r117, %r220, %r19;
	st.shared.u32 	[%r117], %r116;
	mul.wide.u32 	%rd19, %r218, 4;
	add.s64 	%rd20, %rd1, %rd19;
	ld.global.u32 	%r118, [%rd20];
	shl.b32 	%r119, %r9, 3;
	add.s32 	%r120, %r220, %r119;
	st.shared.u32 	[%r120], %r118;
	mul.wide.u32 	%rd21, %r217, 4;
	add.s64 	%rd22, %rd1, %rd21;
	ld.global.u32 	%r121, [%rd22];
	mad.lo.s32 	%r122, %r9, 12, %r220;
	st.shared.u32 	[%r122], %r121;
	add.s32 	%r215, %r215, %r19;
	add.s32 	%r220, %r220, %r26;
	add.s32 	%r219, %r219, %r19;
	add.s32 	%r218, %r218, %r19;
	add.s32 	%r217, %r217, %r19;
	add.s32 	%r216, %r216, %r19;
	setp.lt.u32 	%p8, %r215, 256;
	@%p8 bra 	$L__BB132_11;
$L__BB132_12:
	bar.sync 	0;
	mov.u32 	%r222, %r1;
	@%p4 bra 	$L__BB132_16;
	setp.eq.s16 	%p10, %rs2, 3;
	mov.b32 	%r123, 0;
	st.shared.u32 	[%r23], %r123;
	mov.u32 	%r222, %r17;
	@%p10 bra 	$L__BB132_16;
	setp.eq.s16 	%p11, %rs2, 0;
	mov.b32 	%r124, 0;
	st.shared.u32 	[%r24], %r124;
	mov.u32 	%r222, %r21;
	@%p11 bra 	$L__BB132_16;
	mov.b32 	%r125, 0;
	st.shared.u32 	[%r25], %r125;
	mov.u32 	%r222, %r22;
$L__BB132_16:
	@%p7 bra 	$L__BB132_17;
	bra.uni 	$L__BB132_40;
$L__BB132_17:
	setp.lt.s32 	%p14, %r6, 1;
	@%p14 bra 	$L__BB132_32;
	and.b32  	%r134, %r1, 31;
	rem.s32 	%r54, %r134, %r14;
	add.s32 	%r135, %r54, 1;
	setp.lt.s32 	%p15, %r135, %r14;
	selp.b32 	%r55, 0, %r14, %p15;
	sub.s32 	%r56, %r54, %r55;
	setp.lt.s32 	%p16, %r54, %r91;
	selp.b32 	%r136, 0, %r91, %p16;
	sub.s32 	%r57, %r54, %r136;
	setp.lt.s32 	%p17, %r135, %r91;
	selp.b32 	%r137, 0, %r91, %p17;
	sub.s32 	%r58, %r135, %r137;
	mov.b32 	%r226, 0;
	shl.b32 	%r149, %r56, 2;
$L__BB132_19:
	setp.lt.s32 	%p18, %r91, 1;
	add.s32 	%r64, %r226, %r28;
	mad.lo.s32 	%r65, %r64, %r91, %r54;
	@%p18 bra 	$L__BB132_21;
	shl.b32 	%r138, %r65, 2;
	mov.u32 	%r139, _ZZ9cuda_gemmIiLi128ELi8ELi1ELi256ELi2ELi2ELi0EEviiiPT_S1_S1_iiE3Ash;
	add.s32 	%r140, %r139, %r138;
	ld.shared.u32 	%r227, [%r140];
$L__BB132_21:
	setp.lt.s32 	%p19, %r91, 2;
	@%p19 bra 	$L__BB132_23;
	sub.s32 	%r141, %r65, %r55;
	shl.b32 	%r142, %r141, 2;
	mov.u32 	%r143, _ZZ9cuda_gemmIiLi128ELi8ELi1ELi256ELi2ELi2ELi0EEviiiPT_S1_S1_iiE3Ash;
	add.s32 	%r144, %r143, %r142;
	ld.shared.u32 	%r228, [%r144+4];
$L__BB132_23:
	setp.ge.s32 	%p20, %r8, %r90;
	@%p20 bra 	$L__BB132_31;
	mov.u32 	%r229, %r8;
$L__BB132_25:
	setp.gt.u32 	%p21, %r91, 32;
	mov.u32 	%r145, _ZZ9cuda_gemmIiLi128ELi8ELi1ELi256ELi2ELi2ELi0EEviiiPT_S1_S1_iiE11kron_fac_sh;
	mad.lo.s32 	%r71, %r229, 12, %r145;
	shl.b32 	%r146, %r54, 2;
	add.s32 	%r147, %r71, %r146;
	ld.shared.u32 	%r72, [%r147];
	@%p21 bra 	$L__BB132_28;
	shfl.sync.idx.b32	%r152|%p25, %r72, %r57, %r15, -1;
	mul.lo.s32 	%r230, %r152, %r227;
	@%p19 bra 	$L__BB132_30;
	shfl.sync.idx.b32	%r153|%p26, %r72, %r58, %r15, -1;
	mad.lo.s32 	%r230, %r153, %r228, %r230;
	bra.uni 	$L__BB132_30;
$L__BB132_28:
	setp.gt.s32 	%p23, %r91, 0;
	mul.lo.s32 	%r148, %r72, %r227;
	selp.b32 	%r230, %r148, 0, %p23;
	@%p19 bra 	$L__BB132_30;
	add.s32 	%r150, %r71, %r149;
	ld.shared.u32 	%r151, [%r150+4];
	mad.lo.s32 	%r230, %r151, %r228, %r230;
$L__BB132_30:
	mad.lo.s32 	%r154, %r229, %r6, %r64;
	shl.b32 	%r155, %r154, 2;
	mov.u32 	%r156, _ZZ9cuda_gemmIiLi128ELi8ELi1ELi256ELi2ELi2ELi0EEviiiPT_S1_S1_iiE3Csh;
	add.s32 	%r157, %r156, %r155;
	ld.shared.u32 	%r158, [%r157];
	add.s32 	%r159, %r158, %r230;
	st.shared.u32 	[%r157], %r159;
	add.s32 	%r229, %r229, %r27;
	setp.lt.s32 	%p27, %r229, %r90;
	@%p27 bra 	$L__BB132_25;
$L__BB132_31:
	add.s32 	%r226, %r226, %r7;
	setp.lt.s32 	%p28, %r226, %r6;
	@%p28 bra 	$L__BB132_19;
$L__BB132_32:
	bar.sync 	0;
	mad.lo.s32 	%r82, %r214, %r88, %r16;
	div.s32 	%r83, %r89, %r91;
	mov.u32 	%r233, %r1;
	@%p4 bra 	$L__BB132_36;
	setp.eq.s16 	%p30, %rs2, 3;
	div.s32 	%r160, %r1, %r6;
	mad.lo.s32 	%r161, %r83, %r160, %r82;
	mul.lo.s32 	%r162, %r160, %r6;
	sub.s32 	%r163, %r1, %r162;
	add.s32 	%r164, %r161, %r163;
	ld.shared.u32 	%r165, [%r23];
	mul.wide.s32 	%rd23, %r164, 4;
	add.s64 	%rd24, %rd2, %rd23;
	st.global.u32 	[%rd24], %r165;
	mov.u32 	%r233, %r17;
	@%p30 bra 	$L__BB132_36;
	setp.eq.s16 	%p31, %rs2, 0;
	div.s32 	%r166, %r17, %r6;
	mad.lo.s32 	%r167, %r83, %r166, %r82;
	mul.lo.s32 	%r168, %r166, %r6;
	sub.s32 	%r169, %r17, %r168;
	add.s32 	%r170, %r167, %r169;
	ld.shared.u32 	%r171, [%r24];
	mul.wide.s32 	%rd25, %r170, 4;
	add.s64 	%rd26, %rd2, %rd25;
	st.global.u32 	[%rd26], %r171;
	mov.u32 	%r233, %r21;
	@%p31 bra 	$L__BB132_36;
	div.s32 	%r172, %r21, %r6;
	mad.lo.s32 	%r173, %r83, %r172, %r82;
	mul.lo.s32 	%r174, %r172, %r6;
	sub.s32 	%r175, %r21, %r174;
	add.s32 	%r176, %r173, %r175;
	ld.shared.u32 	%r177, [%r25];
	mul.wide.s32 	%rd27, %r176, 4;
	add.s64 	%rd28, %rd2, %rd27;
	st.global.u32 	[%rd28], %r177;
	mov.u32 	%r233, %r22;
$L__BB132_36:
	@%p7 bra 	$L__BB132_38;
$L__BB132_37:
	div.s32 	%r178, %r233, %r6;
	mad.lo.s32 	%r179, %r83, %r178, %r82;
	mul.lo.s32 	%r180, %r178, %r6;
	sub.s32 	%r181, %r233, %r180;
	add.s32 	%r182, %r179, %r181;
	shl.b32 	%r183, %r233, 2;
	mov.u32 	%r184, _ZZ9cuda_gemmIiLi128ELi8ELi1ELi256ELi2ELi2ELi0EEviiiPT_S1_S1_iiE3Csh;
	add.s32 	%r185, %r184, %r183;
	ld.shared.u32 	%r186, [%r185];
	mul.wide.s32 	%rd29, %r182, 4;
	add.s64 	%rd30, %rd2, %rd29;
	st.global.u32 	[%rd30], %r186;
	add.s32 	%r187, %r233, %r9;
	div.s32 	%r188, %r187, %r6;
	mad.lo.s32 	%r189, %r83, %r188, %r82;
	mul.lo.s32 	%r190, %r188, %r6;
	sub.s32 	%r191, %r187, %r190;
	add.s32 	%r192, %r189, %r191;
	add.s32 	%r193, %r185, %r19;
	ld.shared.u32 	%r194, [%r193];
	mul.wide.s32 	%rd31, %r192, 4;
	add.s64 	%rd32, %rd2, %rd31;
	st.global.u32 	[%rd32], %r194;
	add.s32 	%r195, %r187, %r9;
	div.s32 	%r196, %r195, %r6;
	mad.lo.s32 	%r197, %r83, %r196, %r82;
	mul.lo.s32 	%r198, %r196, %r6;
	sub.s32 	%r199, %r195, %r198;
	add.s32 	%r200, %r197, %r199;
	add.s32 	%r201, %r193, %r19;
	ld.shared.u32 	%r202, [%r201];
	mul.wide.s32 	%rd33, %r200, 4;
	add.s64 	%rd34, %rd2, %rd33;
	st.global.u32 	[%rd34], %r202;
	add.s32 	%r203, %r195, %r9;
	div.s32 	%r204, %r203, %r6;
	mad.lo.s32 	%r205, %r83, %r204, %r82;
	mul.lo.s32 	%r206, %r204, %r6;
	sub.s32 	%r207, %r203, %r206;
	add.s32 	%r208, %r205, %r207;
	add.s32 	%r209, %r201, %r19;
	ld.shared.u32 	%r210, [%r209];
	mul.wide.s32 	%rd35, %r208, 4;
	add.s64 	%rd36, %rd2, %rd35;
	st.global.u32 	[%rd36], %r210;
	add.s32 	%r233, %r203, %r9;
	setp.lt.u32 	%p33, %r233, 256;
	@%p33 bra 	$L__BB132_37;
$L__BB132_38:
	add.s32 	%r214, %r214, %r11;
	setp.lt.u32 	%p34, %r214, %r12;
	@%p34 bra 	$L__BB132_5;
$L__BB132_39:
	ret;
$L__BB132_40:
	shl.b32 	%r126, %r222, 2;
	mov.u32 	%r127, _ZZ9cuda_gemmIiLi128ELi8ELi1ELi256ELi2ELi2ELi0EEviiiPT_S1_S1_iiE3Csh;
	add.s32 	%r128, %r127, %r126;
	mov.b32 	%r129, 0;
	st.shared.u32 	[%r128], %r129;
	add.s32 	%r130, %r128, %r19;
	st.shared.u32 	[%r130], %r129;
	add.s32 	%r131, %r130, %r19;
	st.shared.u32 	[%r131], %r129;
	add.s32 	%r132, %r131, %r19;
	st.shared.u32 	[%r132], %r129;
	add.s32 	%r222, %r19, %r222;
	setp.lt.u32 	%p13, %r222, 256;
	@%p13 bra 	$L__BB132_40;
	bra.uni 	$L__BB132_17;

}
	// .globl	_Z9cuda_gemmIiLi128ELi8ELi1ELi256ELi2ELi2ELi1EEviiiPT_S1_S1_ii
.visible .entry _Z9cuda_gemmIiLi128ELi8ELi1ELi256ELi2ELi2ELi1EEviiiPT_S1_S1_ii(
	.param .u32 _Z9cuda_gemmIiLi128ELi8ELi1ELi256ELi2ELi2ELi1EEviiiPT_S1_S1_ii_param_0,
	.param .u32 _Z9cuda_gemmIiLi128ELi8ELi1ELi256ELi2ELi2ELi1EEviiiPT_S1_S1_ii_param_1,
	.param .u32 _Z9cuda_gemmIiLi128ELi8ELi1ELi256ELi2ELi2ELi1EEviiiPT_S1_S1_ii_param_2,
	.param .u64 .ptr .align 1 _Z9cuda_gemmIiLi128ELi8ELi1ELi256ELi2ELi2ELi1EEviiiPT_S1_S1_ii_param_3,
	.param .u64 .ptr .align 1 _Z9cuda_gemmIiLi128ELi8ELi1ELi256ELi2ELi2ELi1EEviiiPT_S1_S1_ii_param_4,
	.param .u64 .ptr .align 1 _Z9cuda_gemmIiLi128ELi8ELi1ELi256ELi2ELi2ELi1EEviiiPT_S1_S1_ii_param_5,
	.param .u32 _Z9cuda_gemmIiLi128ELi8ELi1ELi256ELi2ELi2ELi1EEviiiPT_S1_S1_ii_param_6,
	.param .u32 _Z9cuda_gemmIiLi128ELi8ELi1ELi256ELi2ELi2ELi1EEviiiPT_S1_S1_ii_param_7
)
.maxntid 128
{
	.reg .pred 	%p<24>;
	.reg .b16 	%rs<8>;
	.reg .b32 	%r<137>;
	.reg .b64 	%rd<39>;
	// demoted variable
	.shared .align 128 .b8 _ZZ9cuda_gemmIiLi128ELi8ELi1ELi256ELi2ELi2ELi1EEviiiPT_S1_S1_iiE11kron_fac_sh[24];
	// demoted variable
	.shared .align 128 .b8 _ZZ9cuda_gemmIiLi128ELi8ELi1ELi256ELi2ELi2ELi1EEviiiPT_S1_S1_iiE3Ash[1024];
	// demoted variable
	.shared .align 128 .b8 _ZZ9cuda_gemmIiLi128ELi8ELi1ELi256ELi2ELi2ELi1EEviiiPT_S1_S1_iiE3Csh[1024];
	ld.param.u64 	%rd11, [_Z9cuda_gemmIiLi128ELi8ELi1ELi256ELi2ELi2ELi1EEviiiPT_S1_S1_ii_param_3];
	ld.param.u64 	%rd10, [_Z9cuda_gemmIiLi128ELi8ELi1ELi256ELi2ELi2ELi1EEviiiPT_S1_S1_ii_param_4];
	ld.param.u64 	%rd12, [_Z9cuda_gemmIiLi128ELi8ELi1ELi256ELi2ELi2ELi1EEviiiPT_S1_S1_ii_param_5];
	cvta.to.global.u64 	%rd1, %rd11;
	cvta.to.global.u64 	%rd2, %rd12;
	mov.u32 	%r1, %tid.x;
	setp.gt.u32 	%p1, %r1, 3;
	@%p1 bra 	$L__BB133_3;
	mov.u32 	%r2, %ntid.x;
	cvta.to.global.u64 	%rd3, %rd10;
	mov.u32 	%r56, _ZZ9cuda_gemmIiLi128ELi8ELi1ELi256ELi2ELi2ELi1EEviiiPT_S1_S1_iiE11kron_fac_sh;
	mov.u32 	%r124, %r1;
$L__BB133_2:
	mul.wide.u32 	%rd13, %r124, 4;
	add.s64 	%rd14, %rd3, %rd13;
	ld.global.u32 	%r54, [%rd14];
	and.b32  	%r55, %r124, 1;
	mad.lo.s32 	%r57, %r55, 12, %r56;
	shl.b32 	%r58, %r124, 1;
	and.b32  	%r59, %r58, -4;
	add.s32 	%r60, %r57, %r59;
	st.shared.u32 	[%r60], %r54;
	add.s32 	%r124, %r124, %r2;
	setp.lt.u32 	%p2, %r124, 4;
	@%p2 bra 	$L__BB133_2;
$L__BB133_3:
	mov.u32 	%r5, %ntid.x;
	mov.u32 	%r125, %ctaid.y;
	mov.u32 	%r7, %nctaid.y;
	shl.b32 	%r8, %r7, 3;
	setp.ge.u32 	%p3, %r125, %r8;
	@%p3 bra 	$L__BB133_27;
	and.b32  	%r9, %r1, 1;
	neg.s32 	%r61, %r9;
	shl.b32 	%r62, %r1, 2;
	and.b32  	%r63, %r62, 4;
	mov.u32 	%r64, _ZZ9cuda_gemmIiLi128ELi8ELi1ELi256ELi2ELi2ELi1EEviiiPT_S1_S1_iiE11kron_fac_sh;
	add.s32 	%r10, %r64, %r63;
	add.s32 	%r11, %r1, %r5;
	cvt.u16.u32 	%rs3, %r11;
	not.b16 	%rs4, %rs3;
	and.b16  	%rs5, %rs4, 255;
	cvt.u16.u32 	%rs6, %r5;
	and.b16  	%rs7, %rs6, 255;
	div.u16 	%rs1, %rs5, %rs7;
	and.b16  	%rs2, %rs1, 3;
	mov.u32 	%r65, _ZZ9cuda_gemmIiLi128ELi8ELi1ELi256ELi2ELi2ELi1EEviiiPT_S1_S1_iiE3Ash;
	add.s32 	%r12, %r65, %r62;
	shl.b32 	%r13, %r5, 2;
	add.s32 	%r14, %r12, %r13;
	add.s32 	%r15, %r11, %r5;
	add.s32 	%r16, %r15, %r5;
	mov.u32 	%r66, _ZZ9cuda_gemmIiLi128ELi8ELi1ELi256ELi2ELi2ELi1EEviiiPT_S1_S1_iiE3Csh;
	add.s32 	%r17, %r66, %r62;
	add.s32 	%r18, %r17, %r13;
	add.s32 	%r19, %r18, %r13;
	shl.b32 	%r67, %r1, 3;
	or.b32  	%r68, %r67, %r63;
	add.s32 	%r20, %r65, %r68;
	and.b32  	%r69, %r61, -8;
	add.s32 	%r21, %r20, %r69;
	xor.b32  	%r22, %r9, 1;
	mul.wide.u32 	%rd4, %r5, 16;
	setp.gt.u32 	%p4, %r5, 127;
	selp.u32 	%r23, 1, 0, %p4;
	cvt.u64.u32 	%rd34, %r13;
$L__BB133_5:
	setp.eq.s16 	%p5, %rs2, 2;
	shl.b32 	%r25, %r125, 8;
	mov.u32 	%r126, %r1;
	@%p5 bra 	$L__BB133_9;
	setp.eq.s16 	%p6, %rs2, 3;
	add.s32 	%r26, %r25, %r1;
	mul.wide.u32 	%rd15, %r26, 4;
	add.s64 	%rd16, %rd1, %rd15;
	ld.global.u32 	%r70, [%rd16];
	st.shared.u32 	[%r12], %r70;
	mov.u32 	%r126, %r11;
	@%p6 bra 	$L__BB133_9;
	setp.eq.s16 	%p7, %rs2, 0;
	add.s32 	%r27, %r26, %r5;
	mul.wide.u32 	%rd17, %r27, 4;
	add.s64 	%rd18, %rd1, %rd17;
	ld.global.u32 	%r71, [%rd18];
	st.shared.u32 	[%r14], %r71;
	mov.u32 	%r126, %r15;
	@%p7 bra 	$L__BB133_9;
	add.s32 	%r72, %r27, %r5;
	mul.wide.u32 	%rd19, %r72, 4;
	add.s64 	%rd20, %rd1, %rd19;
	ld.global.u32 	%r73, [%rd20];
	add.s32 	%r74, %r14, %r13;
	st.shared.u32 	[%r74], %r73;
	mov.u32 	%r126, %r16;
$L__BB133_9:
	setp.lt.u16 	%p8, %rs1, 2;
	@%p8 bra 	$L__BB133_12;
	shl.b32 	%r75, %r126, 2;
	mov.u32 	%r76, _ZZ9cuda_gemmIiLi128ELi8ELi1ELi256ELi2ELi2ELi1EEviiiPT_S1_S1_iiE3Ash;
	add.s32 	%r130, %r76, %r75;
	add.s32 	%r77, %r126, %r25;
	add.s32 	%r129, %r77, %r5;
	shl.b32 	%r78, %r5, 1;
	add.s32 	%r128, %r77, %r78;
	mad.lo.s32 	%r127, %r5, 3, %r77;
	mul.wide.u32 	%rd21, %r77, 4;
	add.s64 	%rd38, %rd1, %rd21;
$L__BB133_11:
	ld.global.u32 	%r79, [%rd38];
	st.shared.u32 	[%r130], %r79;
	mul.wide.u32 	%rd22, %r129, 4;
	add.s64 	%rd23, %rd1, %rd22;
	ld.global.u32 	%r80, [%rd23];
	add.s32 	%r81, %r130, %r13;
	st.shared.u32 	[%r81], %r80;
	mul.wide.u32 	%rd24, %r128, 4;
	add.s64 	%rd25, %rd1, %rd24;
	ld.global.u32 	%r82, [%rd25];
	shl.b32 	%r83, %r5, 3;
	add.s32 	%r84, %r130, %r83;
	st.shared.u32 	[%r84], %r82;
	mul.wide.u32 	%rd26, %r127, 4;
	add.s64 	%rd27, %rd1, %rd26;
	ld.global.u32 	%r85, [%rd27];
	mad.lo.s32 	%r86, %r5, 12, %r130;
	st.shared.u32 	[%r86], %r85;
	add.s32 	%r126, %r126, %r13;
	shl.b32 	%r87, %r5, 4;
	add.s32 	%r130, %r130, %r87;
	add.s32 	%r129, %r129, %r13;
	add.s32 	%r128, %r128, %r13;
	add.s32 	%r127, %r127, %r13;
	add.s64 	%rd38, %rd38, %rd4;
	setp.lt.u32 	%p9, %r126, 256;
	@%p9 bra 	$L__BB133_11;
$L__BB133_12:
	setp.eq.s16 	%p10, %rs2, 2;
	bar.sync 	0;
	mov.u32 	%r132, %r1;
	@%p10 bra 	$L__BB133_16;
	setp.eq.s16 	%p11, %rs2, 3;
	mov.b32 	%r88, 0;
	st.shared.u32 	[%r17], %r88;
	mov.u32 	%r132, %r11;
	@%p11 bra 	$L__BB133_16;
	setp.eq.s16 	%p12, %rs2, 0;
	mov.b32 	%r89, 0;
	st.shared.u32 	[%r18], %r89;
	mov.u32 	%r132, %r15;
	@%p12 bra 	$L__BB133_16;
	mov.b32 	%r90, 0;
	st.shared.u32 	[%r19], %r90;
	mov.u32 	%r132, %r16;
$L__BB133_16:
	setp.lt.u16 	%p13, %rs1, 2;
	@%p13 bra 	$L__BB133_18;
$L__BB133_17:
	shl.b32 	%r91, %r132, 2;
	mov.u32 	%r92, _ZZ9cuda_gemmIiLi128ELi8ELi1ELi256ELi2ELi2ELi1EEviiiPT_S1_S1_iiE3Csh;
	add.s32 	%r93, %r92, %r91;
	mov.b32 	%r94, 0;
	st.shared.u32 	[%r93], %r94;
	add.s32 	%r95, %r93, %r13;
	st.shared.u32 	[%r95], %r94;
	add.s32 	%r96, %r95, %r13;
	st.shared.u32 	[%r96], %r94;
	add.s32 	%r97, %r96, %r13;
	st.shared.u32 	[%r97], %r94;
	add.s32 	%r132, %r13, %r132;
	setp.lt.u32 	%p14, %r132, 256;
	@%p14 bra 	$L__BB133_17;
$L__BB133_18:
	ld.shared.u32 	%r46, [%r20];
	ld.shared.u32 	%r47, [%r21+4];
	mov.b32 	%r134, 0;
$L__BB133_19:
	mad.lo.s32 	%r99, %r134, 12, %r10;
	ld.shared.u32 	%r100, [%r99];
	shfl.sync.idx.b32	%r101|%p15, %r100, %r9, 7711, -1;
	mul.lo.s32 	%r102, %r101, %r46;
	shfl.sync.idx.b32	%r103|%p16, %r100, %r22, 7711, -1;
	mad.lo.s32 	%r104, %r103, %r47, %r102;
	shl.b32 	%r105, %r134, 9;
	add.s32 	%r106, %r17, %r105;
	ld.shared.u32 	%r107, [%r106];
	add.s32 	%r108, %r107, %r104;
	st.shared.u32 	[%r106], %r108;
	add.s32 	%r134, %r134, %r23;
	setp.lt.u32 	%p17, %r134, 2;
	@%p17 bra 	$L__BB133_19;
	setp.eq.s16 	%p18, %rs2, 2;
	bar.sync 	0;
	mov.u32 	%r135, %r1;
	@%p18 bra 	$L__BB133_24;
	setp.eq.s16 	%p19, %rs2, 3;
	add.s32 	%r109, %r25, %r1;
	ld.shared.u32 	%r110, [%r17];
	mul.wide.s32 	%rd28, %r109, 4;
	add.s64 	%rd8, %rd2, %rd28;
	st.global.u32 	[%rd8], %r110;
	mov.u32 	%r135, %r11;
	@%p19 bra 	$L__BB133_24;
	setp.eq.s16 	%p20, %rs2, 0;
	ld.shared.u32 	%r111, [%r18];
	cvt.u64.u32 	%rd29, %r13;
	add.s64 	%rd9, %rd8, %rd29;
	st.global.u32 	[%rd9], %r111;
	mov.u32 	%r135, %r15;
	@%p20 bra 	$L__BB133_24;
	ld.shared.u32 	%r112, [%r19];
	add.s64 	%rd31, %rd9, %rd29;
	st.global.u32 	[%rd31], %r112;
	mov.u32 	%r135, %r16;
$L__BB133_24:
	setp.lt.u16 	%p21, %rs1, 2;
	@%p21 bra 	$L__BB133_26;
$L__BB133_25:
	add.s32 	%r113, %r25, %r135;
	shl.b32 	%r114, %r135, 2;
	mov.u32 	%r115, _ZZ9cuda_gemmIiLi128ELi8ELi1ELi256ELi2ELi2ELi1EEviiiPT_S1_S1_iiE3Csh;
	add.s32 	%r116, %r115, %r114;
	ld.shared.u32 	%r117, [%r116];
	mul.wide.s32 	%rd32, %r113, 4;
	add.s64 	%rd33, %rd2, %rd32;
	st.global.u32 	[%rd33], %r117;
	add.s32 	%r118, %r116, %r13;
	ld.shared.u32 	%r119, [%r118];
	add.s64 	%rd35, %rd33, %rd34;
	st.global.u32 	[%rd35], %r119;
	add.s32 	%r120, %r118, %r13;
	ld.shared.u32 	%r121, [%r120];
	add.s64 	%rd36, %rd35, %rd34;
	st.global.u32 	[%rd36], %r121;
	add.s32 	%r122, %r120, %r13;
	ld.shared.u32 	%r123, [%r122];
	add.s64 	%rd37, %rd36, %rd34;
	st.global.u32 	[%rd37], %r123;
	add.s32 	%r135, %r13, %r135;
	setp.lt.u32 	%p22, %r135, 256;
	@%p22 bra 	$L__BB133_25;
$L__BB133_26:
	add.s32 	%r125, %r125, %r7;
	setp.lt.u32 	%p23, %r125, %r8;
	@%p23 bra 	$L__BB133_5;
$L__BB133_27:
	ret;

}
	// .globl	_Z9cuda_gemmIiLi128ELi8ELi1ELi256ELi4ELi4ELi0EEviiiPT_S1_S1_ii
.visible .entry _Z9cuda_gemmIiLi128ELi8ELi1ELi256ELi4ELi4ELi0EEviiiPT_S1_S1_ii(
	.param .u32 _Z9cuda_gemmIiLi128ELi8ELi1ELi256ELi4ELi4ELi0EEviiiPT_S1_S1_ii_param_0,
	.param .u32 _Z9cuda_gemmIiLi128ELi8ELi1ELi256ELi4ELi4ELi0EEviiiPT_S1_S1_ii_param_1,
	.param .u32 _Z9cuda_gemmIiLi128ELi8ELi1ELi256ELi4ELi4ELi0EEviiiPT_S1_S1_ii_param_2,
	.param .u64 .ptr .align 1 _Z9cuda_gemmIiLi128ELi8ELi1ELi256ELi4ELi4ELi0EEviiiPT_S1_S1_ii_param_3,
	.param .u64 .ptr .align 1 _Z9cuda_gemmIiLi128ELi8ELi1ELi256ELi4ELi4ELi0EEviiiPT_S1_S1_ii_param_4,
	.param .u64 .ptr .align 1 _Z9cuda_gemmIiLi128ELi8ELi1ELi256ELi4ELi4ELi0EEviiiPT_S1_S1_ii_param_5,
	.param .u32 _Z9cuda_gemmIiLi128ELi8ELi1ELi256ELi4ELi4ELi0EEviiiPT_S1_S1_ii_param_6,
	.param .u32 _Z9cuda_gemmIiLi128ELi8ELi1ELi256ELi4ELi4ELi0EEviiiPT_S1_S1_ii_param_7
)
.maxntid 128
{
	.reg .pred 	%p<47>;
	.reg .b16 	%rs<8>;
	.reg .b32 	%r<292>;
	.reg .b64 	%rd<37>;
	// demoted variable
	.shared .align 128 .b8 _ZZ9cuda_gemmIiLi128ELi8ELi1ELi256ELi4ELi4ELi0EEviiiPT_S1_S1_iiE11kron_fac_sh[80];
	// demoted variable
	.shared .align 128 .b8 _ZZ9cuda_gemmIiLi128ELi8ELi1ELi256ELi4ELi4ELi0EEviiiPT_S1_S1_iiE3Ash[1024];
	// demoted variable
	.shared .align 128 .b8 _ZZ9cuda_gemmIiLi128ELi8ELi1ELi256ELi4ELi4ELi0EEviiiPT_S1_S1_iiE3Csh[1024];
	ld.param.u32 	%r112, [_Z9cuda_gemmIiLi128ELi8ELi1ELi256ELi4ELi4ELi0EEviiiPT_S1_S1_ii_param_1];
	ld.param.u32 	%r113, [_Z9cuda_gemmIiLi128ELi8ELi1ELi256ELi4ELi4ELi0EEviiiPT_S1_S1_ii_param_2];
	ld.param.u64 	%rd5, [_Z9cuda_gemmIiLi128ELi8ELi1ELi256ELi4ELi4ELi0EEviiiPT_S1_S1_ii_param_3];
	ld.param.u64 	%rd4, [_Z9cuda_gemmIiLi128ELi8ELi1ELi256ELi4ELi4ELi0EEviiiPT_S1_S1_ii_param_4];
	ld.param.u64 	%rd6, [_Z9cuda_gemmIiLi128ELi8ELi1ELi256ELi4ELi4ELi0EEviiiPT_S1_S1_ii_param_5];
	ld.param.u32 	%r114, [_Z9cuda_gemmIiLi128ELi8ELi1ELi256ELi4ELi4ELi0EEviiiPT_S1_S1_ii_param_6];
	ld.param.u32 	%r115, [_Z9cuda_gemmIiLi128ELi8ELi1ELi256ELi4ELi4ELi0EEviiiPT_S1_S1_ii_param_7];
	cvta.to.global.u64 	%rd1, %rd5;
	cvta.to.global.u64 	%rd2, %rd6;
	mov.u32 	%r1, %tid.x;
	mul.lo.s32 	%r2, %r115, %r114;
	setp.ge.u32 	%p1, %r1, %r2;
	@%p1 bra 	$L__BB134_3;
	mov.u32 	%r3, %ntid.x;
	cvta.to.global.u64 	%rd3, %rd4;
	mov.u32 	%r256, %r1;
$L__BB134_2:
	mul.wide.u32 	%rd7, %r256, 4;
	add.s64 	%rd8, %rd3, %rd7;
	ld.global.u32 	%r116, [%rd8];
	rem.u32 	%r117, %r256, %r114;
	mov.u32 	%r118, _ZZ9cuda_gemmIiLi128ELi8ELi1ELi256ELi4ELi4ELi0EEviiiPT_S1_S1_iiE11kron_fac_sh;
	mad.lo.s32 	%r119, %r117, 20, %r118;
	div.u32 	%r120, %r256, %r115;
	shl.b32 	%r121, %r120, 2;
	add.s32 	%r122, %r119, %r121;
	st.shared.u32 	[%r122], %r116;
	add.s32 	%r256, %r256, %r3;
	setp.lt.u32 	%p2, %r256, %r2;
	@%p2 bra 	$L__BB134_2;
$L__BB134_3:
	div.s32 	%r6, 256, %r115;
	min.s32 	%r7, %r6, 128;
	div.u32 	%r8, %r1, %r7;
	mov.u32 	%r9, %ntid.x;
	mov.u32 	%r261, %ctaid.y;
	mov.u32 	%r11, %nctaid.y;
	shl.b32 	%r12, %r11, 3;
	setp.ge.u32 	%p3, %r261, %r12;
	@%p3 bra 	$L__BB134_51;
	mov.u32 	%r124, %ctaid.x;
	shl.b32 	%r13, %r124, 8;
	min.s32 	%r14, %r115, 32;
	shl.b32 	%r125, %r115, 8;
	sub.s32 	%r15, 8223, %r125;
	mul.lo.s32 	%r16, %r6, %r124;
	add.s32 	%r17, %r1, %r9;
	cvt.u16.u32 	%rs3, %r17;
	not.b16 	%rs4, %rs3;
	and.b16  	%rs5, %rs4, 255;
	cvt.u16.u32 	%rs6, %r9;
	and.b16  	%rs7, %rs6, 255;
	div.u16 	%rs1, %rs5, %rs7;
	and.b16  	%rs2, %rs1, 3;
	shl.b32 	%r126, %r1, 2;
	mov.u32 	%r127, _ZZ9cuda_gemmIiLi128ELi8ELi1ELi256ELi4ELi4ELi0EEviiiPT_S1_S1_iiE3Ash;
	add.s32 	%r18, %r127, %r126;
	shl.b32 	%r19, %r9, 2;
	add.s32 	%r20, %r18, %r19;
	add.s32 	%r21, %r17, %r9;
	add.s32 	%r22, %r21, %r9;
	mov.u32 	%r128, _ZZ9cuda_gemmIiLi128ELi8ELi1ELi256ELi4ELi4ELi0EEviiiPT_S1_S1_iiE3Csh;
	add.s32 	%r23, %r128, %r126;
	add.s32 	%r24, %r23, %r19;
	add.s32 	%r25, %r24, %r19;
	mul.lo.s32 	%r26, %r9, 12;
	div.u32 	%r27, %r9, %r7;
	rem.u32 	%r28, %r1, %r7;
$L__BB134_5:
	setp.eq.s16 	%p4, %rs2, 2;
	mul.lo.s32 	%r34, %r261, %r113;
	mov.u32 	%r262, %r1;
	@%p4 bra 	$L__BB134_9;
	setp.eq.s16 	%p5, %rs2, 3;
	add.s32 	%r129, %r34, %r13;
	add.s32 	%r35, %r129, %r1;
	mul.wide.u32 	%rd9, %r35, 4;
	add.s64 	%rd10, %rd1, %rd9;
	ld.global.u32 	%r130, [%rd10];
	st.shared.u32 	[%r18], %r130;
	mov.u32 	%r262, %r17;
	@%p5 bra 	$L__BB134_9;
	setp.eq.s16 	%p6, %rs2, 0;
	add.s32 	%r36, %r35, %r9;
	mul.wide.u32 	%rd11, %r36, 4;
	add.s64 	%rd12, %rd1, %rd11;
	ld.global.u32 	%r131, [%rd12];
	st.shared.u32 	[%r20], %r131;
	mov.u32 	%r262, %r21;
	@%p6 bra 	$L__BB134_9;
	add.s32 	%r132, %r36, %r9;
	mul.wide.u32 	%rd13, %r132, 4;
	add.s64 	%rd14, %rd1, %rd13;
	ld.global.u32 	%r133, [%rd14];
	add.s32 	%r134, %r20, %r19;
	st.shared.u32 	[%r134], %r133;
	mov.u32 	%r262, %r22;
$L__BB134_9:
	setp.lt.u16 	%p7, %rs1, 2;
	@%p7 bra 	$L__BB134_12;
	shl.b32 	%r135, %r262, 2;
	mov.u32 	%r136, _ZZ9cuda_gemmIiLi128ELi8ELi1ELi256ELi4ELi4ELi0EEviiiPT_S1_S1_iiE3Ash;
	add.s32 	%r267, %r136, %r135;
	add.s32 	%r137, %r13, %r262;
	add.s32 	%r263, %r137, %r34;
	add.s32 	%r266, %r263, %r9;
	shl.b32 	%r138, %r9, 1;
	add.s32 	%r265, %r263, %r138;
	mad.lo.s32 	%r264, %r9, 3, %r263;
$L__BB134_11:
	mul.wide.u32 	%rd15, %r263, 4;
	add.s64 	%rd16, %rd1, %rd15;
	ld.global.u32 	%r139, [%rd16];
	st.shared.u32 	[%r267], %r139;
	mul.wide.u32 	%rd17, %r266, 4;
	add.s64 	%rd18, %rd1, %rd17;
	ld.global.u32 	%r140, [%rd18];
	add.s32 	%r141, %r267, %r19;
	st.shared.u32 	[%r141], %r140;
	mul.wide.u32 	%rd19, %r265, 4;
	add.s64 	%rd20, %rd1, %rd19;
	ld.global.u32 	%r142, [%rd20];
	shl.b32 	%r143, %r9, 3;
	add.s32 	%r144, %r267, %r143;
	st.shared.u32 	[%r144], %r142;
	mul.wide.u32 	%rd21, %r264, 4;
	add.s64 	%rd22, %rd1, %rd21;
	ld.global.u32 	%r145, [%rd22];
	add.s32 	%r146, %r267, %r26;
	st.shared.u32 	[%r146], %r145;
	add.s32 	%r262, %r262, %r19;
	shl.b32 	%r147, %r9, 4;
	add.s32 	%r267, %r267, %r147;
	add.s32 	%r266, %r266, %r19;
	add.s32 	%r265, %r265, %r19;
	add.s32 	%r264, %r264, %r19;
	add.s32 	%r263, %r263, %r19;
	setp.lt.u32 	%p8, %r262, 256;
	@%p8 bra 	$L__BB134_11;
$L__BB134_12:
	setp.eq.s16 	%p9, %rs2, 2;
	bar.sync 	0;
	mov.u32 	%r269, %r1;
	@%p9 bra 	$L__BB134_16;
	setp.eq.s16 	%p10, %rs2, 3;
	mov.b32 	%r148, 0;
	st.shared.u32 	[%r23], %r148;
	mov.u32 	%r269, %r17;
	@%p10 bra 	$L__BB134_16;
	setp.eq.s16 	%p11, %rs2, 0;
	mov.b32 	%r149, 0;
	st.shared.u32 	[%r24], %r149;
	mov.u32 	%r269, %r21;
	@%p11 bra 	$L__BB134_16;
	mov.b32 	%r150, 0;
	st.shared.u32 	[%r25], %r150;
	mov.u32 	%r269, %r22;
$L__BB134_16:
	setp.lt.u16 	%p12, %rs1, 2;
	@%p12 bra 	$L__BB134_17;
	bra.uni 	$L__BB134_52;
$L__BB134_17:
	setp.lt.s32 	%p14, %r6, 1;
	@%p14 bra 	$L__BB134_44;
	and.b32  	%r159, %r1, 31;
	rem.s32 	%r56, %r159, %r14;
	add.s32 	%r160, %r56, 1;
	setp.lt.s32 	%p15, %r160, %r14;
	selp.b32 	%r57, 0, %r14, %p15;
	add.s32 	%r161, %r56, 2;
	setp.lt.s32 	%p16, %r161, %r14;
	selp.b32 	%r58, 0, %r14, %p16;
	add.s32 	%r162, %r56, 3;
	setp.lt.s32 	%p17, %r162, %r14;
	selp.b32 	%r59, 0, %r14, %p17;
	sub.s32 	%r60, %r56, %r57;
	sub.s32 	%r61, %r56, %r58;
	sub.s32 	%r62, %r56, %r59;
	setp.lt.s32 	%p18, %r56, %r115;
	selp.b32 	%r163, 0, %r115, %p18;
	sub.s32 	%r63, %r56, %r163;
	setp.lt.s32 	%p19, %r160, %r115;
	selp.b32 	%r164, 0, %r115, %p19;
	sub.s32 	%r64, %r160, %r164;
	setp.lt.s32 	%p20, %r161, %r115;
	selp.b32 	%r165, 0, %r115, %p20;
	sub.s32 	%r65, %r161, %r165;
	setp.lt.s32 	%p21, %r162, %r115;
	selp.b32 	%r166, 0, %r115, %p21;
	sub.s32 	%r66, %r162, %r166;
	mov.b32 	%r275, 0;
	shl.b32 	%r186, %r60, 2;
	shl.b32 	%r189, %r61, 2;
	shl.b32 	%r192, %r62, 2;
$L__BB134_19:
	setp.lt.s32 	%p22, %r115, 1;
	add.s32 	%r74, %r275, %r28;
	mad.lo.s32 	%r75, %r74, %r115, %r56;
	@%p22 bra 	$L__BB134_21;
	shl.b32 	%r167, %r75, 2;
	mov.u32 	%r168, _ZZ9cuda_gemmIiLi128ELi8ELi1ELi256ELi4ELi4ELi0EEviiiPT_S1_S1_iiE3Ash;
	add.s32 	%r169, %r168, %r167;
	ld.shared.u32 	%r276, [%r169];
$L__BB134_21:
	setp.lt.s32 	%p23, %r115, 2;
	@%p23 bra 	$L__BB134_23;
	sub.s32 	%r170, %r75, %r57;
	shl.b32 	%r171, %r170, 2;
	mov.u32 	%r172, _ZZ9cuda_gemmIiLi128ELi8ELi1ELi256ELi4ELi4ELi0EEviiiPT_S1_S1_iiE3Ash;
	add.s32 	%r173, %r172, %r171;
	ld.shared.u32 	%r277, [%r173+4];
$L__BB134_23:
	setp.lt.s32 	%p24, %r115, 3;
	@%p24 bra 	$L__BB134_25;
	sub.s32 	%r174, %r75, %r58;
	shl.b32 	%r175, %r174, 2;
	mov.u32 	%r176, _ZZ9cuda_gemmIiLi128ELi8ELi1ELi256ELi4ELi4ELi0EEviiiPT_S1_S1_iiE3Ash;
	add.s32 	%r177, %r176, %r175;
	ld.shared.u32 	%r278, [%r177+8];
$L__BB134_25:
	setp.lt.s32 	%p25, %r115, 4;
	@%p25 bra 	$L__BB134_27;
	sub.s32 	%r178, %r75, %r59;
	shl.b32 	%r179, %r178, 2;
	mov.u32 	%r180, _ZZ9cuda_gemmIiLi128ELi8ELi1ELi256ELi4ELi4ELi0EEviiiPT_S1_S1_iiE3Ash;
	add.s32 	%r181, %r180, %r179;
	ld.shared.u32 	%r279, [%r181+12];
$L__BB134_27:
	setp.ge.s32 	%p26, %r8, %r114;
	@%p26 bra 	$L__BB134_43;
	mov.u32 	%r280, %r8;
$L__BB134_29:
	setp.gt.u32 	%p27, %r115, 32;
	mov.u32 	%r182, _ZZ9cuda_gemmIiLi128ELi8ELi1ELi256ELi4ELi4ELi0EEviiiPT_S1_S1_iiE11kron_fac_sh;
	mad.lo.s32 	%r85, %r280, 20, %r182;
	shl.b32 	%r183, %r56, 2;
	add.s32 	%r184, %r85, %r183;
	ld.shared.u32 	%r86, [%r184];
	@%p27 bra 	$L__BB134_36;
	shfl.sync.idx.b32	%r195|%p33, %r86, %r63, %r15, -1;
	mul.lo.s32 	%r285, %r195, %r276;
	@%p23 bra 	$L__BB134_32;
	shfl.sync.idx.b32	%r196|%p34, %r86, %r64, %r15, -1;
	mad.lo.s32 	%r285, %r196, %r277, %r285;
$L__BB134_32:
	@%p24 bra 	$L__BB134_34;
	shfl.sync.idx.b32	%r197|%p36, %r86, %r65, %r15, -1;
	mad.lo.s32 	%r285, %r197, %r278, %r285;
$L__BB134_34:
	@%p25 bra 	$L__BB134_42;
	shfl.sync.idx.b32	%r198|%p38, %r86, %r66, %r15, -1;
	mad.lo.s32 	%r285, %r198, %r279, %r285;
	bra.uni 	$L__BB134_42;
$L__BB134_36:
	setp.gt.s32 	%p29, %r115, 0;
	mul.lo.s32 	%r185, %r86, %r276;
	selp.b32 	%r285, %r185, 0, %p29;
	@%p23 bra 	$L__BB134_38;
	add.s32 	%r187, %r85, %r186;
	ld.shared.u32 	%r188, [%r187+4];
	mad.lo.s32 	%r285, %r188, %r277, %r285;
$L__BB134_38:
	@%p24 bra 	$L__BB134_40;
	add.s32 	%r190, %r85, %r189;
	ld.shared.u32 	%r191, [%r190+8];
	mad.lo.s32 	%r285, %r191, %r278, %r285;
$L__BB134_40:
	@%p25 bra 	$L__BB134_42;
	add.s32 	%r193, %r85, %r192;
	ld.shared.u32 	%r194, [%r193+12];
	mad.lo.s32 	%r285, %r194, %r279, %r285;
$L__BB134_42:
	mad.lo.s32 	%r199, %r280, %r6, %r74;
	shl.b32 	%r200, %r199, 2;
	mov.u32 	%r201, _ZZ9cuda_gemmIiLi128ELi8ELi1ELi256ELi4ELi4ELi0EEviiiPT_S1_S1_iiE3Csh;
	add.s32 	%r202, %r201, %r200;
	ld.shared.u32 	%r203, [%r202];
	add.s32 	%r204, %r203, %r285;
	st.shared.u32 	[%r202], %r204;
	add.s32 	%r280, %r280, %r27;
	setp.lt.s32 	%p39, %r280, %r114;
	@%p39 bra 	$L__BB134_29;
$L__BB134_43:
	add.s32 	%r275, %r275, %r7;
	setp.lt.s32 	%p40, %r275, %r6;
	@%p40 bra 	$L__BB134_19;
$L__BB134_44:
	setp.eq.s16 	%p41, %rs2, 2;
	bar.sync 	0;
	mad.lo.s32 	%r106, %r261, %r112, %r16;
	div.s32 	%r107, %r113, %r115;
	mov.u32 	%r290, %r1;
	@%p41 bra 	$L__BB134_48;
	setp.eq.s16 	%p42, %rs2, 3;
	div.s32 	%r205, %r1, %r6;
	mad.lo.s32 	%r206, %r107, %r205, %r106;
	mul.lo.s32 	%r207, %r205, %r6;
	sub.s32 	%r208, %r1, %r207;
	add.s32 	%r209, %r206, %r208;
	ld.shared.u32 	%r210, [%r23];
	mul.wide.s32 	%rd23, %r209, 4;
	add.s64 	%rd24, %rd2, %rd23;
	st.global.u32 	[%rd24], %r210;
	mov.u32 	%r290, %r17;
	@%p42 bra 	$L__BB134_48;
	setp.eq.s16 	%p43, %rs2, 0;
	div.s32 	%r211, %r17, %r6;
	mad.lo.s32 	%r212, %r107, %r211, %r106;
	mul.lo.s32 	%r213, %r211, %r6;
	sub.s32 	%r214, %r17, %r213;
	add.s32 	%r215, %r212, %r214;
	ld.shared.u32 	%r216, [%r24];
	mul.wide.s32 	%rd25, %r215, 4;
	add.s64 	%rd26, %rd2, %rd25;
	st.global.u32 	[%rd26], %r216;
	mov.u32 	%r290, %r21;
	@%p43 bra 	$L__BB134_48;
	div.s32 	%r217, %r21, %r6;
	mad.lo.s32 	%r218, %r107, %r217, %r106;
	mul.lo.s32 	%r219, %r217, %r6;
	sub.s32 	%r220, %r21, %r219;
	add.s32 	%r221, %r218, %r220;
	ld.shared.u32 	%r222, [%r25];
	mul.wide.s32 	%rd27, %r221, 4;
	add.s64 	%rd28, %rd2, %rd27;
	st.global.u32 	[%rd28], %r222;
	mov.u32 	%r290, %r22;
$L__BB134_48:
	setp.lt.u16 	%p44, %rs1, 2;
	@%p44 bra 	$L__BB134_50;
$L__BB134_49:
	div.s32 	%r223, %r290, %r6;
	mad.lo.s32 	%r224, %r107, %r223, %r106;
	mul.lo.s32 	%r225, %r223, %r6;
	sub.s32 	%r226, %r290, %r225;
	add.s32 	%r227, %r224, %r226;
	shl.b32 	%r228, %r290, 2;
	mov.u32 	%r229, _ZZ9cuda_gemmIiLi128ELi8ELi1ELi256ELi4ELi4ELi0EEviiiPT_S1_S1_iiE3Csh;
	add.s32 	%r230, %r229, %r228;
	ld.shared.u32 	%r231, [%r230];
	mul.wide.s32 	%rd29, %r227, 4;
	add.s64 	%rd30, %rd2, %rd29;
	st.global.u32 	[%rd30], %r231;
	add.s32 	%r232, %r290, %r9;
	div.s32 	%r233, %r232, %r6;
	mad.lo.s32 	%r234, %r107, %r233, %r106;
	mul.lo.s32 	%r235, %r233, %r6;
	sub.s32 	%r236, %r232, %r235;
	add.s32 	%r237, %r234, %r236;
	add.s32 	%r238, %r230, %r19;
	ld.shared.u32 	%r239, [%r238];
	mul.wide.s32 	%rd31, %r237, 4;
	add.s64 	%rd32, %rd2, %rd31;
	st.global.u32 	[%rd32], %r239;
	add.s32 	%r240, %r232, %r9;
	div.s32 	%r241, %r240, %r6;
	mad.lo.s32 	%r242, %r107, %r241, %r106;
	mul.lo.s32 	%r243, %r241, %r6;
	sub.s32 	%r244, %r240, %r243;
	add.s32 	%r245, %r242, %r244;
	add.s32 	%r246, %r238, %r19;
	ld.shared.u32 	%r247, [%r246];
	mul.wide.s32 	%rd33, %r245, 4;
	add.s64 	%rd34, %rd2, %rd33;
	st.global.u32 	[%rd34], %r247;
	add.s32 	%r248, %r240, %r9;
	div.s32 	%r249, %r248, %r6;
	mad.lo.s32 	%r250, %r107, %r249, %r106;
	mul.lo.s32 	%r251, %r249, %r6;
	sub.s32 	%r252, %r248, %r251;
	add.s32 	%r253, %r250, %r252;
	add.s32 	%r254, %r246, %r19;
	ld.shared.u32 	%r255, [%r254];
	mul.wide.s32 	%rd35, %r253, 4;
	add.s64 	%rd36, %rd2, %rd35;
	st.global.u32 	[%rd36], %r255;
	add.s32 	%r290, %r248, %r9;
	setp.lt.u32 	%p45, %r290, 256;
	@%p45 bra 	$L__BB134_49;
$L__BB134_50:
	add.s32 	%r261, %r261, %r11;
	setp.lt.u32 	%p46, %r261, %r12;
	@%p46 bra 	$L__BB134_5;
$L__BB134_51:
	ret;
$L__BB134_52:
	shl.b32 	%r151, %r269, 2;
	mov.u32 	%r152, _ZZ9cuda_gemmIiLi128ELi8ELi1ELi256ELi4ELi4ELi0EEviiiPT_S1_S1_iiE3Csh;
	add.s32 	%r153, %r152, %r151;
	mov.b32 	%r154, 0;
	st.shared.u32 	[%r153], %r154;
	add.s32 	%r155, %r153, %r19;
	st.shared.u32 	[%r155], %r154;
	add.s32 	%r156, %r155, %r19;
	st.shared.u32 	[%r156], %r154;
	add.s32 	%r157, %r156, %r19;
	st.shared.u32 	[%r157], %r154;
	add.s32 	%r269, %r19, %r269;
	setp.lt.u32 	%p13, %r269, 256;
	@%p13 bra 	$L__BB134_52;
	bra.uni 	$L__BB134_17;

}
	// .globl	_Z9cuda_gemmIiLi128ELi8ELi1ELi256ELi4ELi4ELi1EEviiiPT_S1_S1_ii
.visible .entry _Z9cuda_gemmIiLi128ELi8ELi1ELi256ELi4ELi4ELi1EEviiiPT_S1_S1_ii(
	.param .u32 _Z9cuda_gemmIiLi128ELi8ELi1ELi256ELi4ELi4ELi1EEviiiPT_S1_S1_ii_param_0,
	.param .u32 _Z9cuda_gemmIiLi128ELi8ELi1ELi256ELi4ELi4ELi1EEviiiPT_S1_S1_ii_param_1,
	.param .u32 _Z9cuda_gemmIiLi128ELi8ELi1ELi256ELi4ELi4ELi1EEviiiPT_S1_S1_ii_param_2,
	.param .u64 .ptr .align 1 _Z9cuda_gemmIiLi128ELi8ELi1ELi256ELi4ELi4ELi1EEviiiPT_S1_S1_ii_param_3,
	.param .u64 .ptr .align 1 _Z9cuda_gemmIiLi128ELi8ELi1ELi256ELi4ELi4ELi1EEviiiPT_S1_S1_ii_param_4,
	.param .u64 .ptr .align 1 _Z9cuda_gemmIiLi128ELi8ELi1ELi256ELi4ELi4ELi1EEviiiPT_S1_S1_ii_param_5,
	.param .u32 _Z9cuda_gemmIiLi128ELi8ELi1ELi256ELi4ELi4ELi1EEviiiPT_S1_S1_ii_param_6,
	.param .u32 _Z9cuda_gemmIiLi128ELi8ELi1ELi256ELi4ELi4ELi1EEviiiPT_S1_S1_ii_param_7
)
.maxntid 128
{
	.reg .pred 	%p<28>;
	.reg .b16 	%rs<8>;
	.reg .b32 	%r<154>;
	.reg .b64 	%rd<39>;
	// demoted variable
	.shared .align 128 .b8 _ZZ9cuda_gemmIiLi128ELi8ELi1ELi256ELi4ELi4ELi1EEviiiPT_S1_S1_iiE11kron_fac_sh[80];
	// demoted variable
	.shared .align 128 .b8 _ZZ9cuda_gemmIiLi128ELi8ELi1ELi256ELi4ELi4ELi1EEviiiPT_S1_S1_iiE3Ash[1024];
	// demoted variable
	.shared .align 128 .b8 _ZZ9cuda_gemmIiLi128ELi8ELi1ELi256ELi4ELi4ELi1EEviiiPT_S1_S1_iiE3Csh[1024];
	ld.param.u64 	%rd11, [_Z9cuda_gemmIiLi128ELi8ELi1ELi256ELi4ELi4ELi1EEviiiPT_S1_S1_ii_param_3];
	ld.param.u64 	%rd10, [_Z9cuda_gemmIiLi128ELi8ELi1ELi256ELi4ELi4ELi1EEviiiPT_S1_S1_ii_param_4];
	ld.param.u64 	%rd12, [_Z9cuda_gemmIiLi128ELi8ELi1ELi256ELi4ELi4ELi1EEviiiPT_S1_S1_ii_param_5];
	cvta.to.global.u64 	%rd1, %rd11;
	cvta.to.global.u64 	%rd2, %rd12;
	mov.u32 	%r1, %tid.x;
	setp.gt.u32 	%p1, %r1, 15;
	@%p1 bra 	$L__BB135_3;
	mov.u32 	%r2, %ntid.x;
	cvta.to.global.u64 	%rd3, %rd10;
	mov.u32 	%r67, _ZZ9cuda_gemmIiLi128ELi8ELi1ELi256ELi4ELi4ELi1EEviiiPT_S1_S1_iiE11kron_fac_sh;
	mov.u32 	%r141, %r1;
$L__BB135_2:
	mul.wide.u32 	%rd13, %r141, 4;
	add.s64 	%rd14, %rd3, %rd13;
	ld.global.u32 	%r65, [%rd14];
	and.b32  	%r66, %r141, 3;
	mad.lo.s32 	%r68, %r66, 20, %r67;
	and.b32  	%r69, %r141, -4;
	add.s32 	%r70, %r68, %r69;
	st.shared.u32 	[%r70], %r65;
	add.s32 	%r141, %r141, %r2;
	setp.lt.u32 	%p2, %r141, 16;
	@%p2 bra 	$L__BB135_2;
$L__BB135_3:
	and.b32  	%r5, %r1, 63;
	mov.u32 	%r6, %ntid.x;
	mov.u32 	%r142, %ctaid.y;
	mov.u32 	%r8, %nctaid.y;
	shl.b32 	%r9, %r8, 3;
	setp.ge.u32 	%p3, %r142, %r9;
	@%p3 bra 	$L__BB135_27;
	and.b32  	%r10, %r1, 3;
	shl.b32 	%r71, %r1, 2;
	and.b32  	%r72, %r71, 12;
	mov.u32 	%r73, _ZZ9cuda_gemmIiLi128ELi8ELi1ELi256ELi4ELi4ELi1EEviiiPT_S1_S1_iiE11kron_fac_sh;
	add.s32 	%r11, %r73, %r72;
	add.s32 	%r12, %r1, %r6;
	cvt.u16.u32 	%rs3, %r12;
	not.b16 	%rs4, %rs3;
	and.b16  	%rs5, %rs4, 255;
	cvt.u16.u32 	%rs6, %r6;
	and.b16  	%rs7, %rs6, 255;
	div.u16 	%rs1, %rs5, %rs7;
	and.b16  	%rs2, %rs1, 3;
	mov.u32 	%r74, _ZZ9cuda_gemmIiLi128ELi8ELi1ELi256ELi4ELi4ELi1EEviiiPT_S1_S1_iiE3Ash;
	add.s32 	%r13, %r74, %r71;
	shl.b32 	%r14, %r6, 2;
	add.s32 	%r15, %r13, %r14;
	add.s32 	%r16, %r12, %r6;
	add.s32 	%r17, %r16, %r6;
	mov.u32 	%r75, _ZZ9cuda_gemmIiLi128ELi8ELi1ELi256ELi4ELi4ELi1EEviiiPT_S1_S1_iiE3Csh;
	add.s32 	%r18, %r75, %r71;
	add.s32 	%r19, %r18, %r14;
	add.s32 	%r20, %r19, %r14;
	shl.b32 	%r76, %r5, 4;
	or.b32  	%r77, %r76, %r72;
	add.s32 	%r21, %r74, %r77;
	setp.eq.s32 	%p4, %r10, 3;
	selp.b32 	%r78, -16, 0, %p4;
	add.s32 	%r22, %r21, %r78;
	setp.lt.u32 	%p5, %r10, 2;
	selp.b32 	%r79, 0, -16, %p5;
	add.s32 	%r23, %r21, %r79;
	setp.eq.s32 	%p6, %r10, 0;
	selp.b32 	%r80, 0, -16, %p6;
	add.s32 	%r24, %r21, %r80;
	add.s32 	%r81, %r1, 1;
	and.b32  	%r25, %r81, 3;
	xor.b32  	%r26, %r10, 2;
	add.s32 	%r82, %r1, -1;
	and.b32  	%r27, %r82, 3;
	shl.b32 	%r28, %r6, 4;
	shl.b32 	%r29, %r6, 3;
	mul.lo.s32 	%r30, %r6, 12;
	mul.wide.u32 	%rd4, %r6, 16;
	shr.u32 	%r31, %r6, 6;
	cvt.u64.u32 	%rd34, %r14;
$L__BB135_5:
	setp.eq.s16 	%p7, %rs2, 2;
	shl.b32 	%r33, %r142, 8;
	mov.u32 	%r143, %r1;
	@%p7 bra 	$L__BB135_9;
	setp.eq.s16 	%p8, %rs2, 3;
	add.s32 	%r34, %r33, %r1;
	mul.wide.u32 	%rd15, %r34, 4;
	add.s64 	%rd16, %rd1, %rd15;
	ld.global.u32 	%r83, [%rd16];
	st.shared.u32 	[%r13], %r83;
	mov.u32 	%r143, %r12;
	@%p8 bra 	$L__BB135_9;
	setp.eq.s16 	%p9, %rs2, 0;
	add.s32 	%r35, %r34, %r6;
	mul.wide.u32 	%rd17, %r35, 4;
	add.s64 	%rd18, %rd1, %rd17;
	ld.global.u32 	%r84, [%rd18];
	st.shared.u32 	[%r15], %r84;
	mov.u32 	%r143, %r16;
	@%p9 bra 	$L__BB135_9;
	add.s32 	%r85, %r35, %r6;
	mul.wide.u32 	%rd19, %r85, 4;
	add.s64 	%rd20, %rd1, %rd19;
	ld.global.u32 	%r86, [%rd20];
	add.s32 	%r87, %r15, %r14;
	st.shared.u32 	[%r87], %r86;
	mov.u32 	%r143, %r17;
$L__BB135_9:
	setp.lt.u16 	%p10, %rs1, 2;
	@%p10 bra 	$L__BB135_12;
	shl.b32 	%r88, %r143, 2;
	mov.u32 	%r89, _ZZ9cuda_gemmIiLi128ELi8ELi1ELi256ELi4ELi4ELi1EEviiiPT_S1_S1_iiE3Ash;
	add.s32 	%r147, %r89, %r88;
	add.s32 	%r90, %r143, %r33;
	add.s32 	%r146, %r90, %r6;
	shl.b32 	%r91, %r6, 1;
	add.s32 	%r145, %r90, %r91;
	mad.lo.s32 	%r144, %r6, 3, %r90;
	mul.wide.u32 	%rd21, %r90, 4;
	add.s64 	%rd38, %rd1, %rd21;
$L__BB135_11:
	ld.global.u32 	%r92, [%rd38];
	st.shared.u32 	[%r147], %r92;
	mul.wide.u32 	%rd22, %r146, 4;
	add.s64 	%rd23, %rd1, %rd22;
	ld.global.u32 	%r93, [%rd23];
	add.s32 	%r94, %r147, %r14;
	st.shared.u32 	[%r94], %r93;
	mul.wide.u32 	%rd24, %r145, 4;
	add.s64 	%rd25, %rd1, %rd24;
	ld.global.u32 	%r95, [%rd25];
	add.s32 	%r96, %r147, %r29;
	st.shared.u32 	[%r96], %r95;
	mul.wide.u32 	%rd26, %r144, 4;
	add.s64 	%rd27, %rd1, %rd26;
	ld.global.u32 	%r97, [%rd27];
	add.s32 	%r98, %r147, %r30;
	st.shared.u32 	[%r98], %r97;
	add.s32 	%r143, %r143, %r14;
	add.s32 	%r147, %r147, %r28;
	add.s32 	%r146, %r146, %r14;
	add.s32 	%r145, %r145, %r14;
	add.s32 	%r144, %r144, %r14;
	add.s64 	%rd38, %rd38, %rd4;
	setp.lt.u32 	%p11, %r143, 256;
	@%p11 bra 	$L__BB135_11;
$L__BB135_12:
	bar.sync 	0;
	mov.u32 	%r149, %r1;
	@%p7 bra 	$L__BB135_16;
	setp.eq.s16 	%p13, %rs2, 3;
	mov.b32 	%r99, 0;
	st.shared.u32 	[%r18], %r99;
	mov.u32 	%r149, %r12;
	@%p13 bra 	$L__BB135_16;
	setp.eq.s16 	%p14, %rs2, 0;
	mov.b32 	%r100, 0;
	st.shared.u32 	[%r19], %r100;
	mov.u32 	%r149, %r16;
	@%p14 bra 	$L__BB135_16;
	mov.b32 	%r101, 0;
	st.shared.u32 	[%r20], %r101;
	mov.u32 	%r149, %r17;
$L__BB135_16:
	@%p10 bra 	$L__BB135_18;
$L__BB135_17:
	shl.b32 	%r102, %r149, 2;
	mov.u32 	%r103, _ZZ9cuda_gemmIiLi128ELi8ELi1ELi256ELi4ELi4ELi1EEviiiPT_S1_S1_iiE3Csh;
	add.s32 	%r104, %r103, %r102;
	mov.b32 	%r105, 0;
	st.shared.u32 	[%r104], %r105;
	add.s32 	%r106, %r104, %r14;
	st.shared.u32 	[%r106], %r105;
	add.s32 	%r107, %r106, %r14;
	st.shared.u32 	[%r107], %r105;
	add.s32 	%r108, %r107, %r14;
	st.shared.u32 	[%r108], %r105;
	add.s32 	%r149, %r14, %r149;
	setp.lt.u32 	%p16, %r149, 256;
	@%p16 bra 	$L__BB135_17;
$L__BB135_18:
	shr.u32 	%r151, %r1, 6;
	ld.shared.u32 	%r55, [%r21];
	ld.shared.u32 	%r56, [%r22+4];
	ld.shared.u32 	%r57, [%r23+8];
	ld.shared.u32 	%r58, [%r24+12];
$L__BB135_19:
	mad.lo.s32 	%r109, %r151, 20, %r11;
	ld.shared.u32 	%r110, [%r109];
	shfl.sync.idx.b32	%r111|%p17, %r110, %r10, 7199, -1;
	mul.lo.s32 	%r112, %r111, %r55;
	shfl.sync.idx.b32	%r113|%p18, %r110, %r25, 7199, -1;
	mad.lo.s32 	%r114, %r113, %r56, %r112;
	shfl.sync.idx.b32	%r115|%p19, %r110, %r26, 7199, -1;
	mad.lo.s32 	%r116, %r115, %r57, %r114;
	shfl.sync.idx.b32	%r117|%p20, %r110, %r27, 7199, -1;
	mad.lo.s32 	%r118, %r117, %r58, %r116;
	shl.b32 	%r119, %r5, 2;
	shl.b32 	%r120, %r151, 8;
	or.b32  	%r121, %r120, %r119;
	mov.u32 	%r122, _ZZ9cuda_gemmIiLi128ELi8ELi1ELi256ELi4ELi4ELi1EEviiiPT_S1_S1_iiE3Csh;
	add.s32 	%r123, %r122, %r121;
	ld.shared.u32 	%r124, [%r123];
	add.s32 	%r125, %r124, %r118;
	st.shared.u32 	[%r123], %r125;
	add.s32 	%r151, %r151, %r31;
	setp.lt.u32 	%p21, %r151, 4;
	@%p21 bra 	$L__BB135_19;
	bar.sync 	0;
	mov.u32 	%r152, %r1;
	@%p7 bra 	$L__BB135_24;
	setp.eq.s16 	%p23, %rs2, 3;
	add.s32 	%r126, %r33, %r1;
	ld.shared.u32 	%r127, [%r18];
	mul.wide.s32 	%rd28, %r126, 4;
	add.s64 	%rd8, %rd2, %rd28;
	st.global.u32 	[%rd8], %r127;
	mov.u32 	%r152, %r12;
	@%p23 bra 	$L__BB135_24;
	setp.eq.s16 	%p24, %rs2, 0;
	ld.shared.u32 	%r128, [%r19];
	cvt.u64.u32 	%rd29, %r14;
	add.s64 	%rd9, %rd8, %rd29;
	st.global.u32 	[%rd9], %r128;
	mov.u32 	%r152, %r16;
	@%p24 bra 	$L__BB135_24;
	ld.shared.u32 	%r129, [%r20];
	add.s64 	%rd31, %rd9, %rd29;
	st.global.u32 	[%rd31], %r129;
	mov.u32 	%r152, %r17;
$L__BB135_24:
	@%p10 bra 	$L__BB135_26;
$L__BB135_25:
	add.s32 	%r130, %r33, %r152;
	shl.b32 	%r131, %r152, 2;
	mov.u32 	%r132, _ZZ9cuda_gemmIiLi128ELi8ELi1ELi256ELi4ELi4ELi1EEviiiPT_S1_S1_iiE3Csh;
	add.s32 	%r133, %r132, %r131;
	ld.shared.u32 	%r134, [%r133];
	mul.wide.s32 	%rd32, %r130, 4;
	add.s64 	%rd33, %rd2, %rd32;
	st.global.u32 	[%rd33], %r134;
	add.s32 	%r135, %r133, %r14;
	ld.shared.u32 	%r136, [%r135];
	add.s64 	%rd35, %rd33, %rd34;
	st.global.u32 	[%rd35], %r136;
	add.s32 	%r137, %r135, %r14;
	ld.shared.u32 	%r138, [%r137];
	add.s64 	%rd36, %rd35, %rd34;
	st.global.u32 	[%rd36], %r138;
	add.s32 	%r139, %r137, %r14;
	ld.shared.u32 	%r140, [%r139];
	add.s64 	%rd37, %rd36, %rd34;
	st.global.u32 	[%rd37], %r140;
	add.s32 	%r152, %r14, %r152;
	setp.lt.u32 	%p26, %r152, 256;
	@%p26 bra 	$L__BB135_25;
$L__BB135_26:
	add.s32 	%r142, %r142, %r8;
	setp.lt.u32 	%p27, %r142, %r9;
	@%p27 bra 	$L__BB135_5;
$L__BB135_27:
	ret;

}
	// .globl	_Z9cuda_gemmIiLi128ELi8ELi1ELi256ELi8ELi8ELi0EEviiiPT_S1_S1_ii
.visible .entry _Z9cuda_gemmIiLi128ELi8ELi1ELi256ELi8ELi8ELi0EEviiiPT_S1_S1_ii(
	.param .u32 _Z9cuda_gemmIiLi128ELi8ELi1ELi256ELi8ELi8ELi0EEviiiPT_S1_S1_ii_param_0,
	.param .u32 _Z9cuda_gemmIiLi128ELi8ELi1ELi256ELi8ELi8ELi0EEviiiPT_S1_S1_ii_param_1,
	.param .u32 _Z9cuda_gemmIiLi128ELi8ELi1ELi256ELi8ELi8ELi0EEviiiPT_S1_S1_ii_param_2,
	.param .u64 .ptr .align 1 _Z9cuda_gemmIiLi128ELi8ELi1ELi256ELi8ELi8ELi0EEviiiPT_S1_S1_ii_param_3,
	.param .u64 .ptr .align 1 _Z9cuda_gemmIiLi128ELi8ELi1ELi256ELi8ELi8ELi0EEviiiPT_S1_S1_ii_param_4,
	.param .u64 .ptr .align 1 _Z9cuda_gemmIiLi128ELi8ELi1ELi256ELi8ELi8ELi0EEviiiPT_S1_S1_ii_param_5,
	.param .u32 _Z9cuda_gemmIiLi128ELi8ELi1ELi256ELi8ELi8ELi0EEviiiPT_S1_S1_ii_param_6,
	.param .u32 _Z9cuda_gemmIiLi128ELi8ELi1ELi256ELi8ELi8ELi0EEviiiPT_S1_S1_ii_param_7
)
.maxntid 128
{
	.reg .pred 	%p<72>;
	.reg .b16 	%rs<8>;
	.reg .b32 	%r<407>;
	.reg .b64 	%rd<37>;
	// demoted variable
	.shared .align 128 .b8 _ZZ9cuda_gemmIiLi128ELi8ELi1ELi256ELi8ELi8ELi0EEviiiPT_S1_S1_iiE11kron_fac_sh[288];
	// demoted variable
	.shared .align 128 .b8 _ZZ9cuda_gemmIiLi128ELi8ELi1ELi256ELi8ELi8ELi0EEviiiPT_S1_S1_iiE3Ash[1024];
	// demoted variable
	.shared .align 128 .b8 _ZZ9cuda_gemmIiLi128ELi8ELi1ELi256ELi8ELi8ELi0EEviiiPT_S1_S1_iiE3Csh[1024];
	ld.param.u32 	%r161, [_Z9cuda_gemmIiLi128ELi8ELi1ELi256ELi8ELi8ELi0EEviiiPT_S1_S1_ii_param_1];
	ld.param.u32 	%r162, [_Z9cuda_gemmIiLi128ELi8ELi1ELi256ELi8ELi8ELi0EEviiiPT_S1_S1_ii_param_2];
	ld.param.u64 	%rd5, [_Z9cuda_gemmIiLi128ELi8ELi1ELi256ELi8ELi8ELi0EEviiiPT_S1_S1_ii_param_3];
	ld.param.u64 	%rd4, [_Z9cuda_gemmIiLi128ELi8ELi1ELi256ELi8ELi8ELi0EEviiiPT_S1_S1_ii_param_4];
	ld.param.u64 	%rd6, [_Z9cuda_gemmIiLi128ELi8ELi1ELi256ELi8ELi8ELi0EEviiiPT_S1_S1_ii_param_5];
	ld.param.u32 	%r163, [_Z9cuda_gemmIiLi128ELi8ELi1ELi256ELi8ELi8ELi0EEviiiPT_S1_S1_ii_param_6];
	ld.param.u32 	%r164, [_Z9cuda_gemmIiLi128ELi8ELi1ELi256ELi8ELi8ELi0EEviiiPT_S1_S1_ii_param_7];
	cvta.to.global.u64 	%rd1, %rd5;
	cvta.to.global.u64 	%rd2, %rd6;
	mov.u32 	%r1, %tid.x;
	mul.lo.s32 	%r2, %r164, %r163;
	setp.ge.u32 	%p1, %r1, %r2;
	@%p1 bra 	$L__BB136_3;
	mov.u32 	%r3, %ntid.x;
	cvta.to.global.u64 	%rd3, %rd4;
	mov.u32 	%r346, %r1;
$L__BB136_2:
	mul.wide.u32 	%rd7, %r346, 4;
	add.s64 	%rd8, %rd3, %rd7;
	ld.global.u32 	%r165, [%rd8];
	rem.u32 	%r166, %r346, %r163;
	mov.u32 	%r167, _ZZ9cuda_gemmIiLi128ELi8ELi1ELi256ELi8ELi8ELi0EEviiiPT_S1_S1_iiE11kron_fac_sh;
	mad.lo.s32 	%r168, %r166, 36, %r167;
	div.u32 	%r169, %r346, %r164;
	shl.b32 	%r170, %r169, 2;
	add.s32 	%r171, %r168, %r170;
	st.shared.u32 	[%r171], %r165;
	add.s32 	%r346, %r346, %r3;
	setp.lt.u32 	%p2, %r346, %r2;
	@%p2 bra 	$L__BB136_2;
$L__BB136_3:
	div.s32 	%r6, 256, %r164;
	min.s32 	%r7, %r6, 128;
	div.u32 	%r8, %r1, %r7;
	mov.u32 	%r9, %ntid.x;
	mov.u32 	%r355, %ctaid.y;
	mov.u32 	%r11, %nctaid.y;
	shl.b32 	%r12, %r11, 3;
	setp.ge.u32 	%p3, %r355, %r12;
	@%p3 bra 	$L__BB136_77;
	mov.u32 	%r173, %ctaid.x;
	shl.b32 	%r13, %r173, 8;
	min.s32 	%r14, %r164, 32;
	shl.b32 	%r174, %r164, 8;
	sub.s32 	%r15, 8223, %r174;
	mul.lo.s32 	%r16, %r6, %r173;
	add.s32 	%r17, %r1, %r9;
	cvt.u16.u32 	%rs3, %r17;
	not.b16 	%rs4, %rs3;
	and.b16  	%rs5, %rs4, 255;
	cvt.u16.u32 	%rs6, %r9;
	and.b16  	%rs7, %rs6, 255;
	div.u16 	%rs1, %rs5, %rs7;
	and.b16  	%rs2, %rs1, 3;
	shl.b32 	%r175, %r1, 2;
	mov.u32 	%r176, _ZZ9cuda_gemmIiLi128ELi8ELi1ELi256ELi8ELi8ELi0EEviiiPT_S1_S1_iiE3Ash;
	add.s32 	%r18, %r176, %r175;
	shl.b32 	%r19, %r9, 2;
	add.s32 	%r20, %r18, %r19;
	add.s32 	%r21, %r17, %r9;
	add.s32 	%r22, %r21, %r9;
	mov.u32 	%r177, _ZZ9cuda_gemmIiLi128ELi8ELi1ELi256ELi8ELi8ELi0EEviiiPT_S1_S1_iiE3Csh;
	add.s32 	%r23, %r177, %r175;
	add.s32 	%r24, %r23, %r19;
	add.s32 	%r25, %r24, %r19;
	mul.lo.s32 	%r26, %r9, 12;
	div.u32 	%r27, %r9, %r7;
	rem.u32 	%r28, %r1, %r7;
$L__BB136_5:
	setp.eq.s16 	%p4, %rs2, 2;
	mul.lo.s32 	%r38, %r355, %r162;
	mov.u32 	%r356, %r1;
	@%p4 bra 	$L__BB136_9;
	setp.eq.s16 	%p5, %rs2, 3;
	add.s32 	%r178, %r38, %r13;
	add.s32 	%r39, %r178, %r1;
	mul.wide.u32 	%rd9, %r39, 4;
	add.s64 	%rd10, %rd1, %rd9;
	ld.global.u32 	%r179, [%rd10];
	st.shared.u32 	[%r18], %r179;
	mov.u32 	%r356, %r17;
	@%p5 bra 	$L__BB136_9;
	setp.eq.s16 	%p6, %rs2, 0;
	add.s32 	%r40, %r39, %r9;
	mul.wide.u32 	%rd11, %r40, 4;
	add.s64 	%rd12, %rd1, %rd11;
	ld.global.u32 	%r180, [%rd12];
	st.shared.u32 	[%r20], %r180;
	mov.u32 	%r356, %r21;
	@%p6 bra 	$L__BB136_9;
	add.s32 	%r181, %r40, %r9;
	mul.wide.u32 	%rd13, %r181, 4;
	add.s64 	%rd14, %rd1, %rd13;
	ld.global.u32 	%r182, [%rd14];
	add.s32 	%r183, %r20, %r19;
	st.shared.u32 	[%r183], %r182;
	mov.u32 	%r356, %r22;
$L__BB136_9:
	setp.lt.u16 	%p7, %rs1, 2;
	@%p7 bra 	$L__BB136_12;
	shl.b32 	%r184, %r356, 2;
	mov.u32 	%r185, _ZZ9cuda_gemmIiLi128ELi8ELi1ELi256ELi8ELi8ELi0EEviiiPT_S1_S1_iiE3Ash;
	add.s32 	%r361, %r185, %r184;
	add.s32 	%r186, %r13, %r356;
	add.s32 	%r357, %r186, %r38;
	add.s32 	%r360, %r357, %r9;
	shl.b32 	%r187, %r9, 1;
	add.s32 	%r359, %r357, %r187;
	mad.lo.s32 	%r358, %r9, 3, %r357;
$L__BB136_11:
	mul.wide.u32 	%rd15, %r357, 4;
	add.s64 	%rd16, %rd1, %rd15;
	ld.global.u32 	%r188, [%rd16];
	st.shared.u32 	[%r361], %r188;
	mul.wide.u32 	%rd17, %r360, 4;
	add.s64 	%rd18, %rd1, %rd17;
	ld.global.u32 	%r189, [%rd18];
	add.s32 	%r190, %r361, %r19;
	st.shared.u32 	[%r190], %r189;
	mul.wide.u32 	%rd19, %r359, 4;
	add.s64 	%rd20, %rd1, %rd19;
	ld.global.u32 	%r191, [%rd20];
	shl.b32 	%r192, %r9, 3;
	add.s32 	%r193, %r361, %r192;
	st.shared.u32 	[%r193], %r191;
	mul.wide.u32 	%rd21, %r358, 4;
	add.s64 	%rd22, %rd1, %rd21;
	ld.global.u32 	%r194, [%rd22];
	add.s32 	%r195, %r361, %r26;
	st.shared.u32 	[%r195], %r194;
	add.s32 	%r356, %r356, %r19;
	shl.b32 	%r196, %r9, 4;
	add.s32 	%r361, %r361, %r196;
	add.s32 	%r360, %r360, %r19;
	add.s32 	%r359, %r359, %r19;
	add.s32 	%r358, %r358, %r19;
	add.s32 	%r357, %r357, %r19;
	setp.lt.u32 	%p8, %r356, 256;
	@%p8 bra 	$L__BB136_11;
$L__BB136_12:
	setp.eq.s16 	%p9, %rs2, 2;
	bar.sync 	0;
	mov.u32 	%r363, %r1;
	@%p9 bra 	$L__BB136_16;
	setp.eq.s16 	%p10, %rs2, 3;
	mov.b32 	%r197, 0;
	st.shared.u32 	[%r23], %r197;
	mov.u32 	%r363, %r17;
	@%p10 bra 	$L__BB136_16;
	setp.eq.s16 	%p11, %rs2, 0;
	mov.b32 	%r198, 0;
	st.shared.u32 	[%r24], %r198;
	mov.u32 	%r363, %r21;
	@%p11 bra 	$L__BB136_16;
	mov.b32 	%r199, 0;
	st.shared.u32 	[%r25], %r199;
	mov.u32 	%r363, %r22;
$L__BB136_16:
	setp.lt.u16 	%p12, %rs1, 2;
	@%p12 bra 	$L__BB136_17;
	bra.uni 	$L__BB136_78;
$L__BB136_17:
	setp.lt.s32 	%p14, %r6, 1;
	@%p14 bra 	$L__BB136_70;
	and.b32  	%r208, %r1, 31;
	rem.s32 	%r60, %r208, %r14;
	add.s32 	%r209, %r60, 1;
	setp.lt.s32 	%p15, %r209, %r14;
	selp.b32 	%r61, 0, %r14, %p15;
	add.s32 	%r210, %r60, 2;
	setp.lt.s32 	%p16, %r210, %r14;
	selp.b32 	%r62, 0, %r14, %p16;
	add.s32 	%r211, %r60, 3;
	setp.lt.s32 	%p17, %r211, %r14;
	selp.b32 	%r63, 0, %r14, %p17;
	add.s32 	%r212, %r60, 4;
	setp.lt.s32 	%p18, %r212, %r14;
	selp.b32 	%r64, 0, %r14, %p18;
	add.s32 	%r213, %r60, 5;
	setp.lt.s32 	%p19, %r213, %r14;
	selp.b32 	%r65, 0, %r14, %p19;
	add.s32 	%r214, %r60, 6;
	setp.lt.s32 	%p20, %r214, %r14;
	selp.b32 	%r66, 0, %r14, %p20;
	add.s32 	%r215, %r60, 7;
	setp.lt.s32 	%p21, %r215, %r14;
	selp.b32 	%r67, 0, %r14, %p21;
	sub.s32 	%r68, %r60, %r61;
	sub.s32 	%r69, %r60, %r62;
	sub.s32 	%r70, %r60, %r63;
	sub.s32 	%r71, %r60, %r64;
	sub.s32 	%r72, %r60, %r65;
	sub.s32 	%r73, %r60, %r66;
	sub.s32 	%r74, %r60, %r67;
	setp.lt.s32 	%p22, %r60, %r164;
	selp.b32 	%r216, 0, %r164, %p22;
	sub.s32 	%r75, %r60, %r216;
	setp.lt.s32 	%p23, %r209, %r164;
	selp.b32 	%r217, 0, %r164, %p23;
	sub.s32 	%r76, %r209, %r217;
	setp.lt.s32 	%p24, %r210, %r164;
	selp.b32 	%r218, 0, %r164, %p24;
	sub.s32 	%r77, %r210, %r218;
	setp.lt.s32 	%p25, %r211, %r164;
	selp.b32 	%r219, 0, %r164, %p25;
	sub.s32 	%r78, %r211, %r219;
	setp.lt.s32 	%p26, %r212, %r164;
	selp.b32 	%r220, 0, %r164, %p26;
	sub.s32 	%r79, %r212, %r220;
	setp.lt.s32 	%p27, %r213, %r164;
	selp.b32 	%r221, 0, %r164, %p27;
	sub.s32 	%r80, %r213, %r221;
	setp.lt.s32 	%p28, %r214, %r164;
	selp.b32 	%r222, 0, %r164, %p28;
	sub.s32 	%r81, %r214, %r222;
	setp.lt.s32 	%p29, %r215, %r164;
	selp.b32 	%r223, 0, %r164, %p29;
	sub.s32 	%r82, %r215, %r223;
	mov.b32 	%r373, 0;
	shl.b32 	%r259, %r68, 2;
	shl.b32 	%r262, %r69, 2;
	shl.b32 	%r265, %r70, 2;
	shl.b32 	%r268, %r71, 2;
	shl.b32 	%r271, %r72, 2;
	shl.b32 	%r274, %r73, 2;
	shl.b32 	%r277, %r74, 2;
$L__BB136_19:
	setp.lt.s32 	%p30, %r164, 1;
	add.s32 	%r94, %r373, %r28;
	mad.lo.s32 	%r95, %r94, %r164, %r60;
	@%p30 bra 	$L__BB136_21;
	shl.b32 	%r224, %r95, 2;
	mov.u32 	%r225, _ZZ9cuda_gemmIiLi128ELi8ELi1ELi256ELi8ELi8ELi0EEviiiPT_S1_S1_iiE3Ash;
	add.s32 	%r226, %r225, %r224;
	ld.shared.u32 	%r374, [%r226];
$L__BB136_21:
	setp.lt.s32 	%p31, %r164, 2;
	@%p31 bra 	$L__BB136_23;
	sub.s32 	%r227, %r95, %r61;
	shl.b32 	%r228, %r227, 2;
	mov.u32 	%r229, _ZZ9cuda_gemmIiLi128ELi8ELi1ELi256ELi8ELi8ELi0EEviiiPT_S1_S1_iiE3Ash;
	add.s32 	%r230, %r229, %r228;
	ld.shared.u32 	%r375, [%r230+4];
$L__BB136_23:
	setp.lt.s32 	%p32, %r164, 3;
	@%p32 bra 	$L__BB136_25;
	sub.s32 	%r231, %r95, %r62;
	shl.b32 	%r232, %r231, 2;
	mov.u32 	%r233, _ZZ9cuda_gemmIiLi128ELi8ELi1ELi256ELi8ELi8ELi0EEviiiPT_S1_S1_iiE3Ash;
	add.s32 	%r234, %r233, %r232;
	ld.shared.u32 	%r376, [%r234+8];
$L__BB136_25:
	setp.lt.s32 	%p33, %r164, 4;
	@%p33 bra 	$L__BB136_27;
	sub.s32 	%r235, %r95, %r63;
	shl.b32 	%r236, %r235, 2;
	mov.u32 	%r237, _ZZ9cuda_gemmIiLi128ELi8ELi1ELi256ELi8ELi8ELi0EEviiiPT_S1_S1_iiE3Ash;
	add.s32 	%r238, %r237, %r236;
	ld.shared.u32 	%r377, [%r238+12];
$L__BB136_27:
	setp.lt.s32 	%p34, %r164, 5;
	@%p34 bra 	$L__BB136_29;
	sub.s32 	%r239, %r95, %r64;
	shl.b32 	%r240, %r239, 2;
	mov.u32 	%r241, _ZZ9cuda_gemmIiLi128ELi8ELi1ELi256ELi8ELi8ELi0EEviiiPT_S1_S1_iiE3Ash;
	add.s32 	%r242, %r241, %r240;
	ld.shared.u32 	%r378, [%r242+16];
$L__BB136_29:
	setp.lt.s32 	%p35, %r164, 6;
	@%p35 bra 	$L__BB136_31;
	sub.s32 	%r243, %r95, %r65;
	shl.b32 	%r244, %r243, 2;
	mov.u32 	%r245, _ZZ9cuda_gemmIiLi128ELi8ELi1ELi256ELi8ELi8ELi0EEviiiPT_S1_S1_iiE3Ash;
	add.s32 	%r246, %r245, %r244;
	ld.shared.u32 	%r379, [%r246+20];
$L__BB136_31:
	setp.lt.s32 	%p36, %r164, 7;
	@%p36 bra 	$L__BB136_33;
	sub.s32 	%r247, %r95, %r66;
	shl.b32 	%r248, %r247, 2;
	mov.u32 	%r249, _ZZ9cuda_gemmIiLi128ELi8ELi1ELi256ELi8ELi8ELi0EEviiiPT_S1_S1_iiE3Ash;
	add.s32 	%r250, %r249, %r248;
	ld.shared.u32 	%r380, [%r250+24];
$L__BB136_33:
	setp.lt.s32 	%p37, %r164, 8;
	@%p37 bra 	$L__BB136_35;
	sub.s32 	%r251, %r95, %r67;
	shl.b32 	%r252, %r251, 2;
	mov.u32 	%r253, _ZZ9cuda_gemmIiLi128ELi8ELi1ELi256ELi8ELi8ELi0EEviiiPT_S1_S1_iiE3Ash;
	add.s32 	%r254, %r253, %r252;
	ld.shared.u32 	%r381, [%r254+28];
$L__BB136_35:
	setp.ge.s32 	%p38, %r8, %r163;
	@%p38 bra 	$L__BB136_69;
	mov.u32 	%r382, %r8;
$L__BB136_37:
	setp.gt.u32 	%p39, %r164, 32;
	mov.u32 	%r255, _ZZ9cuda_gemmIiLi128ELi8ELi1ELi256ELi8ELi8ELi0EEviiiPT_S1_S1_iiE11kron_fac_sh;
	mad.lo.s32 	%r113, %r382, 36, %r255;
	shl.b32 	%r256, %r60, 2;
	add.s32 	%r257, %r113, %r256;
	ld.shared.u32 	%r114, [%r257];
	@%p39 bra 	$L__BB136_54;
	setp.eq.s32 	%p48, %r164, 0;
	mov.b32 	%r384, 0;
	@%p48 bra 	$L__BB136_40;
	shfl.sync.idx.b32	%r281|%p49, %r114, %r75, %r15, -1;
	mul.lo.s32 	%r384, %r281, %r374;
$L__BB136_40:
	setp.lt.s32 	%p50, %r164, 2;
	@%p50 bra 	$L__BB136_42;
	shfl.sync.idx.b32	%r282|%p51, %r114, %r76, %r15, -1;
	mad.lo.s32 	%r384, %r282, %r375, %r384;
$L__BB136_42:
	setp.lt.s32 	%p52, %r164, 3;
	@%p52 bra 	$L__BB136_44;
	shfl.sync.idx.b32	%r283|%p53, %r114, %r77, %r15, -1;
	mad.lo.s32 	%r384, %r283, %r376, %r384;
$L__BB136_44:
	setp.lt.s32 	%p54, %r164, 4;
	@%p54 bra 	$L__BB136_46;
	shfl.sync.idx.b32	%r284|%p55, %r114, %r78, %r15, -1;
	mad.lo.s32 	%r384, %r284, %r377, %r384;
$L__BB136_46:
	setp.lt.s32 	%p56, %r164, 5;
	@%p56 bra 	$L__BB136_48;
	shfl.sync.idx.b32	%r285|%p57, %r114, %r79, %r15, -1;
	mad.lo.s32 	%r384, %r285, %r378, %r384;
$L__BB136_48:
	setp.lt.s32 	%p58, %r164, 6;
	@%p58 bra 	$L__BB136_50;
	shfl.sync.idx.b32	%r286|%p59, %r114, %r80, %r15, -1;
	mad.lo.s32 	%r384, %r286, %r379, %r384;
$L__BB136_50:
	setp.lt.s32 	%p60, %r164, 7;
	@%p60 bra 	$L__BB136_52;
	shfl.sync.idx.b32	%r287|%p61, %r114, %r81, %r15, -1;
	mad.lo.s32 	%r384, %r287, %r380, %r384;
$L__BB136_52:
	setp.lt.s32 	%p62, %r164, 8;
	@%p62 bra 	$L__BB136_68;
	shfl.sync.idx.b32	%r288|%p63, %r114, %r82, %r15, -1;
	mad.lo.s32 	%r384, %r288, %r381, %r384;
	bra.uni 	$L__BB136_68;
$L__BB136_54:
	setp.gt.s32 	%p41, %r164, 0;
	mul.lo.s32 	%r258, %r114, %r374;
	selp.b32 	%r384, %r258, 0, %p41;
	@%p31 bra 	$L__BB136_56;
	add.s32 	%r260, %r113, %r259;
	ld.shared.u32 	%r261, [%r260+4];
	mad.lo.s32 	%r384, %r261, %r375, %r384;
$L__BB136_56:
	@%p32 bra 	$L__BB136_58;
	add.s32 	%r263, %r113, %r262;
	ld.shared.u32 	%r264, [%r263+8];
	mad.lo.s32 	%r384, %r264, %r376, %r384;
$L__BB136_58:
	@%p33 bra 	$L__BB136_60;
	add.s32 	%r266, %r113, %r265;
	ld.shared.u32 	%r267, [%r266+12];
	mad.lo.s32 	%r384, %r267, %r377, %r384;
$L__BB136_60:
	@%p34 bra 	$L__BB136_62;
	add.s32 	%r269, %r113, %r268;
	ld.shared.u32 	%r270, [%r269+16];
	mad.lo.s32 	%r384, %r270, %r378, %r384;
$L__BB136_62:
	@%p35 bra 	$L__BB136_64;
	add.s32 	%r272, %r113, %r271;
	ld.shared.u32 	%r273, [%r272+20];
	mad.lo.s32 	%r384, %r273, %r379, %r384;
$L__BB136_64:
	setp.lt.s32 	%p46, %r164, 7;
	@%p46 bra 	$L__BB136_66;
	add.s32 	%r275, %r113, %r274;
	ld.shared.u32 	%r276, [%r275+24];
	mad.lo.s32 	%r384, %r276, %r380, %r384;
$L__BB136_66:
	setp.lt.s32 	%p47, %r164, 8;
	@%p47 bra 	$L__BB136_68;
	add.s32 	%r278, %r113, %r277;
	ld.shared.u32 	%r279, [%r278+28];
	mad.lo.s32 	%r384, %r279, %r381, %r384;
$L__BB136_68:
	mad.lo.s32 	%r289, %r382, %r6, %r94;
	shl.b32 	%r290, %r289, 2;
	mov.u32 	%r291, _ZZ9cuda_gemmIiLi128ELi8ELi1ELi256ELi8ELi8ELi0EEviiiPT_S1_S1_iiE3Csh;
	add.s32 	%r292, %r291, %r290;
	ld.shared.u32 	%r293, [%r292];
	add.s32 	%r294, %r293, %r384;
	st.shared.u32 	[%r292], %r294;
	add.s32 	%r382, %r382, %r27;
	setp.lt.s32 	%p64, %r382, %r163;
	@%p64 bra 	$L__BB136_37;
$L__BB136_69:
	add.s32 	%r373, %r373, %r7;
	setp.lt.s32 	%p65, %r373, %r6;
	@%p65 bra 	$L__BB136_19;
$L__BB136_70:
	setp.eq.s16 	%p66, %rs2, 2;
	bar.sync 	0;
	mad.lo.s32 	%r155, %r355, %r161, %r16;
	div.s32 	%r156, %r162, %r164;
	mov.u32 	%r405, %r1;
	@%p66 bra 	$L__BB136_74;
	setp.eq.s16 	%p67, %rs2, 3;
	div.s32 	%r295, %r1, %r6;
	mad.lo.s32 	%r296, %r156, %r295, %r155;
	mul.lo.s32 	%r297, %r295, %r6;
	sub.s32 	%r298, %r1, %r297;
	add.s32 	%r299, %r296, %r298;
	ld.shared.u32 	%r300, [%r23];
	mul.wide.s32 	%rd23, %r299, 4;
	add.s64 	%rd24, %rd2, %rd23;
	st.global.u32 	[%rd24], %r300;
	mov.u32 	%r405, %r17;
	@%p67 bra 	$L__BB136_74;
	setp.eq.s16 	%p68, %rs2, 0;
	div.s32 	%r301, %r17, %r6;
	mad.lo.s32 	%r302, %r156, %r301, %r155;
	mul.lo.s32 	%r303, %r301, %r6;
	sub.s32 	%r304, %r17, %r303;
	add.s32 	%r305, %r302, %r304;
	ld.shared.u32 	%r306, [%r24];
	mul.wide.s32 	%rd25, %r305, 4;
	add.s64 	%rd26, %rd2, %rd25;
	st.global.u32 	[%rd26], %r306;
	mov.u32 	%r405, %r21;
	@%p68 bra 	$L__BB136_74;
	div.s32 	%r307, %r21, %r6;
	mad.lo.s32 	%r308, %r156, %r307, %r155;
	mul.lo.s32 	%r309, %r307, %r6;
	sub.s32 	%r310, %r21, %r309;
	add.s32 	%r311, %r308, %r310;
	ld.shared.u32 	%r312, [%r25];
	mul.wide.s32 	%rd27, %r311, 4;
	add.s64 	%rd28, %rd2, %rd27;
	st.global.u32 	[%rd28], %r312;
	mov.u32 	%r405, %r22;
$L__BB136_74:
	setp.lt.u16 	%p69, %rs1, 2;
	@%p69 bra 	$L__BB136_76;
$L__BB136_75:
	div.s32 	%r313, %r405, %r6;
	mad.lo.s32 	%r314, %r156, %r313, %r155;
	mul.lo.s32 	%r315, %r313, %r6;
	sub.s32 	%r316, %r405, %r315;
	add.s32 	%r317, %r314, %r316;
	shl.b32 	%r318, %r405, 2;
	mov.u32 	%r319, _ZZ9cuda_gemmIiLi128ELi8ELi1ELi256ELi8ELi8ELi0EEviiiPT_S1_S1_iiE3Csh;
	add.s32 	%r320, %r319, %r318;
	ld.shared.u32 	%r321, [%r320];
	mul.wide.s32 	%rd29, %r317, 4;
	add.s64 	%rd30, %rd2, %rd29;
	st.global.u32 	[%rd30], %r321;
	add.s32 	%r322, %r405, %r9;
	div.s32 	%r323, %r322, %r6;
	mad.lo.s32 	%r324, %r156, %r323, %r155;
	mul.lo.s32 	%r325, %r323, %r6;
	sub.s32 	%r326, %r322, %r325;
	add.s32 	%r327, %r324, %r326;
	add.s32 	%r328, %r320, %r19;
	ld.shared.u32 	%r329, [%r328];
	mul.wide.s32 	%rd31, %r327, 4;
	add.s64 	%rd32, %rd2, %rd31;
	st.global.u32 	[%rd32], %r329;
	add.s32 	%r330, %r322, %r9;
	div.s32 	%r331, %r330, %r6;
	mad.lo.s32 	%r332, %r156, %r331, %r155;
	mul.lo.s32 	%r333, %r331, %r6;
	sub.s32 	%r334, %r330, %r333;
	add.s32 	%r335, %r332, %r334;
	add.s32 	%r336, %r328, %r19;
	ld.shared.u32 	%r337, [%r336];
	mul.wide.s32 	%rd33, %r335, 4;
	add.s64 	%rd34, %rd2, %rd33;
	st.global.u32 	[%rd34], %r337;
	add.s32 	%r338, %r330, %r9;
	div.s32 	%r339, %r338, %r6;
	mad.lo.s32 	%r340, %r156, %r339, %r155;
	mul.lo.s32 	%r341, %r339, %r6;
	sub.s32 	%r342, %r338, %r341;
	add.s32 	%r343, %r340, %r342;
	add.s32 	%r344, %r336, %r19;
	ld.shared.u32 	%r345, [%r344];
	mul.wide.s32 	%rd35, %r343, 4;
	add.s64 	%rd36, %rd2, %rd35;
	st.global.u32 	[%rd36], %r345;
	add.s32 	%r405, %r338, %r9;
	setp.lt.u32 	%p70, %r405, 256;
	@%p70 bra 	$L__BB136_75;
$L__BB136_76:
	add.s32 	%r355, %r355, %r11;
	setp.lt.u32 	%p71, %r355, %r12;
	@%p71 bra 	$L__BB136_5;
$L__BB136_77:
	ret;
$L__BB136_78:
	shl.b32 	%r200, %r363, 2;
	mov.u32 	%r201, _ZZ9cuda_gemmIiLi128ELi8ELi1ELi256ELi8ELi8ELi0EEviiiPT_S1_S1_iiE3Csh;
	add.s32 	%r202, %r201, %r200;
	mov.b32 	%r203, 0;
	st.shared.u32 	[%r202], %r203;
	add.s32 	%r204, %r202, %r19;
	st.shared.u32 	[%r204], %r203;
	add.s32 	%r205, %r204, %r19;
	st.shared.u32 	[%r205], %r203;
	add.s32 	%r206, %r205, %r19;
	st.shared.u32 	[%r206], %r203;
	add.s32 	%r363, %r19, %r363;
	setp.lt.u32 	%p13, %r363, 256;
	@%p13 bra 	$L__BB136_78;
	bra.uni 	$L__BB136_17;

}
	// .globl	_Z9cuda_gemmIiLi128ELi8ELi1ELi256ELi8ELi8ELi1EEviiiPT_S1_S1_ii
.visible .entry _Z9cuda_gemmIiLi128ELi8ELi1ELi256ELi8ELi8ELi1EEviiiPT_S1_S1_ii(
	.param .u32 _Z9cuda_gemmIiLi128ELi8ELi1ELi256ELi8ELi8ELi1EEviiiPT_S1_S1_ii_param_0,
	.param .u32 _Z9cuda_gemmIiLi128ELi8ELi1ELi256ELi8ELi8ELi1EEviiiPT_S1_S1_ii_param_1,
	.param .u32 _Z9cuda_gemmIiLi128ELi8ELi1ELi256ELi8ELi8ELi1EEviiiPT_S1_S1_ii_param_2,
	.param .u64 .ptr .align 1 _Z9cuda_gemmIiLi128ELi8ELi1ELi256ELi8ELi8ELi1EEviiiPT_S1_S1_ii_param_3,
	.param .u64 .ptr .align 1 _Z9cuda_gemmIiLi128ELi8ELi1ELi256ELi8ELi8ELi1EEviiiPT_S1_S1_ii_param_4,
	.param .u64 .ptr .align 1 _Z9cuda_gemmIiLi128ELi8ELi1ELi256ELi8ELi8ELi1EEviiiPT_S1_S1_ii_param_5,
	.param .u32 _Z9cuda_gemmIiLi128ELi8ELi1ELi256ELi8ELi8ELi1EEviiiPT_S1_S1_ii_param_6,
	.param .u32 _Z9cuda_gemmIiLi128ELi8ELi1ELi256ELi8ELi8ELi1EEviiiPT_S1_S1_ii_param_7
)
.maxntid 128
{
	.reg .pred 	%p<40>;
	.reg .b16 	%rs<8>;
	.reg .b32 	%r<229>;
	.reg .b64 	%rd<47>;
	// demoted variable
	.shared .align 128 .b8 _ZZ9cuda_gemmIiLi128ELi8ELi1ELi256ELi8ELi8ELi1EEviiiPT_S1_S1_iiE11kron_fac_sh[288];
	// demoted variable
	.shared .align 128 .b8 _ZZ9cuda_gemmIiLi128ELi8ELi1ELi256ELi8ELi8ELi1EEviiiPT_S1_S1_iiE3Ash[1024];
	// demoted variable
	.shared .align 128 .b8 _ZZ9cuda_gemmIiLi128ELi8ELi1ELi256ELi8ELi8ELi1EEviiiPT_S1_S1_iiE3Csh[1024];
	ld.param.u64 	%rd10, [_Z9cuda_gemmIiLi128ELi8ELi1ELi256ELi8ELi8ELi1EEviiiPT_S1_S1_ii_param_3];
	ld.param.u64 	%rd11, [_Z9cuda_gemmIiLi128ELi8ELi1ELi256ELi8ELi8ELi1EEviiiPT_S1_S1_ii_param_4];
	ld.param.u64 	%rd12, [_Z9cuda_gemmIiLi128ELi8ELi1ELi256ELi8ELi8ELi1EEviiiPT_S1_S1_ii_param_5];
	cvta.to.global.u64 	%rd1, %rd11;
	cvta.to.global.u64 	%rd2, %rd10;
	cvta.to.global.u64 	%rd3, %rd12;
	mov.u32 	%r1, %tid.x;
	setp.gt.u32 	%p1, %r1, 63;
	@%p1 bra 	$L__BB137_7;
	mov.u32 	%r2, %ntid.x;
	add.s32 	%r82, %r1, %r2;
	max.u32 	%r83, %r82, 64;
	setp.lt.u32 	%p2, %r82, 64;
	selp.u32 	%r84, 1, 0, %p2;
	add.s32 	%r85, %r82, %r84;
	sub.s32 	%r86, %r83, %r85;
	div.u32 	%r87, %r86, %r2;
	add.s32 	%r3, %r87, %r84;
	and.b32  	%r88, %r3, 3;
	setp.eq.s32 	%p3, %r88, 3;
	mov.u32 	%r215, %r1;
	@%p3 bra 	$L__BB137_4;
	add.s32 	%r90, %r3, 1;
	and.b32  	%r4, %r90, 3;
	mov.b32 	%r214, 0;
	mov.u32 	%r215, %r1;
$L__BB137_3:
	.pragma "nounroll";
	mul.wide.u32 	%rd13, %r215, 4;
	add.s64 	%rd14, %rd1, %rd13;
	ld.global.u32 	%r91, [%rd14];
	and.b32  	%r92, %r215, 7;
	mov.u32 	%r93, _ZZ9cuda_gemmIiLi128ELi8ELi1ELi256ELi8ELi8ELi1EEviiiPT_S1_S1_iiE11kron_fac_sh;
	mad.lo.s32 	%r94, %r92, 36, %r93;
	shr.u32 	%r95, %r215, 1;
	and.b32  	%r96, %r95, 2147483644;
	add.s32 	%r97, %r94, %r96;
	st.shared.u32 	[%r97], %r91;
	add.s32 	%r215, %r215, %r2;
	add.s32 	%r214, %r214, 1;
	setp.ne.s32 	%p4, %r214, %r4;
	@%p4 bra 	$L__BB137_3;
$L__BB137_4:
	setp.lt.u32 	%p5, %r3, 3;
	@%p5 bra 	$L__BB137_7;
	mov.u32 	%r100, _ZZ9cuda_gemmIiLi128ELi8ELi1ELi256ELi8ELi8ELi1EEviiiPT_S1_S1_iiE11kron_fac_sh;
$L__BB137_6:
	mul.wide.u32 	%rd15, %r215, 4;
	add.s64 	%rd16, %rd1, %rd15;
	ld.global.u32 	%r98, [%rd16];
	and.b32  	%r99, %r215, 7;
	mad.lo.s32 	%r101, %r99, 36, %r100;
	shr.u32 	%r102, %r215, 1;
	and.b32  	%r103, %r102, 2147483644;
	add.s32 	%r104, %r101, %r103;
	st.shared.u32 	[%r104], %r98;
	add.s32 	%r105, %r215, %r2;
	mul.wide.u32 	%rd17, %r105, 4;
	add.s64 	%rd18, %rd1, %rd17;
	ld.global.u32 	%r106, [%rd18];
	and.b32  	%r107, %r105, 7;
	mad.lo.s32 	%r108, %r107, 36, %r100;
	shr.u32 	%r109, %r105, 1;
	and.b32  	%r110, %r109, 2147483644;
	add.s32 	%r111, %r108, %r110;
	st.shared.u32 	[%r111], %r106;
	add.s32 	%r112, %r105, %r2;
	mul.wide.u32 	%rd19, %r112, 4;
	add.s64 	%rd20, %rd1, %rd19;
	ld.global.u32 	%r113, [%rd20];
	and.b32  	%r114, %r112, 7;
	mad.lo.s32 	%r115, %r114, 36, %r100;
	shr.u32 	%r116, %r112, 1;
	and.b32  	%r117, %r116, 2147483644;
	add.s32 	%r118, %r115, %r117;
	st.shared.u32 	[%r118], %r113;
	add.s32 	%r119, %r112, %r2;
	mul.wide.u32 	%rd21, %r119, 4;
	add.s64 	%rd22, %rd1, %rd21;
	ld.global.u32 	%r120, [%rd22];
	and.b32  	%r121, %r119, 7;
	mad.lo.s32 	%r122, %r121, 36, %r100;
	shr.u32 	%r123, %r119, 1;
	and.b32  	%r124, %r123, 2147483644;
	add.s32 	%r125, %r122, %r124;
	st.shared.u32 	[%r125], %r120;
	add.s32 	%r215, %r119, %r2;
	setp.lt.u32 	%p6, %r215, 64;
	@%p6 bra 	$L__BB137_6;
$L__BB137_7:
	and.b32  	%r12, %r1, 31;
	mov.u32 	%r13, %ntid.x;
	mov.u32 	%r217, %ctaid.y;
	mov.u32 	%r15, %nctaid.y;
	shl.b32 	%r16, %r15, 3;
	setp.ge.u32 	%p7, %r217, %r16;
	@%p7 bra 	$L__BB137_31;
	and.b32  	%r17, %r1, 7;
	shl.b32 	%r126, %r1, 2;
	and.b32  	%r127, %r126, 28;
	mov.u32 	%r128, _ZZ9cuda_gemmIiLi128ELi8ELi1ELi256ELi8ELi8ELi1EEviiiPT_S1_S1_iiE11kron_fac_sh;
	add.s32 	%r18, %r128, %r127;
	add.s32 	%r19, %r1, %r13;
	cvt.u16.u32 	%rs3, %r19;
	not.b16 	%rs4, %rs3;
	and.b16  	%rs5, %rs4, 255;
	cvt.u16.u32 	%rs6, %r13;
	and.b16  	%rs7, %rs6, 255;
	div.u16 	%rs1, %rs5, %rs7;
	and.b16  	%rs2, %rs1, 3;
	mov.u32 	%r129, _ZZ9cuda_gemmIiLi128ELi8ELi1ELi256ELi8ELi8ELi1EEviiiPT_S1_S1_iiE3Ash;
	add.s32 	%r20, %r129, %r126;
	shl.b32 	%r21, %r13, 2;
	add.s32 	%r22, %r20, %r21;
	add.s32 	%r23, %r19, %r13;
	add.s32 	%r24, %r23, %r13;
	mov.u32 	%r130, _ZZ9cuda_gemmIiLi128ELi8ELi1ELi256ELi8ELi8ELi1EEviiiPT_S1_S1_iiE3Csh;
	add.s32 	%r25, %r130, %r126;
	add.s32 	%r26, %r25, %r21;
	add.s32 	%r27, %r26, %r21;
	shl.b32 	%r131, %r12, 5;
	or.b32  	%r132, %r131, %r127;
	add.s32 	%r28, %r129, %r132;
	setp.eq.s32 	%p8, %r17, 7;
	selp.b32 	%r133, -32, 0, %p8;
	add.s32 	%r29, %r28, %r133;
	setp.lt.u32 	%p9, %r17, 6;
	selp.b32 	%r134, 0, -32, %p9;
	add.s32 	%r30, %r28, %r134;
	setp.lt.u32 	%p10, %r17, 5;
	selp.b32 	%r135, 0, -32, %p10;
	add.s32 	%r31, %r28, %r135;
	setp.lt.u32 	%p11, %r17, 4;
	selp.b32 	%r136, 0, -32, %p11;
	add.s32 	%r32, %r28, %r136;
	setp.lt.u32 	%p12, %r17, 3;
	selp.b32 	%r137, 0, -32, %p12;
	add.s32 	%r33, %r28, %r137;
	setp.lt.u32 	%p13, %r17, 2;
	selp.b32 	%r138, 0, -32, %p13;
	add.s32 	%r34, %r28, %r138;
	setp.eq.s32 	%p14, %r17, 0;
	selp.b32 	%r139, 0, -32, %p14;
	add.s32 	%r35, %r28, %r139;
	add.s32 	%r140, %r1, 1;
	and.b32  	%r36, %r140, 7;
	add.s32 	%r141, %r1, 2;
	and.b32  	%r37, %r141, 7;
	add.s32 	%r142, %r1, 3;
	and.b32  	%r38, %r142, 7;
	xor.b32  	%r39, %r17, 4;
	add.s32 	%r143, %r1, 5;
	and.b32  	%r40, %r143, 7;
	add.s32 	%r144, %r1, 6;
	and.b32  	%r41, %r144, 7;
	add.s32 	%r145, %r1, -1;
	and.b32  	%r42, %r145, 7;
	shl.b32 	%r43, %r13, 4;
	mul.wide.u32 	%rd4, %r13, 16;
	shr.u32 	%r44, %r13, 5;
	cvt.u64.u32 	%rd42, %r21;
$L__BB137_9:
	setp.eq.s16 	%p15, %rs2, 2;
	shl.b32 	%r46, %r217, 8;
	mov.u32 	%r218, %r1;
	@%p15 bra 	$L__BB137_13;
	setp.eq.s16 	%p16, %rs2, 3;
	add.s32 	%r47, %r46, %r1;
	mul.wide.u32 	%rd23, %r47, 4;
	add.s64 	%rd24, %rd2, %rd23;
	ld.global.u32 	%r146, [%rd24];
	st.shared.u32 	[%r20], %r146;
	mov.u32 	%r218, %r19;
	@%p16 bra 	$L__BB137_13;
	setp.eq.s16 	%p17, %rs2, 0;
	add.s32 	%r48, %r47, %r13;
	mul.wide.u32 	%rd25, %r48, 4;
	add.s64 	%rd26, %rd2, %rd25;
	ld.global.u32 	%r147, [%rd26];
	st.shared.u32 	[%r22], %r147;
	mov.u32 	%r218, %r23;
	@%p17 bra 	$L__BB137_13;
	add.s32 	%r148, %r48, %r13;
	mul.wide.u32 	%rd27, %r148, 4;
	add.s64 	%rd28, %rd2, %rd27;
	ld.global.u32 	%r149, [%rd28];
	add.s32 	%r150, %r22, %r21;
	st.shared.u32 	[%r150], %r149;
	mov.u32 	%r218, %r24;
$L__BB137_13:
	setp.lt.u16 	%p18, %rs1, 2;
	@%p18 bra 	$L__BB137_16;
	shl.b32 	%r151, %r218, 2;
	mov.u32 	%r152, _ZZ9cuda_gemmIiLi128ELi8ELi1ELi256ELi8ELi8ELi1EEviiiPT_S1_S1_iiE3Ash;
	add.s32 	%r222, %r152, %r151;
	add.s32 	%r153, %r218, %r46;
	add.s32 	%r221, %r153, %r13;
	shl.b32 	%r154, %r13, 1;
	add.s32 	%r220, %r153, %r154;
	mad.lo.s32 	%r219, %r13, 3, %r153;
	mul.wide.u32 	%rd29, %r153, 4;
	add.s64 	%rd46, %rd2, %rd29;
$L__BB137_15:
	ld.global.u32 	%r155, [%rd46];
	st.shared.u32 	[%r222], %r155;
	mul.wide.u32 	%rd30, %r221, 4;
	add.s64 	%rd31, %rd2, %rd30;
	ld.global.u32 	%r156, [%rd31];
	add.s32 	%r157, %r222, %r21;
	st.shared.u32 	[%r157], %r156;
	mul.wide.u32 	%rd32, %r220, 4;
	add.s64 	%rd33, %rd2, %rd32;
	ld.global.u32 	%r158, [%rd33];
	shl.b32 	%r159, %r13, 3;
	add.s32 	%r160, %r222, %r159;
	st.shared.u32 	[%r160], %r158;
	mul.wide.u32 	%rd34, %r219, 4;
	add.s64 	%rd35, %rd2, %rd34;
	ld.global.u32 	%r161, [%rd35];
	mad.lo.s32 	%r162, %r13, 12, %r222;
	st.shared.u32 	[%r162], %r161;
	add.s32 	%r218, %r218, %r21;
	add.s32 	%r222, %r222, %r43;
	add.s32 	%r221, %r221, %r21;
	add.s32 	%r220, %r220, %r21;
	add.s32 	%r219, %r219, %r21;
	add.s64 	%rd46, %rd46, %rd4;
	setp.lt.u32 	%p19, %r218, 256;
	@%p19 bra 	$L__BB137_15;
$L__BB137_16:
	bar.sync 	0;
	mov.u32 	%r224, %r1;
	@%p15 bra 	$L__BB137_20;
	setp.eq.s16 	%p21, %rs2, 3;
	mov.b32 	%r163, 0;
	st.shared.u32 	[%r25], %r163;
	mov.u32 	%r224, %r19;
	@%p21 bra 	$L__BB137_20;
	setp.eq.s16 	%p22, %rs2, 0;
	mov.b32 	%r164, 0;
	st.shared.u32 	[%r26], %r164;
	mov.u32 	%r224, %r23;
	@%p22 bra 	$L__BB137_20;
	mov.b32 	%r165, 0;
	st.shared.u32 	[%r27], %r165;
	mov.u32 	%r224, %r24;
$L__BB137_20:
	@%p18 bra 	$L__BB137_22;
$L__BB137_21:
	shl.b32 	%r166, %r224, 2;
	mov.u32 	%r167, _ZZ9cuda_gemmIiLi128ELi8ELi1ELi256ELi8ELi8ELi1EEviiiPT_S1_S1_iiE3Csh;
	add.s32 	%r168, %r167, %r166;
	mov.b32 	%r169, 0;
	st.shared.u32 	[%r168], %r169;
	add.s32 	%r170, %r168, %r21;
	st.shared.u32 	[%r170], %r169;
	add.s32 	%r171, %r170, %r21;
	st.shared.u32 	[%r171], %r169;
	add.s32 	%r172, %r171, %r21;
	st.shared.u32 	[%r172], %r169;
	add.s32 	%r224, %r21, %r224;
	setp.lt.u32 	%p24, %r224, 256;
	@%p24 bra 	$L__BB137_21;
$L__BB137_22:
	shr.u32 	%r226, %r1, 5;
	ld.shared.u32 	%r68, [%r28];
	ld.shared.u32 	%r69, [%r29+4];
	ld.shared.u32 	%r70, [%r30+8];
	ld.shared.u32 	%r71, [%r31+12];
	ld.shared.u32 	%r72, [%r32+16];
	ld.shared.u32 	%r73, [%r33+20];
	ld.shared.u32 	%r74, [%r34+24];
	ld.shared.u32 	%r75, [%r35+28];
$L__BB137_23:
	mad.lo.s32 	%r173, %r226, 36, %r18;
	ld.shared.u32 	%r174, [%r173];
	shfl.sync.idx.b32	%r175|%p25, %r174, %r17, 6175, -1;
	mul.lo.s32 	%r176, %r175, %r68;
	shfl.sync.idx.b32	%r177|%p26, %r174, %r36, 6175, -1;
	mad.lo.s32 	%r178, %r177, %r69, %r176;
	shfl.sync.idx.b32	%r179|%p27, %r174, %r37, 6175, -1;
	mad.lo.s32 	%r180, %r179, %r70, %r178;
	shfl.sync.idx.b32	%r181|%p28, %r174, %r38, 6175, -1;
	mad.lo.s32 	%r182, %r181, %r71, %r180;
	shfl.sync.idx.b32	%r183|%p29, %r174, %r39, 6175, -1;
	mad.lo.s32 	%r184, %r183, %r72, %r182;
	shfl.sync.idx.b32	%r185|%p30, %r174, %r40, 6175, -1;
	mad.lo.s32 	%r186, %r185, %r73, %r184;
	shfl.sync.idx.b32	%r187|%p31, %r174, %r41, 6175, -1;
	mad.lo.s32 	%r188, %r187, %r74, %r186;
	shfl.sync.idx.b32	%r189|%p32, %r174, %r42, 6175, -1;
	mad.lo.s32 	%r190, %r189, %r75, %r188;
	shl.b32 	%r191, %r12, 2;
	shl.b32 	%r192, %r226, 7;
	or.b32  	%r193, %r192, %r191;
	mov.u32 	%r194, _ZZ9cuda_gemmIiLi128ELi8ELi1ELi256ELi8ELi8ELi1EEviiiPT_S1_S1_iiE3Csh;
	add.s32 	%r195, %r194, %r193;
	ld.shared.u32 	%r196, [%r195];
	add.s32 	%r197, %r196, %r190;
	st.shared.u32 	[%r195], %r197;
	add.s32 	%r226, %r226, %r44;
	setp.lt.u32 	%p33, %r226, 8;
	@%p33 bra 	$L__BB137_23;
	setp.eq.s16 	%p34, %rs2, 2;
	bar.sync 	0;
	mov.u32 	%r227, %r1;
	@%p34 bra 	$L__BB137_28;
	setp.eq.s16 	%p35, %rs2, 3;
	add.s32 	%r198, %r46, %r1;
	ld.shared.u32 	%r199, [%r25];
	mul.wide.s32 	%rd36, %r198, 4;
	add.s64 	%rd8, %rd3, %rd36;
	st.global.u32 	[%rd8], %r199;
	mov.u32 	%r227, %r19;
	@%p35 bra 	$L__BB137_28;
	setp.eq.s16 	%p36, %rs2, 0;
	ld.shared.u32 	%r200, [%r26];
	cvt.u64.u32 	%rd37, %r21;
	add.s64 	%rd9, %rd8, %rd37;
	st.global.u32 	[%rd9], %r200;
	mov.u32 	%r227, %r23;
	@%p36 bra 	$L__BB137_28;
	ld.shared.u32 	%r201, [%r27];
	add.s64 	%rd39, %rd9, %rd37;
	st.global.u32 	[%rd39], %r201;
	mov.u32 	%r227, %r24;
$L__BB137_28:
	setp.lt.u16 	%p37, %rs1, 2;
	@%p37 bra 	$L__BB137_30;
$L__BB137_29:
	add.s32 	%r202, %r46, %r227;
	shl.b32 	%r203, %r227, 2;
	add.s32 	%r205, %r194, %r203;
	ld.shared.u32 	%r206, [%r205];
	mul.wide.s32 	%rd40, %r202, 4;
	add.s64 	%rd41, %rd3, %rd40;
	st.global.u32 	[%rd41], %r206;
	add.s32 	%r207, %r205, %r21;
	ld.shared.u32 	%r208, [%r207];
	add.s64 	%rd43, %rd41, %rd42;
	st.global.u32 	[%rd43], %r208;
	add.s32 	%r209, %r207, %r21;
	ld.shared.u32 	%r210, [%r209];
	add.s64 	%rd44, %rd43, %rd42;
	st.global.u32 	[%rd44], %r210;
	add.s32 	%r211, %r209, %r21;
	ld.shared.u32 	%r212, [%r211];
	add.s64 	%rd45, %rd44, %rd42;
	st.global.u32 	[%rd45], %r212;
	add.s32 	%r227, %r21, %r227;
	setp.lt.u32 	%p38, %r227, 256;
	@%p38 bra 	$L__BB137_29;
$L__BB137_30:
	add.s32 	%r217, %r217, %r15;
	setp.lt.u32 	%p39, %r217, %r16;
	@%p39 bra 	$L__BB137_9;
$L__BB137_31:
	ret;

}
	// .globl	_Z9cuda_gemmIiLi128ELi8ELi1ELi256ELi16ELi16ELi0EEviiiPT_S1_S1_ii
.visible .entry _Z9cuda_gemmIiLi128ELi8ELi1ELi256ELi16ELi16ELi0EEviiiPT_S1_S1_ii(
	.param .u32 _Z9cuda_gemmIiLi128ELi8ELi1ELi256ELi16ELi16ELi0EEviiiPT_S1_S1_ii_param_0,
	.param .u32 _Z9cuda_gemmIiLi128ELi8ELi1ELi256ELi16ELi16ELi0EEviiiPT_S1_S1_ii_param_1,
	.param .u32 _Z9cuda_gemmIiLi128ELi8ELi1ELi256ELi16ELi16ELi0EEviiiPT_S1_S1_ii_param_2,
	.param .u64 .ptr .align 1 _Z9cuda_gemmIiLi128ELi8ELi1ELi256ELi16ELi16ELi0EEviiiPT_S1_S1_ii_param_3,
	.param .u64 .ptr .align 1 _Z9cuda_gemmIiLi128ELi8ELi1ELi256ELi16ELi16ELi0EEviiiPT_S1_S1_ii_param_4,
	.param .u64 .ptr .align 1 _Z9cuda_gemmIiLi128ELi8ELi1ELi256ELi16ELi16ELi0EEviiiPT_S1_S1_ii_param_5,
	.param .u32 _Z9cuda_gemmIiLi128ELi8ELi1ELi256ELi16ELi16ELi0EEviiiPT_S1_S1_ii_param_6,
	.param .u32 _Z9cuda_gemmIiLi128ELi8ELi1ELi256ELi16ELi16ELi0EEviiiPT_S1_S1_ii_param_7
)
.maxntid 128
{
	.reg .pred 	%p<120>;
	.reg .b16 	%rs<8>;
	.reg .b32 	%r<636>;
	.reg .b64 	%rd<37>;
	// demoted variable
	.shared .align 128 .b8 _ZZ9cuda_gemmIiLi128ELi8ELi1ELi256ELi16ELi16ELi0EEviiiPT_S1_S1_iiE11kron_fac_sh[1088];
	// demoted variable
	.shared .align 128 .b8 _ZZ9cuda_gemmIiLi128ELi8ELi1ELi256ELi16ELi16ELi0EEviiiPT_S1_S1_iiE3Ash[1024];
	// demoted variable
	.shared .align 128 .b8 _ZZ9cuda_gemmIiLi128ELi8ELi1ELi256ELi16ELi16ELi0EEviiiPT_S1_S1_iiE3Csh[1024];
	ld.param.u32 	%r255, [_Z9cuda_gemmIiLi128ELi8ELi1ELi256ELi16ELi16ELi0EEviiiPT_S1_S1_ii_param_2];
	ld.param.u64 	%rd5, [_Z9cuda_gemmIiLi128ELi8ELi1ELi256ELi16ELi16ELi0EEviiiPT_S1_S1_ii_param_3];
	ld.param.u64 	%rd4, [_Z9cuda_gemmIiLi128ELi8ELi1ELi256ELi16ELi16ELi0EEviiiPT_S1_S1_ii_param_4];
	ld.param.u64 	%rd6, [_Z9cuda_gemmIiLi128ELi8ELi1ELi256ELi16ELi16ELi0EEviiiPT_S1_S1_ii_param_5];
	ld.param.u32 	%r256, [_Z9cuda_gemmIiLi128ELi8ELi1ELi256ELi16ELi16ELi0EEviiiPT_S1_S1_ii_param_6];
	ld.param.u32 	%r257, [_Z9cuda_gemmIiLi128ELi8ELi1ELi256ELi16ELi16ELi0EEviiiPT_S1_S1_ii_param_7];
	cvta.to.global.u64 	%rd1, %rd5;
	cvta.to.global.u64 	%rd2, %rd6;
	mov.u32 	%r1, %tid.x;
	mul.lo.s32 	%r2, %r257, %r256;
	setp.ge.u32 	%p1, %r1, %r2;
	@%p1 bra 	$L__BB138_3;
	mov.u32 	%r3, %ntid.x;
	cvta.to.global.u64 	%rd3, %rd4;
	mov.u32 	%r527, %r1;
$L__BB138_2:
	mul.wide.u32 	%rd7, %r527, 4;
	add.s64 	%rd8, %rd3, %rd7;
	ld.global.u32 	%r258, [%rd8];
	rem.u32 	%r259, %r527, %r256;
	mov.u32 	%r260, _ZZ9cuda_gemmIiLi128ELi8ELi1ELi256ELi16ELi16ELi0EEviiiPT_S1_S1_iiE11kron_fac_sh;
	mad.lo.s32 	%r261, %r259, 68, %r260;
	div.u32 	%r262, %r527, %r257;
	shl.b32 	%r263, %r262, 2;
	add.s32 	%r264, %r261, %r263;
	st.shared.u32 	[%r264], %r258;
	add.s32 	%r527, %r527, %r3;
	setp.lt.u32 	%p2, %r527, %r2;
	@%p2 bra 	$L__BB138_2;
$L__BB138_3:
	div.s32 	%r6, 256, %r257;
	min.s32 	%r7, %r6, 128;
	div.u32 	%r8, %r1, %r7;
	mov.u32 	%r9, %ntid.x;
	mov.u32 	%r544, %ctaid.y;
	mov.u32 	%r11, %nctaid.y;
	shl.b32 	%r265, %r11, 3;
	setp.ge.u32 	%p3, %r544, %r265;
	@%p3 bra 	$L__BB138_125;
	mov.u32 	%r267, %ctaid.x;
	shl.b32 	%r12, %r267, 8;
	min.s32 	%r13, %r257, 32;
	shl.b32 	%r268, %r257, 8;
	sub.s32 	%r14, 8223, %r268;
	add.s32 	%r15, %r1, %r9;
	cvt.u16.u32 	%rs3, %r15;
	not.b16 	%rs4, %rs3;
	and.b16  	%rs5, %rs4, 255;
	cvt.u16.u32 	%rs6, %r9;
	and.b16  	%rs7, %rs6, 255;
	div.u16 	%rs1, %rs5, %rs7;
	and.b16  	%rs2, %rs1, 3;
	shl.b32 	%r16, %r9, 2;
	add.s32 	%r17, %r15, %r9;
	shl.b32 	%r269, %r1, 2;
	mov.u32 	%r270, _ZZ9cuda_gemmIiLi128ELi8ELi1ELi256ELi16ELi16ELi0EEviiiPT_S1_S1_iiE3Csh;
	add.s32 	%r18, %r270, %r269;
	add.s32 	%r19, %r18, %r16;
	div.u32 	%r20, %r9, %r7;
	rem.u32 	%r21, %r1, %r7;
$L__BB138_5:
	add.s32 	%r39, %r17, %r9;
	setp.eq.s16 	%p4, %rs2, 2;
	mul.lo.s32 	%r40, %r544, %r255;
	mov.u32 	%r545, %r1;
	@%p4 bra 	$L__BB138_9;
	setp.eq.s16 	%p5, %rs2, 3;
	add.s32 	%r271, %r40, %r12;
	add.s32 	%r41, %r271, %r1;
	mul.wide.u32 	%rd9, %r41, 4;
	add.s64 	%rd10, %rd1, %rd9;
	ld.global.u32 	%r272, [%rd10];
	shl.b32 	%r273, %r1, 2;
	mov.u32 	%r274, _ZZ9cuda_gemmIiLi128ELi8ELi1ELi256ELi16ELi16ELi0EEviiiPT_S1_S1_iiE3Ash;
	add.s32 	%r42, %r274, %r273;
	st.shared.u32 	[%r42], %r272;
	mov.u32 	%r545, %r15;
	@%p5 bra 	$L__BB138_9;
	setp.eq.s16 	%p6, %rs2, 0;
	add.s32 	%r43, %r41, %r9;
	mul.wide.u32 	%rd11, %r43, 4;
	add.s64 	%rd12, %rd1, %rd11;
	ld.global.u32 	%r275, [%rd12];
	add.s32 	%r44, %r42, %r16;
	st.shared.u32 	[%r44], %r275;
	mov.u32 	%r545, %r17;
	@%p6 bra 	$L__BB138_9;
	add.s32 	%r276, %r43, %r9;
	mul.wide.u32 	%rd13, %r276, 4;
	add.s64 	%rd14, %rd1, %rd13;
	ld.global.u32 	%r277, [%rd14];
	add.s32 	%r278, %r44, %r16;
	st.shared.u32 	[%r278], %r277;
	mov.u32 	%r545, %r39;
$L__BB138_9:
	setp.lt.u16 	%p7, %rs1, 2;
	@%p7 bra 	$L__BB138_12;
	shl.b32 	%r279, %r545, 2;
	mov.u32 	%r280, _ZZ9cuda_gemmIiLi128ELi8ELi1ELi256ELi16ELi16ELi0EEviiiPT_S1_S1_iiE3Ash;
	add.s32 	%r550, %r280, %r279;
	add.s32 	%r281, %r12, %r545;
	add.s32 	%r546, %r281, %r40;
	add.s32 	%r549, %r546, %r9;
	shl.b32 	%r282, %r9, 1;
	add.s32 	%r548, %r546, %r282;
	mad.lo.s32 	%r547, %r9, 3, %r546;
$L__BB138_11:
	mul.wide.u32 	%rd15, %r546, 4;
	add.s64 	%rd16, %rd1, %rd15;
	ld.global.u32 	%r283, [%rd16];
	st.shared.u32 	[%r550], %r283;
	mul.wide.u32 	%rd17, %r549, 4;
	add.s64 	%rd18, %rd1, %rd17;
	ld.global.u32 	%r284, [%rd18];
	add.s32 	%r285, %r550, %r16;
	st.shared.u32 	[%r285], %r284;
	mul.wide.u32 	%rd19, %r548, 4;
	add.s64 	%rd20, %rd1, %rd19;
	ld.global.u32 	%r286, [%rd20];
	shl.b32 	%r287, %r9, 3;
	add.s32 	%r288, %r550, %r287;
	st.shared.u32 	[%r288], %r286;
	mul.wide.u32 	%rd21, %r547, 4;
	add.s64 	%rd22, %rd1, %rd21;
	ld.global.u32 	%r289, [%rd22];
	mad.lo.s32 	%r290, %r9, 12, %r550;
	st.shared.u32 	[%r290], %r289;
	add.s32 	%r545, %r545, %r16;
	shl.b32 	%r291, %r9, 4;
	add.s32 	%r550, %r550, %r291;
	add.s32 	%r549, %r549, %r16;
	add.s32 	%r548, %r548, %r16;
	add.s32 	%r547, %r547, %r16;
	add.s32 	%r546, %r546, %r16;
	setp.lt.u32 	%p8, %r545, 256;
	@%p8 bra 	$L__BB138_11;
$L__BB138_12:
	setp.eq.s16 	%p9, %rs2, 2;
	bar.sync 	0;
	mov.u32 	%r552, %r1;
	@%p9 bra 	$L__BB138_16;
	setp.eq.s16 	%p10, %rs2, 3;
	mov.b32 	%r292, 0;
	st.shared.u32 	[%r18], %r292;
	mov.u32 	%r552, %r15;
	@%p10 bra 	$L__BB138_16;
	setp.eq.s16 	%p11, %rs2, 0;
	mov.b32 	%r293, 0;
	st.shared.u32 	[%r19], %r293;
	mov.u32 	%r552, %r17;
	@%p11 bra 	$L__BB138_16;
	add.s32 	%r294, %r19, %r16;
	mov.b32 	%r295, 0;
	st.shared.u32 	[%r294], %r295;
	mov.u32 	%r552, %r39;
$L__BB138_16:
	setp.lt.u16 	%p12, %rs1, 2;
	@%p12 bra 	$L__BB138_17;
	bra.uni 	$L__BB138_126;
$L__BB138_17:
	setp.lt.s32 	%p14, %r6, 1;
	@%p14 bra 	$L__BB138_118;
	and.b32  	%r304, %r1, 31;
	rem.s32 	%r64, %r304, %r13;
	add.s32 	%r305, %r64, 1;
	setp.lt.s32 	%p15, %r305, %r13;
	selp.b32 	%r65, 0, %r13, %p15;
	add.s32 	%r306, %r64, 2;
	setp.lt.s32 	%p16, %r306, %r13;
	selp.b32 	%r66, 0, %r13, %p16;
	add.s32 	%r307, %r64, 3;
	setp.lt.s32 	%p17, %r307, %r13;
	selp.b32 	%r67, 0, %r13, %p17;
	add.s32 	%r308, %r64, 4;
	setp.lt.s32 	%p18, %r308, %r13;
	selp.b32 	%r68, 0, %r13, %p18;
	add.s32 	%r309, %r64, 5;
	setp.lt.s32 	%p19, %r309, %r13;
	selp.b32 	%r69, 0, %r13, %p19;
	add.s32 	%r310, %r64, 6;
	setp.lt.s32 	%p20, %r310, %r13;
	selp.b32 	%r70, 0, %r13, %p20;
	add.s32 	%r311, %r64, 7;
	setp.lt.s32 	%p21, %r311, %r13;
	selp.b32 	%r71, 0, %r13, %p21;
	add.s32 	%r312, %r64, 8;
	setp.lt.s32 	%p22, %r312, %r13;
	selp.b32 	%r72, 0, %r13, %p22;
	add.s32 	%r313, %r64, 9;
	setp.lt.s32 	%p23, %r313, %r13;
	selp.b32 	%r73, 0, %r13, %p23;
	add.s32 	%r314, %r64, 10;
	setp.lt.s32 	%p24, %r314, %r13;
	selp.b32 	%r74, 0, %r13, %p24;
	add.s32 	%r315, %r64, 11;
	setp.lt.s32 	%p25, %r315, %r13;
	selp.b32 	%r75, 0, %r13, %p25;
	add.s32 	%r316, %r64, 12;
	setp.lt.s32 	%p26, %r316, %r13;
	selp.b32 	%r76, 0, %r13, %p26;
	add.s32 	%r317, %r64, 13;
	setp.lt.s32 	%p27, %r317, %r13;
	selp.b32 	%r77, 0, %r13, %p27;
	add.s32 	%r318, %r64, 14;
	setp.lt.s32 	%p28, %r318, %r13;
	selp.b32 	%r78, 0, %r13, %p28;
	add.s32 	%r319, %r64, 15;
	setp.lt.s32 	%p29, %r319, %r13;
	selp.b32 	%r79, 0, %r13, %p29;
	sub.s32 	%r80, %r64, %r65;
	sub.s32 	%r81, %r64, %r66;
	sub.s32 	%r82, %r64, %r67;
	sub.s32 	%r83, %r64, %r68;
	sub.s32 	%r84, %r64, %r69;
	sub.s32 	%r85, %r64, %r70;
	sub.s32 	%r86, %r64, %r71;
	sub.s32 	%r87, %r64, %r72;
	sub.s32 	%r88, %r64, %r73;
	sub.s32 	%r89, %r64, %r74;
	sub.s32 	%r90, %r64, %r75;
	sub.s32 	%r91, %r64, %r76;
	sub.s32 	%r92, %r64, %r77;
	sub.s32 	%r93, %r64, %r78;
	sub.s32 	%r94, %r64, %r79;
	setp.lt.s32 	%p30, %r64, %r257;
	selp.b32 	%r320, 0, %r257, %p30;
	sub.s32 	%r95, %r64, %r320;
	setp.lt.s32 	%p31, %r305, %r257;
	selp.b32 	%r321, 0, %r257, %p31;
	sub.s32 	%r96, %r305, %r321;
	setp.lt.s32 	%p32, %r306, %r257;
	selp.b32 	%r322, 0, %r257, %p32;
	sub.s32 	%r97, %r306, %r322;
	setp.lt.s32 	%p33, %r307, %r257;
	selp.b32 	%r323, 0, %r257, %p33;
	sub.s32 	%r98, %r307, %r323;
	setp.lt.s32 	%p34, %r308, %r257;
	selp.b32 	%r324, 0, %r257, %p34;
	sub.s32 	%r99, %r308, %r324;
	setp.lt.s32 	%p35, %r309, %r257;
	selp.b32 	%r325, 0, %r257, %p35;
	sub.s32 	%r100, %r309, %r325;
	setp.lt.s32 	%p36, %r310, %r257;
	selp.b32 	%r326, 0, %r257, %p36;
	sub.s32 	%r101, %r310, %r326;
	setp.lt.s32 	%p37, %r311, %r257;
	selp.b32 	%r327, 0, %r257, %p37;
	sub.s32 	%r102, %r311, %r327;
	setp.lt.s32 	%p38, %r312, %r257;
	selp.b32 	%r328, 0, %r257, %p38;
	sub.s32 	%r103, %r312, %r328;
	setp.lt.s32 	%p39, %r313, %r257;
	selp.b32 	%r329, 0, %r257, %p39;
	sub.s32 	%r104, %r313, %r329;
	setp.lt.s32 	%p40, %r314, %r257;
	selp.b32 	%r330, 0, %r257, %p40;
	sub.s32 	%r105, %r314, %r330;
	setp.lt.s32 	%p41, %r315, %r257;
	selp.b32 	%r331, 0, %r257, %p41;
	sub.s32 	%r106, %r315, %r331;
	setp.lt.s32 	%p42, %r316, %r257;
	selp.b32 	%r332, 0, %r257, %p42;
	sub.s32 	%r107, %r316, %r332;
	setp.lt.s32 	%p43, %r317, %r257;
	selp.b32 	%r333, 0, %r257, %p43;
	sub.s32 	%r108, %r317, %r333;
	setp.lt.s32 	%p44, %r318, %r257;
	selp.b32 	%r334, 0, %r257, %p44;
	sub.s32 	%r109, %r318, %r334;
	setp.lt.s32 	%p45, %r319, %r257;
	selp.b32 	%r335, 0, %r257, %p45;
	sub.s32 	%r110, %r319, %r335;
	mov.b32 	%r570, 0;
	shl.b32 	%r403, %r80, 2;
	shl.b32 	%r406, %r81, 2;
	shl.b32 	%r409, %r82, 2;
	shl.b32 	%r412, %r83, 2;
	shl.b32 	%r415, %r84, 2;
	shl.b32 	%r418, %r85, 2;
	shl.b32 	%r421, %r86, 2;
	shl.b32 	%r424, %r87, 2;
	shl.b32 	%r427, %r88, 2;
	shl.b32 	%r430, %r89, 2;
	shl.b32 	%r433, %r90, 2;
	shl.b32 	%r436, %r91, 2;
	shl.b32 	%r439, %r92, 2;
	shl.b32 	%r442, %r93, 2;
	shl.b32 	%r445, %r94, 2;
$L__BB138_19:
	setp.lt.s32 	%p46, %r257, 1;
	add.s32 	%r130, %r570, %r21;
	mad.lo.s32 	%r131, %r130, %r257, %r64;
	@%p46 bra 	$L__BB138_21;
	shl.b32 	%r336, %r131, 2;
	mov.u32 	%r337, _ZZ9cuda_gemmIiLi128ELi8ELi1ELi256ELi16ELi16ELi0EEviiiPT_S1_S1_iiE3Ash;
	add.s32 	%r338, %r337, %r336;
	ld.shared.u32 	%r571, [%r338];
$L__BB138_21:
	setp.lt.s32 	%p47, %r257, 2;
	@%p47 bra 	$L__BB138_23;
	sub.s32 	%r339, %r131, %r65;
	shl.b32 	%r340, %r339, 2;
	mov.u32 	%r341, _ZZ9cuda_gemmIiLi128ELi8ELi1ELi256ELi16ELi16ELi0EEviiiPT_S1_S1_iiE3Ash;
	add.s32 	%r342, %r341, %r340;
	ld.shared.u32 	%r572, [%r342+4];
$L__BB138_23:
	setp.lt.s32 	%p48, %r257, 3;
	@%p48 bra 	$L__BB138_25;
	sub.s32 	%r343, %r131, %r66;
	shl.b32 	%r344, %r343, 2;
	mov.u32 	%r345, _ZZ9cuda_gemmIiLi128ELi8ELi1ELi256ELi16ELi16ELi0EEviiiPT_S1_S1_iiE3Ash;
	add.s32 	%r346, %r345, %r344;
	ld.shared.u32 	%r573, [%r346+8];
$L__BB138_25:
	setp.lt.s32 	%p49, %r257, 4;
	@%p49 bra 	$L__BB138_27;
	sub.s32 	%r347, %r131, %r67;
	shl.b32 	%r348, %r347, 2;
	mov.u32 	%r349, _ZZ9cuda_gemmIiLi128ELi8ELi1ELi256ELi16ELi16ELi0EEviiiPT_S1_S1_iiE3Ash;
	add.s32 	%r350, %r349, %r348;
	ld.shared.u32 	%r574, [%r350+12];
$L__BB138_27:
	setp.lt.s32 	%p50, %r257, 5;
	@%p50 bra 	$L__BB138_29;
	sub.s32 	%r351, %r131, %r68;
	shl.b32 	%r352, %r351, 2;
	mov.u32 	%r353, _ZZ9cuda_gemmIiLi128ELi8ELi1ELi256ELi16ELi16ELi0EEviiiPT_S1_S1_iiE3Ash;
	add.s32 	%r354, %r353, %r352;
	ld.shared.u32 	%r575, [%r354+16];
$L__BB138_29:
	setp.lt.s32 	%p51, %r257, 6;
	@%p51 bra 	$L__BB138_31;
	sub.s32 	%r355, %r131, %r69;
	shl.b32 	%r356, %r355, 2;
	mov.u32 	%r357, _ZZ9cuda_gemmIiLi128ELi8ELi1ELi256ELi16ELi16ELi0EEviiiPT_S1_S1_iiE3Ash;
	add.s32 	%r358, %r357, %r356;
	ld.shared.u32 	%r576, [%r358+20];
$L__BB138_31:
	setp.lt.s32 	%p52, %r257, 7;
	@%p52 bra 	$L__BB138_33;
	sub.s32 	%r359, %r131, %r70;
	shl.b32 	%r360, %r359, 2;
	mov.u32 	%r361, _ZZ9cuda_gemmIiLi128ELi8ELi1ELi256ELi16ELi16ELi0EEviiiPT_S1_S1_iiE3Ash;
	add.s32 	%r362, %r361, %r360;
	ld.shared.u32 	%r577, [%r362+24];
$L__BB138_33:
	setp.lt.s32 	%p53, %r257, 8;
	@%p53 bra 	$L__BB138_35;
	sub.s32 	%r363, %r131, %r71;
	shl.b32 	%r364, %r363, 2;
	mov.u32 	%r365, _ZZ9cuda_gemmIiLi128ELi8ELi1ELi256ELi16ELi16ELi0EEviiiPT_S1_S1_iiE3Ash;
	add.s32 	%r366, %r365, %r364;
	ld.shared.u32 	%r578, [%r366+28];
$L__BB138_35:
	setp.lt.s32 	%p54, %r257, 9;
	@%p54 bra 	$L__BB138_37;
	sub.s32 	%r367, %r131, %r72;
	shl.b32 	%r368, %r367, 2;
	mov.u32 	%r369, _ZZ9cuda_gemmIiLi128ELi8ELi1ELi256ELi16ELi16ELi0EEviiiPT_S1_S1_iiE3Ash;
	add.s32 	%r370, %r369, %r368;
	ld.shared.u32 	%r579, [%r370+32];
$L__BB138_37:
	setp.lt.s32 	%p55, %r257, 10;
	@%p55 bra 	$L__BB138_39;
	sub.s32 	%r371, %r131, %r73;
	shl.b32 	%r372, %r371, 2;
	mov.u32 	%r373, _ZZ9cuda_gemmIiLi128ELi8ELi1ELi256ELi16ELi16ELi0EEviiiPT_S1_S1_iiE3Ash;
	add.s32 	%r374, %r373, %r372;
	ld.shared.u32 	%r580, [%r374+36];
$L__BB138_39:
	setp.lt.s32 	%p56, %r257, 11;
	@%p56 bra 	$L__BB138_41;
	sub.s32 	%r375, %r131, %r74;
	shl.b32 	%r376, %r375, 2;
	mov.u32 	%r377, _ZZ9cuda_gemmIiLi128ELi8ELi1ELi256ELi16ELi16ELi0EEviiiPT_S1_S1_iiE3Ash;
	add.s32 	%r378, %r377, %r376;
	ld.shared.u32 	%r581, [%r378+40];
$L__BB138_41:
	setp.lt.s32 	%p57, %r257, 12;
	@%p57 bra 	$L__BB138_43;
	sub.s32 	%r379, %r131, %r75;
	shl.b32 	%r380, %r379, 2;
	mov.u32 	%r381, _ZZ9cuda_gemmIiLi128ELi8ELi1ELi256ELi16ELi16ELi0EEviiiPT_S1_S1_iiE3Ash;
	add.s32 	%r382, %r381, %r380;
	ld.shared.u32 	%r582, [%r382+44];
$L__BB138_43:
	setp.lt.s32 	%p58, %r257, 13;
	@%p58 bra 	$L__BB138_45;
	sub.s32 	%r383, %r131, %r76;
	shl.b32 	%r384, %r383, 2;
	mov.u32 	%r385, _ZZ9cuda_gemmIiLi128ELi8ELi1ELi256ELi16ELi16ELi0EEviiiPT_S1_S1_iiE3Ash;
	add.s32 	%r386, %r385, %r384;
	ld.shared.u32 	%r583, [%r386+48];
$L__BB138_45:
	setp.lt.s32 	%p59, %r257, 14;
	@%p59 bra 	$L__BB138_47;
	sub.s32 	%r387, %r131, %r77;
	shl.b32 	%r388, %r387, 2;
	mov.u32 	%r389, _ZZ9cuda_gemmIiLi128ELi8ELi1ELi256ELi16ELi16ELi0EEviiiPT_S1_S1_iiE3Ash;
	add.s32 	%r390, %r389, %r388;
	ld.shared.u32 	%r584, [%r390+52];
$L__BB138_47:
	setp.lt.s32 	%p60, %r257, 15;
	@%p60 bra 	$L__BB138_49;
	sub.s32 	%r391, %r131, %r78;
	shl.b32 	%r392, %r391, 2;
	mov.u32 	%r393, _ZZ9cuda_gemmIiLi128ELi8ELi1ELi256ELi16ELi16ELi0EEviiiPT_S1_S1_iiE3Ash;
	add.s32 	%r394, %r393, %r392;
	ld.shared.u32 	%r585, [%r394+56];
$L__BB138_49:
	setp.lt.s32 	%p61, %r257, 16;
	@%p61 bra 	$L__BB138_51;
	sub.s32 	%r395, %r131, %r79;
	shl.b32 	%r396, %r395, 2;
	mov.u32 	%r397, _ZZ9cuda_gemmIiLi128ELi8ELi1ELi256ELi16ELi16ELi0EEviiiPT_S1_S1_iiE3Ash;
	add.s32 	%r398, %r397, %r396;
	ld.shared.u32 	%r586, [%r398+60];
$L__BB138_51:
	setp.ge.s32 	%p62, %r8, %r256;
	@%p62 bra 	$L__BB138_117;
	mov.u32 	%r587, %r8;
$L__BB138_53:
	setp.gt.u32 	%p63, %r257, 32;
	mov.u32 	%r399, _ZZ9cuda_gemmIiLi128ELi8ELi1ELi256ELi16ELi16ELi0EEviiiPT_S1_S1_iiE11kron_fac_sh;
	mad.lo.s32 	%r165, %r587, 68, %r399;
	shl.b32 	%r400, %r64, 2;
	add.s32 	%r401, %r165, %r400;
	ld.shared.u32 	%r166, [%r401];
	@%p63 bra 	$L__BB138_86;
	setp.eq.s32 	%p80, %r257, 0;
	mov.b32 	%r589, 0;
	@%p80 bra 	$L__BB138_56;
	shfl.sync.idx.b32	%r449|%p81, %r166, %r95, %r14, -1;
	mul.lo.s32 	%r589, %r449, %r571;
$L__BB138_56:
	setp.lt.s32 	%p82, %r257, 2;
	@%p82 bra 	$L__BB138_58;
	shfl.sync.idx.b32	%r450|%p83, %r166, %r96, %r14, -1;
	mad.lo.s32 	%r589, %r450, %r572, %r589;
$L__BB138_58:
	setp.lt.s32 	%p84, %r257, 3;
	@%p84 bra 	$L__BB138_60;
	shfl.sync.idx.b32	%r451|%p85, %r166, %r97, %r14, -1;
	mad.lo.s32 	%r589, %r451, %r573, %r589;
$L__BB138_60:
	setp.lt.s32 	%p86, %r257, 4;
	@%p86 bra 	$L__BB138_62;
	shfl.sync.idx.b32	%r452|%p87, %r166, %r98, %r14, -1;
	mad.lo.s32 	%r589, %r452, %r574, %r589;
$L__BB138_62:
	setp.lt.s32 	%p88, %r257, 5;
	@%p88 bra 	$L__BB138_64;
	shfl.sync.idx.b32	%r453|%p89, %r166, %r99, %r14, -1;
	mad.lo.s32 	%r589, %r453, %r575, %r589;
$L__BB138_64:
	setp.lt.s32 	%p90, %r257, 6;
	@%p90 bra 	$L__BB138_66;
	shfl.sync.idx.b32	%r454|%p91, %r166, %r100, %r14, -1;
	mad.lo.s32 	%r589, %r454, %r576, %r589;
$L__BB138_66:
	setp.lt.s32 	%p92, %r257, 7;
	@%p92 bra 	$L__BB138_68;
	shfl.sync.idx.b32	%r455|%p93, %r166, %r101, %r14, -1;
	mad.lo.s32 	%r589, %r455, %r577, %r589;
$L__BB138_68:
	setp.lt.s32 	%p94, %r257, 8;
	@%p94 bra 	$L__BB138_70;
	shfl.sync.idx.b32	%r456|%p95, %r166, %r102, %r14, -1;
	mad.lo.s32 	%r589, %r456, %r578, %r589;
$L__BB138_70:
	setp.lt.s32 	%p96, %r257, 9;
	@%p96 bra 	$L__BB138_72;
	shfl.sync.idx.b32	%r457|%p97, %r166, %r103, %r14, -1;
	mad.lo.s32 	%r589, %r457, %r579, %r589;
$L__BB138_72:
	setp.lt.s32 	%p98, %r257, 10;
	@%p98 bra 	$L__BB138_74;
	shfl.sync.idx.b32	%r458|%p99, %r166, %r104, %r14, -1;
	mad.lo.s32 	%r589, %r458, %r580, %r589;
$L__BB138_74:
	setp.lt.s32 	%p100, %r257, 11;
	@%p100 bra 	$L__BB138_76;
	shfl.sync.idx.b32	%r459|%p101, %r166, %r105, %r14, -1;
	mad.lo.s32 	%r589, %r459, %r581, %r589;
$L__BB138_76:
	setp.lt.s32 	%p102, %r257, 12;
	@%p102 bra 	$L__BB138_78;
	shfl.sync.idx.b32	%r460|%p103, %r166, %r106, %r14, -1;
	mad.lo.s32 	%r589, %r460, %r582, %r589;
$L__BB138_78:
	setp.lt.s32 	%p104, %r257, 13;
	@%p104 bra 	$L__BB138_80;
	shfl.sync.idx.b32	%r461|%p105, %r166, %r107, %r14, -1;
	mad.lo.s32 	%r589, %r461, %r583, %r589;
$L__BB138_80:
	setp.lt.s32 	%p106, %r257, 14;
	@%p106 bra 	$L__BB138_82;
	shfl.sync.idx.b32	%r462|%p107, %r166, %r108, %r14, -1;
	mad.lo.s32 	%r589, %r462, %r584, %r589;
$L__BB138_82:
	setp.lt.s32 	%p108, %r257, 15;
	@%p108 bra 	$L__BB138_84;
	shfl.sync.idx.b32	%r463|%p109, %r166, %r109, %r14, -1;
	mad.lo.s32 	%r589, %r463, %r585, %r589;
$L__BB138_84:
	setp.lt.s32 	%p110, %r257, 16;
	@%p110 bra 	$L__BB138_116;
	shfl.sync.idx.b32	%r464|%p111, %r166, %r110, %r14, -1;
	mad.lo.s32 	%r589, %r464, %r586, %r589;
	bra.uni 	$L__BB138_116;
$L__BB138_86:
	setp.gt.s32 	%p65, %r257, 0;
	mul.lo.s32 	%r402, %r166, %r571;
	selp.b32 	%r589, %r402, 0, %p65;
	@%p47 bra 	$L__BB138_88;
	add.s32 	%r404, %r165, %r403;
	ld.shared.u32 	%r405, [%r404+4];
	mad.lo.s32 	%r589, %r405, %r572, %r589;
$L__BB138_88:
	@%p48 bra 	$L__BB138_90;
	add.s32 	%r407, %r165, %r406;
	ld.shared.u32 	%r408, [%r407+8];
	mad.lo.s32 	%r589, %r408, %r573, %r589;
$L__BB138_90:
	@%p49 bra 	$L__BB138_92;
	add.s32 	%r410, %r165, %r409;
	ld.shared.u32 	%r411, [%r410+12];
	mad.lo.s32 	%r589, %r411, %r574, %r589;
$L__BB138_92:
	@%p50 bra 	$L__BB138_94;
	add.s32 	%r413, %r165, %r412;
	ld.shared.u32 	%r414, [%r413+16];
	mad.lo.s32 	%r589, %r414, %r575, %r589;
$L__BB138_94:
	@%p51 bra 	$L__BB138_96;
	add.s32 	%r416, %r165, %r415;
	ld.shared.u32 	%r417, [%r416+20];
	mad.lo.s32 	%r589, %r417, %r576, %r589;
$L__BB138_96:
	setp.lt.s32 	%p70, %r257, 7;
	@%p70 bra 	$L__BB138_98;
	add.s32 	%r419, %r165, %r418;
	ld.shared.u32 	%r420, [%r419+24];
	mad.lo.s32 	%r589, %r420, %r577, %r589;
$L__BB138_98:
	setp.lt.s32 	%p71, %r257, 8;
	@%p71 bra 	$L__BB138_100;
	add.s32 	%r422, %r165, %r421;
	ld.shared.u32 	%r423, [%r422+28];
	mad.lo.s32 	%r589, %r423, %r578, %r589;
$L__BB138_100:
	setp.lt.s32 	%p72, %r257, 9;
	@%p72 bra 	$L__BB138_102;
	add.s32 	%r425, %r165, %r424;
	ld.shared.u32 	%r426, [%r425+32];
	mad.lo.s32 	%r589, %r426, %r579, %r589;
$L__BB138_102:
	setp.lt.s32 	%p73, %r257, 10;
	@%p73 bra 	$L__BB138_104;
	add.s32 	%r428, %r165, %r427;
	ld.shared.u32 	%r429, [%r428+36];
	mad.lo.s32 	%r589, %r429, %r580, %r589;
$L__BB138_104:
	setp.lt.s32 	%p74, %r257, 11;
	@%p74 bra 	$L__BB138_106;
	add.s32 	%r431, %r165, %r430;
	ld.shared.u32 	%r432, [%r431+40];
	mad.lo.s32 	%r589, %r432, %r581, %r589;
$L__BB138_106:
	setp.lt.s32 	%p75, %r257, 12;
	@%p75 bra 	$L__BB138_108;
	add.s32 	%r434, %r165, %r433;
	ld.shared.u32 	%r435, [%r434+44];
	mad.lo.s32 	%r589, %r435, %r582, %r589;
$L__BB138_108:
	setp.lt.s32 	%p76, %r257, 13;
	@%p76 bra 	$L__BB138_110;
	add.s32 	%r437, %r165, %r436;
	ld.shared.u32 	%r438, [%r437+48];
	mad.lo.s32 	%r589, %r438, %r583, %r589;
$L__BB138_110:
	setp.lt.s32 	%p77, %r257, 14;
	@%p77 bra 	$L__BB138_112;
	add.s32 	%r440, %r165, %r439;
	ld.shared.u32 	%r441, [%r440+52];
	mad.lo.s32 	%r589, %r441, %r584, %r589;
$L__BB138_112:
	setp.lt.s32 	%p78, %r257, 15;
	@%p78 bra 	$L__BB138_114;
	add.s32 	%r443, %r165, %r442;
	ld.shared.u32 	%r444, [%r443+56];
	mad.lo.s32 	%r589, %r444, %r585, %r589;
$L__BB138_114:
	setp.lt.s32 	%p79, %r257, 16;
	@%p79 bra 	$L__BB138_116;
	add.s32 	%r446, %r165, %r445;
	ld.shared.u32 	%r447, [%r446+60];
	mad.lo.s32 	%r589, %r447, %r586, %r589;
$L__BB138_116:
	mad.lo.s32 	%r465, %r587, %r6, %r130;
	shl.b32 	%r466, %r465, 2;
	mov.u32 	%r467, _ZZ9cuda_gemmIiLi128ELi8ELi1ELi256ELi16ELi16ELi0EEviiiPT_S1_S1_iiE3Csh;
	add.s32 	%r468, %r467, %r466;
	ld.shared.u32 	%r469, [%r468];
	add.s32 	%r470, %r469, %r589;
	st.shared.u32 	[%r468], %r470;
	add.s32 	%r587, %r587, %r20;
	setp.lt.s32 	%p112, %r587, %r256;
	@%p112 bra 	$L__BB138_53;
$L__BB138_117:
	add.s32 	%r570, %r570, %r7;
	setp.lt.s32 	%p113, %r570, %r6;
	@%p113 bra 	$L__BB138_19;
$L__BB138_118:
	ld.param.u32 	%r526, [_Z9cuda_gemmIiLi128ELi8ELi1ELi256ELi16ELi16ELi0EEviiiPT_S1_S1_ii_param_1];
	setp.eq.s16 	%p114, %rs2, 2;
	bar.sync 	0;
	mov.u32 	%r471, %ctaid.x;
	mul.lo.s32 	%r472, %r6, %r471;
	mad.lo.s32 	%r247, %r544, %r526, %r472;
	div.s32 	%r248, %r255, %r257;
	mov.u32 	%r634, %r1;
	@%p114 bra 	$L__BB138_122;
	setp.eq.s16 	%p115, %rs2, 3;
	div.s32 	%r473, %r1, %r6;
	mad.lo.s32 	%r474, %r248, %r473, %r247;
	mul.lo.s32 	%r475, %r473, %r6;
	sub.s32 	%r476, %r1, %r475;
	add.s32 	%r477, %r474, %r476;
	ld.shared.u32 	%r478, [%r18];
	mul.wide.s32 	%rd23, %r477, 4;
	add.s64 	%rd24, %rd2, %rd23;
	st.global.u32 	[%rd24], %r478;
	mov.u32 	%r634, %r15;
	@%p115 bra 	$L__BB138_122;
	setp.eq.s16 	%p116, %rs2, 0;
	div.s32 	%r479, %r15, %r6;
	mad.lo.s32 	%r480, %r248, %r479, %r247;
	mul.lo.s32 	%r481, %r479, %r6;
	sub.s32 	%r482, %r15, %r481;
	add.s32 	%r483, %r480, %r482;
	ld.shared.u32 	%r484, [%r19];
	mul.wide.s32 	%rd25, %r483, 4;
	add.s64 	%rd26, %rd2, %rd25;
	st.global.u32 	[%rd26], %r484;
	mov.u32 	%r634, %r17;
	@%p116 bra 	$L__BB138_122;
	add.s32 	%r634, %r17, %r9;
	div.s32 	%r485, %r17, %r6;
	mad.lo.s32 	%r486, %r248, %r485, %r247;
	mul.lo.s32 	%r487, %r485, %r6;
	sub.s32 	%r488, %r17, %r487;
	add.s32 	%r489, %r486, %r488;
	add.s32 	%r490, %r19, %r16;
	ld.shared.u32 	%r491, [%r490];
	mul.wide.s32 	%rd27, %r489, 4;
	add.s64 	%rd28, %rd2, %rd27;
	st.global.u32 	[%rd28], %r491;
$L__BB138_122:
	setp.lt.u16 	%p117, %rs1, 2;
	@%p117 bra 	$L__BB138_124;
$L__BB138_123:
	div.s32 	%r492, %r634, %r6;
	mad.lo.s32 	%r493, %r248, %r492, %r247;
	mul.lo.s32 	%r494, %r492, %r6;
	sub.s32 	%r495, %r634, %r494;
	add.s32 	%r496, %r493, %r495;
	shl.b32 	%r497, %r634, 2;
	mov.u32 	%r498, _ZZ9cuda_gemmIiLi128ELi8ELi1ELi256ELi16ELi16ELi0EEviiiPT_S1_S1_iiE3Csh;
	add.s32 	%r499, %r498, %r497;
	ld.shared.u32 	%r500, [%r499];
	mul.wide.s32 	%rd29, %r496, 4;
	add.s64 	%rd30, %rd2, %rd29;
	st.global.u32 	[%rd30], %r500;
	add.s32 	%r501, %r634, %r9;
	div.s32 	%r502, %r501, %r6;
	mad.lo.s32 	%r503, %r248, %r502, %r247;
	mul.lo.s32 	%r504, %r502, %r6;
	sub.s32 	%r505, %r501, %r504;
	add.s32 	%r506, %r503, %r505;
	add.s32 	%r507, %r499, %r16;
	ld.shared.u32 	%r508, [%r507];
	mul.wide.s32 	%rd31, %r506, 4;
	add.s64 	%rd32, %rd2, %rd31;
	st.global.u32 	[%rd32], %r508;
	add.s32 	%r509, %r501, %r9;
	div.s32 	%r510, %r509, %r6;
	mad.lo.s32 	%r511, %r248, %r510, %r247;
	mul.lo.s32 	%r512, %r510, %r6;
	sub.s32 	%r513, %r509, %r512;
	add.s32 	%r514, %r511, %r513;
	add.s32 	%r515, %r507, %r16;
	ld.shared.u32 	%r516, [%r515];
	mul.wide.s32 	%rd33, %r514, 4;
	add.s64 	%rd34, %rd2, %rd33;
	st.global.u32 	[%rd34], %r516;
	add.s32 	%r517, %r509, %r9;
	div.s32 	%r518, %r517, %r6;
	mad.lo.s32 	%r519, %r248, %r518, %r247;
	mul.lo.s32 	%r520, %r518, %r6;
	sub.s32 	%r521, %r517, %r520;
	add.s32 	%r522, %r519, %r521;
	add.s32 	%r523, %r515, %r16;
	ld.shared.u32 	%r524, [%r523];
	mul.wide.s32 	%rd35, %r522, 4;
	add.s64 	%rd36, %rd2, %rd35;
	st.global.u32 	[%rd36], %r524;
	add.s32 	%r634, %r517, %r9;
	setp.lt.u32 	%p118, %r634, 256;
	@%p118 bra 	$L__BB138_123;
$L__BB138_124:
	add.s32 	%r544, %r544, %r11;
	shl.b32 	%r525, %r11, 3;
	setp.lt.u32 	%p119, %r544, %r525;
	@%p119 bra 	$L__BB138_5;
$L__BB138_125:
	ret;
$L__BB138_126:
	shl.b32 	%r296, %r552, 2;
	mov.u32 	%r297, _ZZ9cuda_gemmIiLi128ELi8ELi1ELi256ELi16ELi16ELi0EEviiiPT_S1_S1_iiE3Csh;
	add.s32 	%r298, %r297, %r296;
	mov.b32 	%r299, 0;
	st.shared.u32 	[%r298], %r299;
	add.s32 	%r300, %r298, %r16;
	st.shared.u32 	[%r300], %r299;
	add.s32 	%r301, %r300, %r16;
	st.shared.u32 	[%r301], %r299;
	add.s32 	%r302, %r301, %r16;
	st.shared.u32 	[%r302], %r299;
	add.s32 	%r552, %r16, %r552;
	setp.lt.u32 	%p13, %r552, 256;
	@%p13 bra 	$L__BB138_126;
	bra.uni 	$L__BB138_17;

}
	// .globl	_Z9cuda_gemmIiLi128ELi8ELi1ELi256ELi16ELi16ELi1EEviiiPT_S1_S1_ii
.visible .entry _Z9cuda_gemmIiLi128ELi8ELi1ELi256ELi16ELi16ELi1EEviiiPT_S1_S1_ii(
	.param .u32 _Z9cuda_gemmIiLi128ELi8ELi1ELi256ELi16ELi16ELi1EEviiiPT_S1_S1_ii_param_0,
	.param .u32 _Z9cuda_gemmIiLi128ELi8ELi1ELi256ELi16ELi16ELi1EEviiiPT_S1_S1_ii_param_1,
	.param .u32 _Z9cuda_gemmIiLi128ELi8ELi1ELi256ELi16ELi16ELi1EEviiiPT_S1_S1_ii_param_2,
	.param .u64 .ptr .align 1 _Z9cuda_gemmIiLi128ELi8ELi1ELi256ELi16ELi16ELi1EEviiiPT_S1_S1_ii_param_3,
	.param .u64 .ptr .align 1 _Z9cuda_gemmIiLi128ELi8ELi1ELi256ELi16ELi16ELi1EEviiiPT_S1_S1_ii_param_4,
	.param .u64 .ptr .align 1 _Z9cuda_gemmIiLi128ELi8ELi1ELi256ELi16ELi16ELi1EEviiiPT_S1_S1_ii_param_5,
	.param .u32 _Z9cuda_gemmIiLi128ELi8ELi1ELi256ELi16ELi16ELi1EEviiiPT_S1_S1_ii_param_6,
	.param .u32 _Z9cuda_gemmIiLi128ELi8ELi1ELi256ELi16ELi16ELi1EEviiiPT_S1_S1_ii_param_7
)
.maxntid 128
{
	.reg .pred 	%p<54>;
	.reg .b16 	%rs<7>;
	.reg .b32 	%r<277>;
	.reg .b64 	%rd<47>;
	// demoted variable
	.shared .align 128 .b8 _ZZ9cuda_gemmIiLi128ELi8ELi1ELi256ELi16ELi16ELi1EEviiiPT_S1_S1_iiE11kron_fac_sh[1088];
	// demoted variable
	.shared .align 128 .b8 _ZZ9cuda_gemmIiLi128ELi8ELi1ELi256ELi16ELi16ELi1EEviiiPT_S1_S1_iiE3Ash[1024];
	// demoted variable
	.shared .align 128 .b8 _ZZ9cuda_gemmIiLi128ELi8ELi1ELi256ELi16ELi16ELi1EEviiiPT_S1_S1_iiE3Csh[1024];
	ld.param.u64 	%rd10, [_Z9cuda_gemmIiLi128ELi8ELi1ELi256ELi16ELi16ELi1EEviiiPT_S1_S1_ii_param_3];
	ld.param.u64 	%rd11, [_Z9cuda_gemmIiLi128ELi8ELi1ELi256ELi16ELi16ELi1EEviiiPT_S1_S1_ii_param_4];
	ld.param.u64 	%rd12, [_Z9cuda_gemmIiLi128ELi8ELi1ELi256ELi16ELi16ELi1EEviiiPT_S1_S1_ii_param_5];
	cvta.to.global.u64 	%rd1, %rd11;
	cvta.to.global.u64 	%rd2, %rd10;
	cvta.to.global.u64 	%rd3, %rd12;
	mov.u32 	%r1, %tid.x;
	mov.u32 	%r2, %ntid.x;
	add.s32 	%r3, %r1, %r2;
	cvt.u16.u32 	%rs2, %r3;
	not.b16 	%rs3, %rs2;
	and.b16  	%rs4, %rs3, 255;
	cvt.u16.u32 	%rs5, %r2;
	and.b16  	%rs6, %rs5, 255;
	div.u16 	%rs1, %rs4, %rs6;
	cvt.u32.u16 	%r104, %rs1;
	and.b32  	%r4, %r104, 3;
	setp.eq.s32 	%p1, %r4, 2;
	mov.u32 	%r263, %r1;
	@%p1 bra 	$L__BB139_3;
	mov.b32 	%r262, 0;
	mov.u32 	%r108, _ZZ9cuda_gemmIiLi128ELi8ELi1ELi256ELi16ELi16ELi1EEviiiPT_S1_S1_iiE11kron_fac_sh;
	mov.u32 	%r263, %r1;
$L__BB139_2:
	.pragma "nounroll";
	mul.wide.u32 	%rd13, %r263, 4;
	add.s64 	%rd14, %rd1, %rd13;
	ld.global.u32 	%r106, [%rd14];
	and.b32  	%r107, %r263, 15;
	mad.lo.s32 	%r109, %r107, 68, %r108;
	shr.u32 	%r110, %r263, 2;
	and.b32  	%r111, %r110, 1073741820;
	add.s32 	%r112, %r109, %r111;
	st.shared.u32 	[%r112], %r106;
	add.s32 	%r263, %r263, %r2;
	add.s32 	%r262, %r262, 1;
	xor.b32  	%r113, %r4, %r262;
	setp.ne.s32 	%p2, %r113, 2;
	@%p2 bra 	$L__BB139_2;
$L__BB139_3:
	setp.lt.u16 	%p3, %rs1, 2;
	@%p3 bra 	$L__BB139_6;
	mov.u32 	%r116, _ZZ9cuda_gemmIiLi128ELi8ELi1ELi256ELi16ELi16ELi1EEviiiPT_S1_S1_iiE11kron_fac_sh;
$L__BB139_5:
	mul.wide.u32 	%rd15, %r263, 4;
	add.s64 	%rd16, %rd1, %rd15;
	ld.global.u32 	%r114, [%rd16];
	and.b32  	%r115, %r263, 15;
	mad.lo.s32 	%r117, %r115, 68, %r116;
	shr.u32 	%r118, %r263, 2;
	and.b32  	%r119, %r118, 1073741820;
	add.s32 	%r120, %r117, %r119;
	st.shared.u32 	[%r120], %r114;
	add.s32 	%r121, %r263, %r2;
	mul.wide.u32 	%rd17, %r121, 4;
	add.s64 	%rd18, %rd1, %rd17;
	ld.global.u32 	%r122, [%rd18];
	and.b32  	%r123, %r121, 15;
	mad.lo.s32 	%r124, %r123, 68, %r116;
	shr.u32 	%r125, %r121, 2;
	and.b32  	%r126, %r125, 1073741820;
	add.s32 	%r127, %r124, %r126;
	st.shared.u32 	[%r127], %r122;
	add.s32 	%r128, %r121, %r2;
	mul.wide.u32 	%rd19, %r128, 4;
	add.s64 	%rd20, %rd1, %rd19;
	ld.global.u32 	%r129, [%rd20];
	and.b32  	%r130, %r128, 15;
	mad.lo.s32 	%r131, %r130, 68, %r116;
	shr.u32 	%r132, %r128, 2;
	and.b32  	%r133, %r132, 1073741820;
	add.s32 	%r134, %r131, %r133;
	st.shared.u32 	[%r134], %r129;
	add.s32 	%r135, %r128, %r2;
	mul.wide.u32 	%rd21, %r135, 4;
	add.s64 	%rd22, %rd1, %rd21;
	ld.global.u32 	%r136, [%rd22];
	and.b32  	%r137, %r135, 15;
	mad.lo.s32 	%r138, %r137, 68, %r116;
	shr.u32 	%r139, %r135, 2;
	and.b32  	%r140, %r139, 1073741820;
	add.s32 	%r141, %r138, %r140;
	st.shared.u32 	[%r141], %r136;
	add.s32 	%r263, %r135, %r2;
	setp.lt.u32 	%p4, %r263, 256;
	@%p4 bra 	$L__BB139_5;
$L__BB139_6:
	and.b32  	%r12, %r1, 15;
	mov.u32 	%r265, %ctaid.y;
	mov.u32 	%r14, %nctaid.y;
	shl.b32 	%r15, %r14, 3;
	setp.ge.u32 	%p5, %r265, %r15;
	@%p5 bra 	$L__BB139_30;
	shl.b32 	%r142, %r12, 2;
	mov.u32 	%r143, _ZZ9cuda_gemmIiLi128ELi8ELi1ELi256ELi16ELi16ELi1EEviiiPT_S1_S1_iiE11kron_fac_sh;
	add.s32 	%r16, %r143, %r142;
	shl.b32 	%r144, %r1, 2;
	mov.u32 	%r145, _ZZ9cuda_gemmIiLi128ELi8ELi1ELi256ELi16ELi16ELi1EEviiiPT_S1_S1_iiE3Ash;
	add.s32 	%r17, %r145, %r144;
	shl.b32 	%r18, %r2, 2;
	add.s32 	%r19, %r17, %r18;
	add.s32 	%r20, %r3, %r2;
	add.s32 	%r21, %r20, %r2;
	mov.u32 	%r146, _ZZ9cuda_gemmIiLi128ELi8ELi1ELi256ELi16ELi16ELi1EEviiiPT_S1_S1_iiE3Csh;
	add.s32 	%r22, %r146, %r144;
	add.s32 	%r23, %r22, %r18;
	add.s32 	%r24, %r23, %r18;
	shl.b32 	%r147, %r12, 6;
	or.b32  	%r148, %r147, %r142;
	add.s32 	%r25, %r145, %r148;
	setp.eq.s32 	%p6, %r12, 15;
	selp.b32 	%r149, -64, 0, %p6;
	add.s32 	%r26, %r25, %r149;
	setp.lt.u32 	%p7, %r12, 14;
	selp.b32 	%r150, 0, -64, %p7;
	add.s32 	%r27, %r25, %r150;
	setp.lt.u32 	%p8, %r12, 13;
	selp.b32 	%r151, 0, -64, %p8;
	add.s32 	%r28, %r25, %r151;
	setp.lt.u32 	%p9, %r12, 12;
	selp.b32 	%r152, 0, -64, %p9;
	add.s32 	%r29, %r25, %r152;
	setp.lt.u32 	%p10, %r12, 11;
	selp.b32 	%r153, 0, -64, %p10;
	add.s32 	%r30, %r25, %r153;
	setp.lt.u32 	%p11, %r12, 10;
	selp.b32 	%r154, 0, -64, %p11;
	add.s32 	%r31, %r25, %r154;
	setp.lt.u32 	%p12, %r12, 9;
	selp.b32 	%r155, 0, -64, %p12;
	add.s32 	%r32, %r25, %r155;
	setp.lt.u32 	%p13, %r12, 8;
	selp.b32 	%r156, 0, -64, %p13;
	add.s32 	%r33, %r25, %r156;
	setp.lt.u32 	%p14, %r12, 7;
	selp.b32 	%r157, 0, -64, %p14;
	add.s32 	%r34, %r25, %r157;
	setp.lt.u32 	%p15, %r12, 6;
	selp.b32 	%r158, 0, -64, %p15;
	add.s32 	%r35, %r25, %r158;
	setp.lt.u32 	%p16, %r12, 5;
	selp.b32 	%r159, 0, -64, %p16;
	add.s32 	%r36, %r25, %r159;
	setp.lt.u32 	%p17, %r12, 4;
	selp.b32 	%r160, 0, -64, %p17;
	add.s32 	%r37, %r25, %r160;
	setp.lt.u32 	%p18, %r12, 3;
	selp.b32 	%r161, 0, -64, %p18;
	add.s32 	%r38, %r25, %r161;
	setp.lt.u32 	%p19, %r12, 2;
	selp.b32 	%r162, 0, -64, %p19;
	add.s32 	%r39, %r25, %r162;
	setp.eq.s32 	%p20, %r12, 0;
	selp.b32 	%r163, 0, -64, %p20;
	add.s32 	%r40, %r25, %r163;
	add.s32 	%r164, %r1, 1;
	and.b32  	%r41, %r164, 15;
	add.s32 	%r165, %r1, 2;
	and.b32  	%r42, %r165, 15;
	add.s32 	%r166, %r1, 3;
	and.b32  	%r43, %r166, 15;
	add.s32 	%r167, %r1, 4;
	and.b32  	%r44, %r167, 15;
	add.s32 	%r168, %r1, 5;
	and.b32  	%r45, %r168, 15;
	add.s32 	%r169, %r1, 6;
	and.b32  	%r46, %r169, 15;
	add.s32 	%r170, %r1, 7;
	and.b32  	%r47, %r170, 15;
	xor.b32  	%r48, %r12, 8;
	add.s32 	%r171, %r1, 9;
	and.b32  	%r49, %r171, 15;
	add.s32 	%r172, %r1, 10;
	and.b32  	%r50, %r172, 15;
	add.s32 	%r173, %r1, 11;
	and.b32  	%r51, %r173, 15;
	add.s32 	%r174, %r1, 12;
	and.b32  	%r52, %r174, 15;
	add.s32 	%r175, %r1, 13;
	and.b32  	%r53, %r175, 15;
	add.s32 	%r176, %r1, 14;
	and.b32  	%r54, %r176, 15;
	add.s32 	%r177, %r1, -1;
	and.b32  	%r55, %r177, 15;
	shl.b32 	%r56, %r2, 4;
	mul.lo.s32 	%r57, %r2, 12;
	mul.wide.u32 	%rd4, %r2, 16;
	shr.u32 	%r58, %r2, 4;
	cvt.u64.u32 	%rd42, %r18;
$L__BB139_8:
	setp.eq.s32 	%p21, %r4, 2;
	shl.b32 	%r60, %r265, 8;
	mov.u32 	%r266, %r1;
	@%p21 bra 	$L__BB139_12;
	setp.eq.s32 	%p22, %r4, 3;
	add.s32 	%r61, %r60, %r1;
	mul.wide.u32 	%rd23, %r61, 4;
	add.s64 	%rd24, %rd2, %rd23;
	ld.global.u32 	%r178, [%rd24];
	st.shared.u32 	[%r17], %r178;
	mov.u32 	%r266, %r3;
	@%p22 bra 	$L__BB139_12;
	setp.eq.s32 	%p23, %r4, 0;
	add.s32 	%r62, %r61, %r2;
	mul.wide.u32 	%rd25, %r62, 4;
	add.s64 	%rd26, %rd2, %rd25;
	ld.global.u32 	%r179, [%rd26];
	st.shared.u32 	[%r19], %r179;
	mov.u32 	%r266, %r20;
	@%p23 bra 	$L__BB139_12;
	add.s32 	%r180, %r62, %r2;
	mul.wide.u32 	%rd27, %r180, 4;
	add.s64 	%rd28, %rd2, %rd27;
	ld.global.u32 	%r181, [%rd28];
	add.s32 	%r182, %r19, %r18;
	st.shared.u32 	[%r182], %r181;
	mov.u32 	%r266, %r21;
$L__BB139_12:
	setp.lt.u16 	%p24, %rs1, 2;
	@%p24 bra 	$L__BB139_15;
	shl.b32 	%r183, %r266, 2;
	mov.u32 	%r184, _ZZ9cuda_gemmIiLi128ELi8ELi1ELi256ELi16ELi16ELi1EEviiiPT_S1_S1_iiE3Ash;
	add.s32 	%r270, %r184, %r183;
	add.s32 	%r185, %r266, %r60;
	add.s32 	%r269, %r185, %r2;
	shl.b32 	%r186, %r2, 1;
	add.s32 	%r268, %r185, %r186;
	mad.lo.s32 	%r267, %r2, 3, %r185;
	mul.wide.u32 	%rd29, %r185, 4;
	add.s64 	%rd46, %rd2, %rd29;
$L__BB139_14:
	ld.global.u32 	%r187, [%rd46];
	st.shared.u32 	[%r270], %r187;
	mul.wide.u32 	%rd30, %r269, 4;
	add.s64 	%rd31, %rd2, %rd30;
	ld.global.u32 	%r188, [%rd31];
	add.s32 	%r189, %r270, %r18;
	st.shared.u32 	[%r189], %r188;
	mul.wide.u32 	%rd32, %r268, 4;
	add.s64 	%rd33, %rd2, %rd32;
	ld.global.u32 	%r190, [%rd33];
	shl.b32 	%r191, %r2, 3;
	add.s32 	%r192, %r270, %r191;
	st.shared.u32 	[%r192], %r190;
	mul.wide.u32 	%rd34, %r267, 4;
	add.s64 	%rd35, %rd2, %rd34;
	ld.global.u32 	%r193, [%rd35];
	add.s32 	%r194, %r270, %r57;
	st.shared.u32 	[%r194], %r193;
	add.s32 	%r266, %r266, %r18;
	add.s32 	%r270, %r270, %r56;
	add.s32 	%r269, %r269, %r18;
	add.s32 	%r268, %r268, %r18;
	add.s32 	%r267, %r267, %r18;
	add.s64 	%rd46, %rd46, %rd4;
	setp.lt.u32 	%p25, %r266, 256;
	@%p25 bra 	$L__BB139_14;
$L__BB139_15:
	setp.eq.s32 	%p26, %r4, 2;
	bar.sync 	0;
	mov.u32 	%r272, %r1;
	@%p26 bra 	$L__BB139_19;
	setp.eq.s32 	%p27, %r4, 3;
	mov.b32 	%r195, 0;
	st.shared.u32 	[%r22], %r195;
	mov.u32 	%r272, %r3;
	@%p27 bra 	$L__BB139_19;
	setp.eq.s32 	%p28, %r4, 0;
	mov.b32 	%r196, 0;
	st.shared.u32 	[%r23], %r196;
	mov.u32 	%r272, %r20;
	@%p28 bra 	$L__BB139_19;
	mov.b32 	%r197, 0;
	st.shared.u32 	[%r24], %r197;
	mov.u32 	%r272, %r21;
$L__BB139_19:
	setp.lt.u16 	%p29, %rs1, 2;
	@%p29 bra 	$L__BB139_21;
$L__BB139_20:
	shl.b32 	%r198, %r272, 2;
	mov.u32 	%r199, _ZZ9cuda_gemmIiLi128ELi8ELi1ELi256ELi16ELi16ELi1EEviiiPT_S1_S1_iiE3Csh;
	add.s32 	%r200, %r199, %r198;
	mov.b32 	%r201, 0;
	st.shared.u32 	[%r200], %r201;
	add.s32 	%r202, %r200, %r18;
	st.shared.u32 	[%r202], %r201;
	add.s32 	%r203, %r202, %r18;
	st.shared.u32 	[%r203], %r201;
	add.s32 	%r204, %r203, %r18;
	st.shared.u32 	[%r204], %r201;
	add.s32 	%r272, %r18, %r272;
	setp.lt.u32 	%p30, %r272, 256;
	@%p30 bra 	$L__BB139_20;
$L__BB139_21:
	shr.u32 	%r274, %r1, 4;
	ld.shared.u32 	%r82, [%r25];
	ld.shared.u32 	%r83, [%r26+4];
	ld.shared.u32 	%r84, [%r27+8];
	ld.shared.u32 	%r85, [%r28+12];
	ld.shared.u32 	%r86, [%r29+16];
	ld.shared.u32 	%r87, [%r30+20];
	ld.shared.u32 	%r88, [%r31+24];
	ld.shared.u32 	%r89, [%r32+28];
	ld.shared.u32 	%r90, [%r33+32];
	ld.shared.u32 	%r91, [%r34+36];
	ld.shared.u32 	%r92, [%r35+40];
	ld.shared.u32 	%r93, [%r36+44];
	ld.shared.u32 	%r94, [%r37+48];
	ld.shared.u32 	%r95, [%r38+52];
	ld.shared.u32 	%r96, [%r39+56];
	ld.shared.u32 	%r97, [%r40+60];
$L__BB139_22:
	mad.lo.s32 	%r205, %r274, 68, %r16;
	ld.shared.u32 	%r206, [%r205];
	shfl.sync.idx.b32	%r207|%p31, %r206, %r12, 4127, -1;
	mul.lo.s32 	%r208, %r207, %r82;
	shfl.sync.idx.b32	%r209|%p32, %r206, %r41, 4127, -1;
	mad.lo.s32 	%r210, %r209, %r83, %r208;
	shfl.sync.idx.b32	%r211|%p33, %r206, %r42, 4127, -1;
	mad.lo.s32 	%r212, %r211, %r84, %r210;
	shfl.sync.idx.b32	%r213|%p34, %r206, %r43, 4127, -1;
	mad.lo.s32 	%r214, %r213, %r85, %r212;
	shfl.sync.idx.b32	%r215|%p35, %r206, %r44, 4127, -1;
	mad.lo.s32 	%r216, %r215, %r86, %r214;
	shfl.sync.idx.b32	%r217|%p36, %r206, %r45, 4127, -1;
	mad.lo.s32 	%r218, %r217, %r87, %r216;
	shfl.sync.idx.b32	%r219|%p37, %r206, %r46, 4127, -1;
	mad.lo.s32 	%r220, %r219, %r88, %r218;
	shfl.sync.idx.b32	%r221|%p38, %r206, %r47, 4127, -1;
	mad.lo.s32 	%r222, %r221, %r89, %r220;
	shfl.sync.idx.b32	%r223|%p39, %r206, %r48, 4127, -1;
	mad.lo.s32 	%r224, %r223, %r90, %r222;
	shfl.sync.idx.b32	%r225|%p40, %r206, %r49, 4127, -1;
	mad.lo.s32 	%r226, %r225, %r91, %r224;
	shfl.sync.idx.b32	%r227|%p41, %r206, %r50, 4127, -1;
	mad.lo.s32 	%r228, %r227, %r92, %r226;
	shfl.sync.idx.b32	%r229|%p42, %r206, %r51, 4127, -1;
	mad.lo.s32 	%r230, %r229, %r93, %r228;
	shfl.sync.idx.b32	%r231|%p43, %r206, %r52, 4127, -1;
	mad.lo.s32 	%r232, %r231, %r94, %r230;
	shfl.sync.idx.b32	%r233|%p44, %r206, %r53, 4127, -1;
	mad.lo.s32 	%r234, %r233, %r95, %r232;
	shfl.sync.idx.b32	%r235|%p45, %r206, %r54, 4127, -1;
	mad.lo.s32 	%r236, %r235, %r96, %r234;
	shfl.sync.idx.b32	%r237|%p46, %r206, %r55, 4127, -1;
	mad.lo.s32 	%r238, %r237, %r97, %r236;
	shl.b32 	%r239, %r12, 2;
	shl.b32 	%r240, %r274, 6;
	or.b32  	%r241, %r240, %r239;
	mov.u32 	%r242, _ZZ9cuda_gemmIiLi128ELi8ELi1ELi256ELi16ELi16ELi1EEviiiPT_S1_S1_iiE3Csh;
	add.s32 	%r243, %r242, %r241;
	ld.shared.u32 	%r244, [%r243];
	add.s32 	%r245, %r244, %r238;
	st.shared.u32 	[%r243], %r245;
	add.s32 	%r274, %r274, %r58;
	setp.lt.u32 	%p47, %r274, 16;
	@%p47 bra 	$L__BB139_22;
	setp.eq.s32 	%p48, %r4, 2;
	bar.sync 	0;
	mov.u32 	%r275, %r1;
	@%p48 bra 	$L__BB139_27;
	setp.eq.s32 	%p49, %r4, 3;
	add.s32 	%r246, %r60, %r1;
	ld.shared.u32 	%r247, [%r22];
	mul.wide.s32 	%rd36, %r246, 4;
	add.s64 	%rd8, %rd3, %rd36;
	st.global.u32 	[%rd8], %r247;
	mov.u32 	%r275, %r3;
	@%p49 bra 	$L__BB139_27;
	setp.eq.s32 	%p50, %r4, 0;
	ld.shared.u32 	%r248, [%r23];
	cvt.u64.u32 	%rd37, %r18;
	add.s64 	%rd9, %rd8, %rd37;
	st.global.u32 	[%rd9], %r248;
	mov.u32 	%r275, %r20;
	@%p50 bra 	$L__BB139_27;
	ld.shared.u32 	%r249, [%r24];
	add.s64 	%rd39, %rd9, %rd37;
	st.global.u32 	[%rd39], %r249;
	mov.u32 	%r275, %r21;
$L__BB139_27:
	setp.lt.u16 	%p51, %rs1, 2;
	@%p51 bra 	$L__BB139_29;
$L__BB139_28:
	add.s32 	%r250, %r60, %r275;
	shl.b32 	%r251, %r275, 2;
	add.s32 	%r253, %r242, %r251;
	ld.shared.u32 	%r254, [%r253];
	mul.wide.s32 	%rd40, %r250, 4;
	add.s64 	%rd41, %rd3, %rd40;
	st.global.u32 	[%rd41], %r254;
	add.s32 	%r255, %r253, %r18;
	ld.shared.u32 	%r256, [%r255];
	add.s64 	%rd43, %rd41, %rd42;
	st.global.u32 	[%rd43], %r256;
	add.s32 	%r257, %r255, %r18;
	ld.shared.u32 	%r258, [%r257];
	add.s64 	%rd44, %rd43, %rd42;
	st.global.u32 	[%rd44], %r258;
	add.s32 	%r259, %r257, %r18;
	ld.shared.u32 	%r260, [%r259];
	add.s64 	%rd45, %rd44, %rd42;
	st.global.u32 	[%rd45], %r260;
	add.s32 	%r275, %r18, %r275;
	setp.lt.u32 	%p52, %r275, 256;
	@%p52 bra 	$L__BB139_28;
$L__BB139_29:
	add.s32 	%r265, %r265, %r14;
	setp.lt.u32 	%p53, %r265, %r15;
	@%p53 bra 	$L__BB139_8;
$L__BB139_30:
	ret;

}
	// .globl	_Z9cuda_gemmIiLi128ELi8ELi1ELi256ELi32ELi32ELi0EEviiiPT_S1_S1_ii
.visible .entry _Z9cuda_gemmIiLi128ELi8ELi1ELi256ELi32ELi32ELi0EEviiiPT_S1_S1_ii(
	.param .u32 _Z9cuda_gemmIiLi128ELi8ELi1ELi256ELi32ELi32ELi0EEviiiPT_S1_S1_ii_param_0,
	.param .u32 _Z9cuda_gemmIiLi128ELi8ELi1ELi256ELi32ELi32ELi0EEviiiPT_S1_S1_ii_param_1,
	.param .u32 _Z9cuda_gemmIiLi128ELi8ELi1ELi256ELi32ELi32ELi0EEviiiPT_S1_S1_ii_param_2,
	.param .u64 .ptr .align 1 _Z9cuda_gemmIiLi128ELi8ELi1ELi256ELi32ELi32ELi0EEviiiPT_S1_S1_ii_param_3,
	.param .u64 .ptr .align 1 _Z9cuda_gemmIiLi128ELi8ELi1ELi256ELi32ELi32ELi0EEviiiPT_S1_S1_ii_param_4,
	.param .u64 .ptr .align 1 _Z9cuda_gemmIiLi128ELi8ELi1ELi256ELi32ELi32ELi0EEviiiPT_S1_S1_ii_param_5,
	.param .u32 _Z9cuda_gemmIiLi128ELi8ELi1ELi256ELi32ELi32ELi0EEviiiPT_S1_S1_ii_param_6,
	.param .u32 _Z9cuda_gemmIiLi128ELi8ELi1ELi256ELi32ELi32ELi0EEviiiPT_S1_S1_ii_param_7
)
.maxntid 128
{
	.reg .pred 	%p<216>;
	.reg .b16 	%rs<8>;
	.reg .b32 	%r<1079>;
	.reg .b64 	%rd<37>;
	// demoted variable
	.shared .align 128 .b8 _ZZ9cuda_gemmIiLi128ELi8ELi1ELi256ELi32ELi32ELi0EEviiiPT_S1_S1_iiE11kron_fac_sh[4224];
	// demoted variable
	.shared .align 128 .b8 _ZZ9cuda_gemmIiLi128ELi8ELi1ELi256ELi32ELi32ELi0EEviiiPT_S1_S1_iiE3Ash[1024];
	// demoted variable
	.shared .align 128 .b8 _ZZ9cuda_gemmIiLi128ELi8ELi1ELi256ELi32ELi32ELi0EEviiiPT_S1_S1_iiE3Csh[1024];
	ld.param.u32 	%r449, [_Z9cuda_gemmIiLi128ELi8ELi1ELi256ELi32ELi32ELi0EEviiiPT_S1_S1_ii_param_1];
	ld.param.u32 	%r450, [_Z9cuda_gemmIiLi128ELi8ELi1ELi256ELi32ELi32ELi0EEviiiPT_S1_S1_ii_param_2];
	ld.param.u64 	%rd5, [_Z9cuda_gemmIiLi128ELi8ELi1ELi256ELi32ELi32ELi0EEviiiPT_S1_S1_ii_param_3];
	ld.param.u64 	%rd4, [_Z9cuda_gemmIiLi128ELi8ELi1ELi256ELi32ELi32ELi0EEviiiPT_S1_S1_ii_param_4];
	ld.param.u64 	%rd6, [_Z9cuda_gemmIiLi128ELi8ELi1ELi256ELi32ELi32ELi0EEviiiPT_S1_S1_ii_param_5];
	ld.param.u32 	%r451, [_Z9cuda_gemmIiLi128ELi8ELi1ELi256ELi32ELi32ELi0EEviiiPT_S1_S1_ii_param_6];
	ld.param.u32 	%r452, [_Z9cuda_gemmIiLi128ELi8ELi1ELi256ELi32ELi32ELi0EEviiiPT_S1_S1_ii_param_7];
	cvta.to.global.u64 	%rd1, %rd5;
	cvta.to.global.u64 	%rd2, %rd6;
	mov.u32 	%r1, %tid.x;
	mul.lo.s32 	%r2, %r452, %r451;
	setp.ge.u32 	%p1, %r1, %r2;
	@%p1 bra 	$L__BB140_3;
	mov.u32 	%r3, %ntid.x;
	cvta.to.global.u64 	%rd3, %rd4;
	mov.u32 	%r874, %r1;
$L__BB140_2:
	mul.wide.u32 	%rd7, %r874, 4;
	add.s64 	%rd8, %rd3, %rd7;
	ld.global.u32 	%r453, [%rd8];
	rem.u32 	%r454, %r874, %r451;
	mov.u32 	%r455, _ZZ9cuda_gemmIiLi128ELi8ELi1ELi256ELi32ELi32ELi0EEviiiPT_S1_S1_iiE11kron_fac_sh;
	mad.lo.s32 	%r456, %r454, 132, %r455;
	div.u32 	%r457, %r874, %r452;
	shl.b32 	%r458, %r457, 2;
	add.s32 	%r459, %r456, %r458;
	st.shared.u32 	[%r459], %r453;
	add.s32 	%r874, %r874, %r3;
	setp.lt.u32 	%p2, %r874, %r2;
	@%p2 bra 	$L__BB140_2;
$L__BB140_3:
	div.s32 	%r6, 256, %r452;
	min.s32 	%r7, %r6, 128;
	div.u32 	%r8, %r1, %r7;
	mov.u32 	%r9, %ntid.x;
	mov.u32 	%r907, %ctaid.y;
	mov.u32 	%r11, %nctaid.y;
	shl.b32 	%r12, %r11, 3;
	setp.ge.u32 	%p3, %r907, %r12;
	@%p3 bra 	$L__BB140_221;
	mov.u32 	%r461, %ctaid.x;
	shl.b32 	%r13, %r461, 8;
	min.s32 	%r14, %r452, 32;
	shl.b32 	%r462, %r452, 8;
	sub.s32 	%r15, 8223, %r462;
	mul.lo.s32 	%r16, %r6, %r461;
	add.s32 	%r17, %r1, %r9;
	cvt.u16.u32 	%rs3, %r17;
	not.b16 	%rs4, %rs3;
	and.b16  	%rs5, %rs4, 255;
	cvt.u16.u32 	%rs6, %r9;
	and.b16  	%rs7, %rs6, 255;
	div.u16 	%rs1, %rs5, %rs7;
	and.b16  	%rs2, %rs1, 3;
	shl.b32 	%r463, %r1, 2;
	mov.u32 	%r464, _ZZ9cuda_gemmIiLi128ELi8ELi1ELi256ELi32ELi32ELi0EEviiiPT_S1_S1_iiE3Ash;
	add.s32 	%r18, %r464, %r463;
	shl.b32 	%r19, %r9, 2;
	add.s32 	%r20, %r18, %r19;
	add.s32 	%r21, %r17, %r9;
	add.s32 	%r22, %r21, %r9;
	mov.u32 	%r465, _ZZ9cuda_gemmIiLi128ELi8ELi1ELi256ELi32ELi32ELi0EEviiiPT_S1_S1_iiE3Csh;
	add.s32 	%r23, %r465, %r463;
	add.s32 	%r24, %r23, %r19;
	add.s32 	%r25, %r24, %r19;
	mul.lo.s32 	%r26, %r9, 12;
	div.u32 	%r27, %r9, %r7;
	rem.u32 	%r28, %r1, %r7;
$L__BB140_5:
	setp.eq.s16 	%p4, %rs2, 2;
	mul.lo.s32 	%r62, %r907, %r450;
	mov.u32 	%r908, %r1;
	@%p4 bra 	$L__BB140_9;
	setp.eq.s16 	%p5, %rs2, 3;
	add.s32 	%r466, %r62, %r13;
	add.s32 	%r63, %r466, %r1;
	mul.wide.u32 	%rd9, %r63, 4;
	add.s64 	%rd10, %rd1, %rd9;
	ld.global.u32 	%r467, [%rd10];
	st.shared.u32 	[%r18], %r467;
	mov.u32 	%r908, %r17;
	@%p5 bra 	$L__BB140_9;
	setp.eq.s16 	%p6, %rs2, 0;
	add.s32 	%r64, %r63, %r9;
	mul.wide.u32 	%rd11, %r64, 4;
	add.s64 	%rd12, %rd1, %rd11;
	ld.global.u32 	%r468, [%rd12];
	st.shared.u32 	[%r20], %r468;
	mov.u32 	%r908, %r21;
	@%p6 bra 	$L__BB140_9;
	add.s32 	%r469, %r64, %r9;
	mul.wide.u32 	%rd13, %r469, 4;
	add.s64 	%rd14, %rd1, %rd13;
	ld.global.u32 	%r470, [%rd14];
	add.s32 	%r471, %r20, %r19;
	st.shared.u32 	[%r471], %r470;
	mov.u32 	%r908, %r22;
$L__BB140_9:
	setp.lt.u16 	%p7, %rs1, 2;
	@%p7 bra 	$L__BB140_12;
	shl.b32 	%r472, %r908, 2;
	mov.u32 	%r473, _ZZ9cuda_gemmIiLi128ELi8ELi1ELi256ELi32ELi32ELi0EEviiiPT_S1_S1_iiE3Ash;
	add.s32 	%r913, %r473, %r472;
	add.s32 	%r474, %r13, %r908;
	add.s32 	%r909, %r474, %r62;
	add.s32 	%r912, %r909, %r9;
	shl.b32 	%r475, %r9, 1;
	add.s32 	%r911, %r909, %r475;
	mad.lo.s32 	%r910, %r9, 3, %r909;
$L__BB140_11:
	mul.wide.u32 	%rd15, %r909, 4;
	add.s64 	%rd16, %rd1, %rd15;
	ld.global.u32 	%r476, [%rd16];
	st.shared.u32 	[%r913], %r476;
	mul.wide.u32 	%rd17, %r912, 4;
	add.s64 	%rd18, %rd1, %rd17;
	ld.global.u32 	%r477, [%rd18];
	add.s32 	%r478, %r913, %r19;
	st.shared.u32 	[%r478], %r477;
	mul.wide.u32 	%rd19, %r911, 4;
	add.s64 	%rd20, %rd1, %rd19;
	ld.global.u32 	%r479, [%rd20];
	shl.b32 	%r480, %r9, 3;
	add.s32 	%r481, %r913, %r480;
	st.shared.u32 	[%r481], %r479;
	mul.wide.u32 	%rd21, %r910, 4;
	add.s64 	%rd22, %rd1, %rd21;
	ld.global.u32 	%r482, [%rd22];
	add.s32 	%r483, %r913, %r26;
	st.shared.u32 	[%r483], %r482;
	add.s32 	%r908, %r908, %r19;
	shl.b32 	%r484, %r9, 4;
	add.s32 	%r913, %r913, %r484;
	add.s32 	%r912, %r912, %r19;
	add.s32 	%r911, %r911, %r19;
	add.s32 	%r910, %r910, %r19;
	add.s32 	%r909, %r909, %r19;
	setp.lt.u32 	%p8, %r908, 256;
	@%p8 bra 	$L__BB140_11;
$L__BB140_12:
	setp.eq.s16 	%p9, %rs2, 2;
	bar.sync 	0;
	mov.u32 	%r915, %r1;
	@%p9 bra 	$L__BB140_16;
	setp.eq.s16 	%p10, %rs2, 3;
	mov.b32 	%r485, 0;
	st.shared.u32 	[%r23], %r485;
	mov.u32 	%r915, %r17;
	@%p10 bra 	$L__BB140_16;
	setp.eq.s16 	%p11, %rs2, 0;
	mov.b32 	%r486, 0;
	st.shared.u32 	[%r24], %r486;
	mov.u32 	%r915, %r21;
	@%p11 bra 	$L__BB140_16;
	mov.b32 	%r487, 0;
	st.shared.u32 	[%r25], %r487;
	mov.u32 	%r915, %r22;
$L__BB140_16:
	setp.lt.u16 	%p12, %rs1, 2;
	@%p12 bra 	$L__BB140_17;
	bra.uni 	$L__BB140_222;
$L__BB140_17:
	setp.lt.s32 	%p14, %r6, 1;
	@%p14 bra 	$L__BB140_214;
	and.b32  	%r496, %r1, 31;
	rem.s32 	%r84, %r496, %r14;
	add.s32 	%r497, %r84, 1;
	setp.lt.s32 	%p15, %r497, %r14;
	selp.b32 	%r85, 0, %r14, %p15;
	add.s32 	%r498, %r84, 2;
	setp.lt.s32 	%p16, %r498, %r14;
	selp.b32 	%r86, 0, %r14, %p16;
	add.s32 	%r499, %r84, 3;
	setp.lt.s32 	%p17, %r499, %r14;
	selp.b32 	%r87, 0, %r14, %p17;
	add.s32 	%r500, %r84, 4;
	setp.lt.s32 	%p18, %r500, %r14;
	selp.b32 	%r88, 0, %r14, %p18;
	add.s32 	%r501, %r84, 5;
	setp.lt.s32 	%p19, %r501, %r14;
	selp.b32 	%r89, 0, %r14, %p19;
	add.s32 	%r502, %r84, 6;
	setp.lt.s32 	%p20, %r502, %r14;
	selp.b32 	%r90, 0, %r14, %p20;
	add.s32 	%r503, %r84, 7;
	setp.lt.s32 	%p21, %r503, %r14;
	selp.b32 	%r91, 0, %r14, %p21;
	add.s32 	%r504, %r84, 8;
	setp.lt.s32 	%p22, %r504, %r14;
	selp.b32 	%r92, 0, %r14, %p22;
	add.s32 	%r505, %r84, 9;
	setp.lt.s32 	%p23, %r505, %r14;
	selp.b32 	%r93, 0, %r14, %p23;
	add.s32 	%r506, %r84, 10;
	setp.lt.s32 	%p24, %r506, %r14;
	selp.b32 	%r94, 0, %r14, %p24;
	add.s32 	%r507, %r84, 11;
	setp.lt.s32 	%p25, %r507, %r14;
	selp.b32 	%r95, 0, %r14, %p25;
	add.s32 	%r508, %r84, 12;
	setp.lt.s32 	%p26, %r508, %r14;
	selp.b32 	%r96, 0, %r14, %p26;
	add.s32 	%r509, %r84, 13;
	setp.lt.s32 	%p27, %r509, %r14;
	selp.b32 	%r97, 0, %r14, %p27;
	add.s32 	%r510, %r84, 14;
	setp.lt.s32 	%p28, %r510, %r14;
	selp.b32 	%r98, 0, %r14, %p28;
	add.s32 	%r511, %r84, 15;
	setp.lt.s32 	%p29, %r511, %r14;
	selp.b32 	%r99, 0, %r14, %p29;
	add.s32 	%r512, %r84, 16;
	setp.lt.s32 	%p30, %r512, %r14;
	selp.b32 	%r100, 0, %r14, %p30;
	add.s32 	%r513, %r84, 17;
	setp.lt.s32 	%p31, %r513, %r14;
	selp.b32 	%r101, 0, %r14, %p31;
	add.s32 	%r514, %r84, 18;
	setp.lt.s32 	%p32, %r514, %r14;
	selp.b32 	%r102, 0, %r14, %p32;
	add.s32 	%r515, %r84, 19;
	setp.lt.s32 	%p33, %r515, %r14;
	selp.b32 	%r103, 0, %r14, %p33;
	add.s32 	%r516, %r84, 20;
	setp.lt.s32 	%p34, %r516, %r14;
	selp.b32 	%r104, 0, %r14, %p34;
	add.s32 	%r517, %r84, 21;
	setp.lt.s32 	%p35, %r517, %r14;
	selp.b32 	%r105, 0, %r14, %p35;
	add.s32 	%r518, %r84, 22;
	setp.lt.s32 	%p36, %r518, %r14;
	selp.b32 	%r106, 0, %r14, %p36;
	add.s32 	%r519, %r84, 23;
	setp.lt.s32 	%p37, %r519, %r14;
	selp.b32 	%r107, 0, %r14, %p37;
	add.s32 	%r520, %r84, 24;
	setp.lt.s32 	%p38, %r520, %r14;
	selp.b32 	%r108, 0, %r14, %p38;
	add.s32 	%r521, %r84, 25;
	setp.lt.s32 	%p39, %r521, %r14;
	selp.b32 	%r109, 0, %r14, %p39;
	add.s32 	%r522, %r84, 26;
	setp.lt.s32 	%p40, %r522, %r14;
	selp.b32 	%r110, 0, %r14, %p40;
	add.s32 	%r523, %r84, 27;
	setp.lt.s32 	%p41, %r523, %r14;
	selp.b32 	%r111, 0, %r14, %p41;
	add.s32 	%r524, %r84, 28;
	setp.lt.s32 	%p42, %r524, %r14;
	selp.b32 	%r112, 0, %r14, %p42;
	add.s32 	%r525, %r84, 29;
	setp.lt.s32 	%p43, %r525, %r14;
	selp.b32 	%r113, 0, %r14, %p43;
	add.s32 	%r526, %r84, 30;
	setp.lt.s32 	%p44, %r526, %r14;
	selp.b32 	%r114, 0, %r14, %p44;
	add.s32 	%r527, %r84, 31;
	setp.lt.s32 	%p45, %r527, %r14;
	selp.b32 	%r115, 0, %r14, %p45;
	sub.s32 	%r116, %r84, %r85;
	sub.s32 	%r117, %r84, %r86;
	sub.s32 	%r118, %r84, %r87;
	sub.s32 	%r119, %r84, %r88;
	sub.s32 	%r120, %r84, %r89;
	sub.s32 	%r121, %r84, %r90;
	sub.s32 	%r122, %r84, %r91;
	sub.s32 	%r123, %r84, %r92;
	sub.s32 	%r124, %r84, %r93;
	sub.s32 	%r125, %r84, %r94;
	sub.s32 	%r126, %r84, %r95;
	sub.s32 	%r127, %r84, %r96;
	sub.s32 	%r128, %r84, %r97;
	sub.s32 	%r129, %r84, %r98;
	sub.s32 	%r130, %r84, %r99;
	sub.s32 	%r131, %r84, %r100;
	sub.s32 	%r132, %r84, %r101;
	sub.s32 	%r133, %r84, %r102;
	sub.s32 	%r134, %r84, %r103;
	sub.s32 	%r135, %r84, %r104;
	sub.s32 	%r136, %r84, %r105;
	sub.s32 	%r137, %r84, %r106;
	sub.s32 	%r138, %r84, %r107;
	sub.s32 	%r139, %r84, %r108;
	sub.s32 	%r140, %r84, %r109;
	sub.s32 	%r141, %r84, %r110;
	sub.s32 	%r142, %r84, %r111;
	sub.s32 	%r143, %r84, %r112;
	sub.s32 	%r144, %r84, %r113;
	sub.s32 	%r145, %r84, %r114;
	sub.s32 	%r146, %r84, %r115;
	setp.lt.s32 	%p46, %r84, %r452;
	selp.b32 	%r528, 0, %r452, %p46;
	sub.s32 	%r147, %r84, %r528;
	setp.lt.s32 	%p47, %r497, %r452;
	selp.b32 	%r529, 0, %r452, %p47;
	sub.s32 	%r148, %r497, %r529;
	setp.lt.s32 	%p48, %r498, %r452;
	selp.b32 	%r530, 0, %r452, %p48;
	sub.s32 	%r149, %r498, %r530;
	setp.lt.s32 	%p49, %r499, %r452;
	selp.b32 	%r531, 0, %r452, %p49;
	sub.s32 	%r150, %r499, %r531;
	setp.lt.s32 	%p50, %r500, %r452;
	selp.b32 	%r532, 0, %r452, %p50;
	sub.s32 	%r151, %r500, %r532;
	setp.lt.s32 	%p51, %r501, %r452;
	selp.b32 	%r533, 0, %r452, %p51;
	sub.s32 	%r152, %r501, %r533;
	setp.lt.s32 	%p52, %r502, %r452;
	selp.b32 	%r534, 0, %r452, %p52;
	sub.s32 	%r153, %r502, %r534;
	setp.lt.s32 	%p53, %r503, %r452;
	selp.b32 	%r535, 0, %r452, %p53;
	sub.s32 	%r154, %r503, %r535;
	setp.lt.s32 	%p54, %r504, %r452;
	selp.b32 	%r536, 0, %r452, %p54;
	sub.s32 	%r155, %r504, %r536;
	setp.lt.s32 	%p55, %r505, %r452;
	selp.b32 	%r537, 0, %r452, %p55;
	sub.s32 	%r156, %r505, %r537;
	setp.lt.s32 	%p56, %r506, %r452;
	selp.b32 	%r538, 0, %r452, %p56;
	sub.s32 	%r157, %r506, %r538;
	setp.lt.s32 	%p57, %r507, %r452;
	selp.b32 	%r539, 0, %r452, %p57;
	sub.s32 	%r158, %r507, %r539;
	setp.lt.s32 	%p58, %r508, %r452;
	selp.b32 	%r540, 0, %r452, %p58;
	sub.s32 	%r159, %r508, %r540;
	setp.lt.s32 	%p59, %r509, %r452;
	selp.b32 	%r541, 0, %r452, %p59;
	sub.s32 	%r160, %r509, %r541;
	setp.lt.s32 	%p60, %r510, %r452;
	selp.b32 	%r542, 0, %r452, %p60;
	sub.s32 	%r161, %r510, %r542;
	setp.lt.s32 	%p61, %r511, %r452;
	selp.b32 	%r543, 0, %r452, %p61;
	sub.s32 	%r162, %r511, %r543;
	setp.lt.s32 	%p62, %r512, %r452;
	selp.b32 	%r544, 0, %r452, %p62;
	sub.s32 	%r163, %r512, %r544;
	setp.lt.s32 	%p63, %r513, %r452;
	selp.b32 	%r545, 0, %r452, %p63;
	sub.s32 	%r164, %r513, %r545;
	setp.lt.s32 	%p64, %r514, %r452;
	selp.b32 	%r546, 0, %r452, %p64;
	sub.s32 	%r165, %r514, %r546;
	setp.lt.s32 	%p65, %r515, %r452;
	selp.b32 	%r547, 0, %r452, %p65;
	sub.s32 	%r166, %r515, %r547;
	setp.lt.s32 	%p66, %r516, %r452;
	selp.b32 	%r548, 0, %r452, %p66;
	sub.s32 	%r167, %r516, %r548;
	setp.lt.s32 	%p67, %r517, %r452;
	selp.b32 	%r549, 0, %r452, %p67;
	sub.s32 	%r168, %r517, %r549;
	setp.lt.s32 	%p68, %r518, %r452;
	selp.b32 	%r550, 0, %r452, %p68;
	sub.s32 	%r169, %r518, %r550;
	setp.lt.s32 	%p69, %r519, %r452;
	selp.b32 	%r551, 0, %r452, %p69;
	sub.s32 	%r170, %r519, %r551;
	setp.lt.s32 	%p70, %r520, %r452;
	selp.b32 	%r552, 0, %r452, %p70;
	sub.s32 	%r171, %r520, %r552;
	setp.lt.s32 	%p71, %r521, %r452;
	selp.b32 	%r553, 0, %r452, %p71;
	sub.s32 	%r172, %r521, %r553;
	setp.lt.s32 	%p72, %r522, %r452;
	selp.b32 	%r554, 0, %r452, %p72;
	sub.s32 	%r173, %r522, %r554;
	setp.lt.s32 	%p73, %r523, %r452;
	selp.b32 	%r555, 0, %r452, %p73;
	sub.s32 	%r174, %r523, %r555;
	setp.lt.s32 	%p74, %r524, %r452;
	selp.b32 	%r556, 0, %r452, %p74;
	sub.s32 	%r175, %r524, %r556;
	setp.lt.s32 	%p75, %r525, %r452;
	selp.b32 	%r557, 0, %r452, %p75;
	sub.s32 	%r176, %r525, %r557;
	setp.lt.s32 	%p76, %r526, %r452;
	selp.b32 	%r558, 0, %r452, %p76;
	sub.s32 	%r177, %r526, %r558;
	setp.eq.s32 	%p77, %r84, 0;
	selp.b32 	%r559, 0, -32, %p77;
	add.s32 	%r178, %r559, %r527;
	mov.b32 	%r949, 0;
	shl.b32 	%r691, %r116, 2;
	shl.b32 	%r694, %r117, 2;
	shl.b32 	%r697, %r118, 2;
	shl.b32 	%r700, %r119, 2;
	shl.b32 	%r703, %r120, 2;
	shl.b32 	%r706, %r121, 2;
	shl.b32 	%r709, %r122, 2;
	shl.b32 	%r712, %r123, 2;
	shl.b32 	%r715, %r124, 2;
	shl.b32 	%r718, %r125, 2;
	shl.b32 	%r721, %r126, 2;
	shl.b32 	%r724, %r127, 2;
	shl.b32 	%r727, %r128, 2;
	shl.b32 	%r730, %r129, 2;
	shl.b32 	%r733, %r130, 2;
	shl.b32 	%r736, %r131, 2;
	shl.b32 	%r739, %r132, 2;
	shl.b32 	%r742, %r133, 2;
	shl.b32 	%r745, %r134, 2;
	shl.b32 	%r748, %r135, 2;
	shl.b32 	%r751, %r136, 2;
	shl.b32 	%r754, %r137, 2;
	shl.b32 	%r757, %r138, 2;
	shl.b32 	%r760, %r139, 2;
	shl.b32 	%r763, %r140, 2;
	shl.b32 	%r766, %r141, 2;
	shl.b32 	%r769, %r142, 2;
	shl.b32 	%r772, %r143, 2;
	shl.b32 	%r775, %r144, 2;
	shl.b32 	%r778, %r145, 2;
	shl.b32 	%r781, %r146, 2;
$L__BB140_19:
	setp.lt.s32 	%p78, %r452, 1;
	add.s32 	%r214, %r949, %r28;
	mad.lo.s32 	%r215, %r214, %r452, %r84;
	@%p78 bra 	$L__BB140_21;
	shl.b32 	%r560, %r215, 2;
	mov.u32 	%r561, _ZZ9cuda_gemmIiLi128ELi8ELi1ELi256ELi32ELi32ELi0EEviiiPT_S1_S1_iiE3Ash;
	add.s32 	%r562, %r561, %r560;
	ld.shared.u32 	%r950, [%r562];
$L__BB140_21:
	setp.lt.s32 	%p79, %r452, 2;
	@%p79 bra 	$L__BB140_23;
	sub.s32 	%r563, %r215, %r85;
	shl.b32 	%r564, %r563, 2;
	mov.u32 	%r565, _ZZ9cuda_gemmIiLi128ELi8ELi1ELi256ELi32ELi32ELi0EEviiiPT_S1_S1_iiE3Ash;
	add.s32 	%r566, %r565, %r564;
	ld.shared.u32 	%r951, [%r566+4];
$L__BB140_23:
	setp.lt.s32 	%p80, %r452, 3;
	@%p80 bra 	$L__BB140_25;
	sub.s32 	%r567, %r215, %r86;
	shl.b32 	%r568, %r567, 2;
	mov.u32 	%r569, _ZZ9cuda_gemmIiLi128ELi8ELi1ELi256ELi32ELi32ELi0EEviiiPT_S1_S1_iiE3Ash;
	add.s32 	%r570, %r569, %r568;
	ld.shared.u32 	%r952, [%r570+8];
$L__BB140_25:
	setp.lt.s32 	%p81, %r452, 4;
	@%p81 bra 	$L__BB140_27;
	sub.s32 	%r571, %r215, %r87;
	shl.b32 	%r572, %r571, 2;
	mov.u32 	%r573, _ZZ9cuda_gemmIiLi128ELi8ELi1ELi256ELi32ELi32ELi0EEviiiPT_S1_S1_iiE3Ash;
	add.s32 	%r574, %r573, %r572;
	ld.shared.u32 	%r953, [%r574+12];
$L__BB140_27:
	setp.lt.s32 	%p82, %r452, 5;
	@%p82 bra 	$L__BB140_29;
	sub.s32 	%r575, %r215, %r88;
	shl.b32 	%r576, %r575, 2;
	mov.u32 	%r577, _ZZ9cuda_gemmIiLi128ELi8ELi1ELi256ELi32ELi32ELi0EEviiiPT_S1_S1_iiE3Ash;
	add.s32 	%r578, %r577, %r576;
	ld.shared.u32 	%r954, [%r578+16];
$L__BB140_29:
	setp.lt.s32 	%p83, %r452, 6;
	@%p83 bra 	$L__BB140_31;
	sub.s32 	%r579, %r215, %r89;
	shl.b32 	%r580, %r579, 2;
	mov.u32 	%r581, _ZZ9cuda_gemmIiLi128ELi8ELi1ELi256ELi32ELi32ELi0EEviiiPT_S1_S1_iiE3Ash;
	add.s32 	%r582, %r581, %r580;
	ld.shared.u32 	%r955, [%r582+20];
$L__BB140_31:
	setp.lt.s32 	%p84, %r452, 7;
	@%p84 bra 	$L__BB140_33;
	sub.s32 	%r583, %r215, %r90;
	shl.b32 	%r584, %r583, 2;
	mov.u32 	%r585, _ZZ9cuda_gemmIiLi128ELi8ELi1ELi256ELi32ELi32ELi0EEviiiPT_S1_S1_iiE3Ash;
	add.s32 	%r586, %r585, %r584;
	ld.shared.u32 	%r956, [%r586+24];
$L__BB140_33:
	setp.lt.s32 	%p85, %r452, 8;
	@%p85 bra 	$L__BB140_35;
	sub.s32 	%r587, %r215, %r91;
	shl.b32 	%r588, %r587, 2;
	mov.u32 	%r589, _ZZ9cuda_gemmIiLi128ELi8ELi1ELi256ELi32ELi32ELi0EEviiiPT_S1_S1_iiE3Ash;
	add.s32 	%r590, %r589, %r588;
	ld.shared.u32 	%r957, [%r590+28];
$L__BB140_35:
	setp.lt.s32 	%p86, %r452, 9;
	@%p86 bra 	$L__BB140_37;
	sub.s32 	%r591, %r215, %r92;
	shl.b32 	%r592, %r591, 2;
	mov.u32 	%r593, _ZZ9cuda_gemmIiLi128ELi8ELi1ELi256ELi32ELi32ELi0EEviiiPT_S1_S1_iiE3Ash;
	add.s32 	%r594, %r593, %r592;
	ld.shared.u32 	%r958, [%r594+32];
$L__BB140_37:
	setp.lt.s32 	%p87, %r452, 10;
	@%p87 bra 	$L__BB140_39;
	sub.s32 	%r595, %r215, %r93;
	shl.b32 	%r596, %r595, 2;
	mov.u32 	%r597, _ZZ9cuda_gemmIiLi128ELi8ELi1ELi256ELi32ELi32ELi0EEviiiPT_S1_S1_iiE3Ash;
	add.s32 	%r598, %r597, %r596;
	ld.shared.u32 	%r959, [%r598+36];
$L__BB140_39:
	setp.lt.s32 	%p88, %r452, 11;
	@%p88 bra 	$L__BB140_41;
	sub.s32 	%r599, %r215, %r94;
	shl.b32 	%r600, %r599, 2;
	mov.u32 	%r601, _ZZ9cuda_gemmIiLi128ELi8ELi1ELi256ELi32ELi32ELi0EEviiiPT_S1_S1_iiE3Ash;
	add.s32 	%r602, %r601, %r600;
	ld.shared.u32 	%r960, [%r602+40];
$L__BB140_41:
	setp.lt.s32 	%p89, %r452, 12;
	@%p89 bra 	$L__BB140_43;
	sub.s32 	%r603, %r215, %r95;
	shl.b32 	%r604, %r603, 2;
	mov.u32 	%r605, _ZZ9cuda_gemmIiLi128ELi8ELi1ELi256ELi32ELi32ELi0EEviiiPT_S1_S1_iiE3Ash;
	add.s32 	%r606, %r605, %r604;
	ld.shared.u32 	%r961, [%r606+44];
$L__BB140_43:
	setp.lt.s32 	%p90, %r452, 13;
	@%p90 bra 	$L__BB140_45;
	sub.s32 	%r607, %r215, %r96;
	shl.b32 	%r608, %r607, 2;
	mov.u32 	%r609, _ZZ9cuda_gemmIiLi128ELi8ELi1ELi256ELi32ELi32ELi0EEviiiPT_S1_S1_iiE3Ash;
	add.s32 	%r610, %r609, %r608;
	ld.shared.u32 	%r962, [%r610+48];
$L__BB140_45:
	setp.lt.s32 	%p91, %r452, 14;
	@%p91 bra 	$L__BB140_47;
	sub.s32 	%r611, %r215, %r97;
	shl.b32 	%r612, %r611, 2;
	mov.u32 	%r613, _ZZ9cuda_gemmIiLi128ELi8ELi1ELi256ELi32ELi32ELi0EEviiiPT_S1_S1_iiE3Ash;
	add.s32 	%r614, %r613, %r612;
	ld.shared.u32 	%r963, [%r614+52];
$L__BB140_47:
	setp.lt.s32 	%p92, %r452, 15;
	@%p92 bra 	$L__BB140_49;
	sub.s32 	%r615, %r215, %r98;
	shl.b32 	%r616, %r615, 2;
	mov.u32 	%r617, _ZZ9cuda_gemmIiLi128ELi8ELi1ELi256ELi32ELi32ELi0EEviiiPT_S1_S1_iiE3Ash;
	add.s32 	%r618, %r617, %r616;
	ld.shared.u32 	%r964, [%r618+56];
$L__BB140_49:
	setp.lt.s32 	%p93, %r452, 16;
	@%p93 bra 	$L__BB140_51;
	sub.s32 	%r619, %r215, %r99;
	shl.b32 	%r620, %r619, 2;
	mov.u32 	%r621, _ZZ9cuda_gemmIiLi128ELi8ELi1ELi256ELi32ELi32ELi0EEviiiPT_S1_S1_iiE3Ash;
	add.s32 	%r622, %r621, %r620;
	ld.shared.u32 	%r965, [%r622+60];
$L__BB140_51:
	setp.lt.s32 	%p94, %r452, 17;
	@%p94 bra 	$L__BB140_53;
	sub.s32 	%r623, %r215, %r100;
	shl.b32 	%r624, %r623, 2;
	mov.u32 	%r625, _ZZ9cuda_gemmIiLi128ELi8ELi1ELi256ELi32ELi32ELi0EEviiiPT_S1_S1_iiE3Ash;
	add.s32 	%r626, %r625, %r624;
	ld.shared.u32 	%r966, [%r626+64];
$L__BB140_53:
	setp.lt.s32 	%p95, %r452, 18;
	@%p95 bra 	$L__BB140_55;
	sub.s32 	%r627, %r215, %r101;
	shl.b32 	%r628, %r627, 2;
	mov.u32 	%r629, _ZZ9cuda_gemmIiLi128ELi8ELi1ELi256ELi32ELi32ELi0EEviiiPT_S1_S1_iiE3Ash;
	add.s32 	%r630, %r629, %r628;
	ld.shared.u32 	%r967, [%r630+68];
$L__BB140_55:
	setp.lt.s32 	%p96, %r452, 19;
	@%p96 bra 	$L__BB140_57;
	sub.s32 	%r631, %r215, %r102;
	shl.b32 	%r632, %r631, 2;
	mov.u32 	%r633, _ZZ9cuda_gemmIiLi128ELi8ELi1ELi256ELi32ELi32ELi0EEviiiPT_S1_S1_iiE3Ash;
	add.s32 	%r634, %r633, %r632;
	ld.shared.u32 	%r968, [%r634+72];
$L__BB140_57:
	setp.lt.s32 	%p97, %r452, 20;
	@%p97 bra 	$L__BB140_59;
	sub.s32 	%r635, %r215, %r103;
	shl.b32 	%r636, %r635, 2;
	mov.u32 	%r637, _ZZ9cuda_gemmIiLi128ELi8ELi1ELi256ELi32ELi32ELi0EEviiiPT_S1_S1_iiE3Ash;
	add.s32 	%r638, %r637, %r636;
	ld.shared.u32 	%r969, [%r638+76];
$L__BB140_59:
	setp.lt.s32 	%p98, %r452, 21;
	@%p98 bra 	$L__BB140_61;
	sub.s32 	%r639, %r215, %r104;
	shl.b32 	%r640, %r639, 2;
	mov.u32 	%r641, _ZZ9cuda_gemmIiLi128ELi8ELi1ELi256ELi32ELi32ELi0EEviiiPT_S1_S1_iiE3Ash;
	add.s32 	%r642, %r641, %r640;
	ld.shared.u32 	%r970, [%r642+80];
$L__BB140_61:
	setp.lt.s32 	%p99, %r452, 22;
	@%p99 bra 	$L__BB140_63;
	sub.s32 	%r643, %r215, %r105;
	shl.b32 	%r644, %r643, 2;
	mov.u32 	%r645, _ZZ9cuda_gemmIiLi128ELi8ELi1ELi256ELi32ELi32ELi0EEviiiPT_S1_S1_iiE3Ash;
	add.s32 	%r646, %r645, %r644;
	ld.shared.u32 	%r971, [%r646+84];
$L__BB140_63:
	setp.lt.s32 	%p100, %r452, 23;
	@%p100 bra 	$L__BB140_65;
	sub.s32 	%r647, %r215, %r106;
	shl.b32 	%r648, %r647, 2;
	mov.u32 	%r649, _ZZ9cuda_gemmIiLi128ELi8ELi1ELi256ELi32ELi32ELi0EEviiiPT_S1_S1_iiE3Ash;
	add.s32 	%r650, %r649, %r648;
	ld.shared.u32 	%r972, [%r650+88];
$L__BB140_65:
	setp.lt.s32 	%p101, %r452, 24;
	@%p101 bra 	$L__BB140_67;
	sub.s32 	%r651, %r215, %r107;
	shl.b32 	%r652, %r651, 2;
	mov.u32 	%r653, _ZZ9cuda_gemmIiLi128ELi8ELi1ELi256ELi32ELi32ELi0EEviiiPT_S1_S1_iiE3Ash;
	add.s32 	%r654, %r653, %r652;
	ld.shared.u32 	%r973, [%r654+92];
$L__BB140_67:
	setp.lt.s32 	%p102, %r452, 25;
	@%p102 bra 	$L__BB140_69;
	sub.s32 	%r655, %r215, %r108;
	shl.b32 	%r656, %r655, 2;
	mov.u32 	%r657, _ZZ9cuda_gemmIiLi128ELi8ELi1ELi256ELi32ELi32ELi0EEviiiPT_S1_S1_iiE3Ash;
	add.s32 	%r658, %r657, %r656;
	ld.shared.u32 	%r974, [%r658+96];
$L__BB140_69:
	setp.lt.s32 	%p103, %r452, 26;
	@%p103 bra 	$L__BB140_71;
	sub.s32 	%r659, %r215, %r109;
	shl.b32 	%r660, %r659, 2;
	mov.u32 	%r661, _ZZ9cuda_gemmIiLi128ELi8ELi1ELi256ELi32ELi32ELi0EEviiiPT_S1_S1_iiE3Ash;
	add.s32 	%r662, %r661, %r660;
	ld.shared.u32 	%r975, [%r662+100];
$L__BB140_71:
	setp.lt.s32 	%p104, %r452, 27;
	@%p104 bra 	$L__BB140_73;
	sub.s32 	%r663, %r215, %r110;
	shl.b32 	%r664, %r663, 2;
	mov.u32 	%r665, _ZZ9cuda_gemmIiLi128ELi8ELi1ELi256ELi32ELi32ELi0EEviiiPT_S1_S1_iiE3Ash;
	add.s32 	%r666, %r665, %r664;
	ld.shared.u32 	%r976, [%r666+104];
$L__BB140_73:
	setp.lt.s32 	%p105, %r452, 28;
	@%p105 bra 	$L__BB140_75;
	sub.s32 	%r667, %r215, %r111;
	shl.b32 	%r668, %r667, 2;
	mov.u32 	%r669, _ZZ9cuda_gemmIiLi128ELi8ELi1ELi256ELi32ELi32ELi0EEviiiPT_S1_S1_iiE3Ash;
	add.s32 	%r670, %r669, %r668;
	ld.shared.u32 	%r977, [%r670+108];
$L__BB140_75:
	setp.lt.s32 	%p106, %r452, 29;
	@%p106 bra 	$L__BB140_77;
	sub.s32 	%r671, %r215, %r112;
	shl.b32 	%r672, %r671, 2;
	mov.u32 	%r673, _ZZ9cuda_gemmIiLi128ELi8ELi1ELi256ELi32ELi32ELi0EEviiiPT_S1_S1_iiE3Ash;
	add.s32 	%r674, %r673, %r672;
	ld.shared.u32 	%r978, [%r674+112];
$L__BB140_77:
	setp.lt.s32 	%p107, %r452, 30;
	@%p107 bra 	$L__BB140_79;
	sub.s32 	%r675, %r215, %r113;
	shl.b32 	%r676, %r675, 2;
	mov.u32 	%r677, _ZZ9cuda_gemmIiLi128ELi8ELi1ELi256ELi32ELi32ELi0EEviiiPT_S1_S1_iiE3Ash;
	add.s32 	%r678, %r677, %r676;
	ld.shared.u32 	%r979, [%r678+116];
$L__BB140_79:
	setp.lt.s32 	%p108, %r452, 31;
	@%p108 bra 	$L__BB140_81;
	sub.s32 	%r679, %r215, %r114;
	shl.b32 	%r680, %r679, 2;
	mov.u32 	%r681, _ZZ9cuda_gemmIiLi128ELi8ELi1ELi256ELi32ELi32ELi0EEviiiPT_S1_S1_iiE3Ash;
	add.s32 	%r682, %r681, %r680;
	ld.shared.u32 	%r980, [%r682+120];
$L__BB140_81:
	setp.lt.s32 	%p109, %r452, 32;
	@%p109 bra 	$L__BB140_83;
	sub.s32 	%r683, %r215, %r115;
	shl.b32 	%r684, %r683, 2;
	mov.u32 	%r685, _ZZ9cuda_gemmIiLi128ELi8ELi1ELi256ELi32ELi32ELi0EEviiiPT_S1_S1_iiE3Ash;
	add.s32 	%r686, %r685, %r684;
	ld.shared.u32 	%r981, [%r686+124];
$L__BB140_83:
	setp.ge.s32 	%p110, %r8, %r451;
	@%p110 bra 	$L__BB140_213;
	mov.u32 	%r982, %r8;
$L__BB140_85:
	setp.gt.u32 	%p111, %r452, 32;
	mov.u32 	%r687, _ZZ9cuda_gemmIiLi128ELi8ELi1ELi256ELi32ELi32ELi0EEviiiPT_S1_S1_iiE11kron_fac_sh;
	mad.lo.s32 	%r281, %r982, 132, %r687;
	shl.b32 	%r688, %r84, 2;
	add.s32 	%r689, %r281, %r688;
	ld.shared.u32 	%r282, [%r689];
	@%p111 bra 	$L__BB140_150;
	setp.eq.s32 	%p144, %r452, 0;
	mov.b32 	%r984, 0;
	@%p144 bra 	$L__BB140_88;
	shfl.sync.idx.b32	%r785|%p145, %r282, %r147, %r15, -1;
	mul.lo.s32 	%r984, %r785, %r950;
$L__BB140_88:
	setp.lt.s32 	%p146, %r452, 2;
	@%p146 bra 	$L__BB140_90;
	shfl.sync.idx.b32	%r786|%p147, %r282, %r148, %r15, -1;
	mad.lo.s32 	%r984, %r786, %r951, %r984;
$L__BB140_90:
	setp.lt.s32 	%p148, %r452, 3;
	@%p148 bra 	$L__BB140_92;
	shfl.sync.idx.b32	%r787|%p149, %r282, %r149, %r15, -1;
	mad.lo.s32 	%r984, %r787, %r952, %r984;
$L__BB140_92:
	setp.lt.s32 	%p150, %r452, 4;
	@%p150 bra 	$L__BB140_94;
	shfl.sync.idx.b32	%r788|%p151, %r282, %r150, %r15, -1;
	mad.lo.s32 	%r984, %r788, %r953, %r984;
$L__BB140_94:
	setp.lt.s32 	%p152, %r452, 5;
	@%p152 bra 	$L__BB140_96;
	shfl.sync.idx.b32	%r789|%p153, %r282, %r151, %r15, -1;
	mad.lo.s32 	%r984, %r789, %r954, %r984;
$L__BB140_96:
	setp.lt.s32 	%p154, %r452, 6;
	@%p154 bra 	$L__BB140_98;
	shfl.sync.idx.b32	%r790|%p155, %r282, %r152, %r15, -1;
	mad.lo.s32 	%r984, %r790, %r955, %r984;
$L__BB140_98:
	setp.lt.s32 	%p156, %r452, 7;
	@%p156 bra 	$L__BB140_100;
	shfl.sync.idx.b32	%r791|%p157, %r282, %r153, %r15, -1;
	mad.lo.s32 	%r984, %r791, %r956, %r984;
$L__BB140_100:
	setp.lt.s32 	%p158, %r452, 8;
	@%p158 bra 	$L__BB140_102;
	shfl.sync.idx.b32	%r792|%p159, %r282, %r154, %r15, -1;
	mad.lo.s32 	%r984, %r792, %r957, %r984;
$L__BB140_102:
	setp.lt.s32 	%p160, %r452, 9;
	@%p160 bra 	$L__BB140_104;
	shfl.sync.idx.b32	%r793|%p161, %r282, %r155, %r15, -1;
	mad.lo.s32 	%r984, %r793, %r958, %r984;
$L__BB140_104:
	setp.lt.s32 	%p162, %r452, 10;
	@%p162 bra 	$L__BB140_106;
	shfl.sync.idx.b32	%r794|%p163, %r282, %r156, %r15, -1;
	mad.lo.s32 	%r984, %r794, %r959, %r984;
$L__BB140_106:
	setp.lt.s32 	%p164, %r452, 11;
	@%p164 bra 	$L__BB140_108;
	shfl.sync.idx.b32	%r795|%p165, %r282, %r157, %r15, -1;
	mad.lo.s32 	%r984, %r795, %r960, %r984;
$L__BB140_108:
	setp.lt.s32 	%p166, %r452, 12;
	@%p166 bra 	$L__BB140_110;
	shfl.sync.idx.b32	%r796|%p167, %r282, %r158, %r15, -1;
	mad.lo.s32 	%r984, %r796, %r961, %r984;
$L__BB140_110:
	setp.lt.s32 	%p168, %r452, 13;
	@%p168 bra 	$L__BB140_112;
	shfl.sync.idx.b32	%r797|%p169, %r282, %r159, %r15, -1;
	mad.lo.s32 	%r984, %r797, %r962, %r984;
$L__BB140_112:
	setp.lt.s32 	%p170, %r452, 14;
	@%p170 bra 	$L__BB140_114;
	shfl.sync.idx.b32	%r798|%p171, %r282, %r160, %r15, -1;
	mad.lo.s32 	%r984, %r798, %r963, %r984;
$L__BB140_114:
	setp.lt.s32 	%p172, %r452, 15;
	@%p172 bra 	$L__BB140_116;
	shfl.sync.idx.b32	%r799|%p173, %r282, %r161, %r15, -1;
	mad.lo.s32 	%r984, %r799, %r964, %r984;
$L__BB140_116:
	setp.lt.s32 	%p174, %r452, 16;
	@%p174 bra 	$L__BB140_118;
	shfl.sync.idx.b32	%r800|%p175, %r282, %r162, %r15, -1;
	mad.lo.s32 	%r984, %r800, %r965, %r984;
$L__BB140_118:
	setp.lt.s32 	%p176, %r452, 17;
	@%p176 bra 	$L__BB140_120;
	shfl.sync.idx.b32	%r801|%p177, %r282, %r163, %r15, -1;
	mad.lo.s32 	%r984, %r801, %r966, %r984;
$L__BB140_120:
	setp.lt.s32 	%p178, %r452, 18;
	@%p178 bra 	$L__BB140_122;
	shfl.sync.idx.b32	%r802|%p179, %r282, %r164, %r15, -1;
	mad.lo.s32 	%r984, %r802, %r967, %r984;
$L__BB140_122:
	setp.lt.s32 	%p180, %r452, 19;
	@%p180 bra 	$L__BB140_124;
	shfl.sync.idx.b32	%r803|%p181, %r282, %r165, %r15, -1;
	mad.lo.s32 	%r984, %r803, %r968, %r984;
$L__BB140_124:
	setp.lt.s32 	%p182, %r452, 20;
	@%p182 bra 	$L__BB140_126;
	shfl.sync.idx.b32	%r804|%p183, %r282, %r166, %r15, -1;
	mad.lo.s32 	%r984, %r804, %r969, %r984;
$L__BB140_126:
	setp.lt.s32 	%p184, %r452, 21;
	@%p184 bra 	$L__BB140_128;
	shfl.sync.idx.b32	%r805|%p185, %r282, %r167, %r15, -1;
	mad.lo.s32 	%r984, %r805, %r970, %r984;
$L__BB140_128:
	setp.lt.s32 	%p186, %r452, 22;
	@%p186 bra 	$L__BB140_130;
	shfl.sync.idx.b32	%r806|%p187, %r282, %r168, %r15, -1;
	mad.lo.s32 	%r984, %r806, %r971, %r984;
$L__BB140_130:
	setp.lt.s32 	%p188, %r452, 23;
	@%p188 bra 	$L__BB140_132;
	shfl.sync.idx.b32	%r807|%p189, %r282, %r169, %r15, -1;
	mad.lo.s32 	%r984, %r807, %r972, %r984;
$L__BB140_132:
	setp.lt.s32 	%p190, %r452, 24;
	@%p190 bra 	$L__BB140_134;
	shfl.sync.idx.b32	%r808|%p191, %r282, %r170, %r15, -1;
	mad.lo.s32 	%r984, %r808, %r973, %r984;
$L__BB140_134:
	setp.lt.s32 	%p192, %r452, 25;
	@%p192 bra 	$L__BB140_136;
	shfl.sync.idx.b32	%r809|%p193, %r282, %r171, %r15, -1;
	mad.lo.s32 	%r984, %r809, %r974, %r984;
$L__BB140_136:
	setp.lt.s32 	%p194, %r452, 26;
	@%p194 bra 	$L__BB140_138;
	shfl.sync.idx.b32	%r810|%p195, %r282, %r172, %r15, -1;
	mad.lo.s32 	%r984, %r810, %r975, %r984;
$L__BB140_138:
	setp.lt.s32 	%p196, %r452, 27;
	@%p196 bra 	$L__BB140_140;
	shfl.sync.idx.b32	%r811|%p197, %r282, %r173, %r15, -1;
	mad.lo.s32 	%r984, %r811, %r976, %r984;
$L__BB140_140:
	setp.lt.s32 	%p198, %r452, 28;
	@%p198 bra 	$L__BB140_142;
	shfl.sync.idx.b32	%r812|%p199, %r282, %r174, %r15, -1;
	mad.lo.s32 	%r984, %r812, %r977, %r984;
$L__BB140_142:
	setp.lt.s32 	%p200, %r452, 29;
	@%p200 bra 	$L__BB140_144;
	shfl.sync.idx.b32	%r813|%p201, %r282, %r175, %r15, -1;
	mad.lo.s32 	%r984, %r813, %r978, %r984;
$L__BB140_144:
	setp.lt.s32 	%p202, %r452, 30;
	@%p202 bra 	$L__BB140_146;
	shfl.sync.idx.b32	%r814|%p203, %r282, %r176, %r15, -1;
	mad.lo.s32 	%r984, %r814, %r979, %r984;
$L__BB140_146:
	setp.lt.s32 	%p204, %r452, 31;
	@%p204 bra 	$L__BB140_148;
	shfl.sync.idx.b32	%r815|%p205, %r282, %r177, %r15, -1;
	mad.lo.s32 	%r984, %r815, %r980, %r984;
$L__BB140_148:
	setp.ne.s32 	%p206, %r452, 32;
	@%p206 bra 	$L__BB140_212;
	shfl.sync.idx.b32	%r816|%p207, %r282, %r178, %r15, -1;
	mad.lo.s32 	%r984, %r816, %r981, %r984;
	bra.uni 	$L__BB140_212;
$L__BB140_150:
	setp.gt.s32 	%p113, %r452, 0;
	mul.lo.s32 	%r690, %r282, %r950;
	selp.b32 	%r984, %r690, 0, %p113;
	@%p79 bra 	$L__BB140_152;
	add.s32 	%r692, %r281, %r691;
	ld.shared.u32 	%r693, [%r692+4];
	mad.lo.s32 	%r984, %r693, %r951, %r984;
$L__BB140_152:
	@%p80 bra 	$L__BB140_154;
	add.s32 	%r695, %r281, %r694;
	ld.shared.u32 	%r696, [%r695+8];
	mad.lo.s32 	%r984, %r696, %r952, %r984;
$L__BB140_154:
	@%p81 bra 	$L__BB140_156;
	add.s32 	%r698, %r281, %r697;
	ld.shared.u32 	%r699, [%r698+12];
	mad.lo.s32 	%r984, %r699, %r953, %r984;
$L__BB140_156:
	@%p82 bra 	$L__BB140_158;
	add.s32 	%r701, %r281, %r700;
	ld.shared.u32 	%r702, [%r701+16];
	mad.lo.s32 	%r984, %r702, %r954, %r984;
$L__BB140_158:
	@%p83 bra 	$L__BB140_160;
	add.s32 	%r704, %r281, %r703;
	ld.shared.u32 	%r705, [%r704+20];
	mad.lo.s32 	%r984, %r705, %r955, %r984;
$L__BB140_160:
	setp.lt.s32 	%p118, %r452, 7;
	@%p118 bra 	$L__BB140_162;
	add.s32 	%r707, %r281, %r706;
	ld.shared.u32 	%r708, [%r707+24];
	mad.lo.s32 	%r984, %r708, %r956, %r984;
$L__BB140_162:
	setp.lt.s32 	%p119, %r452, 8;
	@%p119 bra 	$L__BB140_164;
	add.s32 	%r710, %r281, %r709;
	ld.shared.u32 	%r711, [%r710+28];
	mad.lo.s32 	%r984, %r711, %r957, %r984;
$L__BB140_164:
	setp.lt.s32 	%p120, %r452, 9;
	@%p120 bra 	$L__BB140_166;
	add.s32 	%r713, %r281, %r712;
	ld.shared.u32 	%r714, [%r713+32];
	mad.lo.s32 	%r984, %r714, %r958, %r984;
$L__BB140_166:
	setp.lt.s32 	%p121, %r452, 10;
	@%p121 bra 	$L__BB140_168;
	add.s32 	%r716, %r281, %r715;
	ld.shared.u32 	%r717, [%r716+36];
	mad.lo.s32 	%r984, %r717, %r959, %r984;
$L__BB140_168:
	setp.lt.s32 	%p122, %r452, 11;
	@%p122 bra 	$L__BB140_170;
	add.s32 	%r719, %r281, %r718;
	ld.shared.u32 	%r720, [%r719+40];
	mad.lo.s32 	%r984, %r720, %r960, %r984;
$L__BB140_170:
	setp.lt.s32 	%p123, %r452, 12;
	@%p123 bra 	$L__BB140_172;
	add.s32 	%r722, %r281, %r721;
	ld.shared.u32 	%r723, [%r722+44];
	mad.lo.s32 	%r984, %r723, %r961, %r984;
$L__BB140_172:
	setp.lt.s32 	%p124, %r452, 13;
	@%p124 bra 	$L__BB140_174;
	add.s32 	%r725, %r281, %r724;
	ld.shared.u32 	%r726, [%r725+48];
	mad.lo.s32 	%r984, %r726, %r962, %r984;
$L__BB140_174:
	setp.lt.s32 	%p125, %r452, 14;
	@%p125 bra 	$L__BB140_176;
	add.s32 	%r728, %r281, %r727;
	ld.shared.u32 	%r729, [%r728+52];
	mad.lo.s32 	%r984, %r729, %r963, %r984;
$L__BB140_176:
	setp.lt.s32 	%p126, %r452, 15;
	@%p126 bra 	$L__BB140_178;
	add.s32 	%r731, %r281, %r730;
	ld.shared.u32 	%r732, [%r731+56];
	mad.lo.s32 	%r984, %r732, %r964, %r984;
$L__BB140_178:
	setp.lt.s32 	%p127, %r452, 16;
	@%p127 bra 	$L__BB140_180;
	add.s32 	%r734, %r281, %r733;
	ld.shared.u32 	%r735, [%r734+60];
	mad.lo.s32 	%r984, %r735, %r965, %r984;
$L__BB140_180:
	setp.lt.s32 	%p128, %r452, 17;
	@%p128 bra 	$L__BB140_182;
	add.s32 	%r737, %r281, %r736;
	ld.shared.u32 	%r738, [%r737+64];
	mad.lo.s32 	%r984, %r738, %r966, %r984;
$L__BB140_182:
	setp.lt.s32 	%p129, %r452, 18;
	@%p129 bra 	$L__BB140_184;
	add.s32 	%r740, %r281, %r739;
	ld.shared.u32 	%r741, [%r740+68];
	mad.lo.s32 	%r984, %r741, %r967, %r984;
$L__BB140_184:
	setp.lt.s32 	%p130, %r452, 19;
	@%p130 bra 	$L__BB140_186;
	add.s32 	%r743, %r281, %r742;
	ld.shared.u32 	%r744, [%r743+72];
	mad.lo.s32 	%r984, %r744, %r968, %r984;
$L__BB140_186:
	setp.lt.s32 	%p131, %r452, 20;
	@%p131 bra 	$L__BB140_188;
	add.s32 	%r746, %r281, %r745;
	ld.shared.u32 	%r747, [%r746+76];
	mad.lo.s32 	%r984, %r747, %r969, %r984;
$L__BB140_188:
	setp.lt.s32 	%p132, %r452, 21;
	@%p132 bra 	$L__BB140_190;
	add.s32 	%r749, %r281, %r748;
	ld.shared.u32 	%r750, [%r749+80];
	mad.lo.s32 	%r984, %r750, %r970, %r984;
$L__BB140_190:
	setp.lt.s32 	%p133, %r452, 22;
	@%p133 bra 	$L__BB140_192;
	add.s32 	%r752, %r281, %r751;
	ld.shared.u32 	%r753, [%r752+84];
	mad.lo.s32 	%r984, %r753, %r971, %r984;
$L__BB140_192:
	setp.lt.s32 	%p134, %r452, 23;
	@%p134 bra 	$L__BB140_194;
	add.s32 	%r755, %r281, %r754;
	ld.shared.u32 	%r756, [%r755+88];
	mad.lo.s32 	%r984, %r756, %r972, %r984;
$L__BB140_194:
	setp.lt.s32 	%p135, %r452, 24;
	@%p135 bra 	$L__BB140_196;
	add.s32 	%r758, %r281, %r757;
	ld.shared.u32 	%r759, [%r758+92];
	mad.lo.s32 	%r984, %r759, %r973, %r984;
$L__BB140_196:
	setp.lt.s32 	%p136, %r452, 25;
	@%p136 bra 	$L__BB140_198;
	add.s32 	%r761, %r281, %r760;
	ld.shared.u32 	%r762, [%r761+96];
	mad.lo.s32 	%r984, %r762, %r974, %r984;
$L__BB140_198:
	setp.lt.s32 	%p137, %r452, 26;
	@%p137 bra 	$L__BB140_200;
	add.s32 	%r764, %r281, %r763;
	ld.shared.u32 	%r765, [%r764+100];
	mad.lo.s32 	%r984, %r765, %r975, %r984;
$L__BB140_200:
	setp.lt.s32 	%p138, %r452, 27;
	@%p138 bra 	$L__BB140_202;
	add.s32 	%r767, %r281, %r766;
	ld.shared.u32 	%r768, [%r767+104];
	mad.lo.s32 	%r984, %r768, %r976, %r984;
$L__BB140_202:
	setp.lt.s32 	%p139, %r452, 28;
	@%p139 bra 	$L__BB140_204;
	add.s32 	%r770, %r281, %r769;
	ld.shared.u32 	%r771, [%r770+108];
	mad.lo.s32 	%r984, %r771, %r977, %r984;
$L__BB140_204:
	setp.lt.s32 	%p140, %r452, 29;
	@%p140 bra 	$L__BB140_206;
	add.s32 	%r773, %r281, %r772;
	ld.shared.u32 	%r774, [%r773+112];
	mad.lo.s32 	%r984, %r774, %r978, %r984;
$L__BB140_206:
	setp.lt.s32 	%p141, %r452, 30;
	@%p141 bra 	$L__BB140_208;
	add.s32 	%r776, %r281, %r775;
	ld.shared.u32 	%r777, [%r776+116];
	mad.lo.s32 	%r984, %r777, %r979, %r984;
$L__BB140_208:
	setp.lt.s32 	%p142, %r452, 31;
	@%p142 bra 	$L__BB140_210;
	add.s32 	%r779, %r281, %r778;
	ld.shared.u32 	%r780, [%r779+120];
	mad.lo.s32 	%r984, %r780, %r980, %r984;
$L__BB140_210:
	setp.lt.s32 	%p143, %r452, 32;
	@%p143 bra 	$L__BB140_212;
	add.s32 	%r782, %r281, %r781;
	ld.shared.u32 	%r783, [%r782+124];
	mad.lo.s32 	%r984, %r783, %r981, %r984;
$L__BB140_212:
	mad.lo.s32 	%r817, %r982, %r6, %r214;
	shl.b32 	%r818, %r817, 2;
	mov.u32 	%r819, _ZZ9cuda_gemmIiLi128ELi8ELi1ELi256ELi32ELi32ELi0EEviiiPT_S1_S1_iiE3Csh;
	add.s32 	%r820, %r819, %r818;
	ld.shared.u32 	%r821, [%r820];
	add.s32 	%r822, %r821, %r984;
	st.shared.u32 	[%r820], %r822;
	add.s32 	%r982, %r982, %r27;
	setp.lt.s32 	%p208, %r982, %r451;
	@%p208 bra 	$L__BB140_85;
$L__BB140_213:
	add.s32 	%r949, %r949, %r7;
	setp.lt.s32 	%p209, %r949, %r6;
	@%p209 bra 	$L__BB140_19;
$L__BB140_214:
	setp.eq.s16 	%p210, %rs2, 2;
	bar.sync 	0;
	mad.lo.s32 	%r443, %r907, %r449, %r16;
	div.s32 	%r444, %r450, %r452;
	mov.u32 	%r1077, %r1;
	@%p210 bra 	$L__BB140_218;
	setp.eq.s16 	%p211, %rs2, 3;
	div.s32 	%r823, %r1, %r6;
	mad.lo.s32 	%r824, %r444, %r823, %r443;
	mul.lo.s32 	%r825, %r823, %r6;
	sub.s32 	%r826, %r1, %r825;
	add.s32 	%r827, %r824, %r826;
	ld.shared.u32 	%r828, [%r23];
	mul.wide.s32 	%rd23, %r827, 4;
	add.s64 	%rd24, %rd2, %rd23;
	st.global.u32 	[%rd24], %r828;
	mov.u32 	%r1077, %r17;
	@%p211 bra 	$L__BB140_218;
	setp.eq.s16 	%p212, %rs2, 0;
	div.s32 	%r829, %r17, %r6;
	mad.lo.s32 	%r830, %r444, %r829, %r443;
	mul.lo.s32 	%r831, %r829, %r6;
	sub.s32 	%r832, %r17, %r831;
	add.s32 	%r833, %r830, %r832;
	ld.shared.u32 	%r834, [%r24];
	mul.wide.s32 	%rd25, %r833, 4;
	add.s64 	%rd26, %rd2, %rd25;
	st.global.u32 	[%rd26], %r834;
	mov.u32 	%r1077, %r21;
	@%p212 bra 	$L__BB140_218;
	div.s32 	%r835, %r21, %r6;
	mad.lo.s32 	%r836, %r444, %r835, %r443;
	mul.lo.s32 	%r837, %r835, %r6;
	sub.s32 	%r838, %r21, %r837;
	add.s32 	%r839, %r836, %r838;
	ld.shared.u32 	%r840, [%r25];
	mul.wide.s32 	%rd27, %r839, 4;
	add.s64 	%rd28, %rd2, %rd27;
	st.global.u32 	[%rd28], %r840;
	mov.u32 	%r1077, %r22;
$L__BB140_218:
	setp.lt.u16 	%p213, %rs1, 2;
	@%p213 bra 	$L__BB140_220;
$L__BB140_219:
	div.s32 	%r841, %r1077, %r6;
	mad.lo.s32 	%r842, %r444, %r841, %r443;
	mul.lo.s32 	%r843, %r841, %r6;
	sub.s32 	%r844, %r1077, %r843;
	add.s32 	%r845, %r842, %r844;
	shl.b32 	%r846, %r1077, 2;
	mov.u32 	%r847, _ZZ9cuda_gemmIiLi128ELi8ELi1ELi256ELi32ELi32ELi0EEviiiPT_S1_S1_iiE3Csh;
	add.s32 	%r848, %r847, %r846;
	ld.shared.u32 	%r849, [%r848];
	mul.wide.s32 	%rd29, %r845, 4;
	add.s64 	%rd30, %rd2, %rd29;
	st.global.u32 	[%rd30], %r849;
	add.s32 	%r850, %r1077, %r9;
	div.s32 	%r851, %r850, %r6;
	mad.lo.s32 	%r852, %r444, %r851, %r443;
	mul.lo.s32 	%r853, %r851, %r6;
	sub.s32 	%r854, %r850, %r853;
	add.s32 	%r855, %r852, %r854;
	add.s32 	%r856, %r848, %r19;
	ld.shared.u32 	%r857, [%r856];
	mul.wide.s32 	%rd31, %r855, 4;
	add.s64 	%rd32, %rd2, %rd31;
	st.global.u32 	[%rd32], %r857;
	add.s32 	%r858, %r850, %r9;
	div.s32 	%r859, %r858, %r6;
	mad.lo.s32 	%r860, %r444, %r859, %r443;
	mul.lo.s32 	%r861, %r859, %r6;
	sub.s32 	%r862, %r858, %r861;
	add.s32 	%r863, %r860, %r862;
	add.s32 	%r864, %r856, %r19;
	ld.shared.u32 	%r865, [%r864];
	mul.wide.s32 	%rd33, %r863, 4;
	add.s64 	%rd34, %rd2, %rd33;
	st.global.u32 	[%rd34], %r865;
	add.s32 	%r866, %r858, %r9;
	div.s32 	%r867, %r866, %r6;
	mad.lo.s32 	%r868, %r444, %r867, %r443;
	mul.lo.s32 	%r869, %r867, %r6;
	sub.s32 	%r870, %r866, %r869;
	add.s32 	%r871, %r868, %r870;
	add.s32 	%r872, %r864, %r19;
	ld.shared.u32 	%r873, [%r872];
	mul.wide.s32 	%rd35, %r871, 4;
	add.s64 	%rd36, %rd2, %rd35;
	st.global.u32 	[%rd36], %r873;
	add.s32 	%r1077, %r866, %r9;
	setp.lt.u32 	%p214, %r1077, 256;
	@%p214 bra 	$L__BB140_219;
$L__BB140_220:
	add.s32 	%r907, %r907, %r11;
	setp.lt.u32 	%p215, %r907, %r12;
	@%p215 bra 	$L__BB140_5;
$L__BB140_221:
	ret;
$L__BB140_222:
	shl.b32 	%r488, %r915, 2;
	mov.u32 	%r489, _ZZ9cuda_gemmIiLi128ELi8ELi1ELi256ELi32ELi32ELi0EEviiiPT_S1_S1_iiE3Csh;
	add.s32 	%r490, %r489, %r488;
	mov.b32 	%r491, 0;
	st.shared.u32 	[%r490], %r491;
	add.s32 	%r492, %r490, %r19;
	st.shared.u32 	[%r492], %r491;
	add.s32 	%r493, %r492, %r19;
	st.shared.u32 	[%r493], %r491;
	add.s32 	%r494, %r493, %r19;
	st.shared.u32 	[%r494], %r491;
	add.s32 	%r915, %r19, %r915;
	setp.lt.u32 	%p13, %r915, 256;
	@%p13 bra 	$L__BB140_222;
	bra.uni 	$L__BB140_17;

}
	// .globl	_Z9cuda_gemmIiLi128ELi8ELi1ELi256ELi32ELi32ELi1EEviiiPT_S1_S1_ii
.visible .entry _Z9cuda_gemmIiLi128ELi8ELi1ELi256ELi32ELi32ELi1EEviiiPT_S1_S1_ii(
	.param .u32 _Z9cuda_gemmIiLi128ELi8ELi1ELi256ELi32ELi32ELi1EEviiiPT_S1_S1_ii_param_0,
	.param .u32 _Z9cuda_gemmIiLi128ELi8ELi1ELi256ELi32ELi32ELi1EEviiiPT_S1_S1_ii_param_1,
	.param .u32 _Z9cuda_gemmIiLi128ELi8ELi1ELi256ELi32ELi32ELi1EEviiiPT_S1_S1_ii_param_2,
	.param .u64 .ptr .align 1 _Z9cuda_gemmIiLi128ELi8ELi1ELi256ELi32ELi32ELi1EEviiiPT_S1_S1_ii_param_3,
	.param .u64 .ptr .align 1 _Z9cuda_gemmIiLi128ELi8ELi1ELi256ELi32ELi32ELi1EEviiiPT_S1_S1_ii_param_4,
	.param .u64 .ptr .align 1 _Z9cuda_gemmIiLi128ELi8ELi1ELi256ELi32ELi32ELi1EEviiiPT_S1_S1_ii_param_5,
	.param .u32 _Z9cuda_gemmIiLi128ELi8ELi1ELi256ELi32ELi32ELi1EEviiiPT_S1_S1_ii_param_6,
	.param .u32 _Z9cuda_gemmIiLi128ELi8ELi1ELi256ELi32ELi32ELi1EEviiiPT_S1_S1_ii_param_7
)
.maxntid 128
{
	.reg .pred 	%p<85>;
	.reg .b16 	%rs<13>;
	.reg .b32 	%r<388>;
	.reg .b64 	%rd<47>;
	// demoted variable
	.shared .align 128 .b8 _ZZ9cuda_gemmIiLi128ELi8ELi1ELi256ELi32ELi32ELi1EEviiiPT_S1_S1_iiE11kron_fac_sh[4224];
	// demoted variable
	.shared .align 128 .b8 _ZZ9cuda_gemmIiLi128ELi8ELi1ELi256ELi32ELi32ELi1EEviiiPT_S1_S1_iiE3Ash[1024];
	// demoted variable
	.shared .align 128 .b8 _ZZ9cuda_gemmIiLi128ELi8ELi1ELi256ELi32ELi32ELi1EEviiiPT_S1_S1_iiE3Csh[1024];
	ld.param.u64 	%rd10, [_Z9cuda_gemmIiLi128ELi8ELi1ELi256ELi32ELi32ELi1EEviiiPT_S1_S1_ii_param_3];
	ld.param.u64 	%rd11, [_Z9cuda_gemmIiLi128ELi8ELi1ELi256ELi32ELi32ELi1EEviiiPT_S1_S1_ii_param_4];
	ld.param.u64 	%rd12, [_Z9cuda_gemmIiLi128ELi8ELi1ELi256ELi32ELi32ELi1EEviiiPT_S1_S1_ii_param_5];
	cvta.to.global.u64 	%rd1, %rd11;
	cvta.to.global.u64 	%rd2, %rd10;
	cvta.to.global.u64 	%rd3, %rd12;
	mov.u32 	%r1, %tid.x;
	and.b32  	%r2, %r1, 31;
	mov.u32 	%r3, %ntid.x;
	add.s32 	%r4, %r1, %r3;
	cvt.u16.u32 	%rs4, %r4;
	xor.b16  	%rs5, %rs4, 1023;
	cvt.u16.u32 	%rs6, %r3;
	div.u16 	%rs7, %rs5, %rs6;
	and.b16  	%rs1, %rs7, 3;
	setp.eq.s16 	%p1, %rs1, 2;
	mov.u32 	%r374, %r1;
	@%p1 bra 	$L__BB141_3;
	cvt.u32.u16 	%r5, %rs1;
	mov.b32 	%r373, 0;
	mov.u32 	%r374, %r1;
$L__BB141_2:
	.pragma "nounroll";
	mul.wide.u32 	%rd13, %r374, 4;
	add.s64 	%rd14, %rd1, %rd13;
	ld.global.u32 	%r153, [%rd14];
	and.b32  	%r154, %r374, 31;
	mov.u32 	%r155, _ZZ9cuda_gemmIiLi128ELi8ELi1ELi256ELi32ELi32ELi1EEviiiPT_S1_S1_iiE11kron_fac_sh;
	mad.lo.s32 	%r156, %r154, 132, %r155;
	shr.u32 	%r157, %r374, 3;
	and.b32  	%r158, %r157, 536870908;
	add.s32 	%r159, %r156, %r158;
	st.shared.u32 	[%r159], %r153;
	add.s32 	%r374, %r374, %r3;
	add.s32 	%r373, %r373, 1;
	xor.b32  	%r160, %r373, %r5;
	setp.ne.s32 	%p2, %r160, 2;
	@%p2 bra 	$L__BB141_2;
$L__BB141_3:
	mov.u32 	%r163, _ZZ9cuda_gemmIiLi128ELi8ELi1ELi256ELi32ELi32ELi1EEviiiPT_S1_S1_iiE11kron_fac_sh;
$L__BB141_4:
	mul.wide.u32 	%rd15, %r374, 4;
	add.s64 	%rd16, %rd1, %rd15;
	ld.global.u32 	%r161, [%rd16];
	and.b32  	%r162, %r374, 31;
	mad.lo.s32 	%r164, %r162, 132, %r163;
	shr.u32 	%r165, %r374, 3;
	and.b32  	%r166, %r165, 536870908;
	add.s32 	%r167, %r164, %r166;
	st.shared.u32 	[%r167], %r161;
	add.s32 	%r168, %r374, %r3;
	mul.wide.u32 	%rd17, %r168, 4;
	add.s64 	%rd18, %rd1, %rd17;
	ld.global.u32 	%r169, [%rd18];
	and.b32  	%r170, %r168, 31;
	mad.lo.s32 	%r171, %r170, 132, %r163;
	shr.u32 	%r172, %r168, 3;
	and.b32  	%r173, %r172, 536870908;
	add.s32 	%r174, %r171, %r173;
	st.shared.u32 	[%r174], %r169;
	add.s32 	%r175, %r168, %r3;
	mul.wide.u32 	%rd19, %r175, 4;
	add.s64 	%rd20, %rd1, %rd19;
	ld.global.u32 	%r176, [%rd20];
	and.b32  	%r177, %r175, 31;
	mad.lo.s32 	%r178, %r177, 132, %r163;
	shr.u32 	%r179, %r175, 3;
	and.b32  	%r180, %r179, 536870908;
	add.s32 	%r181, %r178, %r180;
	st.shared.u32 	[%r181], %r176;
	add.s32 	%r182, %r175, %r3;
	mul.wide.u32 	%rd21, %r182, 4;
	add.s64 	%rd22, %rd1, %rd21;
	ld.global.u32 	%r183, [%rd22];
	and.b32  	%r184, %r182, 31;
	mad.lo.s32 	%r185, %r184, 132, %r163;
	shr.u32 	%r186, %r182, 3;
	and.b32  	%r187, %r186, 536870908;
	add.s32 	%r188, %r185, %r187;
	st.shared.u32 	[%r188], %r183;
	add.s32 	%r374, %r182, %r3;
	setp.lt.u32 	%p3, %r374, 1024;
	@%p3 bra 	$L__BB141_4;
	and.b32  	%r13, %r1, 7;
	mov.u32 	%r376, %ctaid.y;
	mov.u32 	%r15, %nctaid.y;
	shl.b32 	%r16, %r15, 3;
	setp.ge.u32 	%p4, %r376, %r16;
	@%p4 bra 	$L__BB141_29;
	shl.b32 	%r189, %r2, 2;
	add.s32 	%r17, %r163, %r189;
	not.b16 	%rs9, %rs4;
	and.b16  	%rs10, %rs9, 255;
	and.b16  	%rs12, %rs6, 255;
	div.u16 	%rs2, %rs10, %rs12;
	and.b16  	%rs3, %rs2, 3;
	shl.b32 	%r191, %r1, 2;
	mov.u32 	%r192, _ZZ9cuda_gemmIiLi128ELi8ELi1ELi256ELi32ELi32ELi1EEviiiPT_S1_S1_iiE3Ash;
	add.s32 	%r18, %r192, %r191;
	shl.b32 	%r19, %r3, 2;
	add.s32 	%r20, %r18, %r19;
	add.s32 	%r21, %r4, %r3;
	add.s32 	%r22, %r21, %r3;
	mov.u32 	%r193, _ZZ9cuda_gemmIiLi128ELi8ELi1ELi256ELi32ELi32ELi1EEviiiPT_S1_S1_iiE3Csh;
	add.s32 	%r23, %r193, %r191;
	add.s32 	%r24, %r23, %r19;
	add.s32 	%r25, %r24, %r19;
	shl.b32 	%r194, %r13, 7;
	or.b32  	%r195, %r194, %r189;
	add.s32 	%r26, %r192, %r195;
	setp.eq.s32 	%p5, %r2, 31;
	selp.b32 	%r196, -128, 0, %p5;
	add.s32 	%r27, %r26, %r196;
	setp.lt.u32 	%p6, %r2, 30;
	selp.b32 	%r197, 0, -128, %p6;
	add.s32 	%r28, %r26, %r197;
	setp.lt.u32 	%p7, %r2, 29;
	selp.b32 	%r198, 0, -128, %p7;
	add.s32 	%r29, %r26, %r198;
	setp.lt.u32 	%p8, %r2, 28;
	selp.b32 	%r199, 0, -128, %p8;
	add.s32 	%r30, %r26, %r199;
	setp.lt.u32 	%p9, %r2, 27;
	selp.b32 	%r200, 0, -128, %p9;
	add.s32 	%r31, %r26, %r200;
	setp.lt.u32 	%p10, %r2, 26;
	selp.b32 	%r201, 0, -128, %p10;
	add.s32 	%r32, %r26, %r201;
	setp.lt.u32 	%p11, %r2, 25;
	selp.b32 	%r202, 0, -128, %p11;
	add.s32 	%r33, %r26, %r202;
	setp.lt.u32 	%p12, %r2, 24;
	selp.b32 	%r203, 0, -128, %p12;
	add.s32 	%r34, %r26, %r203;
	setp.lt.u32 	%p13, %r2, 23;
	selp.b32 	%r204, 0, -128, %p13;
	add.s32 	%r35, %r26, %r204;
	setp.lt.u32 	%p14, %r2, 22;
	selp.b32 	%r205, 0, -128, %p14;
	add.s32 	%r36, %r26, %r205;
	setp.lt.u32 	%p15, %r2, 21;
	selp.b32 	%r206, 0, -128, %p15;
	add.s32 	%r37, %r26, %r206;
	setp.lt.u32 	%p16, %r2, 20;
	selp.b32 	%r207, 0, -128, %p16;
	add.s32 	%r38, %r26, %r207;
	setp.lt.u32 	%p17, %r2, 19;
	selp.b32 	%r208, 0, -128, %p17;
	add.s32 	%r39, %r26, %r208;
	setp.lt.u32 	%p18, %r2, 18;
	selp.b32 	%r209, 0, -128, %p18;
	add.s32 	%r40, %r26, %r209;
	setp.lt.u32 	%p19, %r2, 17;
	selp.b32 	%r210, 0, -128, %p19;
	add.s32 	%r41, %r26, %r210;
	setp.lt.u32 	%p20, %r2, 16;
	selp.b32 	%r211, 0, -128, %p20;
	add.s32 	%r42, %r26, %r211;
	setp.lt.u32 	%p21, %r2, 15;
	selp.b32 	%r212, 0, -128, %p21;
	add.s32 	%r43, %r26, %r212;
	setp.lt.u32 	%p22, %r2, 14;
	selp.b32 	%r213, 0, -128, %p22;
	add.s32 	%r44, %r26, %r213;
	setp.lt.u32 	%p23, %r2, 13;
	selp.b32 	%r214, 0, -128, %p23;
	add.s32 	%r45, %r26, %r214;
	setp.lt.u32 	%p24, %r2, 12;
	selp.b32 	%r215, 0, -128, %p24;
	add.s32 	%r46, %r26, %r215;
	setp.lt.u32 	%p25, %r2, 11;
	selp.b32 	%r216, 0, -128, %p25;
	add.s32 	%r47, %r26, %r216;
	setp.lt.u32 	%p26, %r2, 10;
	selp.b32 	%r217, 0, -128, %p26;
	add.s32 	%r48, %r26, %r217;
	setp.lt.u32 	%p27, %r2, 9;
	selp.b32 	%r218, 0, -128, %p27;
	add.s32 	%r49, %r26, %r218;
	setp.lt.u32 	%p28, %r2, 8;
	selp.b32 	%r219, 0, -128, %p28;
	add.s32 	%r50, %r26, %r219;
	setp.lt.u32 	%p29, %r2, 7;
	selp.b32 	%r220, 0, -128, %p29;
	add.s32 	%r51, %r26, %r220;
	setp.lt.u32 	%p30, %r2, 6;
	selp.b32 	%r221, 0, -128, %p30;
	add.s32 	%r52, %r26, %r221;
	setp.lt.u32 	%p31, %r2, 5;
	selp.b32 	%r222, 0, -128, %p31;
	add.s32 	%r53, %r26, %r222;
	setp.lt.u32 	%p32, %r2, 4;
	selp.b32 	%r223, 0, -128, %p32;
	add.s32 	%r54, %r26, %r223;
	setp.lt.u32 	%p33, %r2, 3;
	selp.b32 	%r224, 0, -128, %p33;
	add.s32 	%r55, %r26, %r224;
	setp.lt.u32 	%p34, %r2, 2;
	selp.b32 	%r225, 0, -128, %p34;
	add.s32 	%r56, %r26, %r225;
	setp.eq.s32 	%p35, %r2, 0;
	selp.b32 	%r226, 0, -128, %p35;
	add.s32 	%r57, %r26, %r226;
	add.s32 	%r227, %r1, 1;
	and.b32  	%r58, %r227, 31;
	add.s32 	%r228, %r1, 2;
	and.b32  	%r59, %r228, 31;
	add.s32 	%r229, %r1, 3;
	and.b32  	%r60, %r229, 31;
	add.s32 	%r230, %r1, 4;
	and.b32  	%r61, %r230, 31;
	add.s32 	%r231, %r1, 5;
	and.b32  	%r62, %r231, 31;
	add.s32 	%r232, %r1, 6;
	and.b32  	%r63, %r232, 31;
	add.s32 	%r233, %r1, 7;
	and.b32  	%r64, %r233, 31;
	add.s32 	%r234, %r1, 8;
	and.b32  	%r65, %r234, 31;
	add.s32 	%r235, %r1, 9;
	and.b32  	%r66, %r235, 31;
	add.s32 	%r236, %r1, 10;
	and.b32  	%r67, %r236, 31;
	add.s32 	%r237, %r1, 11;
	and.b32  	%r68, %r237, 31;
	add.s32 	%r238, %r1, 12;
	and.b32  	%r69, %r238, 31;
	add.s32 	%r239, %r1, 13;
	and.b32  	%r70, %r239, 31;
	add.s32 	%r240, %r1, 14;
	and.b32  	%r71, %r240, 31;
	add.s32 	%r241, %r1, 15;
	and.b32  	%r72, %r241, 31;
	xor.b32  	%r73, %r2, 16;
	add.s32 	%r242, %r1, 17;
	and.b32  	%r74, %r242, 31;
	add.s32 	%r243, %r1, 18;
	and.b32  	%r75, %r243, 31;
	add.s32 	%r244, %r1, 19;
	and.b32  	%r76, %r244, 31;
	add.s32 	%r245, %r1, 20;
	and.b32  	%r77, %r245, 31;
	add.s32 	%r246, %r1, 21;
	and.b32  	%r78, %r246, 31;
	add.s32 	%r247, %r1, 22;
	and.b32  	%r79, %r247, 31;
	add.s32 	%r248, %r1, 23;
	and.b32  	%r80, %r248, 31;
	add.s32 	%r249, %r1, 24;
	and.b32  	%r81, %r249, 31;
	add.s32 	%r250, %r1, 25;
	and.b32  	%r82, %r250, 31;
	add.s32 	%r251, %r1, 26;
	and.b32  	%r83, %r251, 31;
	add.s32 	%r252, %r1, 27;
	and.b32  	%r84, %r252, 31;
	add.s32 	%r253, %r1, 28;
	and.b32  	%r85, %r253, 31;
	add.s32 	%r254, %r1, 29;
	and.b32  	%r86, %r254, 31;
	add.s32 	%r255, %r1, 30;
	and.b32  	%r87, %r255, 31;
	add.s32 	%r256, %r1, -1;
	and.b32  	%r88, %r256, 31;
	shl.b32 	%r89, %r3, 4;
	mul.wide.u32 	%rd4, %r3, 16;
	shr.u32 	%r90, %r3, 3;
	cvt.u64.u32 	%rd42, %r19;
$L__BB141_7:
	setp.eq.s16 	%p36, %rs3, 2;
	shl.b32 	%r92, %r376, 8;
	mov.u32 	%r377, %r1;
	@%p36 bra 	$L__BB141_11;
	setp.eq.s16 	%p37, %rs3, 3;
	add.s32 	%r93, %r92, %r1;
	mul.wide.u32 	%rd23, %r93, 4;
	add.s64 	%rd24, %rd2, %rd23;
	ld.global.u32 	%r257, [%rd24];
	st.shared.u32 	[%r18], %r257;
	mov.u32 	%r377, %r4;
	@%p37 bra 	$L__BB141_11;
	setp.eq.s16 	%p38, %rs3, 0;
	add.s32 	%r94, %r93, %r3;
	mul.wide.u32 	%rd25, %r94, 4;
	add.s64 	%rd26, %rd2, %rd25;
	ld.global.u32 	%r258, [%rd26];
	st.shared.u32 	[%r20], %r258;
	mov.u32 	%r377, %r21;
	@%p38 bra 	$L__BB141_11;
	add.s32 	%r259, %r94, %r3;
	mul.wide.u32 	%rd27, %r259, 4;
	add.s64 	%rd28, %rd2, %rd27;
	ld.global.u32 	%r260, [%rd28];
	add.s32 	%r261, %r20, %r19;
	st.shared.u32 	[%r261], %r260;
	mov.u32 	%r377, %r22;
$L__BB141_11:
	setp.lt.u16 	%p39, %rs2, 2;
	@%p39 bra 	$L__BB141_14;
	shl.b32 	%r262, %r377, 2;
	mov.u32 	%r263, _ZZ9cuda_gemmIiLi128ELi8ELi1ELi256ELi32ELi32ELi1EEviiiPT_S1_S1_iiE3Ash;
	add.s32 	%r381, %r263, %r262;
	add.s32 	%r264, %r377, %r92;
	add.s32 	%r380, %r264, %r3;
	shl.b32 	%r265, %r3, 1;
	add.s32 	%r379, %r264, %r265;
	mad.lo.s32 	%r378, %r3, 3, %r264;
	mul.wide.u32 	%rd29, %r264, 4;
	add.s64 	%rd46, %rd2, %rd29;
$L__BB141_13:
	ld.global.u32 	%r266, [%rd46];
	st.shared.u32 	[%r381], %r266;
	mul.wide.u32 	%rd30, %r380, 4;
	add.s64 	%rd31, %rd2, %rd30;
	ld.global.u32 	%r267, [%rd31];
	add.s32 	%r268, %r381, %r19;
	st.shared.u32 	[%r268], %r267;
	mul.wide.u32 	%rd32, %r379, 4;
	add.s64 	%rd33, %rd2, %rd32;
	ld.global.u32 	%r269, [%rd33];
	shl.b32 	%r270, %r3, 3;
	add.s32 	%r271, %r381, %r270;
	st.shared.u32 	[%r271], %r269;
	mul.wide.u32 	%rd34, %r378, 4;
	add.s64 	%rd35, %rd2, %rd34;
	ld.global.u32 	%r272, [%rd35];
	mad.lo.s32 	%r273, %r3, 12, %r381;
	st.shared.u32 	[%r273], %r272;
	add.s32 	%r377, %r377, %r19;
	add.s32 	%r381, %r381, %r89;
	add.s32 	%r380, %r380, %r19;
	add.s32 	%r379, %r379, %r19;
	add.s32 	%r378, %r378, %r19;
	add.s64 	%rd46, %rd46, %rd4;
	setp.lt.u32 	%p40, %r377, 256;
	@%p40 bra 	$L__BB141_13;
$L__BB141_14:
	setp.eq.s16 	%p41, %rs3, 2;
	bar.sync 	0;
	mov.u32 	%r383, %r1;
	@%p41 bra 	$L__BB141_18;
	setp.eq.s16 	%p42, %rs3, 3;
	mov.b32 	%r274, 0;
	st.shared.u32 	[%r23], %r274;
	mov.u32 	%r383, %r4;
	@%p42 bra 	$L__BB141_18;
	setp.eq.s16 	%p43, %rs3, 0;
	mov.b32 	%r275, 0;
	st.shared.u32 	[%r24], %r275;
	mov.u32 	%r383, %r21;
	@%p43 bra 	$L__BB141_18;
	mov.b32 	%r276, 0;
	st.shared.u32 	[%r25], %r276;
	mov.u32 	%r383, %r22;
$L__BB141_18:
	setp.lt.u16 	%p44, %rs2, 2;
	@%p44 bra 	$L__BB141_20;
$L__BB141_19:
	shl.b32 	%r277, %r383, 2;
	mov.u32 	%r278, _ZZ9cuda_gemmIiLi128ELi8ELi1ELi256ELi32ELi32ELi1EEviiiPT_S1_S1_iiE3Csh;
	add.s32 	%r279, %r278, %r277;
	mov.b32 	%r280, 0;
	st.shared.u32 	[%r279], %r280;
	add.s32 	%r281, %r279, %r19;
	st.shared.u32 	[%r281], %r280;
	add.s32 	%r282, %r281, %r19;
	st.shared.u32 	[%r282], %r280;
	add.s32 	%r283, %r282, %r19;
	st.shared.u32 	[%r283], %r280;
	add.s32 	%r383, %r19, %r383;
	setp.lt.u32 	%p45, %r383, 256;
	@%p45 bra 	$L__BB141_19;
$L__BB141_20:
	shr.u32 	%r385, %r1, 3;
	ld.shared.u32 	%r114, [%r26];
	ld.shared.u32 	%r115, [%r27+4];
	ld.shared.u32 	%r116, [%r28+8];
	ld.shared.u32 	%r117, [%r29+12];
	ld.shared.u32 	%r118, [%r30+16];
	ld.shared.u32 	%r119, [%r31+20];
	ld.shared.u32 	%r120, [%r32+24];
	ld.shared.u32 	%r121, [%r33+28];
	ld.shared.u32 	%r122, [%r34+32];
	ld.shared.u32 	%r123, [%r35+36];
	ld.shared.u32 	%r124, [%r36+40];
	ld.shared.u32 	%r125, [%r37+44];
	ld.shared.u32 	%r126, [%r38+48];
	ld.shared.u32 	%r127, [%r39+52];
	ld.shared.u32 	%r128, [%r40+56];
	ld.shared.u32 	%r129, [%r41+60];
	ld.shared.u32 	%r130, [%r42+64];
	ld.shared.u32 	%r131, [%r43+68];
	ld.shared.u32 	%r132, [%r44+72];
	ld.shared.u32 	%r133, [%r45+76];
	ld.shared.u32 	%r134, [%r46+80];
	ld.shared.u32 	%r135, [%r47+84];
	ld.shared.u32 	%r136, [%r48+88];
	ld.shared.u32 	%r137, [%r49+92];
	ld.shared.u32 	%r138, [%r50+96];
	ld.shared.u32 	%r139, [%r51+100];
	ld.shared.u32 	%r140, [%r52+104];
	ld.shared.u32 	%r141, [%r53+108];
	ld.shared.u32 	%r142, [%r54+112];
	ld.shared.u32 	%r143, [%r55+116];
	ld.shared.u32 	%r144, [%r56+120];
	ld.shared.u32 	%r145, [%r57+124];
$L__BB141_21:
	mad.lo.s32 	%r284, %r385, 132, %r17;
	ld.shared.u32 	%r285, [%r284];
	shfl.sync.idx.b32	%r286|%p46, %r285, %r2, 31, -1;
	mul.lo.s32 	%r287, %r286, %r114;
	shfl.sync.idx.b32	%r288|%p47, %r285, %r58, 31, -1;
	mad.lo.s32 	%r289, %r288, %r115, %r287;
	shfl.sync.idx.b32	%r290|%p48, %r285, %r59, 31, -1;
	mad.lo.s32 	%r291, %r290, %r116, %r289;
	shfl.sync.idx.b32	%r292|%p49, %r285, %r60, 31, -1;
	mad.lo.s32 	%r293, %r292, %r117, %r291;
	shfl.sync.idx.b32	%r294|%p50, %r285, %r61, 31, -1;
	mad.lo.s32 	%r295, %r294, %r118, %r293;
	shfl.sync.idx.b32	%r296|%p51, %r285, %r62, 31, -1;
	mad.lo.s32 	%r297, %r296, %r119, %r295;
	shfl.sync.idx.b32	%r298|%p52, %r285, %r63, 31, -1;
	mad.lo.s32 	%r299, %r298, %r120, %r297;
	shfl.sync.idx.b32	%r300|%p53, %r285, %r64, 31, -1;
	mad.lo.s32 	%r301, %r300, %r121, %r299;
	shfl.sync.idx.b32	%r302|%p54, %r285, %r65, 31, -1;
	mad.lo.s32 	%r303, %r302, %r122, %r301;
	shfl.sync.idx.b32	%r304|%p55, %r285, %r66, 31, -1;
	mad.lo.s32 	%r305, %r304, %r123, %r303;
	shfl.sync.idx.b32	%r306|%p56, %r285, %r67, 31, -1;
	mad.lo.s32 	%r307, %r306, %r124, %r305;
	shfl.sync.idx.b32	%r308|%p57, %r285, %r68, 31, -1;
	mad.lo.s32 	%r309, %r308, %r125, %r307;
	shfl.sync.idx.b32	%r310|%p58, %r285, %r69, 31, -1;
	mad.lo.s32 	%r311, %r310, %r126, %r309;
	shfl.sync.idx.b32	%r312|%p59, %r285, %r70, 31, -1;
	mad.lo.s32 	%r313, %r312, %r127, %r311;
	shfl.sync.idx.b32	%r314|%p60, %r285, %r71, 31, -1;
	mad.lo.s32 	%r315, %r314, %r128, %r313;
	shfl.sync.idx.b32	%r316|%p61, %r285, %r72, 31, -1;
	mad.lo.s32 	%r317, %r316, %r129, %r315;
	shfl.sync.idx.b32	%r318|%p62, %r285, %r73, 31, -1;
	mad.lo.s32 	%r319, %r318, %r130, %r317;
	shfl.sync.idx.b32	%r320|%p63, %r285, %r74, 31, -1;
	mad.lo.s32 	%r321, %r320, %r131, %r319;
	shfl.sync.idx.b32	%r322|%p64, %r285, %r75, 31, -1;
	mad.lo.s32 	%r323, %r322, %r132, %r321;
	shfl.sync.idx.b32	%r324|%p65, %r285, %r76, 31, -1;
	mad.lo.s32 	%r325, %r324, %r133, %r323;
	shfl.sync.idx.b32	%r326|%p66, %r285, %r77, 31, -1;
	mad.lo.s32 	%r327, %r326, %r134, %r325;
	shfl.sync.idx.b32	%r328|%p67, %r285, %r78, 31, -1;
	mad.lo.s32 	%r329, %r328, %r135, %r327;
	shfl.sync.idx.b32	%r330|%p68, %r285, %r79, 31, -1;
	mad.lo.s32 	%r331, %r330, %r136, %r329;
	shfl.sync.idx.b32	%r332|%p69, %r285, %r80, 31, -1;
	mad.lo.s32 	%r333, %r332, %r137, %r331;
	shfl.sync.idx.b32	%r334|%p70, %r285, %r81, 31, -1;
	mad.lo.s32 	%r335, %r334, %r138, %r333;
	shfl.sync.idx.b32	%r336|%p71, %r285, %r82, 31, -1;
	mad.lo.s32 	%r337, %r336, %r139, %r335;
	shfl.sync.idx.b32	%r338|%p72, %r285, %r83, 31, -1;
	mad.lo.s32 	%r339, %r338, %r140, %r337;
	shfl.sync.idx.b32	%r340|%p73, %r285, %r84, 31, -1;
	mad.lo.s32 	%r341, %r340, %r141, %r339;
	shfl.sync.idx.b32	%r342|%p74, %r285, %r85, 31, -1;
	mad.lo.s32 	%r343, %r342, %r142, %r341;
	shfl.sync.idx.b32	%r344|%p75, %r285, %r86, 31, -1;
	mad.lo.s32 	%r345, %r344, %r143, %r343;
	shfl.sync.idx.b32	%r346|%p76, %r285, %r87, 31, -1;
	mad.lo.s32 	%r347, %r346, %r144, %r345;
	shfl.sync.idx.b32	%r348|%p77, %r285, %r88, 31, -1;
	mad.lo.s32 	%r349, %r348, %r145, %r347;
	shl.b32 	%r350, %r13, 2;
	shl.b32 	%r351, %r385, 5;
	or.b32  	%r352, %r351, %r350;
	mov.u32 	%r353, _ZZ9cuda_gemmIiLi128ELi8ELi1ELi256ELi32ELi32ELi1EEviiiPT_S1_S1_iiE3Csh;
	add.s32 	%r354, %r353, %r352;
	ld.shared.u32 	%r355, [%r354];
	add.s32 	%r356, %r355, %r349;
	st.shared.u32 	[%r354], %r356;
	add.s32 	%r385, %r385, %r90;
	setp.lt.u32 	%p78, %r385, 32;
	@%p78 bra 	$L__BB141_21;
	setp.eq.s16 	%p79, %rs3, 2;
	bar.sync 	0;
	mov.u32 	%r386, %r1;
	@%p79 bra 	$L__BB141_26;
	setp.eq.s16 	%p80, %rs3, 3;
	add.s32 	%r357, %r92, %r1;
	ld.shared.u32 	%r358, [%r23];
	mul.wide.s32 	%rd36, %r357, 4;
	add.s64 	%rd8, %rd3, %rd36;
	st.global.u32 	[%rd8], %r358;
	mov.u32 	%r386, %r4;
	@%p80 bra 	$L__BB141_26;
	setp.eq.s16 	%p81, %rs3, 0;
	ld.shared.u32 	%r359, [%r24];
	cvt.u64.u32 	%rd37, %r19;
	add.s64 	%rd9, %rd8, %rd37;
	st.global.u32 	[%rd9], %r359;
	mov.u32 	%r386, %r21;
	@%p81 bra 	$L__BB141_26;
	ld.shared.u32 	%r360, [%r25];
	add.s64 	%rd39, %rd9, %rd37;
	st.global.u32 	[%rd39], %r360;
	mov.u32 	%r386, %r22;
$L__BB141_26:
	setp.lt.u16 	%p82, %rs2, 2;
	@%p82 bra 	$L__BB141_28;
$L__BB141_27:
	add.s32 	%r361, %r92, %r386;
	shl.b32 	%r362, %r386, 2;
	add.s32 	%r364, %r353, %r362;
	ld.shared.u32 	%r365, [%r364];
	mul.wide.s32 	%rd40, %r361, 4;
	add.s64 	%rd41, %rd3, %rd40;
	st.global.u32 	[%rd41], %r365;
	add.s32 	%r366, %r364, %r19;
	ld.shared.u32 	%r367, [%r366];
	add.s64 	%rd43, %rd41, %rd42;
	st.global.u32 	[%rd43], %r367;
	add.s32 	%r368, %r366, %r19;
	ld.shared.u32 	%r369, [%r368];
	add.s64 	%rd44, %rd43, %rd42;
	st.global.u32 	[%rd44], %r369;
	add.s32 	%r370, %r368, %r19;
	ld.shared.u32 	%r371, [%r370];
	add.s64 	%rd45, %rd44, %rd42;
	st.global.u32 	[%rd45], %r371;
	add.s32 	%r386, %r19, %r386;
	setp.lt.u32 	%p83, %r386, 256;
	@%p83 bra 	$L__BB141_27;
$L__BB141_28:
	add.s32 	%r376, %r376, %r15;
	setp.lt.u32 	%p84, %r376, %r16;
	@%p84 bra 	$L__BB141_7;
$L__BB141_29:
	ret;

}
	// .globl	_Z9cuda_gemmIiLi128ELi8ELi1ELi256ELi64ELi64ELi0EEviiiPT_S1_S1_ii
.visible .entry _Z9cuda_gemmIiLi128ELi8ELi1ELi256ELi64ELi64ELi0EEviiiPT_S1_S1_ii(
	.param .u32 _Z9cuda_gemmIiLi128ELi8ELi1ELi256ELi64ELi64ELi0EEviiiPT_S1_S1_ii_param_0,
	.param .u32 _Z9cuda_gemmIiLi128ELi8ELi1ELi256ELi64ELi64ELi0EEviiiPT_S1_S1_ii_param_1,
	.param .u32 _Z9cuda_gemmIiLi128ELi8ELi1ELi256ELi64ELi64ELi0EEviiiPT_S1_S1_ii_param_2,
	.param .u64 .ptr .align 1 _Z9cuda_gemmIiLi128ELi8ELi1ELi256ELi64ELi64ELi0EEviiiPT_S1_S1_ii_param_3,
	.param .u64 .ptr .align 1 _Z9cuda_gemmIiLi128ELi8ELi1ELi256ELi64ELi64ELi0EEviiiPT_S1_S1_ii_param_4,
	.param .u64 .ptr .align 1 _Z9cuda_gemmIiLi128ELi8ELi1ELi256ELi64ELi64ELi0EEviiiPT_S1_S1_ii_param_5,
	.param .u32 _Z9cuda_gemmIiLi128ELi8ELi1ELi256ELi64ELi64ELi0EEviiiPT_S1_S1_ii_param_6,
	.param .u32 _Z9cuda_gemmIiLi128ELi8ELi1ELi256ELi64ELi64ELi0EEviiiPT_S1_S1_ii_param_7
)
.maxntid 128
{
	.reg .pred 	%p<290>;
	.reg .b16 	%rs<8>;
	.reg .b32 	%r<1614>;
	.reg .b64 	%rd<37>;
	// demoted variable
	.shared .align 128 .b8 _ZZ9cuda_gemmIiLi128ELi8ELi1ELi256ELi64ELi64ELi0EEviiiPT_S1_S1_iiE11kron_fac_sh[16640];
	// demoted variable
	.shared .align 128 .b8 _ZZ9cuda_gemmIiLi128ELi8ELi1ELi256ELi64ELi64ELi0EEviiiPT_S1_S1_iiE3Ash[1024];
	// demoted variable
	.shared .align 128 .b8 _ZZ9cuda_gemmIiLi128ELi8ELi1ELi256ELi64ELi64ELi0EEviiiPT_S1_S1_iiE3Csh[1024];
	ld.param.u64 	%rd5, [_Z9cuda_gemmIiLi128ELi8ELi1ELi256ELi64ELi64ELi0EEviiiPT_S1_S1_ii_param_3];
	ld.param.u64 	%rd4, [_Z9cuda_gemmIiLi128ELi8ELi1ELi256ELi64ELi64ELi0EEviiiPT_S1_S1_ii_param_4];
	ld.param.u64 	%rd6, [_Z9cuda_gemmIiLi128ELi8ELi1ELi256ELi64ELi64ELi0EEviiiPT_S1_S1_ii_param_5];
	ld.param.u32 	%r657, [_Z9cuda_gemmIiLi128ELi8ELi1ELi256ELi64ELi64ELi0EEviiiPT_S1_S1_ii_param_6];
	ld.param.u32 	%r658, [_Z9cuda_gemmIiLi128ELi8ELi1ELi256ELi64ELi64ELi0EEviiiPT_S1_S1_ii_param_7];
	cvta.to.global.u64 	%rd1, %rd5;
	cvta.to.global.u64 	%rd2, %rd6;
	mov.u32 	%r1, %tid.x;
	mul.lo.s32 	%r2, %r658, %r657;
	setp.ge.u32 	%p3, %r1, %r2;
	@%p3 bra 	$L__BB142_3;
	mov.u32 	%r3, %ntid.x;
	cvta.to.global.u64 	%rd3, %rd4;
	mov.u32 	%r661, _ZZ9cuda_gemmIiLi128ELi8ELi1ELi256ELi64ELi64ELi0EEviiiPT_S1_S1_iiE11kron_fac_sh;
	mov.u32 	%r1275, %r1;
$L__BB142_2:
	mul.wide.u32 	%rd7, %r1275, 4;
	add.s64 	%rd8, %rd3, %rd7;
	ld.global.u32 	%r659, [%rd8];
	rem.u32 	%r660, %r1275, %r657;
	mad.lo.s32 	%r662, %r660, 260, %r661;
	div.u32 	%r663, %r1275, %r658;
	shl.b32 	%r664, %r663, 2;
	add.s32 	%r665, %r662, %r664;
	st.shared.u32 	[%r665], %r659;
	add.s32 	%r1275, %r1275, %r3;
	setp.lt.u32 	%p4, %r1275, %r2;
	@%p4 bra 	$L__BB142_2;
$L__BB142_3:
	div.s32 	%r6, 256, %r658;
	min.s32 	%r7, %r6, 128;
	div.u32 	%r9, %r1, %r7;
	mul.lo.s32 	%r666, %r9, %r7;
	sub.s32 	%r8, %r1, %r666;
	mov.u32 	%r10, %ntid.x;
	div.u32 	%r11, %r10, %r7;
	mov.u32 	%r1308, %ctaid.y;
	mov.u32 	%r667, %nctaid.y;
	shl.b32 	%r668, %r667, 3;
	setp.ge.u32 	%p5, %r1308, %r668;
	@%p5 bra 	$L__BB142_297;
	mov.u32 	%r670, %ctaid.x;
	shl.b32 	%r13, %r670, 8;
	min.s32 	%r14, %r658, 32;
	shl.b32 	%r671, %r658, 8;
	sub.s32 	%r15, 8223, %r671;
	add.s32 	%r16, %r1, %r10;
	cvt.u16.u32 	%rs3, %r16;
	not.b16 	%rs4, %rs3;
	and.b16  	%rs5, %rs4, 255;
	cvt.u16.u32 	%rs6, %r10;
	and.b16  	%rs7, %rs6, 255;
	div.u16 	%rs1, %rs5, %rs7;
	and.b16  	%rs2, %rs1, 3;
	shl.b32 	%r17, %r10, 2;
	shr.s32 	%r672, %r658, 31;
	and.b32  	%r18, %r672, %r14;
$L__BB142_5:
	ld.param.u32 	%r1273, [_Z9cuda_gemmIiLi128ELi8ELi1ELi256ELi64ELi64ELi0EEviiiPT_S1_S1_ii_param_2];
	add.s32 	%r52, %r16, %r10;
	add.s32 	%r53, %r52, %r10;
	setp.eq.s16 	%p6, %rs2, 2;
	mul.lo.s32 	%r54, %r1308, %r1273;
	mov.u32 	%r1309, %r1;
	@%p6 bra 	$L__BB142_9;
	setp.eq.s16 	%p7, %rs2, 3;
	add.s32 	%r673, %r54, %r13;
	add.s32 	%r55, %r673, %r1;
	mul.wide.u32 	%rd9, %r55, 4;
	add.s64 	%rd10, %rd1, %rd9;
	ld.global.u32 	%r674, [%rd10];
	shl.b32 	%r675, %r1, 2;
	mov.u32 	%r676, _ZZ9cuda_gemmIiLi128ELi8ELi1ELi256ELi64ELi64ELi0EEviiiPT_S1_S1_iiE3Ash;
	add.s32 	%r677, %r676, %r675;
	st.shared.u32 	[%r677], %r674;
	mov.u32 	%r1309, %r16;
	@%p7 bra 	$L__BB142_9;
	setp.eq.s16 	%p8, %rs2, 0;
	add.s32 	%r56, %r55, %r10;
	mul.wide.u32 	%rd11, %r56, 4;
	add.s64 	%rd12, %rd1, %rd11;
	ld.global.u32 	%r678, [%rd12];
	add.s32 	%r57, %r677, %r17;
	st.shared.u32 	[%r57], %r678;
	mov.u32 	%r1309, %r52;
	@%p8 bra 	$L__BB142_9;
	add.s32 	%r682, %r56, %r10;
	mul.wide.u32 	%rd13, %r682, 4;
	add.s64 	%rd14, %rd1, %rd13;
	ld.global.u32 	%r683, [%rd14];
	add.s32 	%r684, %r57, %r17;
	st.shared.u32 	[%r684], %r683;
	mov.u32 	%r1309, %r53;
$L__BB142_9:
	setp.lt.u16 	%p9, %rs1, 2;
	@%p9 bra 	$L__BB142_12;
	shl.b32 	%r685, %r1309, 2;
	mov.u32 	%r686, _ZZ9cuda_gemmIiLi128ELi8ELi1ELi256ELi64ELi64ELi0EEviiiPT_S1_S1_iiE3Ash;
	add.s32 	%r1314, %r686, %r685;
	add.s32 	%r687, %r13, %r1309;
	add.s32 	%r1310, %r687, %r54;
	add.s32 	%r1313, %r1310, %r10;
	shl.b32 	%r688, %r10, 1;
	add.s32 	%r1312, %r1310, %r688;
	mad.lo.s32 	%r1311, %r10, 3, %r1310;
$L__BB142_11:
	mul.wide.u32 	%rd15, %r1310, 4;
	add.s64 	%rd16, %rd1, %rd15;
	ld.global.u32 	%r689, [%rd16];
	st.shared.u32 	[%r1314], %r689;
	mul.wide.u32 	%rd17, %r1313, 4;
	add.s64 	%rd18, %rd1, %rd17;
	ld.global.u32 	%r690, [%rd18];
	add.s32 	%r691, %r1314, %r17;
	st.shared.u32 	[%r691], %r690;
	mul.wide.u32 	%rd19, %r1312, 4;
	add.s64 	%rd20, %rd1, %rd19;
	ld.global.u32 	%r692, [%rd20];
	shl.b32 	%r693, %r10, 3;
	add.s32 	%r694, %r1314, %r693;
	st.shared.u32 	[%r694], %r692;
	mul.wide.u32 	%rd21, %r1311, 4;
	add.s64 	%rd22, %rd1, %rd21;
	ld.global.u32 	%r695, [%rd22];
	mad.lo.s32 	%r696, %r10, 12, %r1314;
	st.shared.u32 	[%r696], %r695;
	add.s32 	%r1309, %r1309, %r17;
	shl.b32 	%r697, %r10, 4;
	add.s32 	%r1314, %r1314, %r697;
	add.s32 	%r1313, %r1313, %r17;
	add.s32 	%r1312, %r1312, %r17;
	add.s32 	%r1311, %r1311, %r17;
	add.s32 	%r1310, %r1310, %r17;
	setp.lt.u32 	%p10, %r1309, 256;
	@%p10 bra 	$L__BB142_11;
$L__BB142_12:
	setp.eq.s16 	%p11, %rs2, 2;
	bar.sync 	0;
	mov.u32 	%r1316, %r1;
	@%p11 bra 	$L__BB142_16;
	setp.eq.s16 	%p12, %rs2, 3;
	shl.b32 	%r698, %r1, 2;
	mov.u32 	%r699, _ZZ9cuda_gemmIiLi128ELi8ELi1ELi256ELi64ELi64ELi0EEviiiPT_S1_S1_iiE3Csh;
	add.s32 	%r76, %r699, %r698;
	mov.b32 	%r700, 0;
	st.shared.u32 	[%r76], %r700;
	mov.u32 	%r1316, %r16;
	@%p12 bra 	$L__BB142_16;
	setp.eq.s16 	%p13, %rs2, 0;
	add.s32 	%r77, %r76, %r17;
	mov.b32 	%r701, 0;
	st.shared.u32 	[%r77], %r701;
	mov.u32 	%r1316, %r52;
	@%p13 bra 	$L__BB142_16;
	add.s32 	%r702, %r77, %r17;
	mov.b32 	%r703, 0;
	st.shared.u32 	[%r702], %r703;
	mov.u32 	%r1316, %r53;
$L__BB142_16:
	setp.lt.u16 	%p14, %rs1, 2;
	@%p14 bra 	$L__BB142_17;
	bra.uni 	$L__BB142_220;
$L__BB142_17:
	setp.lt.s32 	%p16, %r6, 1;
	@%p16 bra 	$L__BB142_290;
	setp.lt.s32 	%p17, %r658, 33;
	and.b32  	%r711, %r1, 31;
	rem.s32 	%r79, %r711, %r14;
	@%p17 bra 	$L__BB142_85;
	add.s32 	%r713, %r79, 1;
	setp.lt.s32 	%p18, %r713, %r14;
	selp.b32 	%r80, 0, %r14, %p18;
	add.s32 	%r714, %r79, 2;
	setp.lt.s32 	%p19, %r714, %r14;
	selp.b32 	%r81, 0, %r14, %p19;
	add.s32 	%r715, %r79, 3;
	setp.lt.s32 	%p20, %r715, %r14;
	selp.b32 	%r82, 0, %r14, %p20;
	add.s32 	%r716, %r79, 4;
	setp.lt.s32 	%p21, %r716, %r14;
	selp.b32 	%r83, 0, %r14, %p21;
	add.s32 	%r717, %r79, 5;
	setp.lt.s32 	%p22, %r717, %r14;
	selp.b32 	%r84, 0, %r14, %p22;
	add.s32 	%r718, %r79, 6;
	setp.lt.s32 	%p23, %r718, %r14;
	selp.b32 	%r85, 0, %r14, %p23;
	add.s32 	%r719, %r79, 7;
	setp.lt.s32 	%p24, %r719, %r14;
	selp.b32 	%r86, 0, %r14, %p24;
	add.s32 	%r720, %r79, 8;
	setp.lt.s32 	%p25, %r720, %r14;
	selp.b32 	%r87, 0, %r14, %p25;
	add.s32 	%r721, %r79, 9;
	setp.lt.s32 	%p26, %r721, %r14;
	selp.b32 	%r88, 0, %r14, %p26;
	add.s32 	%r722, %r79, 10;
	setp.lt.s32 	%p27, %r722, %r14;
	selp.b32 	%r89, 0, %r14, %p27;
	add.s32 	%r723, %r79, 11;
	setp.lt.s32 	%p28, %r723, %r14;
	selp.b32 	%r90, 0, %r14, %p28;
	add.s32 	%r724, %r79, 12;
	setp.lt.s32 	%p29, %r724, %r14;
	selp.b32 	%r91, 0, %r14, %p29;
	add.s32 	%r725, %r79, 13;
	setp.lt.s32 	%p30, %r725, %r14;
	selp.b32 	%r92, 0, %r14, %p30;
	add.s32 	%r726, %r79, 14;
	setp.lt.s32 	%p31, %r726, %r14;
	selp.b32 	%r93, 0, %r14, %p31;
	add.s32 	%r727, %r79, 15;
	setp.lt.s32 	%p32, %r727, %r14;
	selp.b32 	%r94, 0, %r14, %p32;
	add.s32 	%r728, %r79, 16;
	setp.lt.s32 	%p33, %r728, %r14;
	selp.b32 	%r95, 0, %r14, %p33;
	add.s32 	%r729, %r79, 17;
	setp.lt.s32 	%p34, %r729, %r14;
	selp.b32 	%r96, 0, %r14, %p34;
	add.s32 	%r730, %r79, 18;
	setp.lt.s32 	%p35, %r730, %r14;
	selp.b32 	%r97, 0, %r14, %p35;
	add.s32 	%r731, %r79, 19;
	setp.lt.s32 	%p36, %r731, %r14;
	selp.b32 	%r98, 0, %r14, %p36;
	add.s32 	%r732, %r79, 20;
	setp.lt.s32 	%p37, %r732, %r14;
	selp.b32 	%r99, 0, %r14, %p37;
	add.s32 	%r733, %r79, 21;
	setp.lt.s32 	%p38, %r733, %r14;
	selp.b32 	%r100, 0, %r14, %p38;
	add.s32 	%r734, %r79, 22;
	setp.lt.s32 	%p39, %r734, %r14;
	selp.b32 	%r101, 0, %r14, %p39;
	add.s32 	%r735, %r79, 23;
	setp.lt.s32 	%p40, %r735, %r14;
	selp.b32 	%r102, 0, %r14, %p40;
	add.s32 	%r736, %r79, 24;
	setp.lt.s32 	%p41, %r736, %r14;
	selp.b32 	%r103, 0, %r14, %p41;
	add.s32 	%r737, %r79, 25;
	setp.lt.s32 	%p42, %r737, %r14;
	selp.b32 	%r104, 0, %r14, %p42;
	add.s32 	%r738, %r79, 26;
	setp.lt.s32 	%p43, %r738, %r14;
	selp.b32 	%r105, 0, %r14, %p43;
	add.s32 	%r739, %r79, 27;
	setp.lt.s32 	%p44, %r739, %r14;
	selp.b32 	%r106, 0, %r14, %p44;
	add.s32 	%r740, %r79, 28;
	setp.lt.s32 	%p45, %r740, %r14;
	selp.b32 	%r107, 0, %r14, %p45;
	add.s32 	%r741, %r79, 29;
	setp.lt.s32 	%p46, %r741, %r14;
	selp.b32 	%r108, 0, %r14, %p46;
	add.s32 	%r742, %r79, 30;
	setp.lt.s32 	%p47, %r742, %r14;
	selp.b32 	%r109, 0, %r14, %p47;
	add.s32 	%r743, %r79, 31;
	setp.lt.s32 	%p48, %r743, %r14;
	selp.b32 	%r110, 0, %r14, %p48;
	mov.b32 	%r1481, 0;
$L__BB142_20:
	add.s32 	%r412, %r1481, %r8;
	mad.lo.s32 	%r413, %r412, %r658, %r79;
	mov.b32 	%r1514, 0;
	mov.pred 	%p289, -1;
$L__BB142_21:
	mov.pred 	%p2, %p289;
	sub.s32 	%r447, %r658, %r1514;
	add.s32 	%r448, %r1514, %r413;
	setp.gt.s32 	%p50, %r447, 0;
	@%p50 bra 	$L__BB142_22;
	bra.uni 	$L__BB142_23;
$L__BB142_22:
	shl.b32 	%r745, %r448, 2;
	mov.u32 	%r746, _ZZ9cuda_gemmIiLi128ELi8ELi1ELi256ELi64ELi64ELi0EEviiiPT_S1_S1_iiE3Ash;
	add.s32 	%r747, %r746, %r745;
	ld.shared.u32 	%r1383, [%r747];
$L__BB142_23:
	setp.lt.s32 	%p51, %r447, 2;
	@%p51 bra 	$L__BB142_25;
	sub.s32 	%r748, %r448, %r80;
	shl.b32 	%r749, %r748, 2;
	mov.u32 	%r750, _ZZ9cuda_gemmIiLi128ELi8ELi1ELi256ELi64ELi64ELi0EEviiiPT_S1_S1_iiE3Ash;
	add.s32 	%r751, %r750, %r749;
	ld.shared.u32 	%r1384, [%r751+4];
$L__BB142_25:
	setp.lt.s32 	%p52, %r447, 3;
	@%p52 bra 	$L__BB142_27;
	sub.s32 	%r752, %r448, %r81;
	shl.b32 	%r753, %r752, 2;
	mov.u32 	%r754, _ZZ9cuda_gemmIiLi128ELi8ELi1ELi256ELi64ELi64ELi0EEviiiPT_S1_S1_iiE3Ash;
	add.s32 	%r755, %r754, %r753;
	ld.shared.u32 	%r1385, [%r755+8];
$L__BB142_27:
	setp.lt.s32 	%p53, %r447, 4;
	@%p53 bra 	$L__BB142_29;
	sub.s32 	%r756, %r448, %r82;
	shl.b32 	%r757, %r756, 2;
	mov.u32 	%r758, _ZZ9cuda_gemmIiLi128ELi8ELi1ELi256ELi64ELi64ELi0EEviiiPT_S1_S1_iiE3Ash;
	add.s32 	%r759, %r758, %r757;
	ld.shared.u32 	%r1386, [%r759+12];
$L__BB142_29:
	setp.lt.s32 	%p54, %r447, 5;
	@%p54 bra 	$L__BB142_31;
	sub.s32 	%r760, %r448, %r83;
	shl.b32 	%r761, %r760, 2;
	mov.u32 	%r762, _ZZ9cuda_gemmIiLi128ELi8ELi1ELi256ELi64ELi64ELi0EEviiiPT_S1_S1_iiE3Ash;
	add.s32 	%r763, %r762, %r761;
	ld.shared.u32 	%r1387, [%r763+16];
$L__BB142_31:
	setp.lt.s32 	%p55, %r447, 6;
	@%p55 bra 	$L__BB142_33;
	sub.s32 	%r764, %r448, %r84;
	shl.b32 	%r765, %r764, 2;
	mov.u32 	%r766, _ZZ9cuda_gemmIiLi128ELi8ELi1ELi256ELi64ELi64ELi0EEviiiPT_S1_S1_iiE3Ash;
	add.s32 	%r767, %r766, %r765;
	ld.shared.u32 	%r1388, [%r767+20];
$L__BB142_33:
	setp.lt.s32 	%p56, %r447, 7;
	@%p56 bra 	$L__BB142_35;
	sub.s32 	%r768, %r448, %r85;
	shl.b32 	%r769, %r768, 2;
	mov.u32 	%r770, _ZZ9cuda_gemmIiLi128ELi8ELi1ELi256ELi64ELi64ELi0EEviiiPT_S1_S1_iiE3Ash;
	add.s32 	%r771, %r770, %r769;
	ld.shared.u32 	%r1389, [%r771+24];
$L__BB142_35:
	setp.lt.s32 	%p57, %r447, 8;
	@%p57 bra 	$L__BB142_37;
	sub.s32 	%r772, %r448, %r86;
	shl.b32 	%r773, %r772, 2;
	mov.u32 	%r774, _ZZ9cuda_gemmIiLi128ELi8ELi1ELi256ELi64ELi64ELi0EEviiiPT_S1_S1_iiE3Ash;
	add.s32 	%r775, %r774, %r773;
	ld.shared.u32 	%r1390, [%r775+28];
$L__BB142_37:
	setp.lt.s32 	%p58, %r447, 9;
	@%p58 bra 	$L__BB142_39;
	sub.s32 	%r776, %r448, %r87;
	shl.b32 	%r777, %r776, 2;
	mov.u32 	%r778, _ZZ9cuda_gemmIiLi128ELi8ELi1ELi256ELi64ELi64ELi0EEviiiPT_S1_S1_iiE3Ash;
	add.s32 	%r779, %r778, %r777;
	ld.shared.u32 	%r1391, [%r779+32];
$L__BB142_39:
	setp.lt.s32 	%p59, %r447, 10;
	@%p59 bra 	$L__BB142_41;
	sub.s32 	%r780, %r448, %r88;
	shl.b32 	%r781, %r780, 2;
	mov.u32 	%r782, _ZZ9cuda_gemmIiLi128ELi8ELi1ELi256ELi64ELi64ELi0EEviiiPT_S1_S1_iiE3Ash;
	add.s32 	%r783, %r782, %r781;
	ld.shared.u32 	%r1392, [%r783+36];
$L__BB142_41:
	setp.lt.s32 	%p60, %r447, 11;
	@%p60 bra 	$L__BB142_43;
	sub.s32 	%r784, %r448, %r89;
	shl.b32 	%r785, %r784, 2;
	mov.u32 	%r786, _ZZ9cuda_gemmIiLi128ELi8ELi1ELi256ELi64ELi64ELi0EEviiiPT_S1_S1_iiE3Ash;
	add.s32 	%r787, %r786, %r785;
	ld.shared.u32 	%r1393, [%r787+40];
$L__BB142_43:
	setp.lt.s32 	%p61, %r447, 12;
	@%p61 bra 	$L__BB142_45;
	sub.s32 	%r788, %r448, %r90;
	shl.b32 	%r789, %r788, 2;
	mov.u32 	%r790, _ZZ9cuda_gemmIiLi128ELi8ELi1ELi256ELi64ELi64ELi0EEviiiPT_S1_S1_iiE3Ash;
	add.s32 	%r791, %r790, %r789;
	ld.shared.u32 	%r1394, [%r791+44];
$L__BB142_45:
	setp.lt.s32 	%p62, %r447, 13;
	@%p62 bra 	$L__BB142_47;
	sub.s32 	%r792, %r448, %r91;
	shl.b32 	%r793, %r792, 2;
	mov.u32 	%r794, _ZZ9cuda_gemmIiLi128ELi8ELi1ELi256ELi64ELi64ELi0EEviiiPT_S1_S1_iiE3Ash;
	add.s32 	%r795, %r794, %r793;
	ld.shared.u32 	%r1395, [%r795+48];
$L__BB142_47:
	setp.lt.s32 	%p63, %r447, 14;
	@%p63 bra 	$L__BB142_49;
	sub.s32 	%r796, %r448, %r92;
	shl.b32 	%r797, %r796, 2;
	mov.u32 	%r798, _ZZ9cuda_gemmIiLi128ELi8ELi1ELi256ELi64ELi64ELi0EEviiiPT_S1_S1_iiE3Ash;
	add.s32 	%r799, %r798, %r797;
	ld.shared.u32 	%r1396, [%r799+52];
$L__BB142_49:
	setp.lt.s32 	%p64, %r447, 15;
	@%p64 bra 	$L__BB142_51;
	sub.s32 	%r800, %r448, %r93;
	shl.b32 	%r801, %r800, 2;
	mov.u32 	%r802, _ZZ9cuda_gemmIiLi128ELi8ELi1ELi256ELi64ELi64ELi0EEviiiPT_S1_S1_iiE3Ash;
	add.s32 	%r803, %r802, %r801;
	ld.shared.u32 	%r1397, [%r803+56];
$L__BB142_51:
	setp.lt.s32 	%p65, %r447, 16;
	@%p65 bra 	$L__BB142_53;
	sub.s32 	%r804, %r448, %r94;
	shl.b32 	%r805, %r804, 2;
	mov.u32 	%r806, _ZZ9cuda_gemmIiLi128ELi8ELi1ELi256ELi64ELi64ELi0EEviiiPT_S1_S1_iiE3Ash;
	add.s32 	%r807, %r806, %r805;
	ld.shared.u32 	%r1398, [%r807+60];
$L__BB142_53:
	setp.lt.s32 	%p66, %r447, 17;
	@%p66 bra 	$L__BB142_55;
	sub.s32 	%r808, %r448, %r95;
	shl.b32 	%r809, %r808, 2;
	mov.u32 	%r810, _ZZ9cuda_gemmIiLi128ELi8ELi1ELi256ELi64ELi64ELi0EEviiiPT_S1_S1_iiE3Ash;
	add.s32 	%r811, %r810, %r809;
	ld.shared.u32 	%r1399, [%r811+64];
$L__BB142_55:
	setp.lt.s32 	%p67, %r447, 18;
	@%p67 bra 	$L__BB142_57;
	sub.s32 	%r812, %r448, %r96;
	shl.b32 	%r813, %r812, 2;
	mov.u32 	%r814, _ZZ9cuda_gemmIiLi128ELi8ELi1ELi256ELi64ELi64ELi0EEviiiPT_S1_S1_iiE3Ash;
	add.s32 	%r815, %r814, %r813;
	ld.shared.u32 	%r1400, [%r815+68];
$L__BB142_57:
	setp.lt.s32 	%p68, %r447, 19;
	@%p68 bra 	$L__BB142_59;
	sub.s32 	%r816, %r448, %r97;
	shl.b32 	%r817, %r816, 2;
	mov.u32 	%r818, _ZZ9cuda_gemmIiLi128ELi8ELi1ELi256ELi64ELi64ELi0EEviiiPT_S1_S1_iiE3Ash;
	add.s32 	%r819, %r818, %r817;
	ld.shared.u32 	%r1401, [%r819+72];
$L__BB142_59:
	setp.lt.s32 	%p69, %r447, 20;
	@%p69 bra 	$L__BB142_61;
	sub.s32 	%r820, %r448, %r98;
	shl.b32 	%r821, %r820, 2;
	mov.u32 	%r822, _ZZ9cuda_gemmIiLi128ELi8ELi1ELi256ELi64ELi64ELi0EEviiiPT_S1_S1_iiE3Ash;
	add.s32 	%r823, %r822, %r821;
	ld.shared.u32 	%r1402, [%r823+76];
$L__BB142_61:
	setp.lt.s32 	%p70, %r447, 21;
	@%p70 bra 	$L__BB142_63;
	sub.s32 	%r824, %r448, %r99;
	shl.b32 	%r825, %r824, 2;
	mov.u32 	%r826, _ZZ9cuda_gemmIiLi128ELi8ELi1ELi256ELi64ELi64ELi0EEviiiPT_S1_S1_iiE3Ash;
	add.s32 	%r827, %r826, %r825;
	ld.shared.u32 	%r1403, [%r827+80];
$L__BB142_63:
	setp.lt.s32 	%p71, %r447, 22;
	@%p71 bra 	$L__BB142_65;
	sub.s32 	%r828, %r448, %r100;
	shl.b32 	%r829, %r828, 2;
	mov.u32 	%r830, _ZZ9cuda_gemmIiLi128ELi8ELi1ELi256ELi64ELi64ELi0EEviiiPT_S1_S1_iiE3Ash;
	add.s32 	%r831, %r830, %r829;
	ld.shared.u32 	%r1404, [%r831+84];
$L__BB142_65:
	setp.lt.s32 	%p72, %r447, 23;
	@%p72 bra 	$L__BB142_67;
	sub.s32 	%r832, %r448, %r101;
	shl.b32 	%r833, %r832, 2;
	mov.u32 	%r834, _ZZ9cuda_gemmIiLi128ELi8ELi1ELi256ELi64ELi64ELi0EEviiiPT_S1_S1_iiE3Ash;
	add.s32 	%r835, %r834, %r833;
	ld.shared.u32 	%r1405, [%r835+88];
$L__BB142_67:
	setp.lt.s32 	%p73, %r447, 24;
	@%p73 bra 	$L__BB142_69;
	sub.s32 	%r836, %r448, %r102;
	shl.b32 	%r837, %r836, 2;
	mov.u32 	%r838, _ZZ9cuda_gemmIiLi128ELi8ELi1ELi256ELi64ELi64ELi0EEviiiPT_S1_S1_iiE3Ash;
	add.s32 	%r839, %r838, %r837;
	ld.shared.u32 	%r1406, [%r839+92];
$L__BB142_69:
	setp.lt.s32 	%p74, %r447, 25;
	@%p74 bra 	$L__BB142_71;
	sub.s32 	%r840, %r448, %r103;
	shl.b32 	%r841, %r840, 2;
	mov.u32 	%r842, _ZZ9cuda_gemmIiLi128ELi8ELi1ELi256ELi64ELi64ELi0EEviiiPT_S1_S1_iiE3Ash;
	add.s32 	%r843, %r842, %r841;
	ld.shared.u32 	%r1407, [%r843+96];
$L__BB142_71:
	setp.lt.s32 	%p75, %r447, 26;
	@%p75 bra 	$L__BB142_73;
	sub.s32 	%r844, %r448, %r104;
	shl.b32 	%r845, %r844, 2;
	mov.u32 	%r846, _ZZ9cuda_gemmIiLi128ELi8ELi1ELi256ELi64ELi64ELi0EEviiiPT_S1_S1_iiE3Ash;
	add.s32 	%r847, %r846, %r845;
	ld.shared.u32 	%r1408, [%r847+100];
$L__BB142_73:
	setp.lt.s32 	%p76, %r447, 27;
	@%p76 bra 	$L__BB142_75;
	sub.s32 	%r848, %r448, %r105;
	shl.b32 	%r849, %r848, 2;
	mov.u32 	%r850, _ZZ9cuda_gemmIiLi128ELi8ELi1ELi256ELi64ELi64ELi0EEviiiPT_S1_S1_iiE3Ash;
	add.s32 	%r851, %r850, %r849;
	ld.shared.u32 	%r1409, [%r851+104];
$L__BB142_75:
	setp.lt.s32 	%p77, %r447, 28;
	@%p77 bra 	$L__BB142_77;
	sub.s32 	%r852, %r448, %r106;
	shl.b32 	%r853, %r852, 2;
	mov.u32 	%r854, _ZZ9cuda_gemmIiLi128ELi8ELi1ELi256ELi64ELi64ELi0EEviiiPT_S1_S1_iiE3Ash;
	add.s32 	%r855, %r854, %r853;
	ld.shared.u32 	%r1410, [%r855+108];
$L__BB142_77:
	setp.lt.s32 	%p78, %r447, 29;
	@%p78 bra 	$L__BB142_79;
	sub.s32 	%r856, %r448, %r107;
	shl.b32 	%r857, %r856, 2;
	mov.u32 	%r858, _ZZ9cuda_gemmIiLi128ELi8ELi1ELi256ELi64ELi64ELi0EEviiiPT_S1_S1_iiE3Ash;
	add.s32 	%r859, %r858, %r857;
	ld.shared.u32 	%r1411, [%r859+112];
$L__BB142_79:
	setp.lt.s32 	%p79, %r447, 30;
	@%p79 bra 	$L__BB142_81;
	sub.s32 	%r860, %r448, %r108;
	shl.b32 	%r861, %r860, 2;
	mov.u32 	%r862, _ZZ9cuda_gemmIiLi128ELi8ELi1ELi256ELi64ELi64ELi0EEviiiPT_S1_S1_iiE3Ash;
	add.s32 	%r863, %r862, %r861;
	ld.shared.u32 	%r1412, [%r863+116];
$L__BB142_81:
	setp.lt.s32 	%p80, %r447, 31;
	@%p80 bra 	$L__BB142_83;
	sub.s32 	%r864, %r448, %r109;
	shl.b32 	%r865, %r864, 2;
	mov.u32 	%r866, _ZZ9cuda_gemmIiLi128ELi8ELi1ELi256ELi64ELi64ELi0EEviiiPT_S1_S1_iiE3Ash;
	add.s32 	%r867, %r866, %r865;
	ld.shared.u32 	%r1413, [%r867+120];
$L__BB142_83:
	setp.lt.s32 	%p81, %r447, 32;
	@%p81 bra 	$L__BB142_221;
	sub.s32 	%r868, %r448, %r110;
	shl.b32 	%r869, %r868, 2;
	mov.u32 	%r870, _ZZ9cuda_gemmIiLi128ELi8ELi1ELi256ELi64ELi64ELi0EEviiiPT_S1_S1_iiE3Ash;
	add.s32 	%r871, %r870, %r869;
	ld.shared.u32 	%r1414, [%r871+124];
	bra.uni 	$L__BB142_221;
$L__BB142_85:
	add.s32 	%r978, %r79, 1;
	setp.lt.s32 	%p118, %r978, %r14;
	selp.b32 	%r111, 0, %r14, %p118;
	add.s32 	%r979, %r79, 2;
	setp.lt.s32 	%p119, %r979, %r14;
	selp.b32 	%r112, 0, %r14, %p119;
	add.s32 	%r980, %r79, 3;
	setp.lt.s32 	%p120, %r980, %r14;
	selp.b32 	%r113, 0, %r14, %p120;
	add.s32 	%r981, %r79, 4;
	setp.lt.s32 	%p121, %r981, %r14;
	selp.b32 	%r114, 0, %r14, %p121;
	add.s32 	%r982, %r79, 5;
	setp.lt.s32 	%p122, %r982, %r14;
	selp.b32 	%r115, 0, %r14, %p122;
	add.s32 	%r983, %r79, 6;
	setp.lt.s32 	%p123, %r983, %r14;
	selp.b32 	%r116, 0, %r14, %p123;
	add.s32 	%r984, %r79, 7;
	setp.lt.s32 	%p124, %r984, %r14;
	selp.b32 	%r117, 0, %r14, %p124;
	add.s32 	%r985, %r79, 8;
	setp.lt.s32 	%p125, %r985, %r14;
	selp.b32 	%r118, 0, %r14, %p125;
	add.s32 	%r986, %r79, 9;
	setp.lt.s32 	%p126, %r986, %r14;
	selp.b32 	%r119, 0, %r14, %p126;
	add.s32 	%r987, %r79, 10;
	setp.lt.s32 	%p127, %r987, %r14;
	selp.b32 	%r120, 0, %r14, %p127;
	add.s32 	%r988, %r79, 11;
	setp.lt.s32 	%p128, %r988, %r14;
	selp.b32 	%r121, 0, %r14, %p128;
	add.s32 	%r989, %r79, 12;
	setp.lt.s32 	%p129, %r989, %r14;
	selp.b32 	%r122, 0, %r14, %p129;
	add.s32 	%r990, %r79, 13;
	setp.lt.s32 	%p130, %r990, %r14;
	selp.b32 	%r123, 0, %r14, %p130;
	add.s32 	%r991, %r79, 14;
	setp.lt.s32 	%p131, %r991, %r14;
	selp.b32 	%r124, 0, %r14, %p131;
	add.s32 	%r992, %r79, 15;
	setp.lt.s32 	%p132, %r992, %r14;
	selp.b32 	%r125, 0, %r14, %p132;
	add.s32 	%r993, %r79, 16;
	setp.lt.s32 	%p133, %r993, %r14;
	selp.b32 	%r126, 0, %r14, %p133;
	add.s32 	%r994, %r79, 17;
	setp.lt.s32 	%p134, %r994, %r14;
	selp.b32 	%r127, 0, %r14, %p134;
	add.s32 	%r995, %r79, 18;
	setp.lt.s32 	%p135, %r995, %r14;
	selp.b32 	%r128, 0, %r14, %p135;
	add.s32 	%r996, %r79, 19;
	setp.lt.s32 	%p136, %r996, %r14;
	selp.b32 	%r129, 0, %r14, %p136;
	add.s32 	%r997, %r79, 20;
	setp.lt.s32 	%p137, %r997, %r14;
	selp.b32 	%r130, 0, %r14, %p137;
	add.s32 	%r998, %r79, 21;
	setp.lt.s32 	%p138, %r998, %r14;
	selp.b32 	%r131, 0, %r14, %p138;
	add.s32 	%r999, %r79, 22;
	setp.lt.s32 	%p139, %r999, %r14;
	selp.b32 	%r132, 0, %r14, %p139;
	add.s32 	%r1000, %r79, 23;
	setp.lt.s32 	%p140, %r1000, %r14;
	selp.b32 	%r133, 0, %r14, %p140;
	add.s32 	%r1001, %r79, 24;
	setp.lt.s32 	%p141, %r1001, %r14;
	selp.b32 	%r134, 0, %r14, %p141;
	add.s32 	%r1002, %r79, 25;
	setp.lt.s32 	%p142, %r1002, %r14;
	selp.b32 	%r135, 0, %r14, %p142;
	add.s32 	%r1003, %r79, 26;
	setp.lt.s32 	%p143, %r1003, %r14;
	selp.b32 	%r136, 0, %r14, %p143;
	add.s32 	%r1004, %r79, 27;
	setp.lt.s32 	%p144, %r1004, %r14;
	selp.b32 	%r137, 0, %r14, %p144;
	add.s32 	%r1005, %r79, 28;
	setp.lt.s32 	%p145, %r1005, %r14;
	selp.b32 	%r138, 0, %r14, %p145;
	add.s32 	%r1006, %r79, 29;
	setp.lt.s32 	%p146, %r1006, %r14;
	selp.b32 	%r139, 0, %r14, %p146;
	add.s32 	%r1007, %r79, 30;
	setp.lt.s32 	%p147, %r1007, %r14;
	selp.b32 	%r140, 0, %r14, %p147;
	add.s32 	%r1008, %r79, 31;
	setp.lt.s32 	%p148, %r1008, %r14;
	selp.b32 	%r141, 0, %r14, %p148;
	setp.lt.s32 	%p149, %r79, %r658;
	selp.b32 	%r1009, 0, %r658, %p149;
	sub.s32 	%r142, %r79, %r1009;
	setp.lt.s32 	%p150, %r978, %r658;
	selp.b32 	%r1010, 0, %r658, %p150;
	sub.s32 	%r143, %r978, %r1010;
	setp.lt.s32 	%p151, %r979, %r658;
	selp.b32 	%r1011, 0, %r658, %p151;
	sub.s32 	%r144, %r979, %r1011;
	setp.lt.s32 	%p152, %r980, %r658;
	selp.b32 	%r1012, 0, %r658, %p152;
	sub.s32 	%r145, %r980, %r1012;
	setp.lt.s32 	%p153, %r981, %r658;
	selp.b32 	%r1013, 0, %r658, %p153;
	sub.s32 	%r146, %r981, %r1013;
	setp.lt.s32 	%p154, %r982, %r658;
	selp.b32 	%r1014, 0, %r658, %p154;
	sub.s32 	%r147, %r982, %r1014;
	setp.lt.s32 	%p155, %r983, %r658;
	selp.b32 	%r1015, 0, %r658, %p155;
	sub.s32 	%r148, %r983, %r1015;
	setp.lt.s32 	%p156, %r984, %r658;
	selp.b32 	%r1016, 0, %r658, %p156;
	sub.s32 	%r149, %r984, %r1016;
	setp.lt.s32 	%p157, %r985, %r658;
	selp.b32 	%r1017, 0, %r658, %p157;
	sub.s32 	%r150, %r985, %r1017;
	setp.lt.s32 	%p158, %r986, %r658;
	selp.b32 	%r1018, 0, %r658, %p158;
	sub.s32 	%r151, %r986, %r1018;
	setp.lt.s32 	%p159, %r987, %r658;
	selp.b32 	%r1019, 0, %r658, %p159;
	sub.s32 	%r152, %r987, %r1019;
	setp.lt.s32 	%p160, %r988, %r658;
	selp.b32 	%r1020, 0, %r658, %p160;
	sub.s32 	%r153, %r988, %r1020;
	setp.lt.s32 	%p161, %r989, %r658;
	selp.b32 	%r1021, 0, %r658, %p161;
	sub.s32 	%r154, %r989, %r1021;
	setp.lt.s32 	%p162, %r990, %r658;
	selp.b32 	%r1022, 0, %r658, %p162;
	sub.s32 	%r155, %r990, %r1022;
	setp.lt.s32 	%p163, %r991, %r658;
	selp.b32 	%r1023, 0, %r658, %p163;
	sub.s32 	%r156, %r991, %r1023;
	setp.lt.s32 	%p164, %r992, %r658;
	selp.b32 	%r1024, 0, %r658, %p164;
	sub.s32 	%r157, %r992, %r1024;
	setp.lt.s32 	%p165, %r993, %r658;
	selp.b32 	%r1025, 0, %r658, %p165;
	sub.s32 	%r158, %r993, %r1025;
	setp.lt.s32 	%p166, %r994, %r658;
	selp.b32 	%r1026, 0, %r658, %p166;
	sub.s32 	%r159, %r994, %r1026;
	setp.lt.s32 	%p167, %r995, %r658;
	selp.b32 	%r1027, 0, %r658, %p167;
	sub.s32 	%r160, %r995, %r1027;
	setp.lt.s32 	%p168, %r996, %r658;
	selp.b32 	%r1028, 0, %r658, %p168;
	sub.s32 	%r161, %r996, %r1028;
	setp.lt.s32 	%p169, %r997, %r658;
	selp.b32 	%r1029, 0, %r658, %p169;
	sub.s32 	%r162, %r997, %r1029;
	setp.lt.s32 	%p170, %r998, %r658;
	selp.b32 	%r1030, 0, %r658, %p170;
	sub.s32 	%r163, %r998, %r1030;
	setp.lt.s32 	%p171, %r999, %r658;
	selp.b32 	%r1031, 0, %r658, %p171;
	sub.s32 	%r164, %r999, %r1031;
	setp.lt.s32 	%p172, %r1000, %r658;
	selp.b32 	%r1032, 0, %r658, %p172;
	sub.s32 	%r165, %r1000, %r1032;
	setp.lt.s32 	%p173, %r1001, %r658;
	selp.b32 	%r1033, 0, %r658, %p173;
	sub.s32 	%r166, %r1001, %r1033;
	setp.lt.s32 	%p174, %r1002, %r658;
	selp.b32 	%r1034, 0, %r658, %p174;
	sub.s32 	%r167, %r1002, %r1034;
	setp.lt.s32 	%p175, %r1003, %r658;
	selp.b32 	%r1035, 0, %r658, %p175;
	sub.s32 	%r168, %r1003, %r1035;
	setp.lt.s32 	%p176, %r1004, %r658;
	selp.b32 	%r1036, 0, %r658, %p176;
	sub.s32 	%r169, %r1004, %r1036;
	setp.lt.s32 	%p177, %r1005, %r658;
	selp.b32 	%r1037, 0, %r658, %p177;
	sub.s32 	%r170, %r1005, %r1037;
	setp.lt.s32 	%p178, %r1006, %r658;
	selp.b32 	%r1038, 0, %r658, %p178;
	sub.s32 	%r171, %r1006, %r1038;
	setp.lt.s32 	%p179, %r1007, %r658;
	selp.b32 	%r1039, 0, %r658, %p179;
	sub.s32 	%r172, %r1007, %r1039;
	setp.lt.s32 	%p180, %r1008, %r658;
	selp.b32 	%r1040, 0, %r658, %p180;
	sub.s32 	%r173, %r1008, %r1040;
	mov.b32 	%r1349, 0;
$L__BB142_86:
	add.s32 	%r207, %r1349, %r8;
	mad.lo.s32 	%r208, %r207, %r658, %r79;
	mov.b32 	%r1382, 0;
	mov.pred 	%p288, -1;
$L__BB142_87:
	mov.pred 	%p1, %p288;
	sub.s32 	%r242, %r658, %r1382;
	add.s32 	%r243, %r1382, %r208;
	setp.lt.s32 	%p182, %r242, 1;
	@%p182 bra 	$L__BB142_89;
	sub.s32 	%r1042, %r243, %r18;
	shl.b32 	%r1043, %r1042, 2;
	mov.u32 	%r1044, _ZZ9cuda_gemmIiLi128ELi8ELi1ELi256ELi64ELi64ELi0EEviiiPT_S1_S1_iiE3Ash;
	add.s32 	%r1045, %r1044, %r1043;
	ld.shared.u32 	%r1383, [%r1045];
$L__BB142_89:
	setp.lt.s32 	%p183, %r242, 2;
	@%p183 bra 	$L__BB142_91;
	sub.s32 	%r1046, %r243, %r111;
	shl.b32 	%r1047, %r1046, 2;
	mov.u32 	%r1048, _ZZ9cuda_gemmIiLi128ELi8ELi1ELi256ELi64ELi64ELi0EEviiiPT_S1_S1_iiE3Ash;
	add.s32 	%r1049, %r1048, %r1047;
	ld.shared.u32 	%r1384, [%r1049+4];
$L__BB142_91:
	setp.lt.s32 	%p184, %r242, 3;
	@%p184 bra 	$L__BB142_93;
	sub.s32 	%r1050, %r243, %r112;
	shl.b32 	%r1051, %r1050, 2;
	mov.u32 	%r1052, _ZZ9cuda_gemmIiLi128ELi8ELi1ELi256ELi64ELi64ELi0EEviiiPT_S1_S1_iiE3Ash;
	add.s32 	%r1053, %r1052, %r1051;
	ld.shared.u32 	%r1385, [%r1053+8];
$L__BB142_93:
	setp.lt.s32 	%p185, %r242, 4;
	@%p185 bra 	$L__BB142_95;
	sub.s32 	%r1054, %r243, %r113;
	shl.b32 	%r1055, %r1054, 2;
	mov.u32 	%r1056, _ZZ9cuda_gemmIiLi128ELi8ELi1ELi256ELi64ELi64ELi0EEviiiPT_S1_S1_iiE3Ash;
	add.s32 	%r1057, %r1056, %r1055;
	ld.shared.u32 	%r1386, [%r1057+12];
$L__BB142_95:
	setp.lt.s32 	%p186, %r242, 5;
	@%p186 bra 	$L__BB142_97;
	sub.s32 	%r1058, %r243, %r114;
	shl.b32 	%r1059, %r1058, 2;
	mov.u32 	%r1060, _ZZ9cuda_gemmIiLi128ELi8ELi1ELi256ELi64ELi64ELi0EEviiiPT_S1_S1_iiE3Ash;
	add.s32 	%r1061, %r1060, %r1059;
	ld.shared.u32 	%r1387, [%r1061+16];
$L__BB142_97:
	setp.lt.s32 	%p187, %r242, 6;
	@%p187 bra 	$L__BB142_99;
	sub.s32 	%r1062, %r243, %r115;
	shl.b32 	%r1063, %r1062, 2;
	mov.u32 	%r1064, _ZZ9cuda_gemmIiLi128ELi8ELi1ELi256ELi64ELi64ELi0EEviiiPT_S1_S1_iiE3Ash;
	add.s32 	%r1065, %r1064, %r1063;
	ld.shared.u32 	%r1388, [%r1065+20];
$L__BB142_99:
	setp.lt.s32 	%p188, %r242, 7;
	@%p188 bra 	$L__BB142_101;
	sub.s32 	%r1066, %r243, %r116;
	shl.b32 	%r1067, %r1066, 2;
	mov.u32 	%r1068, _ZZ9cuda_gemmIiLi128ELi8ELi1ELi256ELi64ELi64ELi0EEviiiPT_S1_S1_iiE3Ash;
	add.s32 	%r1069, %r1068, %r1067;
	ld.shared.u32 	%r1389, [%r1069+24];
$L__BB142_101:
	setp.lt.s32 	%p189, %r242, 8;
	@%p189 bra 	$L__BB142_103;
	sub.s32 	%r1070, %r243, %r117;
	shl.b32 	%r1071, %r1070, 2;
	mov.u32 	%r1072, _ZZ9cuda_gemmIiLi128ELi8ELi1ELi256ELi64ELi64ELi0EEviiiPT_S1_S1_iiE3Ash;
	add.s32 	%r1073, %r1072, %r1071;
	ld.shared.u32 	%r1390, [%r1073+28];
$L__BB142_103:
	setp.lt.s32 	%p190, %r242, 9;
	@%p190 bra 	$L__BB142_105;
	sub.s32 	%r1074, %r243, %r118;
	shl.b32 	%r1075, %r1074, 2;
	mov.u32 	%r1076, _ZZ9cuda_gemmIiLi128ELi8ELi1ELi256ELi64ELi64ELi0EEviiiPT_S1_S1_iiE3Ash;
	add.s32 	%r1077, %r1076, %r1075;
	ld.shared.u32 	%r1391, [%r1077+32];
$L__BB142_105:
	setp.lt.s32 	%p191, %r242, 10;
	@%p191 bra 	$L__BB142_107;
	sub.s32 	%r1078, %r243, %r119;
	shl.b32 	%r1079, %r1078, 2;
	mov.u32 	%r1080, _ZZ9cuda_gemmIiLi128ELi8ELi1ELi256ELi64ELi64ELi0EEviiiPT_S1_S1_iiE3Ash;
	add.s32 	%r1081, %r1080, %r1079;
	ld.shared.u32 	%r1392, [%r1081+36];
$L__BB142_107:
	setp.lt.s32 	%p192, %r242, 11;
	@%p192 bra 	$L__BB142_109;
	sub.s32 	%r1082, %r243, %r120;
	shl.b32 	%r1083, %r1082, 2;
	mov.u32 	%r1084, _ZZ9cuda_gemmIiLi128ELi8ELi1ELi256ELi64ELi64ELi0EEviiiPT_S1_S1_iiE3Ash;
	add.s32 	%r1085, %r1084, %r1083;
	ld.shared.u32 	%r1393, [%r1085+40];
$L__BB142_109:
	setp.lt.s32 	%p193, %r242, 12;
	@%p193 bra 	$L__BB142_111;
	sub.s32 	%r1086, %r243, %r121;
	shl.b32 	%r1087, %r1086, 2;
	mov.u32 	%r1088, _ZZ9cuda_gemmIiLi128ELi8ELi1ELi256ELi64ELi64ELi0EEviiiPT_S1_S1_iiE3Ash;
	add.s32 	%r1089, %r1088, %r1087;
	ld.shared.u32 	%r1394, [%r1089+44];
$L__BB142_111:
	setp.lt.s32 	%p194, %r242, 13;
	@%p194 bra 	$L__BB142_113;
	sub.s32 	%r1090, %r243, %r122;
	shl.b32 	%r1091, %r1090, 2;
	mov.u32 	%r1092, _ZZ9cuda_gemmIiLi128ELi8ELi1ELi256ELi64ELi64ELi0EEviiiPT_S1_S1_iiE3Ash;
	add.s32 	%r1093, %r1092, %r1091;
	ld.shared.u32 	%r1395, [%r1093+48];
$L__BB142_113:
	setp.lt.s32 	%p195, %r242, 14;
	@%p195 bra 	$L__BB142_115;
	sub.s32 	%r1094, %r243, %r123;
	shl.b32 	%r1095, %r1094, 2;
	mov.u32 	%r1096, _ZZ9cuda_gemmIiLi128ELi8ELi1ELi256ELi64ELi64ELi0EEviiiPT_S1_S1_iiE3Ash;
	add.s32 	%r1097, %r1096, %r1095;
	ld.shared.u32 	%r1396, [%r1097+52];
$L__BB142_115:
	setp.lt.s32 	%p196, %r242, 15;
	@%p196 bra 	$L__BB142_117;
	sub.s32 	%r1098, %r243, %r124;
	shl.b32 	%r1099, %r1098, 2;
	mov.u32 	%r1100, _ZZ9cuda_gemmIiLi128ELi8ELi1ELi256ELi64ELi64ELi0EEviiiPT_S1_S1_iiE3Ash;
	add.s32 	%r1101, %r1100, %r1099;
	ld.shared.u32 	%r1397, [%r1101+56];
$L__BB142_117:
	setp.lt.s32 	%p197, %r242, 16;
	@%p197 bra 	$L__BB142_119;
	sub.s32 	%r1102, %r243, %r125;
	shl.b32 	%r1103, %r1102, 2;
	mov.u32 	%r1104, _ZZ9cuda_gemmIiLi128ELi8ELi1ELi256ELi64ELi64ELi0EEviiiPT_S1_S1_iiE3Ash;
	add.s32 	%r1105, %r1104, %r1103;
	ld.shared.u32 	%r1398, [%r1105+60];
$L__BB142_119:
	setp.lt.s32 	%p198, %r242, 17;
	@%p198 bra 	$L__BB142_121;
	sub.s32 	%r1106, %r243, %r126;
	shl.b32 	%r1107, %r1106, 2;
	mov.u32 	%r1108, _ZZ9cuda_gemmIiLi128ELi8ELi1ELi256ELi64ELi64ELi0EEviiiPT_S1_S1_iiE3Ash;
	add.s32 	%r1109, %r1108, %r1107;
	ld.shared.u32 	%r1399, [%r1109+64];
$L__BB142_121:
	setp.lt.s32 	%p199, %r242, 18;
	@%p199 bra 	$L__BB142_123;
	sub.s32 	%r1110, %r243, %r127;
	shl.b32 	%r1111, %r1110, 2;
	mov.u32 	%r1112, _ZZ9cuda_gemmIiLi128ELi8ELi1ELi256ELi64ELi64ELi0EEviiiPT_S1_S1_iiE3Ash;
	add.s32 	%r1113, %r1112, %r1111;
	ld.shared.u32 	%r1400, [%r1113+68];
$L__BB142_123:
	setp.lt.s32 	%p200, %r242, 19;
	@%p200 bra 	$L__BB142_125;
	sub.s32 	%r1114, %r243, %r128;
	shl.b32 	%r1115, %r1114, 2;
	mov.u32 	%r1116, _ZZ9cuda_gemmIiLi128ELi8ELi1ELi256ELi64ELi64ELi0EEviiiPT_S1_S1_iiE3Ash;
	add.s32 	%r1117, %r1116, %r1115;
	ld.shared.u32 	%r1401, [%r1117+72];
$L__BB142_125:
	setp.lt.s32 	%p201, %r242, 20;
	@%p201 bra 	$L__BB142_127;
	sub.s32 	%r1118, %r243, %r129;
	shl.b32 	%r1119, %r1118, 2;
	mov.u32 	%r1120, _ZZ9cuda_gemmIiLi128ELi8ELi1ELi256ELi64ELi64ELi0EEviiiPT_S1_S1_iiE3Ash;
	add.s32 	%r1121, %r1120, %r1119;
	ld.shared.u32 	%r1402, [%r1121+76];
$L__BB142_127:
	setp.lt.s32 	%p202, %r242, 21;
	@%p202 bra 	$L__BB142_129;
	sub.s32 	%r1122, %r243, %r130;
	shl.b32 	%r1123, %r1122, 2;
	mov.u32 	%r1124, _ZZ9cuda_gemmIiLi128ELi8ELi1ELi256ELi64ELi64ELi0EEviiiPT_S1_S1_iiE3Ash;
	add.s32 	%r1125, %r1124, %r1123;
	ld.shared.u32 	%r1403, [%r1125+80];
$L__BB142_129:
	setp.lt.s32 	%p203, %r242, 22;
	@%p203 bra 	$L__BB142_131;
	sub.s32 	%r1126, %r243, %r131;
	shl.b32 	%r1127, %r1126, 2;
	mov.u32 	%r1128, _ZZ9cuda_gemmIiLi128ELi8ELi1ELi256ELi64ELi64ELi0EEviiiPT_S1_S1_iiE3Ash;
	add.s32 	%r1129, %r1128, %r1127;
	ld.shared.u32 	%r1404, [%r1129+84];
$L__BB142_131:
	setp.lt.s32 	%p204, %r242, 23;
	@%p204 bra 	$L__BB142_133;
	sub.s32 	%r1130, %r243, %r132;
	shl.b32 	%r1131, %r1130, 2;
	mov.u32 	%r1132, _ZZ9cuda_gemmIiLi128ELi8ELi1ELi256ELi64ELi64ELi0EEviiiPT_S1_S1_iiE3Ash;
	add.s32 	%r1133, %r1132, %r1131;
	ld.shared.u32 	%r1405, [%r1133+88];
$L__BB142_133:
	setp.lt.s32 	%p205, %r242, 24;
	@%p205 bra 	$L__BB142_135;
	sub.s32 	%r1134, %r243, %r133;
	shl.b32 	%r1135, %r1134, 2;
	mov.u32 	%r1136, _ZZ9cuda_gemmIiLi128ELi8ELi1ELi256ELi64ELi64ELi0EEviiiPT_S1_S1_iiE3Ash;
	add.s32 	%r1137, %r1136, %r1135;
	ld.shared.u32 	%r1406, [%r1137+92];
$L__BB142_135:
	setp.lt.s32 	%p206, %r242, 25;
	@%p206 bra 	$L__BB142_137;
	sub.s32 	%r1138, %r243, %r134;
	shl.b32 	%r1139, %r1138, 2;
	mov.u32 	%r1140, _ZZ9cuda_gemmIiLi128ELi8ELi1ELi256ELi64ELi64ELi0EEviiiPT_S1_S1_iiE3Ash;
	add.s32 	%r1141, %r1140, %r1139;
	ld.shared.u32 	%r1407, [%r1141+96];
$L__BB142_137:
	setp.lt.s32 	%p207, %r242, 26;
	@%p207 bra 	$L__BB142_139;
	sub.s32 	%r1142, %r243, %r135;
	shl.b32 	%r1143, %r1142, 2;
	mov.u32 	%r1144, _ZZ9cuda_gemmIiLi128ELi8ELi1ELi256ELi64ELi64ELi0EEviiiPT_S1_S1_iiE3Ash;
	add.s32 	%r1145, %r1144, %r1143;
	ld.shared.u32 	%r1408, [%r1145+100];
$L__BB142_139:
	setp.lt.s32 	%p208, %r242, 27;
	@%p208 bra 	$L__BB142_141;
	sub.s32 	%r1146, %r243, %r136;
	shl.b32 	%r1147, %r1146, 2;
	mov.u32 	%r1148, _ZZ9cuda_gemmIiLi128ELi8ELi1ELi256ELi64ELi64ELi0EEviiiPT_S1_S1_iiE3Ash;
	add.s32 	%r1149, %r1148, %r1147;
	ld.shared.u32 	%r1409, [%r1149+104];
$L__BB142_141:
	setp.lt.s32 	%p209, %r242, 28;
	@%p209 bra 	$L__BB142_143;
	sub.s32 	%r1150, %r243, %r137;
	shl.b32 	%r1151, %r1150, 2;
	mov.u32 	%r1152, _ZZ9cuda_gemmIiLi128ELi8ELi1ELi256ELi64ELi64ELi0EEviiiPT_S1_S1_iiE3Ash;
	add.s32 	%r1153, %r1152, %r1151;
	ld.shared.u32 	%r1410, [%r1153+108];
$L__BB142_143:
	setp.lt.s32 	%p210, %r242, 29;
	@%p210 bra 	$L__BB142_145;
	sub.s32 	%r1154, %r243, %r138;
	shl.b32 	%r1155, %r1154, 2;
	mov.u32 	%r1156, _ZZ9cuda_gemmIiLi128ELi8ELi1ELi256ELi64ELi64ELi0EEviiiPT_S1_S1_iiE3Ash;
	add.s32 	%r1157, %r1156, %r1155;
	ld.shared.u32 	%r1411, [%r1157+112];
$L__BB142_145:
	setp.lt.s32 	%p211, %r242, 30;
	@%p211 bra 	$L__BB142_147;
	sub.s32 	%r1158, %r243, %r139;
	shl.b32 	%r1159, %r1158, 2;
	mov.u32 	%r1160, _ZZ9cuda_gemmIiLi128ELi8ELi1ELi256ELi64ELi64ELi0EEviiiPT_S1_S1_iiE3Ash;
	add.s32 	%r1161, %r1160, %r1159;
	ld.shared.u32 	%r1412, [%r1161+116];
$L__BB142_147:
	setp.lt.s32 	%p212, %r242, 31;
	@%p212 bra 	$L__BB142_149;
	sub.s32 	%r1162, %r243, %r140;
	shl.b32 	%r1163, %r1162, 2;
	mov.u32 	%r1164, _ZZ9cuda_gemmIiLi128ELi8ELi1ELi256ELi64ELi64ELi0EEviiiPT_S1_S1_iiE3Ash;
	add.s32 	%r1165, %r1164, %r1163;
	ld.shared.u32 	%r1413, [%r1165+120];
$L__BB142_149:
	setp.lt.s32 	%p213, %r242, 32;
	@%p213 bra 	$L__BB142_151;
	sub.s32 	%r1166, %r243, %r141;
	shl.b32 	%r1167, %r1166, 2;
	mov.u32 	%r1168, _ZZ9cuda_gemmIiLi128ELi8ELi1ELi256ELi64ELi64ELi0EEviiiPT_S1_S1_iiE3Ash;
	add.s32 	%r1169, %r1168, %r1167;
	ld.shared.u32 	%r1414, [%r1169+124];
$L__BB142_151:
	setp.lt.s32 	%p214, %r9, %r657;
	@%p214 bra 	$L__BB142_154;
$L__BB142_152:
	mov.b32 	%r1382, 32;
	mov.pred 	%p288, 0;
	@%p1 bra 	$L__BB142_87;
	add.s32 	%r1349, %r1349, %r7;
	setp.lt.s32 	%p281, %r1349, %r6;
	@%p281 bra 	$L__BB142_86;
	bra.uni 	$L__BB142_290;
$L__BB142_154:
	add.s32 	%r1170, %r79, %r1382;
	shl.b32 	%r1171, %r1170, 2;
	mov.u32 	%r1172, _ZZ9cuda_gemmIiLi128ELi8ELi1ELi256ELi64ELi64ELi0EEviiiPT_S1_S1_iiE11kron_fac_sh;
	add.s32 	%r308, %r1172, %r1171;
	mov.u32 	%r1415, %r9;
$L__BB142_155:
	mad.lo.s32 	%r1174, %r1415, 260, %r308;
	ld.shared.u32 	%r310, [%r1174];
	mov.b32 	%r1417, 0;
	@%p182 bra 	$L__BB142_157;
	shfl.sync.idx.b32	%r1175|%p216, %r310, %r142, %r15, -1;
	mul.lo.s32 	%r1417, %r1175, %r1383;
$L__BB142_157:
	@%p183 bra 	$L__BB142_159;
	shfl.sync.idx.b32	%r1176|%p218, %r310, %r143, %r15, -1;
	mad.lo.s32 	%r1417, %r1176, %r1384, %r1417;
$L__BB142_159:
	@%p184 bra 	$L__BB142_161;
	shfl.sync.idx.b32	%r1177|%p220, %r310, %r144, %r15, -1;
	mad.lo.s32 	%r1417, %r1177, %r1385, %r1417;
$L__BB142_161:
	@%p185 bra 	$L__BB142_163;
	shfl.sync.idx.b32	%r1178|%p222, %r310, %r145, %r15, -1;
	mad.lo.s32 	%r1417, %r1178, %r1386, %r1417;
$L__BB142_163:
	@%p186 bra 	$L__BB142_165;
	shfl.sync.idx.b32	%r1179|%p224, %r310, %r146, %r15, -1;
	mad.lo.s32 	%r1417, %r1179, %r1387, %r1417;
$L__BB142_165:
	setp.lt.s32 	%p225, %r242, 6;
	@%p225 bra 	$L__BB142_167;
	shfl.sync.idx.b32	%r1180|%p226, %r310, %r147, %r15, -1;
	mad.lo.s32 	%r1417, %r1180, %r1388, %r1417;
$L__BB142_167:
	setp.lt.s32 	%p227, %r242, 7;
	@%p227 bra 	$L__BB142_169;
	shfl.sync.idx.b32	%r1181|%p228, %r310, %r148, %r15, -1;
	mad.lo.s32 	%r1417, %r1181, %r1389, %r1417;
$L__BB142_169:
	setp.lt.s32 	%p229, %r242, 8;
	@%p229 bra 	$L__BB142_171;
	shfl.sync.idx.b32	%r1182|%p230, %r310, %r149, %r15, -1;
	mad.lo.s32 	%r1417, %r1182, %r1390, %r1417;
$L__BB142_171:
	setp.lt.s32 	%p231, %r242, 9;
	@%p231 bra 	$L__BB142_173;
	shfl.sync.idx.b32	%r1183|%p232, %r310, %r150, %r15, -1;
	mad.lo.s32 	%r1417, %r1183, %r1391, %r1417;
$L__BB142_173:
	setp.lt.s32 	%p233, %r242, 10;
	@%p233 bra 	$L__BB142_175;
	shfl.sync.idx.b32	%r1184|%p234, %r310, %r151, %r15, -1;
	mad.lo.s32 	%r1417, %r1184, %r1392, %r1417;
$L__BB142_175:
	setp.lt.s32 	%p235, %r242, 11;
	@%p235 bra 	$L__BB142_177;
	shfl.sync.idx.b32	%r1185|%p236, %r310, %r152, %r15, -1;
	mad.lo.s32 	%r1417, %r1185, %r1393, %r1417;
$L__BB142_177:
	setp.lt.s32 	%p237, %r242, 12;
	@%p237 bra 	$L__BB142_179;
	shfl.sync.idx.b32	%r1186|%p238, %r310, %r153, %r15, -1;
	mad.lo.s32 	%r1417, %r1186, %r1394, %r1417;
$L__BB142_179:
	setp.lt.s32 	%p239, %r242, 13;
	@%p239 bra 	$L__BB142_181;
	shfl.sync.idx.b32	%r1187|%p240, %r310, %r154, %r15, -1;
	mad.lo.s32 	%r1417, %r1187, %r1395, %r1417;
$L__BB142_181:
	setp.lt.s32 	%p241, %r242, 14;
	@%p241 bra 	$L__BB142_183;
	shfl.sync.idx.b32	%r1188|%p242, %r310, %r155, %r15, -1;
	mad.lo.s32 	%r1417, %r1188, %r1396, %r1417;
$L__BB142_183:
	setp.lt.s32 	%p243, %r242, 15;
	@%p243 bra 	$L__BB142_185;
	shfl.sync.idx.b32	%r1189|%p244, %r310, %r156, %r15, -1;
	mad.lo.s32 	%r1417, %r1189, %r1397, %r1417;
$L__BB142_185:
	setp.lt.s32 	%p245, %r242, 16;
	@%p245 bra 	$L__BB142_187;
	shfl.sync.idx.b32	%r1190|%p246, %r310, %r157, %r15, -1;
	mad.lo.s32 	%r1417, %r1190, %r1398, %r1417;
$L__BB142_187:
	setp.lt.s32 	%p247, %r242, 17;
	@%p247 bra 	$L__BB142_189;
	shfl.sync.idx.b32	%r1191|%p248, %r310, %r158, %r15, -1;
	mad.lo.s32 	%r1417, %r1191, %r1399, %r1417;
$L__BB142_189:
	setp.lt.s32 	%p249, %r242, 18;
	@%p249 bra 	$L__BB142_191;
	shfl.sync.idx.b32	%r1192|%p250, %r310, %r159, %r15, -1;
	mad.lo.s32 	%r1417, %r1192, %r1400, %r1417;
$L__BB142_191:
	setp.lt.s32 	%p251, %r242, 19;
	@%p251 bra 	$L__BB142_193;
	shfl.sync.idx.b32	%r1193|%p252, %r310, %r160, %r15, -1;
	mad.lo.s32 	%r1417, %r1193, %r1401, %r1417;
$L__BB142_193:
	setp.lt.s32 	%p253, %r242, 20;
	@%p253 bra 	$L__BB142_195;
	shfl.sync.idx.b32	%r1194|%p254, %r310, %r161, %r15, -1;
	mad.lo.s32 	%r1417, %r1194, %r1402, %r1417;
$L__BB142_195:
	setp.lt.s32 	%p255, %r242, 21;
	@%p255 bra 	$L__BB142_197;
	shfl.sync.idx.b32	%r1195|%p256, %r310, %r162, %r15, -1;
	mad.lo.s32 	%r1417, %r1195, %r1403, %r1417;
$L__BB142_197:
	setp.lt.s32 	%p257, %r242, 22;
	@%p257 bra 	$L__BB142_199;
	shfl.sync.idx.b32	%r1196|%p258, %r310, %r163, %r15, -1;
	mad.lo.s32 	%r1417, %r1196, %r1404, %r1417;
$L__BB142_199:
	setp.lt.s32 	%p259, %r242, 23;
	@%p259 bra 	$L__BB142_201;
	shfl.sync.idx.b32	%r1197|%p260, %r310, %r164, %r15, -1;
	mad.lo.s32 	%r1417, %r1197, %r1405, %r1417;
$L__BB142_201:
	setp.lt.s32 	%p261, %r242, 24;
	@%p261 bra 	$L__BB142_203;
	shfl.sync.idx.b32	%r1198|%p262, %r310, %r165, %r15, -1;
	mad.lo.s32 	%r1417, %r1198, %r1406, %r1417;
$L__BB142_203:
	setp.lt.s32 	%p263, %r242, 25;
	@%p263 bra 	$L__BB142_205;
	shfl.sync.idx.b32	%r1199|%p264, %r310, %r166, %r15, -1;
	mad.lo.s32 	%r1417, %r1199, %r1407, %r1417;
$L__BB142_205:
	setp.lt.s32 	%p265, %r242, 26;
	@%p265 bra 	$L__BB142_207;
	shfl.sync.idx.b32	%r1200|%p266, %r310, %r167, %r15, -1;
	mad.lo.s32 	%r1417, %r1200, %r1408, %r1417;
$L__BB142_207:
	setp.lt.s32 	%p267, %r242, 27;
	@%p267 bra 	$L__BB142_209;
	shfl.sync.idx.b32	%r1201|%p268, %r310, %r168, %r15, -1;
	mad.lo.s32 	%r1417, %r1201, %r1409, %r1417;
$L__BB142_209:
	setp.lt.s32 	%p269, %r242, 28;
	@%p269 bra 	$L__BB142_211;
	shfl.sync.idx.b32	%r1202|%p270, %r310, %r169, %r15, -1;
	mad.lo.s32 	%r1417, %r1202, %r1410, %r1417;
$L__BB142_211:
	setp.lt.s32 	%p271, %r242, 29;
	@%p271 bra 	$L__BB142_213;
	shfl.sync.idx.b32	%r1203|%p272, %r310, %r170, %r15, -1;
	mad.lo.s32 	%r1417, %r1203, %r1411, %r1417;
$L__BB142_213:
	setp.lt.s32 	%p273, %r242, 30;
	@%p273 bra 	$L__BB142_215;
	shfl.sync.idx.b32	%r1204|%p274, %r310, %r171, %r15, -1;
	mad.lo.s32 	%r1417, %r1204, %r1412, %r1417;
$L__BB142_215:
	setp.lt.s32 	%p275, %r242, 31;
	@%p275 bra 	$L__BB142_217;
	shfl.sync.idx.b32	%r1205|%p276, %r310, %r172, %r15, -1;
	mad.lo.s32 	%r1417, %r1205, %r1413, %r1417;
$L__BB142_217:
	setp.lt.s32 	%p277, %r242, 32;
	@%p277 bra 	$L__BB142_219;
	shfl.sync.idx.b32	%r1206|%p278, %r310, %r173, %r15, -1;
	mad.lo.s32 	%r1417, %r1206, %r1414, %r1417;
$L__BB142_219:
	mad.lo.s32 	%r1207, %r1415, %r6, %r207;
	shl.b32 	%r1208, %r1207, 2;
	mov.u32 	%r1209, _ZZ9cuda_gemmIiLi128ELi8ELi1ELi256ELi64ELi64ELi0EEviiiPT_S1_S1_iiE3Csh;
	add.s32 	%r1210, %r1209, %r1208;
	ld.shared.u32 	%r1211, [%r1210];
	add.s32 	%r1212, %r1211, %r1417;
	st.shared.u32 	[%r1210], %r1212;
	add.s32 	%r1415, %r1415, %r11;
	setp.lt.s32 	%p279, %r1415, %r657;
	@%p279 bra 	$L__BB142_155;
	bra.uni 	$L__BB142_152;
$L__BB142_220:
	shl.b32 	%r704, %r1316, 2;
	mov.u32 	%r705, _ZZ9cuda_gemmIiLi128ELi8ELi1ELi256ELi64ELi64ELi0EEviiiPT_S1_S1_iiE3Csh;
	add.s32 	%r706, %r705, %r704;
	mov.b32 	%r707, 0;
	st.shared.u32 	[%r706], %r707;
	add.s32 	%r708, %r706, %r17;
	st.shared.u32 	[%r708], %r707;
	add.s32 	%r709, %r708, %r17;
	st.shared.u32 	[%r709], %r707;
	add.s32 	%r710, %r709, %r17;
	st.shared.u32 	[%r710], %r707;
	add.s32 	%r1316, %r17, %r1316;
	setp.lt.u32 	%p15, %r1316, 256;
	@%p15 bra 	$L__BB142_220;
	bra.uni 	$L__BB142_17;
$L__BB142_221:
	setp.lt.s32 	%p82, %r9, %r657;
	@%p82 bra 	$L__BB142_222;
	bra.uni 	$L__BB142_288;
$L__BB142_222:
	add.s32 	%r449, %r79, %r1514;
	sub.s32 	%r450, %r449, %r80;
	sub.s32 	%r451, %r449, %r81;
	sub.s32 	%r452, %r449, %r82;
	sub.s32 	%r453, %r449, %r83;
	sub.s32 	%r454, %r449, %r84;
	sub.s32 	%r455, %r449, %r85;
	sub.s32 	%r456, %r449, %r86;
	sub.s32 	%r457, %r449, %r87;
	sub.s32 	%r458, %r449, %r88;
	sub.s32 	%r459, %r449, %r89;
	sub.s32 	%r460, %r449, %r90;
	sub.s32 	%r461, %r449, %r91;
	sub.s32 	%r462, %r449, %r92;
	sub.s32 	%r463, %r449, %r93;
	sub.s32 	%r464, %r449, %r94;
	sub.s32 	%r465, %r449, %r95;
	sub.s32 	%r466, %r449, %r96;
	sub.s32 	%r467, %r449, %r97;
	sub.s32 	%r468, %r449, %r98;
	sub.s32 	%r469, %r449, %r99;
	sub.s32 	%r470, %r449, %r100;
	sub.s32 	%r471, %r449, %r101;
	sub.s32 	%r472, %r449, %r102;
	sub.s32 	%r473, %r449, %r103;
	sub.s32 	%r474, %r449, %r104;
	sub.s32 	%r475, %r449, %r105;
	sub.s32 	%r476, %r449, %r106;
	sub.s32 	%r477, %r449, %r107;
	sub.s32 	%r478, %r449, %r108;
	sub.s32 	%r479, %r449, %r109;
	sub.s32 	%r480, %r449, %r110;
	shl.b32 	%r877, %r450, 2;
	shl.b32 	%r880, %r451, 2;
	shl.b32 	%r883, %r452, 2;
	shl.b32 	%r886, %r453, 2;
	shl.b32 	%r889, %r454, 2;
	shl.b32 	%r892, %r455, 2;
	shl.b32 	%r895, %r456, 2;
	shl.b32 	%r898, %r457, 2;
	shl.b32 	%r901, %r458, 2;
	shl.b32 	%r904, %r459, 2;
	shl.b32 	%r907, %r460, 2;
	shl.b32 	%r910, %r461, 2;
	shl.b32 	%r913, %r462, 2;
	shl.b32 	%r916, %r463, 2;
	shl.b32 	%r919, %r464, 2;
	shl.b32 	%r922, %r465, 2;
	shl.b32 	%r925, %r466, 2;
	shl.b32 	%r928, %r467, 2;
	shl.b32 	%r931, %r468, 2;
	shl.b32 	%r934, %r469, 2;
	shl.b32 	%r937, %r470, 2;
	shl.b32 	%r940, %r471, 2;
	shl.b32 	%r943, %r472, 2;
	shl.b32 	%r946, %r473, 2;
	shl.b32 	%r949, %r474, 2;
	shl.b32 	%r952, %r475, 2;
	shl.b32 	%r955, %r476, 2;
	shl.b32 	%r958, %r477, 2;
	shl.b32 	%r961, %r478, 2;
	shl.b32 	%r964, %r479, 2;
	shl.b32 	%r967, %r480, 2;
	mov.u32 	%r1547, %r9;
$L__BB142_223:
	setp.lt.s32 	%p83, %r447, 1;
	mov.u32 	%r873, _ZZ9cuda_gemmIiLi128ELi8ELi1ELi256ELi64ELi64ELi0EEviiiPT_S1_S1_iiE11kron_fac_sh;
	mad.lo.s32 	%r546, %r1547, 260, %r873;
	mov.b32 	%r1549, 0;
	@%p83 bra 	$L__BB142_225;
	shl.b32 	%r874, %r449, 2;
	add.s32 	%r875, %r546, %r874;
	ld.shared.u32 	%r876, [%r875];
	mul.lo.s32 	%r1549, %r876, %r1383;
$L__BB142_225:
	@%p51 bra 	$L__BB142_227;
	add.s32 	%r878, %r546, %r877;
	ld.shared.u32 	%r879, [%r878+4];
	mad.lo.s32 	%r1549, %r879, %r1384, %r1549;
$L__BB142_227:
	@%p52 bra 	$L__BB142_229;
	add.s32 	%r881, %r546, %r880;
	ld.shared.u32 	%r882, [%r881+8];
	mad.lo.s32 	%r1549, %r882, %r1385, %r1549;
$L__BB142_229:
	@%p53 bra 	$L__BB142_231;
	add.s32 	%r884, %r546, %r883;
	ld.shared.u32 	%r885, [%r884+12];
	mad.lo.s32 	%r1549, %r885, %r1386, %r1549;
$L__BB142_231:
	@%p54 bra 	$L__BB142_233;
	add.s32 	%r887, %r546, %r886;
	ld.shared.u32 	%r888, [%r887+16];
	mad.lo.s32 	%r1549, %r888, %r1387, %r1549;
$L__BB142_233:
	@%p55 bra 	$L__BB142_235;
	add.s32 	%r890, %r546, %r889;
	ld.shared.u32 	%r891, [%r890+20];
	mad.lo.s32 	%r1549, %r891, %r1388, %r1549;
$L__BB142_235:
	setp.lt.s32 	%p89, %r447, 7;
	@%p89 bra 	$L__BB142_237;
	add.s32 	%r893, %r546, %r892;
	ld.shared.u32 	%r894, [%r893+24];
	mad.lo.s32 	%r1549, %r894, %r1389, %r1549;
$L__BB142_237:
	setp.lt.s32 	%p90, %r447, 8;
	@%p90 bra 	$L__BB142_239;
	add.s32 	%r896, %r546, %r895;
	ld.shared.u32 	%r897, [%r896+28];
	mad.lo.s32 	%r1549, %r897, %r1390, %r1549;
$L__BB142_239:
	setp.lt.s32 	%p91, %r447, 9;
	@%p91 bra 	$L__BB142_241;
	add.s32 	%r899, %r546, %r898;
	ld.shared.u32 	%r900, [%r899+32];
	mad.lo.s32 	%r1549, %r900, %r1391, %r1549;
$L__BB142_241:
	setp.lt.s32 	%p92, %r447, 10;
	@%p92 bra 	$L__BB142_243;
	add.s32 	%r902, %r546, %r901;
	ld.shared.u32 	%r903, [%r902+36];
	mad.lo.s32 	%r1549, %r903, %r1392, %r1549;
$L__BB142_243:
	setp.lt.s32 	%p93, %r447, 11;
	@%p93 bra 	$L__BB142_245;
	add.s32 	%r905, %r546, %r904;
	ld.shared.u32 	%r906, [%r905+40];
	mad.lo.s32 	%r1549, %r906, %r1393, %r1549;
$L__BB142_245:
	setp.lt.s32 	%p94, %r447, 12;
	@%p94 bra 	$L__BB142_247;
	add.s32 	%r908, %r546, %r907;
	ld.shared.u32 	%r909, [%r908+44];
	mad.lo.s32 	%r1549, %r909, %r1394, %r1549;
$L__BB142_247:
	setp.lt.s32 	%p95, %r447, 13;
	@%p95 bra 	$L__BB142_249;
	add.s32 	%r911, %r546, %r910;
	ld.shared.u32 	%r912, [%r911+48];
	mad.lo.s32 	%r1549, %r912, %r1395, %r1549;
$L__BB142_249:
	setp.lt.s32 	%p96, %r447, 14;
	@%p96 bra 	$L__BB142_251;
	add.s32 	%r914, %r546, %r913;
	ld.shared.u32 	%r915, [%r914+52];
	mad.lo.s32 	%r1549, %r915, %r1396, %r1549;
$L__BB142_251:
	setp.lt.s32 	%p97, %r447, 15;
	@%p97 bra 	$L__BB142_253;
	add.s32 	%r917, %r546, %r916;
	ld.shared.u32 	%r918, [%r917+56];
	mad.lo.s32 	%r1549, %r918, %r1397, %r1549;
$L__BB142_253:
	setp.lt.s32 	%p98, %r447, 16;
	@%p98 bra 	$L__BB142_255;
	add.s32 	%r920, %r546, %r919;
	ld.shared.u32 	%r921, [%r920+60];
	mad.lo.s32 	%r1549, %r921, %r1398, %r1549;
$L__BB142_255:
	setp.lt.s32 	%p99, %r447, 17;
	@%p99 bra 	$L__BB142_257;
	add.s32 	%r923, %r546, %r922;
	ld.shared.u32 	%r924, [%r923+64];
	mad.lo.s32 	%r1549, %r924, %r1399, %r1549;
$L__BB142_257:
	setp.lt.s32 	%p100, %r447, 18;
	@%p100 bra 	$L__BB142_259;
	add.s32 	%r926, %r546, %r925;
	ld.shared.u32 	%r927, [%r926+68];
	mad.lo.s32 	%r1549, %r927, %r1400, %r1549;
$L__BB142_259:
	setp.lt.s32 	%p101, %r447, 19;
	@%p101 bra 	$L__BB142_261;
	add.s32 	%r929, %r546, %r928;
	ld.shared.u32 	%r930, [%r929+72];
	mad.lo.s32 	%r1549, %r930, %r1401, %r1549;
$L__BB142_261:
	setp.lt.s32 	%p102, %r447, 20;
	@%p102 bra 	$L__BB142_263;
	add.s32 	%r932, %r546, %r931;
	ld.shared.u32 	%r933, [%r932+76];
	mad.lo.s32 	%r1549, %r933, %r1402, %r1549;
$L__BB142_263:
	setp.lt.s32 	%p103, %r447, 21;
	@%p103 bra 	$L__BB142_265;
	add.s32 	%r935, %r546, %r934;
	ld.shared.u32 	%r936, [%r935+80];
	mad.lo.s32 	%r1549, %r936, %r1403, %r1549;
$L__BB142_265:
	setp.lt.s32 	%p104, %r447, 22;
	@%p104 bra 	$L__BB142_267;
	add.s32 	%r938, %r546, %r937;
	ld.shared.u32 	%r939, [%r938+84];
	mad.lo.s32 	%r1549, %r939, %r1404, %r1549;
$L__BB142_267:
	setp.lt.s32 	%p105, %r447, 23;
	@%p105 bra 	$L__BB142_269;
	add.s32 	%r941, %r546, %r940;
	ld.shared.u32 	%r942, [%r941+88];
	mad.lo.s32 	%r1549, %r942, %r1405, %r1549;
$L__BB142_269:
	setp.lt.s32 	%p106, %r447, 24;
	@%p106 bra 	$L__BB142_271;
	add.s32 	%r944, %r546, %r943;
	ld.shared.u32 	%r945, [%r944+92];
	mad.lo.s32 	%r1549, %r945, %r1406, %r1549;
$L__BB142_271:
	setp.lt.s32 	%p107, %r447, 25;
	@%p107 bra 	$L__BB142_273;
	add.s32 	%r947, %r546, %r946;
	ld.shared.u32 	%r948, [%r947+96];
	mad.lo.s32 	%r1549, %r948, %r1407, %r1549;
$L__BB142_273:
	setp.lt.s32 	%p108, %r447, 26;
	@%p108 bra 	$L__BB142_275;
	add.s32 	%r950, %r546, %r949;
	ld.shared.u32 	%r951, [%r950+100];
	mad.lo.s32 	%r1549, %r951, %r1408, %r1549;
$L__BB142_275:
	setp.lt.s32 	%p109, %r447, 27;
	@%p109 bra 	$L__BB142_277;
	add.s32 	%r953, %r546, %r952;
	ld.shared.u32 	%r954, [%r953+104];
	mad.lo.s32 	%r1549, %r954, %r1409, %r1549;
$L__BB142_277:
	setp.lt.s32 	%p110, %r447, 28;
	@%p110 bra 	$L__BB142_279;
	add.s32 	%r956, %r546, %r955;
	ld.shared.u32 	%r957, [%r956+108];
	mad.lo.s32 	%r1549, %r957, %r1410, %r1549;
$L__BB142_279:
	setp.lt.s32 	%p111, %r447, 29;
	@%p111 bra 	$L__BB142_281;
	add.s32 	%r959, %r546, %r958;
	ld.shared.u32 	%r960, [%r959+112];
	mad.lo.s32 	%r1549, %r960, %r1411, %r1549;
$L__BB142_281:
	setp.lt.s32 	%p112, %r447, 30;
	@%p112 bra 	$L__BB142_283;
	add.s32 	%r962, %r546, %r961;
	ld.shared.u32 	%r963, [%r962+116];
	mad.lo.s32 	%r1549, %r963, %r1412, %r1549;
$L__BB142_283:
	setp.lt.s32 	%p113, %r447, 31;
	@%p113 bra 	$L__BB142_285;
	add.s32 	%r965, %r546, %r964;
	ld.shared.u32 	%r966, [%r965+120];
	mad.lo.s32 	%r1549, %r966, %r1413, %r1549;
$L__BB142_285:
	setp.lt.s32 	%p114, %r447, 32;
	@%p114 bra 	$L__BB142_287;
	add.s32 	%r968, %r546, %r967;
	ld.shared.u32 	%r969, [%r968+124];
	mad.lo.s32 	%r1549, %r969, %r1414, %r1549;
$L__BB142_287:
	mad.lo.s32 	%r970, %r1547, %r6, %r412;
	shl.b32 	%r971, %r970, 2;
	mov.u32 	%r972, _ZZ9cuda_gemmIiLi128ELi8ELi1ELi256ELi64ELi64ELi0EEviiiPT_S1_S1_iiE3Csh;
	add.s32 	%r973, %r972, %r971;
	ld.shared.u32 	%r974, [%r973];
	add.s32 	%r975, %r974, %r1549;
	st.shared.u32 	[%r973], %r975;
	add.s32 	%r1547, %r1547, %r11;
	setp.lt.s32 	%p115, %r1547, %r657;
	@%p115 bra 	$L__BB142_223;
$L__BB142_288:
	mov.b32 	%r1514, 32;
	mov.pred 	%p289, 0;
	@%p2 bra 	$L__BB142_21;
	add.s32 	%r1481, %r1481, %r7;
	setp.lt.s32 	%p117, %r1481, %r6;
	@%p117 bra 	$L__BB142_20;
$L__BB142_290:
	ld.param.u32 	%r1274, [_Z9cuda_gemmIiLi128ELi8ELi1ELi256ELi64ELi64ELi0EEviiiPT_S1_S1_ii_param_2];
	ld.param.u32 	%r1272, [_Z9cuda_gemmIiLi128ELi8ELi1ELi256ELi64ELi64ELi0EEviiiPT_S1_S1_ii_param_1];
	setp.eq.s16 	%p282, %rs2, 2;
	bar.sync 	0;
	mov.u32 	%r1214, %ctaid.x;
	mul.lo.s32 	%r1215, %r6, %r1214;
	mad.lo.s32 	%r645, %r1308, %r1272, %r1215;
	div.s32 	%r646, %r1274, %r658;
	mov.u32 	%r1612, %r1;
	@%p282 bra 	$L__BB142_294;
	setp.eq.s16 	%p283, %rs2, 3;
	div.s32 	%r1216, %r1, %r6;
	mad.lo.s32 	%r1217, %r646, %r1216, %r645;
	mul.lo.s32 	%r1218, %r1216, %r6;
	sub.s32 	%r1219, %r1, %r1218;
	add.s32 	%r1220, %r1217, %r1219;
	shl.b32 	%r1221, %r1, 2;
	mov.u32 	%r1222, _ZZ9cuda_gemmIiLi128ELi8ELi1ELi256ELi64ELi64ELi0EEviiiPT_S1_S1_iiE3Csh;
	add.s32 	%r647, %r1222, %r1221;
	ld.shared.u32 	%r1223, [%r647];
	mul.wide.s32 	%rd23, %r1220, 4;
	add.s64 	%rd24, %rd2, %rd23;
	st.global.u32 	[%rd24], %r1223;
	mov.u32 	%r1612, %r16;
	@%p283 bra 	$L__BB142_294;
	add.s32 	%r1612, %r16, %r10;
	setp.eq.s16 	%p284, %rs2, 0;
	div.s32 	%r1224, %r16, %r6;
	mad.lo.s32 	%r1225, %r646, %r1224, %r645;
	mul.lo.s32 	%r1226, %r1224, %r6;
	sub.s32 	%r1227, %r16, %r1226;
	add.s32 	%r1228, %r1225, %r1227;
	add.s32 	%r649, %r647, %r17;
	ld.shared.u32 	%r1229, [%r649];
	mul.wide.s32 	%rd25, %r1228, 4;
	add.s64 	%rd26, %rd2, %rd25;
	st.global.u32 	[%rd26], %r1229;
	@%p284 bra 	$L__BB142_294;
	add.s32 	%r650, %r1612, %r10;
	div.s32 	%r1230, %r1612, %r6;
	mad.lo.s32 	%r1231, %r646, %r1230, %r645;
	mul.lo.s32 	%r1232, %r1230, %r6;
	sub.s32 	%r1233, %r1612, %r1232;
	add.s32 	%r1234, %r1231, %r1233;
	add.s32 	%r1235, %r649, %r17;
	ld.shared.u32 	%r1236, [%r1235];
	mul.wide.s32 	%rd27, %r1234, 4;
	add.s64 	%rd28, %rd2, %rd27;
	st.global.u32 	[%rd28], %r1236;
	mov.u32 	%r1612, %r650;
$L__BB142_294:
	setp.lt.u16 	%p285, %rs1, 2;
	@%p285 bra 	$L__BB142_296;
$L__BB142_295:
	div.s32 	%r1237, %r1612, %r6;
	mad.lo.s32 	%r1238, %r646, %r1237, %r645;
	mul.lo.s32 	%r1239, %r1237, %r6;
	sub.s32 	%r1240, %r1612, %r1239;
	add.s32 	%r1241, %r1238, %r1240;
	shl.b32 	%r1242, %r1612, 2;
	mov.u32 	%r1243, _ZZ9cuda_gemmIiLi128ELi8ELi1ELi256ELi64ELi64ELi0EEviiiPT_S1_S1_iiE3Csh;
	add.s32 	%r1244, %r1243, %r1242;
	ld.shared.u32 	%r1245, [%r1244];
	mul.wide.s32 	%rd29, %r1241, 4;
	add.s64 	%rd30, %rd2, %rd29;
	st.global.u32 	[%rd30], %r1245;
	add.s32 	%r1246, %r1612, %r10;
	div.s32 	%r1247, %r1246, %r6;
	mad.lo.s32 	%r1248, %r646, %r1247, %r645;
	mul.lo.s32 	%r1249, %r1247, %r6;
	sub.s32 	%r1250, %r1246, %r1249;
	add.s32 	%r1251, %r1248, %r1250;
	add.s32 	%r1252, %r1244, %r17;
	ld.shared.u32 	%r1253, [%r1252];
	mul.wide.s32 	%rd31, %r1251, 4;
	add.s64 	%rd32, %rd2, %rd31;
	st.global.u32 	[%rd32], %r1253;
	add.s32 	%r1254, %r1246, %r10;
	div.s32 	%r1255, %r1254, %r6;
	mad.lo.s32 	%r1256, %r646, %r1255, %r645;
	mul.lo.s32 	%r1257, %r1255, %r6;
	sub.s32 	%r1258, %r1254, %r1257;
	add.s32 	%r1259, %r1256, %r1258;
	add.s32 	%r1260, %r1252, %r17;
	ld.shared.u32 	%r1261, [%r1260];
	mul.wide.s32 	%rd33, %r1259, 4;
	add.s64 	%rd34, %rd2, %rd33;
	st.global.u32 	[%rd34], %r1261;
	add.s32 	%r1262, %r1254, %r10;
	div.s32 	%r1263, %r1262, %r6;
	mad.lo.s32 	%r1264, %r646, %r1263, %r645;
	mul.lo.s32 	%r1265, %r1263, %r6;
	sub.s32 	%r1266, %r1262, %r1265;
	add.s32 	%r1267, %r1264, %r1266;
	add.s32 	%r1268, %r1260, %r17;
	ld.shared.u32 	%r1269, [%r1268];
	mul.wide.s32 	%rd35, %r1267, 4;
	add.s64 	%rd36, %rd2, %rd35;
	st.global.u32 	[%rd36], %r1269;
	add.s32 	%r1612, %r1262, %r10;
	setp.lt.u32 	%p286, %r1612, 256;
	@%p286 bra 	$L__BB142_295;
$L__BB142_296:
	mov.u32 	%r1270, %nctaid.y;
	add.s32 	%r1308, %r1308, %r1270;
	shl.b32 	%r1271, %r1270, 3;
	setp.lt.u32 	%p287, %r1308, %r1271;
	@%p287 bra 	$L__BB142_5;
$L__BB142_297:
	ret;

}
	// .globl	_Z9cuda_gemmIiLi128ELi8ELi1ELi256ELi64ELi64ELi1EEviiiPT_S1_S1_ii
.visible .entry _Z9cuda_gemmIiLi128ELi8ELi1ELi256ELi64ELi64ELi1EEviiiPT_S1_S1_ii(
	.param .u32 _Z9cuda_gemmIiLi128ELi8ELi1ELi256ELi64ELi64ELi1EEviiiPT_S1_S1_ii_param_0,
	.param .u32 _Z9cuda_gemmIiLi128ELi8ELi1ELi256ELi64ELi64ELi1EEviiiPT_S1_S1_ii_param_1,
	.param .u32 _Z9cuda_gemmIiLi128ELi8ELi1ELi256ELi64ELi64ELi1EEviiiPT_S1_S1_ii_param_2,
	.param .u64 .ptr .align 1 _Z9cuda_gemmIiLi128ELi8ELi1ELi256ELi64ELi64ELi1EEviiiPT_S1_S1_ii_param_3,
	.param .u64 .ptr .align 1 _Z9cuda_gemmIiLi128ELi8ELi1ELi256ELi64ELi64ELi1EEviiiPT_S1_S1_ii_param_4,
	.param .u64 .ptr .align 1 _Z9cuda_gemmIiLi128ELi8ELi1ELi256ELi64ELi64ELi1EEviiiPT_S1_S1_ii_param_5,
	.param .u32 _Z9cuda_gemmIiLi128ELi8ELi1ELi256ELi64ELi64ELi1EEviiiPT_S1_S1_ii_param_6,
	.param .u32 _Z9cuda_gemmIiLi128ELi8ELi1ELi256ELi64ELi64ELi1EEviiiPT_S1_S1_ii_param_7
)
.maxntid 128
{
	.reg .pred 	%p<57>;
	.reg .b16 	%rs<13>;
	.reg .b32 	%r<396>;
	.reg .b64 	%rd<47>;
	// demoted variable
	.shared .align 128 .b8 _ZZ9cuda_gemmIiLi128ELi8ELi1ELi256ELi64ELi64ELi1EEviiiPT_S1_S1_iiE11kron_fac_sh[16640];
	// demoted variable
	.shared .align 128 .b8 _ZZ9cuda_gemmIiLi128ELi8ELi1ELi256ELi64ELi64ELi1EEviiiPT_S1_S1_iiE3Ash[1024];
	// demoted variable
	.shared .align 128 .b8 _ZZ9cuda_gemmIiLi128ELi8ELi1ELi256ELi64ELi64ELi1EEviiiPT_S1_S1_iiE3Csh[1024];
	ld.param.u64 	%rd10, [_Z9cuda_gemmIiLi128ELi8ELi1ELi256ELi64ELi64ELi1EEviiiPT_S1_S1_ii_param_3];
	ld.param.u64 	%rd11, [_Z9cuda_gemmIiLi128ELi8ELi1ELi256ELi64ELi64ELi1EEviiiPT_S1_S1_ii_param_4];
	ld.param.u64 	%rd12, [_Z9cuda_gemmIiLi128ELi8ELi1ELi256ELi64ELi64ELi1EEviiiPT_S1_S1_ii_param_5];
	cvta.to.global.u64 	%rd1, %rd11;
	cvta.to.global.u64 	%rd2, %rd10;
	cvta.to.global.u64 	%rd3, %rd12;
	mov.u32 	%r1, %tid.x;
	and.b32  	%r2, %r1, 31;
	mov.u32 	%r3, %ntid.x;
	add.s32 	%r4, %r1, %r3;
	cvt.u16.u32 	%rs4, %r4;
	xor.b16  	%rs5, %rs4, 4095;
	cvt.u16.u32 	%rs6, %r3;
	div.u16 	%rs7, %rs5, %rs6;
	and.b16  	%rs1, %rs7, 3;
	setp.eq.s16 	%p2, %rs1, 2;
	mov.u32 	%r381, %r1;
	@%p2 bra 	$L__BB143_3;
	cvt.u32.u16 	%r5, %rs1;
	mov.b32 	%r380, 0;
	mov.u32 	%r381, %r1;
$L__BB143_2:
	.pragma "nounroll";
	mul.wide.u32 	%rd13, %r381, 4;
	add.s64 	%rd14, %rd1, %rd13;
	ld.global.u32 	%r153, [%rd14];
	and.b32  	%r154, %r381, 63;
	mov.u32 	%r155, _ZZ9cuda_gemmIiLi128ELi8ELi1ELi256ELi64ELi64ELi1EEviiiPT_S1_S1_iiE11kron_fac_sh;
	mad.lo.s32 	%r156, %r154, 260, %r155;
	shr.u32 	%r157, %r381, 4;
	and.b32  	%r158, %r157, 268435452;
	add.s32 	%r159, %r156, %r158;
	st.shared.u32 	[%r159], %r153;
	add.s32 	%r381, %r381, %r3;
	add.s32 	%r380, %r380, 1;
	xor.b32  	%r160, %r380, %r5;
	setp.ne.s32 	%p3, %r160, 2;
	@%p3 bra 	$L__BB143_2;
$L__BB143_3:
	mov.u32 	%r163, _ZZ9cuda_gemmIiLi128ELi8ELi1ELi256ELi64ELi64ELi1EEviiiPT_S1_S1_iiE11kron_fac_sh;
$L__BB143_4:
	mul.wide.u32 	%rd15, %r381, 4;
	add.s64 	%rd16, %rd1, %rd15;
	ld.global.u32 	%r161, [%rd16];
	and.b32  	%r162, %r381, 63;
	mad.lo.s32 	%r164, %r162, 260, %r163;
	shr.u32 	%r165, %r381, 4;
	and.b32  	%r166, %r165, 268435452;
	add.s32 	%r167, %r164, %r166;
	st.shared.u32 	[%r167], %r161;
	add.s32 	%r168, %r381, %r3;
	mul.wide.u32 	%rd17, %r168, 4;
	add.s64 	%rd18, %rd1, %rd17;
	ld.global.u32 	%r169, [%rd18];
	and.b32  	%r170, %r168, 63;
	mad.lo.s32 	%r171, %r170, 260, %r163;
	shr.u32 	%r172, %r168, 4;
	and.b32  	%r173, %r172, 268435452;
	add.s32 	%r174, %r171, %r173;
	st.shared.u32 	[%r174], %r169;
	add.s32 	%r175, %r168, %r3;
	mul.wide.u32 	%rd19, %r175, 4;
	add.s64 	%rd20, %rd1, %rd19;
	ld.global.u32 	%r176, [%rd20];
	and.b32  	%r177, %r175, 63;
	mad.lo.s32 	%r178, %r177, 260, %r163;
	shr.u32 	%r179, %r175, 4;
	and.b32  	%r180, %r179, 268435452;
	add.s32 	%r181, %r178, %r180;
	st.shared.u32 	[%r181], %r176;
	add.s32 	%r182, %r175, %r3;
	mul.wide.u32 	%rd21, %r182, 4;
	add.s64 	%rd22, %rd1, %rd21;
	ld.global.u32 	%r183, [%rd22];
	and.b32  	%r184, %r182, 63;
	mad.lo.s32 	%r185, %r184, 260, %r163;
	shr.u32 	%r186, %r182, 4;
	and.b32  	%r187, %r186, 268435452;
	add.s32 	%r188, %r185, %r187;
	st.shared.u32 	[%r188], %r183;
	add.s32 	%r381, %r182, %r3;
	setp.lt.u32 	%p4, %r381, 4096;
	@%p4 bra 	$L__BB143_4;
	and.b32  	%r13, %r1, 3;
	mov.u32 	%r383, %ctaid.y;
	mov.u32 	%r15, %nctaid.y;
	shl.b32 	%r16, %r15, 3;
	setp.ge.u32 	%p5, %r383, %r16;
	@%p5 bra 	$L__BB143_31;
	shl.b32 	%r189, %r13, 6;
	or.b32  	%r17, %r189, %r2;
	not.b16 	%rs9, %rs4;
	and.b16  	%rs10, %rs9, 255;
	and.b16  	%rs12, %rs6, 255;
	div.u16 	%rs2, %rs10, %rs12;
	and.b16  	%rs3, %rs2, 3;
	shl.b32 	%r190, %r1, 2;
	mov.u32 	%r191, _ZZ9cuda_gemmIiLi128ELi8ELi1ELi256ELi64ELi64ELi1EEviiiPT_S1_S1_iiE3Ash;
	add.s32 	%r18, %r191, %r190;
	shl.b32 	%r19, %r3, 2;
	add.s32 	%r20, %r18, %r19;
	add.s32 	%r21, %r4, %r3;
	add.s32 	%r22, %r21, %r3;
	mov.u32 	%r192, _ZZ9cuda_gemmIiLi128ELi8ELi1ELi256ELi64ELi64ELi1EEviiiPT_S1_S1_iiE3Csh;
	add.s32 	%r23, %r192, %r190;
	add.s32 	%r24, %r23, %r19;
	add.s32 	%r25, %r24, %r19;
	setp.eq.s32 	%p6, %r2, 31;
	selp.b32 	%r26, -32, 0, %p6;
	setp.lt.u32 	%p7, %r2, 30;
	selp.b32 	%r27, 0, -32, %p7;
	setp.lt.u32 	%p8, %r2, 29;
	selp.b32 	%r28, 0, -32, %p8;
	setp.lt.u32 	%p9, %r2, 28;
	selp.b32 	%r29, 0, -32, %p9;
	setp.lt.u32 	%p10, %r2, 27;
	selp.b32 	%r30, 0, -32, %p10;
	setp.lt.u32 	%p11, %r2, 26;
	selp.b32 	%r31, 0, -32, %p11;
	setp.lt.u32 	%p12, %r2, 25;
	selp.b32 	%r32, 0, -32, %p12;
	setp.lt.u32 	%p13, %r2, 24;
	selp.b32 	%r33, 0, -32, %p13;
	setp.lt.u32 	%p14, %r2, 23;
	selp.b32 	%r34, 0, -32, %p14;
	setp.lt.u32 	%p15, %r2, 22;
	selp.b32 	%r35, 0, -32, %p15;
	setp.lt.u32 	%p16, %r2, 21;
	selp.b32 	%r36, 0, -32, %p16;
	setp.lt.u32 	%p17, %r2, 20;
	selp.b32 	%r37, 0, -32, %p17;
	setp.lt.u32 	%p18, %r2, 19;
	selp.b32 	%r38, 0, -32, %p18;
	setp.lt.u32 	%p19, %r2, 18;
	selp.b32 	%r39, 0, -32, %p19;
	setp.lt.u32 	%p20, %r2, 17;
	selp.b32 	%r40, 0, -32, %p20;
	setp.lt.u32 	%p21, %r2, 16;
	selp.b32 	%r41, 0, -32, %p21;
	setp.lt.u32 	%p22, %r2, 15;
	selp.b32 	%r42, 0, -32, %p22;
	setp.lt.u32 	%p23, %r2, 14;
	selp.b32 	%r43, 0, -32, %p23;
	setp.lt.u32 	%p24, %r2, 13;
	selp.b32 	%r44, 0, -32, %p24;
	setp.lt.u32 	%p25, %r2, 12;
	selp.b32 	%r45, 0, -32, %p25;
	setp.lt.u32 	%p26, %r2, 11;
	selp.b32 	%r46, 0, -32, %p26;
	setp.lt.u32 	%p27, %r2, 10;
	selp.b32 	%r47, 0, -32, %p27;
	setp.lt.u32 	%p28, %r2, 9;
	selp.b32 	%r48, 0, -32, %p28;
	setp.lt.u32 	%p29, %r2, 8;
	selp.b32 	%r49, 0, -32, %p29;
	setp.lt.u32 	%p30, %r2, 7;
	selp.b32 	%r50, 0, -32, %p30;
	setp.lt.u32 	%p31, %r2, 6;
	selp.b32 	%r51, 0, -32, %p31;
	setp.lt.u32 	%p32, %r2, 5;
	selp.b32 	%r52, 0, -32, %p32;
	setp.lt.u32 	%p33, %r2, 4;
	selp.b32 	%r53, 0, -32, %p33;
	setp.lt.u32 	%p34, %r2, 3;
	selp.b32 	%r54, 0, -32, %p34;
	setp.lt.u32 	%p35, %r2, 2;
	selp.b32 	%r55, 0, -32, %p35;
	setp.eq.s32 	%p36, %r2, 0;
	selp.b32 	%r56, 0, -32, %p36;
	mul.wide.u32 	%rd4, %r3, 16;
	shr.u32 	%r57, %r3, 2;
	shr.u32 	%r58, %r1, 2;
	shl.b32 	%r83, %r26, 2;
	shl.b32 	%r85, %r27, 2;
	shl.b32 	%r87, %r28, 2;
	shl.b32 	%r89, %r29, 2;
	shl.b32 	%r91, %r30, 2;
	shl.b32 	%r93, %r31, 2;
	shl.b32 	%r95, %r32, 2;
	shl.b32 	%r97, %r33, 2;
	shl.b32 	%r99, %r34, 2;
	shl.b32 	%r101, %r35, 2;
	shl.b32 	%r103, %r36, 2;
	shl.b32 	%r105, %r37, 2;
	shl.b32 	%r107, %r38, 2;
	shl.b32 	%r109, %r39, 2;
	shl.b32 	%r111, %r40, 2;
	shl.b32 	%r113, %r41, 2;
	shl.b32 	%r115, %r42, 2;
	shl.b32 	%r117, %r43, 2;
	shl.b32 	%r119, %r44, 2;
	shl.b32 	%r121, %r45, 2;
	shl.b32 	%r123, %r46, 2;
	shl.b32 	%r125, %r47, 2;
	shl.b32 	%r127, %r48, 2;
	shl.b32 	%r129, %r49, 2;
	shl.b32 	%r131, %r50, 2;
	shl.b32 	%r133, %r51, 2;
	shl.b32 	%r135, %r52, 2;
	shl.b32 	%r137, %r53, 2;
	shl.b32 	%r139, %r54, 2;
	shl.b32 	%r141, %r55, 2;
	shl.b32 	%r143, %r56, 2;
	cvt.u64.u32 	%rd42, %r19;
$L__BB143_7:
	setp.eq.s16 	%p37, %rs3, 2;
	shl.b32 	%r60, %r383, 8;
	mov.u32 	%r384, %r1;
	@%p37 bra 	$L__BB143_11;
	setp.eq.s16 	%p38, %rs3, 3;
	add.s32 	%r61, %r60, %r1;
	mul.wide.u32 	%rd23, %r61, 4;
	add.s64 	%rd24, %rd2, %rd23;
	ld.global.u32 	%r193, [%rd24];
	st.shared.u32 	[%r18], %r193;
	mov.u32 	%r384, %r4;
	@%p38 bra 	$L__BB143_11;
	setp.eq.s16 	%p39, %rs3, 0;
	add.s32 	%r62, %r61, %r3;
	mul.wide.u32 	%rd25, %r62, 4;
	add.s64 	%rd26, %rd2, %rd25;
	ld.global.u32 	%r194, [%rd26];
	st.shared.u32 	[%r20], %r194;
	mov.u32 	%r384, %r21;
	@%p39 bra 	$L__BB143_11;
	add.s32 	%r195, %r62, %r3;
	mul.wide.u32 	%rd27, %r195, 4;
	add.s64 	%rd28, %rd2, %rd27;
	ld.global.u32 	%r196, [%rd28];
	add.s32 	%r197, %r20, %r19;
	st.shared.u32 	[%r197], %r196;
	mov.u32 	%r384, %r22;
$L__BB143_11:
	setp.lt.u16 	%p40, %rs2, 2;
	@%p40 bra 	$L__BB143_14;
	shl.b32 	%r198, %r384, 2;
	mov.u32 	%r199, _ZZ9cuda_gemmIiLi128ELi8ELi1ELi256ELi64ELi64ELi1EEviiiPT_S1_S1_iiE3Ash;
	add.s32 	%r388, %r199, %r198;
	add.s32 	%r200, %r384, %r60;
	add.s32 	%r387, %r200, %r3;
	shl.b32 	%r201, %r3, 1;
	add.s32 	%r386, %r200, %r201;
	mad.lo.s32 	%r385, %r3, 3, %r200;
	mul.wide.u32 	%rd29, %r200, 4;
	add.s64 	%rd46, %rd2, %rd29;
$L__BB143_13:
	ld.global.u32 	%r202, [%rd46];
	st.shared.u32 	[%r388], %r202;
	mul.wide.u32 	%rd30, %r387, 4;
	add.s64 	%rd31, %rd2, %rd30;
	ld.global.u32 	%r203, [%rd31];
	add.s32 	%r204, %r388, %r19;
	st.shared.u32 	[%r204], %r203;
	mul.wide.u32 	%rd32, %r386, 4;
	add.s64 	%rd33, %rd2, %rd32;
	ld.global.u32 	%r205, [%rd33];
	shl.b32 	%r206, %r3, 3;
	add.s32 	%r207, %r388, %r206;
	st.shared.u32 	[%r207], %r205;
	mul.wide.u32 	%rd34, %r385, 4;
	add.s64 	%rd35, %rd2, %rd34;
	ld.global.u32 	%r208, [%rd35];
	mad.lo.s32 	%r209, %r3, 12, %r388;
	st.shared.u32 	[%r209], %r208;
	add.s32 	%r384, %r384, %r19;
	shl.b32 	%r210, %r3, 4;
	add.s32 	%r388, %r388, %r210;
	add.s32 	%r387, %r387, %r19;
	add.s32 	%r386, %r386, %r19;
	add.s32 	%r385, %r385, %r19;
	add.s64 	%rd46, %rd46, %rd4;
	setp.lt.u32 	%p41, %r384, 256;
	@%p41 bra 	$L__BB143_13;
$L__BB143_14:
	setp.eq.s16 	%p42, %rs3, 2;
	bar.sync 	0;
	mov.u32 	%r390, %r1;
	@%p42 bra 	$L__BB143_18;
	setp.eq.s16 	%p43, %rs3, 3;
	mov.b32 	%r211, 0;
	st.shared.u32 	[%r23], %r211;
	mov.u32 	%r390, %r4;
	@%p43 bra 	$L__BB143_18;
	setp.eq.s16 	%p44, %rs3, 0;
	mov.b32 	%r212, 0;
	st.shared.u32 	[%r24], %r212;
	mov.u32 	%r390, %r21;
	@%p44 bra 	$L__BB143_18;
	mov.b32 	%r213, 0;
	st.shared.u32 	[%r25], %r213;
	mov.u32 	%r390, %r22;
$L__BB143_18:
	setp.lt.u16 	%p45, %rs2, 2;
	@%p45 bra 	$L__BB143_20;
$L__BB143_19:
	shl.b32 	%r214, %r390, 2;
	mov.u32 	%r215, _ZZ9cuda_gemmIiLi128ELi8ELi1ELi256ELi64ELi64ELi1EEviiiPT_S1_S1_iiE3Csh;
	add.s32 	%r216, %r215, %r214;
	mov.b32 	%r217, 0;
	st.shared.u32 	[%r216], %r217;
	add.s32 	%r218, %r216, %r19;
	st.shared.u32 	[%r218], %r217;
	add.s32 	%r219, %r218, %r19;
	st.shared.u32 	[%r219], %r217;
	add.s32 	%r220, %r219, %r19;
	st.shared.u32 	[%r220], %r217;
	add.s32 	%r390, %r19, %r390;
	setp.lt.u32 	%p46, %r390, 256;
	@%p46 bra 	$L__BB143_19;
$L__BB143_20:
	mov.b32 	%r392, 0;
	mov.pred 	%p56, -1;
$L__BB143_21:
	mov.pred 	%p1, %p56;
	add.s32 	%r222, %r17, %r392;
	shl.b32 	%r223, %r222, 2;
	mov.u32 	%r224, _ZZ9cuda_gemmIiLi128ELi8ELi1ELi256ELi64ELi64ELi1EEviiiPT_S1_S1_iiE3Ash;
	add.s32 	%r225, %r224, %r223;
	ld.shared.u32 	%r82, [%r225];
	add.s32 	%r226, %r225, %r83;
	ld.shared.u32 	%r84, [%r226+4];
	add.s32 	%r227, %r225, %r85;
	ld.shared.u32 	%r86, [%r227+8];
	add.s32 	%r228, %r225, %r87;
	ld.shared.u32 	%r88, [%r228+12];
	add.s32 	%r229, %r225, %r89;
	ld.shared.u32 	%r90, [%r229+16];
	add.s32 	%r230, %r225, %r91;
	ld.shared.u32 	%r92, [%r230+20];
	add.s32 	%r231, %r225, %r93;
	ld.shared.u32 	%r94, [%r231+24];
	add.s32 	%r232, %r225, %r95;
	ld.shared.u32 	%r96, [%r232+28];
	add.s32 	%r233, %r225, %r97;
	ld.shared.u32 	%r98, [%r233+32];
	add.s32 	%r234, %r225, %r99;
	ld.shared.u32 	%r100, [%r234+36];
	add.s32 	%r235, %r225, %r101;
	ld.shared.u32 	%r102, [%r235+40];
	add.s32 	%r236, %r225, %r103;
	ld.shared.u32 	%r104, [%r236+44];
	add.s32 	%r237, %r225, %r105;
	ld.shared.u32 	%r106, [%r237+48];
	add.s32 	%r238, %r225, %r107;
	ld.shared.u32 	%r108, [%r238+52];
	add.s32 	%r239, %r225, %r109;
	ld.shared.u32 	%r110, [%r239+56];
	add.s32 	%r240, %r225, %r111;
	ld.shared.u32 	%r112, [%r240+60];
	add.s32 	%r241, %r225, %r113;
	ld.shared.u32 	%r114, [%r241+64];
	add.s32 	%r242, %r225, %r115;
	ld.shared.u32 	%r116, [%r242+68];
	add.s32 	%r243, %r225, %r117;
	ld.shared.u32 	%r118, [%r243+72];
	add.s32 	%r244, %r225, %r119;
	ld.shared.u32 	%r120, [%r244+76];
	add.s32 	%r245, %r225, %r121;
	ld.shared.u32 	%r122, [%r245+80];
	add.s32 	%r246, %r225, %r123;
	ld.shared.u32 	%r124, [%r246+84];
	add.s32 	%r247, %r225, %r125;
	ld.shared.u32 	%r126, [%r247+88];
	add.s32 	%r248, %r225, %r127;
	ld.shared.u32 	%r128, [%r248+92];
	add.s32 	%r249, %r225, %r129;
	ld.shared.u32 	%r130, [%r249+96];
	add.s32 	%r250, %r225, %r131;
	ld.shared.u32 	%r132, [%r250+100];
	add.s32 	%r251, %r225, %r133;
	ld.shared.u32 	%r134, [%r251+104];
	add.s32 	%r252, %r225, %r135;
	ld.shared.u32 	%r136, [%r252+108];
	add.s32 	%r253, %r225, %r137;
	ld.shared.u32 	%r138, [%r253+112];
	add.s32 	%r254, %r225, %r139;
	ld.shared.u32 	%r140, [%r254+116];
	add.s32 	%r255, %r225, %r141;
	ld.shared.u32 	%r142, [%r255+120];
	add.s32 	%r256, %r225, %r143;
	ld.shared.u32 	%r144, [%r256+124];
	add.s32 	%r145, %r392, %r2;
	shl.b32 	%r259, %r145, 2;
	mov.u32 	%r393, %r58;
$L__BB143_22:
	mov.u32 	%r257, _ZZ9cuda_gemmIiLi128ELi8ELi1ELi256ELi64ELi64ELi1EEviiiPT_S1_S1_iiE11kron_fac_sh;
	mad.lo.s32 	%r258, %r393, 260, %r257;
	add.s32 	%r260, %r258, %r259;
	ld.shared.u32 	%r261, [%r260];
	mul.lo.s32 	%r262, %r261, %r82;
	add.s32 	%r263, %r260, %r83;
	ld.shared.u32 	%r264, [%r263+4];
	mad.lo.s32 	%r265, %r264, %r84, %r262;
	add.s32 	%r266, %r260, %r85;
	ld.shared.u32 	%r267, [%r266+8];
	mad.lo.s32 	%r268, %r267, %r86, %r265;
	add.s32 	%r269, %r260, %r87;
	ld.shared.u32 	%r270, [%r269+12];
	mad.lo.s32 	%r271, %r270, %r88, %r268;
	add.s32 	%r272, %r260, %r89;
	ld.shared.u32 	%r273, [%r272+16];
	mad.lo.s32 	%r274, %r273, %r90, %r271;
	add.s32 	%r275, %r260, %r91;
	ld.shared.u32 	%r276, [%r275+20];
	mad.lo.s32 	%r277, %r276, %r92, %r274;
	add.s32 	%r278, %r260, %r93;
	ld.shared.u32 	%r279, [%r278+24];
	mad.lo.s32 	%r280, %r279, %r94, %r277;
	add.s32 	%r281, %r260, %r95;
	ld.shared.u32 	%r282, [%r281+28];
	mad.lo.s32 	%r283, %r282, %r96, %r280;
	add.s32 	%r284, %r260, %r97;
	ld.shared.u32 	%r285, [%r284+32];
	mad.lo.s32 	%r286, %r285, %r98, %r283;
	add.s32 	%r287, %r260, %r99;
	ld.shared.u32 	%r288, [%r287+36];
	mad.lo.s32 	%r289, %r288, %r100, %r286;
	add.s32 	%r290, %r260, %r101;
	ld.shared.u32 	%r291, [%r290+40];
	mad.lo.s32 	%r292, %r291, %r102, %r289;
	add.s32 	%r293, %r260, %r103;
	ld.shared.u32 	%r294, [%r293+44];
	mad.lo.s32 	%r295, %r294, %r104, %r292;
	add.s32 	%r296, %r260, %r105;
	ld.shared.u32 	%r297, [%r296+48];
	mad.lo.s32 	%r298, %r297, %r106, %r295;
	add.s32 	%r299, %r260, %r107;
	ld.shared.u32 	%r300, [%r299+52];
	mad.lo.s32 	%r301, %r300, %r108, %r298;
	add.s32 	%r302, %r260, %r109;
	ld.shared.u32 	%r303, [%r302+56];
	mad.lo.s32 	%r304, %r303, %r110, %r301;
	add.s32 	%r305, %r260, %r111;
	ld.shared.u32 	%r306, [%r305+60];
	mad.lo.s32 	%r307, %r306, %r112, %r304;
	add.s32 	%r308, %r260, %r113;
	ld.shared.u32 	%r309, [%r308+64];
	mad.lo.s32 	%r310, %r309, %r114, %r307;
	add.s32 	%r311, %r260, %r115;
	ld.shared.u32 	%r312, [%r311+68];
	mad.lo.s32 	%r313, %r312, %r116, %r310;
	add.s32 	%r314, %r260, %r117;
	ld.shared.u32 	%r315, [%r314+72];
	mad.lo.s32 	%r316, %r315, %r118, %r313;
	add.s32 	%r317, %r260, %r119;
	ld.shared.u32 	%r318, [%r317+76];
	mad.lo.s32 	%r319, %r318, %r120, %r316;
	add.s32 	%r320, %r260, %r121;
	ld.shared.u32 	%r321, [%r320+80];
	mad.lo.s32 	%r322, %r321, %r122, %r319;
	add.s32 	%r323, %r260, %r123;
	ld.shared.u32 	%r324, [%r323+84];
	mad.lo.s32 	%r325, %r324, %r124, %r322;
	add.s32 	%r326, %r260, %r125;
	ld.shared.u32 	%r327, [%r326+88];
	mad.lo.s32 	%r328, %r327, %r126, %r325;
	add.s32 	%r329, %r260, %r127;
	ld.shared.u32 	%r330, [%r329+92];
	mad.lo.s32 	%r331, %r330, %r128, %r328;
	add.s32 	%r332, %r260, %r129;
	ld.shared.u32 	%r333, [%r332+96];
	mad.lo.s32 	%r334, %r333, %r130, %r331;
	add.s32 	%r335, %r260, %r131;
	ld.shared.u32 	%r336, [%r335+100];
	mad.lo.s32 	%r337, %r336, %r132, %r334;
	add.s32 	%r338, %r260, %r133;
	ld.shared.u32 	%r339, [%r338+104];
	mad.lo.s32 	%r340, %r339, %r134, %r337;
	add.s32 	%r341, %r260, %r135;
	ld.shared.u32 	%r342, [%r341+108];
	mad.lo.s32 	%r343, %r342, %r136, %r340;
	add.s32 	%r344, %r260, %r137;
	ld.shared.u32 	%r345, [%r344+112];
	mad.lo.s32 	%r346, %r345, %r138, %r343;
	add.s32 	%r347, %r260, %r139;
	ld.shared.u32 	%r348, [%r347+116];
	mad.lo.s32 	%r349, %r348, %r140, %r346;
	add.s32 	%r350, %r260, %r141;
	ld.shared.u32 	%r351, [%r350+120];
	mad.lo.s32 	%r352, %r351, %r142, %r349;
	add.s32 	%r353, %r260, %r143;
	ld.shared.u32 	%r354, [%r353+124];
	mad.lo.s32 	%r355, %r354, %r144, %r352;
	shl.b32 	%r356, %r13, 2;
	shl.b32 	%r357, %r393, 4;
	or.b32  	%r358, %r357, %r356;
	mov.u32 	%r359, _ZZ9cuda_gemmIiLi128ELi8ELi1ELi256ELi64ELi64ELi1EEviiiPT_S1_S1_iiE3Csh;
	add.s32 	%r360, %r359, %r358;
	ld.shared.u32 	%r361, [%r360];
	add.s32 	%r362, %r361, %r355;
	st.shared.u32 	[%r360], %r362;
	add.s32 	%r393, %r393, %r57;
	setp.lt.u32 	%p48, %r393, 64;
	@%p48 bra 	$L__BB143_22;
	mov.b32 	%r392, 32;
	mov.pred 	%p56, 0;
	@%p1 bra 	$L__BB143_21;
	setp.eq.s16 	%p50, %rs3, 2;
	bar.sync 	0;
	mov.u32 	%r394, %r1;
	@%p50 bra 	$L__BB143_28;
	setp.eq.s16 	%p51, %rs3, 3;
	add.s32 	%r364, %r60, %r1;
	ld.shared.u32 	%r365, [%r23];
	mul.wide.s32 	%rd36, %r364, 4;
	add.s64 	%rd8, %rd3, %rd36;
	st.global.u32 	[%rd8], %r365;
	mov.u32 	%r394, %r4;
	@%p51 bra 	$L__BB143_28;
	setp.eq.s16 	%p52, %rs3, 0;
	ld.shared.u32 	%r366, [%r24];
	cvt.u64.u32 	%rd37, %r19;
	add.s64 	%rd9, %rd8, %rd37;
	st.global.u32 	[%rd9], %r366;
	mov.u32 	%r394, %r21;
	@%p52 bra 	$L__BB143_28;
	ld.shared.u32 	%r367, [%r25];
	add.s64 	%rd39, %rd9, %rd37;
	st.global.u32 	[%rd39], %r367;
	mov.u32 	%r394, %r22;
$L__BB143_28:
	setp.lt.u16 	%p53, %rs2, 2;
	@%p53 bra 	$L__BB143_30;
$L__BB143_29:
	add.s32 	%r368, %r60, %r394;
	shl.b32 	%r369, %r394, 2;
	add.s32 	%r371, %r359, %r369;
	ld.shared.u32 	%r372, [%r371];
	mul.wide.s32 	%rd40, %r368, 4;
	add.s64 	%rd41, %rd3, %rd40;
	st.global.u32 	[%rd41], %r372;
	add.s32 	%r373, %r371, %r19;
	ld.shared.u32 	%r374, [%r373];
	add.s64 	%rd43, %rd41, %rd42;
	st.global.u32 	[%rd43], %r374;
	add.s32 	%r375, %r373, %r19;
	ld.shared.u32 	%r376, [%r375];
	add.s64 	%rd44, %rd43, %rd42;
	st.global.u32 	[%rd44], %r376;
	add.s32 	%r377, %r375, %r19;
	ld.shared.u32 	%r378, [%r377];
	add.s64 	%rd45, %rd44, %rd42;
	st.global.u32 	[%rd45], %r378;
	add.s32 	%r394, %r19, %r394;
	setp.lt.u32 	%p54, %r394, 256;
	@%p54 bra 	$L__BB143_29;
$L__BB143_30:
	add.s32 	%r383, %r383, %r15;
	setp.lt.u32 	%p55, %r383, %r16;
	@%p55 bra 	$L__BB143_7;
$L__BB143_31:
	ret;

}
	// .globl	_Z9cuda_gemmIiLi128ELi8ELi1ELi512ELi2ELi2ELi0EEviiiPT_S1_S1_ii
.visible .entry _Z9cuda_gemmIiLi128ELi8ELi1ELi512ELi2ELi2ELi0EEviiiPT_S1_S1_ii(
	.param .u32 _Z9cuda_gemmIiLi128ELi8ELi1ELi512ELi2ELi2ELi0EEviiiPT_S1_S1_ii_param_0,
	.param .u32 _Z9cuda_gemmIiLi128ELi8ELi1ELi512ELi2ELi2ELi0EEviiiPT_S1_S1_ii_param_1,
	.param .u32 _Z9cuda_gemmIiLi128ELi8ELi1ELi512ELi2ELi2ELi0EEviiiPT_S1_S1_ii_param_2,
	.param .u64 .ptr .align 1 _Z9cuda_gemmIiLi128ELi8ELi1ELi512ELi2ELi2ELi0EEviiiPT_S1_S1_ii_param_3,
	.param .u64 .ptr .align 1 _Z9cuda_gemmIiLi128ELi8ELi1ELi512ELi2ELi2ELi0EEviiiPT_S1_S1_ii_param_4,
	.param .u64 .ptr .align 1 _Z9cuda_gemmIiLi128ELi8ELi1ELi512ELi2ELi2ELi0EEviiiPT_S1_S1_ii_param_5,
	.param .u32 _Z9cuda_gemmIiLi128ELi8ELi1ELi512ELi2ELi2ELi0EEviiiPT_S1_S1_ii_param_6,
	.param .u32 _Z9cuda_gemmIiLi128ELi8ELi1ELi512ELi2ELi2ELi0EEviiiPT_S1_S1_ii_param_7
)
.maxntid 128
{
	.reg .pred 	%p<32>;
	.reg .b16 	%rs<6>;
	.reg .b32 	%r<237>;
	.reg .b64 	%rd<37>;
	// demoted variable
	.shared .align 128 .b8 _ZZ9cuda_gemmIiLi128ELi8ELi1ELi512ELi2ELi2ELi0EEviiiPT_S1_S1_iiE11kron_fac_sh[24];
	// demoted variable
	.shared .align 128 .b8 _ZZ9cuda_gemmIiLi128ELi8ELi1ELi512ELi2ELi2ELi0EEviiiPT_S1_S1_iiE3Ash[2048];
	// demoted variable
	.shared .align 128 .b8 _ZZ9cuda_gemmIiLi128ELi8ELi1ELi512ELi2ELi2ELi0EEviiiPT_S1_S1_iiE3Csh[2048];
	ld.param.u32 	%r91, [_Z9cuda_gemmIiLi128ELi8ELi1ELi512ELi2ELi2ELi0EEviiiPT_S1_S1_ii_param_2];
	ld.param.u64 	%rd5, [_Z9cuda_gemmIiLi128ELi8ELi1ELi512ELi2ELi2ELi0EEviiiPT_S1_S1_ii_param_3];
	ld.param.u64 	%rd4, [_Z9cuda_gemmIiLi128ELi8ELi1ELi512ELi2ELi2ELi0EEviiiPT_S1_S1_ii_param_4];
	ld.param.u64 	%rd6, [_Z9cuda_gemmIiLi128ELi8ELi1ELi512ELi2ELi2ELi0EEviiiPT_S1_S1_ii_param_5];
	ld.param.u32 	%r92, [_Z9cuda_gemmIiLi128ELi8ELi1ELi512ELi2ELi2ELi0EEviiiPT_S1_S1_ii_param_6];
	ld.param.u32 	%r93, [_Z9cuda_gemmIiLi128ELi8ELi1ELi512ELi2ELi2ELi0EEviiiPT_S1_S1_ii_param_7];
	cvta.to.global.u64 	%rd1, %rd5;
	cvta.to.global.u64 	%rd2, %rd6;
	mov.u32 	%r1, %tid.x;
	mul.lo.s32 	%r2, %r93, %r92;
	setp.ge.u32 	%p1, %r1, %r2;
	@%p1 bra 	$L__BB144_3;
	mov.u32 	%r3, %ntid.x;
	cvta.to.global.u64 	%rd3, %rd4;
	mov.u32 	%r213, %r1;
$L__BB144_2:
	mul.wide.u32 	%rd7, %r213, 4;
	add.s64 	%rd8, %rd3, %rd7;
	ld.global.u32 	%r94, [%rd8];
	rem.u32 	%r95, %r213, %r92;
	mov.u32 	%r96, _ZZ9cuda_gemmIiLi128ELi8ELi1ELi512ELi2ELi2ELi0EEviiiPT_S1_S1_iiE11kron_fac_sh;
	mad.lo.s32 	%r97, %r95, 12, %r96;
	div.u32 	%r98, %r213, %r93;
	shl.b32 	%r99, %r98, 2;
	add.s32 	%r100, %r97, %r99;
	st.shared.u32 	[%r100], %r94;
	add.s32 	%r213, %r213, %r3;
	setp.lt.u32 	%p2, %r213, %r2;
	@%p2 bra 	$L__BB144_2;
$L__BB144_3:
	div.s32 	%r6, 512, %r93;
	min.s32 	%r7, %r6, 128;
	div.u32 	%r8, %r1, %r7;
	mov.u32 	%r9, %ntid.x;
	mov.u32 	%r216, %ctaid.y;
	mov.u32 	%r11, %nctaid.y;
	shl.b32 	%r12, %r11, 3;
	setp.ge.u32 	%p3, %r216, %r12;
	@%p3 bra 	$L__BB144_37;
	mov.u32 	%r102, %ctaid.x;
	shl.b32 	%r13, %r102, 9;
	min.s32 	%r14, %r93, 32;
	shl.b32 	%r103, %r93, 8;
	sub.s32 	%r15, 8223, %r103;
	mul.lo.s32 	%r16, %r6, %r102;
	add.s32 	%r17, %r1, %r9;
	cvt.u16.u32 	%rs2, %r17;
	xor.b16  	%rs3, %rs2, 511;
	cvt.u16.u32 	%rs4, %r9;
	div.u16 	%rs5, %rs3, %rs4;
	and.b16  	%rs1, %rs5, 3;
	shl.b32 	%r104, %r1, 2;
	mov.u32 	%r105, _ZZ9cuda_gemmIiLi128ELi8ELi1ELi512ELi2ELi2ELi0EEviiiPT_S1_S1_iiE3Ash;
	add.s32 	%r18, %r105, %r104;
	shl.b32 	%r19, %r9, 2;
	add.s32 	%r20, %r18, %r19;
	add.s32 	%r21, %r17, %r9;
	add.s32 	%r22, %r21, %r9;
	mov.u32 	%r106, _ZZ9cuda_gemmIiLi128ELi8ELi1ELi512ELi2ELi2ELi0EEviiiPT_S1_S1_iiE3Csh;
	add.s32 	%r23, %r106, %r104;
	add.s32 	%r24, %r23, %r19;
	add.s32 	%r25, %r24, %r19;
	shl.b32 	%r26, %r9, 4;
	shl.b32 	%r27, %r9, 3;
	mul.lo.s32 	%r28, %r9, 12;
	div.u32 	%r29, %r9, %r7;
	rem.u32 	%r30, %r1, %r7;
$L__BB144_5:
	setp.eq.s16 	%p4, %rs1, 2;
	mul.lo.s32 	%r34, %r216, %r91;
	mov.u32 	%r217, %r1;
	@%p4 bra 	$L__BB144_9;
	setp.eq.s16 	%p5, %rs1, 3;
	add.s32 	%r107, %r34, %r13;
	add.s32 	%r35, %r107, %r1;
	mul.wide.u32 	%rd9, %r35, 4;
	add.s64 	%rd10, %rd1, %rd9;
	ld.global.u32 	%r108, [%rd10];
	st.shared.u32 	[%r18], %r108;
	mov.u32 	%r217, %r17;
	@%p5 bra 	$L__BB144_9;
	setp.eq.s16 	%p6, %rs1, 0;
	add.s32 	%r36, %r35, %r9;
	mul.wide.u32 	%rd11, %r36, 4;
	add.s64 	%rd12, %rd1, %rd11;
	ld.global.u32 	%r109, [%rd12];
	st.shared.u32 	[%r20], %r109;
	mov.u32 	%r217, %r21;
	@%p6 bra 	$L__BB144_9;
	add.s32 	%r110, %r36, %r9;
	mul.wide.u32 	%rd13, %r110, 4;
	add.s64 	%rd14, %rd1, %rd13;
	ld.global.u32 	%r111, [%rd14];
	add.s32 	%r112, %r20, %r19;
	st.shared.u32 	[%r112], %r111;
	mov.u32 	%r217, %r22;
$L__BB144_9:
	shl.b32 	%r113, %r217, 2;
	mov.u32 	%r114, _ZZ9cuda_gemmIiLi128ELi8ELi1ELi512ELi2ELi2ELi0EEviiiPT_S1_S1_iiE3Ash;
	add.s32 	%r222, %r114, %r113;
	add.s32 	%r115, %r13, %r217;
	add.s32 	%r218, %r115, %r34;
	add.s32 	%r221, %r218, %r9;
	shl.b32 	%r116, %r9, 1;
	add.s32 	%r220, %r218, %r116;
	mad.lo.s32 	%r219, %r9, 3, %r218;
$L__BB144_10:
	mul.wide.u32 	%rd15, %r218, 4;
	add.s64 	%rd16, %rd1, %rd15;
	ld.global.u32 	%r117, [%rd16];
	st.shared.u32 	[%r222], %r117;
	mul.wide.u32 	%rd17, %r221, 4;
	add.s64 	%rd18, %rd1, %rd17;
	ld.global.u32 	%r118, [%rd18];
	add.s32 	%r119, %r222, %r19;
	st.shared.u32 	[%r119], %r118;
	mul.wide.u32 	%rd19, %r220, 4;
	add.s64 	%rd20, %rd1, %rd19;
	ld.global.u32 	%r120, [%rd20];
	add.s32 	%r121, %r222, %r27;
	st.shared.u32 	[%r121], %r120;
	mul.wide.u32 	%rd21, %r219, 4;
	add.s64 	%rd22, %rd1, %rd21;
	ld.global.u32 	%r122, [%rd22];
	add.s32 	%r123, %r222, %r28;
	st.shared.u32 	[%r123], %r122;
	add.s32 	%r217, %r217, %r19;
	add.s32 	%r222, %r222, %r26;
	add.s32 	%r221, %r221, %r19;
	add.s32 	%r220, %r220, %r19;
	add.s32 	%r219, %r219, %r19;
	add.s32 	%r218, %r218, %r19;
	setp.lt.u32 	%p7, %r217, 512;
	@%p7 bra 	$L__BB144_10;
	bar.sync 	0;
	mov.u32 	%r224, %r1;
	@%p4 bra 	$L__BB144_15;
	setp.eq.s16 	%p9, %rs1, 3;
	mov.b32 	%r124, 0;
	st.shared.u32 	[%r23], %r124;
	mov.u32 	%r224, %r17;
	@%p9 bra 	$L__BB144_15;
	setp.eq.s16 	%p10, %rs1, 0;
	mov.b32 	%r125, 0;
	st.shared.u32 	[%r24], %r125;
	mov.u32 	%r224, %r21;
	@%p10 bra 	$L__BB144_15;
	mov.b32 	%r126, 0;
	st.shared.u32 	[%r25], %r126;
	mov.u32 	%r224, %r22;
$L__BB144_15:
	shl.b32 	%r127, %r224, 2;
	mov.u32 	%r128, _ZZ9cuda_gemmIiLi128ELi8ELi1ELi512ELi2ELi2ELi0EEviiiPT_S1_S1_iiE3Csh;
	add.s32 	%r129, %r128, %r127;
	mov.b32 	%r130, 0;
	st.shared.u32 	[%r129], %r130;
	add.s32 	%r131, %r129, %r19;
	st.shared.u32 	[%r131], %r130;
	add.s32 	%r132, %r131, %r19;
	st.shared.u32 	[%r132], %r130;
	add.s32 	%r133, %r132, %r19;
	st.shared.u32 	[%r133], %r130;
	add.s32 	%r224, %r19, %r224;
	setp.lt.u32 	%p11, %r224, 512;
	@%p11 bra 	$L__BB144_15;
	setp.lt.s32 	%p12, %r6, 1;
	@%p12 bra 	$L__BB144_31;
	and.b32  	%r135, %r1, 31;
	rem.s32 	%r56, %r135, %r14;
	add.s32 	%r136, %r56, 1;
	setp.lt.s32 	%p13, %r136, %r14;
	selp.b32 	%r57, 0, %r14, %p13;
	sub.s32 	%r58, %r56, %r57;
	setp.lt.s32 	%p14, %r56, %r93;
	selp.b32 	%r137, 0, %r93, %p14;
	sub.s32 	%r59, %r56, %r137;
	setp.lt.s32 	%p15, %r136, %r93;
	selp.b32 	%r138, 0, %r93, %p15;
	sub.s32 	%r60, %r136, %r138;
	mov.b32 	%r228, 0;
	shl.b32 	%r150, %r58, 2;
$L__BB144_18:
	setp.lt.s32 	%p16, %r93, 1;
	add.s32 	%r66, %r228, %r30;
	mad.lo.s32 	%r67, %r66, %r93, %r56;
	@%p16 bra 	$L__BB144_20;
	shl.b32 	%r139, %r67, 2;
	mov.u32 	%r140, _ZZ9cuda_gemmIiLi128ELi8ELi1ELi512ELi2ELi2ELi0EEviiiPT_S1_S1_iiE3Ash;
	add.s32 	%r141, %r140, %r139;
	ld.shared.u32 	%r229, [%r141];
$L__BB144_20:
	setp.lt.s32 	%p17, %r93, 2;
	@%p17 bra 	$L__BB144_22;
	sub.s32 	%r142, %r67, %r57;
	shl.b32 	%r143, %r142, 2;
	mov.u32 	%r144, _ZZ9cuda_gemmIiLi128ELi8ELi1ELi512ELi2ELi2ELi0EEviiiPT_S1_S1_iiE3Ash;
	add.s32 	%r145, %r144, %r143;
	ld.shared.u32 	%r230, [%r145+4];
$L__BB144_22:
	setp.ge.s32 	%p18, %r8, %r92;
	@%p18 bra 	$L__BB144_30;
	mov.u32 	%r231, %r8;
$L__BB144_24:
	setp.gt.u32 	%p19, %r93, 32;
	mov.u32 	%r146, _ZZ9cuda_gemmIiLi128ELi8ELi1ELi512ELi2ELi2ELi0EEviiiPT_S1_S1_iiE11kron_fac_sh;
	mad.lo.s32 	%r73, %r231, 12, %r146;
	shl.b32 	%r147, %r56, 2;
	add.s32 	%r148, %r73, %r147;
	ld.shared.u32 	%r74, [%r148];
	@%p19 bra 	$L__BB144_27;
	shfl.sync.idx.b32	%r153|%p23, %r74, %r59, %r15, -1;
	mul.lo.s32 	%r232, %r153, %r229;
	@%p17 bra 	$L__BB144_29;
	shfl.sync.idx.b32	%r154|%p24, %r74, %r60, %r15, -1;
	mad.lo.s32 	%r232, %r154, %r230, %r232;
	bra.uni 	$L__BB144_29;
$L__BB144_27:
	setp.gt.s32 	%p21, %r93, 0;
	mul.lo.s32 	%r149, %r74, %r229;
	selp.b32 	%r232, %r149, 0, %p21;
	@%p17 bra 	$L__BB144_29;
	add.s32 	%r151, %r73, %r150;
	ld.shared.u32 	%r152, [%r151+4];
	mad.lo.s32 	%r232, %r152, %r230, %r232;
$L__BB144_29:
	mad.lo.s32 	%r155, %r231, %r6, %r66;
	shl.b32 	%r156, %r155, 2;
	mov.u32 	%r157, _ZZ9cuda_gemmIiLi128ELi8ELi1ELi512ELi2ELi2ELi0EEviiiPT_S1_S1_iiE3Csh;
	add.s32 	%r158, %r157, %r156;
	ld.shared.u32 	%r159, [%r158];
	add.s32 	%r160, %r159, %r232;
	st.shared.u32 	[%r158], %r160;
	add.s32 	%r231, %r231, %r29;
	setp.lt.s32 	%p25, %r231, %r92;
	@%p25 bra 	$L__BB144_24;
$L__BB144_30:
	add.s32 	%r228, %r228, %r7;
	setp.lt.s32 	%p26, %r228, %r6;
	@%p26 bra 	$L__BB144_18;
$L__BB144_31:
	ld.param.u32 	%r212, [_Z9cuda_gemmIiLi128ELi8ELi1ELi512ELi2ELi2ELi0EEviiiPT_S1_S1_ii_param_1];
	bar.sync 	0;
	mad.lo.s32 	%r84, %r216, %r212, %r16;
	div.s32 	%r85, %r91, %r93;
	mov.u32 	%r235, %r1;
	@%p4 bra 	$L__BB144_35;
	setp.eq.s16 	%p28, %rs1, 3;
	div.s32 	%r161, %r1, %r6;
	mad.lo.s32 	%r162, %r85, %r161, %r84;
	mul.lo.s32 	%r163, %r161, %r6;
	sub.s32 	%r164, %r1, %r163;
	add.s32 	%r165, %r162, %r164;
	ld.shared.u32 	%r166, [%r23];
	mul.wide.s32 	%rd23, %r165, 4;
	add.s64 	%rd24, %rd2, %rd23;
	st.global.u32 	[%rd24], %r166;
	mov.u32 	%r235, %r17;
	@%p28 bra 	$L__BB144_35;
	setp.eq.s16 	%p29, %rs1, 0;
	div.s32 	%r167, %r17, %r6;
	mad.lo.s32 	%r168, %r85, %r167, %r84;
	mul.lo.s32 	%r169, %r167, %r6;
	sub.s32 	%r170, %r17, %r169;
	add.s32 	%r171, %r168, %r170;
	ld.shared.u32 	%r172, [%r24];
	mul.wide.s32 	%rd25, %r171, 4;
	add.s64 	%rd26, %rd2, %rd25;
	st.global.u32 	[%rd26], %r172;
	mov.u32 	%r235, %r21;
	@%p29 bra 	$L__BB144_35;
	div.s32 	%r173, %r21, %r6;
	mad.lo.s32 	%r174, %r85, %r173, %r84;
	mul.lo.s32 	%r175, %r173, %r6;
	sub.s32 	%r176, %r21, %r175;
	add.s32 	%r177, %r174, %r176;
	ld.shared.u32 	%r178, [%r25];
	mul.wide.s32 	%rd27, %r177, 4;
	add.s64 	%rd28, %rd2, %rd27;
	st.global.u32 	[%rd28], %r178;
	mov.u32 	%r235, %r22;
$L__BB144_35:
	div.s32 	%r179, %r235, %r6;
	mad.lo.s32 	%r180, %r85, %r179, %r84;
	mul.lo.s32 	%r181, %r179, %r6;
	sub.s32 	%r182, %r235, %r181;
	add.s32 	%r183, %r180, %r182;
	shl.b32 	%r184, %r235, 2;
	mov.u32 	%r185, _ZZ9cuda_gemmIiLi128ELi8ELi1ELi512ELi2ELi2ELi0EEviiiPT_S1_S1_iiE3Csh;
	add.s32 	%r186, %r185, %r184;
	ld.shared.u32 	%r187, [%r186];
	mul.wide.s32 	%rd29, %r183, 4;
	add.s64 	%rd30, %rd2, %rd29;
	st.global.u32 	[%rd30], %r187;
	add.s32 	%r188, %r235, %r9;
	div.s32 	%r189, %r188, %r6;
	mad.lo.s32 	%r190, %r85, %r189, %r84;
	mul.lo.s32 	%r191, %r189, %r6;
	sub.s32 	%r192, %r188, %r191;
	add.s32 	%r193, %r190, %r192;
	add.s32 	%r194, %r186, %r19;
	ld.shared.u32 	%r195, [%r194];
	mul.wide.s32 	%rd31, %r193, 4;
	add.s64 	%rd32, %rd2, %rd31;
	st.global.u32 	[%rd32], %r195;
	add.s32 	%r196, %r188, %r9;
	div.s32 	%r197, %r196, %r6;
	mad.lo.s32 	%r198, %r85, %r197, %r84;
	mul.lo.s32 	%r199, %r197, %r6;
	sub.s32 	%r200, %r196, %r199;
	add.s32 	%r201, %r198, %r200;
	add.s32 	%r202, %r194, %r19;
	ld.shared.u32 	%r203, [%r202];
	mul.wide.s32 	%rd33, %r201, 4;
	add.s64 	%rd34, %rd2, %rd33;
	st.global.u32 	[%rd34], %r203;
	add.s32 	%r204, %r196, %r9;
	div.s32 	%r205, %r204, %r6;
	mad.lo.s32 	%r206, %r85, %r205, %r84;
	mul.lo.s32 	%r207, %r205, %r6;
	sub.s32 	%r208, %r204, %r207;
	add.s32 	%r209, %r206, %r208;
	add.s32 	%r210, %r202, %r19;
	ld.shared.u32 	%r211, [%r210];
	mul.wide.s32 	%rd35, %r209, 4;
	add.s64 	%rd36, %rd2, %rd35;
	st.global.u32 	[%rd36], %r211;
	add.s32 	%r235, %r204, %r9;
	setp.lt.u32 	%p30, %r235, 512;
	@%p30 bra 	$L__BB144_35;
	add.s32 	%r216, %r216, %r11;
	setp.lt.u32 	%p31, %r216, %r12;
	@%p31 bra 	$L__BB144_5;
$L__BB144_37:
	ret;

}
	// .globl	_Z9cuda_gemmIiLi128ELi8ELi1ELi512ELi2ELi2ELi1EEviiiPT_S1_S1_ii
.visible .entry _Z9cuda_gemmIiLi128ELi8ELi1ELi512ELi2ELi2ELi1EEviiiPT_S1_S1_ii(
	.param .u32 _Z9cuda_gemmIiLi128ELi8ELi1ELi512ELi2ELi2ELi1EEviiiPT_S1_S1_ii_param_0,
	.param .u32 _Z9cuda_gemmIiLi128ELi8ELi1ELi512ELi2ELi2ELi1EEviiiPT_S1_S1_ii_param_1,
	.param .u32 _Z9cuda_gemmIiLi128ELi8ELi1ELi512ELi2ELi2ELi1EEviiiPT_S1_S1_ii_param_2,
	.param .u64 .ptr .align 1 _Z9cuda_gemmIiLi128ELi8ELi1ELi512ELi2ELi2ELi1EEviiiPT_S1_S1_ii_param_3,
	.param .u64 .ptr .align 1 _Z9cuda_gemmIiLi128ELi8ELi1ELi512ELi2ELi2ELi1EEviiiPT_S1_S1_ii_param_4,
	.param .u64 .ptr .align 1 _Z9cuda_gemmIiLi128ELi8ELi1ELi512ELi2ELi2ELi1EEviiiPT_S1_S1_ii_param_5,
	.param .u32 _Z9cuda_gemmIiLi128ELi8ELi1ELi512ELi2ELi2ELi1EEviiiPT_S1_S1_ii_param_6,
	.param .u32 _Z9cuda_gemmIiLi128ELi8ELi1ELi512ELi2ELi2ELi1EEviiiPT_S1_S1_ii_param_7
)
.maxntid 128
{
	.reg .pred 	%p<24>;
	.reg .b16 	%rs<6>;
	.reg .b32 	%r<155>;
	.reg .b64 	%rd<42>;
	// demoted variable
	.shared .align 128 .b8 _ZZ9cuda_gemmIiLi128ELi8ELi1ELi512ELi2ELi2ELi1EEviiiPT_S1_S1_iiE11kron_fac_sh[24];
	// demoted variable
	.shared .align 128 .b8 _ZZ9cuda_gemmIiLi128ELi8ELi1ELi512ELi2ELi2ELi1EEviiiPT_S1_S1_iiE3Ash[2048];
	// demoted variable
	.shared .align 128 .b8 _ZZ9cuda_gemmIiLi128ELi8ELi1ELi512ELi2ELi2ELi1EEviiiPT_S1_S1_iiE3Csh[2048];
	ld.param.u64 	%rd11, [_Z9cuda_gemmIiLi128ELi8ELi1ELi512ELi2ELi2ELi1EEviiiPT_S1_S1_ii_param_3];
	ld.param.u64 	%rd10, [_Z9cuda_gemmIiLi128ELi8ELi1ELi512ELi2ELi2ELi1EEviiiPT_S1_S1_ii_param_4];
	ld.param.u64 	%rd12, [_Z9cuda_gemmIiLi128ELi8ELi1ELi512ELi2ELi2ELi1EEviiiPT_S1_S1_ii_param_5];
	cvta.to.global.u64 	%rd1, %rd11;
	cvta.to.global.u64 	%rd2, %rd12;
	mov.u32 	%r1, %tid.x;
	setp.gt.u32 	%p1, %r1, 3;
	@%p1 bra 	$L__BB145_3;
	mov.u32 	%r2, %ntid.x;
	cvta.to.global.u64 	%rd3, %rd10;
	mov.u32 	%r61, _ZZ9cuda_gemmIiLi128ELi8ELi1ELi512ELi2ELi2ELi1EEviiiPT_S1_S1_iiE11kron_fac_sh;
	mov.u32 	%r141, %r1;
$L__BB145_2:
	mul.wide.u32 	%rd13, %r141, 4;
	add.s64 	%rd14, %rd3, %rd13;
	ld.global.u32 	%r59, [%rd14];
	and.b32  	%r60, %r141, 1;
	mad.lo.s32 	%r62, %r60, 12, %r61;
	shl.b32 	%r63, %r141, 1;
	and.b32  	%r64, %r63, -4;
	add.s32 	%r65, %r62, %r64;
	st.shared.u32 	[%r65], %r59;
	add.s32 	%r141, %r141, %r2;
	setp.lt.u32 	%p2, %r141, 4;
	@%p2 bra 	$L__BB145_2;
$L__BB145_3:
	mov.u32 	%r5, %ntid.x;
	setp.gt.u32 	%p3, %r5, 127;
	selp.u32 	%r6, 1, 0, %p3;
	mov.u32 	%r142, %ctaid.y;
	mov.u32 	%r8, %nctaid.y;
	shl.b32 	%r9, %r8, 3;
	setp.ge.u32 	%p4, %r142, %r9;
	@%p4 bra 	$L__BB145_26;
	and.b32  	%r10, %r1, 1;
	neg.s32 	%r66, %r10;
	shl.b32 	%r67, %r1, 2;
	and.b32  	%r68, %r67, 4;
	mov.u32 	%r69, _ZZ9cuda_gemmIiLi128ELi8ELi1ELi512ELi2ELi2ELi1EEviiiPT_S1_S1_iiE11kron_fac_sh;
	add.s32 	%r11, %r69, %r68;
	add.s32 	%r12, %r1, %r5;
	cvt.u16.u32 	%rs2, %r12;
	xor.b16  	%rs3, %rs2, 511;
	cvt.u16.u32 	%rs4, %r5;
	div.u16 	%rs5, %rs3, %rs4;
	and.b16  	%rs1, %rs5, 3;
	mov.u32 	%r70, _ZZ9cuda_gemmIiLi128ELi8ELi1ELi512ELi2ELi2ELi1EEviiiPT_S1_S1_iiE3Ash;
	add.s32 	%r13, %r70, %r67;
	shl.b32 	%r14, %r5, 2;
	add.s32 	%r15, %r13, %r14;
	add.s32 	%r16, %r12, %r5;
	add.s32 	%r17, %r16, %r5;
	mov.u32 	%r71, _ZZ9cuda_gemmIiLi128ELi8ELi1ELi512ELi2ELi2ELi1EEviiiPT_S1_S1_iiE3Csh;
	add.s32 	%r18, %r71, %r67;
	add.s32 	%r19, %r18, %r14;
	add.s32 	%r20, %r19, %r14;
	shl.b32 	%r72, %r1, 3;
	or.b32  	%r73, %r72, %r68;
	add.s32 	%r21, %r70, %r73;
	and.b32  	%r74, %r66, -8;
	add.s32 	%r22, %r21, %r74;
	xor.b32  	%r23, %r10, 1;
	shl.b32 	%r24, %r5, 4;
	mul.wide.u32 	%rd4, %r5, 16;
	cvt.u64.u32 	%rd37, %r14;
$L__BB145_5:
	setp.eq.s16 	%p5, %rs1, 2;
	shl.b32 	%r26, %r142, 9;
	mov.u32 	%r143, %r1;
	@%p5 bra 	$L__BB145_9;
	setp.eq.s16 	%p6, %rs1, 3;
	add.s32 	%r27, %r26, %r1;
	mul.wide.u32 	%rd15, %r27, 4;
	add.s64 	%rd16, %rd1, %rd15;
	ld.global.u32 	%r75, [%rd16];
	st.shared.u32 	[%r13], %r75;
	mov.u32 	%r143, %r12;
	@%p6 bra 	$L__BB145_9;
	setp.eq.s16 	%p7, %rs1, 0;
	add.s32 	%r28, %r27, %r5;
	mul.wide.u32 	%rd17, %r28, 4;
	add.s64 	%rd18, %rd1, %rd17;
	ld.global.u32 	%r76, [%rd18];
	st.shared.u32 	[%r15], %r76;
	mov.u32 	%r143, %r16;
	@%p7 bra 	$L__BB145_9;
	add.s32 	%r77, %r28, %r5;
	mul.wide.u32 	%rd19, %r77, 4;
	add.s64 	%rd20, %rd1, %rd19;
	ld.global.u32 	%r78, [%rd20];
	add.s32 	%r79, %r15, %r14;
	st.shared.u32 	[%r79], %r78;
	mov.u32 	%r143, %r17;
$L__BB145_9:
	shl.b32 	%r80, %r143, 2;
	mov.u32 	%r81, _ZZ9cuda_gemmIiLi128ELi8ELi1ELi512ELi2ELi2ELi1EEviiiPT_S1_S1_iiE3Ash;
	add.s32 	%r147, %r81, %r80;
	add.s32 	%r82, %r5, %r143;
	add.s32 	%r146, %r82, %r26;
	shl.b32 	%r83, %r5, 1;
	add.s32 	%r84, %r83, %r143;
	add.s32 	%r145, %r84, %r26;
	mad.lo.s32 	%r85, %r5, 3, %r143;
	add.s32 	%r144, %r85, %r26;
	cvt.u64.u32 	%rd21, %r143;
	cvt.u64.u32 	%rd22, %r26;
	add.s64 	%rd23, %rd21, %rd22;
	shl.b64 	%rd24, %rd23, 2;
	add.s64 	%rd41, %rd1, %rd24;
$L__BB145_10:
	ld.global.u32 	%r86, [%rd41];
	st.shared.u32 	[%r147], %r86;
	mul.wide.u32 	%rd25, %r146, 4;
	add.s64 	%rd26, %rd1, %rd25;
	ld.global.u32 	%r87, [%rd26];
	add.s32 	%r88, %r147, %r14;
	st.shared.u32 	[%r88], %r87;
	mul.wide.u32 	%rd27, %r145, 4;
	add.s64 	%rd28, %rd1, %rd27;
	ld.global.u32 	%r89, [%rd28];
	shl.b32 	%r90, %r5, 3;
	add.s32 	%r91, %r147, %r90;
	st.shared.u32 	[%r91], %r89;
	mul.wide.u32 	%rd29, %r144, 4;
	add.s64 	%rd30, %rd1, %rd29;
	ld.global.u32 	%r92, [%rd30];
	mad.lo.s32 	%r93, %r5, 12, %r147;
	st.shared.u32 	[%r93], %r92;
	add.s32 	%r143, %r143, %r14;
	add.s32 	%r147, %r147, %r24;
	add.s32 	%r146, %r146, %r14;
	add.s32 	%r145, %r145, %r14;
	add.s32 	%r144, %r144, %r14;
	add.s64 	%rd41, %rd41, %rd4;
	setp.lt.u32 	%p8, %r143, 512;
	@%p8 bra 	$L__BB145_10;
	setp.eq.s16 	%p9, %rs1, 2;
	bar.sync 	0;
	mov.u32 	%r149, %r1;
	@%p9 bra 	$L__BB145_15;
	setp.eq.s16 	%p10, %rs1, 3;
	mov.b32 	%r94, 0;
	st.shared.u32 	[%r18], %r94;
	mov.u32 	%r149, %r12;
	@%p10 bra 	$L__BB145_15;
	setp.eq.s16 	%p11, %rs1, 0;
	mov.b32 	%r95, 0;
	st.shared.u32 	[%r19], %r95;
	mov.u32 	%r149, %r16;
	@%p11 bra 	$L__BB145_15;
	mov.b32 	%r96, 0;
	st.shared.u32 	[%r20], %r96;
	mov.u32 	%r149, %r17;
$L__BB145_15:
	shl.b32 	%r97, %r149, 2;
	mov.u32 	%r98, _ZZ9cuda_gemmIiLi128ELi8ELi1ELi512ELi2ELi2ELi1EEviiiPT_S1_S1_iiE3Csh;
	add.s32 	%r99, %r98, %r97;
	mov.b32 	%r100, 0;
	st.shared.u32 	[%r99], %r100;
	add.s32 	%r101, %r99, %r14;
	st.shared.u32 	[%r101], %r100;
	add.s32 	%r102, %r101, %r14;
	st.shared.u32 	[%r102], %r100;
	add.s32 	%r103, %r102, %r14;
	st.shared.u32 	[%r103], %r100;
	add.s32 	%r149, %r14, %r149;
	setp.lt.u32 	%p12, %r149, 512;
	@%p12 bra 	$L__BB145_15;
	ld.shared.u32 	%r47, [%r21];
	ld.shared.u32 	%r48, [%r22+4];
	mov.b32 	%r151, 0;
$L__BB145_17:
	mad.lo.s32 	%r105, %r151, 12, %r11;
	ld.shared.u32 	%r106, [%r105];
	shfl.sync.idx.b32	%r107|%p13, %r106, %r10, 7711, -1;
	mul.lo.s32 	%r108, %r107, %r47;
	shfl.sync.idx.b32	%r109|%p14, %r106, %r23, 7711, -1;
	mad.lo.s32 	%r110, %r109, %r48, %r108;
	shl.b32 	%r111, %r151, 10;
	add.s32 	%r112, %r18, %r111;
	ld.shared.u32 	%r113, [%r112];
	add.s32 	%r114, %r113, %r110;
	st.shared.u32 	[%r112], %r114;
	add.s32 	%r151, %r151, %r6;
	setp.lt.u32 	%p15, %r151, 2;
	@%p15 bra 	$L__BB145_17;
	ld.shared.u32 	%r51, [%r21+1024];
	ld.shared.u32 	%r52, [%r22+1028];
	mov.b32 	%r152, 0;
$L__BB145_19:
	mad.lo.s32 	%r116, %r152, 12, %r11;
	ld.shared.u32 	%r117, [%r116];
	shfl.sync.idx.b32	%r118|%p16, %r117, %r10, 7711, -1;
	mul.lo.s32 	%r119, %r118, %r51;
	shfl.sync.idx.b32	%r120|%p17, %r117, %r23, 7711, -1;
	mad.lo.s32 	%r121, %r120, %r52, %r119;
	shl.b32 	%r122, %r152, 10;
	add.s32 	%r123, %r18, %r122;
	ld.shared.u32 	%r124, [%r123+512];
	add.s32 	%r125, %r124, %r121;
	st.shared.u32 	[%r123+512], %r125;
	add.s32 	%r152, %r152, %r6;
	setp.lt.u32 	%p18, %r152, 2;
	@%p18 bra 	$L__BB145_19;
	setp.eq.s16 	%p19, %rs1, 2;
	bar.sync 	0;
	mov.u32 	%r153, %r1;
	@%p19 bra 	$L__BB145_24;
	setp.eq.s16 	%p20, %rs1, 3;
	add.s32 	%r126, %r26, %r1;
	ld.shared.u32 	%r127, [%r18];
	mul.wide.s32 	%rd31, %r126, 4;
	add.s64 	%rd8, %rd2, %rd31;
	st.global.u32 	[%rd8], %r127;
	mov.u32 	%r153, %r12;
	@%p20 bra 	$L__BB145_24;
	setp.eq.s16 	%p21, %rs1, 0;
	ld.shared.u32 	%r128, [%r19];
	cvt.u64.u32 	%rd32, %r14;
	add.s64 	%rd9, %rd8, %rd32;
	st.global.u32 	[%rd9], %r128;
	mov.u32 	%r153, %r16;
	@%p21 bra 	$L__BB145_24;
	ld.shared.u32 	%r129, [%r20];
	add.s64 	%rd34, %rd9, %rd32;
	st.global.u32 	[%rd34], %r129;
	mov.u32 	%r153, %r17;
$L__BB145_24:
	add.s32 	%r130, %r26, %r153;
	shl.b32 	%r131, %r153, 2;
	mov.u32 	%r132, _ZZ9cuda_gemmIiLi128ELi8ELi1ELi512ELi2ELi2ELi1EEviiiPT_S1_S1_iiE3Csh;
	add.s32 	%r133, %r132, %r131;
	ld.shared.u32 	%r134, [%r133];
	mul.wide.s32 	%rd35, %r130, 4;
	add.s64 	%rd36, %rd2, %rd35;
	st.global.u32 	[%rd36], %r134;
	add.s32 	%r135, %r133, %r14;
	ld.shared.u32 	%r136, [%r135];
	add.s64 	%rd38, %rd36, %rd37;
	st.global.u32 	[%rd38], %r136;
	add.s32 	%r137, %r135, %r14;
	ld.shared.u32 	%r138, [%r137];
	add.s64 	%rd39, %rd38, %rd37;
	st.global.u32 	[%rd39], %r138;
	add.s32 	%r139, %r137, %r14;
	ld.shared.u32 	%r140, [%r139];
	add.s64 	%rd40, %rd39, %rd37;
	st.global.u32 	[%rd40], %r140;
	add.s32 	%r153, %r14, %r153;
	setp.lt.u32 	%p22, %r153, 512;
	@%p22 bra 	$L__BB145_24;
	add.s32 	%r142, %r142, %r8;
	setp.lt.u32 	%p23, %r142, %r9;
	@%p23 bra 	$L__BB145_5;
$L__BB145_26:
	ret;

}
	// .globl	_Z9cuda_gemmIiLi128ELi8ELi1ELi512ELi4ELi4ELi0EEviiiPT_S1_S1_ii
.visible .entry _Z9cuda_gemmIiLi128ELi8ELi1ELi512ELi4ELi4ELi0EEviiiPT_S1_S1_ii(
	.param .u32 _Z9cuda_gemmIiLi128ELi8ELi1ELi512ELi4ELi4ELi0EEviiiPT_S1_S1_ii_param_0,
	.param .u32 _Z9cuda_gemmIiLi128ELi8ELi1ELi512ELi4ELi4ELi0EEviiiPT_S1_S1_ii_param_1,
	.param .u32 _Z9cuda_gemmIiLi128ELi8ELi1ELi512ELi4ELi4ELi0EEviiiPT_S1_S1_ii_param_2,
	.param .u64 .ptr .align 1 _Z9cuda_gemmIiLi128ELi8ELi1ELi512ELi4ELi4ELi0EEviiiPT_S1_S1_ii_param_3,
	.param .u64 .ptr .align 1 _Z9cuda_gemmIiLi128ELi8ELi1ELi512ELi4ELi4ELi0EEviiiPT_S1_S1_ii_param_4,
	.param .u64 .ptr .align 1 _Z9cuda_gemmIiLi128ELi8ELi1ELi512ELi4ELi4ELi0EEviiiPT_S1_S1_ii_param_5,
	.param .u32 _Z9cuda_gemmIiLi128ELi8ELi1ELi512ELi4ELi4ELi0EEviiiPT_S1_S1_ii_param_6,
	.param .u32 _Z9cuda_gemmIiLi128ELi8ELi1ELi512ELi4ELi4ELi0EEviiiPT_S1_S1_ii_param_7
)
.maxntid 128
{
	.reg .pred 	%p<44>;
	.reg .b16 	%rs<6>;
	.reg .b32 	%r<293>;
	.reg .b64 	%rd<37>;
	// demoted variable
	.shared .align 128 .b8 _ZZ9cuda_gemmIiLi128ELi8ELi1ELi512ELi4ELi4ELi0EEviiiPT_S1_S1_iiE11kron_fac_sh[80];
	// demoted variable
	.shared .align 128 .b8 _ZZ9cuda_gemmIiLi128ELi8ELi1ELi512ELi4ELi4ELi0EEviiiPT_S1_S1_iiE3Ash[2048];
	// demoted variable
	.shared .align 128 .b8 _ZZ9cuda_gemmIiLi128ELi8ELi1ELi512ELi4ELi4ELi0EEviiiPT_S1_S1_iiE3Csh[2048];
	ld.param.u32 	%r115, [_Z9cuda_gemmIiLi128ELi8ELi1ELi512ELi4ELi4ELi0EEviiiPT_S1_S1_ii_param_2];
	ld.param.u64 	%rd5, [_Z9cuda_gemmIiLi128ELi8ELi1ELi512ELi4ELi4ELi0EEviiiPT_S1_S1_ii_param_3];
	ld.param.u64 	%rd4, [_Z9cuda_gemmIiLi128ELi8ELi1ELi512ELi4ELi4ELi0EEviiiPT_S1_S1_ii_param_4];
	ld.param.u64 	%rd6, [_Z9cuda_gemmIiLi128ELi8ELi1ELi512ELi4ELi4ELi0EEviiiPT_S1_S1_ii_param_5];
	ld.param.u32 	%r116, [_Z9cuda_gemmIiLi128ELi8ELi1ELi512ELi4ELi4ELi0EEviiiPT_S1_S1_ii_param_6];
	ld.param.u32 	%r117, [_Z9cuda_gemmIiLi128ELi8ELi1ELi512ELi4ELi4ELi0EEviiiPT_S1_S1_ii_param_7];
	cvta.to.global.u64 	%rd1, %rd5;
	cvta.to.global.u64 	%rd2, %rd6;
	mov.u32 	%r1, %tid.x;
	mul.lo.s32 	%r2, %r117, %r116;
	setp.ge.u32 	%p1, %r1, %r2;
	@%p1 bra 	$L__BB146_3;
	mov.u32 	%r3, %ntid.x;
	cvta.to.global.u64 	%rd3, %rd4;
	mov.u32 	%r257, %r1;
$L__BB146_2:
	mul.wide.u32 	%rd7, %r257, 4;
	add.s64 	%rd8, %rd3, %rd7;
	ld.global.u32 	%r118, [%rd8];
	rem.u32 	%r119, %r257, %r116;
	mov.u32 	%r120, _ZZ9cuda_gemmIiLi128ELi8ELi1ELi512ELi4ELi4ELi0EEviiiPT_S1_S1_iiE11kron_fac_sh;
	mad.lo.s32 	%r121, %r119, 20, %r120;
	div.u32 	%r122, %r257, %r117;
	shl.b32 	%r123, %r122, 2;
	add.s32 	%r124, %r121, %r123;
	st.shared.u32 	[%r124], %r118;
	add.s32 	%r257, %r257, %r3;
	setp.lt.u32 	%p2, %r257, %r2;
	@%p2 bra 	$L__BB146_2;
$L__BB146_3:
	div.s32 	%r6, 512, %r117;
	min.s32 	%r7, %r6, 128;
	div.u32 	%r8, %r1, %r7;
	mov.u32 	%r9, %ntid.x;
	mov.u32 	%r262, %ctaid.y;
	mov.u32 	%r11, %nctaid.y;
	shl.b32 	%r12, %r11, 3;
	setp.ge.u32 	%p3, %r262, %r12;
	@%p3 bra 	$L__BB146_49;
	mov.u32 	%r126, %ctaid.x;
	shl.b32 	%r13, %r126, 9;
	min.s32 	%r14, %r117, 32;
	shl.b32 	%r127, %r117, 8;
	sub.s32 	%r15, 8223, %r127;
	mul.lo.s32 	%r16, %r6, %r126;
	add.s32 	%r17, %r1, %r9;
	cvt.u16.u32 	%rs2, %r17;
	xor.b16  	%rs3, %rs2, 511;
	cvt.u16.u32 	%rs4, %r9;
	div.u16 	%rs5, %rs3, %rs4;
	and.b16  	%rs1, %rs5, 3;
	shl.b32 	%r128, %r1, 2;
	mov.u32 	%r129, _ZZ9cuda_gemmIiLi128ELi8ELi1ELi512ELi4ELi4ELi0EEviiiPT_S1_S1_iiE3Ash;
	add.s32 	%r18, %r129, %r128;
	shl.b32 	%r19, %r9, 2;
	add.s32 	%r20, %r18, %r19;
	add.s32 	%r21, %r17, %r9;
	add.s32 	%r22, %r21, %r9;
	mov.u32 	%r130, _ZZ9cuda_gemmIiLi128ELi8ELi1ELi512ELi4ELi4ELi0EEviiiPT_S1_S1_iiE3Csh;
	add.s32 	%r23, %r130, %r128;
	add.s32 	%r24, %r23, %r19;
	add.s32 	%r25, %r24, %r19;
	shl.b32 	%r26, %r9, 4;
	shl.b32 	%r27, %r9, 3;
	mul.lo.s32 	%r28, %r9, 12;
	div.u32 	%r29, %r9, %r7;
	rem.u32 	%r30, %r1, %r7;
$L__BB146_5:
	setp.eq.s16 	%p4, %rs1, 2;
	mul.lo.s32 	%r36, %r262, %r115;
	mov.u32 	%r263, %r1;
	@%p4 bra 	$L__BB146_9;
	setp.eq.s16 	%p5, %rs1, 3;
	add.s32 	%r131, %r36, %r13;
	add.s32 	%r37, %r131, %r1;
	mul.wide.u32 	%rd9, %r37, 4;
	add.s64 	%rd10, %rd1, %rd9;
	ld.global.u32 	%r132, [%rd10];
	st.shared.u32 	[%r18], %r132;
	mov.u32 	%r263, %r17;
	@%p5 bra 	$L__BB146_9;
	setp.eq.s16 	%p6, %rs1, 0;
	add.s32 	%r38, %r37, %r9;
	mul.wide.u32 	%rd11, %r38, 4;
	add.s64 	%rd12, %rd1, %rd11;
	ld.global.u32 	%r133, [%rd12];
	st.shared.u32 	[%r20], %r133;
	mov.u32 	%r263, %r21;
	@%p6 bra 	$L__BB146_9;
	add.s32 	%r134, %r38, %r9;
	mul.wide.u32 	%rd13, %r134, 4;
	add.s64 	%rd14, %rd1, %rd13;
	ld.global.u32 	%r135, [%rd14];
	add.s32 	%r136, %r20, %r19;
	st.shared.u32 	[%r136], %r135;
	mov.u32 	%r263, %r22;
$L__BB146_9:
	shl.b32 	%r137, %r263, 2;
	mov.u32 	%r138, _ZZ9cuda_gemmIiLi128ELi8ELi1ELi512ELi4ELi4ELi0EEviiiPT_S1_S1_iiE3Ash;
	add.s32 	%r268, %r138, %r137;
	add.s32 	%r139, %r13, %r263;
	add.s32 	%r264, %r139, %r36;
	add.s32 	%r267, %r264, %r9;
	shl.b32 	%r140, %r9, 1;
	add.s32 	%r266, %r264, %r140;
	mad.lo.s32 	%r265, %r9, 3, %r264;
$L__BB146_10:
	mul.wide.u32 	%rd15, %r264, 4;
	add.s64 	%rd16, %rd1, %rd15;
	ld.global.u32 	%r141, [%rd16];
	st.shared.u32 	[%r268], %r141;
	mul.wide.u32 	%rd17, %r267, 4;
	add.s64 	%rd18, %rd1, %rd17;
	ld.global.u32 	%r142, [%rd18];
	add.s32 	%r143, %r268, %r19;
	st.shared.u32 	[%r143], %r142;
	mul.wide.u32 	%rd19, %r266, 4;
	add.s64 	%rd20, %rd1, %rd19;
	ld.global.u32 	%r144, [%rd20];
	add.s32 	%r145, %r268, %r27;
	st.shared.u32 	[%r145], %r144;
	mul.wide.u32 	%rd21, %r265, 4;
	add.s64 	%rd22, %rd1, %rd21;
	ld.global.u32 	%r146, [%rd22];
	add.s32 	%r147, %r268, %r28;
	st.shared.u32 	[%r147], %r146;
	add.s32 	%r263, %r263, %r19;
	add.s32 	%r268, %r268, %r26;
	add.s32 	%r267, %r267, %r19;
	add.s32 	%r266, %r266, %r19;
	add.s32 	%r265, %r265, %r19;
	add.s32 	%r264, %r264, %r19;
	setp.lt.u32 	%p7, %r263, 512;
	@%p7 bra 	$L__BB146_10;
	setp.eq.s16 	%p8, %rs1, 2;
	bar.sync 	0;
	mov.u32 	%r270, %r1;
	@%p8 bra 	$L__BB146_15;
	setp.eq.s16 	%p9, %rs1, 3;
	mov.b32 	%r148, 0;
	st.shared.u32 	[%r23], %r148;
	mov.u32 	%r270, %r17;
	@%p9 bra 	$L__BB146_15;
	setp.eq.s16 	%p10, %rs1, 0;
	mov.b32 	%r149, 0;
	st.shared.u32 	[%r24], %r149;
	mov.u32 	%r270, %r21;
	@%p10 bra 	$L__BB146_15;
	mov.b32 	%r150, 0;
	st.shared.u32 	[%r25], %r150;
	mov.u32 	%r270, %r22;
$L__BB146_15:
	shl.b32 	%r151, %r270, 2;
	mov.u32 	%r152, _ZZ9cuda_gemmIiLi128ELi8ELi1ELi512ELi4ELi4ELi0EEviiiPT_S1_S1_iiE3Csh;
	add.s32 	%r153, %r152, %r151;
	mov.b32 	%r154, 0;
	st.shared.u32 	[%r153], %r154;
	add.s32 	%r155, %r153, %r19;
	st.shared.u32 	[%r155], %r154;
	add.s32 	%r156, %r155, %r19;
	st.shared.u32 	[%r156], %r154;
	add.s32 	%r157, %r156, %r19;
	st.shared.u32 	[%r157], %r154;
	add.s32 	%r270, %r19, %r270;
	setp.lt.u32 	%p11, %r270, 512;
	@%p11 bra 	$L__BB146_15;
	setp.lt.s32 	%p12, %r6, 1;
	@%p12 bra 	$L__BB146_43;
	and.b32  	%r159, %r1, 31;
	rem.s32 	%r58, %r159, %r14;
	add.s32 	%r160, %r58, 1;
	setp.lt.s32 	%p13, %r160, %r14;
	selp.b32 	%r59, 0, %r14, %p13;
	add.s32 	%r161, %r58, 2;
	setp.lt.s32 	%p14, %r161, %r14;
	selp.b32 	%r60, 0, %r14, %p14;
	add.s32 	%r162, %r58, 3;
	setp.lt.s32 	%p15, %r162, %r14;
	selp.b32 	%r61, 0, %r14, %p15;
	sub.s32 	%r62, %r58, %r59;
	sub.s32 	%r63, %r58, %r60;
	sub.s32 	%r64, %r58, %r61;
	setp.lt.s32 	%p16, %r58, %r117;
	selp.b32 	%r163, 0, %r117, %p16;
	sub.s32 	%r65, %r58, %r163;
	setp.lt.s32 	%p17, %r160, %r117;
	selp.b32 	%r164, 0, %r117, %p17;
	sub.s32 	%r66, %r160, %r164;
	setp.lt.s32 	%p18, %r161, %r117;
	selp.b32 	%r165, 0, %r117, %p18;
	sub.s32 	%r67, %r161, %r165;
	setp.lt.s32 	%p19, %r162, %r117;
	selp.b32 	%r166, 0, %r117, %p19;
	sub.s32 	%r68, %r162, %r166;
	mov.b32 	%r276, 0;
	shl.b32 	%r186, %r62, 2;
	shl.b32 	%r189, %r63, 2;
	shl.b32 	%r192, %r64, 2;
$L__BB146_18:
	setp.lt.s32 	%p20, %r117, 1;
	add.s32 	%r76, %r276, %r30;
	mad.lo.s32 	%r77, %r76, %r117, %r58;
	@%p20 bra 	$L__BB146_20;
	shl.b32 	%r167, %r77, 2;
	mov.u32 	%r168, _ZZ9cuda_gemmIiLi128ELi8ELi1ELi512ELi4ELi4ELi0EEviiiPT_S1_S1_iiE3Ash;
	add.s32 	%r169, %r168, %r167;
	ld.shared.u32 	%r277, [%r169];
$L__BB146_20:
	setp.lt.s32 	%p21, %r117, 2;
	@%p21 bra 	$L__BB146_22;
	sub.s32 	%r170, %r77, %r59;
	shl.b32 	%r171, %r170, 2;
	mov.u32 	%r172, _ZZ9cuda_gemmIiLi128ELi8ELi1ELi512ELi4ELi4ELi0EEviiiPT_S1_S1_iiE3Ash;
	add.s32 	%r173, %r172, %r171;
	ld.shared.u32 	%r278, [%r173+4];
$L__BB146_22:
	setp.lt.s32 	%p22, %r117, 3;
	@%p22 bra 	$L__BB146_24;
	sub.s32 	%r174, %r77, %r60;
	shl.b32 	%r175, %r174, 2;
	mov.u32 	%r176, _ZZ9cuda_gemmIiLi128ELi8ELi1ELi512ELi4ELi4ELi0EEviiiPT_S1_S1_iiE3Ash;
	add.s32 	%r177, %r176, %r175;
	ld.shared.u32 	%r279, [%r177+8];
$L__BB146_24:
	setp.lt.s32 	%p23, %r117, 4;
	@%p23 bra 	$L__BB146_26;
	sub.s32 	%r178, %r77, %r61;
	shl.b32 	%r179, %r178, 2;
	mov.u32 	%r180, _ZZ9cuda_gemmIiLi128ELi8ELi1ELi512ELi4ELi4ELi0EEviiiPT_S1_S1_iiE3Ash;
	add.s32 	%r181, %r180, %r179;
	ld.shared.u32 	%r280, [%r181+12];
$L__BB146_26:
	setp.ge.s32 	%p24, %r8, %r116;
	@%p24 bra 	$L__BB146_42;
	mov.u32 	%r281, %r8;
$L__BB146_28:
	setp.gt.u32 	%p25, %r117, 32;
	mov.u32 	%r182, _ZZ9cuda_gemmIiLi128ELi8ELi1ELi512ELi4ELi4ELi0EEviiiPT_S1_S1_iiE11kron_fac_sh;
	mad.lo.s32 	%r87, %r281, 20, %r182;
	shl.b32 	%r183, %r58, 2;
	add.s32 	%r184, %r87, %r183;
	ld.shared.u32 	%r88, [%r184];
	@%p25 bra 	$L__BB146_35;
	shfl.sync.idx.b32	%r195|%p31, %r88, %r65, %r15, -1;
	mul.lo.s32 	%r286, %r195, %r277;
	@%p21 bra 	$L__BB146_31;
	shfl.sync.idx.b32	%r196|%p32, %r88, %r66, %r15, -1;
	mad.lo.s32 	%r286, %r196, %r278, %r286;
$L__BB146_31:
	@%p22 bra 	$L__BB146_33;
	shfl.sync.idx.b32	%r197|%p34, %r88, %r67, %r15, -1;
	mad.lo.s32 	%r286, %r197, %r279, %r286;
$L__BB146_33:
	@%p23 bra 	$L__BB146_41;
	shfl.sync.idx.b32	%r198|%p36, %r88, %r68, %r15, -1;
	mad.lo.s32 	%r286, %r198, %r280, %r286;
	bra.uni 	$L__BB146_41;
$L__BB146_35:
	setp.gt.s32 	%p27, %r117, 0;
	mul.lo.s32 	%r185, %r88, %r277;
	selp.b32 	%r286, %r185, 0, %p27;
	@%p21 bra 	$L__BB146_37;
	add.s32 	%r187, %r87, %r186;
	ld.shared.u32 	%r188, [%r187+4];
	mad.lo.s32 	%r286, %r188, %r278, %r286;
$L__BB146_37:
	@%p22 bra 	$L__BB146_39;
	add.s32 	%r190, %r87, %r189;
	ld.shared.u32 	%r191, [%r190+8];
	mad.lo.s32 	%r286, %r191, %r279, %r286;
$L__BB146_39:
	@%p23 bra 	$L__BB146_41;
	add.s32 	%r193, %r87, %r192;
	ld.shared.u32 	%r194, [%r193+12];
	mad.lo.s32 	%r286, %r194, %r280, %r286;
$L__BB146_41:
	mad.lo.s32 	%r199, %r281, %r6, %r76;
	shl.b32 	%r200, %r199, 2;
	mov.u32 	%r201, _ZZ9cuda_gemmIiLi128ELi8ELi1ELi512ELi4ELi4ELi0EEviiiPT_S1_S1_iiE3Csh;
	add.s32 	%r202, %r201, %r200;
	ld.shared.u32 	%r203, [%r202];
	add.s32 	%r204, %r203, %r286;
	st.shared.u32 	[%r202], %r204;
	add.s32 	%r281, %r281, %r29;
	setp.lt.s32 	%p37, %r281, %r116;
	@%p37 bra 	$L__BB146_28;
$L__BB146_42:
	add.s32 	%r276, %r276, %r7;
	setp.lt.s32 	%p38, %r276, %r6;
	@%p38 bra 	$L__BB146_18;
$L__BB146_43:
	ld.param.u32 	%r256, [_Z9cuda_gemmIiLi128ELi8ELi1ELi512ELi4ELi4ELi0EEviiiPT_S1_S1_ii_param_1];
	setp.eq.s16 	%p39, %rs1, 2;
	bar.sync 	0;
	mad.lo.s32 	%r108, %r262, %r256, %r16;
	div.s32 	%r109, %r115, %r117;
	mov.u32 	%r291, %r1;
	@%p39 bra 	$L__BB146_47;
	setp.eq.s16 	%p40, %rs1, 3;
	div.s32 	%r205, %r1, %r6;
	mad.lo.s32 	%r206, %r109, %r205, %r108;
	mul.lo.s32 	%r207, %r205, %r6;
	sub.s32 	%r208, %r1, %r207;
	add.s32 	%r209, %r206, %r208;
	ld.shared.u32 	%r210, [%r23];
	mul.wide.s32 	%rd23, %r209, 4;
	add.s64 	%rd24, %rd2, %rd23;
	st.global.u32 	[%rd24], %r210;
	mov.u32 	%r291, %r17;
	@%p40 bra 	$L__BB146_47;
	setp.eq.s16 	%p41, %rs1, 0;
	div.s32 	%r211, %r17, %r6;
	mad.lo.s32 	%r212, %r109, %r211, %r108;
	mul.lo.s32 	%r213, %r211, %r6;
	sub.s32 	%r214, %r17, %r213;
	add.s32 	%r215, %r212, %r214;
	ld.shared.u32 	%r216, [%r24];
	mul.wide.s32 	%rd25, %r215, 4;
	add.s64 	%rd26, %rd2, %rd25;
	st.global.u32 	[%rd26], %r216;
	mov.u32 	%r291, %r21;
	@%p41 bra 	$L__BB146_47;
	div.s32 	%r217, %r21, %r6;
	mad.lo.s32 	%r218, %r109, %r217, %r108;
	mul.lo.s32 	%r219, %r217, %r6;
	sub.s32 	%r220, %r21, %r219;
	add.s32 	%r221, %r218, %r220;
	ld.shared.u32 	%r222, [%r25];
	mul.wide.s32 	%rd27, %r221, 4;
	add.s64 	%rd28, %rd2, %rd27;
	st.global.u32 	[%rd28], %r222;
	mov.u32 	%r291, %r22;
$L__BB146_47:
	div.s32 	%r223, %r291, %r6;
	mad.lo.s32 	%r224, %r109, %r223, %r108;
	mul.lo.s32 	%r225, %r223, %r6;
	sub.s32 	%r226, %r291, %r225;
	add.s32 	%r227, %r224, %r226;
	shl.b32 	%r228, %r291, 2;
	mov.u32 	%r229, _ZZ9cuda_gemmIiLi128ELi8ELi1ELi512ELi4ELi4ELi0EEviiiPT_S1_S1_iiE3Csh;
	add.s32 	%r230, %r229, %r228;
	ld.shared.u32 	%r231, [%r230];
	mul.wide.s32 	%rd29, %r227, 4;
	add.s64 	%rd30, %rd2, %rd29;
	st.global.u32 	[%rd30], %r231;
	add.s32 	%r232, %r291, %r9;
	div.s32 	%r233, %r232, %r6;
	mad.lo.s32 	%r234, %r109, %r233, %r108;
	mul.lo.s32 	%r235, %r233, %r6;
	sub.s32 	%r236, %r232, %r235;
	add.s32 	%r237, %r234, %r236;
	add.s32 	%r238, %r230, %r19;
	ld.shared.u32 	%r239, [%r238];
	mul.wide.s32 	%rd31, %r237, 4;
	add.s64 	%rd32, %rd2, %rd31;
	st.global.u32 	[%rd32], %r239;
	add.s32 	%r240, %r232, %r9;
	div.s32 	%r241, %r240, %r6;
	mad.lo.s32 	%r242, %r109, %r241, %r108;
	mul.lo.s32 	%r243, %r241, %r6;
	sub.s32 	%r244, %r240, %r243;
	add.s32 	%r245, %r242, %r244;
	add.s32 	%r246, %r238, %r19;
	ld.shared.u32 	%r247, [%r246];
	mul.wide.s32 	%rd33, %r245, 4;
	add.s64 	%rd34, %rd2, %rd33;
	st.global.u32 	[%rd34], %r247;
	add.s32 	%r248, %r240, %r9;
	div.s32 	%r249, %r248, %r6;
	mad.lo.s32 	%r250, %r109, %r249, %r108;
	mul.lo.s32 	%r251, %r249, %r6;
	sub.s32 	%r252, %r248, %r251;
	add.s32 	%r253, %r250, %r252;
	add.s32 	%r254, %r246, %r19;
	ld.shared.u32 	%r255, [%r254];
	mul.wide.s32 	%rd35, %r253, 4;
	add.s64 	%rd36, %rd2, %rd35;
	st.global.u32 	[%rd36], %r255;
	add.s32 	%r291, %r248, %r9;
	setp.lt.u32 	%p42, %r291, 512;
	@%p42 bra 	$L__BB146_47;
	add.s32 	%r262, %r262, %r11;
	setp.lt.u32 	%p43, %r262, %r12;
	@%p43 bra 	$L__BB146_5;
$L__BB146_49:
	ret;

}
	// .globl	_Z9cuda_gemmIiLi128ELi8ELi1ELi512ELi4ELi4ELi1EEviiiPT_S1_S1_ii
.visible .entry _Z9cuda_gemmIiLi128ELi8ELi1ELi512ELi4ELi4ELi1EEviiiPT_S1_S1_ii(
	.param .u32 _Z9cuda_gemmIiLi128ELi8ELi1ELi512ELi4ELi4ELi1EEviiiPT_S1_S1_ii_param_0,
	.param .u32 _Z9cuda_gemmIiLi128ELi8ELi1ELi512ELi4ELi4ELi1EEviiiPT_S1_S1_ii_param_1,
	.param .u32 _Z9cuda_gemmIiLi128ELi8ELi1ELi512ELi4ELi4ELi1EEviiiPT_S1_S1_ii_param_2,
	.param .u64 .ptr .align 1 _Z9cuda_gemmIiLi128ELi8ELi1ELi512ELi4ELi4ELi1EEviiiPT_S1_S1_ii_param_3,
	.param .u64 .ptr .align 1 _Z9cuda_gemmIiLi128ELi8ELi1ELi512ELi4ELi4ELi1EEviiiPT_S1_S1_ii_param_4,
	.param .u64 .ptr .align 1 _Z9cuda_gemmIiLi128ELi8ELi1ELi512ELi4ELi4ELi1EEviiiPT_S1_S1_ii_param_5,
	.param .u32 _Z9cuda_gemmIiLi128ELi8ELi1ELi512ELi4ELi4ELi1EEviiiPT_S1_S1_ii_param_6,
	.param .u32 _Z9cuda_gemmIiLi128ELi8ELi1ELi512ELi4ELi4ELi1EEviiiPT_S1_S1_ii_param_7
)
.maxntid 128
{
	.reg .pred 	%p<26>;
	.reg .b16 	%rs<6>;
	.reg .b32 	%r<151>;
	.reg .b64 	%rd<42>;
	// demoted variable
	.shared .align 128 .b8 _ZZ9cuda_gemmIiLi128ELi8ELi1ELi512ELi4ELi4ELi1EEviiiPT_S1_S1_iiE11kron_fac_sh[80];
	// demoted variable
	.shared .align 128 .b8 _ZZ9cuda_gemmIiLi128ELi8ELi1ELi512ELi4ELi4ELi1EEviiiPT_S1_S1_iiE3Ash[2048];
	// demoted variable
	.shared .align 128 .b8 _ZZ9cuda_gemmIiLi128ELi8ELi1ELi512ELi4ELi4ELi1EEviiiPT_S1_S1_iiE3Csh[2048];
	ld.param.u64 	%rd11, [_Z9cuda_gemmIiLi128ELi8ELi1ELi512ELi4ELi4ELi1EEviiiPT_S1_S1_ii_param_3];
	ld.param.u64 	%rd10, [_Z9cuda_gemmIiLi128ELi8ELi1ELi512ELi4ELi4ELi1EEviiiPT_S1_S1_ii_param_4];
	ld.param.u64 	%rd12, [_Z9cuda_gemmIiLi128ELi8ELi1ELi512ELi4ELi4ELi1EEviiiPT_S1_S1_ii_param_5];
	cvta.to.global.u64 	%rd1, %rd11;
	cvta.to.global.u64 	%rd2, %rd12;
	mov.u32 	%r1, %tid.x;
	setp.gt.u32 	%p1, %r1, 15;
	@%p1 bra 	$L__BB147_3;
	mov.u32 	%r2, %ntid.x;
	cvta.to.global.u64 	%rd3, %rd10;
	mov.u32 	%r59, _ZZ9cuda_gemmIiLi128ELi8ELi1ELi512ELi4ELi4ELi1EEviiiPT_S1_S1_iiE11kron_fac_sh;
	mov.u32 	%r138, %r1;
$L__BB147_2:
	mul.wide.u32 	%rd13, %r138, 4;
	add.s64 	%rd14, %rd3, %rd13;
	ld.global.u32 	%r57, [%rd14];
	and.b32  	%r58, %r138, 3;
	mad.lo.s32 	%r60, %r58, 20, %r59;
	and.b32  	%r61, %r138, -4;
	add.s32 	%r62, %r60, %r61;
	st.shared.u32 	[%r62], %r57;
	add.s32 	%r138, %r138, %r2;
	setp.lt.u32 	%p2, %r138, 16;
	@%p2 bra 	$L__BB147_2;
$L__BB147_3:
	mov.u32 	%r5, %ntid.x;
	mov.u32 	%r139, %ctaid.y;
	mov.u32 	%r7, %nctaid.y;
	shl.b32 	%r8, %r7, 3;
	setp.ge.u32 	%p3, %r139, %r8;
	@%p3 bra 	$L__BB147_24;
	and.b32  	%r9, %r1, 3;
	shl.b32 	%r63, %r1, 2;
	or.b32  	%r64, %r63, %r9;
	and.b32  	%r65, %r63, 12;
	mov.u32 	%r66, _ZZ9cuda_gemmIiLi128ELi8ELi1ELi512ELi4ELi4ELi1EEviiiPT_S1_S1_iiE11kron_fac_sh;
	add.s32 	%r10, %r66, %r65;
	add.s32 	%r11, %r1, %r5;
	cvt.u16.u32 	%rs2, %r11;
	xor.b16  	%rs3, %rs2, 511;
	cvt.u16.u32 	%rs4, %r5;
	div.u16 	%rs5, %rs3, %rs4;
	and.b16  	%rs1, %rs5, 3;
	mov.u32 	%r67, _ZZ9cuda_gemmIiLi128ELi8ELi1ELi512ELi4ELi4ELi1EEviiiPT_S1_S1_iiE3Ash;
	add.s32 	%r12, %r67, %r63;
	shl.b32 	%r13, %r5, 2;
	add.s32 	%r14, %r12, %r13;
	add.s32 	%r15, %r11, %r5;
	add.s32 	%r16, %r15, %r5;
	mov.u32 	%r68, _ZZ9cuda_gemmIiLi128ELi8ELi1ELi512ELi4ELi4ELi1EEviiiPT_S1_S1_iiE3Csh;
	add.s32 	%r17, %r68, %r63;
	add.s32 	%r18, %r17, %r13;
	add.s32 	%r19, %r18, %r13;
	shl.b32 	%r69, %r64, 2;
	add.s32 	%r20, %r67, %r69;
	add.s32 	%r70, %r1, 1;
	and.b32  	%r21, %r70, 3;
	add.s32 	%r71, %r1, -1;
	and.b32  	%r22, %r71, 3;
	shl.b32 	%r23, %r5, 4;
	mul.wide.u32 	%rd4, %r5, 16;
	setp.gt.u32 	%p4, %r5, 127;
	selp.u32 	%r24, 1, 0, %p4;
	cvt.u64.u32 	%rd37, %r13;
$L__BB147_5:
	setp.eq.s16 	%p5, %rs1, 2;
	shl.b32 	%r26, %r139, 9;
	mov.u32 	%r140, %r1;
	@%p5 bra 	$L__BB147_9;
	setp.eq.s16 	%p6, %rs1, 3;
	add.s32 	%r27, %r26, %r1;
	mul.wide.u32 	%rd15, %r27, 4;
	add.s64 	%rd16, %rd1, %rd15;
	ld.global.u32 	%r72, [%rd16];
	st.shared.u32 	[%r12], %r72;
	mov.u32 	%r140, %r11;
	@%p6 bra 	$L__BB147_9;
	setp.eq.s16 	%p7, %rs1, 0;
	add.s32 	%r28, %r27, %r5;
	mul.wide.u32 	%rd17, %r28, 4;
	add.s64 	%rd18, %rd1, %rd17;
	ld.global.u32 	%r73, [%rd18];
	st.shared.u32 	[%r14], %r73;
	mov.u32 	%r140, %r15;
	@%p7 bra 	$L__BB147_9;
	add.s32 	%r74, %r28, %r5;
	mul.wide.u32 	%rd19, %r74, 4;
	add.s64 	%rd20, %rd1, %rd19;
	ld.global.u32 	%r75, [%rd20];
	add.s32 	%r76, %r14, %r13;
	st.shared.u32 	[%r76], %r75;
	mov.u32 	%r140, %r16;
$L__BB147_9:
	shl.b32 	%r77, %r140, 2;
	mov.u32 	%r78, _ZZ9cuda_gemmIiLi128ELi8ELi1ELi512ELi4ELi4ELi1EEviiiPT_S1_S1_iiE3Ash;
	add.s32 	%r144, %r78, %r77;
	add.s32 	%r79, %r5, %r140;
	add.s32 	%r143, %r79, %r26;
	shl.b32 	%r80, %r5, 1;
	add.s32 	%r81, %r80, %r140;
	add.s32 	%r142, %r81, %r26;
	mad.lo.s32 	%r82, %r5, 3, %r140;
	add.s32 	%r141, %r82, %r26;
	cvt.u64.u32 	%rd21, %r140;
	cvt.u64.u32 	%rd22, %r26;
	add.s64 	%rd23, %rd21, %rd22;
	shl.b64 	%rd24, %rd23, 2;
	add.s64 	%rd41, %rd1, %rd24;
$L__BB147_10:
	ld.global.u32 	%r83, [%rd41];
	st.shared.u32 	[%r144], %r83;
	mul.wide.u32 	%rd25, %r143, 4;
	add.s64 	%rd26, %rd1, %rd25;
	ld.global.u32 	%r84, [%rd26];
	add.s32 	%r85, %r144, %r13;
	st.shared.u32 	[%r85], %r84;
	mul.wide.u32 	%rd27, %r142, 4;
	add.s64 	%rd28, %rd1, %rd27;
	ld.global.u32 	%r86, [%rd28];
	shl.b32 	%r87, %r5, 3;
	add.s32 	%r88, %r144, %r87;
	st.shared.u32 	[%r88], %r86;
	mul.wide.u32 	%rd29, %r141, 4;
	add.s64 	%rd30, %rd1, %rd29;
	ld.global.u32 	%r89, [%rd30];
	mad.lo.s32 	%r90, %r5, 12, %r144;
	st.shared.u32 	[%r90], %r89;
	add.s32 	%r140, %r140, %r13;
	add.s32 	%r144, %r144, %r23;
	add.s32 	%r143, %r143, %r13;
	add.s32 	%r142, %r142, %r13;
	add.s32 	%r141, %r141, %r13;
	add.s64 	%rd41, %rd41, %rd4;
	setp.lt.u32 	%p8, %r140, 512;
	@%p8 bra 	$L__BB147_10;
	setp.eq.s16 	%p9, %rs1, 2;
	bar.sync 	0;
	mov.u32 	%r146, %r1;
	@%p9 bra 	$L__BB147_15;
	setp.eq.s16 	%p10, %rs1, 3;
	mov.b32 	%r91, 0;
	st.shared.u32 	[%r17], %r91;
	mov.u32 	%r146, %r11;
	@%p10 bra 	$L__BB147_15;
	setp.eq.s16 	%p11, %rs1, 0;
	mov.b32 	%r92, 0;
	st.shared.u32 	[%r18], %r92;
	mov.u32 	%r146, %r15;
	@%p11 bra 	$L__BB147_15;
	mov.b32 	%r93, 0;
	st.shared.u32 	[%r19], %r93;
	mov.u32 	%r146, %r16;
$L__BB147_15:
	shl.b32 	%r94, %r146, 2;
	mov.u32 	%r95, _ZZ9cuda_gemmIiLi128ELi8ELi1ELi512ELi4ELi4ELi1EEviiiPT_S1_S1_iiE3Csh;
	add.s32 	%r96, %r95, %r94;
	mov.b32 	%r97, 0;
	st.shared.u32 	[%r96], %r97;
	add.s32 	%r98, %r96, %r13;
	st.shared.u32 	[%r98], %r97;
	add.s32 	%r99, %r98, %r13;
	st.shared.u32 	[%r99], %r97;
	add.s32 	%r100, %r99, %r13;
	st.shared.u32 	[%r100], %r97;
	add.s32 	%r146, %r13, %r146;
	setp.lt.u32 	%p12, %r146, 512;
	@%p12 bra 	$L__BB147_15;
	ld.shared.u32 	%r47, [%r20];
	setp.eq.s32 	%p13, %r9, 3;
	selp.b32 	%r102, -16, 0, %p13;
	add.s32 	%r103, %r20, %r102;
	ld.shared.u32 	%r48, [%r103+4];
	setp.lt.u32 	%p14, %r9, 2;
	selp.b32 	%r104, 0, -16, %p14;
	add.s32 	%r105, %r20, %r104;
	ld.shared.u32 	%r49, [%r105+8];
	setp.eq.s32 	%p15, %r9, 0;
	selp.b32 	%r106, 0, -16, %p15;
	add.s32 	%r107, %r20, %r106;
	ld.shared.u32 	%r50, [%r107+12];
	mov.b32 	%r148, 0;
$L__BB147_17:
	mad.lo.s32 	%r108, %r148, 20, %r10;
	ld.shared.u32 	%r109, [%r108];
	shfl.sync.idx.b32	%r110|%p16, %r109, %r9, 7199, -1;
	mul.lo.s32 	%r111, %r110, %r47;
	shfl.sync.idx.b32	%r112|%p17, %r109, %r21, 7199, -1;
	mad.lo.s32 	%r113, %r112, %r48, %r111;
	xor.b32  	%r114, %r9, 2;
	shfl.sync.idx.b32	%r115|%p18, %r109, %r114, 7199, -1;
	mad.lo.s32 	%r116, %r115, %r49, %r113;
	shfl.sync.idx.b32	%r117|%p19, %r109, %r22, 7199, -1;
	mad.lo.s32 	%r118, %r117, %r50, %r116;
	shl.b32 	%r119, %r148, 9;
	add.s32 	%r120, %r17, %r119;
	ld.shared.u32 	%r121, [%r120];
	add.s32 	%r122, %r121, %r118;
	st.shared.u32 	[%r120], %r122;
	add.s32 	%r148, %r148, %r24;
	setp.lt.u32 	%p20, %r148, 4;
	@%p20 bra 	$L__BB147_17;
	setp.eq.s16 	%p21, %rs1, 2;
	bar.sync 	0;
	mov.u32 	%r149, %r1;
	@%p21 bra 	$L__BB147_22;
	setp.eq.s16 	%p22, %rs1, 3;
	add.s32 	%r123, %r26, %r1;
	ld.shared.u32 	%r124, [%r17];
	mul.wide.s32 	%rd31, %r123, 4;
	add.s64 	%rd8, %rd2, %rd31;
	st.global.u32 	[%rd8], %r124;
	mov.u32 	%r149, %r11;
	@%p22 bra 	$L__BB147_22;
	setp.eq.s16 	%p23, %rs1, 0;
	ld.shared.u32 	%r125, [%r18];
	cvt.u64.u32 	%rd32, %r13;
	add.s64 	%rd9, %rd8, %rd32;
	st.global.u32 	[%rd9], %r125;
	mov.u32 	%r149, %r15;
	@%p23 bra 	$L__BB147_22;
	ld.shared.u32 	%r126, [%r19];
	add.s64 	%rd34, %rd9, %rd32;
	st.global.u32 	[%rd34], %r126;
	mov.u32 	%r149, %r16;
$L__BB147_22:
	add.s32 	%r127, %r26, %r149;
	shl.b32 	%r128, %r149, 2;
	mov.u32 	%r129, _ZZ9cuda_gemmIiLi128ELi8ELi1ELi512ELi4ELi4ELi1EEviiiPT_S1_S1_iiE3Csh;
	add.s32 	%r130, %r129, %r128;
	ld.shared.u32 	%r131, [%r130];
	mul.wide.s32 	%rd35, %r127, 4;
	add.s64 	%rd36, %rd2, %rd35;
	st.global.u32 	[%rd36], %r131;
	add.s32 	%r132, %r130, %r13;
	ld.shared.u32 	%r133, [%r132];
	add.s64 	%rd38, %rd36, %rd37;
	st.global.u32 	[%rd38], %r133;
	add.s32 	%r134, %r132, %r13;
	ld.shared.u32 	%r135, [%r134];
	add.s64 	%rd39, %rd38, %rd37;
	st.global.u32 	[%rd39], %r135;
	add.s32 	%r136, %r134, %r13;
	ld.shared.u32 	%r137, [%r136];
	add.s64 	%rd40, %rd39, %rd37;
	st.global.u32 	[%rd40], %r137;
	add.s32 	%r149, %r13, %r149;
	setp.lt.u32 	%p24, %r149, 512;
	@%p24 bra 	$L__BB147_22;
	add.s32 	%r139, %r139, %r7;
	setp.lt.u32 	%p25, %r139, %r8;
	@%p25 bra 	$L__BB147_5;
$L__BB147_24:
	ret;

}
	// .globl	_Z9cuda_gemmIiLi128ELi8ELi1ELi512ELi8ELi8ELi0EEviiiPT_S1_S1_ii
.visible .entry _Z9cuda_gemmIiLi128ELi8ELi1ELi512ELi8ELi8ELi0EEviiiPT_S1_S1_ii(
	.param .u32 _Z9cuda_gemmIiLi128ELi8ELi1ELi512ELi8ELi8ELi0EEviiiPT_S1_S1_ii_param_0,
	.param .u32 _Z9cuda_gemmIiLi128ELi8ELi1ELi512ELi8ELi8ELi0EEviiiPT_S1_S1_ii_param_1,
	.param .u32 _Z9cuda_gemmIiLi128ELi8ELi1ELi512ELi8ELi8ELi0EEviiiPT_S1_S1_ii_param_2,
	.param .u64 .ptr .align 1 _Z9cuda_gemmIiLi128ELi8ELi1ELi512ELi8ELi8ELi0EEviiiPT_S1_S1_ii_param_3,
	.param .u64 .ptr .align 1 _Z9cuda_gemmIiLi128ELi8ELi1ELi512ELi8ELi8ELi0EEviiiPT_S1_S1_ii_param_4,
	.param .u64 .ptr .align 1 _Z9cuda_gemmIiLi128ELi8ELi1ELi512ELi8ELi8ELi0EEviiiPT_S1_S1_ii_param_5,
	.param .u32 _Z9cuda_gemmIiLi128ELi8ELi1ELi512ELi8ELi8ELi0EEviiiPT_S1_S1_ii_param_6,
	.param .u32 _Z9cuda_gemmIiLi128ELi8ELi1ELi512ELi8ELi8ELi0EEviiiPT_S1_S1_ii_param_7
)
.maxntid 128
{
	.reg .pred 	%p<69>;
	.reg .b16 	%rs<6>;
	.reg .b32 	%r<408>;
	.reg .b64 	%rd<37>;
	// demoted variable
	.shared .align 128 .b8 _ZZ9cuda_gemmIiLi128ELi8ELi1ELi512ELi8ELi8ELi0EEviiiPT_S1_S1_iiE11kron_fac_sh[288];
	// demoted variable
	.shared .align 128 .b8 _ZZ9cuda_gemmIiLi128ELi8ELi1ELi512ELi8ELi8ELi0EEviiiPT_S1_S1_iiE3Ash[2048];
	// demoted variable
	.shared .align 128 .b8 _ZZ9cuda_gemmIiLi128ELi8ELi1ELi512ELi8ELi8ELi0EEviiiPT_S1_S1_iiE3Csh[2048];
	ld.param.u32 	%r164, [_Z9cuda_gemmIiLi128ELi8ELi1ELi512ELi8ELi8ELi0EEviiiPT_S1_S1_ii_param_2];
	ld.param.u64 	%rd5, [_Z9cuda_gemmIiLi128ELi8ELi1ELi512ELi8ELi8ELi0EEviiiPT_S1_S1_ii_param_3];
	ld.param.u64 	%rd4, [_Z9cuda_gemmIiLi128ELi8ELi1ELi512ELi8ELi8ELi0EEviiiPT_S1_S1_ii_param_4];
	ld.param.u64 	%rd6, [_Z9cuda_gemmIiLi128ELi8ELi1ELi512ELi8ELi8ELi0EEviiiPT_S1_S1_ii_param_5];
	ld.param.u32 	%r165, [_Z9cuda_gemmIiLi128ELi8ELi1ELi512ELi8ELi8ELi0EEviiiPT_S1_S1_ii_param_6];
	ld.param.u32 	%r166, [_Z9cuda_gemmIiLi128ELi8ELi1ELi512ELi8ELi8ELi0EEviiiPT_S1_S1_ii_param_7];
	cvta.to.global.u64 	%rd1, %rd5;
	cvta.to.global.u64 	%rd2, %rd6;
	mov.u32 	%r1, %tid.x;
	mul.lo.s32 	%r2, %r166, %r165;
	setp.ge.u32 	%p1, %r1, %r2;
	@%p1 bra 	$L__BB148_3;
	mov.u32 	%r3, %ntid.x;
	cvta.to.global.u64 	%rd3, %rd4;
	mov.u32 	%r347, %r1;
$L__BB148_2:
	mul.wide.u32 	%rd7, %r347, 4;
	add.s64 	%rd8, %rd3, %rd7;
	ld.global.u32 	%r167, [%rd8];
	rem.u32 	%r168, %r347, %r165;
	mov.u32 	%r169, _ZZ9cuda_gemmIiLi128ELi8ELi1ELi512ELi8ELi8ELi0EEviiiPT_S1_S1_iiE11kron_fac_sh;
	mad.lo.s32 	%r170, %r168, 36, %r169;
	div.u32 	%r171, %r347, %r166;
	shl.b32 	%r172, %r171, 2;
	add.s32 	%r173, %r170, %r172;
	st.shared.u32 	[%r173], %r167;
	add.s32 	%r347, %r347, %r3;
	setp.lt.u32 	%p2, %r347, %r2;
	@%p2 bra 	$L__BB148_2;
$L__BB148_3:
	div.s32 	%r6, 512, %r166;
	min.s32 	%r7, %r6, 128;
	div.u32 	%r8, %r1, %r7;
	mov.u32 	%r9, %ntid.x;
	mov.u32 	%r356, %ctaid.y;
	mov.u32 	%r11, %nctaid.y;
	shl.b32 	%r12, %r11, 3;
	setp.ge.u32 	%p3, %r356, %r12;
	@%p3 bra 	$L__BB148_75;
	mov.u32 	%r175, %ctaid.x;
	shl.b32 	%r13, %r175, 9;
	min.s32 	%r14, %r166, 32;
	shl.b32 	%r176, %r166, 8;
	sub.s32 	%r15, 8223, %r176;
	mul.lo.s32 	%r16, %r6, %r175;
	add.s32 	%r17, %r1, %r9;
	cvt.u16.u32 	%rs2, %r17;
	xor.b16  	%rs3, %rs2, 511;
	cvt.u16.u32 	%rs4, %r9;
	div.u16 	%rs5, %rs3, %rs4;
	and.b16  	%rs1, %rs5, 3;
	shl.b32 	%r177, %r1, 2;
	mov.u32 	%r178, _ZZ9cuda_gemmIiLi128ELi8ELi1ELi512ELi8ELi8ELi0EEviiiPT_S1_S1_iiE3Ash;
	add.s32 	%r18, %r178, %r177;
	shl.b32 	%r19, %r9, 2;
	add.s32 	%r20, %r18, %r19;
	add.s32 	%r21, %r17, %r9;
	add.s32 	%r22, %r21, %r9;
	mov.u32 	%r179, _ZZ9cuda_gemmIiLi128ELi8ELi1ELi512ELi8ELi8ELi0EEviiiPT_S1_S1_iiE3Csh;
	add.s32 	%r23, %r179, %r177;
	add.s32 	%r24, %r23, %r19;
	add.s32 	%r25, %r24, %r19;
	shl.b32 	%r26, %r9, 4;
	shl.b32 	%r27, %r9, 3;
	mul.lo.s32 	%r28, %r9, 12;
	div.u32 	%r29, %r9, %r7;
	rem.u32 	%r30, %r1, %r7;
$L__BB148_5:
	setp.eq.s16 	%p4, %rs1, 2;
	mul.lo.s32 	%r40, %r356, %r164;
	mov.u32 	%r357, %r1;
	@%p4 bra 	$L__BB148_9;
	setp.eq.s16 	%p5, %rs1, 3;
	add.s32 	%r180, %r40, %r13;
	add.s32 	%r41, %r180, %r1;
	mul.wide.u32 	%rd9, %r41, 4;
	add.s64 	%rd10, %rd1, %rd9;
	ld.global.u32 	%r181, [%rd10];
	st.shared.u32 	[%r18], %r181;
	mov.u32 	%r357, %r17;
	@%p5 bra 	$L__BB148_9;
	setp.eq.s16 	%p6, %rs1, 0;
	add.s32 	%r42, %r41, %r9;
	mul.wide.u32 	%rd11, %r42, 4;
	add.s64 	%rd12, %rd1, %rd11;
	ld.global.u32 	%r182, [%rd12];
	st.shared.u32 	[%r20], %r182;
	mov.u32 	%r357, %r21;
	@%p6 bra 	$L__BB148_9;
	add.s32 	%r183, %r42, %r9;
	mul.wide.u32 	%rd13, %r183, 4;
	add.s64 	%rd14, %rd1, %rd13;
	ld.global.u32 	%r184, [%rd14];
	add.s32 	%r185, %r20, %r19;
	st.shared.u32 	[%r185], %r184;
	mov.u32 	%r357, %r22;
$L__BB148_9:
	shl.b32 	%r186, %r357, 2;
	mov.u32 	%r187, _ZZ9cuda_gemmIiLi128ELi8ELi1ELi512ELi8ELi8ELi0EEviiiPT_S1_S1_iiE3Ash;
	add.s32 	%r362, %r187, %r186;
	add.s32 	%r188, %r13, %r357;
	add.s32 	%r358, %r188, %r40;
	add.s32 	%r361, %r358, %r9;
	shl.b32 	%r189, %r9, 1;
	add.s32 	%r360, %r358, %r189;
	mad.lo.s32 	%r359, %r9, 3, %r358;
$L__BB148_10:
	mul.wide.u32 	%rd15, %r358, 4;
	add.s64 	%rd16, %rd1, %rd15;
	ld.global.u32 	%r190, [%rd16];
	st.shared.u32 	[%r362], %r190;
	mul.wide.u32 	%rd17, %r361, 4;
	add.s64 	%rd18, %rd1, %rd17;
	ld.global.u32 	%r191, [%rd18];
	add.s32 	%r192, %r362, %r19;
	st.shared.u32 	[%r192], %r191;
	mul.wide.u32 	%rd19, %r360, 4;
	add.s64 	%rd20, %rd1, %rd19;
	ld.global.u32 	%r193, [%rd20];
	add.s32 	%r194, %r362, %r27;
	st.shared.u32 	[%r194], %r193;
	mul.wide.u32 	%rd21, %r359, 4;
	add.s64 	%rd22, %rd1, %rd21;
	ld.global.u32 	%r195, [%rd22];
	add.s32 	%r196, %r362, %r28;
	st.shared.u32 	[%r196], %r195;
	add.s32 	%r357, %r357, %r19;
	add.s32 	%r362, %r362, %r26;
	add.s32 	%r361, %r361, %r19;
	add.s32 	%r360, %r360, %r19;
	add.s32 	%r359, %r359, %r19;
	add.s32 	%r358, %r358, %r19;
	setp.lt.u32 	%p7, %r357, 512;
	@%p7 bra 	$L__BB148_10;
	setp.eq.s16 	%p8, %rs1, 2;
	bar.sync 	0;
	mov.u32 	%r364, %r1;
	@%p8 bra 	$L__BB148_15;
	setp.eq.s16 	%p9, %rs1, 3;
	mov.b32 	%r197, 0;
	st.shared.u32 	[%r23], %r197;
	mov.u32 	%r364, %r17;
	@%p9 bra 	$L__BB148_15;
	setp.eq.s16 	%p10, %rs1, 0;
	mov.b32 	%r198, 0;
	st.shared.u32 	[%r24], %r198;
	mov.u32 	%r364, %r21;
	@%p10 bra 	$L__BB148_15;
	mov.b32 	%r199, 0;
	st.shared.u32 	[%r25], %r199;
	mov.u32 	%r364, %r22;
$L__BB148_15:
	shl.b32 	%r200, %r364, 2;
	mov.u32 	%r201, _ZZ9cuda_gemmIiLi128ELi8ELi1ELi512ELi8ELi8ELi0EEviiiPT_S1_S1_iiE3Csh;
	add.s32 	%r202, %r201, %r200;
	mov.b32 	%r203, 0;
	st.shared.u32 	[%r202], %r203;
	add.s32 	%r204, %r202, %r19;
	st.shared.u32 	[%r204], %r203;
	add.s32 	%r205, %r204, %r19;
	st.shared.u32 	[%r205], %r203;
	add.s32 	%r206, %r205, %r19;
	st.shared.u32 	[%r206], %r203;
	add.s32 	%r364, %r19, %r364;
	setp.lt.u32 	%p11, %r364, 512;
	@%p11 bra 	$L__BB148_15;
	setp.lt.s32 	%p12, %r6, 1;
	@%p12 bra 	$L__BB148_69;
	and.b32  	%r208, %r1, 31;
	rem.s32 	%r62, %r208, %r14;
	add.s32 	%r209, %r62, 1;
	setp.lt.s32 	%p13, %r209, %r14;
	selp.b32 	%r63, 0, %r14, %p13;
	add.s32 	%r210, %r62, 2;
	setp.lt.s32 	%p14, %r210, %r14;
	selp.b32 	%r64, 0, %r14, %p14;
	add.s32 	%r211, %r62, 3;
	setp.lt.s32 	%p15, %r211, %r14;
	selp.b32 	%r65, 0, %r14, %p15;
	add.s32 	%r212, %r62, 4;
	setp.lt.s32 	%p16, %r212, %r14;
	selp.b32 	%r66, 0, %r14, %p16;
	add.s32 	%r213, %r62, 5;
	setp.lt.s32 	%p17, %r213, %r14;
	selp.b32 	%r67, 0, %r14, %p17;
	add.s32 	%r214, %r62, 6;
	setp.lt.s32 	%p18, %r214, %r14;
	selp.b32 	%r68, 0, %r14, %p18;
	add.s32 	%r215, %r62, 7;
	setp.lt.s32 	%p19, %r215, %r14;
	selp.b32 	%r69, 0, %r14, %p19;
	sub.s32 	%r70, %r62, %r63;
	sub.s32 	%r71, %r62, %r64;
	sub.s32 	%r72, %r62, %r65;
	sub.s32 	%r73, %r62, %r66;
	sub.s32 	%r74, %r62, %r67;
	sub.s32 	%r75, %r62, %r68;
	sub.s32 	%r76, %r62, %r69;
	setp.lt.s32 	%p20, %r62, %r166;
	selp.b32 	%r216, 0, %r166, %p20;
	sub.s32 	%r77, %r62, %r216;
	setp.lt.s32 	%p21, %r209, %r166;
	selp.b32 	%r217, 0, %r166, %p21;
	sub.s32 	%r78, %r209, %r217;
	setp.lt.s32 	%p22, %r210, %r166;
	selp.b32 	%r218, 0, %r166, %p22;
	sub.s32 	%r79, %r210, %r218;
	setp.lt.s32 	%p23, %r211, %r166;
	selp.b32 	%r219, 0, %r166, %p23;
	sub.s32 	%r80, %r211, %r219;
	setp.lt.s32 	%p24, %r212, %r166;
	selp.b32 	%r220, 0, %r166, %p24;
	sub.s32 	%r81, %r212, %r220;
	setp.lt.s32 	%p25, %r213, %r166;
	selp.b32 	%r221, 0, %r166, %p25;
	sub.s32 	%r82, %r213, %r221;
	setp.lt.s32 	%p26, %r214, %r166;
	selp.b32 	%r222, 0, %r166, %p26;
	sub.s32 	%r83, %r214, %r222;
	setp.lt.s32 	%p27, %r215, %r166;
	selp.b32 	%r223, 0, %r166, %p27;
	sub.s32 	%r84, %r215, %r223;
	mov.b32 	%r374, 0;
	shl.b32 	%r259, %r70, 2;
	shl.b32 	%r262, %r71, 2;
	shl.b32 	%r265, %r72, 2;
	shl.b32 	%r268, %r73, 2;
	shl.b32 	%r271, %r74, 2;
	shl.b32 	%r274, %r75, 2;
	shl.b32 	%r277, %r76, 2;
$L__BB148_18:
	setp.lt.s32 	%p28, %r166, 1;
	add.s32 	%r96, %r374, %r30;
	mad.lo.s32 	%r97, %r96, %r166, %r62;
	@%p28 bra 	$L__BB148_20;
	shl.b32 	%r224, %r97, 2;
	mov.u32 	%r225, _ZZ9cuda_gemmIiLi128ELi8ELi1ELi512ELi8ELi8ELi0EEviiiPT_S1_S1_iiE3Ash;
	add.s32 	%r226, %r225, %r224;
	ld.shared.u32 	%r375, [%r226];
$L__BB148_20:
	setp.lt.s32 	%p29, %r166, 2;
	@%p29 bra 	$L__BB148_22;
	sub.s32 	%r227, %r97, %r63;
	shl.b32 	%r228, %r227, 2;
	mov.u32 	%r229, _ZZ9cuda_gemmIiLi128ELi8ELi1ELi512ELi8ELi8ELi0EEviiiPT_S1_S1_iiE3Ash;
	add.s32 	%r230, %r229, %r228;
	ld.shared.u32 	%r376, [%r230+4];
$L__BB148_22:
	setp.lt.s32 	%p30, %r166, 3;
	@%p30 bra 	$L__BB148_24;
	sub.s32 	%r231, %r97, %r64;
	shl.b32 	%r232, %r231, 2;
	mov.u32 	%r233, _ZZ9cuda_gemmIiLi128ELi8ELi1ELi512ELi8ELi8ELi0EEviiiPT_S1_S1_iiE3Ash;
	add.s32 	%r234, %r233, %r232;
	ld.shared.u32 	%r377, [%r234+8];
$L__BB148_24:
	setp.lt.s32 	%p31, %r166, 4;
	@%p31 bra 	$L__BB148_26;
	sub.s32 	%r235, %r97, %r65;
	shl.b32 	%r236, %r235, 2;
	mov.u32 	%r237, _ZZ9cuda_gemmIiLi128ELi8ELi1ELi512ELi8ELi8ELi0EEviiiPT_S1_S1_iiE3Ash;
	add.s32 	%r238, %r237, %r236;
	ld.shared.u32 	%r378, [%r238+12];
$L__BB148_26:
	setp.lt.s32 	%p32, %r166, 5;
	@%p32 bra 	$L__BB148_28;
	sub.s32 	%r239, %r97, %r66;
	shl.b32 	%r240, %r239, 2;
	mov.u32 	%r241, _ZZ9cuda_gemmIiLi128ELi8ELi1ELi512ELi8ELi8ELi0EEviiiPT_S1_S1_iiE3Ash;
	add.s32 	%r242, %r241, %r240;
	ld.shared.u32 	%r379, [%r242+16];
$L__BB148_28:
	setp.lt.s32 	%p33, %r166, 6;
	@%p33 bra 	$L__BB148_30;
	sub.s32 	%r243, %r97, %r67;
	shl.b32 	%r244, %r243, 2;
	mov.u32 	%r245, _ZZ9cuda_gemmIiLi128ELi8ELi1ELi512ELi8ELi8ELi0EEviiiPT_S1_S1_iiE3Ash;
	add.s32 	%r246, %r245, %r244;
	ld.shared.u32 	%r380, [%r246+20];
$L__BB148_30:
	setp.lt.s32 	%p34, %r166, 7;
	@%p34 bra 	$L__BB148_32;
	sub.s32 	%r247, %r97, %r68;
	shl.b32 	%r248, %r247, 2;
	mov.u32 	%r249, _ZZ9cuda_gemmIiLi128ELi8ELi1ELi512ELi8ELi8ELi0EEviiiPT_S1_S1_iiE3Ash;
	add.s32 	%r250, %r249, %r248;
	ld.shared.u32 	%r381, [%r250+24];
$L__BB148_32:
	setp.lt.s32 	%p35, %r166, 8;
	@%p35 bra 	$L__BB148_34;
	sub.s32 	%r251, %r97, %r69;
	shl.b32 	%r252, %r251, 2;
	mov.u32 	%r253, _ZZ9cuda_gemmIiLi128ELi8ELi1ELi512ELi8ELi8ELi0EEviiiPT_S1_S1_iiE3Ash;
	add.s32 	%r254, %r253, %r252;
	ld.shared.u32 	%r382, [%r254+28];
$L__BB148_34:
	setp.ge.s32 	%p36, %r8, %r165;
	@%p36 bra 	$L__BB148_68;
	mov.u32 	%r383, %r8;
$L__BB148_36:
	setp.gt.u32 	%p37, %r166, 32;
	mov.u32 	%r255, _ZZ9cuda_gemmIiLi128ELi8ELi1ELi512ELi8ELi8ELi0EEviiiPT_S1_S1_iiE11kron_fac_sh;
	mad.lo.s32 	%r115, %r383, 36, %r255;
	shl.b32 	%r256, %r62, 2;
	add.s32 	%r257, %r115, %r256;
	ld.shared.u32 	%r116, [%r257];
	@%p37 bra 	$L__BB148_53;
	setp.eq.s32 	%p46, %r166, 0;
	mov.b32 	%r385, 0;
	@%p46 bra 	$L__BB148_39;
	shfl.sync.idx.b32	%r281|%p47, %r116, %r77, %r15, -1;
	mul.lo.s32 	%r385, %r281, %r375;
$L__BB148_39:
	setp.lt.s32 	%p48, %r166, 2;
	@%p48 bra 	$L__BB148_41;
	shfl.sync.idx.b32	%r282|%p49, %r116, %r78, %r15, -1;
	mad.lo.s32 	%r385, %r282, %r376, %r385;
$L__BB148_41:
	setp.lt.s32 	%p50, %r166, 3;
	@%p50 bra 	$L__BB148_43;
	shfl.sync.idx.b32	%r283|%p51, %r116, %r79, %r15, -1;
	mad.lo.s32 	%r385, %r283, %r377, %r385;
$L__BB148_43:
	setp.lt.s32 	%p52, %r166, 4;
	@%p52 bra 	$L__BB148_45;
	shfl.sync.idx.b32	%r284|%p53, %r116, %r80, %r15, -1;
	mad.lo.s32 	%r385, %r284, %r378, %r385;
$L__BB148_45:
	setp.lt.s32 	%p54, %r166, 5;
	@%p54 bra 	$L__BB148_47;
	shfl.sync.idx.b32	%r285|%p55, %r116, %r81, %r15, -1;
	mad.lo.s32 	%r385, %r285, %r379, %r385;
$L__BB148_47:
	setp.lt.s32 	%p56, %r166, 6;
	@%p56 bra 	$L__BB148_49;
	shfl.sync.idx.b32	%r286|%p57, %r116, %r82, %r15, -1;
	mad.lo.s32 	%r385, %r286, %r380, %r385;
$L__BB148_49:
	setp.lt.s32 	%p58, %r166, 7;
	@%p58 bra 	$L__BB148_51;
	shfl.sync.idx.b32	%r287|%p59, %r116, %r83, %r15, -1;
	mad.lo.s32 	%r385, %r287, %r381, %r385;
$L__BB148_51:
	setp.lt.s32 	%p60, %r166, 8;
	@%p60 bra 	$L__BB148_67;
	shfl.sync.idx.b32	%r288|%p61, %r116, %r84, %r15, -1;
	mad.lo.s32 	%r385, %r288, %r382, %r385;
	bra.uni 	$L__BB148_67;
$L__BB148_53:
	setp.gt.s32 	%p39, %r166, 0;
	mul.lo.s32 	%r258, %r116, %r375;
	selp.b32 	%r385, %r258, 0, %p39;
	@%p29 bra 	$L__BB148_55;
	add.s32 	%r260, %r115, %r259;
	ld.shared.u32 	%r261, [%r260+4];
	mad.lo.s32 	%r385, %r261, %r376, %r385;
$L__BB148_55:
	@%p30 bra 	$L__BB148_57;
	add.s32 	%r263, %r115, %r262;
	ld.shared.u32 	%r264, [%r263+8];
	mad.lo.s32 	%r385, %r264, %r377, %r385;
$L__BB148_57:
	@%p31 bra 	$L__BB148_59;
	add.s32 	%r266, %r115, %r265;
	ld.shared.u32 	%r267, [%r266+12];
	mad.lo.s32 	%r385, %r267, %r378, %r385;
$L__BB148_59:
	@%p32 bra 	$L__BB148_61;
	add.s32 	%r269, %r115, %r268;
	ld.shared.u32 	%r270, [%r269+16];
	mad.lo.s32 	%r385, %r270, %r379, %r385;
$L__BB148_61:
	@%p33 bra 	$L__BB148_63;
	add.s32 	%r272, %r115, %r271;
	ld.shared.u32 	%r273, [%r272+20];
	mad.lo.s32 	%r385, %r273, %r380, %r385;
$L__BB148_63:
	setp.lt.s32 	%p44, %r166, 7;
	@%p44 bra 	$L__BB148_65;
	add.s32 	%r275, %r115, %r274;
	ld.shared.u32 	%r276, [%r275+24];
	mad.lo.s32 	%r385, %r276, %r381, %r385;
$L__BB148_65:
	setp.lt.s32 	%p45, %r166, 8;
	@%p45 bra 	$L__BB148_67;
	add.s32 	%r278, %r115, %r277;
	ld.shared.u32 	%r279, [%r278+28];
	mad.lo.s32 	%r385, %r279, %r382, %r385;
$L__BB148_67:
	mad.lo.s32 	%r289, %r383, %r6, %r96;
	shl.b32 	%r290, %r289, 2;
	mov.u32 	%r291, _ZZ9cuda_gemmIiLi128ELi8ELi1ELi512ELi8ELi8ELi0EEviiiPT_S1_S1_iiE3Csh;
	add.s32 	%r292, %r291, %r290;
	ld.shared.u32 	%r293, [%r292];
	add.s32 	%r294, %r293, %r385;
	st.shared.u32 	[%r292], %r294;
	add.s32 	%r383, %r383, %r29;
	setp.lt.s32 	%p62, %r383, %r165;
	@%p62 bra 	$L__BB148_36;
$L__BB148_68:
	add.s32 	%r374, %r374, %r7;
	setp.lt.s32 	%p63, %r374, %r6;
	@%p63 bra 	$L__BB148_18;
$L__BB148_69:
	ld.param.u32 	%r346, [_Z9cuda_gemmIiLi128ELi8ELi1ELi512ELi8ELi8ELi0EEviiiPT_S1_S1_ii_param_1];
	setp.eq.s16 	%p64, %rs1, 2;
	bar.sync 	0;
	mad.lo.s32 	%r157, %r356, %r346, %r16;
	div.s32 	%r158, %r164, %r166;
	mov.u32 	%r406, %r1;
	@%p64 bra 	$L__BB148_73;
	setp.eq.s16 	%p65, %rs1, 3;
	div.s32 	%r295, %r1, %r6;
	mad.lo.s32 	%r296, %r158, %r295, %r157;
	mul.lo.s32 	%r297, %r295, %r6;
	sub.s32 	%r298, %r1, %r297;
	add.s32 	%r299, %r296, %r298;
	ld.shared.u32 	%r300, [%r23];
	mul.wide.s32 	%rd23, %r299, 4;
	add.s64 	%rd24, %rd2, %rd23;
	st.global.u32 	[%rd24], %r300;
	mov.u32 	%r406, %r17;
	@%p65 bra 	$L__BB148_73;
	setp.eq.s16 	%p66, %rs1, 0;
	div.s32 	%r301, %r17, %r6;
	mad.lo.s32 	%r302, %r158, %r301, %r157;
	mul.lo.s32 	%r303, %r301, %r6;
	sub.s32 	%r304, %r17, %r303;
	add.s32 	%r305, %r302, %r304;
	ld.shared.u32 	%r306, [%r24];
	mul.wide.s32 	%rd25, %r305, 4;
	add.s64 	%rd26, %rd2, %rd25;
	st.global.u32 	[%rd26], %r306;
	mov.u32 	%r406, %r21;
	@%p66 bra 	$L__BB148_73;
	div.s32 	%r307, %r21, %r6;
	mad.lo.s32 	%r308, %r158, %r307, %r157;
	mul.lo.s32 	%r309, %r307, %r6;
	sub.s32 	%r310, %r21, %r309;
	add.s32 	%r311, %r308, %r310;
	ld.shared.u32 	%r312, [%r25];
	mul.wide.s32 	%rd27, %r311, 4;
	add.s64 	%rd28, %rd2, %rd27;
	st.global.u32 	[%rd28], %r312;
	mov.u32 	%r406, %r22;
$L__BB148_73:
	div.s32 	%r313, %r406, %r6;
	mad.lo.s32 	%r314, %r158, %r313, %r157;
	mul.lo.s32 	%r315, %r313, %r6;
	sub.s32 	%r316, %r406, %r315;
	add.s32 	%r317, %r314, %r316;
	shl.b32 	%r318, %r406, 2;
	mov.u32 	%r319, _ZZ9cuda_gemmIiLi128ELi8ELi1ELi512ELi8ELi8ELi0EEviiiPT_S1_S1_iiE3Csh;
	add.s32 	%r320, %r319, %r318;
	ld.shared.u32 	%r321, [%r320];
	mul.wide.s32 	%rd29, %r317, 4;
	add.s64 	%rd30, %rd2, %rd29;
	st.global.u32 	[%rd30], %r321;
	add.s32 	%r322, %r406, %r9;
	div.s32 	%r323, %r322, %r6;
	mad.lo.s32 	%r324, %r158, %r323, %r157;
	mul.lo.s32 	%r325, %r323, %r6;
	sub.s32 	%r326, %r322, %r325;
	add.s32 	%r327, %r324, %r326;
	add.s32 	%r328, %r320, %r19;
	ld.shared.u32 	%r329, [%r328];
	mul.wide.s32 	%rd31, %r327, 4;
	add.s64 	%rd32, %rd2, %rd31;
	st.global.u32 	[%rd32], %r329;
	add.s32 	%r330, %r322, %r9;
	div.s32 	%r331, %r330, %r6;
	mad.lo.s32 	%r332, %r158, %r331, %r157;
	mul.lo.s32 	%r333, %r331, %r6;
	sub.s32 	%r334, %r330, %r333;
	add.s32 	%r335, %r332, %r334;
	add.s32 	%r336, %r328, %r19;
	ld.shared.u32 	%r337, [%r336];
	mul.wide.s32 	%rd33, %r335, 4;
	add.s64 	%rd34, %rd2, %rd33;
	st.global.u32 	[%rd34], %r337;
	add.s32 	%r338, %r330, %r9;
	div.s32 	%r339, %r338, %r6;
	mad.lo.s32 	%r340, %r158, %r339, %r157;
	mul.lo.s32 	%r341, %r339, %r6;
	sub.s32 	%r342, %r338, %r341;
	add.s32 	%r343, %r340, %r342;
	add.s32 	%r344, %r336, %r19;
	ld.shared.u32 	%r345, [%r344];
	mul.wide.s32 	%rd35, %r343, 4;
	add.s64 	%rd36, %rd2, %rd35;
	st.global.u32 	[%rd36], %r345;
	add.s32 	%r406, %r338, %r9;
	setp.lt.u32 	%p67, %r406, 512;
	@%p67 bra 	$L__BB148_73;
	add.s32 	%r356, %r356, %r11;
	setp.lt.u32 	%p68, %r356, %r12;
	@%p68 bra 	$L__BB148_5;
$L__BB148_75:
	ret;

}
	// .globl	_Z9cuda_gemmIiLi128ELi8ELi1ELi512ELi8ELi8ELi1EEviiiPT_S1_S1_ii
.visible .entry _Z9cuda_gemmIiLi128ELi8ELi1ELi512ELi8ELi8ELi1EEviiiPT_S1_S1_ii(
	.param .u32 _Z9cuda_gemmIiLi128ELi8ELi1ELi512ELi8ELi8ELi1EEviiiPT_S1_S1_ii_param_0,
	.param .u32 _Z9cuda_gemmIiLi128ELi8ELi1ELi512ELi8ELi8ELi1EEviiiPT_S1_S1_ii_param_1,
	.param .u32 _Z9cuda_gemmIiLi128ELi8ELi1ELi512ELi8ELi8ELi1EEviiiPT_S1_S1_ii_param_2,
	.param .u64 .ptr .align 1 _Z9cuda_gemmIiLi128ELi8ELi1ELi512ELi8ELi8ELi1EEviiiPT_S1_S1_ii_param_3,
	.param .u64 .ptr .align 1 _Z9cuda_gemmIiLi128ELi8ELi1ELi512ELi8ELi8ELi1EEviiiPT_S1_S1_ii_param_4,
	.param .u64 .ptr .align 1 _Z9cuda_gemmIiLi128ELi8ELi1ELi512ELi8ELi8ELi1EEviiiPT_S1_S1_ii_param_5,
	.param .u32 _Z9cuda_gemmIiLi128ELi8ELi1ELi512ELi8ELi8ELi1EEviiiPT_S1_S1_ii_param_6,
	.param .u32 _Z9cuda_gemmIiLi128ELi8ELi1ELi512ELi8ELi8ELi1EEviiiPT_S1_S1_ii_param_7
)
.maxntid 128
{
	.reg .pred 	%p<37>;
	.reg .b16 	%rs<6>;
	.reg .b32 	%r<232>;
	.reg .b64 	%rd<50>;
	// demoted variable
	.shared .align 128 .b8 _ZZ9cuda_gemmIiLi128ELi8ELi1ELi512ELi8ELi8ELi1EEviiiPT_S1_S1_iiE11kron_fac_sh[288];
	// demoted variable
	.shared .align 128 .b8 _ZZ9cuda_gemmIiLi128ELi8ELi1ELi512ELi8ELi8ELi1EEviiiPT_S1_S1_iiE3Ash[2048];
	// demoted variable
	.shared .align 128 .b8 _ZZ9cuda_gemmIiLi128ELi8ELi1ELi512ELi8ELi8ELi1EEviiiPT_S1_S1_iiE3Csh[2048];
	ld.param.u64 	%rd10, [_Z9cuda_gemmIiLi128ELi8ELi1ELi512ELi8ELi8ELi1EEviiiPT_S1_S1_ii_param_3];
	ld.param.u64 	%rd11, [_Z9cuda_gemmIiLi128ELi8ELi1ELi512ELi8ELi8ELi1EEviiiPT_S1_S1_ii_param_4];
	ld.param.u64 	%rd12, [_Z9cuda_gemmIiLi128ELi8ELi1ELi512ELi8ELi8ELi1EEviiiPT_S1_S1_ii_param_5];
	cvta.to.global.u64 	%rd1, %rd11;
	cvta.to.global.u64 	%rd2, %rd10;
	cvta.to.global.u64 	%rd3, %rd12;
	mov.u32 	%r1, %tid.x;
	setp.gt.u32 	%p1, %r1, 63;
	@%p1 bra 	$L__BB149_7;
	mov.u32 	%r2, %ntid.x;
	add.s32 	%r83, %r1, %r2;
	max.u32 	%r84, %r83, 64;
	setp.lt.u32 	%p2, %r83, 64;
	selp.u32 	%r85, 1, 0, %p2;
	add.s32 	%r86, %r83, %r85;
	sub.s32 	%r87, %r84, %r86;
	div.u32 	%r88, %r87, %r2;
	add.s32 	%r3, %r88, %r85;
	and.b32  	%r89, %r3, 3;
	setp.eq.s32 	%p3, %r89, 3;
	mov.u32 	%r218, %r1;
	@%p3 bra 	$L__BB149_4;
	add.s32 	%r91, %r3, 1;
	and.b32  	%r4, %r91, 3;
	mov.b32 	%r217, 0;
	mov.u32 	%r218, %r1;
$L__BB149_3:
	.pragma "nounroll";
	mul.wide.u32 	%rd13, %r218, 4;
	add.s64 	%rd14, %rd1, %rd13;
	ld.global.u32 	%r92, [%rd14];
	and.b32  	%r93, %r218, 7;
	mov.u32 	%r94, _ZZ9cuda_gemmIiLi128ELi8ELi1ELi512ELi8ELi8ELi1EEviiiPT_S1_S1_iiE11kron_fac_sh;
	mad.lo.s32 	%r95, %r93, 36, %r94;
	shr.u32 	%r96, %r218, 1;
	and.b32  	%r97, %r96, 2147483644;
	add.s32 	%r98, %r95, %r97;
	st.shared.u32 	[%r98], %r92;
	add.s32 	%r218, %r218, %r2;
	add.s32 	%r217, %r217, 1;
	setp.ne.s32 	%p4, %r217, %r4;
	@%p4 bra 	$L__BB149_3;
$L__BB149_4:
	setp.lt.u32 	%p5, %r3, 3;
	@%p5 bra 	$L__BB149_7;
	mov.u32 	%r101, _ZZ9cuda_gemmIiLi128ELi8ELi1ELi512ELi8ELi8ELi1EEviiiPT_S1_S1_iiE11kron_fac_sh;
$L__BB149_6:
	mul.wide.u32 	%rd15, %r218, 4;
	add.s64 	%rd16, %rd1, %rd15;
	ld.global.u32 	%r99, [%rd16];
	and.b32  	%r100, %r218, 7;
	mad.lo.s32 	%r102, %r100, 36, %r101;
	shr.u32 	%r103, %r218, 1;
	and.b32  	%r104, %r103, 2147483644;
	add.s32 	%r105, %r102, %r104;
	st.shared.u32 	[%r105], %r99;
	add.s32 	%r106, %r218, %r2;
	mul.wide.u32 	%rd17, %r106, 4;
	add.s64 	%rd18, %rd1, %rd17;
	ld.global.u32 	%r107, [%rd18];
	and.b32  	%r108, %r106, 7;
	mad.lo.s32 	%r109, %r108, 36, %r101;
	shr.u32 	%r110, %r106, 1;
	and.b32  	%r111, %r110, 2147483644;
	add.s32 	%r112, %r109, %r111;
	st.shared.u32 	[%r112], %r107;
	add.s32 	%r113, %r106, %r2;
	mul.wide.u32 	%rd19, %r113, 4;
	add.s64 	%rd20, %rd1, %rd19;
	ld.global.u32 	%r114, [%rd20];
	and.b32  	%r115, %r113, 7;
	mad.lo.s32 	%r116, %r115, 36, %r101;
	shr.u32 	%r117, %r113, 1;
	and.b32  	%r118, %r117, 2147483644;
	add.s32 	%r119, %r116, %r118;
	st.shared.u32 	[%r119], %r114;
	add.s32 	%r120, %r113, %r2;
	mul.wide.u32 	%rd21, %r120, 4;
	add.s64 	%rd22, %rd1, %rd21;
	ld.global.u32 	%r121, [%rd22];
	and.b32  	%r122, %r120, 7;
	mad.lo.s32 	%r123, %r122, 36, %r101;
	shr.u32 	%r124, %r120, 1;
	and.b32  	%r125, %r124, 2147483644;
	add.s32 	%r126, %r123, %r125;
	st.shared.u32 	[%r126], %r121;
	add.s32 	%r218, %r120, %r2;
	setp.lt.u32 	%p6, %r218, 64;
	@%p6 bra 	$L__BB149_6;
$L__BB149_7:
	and.b32  	%r12, %r1, 63;
	mov.u32 	%r13, %ntid.x;
	mov.u32 	%r220, %ctaid.y;
	mov.u32 	%r15, %nctaid.y;
	shl.b32 	%r16, %r15, 3;
	setp.ge.u32 	%p7, %r220, %r16;
	@%p7 bra 	$L__BB149_28;
	and.b32  	%r17, %r1, 7;
	shl.b32 	%r127, %r1, 2;
	and.b32  	%r128, %r127, 28;
	mov.u32 	%r129, _ZZ9cuda_gemmIiLi128ELi8ELi1ELi512ELi8ELi8ELi1EEviiiPT_S1_S1_iiE11kron_fac_sh;
	add.s32 	%r18, %r129, %r128;
	add.s32 	%r19, %r1, %r13;
	cvt.u16.u32 	%rs2, %r19;
	xor.b16  	%rs3, %rs2, 511;
	cvt.u16.u32 	%rs4, %r13;
	div.u16 	%rs5, %rs3, %rs4;
	and.b16  	%rs1, %rs5, 3;
	mov.u32 	%r130, _ZZ9cuda_gemmIiLi128ELi8ELi1ELi512ELi8ELi8ELi1EEviiiPT_S1_S1_iiE3Ash;
	add.s32 	%r20, %r130, %r127;
	shl.b32 	%r21, %r13, 2;
	add.s32 	%r22, %r20, %r21;
	add.s32 	%r23, %r19, %r13;
	add.s32 	%r24, %r23, %r13;
	mov.u32 	%r131, _ZZ9cuda_gemmIiLi128ELi8ELi1ELi512ELi8ELi8ELi1EEviiiPT_S1_S1_iiE3Csh;
	add.s32 	%r25, %r131, %r127;
	add.s32 	%r26, %r25, %r21;
	add.s32 	%r27, %r26, %r21;
	shl.b32 	%r132, %r12, 5;
	or.b32  	%r133, %r132, %r128;
	add.s32 	%r28, %r130, %r133;
	setp.eq.s32 	%p8, %r17, 7;
	selp.b32 	%r134, -32, 0, %p8;
	add.s32 	%r29, %r28, %r134;
	setp.lt.u32 	%p9, %r17, 6;
	selp.b32 	%r135, 0, -32, %p9;
	add.s32 	%r30, %r28, %r135;
	setp.lt.u32 	%p10, %r17, 5;
	selp.b32 	%r136, 0, -32, %p10;
	add.s32 	%r31, %r28, %r136;
	setp.lt.u32 	%p11, %r17, 4;
	selp.b32 	%r137, 0, -32, %p11;
	add.s32 	%r32, %r28, %r137;
	setp.lt.u32 	%p12, %r17, 3;
	selp.b32 	%r138, 0, -32, %p12;
	add.s32 	%r33, %r28, %r138;
	setp.lt.u32 	%p13, %r17, 2;
	selp.b32 	%r139, 0, -32, %p13;
	add.s32 	%r34, %r28, %r139;
	add.s32 	%r140, %r1, 1;
	and.b32  	%r35, %r140, 7;
	add.s32 	%r141, %r1, 2;
	and.b32  	%r36, %r141, 7;
	add.s32 	%r142, %r1, 3;
	and.b32  	%r37, %r142, 7;
	xor.b32  	%r38, %r17, 4;
	add.s32 	%r143, %r1, 5;
	and.b32  	%r39, %r143, 7;
	add.s32 	%r144, %r1, 6;
	and.b32  	%r40, %r144, 7;
	add.s32 	%r145, %r1, -1;
	and.b32  	%r41, %r145, 7;
	shl.b32 	%r42, %r13, 4;
	shl.b32 	%r43, %r13, 3;
	mul.lo.s32 	%r44, %r13, 12;
	mul.wide.u32 	%rd4, %r13, 16;
	shr.u32 	%r45, %r13, 6;
	cvt.u64.u32 	%rd45, %r21;
$L__BB149_9:
	setp.eq.s16 	%p14, %rs1, 2;
	shl.b32 	%r47, %r220, 9;
	mov.u32 	%r221, %r1;
	@%p14 bra 	$L__BB149_13;
	setp.eq.s16 	%p15, %rs1, 3;
	add.s32 	%r48, %r47, %r1;
	mul.wide.u32 	%rd23, %r48, 4;
	add.s64 	%rd24, %rd2, %rd23;
	ld.global.u32 	%r146, [%rd24];
	st.shared.u32 	[%r20], %r146;
	mov.u32 	%r221, %r19;
	@%p15 bra 	$L__BB149_13;
	setp.eq.s16 	%p16, %rs1, 0;
	add.s32 	%r49, %r48, %r13;
	mul.wide.u32 	%rd25, %r49, 4;
	add.s64 	%rd26, %rd2, %rd25;
	ld.global.u32 	%r147, [%rd26];
	st.shared.u32 	[%r22], %r147;
	mov.u32 	%r221, %r23;
	@%p16 bra 	$L__BB149_13;
	add.s32 	%r148, %r49, %r13;
	mul.wide.u32 	%rd27, %r148, 4;
	add.s64 	%rd28, %rd2, %rd27;
	ld.global.u32 	%r149, [%rd28];
	add.s32 	%r150, %r22, %r21;
	st.shared.u32 	[%r150], %r149;
	mov.u32 	%r221, %r24;
$L__BB149_13:
	shl.b32 	%r151, %r221, 2;
	mov.u32 	%r152, _ZZ9cuda_gemmIiLi128ELi8ELi1ELi512ELi8ELi8ELi1EEviiiPT_S1_S1_iiE3Ash;
	add.s32 	%r225, %r152, %r151;
	add.s32 	%r153, %r13, %r221;
	add.s32 	%r224, %r153, %r47;
	shl.b32 	%r154, %r13, 1;
	add.s32 	%r155, %r154, %r221;
	add.s32 	%r223, %r155, %r47;
	mad.lo.s32 	%r156, %r13, 3, %r221;
	add.s32 	%r222, %r156, %r47;
	cvt.u64.u32 	%rd29, %r221;
	cvt.u64.u32 	%rd30, %r47;
	add.s64 	%rd31, %rd29, %rd30;
	shl.b64 	%rd32, %rd31, 2;
	add.s64 	%rd49, %rd2, %rd32;
$L__BB149_14:
	ld.global.u32 	%r157, [%rd49];
	st.shared.u32 	[%r225], %r157;
	mul.wide.u32 	%rd33, %r224, 4;
	add.s64 	%rd34, %rd2, %rd33;
	ld.global.u32 	%r158, [%rd34];
	add.s32 	%r159, %r225, %r21;
	st.shared.u32 	[%r159], %r158;
	mul.wide.u32 	%rd35, %r223, 4;
	add.s64 	%rd36, %rd2, %rd35;
	ld.global.u32 	%r160, [%rd36];
	add.s32 	%r161, %r225, %r43;
	st.shared.u32 	[%r161], %r160;
	mul.wide.u32 	%rd37, %r222, 4;
	add.s64 	%rd38, %rd2, %rd37;
	ld.global.u32 	%r162, [%rd38];
	add.s32 	%r163, %r225, %r44;
	st.shared.u32 	[%r163], %r162;
	add.s32 	%r221, %r221, %r21;
	add.s32 	%r225, %r225, %r42;
	add.s32 	%r224, %r224, %r21;
	add.s32 	%r223, %r223, %r21;
	add.s32 	%r222, %r222, %r21;
	add.s64 	%rd49, %rd49, %rd4;
	setp.lt.u32 	%p17, %r221, 512;
	@%p17 bra 	$L__BB149_14;
	bar.sync 	0;
	mov.u32 	%r227, %r1;
	@%p14 bra 	$L__BB149_19;
	setp.eq.s16 	%p19, %rs1, 3;
	mov.b32 	%r164, 0;
	st.shared.u32 	[%r25], %r164;
	mov.u32 	%r227, %r19;
	@%p19 bra 	$L__BB149_19;
	setp.eq.s16 	%p20, %rs1, 0;
	mov.b32 	%r165, 0;
	st.shared.u32 	[%r26], %r165;
	mov.u32 	%r227, %r23;
	@%p20 bra 	$L__BB149_19;
	mov.b32 	%r166, 0;
	st.shared.u32 	[%r27], %r166;
	mov.u32 	%r227, %r24;
$L__BB149_19:
	shl.b32 	%r167, %r227, 2;
	mov.u32 	%r168, _ZZ9cuda_gemmIiLi128ELi8ELi1ELi512ELi8ELi8ELi1EEviiiPT_S1_S1_iiE3Csh;
	add.s32 	%r169, %r168, %r167;
	mov.b32 	%r170, 0;
	st.shared.u32 	[%r169], %r170;
	add.s32 	%r171, %r169, %r21;
	st.shared.u32 	[%r171], %r170;
	add.s32 	%r172, %r171, %r21;
	st.shared.u32 	[%r172], %r170;
	add.s32 	%r173, %r172, %r21;
	st.shared.u32 	[%r173], %r170;
	add.s32 	%r227, %r21, %r227;
	setp.lt.u32 	%p21, %r227, 512;
	@%p21 bra 	$L__BB149_19;
	shr.u32 	%r229, %r1, 6;
	ld.shared.u32 	%r69, [%r28];
	ld.shared.u32 	%r70, [%r29+4];
	ld.shared.u32 	%r71, [%r30+8];
	ld.shared.u32 	%r72, [%r31+12];
	ld.shared.u32 	%r73, [%r32+16];
	ld.shared.u32 	%r74, [%r33+20];
	ld.shared.u32 	%r75, [%r34+24];
	setp.eq.s32 	%p22, %r17, 0;
	selp.b32 	%r174, 0, -32, %p22;
	add.s32 	%r175, %r28, %r174;
	ld.shared.u32 	%r76, [%r175+28];
$L__BB149_21:
	mad.lo.s32 	%r176, %r229, 36, %r18;
	ld.shared.u32 	%r177, [%r176];
	shfl.sync.idx.b32	%r178|%p23, %r177, %r17, 6175, -1;
	mul.lo.s32 	%r179, %r178, %r69;
	shfl.sync.idx.b32	%r180|%p24, %r177, %r35, 6175, -1;
	mad.lo.s32 	%r181, %r180, %r70, %r179;
	shfl.sync.idx.b32	%r182|%p25, %r177, %r36, 6175, -1;
	mad.lo.s32 	%r183, %r182, %r71, %r181;
	shfl.sync.idx.b32	%r184|%p26, %r177, %r37, 6175, -1;
	mad.lo.s32 	%r185, %r184, %r72, %r183;
	shfl.sync.idx.b32	%r186|%p27, %r177, %r38, 6175, -1;
	mad.lo.s32 	%r187, %r186, %r73, %r185;
	shfl.sync.idx.b32	%r188|%p28, %r177, %r39, 6175, -1;
	mad.lo.s32 	%r189, %r188, %r74, %r187;
	shfl.sync.idx.b32	%r190|%p29, %r177, %r40, 6175, -1;
	mad.lo.s32 	%r191, %r190, %r75, %r189;
	shfl.sync.idx.b32	%r192|%p30, %r177, %r41, 6175, -1;
	mad.lo.s32 	%r193, %r192, %r76, %r191;
	shl.b32 	%r194, %r12, 2;
	shl.b32 	%r195, %r229, 8;
	or.b32  	%r196, %r195, %r194;
	mov.u32 	%r197, _ZZ9cuda_gemmIiLi128ELi8ELi1ELi512ELi8ELi8ELi1EEviiiPT_S1_S1_iiE3Csh;
	add.s32 	%r198, %r197, %r196;
	ld.shared.u32 	%r199, [%r198];
	add.s32 	%r200, %r199, %r193;
	st.shared.u32 	[%r198], %r200;
	add.s32 	%r229, %r229, %r45;
	setp.lt.u32 	%p31, %r229, 8;
	@%p31 bra 	$L__BB149_21;
	setp.eq.s16 	%p32, %rs1, 2;
	bar.sync 	0;
	mov.u32 	%r230, %r1;
	@%p32 bra 	$L__BB149_26;
	setp.eq.s16 	%p33, %rs1, 3;
	add.s32 	%r201, %r47, %r1;
	ld.shared.u32 	%r202, [%r25];
	mul.wide.s32 	%rd39, %r201, 4;
	add.s64 	%rd8, %rd3, %rd39;
	st.global.u32 	[%rd8], %r202;
	mov.u32 	%r230, %r19;
	@%p33 bra 	$L__BB149_26;
	setp.eq.s16 	%p34, %rs1, 0;
	ld.shared.u32 	%r203, [%r26];
	cvt.u64.u32 	%rd40, %r21;
	add.s64 	%rd9, %rd8, %rd40;
	st.global.u32 	[%rd9], %r203;
	mov.u32 	%r230, %r23;
	@%p34 bra 	$L__BB149_26;
	ld.shared.u32 	%r204, [%r27];
	add.s64 	%rd42, %rd9, %rd40;
	st.global.u32 	[%rd42], %r204;
	mov.u32 	%r230, %r24;
$L__BB149_26:
	add.s32 	%r205, %r47, %r230;
	shl.b32 	%r206, %r230, 2;
	add.s32 	%r208, %r197, %r206;
	ld.shared.u32 	%r209, [%r208];
	mul.wide.s32 	%rd43, %r205, 4;
	add.s64 	%rd44, %rd3, %rd43;
	st.global.u32 	[%rd44], %r209;
	add.s32 	%r210, %r208, %r21;
	ld.shared.u32 	%r211, [%r210];
	add.s64 	%rd46, %rd44, %rd45;
	st.global.u32 	[%rd46], %r211;
	add.s32 	%r212, %r210, %r21;
	ld.shared.u32 	%r213, [%r212];
	add.s64 	%rd47, %rd46, %rd45;
	st.global.u32 	[%rd47], %r213;
	add.s32 	%r214, %r212, %r21;
	ld.shared.u32 	%r215, [%r214];
	add.s64 	%rd48, %rd47, %rd45;
	st.global.u32 	[%rd48], %r215;
	add.s32 	%r230, %r21, %r230;
	setp.lt.u32 	%p35, %r230, 512;
	@%p35 bra 	$L__BB149_26;
	add.s32 	%r220, %r220, %r15;
	setp.lt.u32 	%p36, %r220, %r16;
	@%p36 bra 	$L__BB149_9;
$L__BB149_28:
	ret;

}
	// .globl	_Z9cuda_gemmIiLi128ELi8ELi1ELi512ELi16ELi16ELi0EEviiiPT_S1_S1_ii
.visible .entry _Z9cuda_gemmIiLi128ELi8ELi1ELi512ELi16ELi16ELi0EEviiiPT_S1_S1_ii(
	.param .u32 _Z9cuda_gemmIiLi128ELi8ELi1ELi512ELi16ELi16ELi0EEviiiPT_S1_S1_ii_param_0,
	.param .u32 _Z9cuda_gemmIiLi128ELi8ELi1ELi512ELi16ELi16ELi0EEviiiPT_S1_S1_ii_param_1,
	.param .u32 _Z9cuda_gemmIiLi128ELi8ELi1ELi512ELi16ELi16ELi0EEviiiPT_S1_S1_ii_param_2,
	.param .u64 .ptr .align 1 _Z9cuda_gemmIiLi128ELi8ELi1ELi512ELi16ELi16ELi0EEviiiPT_S1_S1_ii_param_3,
	.param .u64 .ptr .align 1 _Z9cuda_gemmIiLi128ELi8ELi1ELi512ELi16ELi16ELi0EEviiiPT_S1_S1_ii_param_4,
	.param .u64 .ptr .align 1 _Z9cuda_gemmIiLi128ELi8ELi1ELi512ELi16ELi16ELi0EEviiiPT_S1_S1_ii_param_5,
	.param .u32 _Z9cuda_gemmIiLi128ELi8ELi1ELi512ELi16ELi16ELi0EEviiiPT_S1_S1_ii_param_6,
	.param .u32 _Z9cuda_gemmIiLi128ELi8ELi1ELi512ELi16ELi16ELi0EEviiiPT_S1_S1_ii_param_7
)
.maxntid 128
{
	.reg .pred 	%p<117>;
	.reg .b16 	%rs<6>;
	.reg .b32 	%r<635>;
	.reg .b64 	%rd<37>;
	// demoted variable
	.shared .align 128 .b8 _ZZ9cuda_gemmIiLi128ELi8ELi1ELi512ELi16ELi16ELi0EEviiiPT_S1_S1_iiE11kron_fac_sh[1088];
	// demoted variable
	.shared .align 128 .b8 _ZZ9cuda_gemmIiLi128ELi8ELi1ELi512ELi16ELi16ELi0EEviiiPT_S1_S1_iiE3Ash[2048];
	// demoted variable
	.shared .align 128 .b8 _ZZ9cuda_gemmIiLi128ELi8ELi1ELi512ELi16ELi16ELi0EEviiiPT_S1_S1_iiE3Csh[2048];
	ld.param.u32 	%r255, [_Z9cuda_gemmIiLi128ELi8ELi1ELi512ELi16ELi16ELi0EEviiiPT_S1_S1_ii_param_2];
	ld.param.u64 	%rd5, [_Z9cuda_gemmIiLi128ELi8ELi1ELi512ELi16ELi16ELi0EEviiiPT_S1_S1_ii_param_3];
	ld.param.u64 	%rd4, [_Z9cuda_gemmIiLi128ELi8ELi1ELi512ELi16ELi16ELi0EEviiiPT_S1_S1_ii_param_4];
	ld.param.u64 	%rd6, [_Z9cuda_gemmIiLi128ELi8ELi1ELi512ELi16ELi16ELi0EEviiiPT_S1_S1_ii_param_5];
	ld.param.u32 	%r256, [_Z9cuda_gemmIiLi128ELi8ELi1ELi512ELi16ELi16ELi0EEviiiPT_S1_S1_ii_param_6];
	ld.param.u32 	%r257, [_Z9cuda_gemmIiLi128ELi8ELi1ELi512ELi16ELi16ELi0EEviiiPT_S1_S1_ii_param_7];
	cvta.to.global.u64 	%rd1, %rd5;
	cvta.to.global.u64 	%rd2, %rd6;
	mov.u32 	%r1, %tid.x;
	mul.lo.s32 	%r2, %r257, %r256;
	setp.ge.u32 	%p1, %r1, %r2;
	@%p1 bra 	$L__BB150_3;
	mov.u32 	%r3, %ntid.x;
	cvta.to.global.u64 	%rd3, %rd4;
	mov.u32 	%r526, %r1;
$L__BB150_2:
	mul.wide.u32 	%rd7, %r526, 4;
	add.s64 	%rd8, %rd3, %rd7;
	ld.global.u32 	%r258, [%rd8];
	rem.u32 	%r259, %r526, %r256;
	mov.u32 	%r260, _ZZ9cuda_gemmIiLi128ELi8ELi1ELi512ELi16ELi16ELi0EEviiiPT_S1_S1_iiE11kron_fac_sh;
	mad.lo.s32 	%r261, %r259, 68, %r260;
	div.u32 	%r262, %r526, %r257;
	shl.b32 	%r263, %r262, 2;
	add.s32 	%r264, %r261, %r263;
	st.shared.u32 	[%r264], %r258;
	add.s32 	%r526, %r526, %r3;
	setp.lt.u32 	%p2, %r526, %r2;
	@%p2 bra 	$L__BB150_2;
$L__BB150_3:
	div.s32 	%r6, 512, %r257;
	min.s32 	%r7, %r6, 128;
	div.u32 	%r8, %r1, %r7;
	mov.u32 	%r9, %ntid.x;
	mov.u32 	%r543, %ctaid.y;
	mov.u32 	%r11, %nctaid.y;
	shl.b32 	%r265, %r11, 3;
	setp.ge.u32 	%p3, %r543, %r265;
	@%p3 bra 	$L__BB150_123;
	mov.u32 	%r267, %ctaid.x;
	shl.b32 	%r12, %r267, 9;
	min.s32 	%r13, %r257, 32;
	shl.b32 	%r268, %r257, 8;
	sub.s32 	%r14, 8223, %r268;
	add.s32 	%r15, %r1, %r9;
	cvt.u16.u32 	%rs2, %r15;
	xor.b16  	%rs3, %rs2, 511;
	cvt.u16.u32 	%rs4, %r9;
	div.u16 	%rs5, %rs3, %rs4;
	and.b16  	%rs1, %rs5, 3;
	shl.b32 	%r269, %r1, 2;
	mov.u32 	%r270, _ZZ9cuda_gemmIiLi128ELi8ELi1ELi512ELi16ELi16ELi0EEviiiPT_S1_S1_iiE3Ash;
	add.s32 	%r16, %r270, %r269;
	shl.b32 	%r17, %r9, 2;
	add.s32 	%r18, %r15, %r9;
	mov.u32 	%r271, _ZZ9cuda_gemmIiLi128ELi8ELi1ELi512ELi16ELi16ELi0EEviiiPT_S1_S1_iiE3Csh;
	add.s32 	%r19, %r271, %r269;
	add.s32 	%r20, %r19, %r17;
	div.u32 	%r21, %r9, %r7;
	rem.u32 	%r22, %r1, %r7;
$L__BB150_5:
	add.s32 	%r40, %r18, %r9;
	setp.eq.s16 	%p4, %rs1, 2;
	mul.lo.s32 	%r41, %r543, %r255;
	mov.u32 	%r544, %r1;
	@%p4 bra 	$L__BB150_9;
	setp.eq.s16 	%p5, %rs1, 3;
	add.s32 	%r272, %r41, %r12;
	add.s32 	%r42, %r272, %r1;
	mul.wide.u32 	%rd9, %r42, 4;
	add.s64 	%rd10, %rd1, %rd9;
	ld.global.u32 	%r273, [%rd10];
	st.shared.u32 	[%r16], %r273;
	mov.u32 	%r544, %r15;
	@%p5 bra 	$L__BB150_9;
	setp.eq.s16 	%p6, %rs1, 0;
	add.s32 	%r43, %r42, %r9;
	mul.wide.u32 	%rd11, %r43, 4;
	add.s64 	%rd12, %rd1, %rd11;
	ld.global.u32 	%r274, [%rd12];
	add.s32 	%r44, %r16, %r17;
	st.shared.u32 	[%r44], %r274;
	mov.u32 	%r544, %r18;
	@%p6 bra 	$L__BB150_9;
	add.s32 	%r275, %r43, %r9;
	mul.wide.u32 	%rd13, %r275, 4;
	add.s64 	%rd14, %rd1, %rd13;
	ld.global.u32 	%r276, [%rd14];
	add.s32 	%r277, %r44, %r17;
	st.shared.u32 	[%r277], %r276;
	mov.u32 	%r544, %r40;
$L__BB150_9:
	shl.b32 	%r278, %r544, 2;
	mov.u32 	%r279, _ZZ9cuda_gemmIiLi128ELi8ELi1ELi512ELi16ELi16ELi0EEviiiPT_S1_S1_iiE3Ash;
	add.s32 	%r549, %r279, %r278;
	add.s32 	%r280, %r12, %r544;
	add.s32 	%r545, %r280, %r41;
	add.s32 	%r548, %r545, %r9;
	shl.b32 	%r281, %r9, 1;
	add.s32 	%r547, %r545, %r281;
	mad.lo.s32 	%r546, %r9, 3, %r545;
$L__BB150_10:
	mul.wide.u32 	%rd15, %r545, 4;
	add.s64 	%rd16, %rd1, %rd15;
	ld.global.u32 	%r282, [%rd16];
	st.shared.u32 	[%r549], %r282;
	mul.wide.u32 	%rd17, %r548, 4;
	add.s64 	%rd18, %rd1, %rd17;
	ld.global.u32 	%r283, [%rd18];
	add.s32 	%r284, %r549, %r17;
	st.shared.u32 	[%r284], %r283;
	mul.wide.u32 	%rd19, %r547, 4;
	add.s64 	%rd20, %rd1, %rd19;
	ld.global.u32 	%r285, [%rd20];
	shl.b32 	%r286, %r9, 3;
	add.s32 	%r287, %r549, %r286;
	st.shared.u32 	[%r287], %r285;
	mul.wide.u32 	%rd21, %r546, 4;
	add.s64 	%rd22, %rd1, %rd21;
	ld.global.u32 	%r288, [%rd22];
	mad.lo.s32 	%r289, %r9, 12, %r549;
	st.shared.u32 	[%r289], %r288;
	add.s32 	%r544, %r544, %r17;
	shl.b32 	%r290, %r9, 4;
	add.s32 	%r549, %r549, %r290;
	add.s32 	%r548, %r548, %r17;
	add.s32 	%r547, %r547, %r17;
	add.s32 	%r546, %r546, %r17;
	add.s32 	%r545, %r545, %r17;
	setp.lt.u32 	%p7, %r544, 512;
	@%p7 bra 	$L__BB150_10;
	setp.eq.s16 	%p8, %rs1, 2;
	bar.sync 	0;
	mov.u32 	%r551, %r1;
	@%p8 bra 	$L__BB150_15;
	setp.eq.s16 	%p9, %rs1, 3;
	mov.b32 	%r291, 0;
	st.shared.u32 	[%r19], %r291;
	mov.u32 	%r551, %r15;
	@%p9 bra 	$L__BB150_15;
	setp.eq.s16 	%p10, %rs1, 0;
	mov.b32 	%r292, 0;
	st.shared.u32 	[%r20], %r292;
	mov.u32 	%r551, %r18;
	@%p10 bra 	$L__BB150_15;
	add.s32 	%r293, %r20, %r17;
	mov.b32 	%r294, 0;
	st.shared.u32 	[%r293], %r294;
	mov.u32 	%r551, %r40;
$L__BB150_15:
	shl.b32 	%r295, %r551, 2;
	mov.u32 	%r296, _ZZ9cuda_gemmIiLi128ELi8ELi1ELi512ELi16ELi16ELi0EEviiiPT_S1_S1_iiE3Csh;
	add.s32 	%r297, %r296, %r295;
	mov.b32 	%r298, 0;
	st.shared.u32 	[%r297], %r298;
	add.s32 	%r299, %r297, %r17;
	st.shared.u32 	[%r299], %r298;
	add.s32 	%r300, %r299, %r17;
	st.shared.u32 	[%r300], %r298;
	add.s32 	%r301, %r300, %r17;
	st.shared.u32 	[%r301], %r298;
	add.s32 	%r551, %r17, %r551;
	setp.lt.u32 	%p11, %r551, 512;
	@%p11 bra 	$L__BB150_15;
	setp.lt.s32 	%p12, %r6, 1;
	@%p12 bra 	$L__BB150_117;
	and.b32  	%r303, %r1, 31;
	rem.s32 	%r64, %r303, %r13;
	add.s32 	%r304, %r64, 1;
	setp.lt.s32 	%p13, %r304, %r13;
	selp.b32 	%r65, 0, %r13, %p13;
	add.s32 	%r305, %r64, 2;
	setp.lt.s32 	%p14, %r305, %r13;
	selp.b32 	%r66, 0, %r13, %p14;
	add.s32 	%r306, %r64, 3;
	setp.lt.s32 	%p15, %r306, %r13;
	selp.b32 	%r67, 0, %r13, %p15;
	add.s32 	%r307, %r64, 4;
	setp.lt.s32 	%p16, %r307, %r13;
	selp.b32 	%r68, 0, %r13, %p16;
	add.s32 	%r308, %r64, 5;
	setp.lt.s32 	%p17, %r308, %r13;
	selp.b32 	%r69, 0, %r13, %p17;
	add.s32 	%r309, %r64, 6;
	setp.lt.s32 	%p18, %r309, %r13;
	selp.b32 	%r70, 0, %r13, %p18;
	add.s32 	%r310, %r64, 7;
	setp.lt.s32 	%p19, %r310, %r13;
	selp.b32 	%r71, 0, %r13, %p19;
	add.s32 	%r311, %r64, 8;
	setp.lt.s32 	%p20, %r311, %r13;
	selp.b32 	%r72, 0, %r13, %p20;
	add.s32 	%r312, %r64, 9;
	setp.lt.s32 	%p21, %r312, %r13;
	selp.b32 	%r73, 0, %r13, %p21;
	add.s32 	%r313, %r64, 10;
	setp.lt.s32 	%p22, %r313, %r13;
	selp.b32 	%r74, 0, %r13, %p22;
	add.s32 	%r314, %r64, 11;
	setp.lt.s32 	%p23, %r314, %r13;
	selp.b32 	%r75, 0, %r13, %p23;
	add.s32 	%r315, %r64, 12;
	setp.lt.s32 	%p24, %r315, %r13;
	selp.b32 	%r76, 0, %r13, %p24;
	add.s32 	%r316, %r64, 13;
	setp.lt.s32 	%p25, %r316, %r13;
	selp.b32 	%r77, 0, %r13, %p25;
	add.s32 	%r317, %r64, 14;
	setp.lt.s32 	%p26, %r317, %r13;
	selp.b32 	%r78, 0, %r13, %p26;
	add.s32 	%r318, %r64, 15;
	setp.lt.s32 	%p27, %r318, %r13;
	selp.b32 	%r79, 0, %r13, %p27;
	sub.s32 	%r80, %r64, %r65;
	sub.s32 	%r81, %r64, %r66;
	sub.s32 	%r82, %r64, %r67;
	sub.s32 	%r83, %r64, %r68;
	sub.s32 	%r84, %r64, %r69;
	sub.s32 	%r85, %r64, %r70;
	sub.s32 	%r86, %r64, %r71;
	sub.s32 	%r87, %r64, %r72;
	sub.s32 	%r88, %r64, %r73;
	sub.s32 	%r89, %r64, %r74;
	sub.s32 	%r90, %r64, %r75;
	sub.s32 	%r91, %r64, %r76;
	sub.s32 	%r92, %r64, %r77;
	sub.s32 	%r93, %r64, %r78;
	sub.s32 	%r94, %r64, %r79;
	setp.lt.s32 	%p28, %r64, %r257;
	selp.b32 	%r319, 0, %r257, %p28;
	sub.s32 	%r95, %r64, %r319;
	setp.lt.s32 	%p29, %r304, %r257;
	selp.b32 	%r320, 0, %r257, %p29;
	sub.s32 	%r96, %r304, %r320;
	setp.lt.s32 	%p30, %r305, %r257;
	selp.b32 	%r321, 0, %r257, %p30;
	sub.s32 	%r97, %r305, %r321;
	setp.lt.s32 	%p31, %r306, %r257;
	selp.b32 	%r322, 0, %r257, %p31;
	sub.s32 	%r98, %r306, %r322;
	setp.lt.s32 	%p32, %r307, %r257;
	selp.b32 	%r323, 0, %r257, %p32;
	sub.s32 	%r99, %r307, %r323;
	setp.lt.s32 	%p33, %r308, %r257;
	selp.b32 	%r324, 0, %r257, %p33;
	sub.s32 	%r100, %r308, %r324;
	setp.lt.s32 	%p34, %r309, %r257;
	selp.b32 	%r325, 0, %r257, %p34;
	sub.s32 	%r101, %r309, %r325;
	setp.lt.s32 	%p35, %r310, %r257;
	selp.b32 	%r326, 0, %r257, %p35;
	sub.s32 	%r102, %r310, %r326;
	setp.lt.s32 	%p36, %r311, %r257;
	selp.b32 	%r327, 0, %r257, %p36;
	sub.s32 	%r103, %r311, %r327;
	setp.lt.s32 	%p37, %r312, %r257;
	selp.b32 	%r328, 0, %r257, %p37;
	sub.s32 	%r104, %r312, %r328;
	setp.lt.s32 	%p38, %r313, %r257;
	selp.b32 	%r329, 0, %r257, %p38;
	sub.s32 	%r105, %r313, %r329;
	setp.lt.s32 	%p39, %r314, %r257;
	selp.b32 	%r330, 0, %r257, %p39;
	sub.s32 	%r106, %r314, %r330;
	setp.lt.s32 	%p40, %r315, %r257;
	selp.b32 	%r331, 0, %r257, %p40;
	sub.s32 	%r107, %r315, %r331;
	setp.lt.s32 	%p41, %r316, %r257;
	selp.b32 	%r332, 0, %r257, %p41;
	sub.s32 	%r108, %r316, %r332;
	setp.lt.s32 	%p42, %r317, %r257;
	selp.b32 	%r333, 0, %r257, %p42;
	sub.s32 	%r109, %r317, %r333;
	setp.lt.s32 	%p43, %r318, %r257;
	selp.b32 	%r334, 0, %r257, %p43;
	sub.s32 	%r110, %r318, %r334;
	mov.b32 	%r569, 0;
	shl.b32 	%r402, %r80, 2;
	shl.b32 	%r405, %r81, 2;
	shl.b32 	%r408, %r82, 2;
	shl.b32 	%r411, %r83, 2;
	shl.b32 	%r414, %r84, 2;
	shl.b32 	%r417, %r85, 2;
	shl.b32 	%r420, %r86, 2;
	shl.b32 	%r423, %r87, 2;
	shl.b32 	%r426, %r88, 2;
	shl.b32 	%r429, %r89, 2;
	shl.b32 	%r432, %r90, 2;
	shl.b32 	%r435, %r91, 2;
	shl.b32 	%r438, %r92, 2;
	shl.b32 	%r441, %r93, 2;
	shl.b32 	%r444, %r94, 2;
$L__BB150_18:
	setp.lt.s32 	%p44, %r257, 1;
	add.s32 	%r130, %r569, %r22;
	mad.lo.s32 	%r131, %r130, %r257, %r64;
	@%p44 bra 	$L__BB150_20;
	shl.b32 	%r335, %r131, 2;
	mov.u32 	%r336, _ZZ9cuda_gemmIiLi128ELi8ELi1ELi512ELi16ELi16ELi0EEviiiPT_S1_S1_iiE3Ash;
	add.s32 	%r337, %r336, %r335;
	ld.shared.u32 	%r570, [%r337];
$L__BB150_20:
	setp.lt.s32 	%p45, %r257, 2;
	@%p45 bra 	$L__BB150_22;
	sub.s32 	%r338, %r131, %r65;
	shl.b32 	%r339, %r338, 2;
	mov.u32 	%r340, _ZZ9cuda_gemmIiLi128ELi8ELi1ELi512ELi16ELi16ELi0EEviiiPT_S1_S1_iiE3Ash;
	add.s32 	%r341, %r340, %r339;
	ld.shared.u32 	%r571, [%r341+4];
$L__BB150_22:
	setp.lt.s32 	%p46, %r257, 3;
	@%p46 bra 	$L__BB150_24;
	sub.s32 	%r342, %r131, %r66;
	shl.b32 	%r343, %r342, 2;
	mov.u32 	%r344, _ZZ9cuda_gemmIiLi128ELi8ELi1ELi512ELi16ELi16ELi0EEviiiPT_S1_S1_iiE3Ash;
	add.s32 	%r345, %r344, %r343;
	ld.shared.u32 	%r572, [%r345+8];
$L__BB150_24:
	setp.lt.s32 	%p47, %r257, 4;
	@%p47 bra 	$L__BB150_26;
	sub.s32 	%r346, %r131, %r67;
	shl.b32 	%r347, %r346, 2;
	mov.u32 	%r348, _ZZ9cuda_gemmIiLi128ELi8ELi1ELi512ELi16ELi16ELi0EEviiiPT_S1_S1_iiE3Ash;
	add.s32 	%r349, %r348, %r347;
	ld.shared.u32 	%r573, [%r349+12];
$L__BB150_26:
	setp.lt.s32 	%p48, %r257, 5;
	@%p48 bra 	$L__BB150_28;
	sub.s32 	%r350, %r131, %r68;
	shl.b32 	%r351, %r350, 2;
	mov.u32 	%r352, _ZZ9cuda_gemmIiLi128ELi8ELi1ELi512ELi16ELi16ELi0EEviiiPT_S1_S1_iiE3Ash;
	add.s32 	%r353, %r352, %r351;
	ld.shared.u32 	%r574, [%r353+16];
$L__BB150_28:
	setp.lt.s32 	%p49, %r257, 6;
	@%p49 bra 	$L__BB150_30;
	sub.s32 	%r354, %r131, %r69;
	shl.b32 	%r355, %r354, 2;
	mov.u32 	%r356, _ZZ9cuda_gemmIiLi128ELi8ELi1ELi512ELi16ELi16ELi0EEviiiPT_S1_S1_iiE3Ash;
	add.s32 	%r357, %r356, %r355;
	ld.shared.u32 	%r575, [%r357+20];
$L__BB150_30:
	setp.lt.s32 	%p50, %r257, 7;
	@%p50 bra 	$L__BB150_32;
	sub.s32 	%r358, %r131, %r70;
	shl.b32 	%r359, %r358, 2;
	mov.u32 	%r360, _ZZ9cuda_gemmIiLi128ELi8ELi1ELi512ELi16ELi16ELi0EEviiiPT_S1_S1_iiE3Ash;
	add.s32 	%r361, %r360, %r359;
	ld.shared.u32 	%r576, [%r361+24];
$L__BB150_32:
	setp.lt.s32 	%p51, %r257, 8;
	@%p51 bra 	$L__BB150_34;
	sub.s32 	%r362, %r131, %r71;
	shl.b32 	%r363, %r362, 2;
	mov.u32 	%r364, _ZZ9cuda_gemmIiLi128ELi8ELi1ELi512ELi16ELi16ELi0EEviiiPT_S1_S1_iiE3Ash;
	add.s32 	%r365, %r364, %r363;
	ld.shared.u32 	%r577, [%r365+28];
$L__BB150_34:
	setp.lt.s32 	%p52, %r257, 9;
	@%p52 bra 	$L__BB150_36;
	sub.s32 	%r366, %r131, %r72;
	shl.b32 	%r367, %r366, 2;
	mov.u32 	%r368, _ZZ9cuda_gemmIiLi128ELi8ELi1ELi512ELi16ELi16ELi0EEviiiPT_S1_S1_iiE3Ash;
	add.s32 	%r369, %r368, %r367;
	ld.shared.u32 	%r578, [%r369+32];
$L__BB150_36:
	setp.lt.s32 	%p53, %r257, 10;
	@%p53 bra 	$L__BB150_38;
	sub.s32 	%r370, %r131, %r73;
	shl.b32 	%r371, %r370, 2;
	mov.u32 	%r372, _ZZ9cuda_gemmIiLi128ELi8ELi1ELi512ELi16ELi16ELi0EEviiiPT_S1_S1_iiE3Ash;
	add.s32 	%r373, %r372, %r371;
	ld.shared.u32 	%r579, [%r373+36];
$L__BB150_38:
	setp.lt.s32 	%p54, %r257, 11;
	@%p54 bra 	$L__BB150_40;
	sub.s32 	%r374, %r131, %r74;
	shl.b32 	%r375, %r374, 2;
	mov.u32 	%r376, _ZZ9cuda_gemmIiLi128ELi8ELi1ELi512ELi16ELi16ELi0EEviiiPT_S1_S1_iiE3Ash;
	add.s32 	%r377, %r376, %r375;
	ld.shared.u32 	%r580, [%r377+40];
$L__BB150_40:
	setp.lt.s32 	%p55, %r257, 12;
	@%p55 bra 	$L__BB150_42;
	sub.s32 	%r378, %r131, %r75;
	shl.b32 	%r379, %r378, 2;
	mov.u32 	%r380, _ZZ9cuda_gemmIiLi128ELi8ELi1ELi512ELi16ELi16ELi0EEviiiPT_S1_S1_iiE3Ash;
	add.s32 	%r381, %r380, %r379;
	ld.shared.u32 	%r581, [%r381+44];
$L__BB150_42:
	setp.lt.s32 	%p56, %r257, 13;
	@%p56 bra 	$L__BB150_44;
	sub.s32 	%r382, %r131, %r76;
	shl.b32 	%r383, %r382, 2;
	mov.u32 	%r384, _ZZ9cuda_gemmIiLi128ELi8ELi1ELi512ELi16ELi16ELi0EEviiiPT_S1_S1_iiE3Ash;
	add.s32 	%r385, %r384, %r383;
	ld.shared.u32 	%r582, [%r385+48];
$L__BB150_44:
	setp.lt.s32 	%p57, %r257, 14;
	@%p57 bra 	$L__BB150_46;
	sub.s32 	%r386, %r131, %r77;
	shl.b32 	%r387, %r386, 2;
	mov.u32 	%r388, _ZZ9cuda_gemmIiLi128ELi8ELi1ELi512ELi16ELi16ELi0EEviiiPT_S1_S1_iiE3Ash;
	add.s32 	%r389, %r388, %r387;
	ld.shared.u32 	%r583, [%r389+52];
$L__BB150_46:
	setp.lt.s32 	%p58, %r257, 15;
	@%p58 bra 	$L__BB150_48;
	sub.s32 	%r390, %r131, %r78;
	shl.b32 	%r391, %r390, 2;
	mov.u32 	%r392, _ZZ9cuda_gemmIiLi128ELi8ELi1ELi512ELi16ELi16ELi0EEviiiPT_S1_S1_iiE3Ash;
	add.s32 	%r393, %r392, %r391;
	ld.shared.u32 	%r584, [%r393+56];
$L__BB150_48:
	setp.lt.s32 	%p59, %r257, 16;
	@%p59 bra 	$L__BB150_50;
	sub.s32 	%r394, %r131, %r79;
	shl.b32 	%r395, %r394, 2;
	mov.u32 	%r396, _ZZ9cuda_gemmIiLi128ELi8ELi1ELi512ELi16ELi16ELi0EEviiiPT_S1_S1_iiE3Ash;
	add.s32 	%r397, %r396, %r395;
	ld.shared.u32 	%r585, [%r397+60];
$L__BB150_50:
	setp.ge.s32 	%p60, %r8, %r256;
	@%p60 bra 	$L__BB150_116;
	mov.u32 	%r586, %r8;
$L__BB150_52:
	setp.gt.u32 	%p61, %r257, 32;
	mov.u32 	%r398, _ZZ9cuda_gemmIiLi128ELi8ELi1ELi512ELi16ELi16ELi0EEviiiPT_S1_S1_iiE11kron_fac_sh;
	mad.lo.s32 	%r165, %r586, 68, %r398;
	shl.b32 	%r399, %r64, 2;
	add.s32 	%r400, %r165, %r399;
	ld.shared.u32 	%r166, [%r400];
	@%p61 bra 	$L__BB150_85;
	setp.eq.s32 	%p78, %r257, 0;
	mov.b32 	%r588, 0;
	@%p78 bra 	$L__BB150_55;
	shfl.sync.idx.b32	%r448|%p79, %r166, %r95, %r14, -1;
	mul.lo.s32 	%r588, %r448, %r570;
$L__BB150_55:
	setp.lt.s32 	%p80, %r257, 2;
	@%p80 bra 	$L__BB150_57;
	shfl.sync.idx.b32	%r449|%p81, %r166, %r96, %r14, -1;
	mad.lo.s32 	%r588, %r449, %r571, %r588;
$L__BB150_57:
	setp.lt.s32 	%p82, %r257, 3;
	@%p82 bra 	$L__BB150_59;
	shfl.sync.idx.b32	%r450|%p83, %r166, %r97, %r14, -1;
	mad.lo.s32 	%r588, %r450, %r572, %r588;
$L__BB150_59:
	setp.lt.s32 	%p84, %r257, 4;
	@%p84 bra 	$L__BB150_61;
	shfl.sync.idx.b32	%r451|%p85, %r166, %r98, %r14, -1;
	mad.lo.s32 	%r588, %r451, %r573, %r588;
$L__BB150_61:
	setp.lt.s32 	%p86, %r257, 5;
	@%p86 bra 	$L__BB150_63;
	shfl.sync.idx.b32	%r452|%p87, %r166, %r99, %r14, -1;
	mad.lo.s32 	%r588, %r452, %r574, %r588;
$L__BB150_63:
	setp.lt.s32 	%p88, %r257, 6;
	@%p88 bra 	$L__BB150_65;
	shfl.sync.idx.b32	%r453|%p89, %r166, %r100, %r14, -1;
	mad.lo.s32 	%r588, %r453, %r575, %r588;
$L__BB150_65:
	setp.lt.s32 	%p90, %r257, 7;
	@%p90 bra 	$L__BB150_67;
	shfl.sync.idx.b32	%r454|%p91, %r166, %r101, %r14, -1;
	mad.lo.s32 	%r588, %r454, %r576, %r588;
$L__BB150_67:
	setp.lt.s32 	%p92, %r257, 8;
	@%p92 bra 	$L__BB150_69;
	shfl.sync.idx.b32	%r455|%p93, %r166, %r102, %r14, -1;
	mad.lo.s32 	%r588, %r455, %r577, %r588;
$L__BB150_69:
	setp.lt.s32 	%p94, %r257, 9;
	@%p94 bra 	$L__BB150_71;
	shfl.sync.idx.b32	%r456|%p95, %r166, %r103, %r14, -1;
	mad.lo.s32 	%r588, %r456, %r578, %r588;
$L__BB150_71:
	setp.lt.s32 	%p96, %r257, 10;
	@%p96 bra 	$L__BB150_73;
	shfl.sync.idx.b32	%r457|%p97, %r166, %r104, %r14, -1;
	mad.lo.s32 	%r588, %r457, %r579, %r588;
$L__BB150_73:
	setp.lt.s32 	%p98, %r257, 11;
	@%p98 bra 	$L__BB150_75;
	shfl.sync.idx.b32	%r458|%p99, %r166, %r105, %r14, -1;
	mad.lo.s32 	%r588, %r458, %r580, %r588;
$L__BB150_75:
	setp.lt.s32 	%p100, %r257, 12;
	@%p100 bra 	$L__BB150_77;
	shfl.sync.idx.b32	%r459|%p101, %r166, %r106, %r14, -1;
	mad.lo.s32 	%r588, %r459, %r581, %r588;
$L__BB150_77:
	setp.lt.s32 	%p102, %r257, 13;
	@%p102 bra 	$L__BB150_79;
	shfl.sync.idx.b32	%r460|%p103, %r166, %r107, %r14, -1;
	mad.lo.s32 	%r588, %r460, %r582, %r588;
$L__BB150_79:
	setp.lt.s32 	%p104, %r257, 14;
	@%p104 bra 	$L__BB150_81;
	shfl.sync.idx.b32	%r461|%p105, %r166, %r108, %r14, -1;
	mad.lo.s32 	%r588, %r461, %r583, %r588;
$L__BB150_81:
	setp.lt.s32 	%p106, %r257, 15;
	@%p106 bra 	$L__BB150_83;
	shfl.sync.idx.b32	%r462|%p107, %r166, %r109, %r14, -1;
	mad.lo.s32 	%r588, %r462, %r584, %r588;
$L__BB150_83:
	setp.lt.s32 	%p108, %r257, 16;
	@%p108 bra 	$L__BB150_115;
	shfl.sync.idx.b32	%r463|%p109, %r166, %r110, %r14, -1;
	mad.lo.s32 	%r588, %r463, %r585, %r588;
	bra.uni 	$L__BB150_115;
$L__BB150_85:
	setp.gt.s32 	%p63, %r257, 0;
	mul.lo.s32 	%r401, %r166, %r570;
	selp.b32 	%r588, %r401, 0, %p63;
	@%p45 bra 	$L__BB150_87;
	add.s32 	%r403, %r165, %r402;
	ld.shared.u32 	%r404, [%r403+4];
	mad.lo.s32 	%r588, %r404, %r571, %r588;
$L__BB150_87:
	@%p46 bra 	$L__BB150_89;
	add.s32 	%r406, %r165, %r405;
	ld.shared.u32 	%r407, [%r406+8];
	mad.lo.s32 	%r588, %r407, %r572, %r588;
$L__BB150_89:
	@%p47 bra 	$L__BB150_91;
	add.s32 	%r409, %r165, %r408;
	ld.shared.u32 	%r410, [%r409+12];
	mad.lo.s32 	%r588, %r410, %r573, %r588;
$L__BB150_91:
	@%p48 bra 	$L__BB150_93;
	add.s32 	%r412, %r165, %r411;
	ld.shared.u32 	%r413, [%r412+16];
	mad.lo.s32 	%r588, %r413, %r574, %r588;
$L__BB150_93:
	@%p49 bra 	$L__BB150_95;
	add.s32 	%r415, %r165, %r414;
	ld.shared.u32 	%r416, [%r415+20];
	mad.lo.s32 	%r588, %r416, %r575, %r588;
$L__BB150_95:
	setp.lt.s32 	%p68, %r257, 7;
	@%p68 bra 	$L__BB150_97;
	add.s32 	%r418, %r165, %r417;
	ld.shared.u32 	%r419, [%r418+24];
	mad.lo.s32 	%r588, %r419, %r576, %r588;
$L__BB150_97:
	setp.lt.s32 	%p69, %r257, 8;
	@%p69 bra 	$L__BB150_99;
	add.s32 	%r421, %r165, %r420;
	ld.shared.u32 	%r422, [%r421+28];
	mad.lo.s32 	%r588, %r422, %r577, %r588;
$L__BB150_99:
	setp.lt.s32 	%p70, %r257, 9;
	@%p70 bra 	$L__BB150_101;
	add.s32 	%r424, %r165, %r423;
	ld.shared.u32 	%r425, [%r424+32];
	mad.lo.s32 	%r588, %r425, %r578, %r588;
$L__BB150_101:
	setp.lt.s32 	%p71, %r257, 10;
	@%p71 bra 	$L__BB150_103;
	add.s32 	%r427, %r165, %r426;
	ld.shared.u32 	%r428, [%r427+36];
	mad.lo.s32 	%r588, %r428, %r579, %r588;
$L__BB150_103:
	setp.lt.s32 	%p72, %r257, 11;
	@%p72 bra 	$L__BB150_105;
	add.s32 	%r430, %r165, %r429;
	ld.shared.u32 	%r431, [%r430+40];
	mad.lo.s32 	%r588, %r431, %r580, %r588;
$L__BB150_105:
	setp.lt.s32 	%p73, %r257, 12;
	@%p73 bra 	$L__BB150_107;
	add.s32 	%r433, %r165, %r432;
	ld.shared.u32 	%r434, [%r433+44];
	mad.lo.s32 	%r588, %r434, %r581, %r588;
$L__BB150_107:
	setp.lt.s32 	%p74, %r257, 13;
	@%p74 bra 	$L__BB150_109;
	add.s32 	%r436, %r165, %r435;
	ld.shared.u32 	%r437, [%r436+48];
	mad.lo.s32 	%r588, %r437, %r582, %r588;
$L__BB150_109:
	setp.lt.s32 	%p75, %r257, 14;
	@%p75 bra 	$L__BB150_111;
	add.s32 	%r439, %r165, %r438;
	ld.shared.u32 	%r440, [%r439+52];
	mad.lo.s32 	%r588, %r440, %r583, %r588;
$L__BB150_111:
	setp.lt.s32 	%p76, %r257, 15;
	@%p76 bra 	$L__BB150_113;
	add.s32 	%r442, %r165, %r441;
	ld.shared.u32 	%r443, [%r442+56];
	mad.lo.s32 	%r588, %r443, %r584, %r588;
$L__BB150_113:
	setp.lt.s32 	%p77, %r257, 16;
	@%p77 bra 	$L__BB150_115;
	add.s32 	%r445, %r165, %r444;
	ld.shared.u32 	%r446, [%r445+60];
	mad.lo.s32 	%r588, %r446, %r585, %r588;
$L__BB150_115:
	mad.lo.s32 	%r464, %r586, %r6, %r130;
	shl.b32 	%r465, %r464, 2;
	mov.u32 	%r466, _ZZ9cuda_gemmIiLi128ELi8ELi1ELi512ELi16ELi16ELi0EEviiiPT_S1_S1_iiE3Csh;
	add.s32 	%r467, %r466, %r465;
	ld.shared.u32 	%r468, [%r467];
	add.s32 	%r469, %r468, %r588;
	st.shared.u32 	[%r467], %r469;
	add.s32 	%r586, %r586, %r21;
	setp.lt.s32 	%p110, %r586, %r256;
	@%p110 bra 	$L__BB150_52;
$L__BB150_116:
	add.s32 	%r569, %r569, %r7;
	setp.lt.s32 	%p111, %r569, %r6;
	@%p111 bra 	$L__BB150_18;
$L__BB150_117:
	ld.param.u32 	%r525, [_Z9cuda_gemmIiLi128ELi8ELi1ELi512ELi16ELi16ELi0EEviiiPT_S1_S1_ii_param_1];
	setp.eq.s16 	%p112, %rs1, 2;
	bar.sync 	0;
	mov.u32 	%r470, %ctaid.x;
	mul.lo.s32 	%r471, %r6, %r470;
	mad.lo.s32 	%r247, %r543, %r525, %r471;
	div.s32 	%r248, %r255, %r257;
	mov.u32 	%r633, %r1;
	@%p112 bra 	$L__BB150_121;
	setp.eq.s16 	%p113, %rs1, 3;
	div.s32 	%r472, %r1, %r6;
	mad.lo.s32 	%r473, %r248, %r472, %r247;
	mul.lo.s32 	%r474, %r472, %r6;
	sub.s32 	%r475, %r1, %r474;
	add.s32 	%r476, %r473, %r475;
	ld.shared.u32 	%r477, [%r19];
	mul.wide.s32 	%rd23, %r476, 4;
	add.s64 	%rd24, %rd2, %rd23;
	st.global.u32 	[%rd24], %r477;
	mov.u32 	%r633, %r15;
	@%p113 bra 	$L__BB150_121;
	setp.eq.s16 	%p114, %rs1, 0;
	div.s32 	%r478, %r15, %r6;
	mad.lo.s32 	%r479, %r248, %r478, %r247;
	mul.lo.s32 	%r480, %r478, %r6;
	sub.s32 	%r481, %r15, %r480;
	add.s32 	%r482, %r479, %r481;
	ld.shared.u32 	%r483, [%r20];
	mul.wide.s32 	%rd25, %r482, 4;
	add.s64 	%rd26, %rd2, %rd25;
	st.global.u32 	[%rd26], %r483;
	mov.u32 	%r633, %r18;
	@%p114 bra 	$L__BB150_121;
	add.s32 	%r633, %r18, %r9;
	div.s32 	%r484, %r18, %r6;
	mad.lo.s32 	%r485, %r248, %r484, %r247;
	mul.lo.s32 	%r486, %r484, %r6;
	sub.s32 	%r487, %r18, %r486;
	add.s32 	%r488, %r485, %r487;
	add.s32 	%r489, %r20, %r17;
	ld.shared.u32 	%r490, [%r489];
	mul.wide.s32 	%rd27, %r488, 4;
	add.s64 	%rd28, %rd2, %rd27;
	st.global.u32 	[%rd28], %r490;
$L__BB150_121:
	div.s32 	%r491, %r633, %r6;
	mad.lo.s32 	%r492, %r248, %r491, %r247;
	mul.lo.s32 	%r493, %r491, %r6;
	sub.s32 	%r494, %r633, %r493;
	add.s32 	%r495, %r492, %r494;
	shl.b32 	%r496, %r633, 2;
	mov.u32 	%r497, _ZZ9cuda_gemmIiLi128ELi8ELi1ELi512ELi16ELi16ELi0EEviiiPT_S1_S1_iiE3Csh;
	add.s32 	%r498, %r497, %r496;
	ld.shared.u32 	%r499, [%r498];
	mul.wide.s32 	%rd29, %r495, 4;
	add.s64 	%rd30, %rd2, %rd29;
	st.global.u32 	[%rd30], %r499;
	add.s32 	%r500, %r633, %r9;
	div.s32 	%r501, %r500, %r6;
	mad.lo.s32 	%r502, %r248, %r501, %r247;
	mul.lo.s32 	%r503, %r501, %r6;
	sub.s32 	%r504, %r500, %r503;
	add.s32 	%r505, %r502, %r504;
	add.s32 	%r506, %r498, %r17;
	ld.shared.u32 	%r507, [%r506];
	mul.wide.s32 	%rd31, %r505, 4;
	add.s64 	%rd32, %rd2, %rd31;
	st.global.u32 	[%rd32], %r507;
	add.s32 	%r508, %r500, %r9;
	div.s32 	%r509, %r508, %r6;
	mad.lo.s32 	%r510, %r248, %r509, %r247;
	mul.lo.s32 	%r511, %r509, %r6;
	sub.s32 	%r512, %r508, %r511;
	add.s32 	%r513, %r510, %r512;
	add.s32 	%r514, %r506, %r17;
	ld.shared.u32 	%r515, [%r514];
	mul.wide.s32 	%rd33, %r513, 4;
	add.s64 	%rd34, %rd2, %rd33;
	st.global.u32 	[%rd34], %r515;
	add.s32 	%r516, %r508, %r9;
	div.s32 	%r517, %r516, %r6;
	mad.lo.s32 	%r518, %r248, %r517, %r247;
	mul.lo.s32 	%r519, %r517, %r6;
	sub.s32 	%r520, %r516, %r519;
	add.s32 	%r521, %r518, %r520;
	add.s32 	%r522, %r514, %r17;
	ld.shared.u32 	%r523, [%r522];
	mul.wide.s32 	%rd35, %r521, 4;
	add.s64 	%rd36, %rd2, %rd35;
	st.global.u32 	[%rd36], %r523;
	add.s32 	%r633, %r516, %r9;
	setp.lt.u32 	%p115, %r633, 512;
	@%p115 bra 	$L__BB150_121;
	add.s32 	%r543, %r543, %r11;
	shl.b32 	%r524, %r11, 3;
	setp.lt.u32 	%p116, %r543, %r524;
	@%p116 bra 	$L__BB150_5;
$L__BB150_123:
	ret;

}
	// .globl	_Z9cuda_gemmIiLi128ELi8ELi1ELi512ELi16ELi16ELi1EEviiiPT_S1_S1_ii
.visible .entry _Z9cuda_gemmIiLi128ELi8ELi1ELi512ELi16ELi16ELi1EEviiiPT_S1_S1_ii(
	.param .u32 _Z9cuda_gemmIiLi128ELi8ELi1ELi512ELi16ELi16ELi1EEviiiPT_S1_S1_ii_param_0,
	.param .u32 _Z9cuda_gemmIiLi128ELi8ELi1ELi512ELi16ELi16ELi1EEviiiPT_S1_S1_ii_param_1,
	.param .u32 _Z9cuda_gemmIiLi128ELi8ELi1ELi512ELi16ELi16ELi1EEviiiPT_S1_S1_ii_param_2,
	.param .u64 .ptr .align 1 _Z9cuda_gemmIiLi128ELi8ELi1ELi512ELi16ELi16ELi1EEviiiPT_S1_S1_ii_param_3,
	.param .u64 .ptr .align 1 _Z9cuda_gemmIiLi128ELi8ELi1ELi512ELi16ELi16ELi1EEviiiPT_S1_S1_ii_param_4,
	.param .u64 .ptr .align 1 _Z9cuda_gemmIiLi128ELi8ELi1ELi512ELi16ELi16ELi1EEviiiPT_S1_S1_ii_param_5,
	.param .u32 _Z9cuda_gemmIiLi128ELi8ELi1ELi512ELi16ELi16ELi1EEviiiPT_S1_S1_ii_param_6,
	.param .u32 _Z9cuda_gemmIiLi128ELi8ELi1ELi512ELi16ELi16ELi1EEviiiPT_S1_S1_ii_param_7
)
.maxntid 128
{
	.reg .pred 	%p<51>;
	.reg .b16 	%rs<13>;
	.reg .b32 	%r<279>;
	.reg .b64 	%rd<50>;
	// demoted variable
	.shared .align 128 .b8 _ZZ9cuda_gemmIiLi128ELi8ELi1ELi512ELi16ELi16ELi1EEviiiPT_S1_S1_iiE11kron_fac_sh[1088];
	// demoted variable
	.shared .align 128 .b8 _ZZ9cuda_gemmIiLi128ELi8ELi1ELi512ELi16ELi16ELi1EEviiiPT_S1_S1_iiE3Ash[2048];
	// demoted variable
	.shared .align 128 .b8 _ZZ9cuda_gemmIiLi128ELi8ELi1ELi512ELi16ELi16ELi1EEviiiPT_S1_S1_iiE3Csh[2048];
	ld.param.u64 	%rd10, [_Z9cuda_gemmIiLi128ELi8ELi1ELi512ELi16ELi16ELi1EEviiiPT_S1_S1_ii_param_3];
	ld.param.u64 	%rd11, [_Z9cuda_gemmIiLi128ELi8ELi1ELi512ELi16ELi16ELi1EEviiiPT_S1_S1_ii_param_4];
	ld.param.u64 	%rd12, [_Z9cuda_gemmIiLi128ELi8ELi1ELi512ELi16ELi16ELi1EEviiiPT_S1_S1_ii_param_5];
	cvta.to.global.u64 	%rd1, %rd11;
	cvta.to.global.u64 	%rd2, %rd10;
	cvta.to.global.u64 	%rd3, %rd12;
	mov.u32 	%r1, %tid.x;
	mov.u32 	%r2, %ntid.x;
	add.s32 	%r3, %r1, %r2;
	cvt.u16.u32 	%rs4, %r3;
	not.b16 	%rs5, %rs4;
	and.b16  	%rs6, %rs5, 255;
	cvt.u16.u32 	%rs7, %r2;
	and.b16  	%rs8, %rs7, 255;
	div.u16 	%rs1, %rs6, %rs8;
	and.b16  	%rs2, %rs1, 3;
	setp.eq.s16 	%p1, %rs2, 2;
	mov.u32 	%r265, %r1;
	@%p1 bra 	$L__BB151_3;
	cvt.u32.u16 	%r4, %rs2;
	mov.b32 	%r264, 0;
	mov.u32 	%r108, _ZZ9cuda_gemmIiLi128ELi8ELi1ELi512ELi16ELi16ELi1EEviiiPT_S1_S1_iiE11kron_fac_sh;
	mov.u32 	%r265, %r1;
$L__BB151_2:
	.pragma "nounroll";
	mul.wide.u32 	%rd13, %r265, 4;
	add.s64 	%rd14, %rd1, %rd13;
	ld.global.u32 	%r106, [%rd14];
	and.b32  	%r107, %r265, 15;
	mad.lo.s32 	%r109, %r107, 68, %r108;
	shr.u32 	%r110, %r265, 2;
	and.b32  	%r111, %r110, 1073741820;
	add.s32 	%r112, %r109, %r111;
	st.shared.u32 	[%r112], %r106;
	add.s32 	%r265, %r265, %r2;
	add.s32 	%r264, %r264, 1;
	xor.b32  	%r113, %r264, %r4;
	setp.ne.s32 	%p2, %r113, 2;
	@%p2 bra 	$L__BB151_2;
$L__BB151_3:
	setp.lt.u16 	%p3, %rs1, 2;
	@%p3 bra 	$L__BB151_6;
	mov.u32 	%r116, _ZZ9cuda_gemmIiLi128ELi8ELi1ELi512ELi16ELi16ELi1EEviiiPT_S1_S1_iiE11kron_fac_sh;
$L__BB151_5:
	mul.wide.u32 	%rd15, %r265, 4;
	add.s64 	%rd16, %rd1, %rd15;
	ld.global.u32 	%r114, [%rd16];
	and.b32  	%r115, %r265, 15;
	mad.lo.s32 	%r117, %r115, 68, %r116;
	shr.u32 	%r118, %r265, 2;
	and.b32  	%r119, %r118, 1073741820;
	add.s32 	%r120, %r117, %r119;
	st.shared.u32 	[%r120], %r114;
	add.s32 	%r121, %r265, %r2;
	mul.wide.u32 	%rd17, %r121, 4;
	add.s64 	%rd18, %rd1, %rd17;
	ld.global.u32 	%r122, [%rd18];
	and.b32  	%r123, %r121, 15;
	mad.lo.s32 	%r124, %r123, 68, %r116;
	shr.u32 	%r125, %r121, 2;
	and.b32  	%r126, %r125, 1073741820;
	add.s32 	%r127, %r124, %r126;
	st.shared.u32 	[%r127], %r122;
	add.s32 	%r128, %r121, %r2;
	mul.wide.u32 	%rd19, %r128, 4;
	add.s64 	%rd20, %rd1, %rd19;
	ld.global.u32 	%r129, [%rd20];
	and.b32  	%r130, %r128, 15;
	mad.lo.s32 	%r131, %r130, 68, %r116;
	shr.u32 	%r132, %r128, 2;
	and.b32  	%r133, %r132, 1073741820;
	add.s32 	%r134, %r131, %r133;
	st.shared.u32 	[%r134], %r129;
	add.s32 	%r135, %r128, %r2;
	mul.wide.u32 	%rd21, %r135, 4;
	add.s64 	%rd22, %rd1, %rd21;
	ld.global.u32 	%r136, [%rd22];
	and.b32  	%r137, %r135, 15;
	mad.lo.s32 	%r138, %r137, 68, %r116;
	shr.u32 	%r139, %r135, 2;
	and.b32  	%r140, %r139, 1073741820;
	add.s32 	%r141, %r138, %r140;
	st.shared.u32 	[%r141], %r136;
	add.s32 	%r265, %r135, %r2;
	setp.lt.u32 	%p4, %r265, 256;
	@%p4 bra 	$L__BB151_5;
$L__BB151_6:
	and.b32  	%r12, %r1, 31;
	mov.u32 	%r267, %ctaid.y;
	mov.u32 	%r14, %nctaid.y;
	shl.b32 	%r15, %r14, 3;
	setp.ge.u32 	%p5, %r267, %r15;
	@%p5 bra 	$L__BB151_27;
	and.b32  	%r16, %r1, 15;
	shl.b32 	%r142, %r1, 2;
	and.b32  	%r143, %r142, 60;
	mov.u32 	%r144, _ZZ9cuda_gemmIiLi128ELi8ELi1ELi512ELi16ELi16ELi1EEviiiPT_S1_S1_iiE11kron_fac_sh;
	add.s32 	%r17, %r144, %r143;
	xor.b16  	%rs10, %rs4, 511;
	div.u16 	%rs12, %rs10, %rs7;
	and.b16  	%rs3, %rs12, 3;
	mov.u32 	%r145, _ZZ9cuda_gemmIiLi128ELi8ELi1ELi512ELi16ELi16ELi1EEviiiPT_S1_S1_iiE3Ash;
	add.s32 	%r18, %r145, %r142;
	shl.b32 	%r19, %r2, 2;
	add.s32 	%r20, %r18, %r19;
	add.s32 	%r21, %r3, %r2;
	add.s32 	%r22, %r21, %r2;
	mov.u32 	%r146, _ZZ9cuda_gemmIiLi128ELi8ELi1ELi512ELi16ELi16ELi1EEviiiPT_S1_S1_iiE3Csh;
	add.s32 	%r23, %r146, %r142;
	add.s32 	%r24, %r23, %r19;
	add.s32 	%r25, %r24, %r19;
	shl.b32 	%r147, %r12, 6;
	or.b32  	%r148, %r147, %r143;
	add.s32 	%r26, %r145, %r148;
	setp.eq.s32 	%p6, %r16, 15;
	selp.b32 	%r149, -64, 0, %p6;
	add.s32 	%r27, %r26, %r149;
	setp.lt.u32 	%p7, %r16, 14;
	selp.b32 	%r150, 0, -64, %p7;
	add.s32 	%r28, %r26, %r150;
	setp.lt.u32 	%p8, %r16, 13;
	selp.b32 	%r151, 0, -64, %p8;
	add.s32 	%r29, %r26, %r151;
	setp.lt.u32 	%p9, %r16, 12;
	selp.b32 	%r152, 0, -64, %p9;
	add.s32 	%r30, %r26, %r152;
	setp.lt.u32 	%p10, %r16, 11;
	selp.b32 	%r153, 0, -64, %p10;
	add.s32 	%r31, %r26, %r153;
	setp.lt.u32 	%p11, %r16, 10;
	selp.b32 	%r154, 0, -64, %p11;
	add.s32 	%r32, %r26, %r154;
	setp.lt.u32 	%p12, %r16, 8;
	selp.b32 	%r155, 0, -64, %p12;
	add.s32 	%r33, %r26, %r155;
	setp.lt.u32 	%p13, %r16, 7;
	selp.b32 	%r156, 0, -64, %p13;
	add.s32 	%r34, %r26, %r156;
	setp.lt.u32 	%p14, %r16, 6;
	selp.b32 	%r157, 0, -64, %p14;
	add.s32 	%r35, %r26, %r157;
	setp.lt.u32 	%p15, %r16, 5;
	selp.b32 	%r158, 0, -64, %p15;
	add.s32 	%r36, %r26, %r158;
	setp.lt.u32 	%p16, %r16, 4;
	selp.b32 	%r159, 0, -64, %p16;
	add.s32 	%r37, %r26, %r159;
	setp.lt.u32 	%p17, %r16, 3;
	selp.b32 	%r160, 0, -64, %p17;
	add.s32 	%r38, %r26, %r160;
	setp.lt.u32 	%p18, %r16, 2;
	selp.b32 	%r161, 0, -64, %p18;
	add.s32 	%r39, %r26, %r161;
	setp.eq.s32 	%p19, %r16, 0;
	selp.b32 	%r162, 0, -64, %p19;
	add.s32 	%r40, %r26, %r162;
	add.s32 	%r163, %r1, 1;
	and.b32  	%r41, %r163, 15;
	add.s32 	%r164, %r1, 2;
	and.b32  	%r42, %r164, 15;
	add.s32 	%r165, %r1, 3;
	and.b32  	%r43, %r165, 15;
	add.s32 	%r166, %r1, 4;
	and.b32  	%r44, %r166, 15;
	add.s32 	%r167, %r1, 5;
	and.b32  	%r45, %r167, 15;
	add.s32 	%r168, %r1, 6;
	and.b32  	%r46, %r168, 15;
	add.s32 	%r169, %r1, 7;
	and.b32  	%r47, %r169, 15;
	xor.b32  	%r48, %r16, 8;
	add.s32 	%r170, %r1, 9;
	and.b32  	%r49, %r170, 15;
	add.s32 	%r171, %r1, 10;
	and.b32  	%r50, %r171, 15;
	add.s32 	%r172, %r1, 11;
	and.b32  	%r51, %r172, 15;
	add.s32 	%r173, %r1, 12;
	and.b32  	%r52, %r173, 15;
	add.s32 	%r174, %r1, 13;
	and.b32  	%r53, %r174, 15;
	add.s32 	%r175, %r1, 14;
	and.b32  	%r54, %r175, 15;
	add.s32 	%r176, %r1, -1;
	and.b32  	%r55, %r176, 15;
	shl.b32 	%r56, %r2, 4;
	shl.b32 	%r57, %r2, 3;
	mul.lo.s32 	%r58, %r2, 12;
	mul.wide.u32 	%rd4, %r2, 16;
	shr.u32 	%r59, %r2, 5;
	cvt.u64.u32 	%rd45, %r19;
$L__BB151_8:
	setp.eq.s16 	%p20, %rs3, 2;
	shl.b32 	%r61, %r267, 9;
	mov.u32 	%r268, %r1;
	@%p20 bra 	$L__BB151_12;
	setp.eq.s16 	%p21, %rs3, 3;
	add.s32 	%r62, %r61, %r1;
	mul.wide.u32 	%rd23, %r62, 4;
	add.s64 	%rd24, %rd2, %rd23;
	ld.global.u32 	%r177, [%rd24];
	st.shared.u32 	[%r18], %r177;
	mov.u32 	%r268, %r3;
	@%p21 bra 	$L__BB151_12;
	setp.eq.s16 	%p22, %rs3, 0;
	add.s32 	%r63, %r62, %r2;
	mul.wide.u32 	%rd25, %r63, 4;
	add.s64 	%rd26, %rd2, %rd25;
	ld.global.u32 	%r178, [%rd26];
	st.shared.u32 	[%r20], %r178;
	mov.u32 	%r268, %r21;
	@%p22 bra 	$L__BB151_12;
	add.s32 	%r179, %r63, %r2;
	mul.wide.u32 	%rd27, %r179, 4;
	add.s64 	%rd28, %rd2, %rd27;
	ld.global.u32 	%r180, [%rd28];
	add.s32 	%r181, %r20, %r19;
	st.shared.u32 	[%r181], %r180;
	mov.u32 	%r268, %r22;
$L__BB151_12:
	shl.b32 	%r182, %r268, 2;
	mov.u32 	%r183, _ZZ9cuda_gemmIiLi128ELi8ELi1ELi512ELi16ELi16ELi1EEviiiPT_S1_S1_iiE3Ash;
	add.s32 	%r272, %r183, %r182;
	add.s32 	%r184, %r2, %r268;
	add.s32 	%r271, %r184, %r61;
	shl.b32 	%r185, %r2, 1;
	add.s32 	%r186, %r185, %r268;
	add.s32 	%r270, %r186, %r61;
	mad.lo.s32 	%r187, %r2, 3, %r268;
	add.s32 	%r269, %r187, %r61;
	cvt.u64.u32 	%rd29, %r268;
	cvt.u64.u32 	%rd30, %r61;
	add.s64 	%rd31, %rd29, %rd30;
	shl.b64 	%rd32, %rd31, 2;
	add.s64 	%rd49, %rd2, %rd32;
$L__BB151_13:
	ld.global.u32 	%r188, [%rd49];
	st.shared.u32 	[%r272], %r188;
	mul.wide.u32 	%rd33, %r271, 4;
	add.s64 	%rd34, %rd2, %rd33;
	ld.global.u32 	%r189, [%rd34];
	add.s32 	%r190, %r272, %r19;
	st.shared.u32 	[%r190], %r189;
	mul.wide.u32 	%rd35, %r270, 4;
	add.s64 	%rd36, %rd2, %rd35;
	ld.global.u32 	%r191, [%rd36];
	add.s32 	%r192, %r272, %r57;
	st.shared.u32 	[%r192], %r191;
	mul.wide.u32 	%rd37, %r269, 4;
	add.s64 	%rd38, %rd2, %rd37;
	ld.global.u32 	%r193, [%rd38];
	add.s32 	%r194, %r272, %r58;
	st.shared.u32 	[%r194], %r193;
	add.s32 	%r268, %r268, %r19;
	add.s32 	%r272, %r272, %r56;
	add.s32 	%r271, %r271, %r19;
	add.s32 	%r270, %r270, %r19;
	add.s32 	%r269, %r269, %r19;
	add.s64 	%rd49, %rd49, %rd4;
	setp.lt.u32 	%p23, %r268, 512;
	@%p23 bra 	$L__BB151_13;
	setp.eq.s16 	%p24, %rs3, 2;
	bar.sync 	0;
	mov.u32 	%r274, %r1;
	@%p24 bra 	$L__BB151_18;
	setp.eq.s16 	%p25, %rs3, 3;
	mov.b32 	%r195, 0;
	st.shared.u32 	[%r23], %r195;
	mov.u32 	%r274, %r3;
	@%p25 bra 	$L__BB151_18;
	setp.eq.s16 	%p26, %rs3, 0;
	mov.b32 	%r196, 0;
	st.shared.u32 	[%r24], %r196;
	mov.u32 	%r274, %r21;
	@%p26 bra 	$L__BB151_18;
	mov.b32 	%r197, 0;
	st.shared.u32 	[%r25], %r197;
	mov.u32 	%r274, %r22;
$L__BB151_18:
	shl.b32 	%r198, %r274, 2;
	mov.u32 	%r199, _ZZ9cuda_gemmIiLi128ELi8ELi1ELi512ELi16ELi16ELi1EEviiiPT_S1_S1_iiE3Csh;
	add.s32 	%r200, %r199, %r198;
	mov.b32 	%r201, 0;
	st.shared.u32 	[%r200], %r201;
	add.s32 	%r202, %r200, %r19;
	st.shared.u32 	[%r202], %r201;
	add.s32 	%r203, %r202, %r19;
	st.shared.u32 	[%r203], %r201;
	add.s32 	%r204, %r203, %r19;
	st.shared.u32 	[%r204], %r201;
	add.s32 	%r274, %r19, %r274;
	setp.lt.u32 	%p27, %r274, 512;
	@%p27 bra 	$L__BB151_18;
	shr.u32 	%r276, %r1, 5;
	ld.shared.u32 	%r83, [%r26];
	ld.shared.u32 	%r84, [%r27+4];
	ld.shared.u32 	%r85, [%r28+8];
	ld.shared.u32 	%r86, [%r29+12];
	ld.shared.u32 	%r87, [%r30+16];
	ld.shared.u32 	%r88, [%r31+20];
	ld.shared.u32 	%r89, [%r32+24];
	setp.lt.u32 	%p28, %r16, 9;
	selp.b32 	%r205, 0, -64, %p28;
	add.s32 	%r206, %r26, %r205;
	ld.shared.u32 	%r90, [%r206+28];
	ld.shared.u32 	%r91, [%r33+32];
	ld.shared.u32 	%r92, [%r34+36];
	ld.shared.u32 	%r93, [%r35+40];
	ld.shared.u32 	%r94, [%r36+44];
	ld.shared.u32 	%r95, [%r37+48];
	ld.shared.u32 	%r96, [%r38+52];
	ld.shared.u32 	%r97, [%r39+56];
	ld.shared.u32 	%r98, [%r40+60];
$L__BB151_20:
	mad.lo.s32 	%r207, %r276, 68, %r17;
	ld.shared.u32 	%r208, [%r207];
	shfl.sync.idx.b32	%r209|%p29, %r208, %r16, 4127, -1;
	mul.lo.s32 	%r210, %r209, %r83;
	shfl.sync.idx.b32	%r211|%p30, %r208, %r41, 4127, -1;
	mad.lo.s32 	%r212, %r211, %r84, %r210;
	shfl.sync.idx.b32	%r213|%p31, %r208, %r42, 4127, -1;
	mad.lo.s32 	%r214, %r213, %r85, %r212;
	shfl.sync.idx.b32	%r215|%p32, %r208, %r43, 4127, -1;
	mad.lo.s32 	%r216, %r215, %r86, %r214;
	shfl.sync.idx.b32	%r217|%p33, %r208, %r44, 4127, -1;
	mad.lo.s32 	%r218, %r217, %r87, %r216;
	shfl.sync.idx.b32	%r219|%p34, %r208, %r45, 4127, -1;
	mad.lo.s32 	%r220, %r219, %r88, %r218;
	shfl.sync.idx.b32	%r221|%p35, %r208, %r46, 4127, -1;
	mad.lo.s32 	%r222, %r221, %r89, %r220;
	shfl.sync.idx.b32	%r223|%p36, %r208, %r47, 4127, -1;
	mad.lo.s32 	%r224, %r223, %r90, %r222;
	shfl.sync.idx.b32	%r225|%p37, %r208, %r48, 4127, -1;
	mad.lo.s32 	%r226, %r225, %r91, %r224;
	shfl.sync.idx.b32	%r227|%p38, %r208, %r49, 4127, -1;
	mad.lo.s32 	%r228, %r227, %r92, %r226;
	shfl.sync.idx.b32	%r229|%p39, %r208, %r50, 4127, -1;
	mad.lo.s32 	%r230, %r229, %r93, %r228;
	shfl.sync.idx.b32	%r231|%p40, %r208, %r51, 4127, -1;
	mad.lo.s32 	%r232, %r231, %r94, %r230;
	shfl.sync.idx.b32	%r233|%p41, %r208, %r52, 4127, -1;
	mad.lo.s32 	%r234, %r233, %r95, %r232;
	shfl.sync.idx.b32	%r235|%p42, %r208, %r53, 4127, -1;
	mad.lo.s32 	%r236, %r235, %r96, %r234;
	shfl.sync.idx.b32	%r237|%p43, %r208, %r54, 4127, -1;
	mad.lo.s32 	%r238, %r237, %r97, %r236;
	shfl.sync.idx.b32	%r239|%p44, %r208, %r55, 4127, -1;
	mad.lo.s32 	%r240, %r239, %r98, %r238;
	shl.b32 	%r241, %r12, 2;
	shl.b32 	%r242, %r276, 7;
	or.b32  	%r243, %r242, %r241;
	mov.u32 	%r244, _ZZ9cuda_gemmIiLi128ELi8ELi1ELi512ELi16ELi16ELi1EEviiiPT_S1_S1_iiE3Csh;
	add.s32 	%r245, %r244, %r243;
	ld.shared.u32 	%r246, [%r245];
	add.s32 	%r247, %r246, %r240;
	st.shared.u32 	[%r245], %r247;
	add.s32 	%r276, %r276, %r59;
	setp.lt.u32 	%p45, %r276, 16;
	@%p45 bra 	$L__BB151_20;
	setp.eq.s16 	%p46, %rs3, 2;
	bar.sync 	0;
	mov.u32 	%r277, %r1;
	@%p46 bra 	$L__BB151_25;
	setp.eq.s16 	%p47, %rs3, 3;
	add.s32 	%r248, %r61, %r1;
	ld.shared.u32 	%r249, [%r23];
	mul.wide.s32 	%rd39, %r248, 4;
	add.s64 	%rd8, %rd3, %rd39;
	st.global.u32 	[%rd8], %r249;
	mov.u32 	%r277, %r3;
	@%p47 bra 	$L__BB151_25;
	setp.eq.s16 	%p48, %rs3, 0;
	ld.shared.u32 	%r250, [%r24];
	cvt.u64.u32 	%rd40, %r19;
	add.s64 	%rd9, %rd8, %rd40;
	st.global.u32 	[%rd9], %r250;
	mov.u32 	%r277, %r21;
	@%p48 bra 	$L__BB151_25;
	ld.shared.u32 	%r251, [%r25];
	add.s64 	%rd42, %rd9, %rd40;
	st.global.u32 	[%rd42], %r251;
	mov.u32 	%r277, %r22;
$L__BB151_25:
	add.s32 	%r252, %r61, %r277;
	shl.b32 	%r253, %r277, 2;
	add.s32 	%r255, %r244, %r253;
	ld.shared.u32 	%r256, [%r255];
	mul.wide.s32 	%rd43, %r252, 4;
	add.s64 	%rd44, %rd3, %rd43;
	st.global.u32 	[%rd44], %r256;
	add.s32 	%r257, %r255, %r19;
	ld.shared.u32 	%r258, [%r257];
	add.s64 	%rd46, %rd44, %rd45;
	st.global.u32 	[%rd46], %r258;
	add.s32 	%r259, %r257, %r19;
	ld.shared.u32 	%r260, [%r259];
	add.s64 	%rd47, %rd46, %rd45;
	st.global.u32 	[%rd47], %r260;
	add.s32 	%r261, %r259, %r19;
	ld.shared.u32 	%r262, [%r261];
	add.s64 	%rd48, %rd47, %rd45;
	st.global.u32 	[%rd48], %r262;
	add.s32 	%r277, %r19, %r277;
	setp.lt.u32 	%p49, %r277, 512;
	@%p49 bra 	$L__BB151_25;
	add.s32 	%r267, %r267, %r14;
	setp.lt.u32 	%p50, %r267, %r15;
	@%p50 bra 	$L__BB151_8;
$L__BB151_27:
	ret;

}
	// .globl	_Z9cuda_gemmIiLi128ELi8ELi1ELi512ELi32ELi32ELi0EEviiiPT_S1_S1_ii
.visible .entry _Z9cuda_gemmIiLi128ELi8ELi1ELi512ELi32ELi32ELi0EEviiiPT_S1_S1_ii(
	.param .u32 _Z9cuda_gemmIiLi128ELi8ELi1ELi512ELi32ELi32ELi0EEviiiPT_S1_S1_ii_param_0,
	.param .u32 _Z9cuda_gemmIiLi128ELi8ELi1ELi512ELi32ELi32ELi0EEviiiPT_S1_S1_ii_param_1,
	.param .u32 _Z9cuda_gemmIiLi128ELi8ELi1ELi512ELi32ELi32ELi0EEviiiPT_S1_S1_ii_param_2,
	.param .u64 .ptr .align 1 _Z9cuda_gemmIiLi128ELi8ELi1ELi512ELi32ELi32ELi0EEviiiPT_S1_S1_ii_param_3,
	.param .u64 .ptr .align 1 _Z9cuda_gemmIiLi128ELi8ELi1ELi512ELi32ELi32ELi0EEviiiPT_S1_S1_ii_param_4,
	.param .u64 .ptr .align 1 _Z9cuda_gemmIiLi128ELi8ELi1ELi512ELi32ELi32ELi0EEviiiPT_S1_S1_ii_param_5,
	.param .u32 _Z9cuda_gemmIiLi128ELi8ELi1ELi512ELi32ELi32ELi0EEviiiPT_S1_S1_ii_param_6,
	.param .u32 _Z9cuda_gemmIiLi128ELi8ELi1ELi512ELi32ELi32ELi0EEviiiPT_S1_S1_ii_param_7
)
.maxntid 128
{
	.reg .pred 	%p<213>;
	.reg .b16 	%rs<6>;
	.reg .b32 	%r<1080>;
	.reg .b64 	%rd<37>;
	// demoted variable
	.shared .align 128 .b8 _ZZ9cuda_gemmIiLi128ELi8ELi1ELi512ELi32ELi32ELi0EEviiiPT_S1_S1_iiE11kron_fac_sh[4224];
	// demoted variable
	.shared .align 128 .b8 _ZZ9cuda_gemmIiLi128ELi8ELi1ELi512ELi32ELi32ELi0EEviiiPT_S1_S1_iiE3Ash[2048];
	// demoted variable
	.shared .align 128 .b8 _ZZ9cuda_gemmIiLi128ELi8ELi1ELi512ELi32ELi32ELi0EEviiiPT_S1_S1_iiE3Csh[2048];
	ld.param.u32 	%r450, [_Z9cuda_gemmIiLi128ELi8ELi1ELi512ELi32ELi32ELi0EEviiiPT_S1_S1_ii_param_1];
	ld.param.u32 	%r451, [_Z9cuda_gemmIiLi128ELi8ELi1ELi512ELi32ELi32ELi0EEviiiPT_S1_S1_ii_param_2];
	ld.param.u64 	%rd5, [_Z9cuda_gemmIiLi128ELi8ELi1ELi512ELi32ELi32ELi0EEviiiPT_S1_S1_ii_param_3];
	ld.param.u64 	%rd4, [_Z9cuda_gemmIiLi128ELi8ELi1ELi512ELi32ELi32ELi0EEviiiPT_S1_S1_ii_param_4];
	ld.param.u64 	%rd6, [_Z9cuda_gemmIiLi128ELi8ELi1ELi512ELi32ELi32ELi0EEviiiPT_S1_S1_ii_param_5];
	ld.param.u32 	%r452, [_Z9cuda_gemmIiLi128ELi8ELi1ELi512ELi32ELi32ELi0EEviiiPT_S1_S1_ii_param_6];
	ld.param.u32 	%r453, [_Z9cuda_gemmIiLi128ELi8ELi1ELi512ELi32ELi32ELi0EEviiiPT_S1_S1_ii_param_7];
	cvta.to.global.u64 	%rd1, %rd5;
	cvta.to.global.u64 	%rd2, %rd6;
	mov.u32 	%r1, %tid.x;
	mul.lo.s32 	%r2, %r453, %r452;
	setp.ge.u32 	%p1, %r1, %r2;
	@%p1 bra 	$L__BB152_3;
	mov.u32 	%r3, %ntid.x;
	cvta.to.global.u64 	%rd3, %rd4;
	mov.u32 	%r875, %r1;
$L__BB152_2:
	mul.wide.u32 	%rd7, %r875, 4;
	add.s64 	%rd8, %rd3, %rd7;
	ld.global.u32 	%r454, [%rd8];
	rem.u32 	%r455, %r875, %r452;
	mov.u32 	%r456, _ZZ9cuda_gemmIiLi128ELi8ELi1ELi512ELi32ELi32ELi0EEviiiPT_S1_S1_iiE11kron_fac_sh;
	mad.lo.s32 	%r457, %r455, 132, %r456;
	div.u32 	%r458, %r875, %r453;
	shl.b32 	%r459, %r458, 2;
	add.s32 	%r460, %r457, %r459;
	st.shared.u32 	[%r460], %r454;
	add.s32 	%r875, %r875, %r3;
	setp.lt.u32 	%p2, %r875, %r2;
	@%p2 bra 	$L__BB152_2;
$L__BB152_3:
	div.s32 	%r6, 512, %r453;
	min.s32 	%r7, %r6, 128;
	div.u32 	%r8, %r1, %r7;
	mov.u32 	%r9, %ntid.x;
	mov.u32 	%r908, %ctaid.y;
	mov.u32 	%r11, %nctaid.y;
	shl.b32 	%r461, %r11, 3;
	setp.ge.u32 	%p3, %r908, %r461;
	@%p3 bra 	$L__BB152_219;
	mov.u32 	%r463, %ctaid.x;
	shl.b32 	%r12, %r463, 9;
	min.s32 	%r13, %r453, 32;
	shl.b32 	%r464, %r453, 8;
	sub.s32 	%r14, 8223, %r464;
	mul.lo.s32 	%r15, %r6, %r463;
	add.s32 	%r16, %r1, %r9;
	cvt.u16.u32 	%rs2, %r16;
	xor.b16  	%rs3, %rs2, 511;
	cvt.u16.u32 	%rs4, %r9;
	div.u16 	%rs5, %rs3, %rs4;
	and.b16  	%rs1, %rs5, 3;
	shl.b32 	%r465, %r1, 2;
	mov.u32 	%r466, _ZZ9cuda_gemmIiLi128ELi8ELi1ELi512ELi32ELi32ELi0EEviiiPT_S1_S1_iiE3Ash;
	add.s32 	%r17, %r466, %r465;
	shl.b32 	%r18, %r9, 2;
	add.s32 	%r19, %r17, %r18;
	add.s32 	%r20, %r16, %r9;
	add.s32 	%r21, %r20, %r9;
	mov.u32 	%r467, _ZZ9cuda_gemmIiLi128ELi8ELi1ELi512ELi32ELi32ELi0EEviiiPT_S1_S1_iiE3Csh;
	add.s32 	%r22, %r467, %r465;
	add.s32 	%r23, %r22, %r18;
	add.s32 	%r24, %r23, %r18;
	shl.b32 	%r25, %r9, 4;
	shl.b32 	%r26, %r9, 3;
	mul.lo.s32 	%r27, %r9, 12;
	div.u32 	%r28, %r9, %r7;
	rem.u32 	%r29, %r1, %r7;
$L__BB152_5:
	setp.eq.s16 	%p4, %rs1, 2;
	mul.lo.s32 	%r63, %r908, %r451;
	mov.u32 	%r909, %r1;
	@%p4 bra 	$L__BB152_9;
	setp.eq.s16 	%p5, %rs1, 3;
	add.s32 	%r468, %r63, %r12;
	add.s32 	%r64, %r468, %r1;
	mul.wide.u32 	%rd9, %r64, 4;
	add.s64 	%rd10, %rd1, %rd9;
	ld.global.u32 	%r469, [%rd10];
	st.shared.u32 	[%r17], %r469;
	mov.u32 	%r909, %r16;
	@%p5 bra 	$L__BB152_9;
	setp.eq.s16 	%p6, %rs1, 0;
	add.s32 	%r65, %r64, %r9;
	mul.wide.u32 	%rd11, %r65, 4;
	add.s64 	%rd12, %rd1, %rd11;
	ld.global.u32 	%r470, [%rd12];
	st.shared.u32 	[%r19], %r470;
	mov.u32 	%r909, %r20;
	@%p6 bra 	$L__BB152_9;
	add.s32 	%r471, %r65, %r9;
	mul.wide.u32 	%rd13, %r471, 4;
	add.s64 	%rd14, %rd1, %rd13;
	ld.global.u32 	%r472, [%rd14];
	add.s32 	%r473, %r19, %r18;
	st.shared.u32 	[%r473], %r472;
	mov.u32 	%r909, %r21;
$L__BB152_9:
	shl.b32 	%r474, %r909, 2;
	mov.u32 	%r475, _ZZ9cuda_gemmIiLi128ELi8ELi1ELi512ELi32ELi32ELi0EEviiiPT_S1_S1_iiE3Ash;
	add.s32 	%r914, %r475, %r474;
	add.s32 	%r476, %r12, %r909;
	add.s32 	%r910, %r476, %r63;
	add.s32 	%r913, %r910, %r9;
	shl.b32 	%r477, %r9, 1;
	add.s32 	%r912, %r910, %r477;
	mad.lo.s32 	%r911, %r9, 3, %r910;
$L__BB152_10:
	mul.wide.u32 	%rd15, %r910, 4;
	add.s64 	%rd16, %rd1, %rd15;
	ld.global.u32 	%r478, [%rd16];
	st.shared.u32 	[%r914], %r478;
	mul.wide.u32 	%rd17, %r913, 4;
	add.s64 	%rd18, %rd1, %rd17;
	ld.global.u32 	%r479, [%rd18];
	add.s32 	%r480, %r914, %r18;
	st.shared.u32 	[%r480], %r479;
	mul.wide.u32 	%rd19, %r912, 4;
	add.s64 	%rd20, %rd1, %rd19;
	ld.global.u32 	%r481, [%rd20];
	add.s32 	%r482, %r914, %r26;
	st.shared.u32 	[%r482], %r481;
	mul.wide.u32 	%rd21, %r911, 4;
	add.s64 	%rd22, %rd1, %rd21;
	ld.global.u32 	%r483, [%rd22];
	add.s32 	%r484, %r914, %r27;
	st.shared.u32 	[%r484], %r483;
	add.s32 	%r909, %r909, %r18;
	add.s32 	%r914, %r914, %r25;
	add.s32 	%r913, %r913, %r18;
	add.s32 	%r912, %r912, %r18;
	add.s32 	%r911, %r911, %r18;
	add.s32 	%r910, %r910, %r18;
	setp.lt.u32 	%p7, %r909, 512;
	@%p7 bra 	$L__BB152_10;
	setp.eq.s16 	%p8, %rs1, 2;
	bar.sync 	0;
	mov.u32 	%r916, %r1;
	@%p8 bra 	$L__BB152_15;
	setp.eq.s16 	%p9, %rs1, 3;
	mov.b32 	%r485, 0;
	st.shared.u32 	[%r22], %r485;
	mov.u32 	%r916, %r16;
	@%p9 bra 	$L__BB152_15;
	setp.eq.s16 	%p10, %rs1, 0;
	mov.b32 	%r486, 0;
	st.shared.u32 	[%r23], %r486;
	mov.u32 	%r916, %r20;
	@%p10 bra 	$L__BB152_15;
	mov.b32 	%r487, 0;
	st.shared.u32 	[%r24], %r487;
	mov.u32 	%r916, %r21;
$L__BB152_15:
	shl.b32 	%r488, %r916, 2;
	mov.u32 	%r489, _ZZ9cuda_gemmIiLi128ELi8ELi1ELi512ELi32ELi32ELi0EEviiiPT_S1_S1_iiE3Csh;
	add.s32 	%r490, %r489, %r488;
	mov.b32 	%r491, 0;
	st.shared.u32 	[%r490], %r491;
	add.s32 	%r492, %r490, %r18;
	st.shared.u32 	[%r492], %r491;
	add.s32 	%r493, %r492, %r18;
	st.shared.u32 	[%r493], %r491;
	add.s32 	%r494, %r493, %r18;
	st.shared.u32 	[%r494], %r491;
	add.s32 	%r916, %r18, %r916;
	setp.lt.u32 	%p11, %r916, 512;
	@%p11 bra 	$L__BB152_15;
	setp.lt.s32 	%p12, %r6, 1;
	@%p12 bra 	$L__BB152_213;
	and.b32  	%r496, %r1, 31;
	rem.s32 	%r85, %r496, %r13;
	add.s32 	%r497, %r85, 1;
	setp.lt.s32 	%p13, %r497, %r13;
	selp.b32 	%r86, 0, %r13, %p13;
	add.s32 	%r498, %r85, 2;
	setp.lt.s32 	%p14, %r498, %r13;
	selp.b32 	%r87, 0, %r13, %p14;
	add.s32 	%r499, %r85, 3;
	setp.lt.s32 	%p15, %r499, %r13;
	selp.b32 	%r88, 0, %r13, %p15;
	add.s32 	%r500, %r85, 4;
	setp.lt.s32 	%p16, %r500, %r13;
	selp.b32 	%r89, 0, %r13, %p16;
	add.s32 	%r501, %r85, 5;
	setp.lt.s32 	%p17, %r501, %r13;
	selp.b32 	%r90, 0, %r13, %p17;
	add.s32 	%r502, %r85, 6;
	setp.lt.s32 	%p18, %r502, %r13;
	selp.b32 	%r91, 0, %r13, %p18;
	add.s32 	%r503, %r85, 7;
	setp.lt.s32 	%p19, %r503, %r13;
	selp.b32 	%r92, 0, %r13, %p19;
	add.s32 	%r504, %r85, 8;
	setp.lt.s32 	%p20, %r504, %r13;
	selp.b32 	%r93, 0, %r13, %p20;
	add.s32 	%r505, %r85, 9;
	setp.lt.s32 	%p21, %r505, %r13;
	selp.b32 	%r94, 0, %r13, %p21;
	add.s32 	%r506, %r85, 10;
	setp.lt.s32 	%p22, %r506, %r13;
	selp.b32 	%r95, 0, %r13, %p22;
	add.s32 	%r507, %r85, 11;
	setp.lt.s32 	%p23, %r507, %r13;
	selp.b32 	%r96, 0, %r13, %p23;
	add.s32 	%r508, %r85, 12;
	setp.lt.s32 	%p24, %r508, %r13;
	selp.b32 	%r97, 0, %r13, %p24;
	add.s32 	%r509, %r85, 13;
	setp.lt.s32 	%p25, %r509, %r13;
	selp.b32 	%r98, 0, %r13, %p25;
	add.s32 	%r510, %r85, 14;
	setp.lt.s32 	%p26, %r510, %r13;
	selp.b32 	%r99, 0, %r13, %p26;
	add.s32 	%r511, %r85, 15;
	setp.lt.s32 	%p27, %r511, %r13;
	selp.b32 	%r100, 0, %r13, %p27;
	add.s32 	%r512, %r85, 16;
	setp.lt.s32 	%p28, %r512, %r13;
	selp.b32 	%r101, 0, %r13, %p28;
	add.s32 	%r513, %r85, 17;
	setp.lt.s32 	%p29, %r513, %r13;
	selp.b32 	%r102, 0, %r13, %p29;
	add.s32 	%r514, %r85, 18;
	setp.lt.s32 	%p30, %r514, %r13;
	selp.b32 	%r103, 0, %r13, %p30;
	add.s32 	%r515, %r85, 19;
	setp.lt.s32 	%p31, %r515, %r13;
	selp.b32 	%r104, 0, %r13, %p31;
	add.s32 	%r516, %r85, 20;
	setp.lt.s32 	%p32, %r516, %r13;
	selp.b32 	%r105, 0, %r13, %p32;
	add.s32 	%r517, %r85, 21;
	setp.lt.s32 	%p33, %r517, %r13;
	selp.b32 	%r106, 0, %r13, %p33;
	add.s32 	%r518, %r85, 22;
	setp.lt.s32 	%p34, %r518, %r13;
	selp.b32 	%r107, 0, %r13, %p34;
	add.s32 	%r519, %r85, 23;
	setp.lt.s32 	%p35, %r519, %r13;
	selp.b32 	%r108, 0, %r13, %p35;
	add.s32 	%r520, %r85, 24;
	setp.lt.s32 	%p36, %r520, %r13;
	selp.b32 	%r109, 0, %r13, %p36;
	add.s32 	%r521, %r85, 25;
	setp.lt.s32 	%p37, %r521, %r13;
	selp.b32 	%r110, 0, %r13, %p37;
	add.s32 	%r522, %r85, 26;
	setp.lt.s32 	%p38, %r522, %r13;
	selp.b32 	%r111, 0, %r13, %p38;
	add.s32 	%r523, %r85, 27;
	setp.lt.s32 	%p39, %r523, %r13;
	selp.b32 	%r112, 0, %r13, %p39;
	add.s32 	%r524, %r85, 28;
	setp.lt.s32 	%p40, %r524, %r13;
	selp.b32 	%r113, 0, %r13, %p40;
	add.s32 	%r525, %r85, 29;
	setp.lt.s32 	%p41, %r525, %r13;
	selp.b32 	%r114, 0, %r13, %p41;
	add.s32 	%r526, %r85, 30;
	setp.lt.s32 	%p42, %r526, %r13;
	selp.b32 	%r115, 0, %r13, %p42;
	add.s32 	%r527, %r85, 31;
	setp.lt.s32 	%p43, %r527, %r13;
	selp.b32 	%r116, 0, %r13, %p43;
	sub.s32 	%r117, %r85, %r86;
	sub.s32 	%r118, %r85, %r87;
	sub.s32 	%r119, %r85, %r88;
	sub.s32 	%r120, %r85, %r89;
	sub.s32 	%r121, %r85, %r90;
	sub.s32 	%r122, %r85, %r91;
	sub.s32 	%r123, %r85, %r92;
	sub.s32 	%r124, %r85, %r93;
	sub.s32 	%r125, %r85, %r94;
	sub.s32 	%r126, %r85, %r95;
	sub.s32 	%r127, %r85, %r96;
	sub.s32 	%r128, %r85, %r97;
	sub.s32 	%r129, %r85, %r98;
	sub.s32 	%r130, %r85, %r99;
	sub.s32 	%r131, %r85, %r100;
	sub.s32 	%r132, %r85, %r101;
	sub.s32 	%r133, %r85, %r102;
	sub.s32 	%r134, %r85, %r103;
	sub.s32 	%r135, %r85, %r104;
	sub.s32 	%r136, %r85, %r105;
	sub.s32 	%r137, %r85, %r106;
	sub.s32 	%r138, %r85, %r107;
	sub.s32 	%r139, %r85, %r108;
	sub.s32 	%r140, %r85, %r109;
	sub.s32 	%r141, %r85, %r110;
	sub.s32 	%r142, %r85, %r111;
	sub.s32 	%r143, %r85, %r112;
	sub.s32 	%r144, %r85, %r113;
	sub.s32 	%r145, %r85, %r114;
	sub.s32 	%r146, %r85, %r115;
	sub.s32 	%r147, %r85, %r116;
	setp.lt.s32 	%p44, %r85, %r453;
	selp.b32 	%r528, 0, %r453, %p44;
	sub.s32 	%r148, %r85, %r528;
	setp.lt.s32 	%p45, %r497, %r453;
	selp.b32 	%r529, 0, %r453, %p45;
	sub.s32 	%r149, %r497, %r529;
	setp.lt.s32 	%p46, %r498, %r453;
	selp.b32 	%r530, 0, %r453, %p46;
	sub.s32 	%r150, %r498, %r530;
	setp.lt.s32 	%p47, %r499, %r453;
	selp.b32 	%r531, 0, %r453, %p47;
	sub.s32 	%r151, %r499, %r531;
	setp.lt.s32 	%p48, %r500, %r453;
	selp.b32 	%r532, 0, %r453, %p48;
	sub.s32 	%r152, %r500, %r532;
	setp.lt.s32 	%p49, %r501, %r453;
	selp.b32 	%r533, 0, %r453, %p49;
	sub.s32 	%r153, %r501, %r533;
	setp.lt.s32 	%p50, %r502, %r453;
	selp.b32 	%r534, 0, %r453, %p50;
	sub.s32 	%r154, %r502, %r534;
	setp.lt.s32 	%p51, %r503, %r453;
	selp.b32 	%r535, 0, %r453, %p51;
	sub.s32 	%r155, %r503, %r535;
	setp.lt.s32 	%p52, %r504, %r453;
	selp.b32 	%r536, 0, %r453, %p52;
	sub.s32 	%r156, %r504, %r536;
	setp.lt.s32 	%p53, %r505, %r453;
	selp.b32 	%r537, 0, %r453, %p53;
	sub.s32 	%r157, %r505, %r537;
	setp.lt.s32 	%p54, %r506, %r453;
	selp.b32 	%r538, 0, %r453, %p54;
	sub.s32 	%r158, %r506, %r538;
	setp.lt.s32 	%p55, %r507, %r453;
	selp.b32 	%r539, 0, %r453, %p55;
	sub.s32 	%r159, %r507, %r539;
	setp.lt.s32 	%p56, %r508, %r453;
	selp.b32 	%r540, 0, %r453, %p56;
	sub.s32 	%r160, %r508, %r540;
	setp.lt.s32 	%p57, %r509, %r453;
	selp.b32 	%r541, 0, %r453, %p57;
	sub.s32 	%r161, %r509, %r541;
	setp.lt.s32 	%p58, %r510, %r453;
	selp.b32 	%r542, 0, %r453, %p58;
	sub.s32 	%r162, %r510, %r542;
	setp.lt.s32 	%p59, %r511, %r453;
	selp.b32 	%r543, 0, %r453, %p59;
	sub.s32 	%r163, %r511, %r543;
	setp.lt.s32 	%p60, %r512, %r453;
	selp.b32 	%r544, 0, %r453, %p60;
	sub.s32 	%r164, %r512, %r544;
	setp.lt.s32 	%p61, %r513, %r453;
	selp.b32 	%r545, 0, %r453, %p61;
	sub.s32 	%r165, %r513, %r545;
	setp.lt.s32 	%p62, %r514, %r453;
	selp.b32 	%r546, 0, %r453, %p62;
	sub.s32 	%r166, %r514, %r546;
	setp.lt.s32 	%p63, %r515, %r453;
	selp.b32 	%r547, 0, %r453, %p63;
	sub.s32 	%r167, %r515, %r547;
	setp.lt.s32 	%p64, %r516, %r453;
	selp.b32 	%r548, 0, %r453, %p64;
	sub.s32 	%r168, %r516, %r548;
	setp.lt.s32 	%p65, %r517, %r453;
	selp.b32 	%r549, 0, %r453, %p65;
	sub.s32 	%r169, %r517, %r549;
	setp.lt.s32 	%p66, %r518, %r453;
	selp.b32 	%r550, 0, %r453, %p66;
	sub.s32 	%r170, %r518, %r550;
	setp.lt.s32 	%p67, %r519, %r453;
	selp.b32 	%r551, 0, %r453, %p67;
	sub.s32 	%r171, %r519, %r551;
	setp.lt.s32 	%p68, %r520, %r453;
	selp.b32 	%r552, 0, %r453, %p68;
	sub.s32 	%r172, %r520, %r552;
	setp.lt.s32 	%p69, %r521, %r453;
	selp.b32 	%r553, 0, %r453, %p69;
	sub.s32 	%r173, %r521, %r553;
	setp.lt.s32 	%p70, %r522, %r453;
	selp.b32 	%r554, 0, %r453, %p70;
	sub.s32 	%r174, %r522, %r554;
	setp.lt.s32 	%p71, %r523, %r453;
	selp.b32 	%r555, 0, %r453, %p71;
	sub.s32 	%r175, %r523, %r555;
	setp.lt.s32 	%p72, %r524, %r453;
	selp.b32 	%r556, 0, %r453, %p72;
	sub.s32 	%r176, %r524, %r556;
	setp.lt.s32 	%p73, %r525, %r453;
	selp.b32 	%r557, 0, %r453, %p73;
	sub.s32 	%r177, %r525, %r557;
	setp.lt.s32 	%p74, %r526, %r453;
	selp.b32 	%r558, 0, %r453, %p74;
	sub.s32 	%r178, %r526, %r558;
	setp.eq.s32 	%p75, %r85, 0;
	selp.b32 	%r559, 0, -32, %p75;
	add.s32 	%r179, %r559, %r527;
	mov.b32 	%r950, 0;
	shl.b32 	%r691, %r117, 2;
	shl.b32 	%r694, %r118, 2;
	shl.b32 	%r697, %r119, 2;
	shl.b32 	%r700, %r120, 2;
	shl.b32 	%r703, %r121, 2;
	shl.b32 	%r706, %r122, 2;
	shl.b32 	%r709, %r123, 2;
	shl.b32 	%r712, %r124, 2;
	shl.b32 	%r715, %r125, 2;
	shl.b32 	%r718, %r126, 2;
	shl.b32 	%r721, %r127, 2;
	shl.b32 	%r724, %r128, 2;
	shl.b32 	%r727, %r129, 2;
	shl.b32 	%r730, %r130, 2;
	shl.b32 	%r733, %r131, 2;
	shl.b32 	%r736, %r132, 2;
	shl.b32 	%r739, %r133, 2;
	shl.b32 	%r742, %r134, 2;
	shl.b32 	%r745, %r135, 2;
	shl.b32 	%r748, %r136, 2;
	shl.b32 	%r751, %r137, 2;
	shl.b32 	%r754, %r138, 2;
	shl.b32 	%r757, %r139, 2;
	shl.b32 	%r760, %r140, 2;
	shl.b32 	%r763, %r141, 2;
	shl.b32 	%r766, %r142, 2;
	shl.b32 	%r769, %r143, 2;
	shl.b32 	%r772, %r144, 2;
	shl.b32 	%r775, %r145, 2;
	shl.b32 	%r778, %r146, 2;
	shl.b32 	%r781, %r147, 2;
$L__BB152_18:
	setp.lt.s32 	%p76, %r453, 1;
	add.s32 	%r215, %r950, %r29;
	mad.lo.s32 	%r216, %r215, %r453, %r85;
	@%p76 bra 	$L__BB152_20;
	shl.b32 	%r560, %r216, 2;
	mov.u32 	%r561, _ZZ9cuda_gemmIiLi128ELi8ELi1ELi512ELi32ELi32ELi0EEviiiPT_S1_S1_iiE3Ash;
	add.s32 	%r562, %r561, %r560;
	ld.shared.u32 	%r951, [%r562];
$L__BB152_20:
	setp.lt.s32 	%p77, %r453, 2;
	@%p77 bra 	$L__BB152_22;
	sub.s32 	%r563, %r216, %r86;
	shl.b32 	%r564, %r563, 2;
	mov.u32 	%r565, _ZZ9cuda_gemmIiLi128ELi8ELi1ELi512ELi32ELi32ELi0EEviiiPT_S1_S1_iiE3Ash;
	add.s32 	%r566, %r565, %r564;
	ld.shared.u32 	%r952, [%r566+4];
$L__BB152_22:
	setp.lt.s32 	%p78, %r453, 3;
	@%p78 bra 	$L__BB152_24;
	sub.s32 	%r567, %r216, %r87;
	shl.b32 	%r568, %r567, 2;
	mov.u32 	%r569, _ZZ9cuda_gemmIiLi128ELi8ELi1ELi512ELi32ELi32ELi0EEviiiPT_S1_S1_iiE3Ash;
	add.s32 	%r570, %r569, %r568;
	ld.shared.u32 	%r953, [%r570+8];
$L__BB152_24:
	setp.lt.s32 	%p79, %r453, 4;
	@%p79 bra 	$L__BB152_26;
	sub.s32 	%r571, %r216, %r88;
	shl.b32 	%r572, %r571, 2;
	mov.u32 	%r573, _ZZ9cuda_gemmIiLi128ELi8ELi1ELi512ELi32ELi32ELi0EEviiiPT_S1_S1_iiE3Ash;
	add.s32 	%r574, %r573, %r572;
	ld.shared.u32 	%r954, [%r574+12];
$L__BB152_26:
	setp.lt.s32 	%p80, %r453, 5;
	@%p80 bra 	$L__BB152_28;
	sub.s32 	%r575, %r216, %r89;
	shl.b32 	%r576, %r575, 2;
	mov.u32 	%r577, _ZZ9cuda_gemmIiLi128ELi8ELi1ELi512ELi32ELi32ELi0EEviiiPT_S1_S1_iiE3Ash;
	add.s32 	%r578, %r577, %r576;
	ld.shared.u32 	%r955, [%r578+16];
$L__BB152_28:
	setp.lt.s32 	%p81, %r453, 6;
	@%p81 bra 	$L__BB152_30;
	sub.s32 	%r579, %r216, %r90;
	shl.b32 	%r580, %r579, 2;
	mov.u32 	%r581, _ZZ9cuda_gemmIiLi128ELi8ELi1ELi512ELi32ELi32ELi0EEviiiPT_S1_S1_iiE3Ash;
	add.s32 	%r582, %r581, %r580;
	ld.shared.u32 	%r956, [%r582+20];
$L__BB152_30:
	setp.lt.s32 	%p82, %r453, 7;
	@%p82 bra 	$L__BB152_32;
	sub.s32 	%r583, %r216, %r91;
	shl.b32 	%r584, %r583, 2;
	mov.u32 	%r585, _ZZ9cuda_gemmIiLi128ELi8ELi1ELi512ELi32ELi32ELi0EEviiiPT_S1_S1_iiE3Ash;
	add.s32 	%r586, %r585, %r584;
	ld.shared.u32 	%r957, [%r586+24];
$L__BB152_32:
	setp.lt.s32 	%p83, %r453, 8;
	@%p83 bra 	$L__BB152_34;
	sub.s32 	%r587, %r216, %r92;
	shl.b32 	%r588, %r587, 2;
	mov.u32 	%r589, _ZZ9cuda_gemmIiLi128ELi8ELi1ELi512ELi32ELi32ELi0EEviiiPT_S1_S1_iiE3Ash;
	add.s32 	%r590, %r589, %r588;
	ld.shared.u32 	%r958, [%r590+28];
$L__BB152_34:
	setp.lt.s32 	%p84, %r453, 9;
	@%p84 bra 	$L__BB152_36;
	sub.s32 	%r591, %r216, %r93;
	shl.b32 	%r592, %r591, 2;
	mov.u32 	%r593, _ZZ9cuda_gemmIiLi128ELi8ELi1ELi512ELi32ELi32ELi0EEviiiPT_S1_S1_iiE3Ash;
	add.s32 	%r594, %r593, %r592;
	ld.shared.u32 	%r959, [%r594+32];
$L__BB152_36:
	setp.lt.s32 	%p85, %r453, 10;
	@%p85 bra 	$L__BB152_38;
	sub.s32 	%r595, %r216, %r94;
	shl.b32 	%r596, %r595, 2;
	mov.u32 	%r597, _ZZ9cuda_gemmIiLi128ELi8ELi1ELi512ELi32ELi32ELi0EEviiiPT_S1_S1_iiE3Ash;
	add.s32 	%r598, %r597, %r596;
	ld.shared.u32 	%r960, [%r598+36];
$L__BB152_38:
	setp.lt.s32 	%p86, %r453, 11;
	@%p86 bra 	$L__BB152_40;
	sub.s32 	%r599, %r216, %r95;
	shl.b32 	%r600, %r599, 2;
	mov.u32 	%r601, _ZZ9cuda_gemmIiLi128ELi8ELi1ELi512ELi32ELi32ELi0EEviiiPT_S1_S1_iiE3Ash;
	add.s32 	%r602, %r601, %r600;
	ld.shared.u32 	%r961, [%r602+40];
$L__BB152_40:
	setp.lt.s32 	%p87, %r453, 12;
	@%p87 bra 	$L__BB152_42;
	sub.s32 	%r603, %r216, %r96;
	shl.b32 	%r604, %r603, 2;
	mov.u32 	%r605, _ZZ9cuda_gemmIiLi128ELi8ELi1ELi512ELi32ELi32ELi0EEviiiPT_S1_S1_iiE3Ash;
	add.s32 	%r606, %r605, %r604;
	ld.shared.u32 	%r962, [%r606+44];
$L__BB152_42:
	setp.lt.s32 	%p88, %r453, 13;
	@%p88 bra 	$L__BB152_44;
	sub.s32 	%r607, %r216, %r97;
	shl.b32 	%r608, %r607, 2;
	mov.u32 	%r609, _ZZ9cuda_gemmIiLi128ELi8ELi1ELi512ELi32ELi32ELi0EEviiiPT_S1_S1_iiE3Ash;
	add.s32 	%r610, %r609, %r608;
	ld.shared.u32 	%r963, [%r610+48];
$L__BB152_44:
	setp.lt.s32 	%p89, %r453, 14;
	@%p89 bra 	$L__BB152_46;
	sub.s32 	%r611, %r216, %r98;
	shl.b32 	%r612, %r611, 2;
	mov.u32 	%r613, _ZZ9cuda_gemmIiLi128ELi8ELi1ELi512ELi32ELi32ELi0EEviiiPT_S1_S1_iiE3Ash;
	add.s32 	%r614, %r613, %r612;
	ld.shared.u32 	%r964, [%r614+52];
$L__BB152_46:
	setp.lt.s32 	%p90, %r453, 15;
	@%p90 bra 	$L__BB152_48;
	sub.s32 	%r615, %r216, %r99;
	shl.b32 	%r616, %r615, 2;
	mov.u32 	%r617, _ZZ9cuda_gemmIiLi128ELi8ELi1ELi512ELi32ELi32ELi0EEviiiPT_S1_S1_iiE3Ash;
	add.s32 	%r618, %r617, %r616;
	ld.shared.u32 	%r965, [%r618+56];
$L__BB152_48:
	setp.lt.s32 	%p91, %r453, 16;
	@%p91 bra 	$L__BB152_50;
	sub.s32 	%r619, %r216, %r100;
	shl.b32 	%r620, %r619, 2;
	mov.u32 	%r621, _ZZ9cuda_gemmIiLi128ELi8ELi1ELi512ELi32ELi32ELi0EEviiiPT_S1_S1_iiE3Ash;
	add.s32 	%r622, %r621, %r620;
	ld.shared.u32 	%r966, [%r622+60];
$L__BB152_50:
	setp.lt.s32 	%p92, %r453, 17;
	@%p92 bra 	$L__BB152_52;
	sub.s32 	%r623, %r216, %r101;
	shl.b32 	%r624, %r623, 2;
	mov.u32 	%r625, _ZZ9cuda_gemmIiLi128ELi8ELi1ELi512ELi32ELi32ELi0EEviiiPT_S1_S1_iiE3Ash;
	add.s32 	%r626, %r625, %r624;
	ld.shared.u32 	%r967, [%r626+64];
$L__BB152_52:
	setp.lt.s32 	%p93, %r453, 18;
	@%p93 bra 	$L__BB152_54;
	sub.s32 	%r627, %r216, %r102;
	shl.b32 	%r628, %r627, 2;
	mov.u32 	%r629, _ZZ9cuda_gemmIiLi128ELi8ELi1ELi512ELi32ELi32ELi0EEviiiPT_S1_S1_iiE3Ash;
	add.s32 	%r630, %r629, %r628;
	ld.shared.u32 	%r968, [%r630+68];
$L__BB152_54:
	setp.lt.s32 	%p94, %r453, 19;
	@%p94 bra 	$L__BB152_56;
	sub.s32 	%r631, %r216, %r103;
	shl.b32 	%r632, %r631, 2;
	mov.u32 	%r633, _ZZ9cuda_gemmIiLi128ELi8ELi1ELi512ELi32ELi32ELi0EEviiiPT_S1_S1_iiE3Ash;
	add.s32 	%r634, %r633, %r632;
	ld.shared.u32 	%r969, [%r634+72];
$L__BB152_56:
	setp.lt.s32 	%p95, %r453, 20;
	@%p95 bra 	$L__BB152_58;
	sub.s32 	%r635, %r216, %r104;
	shl.b32 	%r636, %r635, 2;
	mov.u32 	%r637, _ZZ9cuda_gemmIiLi128ELi8ELi1ELi512ELi32ELi32ELi0EEviiiPT_S1_S1_iiE3Ash;
	add.s32 	%r638, %r637, %r636;
	ld.shared.u32 	%r970, [%r638+76];
$L__BB152_58:
	setp.lt.s32 	%p96, %r453, 21;
	@%p96 bra 	$L__BB152_60;
	sub.s32 	%r639, %r216, %r105;
	shl.b32 	%r640, %r639, 2;
	mov.u32 	%r641, _ZZ9cuda_gemmIiLi128ELi8ELi1ELi512ELi32ELi32ELi0EEviiiPT_S1_S1_iiE3Ash;
	add.s32 	%r642, %r641, %r640;
	ld.shared.u32 	%r971, [%r642+80];
$L__BB152_60:
	setp.lt.s32 	%p97, %r453, 22;
	@%p97 bra 	$L__BB152_62;
	sub.s32 	%r643, %r216, %r106;
	shl.b32 	%r644, %r643, 2;
	mov.u32 	%r645, _ZZ9cuda_gemmIiLi128ELi8ELi1ELi512ELi32ELi32ELi0EEviiiPT_S1_S1_iiE3Ash;
	add.s32 	%r646, %r645, %r644;
	ld.shared.u32 	%r972, [%r646+84];
$L__BB152_62:
	setp.lt.s32 	%p98, %r453, 23;
	@%p98 bra 	$L__BB152_64;
	sub.s32 	%r647, %r216, %r107;
	shl.b32 	%r648, %r647, 2;
	mov.u32 	%r649, _ZZ9cuda_gemmIiLi128ELi8ELi1ELi512ELi32ELi32ELi0EEviiiPT_S1_S1_iiE3Ash;
	add.s32 	%r650, %r649, %r648;
	ld.shared.u32 	%r973, [%r650+88];
$L__BB152_64:
	setp.lt.s32 	%p99, %r453, 24;
	@%p99 bra 	$L__BB152_66;
	sub.s32 	%r651, %r216, %r108;
	shl.b32 	%r652, %r651, 2;
	mov.u32 	%r653, _ZZ9cuda_gemmIiLi128ELi8ELi1ELi512ELi32ELi32ELi0EEviiiPT_S1_S1_iiE3Ash;
	add.s32 	%r654, %r653, %r652;
	ld.shared.u32 	%r974, [%r654+92];
$L__BB152_66:
	setp.lt.s32 	%p100, %r453, 25;
	@%p100 bra 	$L__BB152_68;
	sub.s32 	%r655, %r216, %r109;
	shl.b32 	%r656, %r655, 2;
	mov.u32 	%r657, _ZZ9cuda_gemmIiLi128ELi8ELi1ELi512ELi32ELi32ELi0EEviiiPT_S1_S1_iiE3Ash;
	add.s32 	%r658, %r657, %r656;
	ld.shared.u32 	%r975, [%r658+96];
$L__BB152_68:
	setp.lt.s32 	%p101, %r453, 26;
	@%p101 bra 	$L__BB152_70;
	sub.s32 	%r659, %r216, %r110;
	shl.b32 	%r660, %r659, 2;
	mov.u32 	%r661, _ZZ9cuda_gemmIiLi128ELi8ELi1ELi512ELi32ELi32ELi0EEviiiPT_S1_S1_iiE3Ash;
	add.s32 	%r662, %r661, %r660;
	ld.shared.u32 	%r976, [%r662+100];
$L__BB152_70:
	setp.lt.s32 	%p102, %r453, 27;
	@%p102 bra 	$L__BB152_72;
	sub.s32 	%r663, %r216, %r111;
	shl.b32 	%r664, %r663, 2;
	mov.u32 	%r665, _ZZ9cuda_gemmIiLi128ELi8ELi1ELi512ELi32ELi32ELi0EEviiiPT_S1_S1_iiE3Ash;
	add.s32 	%r666, %r665, %r664;
	ld.shared.u32 	%r977, [%r666+104];
$L__BB152_72:
	setp.lt.s32 	%p103, %r453, 28;
	@%p103 bra 	$L__BB152_74;
	sub.s32 	%r667, %r216, %r112;
	shl.b32 	%r668, %r667, 2;
	mov.u32 	%r669, _ZZ9cuda_gemmIiLi128ELi8ELi1ELi512ELi32ELi32ELi0EEviiiPT_S1_S1_iiE3Ash;
	add.s32 	%r670, %r669, %r668;
	ld.shared.u32 	%r978, [%r670+108];
$L__BB152_74:
	setp.lt.s32 	%p104, %r453, 29;
	@%p104 bra 	$L__BB152_76;
	sub.s32 	%r671, %r216, %r113;
	shl.b32 	%r672, %r671, 2;
	mov.u32 	%r673, _ZZ9cuda_gemmIiLi128ELi8ELi1ELi512ELi32ELi32ELi0EEviiiPT_S1_S1_iiE3Ash;
	add.s32 	%r674, %r673, %r672;
	ld.shared.u32 	%r979, [%r674+112];
$L__BB152_76:
	setp.lt.s32 	%p105, %r453, 30;
	@%p105 bra 	$L__BB152_78;
	sub.s32 	%r675, %r216, %r114;
	shl.b32 	%r676, %r675, 2;
	mov.u32 	%r677, _ZZ9cuda_gemmIiLi128ELi8ELi1ELi512ELi32ELi32ELi0EEviiiPT_S1_S1_iiE3Ash;
	add.s32 	%r678, %r677, %r676;
	ld.shared.u32 	%r980, [%r678+116];
$L__BB152_78:
	setp.lt.s32 	%p106, %r453, 31;
	@%p106 bra 	$L__BB152_80;
	sub.s32 	%r679, %r216, %r115;
	shl.b32 	%r680, %r679, 2;
	mov.u32 	%r681, _ZZ9cuda_gemmIiLi128ELi8ELi1ELi512ELi32ELi32ELi0EEviiiPT_S1_S1_iiE3Ash;
	add.s32 	%r682, %r681, %r680;
	ld.shared.u32 	%r981, [%r682+120];
$L__BB152_80:
	setp.lt.s32 	%p107, %r453, 32;
	@%p107 bra 	$L__BB152_82;
	sub.s32 	%r683, %r216, %r116;
	shl.b32 	%r684, %r683, 2;
	mov.u32 	%r685, _ZZ9cuda_gemmIiLi128ELi8ELi1ELi512ELi32ELi32ELi0EEviiiPT_S1_S1_iiE3Ash;
	add.s32 	%r686, %r685, %r684;
	ld.shared.u32 	%r982, [%r686+124];
$L__BB152_82:
	setp.ge.s32 	%p108, %r8, %r452;
	@%p108 bra 	$L__BB152_212;
	mov.u32 	%r983, %r8;
$L__BB152_84:
	setp.gt.u32 	%p109, %r453, 32;
	mov.u32 	%r687, _ZZ9cuda_gemmIiLi128ELi8ELi1ELi512ELi32ELi32ELi0EEviiiPT_S1_S1_iiE11kron_fac_sh;
	mad.lo.s32 	%r282, %r983, 132, %r687;
	shl.b32 	%r688, %r85, 2;
	add.s32 	%r689, %r282, %r688;
	ld.shared.u32 	%r283, [%r689];
	@%p109 bra 	$L__BB152_149;
	setp.eq.s32 	%p142, %r453, 0;
	mov.b32 	%r985, 0;
	@%p142 bra 	$L__BB152_87;
	shfl.sync.idx.b32	%r785|%p143, %r283, %r148, %r14, -1;
	mul.lo.s32 	%r985, %r785, %r951;
$L__BB152_87:
	setp.lt.s32 	%p144, %r453, 2;
	@%p144 bra 	$L__BB152_89;
	shfl.sync.idx.b32	%r786|%p145, %r283, %r149, %r14, -1;
	mad.lo.s32 	%r985, %r786, %r952, %r985;
$L__BB152_89:
	setp.lt.s32 	%p146, %r453, 3;
	@%p146 bra 	$L__BB152_91;
	shfl.sync.idx.b32	%r787|%p147, %r283, %r150, %r14, -1;
	mad.lo.s32 	%r985, %r787, %r953, %r985;
$L__BB152_91:
	setp.lt.s32 	%p148, %r453, 4;
	@%p148 bra 	$L__BB152_93;
	shfl.sync.idx.b32	%r788|%p149, %r283, %r151, %r14, -1;
	mad.lo.s32 	%r985, %r788, %r954, %r985;
$L__BB152_93:
	setp.lt.s32 	%p150, %r453, 5;
	@%p150 bra 	$L__BB152_95;
	shfl.sync.idx.b32	%r789|%p151, %r283, %r152, %r14, -1;
	mad.lo.s32 	%r985, %r789, %r955, %r985;
$L__BB152_95:
	setp.lt.s32 	%p152, %r453, 6;
	@%p152 bra 	$L__BB152_97;
	shfl.sync.idx.b32	%r790|%p153, %r283, %r153, %r14, -1;
	mad.lo.s32 	%r985, %r790, %r956, %r985;
$L__BB152_97:
	setp.lt.s32 	%p154, %r453, 7;
	@%p154 bra 	$L__BB152_99;
	shfl.sync.idx.b32	%r791|%p155, %r283, %r154, %r14, -1;
	mad.lo.s32 	%r985, %r791, %r957, %r985;
$L__BB152_99:
	setp.lt.s32 	%p156, %r453, 8;
	@%p156 bra 	$L__BB152_101;
	shfl.sync.idx.b32	%r792|%p157, %r283, %r155, %r14, -1;
	mad.lo.s32 	%r985, %r792, %r958, %r985;
$L__BB152_101:
	setp.lt.s32 	%p158, %r453, 9;
	@%p158 bra 	$L__BB152_103;
	shfl.sync.idx.b32	%r793|%p159, %r283, %r156, %r14, -1;
	mad.lo.s32 	%r985, %r793, %r959, %r985;
$L__BB152_103:
	setp.lt.s32 	%p160, %r453, 10;
	@%p160 bra 	$L__BB152_105;
	shfl.sync.idx.b32	%r794|%p161, %r283, %r157, %r14, -1;
	mad.lo.s32 	%r985, %r794, %r960, %r985;
$L__BB152_105:
	setp.lt.s32 	%p162, %r453, 11;
	@%p162 bra 	$L__BB152_107;
	shfl.sync.idx.b32	%r795|%p163, %r283, %r158, %r14, -1;
	mad.lo.s32 	%r985, %r795, %r961, %r985;
$L__BB152_107:
	setp.lt.s32 	%p164, %r453, 12;
	@%p164 bra 	$L__BB152_109;
	shfl.sync.idx.b32	%r796|%p165, %r283, %r159, %r14, -1;
	mad.lo.s32 	%r985, %r796, %r962, %r985;
$L__BB152_109:
	setp.lt.s32 	%p166, %r453, 13;
	@%p166 bra 	$L__BB152_111;
	shfl.sync.idx.b32	%r797|%p167, %r283, %r160, %r14, -1;
	mad.lo.s32 	%r985, %r797, %r963, %r985;
$L__BB152_111:
	setp.lt.s32 	%p168, %r453, 14;
	@%p168 bra 	$L__BB152_113;
	shfl.sync.idx.b32	%r798|%p169, %r283, %r161, %r14, -1;
	mad.lo.s32 	%r985, %r798, %r964, %r985;
$L__BB152_113:
	setp.lt.s32 	%p170, %r453, 15;
	@%p170 bra 	$L__BB152_115;
	shfl.sync.idx.b32	%r799|%p171, %r283, %r162, %r14, -1;
	mad.lo.s32 	%r985, %r799, %r965, %r985;
$L__BB152_115:
	setp.lt.s32 	%p172, %r453, 16;
	@%p172 bra 	$L__BB152_117;
	shfl.sync.idx.b32	%r800|%p173, %r283, %r163, %r14, -1;
	mad.lo.s32 	%r985, %r800, %r966, %r985;
$L__BB152_117:
	setp.lt.s32 	%p174, %r453, 17;
	@%p174 bra 	$L__BB152_119;
	shfl.sync.idx.b32	%r801|%p175, %r283, %r164, %r14, -1;
	mad.lo.s32 	%r985, %r801, %r967, %r985;
$L__BB152_119:
	setp.lt.s32 	%p176, %r453, 18;
	@%p176 bra 	$L__BB152_121;
	shfl.sync.idx.b32	%r802|%p177, %r283, %r165, %r14, -1;
	mad.lo.s32 	%r985, %r802, %r968, %r985;
$L__BB152_121:
	setp.lt.s32 	%p178, %r453, 19;
	@%p178 bra 	$L__BB152_123;
	shfl.sync.idx.b32	%r803|%p179, %r283, %r166, %r14, -1;
	mad.lo.s32 	%r985, %r803, %r969, %r985;
$L__BB152_123:
	setp.lt.s32 	%p180, %r453, 20;
	@%p180 bra 	$L__BB152_125;
	shfl.sync.idx.b32	%r804|%p181, %r283, %r167, %r14, -1;
	mad.lo.s32 	%r985, %r804, %r970, %r985;
$L__BB152_125:
	setp.lt.s32 	%p182, %r453, 21;
	@%p182 bra 	$L__BB152_127;
	shfl.sync.idx.b32	%r805|%p183, %r283, %r168, %r14, -1;
	mad.lo.s32 	%r985, %r805, %r971, %r985;
$L__BB152_127:
	setp.lt.s32 	%p184, %r453, 22;
	@%p184 bra 	$L__BB152_129;
	shfl.sync.idx.b32	%r806|%p185, %r283, %r169, %r14, -1;
	mad.lo.s32 	%r985, %r806, %r972, %r985;
$L__BB152_129:
	setp.lt.s32 	%p186, %r453, 23;
	@%p186 bra 	$L__BB152_131;
	shfl.sync.idx.b32	%r807|%p187, %r283, %r170, %r14, -1;
	mad.lo.s32 	%r985, %r807, %r973, %r985;
$L__BB152_131:
	setp.lt.s32 	%p188, %r453, 24;
	@%p188 bra 	$L__BB152_133;
	shfl.sync.idx.b32	%r808|%p189, %r283, %r171, %r14, -1;
	mad.lo.s32 	%r985, %r808, %r974, %r985;
$L__BB152_133:
	setp.lt.s32 	%p190, %r453, 25;
	@%p190 bra 	$L__BB152_135;
	shfl.sync.idx.b32	%r809|%p191, %r283, %r172, %r14, -1;
	mad.lo.s32 	%r985, %r809, %r975, %r985;
$L__BB152_135:
	setp.lt.s32 	%p192, %r453, 26;
	@%p192 bra 	$L__BB152_137;
	shfl.sync.idx.b32	%r810|%p193, %r283, %r173, %r14, -1;
	mad.lo.s32 	%r985, %r810, %r976, %r985;
$L__BB152_137:
	setp.lt.s32 	%p194, %r453, 27;
	@%p194 bra 	$L__BB152_139;
	shfl.sync.idx.b32	%r811|%p195, %r283, %r174, %r14, -1;
	mad.lo.s32 	%r985, %r811, %r977, %r985;
$L__BB152_139:
	setp.lt.s32 	%p196, %r453, 28;
	@%p196 bra 	$L__BB152_141;
	shfl.sync.idx.b32	%r812|%p197, %r283, %r175, %r14, -1;
	mad.lo.s32 	%r985, %r812, %r978, %r985;
$L__BB152_141:
	setp.lt.s32 	%p198, %r453, 29;
	@%p198 bra 	$L__BB152_143;
	shfl.sync.idx.b32	%r813|%p199, %r283, %r176, %r14, -1;
	mad.lo.s32 	%r985, %r813, %r979, %r985;
$L__BB152_143:
	setp.lt.s32 	%p200, %r453, 30;
	@%p200 bra 	$L__BB152_145;
	shfl.sync.idx.b32	%r814|%p201, %r283, %r177, %r14, -1;
	mad.lo.s32 	%r985, %r814, %r980, %r985;
$L__BB152_145:
	setp.lt.s32 	%p202, %r453, 31;
	@%p202 bra 	$L__BB152_147;
	shfl.sync.idx.b32	%r815|%p203, %r283, %r178, %r14, -1;
	mad.lo.s32 	%r985, %r815, %r981, %r985;
$L__BB152_147:
	setp.ne.s32 	%p204, %r453, 32;
	@%p204 bra 	$L__BB152_211;
	shfl.sync.idx.b32	%r816|%p205, %r283, %r179, %r14, -1;
	mad.lo.s32 	%r985, %r816, %r982, %r985;
	bra.uni 	$L__BB152_211;
$L__BB152_149:
	setp.gt.s32 	%p111, %r453, 0;
	mul.lo.s32 	%r690, %r283, %r951;
	selp.b32 	%r985, %r690, 0, %p111;
	@%p77 bra 	$L__BB152_151;
	add.s32 	%r692, %r282, %r691;
	ld.shared.u32 	%r693, [%r692+4];
	mad.lo.s32 	%r985, %r693, %r952, %r985;
$L__BB152_151:
	@%p78 bra 	$L__BB152_153;
	add.s32 	%r695, %r282, %r694;
	ld.shared.u32 	%r696, [%r695+8];
	mad.lo.s32 	%r985, %r696, %r953, %r985;
$L__BB152_153:
	@%p79 bra 	$L__BB152_155;
	add.s32 	%r698, %r282, %r697;
	ld.shared.u32 	%r699, [%r698+12];
	mad.lo.s32 	%r985, %r699, %r954, %r985;
$L__BB152_155:
	@%p80 bra 	$L__BB152_157;
	add.s32 	%r701, %r282, %r700;
	ld.shared.u32 	%r702, [%r701+16];
	mad.lo.s32 	%r985, %r702, %r955, %r985;
$L__BB152_157:
	@%p81 bra 	$L__BB152_159;
	add.s32 	%r704, %r282, %r703;
	ld.shared.u32 	%r705, [%r704+20];
	mad.lo.s32 	%r985, %r705, %r956, %r985;
$L__BB152_159:
	setp.lt.s32 	%p116, %r453, 7;
	@%p116 bra 	$L__BB152_161;
	add.s32 	%r707, %r282, %r706;
	ld.shared.u32 	%r708, [%r707+24];
	mad.lo.s32 	%r985, %r708, %r957, %r985;
$L__BB152_161:
	setp.lt.s32 	%p117, %r453, 8;
	@%p117 bra 	$L__BB152_163;
	add.s32 	%r710, %r282, %r709;
	ld.shared.u32 	%r711, [%r710+28];
	mad.lo.s32 	%r985, %r711, %r958, %r985;
$L__BB152_163:
	setp.lt.s32 	%p118, %r453, 9;
	@%p118 bra 	$L__BB152_165;
	add.s32 	%r713, %r282, %r712;
	ld.shared.u32 	%r714, [%r713+32];
	mad.lo.s32 	%r985, %r714, %r959, %r985;
$L__BB152_165:
	setp.lt.s32 	%p119, %r453, 10;
	@%p119 bra 	$L__BB152_167;
	add.s32 	%r716, %r282, %r715;
	ld.shared.u32 	%r717, [%r716+36];
	mad.lo.s32 	%r985, %r717, %r960, %r985;
$L__BB152_167:
	setp.lt.s32 	%p120, %r453, 11;
	@%p120 bra 	$L__BB152_169;
	add.s32 	%r719, %r282, %r718;
	ld.shared.u32 	%r720, [%r719+40];
	mad.lo.s32 	%r985, %r720, %r961, %r985;
$L__BB152_169:
	setp.lt.s32 	%p121, %r453, 12;
	@%p121 bra 	$L__BB152_171;
	add.s32 	%r722, %r282, %r721;
	ld.shared.u32 	%r723, [%r722+44];
	mad.lo.s32 	%r985, %r723, %r962, %r985;
$L__BB152_171:
	setp.lt.s32 	%p122, %r453, 13;
	@%p122 bra 	$L__BB152_173;
	add.s32 	%r725, %r282, %r724;
	ld.shared.u32 	%r726, [%r725+48];
	mad.lo.s32 	%r985, %r726, %r963, %r985;
$L__BB152_173:
	setp.lt.s32 	%p123, %r453, 14;
	@%p123 bra 	$L__BB152_175;
	add.s32 	%r728, %r282, %r727;
	ld.shared.u32 	%r729, [%r728+52];
	mad.lo.s32 	%r985, %r729, %r964, %r985;
$L__BB152_175:
	setp.lt.s32 	%p124, %r453, 15;
	@%p124 bra 	$L__BB152_177;
	add.s32 	%r731, %r282, %r730;
	ld.shared.u32 	%r732, [%r731+56];
	mad.lo.s32 	%r985, %r732, %r965, %r985;
$L__BB152_177:
	setp.lt.s32 	%p125, %r453, 16;
	@%p125 bra 	$L__BB152_179;
	add.s32 	%r734, %r282, %r733;
	ld.shared.u32 	%r735, [%r734+60];
	mad.lo.s32 	%r985, %r735, %r966, %r985;
$L__BB152_179:
	setp.lt.s32 	%p126, %r453, 17;
	@%p126 bra 	$L__BB152_181;
	add.s32 	%r737, %r282, %r736;
	ld.shared.u32 	%r738, [%r737+64];
	mad.lo.s32 	%r985, %r738, %r967, %r985;
$L__BB152_181:
	setp.lt.s32 	%p127, %r453, 18;
	@%p127 bra 	$L__BB152_183;
	add.s32 	%r740, %r282, %r739;
	ld.shared.u32 	%r741, [%r740+68];
	mad.lo.s32 	%r985, %r741, %r968, %r985;
$L__BB152_183:
	setp.lt.s32 	%p128, %r453, 19;
	@%p128 bra 	$L__BB152_185;
	add.s32 	%r743, %r282, %r742;
	ld.shared.u32 	%r744, [%r743+72];
	mad.lo.s32 	%r985, %r744, %r969, %r985;
$L__BB152_185:
	setp.lt.s32 	%p129, %r453, 20;
	@%p129 bra 	$L__BB152_187;
	add.s32 	%r746, %r282, %r745;
	ld.shared.u32 	%r747, [%r746+76];
	mad.lo.s32 	%r985, %r747, %r970, %r985;
$L__BB152_187:
	setp.lt.s32 	%p130, %r453, 21;
	@%p130 bra 	$L__BB152_189;
	add.s32 	%r749, %r282, %r748;
	ld.shared.u32 	%r750, [%r749+80];
	mad.lo.s32 	%r985, %r750, %r971, %r985;
$L__BB152_189:
	setp.lt.s32 	%p131, %r453, 22;
	@%p131 bra 	$L__BB152_191;
	add.s32 	%r752, %r282, %r751;
	ld.shared.u32 	%r753, [%r752+84];
	mad.lo.s32 	%r985, %r753, %r972, %r985;
$L__BB152_191:
	setp.lt.s32 	%p132, %r453, 23;
	@%p132 bra 	$L__BB152_193;
	add.s32 	%r755, %r282, %r754;
	ld.shared.u32 	%r756, [%r755+88];
	mad.lo.s32 	%r985, %r756, %r973, %r985;
$L__BB152_193:
	setp.lt.s32 	%p133, %r453, 24;
	@%p133 bra 	$L__BB152_195;
	add.s32 	%r758, %r282, %r757;
	ld.shared.u32 	%r759, [%r758+92];
	mad.lo.s32 	%r985, %r759, %r974, %r985;
$L__BB152_195:
	setp.lt.s32 	%p134, %r453, 25;
	@%p134 bra 	$L__BB152_197;
	add.s32 	%r761, %r282, %r760;
	ld.shared.u32 	%r762, [%r761+96];
	mad.lo.s32 	%r985, %r762, %r975, %r985;
$L__BB152_197:
	setp.lt.s32 	%p135, %r453, 26;
	@%p135 bra 	$L__BB152_199;
	add.s32 	%r764, %r282, %r763;
	ld.shared.u32 	%r765, [%r764+100];
	mad.lo.s32 	%r985, %r765, %r976, %r985;
$L__BB152_199:
	setp.lt.s32 	%p136, %r453, 27;
	@%p136 bra 	$L__BB152_201;
	add.s32 	%r767, %r282, %r766;
	ld.shared.u32 	%r768, [%r767+104];
	mad.lo.s32 	%r985, %r768, %r977, %r985;
$L__BB152_201:
	setp.lt.s32 	%p137, %r453, 28;
	@%p137 bra 	$L__BB152_203;
	add.s32 	%r770, %r282, %r769;
	ld.shared.u32 	%r771, [%r770+108];
	mad.lo.s32 	%r985, %r771, %r978, %r985;
$L__BB152_203:
	setp.lt.s32 	%p138, %r453, 29;
	@%p138 bra 	$L__BB152_205;
	add.s32 	%r773, %r282, %r772;
	ld.shared.u32 	%r774, [%r773+112];
	mad.lo.s32 	%r985, %r774, %r979, %r985;
$L__BB152_205:
	setp.lt.s32 	%p139, %r453, 30;
	@%p139 bra 	$L__BB152_207;
	add.s32 	%r776, %r282, %r775;
	ld.shared.u32 	%r777, [%r776+116];
	mad.lo.s32 	%r985, %r777, %r980, %r985;
$L__BB152_207:
	setp.lt.s32 	%p140, %r453, 31;
	@%p140 bra 	$L__BB152_209;
	add.s32 	%r779, %r282, %r778;
	ld.shared.u32 	%r780, [%r779+120];
	mad.lo.s32 	%r985, %r780, %r981, %r985;
$L__BB152_209:
	setp.lt.s32 	%p141, %r453, 32;
	@%p141 bra 	$L__BB152_211;
	add.s32 	%r782, %r282, %r781;
	ld.shared.u32 	%r783, [%r782+124];
	mad.lo.s32 	%r985, %r783, %r982, %r985;
$L__BB152_211:
	mad.lo.s32 	%r817, %r983, %r6, %r215;
	shl.b32 	%r818, %r817, 2;
	mov.u32 	%r819, _ZZ9cuda_gemmIiLi128ELi8ELi1ELi512ELi32ELi32ELi0EEviiiPT_S1_S1_iiE3Csh;
	add.s32 	%r820, %r819, %r818;
	ld.shared.u32 	%r821, [%r820];
	add.s32 	%r822, %r821, %r985;
	st.shared.u32 	[%r820], %r822;
	add.s32 	%r983, %r983, %r28;
	setp.lt.s32 	%p206, %r983, %r452;
	@%p206 bra 	$L__BB152_84;
$L__BB152_212:
	add.s32 	%r950, %r950, %r7;
	setp.lt.s32 	%p207, %r950, %r6;
	@%p207 bra 	$L__BB152_18;
$L__BB152_213:
	setp.eq.s16 	%p208, %rs1, 2;
	bar.sync 	0;
	mad.lo.s32 	%r444, %r908, %r450, %r15;
	div.s32 	%r445, %r451, %r453;
	mov.u32 	%r1078, %r1;
	@%p208 bra 	$L__BB152_217;
	setp.eq.s16 	%p209, %rs1, 3;
	div.s32 	%r823, %r1, %r6;
	mad.lo.s32 	%r824, %r445, %r823, %r444;
	mul.lo.s32 	%r825, %r823, %r6;
	sub.s32 	%r826, %r1, %r825;
	add.s32 	%r827, %r824, %r826;
	ld.shared.u32 	%r828, [%r22];
	mul.wide.s32 	%rd23, %r827, 4;
	add.s64 	%rd24, %rd2, %rd23;
	st.global.u32 	[%rd24], %r828;
	mov.u32 	%r1078, %r16;
	@%p209 bra 	$L__BB152_217;
	setp.eq.s16 	%p210, %rs1, 0;
	div.s32 	%r829, %r16, %r6;
	mad.lo.s32 	%r830, %r445, %r829, %r444;
	mul.lo.s32 	%r831, %r829, %r6;
	sub.s32 	%r832, %r16, %r831;
	add.s32 	%r833, %r830, %r832;
	ld.shared.u32 	%r834, [%r23];
	mul.wide.s32 	%rd25, %r833, 4;
	add.s64 	%rd26, %rd2, %rd25;
	st.global.u32 	[%rd26], %r834;
	mov.u32 	%r1078, %r20;
	@%p210 bra 	$L__BB152_217;
	div.s32 	%r835, %r20, %r6;
	mad.lo.s32 	%r836, %r445, %r835, %r444;
	mul.lo.s32 	%r837, %r835, %r6;
	sub.s32 	%r838, %r20, %r837;
	add.s32 	%r839, %r836, %r838;
	ld.shared.u32 	%r840, [%r24];
	mul.wide.s32 	%rd27, %r839, 4;
	add.s64 	%rd28, %rd2, %rd27;
	st.global.u32 	[%rd28], %r840;
	mov.u32 	%r1078, %r21;
$L__BB152_217:
	div.s32 	%r841, %r1078, %r6;
	mad.lo.s32 	%r842, %r445, %r841, %r444;
	mul.lo.s32 	%r843, %r841, %r6;
	sub.s32 	%r844, %r1078, %r843;
	add.s32 	%r845, %r842, %r844;
	shl.b32 	%r846, %r1078, 2;
	mov.u32 	%r847, _ZZ9cuda_gemmIiLi128ELi8ELi1ELi512ELi32ELi32ELi0EEviiiPT_S1_S1_iiE3Csh;
	add.s32 	%r848, %r847, %r846;
	ld.shared.u32 	%r849, [%r848];
	mul.wide.s32 	%rd29, %r845, 4;
	add.s64 	%rd30, %rd2, %rd29;
	st.global.u32 	[%rd30], %r849;
	add.s32 	%r850, %r1078, %r9;
	div.s32 	%r851, %r850, %r6;
	mad.lo.s32 	%r852, %r445, %r851, %r444;
	mul.lo.s32 	%r853, %r851, %r6;
	sub.s32 	%r854, %r850, %r853;
	add.s32 	%r855, %r852, %r854;
	add.s32 	%r856, %r848, %r18;
	ld.shared.u32 	%r857, [%r856];
	mul.wide.s32 	%rd31, %r855, 4;
	add.s64 	%rd32, %rd2, %rd31;
	st.global.u32 	[%rd32], %r857;
	add.s32 	%r858, %r850, %r9;
	div.s32 	%r859, %r858, %r6;
	mad.lo.s32 	%r860, %r445, %r859, %r444;
	mul.lo.s32 	%r861, %r859, %r6;
	sub.s32 	%r862, %r858, %r861;
	add.s32 	%r863, %r860, %r862;
	add.s32 	%r864, %r856, %r18;
	ld.shared.u32 	%r865, [%r864];
	mul.wide.s32 	%rd33, %r863, 4;
	add.s64 	%rd34, %rd2, %rd33;
	st.global.u32 	[%rd34], %r865;
	add.s32 	%r866, %r858, %r9;
	div.s32 	%r867, %r866, %r6;
	mad.lo.s32 	%r868, %r445, %r867, %r444;
	mul.lo.s32 	%r869, %r867, %r6;
	sub.s32 	%r870, %r866, %r869;
	add.s32 	%r871, %r868, %r870;
	add.s32 	%r872, %r864, %r18;
	ld.shared.u32 	%r873, [%r872];
	mul.wide.s32 	%rd35, %r871, 4;
	add.s64 	%rd36, %rd2, %rd35;
	st.global.u32 	[%rd36], %r873;
	add.s32 	%r1078, %r866, %r9;
	setp.lt.u32 	%p211, %r1078, 512;
	@%p211 bra 	$L__BB152_217;
	add.s32 	%r908, %r908, %r11;
	shl.b32 	%r874, %r11, 3;
	setp.lt.u32 	%p212, %r908, %r874;
	@%p212 bra 	$L__BB152_5;
$L__BB152_219:
	ret;

}
	// .globl	_Z9cuda_gemmIiLi128ELi8ELi1ELi512ELi32ELi32ELi1EEviiiPT_S1_S1_ii
.visible .entry _Z9cuda_gemmIiLi128ELi8ELi1ELi512ELi32ELi32ELi1EEviiiPT_S1_S1_ii(
	.param .u32 _Z9cuda_gemmIiLi128ELi8ELi1ELi512ELi32ELi32ELi1EEviiiPT_S1_S1_ii_param_0,
	.param .u32 _Z9cuda_gemmIiLi128ELi8ELi1ELi512ELi32ELi32ELi1EEviiiPT_S1_S1_ii_param_1,
	.param .u32 _Z9cuda_gemmIiLi128ELi8ELi1ELi512ELi32ELi32ELi1EEviiiPT_S1_S1_ii_param_2,
	.param .u64 .ptr .align 1 _Z9cuda_gemmIiLi128ELi8ELi1ELi512ELi32ELi32ELi1EEviiiPT_S1_S1_ii_param_3,
	.param .u64 .ptr .align 1 _Z9cuda_gemmIiLi128ELi8ELi1ELi512ELi32ELi32ELi1EEviiiPT_S1_S1_ii_param_4,
	.param .u64 .ptr .align 1 _Z9cuda_gemmIiLi128ELi8ELi1ELi512ELi32ELi32ELi1EEviiiPT_S1_S1_ii_param_5,
	.param .u32 _Z9cuda_gemmIiLi128ELi8ELi1ELi512ELi32ELi32ELi1EEviiiPT_S1_S1_ii_param_6,
	.param .u32 _Z9cuda_gemmIiLi128ELi8ELi1ELi512ELi32ELi32ELi1EEviiiPT_S1_S1_ii_param_7
)
.maxntid 128
{
	.reg .pred 	%p<82>;
	.reg .b16 	%rs<9>;
	.reg .b32 	%r<391>;
	.reg .b64 	%rd<50>;
	// demoted variable
	.shared .align 128 .b8 _ZZ9cuda_gemmIiLi128ELi8ELi1ELi512ELi32ELi32ELi1EEviiiPT_S1_S1_iiE11kron_fac_sh[4224];
	// demoted variable
	.shared .align 128 .b8 _ZZ9cuda_gemmIiLi128ELi8ELi1ELi512ELi32ELi32ELi1EEviiiPT_S1_S1_iiE3Ash[2048];
	// demoted variable
	.shared .align 128 .b8 _ZZ9cuda_gemmIiLi128ELi8ELi1ELi512ELi32ELi32ELi1EEviiiPT_S1_S1_iiE3Csh[2048];
	ld.param.u64 	%rd10, [_Z9cuda_gemmIiLi128ELi8ELi1ELi512ELi32ELi32ELi1EEviiiPT_S1_S1_ii_param_3];
	ld.param.u64 	%rd11, [_Z9cuda_gemmIiLi128ELi8ELi1ELi512ELi32ELi32ELi1EEviiiPT_S1_S1_ii_param_4];
	ld.param.u64 	%rd12, [_Z9cuda_gemmIiLi128ELi8ELi1ELi512ELi32ELi32ELi1EEviiiPT_S1_S1_ii_param_5];
	cvta.to.global.u64 	%rd1, %rd11;
	cvta.to.global.u64 	%rd2, %rd10;
	cvta.to.global.u64 	%rd3, %rd12;
	mov.u32 	%r1, %tid.x;
	and.b32  	%r2, %r1, 31;
	mov.u32 	%r3, %ntid.x;
	add.s32 	%r4, %r1, %r3;
	cvt.u16.u32 	%rs1, %r4;
	xor.b16  	%rs5, %rs1, 1023;
	cvt.u16.u32 	%rs2, %r3;
	div.u16 	%rs6, %rs5, %rs2;
	and.b16  	%rs3, %rs6, 3;
	setp.eq.s16 	%p1, %rs3, 2;
	mov.u32 	%r377, %r1;
	@%p1 bra 	$L__BB153_3;
	cvt.u32.u16 	%r5, %rs3;
	mov.b32 	%r376, 0;
	mov.u32 	%r377, %r1;
$L__BB153_2:
	.pragma "nounroll";
	mul.wide.u32 	%rd13, %r377, 4;
	add.s64 	%rd14, %rd1, %rd13;
	ld.global.u32 	%r154, [%rd14];
	and.b32  	%r155, %r377, 31;
	mov.u32 	%r156, _ZZ9cuda_gemmIiLi128ELi8ELi1ELi512ELi32ELi32ELi1EEviiiPT_S1_S1_iiE11kron_fac_sh;
	mad.lo.s32 	%r157, %r155, 132, %r156;
	shr.u32 	%r158, %r377, 3;
	and.b32  	%r159, %r158, 536870908;
	add.s32 	%r160, %r157, %r159;
	st.shared.u32 	[%r160], %r154;
	add.s32 	%r377, %r377, %r3;
	add.s32 	%r376, %r376, 1;
	xor.b32  	%r161, %r376, %r5;
	setp.ne.s32 	%p2, %r161, 2;
	@%p2 bra 	$L__BB153_2;
$L__BB153_3:
	mov.u32 	%r164, _ZZ9cuda_gemmIiLi128ELi8ELi1ELi512ELi32ELi32ELi1EEviiiPT_S1_S1_iiE11kron_fac_sh;
$L__BB153_4:
	mul.wide.u32 	%rd15, %r377, 4;
	add.s64 	%rd16, %rd1, %rd15;
	ld.global.u32 	%r162, [%rd16];
	and.b32  	%r163, %r377, 31;
	mad.lo.s32 	%r165, %r163, 132, %r164;
	shr.u32 	%r166, %r377, 3;
	and.b32  	%r167, %r166, 536870908;
	add.s32 	%r168, %r165, %r167;
	st.shared.u32 	[%r168], %r162;
	add.s32 	%r169, %r377, %r3;
	mul.wide.u32 	%rd17, %r169, 4;
	add.s64 	%rd18, %rd1, %rd17;
	ld.global.u32 	%r170, [%rd18];
	and.b32  	%r171, %r169, 31;
	mad.lo.s32 	%r172, %r171, 132, %r164;
	shr.u32 	%r173, %r169, 3;
	and.b32  	%r174, %r173, 536870908;
	add.s32 	%r175, %r172, %r174;
	st.shared.u32 	[%r175], %r170;
	add.s32 	%r176, %r169, %r3;
	mul.wide.u32 	%rd19, %r176, 4;
	add.s64 	%rd20, %rd1, %rd19;
	ld.global.u32 	%r177, [%rd20];
	and.b32  	%r178, %r176, 31;
	mad.lo.s32 	%r179, %r178, 132, %r164;
	shr.u32 	%r180, %r176, 3;
	and.b32  	%r181, %r180, 536870908;
	add.s32 	%r182, %r179, %r181;
	st.shared.u32 	[%r182], %r177;
	add.s32 	%r183, %r176, %r3;
	mul.wide.u32 	%rd21, %r183, 4;
	add.s64 	%rd22, %rd1, %rd21;
	ld.global.u32 	%r184, [%rd22];
	and.b32  	%r185, %r183, 31;
	mad.lo.s32 	%r186, %r185, 132, %r164;
	shr.u32 	%r187, %r183, 3;
	and.b32  	%r188, %r187, 536870908;
	add.s32 	%r189, %r186, %r188;
	st.shared.u32 	[%r189], %r184;
	add.s32 	%r377, %r183, %r3;
	setp.lt.u32 	%p3, %r377, 1024;
	@%p3 bra 	$L__BB153_4;
	and.b32  	%r13, %r1, 15;
	mov.u32 	%r379, %ctaid.y;
	mov.u32 	%r15, %nctaid.y;
	shl.b32 	%r16, %r15, 3;
	setp.ge.u32 	%p4, %r379, %r16;
	@%p4 bra 	$L__BB153_26;
	shl.b32 	%r190, %r2, 2;
	add.s32 	%r17, %r164, %r190;
	xor.b16  	%rs7, %rs1, 511;
	div.u16 	%rs8, %rs7, %rs2;
	and.b16  	%rs4, %rs8, 3;
	shl.b32 	%r192, %r1, 2;
	mov.u32 	%r193, _ZZ9cuda_gemmIiLi128ELi8ELi1ELi512ELi32ELi32ELi1EEviiiPT_S1_S1_iiE3Ash;
	add.s32 	%r18, %r193, %r192;
	shl.b32 	%r19, %r3, 2;
	add.s32 	%r20, %r18, %r19;
	add.s32 	%r21, %r4, %r3;
	add.s32 	%r22, %r21, %r3;
	mov.u32 	%r194, _ZZ9cuda_gemmIiLi128ELi8ELi1ELi512ELi32ELi32ELi1EEviiiPT_S1_S1_iiE3Csh;
	add.s32 	%r23, %r194, %r192;
	add.s32 	%r24, %r23, %r19;
	add.s32 	%r25, %r24, %r19;
	shl.b32 	%r195, %r13, 7;
	or.b32  	%r196, %r195, %r190;
	add.s32 	%r26, %r193, %r196;
	setp.eq.s32 	%p5, %r2, 31;
	selp.b32 	%r197, -128, 0, %p5;
	add.s32 	%r27, %r26, %r197;
	setp.lt.u32 	%p6, %r2, 30;
	selp.b32 	%r198, 0, -128, %p6;
	add.s32 	%r28, %r26, %r198;
	setp.lt.u32 	%p7, %r2, 29;
	selp.b32 	%r199, 0, -128, %p7;
	add.s32 	%r29, %r26, %r199;
	setp.lt.u32 	%p8, %r2, 28;
	selp.b32 	%r200, 0, -128, %p8;
	add.s32 	%r30, %r26, %r200;
	setp.lt.u32 	%p9, %r2, 27;
	selp.b32 	%r201, 0, -128, %p9;
	add.s32 	%r31, %r26, %r201;
	setp.lt.u32 	%p10, %r2, 25;
	selp.b32 	%r202, 0, -128, %p10;
	add.s32 	%r32, %r26, %r202;
	setp.lt.u32 	%p11, %r2, 24;
	selp.b32 	%r203, 0, -128, %p11;
	add.s32 	%r33, %r26, %r203;
	setp.lt.u32 	%p12, %r2, 23;
	selp.b32 	%r204, 0, -128, %p12;
	add.s32 	%r34, %r26, %r204;
	setp.lt.u32 	%p13, %r2, 22;
	selp.b32 	%r205, 0, -128, %p13;
	add.s32 	%r35, %r26, %r205;
	setp.lt.u32 	%p14, %r2, 21;
	selp.b32 	%r206, 0, -128, %p14;
	add.s32 	%r36, %r26, %r206;
	setp.lt.u32 	%p15, %r2, 20;
	selp.b32 	%r207, 0, -128, %p15;
	add.s32 	%r37, %r26, %r207;
	setp.lt.u32 	%p16, %r2, 19;
	selp.b32 	%r208, 0, -128, %p16;
	add.s32 	%r38, %r26, %r208;
	setp.lt.u32 	%p17, %r2, 18;
	selp.b32 	%r209, 0, -128, %p17;
	add.s32 	%r39, %r26, %r209;
	setp.lt.u32 	%p18, %r2, 17;
	selp.b32 	%r210, 0, -128, %p18;
	add.s32 	%r40, %r26, %r210;
	setp.lt.u32 	%p19, %r2, 16;
	selp.b32 	%r211, 0, -128, %p19;
	add.s32 	%r41, %r26, %r211;
	setp.lt.u32 	%p20, %r2, 15;
	selp.b32 	%r212, 0, -128, %p20;
	add.s32 	%r42, %r26, %r212;
	setp.lt.u32 	%p21, %r2, 14;
	selp.b32 	%r213, 0, -128, %p21;
	add.s32 	%r43, %r26, %r213;
	setp.lt.u32 	%p22, %r2, 13;
	selp.b32 	%r214, 0, -128, %p22;
	add.s32 	%r44, %r26, %r214;
	setp.lt.u32 	%p23, %r2, 12;
	selp.b32 	%r215, 0, -128, %p23;
	add.s32 	%r45, %r26, %r215;
	setp.lt.u32 	%p24, %r2, 11;
	selp.b32 	%r216, 0, -128, %p24;
	add.s32 	%r46, %r26, %r216;
	setp.lt.u32 	%p25, %r2, 10;
	selp.b32 	%r217, 0, -128, %p25;
	add.s32 	%r47, %r26, %r217;
	setp.lt.u32 	%p26, %r2, 9;
	selp.b32 	%r218, 0, -128, %p26;
	add.s32 	%r48, %r26, %r218;
	setp.lt.u32 	%p27, %r2, 8;
	selp.b32 	%r219, 0, -128, %p27;
	add.s32 	%r49, %r26, %r219;
	setp.lt.u32 	%p28, %r2, 7;
	selp.b32 	%r220, 0, -128, %p28;
	add.s32 	%r50, %r26, %r220;
	setp.lt.u32 	%p29, %r2, 6;
	selp.b32 	%r221, 0, -128, %p29;
	add.s32 	%r51, %r26, %r221;
	setp.lt.u32 	%p30, %r2, 5;
	selp.b32 	%r222, 0, -128, %p30;
	add.s32 	%r52, %r26, %r222;
	setp.lt.u32 	%p31, %r2, 4;
	selp.b32 	%r223, 0, -128, %p31;
	add.s32 	%r53, %r26, %r223;
	setp.lt.u32 	%p32, %r2, 3;
	selp.b32 	%r224, 0, -128, %p32;
	add.s32 	%r54, %r26, %r224;
	setp.lt.u32 	%p33, %r2, 2;
	selp.b32 	%r225, 0, -128, %p33;
	add.s32 	%r55, %r26, %r225;
	setp.eq.s32 	%p34, %r2, 0;
	selp.b32 	%r226, 0, -128, %p34;
	add.s32 	%r56, %r26, %r226;
	add.s32 	%r227, %r1, 1;
	and.b32  	%r57, %r227, 31;
	add.s32 	%r228, %r1, 2;
	and.b32  	%r58, %r228, 31;
	add.s32 	%r229, %r1, 3;
	and.b32  	%r59, %r229, 31;
	add.s32 	%r230, %r1, 4;
	and.b32  	%r60, %r230, 31;
	add.s32 	%r231, %r1, 5;
	and.b32  	%r61, %r231, 31;
	add.s32 	%r232, %r1, 6;
	and.b32  	%r62, %r232, 31;
	add.s32 	%r233, %r1, 7;
	and.b32  	%r63, %r233, 31;
	add.s32 	%r234, %r1, 8;
	and.b32  	%r64, %r234, 31;
	add.s32 	%r235, %r1, 9;
	and.b32  	%r65, %r235, 31;
	add.s32 	%r236, %r1, 10;
	and.b32  	%r66, %r236, 31;
	add.s32 	%r237, %r1, 11;
	and.b32  	%r67, %r237, 31;
	add.s32 	%r238, %r1, 12;
	and.b32  	%r68, %r238, 31;
	add.s32 	%r239, %r1, 13;
	and.b32  	%r69, %r239, 31;
	add.s32 	%r240, %r1, 14;
	and.b32  	%r70, %r240, 31;
	add.s32 	%r241, %r1, 15;
	and.b32  	%r71, %r241, 31;
	xor.b32  	%r72, %r2, 16;
	add.s32 	%r242, %r1, 17;
	and.b32  	%r73, %r242, 31;
	add.s32 	%r243, %r1, 18;
	and.b32  	%r74, %r243, 31;
	add.s32 	%r244, %r1, 19;
	and.b32  	%r75, %r244, 31;
	add.s32 	%r245, %r1, 20;
	and.b32  	%r76, %r245, 31;
	add.s32 	%r246, %r1, 21;
	and.b32  	%r77, %r246, 31;
	add.s32 	%r247, %r1, 22;
	and.b32  	%r78, %r247, 31;
	add.s32 	%r248, %r1, 23;
	and.b32  	%r79, %r248, 31;
	add.s32 	%r249, %r1, 24;
	and.b32  	%r80, %r249, 31;
	add.s32 	%r250, %r1, 25;
	and.b32  	%r81, %r250, 31;
	add.s32 	%r251, %r1, 26;
	and.b32  	%r82, %r251, 31;
	add.s32 	%r252, %r1, 27;
	and.b32  	%r83, %r252, 31;
	add.s32 	%r253, %r1, 28;
	and.b32  	%r84, %r253, 31;
	add.s32 	%r254, %r1, 29;
	and.b32  	%r85, %r254, 31;
	add.s32 	%r255, %r1, 30;
	and.b32  	%r86, %r255, 31;
	add.s32 	%r256, %r1, -1;
	and.b32  	%r87, %r256, 31;
	shl.b32 	%r88, %r3, 4;
	shl.b32 	%r89, %r3, 3;
	mul.lo.s32 	%r90, %r3, 12;
	mul.wide.u32 	%rd4, %r3, 16;
	shr.u32 	%r91, %r3, 4;
	cvt.u64.u32 	%rd45, %r19;
$L__BB153_7:
	setp.eq.s16 	%p35, %rs4, 2;
	shl.b32 	%r93, %r379, 9;
	mov.u32 	%r380, %r1;
	@%p35 bra 	$L__BB153_11;
	setp.eq.s16 	%p36, %rs4, 3;
	add.s32 	%r94, %r93, %r1;
	mul.wide.u32 	%rd23, %r94, 4;
	add.s64 	%rd24, %rd2, %rd23;
	ld.global.u32 	%r257, [%rd24];
	st.shared.u32 	[%r18], %r257;
	mov.u32 	%r380, %r4;
	@%p36 bra 	$L__BB153_11;
	setp.eq.s16 	%p37, %rs4, 0;
	add.s32 	%r95, %r94, %r3;
	mul.wide.u32 	%rd25, %r95, 4;
	add.s64 	%rd26, %rd2, %rd25;
	ld.global.u32 	%r258, [%rd26];
	st.shared.u32 	[%r20], %r258;
	mov.u32 	%r380, %r21;
	@%p37 bra 	$L__BB153_11;
	add.s32 	%r259, %r95, %r3;
	mul.wide.u32 	%rd27, %r259, 4;
	add.s64 	%rd28, %rd2, %rd27;
	ld.global.u32 	%r260, [%rd28];
	add.s32 	%r261, %r20, %r19;
	st.shared.u32 	[%r261], %r260;
	mov.u32 	%r380, %r22;
$L__BB153_11:
	shl.b32 	%r262, %r380, 2;
	mov.u32 	%r263, _ZZ9cuda_gemmIiLi128ELi8ELi1ELi512ELi32ELi32ELi1EEviiiPT_S1_S1_iiE3Ash;
	add.s32 	%r384, %r263, %r262;
	add.s32 	%r264, %r3, %r380;
	add.s32 	%r383, %r264, %r93;
	shl.b32 	%r265, %r3, 1;
	add.s32 	%r266, %r265, %r380;
	add.s32 	%r382, %r266, %r93;
	mad.lo.s32 	%r267, %r3, 3, %r380;
	add.s32 	%r381, %r267, %r93;
	cvt.u64.u32 	%rd29, %r380;
	cvt.u64.u32 	%rd30, %r93;
	add.s64 	%rd31, %rd29, %rd30;
	shl.b64 	%rd32, %rd31, 2;
	add.s64 	%rd49, %rd2, %rd32;
$L__BB153_12:
	ld.global.u32 	%r268, [%rd49];
	st.shared.u32 	[%r384], %r268;
	mul.wide.u32 	%rd33, %r383, 4;
	add.s64 	%rd34, %rd2, %rd33;
	ld.global.u32 	%r269, [%rd34];
	add.s32 	%r270, %r384, %r19;
	st.shared.u32 	[%r270], %r269;
	mul.wide.u32 	%rd35, %r382, 4;
	add.s64 	%rd36, %rd2, %rd35;
	ld.global.u32 	%r271, [%rd36];
	add.s32 	%r272, %r384, %r89;
	st.shared.u32 	[%r272], %r271;
	mul.wide.u32 	%rd37, %r381, 4;
	add.s64 	%rd38, %rd2, %rd37;
	ld.global.u32 	%r273, [%rd38];
	add.s32 	%r274, %r384, %r90;
	st.shared.u32 	[%r274], %r273;
	add.s32 	%r380, %r380, %r19;
	add.s32 	%r384, %r384, %r88;
	add.s32 	%r383, %r383, %r19;
	add.s32 	%r382, %r382, %r19;
	add.s32 	%r381, %r381, %r19;
	add.s64 	%rd49, %rd49, %rd4;
	setp.lt.u32 	%p38, %r380, 512;
	@%p38 bra 	$L__BB153_12;
	setp.eq.s16 	%p39, %rs4, 2;
	bar.sync 	0;
	mov.u32 	%r386, %r1;
	@%p39 bra 	$L__BB153_17;
	setp.eq.s16 	%p40, %rs4, 3;
	mov.b32 	%r275, 0;
	st.shared.u32 	[%r23], %r275;
	mov.u32 	%r386, %r4;
	@%p40 bra 	$L__BB153_17;
	setp.eq.s16 	%p41, %rs4, 0;
	mov.b32 	%r276, 0;
	st.shared.u32 	[%r24], %r276;
	mov.u32 	%r386, %r21;
	@%p41 bra 	$L__BB153_17;
	mov.b32 	%r277, 0;
	st.shared.u32 	[%r25], %r277;
	mov.u32 	%r386, %r22;
$L__BB153_17:
	shl.b32 	%r278, %r386, 2;
	mov.u32 	%r279, _ZZ9cuda_gemmIiLi128ELi8ELi1ELi512ELi32ELi32ELi1EEviiiPT_S1_S1_iiE3Csh;
	add.s32 	%r280, %r279, %r278;
	mov.b32 	%r281, 0;
	st.shared.u32 	[%r280], %r281;
	add.s32 	%r282, %r280, %r19;
	st.shared.u32 	[%r282], %r281;
	add.s32 	%r283, %r282, %r19;
	st.shared.u32 	[%r283], %r281;
	add.s32 	%r284, %r283, %r19;
	st.shared.u32 	[%r284], %r281;
	add.s32 	%r386, %r19, %r386;
	setp.lt.u32 	%p42, %r386, 512;
	@%p42 bra 	$L__BB153_17;
	shr.u32 	%r388, %r1, 4;
	ld.shared.u32 	%r115, [%r26];
	ld.shared.u32 	%r116, [%r27+4];
	ld.shared.u32 	%r117, [%r28+8];
	ld.shared.u32 	%r118, [%r29+12];
	ld.shared.u32 	%r119, [%r30+16];
	ld.shared.u32 	%r120, [%r31+20];
	setp.lt.u32 	%p43, %r2, 26;
	selp.b32 	%r285, 0, -128, %p43;
	add.s32 	%r286, %r26, %r285;
	ld.shared.u32 	%r121, [%r286+24];
	ld.shared.u32 	%r122, [%r32+28];
	ld.shared.u32 	%r123, [%r33+32];
	ld.shared.u32 	%r124, [%r34+36];
	ld.shared.u32 	%r125, [%r35+40];
	ld.shared.u32 	%r126, [%r36+44];
	ld.shared.u32 	%r127, [%r37+48];
	ld.shared.u32 	%r128, [%r38+52];
	ld.shared.u32 	%r129, [%r39+56];
	ld.shared.u32 	%r130, [%r40+60];
	ld.shared.u32 	%r131, [%r41+64];
	ld.shared.u32 	%r132, [%r42+68];
	ld.shared.u32 	%r133, [%r43+72];
	ld.shared.u32 	%r134, [%r44+76];
	ld.shared.u32 	%r135, [%r45+80];
	ld.shared.u32 	%r136, [%r46+84];
	ld.shared.u32 	%r137, [%r47+88];
	ld.shared.u32 	%r138, [%r48+92];
	ld.shared.u32 	%r139, [%r49+96];
	ld.shared.u32 	%r140, [%r50+100];
	ld.shared.u32 	%r141, [%r51+104];
	ld.shared.u32 	%r142, [%r52+108];
	ld.shared.u32 	%r143, [%r53+112];
	ld.shared.u32 	%r144, [%r54+116];
	ld.shared.u32 	%r145, [%r55+120];
	ld.shared.u32 	%r146, [%r56+124];
$L__BB153_19:
	mad.lo.s32 	%r287, %r388, 132, %r17;
	ld.shared.u32 	%r288, [%r287];
	shfl.sync.idx.b32	%r289|%p44, %r288, %r2, 31, -1;
	mul.lo.s32 	%r290, %r289, %r115;
	shfl.sync.idx.b32	%r291|%p45, %r288, %r57, 31, -1;
	mad.lo.s32 	%r292, %r291, %r116, %r290;
	shfl.sync.idx.b32	%r293|%p46, %r288, %r58, 31, -1;
	mad.lo.s32 	%r294, %r293, %r117, %r292;
	shfl.sync.idx.b32	%r295|%p47, %r288, %r59, 31, -1;
	mad.lo.s32 	%r296, %r295, %r118, %r294;
	shfl.sync.idx.b32	%r297|%p48, %r288, %r60, 31, -1;
	mad.lo.s32 	%r298, %r297, %r119, %r296;
	shfl.sync.idx.b32	%r299|%p49, %r288, %r61, 31, -1;
	mad.lo.s32 	%r300, %r299, %r120, %r298;
	shfl.sync.idx.b32	%r301|%p50, %r288, %r62, 31, -1;
	mad.lo.s32 	%r302, %r301, %r121, %r300;
	shfl.sync.idx.b32	%r303|%p51, %r288, %r63, 31, -1;
	mad.lo.s32 	%r304, %r303, %r122, %r302;
	shfl.sync.idx.b32	%r305|%p52, %r288, %r64, 31, -1;
	mad.lo.s32 	%r306, %r305, %r123, %r304;
	shfl.sync.idx.b32	%r307|%p53, %r288, %r65, 31, -1;
	mad.lo.s32 	%r308, %r307, %r124, %r306;
	shfl.sync.idx.b32	%r309|%p54, %r288, %r66, 31, -1;
	mad.lo.s32 	%r310, %r309, %r125, %r308;
	shfl.sync.idx.b32	%r311|%p55, %r288, %r67, 31, -1;
	mad.lo.s32 	%r312, %r311, %r126, %r310;
	shfl.sync.idx.b32	%r313|%p56, %r288, %r68, 31, -1;
	mad.lo.s32 	%r314, %r313, %r127, %r312;
	shfl.sync.idx.b32	%r315|%p57, %r288, %r69, 31, -1;
	mad.lo.s32 	%r316, %r315, %r128, %r314;
	shfl.sync.idx.b32	%r317|%p58, %r288, %r70, 31, -1;
	mad.lo.s32 	%r318, %r317, %r129, %r316;
	shfl.sync.idx.b32	%r319|%p59, %r288, %r71, 31, -1;
	mad.lo.s32 	%r320, %r319, %r130, %r318;
	shfl.sync.idx.b32	%r321|%p60, %r288, %r72, 31, -1;
	mad.lo.s32 	%r322, %r321, %r131, %r320;
	shfl.sync.idx.b32	%r323|%p61, %r288, %r73, 31, -1;
	mad.lo.s32 	%r324, %r323, %r132, %r322;
	shfl.sync.idx.b32	%r325|%p62, %r288, %r74, 31, -1;
	mad.lo.s32 	%r326, %r325, %r133, %r324;
	shfl.sync.idx.b32	%r327|%p63, %r288, %r75, 31, -1;
	mad.lo.s32 	%r328, %r327, %r134, %r326;
	shfl.sync.idx.b32	%r329|%p64, %r288, %r76, 31, -1;
	mad.lo.s32 	%r330, %r329, %r135, %r328;
	shfl.sync.idx.b32	%r331|%p65, %r288, %r77, 31, -1;
	mad.lo.s32 	%r332, %r331, %r136, %r330;
	shfl.sync.idx.b32	%r333|%p66, %r288, %r78, 31, -1;
	mad.lo.s32 	%r334, %r333, %r137, %r332;
	shfl.sync.idx.b32	%r335|%p67, %r288, %r79, 31, -1;
	mad.lo.s32 	%r336, %r335, %r138, %r334;
	shfl.sync.idx.b32	%r337|%p68, %r288, %r80, 31, -1;
	mad.lo.s32 	%r338, %r337, %r139, %r336;
	shfl.sync.idx.b32	%r339|%p69, %r288, %r81, 31, -1;
	mad.lo.s32 	%r340, %r339, %r140, %r338;
	shfl.sync.idx.b32	%r341|%p70, %r288, %r82, 31, -1;
	mad.lo.s32 	%r342, %r341, %r141, %r340;
	shfl.sync.idx.b32	%r343|%p71, %r288, %r83, 31, -1;
	mad.lo.s32 	%r344, %r343, %r142, %r342;
	shfl.sync.idx.b32	%r345|%p72, %r288, %r84, 31, -1;
	mad.lo.s32 	%r346, %r345, %r143, %r344;
	shfl.sync.idx.b32	%r347|%p73, %r288, %r85, 31, -1;
	mad.lo.s32 	%r348, %r347, %r144, %r346;
	shfl.sync.idx.b32	%r349|%p74, %r288, %r86, 31, -1;
	mad.lo.s32 	%r350, %r349, %r145, %r348;
	shfl.sync.idx.b32	%r351|%p75, %r288, %r87, 31, -1;
	mad.lo.s32 	%r352, %r351, %r146, %r350;
	shl.b32 	%r353, %r13, 2;
	shl.b32 	%r354, %r388, 6;
	or.b32  	%r355, %r354, %r353;
	mov.u32 	%r356, _ZZ9cuda_gemmIiLi128ELi8ELi1ELi512ELi32ELi32ELi1EEviiiPT_S1_S1_iiE3Csh;
	add.s32 	%r357, %r356, %r355;
	ld.shared.u32 	%r358, [%r357];
	add.s32 	%r359, %r358, %r352;
	st.shared.u32 	[%r357], %r359;
	add.s32 	%r388, %r388, %r91;
	setp.lt.u32 	%p76, %r388, 32;
	@%p76 bra 	$L__BB153_19;
	setp.eq.s16 	%p77, %rs4, 2;
	bar.sync 	0;
	mov.u32 	%r389, %r1;
	@%p77 bra 	$L__BB153_24;
	setp.eq.s16 	%p78, %rs4, 3;
	add.s32 	%r360, %r93, %r1;
	ld.shared.u32 	%r361, [%r23];
	mul.wide.s32 	%rd39, %r360, 4;
	add.s64 	%rd8, %rd3, %rd39;
	st.global.u32 	[%rd8], %r361;
	mov.u32 	%r389, %r4;
	@%p78 bra 	$L__BB153_24;
	setp.eq.s16 	%p79, %rs4, 0;
	ld.shared.u32 	%r362, [%r24];
	cvt.u64.u32 	%rd40, %r19;
	add.s64 	%rd9, %rd8, %rd40;
	st.global.u32 	[%rd9], %r362;
	mov.u32 	%r389, %r21;
	@%p79 bra 	$L__BB153_24;
	ld.shared.u32 	%r363, [%r25];
	add.s64 	%rd42, %rd9, %rd40;
	st.global.u32 	[%rd42], %r363;
	mov.u32 	%r389, %r22;
$L__BB153_24:
	add.s32 	%r364, %r93, %r389;
	shl.b32 	%r365, %r389, 2;
	add.s32 	%r367, %r356, %r365;
	ld.shared.u32 	%r368, [%r367];
	mul.wide.s32 	%rd43, %r364, 4;
	add.s64 	%rd44, %rd3, %rd43;
	st.global.u32 	[%rd44], %r368;
	add.s32 	%r369, %r367, %r19;
	ld.shared.u32 	%r370, [%r369];
	add.s64 	%rd46, %rd44, %rd45;
	st.global.u32 	[%rd46], %r370;
	add.s32 	%r371, %r369, %r19;
	ld.shared.u32 	%r372, [%r371];
	add.s64 	%rd47, %rd46, %rd45;
	st.global.u32 	[%rd47], %r372;
	add.s32 	%r373, %r371, %r19;
	ld.shared.u32 	%r374, [%r373];
	add.s64 	%rd48, %rd47, %rd45;
	st.global.u32 	[%rd48], %r374;
	add.s32 	%r389, %r19, %r389;
	setp.lt.u32 	%p80, %r389, 512;
	@%p80 bra 	$L__BB153_24;
	add.s32 	%r379, %r379, %r15;
	setp.lt.u32 	%p81, %r379, %r16;
	@%p81 bra 	$L__BB153_7;
$L__BB153_26:
	ret;

}
	// .globl	_Z9cuda_gemmIiLi128ELi8ELi1ELi512ELi64ELi64ELi0EEviiiPT_S1_S1_ii
.visible .entry _Z9cuda_gemmIiLi128ELi8ELi1ELi512ELi64ELi64ELi0EEviiiPT_S1_S1_ii(
	.param .u32 _Z9cuda_gemmIiLi128ELi8ELi1ELi512ELi64ELi64ELi0EEviiiPT_S1_S1_ii_param_0,
	.param .u32 _Z9cuda_gemmIiLi128ELi8ELi1ELi512ELi64ELi64ELi0EEviiiPT_S1_S1_ii_param_1,
	.param .u32 _Z9cuda_gemmIiLi128ELi8ELi1ELi512ELi64ELi64ELi0EEviiiPT_S1_S1_ii_param_2,
	.param .u64 .ptr .align 1 _Z9cuda_gemmIiLi128ELi8ELi1ELi512ELi64ELi64ELi0EEviiiPT_S1_S1_ii_param_3,
	.param .u64 .ptr .align 1 _Z9cuda_gemmIiLi128ELi8ELi1ELi512ELi64ELi64ELi0EEviiiPT_S1_S1_ii_param_4,
	.param .u64 .ptr .align 1 _Z9cuda_gemmIiLi128ELi8ELi1ELi512ELi64ELi64ELi0EEviiiPT_S1_S1_ii_param_5,
	.param .u32 _Z9cuda_gemmIiLi128ELi8ELi1ELi512ELi64ELi64ELi0EEviiiPT_S1_S1_ii_param_6,
	.param .u32 _Z9cuda_gemmIiLi128ELi8ELi1ELi512ELi64ELi64ELi0EEviiiPT_S1_S1_ii_param_7
)
.maxntid 128
{
	.reg .pred 	%p<287>;
	.reg .b16 	%rs<6>;
	.reg .b32 	%r<1613>;
	.reg .b64 	%rd<37>;
	// demoted variable
	.shared .align 128 .b8 _ZZ9cuda_gemmIiLi128ELi8ELi1ELi512ELi64ELi64ELi0EEviiiPT_S1_S1_iiE11kron_fac_sh[16640];
	// demoted variable
	.shared .align 128 .b8 _ZZ9cuda_gemmIiLi128ELi8ELi1ELi512ELi64ELi64ELi0EEviiiPT_S1_S1_iiE3Ash[2048];
	// demoted variable
	.shared .align 128 .b8 _ZZ9cuda_gemmIiLi128ELi8ELi1ELi512ELi64ELi64ELi0EEviiiPT_S1_S1_iiE3Csh[2048];
	ld.param.u64 	%rd5, [_Z9cuda_gemmIiLi128ELi8ELi1ELi512ELi64ELi64ELi0EEviiiPT_S1_S1_ii_param_3];
	ld.param.u64 	%rd4, [_Z9cuda_gemmIiLi128ELi8ELi1ELi512ELi64ELi64ELi0EEviiiPT_S1_S1_ii_param_4];
	ld.param.u64 	%rd6, [_Z9cuda_gemmIiLi128ELi8ELi1ELi512ELi64ELi64ELi0EEviiiPT_S1_S1_ii_param_5];
	ld.param.u32 	%r656, [_Z9cuda_gemmIiLi128ELi8ELi1ELi512ELi64ELi64ELi0EEviiiPT_S1_S1_ii_param_6];
	ld.param.u32 	%r657, [_Z9cuda_gemmIiLi128ELi8ELi1ELi512ELi64ELi64ELi0EEviiiPT_S1_S1_ii_param_7];
	cvta.to.global.u64 	%rd1, %rd5;
	cvta.to.global.u64 	%rd2, %rd6;
	mov.u32 	%r1, %tid.x;
	mul.lo.s32 	%r2, %r657, %r656;
	setp.ge.u32 	%p3, %r1, %r2;
	@%p3 bra 	$L__BB154_3;
	mov.u32 	%r3, %ntid.x;
	cvta.to.global.u64 	%rd3, %rd4;
	mov.u32 	%r660, _ZZ9cuda_gemmIiLi128ELi8ELi1ELi512ELi64ELi64ELi0EEviiiPT_S1_S1_iiE11kron_fac_sh;
	mov.u32 	%r1274, %r1;
$L__BB154_2:
	mul.wide.u32 	%rd7, %r1274, 4;
	add.s64 	%rd8, %rd3, %rd7;
	ld.global.u32 	%r658, [%rd8];
	rem.u32 	%r659, %r1274, %r656;
	mad.lo.s32 	%r661, %r659, 260, %r660;
	div.u32 	%r662, %r1274, %r657;
	shl.b32 	%r663, %r662, 2;
	add.s32 	%r664, %r661, %r663;
	st.shared.u32 	[%r664], %r658;
	add.s32 	%r1274, %r1274, %r3;
	setp.lt.u32 	%p4, %r1274, %r2;
	@%p4 bra 	$L__BB154_2;
$L__BB154_3:
	div.s32 	%r6, 512, %r657;
	min.s32 	%r7, %r6, 128;
	div.u32 	%r9, %r1, %r7;
	mul.lo.s32 	%r665, %r9, %r7;
	sub.s32 	%r8, %r1, %r665;
	mov.u32 	%r10, %ntid.x;
	div.u32 	%r11, %r10, %r7;
	mov.u32 	%r1307, %ctaid.y;
	mov.u32 	%r666, %nctaid.y;
	shl.b32 	%r667, %r666, 3;
	setp.ge.u32 	%p5, %r1307, %r667;
	@%p5 bra 	$L__BB154_294;
	mov.u32 	%r669, %ctaid.x;
	shl.b32 	%r13, %r669, 9;
	min.s32 	%r14, %r657, 32;
	shl.b32 	%r670, %r657, 8;
	sub.s32 	%r15, 8223, %r670;
	add.s32 	%r16, %r1, %r10;
	cvt.u16.u32 	%rs2, %r16;
	xor.b16  	%rs3, %rs2, 511;
	cvt.u16.u32 	%rs4, %r10;
	div.u16 	%rs5, %rs3, %rs4;
	and.b16  	%rs1, %rs5, 3;
	shl.b32 	%r17, %r10, 2;
	add.s32 	%r18, %r16, %r10;
	shr.s32 	%r671, %r657, 31;
	and.b32  	%r19, %r671, %r14;
$L__BB154_5:
	ld.param.u32 	%r1272, [_Z9cuda_gemmIiLi128ELi8ELi1ELi512ELi64ELi64ELi0EEviiiPT_S1_S1_ii_param_2];
	add.s32 	%r53, %r18, %r10;
	setp.eq.s16 	%p6, %rs1, 2;
	mul.lo.s32 	%r54, %r1307, %r1272;
	mov.u32 	%r1308, %r1;
	@%p6 bra 	$L__BB154_9;
	setp.eq.s16 	%p7, %rs1, 3;
	add.s32 	%r672, %r54, %r13;
	add.s32 	%r55, %r672, %r1;
	mul.wide.u32 	%rd9, %r55, 4;
	add.s64 	%rd10, %rd1, %rd9;
	ld.global.u32 	%r673, [%rd10];
	shl.b32 	%r674, %r1, 2;
	mov.u32 	%r675, _ZZ9cuda_gemmIiLi128ELi8ELi1ELi512ELi64ELi64ELi0EEviiiPT_S1_S1_iiE3Ash;
	add.s32 	%r676, %r675, %r674;
	st.shared.u32 	[%r676], %r673;
	mov.u32 	%r1308, %r16;
	@%p7 bra 	$L__BB154_9;
	setp.eq.s16 	%p8, %rs1, 0;
	add.s32 	%r56, %r55, %r10;
	mul.wide.u32 	%rd11, %r56, 4;
	add.s64 	%rd12, %rd1, %rd11;
	ld.global.u32 	%r677, [%rd12];
	add.s32 	%r57, %r676, %r17;
	st.shared.u32 	[%r57], %r677;
	mov.u32 	%r1308, %r18;
	@%p8 bra 	$L__BB154_9;
	add.s32 	%r681, %r56, %r10;
	mul.wide.u32 	%rd13, %r681, 4;
	add.s64 	%rd14, %rd1, %rd13;
	ld.global.u32 	%r682, [%rd14];
	add.s32 	%r683, %r57, %r17;
	st.shared.u32 	[%r683], %r682;
	mov.u32 	%r1308, %r53;
$L__BB154_9:
	shl.b32 	%r684, %r1308, 2;
	mov.u32 	%r685, _ZZ9cuda_gemmIiLi128ELi8ELi1ELi512ELi64ELi64ELi0EEviiiPT_S1_S1_iiE3Ash;
	add.s32 	%r1313, %r685, %r684;
	add.s32 	%r686, %r13, %r1308;
	add.s32 	%r1309, %r686, %r54;
	add.s32 	%r1312, %r1309, %r10;
	shl.b32 	%r687, %r10, 1;
	add.s32 	%r1311, %r1309, %r687;
	mad.lo.s32 	%r1310, %r10, 3, %r1309;
$L__BB154_10:
	mul.wide.u32 	%rd15, %r1309, 4;
	add.s64 	%rd16, %rd1, %rd15;
	ld.global.u32 	%r688, [%rd16];
	st.shared.u32 	[%r1313], %r688;
	mul.wide.u32 	%rd17, %r1312, 4;
	add.s64 	%rd18, %rd1, %rd17;
	ld.global.u32 	%r689, [%rd18];
	add.s32 	%r690, %r1313, %r17;
	st.shared.u32 	[%r690], %r689;
	mul.wide.u32 	%rd19, %r1311, 4;
	add.s64 	%rd20, %rd1, %rd19;
	ld.global.u32 	%r691, [%rd20];
	shl.b32 	%r692, %r10, 3;
	add.s32 	%r693, %r1313, %r692;
	st.shared.u32 	[%r693], %r691;
	mul.wide.u32 	%rd21, %r1310, 4;
	add.s64 	%rd22, %rd1, %rd21;
	ld.global.u32 	%r694, [%rd22];
	mad.lo.s32 	%r695, %r10, 12, %r1313;
	st.shared.u32 	[%r695], %r694;
	add.s32 	%r1308, %r1308, %r17;
	shl.b32 	%r696, %r10, 4;
	add.s32 	%r1313, %r1313, %r696;
	add.s32 	%r1312, %r1312, %r17;
	add.s32 	%r1311, %r1311, %r17;
	add.s32 	%r1310, %r1310, %r17;
	add.s32 	%r1309, %r1309, %r17;
	setp.lt.u32 	%p9, %r1308, 512;
	@%p9 bra 	$L__BB154_10;
	setp.eq.s16 	%p10, %rs1, 2;
	bar.sync 	0;
	mov.u32 	%r1315, %r1;
	@%p10 bra 	$L__BB154_15;
	setp.eq.s16 	%p11, %rs1, 3;
	shl.b32 	%r697, %r1, 2;
	mov.u32 	%r698, _ZZ9cuda_gemmIiLi128ELi8ELi1ELi512ELi64ELi64ELi0EEviiiPT_S1_S1_iiE3Csh;
	add.s32 	%r76, %r698, %r697;
	mov.b32 	%r699, 0;
	st.shared.u32 	[%r76], %r699;
	mov.u32 	%r1315, %r16;
	@%p11 bra 	$L__BB154_15;
	setp.eq.s16 	%p12, %rs1, 0;
	add.s32 	%r77, %r76, %r17;
	mov.b32 	%r700, 0;
	st.shared.u32 	[%r77], %r700;
	mov.u32 	%r1315, %r18;
	@%p12 bra 	$L__BB154_15;
	add.s32 	%r701, %r77, %r17;
	mov.b32 	%r702, 0;
	st.shared.u32 	[%r701], %r702;
	mov.u32 	%r1315, %r53;
$L__BB154_15:
	shl.b32 	%r703, %r1315, 2;
	mov.u32 	%r704, _ZZ9cuda_gemmIiLi128ELi8ELi1ELi512ELi64ELi64ELi0EEviiiPT_S1_S1_iiE3Csh;
	add.s32 	%r705, %r704, %r703;
	mov.b32 	%r706, 0;
	st.shared.u32 	[%r705], %r706;
	add.s32 	%r707, %r705, %r17;
	st.shared.u32 	[%r707], %r706;
	add.s32 	%r708, %r707, %r17;
	st.shared.u32 	[%r708], %r706;
	add.s32 	%r709, %r708, %r17;
	st.shared.u32 	[%r709], %r706;
	add.s32 	%r1315, %r17, %r1315;
	setp.lt.u32 	%p13, %r1315, 512;
	@%p13 bra 	$L__BB154_15;
	setp.lt.s32 	%p14, %r6, 1;
	@%p14 bra 	$L__BB154_288;
	setp.lt.s32 	%p15, %r657, 33;
	and.b32  	%r710, %r1, 31;
	rem.s32 	%r79, %r710, %r14;
	@%p15 bra 	$L__BB154_84;
	add.s32 	%r712, %r79, 1;
	setp.lt.s32 	%p16, %r712, %r14;
	selp.b32 	%r80, 0, %r14, %p16;
	add.s32 	%r713, %r79, 2;
	setp.lt.s32 	%p17, %r713, %r14;
	selp.b32 	%r81, 0, %r14, %p17;
	add.s32 	%r714, %r79, 3;
	setp.lt.s32 	%p18, %r714, %r14;
	selp.b32 	%r82, 0, %r14, %p18;
	add.s32 	%r715, %r79, 4;
	setp.lt.s32 	%p19, %r715, %r14;
	selp.b32 	%r83, 0, %r14, %p19;
	add.s32 	%r716, %r79, 5;
	setp.lt.s32 	%p20, %r716, %r14;
	selp.b32 	%r84, 0, %r14, %p20;
	add.s32 	%r717, %r79, 6;
	setp.lt.s32 	%p21, %r717, %r14;
	selp.b32 	%r85, 0, %r14, %p21;
	add.s32 	%r718, %r79, 7;
	setp.lt.s32 	%p22, %r718, %r14;
	selp.b32 	%r86, 0, %r14, %p22;
	add.s32 	%r719, %r79, 8;
	setp.lt.s32 	%p23, %r719, %r14;
	selp.b32 	%r87, 0, %r14, %p23;
	add.s32 	%r720, %r79, 9;
	setp.lt.s32 	%p24, %r720, %r14;
	selp.b32 	%r88, 0, %r14, %p24;
	add.s32 	%r721, %r79, 10;
	setp.lt.s32 	%p25, %r721, %r14;
	selp.b32 	%r89, 0, %r14, %p25;
	add.s32 	%r722, %r79, 11;
	setp.lt.s32 	%p26, %r722, %r14;
	selp.b32 	%r90, 0, %r14, %p26;
	add.s32 	%r723, %r79, 12;
	setp.lt.s32 	%p27, %r723, %r14;
	selp.b32 	%r91, 0, %r14, %p27;
	add.s32 	%r724, %r79, 13;
	setp.lt.s32 	%p28, %r724, %r14;
	selp.b32 	%r92, 0, %r14, %p28;
	add.s32 	%r725, %r79, 14;
	setp.lt.s32 	%p29, %r725, %r14;
	selp.b32 	%r93, 0, %r14, %p29;
	add.s32 	%r726, %r79, 15;
	setp.lt.s32 	%p30, %r726, %r14;
	selp.b32 	%r94, 0, %r14, %p30;
	add.s32 	%r727, %r79, 16;
	setp.lt.s32 	%p31, %r727, %r14;
	selp.b32 	%r95, 0, %r14, %p31;
	add.s32 	%r728, %r79, 17;
	setp.lt.s32 	%p32, %r728, %r14;
	selp.b32 	%r96, 0, %r14, %p32;
	add.s32 	%r729, %r79, 18;
	setp.lt.s32 	%p33, %r729, %r14;
	selp.b32 	%r97, 0, %r14, %p33;
	add.s32 	%r730, %r79, 19;
	setp.lt.s32 	%p34, %r730, %r14;
	selp.b32 	%r98, 0, %r14, %p34;
	add.s32 	%r731, %r79, 20;
	setp.lt.s32 	%p35, %r731, %r14;
	selp.b32 	%r99, 0, %r14, %p35;
	add.s32 	%r732, %r79, 21;
	setp.lt.s32 	%p36, %r732, %r14;
	selp.b32 	%r100, 0, %r14, %p36;
	add.s32 	%r733, %r79, 22;
	setp.lt.s32 	%p37, %r733, %r14;
	selp.b32 	%r101, 0, %r14, %p37;
	add.s32 	%r734, %r79, 23;
	setp.lt.s32 	%p38, %r734, %r14;
	selp.b32 	%r102, 0, %r14, %p38;
	add.s32 	%r735, %r79, 24;
	setp.lt.s32 	%p39, %r735, %r14;
	selp.b32 	%r103, 0, %r14, %p39;
	add.s32 	%r736, %r79, 25;
	setp.lt.s32 	%p40, %r736, %r14;
	selp.b32 	%r104, 0, %r14, %p40;
	add.s32 	%r737, %r79, 26;
	setp.lt.s32 	%p41, %r737, %r14;
	selp.b32 	%r105, 0, %r14, %p41;
	add.s32 	%r738, %r79, 27;
	setp.lt.s32 	%p42, %r738, %r14;
	selp.b32 	%r106, 0, %r14, %p42;
	add.s32 	%r739, %r79, 28;
	setp.lt.s32 	%p43, %r739, %r14;
	selp.b32 	%r107, 0, %r14, %p43;
	add.s32 	%r740, %r79, 29;
	setp.lt.s32 	%p44, %r740, %r14;
	selp.b32 	%r108, 0, %r14, %p44;
	add.s32 	%r741, %r79, 30;
	setp.lt.s32 	%p45, %r741, %r14;
	selp.b32 	%r109, 0, %r14, %p45;
	add.s32 	%r742, %r79, 31;
	setp.lt.s32 	%p46, %r742, %r14;
	selp.b32 	%r110, 0, %r14, %p46;
	mov.b32 	%r1480, 0;
$L__BB154_19:
	add.s32 	%r412, %r1480, %r8;
	mad.lo.s32 	%r413, %r412, %r657, %r79;
	mov.b32 	%r1513, 0;
	mov.pred 	%p286, -1;
$L__BB154_20:
	mov.pred 	%p2, %p286;
	sub.s32 	%r447, %r657, %r1513;
	add.s32 	%r448, %r1513, %r413;
	setp.gt.s32 	%p48, %r447, 0;
	@%p48 bra 	$L__BB154_21;
	bra.uni 	$L__BB154_22;
$L__BB154_21:
	shl.b32 	%r744, %r448, 2;
	mov.u32 	%r745, _ZZ9cuda_gemmIiLi128ELi8ELi1ELi512ELi64ELi64ELi0EEviiiPT_S1_S1_iiE3Ash;
	add.s32 	%r746, %r745, %r744;
	ld.shared.u32 	%r1382, [%r746];
$L__BB154_22:
	setp.lt.s32 	%p49, %r447, 2;
	@%p49 bra 	$L__BB154_24;
	sub.s32 	%r747, %r448, %r80;
	shl.b32 	%r748, %r747, 2;
	mov.u32 	%r749, _ZZ9cuda_gemmIiLi128ELi8ELi1ELi512ELi64ELi64ELi0EEviiiPT_S1_S1_iiE3Ash;
	add.s32 	%r750, %r749, %r748;
	ld.shared.u32 	%r1383, [%r750+4];
$L__BB154_24:
	setp.lt.s32 	%p50, %r447, 3;
	@%p50 bra 	$L__BB154_26;
	sub.s32 	%r751, %r448, %r81;
	shl.b32 	%r752, %r751, 2;
	mov.u32 	%r753, _ZZ9cuda_gemmIiLi128ELi8ELi1ELi512ELi64ELi64ELi0EEviiiPT_S1_S1_iiE3Ash;
	add.s32 	%r754, %r753, %r752;
	ld.shared.u32 	%r1384, [%r754+8];
$L__BB154_26:
	setp.lt.s32 	%p51, %r447, 4;
	@%p51 bra 	$L__BB154_28;
	sub.s32 	%r755, %r448, %r82;
	shl.b32 	%r756, %r755, 2;
	mov.u32 	%r757, _ZZ9cuda_gemmIiLi128ELi8ELi1ELi512ELi64ELi64ELi0EEviiiPT_S1_S1_iiE3Ash;
	add.s32 	%r758, %r757, %r756;
	ld.shared.u32 	%r1385, [%r758+12];
$L__BB154_28:
	setp.lt.s32 	%p52, %r447, 5;
	@%p52 bra 	$L__BB154_30;
	sub.s32 	%r759, %r448, %r83;
	shl.b32 	%r760, %r759, 2;
	mov.u32 	%r761, _ZZ9cuda_gemmIiLi128ELi8ELi1ELi512ELi64ELi64ELi0EEviiiPT_S1_S1_iiE3Ash;
	add.s32 	%r762, %r761, %r760;
	ld.shared.u32 	%r1386, [%r762+16];
$L__BB154_30:
	setp.lt.s32 	%p53, %r447, 6;
	@%p53 bra 	$L__BB154_32;
	sub.s32 	%r763, %r448, %r84;
	shl.b32 	%r764, %r763, 2;
	mov.u32 	%r765, _ZZ9cuda_gemmIiLi128ELi8ELi1ELi512ELi64ELi64ELi0EEviiiPT_S1_S1_iiE3Ash;
	add.s32 	%r766, %r765, %r764;
	ld.shared.u32 	%r1387, [%r766+20];
$L__BB154_32:
	setp.lt.s32 	%p54, %r447, 7;
	@%p54 bra 	$L__BB154_34;
	sub.s32 	%r767, %r448, %r85;
	shl.b32 	%r768, %r767, 2;
	mov.u32 	%r769, _ZZ9cuda_gemmIiLi128ELi8ELi1ELi512ELi64ELi64ELi0EEviiiPT_S1_S1_iiE3Ash;
	add.s32 	%r770, %r769, %r768;
	ld.shared.u32 	%r1388, [%r770+24];
$L__BB154_34:
	setp.lt.s32 	%p55, %r447, 8;
	@%p55 bra 	$L__BB154_36;
	sub.s32 	%r771, %r448, %r86;
	shl.b32 	%r772, %r771, 2;
	mov.u32 	%r773, _ZZ9cuda_gemmIiLi128ELi8ELi1ELi512ELi64ELi64ELi0EEviiiPT_S1_S1_iiE3Ash;
	add.s32 	%r774, %r773, %r772;
	ld.shared.u32 	%r1389, [%r774+28];
$L__BB154_36:
	setp.lt.s32 	%p56, %r447, 9;
	@%p56 bra 	$L__BB154_38;
	sub.s32 	%r775, %r448, %r87;
	shl.b32 	%r776, %r775, 2;
	mov.u32 	%r777, _ZZ9cuda_gemmIiLi128ELi8ELi1ELi512ELi64ELi64ELi0EEviiiPT_S1_S1_iiE3Ash;
	add.s32 	%r778, %r777, %r776;
	ld.shared.u32 	%r1390, [%r778+32];
$L__BB154_38:
	setp.lt.s32 	%p57, %r447, 10;
	@%p57 bra 	$L__BB154_40;
	sub.s32 	%r779, %r448, %r88;
	shl.b32 	%r780, %r779, 2;
	mov.u32 	%r781, _ZZ9cuda_gemmIiLi128ELi8ELi1ELi512ELi64ELi64ELi0EEviiiPT_S1_S1_iiE3Ash;
	add.s32 	%r782, %r781, %r780;
	ld.shared.u32 	%r1391, [%r782+36];
$L__BB154_40:
	setp.lt.s32 	%p58, %r447, 11;
	@%p58 bra 	$L__BB154_42;
	sub.s32 	%r783, %r448, %r89;
	shl.b32 	%r784, %r783, 2;
	mov.u32 	%r785, _ZZ9cuda_gemmIiLi128ELi8ELi1ELi512ELi64ELi64ELi0EEviiiPT_S1_S1_iiE3Ash;
	add.s32 	%r786, %r785, %r784;
	ld.shared.u32 	%r1392, [%r786+40];
$L__BB154_42:
	setp.lt.s32 	%p59, %r447, 12;
	@%p59 bra 	$L__BB154_44;
	sub.s32 	%r787, %r448, %r90;
	shl.b32 	%r788, %r787, 2;
	mov.u32 	%r789, _ZZ9cuda_gemmIiLi128ELi8ELi1ELi512ELi64ELi64ELi0EEviiiPT_S1_S1_iiE3Ash;
	add.s32 	%r790, %r789, %r788;
	ld.shared.u32 	%r1393, [%r790+44];
$L__BB154_44:
	setp.lt.s32 	%p60, %r447, 13;
	@%p60 bra 	$L__BB154_46;
	sub.s32 	%r791, %r448, %r91;
	shl.b32 	%r792, %r791, 2;
	mov.u32 	%r793, _ZZ9cuda_gemmIiLi128ELi8ELi1ELi512ELi64ELi64ELi0EEviiiPT_S1_S1_iiE3Ash;
	add.s32 	%r794, %r793, %r792;
	ld.shared.u32 	%r1394, [%r794+48];
$L__BB154_46:
	setp.lt.s32 	%p61, %r447, 14;
	@%p61 bra 	$L__BB154_48;
	sub.s32 	%r795, %r448, %r92;
	shl.b32 	%r796, %r795, 2;
	mov.u32 	%r797, _ZZ9cuda_gemmIiLi128ELi8ELi1ELi512ELi64ELi64ELi0EEviiiPT_S1_S1_iiE3Ash;
	add.s32 	%r798, %r797, %r796;
	ld.shared.u32 	%r1395, [%r798+52];
$L__BB154_48:
	setp.lt.s32 	%p62, %r447, 15;
	@%p62 bra 	$L__BB154_50;
	sub.s32 	%r799, %r448, %r93;
	shl.b32 	%r800, %r799, 2;
	mov.u32 	%r801, _ZZ9cuda_gemmIiLi128ELi8ELi1ELi512ELi64ELi64ELi0EEviiiPT_S1_S1_iiE3Ash;
	add.s32 	%r802, %r801, %r800;
	ld.shared.u32 	%r1396, [%r802+56];
$L__BB154_50:
	setp.lt.s32 	%p63, %r447, 16;
	@%p63 bra 	$L__BB154_52;
	sub.s32 	%r803, %r448, %r94;
	shl.b32 	%r804, %r803, 2;
	mov.u32 	%r805, _ZZ9cuda_gemmIiLi128ELi8ELi1ELi512ELi64ELi64ELi0EEviiiPT_S1_S1_iiE3Ash;
	add.s32 	%r806, %r805, %r804;
	ld.shared.u32 	%r1397, [%r806+60];
$L__BB154_52:
	setp.lt.s32 	%p64, %r447, 17;
	@%p64 bra 	$L__BB154_54;
	sub.s32 	%r807, %r448, %r95;
	shl.b32 	%r808, %r807, 2;
	mov.u32 	%r809, _ZZ9cuda_gemmIiLi128ELi8ELi1ELi512ELi64ELi64ELi0EEviiiPT_S1_S1_iiE3Ash;
	add.s32 	%r810, %r809, %r808;
	ld.shared.u32 	%r1398, [%r810+64];
$L__BB154_54:
	setp.lt.s32 	%p65, %r447, 18;
	@%p65 bra 	$L__BB154_56;
	sub.s32 	%r811, %r448, %r96;
	shl.b32 	%r812, %r811, 2;
	mov.u32 	%r813, _ZZ9cuda_gemmIiLi128ELi8ELi1ELi512ELi64ELi64ELi0EEviiiPT_S1_S1_iiE3Ash;
	add.s32 	%r814, %r813, %r812;
	ld.shared.u32 	%r1399, [%r814+68];
$L__BB154_56:
	setp.lt.s32 	%p66, %r447, 19;
	@%p66 bra 	$L__BB154_58;
	sub.s32 	%r815, %r448, %r97;
	shl.b32 	%r816, %r815, 2;
	mov.u32 	%r817, _ZZ9cuda_gemmIiLi128ELi8ELi1ELi512ELi64ELi64ELi0EEviiiPT_S1_S1_iiE3Ash;
	add.s32 	%r818, %r817, %r816;
	ld.shared.u32 	%r1400, [%r818+72];
$L__BB154_58:
	setp.lt.s32 	%p67, %r447, 20;
	@%p67 bra 	$L__BB154_60;
	sub.s32 	%r819, %r448, %r98;
	shl.b32 	%r820, %r819, 2;
	mov.u32 	%r821, _ZZ9cuda_gemmIiLi128ELi8ELi1ELi512ELi64ELi64ELi0EEviiiPT_S1_S1_iiE3Ash;
	add.s32 	%r822, %r821, %r820;
	ld.shared.u32 	%r1401, [%r822+76];
$L__BB154_60:
	setp.lt.s32 	%p68, %r447, 21;
	@%p68 bra 	$L__BB154_62;
	sub.s32 	%r823, %r448, %r99;
	shl.b32 	%r824, %r823, 2;
	mov.u32 	%r825, _ZZ9cuda_gemmIiLi128ELi8ELi1ELi512ELi64ELi64ELi0EEviiiPT_S1_S1_iiE3Ash;
	add.s32 	%r826, %r825, %r824;
	ld.shared.u32 	%r1402, [%r826+80];
$L__BB154_62:
	setp.lt.s32 	%p69, %r447, 22;
	@%p69 bra 	$L__BB154_64;
	sub.s32 	%r827, %r448, %r100;
	shl.b32 	%r828, %r827, 2;
	mov.u32 	%r829, _ZZ9cuda_gemmIiLi128ELi8ELi1ELi512ELi64ELi64ELi0EEviiiPT_S1_S1_iiE3Ash;
	add.s32 	%r830, %r829, %r828;
	ld.shared.u32 	%r1403, [%r830+84];
$L__BB154_64:
	setp.lt.s32 	%p70, %r447, 23;
	@%p70 bra 	$L__BB154_66;
	sub.s32 	%r831, %r448, %r101;
	shl.b32 	%r832, %r831, 2;
	mov.u32 	%r833, _ZZ9cuda_gemmIiLi128ELi8ELi1ELi512ELi64ELi64ELi0EEviiiPT_S1_S1_iiE3Ash;
	add.s32 	%r834, %r833, %r832;
	ld.shared.u32 	%r1404, [%r834+88];
$L__BB154_66:
	setp.lt.s32 	%p71, %r447, 24;
	@%p71 bra 	$L__BB154_68;
	sub.s32 	%r835, %r448, %r102;
	shl.b32 	%r836, %r835, 2;
	mov.u32 	%r837, _ZZ9cuda_gemmIiLi128ELi8ELi1ELi512ELi64ELi64ELi0EEviiiPT_S1_S1_iiE3Ash;
	add.s32 	%r838, %r837, %r836;
	ld.shared.u32 	%r1405, [%r838+92];
$L__BB154_68:
	setp.lt.s32 	%p72, %r447, 25;
	@%p72 bra 	$L__BB154_70;
	sub.s32 	%r839, %r448, %r103;
	shl.b32 	%r840, %r839, 2;
	mov.u32 	%r841, _ZZ9cuda_gemmIiLi128ELi8ELi1ELi512ELi64ELi64ELi0EEviiiPT_S1_S1_iiE3Ash;
	add.s32 	%r842, %r841, %r840;
	ld.shared.u32 	%r1406, [%r842+96];
$L__BB154_70:
	setp.lt.s32 	%p73, %r447, 26;
	@%p73 bra 	$L__BB154_72;
	sub.s32 	%r843, %r448, %r104;
	shl.b32 	%r844, %r843, 2;
	mov.u32 	%r845, _ZZ9cuda_gemmIiLi128ELi8ELi1ELi512ELi64ELi64ELi0EEviiiPT_S1_S1_iiE3Ash;
	add.s32 	%r846, %r845, %r844;
	ld.shared.u32 	%r1407, [%r846+100];
$L__BB154_72:
	setp.lt.s32 	%p74, %r447, 27;
	@%p74 bra 	$L__BB154_74;
	sub.s32 	%r847, %r448, %r105;
	shl.b32 	%r848, %r847, 2;
	mov.u32 	%r849, _ZZ9cuda_gemmIiLi128ELi8ELi1ELi512ELi64ELi64ELi0EEviiiPT_S1_S1_iiE3Ash;
	add.s32 	%r850, %r849, %r848;
	ld.shared.u32 	%r1408, [%r850+104];
$L__BB154_74:
	setp.lt.s32 	%p75, %r447, 28;
	@%p75 bra 	$L__BB154_76;
	sub.s32 	%r851, %r448, %r106;
	shl.b32 	%r852, %r851, 2;
	mov.u32 	%r853, _ZZ9cuda_gemmIiLi128ELi8ELi1ELi512ELi64ELi64ELi0EEviiiPT_S1_S1_iiE3Ash;
	add.s32 	%r854, %r853, %r852;
	ld.shared.u32 	%r1409, [%r854+108];
$L__BB154_76:
	setp.lt.s32 	%p76, %r447, 29;
	@%p76 bra 	$L__BB154_78;
	sub.s32 	%r855, %r448, %r107;
	shl.b32 	%r856, %r855, 2;
	mov.u32 	%r857, _ZZ9cuda_gemmIiLi128ELi8ELi1ELi512ELi64ELi64ELi0EEviiiPT_S1_S1_iiE3Ash;
	add.s32 	%r858, %r857, %r856;
	ld.shared.u32 	%r1410, [%r858+112];
$L__BB154_78:
	setp.lt.s32 	%p77, %r447, 30;
	@%p77 bra 	$L__BB154_80;
	sub.s32 	%r859, %r448, %r108;
	shl.b32 	%r860, %r859, 2;
	mov.u32 	%r861, _ZZ9cuda_gemmIiLi128ELi8ELi1ELi512ELi64ELi64ELi0EEviiiPT_S1_S1_iiE3Ash;
	add.s32 	%r862, %r861, %r860;
	ld.shared.u32 	%r1411, [%r862+116];
$L__BB154_80:
	setp.lt.s32 	%p78, %r447, 31;
	@%p78 bra 	$L__BB154_82;
	sub.s32 	%r863, %r448, %r109;
	shl.b32 	%r864, %r863, 2;
	mov.u32 	%r865, _ZZ9cuda_gemmIiLi128ELi8ELi1ELi512ELi64ELi64ELi0EEviiiPT_S1_S1_iiE3Ash;
	add.s32 	%r866, %r865, %r864;
	ld.shared.u32 	%r1412, [%r866+120];
$L__BB154_82:
	setp.lt.s32 	%p79, %r447, 32;
	@%p79 bra 	$L__BB154_219;
	sub.s32 	%r867, %r448, %r110;
	shl.b32 	%r868, %r867, 2;
	mov.u32 	%r869, _ZZ9cuda_gemmIiLi128ELi8ELi1ELi512ELi64ELi64ELi0EEviiiPT_S1_S1_iiE3Ash;
	add.s32 	%r870, %r869, %r868;
	ld.shared.u32 	%r1413, [%r870+124];
	bra.uni 	$L__BB154_219;
$L__BB154_84:
	add.s32 	%r977, %r79, 1;
	setp.lt.s32 	%p116, %r977, %r14;
	selp.b32 	%r111, 0, %r14, %p116;
	add.s32 	%r978, %r79, 2;
	setp.lt.s32 	%p117, %r978, %r14;
	selp.b32 	%r112, 0, %r14, %p117;
	add.s32 	%r979, %r79, 3;
	setp.lt.s32 	%p118, %r979, %r14;
	selp.b32 	%r113, 0, %r14, %p118;
	add.s32 	%r980, %r79, 4;
	setp.lt.s32 	%p119, %r980, %r14;
	selp.b32 	%r114, 0, %r14, %p119;
	add.s32 	%r981, %r79, 5;
	setp.lt.s32 	%p120, %r981, %r14;
	selp.b32 	%r115, 0, %r14, %p120;
	add.s32 	%r982, %r79, 6;
	setp.lt.s32 	%p121, %r982, %r14;
	selp.b32 	%r116, 0, %r14, %p121;
	add.s32 	%r983, %r79, 7;
	setp.lt.s32 	%p122, %r983, %r14;
	selp.b32 	%r117, 0, %r14, %p122;
	add.s32 	%r984, %r79, 8;
	setp.lt.s32 	%p123, %r984, %r14;
	selp.b32 	%r118, 0, %r14, %p123;
	add.s32 	%r985, %r79, 9;
	setp.lt.s32 	%p124, %r985, %r14;
	selp.b32 	%r119, 0, %r14, %p124;
	add.s32 	%r986, %r79, 10;
	setp.lt.s32 	%p125, %r986, %r14;
	selp.b32 	%r120, 0, %r14, %p125;
	add.s32 	%r987, %r79, 11;
	setp.lt.s32 	%p126, %r987, %r14;
	selp.b32 	%r121, 0, %r14, %p126;
	add.s32 	%r988, %r79, 12;
	setp.lt.s32 	%p127, %r988, %r14;
	selp.b32 	%r122, 0, %r14, %p127;
	add.s32 	%r989, %r79, 13;
	setp.lt.s32 	%p128, %r989, %r14;
	selp.b32 	%r123, 0, %r14, %p128;
	add.s32 	%r990, %r79, 14;
	setp.lt.s32 	%p129, %r990, %r14;
	selp.b32 	%r124, 0, %r14, %p129;
	add.s32 	%r991, %r79, 15;
	setp.lt.s32 	%p130, %r991, %r14;
	selp.b32 	%r125, 0, %r14, %p130;
	add.s32 	%r992, %r79, 16;
	setp.lt.s32 	%p131, %r992, %r14;
	selp.b32 	%r126, 0, %r14, %p131;
	add.s32 	%r993, %r79, 17;
	setp.lt.s32 	%p132, %r993, %r14;
	selp.b32 	%r127, 0, %r14, %p132;
	add.s32 	%r994, %r79, 18;
	setp.lt.s32 	%p133, %r994, %r14;
	selp.b32 	%r128, 0, %r14, %p133;
	add.s32 	%r995, %r79, 19;
	setp.lt.s32 	%p134, %r995, %r14;
	selp.b32 	%r129, 0, %r14, %p134;
	add.s32 	%r996, %r79, 20;
	setp.lt.s32 	%p135, %r996, %r14;
	selp.b32 	%r130, 0, %r14, %p135;
	add.s32 	%r997, %r79, 21;
	setp.lt.s32 	%p136, %r997, %r14;
	selp.b32 	%r131, 0, %r14, %p136;
	add.s32 	%r998, %r79, 22;
	setp.lt.s32 	%p137, %r998, %r14;
	selp.b32 	%r132, 0, %r14, %p137;
	add.s32 	%r999, %r79, 23;
	setp.lt.s32 	%p138, %r999, %r14;
	selp.b32 	%r133, 0, %r14, %p138;
	add.s32 	%r1000, %r79, 24;
	setp.lt.s32 	%p139, %r1000, %r14;
	selp.b32 	%r134, 0, %r14, %p139;
	add.s32 	%r1001, %r79, 25;
	setp.lt.s32 	%p140, %r1001, %r14;
	selp.b32 	%r135, 0, %r14, %p140;
	add.s32 	%r1002, %r79, 26;
	setp.lt.s32 	%p141, %r1002, %r14;
	selp.b32 	%r136, 0, %r14, %p141;
	add.s32 	%r1003, %r79, 27;
	setp.lt.s32 	%p142, %r1003, %r14;
	selp.b32 	%r137, 0, %r14, %p142;
	add.s32 	%r1004, %r79, 28;
	setp.lt.s32 	%p143, %r1004, %r14;
	selp.b32 	%r138, 0, %r14, %p143;
	add.s32 	%r1005, %r79, 29;
	setp.lt.s32 	%p144, %r1005, %r14;
	selp.b32 	%r139, 0, %r14, %p144;
	add.s32 	%r1006, %r79, 30;
	setp.lt.s32 	%p145, %r1006, %r14;
	selp.b32 	%r140, 0, %r14, %p145;
	add.s32 	%r1007, %r79, 31;
	setp.lt.s32 	%p146, %r1007, %r14;
	selp.b32 	%r141, 0, %r14, %p146;
	setp.lt.s32 	%p147, %r79, %r657;
	selp.b32 	%r1008, 0, %r657, %p147;
	sub.s32 	%r142, %r79, %r1008;
	setp.lt.s32 	%p148, %r977, %r657;
	selp.b32 	%r1009, 0, %r657, %p148;
	sub.s32 	%r143, %r977, %r1009;
	setp.lt.s32 	%p149, %r978, %r657;
	selp.b32 	%r1010, 0, %r657, %p149;
	sub.s32 	%r144, %r978, %r1010;
	setp.lt.s32 	%p150, %r979, %r657;
	selp.b32 	%r1011, 0, %r657, %p150;
	sub.s32 	%r145, %r979, %r1011;
	setp.lt.s32 	%p151, %r980, %r657;
	selp.b32 	%r1012, 0, %r657, %p151;
	sub.s32 	%r146, %r980, %r1012;
	setp.lt.s32 	%p152, %r981, %r657;
	selp.b32 	%r1013, 0, %r657, %p152;
	sub.s32 	%r147, %r981, %r1013;
	setp.lt.s32 	%p153, %r982, %r657;
	selp.b32 	%r1014, 0, %r657, %p153;
	sub.s32 	%r148, %r982, %r1014;
	setp.lt.s32 	%p154, %r983, %r657;
	selp.b32 	%r1015, 0, %r657, %p154;
	sub.s32 	%r149, %r983, %r1015;
	setp.lt.s32 	%p155, %r984, %r657;
	selp.b32 	%r1016, 0, %r657, %p155;
	sub.s32 	%r150, %r984, %r1016;
	setp.lt.s32 	%p156, %r985, %r657;
	selp.b32 	%r1017, 0, %r657, %p156;
	sub.s32 	%r151, %r985, %r1017;
	setp.lt.s32 	%p157, %r986, %r657;
	selp.b32 	%r1018, 0, %r657, %p157;
	sub.s32 	%r152, %r986, %r1018;
	setp.lt.s32 	%p158, %r987, %r657;
	selp.b32 	%r1019, 0, %r657, %p158;
	sub.s32 	%r153, %r987, %r1019;
	setp.lt.s32 	%p159, %r988, %r657;
	selp.b32 	%r1020, 0, %r657, %p159;
	sub.s32 	%r154, %r988, %r1020;
	setp.lt.s32 	%p160, %r989, %r657;
	selp.b32 	%r1021, 0, %r657, %p160;
	sub.s32 	%r155, %r989, %r1021;
	setp.lt.s32 	%p161, %r990, %r657;
	selp.b32 	%r1022, 0, %r657, %p161;
	sub.s32 	%r156, %r990, %r1022;
	setp.lt.s32 	%p162, %r991, %r657;
	selp.b32 	%r1023, 0, %r657, %p162;
	sub.s32 	%r157, %r991, %r1023;
	setp.lt.s32 	%p163, %r992, %r657;
	selp.b32 	%r1024, 0, %r657, %p163;
	sub.s32 	%r158, %r992, %r1024;
	setp.lt.s32 	%p164, %r993, %r657;
	selp.b32 	%r1025, 0, %r657, %p164;
	sub.s32 	%r159, %r993, %r1025;
	setp.lt.s32 	%p165, %r994, %r657;
	selp.b32 	%r1026, 0, %r657, %p165;
	sub.s32 	%r160, %r994, %r1026;
	setp.lt.s32 	%p166, %r995, %r657;
	selp.b32 	%r1027, 0, %r657, %p166;
	sub.s32 	%r161, %r995, %r1027;
	setp.lt.s32 	%p167, %r996, %r657;
	selp.b32 	%r1028, 0, %r657, %p167;
	sub.s32 	%r162, %r996, %r1028;
	setp.lt.s32 	%p168, %r997, %r657;
	selp.b32 	%r1029, 0, %r657, %p168;
	sub.s32 	%r163, %r997, %r1029;
	setp.lt.s32 	%p169, %r998, %r657;
	selp.b32 	%r1030, 0, %r657, %p169;
	sub.s32 	%r164, %r998, %r1030;
	setp.lt.s32 	%p170, %r999, %r657;
	selp.b32 	%r1031, 0, %r657, %p170;
	sub.s32 	%r165, %r999, %r1031;
	setp.lt.s32 	%p171, %r1000, %r657;
	selp.b32 	%r1032, 0, %r657, %p171;
	sub.s32 	%r166, %r1000, %r1032;
	setp.lt.s32 	%p172, %r1001, %r657;
	selp.b32 	%r1033, 0, %r657, %p172;
	sub.s32 	%r167, %r1001, %r1033;
	setp.lt.s32 	%p173, %r1002, %r657;
	selp.b32 	%r1034, 0, %r657, %p173;
	sub.s32 	%r168, %r1002, %r1034;
	setp.lt.s32 	%p174, %r1003, %r657;
	selp.b32 	%r1035, 0, %r657, %p174;
	sub.s32 	%r169, %r1003, %r1035;
	setp.lt.s32 	%p175, %r1004, %r657;
	selp.b32 	%r1036, 0, %r657, %p175;
	sub.s32 	%r170, %r1004, %r1036;
	setp.lt.s32 	%p176, %r1005, %r657;
	selp.b32 	%r1037, 0, %r657, %p176;
	sub.s32 	%r171, %r1005, %r1037;
	setp.lt.s32 	%p177, %r1006, %r657;
	selp.b32 	%r1038, 0, %r657, %p177;
	sub.s32 	%r172, %r1006, %r1038;
	setp.lt.s32 	%p178, %r1007, %r657;
	selp.b32 	%r1039, 0, %r657, %p178;
	sub.s32 	%r173, %r1007, %r1039;
	mov.b32 	%r1348, 0;
$L__BB154_85:
	add.s32 	%r207, %r1348, %r8;
	mad.lo.s32 	%r208, %r207, %r657, %r79;
	mov.b32 	%r1381, 0;
	mov.pred 	%p285, -1;
$L__BB154_86:
	mov.pred 	%p1, %p285;
	sub.s32 	%r242, %r657, %r1381;
	add.s32 	%r243, %r1381, %r208;
	setp.lt.s32 	%p180, %r242, 1;
	@%p180 bra 	$L__BB154_88;
	sub.s32 	%r1041, %r243, %r19;
	shl.b32 	%r1042, %r1041, 2;
	mov.u32 	%r1043, _ZZ9cuda_gemmIiLi128ELi8ELi1ELi512ELi64ELi64ELi0EEviiiPT_S1_S1_iiE3Ash;
	add.s32 	%r1044, %r1043, %r1042;
	ld.shared.u32 	%r1382, [%r1044];
$L__BB154_88:
	setp.lt.s32 	%p181, %r242, 2;
	@%p181 bra 	$L__BB154_90;
	sub.s32 	%r1045, %r243, %r111;
	shl.b32 	%r1046, %r1045, 2;
	mov.u32 	%r1047, _ZZ9cuda_gemmIiLi128ELi8ELi1ELi512ELi64ELi64ELi0EEviiiPT_S1_S1_iiE3Ash;
	add.s32 	%r1048, %r1047, %r1046;
	ld.shared.u32 	%r1383, [%r1048+4];
$L__BB154_90:
	setp.lt.s32 	%p182, %r242, 3;
	@%p182 bra 	$L__BB154_92;
	sub.s32 	%r1049, %r243, %r112;
	shl.b32 	%r1050, %r1049, 2;
	mov.u32 	%r1051, _ZZ9cuda_gemmIiLi128ELi8ELi1ELi512ELi64ELi64ELi0EEviiiPT_S1_S1_iiE3Ash;
	add.s32 	%r1052, %r1051, %r1050;
	ld.shared.u32 	%r1384, [%r1052+8];
$L__BB154_92:
	setp.lt.s32 	%p183, %r242, 4;
	@%p183 bra 	$L__BB154_94;
	sub.s32 	%r1053, %r243, %r113;
	shl.b32 	%r1054, %r1053, 2;
	mov.u32 	%r1055, _ZZ9cuda_gemmIiLi128ELi8ELi1ELi512ELi64ELi64ELi0EEviiiPT_S1_S1_iiE3Ash;
	add.s32 	%r1056, %r1055, %r1054;
	ld.shared.u32 	%r1385, [%r1056+12];
$L__BB154_94:
	setp.lt.s32 	%p184, %r242, 5;
	@%p184 bra 	$L__BB154_96;
	sub.s32 	%r1057, %r243, %r114;
	shl.b32 	%r1058, %r1057, 2;
	mov.u32 	%r1059, _ZZ9cuda_gemmIiLi128ELi8ELi1ELi512ELi64ELi64ELi0EEviiiPT_S1_S1_iiE3Ash;
	add.s32 	%r1060, %r1059, %r1058;
	ld.shared.u32 	%r1386, [%r1060+16];
$L__BB154_96:
	setp.lt.s32 	%p185, %r242, 6;
	@%p185 bra 	$L__BB154_98;
	sub.s32 	%r1061, %r243, %r115;
	shl.b32 	%r1062, %r1061, 2;
	mov.u32 	%r1063, _ZZ9cuda_gemmIiLi128ELi8ELi1ELi512ELi64ELi64ELi0EEviiiPT_S1_S1_iiE3Ash;
	add.s32 	%r1064, %r1063, %r1062;
	ld.shared.u32 	%r1387, [%r1064+20];
$L__BB154_98:
	setp.lt.s32 	%p186, %r242, 7;
	@%p186 bra 	$L__BB154_100;
	sub.s32 	%r1065, %r243, %r116;
	shl.b32 	%r1066, %r1065, 2;
	mov.u32 	%r1067, _ZZ9cuda_gemmIiLi128ELi8ELi1ELi512ELi64ELi64ELi0EEviiiPT_S1_S1_iiE3Ash;
	add.s32 	%r1068, %r1067, %r1066;
	ld.shared.u32 	%r1388, [%r1068+24];
$L__BB154_100:
	setp.lt.s32 	%p187, %r242, 8;
	@%p187 bra 	$L__BB154_102;
	sub.s32 	%r1069, %r243, %r117;
	shl.b32 	%r1070, %r1069, 2;
	mov.u32 	%r1071, _ZZ9cuda_gemmIiLi128ELi8ELi1ELi512ELi64ELi64ELi0EEviiiPT_S1_S1_iiE3Ash;
	add.s32 	%r1072, %r1071, %r1070;
	ld.shared.u32 	%r1389, [%r1072+28];
$L__BB154_102:
	setp.lt.s32 	%p188, %r242, 9;
	@%p188 bra 	$L__BB154_104;
	sub.s32 	%r1073, %r243, %r118;
	shl.b32 	%r1074, %r1073, 2;
	mov.u32 	%r1075, _ZZ9cuda_gemmIiLi128ELi8ELi1ELi512ELi64ELi64ELi0EEviiiPT_S1_S1_iiE3Ash;
	add.s32 	%r1076, %r1075, %r1074;
	ld.shared.u32 	%r1390, [%r1076+32];
$L__BB154_104:
	setp.lt.s32 	%p189, %r242, 10;
	@%p189 bra 	$L__BB154_106;
	sub.s32 	%r1077, %r243, %r119;
	shl.b32 	%r1078, %r1077, 2;
	mov.u32 	%r1079, _ZZ9cuda_gemmIiLi128ELi8ELi1ELi512ELi64ELi64ELi0EEviiiPT_S1_S1_iiE3Ash;
	add.s32 	%r1080, %r1079, %r1078;
	ld.shared.u32 	%r1391, [%r1080+36];
$L__BB154_106:
	setp.lt.s32 	%p190, %r242, 11;
	@%p190 bra 	$L__BB154_108;
	sub.s32 	%r1081, %r243, %r120;
	shl.b32 	%r1082, %r1081, 2;
	mov.u32 	%r1083, _ZZ9cuda_gemmIiLi128ELi8ELi1ELi512ELi64ELi64ELi0EEviiiPT_S1_S1_iiE3Ash;
	add.s32 	%r1084, %r1083, %r1082;
	ld.shared.u32 	%r1392, [%r1084+40];
$L__BB154_108:
	setp.lt.s32 	%p191, %r242, 12;
	@%p191 bra 	$L__BB154_110;
	sub.s32 	%r1085, %r243, %r121;
	shl.b32 	%r1086, %r1085, 2;
	mov.u32 	%r1087, _ZZ9cuda_gemmIiLi128ELi8ELi1ELi512ELi64ELi64ELi0EEviiiPT_S1_S1_iiE3Ash;
	add.s32 	%r1088, %r1087, %r1086;
	ld.shared.u32 	%r1393, [%r1088+44];
$L__BB154_110:
	setp.lt.s32 	%p192, %r242, 13;
	@%p192 bra 	$L__BB154_112;
	sub.s32 	%r1089, %r243, %r122;
	shl.b32 	%r1090, %r1089, 2;
	mov.u32 	%r1091, _ZZ9cuda_gemmIiLi128ELi8ELi1ELi512ELi64ELi64ELi0EEviiiPT_S1_S1_iiE3Ash;
	add.s32 	%r1092, %r1091, %r1090;
	ld.shared.u32 	%r1394, [%r1092+48];
$L__BB154_112:
	setp.lt.s32 	%p193, %r242, 14;
	@%p193 bra 	$L__BB154_114;
	sub.s32 	%r1093, %r243, %r123;
	shl.b32 	%r1094, %r1093, 2;
	mov.u32 	%r1095, _ZZ9cuda_gemmIiLi128ELi8ELi1ELi512ELi64ELi64ELi0EEviiiPT_S1_S1_iiE3Ash;
	add.s32 	%r1096, %r1095, %r1094;
	ld.shared.u32 	%r1395, [%r1096+52];
$L__BB154_114:
	setp.lt.s32 	%p194, %r242, 15;
	@%p194 bra 	$L__BB154_116;
	sub.s32 	%r1097, %r243, %r124;
	shl.b32 	%r1098, %r1097, 2;
	mov.u32 	%r1099, _ZZ9cuda_gemmIiLi128ELi8ELi1ELi512ELi64ELi64ELi0EEviiiPT_S1_S1_iiE3Ash;
	add.s32 	%r1100, %r1099, %r1098;
	ld.shared.u32 	%r1396, [%r1100+56];
$L__BB154_116:
	setp.lt.s32 	%p195, %r242, 16;
	@%p195 bra 	$L__BB154_118;
	sub.s32 	%r1101, %r243, %r125;
	shl.b32 	%r1102, %r1101, 2;
	mov.u32 	%r1103, _ZZ9cuda_gemmIiLi128ELi8ELi1ELi512ELi64ELi64ELi0EEviiiPT_S1_S1_iiE3Ash;
	add.s32 	%r1104, %r1103, %r1102;
	ld.shared.u32 	%r1397, [%r1104+60];
$L__BB154_118:
	setp.lt.s32 	%p196, %r242, 17;
	@%p196 bra 	$L__BB154_120;
	sub.s32 	%r1105, %r243, %r126;
	shl.b32 	%r1106, %r1105, 2;
	mov.u32 	%r1107, _ZZ9cuda_gemmIiLi128ELi8ELi1ELi512ELi64ELi64ELi0EEviiiPT_S1_S1_iiE3Ash;
	add.s32 	%r1108, %r1107, %r1106;
	ld.shared.u32 	%r1398, [%r1108+64];
$L__BB154_120:
	setp.lt.s32 	%p197, %r242, 18;
	@%p197 bra 	$L__BB154_122;
	sub.s32 	%r1109, %r243, %r127;
	shl.b32 	%r1110, %r1109, 2;
	mov.u32 	%r1111, _ZZ9cuda_gemmIiLi128ELi8ELi1ELi512ELi64ELi64ELi0EEviiiPT_S1_S1_iiE3Ash;
	add.s32 	%r1112, %r1111, %r1110;
	ld.shared.u32 	%r1399, [%r1112+68];
$L__BB154_122:
	setp.lt.s32 	%p198, %r242, 19;
	@%p198 bra 	$L__BB154_124;
	sub.s32 	%r1113, %r243, %r128;
	shl.b32 	%r1114, %r1113, 2;
	mov.u32 	%r1115, _ZZ9cuda_gemmIiLi128ELi8ELi1ELi512ELi64ELi64ELi0EEviiiPT_S1_S1_iiE3Ash;
	add.s32 	%r1116, %r1115, %r1114;
	ld.shared.u32 	%r1400, [%r1116+72];
$L__BB154_124:
	setp.lt.s32 	%p199, %r242, 20;
	@%p199 bra 	$L__BB154_126;
	sub.s32 	%r1117, %r243, %r129;
	shl.b32 	%r1118, %r1117, 2;
	mov.u32 	%r1119, _ZZ9cuda_gemmIiLi128ELi8ELi1ELi512ELi64ELi64ELi0EEviiiPT_S1_S1_iiE3Ash;
	add.s32 	%r1120, %r1119, %r1118;
	ld.shared.u32 	%r1401, [%r1120+76];
$L__BB154_126:
	setp.lt.s32 	%p200, %r242, 21;
	@%p200 bra 	$L__BB154_128;
	sub.s32 	%r1121, %r243, %r130;
	shl.b32 	%r1122, %r1121, 2;
	mov.u32 	%r1123, _ZZ9cuda_gemmIiLi128ELi8ELi1ELi512ELi64ELi64ELi0EEviiiPT_S1_S1_iiE3Ash;
	add.s32 	%r1124, %r1123, %r1122;
	ld.shared.u32 	%r1402, [%r1124+80];
$L__BB154_128:
	setp.lt.s32 	%p201, %r242, 22;
	@%p201 bra 	$L__BB154_130;
	sub.s32 	%r1125, %r243, %r131;
	shl.b32 	%r1126, %r1125, 2;
	mov.u32 	%r1127, _ZZ9cuda_gemmIiLi128ELi8ELi1ELi512ELi64ELi64ELi0EEviiiPT_S1_S1_iiE3Ash;
	add.s32 	%r1128, %r1127, %r1126;
	ld.shared.u32 	%r1403, [%r1128+84];
$L__BB154_130:
	setp.lt.s32 	%p202, %r242, 23;
	@%p202 bra 	$L__BB154_132;
	sub.s32 	%r1129, %r243, %r132;
	shl.b32 	%r1130, %r1129, 2;
	mov.u32 	%r1131, _ZZ9cuda_gemmIiLi128ELi8ELi1ELi512ELi64ELi64ELi0EEviiiPT_S1_S1_iiE3Ash;
	add.s32 	%r1132, %r1131, %r1130;
	ld.shared.u32 	%r1404, [%r1132+88];
$L__BB154_132:
	setp.lt.s32 	%p203, %r242, 24;
	@%p203 bra 	$L__BB154_134;
	sub.s32 	%r1133, %r243, %r133;
	shl.b32 	%r1134, %r1133, 2;
	mov.u32 	%r1135, _ZZ9cuda_gemmIiLi128ELi8ELi1ELi512ELi64ELi64ELi0EEviiiPT_S1_S1_iiE3Ash;
	add.s32 	%r1136, %r1135, %r1134;
	ld.shared.u32 	%r1405, [%r1136+92];
$L__BB154_134:
	setp.lt.s32 	%p204, %r242, 25;
	@%p204 bra 	$L__BB154_136;
	sub.s32 	%r1137, %r243, %r134;
	shl.b32 	%r1138, %r1137, 2;
	mov.u32 	%r1139, _ZZ9cuda_gemmIiLi128ELi8ELi1ELi512ELi64ELi64ELi0EEviiiPT_S1_S1_iiE3Ash;
	add.s32 	%r1140, %r1139, %r1138;
	ld.shared.u32 	%r1406, [%r1140+96];
$L__BB154_136:
	setp.lt.s32 	%p205, %r242, 26;
	@%p205 bra 	$L__BB154_138;
	sub.s32 	%r1141, %r243, %r135;
	shl.b32 	%r1142, %r1141, 2;
	mov.u32 	%r1143, _ZZ9cuda_gemmIiLi128ELi8ELi1ELi512ELi64ELi64ELi0EEviiiPT_S1_S1_iiE3Ash;
	add.s32 	%r1144, %r1143, %r1142;
	ld.shared.u32 	%r1407, [%r1144+100];
$L__BB154_138:
	setp.lt.s32 	%p206, %r242, 27;
	@%p206 bra 	$L__BB154_140;
	sub.s32 	%r1145, %r243, %r136;
	shl.b32 	%r1146, %r1145, 2;
	mov.u32 	%r1147, _ZZ9cuda_gemmIiLi128ELi8ELi1ELi512ELi64ELi64ELi0EEviiiPT_S1_S1_iiE3Ash;
	add.s32 	%r1148, %r1147, %r1146;
	ld.shared.u32 	%r1408, [%r1148+104];
$L__BB154_140:
	setp.lt.s32 	%p207, %r242, 28;
	@%p207 bra 	$L__BB154_142;
	sub.s32 	%r1149, %r243, %r137;
	shl.b32 	%r1150, %r1149, 2;
	mov.u32 	%r1151, _ZZ9cuda_gemmIiLi128ELi8ELi1ELi512ELi64ELi64ELi0EEviiiPT_S1_S1_iiE3Ash;
	add.s32 	%r1152, %r1151, %r1150;
	ld.shared.u32 	%r1409, [%r1152+108];
$L__BB154_142:
	setp.lt.s32 	%p208, %r242, 29;
	@%p208 bra 	$L__BB154_144;
	sub.s32 	%r1153, %r243, %r138;
	shl.b32 	%r1154, %r1153, 2;
	mov.u32 	%r1155, _ZZ9cuda_gemmIiLi128ELi8ELi1ELi512ELi64ELi64ELi0EEviiiPT_S1_S1_iiE3Ash;
	add.s32 	%r1156, %r1155, %r1154;
	ld.shared.u32 	%r1410, [%r1156+112];
$L__BB154_144:
	setp.lt.s32 	%p209, %r242, 30;
	@%p209 bra 	$L__BB154_146;
	sub.s32 	%r1157, %r243, %r139;
	shl.b32 	%r1158, %r1157, 2;
	mov.u32 	%r1159, _ZZ9cuda_gemmIiLi128ELi8ELi1ELi512ELi64ELi64ELi0EEviiiPT_S1_S1_iiE3Ash;
	add.s32 	%r1160, %r1159, %r1158;
	ld.shared.u32 	%r1411, [%r1160+116];
$L__BB154_146:
	setp.lt.s32 	%p210, %r242, 31;
	@%p210 bra 	$L__BB154_148;
	sub.s32 	%r1161, %r243, %r140;
	shl.b32 	%r1162, %r1161, 2;
	mov.u32 	%r1163, _ZZ9cuda_gemmIiLi128ELi8ELi1ELi512ELi64ELi64ELi0EEviiiPT_S1_S1_iiE3Ash;
	add.s32 	%r1164, %r1163, %r1162;
	ld.shared.u32 	%r1412, [%r1164+120];
$L__BB154_148:
	setp.lt.s32 	%p211, %r242, 32;
	@%p211 bra 	$L__BB154_150;
	sub.s32 	%r1165, %r243, %r141;
	shl.b32 	%r1166, %r1165, 2;
	mov.u32 	%r1167, _ZZ9cuda_gemmIiLi128ELi8ELi1ELi512ELi64ELi64ELi0EEviiiPT_S1_S1_iiE3Ash;
	add.s32 	%r1168, %r1167, %r1166;
	ld.shared.u32 	%r1413, [%r1168+124];
$L__BB154_150:
	setp.lt.s32 	%p212, %r9, %r656;
	@%p212 bra 	$L__BB154_153;
$L__BB154_151:
	mov.b32 	%r1381, 32;
	mov.pred 	%p285, 0;
	@%p1 bra 	$L__BB154_86;
	add.s32 	%r1348, %r1348, %r7;
	setp.lt.s32 	%p279, %r1348, %r6;
	@%p279 bra 	$L__BB154_85;
	bra.uni 	$L__BB154_288;
$L__BB154_153:
	add.s32 	%r1169, %r79, %r1381;
	shl.b32 	%r1170, %r1169, 2;
	mov.u32 	%r1171, _ZZ9cuda_gemmIiLi128ELi8ELi1ELi512ELi64ELi64ELi0EEviiiPT_S1_S1_iiE11kron_fac_sh;
	add.s32 	%r308, %r1171, %r1170;
	mov.u32 	%r1414, %r9;
$L__BB154_154:
	mad.lo.s32 	%r1173, %r1414, 260, %r308;
	ld.shared.u32 	%r310, [%r1173];
	mov.b32 	%r1416, 0;
	@%p180 bra 	$L__BB154_156;
	shfl.sync.idx.b32	%r1174|%p214, %r310, %r142, %r15, -1;
	mul.lo.s32 	%r1416, %r1174, %r1382;
$L__BB154_156:
	@%p181 bra 	$L__BB154_158;
	shfl.sync.idx.b32	%r1175|%p216, %r310, %r143, %r15, -1;
	mad.lo.s32 	%r1416, %r1175, %r1383, %r1416;
$L__BB154_158:
	@%p182 bra 	$L__BB154_160;
	shfl.sync.idx.b32	%r1176|%p218, %r310, %r144, %r15, -1;
	mad.lo.s32 	%r1416, %r1176, %r1384, %r1416;
$L__BB154_160:
	@%p183 bra 	$L__BB154_162;
	shfl.sync.idx.b32	%r1177|%p220, %r310, %r145, %r15, -1;
	mad.lo.s32 	%r1416, %r1177, %r1385, %r1416;
$L__BB154_162:
	@%p184 bra 	$L__BB154_164;
	shfl.sync.idx.b32	%r1178|%p222, %r310, %r146, %r15, -1;
	mad.lo.s32 	%r1416, %r1178, %r1386, %r1416;
$L__BB154_164:
	setp.lt.s32 	%p223, %r242, 6;
	@%p223 bra 	$L__BB154_166;
	shfl.sync.idx.b32	%r1179|%p224, %r310, %r147, %r15, -1;
	mad.lo.s32 	%r1416, %r1179, %r1387, %r1416;
$L__BB154_166:
	setp.lt.s32 	%p225, %r242, 7;
	@%p225 bra 	$L__BB154_168;
	shfl.sync.idx.b32	%r1180|%p226, %r310, %r148, %r15, -1;
	mad.lo.s32 	%r1416, %r1180, %r1388, %r1416;
$L__BB154_168:
	setp.lt.s32 	%p227, %r242, 8;
	@%p227 bra 	$L__BB154_170;
	shfl.sync.idx.b32	%r1181|%p228, %r310, %r149, %r15, -1;
	mad.lo.s32 	%r1416, %r1181, %r1389, %r1416;
$L__BB154_170:
	setp.lt.s32 	%p229, %r242, 9;
	@%p229 bra 	$L__BB154_172;
	shfl.sync.idx.b32	%r1182|%p230, %r310, %r150, %r15, -1;
	mad.lo.s32 	%r1416, %r1182, %r1390, %r1416;
$L__BB154_172:
	setp.lt.s32 	%p231, %r242, 10;
	@%p231 bra 	$L__BB154_174;
	shfl.sync.idx.b32	%r1183|%p232, %r310, %r151, %r15, -1;
	mad.lo.s32 	%r1416, %r1183, %r1391, %r1416;
$L__BB154_174:
	setp.lt.s32 	%p233, %r242, 11;
	@%p233 bra 	$L__BB154_176;
	shfl.sync.idx.b32	%r1184|%p234, %r310, %r152, %r15, -1;
	mad.lo.s32 	%r1416, %r1184, %r1392, %r1416;
$L__BB154_176:
	setp.lt.s32 	%p235, %r242, 12;
	@%p235 bra 	$L__BB154_178;
	shfl.sync.idx.b32	%r1185|%p236, %r310, %r153, %r15, -1;
	mad.lo.s32 	%r1416, %r1185, %r1393, %r1416;
$L__BB154_178:
	setp.lt.s32 	%p237, %r242, 13;
	@%p237 bra 	$L__BB154_180;
	shfl.sync.idx.b32	%r1186|%p238, %r310, %r154, %r15, -1;
	mad.lo.s32 	%r1416, %r1186, %r1394, %r1416;
$L__BB154_180:
	setp.lt.s32 	%p239, %r242, 14;
	@%p239 bra 	$L__BB154_182;
	shfl.sync.idx.b32	%r1187|%p240, %r310, %r155, %r15, -1;
	mad.lo.s32 	%r1416, %r1187, %r1395, %r1416;
$L__BB154_182:
	setp.lt.s32 	%p241, %r242, 15;
	@%p241 bra 	$L__BB154_184;
	shfl.sync.idx.b32	%r1188|%p242, %r310, %r156, %r15, -1;
	mad.lo.s32 	%r1416, %r1188, %r1396, %r1416;
$L__BB154_184:
	setp.lt.s32 	%p243, %r242, 16;
	@%p243 bra 	$L__BB154_186;
	shfl.sync.idx.b32	%r1189|%p244, %r310, %r157, %r15, -1;
	mad.lo.s32 	%r1416, %r1189, %r1397, %r1416;
$L__BB154_186:
	setp.lt.s32 	%p245, %r242, 17;
	@%p245 bra 	$L__BB154_188;
	shfl.sync.idx.b32	%r1190|%p246, %r310, %r158, %r15, -1;
	mad.lo.s32 	%r1416, %r1190, %r1398, %r1416;
$L__BB154_188:
	setp.lt.s32 	%p247, %r242, 18;
	@%p247 bra 	$L__BB154_190;
	shfl.sync.idx.b32	%r1191|%p248, %r310, %r159, %r15, -1;
	mad.lo.s32 	%r1416, %r1191, %r1399, %r1416;
$L__BB154_190:
	setp.lt.s32 	%p249, %r242, 19;
	@%p249 bra 	$L__BB154_192;
	shfl.sync.idx.b32	%r1192|%p250, %r310, %r160, %r15, -1;
	mad.lo.s32 	%r1416, %r1192, %r1400, %r1416;
$L__BB154_192:
	setp.lt.s32 	%p251, %r242, 20;
	@%p251 bra 	$L__BB154_194;
	shfl.sync.idx.b32	%r1193|%p252, %r310, %r161, %r15, -1;
	mad.lo.s32 	%r1416, %r1193, %r1401, %r1416;
$L__BB154_194:
	setp.lt.s32 	%p253, %r242, 21;
	@%p253 bra 	$L__BB154_196;
	shfl.sync.idx.b32	%r1194|%p254, %r310, %r162, %r15, -1;
	mad.lo.s32 	%r1416, %r1194, %r1402, %r1416;
$L__BB154_196:
	setp.lt.s32 	%p255, %r242, 22;
	@%p255 bra 	$L__BB154_198;
	shfl.sync.idx.b32	%r1195|%p256, %r310, %r163, %r15, -1;
	mad.lo.s32 	%r1416, %r1195, %r1403, %r1416;
$L__BB154_198:
	setp.lt.s32 	%p257, %r242, 23;
	@%p257 bra 	$L__BB154_200;
	shfl.sync.idx.b32	%r1196|%p258, %r310, %r164, %r15, -1;
	mad.lo.s32 	%r1416, %r1196, %r1404, %r1416;
$L__BB154_200:
	setp.lt.s32 	%p259, %r242, 24;
	@%p259 bra 	$L__BB154_202;
	shfl.sync.idx.b32	%r1197|%p260, %r310, %r165, %r15, -1;
	mad.lo.s32 	%r1416, %r1197, %r1405, %r1416;
$L__BB154_202:
	setp.lt.s32 	%p261, %r242, 25;
	@%p261 bra 	$L__BB154_204;
	shfl.sync.idx.b32	%r1198|%p262, %r310, %r166, %r15, -1;
	mad.lo.s32 	%r1416, %r1198, %r1406, %r1416;
$L__BB154_204:
	setp.lt.s32 	%p263, %r242, 26;
	@%p263 bra 	$L__BB154_206;
	shfl.sync.idx.b32	%r1199|%p264, %r310, %r167, %r15, -1;
	mad.lo.s32 	%r1416, %r1199, %r1407, %r1416;
$L__BB154_206:
	setp.lt.s32 	%p265, %r242, 27;
	@%p265 bra 	$L__BB154_208;
	shfl.sync.idx.b32	%r1200|%p266, %r310, %r168, %r15, -1;
	mad.lo.s32 	%r1416, %r1200, %r1408, %r1416;
$L__BB154_208:
	setp.lt.s32 	%p267, %r242, 28;
	@%p267 bra 	$L__BB154_210;
	shfl.sync.idx.b32	%r1201|%p268, %r310, %r169, %r15, -1;
	mad.lo.s32 	%r1416, %r1201, %r1409, %r1416;
$L__BB154_210:
	setp.lt.s32 	%p269, %r242, 29;
	@%p269 bra 	$L__BB154_212;
	shfl.sync.idx.b32	%r1202|%p270, %r310, %r170, %r15, -1;
	mad.lo.s32 	%r1416, %r1202, %r1410, %r1416;
$L__BB154_212:
	setp.lt.s32 	%p271, %r242, 30;
	@%p271 bra 	$L__BB154_214;
	shfl.sync.idx.b32	%r1203|%p272, %r310, %r171, %r15, -1;
	mad.lo.s32 	%r1416, %r1203, %r1411, %r1416;
$L__BB154_214:
	setp.lt.s32 	%p273, %r242, 31;
	@%p273 bra 	$L__BB154_216;
	shfl.sync.idx.b32	%r1204|%p274, %r310, %r172, %r15, -1;
	mad.lo.s32 	%r1416, %r1204, %r1412, %r1416;
$L__BB154_216:
	setp.lt.s32 	%p275, %r242, 32;
	@%p275 bra 	$L__BB154_218;
	shfl.sync.idx.b32	%r1205|%p276, %r310, %r173, %r15, -1;
	mad.lo.s32 	%r1416, %r1205, %r1413, %r1416;
$L__BB154_218:
	mad.lo.s32 	%r1206, %r1414, %r6, %r207;
	shl.b32 	%r1207, %r1206, 2;
	mov.u32 	%r1208, _ZZ9cuda_gemmIiLi128ELi8ELi1ELi512ELi64ELi64ELi0EEviiiPT_S1_S1_iiE3Csh;
	add.s32 	%r1209, %r1208, %r1207;
	ld.shared.u32 	%r1210, [%r1209];
	add.s32 	%r1211, %r1210, %r1416;
	st.shared.u32 	[%r1209], %r1211;
	add.s32 	%r1414, %r1414, %r11;
	setp.lt.s32 	%p277, %r1414, %r656;
	@%p277 bra 	$L__BB154_154;
	bra.uni 	$L__BB154_151;
$L__BB154_219:
	setp.lt.s32 	%p80, %r9, %r656;
	@%p80 bra 	$L__BB154_220;
	bra.uni 	$L__BB154_286;
$L__BB154_220:
	add.s32 	%r449, %r79, %r1513;
	sub.s32 	%r450, %r449, %r80;
	sub.s32 	%r451, %r449, %r81;
	sub.s32 	%r452, %r449, %r82;
	sub.s32 	%r453, %r449, %r83;
	sub.s32 	%r454, %r449, %r84;
	sub.s32 	%r455, %r449, %r85;
	sub.s32 	%r456, %r449, %r86;
	sub.s32 	%r457, %r449, %r87;
	sub.s32 	%r458, %r449, %r88;
	sub.s32 	%r459, %r449, %r89;
	sub.s32 	%r460, %r449, %r90;
	sub.s32 	%r461, %r449, %r91;
	sub.s32 	%r462, %r449, %r92;
	sub.s32 	%r463, %r449, %r93;
	sub.s32 	%r464, %r449, %r94;
	sub.s32 	%r465, %r449, %r95;
	sub.s32 	%r466, %r449, %r96;
	sub.s32 	%r467, %r449, %r97;
	sub.s32 	%r468, %r449, %r98;
	sub.s32 	%r469, %r449, %r99;
	sub.s32 	%r470, %r449, %r100;
	sub.s32 	%r471, %r449, %r101;
	sub.s32 	%r472, %r449, %r102;
	sub.s32 	%r473, %r449, %r103;
	sub.s32 	%r474, %r449, %r104;
	sub.s32 	%r475, %r449, %r105;
	sub.s32 	%r476, %r449, %r106;
	sub.s32 	%r477, %r449, %r107;
	sub.s32 	%r478, %r449, %r108;
	sub.s32 	%r479, %r449, %r109;
	sub.s32 	%r480, %r449, %r110;
	shl.b32 	%r876, %r450, 2;
	shl.b32 	%r879, %r451, 2;
	shl.b32 	%r882, %r452, 2;
	shl.b32 	%r885, %r453, 2;
	shl.b32 	%r888, %r454, 2;
	shl.b32 	%r891, %r455, 2;
	shl.b32 	%r894, %r456, 2;
	shl.b32 	%r897, %r457, 2;
	shl.b32 	%r900, %r458, 2;
	shl.b32 	%r903, %r459, 2;
	shl.b32 	%r906, %r460, 2;
	shl.b32 	%r909, %r461, 2;
	shl.b32 	%r912, %r462, 2;
	shl.b32 	%r915, %r463, 2;
	shl.b32 	%r918, %r464, 2;
	shl.b32 	%r921, %r465, 2;
	shl.b32 	%r924, %r466, 2;
	shl.b32 	%r927, %r467, 2;
	shl.b32 	%r930, %r468, 2;
	shl.b32 	%r933, %r469, 2;
	shl.b32 	%r936, %r470, 2;
	shl.b32 	%r939, %r471, 2;
	shl.b32 	%r942, %r472, 2;
	shl.b32 	%r945, %r473, 2;
	shl.b32 	%r948, %r474, 2;
	shl.b32 	%r951, %r475, 2;
	shl.b32 	%r954, %r476, 2;
	shl.b32 	%r957, %r477, 2;
	shl.b32 	%r960, %r478, 2;
	shl.b32 	%r963, %r479, 2;
	shl.b32 	%r966, %r480, 2;
	mov.u32 	%r1546, %r9;
$L__BB154_221:
	setp.lt.s32 	%p81, %r447, 1;
	mov.u32 	%r872, _ZZ9cuda_gemmIiLi128ELi8ELi1ELi512ELi64ELi64ELi0EEviiiPT_S1_S1_iiE11kron_fac_sh;
	mad.lo.s32 	%r546, %r1546, 260, %r872;
	mov.b32 	%r1548, 0;
	@%p81 bra 	$L__BB154_223;
	shl.b32 	%r873, %r449, 2;
	add.s32 	%r874, %r546, %r873;
	ld.shared.u32 	%r875, [%r874];
	mul.lo.s32 	%r1548, %r875, %r1382;
$L__BB154_223:
	@%p49 bra 	$L__BB154_225;
	add.s32 	%r877, %r546, %r876;
	ld.shared.u32 	%r878, [%r877+4];
	mad.lo.s32 	%r1548, %r878, %r1383, %r1548;
$L__BB154_225:
	@%p50 bra 	$L__BB154_227;
	add.s32 	%r880, %r546, %r879;
	ld.shared.u32 	%r881, [%r880+8];
	mad.lo.s32 	%r1548, %r881, %r1384, %r1548;
$L__BB154_227:
	@%p51 bra 	$L__BB154_229;
	add.s32 	%r883, %r546, %r882;
	ld.shared.u32 	%r884, [%r883+12];
	mad.lo.s32 	%r1548, %r884, %r1385, %r1548;
$L__BB154_229:
	@%p52 bra 	$L__BB154_231;
	add.s32 	%r886, %r546, %r885;
	ld.shared.u32 	%r887, [%r886+16];
	mad.lo.s32 	%r1548, %r887, %r1386, %r1548;
$L__BB154_231:
	@%p53 bra 	$L__BB154_233;
	add.s32 	%r889, %r546, %r888;
	ld.shared.u32 	%r890, [%r889+20];
	mad.lo.s32 	%r1548, %r890, %r1387, %r1548;
$L__BB154_233:
	setp.lt.s32 	%p87, %r447, 7;
	@%p87 bra 	$L__BB154_235;
	add.s32 	%r892, %r546, %r891;
	ld.shared.u32 	%r893, [%r892+24];
	mad.lo.s32 	%r1548, %r893, %r1388, %r1548;
$L__BB154_235:
	setp.lt.s32 	%p88, %r447, 8;
	@%p88 bra 	$L__BB154_237;
	add.s32 	%r895, %r546, %r894;
	ld.shared.u32 	%r896, [%r895+28];
	mad.lo.s32 	%r1548, %r896, %r1389, %r1548;
$L__BB154_237:
	setp.lt.s32 	%p89, %r447, 9;
	@%p89 bra 	$L__BB154_239;
	add.s32 	%r898, %r546, %r897;
	ld.shared.u32 	%r899, [%r898+32];
	mad.lo.s32 	%r1548, %r899, %r1390, %r1548;
$L__BB154_239:
	setp.lt.s32 	%p90, %r447, 10;
	@%p90 bra 	$L__BB154_241;
	add.s32 	%r901, %r546, %r900;
	ld.shared.u32 	%r902, [%r901+36];
	mad.lo.s32 	%r1548, %r902, %r1391, %r1548;
$L__BB154_241:
	setp.lt.s32 	%p91, %r447, 11;
	@%p91 bra 	$L__BB154_243;
	add.s32 	%r904, %r546, %r903;
	ld.shared.u32 	%r905, [%r904+40];
	mad.lo.s32 	%r1548, %r905, %r1392, %r1548;
$L__BB154_243:
	setp.lt.s32 	%p92, %r447, 12;
	@%p92 bra 	$L__BB154_245;
	add.s32 	%r907, %r546, %r906;
	ld.shared.u32 	%r908, [%r907+44];
	mad.lo.s32 	%r1548, %r908, %r1393, %r1548;
$L__BB154_245:
	setp.lt.s32 	%p93, %r447, 13;
	@%p93 bra 	$L__BB154_247;
	add.s32 	%r910, %r546, %r909;
	ld.shared.u32 	%r911, [%r910+48];
	mad.lo.s32 	%r1548, %r911, %r1394, %r1548;
$L__BB154_247:
	setp.lt.s32 	%p94, %r447, 14;
	@%p94 bra 	$L__BB154_249;
	add.s32 	%r913, %r546, %r912;
	ld.shared.u32 	%r914, [%r913+52];
	mad.lo.s32 	%r1548, %r914, %r1395, %r1548;
$L__BB154_249:
	setp.lt.s32 	%p95, %r447, 15;
	@%p95 bra 	$L__BB154_251;
	add.s32 	%r916, %r546, %r915;
	ld.shared.u32 	%r917, [%r916+56];
	mad.lo.s32 	%r1548, %r917, %r1396, %r1548;
$L__BB154_251:
	setp.lt.s32 	%p96, %r447, 16;
	@%p96 bra 	$L__BB154_253;
	add.s32 	%r919, %r546, %r918;
	ld.shared.u32 	%r920, [%r919+60];
	mad.lo.s32 	%r1548, %r920, %r1397, %r1548;
$L__BB154_253:
	setp.lt.s32 	%p97, %r447, 17;
	@%p97 bra 	$L__BB154_255;
	add.s32 	%r922, %r546, %r921;
	ld.shared.u32 	%r923, [%r922+64];
	mad.lo.s32 	%r1548, %r923, %r1398, %r1548;
$L__BB154_255:
	setp.lt.s32 	%p98, %r447, 18;
	@%p98 bra 	$L__BB154_257;
	add.s32 	%r925, %r546, %r924;
	ld.shared.u32 	%r926, [%r925+68];
	mad.lo.s32 	%r1548, %r926, %r1399, %r1548;
$L__BB154_257:
	setp.lt.s32 	%p99, %r447, 19;
	@%p99 bra 	$L__BB154_259;
	add.s32 	%r928, %r546, %r927;
	ld.shared.u32 	%r929, [%r928+72];
	mad.lo.s32 	%r1548, %r929, %r1400, %r1548;
$L__BB154_259:
	setp.lt.s32 	%p100, %r447, 20;
	@%p100 bra 	$L__BB154_261;
	add.s32 	%r931, %r546, %r930;
	ld.shared.u32 	%r932, [%r931+76];
	mad.lo.s32 	%r1548, %r932, %r1401, %r1548;
$L__BB154_261:
	setp.lt.s32 	%p101, %r447, 21;
	@%p101 bra 	$L__BB154_263;
	add.s32 	%r934, %r546, %r933;
	ld.shared.u32 	%r935, [%r934+80];
	mad.lo.s32 	%r1548, %r935, %r1402, %r1548;
$L__BB154_263:
	setp.lt.s32 	%p102, %r447, 22;
	@%p102 bra 	$L__BB154_265;
	add.s32 	%r937, %r546, %r936;
	ld.shared.u32 	%r938, [%r937+84];
	mad.lo.s32 	%r1548, %r938, %r1403, %r1548;
$L__BB154_265:
	setp.lt.s32 	%p103, %r447, 23;
	@%p103 bra 	$L__BB154_267;
	add.s32 	%r940, %r546, %r939;
	ld.shared.u32 	%r941, [%r940+88];
	mad.lo.s32 	%r1548, %r941, %r1404, %r1548;
$L__BB154_267:
	setp.lt.s32 	%p104, %r447, 24;
	@%p104 bra 	$L__BB154_269;
	add.s32 	%r943, %r546, %r942;
	ld.shared.u32 	%r944, [%r943+92];
	mad.lo.s32 	%r1548, %r944, %r1405, %r1548;
$L__BB154_269:
	setp.lt.s32 	%p105, %r447, 25;
	@%p105 bra 	$L__BB154_271;
	add.s32 	%r946, %r546, %r945;
	ld.shared.u32 	%r947, [%r946+96];
	mad.lo.s32 	%r1548, %r947, %r1406, %r1548;
$L__BB154_271:
	setp.lt.s32 	%p106, %r447, 26;
	@%p106 bra 	$L__BB154_273;
	add.s32 	%r949, %r546, %r948;
	ld.shared.u32 	%r950, [%r949+100];
	mad.lo.s32 	%r1548, %r950, %r1407, %r1548;
$L__BB154_273:
	setp.lt.s32 	%p107, %r447, 27;
	@%p107 bra 	$L__BB154_275;
	add.s32 	%r952, %r546, %r951;
	ld.shared.u32 	%r953, [%r952+104];
	mad.lo.s32 	%r1548, %r953, %r1408, %r1548;
$L__BB154_275:
	setp.lt.s32 	%p108, %r447, 28;
	@%p108 bra 	$L__BB154_277;
	add.s32 	%r955, %r546, %r954;
	ld.shared.u32 	%r956, [%r955+108];
	mad.lo.s32 	%r1548, %r956, %r1409, %r1548;
$L__BB154_277:
	setp.lt.s32 	%p109, %r447, 29;
	@%p109 bra 	$L__BB154_279;
	add.s32 	%r958, %r546, %r957;
	ld.shared.u32 	%r959, [%r958+112];
	mad.lo.s32 	%r1548, %r959, %r1410, %r1548;
$L__BB154_279:
	setp.lt.s32 	%p110, %r447, 30;
	@%p110 bra 	$L__BB154_281;
	add.s32 	%r961, %r546, %r960;
	ld.shared.u32 	%r962, [%r961+116];
	mad.lo.s32 	%r1548, %r962, %r1411, %r1548;
$L__BB154_281:
	setp.lt.s32 	%p111, %r447, 31;
	@%p111 bra 	$L__BB154_283;
	add.s32 	%r964, %r546, %r963;
	ld.shared.u32 	%r965, [%r964+120];
	mad.lo.s32 	%r1548, %r965, %r1412, %r1548;
$L__BB154_283:
	setp.lt.s32 	%p112, %r447, 32;
	@%p112 bra 	$L__BB154_285;
	add.s32 	%r967, %r546, %r966;
	ld.shared.u32 	%r968, [%r967+124];
	mad.lo.s32 	%r1548, %r968, %r1413, %r1548;
$L__BB154_285:
	mad.lo.s32 	%r969, %r1546, %r6, %r412;
	shl.b32 	%r970, %r969, 2;
	mov.u32 	%r971, _ZZ9cuda_gemmIiLi128ELi8ELi1ELi512ELi64ELi64ELi0EEviiiPT_S1_S1_iiE3Csh;
	add.s32 	%r972, %r971, %r970;
	ld.shared.u32 	%r973, [%r972];
	add.s32 	%r974, %r973, %r1548;
	st.shared.u32 	[%r972], %r974;
	add.s32 	%r1546, %r1546, %r11;
	setp.lt.s32 	%p113, %r1546, %r656;
	@%p113 bra 	$L__BB154_221;
$L__BB154_286:
	mov.b32 	%r1513, 32;
	mov.pred 	%p286, 0;
	@%p2 bra 	$L__BB154_20;
	add.s32 	%r1480, %r1480, %r7;
	setp.lt.s32 	%p115, %r1480, %r6;
	@%p115 bra 	$L__BB154_19;
$L__BB154_288:
	ld.param.u32 	%r1273, [_Z9cuda_gemmIiLi128ELi8ELi1ELi512ELi64ELi64ELi0EEviiiPT_S1_S1_ii_param_2];
	ld.param.u32 	%r1271, [_Z9cuda_gemmIiLi128ELi8ELi1ELi512ELi64ELi64ELi0EEviiiPT_S1_S1_ii_param_1];
	setp.eq.s16 	%p280, %rs1, 2;
	bar.sync 	0;
	mov.u32 	%r1213, %ctaid.x;
	mul.lo.s32 	%r1214, %r6, %r1213;
	mad.lo.s32 	%r645, %r1307, %r1271, %r1214;
	div.s32 	%r646, %r1273, %r657;
	mov.u32 	%r1611, %r1;
	@%p280 bra 	$L__BB154_292;
	setp.eq.s16 	%p281, %rs1, 3;
	div.s32 	%r1215, %r1, %r6;
	mad.lo.s32 	%r1216, %r646, %r1215, %r645;
	mul.lo.s32 	%r1217, %r1215, %r6;
	sub.s32 	%r1218, %r1, %r1217;
	add.s32 	%r1219, %r1216, %r1218;
	shl.b32 	%r1220, %r1, 2;
	mov.u32 	%r1221, _ZZ9cuda_gemmIiLi128ELi8ELi1ELi512ELi64ELi64ELi0EEviiiPT_S1_S1_iiE3Csh;
	add.s32 	%r647, %r1221, %r1220;
	ld.shared.u32 	%r1222, [%r647];
	mul.wide.s32 	%rd23, %r1219, 4;
	add.s64 	%rd24, %rd2, %rd23;
	st.global.u32 	[%rd24], %r1222;
	mov.u32 	%r1611, %r16;
	@%p281 bra 	$L__BB154_292;
	setp.eq.s16 	%p282, %rs1, 0;
	div.s32 	%r1223, %r16, %r6;
	mad.lo.s32 	%r1224, %r646, %r1223, %r645;
	mul.lo.s32 	%r1225, %r1223, %r6;
	sub.s32 	%r1226, %r16, %r1225;
	add.s32 	%r1227, %r1224, %r1226;
	add.s32 	%r648, %r647, %r17;
	ld.shared.u32 	%r1228, [%r648];
	mul.wide.s32 	%rd25, %r1227, 4;
	add.s64 	%rd26, %rd2, %rd25;
	st.global.u32 	[%rd26], %r1228;
	mov.u32 	%r1611, %r18;
	@%p282 bra 	$L__BB154_292;
	add.s32 	%r1611, %r18, %r10;
	div.s32 	%r1229, %r18, %r6;
	mad.lo.s32 	%r1230, %r646, %r1229, %r645;
	mul.lo.s32 	%r1231, %r1229, %r6;
	sub.s32 	%r1232, %r18, %r1231;
	add.s32 	%r1233, %r1230, %r1232;
	add.s32 	%r1234, %r648, %r17;
	ld.shared.u32 	%r1235, [%r1234];
	mul.wide.s32 	%rd27, %r1233, 4;
	add.s64 	%rd28, %rd2, %rd27;
	st.global.u32 	[%rd28], %r1235;
$L__BB154_292:
	div.s32 	%r1236, %r1611, %r6;
	mad.lo.s32 	%r1237, %r646, %r1236, %r645;
	mul.lo.s32 	%r1238, %r1236, %r6;
	sub.s32 	%r1239, %r1611, %r1238;
	add.s32 	%r1240, %r1237, %r1239;
	shl.b32 	%r1241, %r1611, 2;
	mov.u32 	%r1242, _ZZ9cuda_gemmIiLi128ELi8ELi1ELi512ELi64ELi64ELi0EEviiiPT_S1_S1_iiE3Csh;
	add.s32 	%r1243, %r1242, %r1241;
	ld.shared.u32 	%r1244, [%r1243];
	mul.wide.s32 	%rd29, %r1240, 4;
	add.s64 	%rd30, %rd2, %rd29;
	st.global.u32 	[%rd30], %r1244;
	add.s32 	%r1245, %r1611, %r10;
	div.s32 	%r1246, %r1245, %r6;
	mad.lo.s32 	%r1247, %r646, %r1246, %r645;
	mul.lo.s32 	%r1248, %r1246, %r6;
	sub.s32 	%r1249, %r1245, %r1248;
	add.s32 	%r1250, %r1247, %r1249;
	add.s32 	%r1251, %r1243, %r17;
	ld.shared.u32 	%r1252, [%r1251];
	mul.wide.s32 	%rd31, %r1250, 4;
	add.s64 	%rd32, %rd2, %rd31;
	st.global.u32 	[%rd32], %r1252;
	add.s32 	%r1253, %r1245, %r10;
	div.s32 	%r1254, %r1253, %r6;
	mad.lo.s32 	%r1255, %r646, %r1254, %r645;
	mul.lo.s32 	%r1256, %r1254, %r6;
	sub.s32 	%r1257, %r1253, %r1256;
	add.s32 	%r1258, %r1255, %r1257;
	add.s32 	%r1259, %r1251, %r17;
	ld.shared.u32 	%r1260, [%r1259];
	mul.wide.s32 	%rd33, %r1258, 4;
	add.s64 	%rd34, %rd2, %rd33;
	st.global.u32 	[%rd34], %r1260;
	add.s32 	%r1261, %r1253, %r10;
	div.s32 	%r1262, %r1261, %r6;
	mad.lo.s32 	%r1263, %r646, %r1262, %r645;
	mul.lo.s32 	%r1264, %r1262, %r6;
	sub.s32 	%r1265, %r1261, %r1264;
	add.s32 	%r1266, %r1263, %r1265;
	add.s32 	%r1267, %r1259, %r17;
	ld.shared.u32 	%r1268, [%r1267];
	mul.wide.s32 	%rd35, %r1266, 4;
	add.s64 	%rd36, %rd2, %rd35;
	st.global.u32 	[%rd36], %r1268;
	add.s32 	%r1611, %r1261, %r10;
	setp.lt.u32 	%p283, %r1611, 512;
	@%p283 bra 	$L__BB154_292;
	mov.u32 	%r1269, %nctaid.y;
	add.s32 	%r1307, %r1307, %r1269;
	shl.b32 	%r1270, %r1269, 3;
	setp.lt.u32 	%p284, %r1307, %r1270;
	@%p284 bra 	$L__BB154_5;
$L__BB154_294:
	ret;

}
	// .globl	_Z9cuda_gemmIiLi128ELi8ELi1ELi512ELi64ELi64ELi1EEviiiPT_S1_S1_ii
.visible .entry _Z9cuda_gemmIiLi128ELi8ELi1ELi512ELi64ELi64ELi1EEviiiPT_S1_S1_ii(
	.param .u32 _Z9cuda_gemmIiLi128ELi8ELi1ELi512ELi64ELi64ELi1EEviiiPT_S1_S1_ii_param_0,
	.param .u32 _Z9cuda_gemmIiLi128ELi8ELi1ELi512ELi64ELi64ELi1EEviiiPT_S1_S1_ii_param_1,
	.param .u32 _Z9cuda_gemmIiLi128ELi8ELi1ELi512ELi64ELi64ELi1EEviiiPT_S1_S1_ii_param_2,
	.param .u64 .ptr .align 1 _Z9cuda_gemmIiLi128ELi8ELi1ELi512ELi64ELi64ELi1EEviiiPT_S1_S1_ii_param_3,
	.param .u64 .ptr .align 1 _Z9cuda_gemmIiLi128ELi8ELi1ELi512ELi64ELi64ELi1EEviiiPT_S1_S1_ii_param_4,
	.param .u64 .ptr .align 1 _Z9cuda_gemmIiLi128ELi8ELi1ELi512ELi64ELi64ELi1EEviiiPT_S1_S1_ii_param_5,
	.param .u32 _Z9cuda_gemmIiLi128ELi8ELi1ELi512ELi64ELi64ELi1EEviiiPT_S1_S1_ii_param_6,
	.param .u32 _Z9cuda_gemmIiLi128ELi8ELi1ELi512ELi64ELi64ELi1EEviiiPT_S1_S1_ii_param_7
)
.maxntid 128
{
	.reg .pred 	%p<54>;
	.reg .b16 	%rs<9>;
	.reg .b32 	%r<399>;
	.reg .b64 	%rd<50>;
	// demoted variable
	.shared .align 128 .b8 _ZZ9cuda_gemmIiLi128ELi8ELi1ELi512ELi64ELi64ELi1EEviiiPT_S1_S1_iiE11kron_fac_sh[16640];
	// demoted variable
	.shared .align 128 .b8 _ZZ9cuda_gemmIiLi128ELi8ELi1ELi512ELi64ELi64ELi1EEviiiPT_S1_S1_iiE3Ash[2048];
	// demoted variable
	.shared .align 128 .b8 _ZZ9cuda_gemmIiLi128ELi8ELi1ELi512ELi64ELi64ELi1EEviiiPT_S1_S1_iiE3Csh[2048];
	ld.param.u64 	%rd10, [_Z9cuda_gemmIiLi128ELi8ELi1ELi512ELi64ELi64ELi1EEviiiPT_S1_S1_ii_param_3];
	ld.param.u64 	%rd11, [_Z9cuda_gemmIiLi128ELi8ELi1ELi512ELi64ELi64ELi1EEviiiPT_S1_S1_ii_param_4];
	ld.param.u64 	%rd12, [_Z9cuda_gemmIiLi128ELi8ELi1ELi512ELi64ELi64ELi1EEviiiPT_S1_S1_ii_param_5];
	cvta.to.global.u64 	%rd1, %rd11;
	cvta.to.global.u64 	%rd2, %rd10;
	cvta.to.global.u64 	%rd3, %rd12;
	mov.u32 	%r1, %tid.x;
	and.b32  	%r2, %r1, 31;
	mov.u32 	%r3, %ntid.x;
	add.s32 	%r4, %r1, %r3;
	cvt.u16.u32 	%rs1, %r4;
	xor.b16  	%rs5, %rs1, 4095;
	cvt.u16.u32 	%rs2, %r3;
	div.u16 	%rs6, %rs5, %rs2;
	and.b16  	%rs3, %rs6, 3;
	setp.eq.s16 	%p2, %rs3, 2;
	mov.u32 	%r384, %r1;
	@%p2 bra 	$L__BB155_3;
	cvt.u32.u16 	%r5, %rs3;
	mov.b32 	%r383, 0;
	mov.u32 	%r384, %r1;
$L__BB155_2:
	.pragma "nounroll";
	mul.wide.u32 	%rd13, %r384, 4;
	add.s64 	%rd14, %rd1, %rd13;
	ld.global.u32 	%r155, [%rd14];
	and.b32  	%r156, %r384, 63;
	mov.u32 	%r157, _ZZ9cuda_gemmIiLi128ELi8ELi1ELi512ELi64ELi64ELi1EEviiiPT_S1_S1_iiE11kron_fac_sh;
	mad.lo.s32 	%r158, %r156, 260, %r157;
	shr.u32 	%r159, %r384, 4;
	and.b32  	%r160, %r159, 268435452;
	add.s32 	%r161, %r158, %r160;
	st.shared.u32 	[%r161], %r155;
	add.s32 	%r384, %r384, %r3;
	add.s32 	%r383, %r383, 1;
	xor.b32  	%r162, %r383, %r5;
	setp.ne.s32 	%p3, %r162, 2;
	@%p3 bra 	$L__BB155_2;
$L__BB155_3:
	mov.u32 	%r165, _ZZ9cuda_gemmIiLi128ELi8ELi1ELi512ELi64ELi64ELi1EEviiiPT_S1_S1_iiE11kron_fac_sh;
$L__BB155_4:
	mul.wide.u32 	%rd15, %r384, 4;
	add.s64 	%rd16, %rd1, %rd15;
	ld.global.u32 	%r163, [%rd16];
	and.b32  	%r164, %r384, 63;
	mad.lo.s32 	%r166, %r164, 260, %r165;
	shr.u32 	%r167, %r384, 4;
	and.b32  	%r168, %r167, 268435452;
	add.s32 	%r169, %r166, %r168;
	st.shared.u32 	[%r169], %r163;
	add.s32 	%r170, %r384, %r3;
	mul.wide.u32 	%rd17, %r170, 4;
	add.s64 	%rd18, %rd1, %rd17;
	ld.global.u32 	%r171, [%rd18];
	and.b32  	%r172, %r170, 63;
	mad.lo.s32 	%r173, %r172, 260, %r165;
	shr.u32 	%r174, %r170, 4;
	and.b32  	%r175, %r174, 268435452;
	add.s32 	%r176, %r173, %r175;
	st.shared.u32 	[%r176], %r171;
	add.s32 	%r177, %r170, %r3;
	mul.wide.u32 	%rd19, %r177, 4;
	add.s64 	%rd20, %rd1, %rd19;
	ld.global.u32 	%r178, [%rd20];
	and.b32  	%r179, %r177, 63;
	mad.lo.s32 	%r180, %r179, 260, %r165;
	shr.u32 	%r181, %r177, 4;
	and.b32  	%r182, %r181, 268435452;
	add.s32 	%r183, %r180, %r182;
	st.shared.u32 	[%r183], %r178;
	add.s32 	%r184, %r177, %r3;
	mul.wide.u32 	%rd21, %r184, 4;
	add.s64 	%rd22, %rd1, %rd21;
	ld.global.u32 	%r185, [%rd22];
	and.b32  	%r186, %r184, 63;
	mad.lo.s32 	%r187, %r186, 260, %r165;
	shr.u32 	%r188, %r184, 4;
	and.b32  	%r189, %r188, 268435452;
	add.s32 	%r190, %r187, %r189;
	st.shared.u32 	[%r190], %r185;
	add.s32 	%r384, %r184, %r3;
	setp.lt.u32 	%p4, %r384, 4096;
	@%p4 bra 	$L__BB155_4;
	and.b32  	%r13, %r1, 7;
	mov.u32 	%r386, %ctaid.y;
	mov.u32 	%r15, %nctaid.y;
	shl.b32 	%r16, %r15, 3;
	setp.ge.u32 	%p5, %r386, %r16;
	@%p5 bra 	$L__BB155_28;
	shl.b32 	%r191, %r13, 6;
	or.b32  	%r17, %r191, %r2;
	xor.b16  	%rs7, %rs1, 511;
	div.u16 	%rs8, %rs7, %rs2;
	and.b16  	%rs4, %rs8, 3;
	shl.b32 	%r192, %r1, 2;
	mov.u32 	%r193, _ZZ9cuda_gemmIiLi128ELi8ELi1ELi512ELi64ELi64ELi1EEviiiPT_S1_S1_iiE3Ash;
	add.s32 	%r18, %r193, %r192;
	shl.b32 	%r19, %r3, 2;
	add.s32 	%r20, %r18, %r19;
	add.s32 	%r21, %r4, %r3;
	add.s32 	%r22, %r21, %r3;
	mov.u32 	%r194, _ZZ9cuda_gemmIiLi128ELi8ELi1ELi512ELi64ELi64ELi1EEviiiPT_S1_S1_iiE3Csh;
	add.s32 	%r23, %r194, %r192;
	add.s32 	%r24, %r23, %r19;
	add.s32 	%r25, %r24, %r19;
	setp.eq.s32 	%p6, %r2, 31;
	selp.b32 	%r26, -32, 0, %p6;
	setp.lt.u32 	%p7, %r2, 30;
	selp.b32 	%r27, 0, -32, %p7;
	setp.lt.u32 	%p8, %r2, 29;
	selp.b32 	%r28, 0, -32, %p8;
	setp.lt.u32 	%p9, %r2, 28;
	selp.b32 	%r29, 0, -32, %p9;
	setp.lt.u32 	%p10, %r2, 27;
	selp.b32 	%r30, 0, -32, %p10;
	setp.lt.u32 	%p11, %r2, 26;
	selp.b32 	%r31, 0, -32, %p11;
	setp.lt.u32 	%p12, %r2, 25;
	selp.b32 	%r32, 0, -32, %p12;
	setp.lt.u32 	%p13, %r2, 24;
	selp.b32 	%r33, 0, -32, %p13;
	setp.lt.u32 	%p14, %r2, 23;
	selp.b32 	%r34, 0, -32, %p14;
	setp.lt.u32 	%p15, %r2, 22;
	selp.b32 	%r35, 0, -32, %p15;
	setp.lt.u32 	%p16, %r2, 21;
	selp.b32 	%r36, 0, -32, %p16;
	setp.lt.u32 	%p17, %r2, 20;
	selp.b32 	%r37, 0, -32, %p17;
	setp.lt.u32 	%p18, %r2, 19;
	selp.b32 	%r38, 0, -32, %p18;
	setp.lt.u32 	%p19, %r2, 18;
	selp.b32 	%r39, 0, -32, %p19;
	setp.lt.u32 	%p20, %r2, 17;
	selp.b32 	%r40, 0, -32, %p20;
	setp.lt.u32 	%p21, %r2, 16;
	selp.b32 	%r41, 0, -32, %p21;
	setp.lt.u32 	%p22, %r2, 15;
	selp.b32 	%r42, 0, -32, %p22;
	setp.lt.u32 	%p23, %r2, 14;
	selp.b32 	%r43, 0, -32, %p23;
	setp.lt.u32 	%p24, %r2, 13;
	selp.b32 	%r44, 0, -32, %p24;
	setp.lt.u32 	%p25, %r2, 12;
	selp.b32 	%r45, 0, -32, %p25;
	setp.lt.u32 	%p26, %r2, 11;
	selp.b32 	%r46, 0, -32, %p26;
	setp.lt.u32 	%p27, %r2, 10;
	selp.b32 	%r47, 0, -32, %p27;
	setp.lt.u32 	%p28, %r2, 9;
	selp.b32 	%r48, 0, -32, %p28;
	setp.lt.u32 	%p29, %r2, 8;
	selp.b32 	%r49, 0, -32, %p29;
	setp.lt.u32 	%p30, %r2, 7;
	selp.b32 	%r50, 0, -32, %p30;
	setp.lt.u32 	%p31, %r2, 6;
	selp.b32 	%r51, 0, -32, %p31;
	setp.lt.u32 	%p32, %r2, 5;
	selp.b32 	%r52, 0, -32, %p32;
	setp.lt.u32 	%p33, %r2, 4;
	selp.b32 	%r53, 0, -32, %p33;
	setp.lt.u32 	%p34, %r2, 3;
	selp.b32 	%r54, 0, -32, %p34;
	setp.lt.u32 	%p35, %r2, 2;
	selp.b32 	%r55, 0, -32, %p35;
	setp.eq.s32 	%p36, %r2, 0;
	selp.b32 	%r56, 0, -32, %p36;
	shl.b32 	%r57, %r3, 4;
	mul.lo.s32 	%r58, %r3, 12;
	mul.wide.u32 	%rd4, %r3, 16;
	shr.u32 	%r59, %r3, 3;
	shl.b32 	%r85, %r26, 2;
	shl.b32 	%r87, %r27, 2;
	shl.b32 	%r89, %r28, 2;
	shl.b32 	%r91, %r29, 2;
	shl.b32 	%r93, %r30, 2;
	shl.b32 	%r95, %r31, 2;
	shl.b32 	%r97, %r32, 2;
	shl.b32 	%r99, %r33, 2;
	shl.b32 	%r101, %r34, 2;
	shl.b32 	%r103, %r35, 2;
	shl.b32 	%r105, %r36, 2;
	shl.b32 	%r107, %r37, 2;
	shl.b32 	%r109, %r38, 2;
	shl.b32 	%r111, %r39, 2;
	shl.b32 	%r113, %r40, 2;
	shl.b32 	%r115, %r41, 2;
	shl.b32 	%r117, %r42, 2;
	shl.b32 	%r119, %r43, 2;
	shl.b32 	%r121, %r44, 2;
	shl.b32 	%r123, %r45, 2;
	shl.b32 	%r125, %r46, 2;
	shl.b32 	%r127, %r47, 2;
	shl.b32 	%r129, %r48, 2;
	shl.b32 	%r131, %r49, 2;
	shl.b32 	%r133, %r50, 2;
	shl.b32 	%r135, %r51, 2;
	shl.b32 	%r137, %r52, 2;
	shl.b32 	%r139, %r53, 2;
	shl.b32 	%r141, %r54, 2;
	shl.b32 	%r143, %r55, 2;
	shl.b32 	%r145, %r56, 2;
	cvt.u64.u32 	%rd45, %r19;
$L__BB155_7:
	setp.eq.s16 	%p37, %rs4, 2;
	shl.b32 	%r61, %r386, 9;
	mov.u32 	%r387, %r1;
	@%p37 bra 	$L__BB155_11;
	setp.eq.s16 	%p38, %rs4, 3;
	add.s32 	%r62, %r61, %r1;
	mul.wide.u32 	%rd23, %r62, 4;
	add.s64 	%rd24, %rd2, %rd23;
	ld.global.u32 	%r195, [%rd24];
	st.shared.u32 	[%r18], %r195;
	mov.u32 	%r387, %r4;
	@%p38 bra 	$L__BB155_11;
	setp.eq.s16 	%p39, %rs4, 0;
	add.s32 	%r63, %r62, %r3;
	mul.wide.u32 	%rd25, %r63, 4;
	add.s64 	%rd26, %rd2, %rd25;
	ld.global.u32 	%r196, [%rd26];
	st.shared.u32 	[%r20], %r196;
	mov.u32 	%r387, %r21;
	@%p39 bra 	$L__BB155_11;
	add.s32 	%r197, %r63, %r3;
	mul.wide.u32 	%rd27, %r197, 4;
	add.s64 	%rd28, %rd2, %rd27;
	ld.global.u32 	%r198, [%rd28];
	add.s32 	%r199, %r20, %r19;
	st.shared.u32 	[%r199], %r198;
	mov.u32 	%r387, %r22;
$L__BB155_11:
	shl.b32 	%r200, %r387, 2;
	mov.u32 	%r201, _ZZ9cuda_gemmIiLi128ELi8ELi1ELi512ELi64ELi64ELi1EEviiiPT_S1_S1_iiE3Ash;
	add.s32 	%r391, %r201, %r200;
	add.s32 	%r202, %r3, %r387;
	add.s32 	%r390, %r202, %r61;
	shl.b32 	%r203, %r3, 1;
	add.s32 	%r204, %r203, %r387;
	add.s32 	%r389, %r204, %r61;
	mad.lo.s32 	%r205, %r3, 3, %r387;
	add.s32 	%r388, %r205, %r61;
	cvt.u64.u32 	%rd29, %r387;
	cvt.u64.u32 	%rd30, %r61;
	add.s64 	%rd31, %rd29, %rd30;
	shl.b64 	%rd32, %rd31, 2;
	add.s64 	%rd49, %rd2, %rd32;
$L__BB155_12:
	ld.global.u32 	%r206, [%rd49];
	st.shared.u32 	[%r391], %r206;
	mul.wide.u32 	%rd33, %r390, 4;
	add.s64 	%rd34, %rd2, %rd33;
	ld.global.u32 	%r207, [%rd34];
	add.s32 	%r208, %r391, %r19;
	st.shared.u32 	[%r208], %r207;
	mul.wide.u32 	%rd35, %r389, 4;
	add.s64 	%rd36, %rd2, %rd35;
	ld.global.u32 	%r209, [%rd36];
	shl.b32 	%r210, %r3, 3;
	add.s32 	%r211, %r391, %r210;
	st.shared.u32 	[%r211], %r209;
	mul.wide.u32 	%rd37, %r388, 4;
	add.s64 	%rd38, %rd2, %rd37;
	ld.global.u32 	%r212, [%rd38];
	add.s32 	%r213, %r391, %r58;
	st.shared.u32 	[%r213], %r212;
	add.s32 	%r387, %r387, %r19;
	add.s32 	%r391, %r391, %r57;
	add.s32 	%r390, %r390, %r19;
	add.s32 	%r389, %r389, %r19;
	add.s32 	%r388, %r388, %r19;
	add.s64 	%rd49, %rd49, %rd4;
	setp.lt.u32 	%p40, %r387, 512;
	@%p40 bra 	$L__BB155_12;
	setp.eq.s16 	%p41, %rs4, 2;
	bar.sync 	0;
	mov.u32 	%r393, %r1;
	@%p41 bra 	$L__BB155_17;
	setp.eq.s16 	%p42, %rs4, 3;
	mov.b32 	%r214, 0;
	st.shared.u32 	[%r23], %r214;
	mov.u32 	%r393, %r4;
	@%p42 bra 	$L__BB155_17;
	setp.eq.s16 	%p43, %rs4, 0;
	mov.b32 	%r215, 0;
	st.shared.u32 	[%r24], %r215;
	mov.u32 	%r393, %r21;
	@%p43 bra 	$L__BB155_17;
	mov.b32 	%r216, 0;
	st.shared.u32 	[%r25], %r216;
	mov.u32 	%r393, %r22;
$L__BB155_17:
	shl.b32 	%r217, %r393, 2;
	mov.u32 	%r218, _ZZ9cuda_gemmIiLi128ELi8ELi1ELi512ELi64ELi64ELi1EEviiiPT_S1_S1_iiE3Csh;
	add.s32 	%r219, %r218, %r217;
	mov.b32 	%r220, 0;
	st.shared.u32 	[%r219], %r220;
	add.s32 	%r221, %r219, %r19;
	st.shared.u32 	[%r221], %r220;
	add.s32 	%r222, %r221, %r19;
	st.shared.u32 	[%r222], %r220;
	add.s32 	%r223, %r222, %r19;
	st.shared.u32 	[%r223], %r220;
	add.s32 	%r393, %r19, %r393;
	setp.lt.u32 	%p44, %r393, 512;
	@%p44 bra 	$L__BB155_17;
	mov.b32 	%r395, 0;
	mov.pred 	%p53, -1;
$L__BB155_19:
	mov.pred 	%p1, %p53;
	shr.u32 	%r396, %r1, 3;
	add.s32 	%r225, %r17, %r395;
	shl.b32 	%r226, %r225, 2;
	mov.u32 	%r227, _ZZ9cuda_gemmIiLi128ELi8ELi1ELi512ELi64ELi64ELi1EEviiiPT_S1_S1_iiE3Ash;
	add.s32 	%r228, %r227, %r226;
	ld.shared.u32 	%r84, [%r228];
	add.s32 	%r229, %r228, %r85;
	ld.shared.u32 	%r86, [%r229+4];
	add.s32 	%r230, %r228, %r87;
	ld.shared.u32 	%r88, [%r230+8];
	add.s32 	%r231, %r228, %r89;
	ld.shared.u32 	%r90, [%r231+12];
	add.s32 	%r232, %r228, %r91;
	ld.shared.u32 	%r92, [%r232+16];
	add.s32 	%r233, %r228, %r93;
	ld.shared.u32 	%r94, [%r233+20];
	add.s32 	%r234, %r228, %r95;
	ld.shared.u32 	%r96, [%r234+24];
	add.s32 	%r235, %r228, %r97;
	ld.shared.u32 	%r98, [%r235+28];
	add.s32 	%r236, %r228, %r99;
	ld.shared.u32 	%r100, [%r236+32];
	add.s32 	%r237, %r228, %r101;
	ld.shared.u32 	%r102, [%r237+36];
	add.s32 	%r238, %r228, %r103;
	ld.shared.u32 	%r104, [%r238+40];
	add.s32 	%r239, %r228, %r105;
	ld.shared.u32 	%r106, [%r239+44];
	add.s32 	%r240, %r228, %r107;
	ld.shared.u32 	%r108, [%r240+48];
	add.s32 	%r241, %r228, %r109;
	ld.shared.u32 	%r110, [%r241+52];
	add.s32 	%r242, %r228, %r111;
	ld.shared.u32 	%r112, [%r242+56];
	add.s32 	%r243, %r228, %r113;
	ld.shared.u32 	%r114, [%r243+60];
	add.s32 	%r244, %r228, %r115;
	ld.shared.u32 	%r116, [%r244+64];
	add.s32 	%r245, %r228, %r117;
	ld.shared.u32 	%r118, [%r245+68];
	add.s32 	%r246, %r228, %r119;
	ld.shared.u32 	%r120, [%r246+72];
	add.s32 	%r247, %r228, %r121;
	ld.shared.u32 	%r122, [%r247+76];
	add.s32 	%r248, %r228, %r123;
	ld.shared.u32 	%r124, [%r248+80];
	add.s32 	%r249, %r228, %r125;
	ld.shared.u32 	%r126, [%r249+84];
	add.s32 	%r250, %r228, %r127;
	ld.shared.u32 	%r128, [%r250+88];
	add.s32 	%r251, %r228, %r129;
	ld.shared.u32 	%r130, [%r251+92];
	add.s32 	%r252, %r228, %r131;
	ld.shared.u32 	%r132, [%r252+96];
	add.s32 	%r253, %r228, %r133;
	ld.shared.u32 	%r134, [%r253+100];
	add.s32 	%r254, %r228, %r135;
	ld.shared.u32 	%r136, [%r254+104];
	add.s32 	%r255, %r228, %r137;
	ld.shared.u32 	%r138, [%r255+108];
	add.s32 	%r256, %r228, %r139;
	ld.shared.u32 	%r140, [%r256+112];
	add.s32 	%r257, %r228, %r141;
	ld.shared.u32 	%r142, [%r257+116];
	add.s32 	%r258, %r228, %r143;
	ld.shared.u32 	%r144, [%r258+120];
	add.s32 	%r259, %r228, %r145;
	ld.shared.u32 	%r146, [%r259+124];
	add.s32 	%r147, %r395, %r2;
	shl.b32 	%r262, %r147, 2;
$L__BB155_20:
	mov.u32 	%r260, _ZZ9cuda_gemmIiLi128ELi8ELi1ELi512ELi64ELi64ELi1EEviiiPT_S1_S1_iiE11kron_fac_sh;
	mad.lo.s32 	%r261, %r396, 260, %r260;
	add.s32 	%r263, %r261, %r262;
	ld.shared.u32 	%r264, [%r263];
	mul.lo.s32 	%r265, %r264, %r84;
	add.s32 	%r266, %r263, %r85;
	ld.shared.u32 	%r267, [%r266+4];
	mad.lo.s32 	%r268, %r267, %r86, %r265;
	add.s32 	%r269, %r263, %r87;
	ld.shared.u32 	%r270, [%r269+8];
	mad.lo.s32 	%r271, %r270, %r88, %r268;
	add.s32 	%r272, %r263, %r89;
	ld.shared.u32 	%r273, [%r272+12];
	mad.lo.s32 	%r274, %r273, %r90, %r271;
	add.s32 	%r275, %r263, %r91;
	ld.shared.u32 	%r276, [%r275+16];
	mad.lo.s32 	%r277, %r276, %r92, %r274;
	add.s32 	%r278, %r263, %r93;
	ld.shared.u32 	%r279, [%r278+20];
	mad.lo.s32 	%r280, %r279, %r94, %r277;
	add.s32 	%r281, %r263, %r95;
	ld.shared.u32 	%r282, [%r281+24];
	mad.lo.s32 	%r283, %r282, %r96, %r280;
	add.s32 	%r284, %r263, %r97;
	ld.shared.u32 	%r285, [%r284+28];
	mad.lo.s32 	%r286, %r285, %r98, %r283;
	add.s32 	%r287, %r263, %r99;
	ld.shared.u32 	%r288, [%r287+32];
	mad.lo.s32 	%r289, %r288, %r100, %r286;
	add.s32 	%r290, %r263, %r101;
	ld.shared.u32 	%r291, [%r290+36];
	mad.lo.s32 	%r292, %r291, %r102, %r289;
	add.s32 	%r293, %r263, %r103;
	ld.shared.u32 	%r294, [%r293+40];
	mad.lo.s32 	%r295, %r294, %r104, %r292;
	add.s32 	%r296, %r263, %r105;
	ld.shared.u32 	%r297, [%r296+44];
	mad.lo.s32 	%r298, %r297, %r106, %r295;
	add.s32 	%r299, %r263, %r107;
	ld.shared.u32 	%r300, [%r299+48];
	mad.lo.s32 	%r301, %r300, %r108, %r298;
	add.s32 	%r302, %r263, %r109;
	ld.shared.u32 	%r303, [%r302+52];
	mad.lo.s32 	%r304, %r303, %r110, %r301;
	add.s32 	%r305, %r263, %r111;
	ld.shared.u32 	%r306, [%r305+56];
	mad.lo.s32 	%r307, %r306, %r112, %r304;
	add.s32 	%r308, %r263, %r113;
	ld.shared.u32 	%r309, [%r308+60];
	mad.lo.s32 	%r310, %r309, %r114, %r307;
	add.s32 	%r311, %r263, %r115;
	ld.shared.u32 	%r312, [%r311+64];
	mad.lo.s32 	%r313, %r312, %r116, %r310;
	add.s32 	%r314, %r263, %r117;
	ld.shared.u32 	%r315, [%r314+68];
	mad.lo.s32 	%r316, %r315, %r118, %r313;
	add.s32 	%r317, %r263, %r119;
	ld.shared.u32 	%r318, [%r317+72];
	mad.lo.s32 	%r319, %r318, %r120, %r316;
	add.s32 	%r320, %r263, %r121;
	ld.shared.u32 	%r321, [%r320+76];
	mad.lo.s32 	%r322, %r321, %r122, %r319;
	add.s32 	%r323, %r263, %r123;
	ld.shared.u32 	%r324, [%r323+80];
	mad.lo.s32 	%r325, %r324, %r124, %r322;
	add.s32 	%r326, %r263, %r125;
	ld.shared.u32 	%r327, [%r326+84];
	mad.lo.s32 	%r328, %r327, %r126, %r325;
	add.s32 	%r329, %r263, %r127;
	ld.shared.u32 	%r330, [%r329+88];
	mad.lo.s32 	%r331, %r330, %r128, %r328;
	add.s32 	%r332, %r263, %r129;
	ld.shared.u32 	%r333, [%r332+92];
	mad.lo.s32 	%r334, %r333, %r130, %r331;
	add.s32 	%r335, %r263, %r131;
	ld.shared.u32 	%r336, [%r335+96];
	mad.lo.s32 	%r337, %r336, %r132, %r334;
	add.s32 	%r338, %r263, %r133;
	ld.shared.u32 	%r339, [%r338+100];
	mad.lo.s32 	%r340, %r339, %r134, %r337;
	add.s32 	%r341, %r263, %r135;
	ld.shared.u32 	%r342, [%r341+104];
	mad.lo.s32 	%r343, %r342, %r136, %r340;
	add.s32 	%r344, %r263, %r137;
	ld.shared.u32 	%r345, [%r344+108];
	mad.lo.s32 	%r346, %r345, %r138, %r343;
	add.s32 	%r347, %r263, %r139;
	ld.shared.u32 	%r348, [%r347+112];
	mad.lo.s32 	%r349, %r348, %r140, %r346;
	add.s32 	%r350, %r263, %r141;
	ld.shared.u32 	%r351, [%r350+116];
	mad.lo.s32 	%r352, %r351, %r142, %r349;
	add.s32 	%r353, %r263, %r143;
	ld.shared.u32 	%r354, [%r353+120];
	mad.lo.s32 	%r355, %r354, %r144, %r352;
	add.s32 	%r356, %r263, %r145;
	ld.shared.u32 	%r357, [%r356+124];
	mad.lo.s32 	%r358, %r357, %r146, %r355;
	shl.b32 	%r359, %r13, 2;
	shl.b32 	%r360, %r396, 5;
	or.b32  	%r361, %r360, %r359;
	mov.u32 	%r362, _ZZ9cuda_gemmIiLi128ELi8ELi1ELi512ELi64ELi64ELi1EEviiiPT_S1_S1_iiE3Csh;
	add.s32 	%r363, %r362, %r361;
	ld.shared.u32 	%r364, [%r363];
	add.s32 	%r365, %r364, %r358;
	st.shared.u32 	[%r363], %r365;
	add.s32 	%r396, %r396, %r59;
	setp.lt.u32 	%p46, %r396, 64;
	@%p46 bra 	$L__BB155_20;
	mov.b32 	%r395, 32;
	mov.pred 	%p53, 0;
	@%p1 bra 	$L__BB155_19;
	setp.eq.s16 	%p48, %rs4, 2;
	bar.sync 	0;
	mov.u32 	%r397, %r1;
	@%p48 bra 	$L__BB155_26;
	setp.eq.s16 	%p49, %rs4, 3;
	add.s32 	%r367, %r61, %r1;
	ld.shared.u32 	%r368, [%r23];
	mul.wide.s32 	%rd39, %r367, 4;
	add.s64 	%rd8, %rd3, %rd39;
	st.global.u32 	[%rd8], %r368;
	mov.u32 	%r397, %r4;
	@%p49 bra 	$L__BB155_26;
	setp.eq.s16 	%p50, %rs4, 0;
	ld.shared.u32 	%r369, [%r24];
	cvt.u64.u32 	%rd40, %r19;
	add.s64 	%rd9, %rd8, %rd40;
	st.global.u32 	[%rd9], %r369;
	mov.u32 	%r397, %r21;
	@%p50 bra 	$L__BB155_26;
	ld.shared.u32 	%r370, [%r25];
	add.s64 	%rd42, %rd9, %rd40;
	st.global.u32 	[%rd42], %r370;
	mov.u32 	%r397, %r22;
$L__BB155_26:
	add.s32 	%r371, %r61, %r397;
	shl.b32 	%r372, %r397, 2;
	add.s32 	%r374, %r362, %r372;
	ld.shared.u32 	%r375, [%r374];
	mul.wide.s32 	%rd43, %r371, 4;
	add.s64 	%rd44, %rd3, %rd43;
	st.global.u32 	[%rd44], %r375;
	add.s32 	%r376, %r374, %r19;
	ld.shared.u32 	%r377, [%r376];
	add.s64 	%rd46, %rd44, %rd45;
	st.global.u32 	[%rd46], %r377;
	add.s32 	%r378, %r376, %r19;
	ld.shared.u32 	%r379, [%r378];
	add.s64 	%rd47, %rd46, %rd45;
	st.global.u32 	[%rd47], %r379;
	add.s32 	%r380, %r378, %r19;
	ld.shared.u32 	%r381, [%r380];
	add.s64 	%rd48, %rd47, %rd45;
	st.global.u32 	[%rd48], %r381;
	add.s32 	%r397, %r19, %r397;
	setp.lt.u32 	%p51, %r397, 512;
	@%p51 bra 	$L__BB155_26;
	add.s32 	%r386, %r386, %r15;
	setp.lt.u32 	%p52, %r386, %r16;
	@%p52 bra 	$L__BB155_7;
$L__BB155_28:
	ret;

}
	// .globl	_Z9cuda_gemmIiLi128ELi8ELi1ELi1024ELi2ELi2ELi0EEviiiPT_S1_S1_ii
.visible .entry _Z9cuda_gemmIiLi128ELi8ELi1ELi1024ELi2ELi2ELi0EEviiiPT_S1_S1_ii(
	.param .u32 _Z9cuda_gemmIiLi128ELi8ELi1ELi1024ELi2ELi2ELi0EEviiiPT_S1_S1_ii_param_0,
	.param .u32 _Z9cuda_gemmIiLi128ELi8ELi1ELi1024ELi2ELi2ELi0EEviiiPT_S1_S1_ii_param_1,
	.param .u32 _Z9cuda_gemmIiLi128ELi8ELi1ELi1024ELi2ELi2ELi0EEviiiPT_S1_S1_ii_param_2,
	.param .u64 .ptr .align 1 _Z9cuda_gemmIiLi128ELi8ELi1ELi1024ELi2ELi2ELi0EEviiiPT_S1_S1_ii_param_3,
	.param .u64 .ptr .align 1 _Z9cuda_gemmIiLi128ELi8ELi1ELi1024ELi2ELi2ELi0EEviiiPT_S1_S1_ii_param_4,
	.param .u64 .ptr .align 1 _Z9cuda_gemmIiLi128ELi8ELi1ELi1024ELi2ELi2ELi0EEviiiPT_S1_S1_ii_param_5,
	.param .u32 _Z9cuda_gemmIiLi128ELi8ELi1ELi1024ELi2ELi2ELi0EEviiiPT_S1_S1_ii_param_6,
	.param .u32 _Z9cuda_gemmIiLi128ELi8ELi1ELi1024ELi2ELi2ELi0EEviiiPT_S1_S1_ii_param_7
)
.maxntid 128
{
	.reg .pred 	%p<32>;
	.reg .b16 	%rs<6>;
	.reg .b32 	%r<237>;
	.reg .b64 	%rd<37>;
	// demoted variable
	.shared .align 128 .b8 _ZZ9cuda_gemmIiLi128ELi8ELi1ELi1024ELi2ELi2ELi0EEviiiPT_S1_S1_iiE11kron_fac_sh[24];
	// demoted variable
	.shared .align 128 .b8 _ZZ9cuda_gemmIiLi128ELi8ELi1ELi1024ELi2ELi2ELi0EEviiiPT_S1_S1_iiE3Ash[4096];
	// demoted variable
	.shared .align 128 .b8 _ZZ9cuda_gemmIiLi128ELi8ELi1ELi1024ELi2ELi2ELi0EEviiiPT_S1_S1_iiE3Csh[4096];
	ld.param.u32 	%r91, [_Z9cuda_gemmIiLi128ELi8ELi1ELi1024ELi2ELi2ELi0EEviiiPT_S1_S1_ii_param_2];
	ld.param.u64 	%rd5, [_Z9cuda_gemmIiLi128ELi8ELi1ELi1024ELi2ELi2ELi0EEviiiPT_S1_S1_ii_param_3];
	ld.param.u64 	%rd4, [_Z9cuda_gemmIiLi128ELi8ELi1ELi1024ELi2ELi2ELi0EEviiiPT_S1_S1_ii_param_4];
	ld.param.u64 	%rd6, [_Z9cuda_gemmIiLi128ELi8ELi1ELi1024ELi2ELi2ELi0EEviiiPT_S1_S1_ii_param_5];
	ld.param.u32 	%r92, [_Z9cuda_gemmIiLi128ELi8ELi1ELi1024ELi2ELi2ELi0EEviiiPT_S1_S1_ii_param_6];
	ld.param.u32 	%r93, [_Z9cuda_gemmIiLi128ELi8ELi1ELi1024ELi2ELi2ELi0EEviiiPT_S1_S1_ii_param_7];
	cvta.to.global.u64 	%rd1, %rd5;
	cvta.to.global.u64 	%rd2, %rd6;
	mov.u32 	%r1, %tid.x;
	mul.lo.s32 	%r2, %r93, %r92;
	setp.ge.u32 	%p1, %r1, %r2;
	@%p1 bra 	$L__BB156_3;
	mov.u32 	%r3, %ntid.x;
	cvta.to.global.u64 	%rd3, %rd4;
	mov.u32 	%r213, %r1;
$L__BB156_2:
	mul.wide.u32 	%rd7, %r213, 4;
	add.s64 	%rd8, %rd3, %rd7;
	ld.global.u32 	%r94, [%rd8];
	rem.u32 	%r95, %r213, %r92;
	mov.u32 	%r96, _ZZ9cuda_gemmIiLi128ELi8ELi1ELi1024ELi2ELi2ELi0EEviiiPT_S1_S1_iiE11kron_fac_sh;
	mad.lo.s32 	%r97, %r95, 12, %r96;
	div.u32 	%r98, %r213, %r93;
	shl.b32 	%r99, %r98, 2;
	add.s32 	%r100, %r97, %r99;
	st.shared.u32 	[%r100], %r94;
	add.s32 	%r213, %r213, %r3;
	setp.lt.u32 	%p2, %r213, %r2;
	@%p2 bra 	$L__BB156_2;
$L__BB156_3:
	div.s32 	%r6, 1024, %r93;
	min.s32 	%r7, %r6, 128;
	div.u32 	%r8, %r1, %r7;
	mov.u32 	%r9, %ntid.x;
	mov.u32 	%r216, %ctaid.y;
	mov.u32 	%r11, %nctaid.y;
	shl.b32 	%r12, %r11, 3;
	setp.ge.u32 	%p3, %r216, %r12;
	@%p3 bra 	$L__BB156_37;
	mov.u32 	%r102, %ctaid.x;
	shl.b32 	%r13, %r102, 10;
	min.s32 	%r14, %r93, 32;
	shl.b32 	%r103, %r93, 8;
	sub.s32 	%r15, 8223, %r103;
	mul.lo.s32 	%r16, %r6, %r102;
	add.s32 	%r17, %r1, %r9;
	cvt.u16.u32 	%rs2, %r17;
	xor.b16  	%rs3, %rs2, 1023;
	cvt.u16.u32 	%rs4, %r9;
	div.u16 	%rs5, %rs3, %rs4;
	and.b16  	%rs1, %rs5, 3;
	shl.b32 	%r104, %r1, 2;
	mov.u32 	%r105, _ZZ9cuda_gemmIiLi128ELi8ELi1ELi1024ELi2ELi2ELi0EEviiiPT_S1_S1_iiE3Ash;
	add.s32 	%r18, %r105, %r104;
	shl.b32 	%r19, %r9, 2;
	add.s32 	%r20, %r18, %r19;
	add.s32 	%r21, %r17, %r9;
	add.s32 	%r22, %r21, %r9;
	mov.u32 	%r106, _ZZ9cuda_gemmIiLi128ELi8ELi1ELi1024ELi2ELi2ELi0EEviiiPT_S1_S1_iiE3Csh;
	add.s32 	%r23, %r106, %r104;
	add.s32 	%r24, %r23, %r19;
	add.s32 	%r25, %r24, %r19;
	shl.b32 	%r26, %r9, 4;
	shl.b32 	%r27, %r9, 3;
	mul.lo.s32 	%r28, %r9, 12;
	div.u32 	%r29, %r9, %r7;
	rem.u32 	%r30, %r1, %r7;
$L__BB156_5:
	setp.eq.s16 	%p4, %rs1, 2;
	mul.lo.s32 	%r34, %r216, %r91;
	mov.u32 	%r217, %r1;
	@%p4 bra 	$L__BB156_9;
	setp.eq.s16 	%p5, %rs1, 3;
	add.s32 	%r107, %r34, %r13;
	add.s32 	%r35, %r107, %r1;
	mul.wide.u32 	%rd9, %r35, 4;
	add.s64 	%rd10, %rd1, %rd9;
	ld.global.u32 	%r108, [%rd10];
	st.shared.u32 	[%r18], %r108;
	mov.u32 	%r217, %r17;
	@%p5 bra 	$L__BB156_9;
	setp.eq.s16 	%p6, %rs1, 0;
	add.s32 	%r36, %r35, %r9;
	mul.wide.u32 	%rd11, %r36, 4;
	add.s64 	%rd12, %rd1, %rd11;
	ld.global.u32 	%r109, [%rd12];
	st.shared.u32 	[%r20], %r109;
	mov.u32 	%r217, %r21;
	@%p6 bra 	$L__BB156_9;
	add.s32 	%r110, %r36, %r9;
	mul.wide.u32 	%rd13, %r110, 4;
	add.s64 	%rd14, %rd1, %rd13;
	ld.global.u32 	%r111, [%rd14];
	add.s32 	%r112, %r20, %r19;
	st.shared.u32 	[%r112], %r111;
	mov.u32 	%r217, %r22;
$L__BB156_9:
	shl.b32 	%r113, %r217, 2;
	mov.u32 	%r114, _ZZ9cuda_gemmIiLi128ELi8ELi1ELi1024ELi2ELi2ELi0EEviiiPT_S1_S1_iiE3Ash;
	add.s32 	%r222, %r114, %r113;
	add.s32 	%r115, %r13, %r217;
	add.s32 	%r218, %r115, %r34;
	add.s32 	%r221, %r218, %r9;
	shl.b32 	%r116, %r9, 1;
	add.s32 	%r220, %r218, %r116;
	mad.lo.s32 	%r219, %r9, 3, %r218;
$L__BB156_10:
	mul.wide.u32 	%rd15, %r218, 4;
	add.s64 	%rd16, %rd1, %rd15;
	ld.global.u32 	%r117, [%rd16];
	st.shared.u32 	[%r222], %r117;
	mul.wide.u32 	%rd17, %r221, 4;
	add.s64 	%rd18, %rd1, %rd17;
	ld.global.u32 	%r118, [%rd18];
	add.s32 	%r119, %r222, %r19;
	st.shared.u32 	[%r119], %r118;
	mul.wide.u32 	%rd19, %r220, 4;
	add.s64 	%rd20, %rd1, %rd19;
	ld.global.u32 	%r120, [%rd20];
	add.s32 	%r121, %r222, %r27;
	st.shared.u32 	[%r121], %r120;
	mul.wide.u32 	%rd21, %r219, 4;
	add.s64 	%rd22, %rd1, %rd21;
	ld.global.u32 	%r122, [%rd22];
	add.s32 	%r123, %r222, %r28;
	st.shared.u32 	[%r123], %r122;
	add.s32 	%r217, %r217, %r19;
	add.s32 	%r222, %r222, %r26;
	add.s32 	%r221, %r221, %r19;
	add.s32 	%r220, %r220, %r19;
	add.s32 	%r219, %r219, %r19;
	add.s32 	%r218, %r218, %r19;
	setp.lt.u32 	%p7, %r217, 1024;
	@%p7 bra 	$L__BB156_10;
	bar.sync 	0;
	mov.u32 	%r224, %r1;
	@%p4 bra 	$L__BB156_15;
	setp.eq.s16 	%p9, %rs1, 3;
	mov.b32 	%r124, 0;
	st.shared.u32 	[%r23], %r124;
	mov.u32 	%r224, %r17;
	@%p9 bra 	$L__BB156_15;
	setp.eq.s16 	%p10, %rs1, 0;
	mov.b32 	%r125, 0;
	st.shared.u32 	[%r24], %r125;
	mov.u32 	%r224, %r21;
	@%p10 bra 	$L__BB156_15;
	mov.b32 	%r126, 0;
	st.shared.u32 	[%r25], %r126;
	mov.u32 	%r224, %r22;
$L__BB156_15:
	shl.b32 	%r127, %r224, 2;
	mov.u32 	%r128, _ZZ9cuda_gemmIiLi128ELi8ELi1ELi1024ELi2ELi2ELi0EEviiiPT_S1_S1_iiE3Csh;
	add.s32 	%r129, %r128, %r127;
	mov.b32 	%r130, 0;
	st.shared.u32 	[%r129], %r130;
	add.s32 	%r131, %r129, %r19;
	st.shared.u32 	[%r131], %r130;
	add.s32 	%r132, %r131, %r19;
	st.shared.u32 	[%r132], %r130;
	add.s32 	%r133, %r132, %r19;
	st.shared.u32 	[%r133], %r130;
	add.s32 	%r224, %r19, %r224;
	setp.lt.u32 	%p11, %r224, 1024;
	@%p11 bra 	$L__BB156_15;
	setp.lt.s32 	%p12, %r6, 1;
	@%p12 bra 	$L__BB156_31;
	and.b32  	%r135, %r1, 31;
	rem.s32 	%r56, %r135, %r14;
	add.s32 	%r136, %r56, 1;
	setp.lt.s32 	%p13, %r136, %r14;
	selp.b32 	%r57, 0, %r14, %p13;
	sub.s32 	%r58, %r56, %r57;
	setp.lt.s32 	%p14, %r56, %r93;
	selp.b32 	%r137, 0, %r93, %p14;
	sub.s32 	%r59, %r56, %r137;
	setp.lt.s32 	%p15, %r136, %r93;
	selp.b32 	%r138, 0, %r93, %p15;
	sub.s32 	%r60, %r136, %r138;
	mov.b32 	%r228, 0;
	shl.b32 	%r150, %r58, 2;
$L__BB156_18:
	setp.lt.s32 	%p16, %r93, 1;
	add.s32 	%r66, %r228, %r30;
	mad.lo.s32 	%r67, %r66, %r93, %r56;
	@%p16 bra 	$L__BB156_20;
	shl.b32 	%r139, %r67, 2;
	mov.u32 	%r140, _ZZ9cuda_gemmIiLi128ELi8ELi1ELi1024ELi2ELi2ELi0EEviiiPT_S1_S1_iiE3Ash;
	add.s32 	%r141, %r140, %r139;
	ld.shared.u32 	%r229, [%r141];
$L__BB156_20:
	setp.lt.s32 	%p17, %r93, 2;
	@%p17 bra 	$L__BB156_22;
	sub.s32 	%r142, %r67, %r57;
	shl.b32 	%r143, %r142, 2;
	mov.u32 	%r144, _ZZ9cuda_gemmIiLi128ELi8ELi1ELi1024ELi2ELi2ELi0EEviiiPT_S1_S1_iiE3Ash;
	add.s32 	%r145, %r144, %r143;
	ld.shared.u32 	%r230, [%r145+4];
$L__BB156_22:
	setp.ge.s32 	%p18, %r8, %r92;
	@%p18 bra 	$L__BB156_30;
	mov.u32 	%r231, %r8;
$L__BB156_24:
	setp.gt.u32 	%p19, %r93, 32;
	mov.u32 	%r146, _ZZ9cuda_gemmIiLi128ELi8ELi1ELi1024ELi2ELi2ELi0EEviiiPT_S1_S1_iiE11kron_fac_sh;
	mad.lo.s32 	%r73, %r231, 12, %r146;
	shl.b32 	%r147, %r56, 2;
	add.s32 	%r148, %r73, %r147;
	ld.shared.u32 	%r74, [%r148];
	@%p19 bra 	$L__BB156_27;
	shfl.sync.idx.b32	%r153|%p23, %r74, %r59, %r15, -1;
	mul.lo.s32 	%r232, %r153, %r229;
	@%p17 bra 	$L__BB156_29;
	shfl.sync.idx.b32	%r154|%p24, %r74, %r60, %r15, -1;
	mad.lo.s32 	%r232, %r154, %r230, %r232;
	bra.uni 	$L__BB156_29;
$L__BB156_27:
	setp.gt.s32 	%p21, %r93, 0;
	mul.lo.s32 	%r149, %r74, %r229;
	selp.b32 	%r232, %r149, 0, %p21;
	@%p17 bra 	$L__BB156_29;
	add.s32 	%r151, %r73, %r150;
	ld.shared.u32 	%r152, [%r151+4];
	mad.lo.s32 	%r232, %r152, %r230, %r232;
$L__BB156_29:
	mad.lo.s32 	%r155, %r231, %r6, %r66;
	shl.b32 	%r156, %r155, 2;
	mov.u32 	%r157, _ZZ9cuda_gemmIiLi128ELi8ELi1ELi1024ELi2ELi2ELi0EEviiiPT_S1_S1_iiE3Csh;
	add.s32 	%r158, %r157, %r156;
	ld.shared.u32 	%r159, [%r158];
	add.s32 	%r160, %r159, %r232;
	st.shared.u32 	[%r158], %r160;
	add.s32 	%r231, %r231, %r29;
	setp.lt.s32 	%p25, %r231, %r92;
	@%p25 bra 	$L__BB156_24;
$L__BB156_30:
	add.s32 	%r228, %r228, %r7;
	setp.lt.s32 	%p26, %r228, %r6;
	@%p26 bra 	$L__BB156_18;
$L__BB156_31:
	ld.param.u32 	%r212, [_Z9cuda_gemmIiLi128ELi8ELi1ELi1024ELi2ELi2ELi0EEviiiPT_S1_S1_ii_param_1];
	bar.sync 	0;
	mad.lo.s32 	%r84, %r216, %r212, %r16;
	div.s32 	%r85, %r91, %r93;
	mov.u32 	%r235, %r1;
	@%p4 bra 	$L__BB156_35;
	setp.eq.s16 	%p28, %rs1, 3;
	div.s32 	%r161, %r1, %r6;
	mad.lo.s32 	%r162, %r85, %r161, %r84;
	mul.lo.s32 	%r163, %r161, %r6;
	sub.s32 	%r164, %r1, %r163;
	add.s32 	%r165, %r162, %r164;
	ld.shared.u32 	%r166, [%r23];
	mul.wide.s32 	%rd23, %r165, 4;
	add.s64 	%rd24, %rd2, %rd23;
	st.global.u32 	[%rd24], %r166;
	mov.u32 	%r235, %r17;
	@%p28 bra 	$L__BB156_35;
	setp.eq.s16 	%p29, %rs1, 0;
	div.s32 	%r167, %r17, %r6;
	mad.lo.s32 	%r168, %r85, %r167, %r84;
	mul.lo.s32 	%r169, %r167, %r6;
	sub.s32 	%r170, %r17, %r169;
	add.s32 	%r171, %r168, %r170;
	ld.shared.u32 	%r172, [%r24];
	mul.wide.s32 	%rd25, %r171, 4;
	add.s64 	%rd26, %rd2, %rd25;
	st.global.u32 	[%rd26], %r172;
	mov.u32 	%r235, %r21;
	@%p29 bra 	$L__BB156_35;
	div.s32 	%r173, %r21, %r6;
	mad.lo.s32 	%r174, %r85, %r173, %r84;
	mul.lo.s32 	%r175, %r173, %r6;
	sub.s32 	%r176, %r21, %r175;
	add.s32 	%r177, %r174, %r176;
	ld.shared.u32 	%r178, [%r25];
	mul.wide.s32 	%rd27, %r177, 4;
	add.s64 	%rd28, %rd2, %rd27;
	st.global.u32 	[%rd28], %r178;
	mov.u32 	%r235, %r22;
$L__BB156_35:
	div.s32 	%r179, %r235, %r6;
	mad.lo.s32 	%r180, %r85, %r179, %r84;
	mul.lo.s32 	%r181, %r179, %r6;
	sub.s32 	%r182, %r235, %r181;
	add.s32 	%r183, %r180, %r182;
	shl.b32 	%r184, %r235, 2;
	mov.u32 	%r185, _ZZ9cuda_gemmIiLi128ELi8ELi1ELi1024ELi2ELi2ELi0EEviiiPT_S1_S1_iiE3Csh;
	add.s32 	%r186, %r185, %r184;
	ld.shared.u32 	%r187, [%r186];
	mul.wide.s32 	%rd29, %r183, 4;
	add.s64 	%rd30, %rd2, %rd29;
	st.global.u32 	[%rd30], %r187;
	add.s32 	%r188, %r235, %r9;
	div.s32 	%r189, %r188, %r6;
	mad.lo.s32 	%r190, %r85, %r189, %r84;
	mul.lo.s32 	%r191, %r189, %r6;
	sub.s32 	%r192, %r188, %r191;
	add.s32 	%r193, %r190, %r192;
	add.s32 	%r194, %r186, %r19;
	ld.shared.u32 	%r195, [%r194];
	mul.wide.s32 	%rd31, %r193, 4;
	add.s64 	%rd32, %rd2, %rd31;
	st.global.u32 	[%rd32], %r195;
	add.s32 	%r196, %r188, %r9;
	div.s32 	%r197, %r196, %r6;
	mad.lo.s32 	%r198, %r85, %r197, %r84;
	mul.lo.s32 	%r199, %r197, %r6;
	sub.s32 	%r200, %r196, %r199;
	add.s32 	%r201, %r198, %r200;
	add.s32 	%r202, %r194, %r19;
	ld.shared.u32 	%r203, [%r202];
	mul.wide.s32 	%rd33, %r201, 4;
	add.s64 	%rd34, %rd2, %rd33;
	st.global.u32 	[%rd34], %r203;
	add.s32 	%r204, %r196, %r9;
	div.s32 	%r205, %r204, %r6;
	mad.lo.s32 	%r206, %r85, %r205, %r84;
	mul.lo.s32 	%r207, %r205, %r6;
	sub.s32 	%r208, %r204, %r207;
	add.s32 	%r209, %r206, %r208;
	add.s32 	%r210, %r202, %r19;
	ld.shared.u32 	%r211, [%r210];
	mul.wide.s32 	%rd35, %r209, 4;
	add.s64 	%rd36, %rd2, %rd35;
	st.global.u32 	[%rd36], %r211;
	add.s32 	%r235, %r204, %r9;
	setp.lt.u32 	%p30, %r235, 1024;
	@%p30 bra 	$L__BB156_35;
	add.s32 	%r216, %r216, %r11;
	setp.lt.u32 	%p31, %r216, %r12;
	@%p31 bra 	$L__BB156_5;
$L__BB156_37:
	ret;

}
	// .globl	_Z9cuda_gemmIiLi128ELi8ELi1ELi1024ELi2ELi2ELi1EEviiiPT_S1_S1_ii
.visible .entry _Z9cuda_gemmIiLi128ELi8ELi1ELi1024ELi2ELi2ELi1EEviiiPT_S1_S1_ii(
	.param .u32 _Z9cuda_gemmIiLi128ELi8ELi1ELi1024ELi2ELi2ELi1EEviiiPT_S1_S1_ii_param_0,
	.param .u32 _Z9cuda_gemmIiLi128ELi8ELi1ELi1024ELi2ELi2ELi1EEviiiPT_S1_S1_ii_param_1,
	.param .u32 _Z9cuda_gemmIiLi128ELi8ELi1ELi1024ELi2ELi2ELi1EEviiiPT_S1_S1_ii_param_2,
	.param .u64 .ptr .align 1 _Z9cuda_gemmIiLi128ELi8ELi1ELi1024ELi2ELi2ELi1EEviiiPT_S1_S1_ii_param_3,
	.param .u64 .ptr .align 1 _Z9cuda_gemmIiLi128ELi8ELi1ELi1024ELi2ELi2ELi1EEviiiPT_S1_S1_ii_param_4,
	.param .u64 .ptr .align 1 _Z9cuda_gemmIiLi128ELi8ELi1ELi1024ELi2ELi2ELi1EEviiiPT_S1_S1_ii_param_5,
	.param .u32 _Z9cuda_gemmIiLi128ELi8ELi1ELi1024ELi2ELi2ELi1EEviiiPT_S1_S1_ii_param_6,
	.param .u32 _Z9cuda_gemmIiLi128ELi8ELi1ELi1024ELi2ELi2ELi1EEviiiPT_S1_S1_ii_param_7
)
.maxntid 128
{
	.reg .pred 	%p<30>;
	.reg .b16 	%rs<6>;
	.reg .b32 	%r<187>;
	.reg .b64 	%rd<42>;
	// demoted variable
	.shared .align 128 .b8 _ZZ9cuda_gemmIiLi128ELi8ELi1ELi1024ELi2ELi2ELi1EEviiiPT_S1_S1_iiE11kron_fac_sh[24];
	// demoted variable
	.shared .align 128 .b8 _ZZ9cuda_gemmIiLi128ELi8ELi1ELi1024ELi2ELi2ELi1EEviiiPT_S1_S1_iiE3Ash[4096];
	// demoted variable
	.shared .align 128 .b8 _ZZ9cuda_gemmIiLi128ELi8ELi1ELi1024ELi2ELi2ELi1EEviiiPT_S1_S1_iiE3Csh[4096];
	ld.param.u64 	%rd11, [_Z9cuda_gemmIiLi128ELi8ELi1ELi1024ELi2ELi2ELi1EEviiiPT_S1_S1_ii_param_3];
	ld.param.u64 	%rd10, [_Z9cuda_gemmIiLi128ELi8ELi1ELi1024ELi2ELi2ELi1EEviiiPT_S1_S1_ii_param_4];
	ld.param.u64 	%rd12, [_Z9cuda_gemmIiLi128ELi8ELi1ELi1024ELi2ELi2ELi1EEviiiPT_S1_S1_ii_param_5];
	cvta.to.global.u64 	%rd1, %rd11;
	cvta.to.global.u64 	%rd2, %rd12;
	mov.u32 	%r1, %tid.x;
	setp.gt.u32 	%p1, %r1, 3;
	@%p1 bra 	$L__BB157_3;
	mov.u32 	%r2, %ntid.x;
	cvta.to.global.u64 	%rd3, %rd10;
	mov.u32 	%r69, _ZZ9cuda_gemmIiLi128ELi8ELi1ELi1024ELi2ELi2ELi1EEviiiPT_S1_S1_iiE11kron_fac_sh;
	mov.u32 	%r171, %r1;
$L__BB157_2:
	mul.wide.u32 	%rd13, %r171, 4;
	add.s64 	%rd14, %rd3, %rd13;
	ld.global.u32 	%r67, [%rd14];
	and.b32  	%r68, %r171, 1;
	mad.lo.s32 	%r70, %r68, 12, %r69;
	shl.b32 	%r71, %r171, 1;
	and.b32  	%r72, %r71, -4;
	add.s32 	%r73, %r70, %r72;
	st.shared.u32 	[%r73], %r67;
	add.s32 	%r171, %r171, %r2;
	setp.lt.u32 	%p2, %r171, 4;
	@%p2 bra 	$L__BB157_2;
$L__BB157_3:
	mov.u32 	%r5, %ntid.x;
	setp.gt.u32 	%p3, %r5, 127;
	selp.u32 	%r6, 1, 0, %p3;
	mov.u32 	%r172, %ctaid.y;
	mov.u32 	%r8, %nctaid.y;
	shl.b32 	%r9, %r8, 3;
	setp.ge.u32 	%p4, %r172, %r9;
	@%p4 bra 	$L__BB157_30;
	and.b32  	%r10, %r1, 1;
	neg.s32 	%r74, %r10;
	shl.b32 	%r75, %r1, 2;
	and.b32  	%r76, %r75, 4;
	mov.u32 	%r77, _ZZ9cuda_gemmIiLi128ELi8ELi1ELi1024ELi2ELi2ELi1EEviiiPT_S1_S1_iiE11kron_fac_sh;
	add.s32 	%r11, %r77, %r76;
	add.s32 	%r12, %r1, %r5;
	cvt.u16.u32 	%rs2, %r12;
	xor.b16  	%rs3, %rs2, 1023;
	cvt.u16.u32 	%rs4, %r5;
	div.u16 	%rs5, %rs3, %rs4;
	and.b16  	%rs1, %rs5, 3;
	mov.u32 	%r78, _ZZ9cuda_gemmIiLi128ELi8ELi1ELi1024ELi2ELi2ELi1EEviiiPT_S1_S1_iiE3Ash;
	add.s32 	%r13, %r78, %r75;
	shl.b32 	%r14, %r5, 2;
	add.s32 	%r15, %r13, %r14;
	add.s32 	%r16, %r12, %r5;
	add.s32 	%r17, %r16, %r5;
	mov.u32 	%r79, _ZZ9cuda_gemmIiLi128ELi8ELi1ELi1024ELi2ELi2ELi1EEviiiPT_S1_S1_iiE3Csh;
	add.s32 	%r18, %r79, %r75;
	add.s32 	%r19, %r18, %r14;
	add.s32 	%r20, %r19, %r14;
	shl.b32 	%r80, %r1, 3;
	or.b32  	%r81, %r80, %r76;
	add.s32 	%r21, %r78, %r81;
	and.b32  	%r82, %r74, -8;
	add.s32 	%r22, %r21, %r82;
	xor.b32  	%r23, %r10, 1;
	shl.b32 	%r24, %r5, 4;
	mul.wide.u32 	%rd4, %r5, 16;
	cvt.u64.u32 	%rd37, %r14;
$L__BB157_5:
	setp.eq.s16 	%p5, %rs1, 2;
	shl.b32 	%r26, %r172, 10;
	mov.u32 	%r173, %r1;
	@%p5 bra 	$L__BB157_9;
	setp.eq.s16 	%p6, %rs1, 3;
	add.s32 	%r27, %r26, %r1;
	mul.wide.u32 	%rd15, %r27, 4;
	add.s64 	%rd16, %rd1, %rd15;
	ld.global.u32 	%r83, [%rd16];
	st.shared.u32 	[%r13], %r83;
	mov.u32 	%r173, %r12;
	@%p6 bra 	$L__BB157_9;
	setp.eq.s16 	%p7, %rs1, 0;
	add.s32 	%r28, %r27, %r5;
	mul.wide.u32 	%rd17, %r28, 4;
	add.s64 	%rd18, %rd1, %rd17;
	ld.global.u32 	%r84, [%rd18];
	st.shared.u32 	[%r15], %r84;
	mov.u32 	%r173, %r16;
	@%p7 bra 	$L__BB157_9;
	add.s32 	%r85, %r28, %r5;
	mul.wide.u32 	%rd19, %r85, 4;
	add.s64 	%rd20, %rd1, %rd19;
	ld.global.u32 	%r86, [%rd20];
	add.s32 	%r87, %r15, %r14;
	st.shared.u32 	[%r87], %r86;
	mov.u32 	%r173, %r17;
$L__BB157_9:
	shl.b32 	%r88, %r173, 2;
	mov.u32 	%r89, _ZZ9cuda_gemmIiLi128ELi8ELi1ELi1024ELi2ELi2ELi1EEviiiPT_S1_S1_iiE3Ash;
	add.s32 	%r177, %r89, %r88;
	add.s32 	%r90, %r5, %r173;
	add.s32 	%r176, %r90, %r26;
	shl.b32 	%r91, %r5, 1;
	add.s32 	%r92, %r91, %r173;
	add.s32 	%r175, %r92, %r26;
	mad.lo.s32 	%r93, %r5, 3, %r173;
	add.s32 	%r174, %r93, %r26;
	cvt.u64.u32 	%rd21, %r173;
	cvt.u64.u32 	%rd22, %r26;
	add.s64 	%rd23, %rd21, %rd22;
	shl.b64 	%rd24, %rd23, 2;
	add.s64 	%rd41, %rd1, %rd24;
$L__BB157_10:
	ld.global.u32 	%r94, [%rd41];
	st.shared.u32 	[%r177], %r94;
	mul.wide.u32 	%rd25, %r176, 4;
	add.s64 	%rd26, %rd1, %rd25;
	ld.global.u32 	%r95, [%rd26];
	add.s32 	%r96, %r177, %r14;
	st.shared.u32 	[%r96], %r95;
	mul.wide.u32 	%rd27, %r175, 4;
	add.s64 	%rd28, %rd1, %rd27;
	ld.global.u32 	%r97, [%rd28];
	shl.b32 	%r98, %r5, 3;
	add.s32 	%r99, %r177, %r98;
	st.shared.u32 	[%r99], %r97;
	mul.wide.u32 	%rd29, %r174, 4;
	add.s64 	%rd30, %rd1, %rd29;
	ld.global.u32 	%r100, [%rd30];
	mad.lo.s32 	%r101, %r5, 12, %r177;
	st.shared.u32 	[%r101], %r100;
	add.s32 	%r173, %r173, %r14;
	add.s32 	%r177, %r177, %r24;
	add.s32 	%r176, %r176, %r14;
	add.s32 	%r175, %r175, %r14;
	add.s32 	%r174, %r174, %r14;
	add.s64 	%rd41, %rd41, %rd4;
	setp.lt.u32 	%p8, %r173, 1024;
	@%p8 bra 	$L__BB157_10;
	setp.eq.s16 	%p9, %rs1, 2;
	bar.sync 	0;
	mov.u32 	%r179, %r1;
	@%p9 bra 	$L__BB157_15;
	setp.eq.s16 	%p10, %rs1, 3;
	mov.b32 	%r102, 0;
	st.shared.u32 	[%r18], %r102;
	mov.u32 	%r179, %r12;
	@%p10 bra 	$L__BB157_15;
	setp.eq.s16 	%p11, %rs1, 0;
	mov.b32 	%r103, 0;
	st.shared.u32 	[%r19], %r103;
	mov.u32 	%r179, %r16;
	@%p11 bra 	$L__BB157_15;
	mov.b32 	%r104, 0;
	st.shared.u32 	[%r20], %r104;
	mov.u32 	%r179, %r17;
$L__BB157_15:
	shl.b32 	%r105, %r179, 2;
	mov.u32 	%r106, _ZZ9cuda_gemmIiLi128ELi8ELi1ELi1024ELi2ELi2ELi1EEviiiPT_S1_S1_iiE3Csh;
	add.s32 	%r107, %r106, %r105;
	mov.b32 	%r108, 0;
	st.shared.u32 	[%r107], %r108;
	add.s32 	%r109, %r107, %r14;
	st.shared.u32 	[%r109], %r108;
	add.s32 	%r110, %r109, %r14;
	st.shared.u32 	[%r110], %r108;
	add.s32 	%r111, %r110, %r14;
	st.shared.u32 	[%r111], %r108;
	add.s32 	%r179, %r14, %r179;
	setp.lt.u32 	%p12, %r179, 1024;
	@%p12 bra 	$L__BB157_15;
	ld.shared.u32 	%r47, [%r21];
	ld.shared.u32 	%r48, [%r22+4];
	mov.b32 	%r181, 0;
$L__BB157_17:
	mad.lo.s32 	%r113, %r181, 12, %r11;
	ld.shared.u32 	%r114, [%r113];
	shfl.sync.idx.b32	%r115|%p13, %r114, %r10, 7711, -1;
	mul.lo.s32 	%r116, %r115, %r47;
	shfl.sync.idx.b32	%r117|%p14, %r114, %r23, 7711, -1;
	mad.lo.s32 	%r118, %r117, %r48, %r116;
	shl.b32 	%r119, %r181, 11;
	add.s32 	%r120, %r18, %r119;
	ld.shared.u32 	%r121, [%r120];
	add.s32 	%r122, %r121, %r118;
	st.shared.u32 	[%r120], %r122;
	add.s32 	%r181, %r181, %r6;
	setp.lt.u32 	%p15, %r181, 2;
	@%p15 bra 	$L__BB157_17;
	ld.shared.u32 	%r51, [%r21+1024];
	ld.shared.u32 	%r52, [%r22+1028];
	mov.b32 	%r182, 0;
$L__BB157_19:
	mad.lo.s32 	%r124, %r182, 12, %r11;
	ld.shared.u32 	%r125, [%r124];
	shfl.sync.idx.b32	%r126|%p16, %r125, %r10, 7711, -1;
	mul.lo.s32 	%r127, %r126, %r51;
	shfl.sync.idx.b32	%r128|%p17, %r125, %r23, 7711, -1;
	mad.lo.s32 	%r129, %r128, %r52, %r127;
	shl.b32 	%r130, %r182, 11;
	add.s32 	%r131, %r18, %r130;
	ld.shared.u32 	%r132, [%r131+512];
	add.s32 	%r133, %r132, %r129;
	st.shared.u32 	[%r131+512], %r133;
	add.s32 	%r182, %r182, %r6;
	setp.lt.u32 	%p18, %r182, 2;
	@%p18 bra 	$L__BB157_19;
	ld.shared.u32 	%r55, [%r21+2048];
	ld.shared.u32 	%r56, [%r22+2052];
	mov.b32 	%r183, 0;
$L__BB157_21:
	mad.lo.s32 	%r135, %r183, 12, %r11;
	ld.shared.u32 	%r136, [%r135];
	shfl.sync.idx.b32	%r137|%p19, %r136, %r10, 7711, -1;
	mul.lo.s32 	%r138, %r137, %r55;
	shfl.sync.idx.b32	%r139|%p20, %r136, %r23, 7711, -1;
	mad.lo.s32 	%r140, %r139, %r56, %r138;
	shl.b32 	%r141, %r183, 11;
	add.s32 	%r142, %r18, %r141;
	ld.shared.u32 	%r143, [%r142+1024];
	add.s32 	%r144, %r143, %r140;
	st.shared.u32 	[%r142+1024], %r144;
	add.s32 	%r183, %r183, %r6;
	setp.lt.u32 	%p21, %r183, 2;
	@%p21 bra 	$L__BB157_21;
	ld.shared.u32 	%r59, [%r21+3072];
	ld.shared.u32 	%r60, [%r22+3076];
	mov.b32 	%r184, 0;
$L__BB157_23:
	mad.lo.s32 	%r146, %r184, 12, %r11;
	ld.shared.u32 	%r147, [%r146];
	shfl.sync.idx.b32	%r148|%p22, %r147, %r10, 7711, -1;
	mul.lo.s32 	%r149, %r148, %r59;
	shfl.sync.idx.b32	%r150|%p23, %r147, %r23, 7711, -1;
	mad.lo.s32 	%r151, %r150, %r60, %r149;
	shl.b32 	%r152, %r184, 11;
	add.s32 	%r153, %r18, %r152;
	ld.shared.u32 	%r154, [%r153+1536];
	add.s32 	%r155, %r154, %r151;
	st.shared.u32 	[%r153+1536], %r155;
	add.s32 	%r184, %r184, %r6;
	setp.lt.u32 	%p24, %r184, 2;
	@%p24 bra 	$L__BB157_23;
	setp.eq.s16 	%p25, %rs1, 2;
	bar.sync 	0;
	mov.u32 	%r185, %r1;
	@%p25 bra 	$L__BB157_28;
	setp.eq.s16 	%p26, %rs1, 3;
	add.s32 	%r156, %r26, %r1;
	ld.shared.u32 	%r157, [%r18];
	mul.wide.s32 	%rd31, %r156, 4;
	add.s64 	%rd8, %rd2, %rd31;
	st.global.u32 	[%rd8], %r157;
	mov.u32 	%r185, %r12;
	@%p26 bra 	$L__BB157_28;
	setp.eq.s16 	%p27, %rs1, 0;
	ld.shared.u32 	%r158, [%r19];
	cvt.u64.u32 	%rd32, %r14;
	add.s64 	%rd9, %rd8, %rd32;
	st.global.u32 	[%rd9], %r158;
	mov.u32 	%r185, %r16;
	@%p27 bra 	$L__BB157_28;
	ld.shared.u32 	%r159, [%r20];
	add.s64 	%rd34, %rd9, %rd32;
	st.global.u32 	[%rd34], %r159;
	mov.u32 	%r185, %r17;
$L__BB157_28:
	add.s32 	%r160, %r26, %r185;
	shl.b32 	%r161, %r185, 2;
	mov.u32 	%r162, _ZZ9cuda_gemmIiLi128ELi8ELi1ELi1024ELi2ELi2ELi1EEviiiPT_S1_S1_iiE3Csh;
	add.s32 	%r163, %r162, %r161;
	ld.shared.u32 	%r164, [%r163];
	mul.wide.s32 	%rd35, %r160, 4;
	add.s64 	%rd36, %rd2, %rd35;
	st.global.u32 	[%rd36], %r164;
	add.s32 	%r165, %r163, %r14;
	ld.shared.u32 	%r166, [%r165];
	add.s64 	%rd38, %rd36, %rd37;
	st.global.u32 	[%rd38], %r166;
	add.s32 	%r167, %r165, %r14;
	ld.shared.u32 	%r168, [%r167];
	add.s64 	%rd39, %rd38, %rd37;
	st.global.u32 	[%rd39], %r168;
	add.s32 	%r169, %r167, %r14;
	ld.shared.u32 	%r170, [%r169];
	add.s64 	%rd40, %rd39, %rd37;
	st.global.u32 	[%rd40], %r170;
	add.s32 	%r185, %r14, %r185;
	setp.lt.u32 	%p28, %r185, 1024;
	@%p28 bra 	$L__BB157_28;
	add.s32 	%r172, %r172, %r8;
	setp.lt.u32 	%p29, %r172, %r9;
	@%p29 bra 	$L__BB157_5;
$L__BB157_30:
	ret;

}
	// .globl	_Z9cuda_gemmIiLi128ELi8ELi1ELi1024ELi4ELi4ELi0EEviiiPT_S1_S1_ii
.visible .entry _Z9cuda_gemmIiLi128ELi8ELi1ELi1024ELi4ELi4ELi0EEviiiPT_S1_S1_ii(
	.param .u32 _Z9cuda_gemmIiLi128ELi8ELi1ELi1024ELi4ELi4ELi0EEviiiPT_S1_S1_ii_param_0,
	.param .u32 _Z9cuda_gemmIiLi128ELi8ELi1ELi1024ELi4ELi4ELi0EEviiiPT_S1_S1_ii_param_1,
	.param .u32 _Z9cuda_gemmIiLi128ELi8ELi1ELi1024ELi4ELi4ELi0EEviiiPT_S1_S1_ii_param_2,
	.param .u64 .ptr .align 1 _Z9cuda_gemmIiLi128ELi8ELi1ELi1024ELi4ELi4ELi0EEviiiPT_S1_S1_ii_param_3,
	.param .u64 .ptr .align 1 _Z9cuda_gemmIiLi128ELi8ELi1ELi1024ELi4ELi4ELi0EEviiiPT_S1_S1_ii_param_4,
	.param .u64 .ptr .align 1 _Z9cuda_gemmIiLi128ELi8ELi1ELi1024ELi4ELi4ELi0EEviiiPT_S1_S1_ii_param_5,
	.param .u32 _Z9cuda_gemmIiLi128ELi8ELi1ELi1024ELi4ELi4ELi0EEviiiPT_S1_S1_ii_param_6,
	.param .u32 _Z9cuda_gemmIiLi128ELi8ELi1ELi1024ELi4ELi4ELi0EEviiiPT_S1_S1_ii_param_7
)
.maxntid 128
{
	.reg .pred 	%p<44>;
	.reg .b16 	%rs<6>;
	.reg .b32 	%r<293>;
	.reg .b64 	%rd<37>;
	// demoted variable
	.shared .align 128 .b8 _ZZ9cuda_gemmIiLi128ELi8ELi1ELi1024ELi4ELi4ELi0EEviiiPT_S1_S1_iiE11kron_fac_sh[80];
	// demoted variable
	.shared .align 128 .b8 _ZZ9cuda_gemmIiLi128ELi8ELi1ELi1024ELi4ELi4ELi0EEviiiPT_S1_S1_iiE3Ash[4096];
	// demoted variable
	.shared .align 128 .b8 _ZZ9cuda_gemmIiLi128ELi8ELi1ELi1024ELi4ELi4ELi0EEviiiPT_S1_S1_iiE3Csh[4096];
	ld.param.u32 	%r115, [_Z9cuda_gemmIiLi128ELi8ELi1ELi1024ELi4ELi4ELi0EEviiiPT_S1_S1_ii_param_2];
	ld.param.u64 	%rd5, [_Z9cuda_gemmIiLi128ELi8ELi1ELi1024ELi4ELi4ELi0EEviiiPT_S1_S1_ii_param_3];
	ld.param.u64 	%rd4, [_Z9cuda_gemmIiLi128ELi8ELi1ELi1024ELi4ELi4ELi0EEviiiPT_S1_S1_ii_param_4];
	ld.param.u64 	%rd6, [_Z9cuda_gemmIiLi128ELi8ELi1ELi1024ELi4ELi4ELi0EEviiiPT_S1_S1_ii_param_5];
	ld.param.u32 	%r116, [_Z9cuda_gemmIiLi128ELi8ELi1ELi1024ELi4ELi4ELi0EEviiiPT_S1_S1_ii_param_6];
	ld.param.u32 	%r117, [_Z9cuda_gemmIiLi128ELi8ELi1ELi1024ELi4ELi4ELi0EEviiiPT_S1_S1_ii_param_7];
	cvta.to.global.u64 	%rd1, %rd5;
	cvta.to.global.u64 	%rd2, %rd6;
	mov.u32 	%r1, %tid.x;
	mul.lo.s32 	%r2, %r117, %r116;
	setp.ge.u32 	%p1, %r1, %r2;
	@%p1 bra 	$L__BB158_3;
	mov.u32 	%r3, %ntid.x;
	cvta.to.global.u64 	%rd3, %rd4;
	mov.u32 	%r257, %r1;
$L__BB158_2:
	mul.wide.u32 	%rd7, %r257, 4;
	add.s64 	%rd8, %rd3, %rd7;
	ld.global.u32 	%r118, [%rd8];
	rem.u32 	%r119, %r257, %r116;
	mov.u32 	%r120, _ZZ9cuda_gemmIiLi128ELi8ELi1ELi1024ELi4ELi4ELi0EEviiiPT_S1_S1_iiE11kron_fac_sh;
	mad.lo.s32 	%r121, %r119, 20, %r120;
	div.u32 	%r122, %r257, %r117;
	shl.b32 	%r123, %r122, 2;
	add.s32 	%r124, %r121, %r123;
	st.shared.u32 	[%r124], %r118;
	add.s32 	%r257, %r257, %r3;
	setp.lt.u32 	%p2, %r257, %r2;
	@%p2 bra 	$L__BB158_2;
$L__BB158_3:
	div.s32 	%r6, 1024, %r117;
	min.s32 	%r7, %r6, 128;
	div.u32 	%r8, %r1, %r7;
	mov.u32 	%r9, %ntid.x;
	mov.u32 	%r262, %ctaid.y;
	mov.u32 	%r11, %nctaid.y;
	shl.b32 	%r12, %r11, 3;
	setp.ge.u32 	%p3, %r262, %r12;
	@%p3 bra 	$L__BB158_49;
	mov.u32 	%r126, %ctaid.x;
	shl.b32 	%r13, %r126, 10;
	min.s32 	%r14, %r117, 32;
	shl.b32 	%r127, %r117, 8;
	sub.s32 	%r15, 8223, %r127;
	mul.lo.s32 	%r16, %r6, %r126;
	add.s32 	%r17, %r1, %r9;
	cvt.u16.u32 	%rs2, %r17;
	xor.b16  	%rs3, %rs2, 1023;
	cvt.u16.u32 	%rs4, %r9;
	div.u16 	%rs5, %rs3, %rs4;
	and.b16  	%rs1, %rs5, 3;
	shl.b32 	%r128, %r1, 2;
	mov.u32 	%r129, _ZZ9cuda_gemmIiLi128ELi8ELi1ELi1024ELi4ELi4ELi0EEviiiPT_S1_S1_iiE3Ash;
	add.s32 	%r18, %r129, %r128;
	shl.b32 	%r19, %r9, 2;
	add.s32 	%r20, %r18, %r19;
	add.s32 	%r21, %r17, %r9;
	add.s32 	%r22, %r21, %r9;
	mov.u32 	%r130, _ZZ9cuda_gemmIiLi128ELi8ELi1ELi1024ELi4ELi4ELi0EEviiiPT_S1_S1_iiE3Csh;
	add.s32 	%r23, %r130, %r128;
	add.s32 	%r24, %r23, %r19;
	add.s32 	%r25, %r24, %r19;
	shl.b32 	%r26, %r9, 4;
	shl.b32 	%r27, %r9, 3;
	mul.lo.s32 	%r28, %r9, 12;
	div.u32 	%r29, %r9, %r7;
	rem.u32 	%r30, %r1, %r7;
$L__BB158_5:
	setp.eq.s16 	%p4, %rs1, 2;
	mul.lo.s32 	%r36, %r262, %r115;
	mov.u32 	%r263, %r1;
	@%p4 bra 	$L__BB158_9;
	setp.eq.s16 	%p5, %rs1, 3;
	add.s32 	%r131, %r36, %r13;
	add.s32 	%r37, %r131, %r1;
	mul.wide.u32 	%rd9, %r37, 4;
	add.s64 	%rd10, %rd1, %rd9;
	ld.global.u32 	%r132, [%rd10];
	st.shared.u32 	[%r18], %r132;
	mov.u32 	%r263, %r17;
	@%p5 bra 	$L__BB158_9;
	setp.eq.s16 	%p6, %rs1, 0;
	add.s32 	%r38, %r37, %r9;
	mul.wide.u32 	%rd11, %r38, 4;
	add.s64 	%rd12, %rd1, %rd11;
	ld.global.u32 	%r133, [%rd12];
	st.shared.u32 	[%r20], %r133;
	mov.u32 	%r263, %r21;
	@%p6 bra 	$L__BB158_9;
	add.s32 	%r134, %r38, %r9;
	mul.wide.u32 	%rd13, %r134, 4;
	add.s64 	%rd14, %rd1, %rd13;
	ld.global.u32 	%r135, [%rd14];
	add.s32 	%r136, %r20, %r19;
	st.shared.u32 	[%r136], %r135;
	mov.u32 	%r263, %r22;
$L__BB158_9:
	shl.b32 	%r137, %r263, 2;
	mov.u32 	%r138, _ZZ9cuda_gemmIiLi128ELi8ELi1ELi1024ELi4ELi4ELi0EEviiiPT_S1_S1_iiE3Ash;
	add.s32 	%r268, %r138, %r137;
	add.s32 	%r139, %r13, %r263;
	add.s32 	%r264, %r139, %r36;
	add.s32 	%r267, %r264, %r9;
	shl.b32 	%r140, %r9, 1;
	add.s32 	%r266, %r264, %r140;
	mad.lo.s32 	%r265, %r9, 3, %r264;
$L__BB158_10:
	mul.wide.u32 	%rd15, %r264, 4;
	add.s64 	%rd16, %rd1, %rd15;
	ld.global.u32 	%r141, [%rd16];
	st.shared.u32 	[%r268], %r141;
	mul.wide.u32 	%rd17, %r267, 4;
	add.s64 	%rd18, %rd1, %rd17;
	ld.global.u32 	%r142, [%rd18];
	add.s32 	%r143, %r268, %r19;
	st.shared.u32 	[%r143], %r142;
	mul.wide.u32 	%rd19, %r266, 4;
	add.s64 	%rd20, %rd1, %rd19;
	ld.global.u32 	%r144, [%rd20];
	add.s32 	%r145, %r268, %r27;
	st.shared.u32 	[%r145], %r144;
	mul.wide.u32 	%rd21, %r265, 4;
	add.s64 	%rd22, %rd1, %rd21;
	ld.global.u32 	%r146, [%rd22];
	add.s32 	%r147, %r268, %r28;
	st.shared.u32 	[%r147], %r146;
	add.s32 	%r263, %r263, %r19;
	add.s32 	%r268, %r268, %r26;
	add.s32 	%r267, %r267, %r19;
	add.s32 	%r266, %r266, %r19;
	add.s32 	%r265, %r265, %r19;
	add.s32 	%r264, %r264, %r19;
	setp.lt.u32 	%p7, %r263, 1024;
	@%p7 bra 	$L__BB158_10;
	setp.eq.s16 	%p8, %rs1, 2;
	bar.sync 	0;
	mov.u32 	%r270, %r1;
	@%p8 bra 	$L__BB158_15;
	setp.eq.s16 	%p9, %rs1, 3;
	mov.b32 	%r148, 0;
	st.shared.u32 	[%r23], %r148;
	mov.u32 	%r270, %r17;
	@%p9 bra 	$L__BB158_15;
	setp.eq.s16 	%p10, %rs1, 0;
	mov.b32 	%r149, 0;
	st.shared.u32 	[%r24], %r149;
	mov.u32 	%r270, %r21;
	@%p10 bra 	$L__BB158_15;
	mov.b32 	%r150, 0;
	st.shared.u32 	[%r25], %r150;
	mov.u32 	%r270, %r22;
$L__BB158_15:
	shl.b32 	%r151, %r270, 2;
	mov.u32 	%r152, _ZZ9cuda_gemmIiLi128ELi8ELi1ELi1024ELi4ELi4ELi0EEviiiPT_S1_S1_iiE3Csh;
	add.s32 	%r153, %r152, %r151;
	mov.b32 	%r154, 0;
	st.shared.u32 	[%r153], %r154;
	add.s32 	%r155, %r153, %r19;
	st.shared.u32 	[%r155], %r154;
	add.s32 	%r156, %r155, %r19;
	st.shared.u32 	[%r156], %r154;
	add.s32 	%r157, %r156, %r19;
	st.shared.u32 	[%r157], %r154;
	add.s32 	%r270, %r19, %r270;
	setp.lt.u32 	%p11, %r270, 1024;
	@%p11 bra 	$L__BB158_15;
	setp.lt.s32 	%p12, %r6, 1;
	@%p12 bra 	$L__BB158_43;
	and.b32  	%r159, %r1, 31;
	rem.s32 	%r58, %r159, %r14;
	add.s32 	%r160, %r58, 1;
	setp.lt.s32 	%p13, %r160, %r14;
	selp.b32 	%r59, 0, %r14, %p13;
	add.s32 	%r161, %r58, 2;
	setp.lt.s32 	%p14, %r161, %r14;
	selp.b32 	%r60, 0, %r14, %p14;
	add.s32 	%r162, %r58, 3;
	setp.lt.s32 	%p15, %r162, %r14;
	selp.b32 	%r61, 0, %r14, %p15;
	sub.s32 	%r62, %r58, %r59;
	sub.s32 	%r63, %r58, %r60;
	sub.s32 	%r64, %r58, %r61;
	setp.lt.s32 	%p16, %r58, %r117;
	selp.b32 	%r163, 0, %r117, %p16;
	sub.s32 	%r65, %r58, %r163;
	setp.lt.s32 	%p17, %r160, %r117;
	selp.b32 	%r164, 0, %r117, %p17;
	sub.s32 	%r66, %r160, %r164;
	setp.lt.s32 	%p18, %r161, %r117;
	selp.b32 	%r165, 0, %r117, %p18;
	sub.s32 	%r67, %r161, %r165;
	setp.lt.s32 	%p19, %r162, %r117;
	selp.b32 	%r166, 0, %r117, %p19;
	sub.s32 	%r68, %r162, %r166;
	mov.b32 	%r276, 0;
	shl.b32 	%r186, %r62, 2;
	shl.b32 	%r189, %r63, 2;
	shl.b32 	%r192, %r64, 2;
$L__BB158_18:
	setp.lt.s32 	%p20, %r117, 1;
	add.s32 	%r76, %r276, %r30;
	mad.lo.s32 	%r77, %r76, %r117, %r58;
	@%p20 bra 	$L__BB158_20;
	shl.b32 	%r167, %r77, 2;
	mov.u32 	%r168, _ZZ9cuda_gemmIiLi128ELi8ELi1ELi1024ELi4ELi4ELi0EEviiiPT_S1_S1_iiE3Ash;
	add.s32 	%r169, %r168, %r167;
	ld.shared.u32 	%r277, [%r169];
$L__BB158_20:
	setp.lt.s32 	%p21, %r117, 2;
	@%p21 bra 	$L__BB158_22;
	sub.s32 	%r170, %r77, %r59;
	shl.b32 	%r171, %r170, 2;
	mov.u32 	%r172, _ZZ9cuda_gemmIiLi128ELi8ELi1ELi1024ELi4ELi4ELi0EEviiiPT_S1_S1_iiE3Ash;
	add.s32 	%r173, %r172, %r171;
	ld.shared.u32 	%r278, [%r173+4];
$L__BB158_22:
	setp.lt.s32 	%p22, %r117, 3;
	@%p22 bra 	$L__BB158_24;
	sub.s32 	%r174, %r77, %r60;
	shl.b32 	%r175, %r174, 2;
	mov.u32 	%r176, _ZZ9cuda_gemmIiLi128ELi8ELi1ELi1024ELi4ELi4ELi0EEviiiPT_S1_S1_iiE3Ash;
	add.s32 	%r177, %r176, %r175;
	ld.shared.u32 	%r279, [%r177+8];
$L__BB158_24:
	setp.lt.s32 	%p23, %r117, 4;
	@%p23 bra 	$L__BB158_26;
	sub.s32 	%r178, %r77, %r61;
	shl.b32 	%r179, %r178, 2;
	mov.u32 	%r180, _ZZ9cuda_gemmIiLi128ELi8ELi1ELi1024ELi4ELi4ELi0EEviiiPT_S1_S1_iiE3Ash;
	add.s32 	%r181, %r180, %r179;
	ld.shared.u32 	%r280, [%r181+12];
$L__BB158_26:
	setp.ge.s32 	%p24, %r8, %r116;
	@%p24 bra 	$L__BB158_42;
	mov.u32 	%r281, %r8;
$L__BB158_28:
	setp.gt.u32 	%p25, %r117, 32;
	mov.u32 	%r182, _ZZ9cuda_gemmIiLi128ELi8ELi1ELi1024ELi4ELi4ELi0EEviiiPT_S1_S1_iiE11kron_fac_sh;
	mad.lo.s32 	%r87, %r281, 20, %r182;
	shl.b32 	%r183, %r58, 2;
	add.s32 	%r184, %r87, %r183;
	ld.shared.u32 	%r88, [%r184];
	@%p25 bra 	$L__BB158_35;
	shfl.sync.idx.b32	%r195|%p31, %r88, %r65, %r15, -1;
	mul.lo.s32 	%r286, %r195, %r277;
	@%p21 bra 	$L__BB158_31;
	shfl.sync.idx.b32	%r196|%p32, %r88, %r66, %r15, -1;
	mad.lo.s32 	%r286, %r196, %r278, %r286;
$L__BB158_31:
	@%p22 bra 	$L__BB158_33;
	shfl.sync.idx.b32	%r197|%p34, %r88, %r67, %r15, -1;
	mad.lo.s32 	%r286, %r197, %r279, %r286;
$L__BB158_33:
	@%p23 bra 	$L__BB158_41;
	shfl.sync.idx.b32	%r198|%p36, %r88, %r68, %r15, -1;
	mad.lo.s32 	%r286, %r198, %r280, %r286;
	bra.uni 	$L__BB158_41;
$L__BB158_35:
	setp.gt.s32 	%p27, %r117, 0;
	mul.lo.s32 	%r185, %r88, %r277;
	selp.b32 	%r286, %r185, 0, %p27;
	@%p21 bra 	$L__BB158_37;
	add.s32 	%r187, %r87, %r186;
	ld.shared.u32 	%r188, [%r187+4];
	mad.lo.s32 	%r286, %r188, %r278, %r286;
$L__BB158_37:
	@%p22 bra 	$L__BB158_39;
	add.s32 	%r190, %r87, %r189;
	ld.shared.u32 	%r191, [%r190+8];
	mad.lo.s32 	%r286, %r191, %r279, %r286;
$L__BB158_39:
	@%p23 bra 	$L__BB158_41;
	add.s32 	%r193, %r87, %r192;
	ld.shared.u32 	%r194, [%r193+12];
	mad.lo.s32 	%r286, %r194, %r280, %r286;
$L__BB158_41:
	mad.lo.s32 	%r199, %r281, %r6, %r76;
	shl.b32 	%r200, %r199, 2;
	mov.u32 	%r201, _ZZ9cuda_gemmIiLi128ELi8ELi1ELi1024ELi4ELi4ELi0EEviiiPT_S1_S1_iiE3Csh;
	add.s32 	%r202, %r201, %r200;
	ld.shared.u32 	%r203, [%r202];
	add.s32 	%r204, %r203, %r286;
	st.shared.u32 	[%r202], %r204;
	add.s32 	%r281, %r281, %r29;
	setp.lt.s32 	%p37, %r281, %r116;
	@%p37 bra 	$L__BB158_28;
$L__BB158_42:
	add.s32 	%r276, %r276, %r7;
	setp.lt.s32 	%p38, %r276, %r6;
	@%p38 bra 	$L__BB158_18;
$L__BB158_43:
	ld.param.u32 	%r256, [_Z9cuda_gemmIiLi128ELi8ELi1ELi1024ELi4ELi4ELi0EEviiiPT_S1_S1_ii_param_1];
	setp.eq.s16 	%p39, %rs1, 2;
	bar.sync 	0;
	mad.lo.s32 	%r108, %r262, %r256, %r16;
	div.s32 	%r109, %r115, %r117;
	mov.u32 	%r291, %r1;
	@%p39 bra 	$L__BB158_47;
	setp.eq.s16 	%p40, %rs1, 3;
	div.s32 	%r205, %r1, %r6;
	mad.lo.s32 	%r206, %r109, %r205, %r108;
	mul.lo.s32 	%r207, %r205, %r6;
	sub.s32 	%r208, %r1, %r207;
	add.s32 	%r209, %r206, %r208;
	ld.shared.u32 	%r210, [%r23];
	mul.wide.s32 	%rd23, %r209, 4;
	add.s64 	%rd24, %rd2, %rd23;
	st.global.u32 	[%rd24], %r210;
	mov.u32 	%r291, %r17;
	@%p40 bra 	$L__BB158_47;
	setp.eq.s16 	%p41, %rs1, 0;
	div.s32 	%r211, %r17, %r6;
	mad.lo.s32 	%r212, %r109, %r211, %r108;
	mul.lo.s32 	%r213, %r211, %r6;
	sub.s32 	%r214, %r17, %r213;
	add.s32 	%r215, %r212, %r214;
	ld.shared.u32 	%r216, [%r24];
	mul.wide.s32 	%rd25, %r215, 4;
	add.s64 	%rd26, %rd2, %rd25;
	st.global.u32 	[%rd26], %r216;
	mov.u32 	%r291, %r21;
	@%p41 bra 	$L__BB158_47;
	div.s32 	%r217, %r21, %r6;
	mad.lo.s32 	%r218, %r109, %r217, %r108;
	mul.lo.s32 	%r219, %r217, %r6;
	sub.s32 	%r220, %r21, %r219;
	add.s32 	%r221, %r218, %r220;
	ld.shared.u32 	%r222, [%r25];
	mul.wide.s32 	%rd27, %r221, 4;
	add.s64 	%rd28, %rd2, %rd27;
	st.global.u32 	[%rd28], %r222;
	mov.u32 	%r291, %r22;
$L__BB158_47:
	div.s32 	%r223, %r291, %r6;
	mad.lo.s32 	%r224, %r109, %r223, %r108;
	mul.lo.s32 	%r225, %r223, %r6;
	sub.s32 	%r226, %r291, %r225;
	add.s32 	%r227, %r224, %r226;
	shl.b32 	%r228, %r291, 2;
	mov.u32 	%r229, _ZZ9cuda_gemmIiLi128ELi8ELi1ELi1024ELi4ELi4ELi0EEviiiPT_S1_S1_iiE3Csh;
	add.s32 	%r230, %r229, %r228;
	ld.shared.u32 	%r231, [%r230];
	mul.wide.s32 	%rd29, %r227, 4;
	add.s64 	%rd30, %rd2, %rd29;
	st.global.u32 	[%rd30], %r231;
	add.s32 	%r232, %r291, %r9;
	div.s32 	%r233, %r232, %r6;
	mad.lo.s32 	%r234, %r109, %r233, %r108;
	mul.lo.s32 	%r235, %r233, %r6;
	sub.s32 	%r236, %r232, %r235;
	add.s32 	%r237, %r234, %r236;
	add.s32 	%r238, %r230, %r19;
	ld.shared.u32 	%r239, [%r238];
	mul.wide.s32 	%rd31, %r237, 4;
	add.s64 	%rd32, %rd2, %rd31;
	st.global.u32 	[%rd32], %r239;
	add.s32 	%r240, %r232, %r9;
	div.s32 	%r241, %r240, %r6;
	mad.lo.s32 	%r242, %r109, %r241, %r108;
	mul.lo.s32 	%r243, %r241, %r6;
	sub.s32 	%r244, %r240, %r243;
	add.s32 	%r245, %r242, %r244;
	add.s32 	%r246, %r238, %r19;
	ld.shared.u32 	%r247, [%r246];
	mul.wide.s32 	%rd33, %r245, 4;
	add.s64 	%rd34, %rd2, %rd33;
	st.global.u32 	[%rd34], %r247;
	add.s32 	%r248, %r240, %r9;
	div.s32 	%r249, %r248, %r6;
	mad.lo.s32 	%r250, %r109, %r249, %r108;
	mul.lo.s32 	%r251, %r249, %r6;
	sub.s32 	%r252, %r248, %r251;
	add.s32 	%r253, %r250, %r252;
	add.s32 	%r254, %r246, %r19;
	ld.shared.u32 	%r255, [%r254];
	mul.wide.s32 	%rd35, %r253, 4;
	add.s64 	%rd36, %rd2, %rd35;
	st.global.u32 	[%rd36], %r255;
	add.s32 	%r291, %r248, %r9;
	setp.lt.u32 	%p42, %r291, 1024;
	@%p42 bra 	$L__BB158_47;
	add.s32 	%r262, %r262, %r11;
	setp.lt.u32 	%p43, %r262, %r12;
	@%p43 bra 	$L__BB158_5;
$L__BB158_49:
	ret;

}
	// .globl	_Z9cuda_gemmIiLi128ELi8ELi1ELi1024ELi4ELi4ELi1EEviiiPT_S1_S1_ii
.visible .entry _Z9cuda_gemmIiLi128ELi8ELi1ELi1024ELi4ELi4ELi1EEviiiPT_S1_S1_ii(
	.param .u32 _Z9cuda_gemmIiLi128ELi8ELi1ELi1024ELi4ELi4ELi1EEviiiPT_S1_S1_ii_param_0,
	.param .u32 _Z9cuda_gemmIiLi128ELi8ELi1ELi1024ELi4ELi4ELi1EEviiiPT_S1_S1_ii_param_1,
	.param .u32 _Z9cuda_gemmIiLi128ELi8ELi1ELi1024ELi4ELi4ELi1EEviiiPT_S1_S1_ii_param_2,
	.param .u64 .ptr .align 1 _Z9cuda_gemmIiLi128ELi8ELi1ELi1024ELi4ELi4ELi1EEviiiPT_S1_S1_ii_param_3,
	.param .u64 .ptr .align 1 _Z9cuda_gemmIiLi128ELi8ELi1ELi1024ELi4ELi4ELi1EEviiiPT_S1_S1_ii_param_4,
	.param .u64 .ptr .align 1 _Z9cuda_gemmIiLi128ELi8ELi1ELi1024ELi4ELi4ELi1EEviiiPT_S1_S1_ii_param_5,
	.param .u32 _Z9cuda_gemmIiLi128ELi8ELi1ELi1024ELi4ELi4ELi1EEviiiPT_S1_S1_ii_param_6,
	.param .u32 _Z9cuda_gemmIiLi128ELi8ELi1ELi1024ELi4ELi4ELi1EEviiiPT_S1_S1_ii_param_7
)
.maxntid 128
{
	.reg .pred 	%p<31>;
	.reg .b16 	%rs<6>;
	.reg .b32 	%r<176>;
	.reg .b64 	%rd<42>;
	// demoted variable
	.shared .align 128 .b8 _ZZ9cuda_gemmIiLi128ELi8ELi1ELi1024ELi4ELi4ELi1EEviiiPT_S1_S1_iiE11kron_fac_sh[80];
	// demoted variable
	.shared .align 128 .b8 _ZZ9cuda_gemmIiLi128ELi8ELi1ELi1024ELi4ELi4ELi1EEviiiPT_S1_S1_iiE3Ash[4096];
	// demoted variable
	.shared .align 128 .b8 _ZZ9cuda_gemmIiLi128ELi8ELi1ELi1024ELi4ELi4ELi1EEviiiPT_S1_S1_iiE3Csh[4096];
	ld.param.u64 	%rd10, [_Z9cuda_gemmIiLi128ELi8ELi1ELi1024ELi4ELi4ELi1EEviiiPT_S1_S1_ii_param_3];
	ld.param.u64 	%rd9, [_Z9cuda_gemmIiLi128ELi8ELi1ELi1024ELi4ELi4ELi1EEviiiPT_S1_S1_ii_param_4];
	ld.param.u64 	%rd11, [_Z9cuda_gemmIiLi128ELi8ELi1ELi1024ELi4ELi4ELi1EEviiiPT_S1_S1_ii_param_5];
	cvta.to.global.u64 	%rd1, %rd10;
	cvta.to.global.u64 	%rd2, %rd11;
	mov.u32 	%r1, %tid.x;
	setp.gt.u32 	%p1, %r1, 15;
	@%p1 bra 	$L__BB159_3;
	mov.u32 	%r2, %ntid.x;
	cvta.to.global.u64 	%rd3, %rd9;
	mov.u32 	%r69, _ZZ9cuda_gemmIiLi128ELi8ELi1ELi1024ELi4ELi4ELi1EEviiiPT_S1_S1_iiE11kron_fac_sh;
	mov.u32 	%r162, %r1;
$L__BB159_2:
	mul.wide.u32 	%rd12, %r162, 4;
	add.s64 	%rd13, %rd3, %rd12;
	ld.global.u32 	%r67, [%rd13];
	and.b32  	%r68, %r162, 3;
	mad.lo.s32 	%r70, %r68, 20, %r69;
	and.b32  	%r71, %r162, -4;
	add.s32 	%r72, %r70, %r71;
	st.shared.u32 	[%r72], %r67;
	add.s32 	%r162, %r162, %r2;
	setp.lt.u32 	%p2, %r162, 16;
	@%p2 bra 	$L__BB159_2;
$L__BB159_3:
	mov.u32 	%r5, %ntid.x;
	setp.gt.u32 	%p3, %r5, 127;
	selp.u32 	%r6, 1, 0, %p3;
	mov.u32 	%r163, %ctaid.y;
	mov.u32 	%r8, %nctaid.y;
	shl.b32 	%r9, %r8, 3;
	setp.ge.u32 	%p4, %r163, %r9;
	@%p4 bra 	$L__BB159_26;
	and.b32  	%r10, %r1, 3;
	shl.b32 	%r73, %r1, 2;
	and.b32  	%r74, %r73, 12;
	mov.u32 	%r75, _ZZ9cuda_gemmIiLi128ELi8ELi1ELi1024ELi4ELi4ELi1EEviiiPT_S1_S1_iiE11kron_fac_sh;
	add.s32 	%r11, %r75, %r74;
	add.s32 	%r12, %r1, %r5;
	cvt.u16.u32 	%rs2, %r12;
	xor.b16  	%rs3, %rs2, 1023;
	cvt.u16.u32 	%rs4, %r5;
	div.u16 	%rs5, %rs3, %rs4;
	and.b16  	%rs1, %rs5, 3;
	mov.u32 	%r76, _ZZ9cuda_gemmIiLi128ELi8ELi1ELi1024ELi4ELi4ELi1EEviiiPT_S1_S1_iiE3Ash;
	add.s32 	%r13, %r76, %r73;
	shl.b32 	%r14, %r5, 2;
	add.s32 	%r15, %r13, %r14;
	add.s32 	%r16, %r12, %r5;
	mov.u32 	%r77, _ZZ9cuda_gemmIiLi128ELi8ELi1ELi1024ELi4ELi4ELi1EEviiiPT_S1_S1_iiE3Csh;
	add.s32 	%r17, %r77, %r73;
	add.s32 	%r18, %r17, %r14;
	or.b32  	%r78, %r73, %r10;
	shl.b32 	%r79, %r78, 2;
	add.s32 	%r19, %r76, %r79;
	setp.eq.s32 	%p5, %r10, 3;
	selp.b32 	%r80, -16, 0, %p5;
	add.s32 	%r20, %r19, %r80;
	setp.lt.u32 	%p6, %r10, 2;
	selp.b32 	%r81, 0, -16, %p6;
	add.s32 	%r21, %r19, %r81;
	setp.eq.s32 	%p7, %r10, 0;
	selp.b32 	%r82, 0, -16, %p7;
	add.s32 	%r22, %r19, %r82;
	add.s32 	%r83, %r1, 1;
	and.b32  	%r23, %r83, 3;
	xor.b32  	%r24, %r10, 2;
	add.s32 	%r84, %r1, -1;
	and.b32  	%r25, %r84, 3;
	mul.wide.u32 	%rd30, %r5, 16;
	cvt.u64.u32 	%rd37, %r14;
$L__BB159_5:
	setp.eq.s16 	%p8, %rs1, 2;
	shl.b32 	%r27, %r163, 10;
	mov.u32 	%r164, %r1;
	@%p8 bra 	$L__BB159_9;
	setp.eq.s16 	%p9, %rs1, 3;
	add.s32 	%r28, %r27, %r1;
	mul.wide.u32 	%rd14, %r28, 4;
	add.s64 	%rd15, %rd1, %rd14;
	ld.global.u32 	%r85, [%rd15];
	st.shared.u32 	[%r13], %r85;
	mov.u32 	%r164, %r12;
	@%p9 bra 	$L__BB159_9;
	setp.eq.s16 	%p10, %rs1, 0;
	add.s32 	%r29, %r28, %r5;
	mul.wide.u32 	%rd16, %r29, 4;
	add.s64 	%rd17, %rd1, %rd16;
	ld.global.u32 	%r86, [%rd17];
	st.shared.u32 	[%r15], %r86;
	mov.u32 	%r164, %r16;
	@%p10 bra 	$L__BB159_9;
	add.s32 	%r164, %r16, %r5;
	add.s32 	%r87, %r29, %r5;
	mul.wide.u32 	%rd18, %r87, 4;
	add.s64 	%rd19, %rd1, %rd18;
	ld.global.u32 	%r88, [%rd19];
	add.s32 	%r89, %r15, %r14;
	st.shared.u32 	[%r89], %r88;
$L__BB159_9:
	shl.b32 	%r90, %r164, 2;
	mov.u32 	%r91, _ZZ9cuda_gemmIiLi128ELi8ELi1ELi1024ELi4ELi4ELi1EEviiiPT_S1_S1_iiE3Ash;
	add.s32 	%r168, %r91, %r90;
	add.s32 	%r92, %r5, %r164;
	add.s32 	%r167, %r92, %r27;
	shl.b32 	%r93, %r5, 1;
	add.s32 	%r94, %r93, %r164;
	add.s32 	%r166, %r94, %r27;
	mad.lo.s32 	%r95, %r5, 3, %r164;
	add.s32 	%r165, %r95, %r27;
	cvt.u64.u32 	%rd20, %r164;
	cvt.u64.u32 	%rd21, %r27;
	add.s64 	%rd22, %rd20, %rd21;
	shl.b64 	%rd23, %rd22, 2;
	add.s64 	%rd41, %rd1, %rd23;
$L__BB159_10:
	ld.global.u32 	%r96, [%rd41];
	st.shared.u32 	[%r168], %r96;
	mul.wide.u32 	%rd24, %r167, 4;
	add.s64 	%rd25, %rd1, %rd24;
	ld.global.u32 	%r97, [%rd25];
	add.s32 	%r98, %r168, %r14;
	st.shared.u32 	[%r98], %r97;
	mul.wide.u32 	%rd26, %r166, 4;
	add.s64 	%rd27, %rd1, %rd26;
	ld.global.u32 	%r99, [%rd27];
	shl.b32 	%r100, %r5, 3;
	add.s32 	%r101, %r168, %r100;
	st.shared.u32 	[%r101], %r99;
	mul.wide.u32 	%rd28, %r165, 4;
	add.s64 	%rd29, %rd1, %rd28;
	ld.global.u32 	%r102, [%rd29];
	mad.lo.s32 	%r103, %r5, 12, %r168;
	st.shared.u32 	[%r103], %r102;
	add.s32 	%r164, %r164, %r14;
	shl.b32 	%r104, %r5, 4;
	add.s32 	%r168, %r168, %r104;
	add.s32 	%r167, %r167, %r14;
	add.s32 	%r166, %r166, %r14;
	add.s32 	%r165, %r165, %r14;
	add.s64 	%rd41, %rd41, %rd30;
	setp.lt.u32 	%p11, %r164, 1024;
	@%p11 bra 	$L__BB159_10;
	bar.sync 	0;
	mov.u32 	%r170, %r1;
	@%p8 bra 	$L__BB159_15;
	setp.eq.s16 	%p13, %rs1, 3;
	mov.b32 	%r105, 0;
	st.shared.u32 	[%r17], %r105;
	mov.u32 	%r170, %r12;
	@%p13 bra 	$L__BB159_15;
	setp.eq.s16 	%p14, %rs1, 0;
	mov.b32 	%r106, 0;
	st.shared.u32 	[%r18], %r106;
	mov.u32 	%r170, %r16;
	@%p14 bra 	$L__BB159_15;
	add.s32 	%r170, %r16, %r5;
	add.s32 	%r107, %r18, %r14;
	mov.b32 	%r108, 0;
	st.shared.u32 	[%r107], %r108;
$L__BB159_15:
	shl.b32 	%r109, %r170, 2;
	mov.u32 	%r110, _ZZ9cuda_gemmIiLi128ELi8ELi1ELi1024ELi4ELi4ELi1EEviiiPT_S1_S1_iiE3Csh;
	add.s32 	%r111, %r110, %r109;
	mov.b32 	%r112, 0;
	st.shared.u32 	[%r111], %r112;
	add.s32 	%r113, %r111, %r14;
	st.shared.u32 	[%r113], %r112;
	add.s32 	%r114, %r113, %r14;
	st.shared.u32 	[%r114], %r112;
	add.s32 	%r115, %r114, %r14;
	st.shared.u32 	[%r115], %r112;
	add.s32 	%r170, %r14, %r170;
	setp.lt.u32 	%p15, %r170, 1024;
	@%p15 bra 	$L__BB159_15;
	ld.shared.u32 	%r50, [%r19];
	ld.shared.u32 	%r51, [%r20+4];
	ld.shared.u32 	%r52, [%r21+8];
	ld.shared.u32 	%r53, [%r22+12];
	mov.b32 	%r172, 0;
$L__BB159_17:
	mad.lo.s32 	%r117, %r172, 20, %r11;
	ld.shared.u32 	%r118, [%r117];
	shfl.sync.idx.b32	%r119|%p16, %r118, %r10, 7199, -1;
	mul.lo.s32 	%r120, %r119, %r50;
	shfl.sync.idx.b32	%r121|%p17, %r118, %r23, 7199, -1;
	mad.lo.s32 	%r122, %r121, %r51, %r120;
	shfl.sync.idx.b32	%r123|%p18, %r118, %r24, 7199, -1;
	mad.lo.s32 	%r124, %r123, %r52, %r122;
	shfl.sync.idx.b32	%r125|%p19, %r118, %r25, 7199, -1;
	mad.lo.s32 	%r126, %r125, %r53, %r124;
	shl.b32 	%r127, %r172, 10;
	add.s32 	%r128, %r17, %r127;
	ld.shared.u32 	%r129, [%r128];
	add.s32 	%r130, %r129, %r126;
	st.shared.u32 	[%r128], %r130;
	add.s32 	%r172, %r172, %r6;
	setp.lt.u32 	%p20, %r172, 4;
	@%p20 bra 	$L__BB159_17;
	ld.shared.u32 	%r56, [%r19+2048];
	ld.shared.u32 	%r57, [%r20+2052];
	ld.shared.u32 	%r58, [%r21+2056];
	ld.shared.u32 	%r59, [%r22+2060];
	mov.b32 	%r173, 0;
$L__BB159_19:
	mad.lo.s32 	%r132, %r173, 20, %r11;
	ld.shared.u32 	%r133, [%r132];
	shfl.sync.idx.b32	%r134|%p21, %r133, %r10, 7199, -1;
	mul.lo.s32 	%r135, %r134, %r56;
	shfl.sync.idx.b32	%r136|%p22, %r133, %r23, 7199, -1;
	mad.lo.s32 	%r137, %r136, %r57, %r135;
	shfl.sync.idx.b32	%r138|%p23, %r133, %r24, 7199, -1;
	mad.lo.s32 	%r139, %r138, %r58, %r137;
	shfl.sync.idx.b32	%r140|%p24, %r133, %r25, 7199, -1;
	mad.lo.s32 	%r141, %r140, %r59, %r139;
	shl.b32 	%r142, %r173, 10;
	add.s32 	%r143, %r17, %r142;
	ld.shared.u32 	%r144, [%r143+512];
	add.s32 	%r145, %r144, %r141;
	st.shared.u32 	[%r143+512], %r145;
	add.s32 	%r173, %r173, %r6;
	setp.lt.u32 	%p25, %r173, 4;
	@%p25 bra 	$L__BB159_19;
	bar.sync 	0;
	mov.u32 	%r174, %r1;
	@%p8 bra 	$L__BB159_24;
	setp.eq.s16 	%p27, %rs1, 3;
	add.s32 	%r146, %r27, %r1;
	ld.shared.u32 	%r147, [%r17];
	mul.wide.s32 	%rd31, %r146, 4;
	add.s64 	%rd7, %rd2, %rd31;
	st.global.u32 	[%rd7], %r147;
	mov.u32 	%r174, %r12;
	@%p27 bra 	$L__BB159_24;
	setp.eq.s16 	%p28, %rs1, 0;
	ld.shared.u32 	%r148, [%r18];
	cvt.u64.u32 	%rd32, %r14;
	add.s64 	%rd8, %rd7, %rd32;
	st.global.u32 	[%rd8], %r148;
	mov.u32 	%r174, %r16;
	@%p28 bra 	$L__BB159_24;
	add.s32 	%r174, %r16, %r5;
	cvt.u64.u32 	%rd33, %r14;
	add.s32 	%r149, %r18, %r14;
	ld.shared.u32 	%r150, [%r149];
	add.s64 	%rd34, %rd8, %rd33;
	st.global.u32 	[%rd34], %r150;
$L__BB159_24:
	add.s32 	%r151, %r27, %r174;
	shl.b32 	%r152, %r174, 2;
	mov.u32 	%r153, _ZZ9cuda_gemmIiLi128ELi8ELi1ELi1024ELi4ELi4ELi1EEviiiPT_S1_S1_iiE3Csh;
	add.s32 	%r154, %r153, %r152;
	ld.shared.u32 	%r155, [%r154];
	mul.wide.s32 	%rd35, %r151, 4;
	add.s64 	%rd36, %rd2, %rd35;
	st.global.u32 	[%rd36], %r155;
	add.s32 	%r156, %r154, %r14;
	ld.shared.u32 	%r157, [%r156];
	add.s64 	%rd38, %rd36, %rd37;
	st.global.u32 	[%rd38], %r157;
	add.s32 	%r158, %r156, %r14;
	ld.shared.u32 	%r159, [%r158];
	add.s64 	%rd39, %rd38, %rd37;
	st.global.u32 	[%rd39], %r159;
	add.s32 	%r160, %r158, %r14;
	ld.shared.u32 	%r161, [%r160];
	add.s64 	%rd40, %rd39, %rd37;
	st.global.u32 	[%rd40], %r161;
	add.s32 	%r174, %r14, %r174;
	setp.lt.u32 	%p29, %r174, 1024;
	@%p29 bra 	$L__BB159_24;
	add.s32 	%r163, %r163, %r8;
	setp.lt.u32 	%p30, %r163, %r9;
	@%p30 bra 	$L__BB159_5;
$L__BB159_26:
	ret;

}
	// .globl	_Z9cuda_gemmIiLi128ELi8ELi1ELi1024ELi8ELi8ELi0EEviiiPT_S1_S1_ii
.visible .entry _Z9cuda_gemmIiLi128ELi8ELi1ELi1024ELi8ELi8ELi0EEviiiPT_S1_S1_ii(
	.param .u32 _Z9cuda_gemmIiLi128ELi8ELi1ELi1024ELi8ELi8ELi0EEviiiPT_S1_S1_ii_param_0,
	.param .u32 _Z9cuda_gemmIiLi128ELi8ELi1ELi1024ELi8ELi8ELi0EEviiiPT_S1_S1_ii_param_1,
	.param .u32 _Z9cuda_gemmIiLi128ELi8ELi1ELi1024ELi8ELi8ELi0EEviiiPT_S1_S1_ii_param_2,
	.param .u64 .ptr .align 1 _Z9cuda_gemmIiLi128ELi8ELi1ELi1024ELi8ELi8ELi0EEviiiPT_S1_S1_ii_param_3,
	.param .u64 .ptr .align 1 _Z9cuda_gemmIiLi128ELi8ELi1ELi1024ELi8ELi8ELi0EEviiiPT_S1_S1_ii_param_4,
	.param .u64 .ptr .align 1 _Z9cuda_gemmIiLi128ELi8ELi1ELi1024ELi8ELi8ELi0EEviiiPT_S1_S1_ii_param_5,
	.param .u32 _Z9cuda_gemmIiLi128ELi8ELi1ELi1024ELi8ELi8ELi0EEviiiPT_S1_S1_ii_param_6,
	.param .u32 _Z9cuda_gemmIiLi128ELi8ELi1ELi1024ELi8ELi8ELi0EEviiiPT_S1_S1_ii_param_7
)
.maxntid 128
{
	.reg .pred 	%p<69>;
	.reg .b16 	%rs<6>;
	.reg .b32 	%r<408>;
	.reg .b64 	%rd<37>;
	// demoted variable
	.shared .align 128 .b8 _ZZ9cuda_gemmIiLi128ELi8ELi1ELi1024ELi8ELi8ELi0EEviiiPT_S1_S1_iiE11kron_fac_sh[288];
	// demoted variable
	.shared .align 128 .b8 _ZZ9cuda_gemmIiLi128ELi8ELi1ELi1024ELi8ELi8ELi0EEviiiPT_S1_S1_iiE3Ash[4096];
	// demoted variable
	.shared .align 128 .b8 _ZZ9cuda_gemmIiLi128ELi8ELi1ELi1024ELi8ELi8ELi0EEviiiPT_S1_S1_iiE3Csh[4096];
	ld.param.u32 	%r164, [_Z9cuda_gemmIiLi128ELi8ELi1ELi1024ELi8ELi8ELi0EEviiiPT_S1_S1_ii_param_2];
	ld.param.u64 	%rd5, [_Z9cuda_gemmIiLi128ELi8ELi1ELi1024ELi8ELi8ELi0EEviiiPT_S1_S1_ii_param_3];
	ld.param.u64 	%rd4, [_Z9cuda_gemmIiLi128ELi8ELi1ELi1024ELi8ELi8ELi0EEviiiPT_S1_S1_ii_param_4];
	ld.param.u64 	%rd6, [_Z9cuda_gemmIiLi128ELi8ELi1ELi1024ELi8ELi8ELi0EEviiiPT_S1_S1_ii_param_5];
	ld.param.u32 	%r165, [_Z9cuda_gemmIiLi128ELi8ELi1ELi1024ELi8ELi8ELi0EEviiiPT_S1_S1_ii_param_6];
	ld.param.u32 	%r166, [_Z9cuda_gemmIiLi128ELi8ELi1ELi1024ELi8ELi8ELi0EEviiiPT_S1_S1_ii_param_7];
	cvta.to.global.u64 	%rd1, %rd5;
	cvta.to.global.u64 	%rd2, %rd6;
	mov.u32 	%r1, %tid.x;
	mul.lo.s32 	%r2, %r166, %r165;
	setp.ge.u32 	%p1, %r1, %r2;
	@%p1 bra 	$L__BB160_3;
	mov.u32 	%r3, %ntid.x;
	cvta.to.global.u64 	%rd3, %rd4;
	mov.u32 	%r347, %r1;
$L__BB160_2:
	mul.wide.u32 	%rd7, %r347, 4;
	add.s64 	%rd8, %rd3, %rd7;
	ld.global.u32 	%r167, [%rd8];
	rem.u32 	%r168, %r347, %r165;
	mov.u32 	%r169, _ZZ9cuda_gemmIiLi128ELi8ELi1ELi1024ELi8ELi8ELi0EEviiiPT_S1_S1_iiE11kron_fac_sh;
	mad.lo.s32 	%r170, %r168, 36, %r169;
	div.u32 	%r171, %r347, %r166;
	shl.b32 	%r172, %r171, 2;
	add.s32 	%r173, %r170, %r172;
	st.shared.u32 	[%r173], %r167;
	add.s32 	%r347, %r347, %r3;
	setp.lt.u32 	%p2, %r347, %r2;
	@%p2 bra 	$L__BB160_2;
$L__BB160_3:
	div.s32 	%r6, 1024, %r166;
	min.s32 	%r7, %r6, 128;
	div.u32 	%r8, %r1, %r7;
	mov.u32 	%r9, %ntid.x;
	mov.u32 	%r356, %ctaid.y;
	mov.u32 	%r11, %nctaid.y;
	shl.b32 	%r12, %r11, 3;
	setp.ge.u32 	%p3, %r356, %r12;
	@%p3 bra 	$L__BB160_75;
	mov.u32 	%r175, %ctaid.x;
	shl.b32 	%r13, %r175, 10;
	min.s32 	%r14, %r166, 32;
	shl.b32 	%r176, %r166, 8;
	sub.s32 	%r15, 8223, %r176;
	mul.lo.s32 	%r16, %r6, %r175;
	add.s32 	%r17, %r1, %r9;
	cvt.u16.u32 	%rs2, %r17;
	xor.b16  	%rs3, %rs2, 1023;
	cvt.u16.u32 	%rs4, %r9;
	div.u16 	%rs5, %rs3, %rs4;
	and.b16  	%rs1, %rs5, 3;
	shl.b32 	%r177, %r1, 2;
	mov.u32 	%r178, _ZZ9cuda_gemmIiLi128ELi8ELi1ELi1024ELi8ELi8ELi0EEviiiPT_S1_S1_iiE3Ash;
	add.s32 	%r18, %r178, %r177;
	shl.b32 	%r19, %r9, 2;
	add.s32 	%r20, %r18, %r19;
	add.s32 	%r21, %r17, %r9;
	add.s32 	%r22, %r21, %r9;
	mov.u32 	%r179, _ZZ9cuda_gemmIiLi128ELi8ELi1ELi1024ELi8ELi8ELi0EEviiiPT_S1_S1_iiE3Csh;
	add.s32 	%r23, %r179, %r177;
	add.s32 	%r24, %r23, %r19;
	add.s32 	%r25, %r24, %r19;
	shl.b32 	%r26, %r9, 4;
	shl.b32 	%r27, %r9, 3;
	mul.lo.s32 	%r28, %r9, 12;
	div.u32 	%r29, %r9, %r7;
	rem.u32 	%r30, %r1, %r7;
$L__BB160_5:
	setp.eq.s16 	%p4, %rs1, 2;
	mul.lo.s32 	%r40, %r356, %r164;
	mov.u32 	%r357, %r1;
	@%p4 bra 	$L__BB160_9;
	setp.eq.s16 	%p5, %rs1, 3;
	add.s32 	%r180, %r40, %r13;
	add.s32 	%r41, %r180, %r1;
	mul.wide.u32 	%rd9, %r41, 4;
	add.s64 	%rd10, %rd1, %rd9;
	ld.global.u32 	%r181, [%rd10];
	st.shared.u32 	[%r18], %r181;
	mov.u32 	%r357, %r17;
	@%p5 bra 	$L__BB160_9;
	setp.eq.s16 	%p6, %rs1, 0;
	add.s32 	%r42, %r41, %r9;
	mul.wide.u32 	%rd11, %r42, 4;
	add.s64 	%rd12, %rd1, %rd11;
	ld.global.u32 	%r182, [%rd12];
	st.shared.u32 	[%r20], %r182;
	mov.u32 	%r357, %r21;
	@%p6 bra 	$L__BB160_9;
	add.s32 	%r183, %r42, %r9;
	mul.wide.u32 	%rd13, %r183, 4;
	add.s64 	%rd14, %rd1, %rd13;
	ld.global.u32 	%r184, [%rd14];
	add.s32 	%r185, %r20, %r19;
	st.shared.u32 	[%r185], %r184;
	mov.u32 	%r357, %r22;
$L__BB160_9:
	shl.b32 	%r186, %r357, 2;
	mov.u32 	%r187, _ZZ9cuda_gemmIiLi128ELi8ELi1ELi1024ELi8ELi8ELi0EEviiiPT_S1_S1_iiE3Ash;
	add.s32 	%r362, %r187, %r186;
	add.s32 	%r188, %r13, %r357;
	add.s32 	%r358, %r188, %r40;
	add.s32 	%r361, %r358, %r9;
	shl.b32 	%r189, %r9, 1;
	add.s32 	%r360, %r358, %r189;
	mad.lo.s32 	%r359, %r9, 3, %r358;
$L__BB160_10:
	mul.wide.u32 	%rd15, %r358, 4;
	add.s64 	%rd16, %rd1, %rd15;
	ld.global.u32 	%r190, [%rd16];
	st.shared.u32 	[%r362], %r190;
	mul.wide.u32 	%rd17, %r361, 4;
	add.s64 	%rd18, %rd1, %rd17;
	ld.global.u32 	%r191, [%rd18];
	add.s32 	%r192, %r362, %r19;
	st.shared.u32 	[%r192], %r191;
	mul.wide.u32 	%rd19, %r360, 4;
	add.s64 	%rd20, %rd1, %rd19;
	ld.global.u32 	%r193, [%rd20];
	add.s32 	%r194, %r362, %r27;
	st.shared.u32 	[%r194], %r193;
	mul.wide.u32 	%rd21, %r359, 4;
	add.s64 	%rd22, %rd1, %rd21;
	ld.global.u32 	%r195, [%rd22];
	add.s32 	%r196, %r362, %r28;
	st.shared.u32 	[%r196], %r195;
	add.s32 	%r357, %r357, %r19;
	add.s32 	%r362, %r362, %r26;
	add.s32 	%r361, %r361, %r19;
	add.s32 	%r360, %r360, %r19;
	add.s32 	%r359, %r359, %r19;
	add.s32 	%r358, %r358, %r19;
	setp.lt.u32 	%p7, %r357, 1024;
	@%p7 bra 	$L__BB160_10;
	setp.eq.s16 	%p8, %rs1, 2;
	bar.sync 	0;
	mov.u32 	%r364, %r1;
	@%p8 bra 	$L__BB160_15;
	setp.eq.s16 	%p9, %rs1, 3;
	mov.b32 	%r197, 0;
	st.shared.u32 	[%r23], %r197;
	mov.u32 	%r364, %r17;
	@%p9 bra 	$L__BB160_15;
	setp.eq.s16 	%p10, %rs1, 0;
	mov.b32 	%r198, 0;
	st.shared.u32 	[%r24], %r198;
	mov.u32 	%r364, %r21;
	@%p10 bra 	$L__BB160_15;
	mov.b32 	%r199, 0;
	st.shared.u32 	[%r25], %r199;
	mov.u32 	%r364, %r22;
$L__BB160_15:
	shl.b32 	%r200, %r364, 2;
	mov.u32 	%r201, _ZZ9cuda_gemmIiLi128ELi8ELi1ELi1024ELi8ELi8ELi0EEviiiPT_S1_S1_iiE3Csh;
	add.s32 	%r202, %r201, %r200;
	mov.b32 	%r203, 0;
	st.shared.u32 	[%r202], %r203;
	add.s32 	%r204, %r202, %r19;
	st.shared.u32 	[%r204], %r203;
	add.s32 	%r205, %r204, %r19;
	st.shared.u32 	[%r205], %r203;
	add.s32 	%r206, %r205, %r19;
	st.shared.u32 	[%r206], %r203;
	add.s32 	%r364, %r19, %r364;
	setp.lt.u32 	%p11, %r364, 1024;
	@%p11 bra 	$L__BB160_15;
	setp.lt.s32 	%p12, %r6, 1;
	@%p12 bra 	$L__BB160_69;
	and.b32  	%r208, %r1, 31;
	rem.s32 	%r62, %r208, %r14;
	add.s32 	%r209, %r62, 1;
	setp.lt.s32 	%p13, %r209, %r14;
	selp.b32 	%r63, 0, %r14, %p13;
	add.s32 	%r210, %r62, 2;
	setp.lt.s32 	%p14, %r210, %r14;
	selp.b32 	%r64, 0, %r14, %p14;
	add.s32 	%r211, %r62, 3;
	setp.lt.s32 	%p15, %r211, %r14;
	selp.b32 	%r65, 0, %r14, %p15;
	add.s32 	%r212, %r62, 4;
	setp.lt.s32 	%p16, %r212, %r14;
	selp.b32 	%r66, 0, %r14, %p16;
	add.s32 	%r213, %r62, 5;
	setp.lt.s32 	%p17, %r213, %r14;
	selp.b32 	%r67, 0, %r14, %p17;
	add.s32 	%r214, %r62, 6;
	setp.lt.s32 	%p18, %r214, %r14;
	selp.b32 	%r68, 0, %r14, %p18;
	add.s32 	%r215, %r62, 7;
	setp.lt.s32 	%p19, %r215, %r14;
	selp.b32 	%r69, 0, %r14, %p19;
	sub.s32 	%r70, %r62, %r63;
	sub.s32 	%r71, %r62, %r64;
	sub.s32 	%r72, %r62, %r65;
	sub.s32 	%r73, %r62, %r66;
	sub.s32 	%r74, %r62, %r67;
	sub.s32 	%r75, %r62, %r68;
	sub.s32 	%r76, %r62, %r69;
	setp.lt.s32 	%p20, %r62, %r166;
	selp.b32 	%r216, 0, %r166, %p20;
	sub.s32 	%r77, %r62, %r216;
	setp.lt.s32 	%p21, %r209, %r166;
	selp.b32 	%r217, 0, %r166, %p21;
	sub.s32 	%r78, %r209, %r217;
	setp.lt.s32 	%p22, %r210, %r166;
	selp.b32 	%r218, 0, %r166, %p22;
	sub.s32 	%r79, %r210, %r218;
	setp.lt.s32 	%p23, %r211, %r166;
	selp.b32 	%r219, 0, %r166, %p23;
	sub.s32 	%r80, %r211, %r219;
	setp.lt.s32 	%p24, %r212, %r166;
	selp.b32 	%r220, 0, %r166, %p24;
	sub.s32 	%r81, %r212, %r220;
	setp.lt.s32 	%p25, %r213, %r166;
	selp.b32 	%r221, 0, %r166, %p25;
	sub.s32 	%r82, %r213, %r221;
	setp.lt.s32 	%p26, %r214, %r166;
	selp.b32 	%r222, 0, %r166, %p26;
	sub.s32 	%r83, %r214, %r222;
	setp.lt.s32 	%p27, %r215, %r166;
	selp.b32 	%r223, 0, %r166, %p27;
	sub.s32 	%r84, %r215, %r223;
	mov.b32 	%r374, 0;
	shl.b32 	%r259, %r70, 2;
	shl.b32 	%r262, %r71, 2;
	shl.b32 	%r265, %r72, 2;
	shl.b32 	%r268, %r73, 2;
	shl.b32 	%r271, %r74, 2;
	shl.b32 	%r274, %r75, 2;
	shl.b32 	%r277, %r76, 2;
$L__BB160_18:
	setp.lt.s32 	%p28, %r166, 1;
	add.s32 	%r96, %r374, %r30;
	mad.lo.s32 	%r97, %r96, %r166, %r62;
	@%p28 bra 	$L__BB160_20;
	shl.b32 	%r224, %r97, 2;
	mov.u32 	%r225, _ZZ9cuda_gemmIiLi128ELi8ELi1ELi1024ELi8ELi8ELi0EEviiiPT_S1_S1_iiE3Ash;
	add.s32 	%r226, %r225, %r224;
	ld.shared.u32 	%r375, [%r226];
$L__BB160_20:
	setp.lt.s32 	%p29, %r166, 2;
	@%p29 bra 	$L__BB160_22;
	sub.s32 	%r227, %r97, %r63;
	shl.b32 	%r228, %r227, 2;
	mov.u32 	%r229, _ZZ9cuda_gemmIiLi128ELi8ELi1ELi1024ELi8ELi8ELi0EEviiiPT_S1_S1_iiE3Ash;
	add.s32 	%r230, %r229, %r228;
	ld.shared.u32 	%r376, [%r230+4];
$L__BB160_22:
	setp.lt.s32 	%p30, %r166, 3;
	@%p30 bra 	$L__BB160_24;
	sub.s32 	%r231, %r97, %r64;
	shl.b32 	%r232, %r231, 2;
	mov.u32 	%r233, _ZZ9cuda_gemmIiLi128ELi8ELi1ELi1024ELi8ELi8ELi0EEviiiPT_S1_S1_iiE3Ash;
	add.s32 	%r234, %r233, %r232;
	ld.shared.u32 	%r377, [%r234+8];
$L__BB160_24:
	setp.lt.s32 	%p31, %r166, 4;
	@%p31 bra 	$L__BB160_26;
	sub.s32 	%r235, %r97, %r65;
	shl.b32 	%r236, %r235, 2;
	mov.u32 	%r237, _ZZ9cuda_gemmIiLi128ELi8ELi1ELi1024ELi8ELi8ELi0EEviiiPT_S1_S1_iiE3Ash;
	add.s32 	%r238, %r237, %r236;
	ld.shared.u32 	%r378, [%r238+12];
$L__BB160_26:
	setp.lt.s32 	%p32, %r166, 5;
	@%p32 bra 	$L__BB160_28;
	sub.s32 	%r239, %r97, %r66;
	shl.b32 	%r240, %r239, 2;
	mov.u32 	%r241, _ZZ9cuda_gemmIiLi128ELi8ELi1ELi1024ELi8ELi8ELi0EEviiiPT_S1_S1_iiE3Ash;
	add.s32 	%r242, %r241, %r240;
	ld.shared.u32 	%r379, [%r242+16];
$L__BB160_28:
	setp.lt.s32 	%p33, %r166, 6;
	@%p33 bra 	$L__BB160_30;
	sub.s32 	%r243, %r97, %r67;
	shl.b32 	%r244, %r243, 2;
	mov.u32 	%r245, _ZZ9cuda_gemmIiLi128ELi8ELi1ELi1024ELi8ELi8ELi0EEviiiPT_S1_S1_iiE3Ash;
	add.s32 	%r246, %r245, %r244;
	ld.shared.u32 	%r380, [%r246+20];
$L__BB160_30:
	setp.lt.s32 	%p34, %r166, 7;
	@%p34 bra 	$L__BB160_32;
	sub.s32 	%r247, %r97, %r68;
	shl.b32 	%r248, %r247, 2;
	mov.u32 	%r249, _ZZ9cuda_gemmIiLi128ELi8ELi1ELi1024ELi8ELi8ELi0EEviiiPT_S1_S1_iiE3Ash;
	add.s32 	%r250, %r249, %r248;
	ld.shared.u32 	%r381, [%r250+24];
$L__BB160_32:
	setp.lt.s32 	%p35, %r166, 8;
	@%p35 bra 	$L__BB160_34;
	sub.s32 	%r251, %r97, %r69;
	shl.b32 	%r252, %r251, 2;
	mov.u32 	%r253, _ZZ9cuda_gemmIiLi128ELi8ELi1ELi1024ELi8ELi8ELi0EEviiiPT_S1_S1_iiE3Ash;
	add.s32 	%r254, %r253, %r252;
	ld.shared.u32 	%r382, [%r254+28];
$L__BB160_34:
	setp.ge.s32 	%p36, %r8, %r165;
	@%p36 bra 	$L__BB160_68;
	mov.u32 	%r383, %r8;
$L__BB160_36:
	setp.gt.u32 	%p37, %r166, 32;
	mov.u32 	%r255, _ZZ9cuda_gemmIiLi128ELi8ELi1ELi1024ELi8ELi8ELi0EEviiiPT_S1_S1_iiE11kron_fac_sh;
	mad.lo.s32 	%r115, %r383, 36, %r255;
	shl.b32 	%r256, %r62, 2;
	add.s32 	%r257, %r115, %r256;
	ld.shared.u32 	%r116, [%r257];
	@%p37 bra 	$L__BB160_53;
	setp.eq.s32 	%p46, %r166, 0;
	mov.b32 	%r385, 0;
	@%p46 bra 	$L__BB160_39;
	shfl.sync.idx.b32	%r281|%p47, %r116, %r77, %r15, -1;
	mul.lo.s32 	%r385, %r281, %r375;
$L__BB160_39:
	setp.lt.s32 	%p48, %r166, 2;
	@%p48 bra 	$L__BB160_41;
	shfl.sync.idx.b32	%r282|%p49, %r116, %r78, %r15, -1;
	mad.lo.s32 	%r385, %r282, %r376, %r385;
$L__BB160_41:
	setp.lt.s32 	%p50, %r166, 3;
	@%p50 bra 	$L__BB160_43;
	shfl.sync.idx.b32	%r283|%p51, %r116, %r79, %r15, -1;
	mad.lo.s32 	%r385, %r283, %r377, %r385;
$L__BB160_43:
	setp.lt.s32 	%p52, %r166, 4;
	@%p52 bra 	$L__BB160_45;
	shfl.sync.idx.b32	%r284|%p53, %r116, %r80, %r15, -1;
	mad.lo.s32 	%r385, %r284, %r378, %r385;
$L__BB160_45:
	setp.lt.s32 	%p54, %r166, 5;
	@%p54 bra 	$L__BB160_47;
	shfl.sync.idx.b32	%r285|%p55, %r116, %r81, %r15, -1;
	mad.lo.s32 	%r385, %r285, %r379, %r385;
$L__BB160_47:
	setp.lt.s32 	%p56, %r166, 6;
	@%p56 bra 	$L__BB160_49;
	shfl.sync.idx.b32	%r286|%p57, %r116, %r82, %r15, -1;
	mad.lo.s32 	%r385, %r286, %r380, %r385;
$L__BB160_49:
	setp.lt.s32 	%p58, %r166, 7;
	@%p58 bra 	$L__BB160_51;
	shfl.sync.idx.b32	%r287|%p59, %r116, %r83, %r15, -1;
	mad.lo.s32 	%r385, %r287, %r381, %r385;
$L__BB160_51:
	setp.lt.s32 	%p60, %r166, 8;
	@%p60 bra 	$L__BB160_67;
	shfl.sync.idx.b32	%r288|%p61, %r116, %r84, %r15, -1;
	mad.lo.s32 	%r385, %r288, %r382, %r385;
	bra.uni 	$L__BB160_67;
$L__BB160_53:
	setp.gt.s32 	%p39, %r166, 0;
	mul.lo.s32 	%r258, %r116, %r375;
	selp.b32 	%r385, %r258, 0, %p39;
	@%p29 bra 	$L__BB160_55;
	add.s32 	%r260, %r115, %r259;
	ld.shared.u32 	%r261, [%r260+4];
	mad.lo.s32 	%r385, %r261, %r376, %r385;
$L__BB160_55:
	@%p30 bra 	$L__BB160_57;
	add.s32 	%r263, %r115, %r262;
	ld.shared.u32 	%r264, [%r263+8];
	mad.lo.s32 	%r385, %r264, %r377, %r385;
$L__BB160_57:
	@%p31 bra 	$L__BB160_59;
	add.s32 	%r266, %r115, %r265;
	ld.shared.u32 	%r267, [%r266+12];
	mad.lo.s32 	%r385, %r267, %r378, %r385;
$L__BB160_59:
	@%p32 bra 	$L__BB160_61;
	add.s32 	%r269, %r115, %r268;
	ld.shared.u32 	%r270, [%r269+16];
	mad.lo.s32 	%r385, %r270, %r379, %r385;
$L__BB160_61:
	@%p33 bra 	$L__BB160_63;
	add.s32 	%r272, %r115, %r271;
	ld.shared.u32 	%r273, [%r272+20];
	mad.lo.s32 	%r385, %r273, %r380, %r385;
$L__BB160_63:
	setp.lt.s32 	%p44, %r166, 7;
	@%p44 bra 	$L__BB160_65;
	add.s32 	%r275, %r115, %r274;
	ld.shared.u32 	%r276, [%r275+24];
	mad.lo.s32 	%r385, %r276, %r381, %r385;
$L__BB160_65:
	setp.lt.s32 	%p45, %r166, 8;
	@%p45 bra 	$L__BB160_67;
	add.s32 	%r278, %r115, %r277;
	ld.shared.u32 	%r279, [%r278+28];
	mad.lo.s32 	%r385, %r279, %r382, %r385;
$L__BB160_67:
	mad.lo.s32 	%r289, %r383, %r6, %r96;
	shl.b32 	%r290, %r289, 2;
	mov.u32 	%r291, _ZZ9cuda_gemmIiLi128ELi8ELi1ELi1024ELi8ELi8ELi0EEviiiPT_S1_S1_iiE3Csh;
	add.s32 	%r292, %r291, %r290;
	ld.shared.u32 	%r293, [%r292];
	add.s32 	%r294, %r293, %r385;
	st.shared.u32 	[%r292], %r294;
	add.s32 	%r383, %r383, %r29;
	setp.lt.s32 	%p62, %r383, %r165;
	@%p62 bra 	$L__BB160_36;
$L__BB160_68:
	add.s32 	%r374, %r374, %r7;
	setp.lt.s32 	%p63, %r374, %r6;
	@%p63 bra 	$L__BB160_18;
$L__BB160_69:
	ld.param.u32 	%r346, [_Z9cuda_gemmIiLi128ELi8ELi1ELi1024ELi8ELi8ELi0EEviiiPT_S1_S1_ii_param_1];
	setp.eq.s16 	%p64, %rs1, 2;
	bar.sync 	0;
	mad.lo.s32 	%r157, %r356, %r346, %r16;
	div.s32 	%r158, %r164, %r166;
	mov.u32 	%r406, %r1;
	@%p64 bra 	$L__BB160_73;
	setp.eq.s16 	%p65, %rs1, 3;
	div.s32 	%r295, %r1, %r6;
	mad.lo.s32 	%r296, %r158, %r295, %r157;
	mul.lo.s32 	%r297, %r295, %r6;
	sub.s32 	%r298, %r1, %r297;
	add.s32 	%r299, %r296, %r298;
	ld.shared.u32 	%r300, [%r23];
	mul.wide.s32 	%rd23, %r299, 4;
	add.s64 	%rd24, %rd2, %rd23;
	st.global.u32 	[%rd24], %r300;
	mov.u32 	%r406, %r17;
	@%p65 bra 	$L__BB160_73;
	setp.eq.s16 	%p66, %rs1, 0;
	div.s32 	%r301, %r17, %r6;
	mad.lo.s32 	%r302, %r158, %r301, %r157;
	mul.lo.s32 	%r303, %r301, %r6;
	sub.s32 	%r304, %r17, %r303;
	add.s32 	%r305, %r302, %r304;
	ld.shared.u32 	%r306, [%r24];
	mul.wide.s32 	%rd25, %r305, 4;
	add.s64 	%rd26, %rd2, %rd25;
	st.global.u32 	[%rd26], %r306;
	mov.u32 	%r406, %r21;
	@%p66 bra 	$L__BB160_73;
	div.s32 	%r307, %r21, %r6;
	mad.lo.s32 	%r308, %r158, %r307, %r157;
	mul.lo.s32 	%r309, %r307, %r6;
	sub.s32 	%r310, %r21, %r309;
	add.s32 	%r311, %r308, %r310;
	ld.shared.u32 	%r312, [%r25];
	mul.wide.s32 	%rd27, %r311, 4;
	add.s64 	%rd28, %rd2, %rd27;
	st.global.u32 	[%rd28], %r312;
	mov.u32 	%r406, %r22;
$L__BB160_73:
	div.s32 	%r313, %r406, %r6;
	mad.lo.s32 	%r314, %r158, %r313, %r157;
	mul.lo.s32 	%r315, %r313, %r6;
	sub.s32 	%r316, %r406, %r315;
	add.s32 	%r317, %r314, %r316;
	shl.b32 	%r318, %r406, 2;
	mov.u32 	%r319, _ZZ9cuda_gemmIiLi128ELi8ELi1ELi1024ELi8ELi8ELi0EEviiiPT_S1_S1_iiE3Csh;
	add.s32 	%r320, %r319, %r318;
	ld.shared.u32 	%r321, [%r320];
	mul.wide.s32 	%rd29, %r317, 4;
	add.s64 	%rd30, %rd2, %rd29;
	st.global.u32 	[%rd30], %r321;
	add.s32 	%r322, %r406, %r9;
	div.s32 	%r323, %r322, %r6;
	mad.lo.s32 	%r324, %r158, %r323, %r157;
	mul.lo.s32 	%r325, %r323, %r6;
	sub.s32 	%r326, %r322, %r325;
	add.s32 	%r327, %r324, %r326;
	add.s32 	%r328, %r320, %r19;
	ld.shared.u32 	%r329, [%r328];
	mul.wide.s32 	%rd31, %r327, 4;
	add.s64 	%rd32, %rd2, %rd31;
	st.global.u32 	[%rd32], %r329;
	add.s32 	%r330, %r322, %r9;
	div.s32 	%r331, %r330, %r6;
	mad.lo.s32 	%r332, %r158, %r331, %r157;
	mul.lo.s32 	%r333, %r331, %r6;
	sub.s32 	%r334, %r330, %r333;
	add.s32 	%r335, %r332, %r334;
	add.s32 	%r336, %r328, %r19;
	ld.shared.u32 	%r337, [%r336];
	mul.wide.s32 	%rd33, %r335, 4;
	add.s64 	%rd34, %rd2, %rd33;
	st.global.u32 	[%rd34], %r337;
	add.s32 	%r338, %r330, %r9;
	div.s32 	%r339, %r338, %r6;
	mad.lo.s32 	%r340, %r158, %r339, %r157;
	mul.lo.s32 	%r341, %r339, %r6;
	sub.s32 	%r342, %r338, %r341;
	add.s32 	%r343, %r340, %r342;
	add.s32 	%r344, %r336, %r19;
	ld.shared.u32 	%r345, [%r344];
	mul.wide.s32 	%rd35, %r343, 4;
	add.s64 	%rd36, %rd2, %rd35;
	st.global.u32 	[%rd36], %r345;
	add.s32 	%r406, %r338, %r9;
	setp.lt.u32 	%p67, %r406, 1024;
	@%p67 bra 	$L__BB160_73;
	add.s32 	%r356, %r356, %r11;
	setp.lt.u32 	%p68, %r356, %r12;
	@%p68 bra 	$L__BB160_5;
$L__BB160_75:
	ret;

}
	// .globl	_Z9cuda_gemmIiLi128ELi8ELi1ELi1024ELi8ELi8ELi1EEviiiPT_S1_S1_ii
.visible .entry _Z9cuda_gemmIiLi128ELi8ELi1ELi1024ELi8ELi8ELi1EEviiiPT_S1_S1_ii(
	.param .u32 _Z9cuda_gemmIiLi128ELi8ELi1ELi1024ELi8ELi8ELi1EEviiiPT_S1_S1_ii_param_0,
	.param .u32 _Z9cuda_gemmIiLi128ELi8ELi1ELi1024ELi8ELi8ELi1EEviiiPT_S1_S1_ii_param_1,
	.param .u32 _Z9cuda_gemmIiLi128ELi8ELi1ELi1024ELi8ELi8ELi1EEviiiPT_S1_S1_ii_param_2,
	.param .u64 .ptr .align 1 _Z9cuda_gemmIiLi128ELi8ELi1ELi1024ELi8ELi8ELi1EEviiiPT_S1_S1_ii_param_3,
	.param .u64 .ptr .align 1 _Z9cuda_gemmIiLi128ELi8ELi1ELi1024ELi8ELi8ELi1EEviiiPT_S1_S1_ii_param_4,
	.param .u64 .ptr .align 1 _Z9cuda_gemmIiLi128ELi8ELi1ELi1024ELi8ELi8ELi1EEviiiPT_S1_S1_ii_param_5,
	.param .u32 _Z9cuda_gemmIiLi128ELi8ELi1ELi1024ELi8ELi8ELi1EEviiiPT_S1_S1_ii_param_6,
	.param .u32 _Z9cuda_gemmIiLi128ELi8ELi1ELi1024ELi8ELi8ELi1EEviiiPT_S1_S1_ii_param_7
)
.maxntid 128
{
	.reg .pred 	%p<93>;
	.reg .b16 	%rs<7>;
	.reg .b32 	%r<381>;
	.reg .b64 	%rd<50>;
	// demoted variable
	.shared .align 128 .b8 _ZZ9cuda_gemmIiLi128ELi8ELi1ELi1024ELi8ELi8ELi1EEviiiPT_S1_S1_iiE11kron_fac_sh[288];
	// demoted variable
	.shared .align 128 .b8 _ZZ9cuda_gemmIiLi128ELi8ELi1ELi1024ELi8ELi8ELi1EEviiiPT_S1_S1_iiE3Ash[4096];
	// demoted variable
	.shared .align 128 .b8 _ZZ9cuda_gemmIiLi128ELi8ELi1ELi1024ELi8ELi8ELi1EEviiiPT_S1_S1_iiE3Csh[4096];
	ld.param.u64 	%rd10, [_Z9cuda_gemmIiLi128ELi8ELi1ELi1024ELi8ELi8ELi1EEviiiPT_S1_S1_ii_param_3];
	ld.param.u64 	%rd11, [_Z9cuda_gemmIiLi128ELi8ELi1ELi1024ELi8ELi8ELi1EEviiiPT_S1_S1_ii_param_4];
	ld.param.u64 	%rd12, [_Z9cuda_gemmIiLi128ELi8ELi1ELi1024ELi8ELi8ELi1EEviiiPT_S1_S1_ii_param_5];
	cvta.to.global.u64 	%rd1, %rd11;
	cvta.to.global.u64 	%rd2, %rd10;
	cvta.to.global.u64 	%rd3, %rd12;
	mov.u32 	%r1, %tid.x;
	setp.gt.u32 	%p1, %r1, 63;
	@%p1 bra 	$L__BB161_7;
	mov.u32 	%r2, %ntid.x;
	add.s32 	%r81, %r1, %r2;
	max.u32 	%r82, %r81, 64;
	setp.lt.u32 	%p2, %r81, 64;
	selp.u32 	%r83, 1, 0, %p2;
	add.s32 	%r84, %r81, %r83;
	sub.s32 	%r85, %r82, %r84;
	div.u32 	%r86, %r85, %r2;
	add.s32 	%r3, %r86, %r83;
	and.b32  	%r87, %r3, 3;
	setp.eq.s32 	%p3, %r87, 3;
	mov.u32 	%r368, %r1;
	@%p3 bra 	$L__BB161_4;
	add.s32 	%r89, %r3, 1;
	and.b32  	%r4, %r89, 3;
	mov.b32 	%r367, 0;
	mov.u32 	%r368, %r1;
$L__BB161_3:
	.pragma "nounroll";
	mul.wide.u32 	%rd13, %r368, 4;
	add.s64 	%rd14, %rd1, %rd13;
	ld.global.u32 	%r90, [%rd14];
	and.b32  	%r91, %r368, 7;
	mov.u32 	%r92, _ZZ9cuda_gemmIiLi128ELi8ELi1ELi1024ELi8ELi8ELi1EEviiiPT_S1_S1_iiE11kron_fac_sh;
	mad.lo.s32 	%r93, %r91, 36, %r92;
	shr.u32 	%r94, %r368, 1;
	and.b32  	%r95, %r94, 2147483644;
	add.s32 	%r96, %r93, %r95;
	st.shared.u32 	[%r96], %r90;
	add.s32 	%r368, %r368, %r2;
	add.s32 	%r367, %r367, 1;
	setp.ne.s32 	%p4, %r367, %r4;
	@%p4 bra 	$L__BB161_3;
$L__BB161_4:
	setp.lt.u32 	%p5, %r3, 3;
	@%p5 bra 	$L__BB161_7;
	mov.u32 	%r99, _ZZ9cuda_gemmIiLi128ELi8ELi1ELi1024ELi8ELi8ELi1EEviiiPT_S1_S1_iiE11kron_fac_sh;
$L__BB161_6:
	mul.wide.u32 	%rd15, %r368, 4;
	add.s64 	%rd16, %rd1, %rd15;
	ld.global.u32 	%r97, [%rd16];
	and.b32  	%r98, %r368, 7;
	mad.lo.s32 	%r100, %r98, 36, %r99;
	shr.u32 	%r101, %r368, 1;
	and.b32  	%r102, %r101, 2147483644;
	add.s32 	%r103, %r100, %r102;
	st.shared.u32 	[%r103], %r97;
	add.s32 	%r104, %r368, %r2;
	mul.wide.u32 	%rd17, %r104, 4;
	add.s64 	%rd18, %rd1, %rd17;
	ld.global.u32 	%r105, [%rd18];
	and.b32  	%r106, %r104, 7;
	mad.lo.s32 	%r107, %r106, 36, %r99;
	shr.u32 	%r108, %r104, 1;
	and.b32  	%r109, %r108, 2147483644;
	add.s32 	%r110, %r107, %r109;
	st.shared.u32 	[%r110], %r105;
	add.s32 	%r111, %r104, %r2;
	mul.wide.u32 	%rd19, %r111, 4;
	add.s64 	%rd20, %rd1, %rd19;
	ld.global.u32 	%r112, [%rd20];
	and.b32  	%r113, %r111, 7;
	mad.lo.s32 	%r114, %r113, 36, %r99;
	shr.u32 	%r115, %r111, 1;
	and.b32  	%r116, %r115, 2147483644;
	add.s32 	%r117, %r114, %r116;
	st.shared.u32 	[%r117], %r112;
	add.s32 	%r118, %r111, %r2;
	mul.wide.u32 	%rd21, %r118, 4;
	add.s64 	%rd22, %rd1, %rd21;
	ld.global.u32 	%r119, [%rd22];
	and.b32  	%r120, %r118, 7;
	mad.lo.s32 	%r121, %r120, 36, %r99;
	shr.u32 	%r122, %r118, 1;
	and.b32  	%r123, %r122, 2147483644;
	add.s32 	%r124, %r121, %r123;
	st.shared.u32 	[%r124], %r119;
	add.s32 	%r368, %r118, %r2;
	setp.lt.u32 	%p6, %r368, 64;
	@%p6 bra 	$L__BB161_6;
$L__BB161_7:
	mov.u32 	%r12, %ntid.x;
	mov.u32 	%r370, %ctaid.y;
	mov.u32 	%r14, %nctaid.y;
	shl.b32 	%r15, %r14, 3;
	setp.ge.u32 	%p7, %r370, %r15;
	@%p7 bra 	$L__BB161_26;
	setp.gt.u32 	%p8, %r12, 127;
	and.b32  	%r16, %r1, 7;
	shl.b32 	%r125, %r1, 2;
	and.b32  	%r126, %r125, 28;
	mov.u32 	%r127, _ZZ9cuda_gemmIiLi128ELi8ELi1ELi1024ELi8ELi8ELi1EEviiiPT_S1_S1_iiE11kron_fac_sh;
	add.s32 	%r17, %r127, %r126;
	add.s32 	%r18, %r1, %r12;
	cvt.u16.u32 	%rs2, %r18;
	xor.b16  	%rs3, %rs2, 1023;
	cvt.u16.u32 	%rs4, %r12;
	div.u16 	%rs5, %rs3, %rs4;
	and.b16  	%rs1, %rs5, 3;
	mov.u32 	%r128, _ZZ9cuda_gemmIiLi128ELi8ELi1ELi1024ELi8ELi8ELi1EEviiiPT_S1_S1_iiE3Ash;
	add.s32 	%r19, %r128, %r125;
	shl.b32 	%r20, %r12, 2;
	add.s32 	%r21, %r19, %r20;
	add.s32 	%r22, %r18, %r12;
	add.s32 	%r23, %r22, %r12;
	mov.u32 	%r129, _ZZ9cuda_gemmIiLi128ELi8ELi1ELi1024ELi8ELi8ELi1EEviiiPT_S1_S1_iiE3Csh;
	add.s32 	%r24, %r129, %r125;
	add.s32 	%r25, %r24, %r20;
	add.s32 	%r26, %r25, %r20;
	shl.b32 	%r130, %r1, 5;
	or.b32  	%r131, %r130, %r126;
	add.s32 	%r27, %r128, %r131;
	setp.eq.s32 	%p9, %r16, 7;
	selp.b32 	%r132, -32, 0, %p9;
	add.s32 	%r28, %r27, %r132;
	setp.lt.u32 	%p10, %r16, 6;
	selp.b32 	%r133, 0, -32, %p10;
	add.s32 	%r29, %r27, %r133;
	setp.lt.u32 	%p11, %r16, 5;
	selp.b32 	%r134, 0, -32, %p11;
	add.s32 	%r30, %r27, %r134;
	setp.lt.u32 	%p12, %r16, 4;
	selp.b32 	%r135, 0, -32, %p12;
	add.s32 	%r31, %r27, %r135;
	setp.lt.u32 	%p13, %r16, 3;
	selp.b32 	%r136, 0, -32, %p13;
	add.s32 	%r32, %r27, %r136;
	setp.lt.u32 	%p14, %r16, 2;
	selp.b32 	%r137, 0, -32, %p14;
	add.s32 	%r33, %r27, %r137;
	setp.eq.s32 	%p15, %r16, 0;
	selp.b32 	%r138, 0, -32, %p15;
	add.s32 	%r34, %r27, %r138;
	add.s32 	%r139, %r1, 2;
	and.b32  	%r35, %r139, 7;
	add.s32 	%r140, %r1, 3;
	and.b32  	%r36, %r140, 7;
	add.s32 	%r141, %r1, 6;
	and.b32  	%r37, %r141, 7;
	selp.u16 	%rs6, 1, 0, %p8;
	mul.wide.u16 	%r142, %rs6, 36;
	add.s32 	%r38, %r17, %r142;
	selp.b32 	%r143, 512, 0, %p8;
	add.s32 	%r39, %r24, %r143;
	selp.b32 	%r144, 2, 0, %p8;
	mad.lo.s32 	%r40, %r144, 36, %r17;
	shl.b32 	%r145, %r144, 9;
	add.s32 	%r41, %r24, %r145;
	selp.b32 	%r146, 3, 0, %p8;
	mad.lo.s32 	%r42, %r146, 36, %r17;
	shl.b32 	%r147, %r146, 9;
	add.s32 	%r43, %r24, %r147;
	selp.b32 	%r148, 4, 0, %p8;
	mad.lo.s32 	%r44, %r148, 36, %r17;
	shl.b32 	%r149, %r148, 9;
	add.s32 	%r45, %r24, %r149;
	selp.b32 	%r150, 5, 0, %p8;
	mad.lo.s32 	%r46, %r150, 36, %r17;
	shl.b32 	%r151, %r150, 9;
	add.s32 	%r47, %r24, %r151;
	selp.b32 	%r152, 6, 0, %p8;
	mad.lo.s32 	%r48, %r152, 36, %r17;
	shl.b32 	%r153, %r152, 9;
	add.s32 	%r49, %r24, %r153;
	selp.b32 	%r154, 7, 0, %p8;
	mad.lo.s32 	%r50, %r154, 36, %r17;
	shl.b32 	%r155, %r154, 9;
	add.s32 	%r51, %r24, %r155;
	shl.b32 	%r52, %r12, 4;
	shl.b32 	%r53, %r12, 3;
	mul.lo.s32 	%r54, %r12, 12;
	mul.wide.u32 	%rd4, %r12, 16;
	cvt.u64.u32 	%rd45, %r20;
$L__BB161_9:
	setp.eq.s16 	%p16, %rs1, 2;
	shl.b32 	%r56, %r370, 10;
	mov.u32 	%r371, %r1;
	@%p16 bra 	$L__BB161_13;
	setp.eq.s16 	%p17, %rs1, 3;
	add.s32 	%r57, %r56, %r1;
	mul.wide.u32 	%rd23, %r57, 4;
	add.s64 	%rd24, %rd2, %rd23;
	ld.global.u32 	%r156, [%rd24];
	st.shared.u32 	[%r19], %r156;
	mov.u32 	%r371, %r18;
	@%p17 bra 	$L__BB161_13;
	setp.eq.s16 	%p18, %rs1, 0;
	add.s32 	%r58, %r57, %r12;
	mul.wide.u32 	%rd25, %r58, 4;
	add.s64 	%rd26, %rd2, %rd25;
	ld.global.u32 	%r157, [%rd26];
	st.shared.u32 	[%r21], %r157;
	mov.u32 	%r371, %r22;
	@%p18 bra 	$L__BB161_13;
	add.s32 	%r158, %r58, %r12;
	mul.wide.u32 	%rd27, %r158, 4;
	add.s64 	%rd28, %rd2, %rd27;
	ld.global.u32 	%r159, [%rd28];
	add.s32 	%r160, %r21, %r20;
	st.shared.u32 	[%r160], %r159;
	mov.u32 	%r371, %r23;
$L__BB161_13:
	shl.b32 	%r161, %r371, 2;
	mov.u32 	%r162, _ZZ9cuda_gemmIiLi128ELi8ELi1ELi1024ELi8ELi8ELi1EEviiiPT_S1_S1_iiE3Ash;
	add.s32 	%r375, %r162, %r161;
	add.s32 	%r163, %r12, %r371;
	add.s32 	%r374, %r163, %r56;
	shl.b32 	%r164, %r12, 1;
	add.s32 	%r165, %r164, %r371;
	add.s32 	%r373, %r165, %r56;
	mad.lo.s32 	%r166, %r12, 3, %r371;
	add.s32 	%r372, %r166, %r56;
	cvt.u64.u32 	%rd29, %r371;
	cvt.u64.u32 	%rd30, %r56;
	add.s64 	%rd31, %rd29, %rd30;
	shl.b64 	%rd32, %rd31, 2;
	add.s64 	%rd49, %rd2, %rd32;
$L__BB161_14:
	ld.global.u32 	%r167, [%rd49];
	st.shared.u32 	[%r375], %r167;
	mul.wide.u32 	%rd33, %r374, 4;
	add.s64 	%rd34, %rd2, %rd33;
	ld.global.u32 	%r168, [%rd34];
	add.s32 	%r169, %r375, %r20;
	st.shared.u32 	[%r169], %r168;
	mul.wide.u32 	%rd35, %r373, 4;
	add.s64 	%rd36, %rd2, %rd35;
	ld.global.u32 	%r170, [%rd36];
	add.s32 	%r171, %r375, %r53;
	st.shared.u32 	[%r171], %r170;
	mul.wide.u32 	%rd37, %r372, 4;
	add.s64 	%rd38, %rd2, %rd37;
	ld.global.u32 	%r172, [%rd38];
	add.s32 	%r173, %r375, %r54;
	st.shared.u32 	[%r173], %r172;
	add.s32 	%r371, %r371, %r20;
	add.s32 	%r375, %r375, %r52;
	add.s32 	%r374, %r374, %r20;
	add.s32 	%r373, %r373, %r20;
	add.s32 	%r372, %r372, %r20;
	add.s64 	%rd49, %rd49, %rd4;
	setp.lt.u32 	%p19, %r371, 1024;
	@%p19 bra 	$L__BB161_14;
	bar.sync 	0;
	mov.u32 	%r377, %r1;
	@%p16 bra 	$L__BB161_19;
	setp.eq.s16 	%p21, %rs1, 3;
	mov.b32 	%r174, 0;
	st.shared.u32 	[%r24], %r174;
	mov.u32 	%r377, %r18;
	@%p21 bra 	$L__BB161_19;
	setp.eq.s16 	%p22, %rs1, 0;
	mov.b32 	%r175, 0;
	st.shared.u32 	[%r25], %r175;
	mov.u32 	%r377, %r22;
	@%p22 bra 	$L__BB161_19;
	mov.b32 	%r176, 0;
	st.shared.u32 	[%r26], %r176;
	mov.u32 	%r377, %r23;
$L__BB161_19:
	shl.b32 	%r177, %r377, 2;
	mov.u32 	%r178, _ZZ9cuda_gemmIiLi128ELi8ELi1ELi1024ELi8ELi8ELi1EEviiiPT_S1_S1_iiE3Csh;
	add.s32 	%r179, %r178, %r177;
	mov.b32 	%r180, 0;
	st.shared.u32 	[%r179], %r180;
	add.s32 	%r181, %r179, %r20;
	st.shared.u32 	[%r181], %r180;
	add.s32 	%r182, %r181, %r20;
	st.shared.u32 	[%r182], %r180;
	add.s32 	%r183, %r182, %r20;
	st.shared.u32 	[%r183], %r180;
	add.s32 	%r377, %r20, %r377;
	setp.lt.u32 	%p23, %r377, 1024;
	@%p23 bra 	$L__BB161_19;
	setp.eq.s16 	%p24, %rs1, 2;
	ld.shared.u32 	%r184, [%r27];
	ld.shared.u32 	%r185, [%r28+4];
	ld.shared.u32 	%r186, [%r29+8];
	ld.shared.u32 	%r187, [%r30+12];
	ld.shared.u32 	%r188, [%r31+16];
	ld.shared.u32 	%r189, [%r32+20];
	ld.shared.u32 	%r190, [%r33+24];
	ld.shared.u32 	%r191, [%r34+28];
	ld.shared.u32 	%r192, [%r17];
	shfl.sync.idx.b32	%r193|%p25, %r192, %r16, 6175, -1;
	mul.lo.s32 	%r194, %r193, %r184;
	add.s32 	%r195, %r1, 1;
	and.b32  	%r196, %r195, 7;
	shfl.sync.idx.b32	%r197|%p26, %r192, %r196, 6175, -1;
	mad.lo.s32 	%r198, %r197, %r185, %r194;
	shfl.sync.idx.b32	%r199|%p27, %r192, %r35, 6175, -1;
	mad.lo.s32 	%r200, %r199, %r186, %r198;
	shfl.sync.idx.b32	%r201|%p28, %r192, %r36, 6175, -1;
	mad.lo.s32 	%r202, %r201, %r187, %r200;
	xor.b32  	%r203, %r16, 4;
	shfl.sync.idx.b32	%r204|%p29, %r192, %r203, 6175, -1;
	mad.lo.s32 	%r205, %r204, %r188, %r202;
	add.s32 	%r206, %r1, 5;
	and.b32  	%r207, %r206, 7;
	shfl.sync.idx.b32	%r208|%p30, %r192, %r207, 6175, -1;
	mad.lo.s32 	%r209, %r208, %r189, %r205;
	shfl.sync.idx.b32	%r210|%p31, %r192, %r37, 6175, -1;
	mad.lo.s32 	%r211, %r210, %r190, %r209;
	add.s32 	%r212, %r1, -1;
	and.b32  	%r213, %r212, 7;
	shfl.sync.idx.b32	%r214|%p32, %r192, %r213, 6175, -1;
	mad.lo.s32 	%r215, %r214, %r191, %r211;
	ld.shared.u32 	%r216, [%r24];
	add.s32 	%r217, %r216, %r215;
	st.shared.u32 	[%r24], %r217;
	ld.shared.u32 	%r218, [%r38];
	shfl.sync.idx.b32	%r219|%p33, %r218, %r16, 6175, -1;
	mul.lo.s32 	%r220, %r219, %r184;
	shfl.sync.idx.b32	%r221|%p34, %r218, %r196, 6175, -1;
	mad.lo.s32 	%r222, %r221, %r185, %r220;
	shfl.sync.idx.b32	%r223|%p35, %r218, %r35, 6175, -1;
	mad.lo.s32 	%r224, %r223, %r186, %r222;
	shfl.sync.idx.b32	%r225|%p36, %r218, %r36, 6175, -1;
	mad.lo.s32 	%r226, %r225, %r187, %r224;
	shfl.sync.idx.b32	%r227|%p37, %r218, %r203, 6175, -1;
	mad.lo.s32 	%r228, %r227, %r188, %r226;
	shfl.sync.idx.b32	%r229|%p38, %r218, %r207, 6175, -1;
	mad.lo.s32 	%r230, %r229, %r189, %r228;
	shfl.sync.idx.b32	%r231|%p39, %r218, %r37, 6175, -1;
	mad.lo.s32 	%r232, %r231, %r190, %r230;
	shfl.sync.idx.b32	%r233|%p40, %r218, %r213, 6175, -1;
	mad.lo.s32 	%r234, %r233, %r191, %r232;
	ld.shared.u32 	%r235, [%r39];
	add.s32 	%r236, %r235, %r234;
	st.shared.u32 	[%r39], %r236;
	ld.shared.u32 	%r237, [%r40];
	shfl.sync.idx.b32	%r238|%p41, %r237, %r16, 6175, -1;
	mul.lo.s32 	%r239, %r238, %r184;
	shfl.sync.idx.b32	%r240|%p42, %r237, %r196, 6175, -1;
	mad.lo.s32 	%r241, %r240, %r185, %r239;
	shfl.sync.idx.b32	%r242|%p43, %r237, %r35, 6175, -1;
	mad.lo.s32 	%r243, %r242, %r186, %r241;
	shfl.sync.idx.b32	%r244|%p44, %r237, %r36, 6175, -1;
	mad.lo.s32 	%r245, %r244, %r187, %r243;
	shfl.sync.idx.b32	%r246|%p45, %r237, %r203, 6175, -1;
	mad.lo.s32 	%r247, %r246, %r188, %r245;
	shfl.sync.idx.b32	%r248|%p46, %r237, %r207, 6175, -1;
	mad.lo.s32 	%r249, %r248, %r189, %r247;
	shfl.sync.idx.b32	%r250|%p47, %r237, %r37, 6175, -1;
	mad.lo.s32 	%r251, %r250, %r190, %r249;
	shfl.sync.idx.b32	%r252|%p48, %r237, %r213, 6175, -1;
	mad.lo.s32 	%r253, %r252, %r191, %r251;
	ld.shared.u32 	%r254, [%r41];
	add.s32 	%r255, %r254, %r253;
	st.shared.u32 	[%r41], %r255;
	ld.shared.u32 	%r256, [%r42];
	shfl.sync.idx.b32	%r257|%p49, %r256, %r16, 6175, -1;
	mul.lo.s32 	%r258, %r257, %r184;
	shfl.sync.idx.b32	%r259|%p50, %r256, %r196, 6175, -1;
	mad.lo.s32 	%r260, %r259, %r185, %r258;
	shfl.sync.idx.b32	%r261|%p51, %r256, %r35, 6175, -1;
	mad.lo.s32 	%r262, %r261, %r186, %r260;
	shfl.sync.idx.b32	%r263|%p52, %r256, %r36, 6175, -1;
	mad.lo.s32 	%r264, %r263, %r187, %r262;
	shfl.sync.idx.b32	%r265|%p53, %r256, %r203, 6175, -1;
	mad.lo.s32 	%r266, %r265, %r188, %r264;
	shfl.sync.idx.b32	%r267|%p54, %r256, %r207, 6175, -1;
	mad.lo.s32 	%r268, %r267, %r189, %r266;
	shfl.sync.idx.b32	%r269|%p55, %r256, %r37, 6175, -1;
	mad.lo.s32 	%r270, %r269, %r190, %r268;
	shfl.sync.idx.b32	%r271|%p56, %r256, %r213, 6175, -1;
	mad.lo.s32 	%r272, %r271, %r191, %r270;
	ld.shared.u32 	%r273, [%r43];
	add.s32 	%r274, %r273, %r272;
	st.shared.u32 	[%r43], %r274;
	ld.shared.u32 	%r275, [%r44];
	shfl.sync.idx.b32	%r276|%p57, %r275, %r16, 6175, -1;
	mul.lo.s32 	%r277, %r276, %r184;
	shfl.sync.idx.b32	%r278|%p58, %r275, %r196, 6175, -1;
	mad.lo.s32 	%r279, %r278, %r185, %r277;
	shfl.sync.idx.b32	%r280|%p59, %r275, %r35, 6175, -1;
	mad.lo.s32 	%r281, %r280, %r186, %r279;
	shfl.sync.idx.b32	%r282|%p60, %r275, %r36, 6175, -1;
	mad.lo.s32 	%r283, %r282, %r187, %r281;
	shfl.sync.idx.b32	%r284|%p61, %r275, %r203, 6175, -1;
	mad.lo.s32 	%r285, %r284, %r188, %r283;
	shfl.sync.idx.b32	%r286|%p62, %r275, %r207, 6175, -1;
	mad.lo.s32 	%r287, %r286, %r189, %r285;
	shfl.sync.idx.b32	%r288|%p63, %r275, %r37, 6175, -1;
	mad.lo.s32 	%r289, %r288, %r190, %r287;
	shfl.sync.idx.b32	%r290|%p64, %r275, %r213, 6175, -1;
	mad.lo.s32 	%r291, %r290, %r191, %r289;
	ld.shared.u32 	%r292, [%r45];
	add.s32 	%r293, %r292, %r291;
	st.shared.u32 	[%r45], %r293;
	ld.shared.u32 	%r294, [%r46];
	shfl.sync.idx.b32	%r295|%p65, %r294, %r16, 6175, -1;
	mul.lo.s32 	%r296, %r295, %r184;
	shfl.sync.idx.b32	%r297|%p66, %r294, %r196, 6175, -1;
	mad.lo.s32 	%r298, %r297, %r185, %r296;
	shfl.sync.idx.b32	%r299|%p67, %r294, %r35, 6175, -1;
	mad.lo.s32 	%r300, %r299, %r186, %r298;
	shfl.sync.idx.b32	%r301|%p68, %r294, %r36, 6175, -1;
	mad.lo.s32 	%r302, %r301, %r187, %r300;
	shfl.sync.idx.b32	%r303|%p69, %r294, %r203, 6175, -1;
	mad.lo.s32 	%r304, %r303, %r188, %r302;
	shfl.sync.idx.b32	%r305|%p70, %r294, %r207, 6175, -1;
	mad.lo.s32 	%r306, %r305, %r189, %r304;
	shfl.sync.idx.b32	%r307|%p71, %r294, %r37, 6175, -1;
	mad.lo.s32 	%r308, %r307, %r190, %r306;
	shfl.sync.idx.b32	%r309|%p72, %r294, %r213, 6175, -1;
	mad.lo.s32 	%r310, %r309, %r191, %r308;
	ld.shared.u32 	%r311, [%r47];
	add.s32 	%r312, %r311, %r310;
	st.shared.u32 	[%r47], %r312;
	ld.shared.u32 	%r313, [%r48];
	shfl.sync.idx.b32	%r314|%p73, %r313, %r16, 6175, -1;
	mul.lo.s32 	%r315, %r314, %r184;
	shfl.sync.idx.b32	%r316|%p74, %r313, %r196, 6175, -1;
	mad.lo.s32 	%r317, %r316, %r185, %r315;
	shfl.sync.idx.b32	%r318|%p75, %r313, %r35, 6175, -1;
	mad.lo.s32 	%r319, %r318, %r186, %r317;
	shfl.sync.idx.b32	%r320|%p76, %r313, %r36, 6175, -1;
	mad.lo.s32 	%r321, %r320, %r187, %r319;
	shfl.sync.idx.b32	%r322|%p77, %r313, %r203, 6175, -1;
	mad.lo.s32 	%r323, %r322, %r188, %r321;
	shfl.sync.idx.b32	%r324|%p78, %r313, %r207, 6175, -1;
	mad.lo.s32 	%r325, %r324, %r189, %r323;
	shfl.sync.idx.b32	%r326|%p79, %r313, %r37, 6175, -1;
	mad.lo.s32 	%r327, %r326, %r190, %r325;
	shfl.sync.idx.b32	%r328|%p80, %r313, %r213, 6175, -1;
	mad.lo.s32 	%r329, %r328, %r191, %r327;
	ld.shared.u32 	%r330, [%r49];
	add.s32 	%r331, %r330, %r329;
	st.shared.u32 	[%r49], %r331;
	ld.shared.u32 	%r332, [%r50];
	shfl.sync.idx.b32	%r333|%p81, %r332, %r16, 6175, -1;
	mul.lo.s32 	%r334, %r333, %r184;
	shfl.sync.idx.b32	%r335|%p82, %r332, %r196, 6175, -1;
	mad.lo.s32 	%r336, %r335, %r185, %r334;
	shfl.sync.idx.b32	%r337|%p83, %r332, %r35, 6175, -1;
	mad.lo.s32 	%r338, %r337, %r186, %r336;
	shfl.sync.idx.b32	%r339|%p84, %r332, %r36, 6175, -1;
	mad.lo.s32 	%r340, %r339, %r187, %r338;
	shfl.sync.idx.b32	%r341|%p85, %r332, %r203, 6175, -1;
	mad.lo.s32 	%r342, %r341, %r188, %r340;
	shfl.sync.idx.b32	%r343|%p86, %r332, %r207, 6175, -1;
	mad.lo.s32 	%r344, %r343, %r189, %r342;
	shfl.sync.idx.b32	%r345|%p87, %r332, %r37, 6175, -1;
	mad.lo.s32 	%r346, %r345, %r190, %r344;
	shfl.sync.idx.b32	%r347|%p88, %r332, %r213, 6175, -1;
	mad.lo.s32 	%r348, %r347, %r191, %r346;
	ld.shared.u32 	%r349, [%r51];
	add.s32 	%r350, %r349, %r348;
	st.shared.u32 	[%r51], %r350;
	bar.sync 	0;
	mov.u32 	%r379, %r1;
	@%p24 bra 	$L__BB161_24;
	setp.eq.s16 	%p89, %rs1, 3;
	add.s32 	%r351, %r56, %r1;
	ld.shared.u32 	%r352, [%r24];
	mul.wide.s32 	%rd39, %r351, 4;
	add.s64 	%rd8, %rd3, %rd39;
	st.global.u32 	[%rd8], %r352;
	mov.u32 	%r379, %r18;
	@%p89 bra 	$L__BB161_24;
	setp.eq.s16 	%p90, %rs1, 0;
	ld.shared.u32 	%r353, [%r25];
	cvt.u64.u32 	%rd40, %r20;
	add.s64 	%rd9, %rd8, %rd40;
	st.global.u32 	[%rd9], %r353;
	mov.u32 	%r379, %r22;
	@%p90 bra 	$L__BB161_24;
	ld.shared.u32 	%r354, [%r26];
	add.s64 	%rd42, %rd9, %rd40;
	st.global.u32 	[%rd42], %r354;
	mov.u32 	%r379, %r23;
$L__BB161_24:
	add.s32 	%r355, %r56, %r379;
	shl.b32 	%r356, %r379, 2;
	mov.u32 	%r357, _ZZ9cuda_gemmIiLi128ELi8ELi1ELi1024ELi8ELi8ELi1EEviiiPT_S1_S1_iiE3Csh;
	add.s32 	%r358, %r357, %r356;
	ld.shared.u32 	%r359, [%r358];
	mul.wide.s32 	%rd43, %r355, 4;
	add.s64 	%rd44, %rd3, %rd43;
	st.global.u32 	[%rd44], %r359;
	add.s32 	%r360, %r358, %r20;
	ld.shared.u32 	%r361, [%r360];
	add.s64 	%rd46, %rd44, %rd45;
	st.global.u32 	[%rd46], %r361;
	add.s32 	%r362, %r360, %r20;
	ld.shared.u32 	%r363, [%r362];
	add.s64 	%rd47, %rd46, %rd45;
	st.global.u32 	[%rd47], %r363;
	add.s32 	%r364, %r362, %r20;
	ld.shared.u32 	%r365, [%r364];
	add.s64 	%rd48, %rd47, %rd45;
	st.global.u32 	[%rd48], %r365;
	add.s32 	%r379, %r20, %r379;
	setp.lt.u32 	%p91, %r379, 1024;
	@%p91 bra 	$L__BB161_24;
	add.s32 	%r370, %r370, %r14;
	setp.lt.u32 	%p92, %r370, %r15;
	@%p92 bra 	$L__BB161_9;
$L__BB161_26:
	ret;

}
	// .globl	_Z9cuda_gemmIiLi128ELi8ELi1ELi1024ELi16ELi16ELi0EEviiiPT_S1_S1_ii
.visible .entry _Z9cuda_gemmIiLi128ELi8ELi1ELi1024ELi16ELi16ELi0EEviiiPT_S1_S1_ii(
	.param .u32 _Z9cuda_gemmIiLi128ELi8ELi1ELi1024ELi16ELi16ELi0EEviiiPT_S1_S1_ii_param_0,
	.param .u32 _Z9cuda_gemmIiLi128ELi8ELi1ELi1024ELi16ELi16ELi0EEviiiPT_S1_S1_ii_param_1,
	.param .u32 _Z9cuda_gemmIiLi128ELi8ELi1ELi1024ELi16ELi16ELi0EEviiiPT_S1_S1_ii_param_2,
	.param .u64 .ptr .align 1 _Z9cuda_gemmIiLi128ELi8ELi1ELi1024ELi16ELi16ELi0EEviiiPT_S1_S1_ii_param_3,
	.param .u64 .ptr .align 1 _Z9cuda_gemmIiLi128ELi8ELi1ELi1024ELi16ELi16ELi0EEviiiPT_S1_S1_ii_param_4,
	.param .u64 .ptr .align 1 _Z9cuda_gemmIiLi128ELi8ELi1ELi1024ELi16ELi16ELi0EEviiiPT_S1_S1_ii_param_5,
	.param .u32 _Z9cuda_gemmIiLi128ELi8ELi1ELi1024ELi16ELi16ELi0EEviiiPT_S1_S1_ii_param_6,
	.param .u32 _Z9cuda_gemmIiLi128ELi8ELi1ELi1024ELi16ELi16ELi0EEviiiPT_S1_S1_ii_param_7
)
.maxntid 128
{
	.reg .pred 	%p<117>;
	.reg .b16 	%rs<6>;
	.reg .b32 	%r<635>;
	.reg .b64 	%rd<37>;
	// demoted variable
	.shared .align 128 .b8 _ZZ9cuda_gemmIiLi128ELi8ELi1ELi1024ELi16ELi16ELi0EEviiiPT_S1_S1_iiE11kron_fac_sh[1088];
	// demoted variable
	.shared .align 128 .b8 _ZZ9cuda_gemmIiLi128ELi8ELi1ELi1024ELi16ELi16ELi0EEviiiPT_S1_S1_iiE3Ash[4096];
	// demoted variable
	.shared .align 128 .b8 _ZZ9cuda_gemmIiLi128ELi8ELi1ELi1024ELi16ELi16ELi0EEviiiPT_S1_S1_iiE3Csh[4096];
	ld.param.u32 	%r255, [_Z9cuda_gemmIiLi128ELi8ELi1ELi1024ELi16ELi16ELi0EEviiiPT_S1_S1_ii_param_2];
	ld.param.u64 	%rd5, [_Z9cuda_gemmIiLi128ELi8ELi1ELi1024ELi16ELi16ELi0EEviiiPT_S1_S1_ii_param_3];
	ld.param.u64 	%rd4, [_Z9cuda_gemmIiLi128ELi8ELi1ELi1024ELi16ELi16ELi0EEviiiPT_S1_S1_ii_param_4];
	ld.param.u64 	%rd6, [_Z9cuda_gemmIiLi128ELi8ELi1ELi1024ELi16ELi16ELi0EEviiiPT_S1_S1_ii_param_5];
	ld.param.u32 	%r256, [_Z9cuda_gemmIiLi128ELi8ELi1ELi1024ELi16ELi16ELi0EEviiiPT_S1_S1_ii_param_6];
	ld.param.u32 	%r257, [_Z9cuda_gemmIiLi128ELi8ELi1ELi1024ELi16ELi16ELi0EEviiiPT_S1_S1_ii_param_7];
	cvta.to.global.u64 	%rd1, %rd5;
	cvta.to.global.u64 	%rd2, %rd6;
	mov.u32 	%r1, %tid.x;
	mul.lo.s32 	%r2, %r257, %r256;
	setp.ge.u32 	%p1, %r1, %r2;
	@%p1 bra 	$L__BB162_3;
	mov.u32 	%r3, %ntid.x;
	cvta.to.global.u64 	%rd3, %rd4;
	mov.u32 	%r526, %r1;
$L__BB162_2:
	mul.wide.u32 	%rd7, %r526, 4;
	add.s64 	%rd8, %rd3, %rd7;
	ld.global.u32 	%r258, [%rd8];
	rem.u32 	%r259, %r526, %r256;
	mov.u32 	%r260, _ZZ9cuda_gemmIiLi128ELi8ELi1ELi1024ELi16ELi16ELi0EEviiiPT_S1_S1_iiE11kron_fac_sh;
	mad.lo.s32 	%r261, %r259, 68, %r260;
	div.u32 	%r262, %r526, %r257;
	shl.b32 	%r263, %r262, 2;
	add.s32 	%r264, %r261, %r263;
	st.shared.u32 	[%r264], %r258;
	add.s32 	%r526, %r526, %r3;
	setp.lt.u32 	%p2, %r526, %r2;
	@%p2 bra 	$L__BB162_2;
$L__BB162_3:
	div.s32 	%r6, 1024, %r257;
	min.s32 	%r7, %r6, 128;
	div.u32 	%r8, %r1, %r7;
	mov.u32 	%r9, %ntid.x;
	mov.u32 	%r543, %ctaid.y;
	mov.u32 	%r11, %nctaid.y;
	shl.b32 	%r265, %r11, 3;
	setp.ge.u32 	%p3, %r543, %r265;
	@%p3 bra 	$L__BB162_123;
	mov.u32 	%r267, %ctaid.x;
	shl.b32 	%r12, %r267, 10;
	min.s32 	%r13, %r257, 32;
	shl.b32 	%r268, %r257, 8;
	sub.s32 	%r14, 8223, %r268;
	add.s32 	%r15, %r1, %r9;
	cvt.u16.u32 	%rs2, %r15;
	xor.b16  	%rs3, %rs2, 1023;
	cvt.u16.u32 	%rs4, %r9;
	div.u16 	%rs5, %rs3, %rs4;
	and.b16  	%rs1, %rs5, 3;
	shl.b32 	%r269, %r1, 2;
	mov.u32 	%r270, _ZZ9cuda_gemmIiLi128ELi8ELi1ELi1024ELi16ELi16ELi0EEviiiPT_S1_S1_iiE3Ash;
	add.s32 	%r16, %r270, %r269;
	shl.b32 	%r17, %r9, 2;
	add.s32 	%r18, %r15, %r9;
	mov.u32 	%r271, _ZZ9cuda_gemmIiLi128ELi8ELi1ELi1024ELi16ELi16ELi0EEviiiPT_S1_S1_iiE3Csh;
	add.s32 	%r19, %r271, %r269;
	add.s32 	%r20, %r19, %r17;
	div.u32 	%r21, %r9, %r7;
	rem.u32 	%r22, %r1, %r7;
$L__BB162_5:
	add.s32 	%r40, %r18, %r9;
	setp.eq.s16 	%p4, %rs1, 2;
	mul.lo.s32 	%r41, %r543, %r255;
	mov.u32 	%r544, %r1;
	@%p4 bra 	$L__BB162_9;
	setp.eq.s16 	%p5, %rs1, 3;
	add.s32 	%r272, %r41, %r12;
	add.s32 	%r42, %r272, %r1;
	mul.wide.u32 	%rd9, %r42, 4;
	add.s64 	%rd10, %rd1, %rd9;
	ld.global.u32 	%r273, [%rd10];
	st.shared.u32 	[%r16], %r273;
	mov.u32 	%r544, %r15;
	@%p5 bra 	$L__BB162_9;
	setp.eq.s16 	%p6, %rs1, 0;
	add.s32 	%r43, %r42, %r9;
	mul.wide.u32 	%rd11, %r43, 4;
	add.s64 	%rd12, %rd1, %rd11;
	ld.global.u32 	%r274, [%rd12];
	add.s32 	%r44, %r16, %r17;
	st.shared.u32 	[%r44], %r274;
	mov.u32 	%r544, %r18;
	@%p6 bra 	$L__BB162_9;
	add.s32 	%r275, %r43, %r9;
	mul.wide.u32 	%rd13, %r275, 4;
	add.s64 	%rd14, %rd1, %rd13;
	ld.global.u32 	%r276, [%rd14];
	add.s32 	%r277, %r44, %r17;
	st.shared.u32 	[%r277], %r276;
	mov.u32 	%r544, %r40;
$L__BB162_9:
	shl.b32 	%r278, %r544, 2;
	mov.u32 	%r279, _ZZ9cuda_gemmIiLi128ELi8ELi1ELi1024ELi16ELi16ELi0EEviiiPT_S1_S1_iiE3Ash;
	add.s32 	%r549, %r279, %r278;
	add.s32 	%r280, %r12, %r544;
	add.s32 	%r545, %r280, %r41;
	add.s32 	%r548, %r545, %r9;
	shl.b32 	%r281, %r9, 1;
	add.s32 	%r547, %r545, %r281;
	mad.lo.s32 	%r546, %r9, 3, %r545;
$L__BB162_10:
	mul.wide.u32 	%rd15, %r545, 4;
	add.s64 	%rd16, %rd1, %rd15;
	ld.global.u32 	%r282, [%rd16];
	st.shared.u32 	[%r549], %r282;
	mul.wide.u32 	%rd17, %r548, 4;
	add.s64 	%rd18, %rd1, %rd17;
	ld.global.u32 	%r283, [%rd18];
	add.s32 	%r284, %r549, %r17;
	st.shared.u32 	[%r284], %r283;
	mul.wide.u32 	%rd19, %r547, 4;
	add.s64 	%rd20, %rd1, %rd19;
	ld.global.u32 	%r285, [%rd20];
	shl.b32 	%r286, %r9, 3;
	add.s32 	%r287, %r549, %r286;
	st.shared.u32 	[%r287], %r285;
	mul.wide.u32 	%rd21, %r546, 4;
	add.s64 	%rd22, %rd1, %rd21;
	ld.global.u32 	%r288, [%rd22];
	mad.lo.s32 	%r289, %r9, 12, %r549;
	st.shared.u32 	[%r289], %r288;
	add.s32 	%r544, %r544, %r17;
	shl.b32 	%r290, %r9, 4;
	add.s32 	%r549, %r549, %r290;
	add.s32 	%r548, %r548, %r17;
	add.s32 	%r547, %r547, %r17;
	add.s32 	%r546, %r546, %r17;
	add.s32 	%r545, %r545, %r17;
	setp.lt.u32 	%p7, %r544, 1024;
	@%p7 bra 	$L__BB162_10;
	setp.eq.s16 	%p8, %rs1, 2;
	bar.sync 	0;
	mov.u32 	%r551, %r1;
	@%p8 bra 	$L__BB162_15;
	setp.eq.s16 	%p9, %rs1, 3;
	mov.b32 	%r291, 0;
	st.shared.u32 	[%r19], %r291;
	mov.u32 	%r551, %r15;
	@%p9 bra 	$L__BB162_15;
	setp.eq.s16 	%p10, %rs1, 0;
	mov.b32 	%r292, 0;
	st.shared.u32 	[%r20], %r292;
	mov.u32 	%r551, %r18;
	@%p10 bra 	$L__BB162_15;
	add.s32 	%r293, %r20, %r17;
	mov.b32 	%r294, 0;
	st.shared.u32 	[%r293], %r294;
	mov.u32 	%r551, %r40;
$L__BB162_15:
	shl.b32 	%r295, %r551, 2;
	mov.u32 	%r296, _ZZ9cuda_gemmIiLi128ELi8ELi1ELi1024ELi16ELi16ELi0EEviiiPT_S1_S1_iiE3Csh;
	add.s32 	%r297, %r296, %r295;
	mov.b32 	%r298, 0;
	st.shared.u32 	[%r297], %r298;
	add.s32 	%r299, %r297, %r17;
	st.shared.u32 	[%r299], %r298;
	add.s32 	%r300, %r299, %r17;
	st.shared.u32 	[%r300], %r298;
	add.s32 	%r301, %r300, %r17;
	st.shared.u32 	[%r301], %r298;
	add.s32 	%r551, %r17, %r551;
	setp.lt.u32 	%p11, %r551, 1024;
	@%p11 bra 	$L__BB162_15;
	setp.lt.s32 	%p12, %r6, 1;
	@%p12 bra 	$L__BB162_117;
	and.b32  	%r303, %r1, 31;
	rem.s32 	%r64, %r303, %r13;
	add.s32 	%r304, %r64, 1;
	setp.lt.s32 	%p13, %r304, %r13;
	selp.b32 	%r65, 0, %r13, %p13;
	add.s32 	%r305, %r64, 2;
	setp.lt.s32 	%p14, %r305, %r13;
	selp.b32 	%r66, 0, %r13, %p14;
	add.s32 	%r306, %r64, 3;
	setp.lt.s32 	%p15, %r306, %r13;
	selp.b32 	%r67, 0, %r13, %p15;
	add.s32 	%r307, %r64, 4;
	setp.lt.s32 	%p16, %r307, %r13;
	selp.b32 	%r68, 0, %r13, %p16;
	add.s32 	%r308, %r64, 5;
	setp.lt.s32 	%p17, %r308, %r13;
	selp.b32 	%r69, 0, %r13, %p17;
	add.s32 	%r309, %r64, 6;
	setp.lt.s32 	%p18, %r309, %r13;
	selp.b32 	%r70, 0, %r13, %p18;
	add.s32 	%r310, %r64, 7;
	setp.lt.s32 	%p19, %r310, %r13;
	selp.b32 	%r71, 0, %r13, %p19;
	add.s32 	%r311, %r64, 8;
	setp.lt.s32 	%p20, %r311, %r13;
	selp.b32 	%r72, 0, %r13, %p20;
	add.s32 	%r312, %r64, 9;
	setp.lt.s32 	%p21, %r312, %r13;
	selp.b32 	%r73, 0, %r13, %p21;
	add.s32 	%r313, %r64, 10;
	setp.lt.s32 	%p22, %r313, %r13;
	selp.b32 	%r74, 0, %r13, %p22;
	add.s32 	%r314, %r64, 11;
	setp.lt.s32 	%p23, %r314, %r13;
	selp.b32 	%r75, 0, %r13, %p23;
	add.s32 	%r315, %r64, 12;
	setp.lt.s32 	%p24, %r315, %r13;
	selp.b32 	%r76, 0, %r13, %p24;
	add.s32 	%r316, %r64, 13;
	setp.lt.s32 	%p25, %r316, %r13;
	selp.b32 	%r77, 0, %r13, %p25;
	add.s32 	%r317, %r64, 14;
	setp.lt.s32 	%p26, %r317, %r13;
	selp.b32 	%r78, 0, %r13, %p26;
	add.s32 	%r318, %r64, 15;
	setp.lt.s32 	%p27, %r318, %r13;
	selp.b32 	%r79, 0, %r13, %p27;
	sub.s32 	%r80, %r64, %r65;
	sub.s32 	%r81, %r64, %r66;
	sub.s32 	%r82, %r64, %r67;
	sub.s32 	%r83, %r64, %r68;
	sub.s32 	%r84, %r64, %r69;
	sub.s32 	%r85, %r64, %r70;
	sub.s32 	%r86, %r64, %r71;
	sub.s32 	%r87, %r64, %r72;
	sub.s32 	%r88, %r64, %r73;
	sub.s32 	%r89, %r64, %r74;
	sub.s32 	%r90, %r64, %r75;
	sub.s32 	%r91, %r64, %r76;
	sub.s32 	%r92, %r64, %r77;
	sub.s32 	%r93, %r64, %r78;
	sub.s32 	%r94, %r64, %r79;
	setp.lt.s32 	%p28, %r64, %r257;
	selp.b32 	%r319, 0, %r257, %p28;
	sub.s32 	%r95, %r64, %r319;
	setp.lt.s32 	%p29, %r304, %r257;
	selp.b32 	%r320, 0, %r257, %p29;
	sub.s32 	%r96, %r304, %r320;
	setp.lt.s32 	%p30, %r305, %r257;
	selp.b32 	%r321, 0, %r257, %p30;
	sub.s32 	%r97, %r305, %r321;
	setp.lt.s32 	%p31, %r306, %r257;
	selp.b32 	%r322, 0, %r257, %p31;
	sub.s32 	%r98, %r306, %r322;
	setp.lt.s32 	%p32, %r307, %r257;
	selp.b32 	%r323, 0, %r257, %p32;
	sub.s32 	%r99, %r307, %r323;
	setp.lt.s32 	%p33, %r308, %r257;
	selp.b32 	%r324, 0, %r257, %p33;
	sub.s32 	%r100, %r308, %r324;
	setp.lt.s32 	%p34, %r309, %r257;
	selp.b32 	%r325, 0, %r257, %p34;
	sub.s32 	%r101, %r309, %r325;
	setp.lt.s32 	%p35, %r310, %r257;
	selp.b32 	%r326, 0, %r257, %p35;
	sub.s32 	%r102, %r310, %r326;
	setp.lt.s32 	%p36, %r311, %r257;
	selp.b32 	%r327, 0, %r257, %p36;
	sub.s32 	%r103, %r311, %r327;
	setp.lt.s32 	%p37, %r312, %r257;
	selp.b32 	%r328, 0, %r257, %p37;
	sub.s32 	%r104, %r312, %r328;
	setp.lt.s32 	%p38, %r313, %r257;
	selp.b32 	%r329, 0, %r257, %p38;
	sub.s32 	%r105, %r313, %r329;
	setp.lt.s32 	%p39, %r314, %r257;
	selp.b32 	%r330, 0, %r257, %p39;
	sub.s32 	%r106, %r314, %r330;
	setp.lt.s32 	%p40, %r315, %r257;
	selp.b32 	%r331, 0, %r257, %p40;
	sub.s32 	%r107, %r315, %r331;
	setp.lt.s32 	%p41, %r316, %r257;
	selp.b32 	%r332, 0, %r257, %p41;
	sub.s32 	%r108, %r316, %r332;
	setp.lt.s32 	%p42, %r317, %r257;
	selp.b32 	%r333, 0, %r257, %p42;
	sub.s32 	%r109, %r317, %r333;
	setp.lt.s32 	%p43, %r318, %r257;
	selp.b32 	%r334, 0, %r257, %p43;
	sub.s32 	%r110, %r318, %r334;
	mov.b32 	%r569, 0;
	shl.b32 	%r402, %r80, 2;
	shl.b32 	%r405, %r81, 2;
	shl.b32 	%r408, %r82, 2;
	shl.b32 	%r411, %r83, 2;
	shl.b32 	%r414, %r84, 2;
	shl.b32 	%r417, %r85, 2;
	shl.b32 	%r420, %r86, 2;
	shl.b32 	%r423, %r87, 2;
	shl.b32 	%r426, %r88, 2;
	shl.b32 	%r429, %r89, 2;
	shl.b32 	%r432, %r90, 2;
	shl.b32 	%r435, %r91, 2;
	shl.b32 	%r438, %r92, 2;
	shl.b32 	%r441, %r93, 2;
	shl.b32 	%r444, %r94, 2;
$L__BB162_18:
	setp.lt.s32 	%p44, %r257, 1;
	add.s32 	%r130, %r569, %r22;
	mad.lo.s32 	%r131, %r130, %r257, %r64;
	@%p44 bra 	$L__BB162_20;
	shl.b32 	%r335, %r131, 2;
	mov.u32 	%r336, _ZZ9cuda_gemmIiLi128ELi8ELi1ELi1024ELi16ELi16ELi0EEviiiPT_S1_S1_iiE3Ash;
	add.s32 	%r337, %r336, %r335;
	ld.shared.u32 	%r570, [%r337];
$L__BB162_20:
	setp.lt.s32 	%p45, %r257, 2;
	@%p45 bra 	$L__BB162_22;
	sub.s32 	%r338, %r131, %r65;
	shl.b32 	%r339, %r338, 2;
	mov.u32 	%r340, _ZZ9cuda_gemmIiLi128ELi8ELi1ELi1024ELi16ELi16ELi0EEviiiPT_S1_S1_iiE3Ash;
	add.s32 	%r341, %r340, %r339;
	ld.shared.u32 	%r571, [%r341+4];
$L__BB162_22:
	setp.lt.s32 	%p46, %r257, 3;
	@%p46 bra 	$L__BB162_24;
	sub.s32 	%r342, %r131, %r66;
	shl.b32 	%r343, %r342, 2;
	mov.u32 	%r344, _ZZ9cuda_gemmIiLi128ELi8ELi1ELi1024ELi16ELi16ELi0EEviiiPT_S1_S1_iiE3Ash;
	add.s32 	%r345, %r344, %r343;
	ld.shared.u32 	%r572, [%r345+8];
$L__BB162_24:
	setp.lt.s32 	%p47, %r257, 4;
	@%p47 bra 	$L__BB162_26;
	sub.s32 	%r346, %r131, %r67;
	shl.b32 	%r347, %r346, 2;
	mov.u32 	%r348, _ZZ9cuda_gemmIiLi128ELi8ELi1ELi1024ELi16ELi16ELi0EEviiiPT_S1_S1_iiE3Ash;
	add.s32 	%r349, %r348, %r347;
	ld.shared.u32 	%r573, [%r349+12];
$L__BB162_26:
	setp.lt.s32 	%p48, %r257, 5;
	@%p48 bra 	$L__BB162_28;
	sub.s32 	%r350, %r131, %r68;
	shl.b32 	%r351, %r350, 2;
	mov.u32 	%r352, _ZZ9cuda_gemmIiLi128ELi8ELi1ELi1024ELi16ELi16ELi0EEviiiPT_S1_S1_iiE3Ash;
	add.s32 	%r353, %r352, %r351;
	ld.shared.u32 	%r574, [%r353+16];
$L__BB162_28:
	setp.lt.s32 	%p49, %r257, 6;
	@%p49 bra 	$L__BB162_30;
	sub.s32 	%r354, %r131, %r69;
	shl.b32 	%r355, %r354, 2;
	mov.u32 	%r356, _ZZ9cuda_gemmIiLi128ELi8ELi1ELi1024ELi16ELi16ELi0EEviiiPT_S1_S1_iiE3Ash;
	add.s32 	%r357, %r356, %r355;
	ld.shared.u32 	%r575, [%r357+20];
$L__BB162_30:
	setp.lt.s32 	%p50, %r257, 7;
	@%p50 bra 	$L__BB162_32;
	sub.s32 	%r358, %r131, %r70;
	shl.b32 	%r359, %r358, 2;
	mov.u32 	%r360, _ZZ9cuda_gemmIiLi128ELi8ELi1ELi1024ELi16ELi16ELi0EEviiiPT_S1_S1_iiE3Ash;
	add.s32 	%r361, %r360, %r359;
	ld.shared.u32 	%r576, [%r361+24];
$L__BB162_32:
	setp.lt.s32 	%p51, %r257, 8;
	@%p51 bra 	$L__BB162_34;
	sub.s32 	%r362, %r131, %r71;
	shl.b32 	%r363, %r362, 2;
	mov.u32 	%r364, _ZZ9cuda_gemmIiLi128ELi8ELi1ELi1024ELi16ELi16ELi0EEviiiPT_S1_S1_iiE3Ash;
	add.s32 	%r365, %r364, %r363;
	ld.shared.u32 	%r577, [%r365+28];
$L__BB162_34:
	setp.lt.s32 	%p52, %r257, 9;
	@%p52 bra 	$L__BB162_36;
	sub.s32 	%r366, %r131, %r72;
	shl.b32 	%r367, %r366, 2;
	mov.u32 	%r368, _ZZ9cuda_gemmIiLi128ELi8ELi1ELi1024ELi16ELi16ELi0EEviiiPT_S1_S1_iiE3Ash;
	add.s32 	%r369, %r368, %r367;
	ld.shared.u32 	%r578, [%r369+32];
$L__BB162_36:
	setp.lt.s32 	%p53, %r257, 10;
	@%p53 bra 	$L__BB162_38;
	sub.s32 	%r370, %r131, %r73;
	shl.b32 	%r371, %r370, 2;
	mov.u32 	%r372, _ZZ9cuda_gemmIiLi128ELi8ELi1ELi1024ELi16ELi16ELi0EEviiiPT_S1_S1_iiE3Ash;
	add.s32 	%r373, %r372, %r371;
	ld.shared.u32 	%r579, [%r373+36];
$L__BB162_38:
	setp.lt.s32 	%p54, %r257, 11;
	@%p54 bra 	$L__BB162_40;
	sub.s32 	%r374, %r131, %r74;
	shl.b32 	%r375, %r374, 2;
	mov.u32 	%r376, _ZZ9cuda_gemmIiLi128ELi8ELi1ELi1024ELi16ELi16ELi0EEviiiPT_S1_S1_iiE3Ash;
	add.s32 	%r377, %r376, %r375;
	ld.shared.u32 	%r580, [%r377+40];
$L__BB162_40:
	setp.lt.s32 	%p55, %r257, 12;
	@%p55 bra 	$L__BB162_42;
	sub.s32 	%r378, %r131, %r75;
	shl.b32 	%r379, %r378, 2;
	mov.u32 	%r380, _ZZ9cuda_gemmIiLi128ELi8ELi1ELi1024ELi16ELi16ELi0EEviiiPT_S1_S1_iiE3Ash;
	add.s32 	%r381, %r380, %r379;
	ld.shared.u32 	%r581, [%r381+44];
$L__BB162_42:
	setp.lt.s32 	%p56, %r257, 13;
	@%p56 bra 	$L__BB162_44;
	sub.s32 	%r382, %r131, %r76;
	shl.b32 	%r383, %r382, 2;
	mov.u32 	%r384, _ZZ9cuda_gemmIiLi128ELi8ELi1ELi1024ELi16ELi16ELi0EEviiiPT_S1_S1_iiE3Ash;
	add.s32 	%r385, %r384, %r383;
	ld.shared.u32 	%r582, [%r385+48];
$L__BB162_44:
	setp.lt.s32 	%p57, %r257, 14;
	@%p57 bra 	$L__BB162_46;
	sub.s32 	%r386, %r131, %r77;
	shl.b32 	%r387, %r386, 2;
	mov.u32 	%r388, _ZZ9cuda_gemmIiLi128ELi8ELi1ELi1024ELi16ELi16ELi0EEviiiPT_S1_S1_iiE3Ash;
	add.s32 	%r389, %r388, %r387;
	ld.shared.u32 	%r583, [%r389+52];
$L__BB162_46:
	setp.lt.s32 	%p58, %r257, 15;
	@%p58 bra 	$L__BB162_48;
	sub.s32 	%r390, %r131, %r78;
	shl.b32 	%r391, %r390, 2;
	mov.u32 	%r392, _ZZ9cuda_gemmIiLi128ELi8ELi1ELi1024ELi16ELi16ELi0EEviiiPT_S1_S1_iiE3Ash;
	add.s32 	%r393, %r392, %r391;
	ld.shared.u32 	%r584, [%r393+56];
$L__BB162_48:
	setp.lt.s32 	%p59, %r257, 16;
	@%p59 bra 	$L__BB162_50;
	sub.s32 	%r394, %r131, %r79;
	shl.b32 	%r395, %r394, 2;
	mov.u32 	%r396, _ZZ9cuda_gemmIiLi128ELi8ELi1ELi1024ELi16ELi16ELi0EEviiiPT_S1_S1_iiE3Ash;
	add.s32 	%r397, %r396, %r395;
	ld.shared.u32 	%r585, [%r397+60];
$L__BB162_50:
	setp.ge.s32 	%p60, %r8, %r256;
	@%p60 bra 	$L__BB162_116;
	mov.u32 	%r586, %r8;
$L__BB162_52:
	setp.gt.u32 	%p61, %r257, 32;
	mov.u32 	%r398, _ZZ9cuda_gemmIiLi128ELi8ELi1ELi1024ELi16ELi16ELi0EEviiiPT_S1_S1_iiE11kron_fac_sh;
	mad.lo.s32 	%r165, %r586, 68, %r398;
	shl.b32 	%r399, %r64, 2;
	add.s32 	%r400, %r165, %r399;
	ld.shared.u32 	%r166, [%r400];
	@%p61 bra 	$L__BB162_85;
	setp.eq.s32 	%p78, %r257, 0;
	mov.b32 	%r588, 0;
	@%p78 bra 	$L__BB162_55;
	shfl.sync.idx.b32	%r448|%p79, %r166, %r95, %r14, -1;
	mul.lo.s32 	%r588, %r448, %r570;
$L__BB162_55:
	setp.lt.s32 	%p80, %r257, 2;
	@%p80 bra 	$L__BB162_57;
	shfl.sync.idx.b32	%r449|%p81, %r166, %r96, %r14, -1;
	mad.lo.s32 	%r588, %r449, %r571, %r588;
$L__BB162_57:
	setp.lt.s32 	%p82, %r257, 3;
	@%p82 bra 	$L__BB162_59;
	shfl.sync.idx.b32	%r450|%p83, %r166, %r97, %r14, -1;
	mad.lo.s32 	%r588, %r450, %r572, %r588;
$L__BB162_59:
	setp.lt.s32 	%p84, %r257, 4;
	@%p84 bra 	$L__BB162_61;
	shfl.sync.idx.b32	%r451|%p85, %r166, %r98, %r14, -1;
	mad.lo.s32 	%r588, %r451, %r573, %r588;
$L__BB162_61:
	setp.lt.s32 	%p86, %r257, 5;
	@%p86 bra 	$L__BB162_63;
	shfl.sync.idx.b32	%r452|%p87, %r166, %r99, %r14, -1;
	mad.lo.s32 	%r588, %r452, %r574, %r588;
$L__BB162_63:
	setp.lt.s32 	%p88, %r257, 6;
	@%p88 bra 	$L__BB162_65;
	shfl.sync.idx.b32	%r453|%p89, %r166, %r100, %r14, -1;
	mad.lo.s32 	%r588, %r453, %r575, %r588;
$L__BB162_65:
	setp.lt.s32 	%p90, %r257, 7;
	@%p90 bra 	$L__BB162_67;
	shfl.sync.idx.b32	%r454|%p91, %r166, %r101, %r14, -1;
	mad.lo.s32 	%r588, %r454, %r576, %r588;
$L__BB162_67:
	setp.lt.s32 	%p92, %r257, 8;
	@%p92 bra 	$L__BB162_69;
	shfl.sync.idx.b32	%r455|%p93, %r166, %r102, %r14, -1;
	mad.lo.s32 	%r588, %r455, %r577, %r588;
$L__BB162_69:
	setp.lt.s32 	%p94, %r257, 9;
	@%p94 bra 	$L__BB162_71;
	shfl.sync.idx.b32	%r456|%p95, %r166, %r103, %r14, -1;
	mad.lo.s32 	%r588, %r456, %r578, %r588;
$L__BB162_71:
	setp.lt.s32 	%p96, %r257, 10;
	@%p96 bra 	$L__BB162_73;
	shfl.sync.idx.b32	%r457|%p97, %r166, %r104, %r14, -1;
	mad.lo.s32 	%r588, %r457, %r579, %r588;
$L__BB162_73:
	setp.lt.s32 	%p98, %r257, 11;
	@%p98 bra 	$L__BB162_75;
	shfl.sync.idx.b32	%r458|%p99, %r166, %r105, %r14, -1;
	mad.lo.s32 	%r588, %r458, %r580, %r588;
$L__BB162_75:
	setp.lt.s32 	%p100, %r257, 12;
	@%p100 bra 	$L__BB162_77;
	shfl.sync.idx.b32	%r459|%p101, %r166, %r106, %r14, -1;
	mad.lo.s32 	%r588, %r459, %r581, %r588;
$L__BB162_77:
	setp.lt.s32 	%p102, %r257, 13;
	@%p102 bra 	$L__BB162_79;
	shfl.sync.idx.b32	%r460|%p103, %r166, %r107, %r14, -1;
	mad.lo.s32 	%r588, %r460, %r582, %r588;
$L__BB162_79:
	setp.lt.s32 	%p104, %r257, 14;
	@%p104 bra 	$L__BB162_81;
	shfl.sync.idx.b32	%r461|%p105, %r166, %r108, %r14, -1;
	mad.lo.s32 	%r588, %r461, %r583, %r588;
$L__BB162_81:
	setp.lt.s32 	%p106, %r257, 15;
	@%p106 bra 	$L__BB162_83;
	shfl.sync.idx.b32	%r462|%p107, %r166, %r109, %r14, -1;
	mad.lo.s32 	%r588, %r462, %r584, %r588;
$L__BB162_83:
	setp.lt.s32 	%p108, %r257, 16;
	@%p108 bra 	$L__BB162_115;
	shfl.sync.idx.b32	%r463|%p109, %r166, %r110, %r14, -1;
	mad.lo.s32 	%r588, %r463, %r585, %r588;
	bra.uni 	$L__BB162_115;
$L__BB162_85:
	setp.gt.s32 	%p63, %r257, 0;
	mul.lo.s32 	%r401, %r166, %r570;
	selp.b32 	%r588, %r401, 0, %p63;
	@%p45 bra 	$L__BB162_87;
	add.s32 	%r403, %r165, %r402;
	ld.shared.u32 	%r404, [%r403+4];
	mad.lo.s32 	%r588, %r404, %r571, %r588;
$L__BB162_87:
	@%p46 bra 	$L__BB162_89;
	add.s32 	%r406, %r165, %r405;
	ld.shared.u32 	%r407, [%r406+8];
	mad.lo.s32 	%r588, %r407, %r572, %r588;
$L__BB162_89:
	@%p47 bra 	$L__BB162_91;
	add.s32 	%r409, %r165, %r408;
	ld.shared.u32 	%r410, [%r409+12];
	mad.lo.s32 	%r588, %r410, %r573, %r588;
$L__BB162_91:
	@%p48 bra 	$L__BB162_93;
	add.s32 	%r412, %r165, %r411;
	ld.shared.u32 	%r413, [%r412+16];
	mad.lo.s32 	%r588, %r413, %r574, %r588;
$L__BB162_93:
	@%p49 bra 	$L__BB162_95;
	add.s32 	%r415, %r165, %r414;
	ld.shared.u32 	%r416, [%r415+20];
	mad.lo.s32 	%r588, %r416, %r575, %r588;
$L__BB162_95:
	setp.lt.s32 	%p68, %r257, 7;
	@%p68 bra 	$L__BB162_97;
	add.s32 	%r418, %r165, %r417;
	ld.shared.u32 	%r419, [%r418+24];
	mad.lo.s32 	%r588, %r419, %r576, %r588;
$L__BB162_97:
	setp.lt.s32 	%p69, %r257, 8;
	@%p69 bra 	$L__BB162_99;
	add.s32 	%r421, %r165, %r420;
	ld.shared.u32 	%r422, [%r421+28];
	mad.lo.s32 	%r588, %r422, %r577, %r588;
$L__BB162_99:
	setp.lt.s32 	%p70, %r257, 9;
	@%p70 bra 	$L__BB162_101;
	add.s32 	%r424, %r165, %r423;
	ld.shared.u32 	%r425, [%r424+32];
	mad.lo.s32 	%r588, %r425, %r578, %r588;
$L__BB162_101:
	setp.lt.s32 	%p71, %r257, 10;
	@%p71 bra 	$L__BB162_103;
	add.s32 	%r427, %r165, %r426;
	ld.shared.u32 	%r428, [%r427+36];
	mad.lo.s32 	%r588, %r428, %r579, %r588;
$L__BB162_103:
	setp.lt.s32 	%p72, %r257, 11;
	@%p72 bra 	$L__BB162_105;
	add.s32 	%r430, %r165, %r429;
	ld.shared.u32 	%r431, [%r430+40];
	mad.lo.s32 	%r588, %r431, %r580, %r588;
$L__BB162_105:
	setp.lt.s32 	%p73, %r257, 12;
	@%p73 bra 	$L__BB162_107;
	add.s32 	%r433, %r165, %r432;
	ld.shared.u32 	%r434, [%r433+44];
	mad.lo.s32 	%r588, %r434, %r581, %r588;
$L__BB162_107:
	setp.lt.s32 	%p74, %r257, 13;
	@%p74 bra 	$L__BB162_109;
	add.s32 	%r436, %r165, %r435;
	ld.shared.u32 	%r437, [%r436+48];
	mad.lo.s32 	%r588, %r437, %r582, %r588;
$L__BB162_109:
	setp.lt.s32 	%p75, %r257, 14;
	@%p75 bra 	$L__BB162_111;
	add.s32 	%r439, %r165, %r438;
	ld.shared.u32 	%r440, [%r439+52];
	mad.lo.s32 	%r588, %r440, %r583, %r588;
$L__BB162_111:
	setp.lt.s32 	%p76, %r257, 15;
	@%p76 bra 	$L__BB162_113;
	add.s32 	%r442, %r165, %r441;
	ld.shared.u32 	%r443, [%r442+56];
	mad.lo.s32 	%r588, %r443, %r584, %r588;
$L__BB162_113:
	setp.lt.s32 	%p77, %r257, 16;
	@%p77 bra 	$L__BB162_115;
	add.s32 	%r445, %r165, %r444;
	ld.shared.u32 	%r446, [%r445+60];
	mad.lo.s32 	%r588, %r446, %r585, %r588;
$L__BB162_115:
	mad.lo.s32 	%r464, %r586, %r6, %r130;
	shl.b32 	%r465, %r464, 2;
	mov.u32 	%r466, _ZZ9cuda_gemmIiLi128ELi8ELi1ELi1024ELi16ELi16ELi0EEviiiPT_S1_S1_iiE3Csh;
	add.s32 	%r467, %r466, %r465;
	ld.shared.u32 	%r468, [%r467];
	add.s32 	%r469, %r468, %r588;
	st.shared.u32 	[%r467], %r469;
	add.s32 	%r586, %r586, %r21;
	setp.lt.s32 	%p110, %r586, %r256;
	@%p110 bra 	$L__BB162_52;
$L__BB162_116:
	add.s32 	%r569, %r569, %r7;
	setp.lt.s32 	%p111, %r569, %r6;
	@%p111 bra 	$L__BB162_18;
$L__BB162_117:
	ld.param.u32 	%r525, [_Z9cuda_gemmIiLi128ELi8ELi1ELi1024ELi16ELi16ELi0EEviiiPT_S1_S1_ii_param_1];
	setp.eq.s16 	%p112, %rs1, 2;
	bar.sync 	0;
	mov.u32 	%r470, %ctaid.x;
	mul.lo.s32 	%r471, %r6, %r470;
	mad.lo.s32 	%r247, %r543, %r525, %r471;
	div.s32 	%r248, %r255, %r257;
	mov.u32 	%r633, %r1;
	@%p112 bra 	$L__BB162_121;
	setp.eq.s16 	%p113, %rs1, 3;
	div.s32 	%r472, %r1, %r6;
	mad.lo.s32 	%r473, %r248, %r472, %r247;
	mul.lo.s32 	%r474, %r472, %r6;
	sub.s32 	%r475, %r1, %r474;
	add.s32 	%r476, %r473, %r475;
	ld.shared.u32 	%r477, [%r19];
	mul.wide.s32 	%rd23, %r476, 4;
	add.s64 	%rd24, %rd2, %rd23;
	st.global.u32 	[%rd24], %r477;
	mov.u32 	%r633, %r15;
	@%p113 bra 	$L__BB162_121;
	setp.eq.s16 	%p114, %rs1, 0;
	div.s32 	%r478, %r15, %r6;
	mad.lo.s32 	%r479, %r248, %r478, %r247;
	mul.lo.s32 	%r480, %r478, %r6;
	sub.s32 	%r481, %r15, %r480;
	add.s32 	%r482, %r479, %r481;
	ld.shared.u32 	%r483, [%r20];
	mul.wide.s32 	%rd25, %r482, 4;
	add.s64 	%rd26, %rd2, %rd25;
	st.global.u32 	[%rd26], %r483;
	mov.u32 	%r633, %r18;
	@%p114 bra 	$L__BB162_121;
	add.s32 	%r633, %r18, %r9;
	div.s32 	%r484, %r18, %r6;
	mad.lo.s32 	%r485, %r248, %r484, %r247;
	mul.lo.s32 	%r486, %r484, %r6;
	sub.s32 	%r487, %r18, %r486;
	add.s32 	%r488, %r485, %r487;
	add.s32 	%r489, %r20, %r17;
	ld.shared.u32 	%r490, [%r489];
	mul.wide.s32 	%rd27, %r488, 4;
	add.s64 	%rd28, %rd2, %rd27;
	st.global.u32 	[%rd28], %r490;
$L__BB162_121:
	div.s32 	%r491, %r633, %r6;
	mad.lo.s32 	%r492, %r248, %r491, %r247;
	mul.lo.s32 	%r493, %r491, %r6;
	sub.s32 	%r494, %r633, %r493;
	add.s32 	%r495, %r492, %r494;
	shl.b32 	%r496, %r633, 2;
	mov.u32 	%r497, _ZZ9cuda_gemmIiLi128ELi8ELi1ELi1024ELi16ELi16ELi0EEviiiPT_S1_S1_iiE3Csh;
	add.s32 	%r498, %r497, %r496;
	ld.shared.u32 	%r499, [%r498];
	mul.wide.s32 	%rd29, %r495, 4;
	add.s64 	%rd30, %rd2, %rd29;
	st.global.u32 	[%rd30], %r499;
	add.s32 	%r500, %r633, %r9;
	div.s32 	%r501, %r500, %r6;
	mad.lo.s32 	%r502, %r248, %r501, %r247;
	mul.lo.s32 	%r503, %r501, %r6;
	sub.s32 	%r504, %r500, %r503;
	add.s32 	%r505, %r502, %r504;
	add.s32 	%r506, %r498, %r17;
	ld.shared.u32 	%r507, [%r506];
	mul.wide.s32 	%rd31, %r505, 4;
	add.s64 	%rd32, %rd2, %rd31;
	st.global.u32 	[%rd32], %r507;
	add.s32 	%r508, %r500, %r9;
	div.s32 	%r509, %r508, %r6;
	mad.lo.s32 	%r510, %r248, %r509, %r247;
	mul.lo.s32 	%r511, %r509, %r6;
	sub.s32 	%r512, %r508, %r511;
	add.s32 	%r513, %r510, %r512;
	add.s32 	%r514, %r506, %r17;
	ld.shared.u32 	%r515, [%r514];
	mul.wide.s32 	%rd33, %r513, 4;
	add.s64 	%rd34, %rd2, %rd33;
	st.global.u32 	[%rd34], %r515;
	add.s32 	%r516, %r508, %r9;
	div.s32 	%r517, %r516, %r6;
	mad.lo.s32 	%r518, %r248, %r517, %r247;
	mul.lo.s32 	%r519, %r517, %r6;
	sub.s32 	%r520, %r516, %r519;
	add.s32 	%r521, %r518, %r520;
	add.s32 	%r522, %r514, %r17;
	ld.shared.u32 	%r523, [%r522];
	mul.wide.s32 	%rd35, %r521, 4;
	add.s64 	%rd36, %rd2, %rd35;
	st.global.u32 	[%rd36], %r523;
	add.s32 	%r633, %r516, %r9;
	setp.lt.u32 	%p115, %r633, 1024;
	@%p115 bra 	$L__BB162_121;
	add.s32 	%r543, %r543, %r11;
	shl.b32 	%r524, %r11, 3;
	setp.lt.u32 	%p116, %r543, %r524;
	@%p116 bra 	$L__BB162_5;
$L__BB162_123:
	ret;

}
	// .globl	_Z9cuda_gemmIiLi128ELi8ELi1ELi1024ELi16ELi16ELi1EEviiiPT_S1_S1_ii
.visible .entry _Z9cuda_gemmIiLi128ELi8ELi1ELi1024ELi16ELi16ELi1EEviiiPT_S1_S1_ii(
	.param .u32 _Z9cuda_gemmIiLi128ELi8ELi1ELi1024ELi16ELi16ELi1EEviiiPT_S1_S1_ii_param_0,
	.param .u32 _Z9cuda_gemmIiLi128ELi8ELi1ELi1024ELi16ELi16ELi1EEviiiPT_S1_S1_ii_param_1,
	.param .u32 _Z9cuda_gemmIiLi128ELi8ELi1ELi1024ELi16ELi16ELi1EEviiiPT_S1_S1_ii_param_2,
	.param .u64 .ptr .align 1 _Z9cuda_gemmIiLi128ELi8ELi1ELi1024ELi16ELi16ELi1EEviiiPT_S1_S1_ii_param_3,
	.param .u64 .ptr .align 1 _Z9cuda_gemmIiLi128ELi8ELi1ELi1024ELi16ELi16ELi1EEviiiPT_S1_S1_ii_param_4,
	.param .u64 .ptr .align 1 _Z9cuda_gemmIiLi128ELi8ELi1ELi1024ELi16ELi16ELi1EEviiiPT_S1_S1_ii_param_5,
	.param .u32 _Z9cuda_gemmIiLi128ELi8ELi1ELi1024ELi16ELi16ELi1EEviiiPT_S1_S1_ii_param_6,
	.param .u32 _Z9cuda_gemmIiLi128ELi8ELi1ELi1024ELi16ELi16ELi1EEviiiPT_S1_S1_ii_param_7
)
.maxntid 128
{
	.reg .pred 	%p<51>;
	.reg .b16 	%rs<13>;
	.reg .b32 	%r<279>;
	.reg .b64 	%rd<50>;
	// demoted variable
	.shared .align 128 .b8 _ZZ9cuda_gemmIiLi128ELi8ELi1ELi1024ELi16ELi16ELi1EEviiiPT_S1_S1_iiE11kron_fac_sh[1088];
	// demoted variable
	.shared .align 128 .b8 _ZZ9cuda_gemmIiLi128ELi8ELi1ELi1024ELi16ELi16ELi1EEviiiPT_S1_S1_iiE3Ash[4096];
	// demoted variable
	.shared .align 128 .b8 _ZZ9cuda_gemmIiLi128ELi8ELi1ELi1024ELi16ELi16ELi1EEviiiPT_S1_S1_iiE3Csh[4096];
	ld.param.u64 	%rd10, [_Z9cuda_gemmIiLi128ELi8ELi1ELi1024ELi16ELi16ELi1EEviiiPT_S1_S1_ii_param_3];
	ld.param.u64 	%rd11, [_Z9cuda_gemmIiLi128ELi8ELi1ELi1024ELi16ELi16ELi1EEviiiPT_S1_S1_ii_param_4];
	ld.param.u64 	%rd12, [_Z9cuda_gemmIiLi128ELi8ELi1ELi1024ELi16ELi16ELi1EEviiiPT_S1_S1_ii_param_5];
	cvta.to.global.u64 	%rd1, %rd11;
	cvta.to.global.u64 	%rd2, %rd10;
	cvta.to.global.u64 	%rd3, %rd12;
	mov.u32 	%r1, %tid.x;
	mov.u32 	%r2, %ntid.x;
	add.s32 	%r3, %r1, %r2;
	cvt.u16.u32 	%rs4, %r3;
	not.b16 	%rs5, %rs4;
	and.b16  	%rs6, %rs5, 255;
	cvt.u16.u32 	%rs7, %r2;
	and.b16  	%rs8, %rs7, 255;
	div.u16 	%rs1, %rs6, %rs8;
	and.b16  	%rs2, %rs1, 3;
	setp.eq.s16 	%p1, %rs2, 2;
	mov.u32 	%r265, %r1;
	@%p1 bra 	$L__BB163_3;
	cvt.u32.u16 	%r4, %rs2;
	mov.b32 	%r264, 0;
	mov.u32 	%r108, _ZZ9cuda_gemmIiLi128ELi8ELi1ELi1024ELi16ELi16ELi1EEviiiPT_S1_S1_iiE11kron_fac_sh;
	mov.u32 	%r265, %r1;
$L__BB163_2:
	.pragma "nounroll";
	mul.wide.u32 	%rd13, %r265, 4;
	add.s64 	%rd14, %rd1, %rd13;
	ld.global.u32 	%r106, [%rd14];
	and.b32  	%r107, %r265, 15;
	mad.lo.s32 	%r109, %r107, 68, %r108;
	shr.u32 	%r110, %r265, 2;
	and.b32  	%r111, %r110, 1073741820;
	add.s32 	%r112, %r109, %r111;
	st.shared.u32 	[%r112], %r106;
	add.s32 	%r265, %r265, %r2;
	add.s32 	%r264, %r264, 1;
	xor.b32  	%r113, %r264, %r4;
	setp.ne.s32 	%p2, %r113, 2;
	@%p2 bra 	$L__BB163_2;
$L__BB163_3:
	setp.lt.u16 	%p3, %rs1, 2;
	@%p3 bra 	$L__BB163_6;
	mov.u32 	%r116, _ZZ9cuda_gemmIiLi128ELi8ELi1ELi1024ELi16ELi16ELi1EEviiiPT_S1_S1_iiE11kron_fac_sh;
$L__BB163_5:
	mul.wide.u32 	%rd15, %r265, 4;
	add.s64 	%rd16, %rd1, %rd15;
	ld.global.u32 	%r114, [%rd16];
	and.b32  	%r115, %r265, 15;
	mad.lo.s32 	%r117, %r115, 68, %r116;
	shr.u32 	%r118, %r265, 2;
	and.b32  	%r119, %r118, 1073741820;
	add.s32 	%r120, %r117, %r119;
	st.shared.u32 	[%r120], %r114;
	add.s32 	%r121, %r265, %r2;
	mul.wide.u32 	%rd17, %r121, 4;
	add.s64 	%rd18, %rd1, %rd17;
	ld.global.u32 	%r122, [%rd18];
	and.b32  	%r123, %r121, 15;
	mad.lo.s32 	%r124, %r123, 68, %r116;
	shr.u32 	%r125, %r121, 2;
	and.b32  	%r126, %r125, 1073741820;
	add.s32 	%r127, %r124, %r126;
	st.shared.u32 	[%r127], %r122;
	add.s32 	%r128, %r121, %r2;
	mul.wide.u32 	%rd19, %r128, 4;
	add.s64 	%rd20, %rd1, %rd19;
	ld.global.u32 	%r129, [%rd20];
	and.b32  	%r130, %r128, 15;
	mad.lo.s32 	%r131, %r130, 68, %r116;
	shr.u32 	%r132, %r128, 2;
	and.b32  	%r133, %r132, 1073741820;
	add.s32 	%r134, %r131, %r133;
	st.shared.u32 	[%r134], %r129;
	add.s32 	%r135, %r128, %r2;
	mul.wide.u32 	%rd21, %r135, 4;
	add.s64 	%rd22, %rd1, %rd21;
	ld.global.u32 	%r136, [%rd22];
	and.b32  	%r137, %r135, 15;
	mad.lo.s32 	%r138, %r137, 68, %r116;
	shr.u32 	%r139, %r135, 2;
	and.b32  	%r140, %r139, 1073741820;
	add.s32 	%r141, %r138, %r140;
	st.shared.u32 	[%r141], %r136;
	add.s32 	%r265, %r135, %r2;
	setp.lt.u32 	%p4, %r265, 256;
	@%p4 bra 	$L__BB163_5;
$L__BB163_6:
	and.b32  	%r12, %r1, 63;
	mov.u32 	%r267, %ctaid.y;
	mov.u32 	%r14, %nctaid.y;
	shl.b32 	%r15, %r14, 3;
	setp.ge.u32 	%p5, %r267, %r15;
	@%p5 bra 	$L__BB163_27;
	and.b32  	%r16, %r1, 15;
	shl.b32 	%r142, %r1, 2;
	and.b32  	%r143, %r142, 60;
	mov.u32 	%r144, _ZZ9cuda_gemmIiLi128ELi8ELi1ELi1024ELi16ELi16ELi1EEviiiPT_S1_S1_iiE11kron_fac_sh;
	add.s32 	%r17, %r144, %r143;
	xor.b16  	%rs10, %rs4, 1023;
	div.u16 	%rs12, %rs10, %rs7;
	and.b16  	%rs3, %rs12, 3;
	mov.u32 	%r145, _ZZ9cuda_gemmIiLi128ELi8ELi1ELi1024ELi16ELi16ELi1EEviiiPT_S1_S1_iiE3Ash;
	add.s32 	%r18, %r145, %r142;
	shl.b32 	%r19, %r2, 2;
	add.s32 	%r20, %r18, %r19;
	add.s32 	%r21, %r3, %r2;
	add.s32 	%r22, %r21, %r2;
	mov.u32 	%r146, _ZZ9cuda_gemmIiLi128ELi8ELi1ELi1024ELi16ELi16ELi1EEviiiPT_S1_S1_iiE3Csh;
	add.s32 	%r23, %r146, %r142;
	add.s32 	%r24, %r23, %r19;
	add.s32 	%r25, %r24, %r19;
	shl.b32 	%r147, %r12, 6;
	or.b32  	%r148, %r147, %r143;
	add.s32 	%r26, %r145, %r148;
	setp.eq.s32 	%p6, %r16, 15;
	selp.b32 	%r149, -64, 0, %p6;
	add.s32 	%r27, %r26, %r149;
	setp.lt.u32 	%p7, %r16, 14;
	selp.b32 	%r150, 0, -64, %p7;
	add.s32 	%r28, %r26, %r150;
	setp.lt.u32 	%p8, %r16, 13;
	selp.b32 	%r151, 0, -64, %p8;
	add.s32 	%r29, %r26, %r151;
	setp.lt.u32 	%p9, %r16, 12;
	selp.b32 	%r152, 0, -64, %p9;
	add.s32 	%r30, %r26, %r152;
	setp.lt.u32 	%p10, %r16, 11;
	selp.b32 	%r153, 0, -64, %p10;
	add.s32 	%r31, %r26, %r153;
	setp.lt.u32 	%p11, %r16, 10;
	selp.b32 	%r154, 0, -64, %p11;
	add.s32 	%r32, %r26, %r154;
	setp.lt.u32 	%p12, %r16, 8;
	selp.b32 	%r155, 0, -64, %p12;
	add.s32 	%r33, %r26, %r155;
	setp.lt.u32 	%p13, %r16, 7;
	selp.b32 	%r156, 0, -64, %p13;
	add.s32 	%r34, %r26, %r156;
	setp.lt.u32 	%p14, %r16, 6;
	selp.b32 	%r157, 0, -64, %p14;
	add.s32 	%r35, %r26, %r157;
	setp.lt.u32 	%p15, %r16, 5;
	selp.b32 	%r158, 0, -64, %p15;
	add.s32 	%r36, %r26, %r158;
	setp.lt.u32 	%p16, %r16, 4;
	selp.b32 	%r159, 0, -64, %p16;
	add.s32 	%r37, %r26, %r159;
	setp.lt.u32 	%p17, %r16, 3;
	selp.b32 	%r160, 0, -64, %p17;
	add.s32 	%r38, %r26, %r160;
	setp.lt.u32 	%p18, %r16, 2;
	selp.b32 	%r161, 0, -64, %p18;
	add.s32 	%r39, %r26, %r161;
	setp.eq.s32 	%p19, %r16, 0;
	selp.b32 	%r162, 0, -64, %p19;
	add.s32 	%r40, %r26, %r162;
	add.s32 	%r163, %r1, 1;
	and.b32  	%r41, %r163, 15;
	add.s32 	%r164, %r1, 2;
	and.b32  	%r42, %r164, 15;
	add.s32 	%r165, %r1, 3;
	and.b32  	%r43, %r165, 15;
	add.s32 	%r166, %r1, 4;
	and.b32  	%r44, %r166, 15;
	add.s32 	%r167, %r1, 5;
	and.b32  	%r45, %r167, 15;
	add.s32 	%r168, %r1, 6;
	and.b32  	%r46, %r168, 15;
	add.s32 	%r169, %r1, 7;
	and.b32  	%r47, %r169, 15;
	xor.b32  	%r48, %r16, 8;
	add.s32 	%r170, %r1, 9;
	and.b32  	%r49, %r170, 15;
	add.s32 	%r171, %r1, 10;
	and.b32  	%r50, %r171, 15;
	add.s32 	%r172, %r1, 11;
	and.b32  	%r51, %r172, 15;
	add.s32 	%r173, %r1, 12;
	and.b32  	%r52, %r173, 15;
	add.s32 	%r174, %r1, 13;
	and.b32  	%r53, %r174, 15;
	add.s32 	%r175, %r1, 14;
	and.b32  	%r54, %r175, 15;
	add.s32 	%r176, %r1, -1;
	and.b32  	%r55, %r176, 15;
	shl.b32 	%r56, %r2, 4;
	shl.b32 	%r57, %r2, 3;
	mul.lo.s32 	%r58, %r2, 12;
	mul.wide.u32 	%rd4, %r2, 16;
	shr.u32 	%r59, %r2, 6;
	cvt.u64.u32 	%rd45, %r19;
$L__BB163_8:
	setp.eq.s16 	%p20, %rs3, 2;
	shl.b32 	%r61, %r267, 10;
	mov.u32 	%r268, %r1;
	@%p20 bra 	$L__BB163_12;
	setp.eq.s16 	%p21, %rs3, 3;
	add.s32 	%r62, %r61, %r1;
	mul.wide.u32 	%rd23, %r62, 4;
	add.s64 	%rd24, %rd2, %rd23;
	ld.global.u32 	%r177, [%rd24];
	st.shared.u32 	[%r18], %r177;
	mov.u32 	%r268, %r3;
	@%p21 bra 	$L__BB163_12;
	setp.eq.s16 	%p22, %rs3, 0;
	add.s32 	%r63, %r62, %r2;
	mul.wide.u32 	%rd25, %r63, 4;
	add.s64 	%rd26, %rd2, %rd25;
	ld.global.u32 	%r178, [%rd26];
	st.shared.u32 	[%r20], %r178;
	mov.u32 	%r268, %r21;
	@%p22 bra 	$L__BB163_12;
	add.s32 	%r179, %r63, %r2;
	mul.wide.u32 	%rd27, %r179, 4;
	add.s64 	%rd28, %rd2, %rd27;
	ld.global.u32 	%r180, [%rd28];
	add.s32 	%r181, %r20, %r19;
	st.shared.u32 	[%r181], %r180;
	mov.u32 	%r268, %r22;
$L__BB163_12:
	shl.b32 	%r182, %r268, 2;
	mov.u32 	%r183, _ZZ9cuda_gemmIiLi128ELi8ELi1ELi1024ELi16ELi16ELi1EEviiiPT_S1_S1_iiE3Ash;
	add.s32 	%r272, %r183, %r182;
	add.s32 	%r184, %r2, %r268;
	add.s32 	%r271, %r184, %r61;
	shl.b32 	%r185, %r2, 1;
	add.s32 	%r186, %r185, %r268;
	add.s32 	%r270, %r186, %r61;
	mad.lo.s32 	%r187, %r2, 3, %r268;
	add.s32 	%r269, %r187, %r61;
	cvt.u64.u32 	%rd29, %r268;
	cvt.u64.u32 	%rd30, %r61;
	add.s64 	%rd31, %rd29, %rd30;
	shl.b64 	%rd32, %rd31, 2;
	add.s64 	%rd49, %rd2, %rd32;
$L__BB163_13:
	ld.global.u32 	%r188, [%rd49];
	st.shared.u32 	[%r272], %r188;
	mul.wide.u32 	%rd33, %r271, 4;
	add.s64 	%rd34, %rd2, %rd33;
	ld.global.u32 	%r189, [%rd34];
	add.s32 	%r190, %r272, %r19;
	st.shared.u32 	[%r190], %r189;
	mul.wide.u32 	%rd35, %r270, 4;
	add.s64 	%rd36, %rd2, %rd35;
	ld.global.u32 	%r191, [%rd36];
	add.s32 	%r192, %r272, %r57;
	st.shared.u32 	[%r192], %r191;
	mul.wide.u32 	%rd37, %r269, 4;
	add.s64 	%rd38, %rd2, %rd37;
	ld.global.u32 	%r193, [%rd38];
	add.s32 	%r194, %r272, %r58;
	st.shared.u32 	[%r194], %r193;
	add.s32 	%r268, %r268, %r19;
	add.s32 	%r272, %r272, %r56;
	add.s32 	%r271, %r271, %r19;
	add.s32 	%r270, %r270, %r19;
	add.s32 	%r269, %r269, %r19;
	add.s64 	%rd49, %rd49, %rd4;
	setp.lt.u32 	%p23, %r268, 1024;
	@%p23 bra 	$L__BB163_13;
	setp.eq.s16 	%p24, %rs3, 2;
	bar.sync 	0;
	mov.u32 	%r274, %r1;
	@%p24 bra 	$L__BB163_18;
	setp.eq.s16 	%p25, %rs3, 3;
	mov.b32 	%r195, 0;
	st.shared.u32 	[%r23], %r195;
	mov.u32 	%r274, %r3;
	@%p25 bra 	$L__BB163_18;
	setp.eq.s16 	%p26, %rs3, 0;
	mov.b32 	%r196, 0;
	st.shared.u32 	[%r24], %r196;
	mov.u32 	%r274, %r21;
	@%p26 bra 	$L__BB163_18;
	mov.b32 	%r197, 0;
	st.shared.u32 	[%r25], %r197;
	mov.u32 	%r274, %r22;
$L__BB163_18:
	shl.b32 	%r198, %r274, 2;
	mov.u32 	%r199, _ZZ9cuda_gemmIiLi128ELi8ELi1ELi1024ELi16ELi16ELi1EEviiiPT_S1_S1_iiE3Csh;
	add.s32 	%r200, %r199, %r198;
	mov.b32 	%r201, 0;
	st.shared.u32 	[%r200], %r201;
	add.s32 	%r202, %r200, %r19;
	st.shared.u32 	[%r202], %r201;
	add.s32 	%r203, %r202, %r19;
	st.shared.u32 	[%r203], %r201;
	add.s32 	%r204, %r203, %r19;
	st.shared.u32 	[%r204], %r201;
	add.s32 	%r274, %r19, %r274;
	setp.lt.u32 	%p27, %r274, 1024;
	@%p27 bra 	$L__BB163_18;
	shr.u32 	%r276, %r1, 6;
	ld.shared.u32 	%r83, [%r26];
	ld.shared.u32 	%r84, [%r27+4];
	ld.shared.u32 	%r85, [%r28+8];
	ld.shared.u32 	%r86, [%r29+12];
	ld.shared.u32 	%r87, [%r30+16];
	ld.shared.u32 	%r88, [%r31+20];
	ld.shared.u32 	%r89, [%r32+24];
	setp.lt.u32 	%p28, %r16, 9;
	selp.b32 	%r205, 0, -64, %p28;
	add.s32 	%r206, %r26, %r205;
	ld.shared.u32 	%r90, [%r206+28];
	ld.shared.u32 	%r91, [%r33+32];
	ld.shared.u32 	%r92, [%r34+36];
	ld.shared.u32 	%r93, [%r35+40];
	ld.shared.u32 	%r94, [%r36+44];
	ld.shared.u32 	%r95, [%r37+48];
	ld.shared.u32 	%r96, [%r38+52];
	ld.shared.u32 	%r97, [%r39+56];
	ld.shared.u32 	%r98, [%r40+60];
$L__BB163_20:
	mad.lo.s32 	%r207, %r276, 68, %r17;
	ld.shared.u32 	%r208, [%r207];
	shfl.sync.idx.b32	%r209|%p29, %r208, %r16, 4127, -1;
	mul.lo.s32 	%r210, %r209, %r83;
	shfl.sync.idx.b32	%r211|%p30, %r208, %r41, 4127, -1;
	mad.lo.s32 	%r212, %r211, %r84, %r210;
	shfl.sync.idx.b32	%r213|%p31, %r208, %r42, 4127, -1;
	mad.lo.s32 	%r214, %r213, %r85, %r212;
	shfl.sync.idx.b32	%r215|%p32, %r208, %r43, 4127, -1;
	mad.lo.s32 	%r216, %r215, %r86, %r214;
	shfl.sync.idx.b32	%r217|%p33, %r208, %r44, 4127, -1;
	mad.lo.s32 	%r218, %r217, %r87, %r216;
	shfl.sync.idx.b32	%r219|%p34, %r208, %r45, 4127, -1;
	mad.lo.s32 	%r220, %r219, %r88, %r218;
	shfl.sync.idx.b32	%r221|%p35, %r208, %r46, 4127, -1;
	mad.lo.s32 	%r222, %r221, %r89, %r220;
	shfl.sync.idx.b32	%r223|%p36, %r208, %r47, 4127, -1;
	mad.lo.s32 	%r224, %r223, %r90, %r222;
	shfl.sync.idx.b32	%r225|%p37, %r208, %r48, 4127, -1;
	mad.lo.s32 	%r226, %r225, %r91, %r224;
	shfl.sync.idx.b32	%r227|%p38, %r208, %r49, 4127, -1;
	mad.lo.s32 	%r228, %r227, %r92, %r226;
	shfl.sync.idx.b32	%r229|%p39, %r208, %r50, 4127, -1;
	mad.lo.s32 	%r230, %r229, %r93, %r228;
	shfl.sync.idx.b32	%r231|%p40, %r208, %r51, 4127, -1;
	mad.lo.s32 	%r232, %r231, %r94, %r230;
	shfl.sync.idx.b32	%r233|%p41, %r208, %r52, 4127, -1;
	mad.lo.s32 	%r234, %r233, %r95, %r232;
	shfl.sync.idx.b32	%r235|%p42, %r208, %r53, 4127, -1;
	mad.lo.s32 	%r236, %r235, %r96, %r234;
	shfl.sync.idx.b32	%r237|%p43, %r208, %r54, 4127, -1;
	mad.lo.s32 	%r238, %r237, %r97, %r236;
	shfl.sync.idx.b32	%r239|%p44, %r208, %r55, 4127, -1;
	mad.lo.s32 	%r240, %r239, %r98, %r238;
	shl.b32 	%r241, %r12, 2;
	shl.b32 	%r242, %r276, 8;
	or.b32  	%r243, %r242, %r241;
	mov.u32 	%r244, _ZZ9cuda_gemmIiLi128ELi8ELi1ELi1024ELi16ELi16ELi1EEviiiPT_S1_S1_iiE3Csh;
	add.s32 	%r245, %r244, %r243;
	ld.shared.u32 	%r246, [%r245];
	add.s32 	%r247, %r246, %r240;
	st.shared.u32 	[%r245], %r247;
	add.s32 	%r276, %r276, %r59;
	setp.lt.u32 	%p45, %r276, 16;
	@%p45 bra 	$L__BB163_20;
	setp.eq.s16 	%p46, %rs3, 2;
	bar.sync 	0;
	mov.u32 	%r277, %r1;
	@%p46 bra 	$L__BB163_25;
	setp.eq.s16 	%p47, %rs3, 3;
	add.s32 	%r248, %r61, %r1;
	ld.shared.u32 	%r249, [%r23];
	mul.wide.s32 	%rd39, %r248, 4;
	add.s64 	%rd8, %rd3, %rd39;
	st.global.u32 	[%rd8], %r249;
	mov.u32 	%r277, %r3;
	@%p47 bra 	$L__BB163_25;
	setp.eq.s16 	%p48, %rs3, 0;
	ld.shared.u32 	%r250, [%r24];
	cvt.u64.u32 	%rd40, %r19;
	add.s64 	%rd9, %rd8, %rd40;
	st.global.u32 	[%rd9], %r250;
	mov.u32 	%r277, %r21;
	@%p48 bra 	$L__BB163_25;
	ld.shared.u32 	%r251, [%r25];
	add.s64 	%rd42, %rd9, %rd40;
	st.global.u32 	[%rd42], %r251;
	mov.u32 	%r277, %r22;
$L__BB163_25:
	add.s32 	%r252, %r61, %r277;
	shl.b32 	%r253, %r277, 2;
	add.s32 	%r255, %r244, %r253;
	ld.shared.u32 	%r256, [%r255];
	mul.wide.s32 	%rd43, %r252, 4;
	add.s64 	%rd44, %rd3, %rd43;
	st.global.u32 	[%rd44], %r256;
	add.s32 	%r257, %r255, %r19;
	ld.shared.u32 	%r258, [%r257];
	add.s64 	%rd46, %rd44, %rd45;
	st.global.u32 	[%rd46], %r258;
	add.s32 	%r259, %r257, %r19;
	ld.shared.u32 	%r260, [%r259];
	add.s64 	%rd47, %rd46, %rd45;
	st.global.u32 	[%rd47], %r260;
	add.s32 	%r261, %r259, %r19;
	ld.shared.u32 	%r262, [%r261];
	add.s64 	%rd48, %rd47, %rd45;
	st.global.u32 	[%rd48], %r262;
	add.s32 	%r277, %r19, %r277;
	setp.lt.u32 	%p49, %r277, 1024;
	@%p49 bra 	$L__BB163_25;
	add.s32 	%r267, %r267, %r14;
	setp.lt.u32 	%p50, %r267, %r15;
	@%p50 bra 	$L__BB163_8;
$L__BB163_27:
	ret;

}
	// .globl	_Z9cuda_gemmIiLi128ELi8ELi1ELi1024ELi32ELi32ELi0EEviiiPT_S1_S1_ii
.visible .entry _Z9cuda_gemmIiLi128ELi8ELi1ELi1024ELi32ELi32ELi0EEviiiPT_S1_S1_ii(
	.param .u32 _Z9cuda_gemmIiLi128ELi8ELi1ELi1024ELi32ELi32ELi0EEviiiPT_S1_S1_ii_param_0,
	.param .u32 _Z9cuda_gemmIiLi128ELi8ELi1ELi1024ELi32ELi32ELi0EEviiiPT_S1_S1_ii_param_1,
	.param .u32 _Z9cuda_gemmIiLi128ELi8ELi1ELi1024ELi32ELi32ELi0EEviiiPT_S1_S1_ii_param_2,
	.param .u64 .ptr .align 1 _Z9cuda_gemmIiLi128ELi8ELi1ELi1024ELi32ELi32ELi0EEviiiPT_S1_S1_ii_param_3,
	.param .u64 .ptr .align 1 _Z9cuda_gemmIiLi128ELi8ELi1ELi1024ELi32ELi32ELi0EEviiiPT_S1_S1_ii_param_4,
	.param .u64 .ptr .align 1 _Z9cuda_gemmIiLi128ELi8ELi1ELi1024ELi32ELi32ELi0EEviiiPT_S1_S1_ii_param_5,
	.param .u32 _Z9cuda_gemmIiLi128ELi8ELi1ELi1024ELi32ELi32ELi0EEviiiPT_S1_S1_ii_param_6,
	.param .u32 _Z9cuda_gemmIiLi128ELi8ELi1ELi1024ELi32ELi32ELi0EEviiiPT_S1_S1_ii_param_7
)
.maxntid 128
{
	.reg .pred 	%p<213>;
	.reg .b16 	%rs<6>;
	.reg .b32 	%r<1080>;
	.reg .b64 	%rd<37>;
	// demoted variable
	.shared .align 128 .b8 _ZZ9cuda_gemmIiLi128ELi8ELi1ELi1024ELi32ELi32ELi0EEviiiPT_S1_S1_iiE11kron_fac_sh[4224];
	// demoted variable
	.shared .align 128 .b8 _ZZ9cuda_gemmIiLi128ELi8ELi1ELi1024ELi32ELi32ELi0EEviiiPT_S1_S1_iiE3Ash[4096];
	// demoted variable
	.shared .align 128 .b8 _ZZ9cuda_gemmIiLi128ELi8ELi1ELi1024ELi32ELi32ELi0EEviiiPT_S1_S1_iiE3Csh[4096];
	ld.param.u32 	%r450, [_Z9cuda_gemmIiLi128ELi8ELi1ELi1024ELi32ELi32ELi0EEviiiPT_S1_S1_ii_param_1];
	ld.param.u32 	%r451, [_Z9cuda_gemmIiLi128ELi8ELi1ELi1024ELi32ELi32ELi0EEviiiPT_S1_S1_ii_param_2];
	ld.param.u64 	%rd5, [_Z9cuda_gemmIiLi128ELi8ELi1ELi1024ELi32ELi32ELi0EEviiiPT_S1_S1_ii_param_3];
	ld.param.u64 	%rd4, [_Z9cuda_gemmIiLi128ELi8ELi1ELi1024ELi32ELi32ELi0EEviiiPT_S1_S1_ii_param_4];
	ld.param.u64 	%rd6, [_Z9cuda_gemmIiLi128ELi8ELi1ELi1024ELi32ELi32ELi0EEviiiPT_S1_S1_ii_param_5];
	ld.param.u32 	%r452, [_Z9cuda_gemmIiLi128ELi8ELi1ELi1024ELi32ELi32ELi0EEviiiPT_S1_S1_ii_param_6];
	ld.param.u32 	%r453, [_Z9cuda_gemmIiLi128ELi8ELi1ELi1024ELi32ELi32ELi0EEviiiPT_S1_S1_ii_param_7];
	cvta.to.global.u64 	%rd1, %rd5;
	cvta.to.global.u64 	%rd2, %rd6;
	mov.u32 	%r1, %tid.x;
	mul.lo.s32 	%r2, %r453, %r452;
	setp.ge.u32 	%p1, %r1, %r2;
	@%p1 bra 	$L__BB164_3;
	mov.u32 	%r3, %ntid.x;
	cvta.to.global.u64 	%rd3, %rd4;
	mov.u32 	%r875, %r1;
$L__BB164_2:
	mul.wide.u32 	%rd7, %r875, 4;
	add.s64 	%rd8, %rd3, %rd7;
	ld.global.u32 	%r454, [%rd8];
	rem.u32 	%r455, %r875, %r452;
	mov.u32 	%r456, _ZZ9cuda_gemmIiLi128ELi8ELi1ELi1024ELi32ELi32ELi0EEviiiPT_S1_S1_iiE11kron_fac_sh;
	mad.lo.s32 	%r457, %r455, 132, %r456;
	div.u32 	%r458, %r875, %r453;
	shl.b32 	%r459, %r458, 2;
	add.s32 	%r460, %r457, %r459;
	st.shared.u32 	[%r460], %r454;
	add.s32 	%r875, %r875, %r3;
	setp.lt.u32 	%p2, %r875, %r2;
	@%p2 bra 	$L__BB164_2;
$L__BB164_3:
	div.s32 	%r6, 1024, %r453;
	min.s32 	%r7, %r6, 128;
	div.u32 	%r8, %r1, %r7;
	mov.u32 	%r9, %ntid.x;
	mov.u32 	%r908, %ctaid.y;
	mov.u32 	%r11, %nctaid.y;
	shl.b32 	%r461, %r11, 3;
	setp.ge.u32 	%p3, %r908, %r461;
	@%p3 bra 	$L__BB164_219;
	mov.u32 	%r463, %ctaid.x;
	shl.b32 	%r12, %r463, 10;
	min.s32 	%r13, %r453, 32;
	shl.b32 	%r464, %r453, 8;
	sub.s32 	%r14, 8223, %r464;
	mul.lo.s32 	%r15, %r6, %r463;
	add.s32 	%r16, %r1, %r9;
	cvt.u16.u32 	%rs2, %r16;
	xor.b16  	%rs3, %rs2, 1023;
	cvt.u16.u32 	%rs4, %r9;
	div.u16 	%rs5, %rs3, %rs4;
	and.b16  	%rs1, %rs5, 3;
	shl.b32 	%r465, %r1, 2;
	mov.u32 	%r466, _ZZ9cuda_gemmIiLi128ELi8ELi1ELi1024ELi32ELi32ELi0EEviiiPT_S1_S1_iiE3Ash;
	add.s32 	%r17, %r466, %r465;
	shl.b32 	%r18, %r9, 2;
	add.s32 	%r19, %r17, %r18;
	add.s32 	%r20, %r16, %r9;
	add.s32 	%r21, %r20, %r9;
	mov.u32 	%r467, _ZZ9cuda_gemmIiLi128ELi8ELi1ELi1024ELi32ELi32ELi0EEviiiPT_S1_S1_iiE3Csh;
	add.s32 	%r22, %r467, %r465;
	add.s32 	%r23, %r22, %r18;
	add.s32 	%r24, %r23, %r18;
	shl.b32 	%r25, %r9, 4;
	shl.b32 	%r26, %r9, 3;
	mul.lo.s32 	%r27, %r9, 12;
	div.u32 	%r28, %r9, %r7;
	rem.u32 	%r29, %r1, %r7;
$L__BB164_5:
	setp.eq.s16 	%p4, %rs1, 2;
	mul.lo.s32 	%r63, %r908, %r451;
	mov.u32 	%r909, %r1;
	@%p4 bra 	$L__BB164_9;
	setp.eq.s16 	%p5, %rs1, 3;
	add.s32 	%r468, %r63, %r12;
	add.s32 	%r64, %r468, %r1;
	mul.wide.u32 	%rd9, %r64, 4;
	add.s64 	%rd10, %rd1, %rd9;
	ld.global.u32 	%r469, [%rd10];
	st.shared.u32 	[%r17], %r469;
	mov.u32 	%r909, %r16;
	@%p5 bra 	$L__BB164_9;
	setp.eq.s16 	%p6, %rs1, 0;
	add.s32 	%r65, %r64, %r9;
	mul.wide.u32 	%rd11, %r65, 4;
	add.s64 	%rd12, %rd1, %rd11;
	ld.global.u32 	%r470, [%rd12];
	st.shared.u32 	[%r19], %r470;
	mov.u32 	%r909, %r20;
	@%p6 bra 	$L__BB164_9;
	add.s32 	%r471, %r65, %r9;
	mul.wide.u32 	%rd13, %r471, 4;
	add.s64 	%rd14, %rd1, %rd13;
	ld.global.u32 	%r472, [%rd14];
	add.s32 	%r473, %r19, %r18;
	st.shared.u32 	[%r473], %r472;
	mov.u32 	%r909, %r21;
$L__BB164_9:
	shl.b32 	%r474, %r909, 2;
	mov.u32 	%r475, _ZZ9cuda_gemmIiLi128ELi8ELi1ELi1024ELi32ELi32ELi0EEviiiPT_S1_S1_iiE3Ash;
	add.s32 	%r914, %r475, %r474;
	add.s32 	%r476, %r12, %r909;
	add.s32 	%r910, %r476, %r63;
	add.s32 	%r913, %r910, %r9;
	shl.b32 	%r477, %r9, 1;
	add.s32 	%r912, %r910, %r477;
	mad.lo.s32 	%r911, %r9, 3, %r910;
$L__BB164_10:
	mul.wide.u32 	%rd15, %r910, 4;
	add.s64 	%rd16, %rd1, %rd15;
	ld.global.u32 	%r478, [%rd16];
	st.shared.u32 	[%r914], %r478;
	mul.wide.u32 	%rd17, %r913, 4;
	add.s64 	%rd18, %rd1, %rd17;
	ld.global.u32 	%r479, [%rd18];
	add.s32 	%r480, %r914, %r18;
	st.shared.u32 	[%r480], %r479;
	mul.wide.u32 	%rd19, %r912, 4;
	add.s64 	%rd20, %rd1, %rd19;
	ld.global.u32 	%r481, [%rd20];
	add.s32 	%r482, %r914, %r26;
	st.shared.u32 	[%r482], %r481;
	mul.wide.u32 	%rd21, %r911, 4;
	add.s64 	%rd22, %rd1, %rd21;
	ld.global.u32 	%r483, [%rd22];
	add.s32 	%r484, %r914, %r27;
	st.shared.u32 	[%r484], %r483;
	add.s32 	%r909, %r909, %r18;
	add.s32 	%r914, %r914, %r25;
	add.s32 	%r913, %r913, %r18;
	add.s32 	%r912, %r912, %r18;
	add.s32 	%r911, %r911, %r18;
	add.s32 	%r910, %r910, %r18;
	setp.lt.u32 	%p7, %r909, 1024;
	@%p7 bra 	$L__BB164_10;
	setp.eq.s16 	%p8, %rs1, 2;
	bar.sync 	0;
	mov.u32 	%r916, %r1;
	@%p8 bra 	$L__BB164_15;
	setp.eq.s16 	%p9, %rs1, 3;
	mov.b32 	%r485, 0;
	st.shared.u32 	[%r22], %r485;
	mov.u32 	%r916, %r16;
	@%p9 bra 	$L__BB164_15;
	setp.eq.s16 	%p10, %rs1, 0;
	mov.b32 	%r486, 0;
	st.shared.u32 	[%r23], %r486;
	mov.u32 	%r916, %r20;
	@%p10 bra 	$L__BB164_15;
	mov.b32 	%r487, 0;
	st.shared.u32 	[%r24], %r487;
	mov.u32 	%r916, %r21;
$L__BB164_15:
	shl.b32 	%r488, %r916, 2;
	mov.u32 	%r489, _ZZ9cuda_gemmIiLi128ELi8ELi1ELi1024ELi32ELi32ELi0EEviiiPT_S1_S1_iiE3Csh;
	add.s32 	%r490, %r489, %r488;
	mov.b32 	%r491, 0;
	st.shared.u32 	[%r490], %r491;
	add.s32 	%r492, %r490, %r18;
	st.shared.u32 	[%r492], %r491;
	add.s32 	%r493, %r492, %r18;
	st.shared.u32 	[%r493], %r491;
	add.s32 	%r494, %r493, %r18;
	st.shared.u32 	[%r494], %r491;
	add.s32 	%r916, %r18, %r916;
	setp.lt.u32 	%p11, %r916, 1024;
	@%p11 bra 	$L__BB164_15;
	setp.lt.s32 	%p12, %r6, 1;
	@%p12 bra 	$L__BB164_213;
	and.b32  	%r496, %r1, 31;
	rem.s32 	%r85, %r496, %r13;
	add.s32 	%r497, %r85, 1;
	setp.lt.s32 	%p13, %r497, %r13;
	selp.b32 	%r86, 0, %r13, %p13;
	add.s32 	%r498, %r85, 2;
	setp.lt.s32 	%p14, %r498, %r13;
	selp.b32 	%r87, 0, %r13, %p14;
	add.s32 	%r499, %r85, 3;
	setp.lt.s32 	%p15, %r499, %r13;
	selp.b32 	%r88, 0, %r13, %p15;
	add.s32 	%r500, %r85, 4;
	setp.lt.s32 	%p16, %r500, %r13;
	selp.b32 	%r89, 0, %r13, %p16;
	add.s32 	%r501, %r85, 5;
	setp.lt.s32 	%p17, %r501, %r13;
	selp.b32 	%r90, 0, %r13, %p17;
	add.s32 	%r502, %r85, 6;
	setp.lt.s32 	%p18, %r502, %r13;
	selp.b32 	%r91, 0, %r13, %p18;
	add.s32 	%r503, %r85, 7;
	setp.lt.s32 	%p19, %r503, %r13;
	selp.b32 	%r92, 0, %r13, %p19;
	add.s32 	%r504, %r85, 8;
	setp.lt.s32 	%p20, %r504, %r13;
	selp.b32 	%r93, 0, %r13, %p20;
	add.s32 	%r505, %r85, 9;
	setp.lt.s32 	%p21, %r505, %r13;
	selp.b32 	%r94, 0, %r13, %p21;
	add.s32 	%r506, %r85, 10;
	setp.lt.s32 	%p22, %r506, %r13;
	selp.b32 	%r95, 0, %r13, %p22;
	add.s32 	%r507, %r85, 11;
	setp.lt.s32 	%p23, %r507, %r13;
	selp.b32 	%r96, 0, %r13, %p23;
	add.s32 	%r508, %r85, 12;
	setp.lt.s32 	%p24, %r508, %r13;
	selp.b32 	%r97, 0, %r13, %p24;
	add.s32 	%r509, %r85, 13;
	setp.lt.s32 	%p25, %r509, %r13;
	selp.b32 	%r98, 0, %r13, %p25;
	add.s32 	%r510, %r85, 14;
	setp.lt.s32 	%p26, %r510, %r13;
	selp.b32 	%r99, 0, %r13, %p26;
	add.s32 	%r511, %r85, 15;
	setp.lt.s32 	%p27, %r511, %r13;
	selp.b32 	%r100, 0, %r13, %p27;
	add.s32 	%r512, %r85, 16;
	setp.lt.s32 	%p28, %r512, %r13;
	selp.b32 	%r101, 0, %r13, %p28;
	add.s32 	%r513, %r85, 17;
	setp.lt.s32 	%p29, %r513, %r13;
	selp.b32 	%r102, 0, %r13, %p29;
	add.s32 	%r514, %r85, 18;
	setp.lt.s32 	%p30, %r514, %r13;
	selp.b32 	%r103, 0, %r13, %p30;
	add.s32 	%r515, %r85, 19;
	setp.lt.s32 	%p31, %r515, %r13;
	selp.b32 	%r104, 0, %r13, %p31;
	add.s32 	%r516, %r85, 20;
	setp.lt.s32 	%p32, %r516, %r13;
	selp.b32 	%r105, 0, %r13, %p32;
	add.s32 	%r517, %r85, 21;
	setp.lt.s32 	%p33, %r517, %r13;
	selp.b32 	%r106, 0, %r13, %p33;
	add.s32 	%r518, %r85, 22;
	setp.lt.s32 	%p34, %r518, %r13;
	selp.b32 	%r107, 0, %r13, %p34;
	add.s32 	%r519, %r85, 23;
	setp.lt.s32 	%p35, %r519, %r13;
	selp.b32 	%r108, 0, %r13, %p35;
	add.s32 	%r520, %r85, 24;
	setp.lt.s32 	%p36, %r520, %r13;
	selp.b32 	%r109, 0, %r13, %p36;
	add.s32 	%r521, %r85, 25;
	setp.lt.s32 	%p37, %r521, %r13;
	selp.b32 	%r110, 0, %r13, %p37;
	add.s32 	%r522, %r85, 26;
	setp.lt.s32 	%p38, %r522, %r13;
	selp.b32 	%r111, 0, %r13, %p38;
	add.s32 	%r523, %r85, 27;
	setp.lt.s32 	%p39, %r523, %r13;
	selp.b32 	%r112, 0, %r13, %p39;
	add.s32 	%r524, %r85, 28;
	setp.lt.s32 	%p40, %r524, %r13;
	selp.b32 	%r113, 0, %r13, %p40;
	add.s32 	%r525, %r85, 29;
	setp.lt.s32 	%p41, %r525, %r13;
	selp.b32 	%r114, 0, %r13, %p41;
	add.s32 	%r526, %r85, 30;
	setp.lt.s32 	%p42, %r526, %r13;
	selp.b32 	%r115, 0, %r13, %p42;
	add.s32 	%r527, %r85, 31;
	setp.lt.s32 	%p43, %r527, %r13;
	selp.b32 	%r116, 0, %r13, %p43;
	sub.s32 	%r117, %r85, %r86;
	sub.s32 	%r118, %r85, %r87;
	sub.s32 	%r119, %r85, %r88;
	sub.s32 	%r120, %r85, %r89;
	sub.s32 	%r121, %r85, %r90;
	sub.s32 	%r122, %r85, %r91;
	sub.s32 	%r123, %r85, %r92;
	sub.s32 	%r124, %r85, %r93;
	sub.s32 	%r125, %r85, %r94;
	sub.s32 	%r126, %r85, %r95;
	sub.s32 	%r127, %r85, %r96;
	sub.s32 	%r128, %r85, %r97;
	sub.s32 	%r129, %r85, %r98;
	sub.s32 	%r130, %r85, %r99;
	sub.s32 	%r131, %r85, %r100;
	sub.s32 	%r132, %r85, %r101;
	sub.s32 	%r133, %r85, %r102;
	sub.s32 	%r134, %r85, %r103;
	sub.s32 	%r135, %r85, %r104;
	sub.s32 	%r136, %r85, %r105;
	sub.s32 	%r137, %r85, %r106;
	sub.s32 	%r138, %r85, %r107;
	sub.s32 	%r139, %r85, %r108;
	sub.s32 	%r140, %r85, %r109;
	sub.s32 	%r141, %r85, %r110;
	sub.s32 	%r142, %r85, %r111;
	sub.s32 	%r143, %r85, %r112;
	sub.s32 	%r144, %r85, %r113;
	sub.s32 	%r145, %r85, %r114;
	sub.s32 	%r146, %r85, %r115;
	sub.s32 	%r147, %r85, %r116;
	setp.lt.s32 	%p44, %r85, %r453;
	selp.b32 	%r528, 0, %r453, %p44;
	sub.s32 	%r148, %r85, %r528;
	setp.lt.s32 	%p45, %r497, %r453;
	selp.b32 	%r529, 0, %r453, %p45;
	sub.s32 	%r149, %r497, %r529;
	setp.lt.s32 	%p46, %r498, %r453;
	selp.b32 	%r530, 0, %r453, %p46;
	sub.s32 	%r150, %r498, %r530;
	setp.lt.s32 	%p47, %r499, %r453;
	selp.b32 	%r531, 0, %r453, %p47;
	sub.s32 	%r151, %r499, %r531;
	setp.lt.s32 	%p48, %r500, %r453;
	selp.b32 	%r532, 0, %r453, %p48;
	sub.s32 	%r152, %r500, %r532;
	setp.lt.s32 	%p49, %r501, %r453;
	selp.b32 	%r533, 0, %r453, %p49;
	sub.s32 	%r153, %r501, %r533;
	setp.lt.s32 	%p50, %r502, %r453;
	selp.b32 	%r534, 0, %r453, %p50;
	sub.s32 	%r154, %r502, %r534;
	setp.lt.s32 	%p51, %r503, %r453;
	selp.b32 	%r535, 0, %r453, %p51;
	sub.s32 	%r155, %r503, %r535;
	setp.lt.s32 	%p52, %r504, %r453;
	selp.b32 	%r536, 0, %r453, %p52;
	sub.s32 	%r156, %r504, %r536;
	setp.lt.s32 	%p53, %r505, %r453;
	selp.b32 	%r537, 0, %r453, %p53;
	sub.s32 	%r157, %r505, %r537;
	setp.lt.s32 	%p54, %r506, %r453;
	selp.b32 	%r538, 0, %r453, %p54;
	sub.s32 	%r158, %r506, %r538;
	setp.lt.s32 	%p55, %r507, %r453;
	selp.b32 	%r539, 0, %r453, %p55;
	sub.s32 	%r159, %r507, %r539;
	setp.lt.s32 	%p56, %r508, %r453;
	selp.b32 	%r540, 0, %r453, %p56;
	sub.s32 	%r160, %r508, %r540;
	setp.lt.s32 	%p57, %r509, %r453;
	selp.b32 	%r541, 0, %r453, %p57;
	sub.s32 	%r161, %r509, %r541;
	setp.lt.s32 	%p58, %r510, %r453;
	selp.b32 	%r542, 0, %r453, %p58;
	sub.s32 	%r162, %r510, %r542;
	setp.lt.s32 	%p59, %r511, %r453;
	selp.b32 	%r543, 0, %r453, %p59;
	sub.s32 	%r163, %r511, %r543;
	setp.lt.s32 	%p60, %r512, %r453;
	selp.b32 	%r544, 0, %r453, %p60;
	sub.s32 	%r164, %r512, %r544;
	setp.lt.s32 	%p61, %r513, %r453;
	selp.b32 	%r545, 0, %r453, %p61;
	sub.s32 	%r165, %r513, %r545;
	setp.lt.s32 	%p62, %r514, %r453;
	selp.b32 	%r546, 0, %r453, %p62;
	sub.s32 	%r166, %r514, %r546;
	setp.lt.s32 	%p63, %r515, %r453;
	selp.b32 	%r547, 0, %r453, %p63;
	sub.s32 	%r167, %r515, %r547;
	setp.lt.s32 	%p64, %r516, %r453;
	selp.b32 	%r548, 0, %r453, %p64;
	sub.s32 	%r168, %r516, %r548;
	setp.lt.s32 	%p65, %r517, %r453;
	selp.b32 	%r549, 0, %r453, %p65;
	sub.s32 	%r169, %r517, %r549;
	setp.lt.s32 	%p66, %r518, %r453;
	selp.b32 	%r550, 0, %r453, %p66;
	sub.s32 	%r170, %r518, %r550;
	setp.lt.s32 	%p67, %r519, %r453;
	selp.b32 	%r551, 0, %r453, %p67;
	sub.s32 	%r171, %r519, %r551;
	setp.lt.s32 	%p68, %r520, %r453;
	selp.b32 	%r552, 0, %r453, %p68;
	sub.s32 	%r172, %r520, %r552;
	setp.lt.s32 	%p69, %r521, %r453;
	selp.b32 	%r553, 0, %r453, %p69;
	sub.s32 	%r173, %r521, %r553;
	setp.lt.s32 	%p70, %r522, %r453;
	selp.b32 	%r554, 0, %r453, %p70;
	sub.s32 	%r174, %r522, %r554;
	setp.lt.s32 	%p71, %r523, %r453;
	selp.b32 	%r555, 0, %r453, %p71;
	sub.s32 	%r175, %r523, %r555;
	setp.lt.s32 	%p72, %r524, %r453;
	selp.b32 	%r556, 0, %r453, %p72;
	sub.s32 	%r176, %r524, %r556;
	setp.lt.s32 	%p73, %r525, %r453;
	selp.b32 	%r557, 0, %r453, %p73;
	sub.s32 	%r177, %r525, %r557;
	setp.lt.s32 	%p74, %r526, %r453;
	selp.b32 	%r558, 0, %r453, %p74;
	sub.s32 	%r178, %r526, %r558;
	setp.eq.s32 	%p75, %r85, 0;
	selp.b32 	%r559, 0, -32, %p75;
	add.s32 	%r179, %r559, %r527;
	mov.b32 	%r950, 0;
	shl.b32 	%r691, %r117, 2;
	shl.b32 	%r694, %r118, 2;
	shl.b32 	%r697, %r119, 2;
	shl.b32 	%r700, %r120, 2;
	shl.b32 	%r703, %r121, 2;
	shl.b32 	%r706, %r122, 2;
	shl.b32 	%r709, %r123, 2;
	shl.b32 	%r712, %r124, 2;
	shl.b32 	%r715, %r125, 2;
	shl.b32 	%r718, %r126, 2;
	shl.b32 	%r721, %r127, 2;
	shl.b32 	%r724, %r128, 2;
	shl.b32 	%r727, %r129, 2;
	shl.b32 	%r730, %r130, 2;
	shl.b32 	%r733, %r131, 2;
	shl.b32 	%r736, %r132, 2;
	shl.b32 	%r739, %r133, 2;
	shl.b32 	%r742, %r134, 2;
	shl.b32 	%r745, %r135, 2;
	shl.b32 	%r748, %r136, 2;
	shl.b32 	%r751, %r137, 2;
	shl.b32 	%r754, %r138, 2;
	shl.b32 	%r757, %r139, 2;
	shl.b32 	%r760, %r140, 2;
	shl.b32 	%r763, %r141, 2;
	shl.b32 	%r766, %r142, 2;
	shl.b32 	%r769, %r143, 2;
	shl.b32 	%r772, %r144, 2;
	shl.b32 	%r775, %r145, 2;
	shl.b32 	%r778, %r146, 2;
	shl.b32 	%r781, %r147, 2;
$L__BB164_18:
	setp.lt.s32 	%p76, %r453, 1;
	add.s32 	%r215, %r950, %r29;
	mad.lo.s32 	%r216, %r215, %r453, %r85;
	@%p76 bra 	$L__BB164_20;
	shl.b32 	%r560, %r216, 2;
	mov.u32 	%r561, _ZZ9cuda_gemmIiLi128ELi8ELi1ELi1024ELi32ELi32ELi0EEviiiPT_S1_S1_iiE3Ash;
	add.s32 	%r562, %r561, %r560;
	ld.shared.u32 	%r951, [%r562];
$L__BB164_20:
	setp.lt.s32 	%p77, %r453, 2;
	@%p77 bra 	$L__BB164_22;
	sub.s32 	%r563, %r216, %r86;
	shl.b32 	%r564, %r563, 2;
	mov.u32 	%r565, _ZZ9cuda_gemmIiLi128ELi8ELi1ELi1024ELi32ELi32ELi0EEviiiPT_S1_S1_iiE3Ash;
	add.s32 	%r566, %r565, %r564;
	ld.shared.u32 	%r952, [%r566+4];
$L__BB164_22:
	setp.lt.s32 	%p78, %r453, 3;
	@%p78 bra 	$L__BB164_24;
	sub.s32 	%r567, %r216, %r87;
	shl.b32 	%r568, %r567, 2;
	mov.u32 	%r569, _ZZ9cuda_gemmIiLi128ELi8ELi1ELi1024ELi32ELi32ELi0EEviiiPT_S1_S1_iiE3Ash;
	add.s32 	%r570, %r569, %r568;
	ld.shared.u32 	%r953, [%r570+8];
$L__BB164_24:
	setp.lt.s32 	%p79, %r453, 4;
	@%p79 bra 	$L__BB164_26;
	sub.s32 	%r571, %r216, %r88;
	shl.b32 	%r572, %r571, 2;
	mov.u32 	%r573, _ZZ9cuda_gemmIiLi128ELi8ELi1ELi1024ELi32ELi32ELi0EEviiiPT_S1_S1_iiE3Ash;
	add.s32 	%r574, %r573, %r572;
	ld.shared.u32 	%r954, [%r574+12];
$L__BB164_26:
	setp.lt.s32 	%p80, %r453, 5;
	@%p80 bra 	$L__BB164_28;
	sub.s32 	%r575, %r216, %r89;
	shl.b32 	%r576, %r575, 2;
	mov.u32 	%r577, _ZZ9cuda_gemmIiLi128ELi8ELi1ELi1024ELi32ELi32ELi0EEviiiPT_S1_S1_iiE3Ash;
	add.s32 	%r578, %r577, %r576;
	ld.shared.u32 	%r955, [%r578+16];
$L__BB164_28:
	setp.lt.s32 	%p81, %r453, 6;
	@%p81 bra 	$L__BB164_30;
	sub.s32 	%r579, %r216, %r90;
	shl.b32 	%r580, %r579, 2;
	mov.u32 	%r581, _ZZ9cuda_gemmIiLi128ELi8ELi1ELi1024ELi32ELi32ELi0EEviiiPT_S1_S1_iiE3Ash;
	add.s32 	%r582, %r581, %r580;
	ld.shared.u32 	%r956, [%r582+20];
$L__BB164_30:
	setp.lt.s32 	%p82, %r453, 7;
	@%p82 bra 	$L__BB164_32;
	sub.s32 	%r583, %r216, %r91;
	shl.b32 	%r584, %r583, 2;
	mov.u32 	%r585, _ZZ9cuda_gemmIiLi128ELi8ELi1ELi1024ELi32ELi32ELi0EEviiiPT_S1_S1_iiE3Ash;
	add.s32 	%r586, %r585, %r584;
	ld.shared.u32 	%r957, [%r586+24];
$L__BB164_32:
	setp.lt.s32 	%p83, %r453, 8;
	@%p83 bra 	$L__BB164_34;
	sub.s32 	%r587, %r216, %r92;
	shl.b32 	%r588, %r587, 2;
	mov.u32 	%r589, _ZZ9cuda_gemmIiLi128ELi8ELi1ELi1024ELi32ELi32ELi0EEviiiPT_S1_S1_iiE3Ash;
	add.s32 	%r590, %r589, %r588;
	ld.shared.u32 	%r958, [%r590+28];
$L__BB164_34:
	setp.lt.s32 	%p84, %r453, 9;
	@%p84 bra 	$L__BB164_36;
	sub.s32 	%r591, %r216, %r93;
	shl.b32 	%r592, %r591, 2;
	mov.u32 	%r593, _ZZ9cuda_gemmIiLi128ELi8ELi1ELi1024ELi32ELi32ELi0EEviiiPT_S1_S1_iiE3Ash;
	add.s32 	%r594, %r593, %r592;
	ld.shared.u32 	%r959, [%r594+32];
$L__BB164_36:
	setp.lt.s32 	%p85, %r453, 10;
	@%p85 bra 	$L__BB164_38;
	sub.s32 	%r595, %r216, %r94;
	shl.b32 	%r596, %r595, 2;
	mov.u32 	%r597, _ZZ9cuda_gemmIiLi128ELi8ELi1ELi1024ELi32ELi32ELi0EEviiiPT_S1_S1_iiE3Ash;
	add.s32 	%r598, %r597, %r596;
	ld.shared.u32 	%r960, [%r598+36];
$L__BB164_38:
	setp.lt.s32 	%p86, %r453, 11;
	@%p86 bra 	$L__BB164_40;
	sub.s32 	%r599, %r216, %r95;
	shl.b32 	%r600, %r599, 2;
	mov.u32 	%r601, _ZZ9cuda_gemmIiLi128ELi8ELi1ELi1024ELi32ELi32ELi0EEviiiPT_S1_S1_iiE3Ash;
	add.s32 	%r602, %r601, %r600;
	ld.shared.u32 	%r961, [%r602+40];
$L__BB164_40:
	setp.lt.s32 	%p87, %r453, 12;
	@%p87 bra 	$L__BB164_42;
	sub.s32 	%r603, %r216, %r96;
	shl.b32 	%r604, %r603, 2;
	mov.u32 	%r605, _ZZ9cuda_gemmIiLi128ELi8ELi1ELi1024ELi32ELi32ELi0EEviiiPT_S1_S1_iiE3Ash;
	add.s32 	%r606, %r605, %r604;
	ld.shared.u32 	%r962, [%r606+44];
$L__BB164_42:
	setp.lt.s32 	%p88, %r453, 13;
	@%p88 bra 	$L__BB164_44;
	sub.s32 	%r607, %r216, %r97;
	shl.b32 	%r608, %r607, 2;
	mov.u32 	%r609, _ZZ9cuda_gemmIiLi128ELi8ELi1ELi1024ELi32ELi32ELi0EEviiiPT_S1_S1_iiE3Ash;
	add.s32 	%r610, %r609, %r608;
	ld.shared.u32 	%r963, [%r610+48];
$L__BB164_44:
	setp.lt.s32 	%p89, %r453, 14;
	@%p89 bra 	$L__BB164_46;
	sub.s32 	%r611, %r216, %r98;
	shl.b32 	%r612, %r611, 2;
	mov.u32 	%r613, _ZZ9cuda_gemmIiLi128ELi8ELi1ELi1024ELi32ELi32ELi0EEviiiPT_S1_S1_iiE3Ash;
	add.s32 	%r614, %r613, %r612;
	ld.shared.u32 	%r964, [%r614+52];
$L__BB164_46:
	setp.lt.s32 	%p90, %r453, 15;
	@%p90 bra 	$L__BB164_48;
	sub.s32 	%r615, %r216, %r99;
	shl.b32 	%r616, %r615, 2;
	mov.u32 	%r617, _ZZ9cuda_gemmIiLi128ELi8ELi1ELi1024ELi32ELi32ELi0EEviiiPT_S1_S1_iiE3Ash;
	add.s32 	%r618, %r617, %r616;
	ld.shared.u32 	%r965, [%r618+56];
$L__BB164_48:
	setp.lt.s32 	%p91, %r453, 16;
	@%p91 bra 	$L__BB164_50;
	sub.s32 	%r619, %r216, %r100;
	shl.b32 	%r620, %r619, 2;
	mov.u32 	%r621, _ZZ9cuda_gemmIiLi128ELi8ELi1ELi1024ELi32ELi32ELi0EEviiiPT_S1_S1_iiE3Ash;
	add.s32 	%r622, %r621, %r620;
	ld.shared.u32 	%r966, [%r622+60];
$L__BB164_50:
	setp.lt.s32 	%p92, %r453, 17;
	@%p92 bra 	$L__BB164_52;
	sub.s32 	%r623, %r216, %r101;
	shl.b32 	%r624, %r623, 2;
	mov.u32 	%r625, _ZZ9cuda_gemmIiLi128ELi8ELi1ELi1024ELi32ELi32ELi0EEviiiPT_S1_S1_iiE3Ash;
	add.s32 	%r626, %r625, %r624;
	ld.shared.u32 	%r967, [%r626+64];
$L__BB164_52:
	setp.lt.s32 	%p93, %r453, 18;
	@%p93 bra 	$L__BB164_54;
	sub.s32 	%r627, %r216, %r102;
	shl.b32 	%r628, %r627, 2;
	mov.u32 	%r629, _ZZ9cuda_gemmIiLi128ELi8ELi1ELi1024ELi32ELi32ELi0EEviiiPT_S1_S1_iiE3Ash;
	add.s32 	%r630, %r629, %r628;
	ld.shared.u32 	%r968, [%r630+68];
$L__BB164_54:
	setp.lt.s32 	%p94, %r453, 19;
	@%p94 bra 	$L__BB164_56;
	sub.s32 	%r631, %r216, %r103;
	shl.b32 	%r632, %r631, 2;
	mov.u32 	%r633, _ZZ9cuda_gemmIiLi128ELi8ELi1ELi1024ELi32ELi32ELi0EEviiiPT_S1_S1_iiE3Ash;
	add.s32 	%r634, %r633, %r632;
	ld.shared.u32 	%r969, [%r634+72];
$L__BB164_56:
	setp.lt.s32 	%p95, %r453, 20;
	@%p95 bra 	$L__BB164_58;
	sub.s32 	%r635, %r216, %r104;
	shl.b32 	%r636, %r635, 2;
	mov.u32 	%r637, _ZZ9cuda_gemmIiLi128ELi8ELi1ELi1024ELi32ELi32ELi0EEviiiPT_S1_S1_iiE3Ash;
	add.s32 	%r638, %r637, %r636;
	ld.shared.u32 	%r970, [%r638+76];
$L__BB164_58:
	setp.lt.s32 	%p96, %r453, 21;
	@%p96 bra 	$L__BB164_60;
	sub.s32 	%r639, %r216, %r105;
	shl.b32 	%r640, %r639, 2;
	mov.u32 	%r641, _ZZ9cuda_gemmIiLi128ELi8ELi1ELi1024ELi32ELi32ELi0EEviiiPT_S1_S1_iiE3Ash;
	add.s32 	%r642, %r641, %r640;
	ld.shared.u32 	%r971, [%r642+80];
$L__BB164_60:
	setp.lt.s32 	%p97, %r453, 22;
	@%p97 bra 	$L__BB164_62;
	sub.s32 	%r643, %r216, %r106;
	shl.b32 	%r644, %r643, 2;
	mov.u32 	%r645, _ZZ9cuda_gemmIiLi128ELi8ELi1ELi1024ELi32ELi32ELi0EEviiiPT_S1_S1_iiE3Ash;
	add.s32 	%r646, %r645, %r644;
	ld.shared.u32 	%r972, [%r646+84];
$L__BB164_62:
	setp.lt.s32 	%p98, %r453, 23;
	@%p98 bra 	$L__BB164_64;
	sub.s32 	%r647, %r216, %r107;
	shl.b32 	%r648, %r647, 2;
	mov.u32 	%r649, _ZZ9cuda_gemmIiLi128ELi8ELi1ELi1024ELi32ELi32ELi0EEviiiPT_S1_S1_iiE3Ash;
	add.s32 	%r650, %r649, %r648;
	ld.shared.u32 	%r973, [%r650+88];
$L__BB164_64:
	setp.lt.s32 	%p99, %r453, 24;
	@%p99 bra 	$L__BB164_66;
	sub.s32 	%r651, %r216, %r108;
	shl.b32 	%r652, %r651, 2;
	mov.u32 	%r653, _ZZ9cuda_gemmIiLi128ELi8ELi1ELi1024ELi32ELi32ELi0EEviiiPT_S1_S1_iiE3Ash;
	add.s32 	%r654, %r653, %r652;
	ld.shared.u32 	%r974, [%r654+92];
$L__BB164_66:
	setp.lt.s32 	%p100, %r453, 25;
	@%p100 bra 	$L__BB164_68;
	sub.s32 	%r655, %r216, %r109;
	shl.b32 	%r656, %r655, 2;
	mov.u32 	%r657, _ZZ9cuda_gemmIiLi128ELi8ELi1ELi1024ELi32ELi32ELi0EEviiiPT_S1_S1_iiE3Ash;
	add.s32 	%r658, %r657, %r656;
	ld.shared.u32 	%r975, [%r658+96];
$L__BB164_68:
	setp.lt.s32 	%p101, %r453, 26;
	@%p101 bra 	$L__BB164_70;
	sub.s32 	%r659, %r216, %r110;
	shl.b32 	%r660, %r659, 2;
	mov.u32 	%r661, _ZZ9cuda_gemmIiLi128ELi8ELi1ELi1024ELi32ELi32ELi0EEviiiPT_S1_S1_iiE3Ash;
	add.s32 	%r662, %r661, %r660;
	ld.shared.u32 	%r976, [%r662+100];
$L__BB164_70:
	setp.lt.s32 	%p102, %r453, 27;
	@%p102 bra 	$L__BB164_72;
	sub.s32 	%r663, %r216, %r111;
	shl.b32 	%r664, %r663, 2;
	mov.u32 	%r665, _ZZ9cuda_gemmIiLi128ELi8ELi1ELi1024ELi32ELi32ELi0EEviiiPT_S1_S1_iiE3Ash;
	add.s32 	%r666, %r665, %r664;
	ld.shared.u32 	%r977, [%r666+104];
$L__BB164_72:
	setp.lt.s32 	%p103, %r453, 28;
	@%p103 bra 	$L__BB164_74;
	sub.s32 	%r667, %r216, %r112;
	shl.b32 	%r668, %r667, 2;
	mov.u32 	%r669, _ZZ9cuda_gemmIiLi128ELi8ELi1ELi1024ELi32ELi32ELi0EEviiiPT_S1_S1_iiE3Ash;
	add.s32 	%r670, %r669, %r668;
	ld.shared.u32 	%r978, [%r670+108];
$L__BB164_74:
	setp.lt.s32 	%p104, %r453, 29;
	@%p104 bra 	$L__BB164_76;
	sub.s32 	%r671, %r216, %r113;
	shl.b32 	%r672, %r671, 2;
	mov.u32 	%r673, _ZZ9cuda_gemmIiLi128ELi8ELi1ELi1024ELi32ELi32ELi0EEviiiPT_S1_S1_iiE3Ash;
	add.s32 	%r674, %r673, %r672;
	ld.shared.u32 	%r979, [%r674+112];
$L__BB164_76:
	setp.lt.s32 	%p105, %r453, 30;
	@%p105 bra 	$L__BB164_78;
	sub.s32 	%r675, %r216, %r114;
	shl.b32 	%r676, %r675, 2;
	mov.u32 	%r677, _ZZ9cuda_gemmIiLi128ELi8ELi1ELi1024ELi32ELi32ELi0EEviiiPT_S1_S1_iiE3Ash;
	add.s32 	%r678, %r677, %r676;
	ld.shared.u32 	%r980, [%r678+116];
$L__BB164_78:
	setp.lt.s32 	%p106, %r453, 31;
	@%p106 bra 	$L__BB164_80;
	sub.s32 	%r679, %r216, %r115;
	shl.b32 	%r680, %r679, 2;
	mov.u32 	%r681, _ZZ9cuda_gemmIiLi128ELi8ELi1ELi1024ELi32ELi32ELi0EEviiiPT_S1_S1_iiE3Ash;
	add.s32 	%r682, %r681, %r680;
	ld.shared.u32 	%r981, [%r682+120];
$L__BB164_80:
	setp.lt.s32 	%p107, %r453, 32;
	@%p107 bra 	$L__BB164_82;
	sub.s32 	%r683, %r216, %r116;
	shl.b32 	%r684, %r683, 2;
	mov.u32 	%r685, _ZZ9cuda_gemmIiLi128ELi8ELi1ELi1024ELi32ELi32ELi0EEviiiPT_S1_S1_iiE3Ash;
	add.s32 	%r686, %r685, %r684;
	ld.shared.u32 	%r982, [%r686+124];
$L__BB164_82:
	setp.ge.s32 	%p108, %r8, %r452;
	@%p108 bra 	$L__BB164_212;
	mov.u32 	%r983, %r8;
$L__BB164_84:
	setp.gt.u32 	%p109, %r453, 32;
	mov.u32 	%r687, _ZZ9cuda_gemmIiLi128ELi8ELi1ELi1024ELi32ELi32ELi0EEviiiPT_S1_S1_iiE11kron_fac_sh;
	mad.lo.s32 	%r282, %r983, 132, %r687;
	shl.b32 	%r688, %r85, 2;
	add.s32 	%r689, %r282, %r688;
	ld.shared.u32 	%r283, [%r689];
	@%p109 bra 	$L__BB164_149;
	setp.eq.s32 	%p142, %r453, 0;
	mov.b32 	%r985, 0;
	@%p142 bra 	$L__BB164_87;
	shfl.sync.idx.b32	%r785|%p143, %r283, %r148, %r14, -1;
	mul.lo.s32 	%r985, %r785, %r951;
$L__BB164_87:
	setp.lt.s32 	%p144, %r453, 2;
	@%p144 bra 	$L__BB164_89;
	shfl.sync.idx.b32	%r786|%p145, %r283, %r149, %r14, -1;
	mad.lo.s32 	%r985, %r786, %r952, %r985;
$L__BB164_89:
	setp.lt.s32 	%p146, %r453, 3;
	@%p146 bra 	$L__BB164_91;
	shfl.sync.idx.b32	%r787|%p147, %r283, %r150, %r14, -1;
	mad.lo.s32 	%r985, %r787, %r953, %r985;
$L__BB164_91:
	setp.lt.s32 	%p148, %r453, 4;
	@%p148 bra 	$L__BB164_93;
	shfl.sync.idx.b32	%r788|%p149, %r283, %r151, %r14, -1;
	mad.lo.s32 	%r985, %r788, %r954, %r985;
$L__BB164_93:
	setp.lt.s32 	%p150, %r453, 5;
	@%p150 bra 	$L__BB164_95;
	shfl.sync.idx.b32	%r789|%p151, %r283, %r152, %r14, -1;
	mad.lo.s32 	%r985, %r789, %r955, %r985;
$L__BB164_95:
	setp.lt.s32 	%p152, %r453, 6;
	@%p152 bra 	$L__BB164_97;
	shfl.sync.idx.b32	%r790|%p153, %r283, %r153, %r14, -1;
	mad.lo.s32 	%r985, %r790, %r956, %r985;
$L__BB164_97:
	setp.lt.s32 	%p154, %r453, 7;
	@%p154 bra 	$L__BB164_99;
	shfl.sync.idx.b32	%r791|%p155, %r283, %r154, %r14, -1;
	mad.lo.s32 	%r985, %r791, %r957, %r985;
$L__BB164_99:
	setp.lt.s32 	%p156, %r453, 8;
	@%p156 bra 	$L__BB164_101;
	shfl.sync.idx.b32	%r792|%p157, %r283, %r155, %r14, -1;
	mad.lo.s32 	%r985, %r792, %r958, %r985;
$L__BB164_101:
	setp.lt.s32 	%p158, %r453, 9;
	@%p158 bra 	$L__BB164_103;
	shfl.sync.idx.b32	%r793|%p159, %r283, %r156, %r14, -1;
	mad.lo.s32 	%r985, %r793, %r959, %r985;
$L__BB164_103:
	setp.lt.s32 	%p160, %r453, 10;
	@%p160 bra 	$L__BB164_105;
	shfl.sync.idx.b32	%r794|%p161, %r283, %r157, %r14, -1;
	mad.lo.s32 	%r985, %r794, %r960, %r985;
$L__BB164_105:
	setp.lt.s32 	%p162, %r453, 11;
	@%p162 bra 	$L__BB164_107;
	shfl.sync.idx.b32	%r795|%p163, %r283, %r158, %r14, -1;
	mad.lo.s32 	%r985, %r795, %r961, %r985;
$L__BB164_107:
	setp.lt.s32 	%p164, %r453, 12;
	@%p164 bra 	$L__BB164_109;
	shfl.sync.idx.b32	%r796|%p165, %r283, %r159, %r14, -1;
	mad.lo.s32 	%r985, %r796, %r962, %r985;
$L__BB164_109:
	setp.lt.s32 	%p166, %r453, 13;
	@%p166 bra 	$L__BB164_111;
	shfl.sync.idx.b32	%r797|%p167, %r283, %r160, %r14, -1;
	mad.lo.s32 	%r985, %r797, %r963, %r985;
$L__BB164_111:
	setp.lt.s32 	%p168, %r453, 14;
	@%p168 bra 	$L__BB164_113;
	shfl.sync.idx.b32	%r798|%p169, %r283, %r161, %r14, -1;
	mad.lo.s32 	%r985, %r798, %r964, %r985;
$L__BB164_113:
	setp.lt.s32 	%p170, %r453, 15;
	@%p170 bra 	$L__BB164_115;
	shfl.sync.idx.b32	%r799|%p171, %r283, %r162, %r14, -1;
	mad.lo.s32 	%r985, %r799, %r965, %r985;
$L__BB164_115:
	setp.lt.s32 	%p172, %r453, 16;
	@%p172 bra 	$L__BB164_117;
	shfl.sync.idx.b32	%r800|%p173, %r283, %r163, %r14, -1;
	mad.lo.s32 	%r985, %r800, %r966, %r985;
$L__BB164_117:
	setp.lt.s32 	%p174, %r453, 17;
	@%p174 bra 	$L__BB164_119;
	shfl.sync.idx.b32	%r801|%p175, %r283, %r164, %r14, -1;
	mad.lo.s32 	%r985, %r801, %r967, %r985;
$L__BB164_119:
	setp.lt.s32 	%p176, %r453, 18;
	@%p176 bra 	$L__BB164_121;
	shfl.sync.idx.b32	%r802|%p177, %r283, %r165, %r14, -1;
	mad.lo.s32 	%r985, %r802, %r968, %r985;
$L__BB164_121:
	setp.lt.s32 	%p178, %r453, 19;
	@%p178 bra 	$L__BB164_123;
	shfl.sync.idx.b32	%r803|%p179, %r283, %r166, %r14, -1;
	mad.lo.s32 	%r985, %r803, %r969, %r985;
$L__BB164_123:
	setp.lt.s32 	%p180, %r453, 20;
	@%p180 bra 	$L__BB164_125;
	shfl.sync.idx.b32	%r804|%p181, %r283, %r167, %r14, -1;
	mad.lo.s32 	%r985, %r804, %r970, %r985;
$L__BB164_125:
	setp.lt.s32 	%p182, %r453, 21;
	@%p182 bra 	$L__BB164_127;
	shfl.sync.idx.b32	%r805|%p183, %r283, %r168, %r14, -1;
	mad.lo.s32 	%r985, %r805, %r971, %r985;
$L__BB164_127:
	setp.lt.s32 	%p184, %r453, 22;
	@%p184 bra 	$L__BB164_129;
	shfl.sync.idx.b32	%r806|%p185, %r283, %r169, %r14, -1;
	mad.lo.s32 	%r985, %r806, %r972, %r985;
$L__BB164_129:
	setp.lt.s32 	%p186, %r453, 23;
	@%p186 bra 	$L__BB164_131;
	shfl.sync.idx.b32	%r807|%p187, %r283, %r170, %r14, -1;
	mad.lo.s32 	%r985, %r807, %r973, %r985;
$L__BB164_131:
	setp.lt.s32 	%p188, %r453, 24;
	@%p188 bra 	$L__BB164_133;
	shfl.sync.idx.b32	%r808|%p189, %r283, %r171, %r14, -1;
	mad.lo.s32 	%r985, %r808, %r974, %r985;
$L__BB164_133:
	setp.lt.s32 	%p190, %r453, 25;
	@%p190 bra 	$L__BB164_135;
	shfl.sync.idx.b32	%r809|%p191, %r283, %r172, %r14, -1;
	mad.lo.s32 	%r985, %r809, %r975, %r985;
$L__BB164_135:
	setp.lt.s32 	%p192, %r453, 26;
	@%p192 bra 	$L__BB164_137;
	shfl.sync.idx.b32	%r810|%p193, %r283, %r173, %r14, -1;
	mad.lo.s32 	%r985, %r810, %r976, %r985;
$L__BB164_137:
	setp.lt.s32 	%p194, %r453, 27;
	@%p194 bra 	$L__BB164_139;
	shfl.sync.idx.b32	%r811|%p195, %r283, %r174, %r14, -1;
	mad.lo.s32 	%r985, %r811, %r977, %r985;
$L__BB164_139:
	setp.lt.s32 	%p196, %r453, 28;
	@%p196 bra 	$L__BB164_141;
	shfl.sync.idx.b32	%r812|%p197, %r283, %r175, %r14, -1;
	mad.lo.s32 	%r985, %r812, %r978, %r985;
$L__BB164_141:
	setp.lt.s32 	%p198, %r453, 29;
	@%p198 bra 	$L__BB164_143;
	shfl.sync.idx.b32	%r813|%p199, %r283, %r176, %r14, -1;
	mad.lo.s32 	%r985, %r813, %r979, %r985;
$L__BB164_143:
	setp.lt.s32 	%p200, %r453, 30;
	@%p200 bra 	$L__BB164_145;
	shfl.sync.idx.b32	%r814|%p201, %r283, %r177, %r14, -1;
	mad.lo.s32 	%r985, %r814, %r980, %r985;
$L__BB164_145:
	setp.lt.s32 	%p202, %r453, 31;
	@%p202 bra 	$L__BB164_147;
	shfl.sync.idx.b32	%r815|%p203, %r283, %r178, %r14, -1;
	mad.lo.s32 	%r985, %r815, %r981, %r985;
$L__BB164_147:
	setp.ne.s32 	%p204, %r453, 32;
	@%p204 bra 	$L__BB164_211;
	shfl.sync.idx.b32	%r816|%p205, %r283, %r179, %r14, -1;
	mad.lo.s32 	%r985, %r816, %r982, %r985;
	bra.uni 	$L__BB164_211;
$L__BB164_149:
	setp.gt.s32 	%p111, %r453, 0;
	mul.lo.s32 	%r690, %r283, %r951;
	selp.b32 	%r985, %r690, 0, %p111;
	@%p77 bra 	$L__BB164_151;
	add.s32 	%r692, %r282, %r691;
	ld.shared.u32 	%r693, [%r692+4];
	mad.lo.s32 	%r985, %r693, %r952, %r985;
$L__BB164_151:
	@%p78 bra 	$L__BB164_153;
	add.s32 	%r695, %r282, %r694;
	ld.shared.u32 	%r696, [%r695+8];
	mad.lo.s32 	%r985, %r696, %r953, %r985;
$L__BB164_153:
	@%p79 bra 	$L__BB164_155;
	add.s32 	%r698, %r282, %r697;
	ld.shared.u32 	%r699, [%r698+12];
	mad.lo.s32 	%r985, %r699, %r954, %r985;
$L__BB164_155:
	@%p80 bra 	$L__BB164_157;
	add.s32 	%r701, %r282, %r700;
	ld.shared.u32 	%r702, [%r701+16];
	mad.lo.s32 	%r985, %r702, %r955, %r985;
$L__BB164_157:
	@%p81 bra 	$L__BB164_159;
	add.s32 	%r704, %r282, %r703;
	ld.shared.u32 	%r705, [%r704+20];
	mad.lo.s32 	%r985, %r705, %r956, %r985;
$L__BB164_159:
	setp.lt.s32 	%p116, %r453, 7;
	@%p116 bra 	$L__BB164_161;
	add.s32 	%r707, %r282, %r706;
	ld.shared.u32 	%r708, [%r707+24];
	mad.lo.s32 	%r985, %r708, %r957, %r985;
$L__BB164_161:
	setp.lt.s32 	%p117, %r453, 8;
	@%p117 bra 	$L__BB164_163;
	add.s32 	%r710, %r282, %r709;
	ld.shared.u32 	%r711, [%r710+28];
	mad.lo.s32 	%r985, %r711, %r958, %r985;
$L__BB164_163:
	setp.lt.s32 	%p118, %r453, 9;
	@%p118 bra 	$L__BB164_165;
	add.s32 	%r713, %r282, %r712;
	ld.shared.u32 	%r714, [%r713+32];
	mad.lo.s32 	%r985, %r714, %r959, %r985;
$L__BB164_165:
	setp.lt.s32 	%p119, %r453, 10;
	@%p119 bra 	$L__BB164_167;
	add.s32 	%r716, %r282, %r715;
	ld.shared.u32 	%r717, [%r716+36];
	mad.lo.s32 	%r985, %r717, %r960, %r985;
$L__BB164_167:
	setp.lt.s32 	%p120, %r453, 11;
	@%p120 bra 	$L__BB164_169;
	add.s32 	%r719, %r282, %r718;
	ld.shared.u32 	%r720, [%r719+40];
	mad.lo.s32 	%r985, %r720, %r961, %r985;
$L__BB164_169:
	setp.lt.s32 	%p121, %r453, 12;
	@%p121 bra 	$L__BB164_171;
	add.s32 	%r722, %r282, %r721;
	ld.shared.u32 	%r723, [%r722+44];
	mad.lo.s32 	%r985, %r723, %r962, %r985;
$L__BB164_171:
	setp.lt.s32 	%p122, %r453, 13;
	@%p122 bra 	$L__BB164_173;
	add.s32 	%r725, %r282, %r724;
	ld.shared.u32 	%r726, [%r725+48];
	mad.lo.s32 	%r985, %r726, %r963, %r985;
$L__BB164_173:
	setp.lt.s32 	%p123, %r453, 14;
	@%p123 bra 	$L__BB164_175;
	add.s32 	%r728, %r282, %r727;
	ld.shared.u32 	%r729, [%r728+52];
	mad.lo.s32 	%r985, %r729, %r964, %r985;
$L__BB164_175:
	setp.lt.s32 	%p124, %r453, 15;
	@%p124 bra 	$L__BB164_177;
	add.s32 	%r731, %r282, %r730;
	ld.shared.u32 	%r732, [%r731+56];
	mad.lo.s32 	%r985, %r732, %r965, %r985;
$L__BB164_177:
	setp.lt.s32 	%p125, %r453, 16;
	@%p125 bra 	$L__BB164_179;
	add.s32 	%r734, %r282, %r733;
	ld.shared.u32 	%r735, [%r734+60];
	mad.lo.s32 	%r985, %r735, %r966, %r985;
$L__BB164_179:
	setp.lt.s32 	%p126, %r453, 17;
	@%p126 bra 	$L__BB164_181;
	add.s32 	%r737, %r282, %r736;
	ld.shared.u32 	%r738, [%r737+64];
	mad.lo.s32 	%r985, %r738, %r967, %r985;
$L__BB164_181:
	setp.lt.s32 	%p127, %r453, 18;
	@%p127 bra 	$L__BB164_183;
	add.s32 	%r740, %r282, %r739;
	ld.shared.u32 	%r741, [%r740+68];
	mad.lo.s32 	%r985, %r741, %r968, %r985;
$L__BB164_183:
	setp.lt.s32 	%p128, %r453, 19;
	@%p128 bra 	$L__BB164_185;
	add.s32 	%r743, %r282, %r742;
	ld.shared.u32 	%r744, [%r743+72];
	mad.lo.s32 	%r985, %r744, %r969, %r985;
$L__BB164_185:
	setp.lt.s32 	%p129, %r453, 20;
	@%p129 bra 	$L__BB164_187;
	add.s32 	%r746, %r282, %r745;
	ld.shared.u32 	%r747, [%r746+76];
	mad.lo.s32 	%r985, %r747, %r970, %r985;
$L__BB164_187:
	setp.lt.s32 	%p130, %r453, 21;
	@%p130 bra 	$L__BB164_189;
	add.s32 	%r749, %r282, %r748;
	ld.shared.u32 	%r750, [%r749+80];
	mad.lo.s32 	%r985, %r750, %r971, %r985;
$L__BB164_189:
	setp.lt.s32 	%p131, %r453, 22;
	@%p131 bra 	$L__BB164_191;
	add.s32 	%r752, %r282, %r751;
	ld.shared.u32 	%r753, [%r752+84];
	mad.lo.s32 	%r985, %r753, %r972, %r985;
$L__BB164_191:
	setp.lt.s32 	%p132, %r453, 23;
	@%p132 bra 	$L__BB164_193;
	add.s32 	%r755, %r282, %r754;
	ld.shared.u32 	%r756, [%r755+88];
	mad.lo.s32 	%r985, %r756, %r973, %r985;
$L__BB164_193:
	setp.lt.s32 	%p133, %r453, 24;
	@%p133 bra 	$L__BB164_195;
	add.s32 	%r758, %r282, %r757;
	ld.shared.u32 	%r759, [%r758+92];
	mad.lo.s32 	%r985, %r759, %r974, %r985;
$L__BB164_195:
	setp.lt.s32 	%p134, %r453, 25;
	@%p134 bra 	$L__BB164_197;
	add.s32 	%r761, %r282, %r760;
	ld.shared.u32 	%r762, [%r761+96];
	mad.lo.s32 	%r985, %r762, %r975, %r985;
$L__BB164_197:
	setp.lt.s32 	%p135, %r453, 26;
	@%p135 bra 	$L__BB164_199;
	add.s32 	%r764, %r282, %r763;
	ld.shared.u32 	%r765, [%r764+100];
	mad.lo.s32 	%r985, %r765, %r976, %r985;
$L__BB164_199:
	setp.lt.s32 	%p136, %r453, 27;
	@%p136 bra 	$L__BB164_201;
	add.s32 	%r767, %r282, %r766;
	ld.shared.u32 	%r768, [%r767+104];
	mad.lo.s32 	%r985, %r768, %r977, %r985;
$L__BB164_201:
	setp.lt.s32 	%p137, %r453, 28;
	@%p137 bra 	$L__BB164_203;
	add.s32 	%r770, %r282, %r769;
	ld.shared.u32 	%r771, [%r770+108];
	mad.lo.s32 	%r985, %r771, %r978, %r985;
$L__BB164_203:
	setp.lt.s32 	%p138, %r453, 29;
	@%p138 bra 	$L__BB164_205;
	add.s32 	%r773, %r282, %r772;
	ld.shared.u32 	%r774, [%r773+112];
	mad.lo.s32 	%r985, %r774, %r979, %r985;
$L__BB164_205:
	setp.lt.s32 	%p139, %r453, 30;
	@%p139 bra 	$L__BB164_207;
	add.s32 	%r776, %r282, %r775;
	ld.shared.u32 	%r777, [%r776+116];
	mad.lo.s32 	%r985, %r777, %r980, %r985;
$L__BB164_207:
	setp.lt.s32 	%p140, %r453, 31;
	@%p140 bra 	$L__BB164_209;
	add.s32 	%r779, %r282, %r778;
	ld.shared.u32 	%r780, [%r779+120];
	mad.lo.s32 	%r985, %r780, %r981, %r985;
$L__BB164_209:
	setp.lt.s32 	%p141, %r453, 32;
	@%p141 bra 	$L__BB164_211;
	add.s32 	%r782, %r282, %r781;
	ld.shared.u32 	%r783, [%r782+124];
	mad.lo.s32 	%r985, %r783, %r982, %r985;
$L__BB164_211:
	mad.lo.s32 	%r817, %r983, %r6, %r215;
	shl.b32 	%r818, %r817, 2;
	mov.u32 	%r819, _ZZ9cuda_gemmIiLi128ELi8ELi1ELi1024ELi32ELi32ELi0EEviiiPT_S1_S1_iiE3Csh;
	add.s32 	%r820, %r819, %r818;
	ld.shared.u32 	%r821, [%r820];
	add.s32 	%r822, %r821, %r985;
	st.shared.u32 	[%r820], %r822;
	add.s32 	%r983, %r983, %r28;
	setp.lt.s32 	%p206, %r983, %r452;
	@%p206 bra 	$L__BB164_84;
$L__BB164_212:
	add.s32 	%r950, %r950, %r7;
	setp.lt.s32 	%p207, %r950, %r6;
	@%p207 bra 	$L__BB164_18;
$L__BB164_213:
	setp.eq.s16 	%p208, %rs1, 2;
	bar.sync 	0;
	mad.lo.s32 	%r444, %r908, %r450, %r15;
	div.s32 	%r445, %r451, %r453;
	mov.u32 	%r1078, %r1;
	@%p208 bra 	$L__BB164_217;
	setp.eq.s16 	%p209, %rs1, 3;
	div.s32 	%r823, %r1, %r6;
	mad.lo.s32 	%r824, %r445, %r823, %r444;
	mul.lo.s32 	%r825, %r823, %r6;
	sub.s32 	%r826, %r1, %r825;
	add.s32 	%r827, %r824, %r826;
	ld.shared.u32 	%r828, [%r22];
	mul.wide.s32 	%rd23, %r827, 4;
	add.s64 	%rd24, %rd2, %rd23;
	st.global.u32 	[%rd24], %r828;
	mov.u32 	%r1078, %r16;
	@%p209 bra 	$L__BB164_217;
	setp.eq.s16 	%p210, %rs1, 0;
	div.s32 	%r829, %r16, %r6;
	mad.lo.s32 	%r830, %r445, %r829, %r444;
	mul.lo.s32 	%r831, %r829, %r6;
	sub.s32 	%r832, %r16, %r831;
	add.s32 	%r833, %r830, %r832;
	ld.shared.u32 	%r834, [%r23];
	mul.wide.s32 	%rd25, %r833, 4;
	add.s64 	%rd26, %rd2, %rd25;
	st.global.u32 	[%rd26], %r834;
	mov.u32 	%r1078, %r20;
	@%p210 bra 	$L__BB164_217;
	div.s32 	%r835, %r20, %r6;
	mad.lo.s32 	%r836, %r445, %r835, %r444;
	mul.lo.s32 	%r837, %r835, %r6;
	sub.s32 	%r838, %r20, %r837;
	add.s32 	%r839, %r836, %r838;
	ld.shared.u32 	%r840, [%r24];
	mul.wide.s32 	%rd27, %r839, 4;
	add.s64 	%rd28, %rd2, %rd27;
	st.global.u32 	[%rd28], %r840;
	mov.u32 	%r1078, %r21;
$L__BB164_217:
	div.s32 	%r841, %r1078, %r6;
	mad.lo.s32 	%r842, %r445, %r841, %r444;
	mul.lo.s32 	%r843, %r841, %r6;
	sub.s32 	%r844, %r1078, %r843;
	add.s32 	%r845, %r842, %r844;
	shl.b32 	%r846, %r1078, 2;
	mov.u32 	%r847, _ZZ9cuda_gemmIiLi128ELi8ELi1ELi1024ELi32ELi32ELi0EEviiiPT_S1_S1_iiE3Csh;
	add.s32 	%r848, %r847, %r846;
	ld.shared.u32 	%r849, [%r848];
	mul.wide.s32 	%rd29, %r845, 4;
	add.s64 	%rd30, %rd2, %rd29;
	st.global.u32 	[%rd30], %r849;
	add.s32 	%r850, %r1078, %r9;
	div.s32 	%r851, %r850, %r6;
	mad.lo.s32 	%r852, %r445, %r851, %r444;
	mul.lo.s32 	%r853, %r851, %r6;
	sub.s32 	%r854, %r850, %r853;
	add.s32 	%r855, %r852, %r854;
	add.s32 	%r856, %r848, %r18;
	ld.shared.u32 	%r857, [%r856];
	mul.wide.s32 	%rd31, %r855, 4;
	add.s64 	%rd32, %rd2, %rd31;
	st.global.u32 	[%rd32], %r857;
	add.s32 	%r858, %r850, %r9;
	div.s32 	%r859, %r858, %r6;
	mad.lo.s32 	%r860, %r445, %r859, %r444;
	mul.lo.s32 	%r861, %r859, %r6;
	sub.s32 	%r862, %r858, %r861;
	add.s32 	%r863, %r860, %r862;
	add.s32 	%r864, %r856, %r18;
	ld.shared.u32 	%r865, [%r864];
	mul.wide.s32 	%rd33, %r863, 4;
	add.s64 	%rd34, %rd2, %rd33;
	st.global.u32 	[%rd34], %r865;
	add.s32 	%r866, %r858, %r9;
	div.s32 	%r867, %r866, %r6;
	mad.lo.s32 	%r868, %r445, %r867, %r444;
	mul.lo.s32 	%r869, %r867, %r6;
	sub.s32 	%r870, %r866, %r869;
	add.s32 	%r871, %r868, %r870;
	add.s32 	%r872, %r864, %r18;
	ld.shared.u32 	%r873, [%r872];
	mul.wide.s32 	%rd35, %r871, 4;
	add.s64 	%rd36, %rd2, %rd35;
	st.global.u32 	[%rd36], %r873;
	add.s32 	%r1078, %r866, %r9;
	setp.lt.u32 	%p211, %r1078, 1024;
	@%p211 bra 	$L__BB164_217;
	add.s32 	%r908, %r908, %r11;
	shl.b32 	%r874, %r11, 3;
	setp.lt.u32 	%p212, %r908, %r874;
	@%p212 bra 	$L__BB164_5;
$L__BB164_219:
	ret;

}
	// .globl	_Z9cuda_gemmIiLi128ELi8ELi1ELi1024ELi32ELi32ELi1EEviiiPT_S1_S1_ii
.visible .entry _Z9cuda_gemmIiLi128ELi8ELi1ELi1024ELi32ELi32ELi1EEviiiPT_S1_S1_ii(
	.param .u32 _Z9cuda_gemmIiLi128ELi8ELi1ELi1024ELi32ELi32ELi1EEviiiPT_S1_S1_ii_param_0,
	.param .u32 _Z9cuda_gemmIiLi128ELi8ELi1ELi1024ELi32ELi32ELi1EEviiiPT_S1_S1_ii_param_1,
	.param .u32 _Z9cuda_gemmIiLi128ELi8ELi1ELi1024ELi32ELi32ELi1EEviiiPT_S1_S1_ii_param_2,
	.param .u64 .ptr .align 1 _Z9cuda_gemmIiLi128ELi8ELi1ELi1024ELi32ELi32ELi1EEviiiPT_S1_S1_ii_param_3,
	.param .u64 .ptr .align 1 _Z9cuda_gemmIiLi128ELi8ELi1ELi1024ELi32ELi32ELi1EEviiiPT_S1_S1_ii_param_4,
	.param .u64 .ptr .align 1 _Z9cuda_gemmIiLi128ELi8ELi1ELi1024ELi32ELi32ELi1EEviiiPT_S1_S1_ii_param_5,
	.param .u32 _Z9cuda_gemmIiLi128ELi8ELi1ELi1024ELi32ELi32ELi1EEviiiPT_S1_S1_ii_param_6,
	.param .u32 _Z9cuda_gemmIiLi128ELi8ELi1ELi1024ELi32ELi32ELi1EEviiiPT_S1_S1_ii_param_7
)
.maxntid 128
{
	.reg .pred 	%p<82>;
	.reg .b16 	%rs<5>;
	.reg .b32 	%r<391>;
	.reg .b64 	%rd<50>;
	// demoted variable
	.shared .align 128 .b8 _ZZ9cuda_gemmIiLi128ELi8ELi1ELi1024ELi32ELi32ELi1EEviiiPT_S1_S1_iiE11kron_fac_sh[4224];
	// demoted variable
	.shared .align 128 .b8 _ZZ9cuda_gemmIiLi128ELi8ELi1ELi1024ELi32ELi32ELi1EEviiiPT_S1_S1_iiE3Ash[4096];
	// demoted variable
	.shared .align 128 .b8 _ZZ9cuda_gemmIiLi128ELi8ELi1ELi1024ELi32ELi32ELi1EEviiiPT_S1_S1_iiE3Csh[4096];
	ld.param.u64 	%rd10, [_Z9cuda_gemmIiLi128ELi8ELi1ELi1024ELi32ELi32ELi1EEviiiPT_S1_S1_ii_param_3];
	ld.param.u64 	%rd11, [_Z9cuda_gemmIiLi128ELi8ELi1ELi1024ELi32ELi32ELi1EEviiiPT_S1_S1_ii_param_4];
	ld.param.u64 	%rd12, [_Z9cuda_gemmIiLi128ELi8ELi1ELi1024ELi32ELi32ELi1EEviiiPT_S1_S1_ii_param_5];
	cvta.to.global.u64 	%rd1, %rd11;
	cvta.to.global.u64 	%rd2, %rd10;
	cvta.to.global.u64 	%rd3, %rd12;
	mov.u32 	%r1, %tid.x;
	and.b32  	%r2, %r1, 31;
	mov.u32 	%r3, %ntid.x;
	add.s32 	%r4, %r1, %r3;
	cvt.u16.u32 	%rs1, %r4;
	xor.b16  	%rs2, %rs1, 1023;
	cvt.u16.u32 	%rs3, %r3;
	div.u16 	%rs4, %rs2, %rs3;
	cvt.u32.u16 	%r153, %rs4;
	and.b32  	%r5, %r153, 3;
	setp.eq.s32 	%p1, %r5, 2;
	mov.u32 	%r377, %r1;
	@%p1 bra 	$L__BB165_3;
	mov.b32 	%r376, 0;
	mov.u32 	%r377, %r1;
$L__BB165_2:
	.pragma "nounroll";
	mul.wide.u32 	%rd13, %r377, 4;
	add.s64 	%rd14, %rd1, %rd13;
	ld.global.u32 	%r155, [%rd14];
	and.b32  	%r156, %r377, 31;
	mov.u32 	%r157, _ZZ9cuda_gemmIiLi128ELi8ELi1ELi1024ELi32ELi32ELi1EEviiiPT_S1_S1_iiE11kron_fac_sh;
	mad.lo.s32 	%r158, %r156, 132, %r157;
	shr.u32 	%r159, %r377, 3;
	and.b32  	%r160, %r159, 536870908;
	add.s32 	%r161, %r158, %r160;
	st.shared.u32 	[%r161], %r155;
	add.s32 	%r377, %r377, %r3;
	add.s32 	%r376, %r376, 1;
	xor.b32  	%r162, %r5, %r376;
	setp.ne.s32 	%p2, %r162, 2;
	@%p2 bra 	$L__BB165_2;
$L__BB165_3:
	mov.u32 	%r165, _ZZ9cuda_gemmIiLi128ELi8ELi1ELi1024ELi32ELi32ELi1EEviiiPT_S1_S1_iiE11kron_fac_sh;
$L__BB165_4:
	mul.wide.u32 	%rd15, %r377, 4;
	add.s64 	%rd16, %rd1, %rd15;
	ld.global.u32 	%r163, [%rd16];
	and.b32  	%r164, %r377, 31;
	mad.lo.s32 	%r166, %r164, 132, %r165;
	shr.u32 	%r167, %r377, 3;
	and.b32  	%r168, %r167, 536870908;
	add.s32 	%r169, %r166, %r168;
	st.shared.u32 	[%r169], %r163;
	add.s32 	%r170, %r377, %r3;
	mul.wide.u32 	%rd17, %r170, 4;
	add.s64 	%rd18, %rd1, %rd17;
	ld.global.u32 	%r171, [%rd18];
	and.b32  	%r172, %r170, 31;
	mad.lo.s32 	%r173, %r172, 132, %r165;
	shr.u32 	%r174, %r170, 3;
	and.b32  	%r175, %r174, 536870908;
	add.s32 	%r176, %r173, %r175;
	st.shared.u32 	[%r176], %r171;
	add.s32 	%r177, %r170, %r3;
	mul.wide.u32 	%rd19, %r177, 4;
	add.s64 	%rd20, %rd1, %rd19;
	ld.global.u32 	%r178, [%rd20];
	and.b32  	%r179, %r177, 31;
	mad.lo.s32 	%r180, %r179, 132, %r165;
	shr.u32 	%r181, %r177, 3;
	and.b32  	%r182, %r181, 536870908;
	add.s32 	%r183, %r180, %r182;
	st.shared.u32 	[%r183], %r178;
	add.s32 	%r184, %r177, %r3;
	mul.wide.u32 	%rd21, %r184, 4;
	add.s64 	%rd22, %rd1, %rd21;
	ld.global.u32 	%r185, [%rd22];
	and.b32  	%r186, %r184, 31;
	mad.lo.s32 	%r187, %r186, 132, %r165;
	shr.u32 	%r188, %r184, 3;
	and.b32  	%r189, %r188, 536870908;
	add.s32 	%r190, %r187, %r189;
	st.shared.u32 	[%r190], %r185;
	add.s32 	%r377, %r184, %r3;
	setp.lt.u32 	%p3, %r377, 1024;
	@%p3 bra 	$L__BB165_4;
	mov.u32 	%r379, %ctaid.y;
	mov.u32 	%r14, %nctaid.y;
	shl.b32 	%r15, %r14, 3;
	setp.ge.u32 	%p4, %r379, %r15;
	@%p4 bra 	$L__BB165_26;
	shl.b32 	%r191, %r2, 2;
	add.s32 	%r16, %r165, %r191;
	shl.b32 	%r193, %r1, 2;
	mov.u32 	%r194, _ZZ9cuda_gemmIiLi128ELi8ELi1ELi1024ELi32ELi32ELi1EEviiiPT_S1_S1_iiE3Ash;
	add.s32 	%r17, %r194, %r193;
	shl.b32 	%r18, %r3, 2;
	add.s32 	%r19, %r17, %r18;
	add.s32 	%r20, %r4, %r3;
	add.s32 	%r21, %r20, %r3;
	mov.u32 	%r195, _ZZ9cuda_gemmIiLi128ELi8ELi1ELi1024ELi32ELi32ELi1EEviiiPT_S1_S1_iiE3Csh;
	add.s32 	%r22, %r195, %r193;
	add.s32 	%r23, %r22, %r18;
	add.s32 	%r24, %r23, %r18;
	shl.b32 	%r196, %r2, 7;
	or.b32  	%r197, %r196, %r191;
	add.s32 	%r25, %r194, %r197;
	setp.eq.s32 	%p5, %r2, 31;
	selp.b32 	%r198, -128, 0, %p5;
	add.s32 	%r26, %r25, %r198;
	setp.lt.u32 	%p6, %r2, 30;
	selp.b32 	%r199, 0, -128, %p6;
	add.s32 	%r27, %r25, %r199;
	setp.lt.u32 	%p7, %r2, 29;
	selp.b32 	%r200, 0, -128, %p7;
	add.s32 	%r28, %r25, %r200;
	setp.lt.u32 	%p8, %r2, 28;
	selp.b32 	%r201, 0, -128, %p8;
	add.s32 	%r29, %r25, %r201;
	setp.lt.u32 	%p9, %r2, 27;
	selp.b32 	%r202, 0, -128, %p9;
	add.s32 	%r30, %r25, %r202;
	setp.lt.u32 	%p10, %r2, 26;
	selp.b32 	%r203, 0, -128, %p10;
	add.s32 	%r31, %r25, %r203;
	setp.lt.u32 	%p11, %r2, 25;
	selp.b32 	%r204, 0, -128, %p11;
	add.s32 	%r32, %r25, %r204;
	setp.lt.u32 	%p12, %r2, 24;
	selp.b32 	%r205, 0, -128, %p12;
	add.s32 	%r33, %r25, %r205;
	setp.lt.u32 	%p13, %r2, 23;
	selp.b32 	%r206, 0, -128, %p13;
	add.s32 	%r34, %r25, %r206;
	setp.lt.u32 	%p14, %r2, 22;
	selp.b32 	%r207, 0, -128, %p14;
	add.s32 	%r35, %r25, %r207;
	setp.lt.u32 	%p15, %r2, 21;
	selp.b32 	%r208, 0, -128, %p15;
	add.s32 	%r36, %r25, %r208;
	setp.lt.u32 	%p16, %r2, 20;
	selp.b32 	%r209, 0, -128, %p16;
	add.s32 	%r37, %r25, %r209;
	setp.lt.u32 	%p17, %r2, 19;
	selp.b32 	%r210, 0, -128, %p17;
	add.s32 	%r38, %r25, %r210;
	setp.lt.u32 	%p18, %r2, 18;
	selp.b32 	%r211, 0, -128, %p18;
	add.s32 	%r39, %r25, %r211;
	setp.lt.u32 	%p19, %r2, 17;
	selp.b32 	%r212, 0, -128, %p19;
	add.s32 	%r40, %r25, %r212;
	setp.lt.u32 	%p20, %r2, 16;
	selp.b32 	%r213, 0, -128, %p20;
	add.s32 	%r41, %r25, %r213;
	setp.lt.u32 	%p21, %r2, 15;
	selp.b32 	%r214, 0, -128, %p21;
	add.s32 	%r42, %r25, %r214;
	setp.lt.u32 	%p22, %r2, 14;
	selp.b32 	%r215, 0, -128, %p22;
	add.s32 	%r43, %r25, %r215;
	setp.lt.u32 	%p23, %r2, 13;
	selp.b32 	%r216, 0, -128, %p23;
	add.s32 	%r44, %r25, %r216;
	setp.lt.u32 	%p24, %r2, 12;
	selp.b32 	%r217, 0, -128, %p24;
	add.s32 	%r45, %r25, %r217;
	setp.lt.u32 	%p25, %r2, 11;
	selp.b32 	%r218, 0, -128, %p25;
	add.s32 	%r46, %r25, %r218;
	setp.lt.u32 	%p26, %r2, 10;
	selp.b32 	%r219, 0, -128, %p26;
	add.s32 	%r47, %r25, %r219;
	setp.lt.u32 	%p27, %r2, 9;
	selp.b32 	%r220, 0, -128, %p27;
	add.s32 	%r48, %r25, %r220;
	setp.lt.u32 	%p28, %r2, 8;
	selp.b32 	%r221, 0, -128, %p28;
	add.s32 	%r49, %r25, %r221;
	setp.lt.u32 	%p29, %r2, 7;
	selp.b32 	%r222, 0, -128, %p29;
	add.s32 	%r50, %r25, %r222;
	setp.lt.u32 	%p30, %r2, 6;
	selp.b32 	%r223, 0, -128, %p30;
	add.s32 	%r51, %r25, %r223;
	setp.lt.u32 	%p31, %r2, 5;
	selp.b32 	%r224, 0, -128, %p31;
	add.s32 	%r52, %r25, %r224;
	setp.lt.u32 	%p32, %r2, 4;
	selp.b32 	%r225, 0, -128, %p32;
	add.s32 	%r53, %r25, %r225;
	setp.lt.u32 	%p33, %r2, 3;
	selp.b32 	%r226, 0, -128, %p33;
	add.s32 	%r54, %r25, %r226;
	setp.lt.u32 	%p34, %r2, 2;
	selp.b32 	%r227, 0, -128, %p34;
	add.s32 	%r55, %r25, %r227;
	setp.eq.s32 	%p35, %r2, 0;
	selp.b32 	%r228, 0, -128, %p35;
	add.s32 	%r56, %r25, %r228;
	add.s32 	%r229, %r1, 1;
	and.b32  	%r57, %r229, 31;
	add.s32 	%r230, %r1, 2;
	and.b32  	%r58, %r230, 31;
	add.s32 	%r231, %r1, 3;
	and.b32  	%r59, %r231, 31;
	add.s32 	%r232, %r1, 4;
	and.b32  	%r60, %r232, 31;
	add.s32 	%r233, %r1, 5;
	and.b32  	%r61, %r233, 31;
	add.s32 	%r234, %r1, 6;
	and.b32  	%r62, %r234, 31;
	add.s32 	%r235, %r1, 7;
	and.b32  	%r63, %r235, 31;
	add.s32 	%r236, %r1, 8;
	and.b32  	%r64, %r236, 31;
	add.s32 	%r237, %r1, 9;
	and.b32  	%r65, %r237, 31;
	add.s32 	%r238, %r1, 10;
	and.b32  	%r66, %r238, 31;
	add.s32 	%r239, %r1, 11;
	and.b32  	%r67, %r239, 31;
	add.s32 	%r240, %r1, 12;
	and.b32  	%r68, %r240, 31;
	add.s32 	%r241, %r1, 13;
	and.b32  	%r69, %r241, 31;
	add.s32 	%r242, %r1, 14;
	and.b32  	%r70, %r242, 31;
	add.s32 	%r243, %r1, 15;
	and.b32  	%r71, %r243, 31;
	xor.b32  	%r72, %r2, 16;
	add.s32 	%r244, %r1, 17;
	and.b32  	%r73, %r244, 31;
	add.s32 	%r245, %r1, 18;
	and.b32  	%r74, %r245, 31;
	add.s32 	%r246, %r1, 19;
	and.b32  	%r75, %r246, 31;
	add.s32 	%r247, %r1, 20;
	and.b32  	%r76, %r247, 31;
	add.s32 	%r248, %r1, 21;
	and.b32  	%r77, %r248, 31;
	add.s32 	%r249, %r1, 22;
	and.b32  	%r78, %r249, 31;
	add.s32 	%r250, %r1, 23;
	and.b32  	%r79, %r250, 31;
	add.s32 	%r251, %r1, 24;
	and.b32  	%r80, %r251, 31;
	add.s32 	%r252, %r1, 25;
	and.b32  	%r81, %r252, 31;
	add.s32 	%r253, %r1, 26;
	and.b32  	%r82, %r253, 31;
	add.s32 	%r254, %r1, 27;
	and.b32  	%r83, %r254, 31;
	add.s32 	%r255, %r1, 28;
	and.b32  	%r84, %r255, 31;
	add.s32 	%r256, %r1, 29;
	and.b32  	%r85, %r256, 31;
	add.s32 	%r257, %r1, 30;
	and.b32  	%r86, %r257, 31;
	add.s32 	%r258, %r1, -1;
	and.b32  	%r87, %r258, 31;
	shl.b32 	%r88, %r3, 4;
	shl.b32 	%r89, %r3, 3;
	mul.lo.s32 	%r90, %r3, 12;
	mul.wide.u32 	%rd4, %r3, 16;
	shr.u32 	%r91, %r3, 5;
	cvt.u64.u32 	%rd45, %r18;
$L__BB165_7:
	setp.eq.s32 	%p36, %r5, 2;
	shl.b32 	%r93, %r379, 10;
	mov.u32 	%r380, %r1;
	@%p36 bra 	$L__BB165_11;
	setp.eq.s32 	%p37, %r5, 3;
	add.s32 	%r94, %r93, %r1;
	mul.wide.u32 	%rd23, %r94, 4;
	add.s64 	%rd24, %rd2, %rd23;
	ld.global.u32 	%r259, [%rd24];
	st.shared.u32 	[%r17], %r259;
	mov.u32 	%r380, %r4;
	@%p37 bra 	$L__BB165_11;
	setp.eq.s32 	%p38, %r5, 0;
	add.s32 	%r95, %r94, %r3;
	mul.wide.u32 	%rd25, %r95, 4;
	add.s64 	%rd26, %rd2, %rd25;
	ld.global.u32 	%r260, [%rd26];
	st.shared.u32 	[%r19], %r260;
	mov.u32 	%r380, %r20;
	@%p38 bra 	$L__BB165_11;
	add.s32 	%r261, %r95, %r3;
	mul.wide.u32 	%rd27, %r261, 4;
	add.s64 	%rd28, %rd2, %rd27;
	ld.global.u32 	%r262, [%rd28];
	add.s32 	%r263, %r19, %r18;
	st.shared.u32 	[%r263], %r262;
	mov.u32 	%r380, %r21;
$L__BB165_11:
	shl.b32 	%r264, %r380, 2;
	mov.u32 	%r265, _ZZ9cuda_gemmIiLi128ELi8ELi1ELi1024ELi32ELi32ELi1EEviiiPT_S1_S1_iiE3Ash;
	add.s32 	%r384, %r265, %r264;
	add.s32 	%r266, %r3, %r380;
	add.s32 	%r383, %r266, %r93;
	shl.b32 	%r267, %r3, 1;
	add.s32 	%r268, %r267, %r380;
	add.s32 	%r382, %r268, %r93;
	mad.lo.s32 	%r269, %r3, 3, %r380;
	add.s32 	%r381, %r269, %r93;
	cvt.u64.u32 	%rd29, %r380;
	cvt.u64.u32 	%rd30, %r93;
	add.s64 	%rd31, %rd29, %rd30;
	shl.b64 	%rd32, %rd31, 2;
	add.s64 	%rd49, %rd2, %rd32;
$L__BB165_12:
	ld.global.u32 	%r270, [%rd49];
	st.shared.u32 	[%r384], %r270;
	mul.wide.u32 	%rd33, %r383, 4;
	add.s64 	%rd34, %rd2, %rd33;
	ld.global.u32 	%r271, [%rd34];
	add.s32 	%r272, %r384, %r18;
	st.shared.u32 	[%r272], %r271;
	mul.wide.u32 	%rd35, %r382, 4;
	add.s64 	%rd36, %rd2, %rd35;
	ld.global.u32 	%r273, [%rd36];
	add.s32 	%r274, %r384, %r89;
	st.shared.u32 	[%r274], %r273;
	mul.wide.u32 	%rd37, %r381, 4;
	add.s64 	%rd38, %rd2, %rd37;
	ld.global.u32 	%r275, [%rd38];
	add.s32 	%r276, %r384, %r90;
	st.shared.u32 	[%r276], %r275;
	add.s32 	%r380, %r380, %r18;
	add.s32 	%r384, %r384, %r88;
	add.s32 	%r383, %r383, %r18;
	add.s32 	%r382, %r382, %r18;
	add.s32 	%r381, %r381, %r18;
	add.s64 	%rd49, %rd49, %rd4;
	setp.lt.u32 	%p39, %r380, 1024;
	@%p39 bra 	$L__BB165_12;
	setp.eq.s32 	%p40, %r5, 2;
	bar.sync 	0;
	mov.u32 	%r386, %r1;
	@%p40 bra 	$L__BB165_17;
	setp.eq.s32 	%p41, %r5, 3;
	mov.b32 	%r277, 0;
	st.shared.u32 	[%r22], %r277;
	mov.u32 	%r386, %r4;
	@%p41 bra 	$L__BB165_17;
	setp.eq.s32 	%p42, %r5, 0;
	mov.b32 	%r278, 0;
	st.shared.u32 	[%r23], %r278;
	mov.u32 	%r386, %r20;
	@%p42 bra 	$L__BB165_17;
	mov.b32 	%r279, 0;
	st.shared.u32 	[%r24], %r279;
	mov.u32 	%r386, %r21;
$L__BB165_17:
	shl.b32 	%r280, %r386, 2;
	mov.u32 	%r281, _ZZ9cuda_gemmIiLi128ELi8ELi1ELi1024ELi32ELi32ELi1EEviiiPT_S1_S1_iiE3Csh;
	add.s32 	%r282, %r281, %r280;
	mov.b32 	%r283, 0;
	st.shared.u32 	[%r282], %r283;
	add.s32 	%r284, %r282, %r18;
	st.shared.u32 	[%r284], %r283;
	add.s32 	%r285, %r284, %r18;
	st.shared.u32 	[%r285], %r283;
	add.s32 	%r286, %r285, %r18;
	st.shared.u32 	[%r286], %r283;
	add.s32 	%r386, %r18, %r386;
	setp.lt.u32 	%p43, %r386, 1024;
	@%p43 bra 	$L__BB165_17;
	shr.u32 	%r388, %r1, 5;
	ld.shared.u32 	%r115, [%r25];
	ld.shared.u32 	%r116, [%r26+4];
	ld.shared.u32 	%r117, [%r27+8];
	ld.shared.u32 	%r118, [%r28+12];
	ld.shared.u32 	%r119, [%r29+16];
	ld.shared.u32 	%r120, [%r30+20];
	ld.shared.u32 	%r121, [%r31+24];
	ld.shared.u32 	%r122, [%r32+28];
	ld.shared.u32 	%r123, [%r33+32];
	ld.shared.u32 	%r124, [%r34+36];
	ld.shared.u32 	%r125, [%r35+40];
	ld.shared.u32 	%r126, [%r36+44];
	ld.shared.u32 	%r127, [%r37+48];
	ld.shared.u32 	%r128, [%r38+52];
	ld.shared.u32 	%r129, [%r39+56];
	ld.shared.u32 	%r130, [%r40+60];
	ld.shared.u32 	%r131, [%r41+64];
	ld.shared.u32 	%r132, [%r42+68];
	ld.shared.u32 	%r133, [%r43+72];
	ld.shared.u32 	%r134, [%r44+76];
	ld.shared.u32 	%r135, [%r45+80];
	ld.shared.u32 	%r136, [%r46+84];
	ld.shared.u32 	%r137, [%r47+88];
	ld.shared.u32 	%r138, [%r48+92];
	ld.shared.u32 	%r139, [%r49+96];
	ld.shared.u32 	%r140, [%r50+100];
	ld.shared.u32 	%r141, [%r51+104];
	ld.shared.u32 	%r142, [%r52+108];
	ld.shared.u32 	%r143, [%r53+112];
	ld.shared.u32 	%r144, [%r54+116];
	ld.shared.u32 	%r145, [%r55+120];
	ld.shared.u32 	%r146, [%r56+124];
$L__BB165_19:
	mad.lo.s32 	%r287, %r388, 132, %r16;
	ld.shared.u32 	%r288, [%r287];
	shfl.sync.idx.b32	%r289|%p44, %r288, %r2, 31, -1;
	mul.lo.s32 	%r290, %r289, %r115;
	shfl.sync.idx.b32	%r291|%p45, %r288, %r57, 31, -1;
	mad.lo.s32 	%r292, %r291, %r116, %r290;
	shfl.sync.idx.b32	%r293|%p46, %r288, %r58, 31, -1;
	mad.lo.s32 	%r294, %r293, %r117, %r292;
	shfl.sync.idx.b32	%r295|%p47, %r288, %r59, 31, -1;
	mad.lo.s32 	%r296, %r295, %r118, %r294;
	shfl.sync.idx.b32	%r297|%p48, %r288, %r60, 31, -1;
	mad.lo.s32 	%r298, %r297, %r119, %r296;
	shfl.sync.idx.b32	%r299|%p49, %r288, %r61, 31, -1;
	mad.lo.s32 	%r300, %r299, %r120, %r298;
	shfl.sync.idx.b32	%r301|%p50, %r288, %r62, 31, -1;
	mad.lo.s32 	%r302, %r301, %r121, %r300;
	shfl.sync.idx.b32	%r303|%p51, %r288, %r63, 31, -1;
	mad.lo.s32 	%r304, %r303, %r122, %r302;
	shfl.sync.idx.b32	%r305|%p52, %r288, %r64, 31, -1;
	mad.lo.s32 	%r306, %r305, %r123, %r304;
	shfl.sync.idx.b32	%r307|%p53, %r288, %r65, 31, -1;
	mad.lo.s32 	%r308, %r307, %r124, %r306;
	shfl.sync.idx.b32	%r309|%p54, %r288, %r66, 31, -1;
	mad.lo.s32 	%r310, %r309, %r125, %r308;
	shfl.sync.idx.b32	%r311|%p55, %r288, %r67, 31, -1;
	mad.lo.s32 	%r312, %r311, %r126, %r310;
	shfl.sync.idx.b32	%r313|%p56, %r288, %r68, 31, -1;
	mad.lo.s32 	%r314, %r313, %r127, %r312;
	shfl.sync.idx.b32	%r315|%p57, %r288, %r69, 31, -1;
	mad.lo.s32 	%r316, %r315, %r128, %r314;
	shfl.sync.idx.b32	%r317|%p58, %r288, %r70, 31, -1;
	mad.lo.s32 	%r318, %r317, %r129, %r316;
	shfl.sync.idx.b32	%r319|%p59, %r288, %r71, 31, -1;
	mad.lo.s32 	%r320, %r319, %r130, %r318;
	shfl.sync.idx.b32	%r321|%p60, %r288, %r72, 31, -1;
	mad.lo.s32 	%r322, %r321, %r131, %r320;
	shfl.sync.idx.b32	%r323|%p61, %r288, %r73, 31, -1;
	mad.lo.s32 	%r324, %r323, %r132, %r322;
	shfl.sync.idx.b32	%r325|%p62, %r288, %r74, 31, -1;
	mad.lo.s32 	%r326, %r325, %r133, %r324;
	shfl.sync.idx.b32	%r327|%p63, %r288, %r75, 31, -1;
	mad.lo.s32 	%r328, %r327, %r134, %r326;
	shfl.sync.idx.b32	%r329|%p64, %r288, %r76, 31, -1;
	mad.lo.s32 	%r330, %r329, %r135, %r328;
	shfl.sync.idx.b32	%r331|%p65, %r288, %r77, 31, -1;
	mad.lo.s32 	%r332, %r331, %r136, %r330;
	shfl.sync.idx.b32	%r333|%p66, %r288, %r78, 31, -1;
	mad.lo.s32 	%r334, %r333, %r137, %r332;
	shfl.sync.idx.b32	%r335|%p67, %r288, %r79, 31, -1;
	mad.lo.s32 	%r336, %r335, %r138, %r334;
	shfl.sync.idx.b32	%r337|%p68, %r288, %r80, 31, -1;
	mad.lo.s32 	%r338, %r337, %r139, %r336;
	shfl.sync.idx.b32	%r339|%p69, %r288, %r81, 31, -1;
	mad.lo.s32 	%r340, %r339, %r140, %r338;
	shfl.sync.idx.b32	%r341|%p70, %r288, %r82, 31, -1;
	mad.lo.s32 	%r342, %r341, %r141, %r340;
	shfl.sync.idx.b32	%r343|%p71, %r288, %r83, 31, -1;
	mad.lo.s32 	%r344, %r343, %r142, %r342;
	shfl.sync.idx.b32	%r345|%p72, %r288, %r84, 31, -1;
	mad.lo.s32 	%r346, %r345, %r143, %r344;
	shfl.sync.idx.b32	%r347|%p73, %r288, %r85, 31, -1;
	mad.lo.s32 	%r348, %r347, %r144, %r346;
	shfl.sync.idx.b32	%r349|%p74, %r288, %r86, 31, -1;
	mad.lo.s32 	%r350, %r349, %r145, %r348;
	shfl.sync.idx.b32	%r351|%p75, %r288, %r87, 31, -1;
	mad.lo.s32 	%r352, %r351, %r146, %r350;
	shl.b32 	%r353, %r2, 2;
	shl.b32 	%r354, %r388, 7;
	or.b32  	%r355, %r354, %r353;
	mov.u32 	%r356, _ZZ9cuda_gemmIiLi128ELi8ELi1ELi1024ELi32ELi32ELi1EEviiiPT_S1_S1_iiE3Csh;
	add.s32 	%r357, %r356, %r355;
	ld.shared.u32 	%r358, [%r357];
	add.s32 	%r359, %r358, %r352;
	st.shared.u32 	[%r357], %r359;
	add.s32 	%r388, %r388, %r91;
	setp.lt.u32 	%p76, %r388, 32;
	@%p76 bra 	$L__BB165_19;
	setp.eq.s32 	%p77, %r5, 2;
	bar.sync 	0;
	mov.u32 	%r389, %r1;
	@%p77 bra 	$L__BB165_24;
	setp.eq.s32 	%p78, %r5, 3;
	add.s32 	%r360, %r93, %r1;
	ld.shared.u32 	%r361, [%r22];
	mul.wide.s32 	%rd39, %r360, 4;
	add.s64 	%rd8, %rd3, %rd39;
	st.global.u32 	[%rd8], %r361;
	mov.u32 	%r389, %r4;
	@%p78 bra 	$L__BB165_24;
	setp.eq.s32 	%p79, %r5, 0;
	ld.shared.u32 	%r362, [%r23];
	cvt.u64.u32 	%rd40, %r18;
	add.s64 	%rd9, %rd8, %rd40;
	st.global.u32 	[%rd9], %r362;
	mov.u32 	%r389, %r20;
	@%p79 bra 	$L__BB165_24;
	ld.shared.u32 	%r363, [%r24];
	add.s64 	%rd42, %rd9, %rd40;
	st.global.u32 	[%rd42], %r363;
	mov.u32 	%r389, %r21;
$L__BB165_24:
	add.s32 	%r364, %r93, %r389;
	shl.b32 	%r365, %r389, 2;
	add.s32 	%r367, %r356, %r365;
	ld.shared.u32 	%r368, [%r367];
	mul.wide.s32 	%rd43, %r364, 4;
	add.s64 	%rd44, %rd3, %rd43;
	st.global.u32 	[%rd44], %r368;
	add.s32 	%r369, %r367, %r18;
	ld.shared.u32 	%r370, [%r369];
	add.s64 	%rd46, %rd44, %rd45;
	st.global.u32 	[%rd46], %r370;
	add.s32 	%r371, %r369, %r18;
	ld.shared.u32 	%r372, [%r371];
	add.s64 	%rd47, %rd46, %rd45;
	st.global.u32 	[%rd47], %r372;
	add.s32 	%r373, %r371, %r18;
	ld.shared.u32 	%r374, [%r373];
	add.s64 	%rd48, %rd47, %rd45;
	st.global.u32 	[%rd48], %r374;
	add.s32 	%r389, %r18, %r389;
	setp.lt.u32 	%p80, %r389, 1024;
	@%p80 bra 	$L__BB165_24;
	add.s32 	%r379, %r379, %r14;
	setp.lt.u32 	%p81, %r379, %r15;
	@%p81 bra 	$L__BB165_7;
$L__BB165_26:
	ret;

}
	// .globl	_Z9cuda_gemmIiLi128ELi8ELi1ELi1024ELi64ELi64ELi0EEviiiPT_S1_S1_ii
.visible .entry _Z9cuda_gemmIiLi128ELi8ELi1ELi1024ELi64ELi64ELi0EEviiiPT_S1_S1_ii(
	.param .u32 _Z9cuda_gemmIiLi128ELi8ELi1ELi1024ELi64ELi64ELi0EEviiiPT_S1_S1_ii_param_0,
	.param .u32 _Z9cuda_gemmIiLi128ELi8ELi1ELi1024ELi64ELi64ELi0EEviiiPT_S1_S1_ii_param_1,
	.param .u32 _Z9cuda_gemmIiLi128ELi8ELi1ELi1024ELi64ELi64ELi0EEviiiPT_S1_S1_ii_param_2,
	.param .u64 .ptr .align 1 _Z9cuda_gemmIiLi128ELi8ELi1ELi1024ELi64ELi64ELi0EEviiiPT_S1_S1_ii_param_3,
	.param .u64 .ptr .align 1 _Z9cuda_gemmIiLi128ELi8ELi1ELi1024ELi64ELi64ELi0EEviiiPT_S1_S1_ii_param_4,
	.param .u64 .ptr .align 1 _Z9cuda_gemmIiLi128ELi8ELi1ELi1024ELi64ELi64ELi0EEviiiPT_S1_S1_ii_param_5,
	.param .u32 _Z9cuda_gemmIiLi128ELi8ELi1ELi1024ELi64ELi64ELi0EEviiiPT_S1_S1_ii_param_6,
	.param .u32 _Z9cuda_gemmIiLi128ELi8ELi1ELi1024ELi64ELi64ELi0EEviiiPT_S1_S1_ii_param_7
)
.maxntid 128
{
	.reg .pred 	%p<287>;
	.reg .b16 	%rs<6>;
	.reg .b32 	%r<1613>;
	.reg .b64 	%rd<37>;
	// demoted variable
	.shared .align 128 .b8 _ZZ9cuda_gemmIiLi128ELi8ELi1ELi1024ELi64ELi64ELi0EEviiiPT_S1_S1_iiE11kron_fac_sh[16640];
	// demoted variable
	.shared .align 128 .b8 _ZZ9cuda_gemmIiLi128ELi8ELi1ELi1024ELi64ELi64ELi0EEviiiPT_S1_S1_iiE3Ash[4096];
	// demoted variable
	.shared .align 128 .b8 _ZZ9cuda_gemmIiLi128ELi8ELi1ELi1024ELi64ELi64ELi0EEviiiPT_S1_S1_iiE3Csh[4096];
	ld.param.u64 	%rd5, [_Z9cuda_gemmIiLi128ELi8ELi1ELi1024ELi64ELi64ELi0EEviiiPT_S1_S1_ii_param_3];
	ld.param.u64 	%rd4, [_Z9cuda_gemmIiLi128ELi8ELi1ELi1024ELi64ELi64ELi0EEviiiPT_S1_S1_ii_param_4];
	ld.param.u64 	%rd6, [_Z9cuda_gemmIiLi128ELi8ELi1ELi1024ELi64ELi64ELi0EEviiiPT_S1_S1_ii_param_5];
	ld.param.u32 	%r656, [_Z9cuda_gemmIiLi128ELi8ELi1ELi1024ELi64ELi64ELi0EEviiiPT_S1_S1_ii_param_6];
	ld.param.u32 	%r657, [_Z9cuda_gemmIiLi128ELi8ELi1ELi1024ELi64ELi64ELi0EEviiiPT_S1_S1_ii_param_7];
	cvta.to.global.u64 	%rd1, %rd5;
	cvta.to.global.u64 	%rd2, %rd6;
	mov.u32 	%r1, %tid.x;
	mul.lo.s32 	%r2, %r657, %r656;
	setp.ge.u32 	%p3, %r1, %r2;
	@%p3 bra 	$L__BB166_3;
	mov.u32 	%r3, %ntid.x;
	cvta.to.global.u64 	%rd3, %rd4;
	mov.u32 	%r660, _ZZ9cuda_gemmIiLi128ELi8ELi1ELi1024ELi64ELi64ELi0EEviiiPT_S1_S1_iiE11kron_fac_sh;
	mov.u32 	%r1274, %r1;
$L__BB166_2:
	mul.wide.u32 	%rd7, %r1274, 4;
	add.s64 	%rd8, %rd3, %rd7;
	ld.global.u32 	%r658, [%rd8];
	rem.u32 	%r659, %r1274, %r656;
	mad.lo.s32 	%r661, %r659, 260, %r660;
	div.u32 	%r662, %r1274, %r657;
	shl.b32 	%r663, %r662, 2;
	add.s32 	%r664, %r661, %r663;
	st.shared.u32 	[%r664], %r658;
	add.s32 	%r1274, %r1274, %r3;
	setp.lt.u32 	%p4, %r1274, %r2;
	@%p4 bra 	$L__BB166_2;
$L__BB166_3:
	div.s32 	%r6, 1024, %r657;
	min.s32 	%r7, %r6, 128;
	div.u32 	%r9, %r1, %r7;
	mul.lo.s32 	%r665, %r9, %r7;
	sub.s32 	%r8, %r1, %r665;
	mov.u32 	%r10, %ntid.x;
	div.u32 	%r11, %r10, %r7;
	mov.u32 	%r1307, %ctaid.y;
	mov.u32 	%r666, %nctaid.y;
	shl.b32 	%r667, %r666, 3;
	setp.ge.u32 	%p5, %r1307, %r667;
	@%p5 bra 	$L__BB166_294;
	mov.u32 	%r669, %ctaid.x;
	shl.b32 	%r13, %r669, 10;
	min.s32 	%r14, %r657, 32;
	shl.b32 	%r670, %r657, 8;
	sub.s32 	%r15, 8223, %r670;
	add.s32 	%r16, %r1, %r10;
	cvt.u16.u32 	%rs2, %r16;
	xor.b16  	%rs3, %rs2, 1023;
	cvt.u16.u32 	%rs4, %r10;
	div.u16 	%rs5, %rs3, %rs4;
	and.b16  	%rs1, %rs5, 3;
	shl.b32 	%r17, %r10, 2;
	add.s32 	%r18, %r16, %r10;
	shr.s32 	%r671, %r657, 31;
	and.b32  	%r19, %r671, %r14;
$L__BB166_5:
	ld.param.u32 	%r1272, [_Z9cuda_gemmIiLi128ELi8ELi1ELi1024ELi64ELi64ELi0EEviiiPT_S1_S1_ii_param_2];
	add.s32 	%r53, %r18, %r10;
	setp.eq.s16 	%p6, %rs1, 2;
	mul.lo.s32 	%r54, %r1307, %r1272;
	mov.u32 	%r1308, %r1;
	@%p6 bra 	$L__BB166_9;
	setp.eq.s16 	%p7, %rs1, 3;
	add.s32 	%r672, %r54, %r13;
	add.s32 	%r55, %r672, %r1;
	mul.wide.u32 	%rd9, %r55, 4;
	add.s64 	%rd10, %rd1, %rd9;
	ld.global.u32 	%r673, [%rd10];
	shl.b32 	%r674, %r1, 2;
	mov.u32 	%r675, _ZZ9cuda_gemmIiLi128ELi8ELi1ELi1024ELi64ELi64ELi0EEviiiPT_S1_S1_iiE3Ash;
	add.s32 	%r676, %r675, %r674;
	st.shared.u32 	[%r676], %r673;
	mov.u32 	%r1308, %r16;
	@%p7 bra 	$L__BB166_9;
	setp.eq.s16 	%p8, %rs1, 0;
	add.s32 	%r56, %r55, %r10;
	mul.wide.u32 	%rd11, %r56, 4;
	add.s64 	%rd12, %rd1, %rd11;
	ld.global.u32 	%r677, [%rd12];
	add.s32 	%r57, %r676, %r17;
	st.shared.u32 	[%r57], %r677;
	mov.u32 	%r1308, %r18;
	@%p8 bra 	$L__BB166_9;
	add.s32 	%r681, %r56, %r10;
	mul.wide.u32 	%rd13, %r681, 4;
	add.s64 	%rd14, %rd1, %rd13;
	ld.global.u32 	%r682, [%rd14];
	add.s32 	%r683, %r57, %r17;
	st.shared.u32 	[%r683], %r682;
	mov.u32 	%r1308, %r53;
$L__BB166_9:
	shl.b32 	%r684, %r1308, 2;
	mov.u32 	%r685, _ZZ9cuda_gemmIiLi128ELi8ELi1ELi1024ELi64ELi64ELi0EEviiiPT_S1_S1_iiE3Ash;
	add.s32 	%r1313, %r685, %r684;
	add.s32 	%r686, %r13, %r1308;
	add.s32 	%r1309, %r686, %r54;
	add.s32 	%r1312, %r1309, %r10;
	shl.b32 	%r687, %r10, 1;
	add.s32 	%r1311, %r1309, %r687;
	mad.lo.s32 	%r1310, %r10, 3, %r1309;
$L__BB166_10:
	mul.wide.u32 	%rd15, %r1309, 4;
	add.s64 	%rd16, %rd1, %rd15;
	ld.global.u32 	%r688, [%rd16];
	st.shared.u32 	[%r1313], %r688;
	mul.wide.u32 	%rd17, %r1312, 4;
	add.s64 	%rd18, %rd1, %rd17;
	ld.global.u32 	%r689, [%rd18];
	add.s32 	%r690, %r1313, %r17;
	st.shared.u32 	[%r690], %r689;
	mul.wide.u32 	%rd19, %r1311, 4;
	add.s64 	%rd20, %rd1, %rd19;
	ld.global.u32 	%r691, [%rd20];
	shl.b32 	%r692, %r10, 3;
	add.s32 	%r693, %r1313, %r692;
	st.shared.u32 	[%r693], %r691;
	mul.wide.u32 	%rd21, %r1310, 4;
	add.s64 	%rd22, %rd1, %rd21;
	ld.global.u32 	%r694, [%rd22];
	mad.lo.s32 	%r695, %r10, 12, %r1313;
	st.shared.u32 	[%r695], %r694;
	add.s32 	%r1308, %r1308, %r17;
	shl.b32 	%r696, %r10, 4;
	add.s32 	%r1313, %r1313, %r696;
	add.s32 	%r1312, %r1312, %r17;
	add.s32 	%r1311, %r1311, %r17;
	add.s32 	%r1310, %r1310, %r17;
	add.s32 	%r1309, %r1309, %r17;
	setp.lt.u32 	%p9, %r1308, 1024;
	@%p9 bra 	$L__BB166_10;
	setp.eq.s16 	%p10, %rs1, 2;
	bar.sync 	0;
	mov.u32 	%r1315, %r1;
	@%p10 bra 	$L__BB166_15;
	setp.eq.s16 	%p11, %rs1, 3;
	shl.b32 	%r697, %r1, 2;
	mov.u32 	%r698, _ZZ9cuda_gemmIiLi128ELi8ELi1ELi1024ELi64ELi64ELi0EEviiiPT_S1_S1_iiE3Csh;
	add.s32 	%r76, %r698, %r697;
	mov.b32 	%r699, 0;
	st.shared.u32 	[%r76], %r699;
	mov.u32 	%r1315, %r16;
	@%p11 bra 	$L__BB166_15;
	setp.eq.s16 	%p12, %rs1, 0;
	add.s32 	%r77, %r76, %r17;
	mov.b32 	%r700, 0;
	st.shared.u32 	[%r77], %r700;
	mov.u32 	%r1315, %r18;
	@%p12 bra 	$L__BB166_15;
	add.s32 	%r701, %r77, %r17;
	mov.b32 	%r702, 0;
	st.shared.u32 	[%r701], %r702;
	mov.u32 	%r1315, %r53;
$L__BB166_15:
	shl.b32 	%r703, %r1315, 2;
	mov.u32 	%r704, _ZZ9cuda_gemmIiLi128ELi8ELi1ELi1024ELi64ELi64ELi0EEviiiPT_S1_S1_iiE3Csh;
	add.s32 	%r705, %r704, %r703;
	mov.b32 	%r706, 0;
	st.shared.u32 	[%r705], %r706;
	add.s32 	%r707, %r705, %r17;
	st.shared.u32 	[%r707], %r706;
	add.s32 	%r708, %r707, %r17;
	st.shared.u32 	[%r708], %r706;
	add.s32 	%r709, %r708, %r17;
	st.shared.u32 	[%r709], %r706;
	add.s32 	%r1315, %r17, %r1315;
	setp.lt.u32 	%p13, %r1315, 1024;
	@%p13 bra 	$L__BB166_15;
	setp.lt.s32 	%p14, %r6, 1;
	@%p14 bra 	$L__BB166_288;
	setp.lt.s32 	%p15, %r657, 33;
	and.b32  	%r710, %r1, 31;
	rem.s32 	%r79, %r710, %r14;
	@%p15 bra 	$L__BB166_84;
	add.s32 	%r712, %r79, 1;
	setp.lt.s32 	%p16, %r712, %r14;
	selp.b32 	%r80, 0, %r14, %p16;
	add.s32 	%r713, %r79, 2;
	setp.lt.s32 	%p17, %r713, %r14;
	selp.b32 	%r81, 0, %r14, %p17;
	add.s32 	%r714, %r79, 3;
	setp.lt.s32 	%p18, %r714, %r14;
	selp.b32 	%r82, 0, %r14, %p18;
	add.s32 	%r715, %r79, 4;
	setp.lt.s32 	%p19, %r715, %r14;
	selp.b32 	%r83, 0, %r14, %p19;
	add.s32 	%r716, %r79, 5;
	setp.lt.s32 	%p20, %r716, %r14;
	selp.b32 	%r84, 0, %r14, %p20;
	add.s32 	%r717, %r79, 6;
	setp.lt.s32 	%p21, %r717, %r14;
	selp.b32 	%r85, 0, %r14, %p21;
	add.s32 	%r718, %r79, 7;
	setp.lt.s32 	%p22, %r718, %r14;
	selp.b32 	%r86, 0, %r14, %p22;
	add.s32 	%r719, %r79, 8;
	setp.lt.s32 	%p23, %r719, %r14;
	selp.b32 	%r87, 0, %r14, %p23;
	add.s32 	%r720, %r79, 9;
	setp.lt.s32 	%p24, %r720, %r14;
	selp.b32 	%r88, 0, %r14, %p24;
	add.s32 	%r721, %r79, 10;
	setp.lt.s32 	%p25, %r721, %r14;
	selp.b32 	%r89, 0, %r14, %p25;
	add.s32 	%r722, %r79, 11;
	setp.lt.s32 	%p26, %r722, %r14;
	selp.b32 	%r90, 0, %r14, %p26;
	add.s32 	%r723, %r79, 12;
	setp.lt.s32 	%p27, %r723, %r14;
	selp.b32 	%r91, 0, %r14, %p27;
	add.s32 	%r724, %r79, 13;
	setp.lt.s32 	%p28, %r724, %r14;
	selp.b32 	%r92, 0, %r14, %p28;
	add.s32 	%r725, %r79, 14;
	setp.lt.s32 	%p29, %r725, %r14;
	selp.b32 	%r93, 0, %r14, %p29;
	add.s32 	%r726, %r79, 15;
	setp.lt.s32 	%p30, %r726, %r14;
	selp.b32 	%r94, 0, %r14, %p30;
	add.s32 	%r727, %r79, 16;
	setp.lt.s32 	%p31, %r727, %r14;
	selp.b32 	%r95, 0, %r14, %p31;
	add.s32 	%r728, %r79, 17;
	setp.lt.s32 	%p32, %r728, %r14;
	selp.b32 	%r96, 0, %r14, %p32;
	add.s32 	%r729, %r79, 18;
	setp.lt.s32 	%p33, %r729, %r14;
	selp.b32 	%r97, 0, %r14, %p33;
	add.s32 	%r730, %r79, 19;
	setp.lt.s32 	%p34, %r730, %r14;
	selp.b32 	%r98, 0, %r14, %p34;
	add.s32 	%r731, %r79, 20;
	setp.lt.s32 	%p35, %r731, %r14;
	selp.b32 	%r99, 0, %r14, %p35;
	add.s32 	%r732, %r79, 21;
	setp.lt.s32 	%p36, %r732, %r14;
	selp.b32 	%r100, 0, %r14, %p36;
	add.s32 	%r733, %r79, 22;
	setp.lt.s32 	%p37, %r733, %r14;
	selp.b32 	%r101, 0, %r14, %p37;
	add.s32 	%r734, %r79, 23;
	setp.lt.s32 	%p38, %r734, %r14;
	selp.b32 	%r102, 0, %r14, %p38;
	add.s32 	%r735, %r79, 24;
	setp.lt.s32 	%p39, %r735, %r14;
	selp.b32 	%r103, 0, %r14, %p39;
	add.s32 	%r736, %r79, 25;
	setp.lt.s32 	%p40, %r736, %r14;
	selp.b32 	%r104, 0, %r14, %p40;
	add.s32 	%r737, %r79, 26;
	setp.lt.s32 	%p41, %r737, %r14;
	selp.b32 	%r105, 0, %r14, %p41;
	add.s32 	%r738, %r79, 27;
	setp.lt.s32 	%p42, %r738, %r14;
	selp.b32 	%r106, 0, %r14, %p42;
	add.s32 	%r739, %r79, 28;
	setp.lt.s32 	%p43, %r739, %r14;
	selp.b32 	%r107, 0, %r14, %p43;
	add.s32 	%r740, %r79, 29;
	setp.lt.s32 	%p44, %r740, %r14;
	selp.b32 	%r108, 0, %r14, %p44;
	add.s32 	%r741, %r79, 30;
	setp.lt.s32 	%p45, %r741, %r14;
	selp.b32 	%r109, 0, %r14, %p45;
	add.s32 	%r742, %r79, 31;
	setp.lt.s32 	%p46, %r742, %r14;
	selp.b32 	%r110, 0, %r14, %p46;
	mov.b32 	%r1480, 0;
$L__BB166_19:
	add.s32 	%r412, %r1480, %r8;
	mad.lo.s32 	%r413, %r412, %r657, %r79;
	mov.b32 	%r1513, 0;
	mov.pred 	%p286, -1;
$L__BB166_20:
	mov.pred 	%p2, %p286;
	sub.s32 	%r447, %r657, %r1513;
	add.s32 	%r448, %r1513, %r413;
	setp.gt.s32 	%p48, %r447, 0;
	@%p48 bra 	$L__BB166_21;
	bra.uni 	$L__BB166_22;
$L__BB166_21:
	shl.b32 	%r744, %r448, 2;
	mov.u32 	%r745, _ZZ9cuda_gemmIiLi128ELi8ELi1ELi1024ELi64ELi64ELi0EEviiiPT_S1_S1_iiE3Ash;
	add.s32 	%r746, %r745, %r744;
	ld.shared.u32 	%r1382, [%r746];
$L__BB166_22:
	setp.lt.s32 	%p49, %r447, 2;
	@%p49 bra 	$L__BB166_24;
	sub.s32 	%r747, %r448, %r80;
	shl.b32 	%r748, %r747, 2;
	mov.u32 	%r749, _ZZ9cuda_gemmIiLi128ELi8ELi1ELi1024ELi64ELi64ELi0EEviiiPT_S1_S1_iiE3Ash;
	add.s32 	%r750, %r749, %r748;
	ld.shared.u32 	%r1383, [%r750+4];
$L__BB166_24:
	setp.lt.s32 	%p50, %r447, 3;
	@%p50 bra 	$L__BB166_26;
	sub.s32 	%r751, %r448, %r81;
	shl.b32 	%r752, %r751, 2;
	mov.u32 	%r753, _ZZ9cuda_gemmIiLi128ELi8ELi1ELi1024ELi64ELi64ELi0EEviiiPT_S1_S1_iiE3Ash;
	add.s32 	%r754, %r753, %r752;
	ld.shared.u32 	%r1384, [%r754+8];
$L__BB166_26:
	setp.lt.s32 	%p51, %r447, 4;
	@%p51 bra 	$L__BB166_28;
	sub.s32 	%r755, %r448, %r82;
	shl.b32 	%r756, %r755, 2;
	mov.u32 	%r757, _ZZ9cuda_gemmIiLi128ELi8ELi1ELi1024ELi64ELi64ELi0EEviiiPT_S1_S1_iiE3Ash;
	add.s32 	%r758, %r757, %r756;
	ld.shared.u32 	%r1385, [%r758+12];
$L__BB166_28:
	setp.lt.s32 	%p52, %r447, 5;
	@%p52 bra 	$L__BB166_30;
	sub.s32 	%r759, %r448, %r83;
	shl.b32 	%r760, %r759, 2;
	mov.u32 	%r761, _ZZ9cuda_gemmIiLi128ELi8ELi1ELi1024ELi64ELi64ELi0EEviiiPT_S1_S1_iiE3Ash;
	add.s32 	%r762, %r761, %r760;
	ld.shared.u32 	%r1386, [%r762+16];
$L__BB166_30:
	setp.lt.s32 	%p53, %r447, 6;
	@%p53 bra 	$L__BB166_32;
	sub.s32 	%r763, %r448, %r84;
	shl.b32 	%r764, %r763, 2;
	mov.u32 	%r765, _ZZ9cuda_gemmIiLi128ELi8ELi1ELi1024ELi64ELi64ELi0EEviiiPT_S1_S1_iiE3Ash;
	add.s32 	%r766, %r765, %r764;
	ld.shared.u32 	%r1387, [%r766+20];
$L__BB166_32:
	setp.lt.s32 	%p54, %r447, 7;
	@%p54 bra 	$L__BB166_34;
	sub.s32 	%r767, %r448, %r85;
	shl.b32 	%r768, %r767, 2;
	mov.u32 	%r769, _ZZ9cuda_gemmIiLi128ELi8ELi1ELi1024ELi64ELi64ELi0EEviiiPT_S1_S1_iiE3Ash;
	add.s32 	%r770, %r769, %r768;
	ld.shared.u32 	%r1388, [%r770+24];
$L__BB166_34:
	setp.lt.s32 	%p55, %r447, 8;
	@%p55 bra 	$L__BB166_36;
	sub.s32 	%r771, %r448, %r86;
	shl.b32 	%r772, %r771, 2;
	mov.u32 	%r773, _ZZ9cuda_gemmIiLi128ELi8ELi1ELi1024ELi64ELi64ELi0EEviiiPT_S1_S1_iiE3Ash;
	add.s32 	%r774, %r773, %r772;
	ld.shared.u32 	%r1389, [%r774+28];
$L__BB166_36:
	setp.lt.s32 	%p56, %r447, 9;
	@%p56 bra 	$L__BB166_38;
	sub.s32 	%r775, %r448, %r87;
	shl.b32 	%r776, %r775, 2;
	mov.u32 	%r777, _ZZ9cuda_gemmIiLi128ELi8ELi1ELi1024ELi64ELi64ELi0EEviiiPT_S1_S1_iiE3Ash;
	add.s32 	%r778, %r777, %r776;
	ld.shared.u32 	%r1390, [%r778+32];
$L__BB166_38:
	setp.lt.s32 	%p57, %r447, 10;
	@%p57 bra 	$L__BB166_40;
	sub.s32 	%r779, %r448, %r88;
	shl.b32 	%r780, %r779, 2;
	mov.u32 	%r781, _ZZ9cuda_gemmIiLi128ELi8ELi1ELi1024ELi64ELi64ELi0EEviiiPT_S1_S1_iiE3Ash;
	add.s32 	%r782, %r781, %r780;
	ld.shared.u32 	%r1391, [%r782+36];
$L__BB166_40:
	setp.lt.s32 	%p58, %r447, 11;
	@%p58 bra 	$L__BB166_42;
	sub.s32 	%r783, %r448, %r89;
	shl.b32 	%r784, %r783, 2;
	mov.u32 	%r785, _ZZ9cuda_gemmIiLi128ELi8ELi1ELi1024ELi64ELi64ELi0EEviiiPT_S1_S1_iiE3Ash;
	add.s32 	%r786, %r785, %r784;
	ld.shared.u32 	%r1392, [%r786+40];
$L__BB166_42:
	setp.lt.s32 	%p59, %r447, 12;
	@%p59 bra 	$L__BB166_44;
	sub.s32 	%r787, %r448, %r90;
	shl.b32 	%r788, %r787, 2;
	mov.u32 	%r789, _ZZ9cuda_gemmIiLi128ELi8ELi1ELi1024ELi64ELi64ELi0EEviiiPT_S1_S1_iiE3Ash;
	add.s32 	%r790, %r789, %r788;
	ld.shared.u32 	%r1393, [%r790+44];
$L__BB166_44:
	setp.lt.s32 	%p60, %r447, 13;
	@%p60 bra 	$L__BB166_46;
	sub.s32 	%r791, %r448, %r91;
	shl.b32 	%r792, %r791, 2;
	mov.u32 	%r793, _ZZ9cuda_gemmIiLi128ELi8ELi1ELi1024ELi64ELi64ELi0EEviiiPT_S1_S1_iiE3Ash;
	add.s32 	%r794, %r793, %r792;
	ld.shared.u32 	%r1394, [%r794+48];
$L__BB166_46:
	setp.lt.s32 	%p61, %r447, 14;
	@%p61 bra 	$L__BB166_48;
	sub.s32 	%r795, %r448, %r92;
	shl.b32 	%r796, %r795, 2;
	mov.u32 	%r797, _ZZ9cuda_gemmIiLi128ELi8ELi1ELi1024ELi64ELi64ELi0EEviiiPT_S1_S1_iiE3Ash;
	add.s32 	%r798, %r797, %r796;
	ld.shared.u32 	%r1395, [%r798+52];
$L__BB166_48:
	setp.lt.s32 	%p62, %r447, 15;
	@%p62 bra 	$L__BB166_50;
	sub.s32 	%r799, %r448, %r93;
	shl.b32 	%r800, %r799, 2;
	mov.u32 	%r801, _ZZ9cuda_gemmIiLi128ELi8ELi1ELi1024ELi64ELi64ELi0EEviiiPT_S1_S1_iiE3Ash;
	add.s32 	%r802, %r801, %r800;
	ld.shared.u32 	%r1396, [%r802+56];
$L__BB166_50:
	setp.lt.s32 	%p63, %r447, 16;
	@%p63 bra 	$L__BB166_52;
	sub.s32 	%r803, %r448, %r94;
	shl.b32 	%r804, %r803, 2;
	mov.u32 	%r805, _ZZ9cuda_gemmIiLi128ELi8ELi1ELi1024ELi64ELi64ELi0EEviiiPT_S1_S1_iiE3Ash;
	add.s32 	%r806, %r805, %r804;
	ld.shared.u32 	%r1397, [%r806+60];
$L__BB166_52:
	setp.lt.s32 	%p64, %r447, 17;
	@%p64 bra 	$L__BB166_54;
	sub.s32 	%r807, %r448, %r95;
	shl.b32 	%r808, %r807, 2;
	mov.u32 	%r809, _ZZ9cuda_gemmIiLi128ELi8ELi1ELi1024ELi64ELi64ELi0EEviiiPT_S1_S1_iiE3Ash;
	add.s32 	%r810, %r809, %r808;
	ld.shared.u32 	%r1398, [%r810+64];
$L__BB166_54:
	setp.lt.s32 	%p65, %r447, 18;
	@%p65 bra 	$L__BB166_56;
	sub.s32 	%r811, %r448, %r96;
	shl.b32 	%r812, %r811, 2;
	mov.u32 	%r813, _ZZ9cuda_gemmIiLi128ELi8ELi1ELi1024ELi64ELi64ELi0EEviiiPT_S1_S1_iiE3Ash;
	add.s32 	%r814, %r813, %r812;
	ld.shared.u32 	%r1399, [%r814+68];
$L__BB166_56:
	setp.lt.s32 	%p66, %r447, 19;
	@%p66 bra 	$L__BB166_58;
	sub.s32 	%r815, %r448, %r97;
	shl.b32 	%r816, %r815, 2;
	mov.u32 	%r817, _ZZ9cuda_gemmIiLi128ELi8ELi1ELi1024ELi64ELi64ELi0EEviiiPT_S1_S1_iiE3Ash;
	add.s32 	%r818, %r817, %r816;
	ld.shared.u32 	%r1400, [%r818+72];
$L__BB166_58:
	setp.lt.s32 	%p67, %r447, 20;
	@%p67 bra 	$L__BB166_60;
	sub.s32 	%r819, %r448, %r98;
	shl.b32 	%r820, %r819, 2;
	mov.u32 	%r821, _ZZ9cuda_gemmIiLi128ELi8ELi1ELi1024ELi64ELi64ELi0EEviiiPT_S1_S1_iiE3Ash;
	add.s32 	%r822, %r821, %r820;
	ld.shared.u32 	%r1401, [%r822+76];
$L__BB166_60:
	setp.lt.s32 	%p68, %r447, 21;
	@%p68 bra 	$L__BB166_62;
	sub.s32 	%r823, %r448, %r99;
	shl.b32 	%r824, %r823, 2;
	mov.u32 	%r825, _ZZ9cuda_gemmIiLi128ELi8ELi1ELi1024ELi64ELi64ELi0EEviiiPT_S1_S1_iiE3Ash;
	add.s32 	%r826, %r825, %r824;
	ld.shared.u32 	%r1402, [%r826+80];
$L__BB166_62:
	setp.lt.s32 	%p69, %r447, 22;
	@%p69 bra 	$L__BB166_64;
	sub.s32 	%r827, %r448, %r100;
	shl.b32 	%r828, %r827, 2;
	mov.u32 	%r829, _ZZ9cuda_gemmIiLi128ELi8ELi1ELi1024ELi64ELi64ELi0EEviiiPT_S1_S1_iiE3Ash;
	add.s32 	%r830, %r829, %r828;
	ld.shared.u32 	%r1403, [%r830+84];
$L__BB166_64:
	setp.lt.s32 	%p70, %r447, 23;
	@%p70 bra 	$L__BB166_66;
	sub.s32 	%r831, %r448, %r101;
	shl.b32 	%r832, %r831, 2;
	mov.u32 	%r833, _ZZ9cuda_gemmIiLi128ELi8ELi1ELi1024ELi64ELi64ELi0EEviiiPT_S1_S1_iiE3Ash;
	add.s32 	%r834, %r833, %r832;
	ld.shared.u32 	%r1404, [%r834+88];
$L__BB166_66:
	setp.lt.s32 	%p71, %r447, 24;
	@%p71 bra 	$L__BB166_68;
	sub.s32 	%r835, %r448, %r102;
	shl.b32 	%r836, %r835, 2;
	mov.u32 	%r837, _ZZ9cuda_gemmIiLi128ELi8ELi1ELi1024ELi64ELi64ELi0EEviiiPT_S1_S1_iiE3Ash;
	add.s32 	%r838, %r837, %r836;
	ld.shared.u32 	%r1405, [%r838+92];
$L__BB166_68:
	setp.lt.s32 	%p72, %r447, 25;
	@%p72 bra 	$L__BB166_70;
	sub.s32 	%r839, %r448, %r103;
	shl.b32 	%r840, %r839, 2;
	mov.u32 	%r841, _ZZ9cuda_gemmIiLi128ELi8ELi1ELi1024ELi64ELi64ELi0EEviiiPT_S1_S1_iiE3Ash;
	add.s32 	%r842, %r841, %r840;
	ld.shared.u32 	%r1406, [%r842+96];
$L__BB166_70:
	setp.lt.s32 	%p73, %r447, 26;
	@%p73 bra 	$L__BB166_72;
	sub.s32 	%r843, %r448, %r104;
	shl.b32 	%r844, %r843, 2;
	mov.u32 	%r845, _ZZ9cuda_gemmIiLi128ELi8ELi1ELi1024ELi64ELi64ELi0EEviiiPT_S1_S1_iiE3Ash;
	add.s32 	%r846, %r845, %r844;
	ld.shared.u32 	%r1407, [%r846+100];
$L__BB166_72:
	setp.lt.s32 	%p74, %r447, 27;
	@%p74 bra 	$L__BB166_74;
	sub.s32 	%r847, %r448, %r105;
	shl.b32 	%r848, %r847, 2;
	mov.u32 	%r849, _ZZ9cuda_gemmIiLi128ELi8ELi1ELi1024ELi64ELi64ELi0EEviiiPT_S1_S1_iiE3Ash;
	add.s32 	%r850, %r849, %r848;
	ld.shared.u32 	%r1408, [%r850+104];
$L__BB166_74:
	setp.lt.s32 	%p75, %r447, 28;
	@%p75 bra 	$L__BB166_76;
	sub.s32 	%r851, %r448, %r106;
	shl.b32 	%r852, %r851, 2;
	mov.u32 	%r853, _ZZ9cuda_gemmIiLi128ELi8ELi1ELi1024ELi64ELi64ELi0EEviiiPT_S1_S1_iiE3Ash;
	add.s32 	%r854, %r853, %r852;
	ld.shared.u32 	%r1409, [%r854+108];
$L__BB166_76:
	setp.lt.s32 	%p76, %r447, 29;
	@%p76 bra 	$L__BB166_78;
	sub.s32 	%r855, %r448, %r107;
	shl.b32 	%r856, %r855, 2;
	mov.u32 	%r857, _ZZ9cuda_gemmIiLi128ELi8ELi1ELi1024ELi64ELi64ELi0EEviiiPT_S1_S1_iiE3Ash;
	add.s32 	%r858, %r857, %r856;
	ld.shared.u32 	%r1410, [%r858+112];
$L__BB166_78:
	setp.lt.s32 	%p77, %r447, 30;
	@%p77 bra 	$L__BB166_80;
	sub.s32 	%r859, %r448, %r108;
	shl.b32 	%r860, %r859, 2;
	mov.u32 	%r861, _ZZ9cuda_gemmIiLi128ELi8ELi1ELi1024ELi64ELi64ELi0EEviiiPT_S1_S1_iiE3Ash;
	add.s32 	%r862, %r861, %r860;
	ld.shared.u32 	%r1411, [%r862+116];
$L__BB166_80:
	setp.lt.s32 	%p78, %r447, 31;
	@%p78 bra 	$L__BB166_82;
	sub.s32 	%r863, %r448, %r109;
	shl.b32 	%r864, %r863, 2;
	mov.u32 	%r865, _ZZ9cuda_gemmIiLi128ELi8ELi1ELi1024ELi64ELi64ELi0EEviiiPT_S1_S1_iiE3Ash;
	add.s32 	%r866, %r865, %r864;
	ld.shared.u32 	%r1412, [%r866+120];
$L__BB166_82:
	setp.lt.s32 	%p79, %r447, 32;
	@%p79 bra 	$L__BB166_219;
	sub.s32 	%r867, %r448, %r110;
	shl.b32 	%r868, %r867, 2;
	mov.u32 	%r869, _ZZ9cuda_gemmIiLi128ELi8ELi1ELi1024ELi64ELi64ELi0EEviiiPT_S1_S1_iiE3Ash;
	add.s32 	%r870, %r869, %r868;
	ld.shared.u32 	%r1413, [%r870+124];
	bra.uni 	$L__BB166_219;
$L__BB166_84:
	add.s32 	%r977, %r79, 1;
	setp.lt.s32 	%p116, %r977, %r14;
	selp.b32 	%r111, 0, %r14, %p116;
	add.s32 	%r978, %r79, 2;
	setp.lt.s32 	%p117, %r978, %r14;
	selp.b32 	%r112, 0, %r14, %p117;
	add.s32 	%r979, %r79, 3;
	setp.lt.s32 	%p118, %r979, %r14;
	selp.b32 	%r113, 0, %r14, %p118;
	add.s32 	%r980, %r79, 4;
	setp.lt.s32 	%p119, %r980, %r14;
	selp.b32 	%r114, 0, %r14, %p119;
	add.s32 	%r981, %r79, 5;
	setp.lt.s32 	%p120, %r981, %r14;
	selp.b32 	%r115, 0, %r14, %p120;
	add.s32 	%r982, %r79, 6;
	setp.lt.s32 	%p121, %r982, %r14;
	selp.b32 	%r116, 0, %r14, %p121;
	add.s32 	%r983, %r79, 7;
	setp.lt.s32 	%p122, %r983, %r14;
	selp.b32 	%r117, 0, %r14, %p122;
	add.s32 	%r984, %r79, 8;
	setp.lt.s32 	%p123, %r984, %r14;
	selp.b32 	%r118, 0, %r14, %p123;
	add.s32 	%r985, %r79, 9;
	setp.lt.s32 	%p124, %r985, %r14;
	selp.b32 	%r119, 0, %r14, %p124;
	add.s32 	%r986, %r79, 10;
	setp.lt.s32 	%p125, %r986, %r14;
	selp.b32 	%r120, 0, %r14, %p125;
	add.s32 	%r987, %r79, 11;
	setp.lt.s32 	%p126, %r987, %r14;
	selp.b32 	%r121, 0, %r14, %p126;
	add.s32 	%r988, %r79, 12;
	setp.lt.s32 	%p127, %r988, %r14;
	selp.b32 	%r122, 0, %r14, %p127;
	add.s32 	%r989, %r79, 13;
	setp.lt.s32 	%p128, %r989, %r14;
	selp.b32 	%r123, 0, %r14, %p128;
	add.s32 	%r990, %r79, 14;
	setp.lt.s32 	%p129, %r990, %r14;
	selp.b32 	%r124, 0, %r14, %p129;
	add.s32 	%r991, %r79, 15;
	setp.lt.s32 	%p130, %r991, %r14;
	selp.b32 	%r125, 0, %r14, %p130;
	add.s32 	%r992, %r79, 16;
	setp.lt.s32 	%p131, %r992, %r14;
	selp.b32 	%r126, 0, %r14, %p131;
	add.s32 	%r993, %r79, 17;
	setp.lt.s32 	%p132, %r993, %r14;
	selp.b32 	%r127, 0, %r14, %p132;
	add.s32 	%r994, %r79, 18;
	setp.lt.s32 	%p133, %r994, %r14;
	selp.b32 	%r128, 0, %r14, %p133;
	add.s32 	%r995, %r79, 19;
	setp.lt.s32 	%p134, %r995, %r14;
	selp.b32 	%r129, 0, %r14, %p134;
	add.s32 	%r996, %r79, 20;
	setp.lt.s32 	%p135, %r996, %r14;
	selp.b32 	%r130, 0, %r14, %p135;
	add.s32 	%r997, %r79, 21;
	setp.lt.s32 	%p136, %r997, %r14;
	selp.b32 	%r131, 0, %r14, %p136;
	add.s32 	%r998, %r79, 22;
	setp.lt.s32 	%p137, %r998, %r14;
	selp.b32 	%r132, 0, %r14, %p137;
	add.s32 	%r999, %r79, 23;
	setp.lt.s32 	%p138, %r999, %r14;
	selp.b32 	%r133, 0, %r14, %p138;
	add.s32 	%r1000, %r79, 24;
	setp.lt.s32 	%p139, %r1000, %r14;
	selp.b32 	%r134, 0, %r14, %p139;
	add.s32 	%r1001, %r79, 25;
	setp.lt.s32 	%p140, %r1001, %r14;
	selp.b32 	%r135, 0, %r14, %p140;
	add.s32 	%r1002, %r79, 26;
	setp.lt.s32 	%p141, %r1002, %r14;
	selp.b32 	%r136, 0, %r14, %p141;
	add.s32 	%r1003, %r79, 27;
	setp.lt.s32 	%p142, %r1003, %r14;
	selp.b32 	%r137, 0, %r14, %p142;
	add.s32 	%r1004, %r79, 28;
	setp.lt.s32 	%p143, %r1004, %r14;
	selp.b32 	%r138, 0, %r14, %p143;
	add.s32 	%r1005, %r79, 29;
	setp.lt.s32 	%p144, %r1005, %r14;
	selp.b32 	%r139, 0, %r14, %p144;
	add.s32 	%r1006, %r79, 30;
	setp.lt.s32 	%p145, %r1006, %r14;
	selp.b32 	%r140, 0, %r14, %p145;
	add.s32 	%r1007, %r79, 31;
	setp.lt.s32 	%p146, %r1007, %r14;
	selp.b32 	%r141, 0, %r14, %p146;
	setp.lt.s32 	%p147, %r79, %r657;
	selp.b32 	%r1008, 0, %r657, %p147;
	sub.s32 	%r142, %r79, %r1008;
	setp.lt.s32 	%p148, %r977, %r657;
	selp.b32 	%r1009, 0, %r657, %p148;
	sub.s32 	%r143, %r977, %r1009;
	setp.lt.s32 	%p149, %r978, %r657;
	selp.b32 	%r1010, 0, %r657, %p149;
	sub.s32 	%r144, %r978, %r1010;
	setp.lt.s32 	%p150, %r979, %r657;
	selp.b32 	%r1011, 0, %r657, %p150;
	sub.s32 	%r145, %r979, %r1011;
	setp.lt.s32 	%p151, %r980, %r657;
	selp.b32 	%r1012, 0, %r657, %p151;
	sub.s32 	%r146, %r980, %r1012;
	setp.lt.s32 	%p152, %r981, %r657;
	selp.b32 	%r1013, 0, %r657, %p152;
	sub.s32 	%r147, %r981, %r1013;
	setp.lt.s32 	%p153, %r982, %r657;
	selp.b32 	%r1014, 0, %r657, %p153;
	sub.s32 	%r148, %r982, %r1014;
	setp.lt.s32 	%p154, %r983, %r657;
	selp.b32 	%r1015, 0, %r657, %p154;
	sub.s32 	%r149, %r983, %r1015;
	setp.lt.s32 	%p155, %r984, %r657;
	selp.b32 	%r1016, 0, %r657, %p155;
	sub.s32 	%r150, %r984, %r1016;
	setp.lt.s32 	%p156, %r985, %r657;
	selp.b32 	%r1017, 0, %r657, %p156;
	sub.s32 	%r151, %r985, %r1017;
	setp.lt.s32 	%p157, %r986, %r657;
	selp.b32 	%r1018, 0, %r657, %p157;
	sub.s32 	%r152, %r986, %r1018;
	setp.lt.s32 	%p158, %r987, %r657;
	selp.b32 	%r1019, 0, %r657, %p158;
	sub.s32 	%r153, %r987, %r1019;
	setp.lt.s32 	%p159, %r988, %r657;
	selp.b32 	%r1020, 0, %r657, %p159;
	sub.s32 	%r154, %r988, %r1020;
	setp.lt.s32 	%p160, %r989, %r657;
	selp.b32 	%r1021, 0, %r657, %p160;
	sub.s32 	%r155, %r989, %r1021;
	setp.lt.s32 	%p161, %r990, %r657;
	selp.b32 	%r1022, 0, %r657, %p161;
	sub.s32 	%r156, %r990, %r1022;
	setp.lt.s32 	%p162, %r991, %r657;
	selp.b32 	%r1023, 0, %r657, %p162;
	sub.s32 	%r157, %r991, %r1023;
	setp.lt.s32 	%p163, %r992, %r657;
	selp.b32 	%r1024, 0, %r657, %p163;
	sub.s32 	%r158, %r992, %r1024;
	setp.lt.s32 	%p164, %r993, %r657;
	selp.b32 	%r1025, 0, %r657, %p164;
	sub.s32 	%r159, %r993, %r1025;
	setp.lt.s32 	%p165, %r994, %r657;
	selp.b32 	%r1026, 0, %r657, %p165;
	sub.s32 	%r160, %r994, %r1026;
	setp.lt.s32 	%p166, %r995, %r657;
	selp.b32 	%r1027, 0, %r657, %p166;
	sub.s32 	%r161, %r995, %r1027;
	setp.lt.s32 	%p167, %r996, %r657;
	selp.b32 	%r1028, 0, %r657, %p167;
	sub.s32 	%r162, %r996, %r1028;
	setp.lt.s32 	%p168, %r997, %r657;
	selp.b32 	%r1029, 0, %r657, %p168;
	sub.s32 	%r163, %r997, %r1029;
	setp.lt.s32 	%p169, %r998, %r657;
	selp.b32 	%r1030, 0, %r657, %p169;
	sub.s32 	%r164, %r998, %r1030;
	setp.lt.s32 	%p170, %r999, %r657;
	selp.b32 	%r1031, 0, %r657, %p170;
	sub.s32 	%r165, %r999, %r1031;
	setp.lt.s32 	%p171, %r1000, %r657;
	selp.b32 	%r1032, 0, %r657, %p171;
	sub.s32 	%r166, %r1000, %r1032;
	setp.lt.s32 	%p172, %r1001, %r657;
	selp.b32 	%r1033, 0, %r657, %p172;
	sub.s32 	%r167, %r1001, %r1033;
	setp.lt.s32 	%p173, %r1002, %r657;
	selp.b32 	%r1034, 0, %r657, %p173;
	sub.s32 	%r168, %r1002, %r1034;
	setp.lt.s32 	%p174, %r1003, %r657;
	selp.b32 	%r1035, 0, %r657, %p174;
	sub.s32 	%r169, %r1003, %r1035;
	setp.lt.s32 	%p175, %r1004, %r657;
	selp.b32 	%r1036, 0, %r657, %p175;
	sub.s32 	%r170, %r1004, %r1036;
	setp.lt.s32 	%p176, %r1005, %r657;
	selp.b32 	%r1037, 0, %r657, %p176;
	sub.s32 	%r171, %r1005, %r1037;
	setp.lt.s32 	%p177, %r1006, %r657;
	selp.b32 	%r1038, 0, %r657, %p177;
	sub.s32 	%r172, %r1006, %r1038;
	setp.lt.s32 	%p178, %r1007, %r657;
	selp.b32 	%r1039, 0, %r657, %p178;
	sub.s32 	%r173, %r1007, %r1039;
	mov.b32 	%r1348, 0;
$L__BB166_85:
	add.s32 	%r207, %r1348, %r8;
	mad.lo.s32 	%r208, %r207, %r657, %r79;
	mov.b32 	%r1381, 0;
	mov.pred 	%p285, -1;
$L__BB166_86:
	mov.pred 	%p1, %p285;
	sub.s32 	%r242, %r657, %r1381;
	add.s32 	%r243, %r1381, %r208;
	setp.lt.s32 	%p180, %r242, 1;
	@%p180 bra 	$L__BB166_88;
	sub.s32 	%r1041, %r243, %r19;
	shl.b32 	%r1042, %r1041, 2;
	mov.u32 	%r1043, _ZZ9cuda_gemmIiLi128ELi8ELi1ELi1024ELi64ELi64ELi0EEviiiPT_S1_S1_iiE3Ash;
	add.s32 	%r1044, %r1043, %r1042;
	ld.shared.u32 	%r1382, [%r1044];
$L__BB166_88:
	setp.lt.s32 	%p181, %r242, 2;
	@%p181 bra 	$L__BB166_90;
	sub.s32 	%r1045, %r243, %r111;
	shl.b32 	%r1046, %r1045, 2;
	mov.u32 	%r1047, _ZZ9cuda_gemmIiLi128ELi8ELi1ELi1024ELi64ELi64ELi0EEviiiPT_S1_S1_iiE3Ash;
	add.s32 	%r1048, %r1047, %r1046;
	ld.shared.u32 	%r1383, [%r1048+4];
$L__BB166_90:
	setp.lt.s32 	%p182, %r242, 3;
	@%p182 bra 	$L__BB166_92;
	sub.s32 	%r1049, %r243, %r112;
	shl.b32 	%r1050, %r1049, 2;
	mov.u32 	%r1051, _ZZ9cuda_gemmIiLi128ELi8ELi1ELi1024ELi64ELi64ELi0EEviiiPT_S1_S1_iiE3Ash;
	add.s32 	%r1052, %r1051, %r1050;
	ld.shared.u32 	%r1384, [%r1052+8];
$L__BB166_92:
	setp.lt.s32 	%p183, %r242, 4;
	@%p183 bra 	$L__BB166_94;
	sub.s32 	%r1053, %r243, %r113;
	shl.b32 	%r1054, %r1053, 2;
	mov.u32 	%r1055, _ZZ9cuda_gemmIiLi128ELi8ELi1ELi1024ELi64ELi64ELi0EEviiiPT_S1_S1_iiE3Ash;
	add.s32 	%r1056, %r1055, %r1054;
	ld.shared.u32 	%r1385, [%r1056+12];
$L__BB166_94:
	setp.lt.s32 	%p184, %r242, 5;
	@%p184 bra 	$L__BB166_96;
	sub.s32 	%r1057, %r243, %r114;
	shl.b32 	%r1058, %r1057, 2;
	mov.u32 	%r1059, _ZZ9cuda_gemmIiLi128ELi8ELi1ELi1024ELi64ELi64ELi0EEviiiPT_S1_S1_iiE3Ash;
	add.s32 	%r1060, %r1059, %r1058;
	ld.shared.u32 	%r1386, [%r1060+16];
$L__BB166_96:
	setp.lt.s32 	%p185, %r242, 6;
	@%p185 bra 	$L__BB166_98;
	sub.s32 	%r1061, %r243, %r115;
	shl.b32 	%r1062, %r1061, 2;
	mov.u32 	%r1063, _ZZ9cuda_gemmIiLi128ELi8ELi1ELi1024ELi64ELi64ELi0EEviiiPT_S1_S1_iiE3Ash;
	add.s32 	%r1064, %r1063, %r1062;
	ld.shared.u32 	%r1387, [%r1064+20];
$L__BB166_98:
	setp.lt.s32 	%p186, %r242, 7;
	@%p186 bra 	$L__BB166_100;
	sub.s32 	%r1065, %r243, %r116;
	shl.b32 	%r1066, %r1065, 2;
	mov.u32 	%r1067, _ZZ9cuda_gemmIiLi128ELi8ELi1ELi1024ELi64ELi64ELi0EEviiiPT_S1_S1_iiE3Ash;
	add.s32 	%r1068, %r1067, %r1066;
	ld.shared.u32 	%r1388, [%r1068+24];
$L__BB166_100:
	setp.lt.s32 	%p187, %r242, 8;
	@%p187 bra 	$L__BB166_102;
	sub.s32 	%r1069, %r243, %r117;
	shl.b32 	%r1070, %r1069, 2;
	mov.u32 	%r1071, _ZZ9cuda_gemmIiLi128ELi8ELi1ELi1024ELi64ELi64ELi0EEviiiPT_S1_S1_iiE3Ash;
	add.s32 	%r1072, %r1071, %r1070;
	ld.shared.u32 	%r1389, [%r1072+28];
$L__BB166_102:
	setp.lt.s32 	%p188, %r242, 9;
	@%p188 bra 	$L__BB166_104;
	sub.s32 	%r1073, %r243, %r118;
	shl.b32 	%r1074, %r1073, 2;
	mov.u32 	%r1075, _ZZ9cuda_gemmIiLi128ELi8ELi1ELi1024ELi64ELi64ELi0EEviiiPT_S1_S1_iiE3Ash;
	add.s32 	%r1076, %r1075, %r1074;
	ld.shared.u32 	%r1390, [%r1076+32];
$L__BB166_104:
	setp.lt.s32 	%p189, %r242, 10;
	@%p189 bra 	$L__BB166_106;
	sub.s32 	%r1077, %r243, %r119;
	shl.b32 	%r1078, %r1077, 2;
	mov.u32 	%r1079, _ZZ9cuda_gemmIiLi128ELi8ELi1ELi1024ELi64ELi64ELi0EEviiiPT_S1_S1_iiE3Ash;
	add.s32 	%r1080, %r1079, %r1078;
	ld.shared.u32 	%r1391, [%r1080+36];
$L__BB166_106:
	setp.lt.s32 	%p190, %r242, 11;
	@%p190 bra 	$L__BB166_108;
	sub.s32 	%r1081, %r243, %r120;
	shl.b32 	%r1082, %r1081, 2;
	mov.u32 	%r1083, _ZZ9cuda_gemmIiLi128ELi8ELi1ELi1024ELi64ELi64ELi0EEviiiPT_S1_S1_iiE3Ash;
	add.s32 	%r1084, %r1083, %r1082;
	ld.shared.u32 	%r1392, [%r1084+40];
$L__BB166_108:
	setp.lt.s32 	%p191, %r242, 12;
	@%p191 bra 	$L__BB166_110;
	sub.s32 	%r1085, %r243, %r121;
	shl.b32 	%r1086, %r1085, 2;
	mov.u32 	%r1087, _ZZ9cuda_gemmIiLi128ELi8ELi1ELi1024ELi64ELi64ELi0EEviiiPT_S1_S1_iiE3Ash;
	add.s32 	%r1088, %r1087, %r1086;
	ld.shared.u32 	%r1393, [%r1088+44];
$L__BB166_110:
	setp.lt.s32 	%p192, %r242, 13;
	@%p192 bra 	$L__BB166_112;
	sub.s32 	%r1089, %r243, %r122;
	shl.b32 	%r1090, %r1089, 2;
	mov.u32 	%r1091, _ZZ9cuda_gemmIiLi128ELi8ELi1ELi1024ELi64ELi64ELi0EEviiiPT_S1_S1_iiE3Ash;
	add.s32 	%r1092, %r1091, %r1090;
	ld.shared.u32 	%r1394, [%r1092+48];
$L__BB166_112:
	setp.lt.s32 	%p193, %r242, 14;
	@%p193 bra 	$L__BB166_114;
	sub.s32 	%r1093, %r243, %r123;
	shl.b32 	%r1094, %r1093, 2;
	mov.u32 	%r1095, _ZZ9cuda_gemmIiLi128ELi8ELi1ELi1024ELi64ELi64ELi0EEviiiPT_S1_S1_iiE3Ash;
	add.s32 	%r1096, %r1095, %r1094;
	ld.shared.u32 	%r1395, [%r1096+52];
$L__BB166_114:
	setp.lt.s32 	%p194, %r242, 15;
	@%p194 bra 	$L__BB166_116;
	sub.s32 	%r1097, %r243, %r124;
	shl.b32 	%r1098, %r1097, 2;
	mov.u32 	%r1099, _ZZ9cuda_gemmIiLi128ELi8ELi1ELi1024ELi64ELi64ELi0EEviiiPT_S1_S1_iiE3Ash;
	add.s32 	%r1100, %r1099, %r1098;
	ld.shared.u32 	%r1396, [%r1100+56];
$L__BB166_116:
	setp.lt.s32 	%p195, %r242, 16;
	@%p195 bra 	$L__BB166_118;
	sub.s32 	%r1101, %r243, %r125;
	shl.b32 	%r1102, %r1101, 2;
	mov.u32 	%r1103, _ZZ9cuda_gemmIiLi128ELi8ELi1ELi1024ELi64ELi64ELi0EEviiiPT_S1_S1_iiE3Ash;
	add.s32 	%r1104, %r1103, %r1102;
	ld.shared.u32 	%r1397, [%r1104+60];
$L__BB166_118:
	setp.lt.s32 	%p196, %r242, 17;
	@%p196 bra 	$L__BB166_120;
	sub.s32 	%r1105, %r243, %r126;
	shl.b32 	%r1106, %r1105, 2;
	mov.u32 	%r1107, _ZZ9cuda_gemmIiLi128ELi8ELi1ELi1024ELi64ELi64ELi0EEviiiPT_S1_S1_iiE3Ash;
	add.s32 	%r1108, %r1107, %r1106;
	ld.shared.u32 	%r1398, [%r1108+64];
$L__BB166_120:
	setp.lt.s32 	%p197, %r242, 18;
	@%p197 bra 	$L__BB166_122;
	sub.s32 	%r1109, %r243, %r127;
	shl.b32 	%r1110, %r1109, 2;
	mov.u32 	%r1111, _ZZ9cuda_gemmIiLi128ELi8ELi1ELi1024ELi64ELi64ELi0EEviiiPT_S1_S1_iiE3Ash;
	add.s32 	%r1112, %r1111, %r1110;
	ld.shared.u32 	%r1399, [%r1112+68];
$L__BB166_122:
	setp.lt.s32 	%p198, %r242, 19;
	@%p198 bra 	$L__BB166_124;
	sub.s32 	%r1113, %r243, %r128;
	shl.b32 	%r1114, %r1113, 2;
	mov.u32 	%r1115, _ZZ9cuda_gemmIiLi128ELi8ELi1ELi1024ELi64ELi64ELi0EEviiiPT_S1_S1_iiE3Ash;
	add.s32 	%r1116, %r1115, %r1114;
	ld.shared.u32 	%r1400, [%r1116+72];
$L__BB166_124:
	setp.lt.s32 	%p199, %r242, 20;
	@%p199 bra 	$L__BB166_126;
	sub.s32 	%r1117, %r243, %r129;
	shl.b32 	%r1118, %r1117, 2;
	mov.u32 	%r1119, _ZZ9cuda_gemmIiLi128ELi8ELi1ELi1024ELi64ELi64ELi0EEviiiPT_S1_S1_iiE3Ash;
	add.s32 	%r1120, %r1119, %r1118;
	ld.shared.u32 	%r1401, [%r1120+76];
$L__BB166_126:
	setp.lt.s32 	%p200, %r242, 21;
	@%p200 bra 	$L__BB166_128;
	sub.s32 	%r1121, %r243, %r130;
	shl.b32 	%r1122, %r1121, 2;
	mov.u32 	%r1123, _ZZ9cuda_gemmIiLi128ELi8ELi1ELi1024ELi64ELi64ELi0EEviiiPT_S1_S1_iiE3Ash;
	add.s32 	%r1124, %r1123, %r1122;
	ld.shared.u32 	%r1402, [%r1124+80];
$L__BB166_128:
	setp.lt.s32 	%p201, %r242, 22;
	@%p201 bra 	$L__BB166_130;
	sub.s32 	%r1125, %r243, %r131;
	shl.b32 	%r1126, %r1125, 2;
	mov.u32 	%r1127, _ZZ9cuda_gemmIiLi128ELi8ELi1ELi1024ELi64ELi64ELi0EEviiiPT_S1_S1_iiE3Ash;
	add.s32 	%r1128, %r1127, %r1126;
	ld.shared.u32 	%r1403, [%r1128+84];
$L__BB166_130:
	setp.lt.s32 	%p202, %r242, 23;
	@%p202 bra 	$L__BB166_132;
	sub.s32 	%r1129, %r243, %r132;
	shl.b32 	%r1130, %r1129, 2;
	mov.u32 	%r1131, _ZZ9cuda_gemmIiLi128ELi8ELi1ELi1024ELi64ELi64ELi0EEviiiPT_S1_S1_iiE3Ash;
	add.s32 	%r1132, %r1131, %r1130;
	ld.shared.u32 	%r1404, [%r1132+88];
$L__BB166_132:
	setp.lt.s32 	%p203, %r242, 24;
	@%p203 bra 	$L__BB166_134;
	sub.s32 	%r1133, %r243, %r133;
	shl.b32 	%r1134, %r1133, 2;
	mov.u32 	%r1135, _ZZ9cuda_gemmIiLi128ELi8ELi1ELi1024ELi64ELi64ELi0EEviiiPT_S1_S1_iiE3Ash;
	add.s32 	%r1136, %r1135, %r1134;
	ld.shared.u32 	%r1405, [%r1136+92];
$L__BB166_134:
	setp.lt.s32 	%p204, %r242, 25;
	@%p204 bra 	$L__BB166_136;
	sub.s32 	%r1137, %r243, %r134;
	shl.b32 	%r1138, %r1137, 2;
	mov.u32 	%r1139, _ZZ9cuda_gemmIiLi128ELi8ELi1ELi1024ELi64ELi64ELi0EEviiiPT_S1_S1_iiE3Ash;
	add.s32 	%r1140, %r1139, %r1138;
	ld.shared.u32 	%r1406, [%r1140+96];
$L__BB166_136:
	setp.lt.s32 	%p205, %r242, 26;
	@%p205 bra 	$L__BB166_138;
	sub.s32 	%r1141, %r243, %r135;
	shl.b32 	%r1142, %r1141, 2;
	mov.u32 	%r1143, _ZZ9cuda_gemmIiLi128ELi8ELi1ELi1024ELi64ELi64ELi0EEviiiPT_S1_S1_iiE3Ash;
	add.s32 	%r1144, %r1143, %r1142;
	ld.shared.u32 	%r1407, [%r1144+100];
$L__BB166_138:
	setp.lt.s32 	%p206, %r242, 27;
	@%p206 bra 	$L__BB166_140;
	sub.s32 	%r1145, %r243, %r136;
	shl.b32 	%r1146, %r1145, 2;
	mov.u32 	%r1147, _ZZ9cuda_gemmIiLi128ELi8ELi1ELi1024ELi64ELi64ELi0EEviiiPT_S1_S1_iiE3Ash;
	add.s32 	%r1148, %r1147, %r1146;
	ld.shared.u32 	%r1408, [%r1148+104];
$L__BB166_140:
	setp.lt.s32 	%p207, %r242, 28;
	@%p207 bra 	$L__BB166_142;
	sub.s32 	%r1149, %r243, %r137;
	shl.b32 	%r1150, %r1149, 2;
	mov.u32 	%r1151, _ZZ9cuda_gemmIiLi128ELi8ELi1ELi1024ELi64ELi64ELi0EEviiiPT_S1_S1_iiE3Ash;
	add.s32 	%r1152, %r1151, %r1150;
	ld.shared.u32 	%r1409, [%r1152+108];
$L__BB166_142:
	setp.lt.s32 	%p208, %r242, 29;
	@%p208 bra 	$L__BB166_144;
	sub.s32 	%r1153, %r243, %r138;
	shl.b32 	%r1154, %r1153, 2;
	mov.u32 	%r1155, _ZZ9cuda_gemmIiLi128ELi8ELi1ELi1024ELi64ELi64ELi0EEviiiPT_S1_S1_iiE3Ash;
	add.s32 	%r1156, %r1155, %r1154;
	ld.shared.u32 	%r1410, [%r1156+112];
$L__BB166_144:
	setp.lt.s32 	%p209, %r242, 30;
	@%p209 bra 	$L__BB166_146;
	sub.s32 	%r1157, %r243, %r139;
	shl.b32 	%r1158, %r1157, 2;
	mov.u32 	%r1159, _ZZ9cuda_gemmIiLi128ELi8ELi1ELi1024ELi64ELi64ELi0EEviiiPT_S1_S1_iiE3Ash;
	add.s32 	%r1160, %r1159, %r1158;
	ld.shared.u32 	%r1411, [%r1160+116];
$L__BB166_146:
	setp.lt.s32 	%p210, %r242, 31;
	@%p210 bra 	$L__BB166_148;
	sub.s32 	%r1161, %r243, %r140;
	shl.b32 	%r1162, %r1161, 2;
	mov.u32 	%r1163, _ZZ9cuda_gemmIiLi128ELi8ELi1ELi1024ELi64ELi64ELi0EEviiiPT_S1_S1_iiE3Ash;
	add.s32 	%r1164, %r1163, %r1162;
	ld.shared.u32 	%r1412, [%r1164+120];
$L__BB166_148:
	setp.lt.s32 	%p211, %r242, 32;
	@%p211 bra 	$L__BB166_150;
	sub.s32 	%r1165, %r243, %r141;
	shl.b32 	%r1166, %r1165, 2;
	mov.u32 	%r1167, _ZZ9cuda_gemmIiLi128ELi8ELi1ELi1024ELi64ELi64ELi0EEviiiPT_S1_S1_iiE3Ash;
	add.s32 	%r1168, %r1167, %r1166;
	ld.shared.u32 	%r1413, [%r1168+124];
$L__BB166_150:
	setp.lt.s32 	%p212, %r9, %r656;
	@%p212 bra 	$L__BB166_153;
$L__BB166_151:
	mov.b32 	%r1381, 32;
	mov.pred 	%p285, 0;
	@%p1 bra 	$L__BB166_86;
	add.s32 	%r1348, %r1348, %r7;
	setp.lt.s32 	%p279, %r1348, %r6;
	@%p279 bra 	$L__BB166_85;
	bra.uni 	$L__BB166_288;
$L__BB166_153:
	add.s32 	%r1169, %r79, %r1381;
	shl.b32 	%r1170, %r1169, 2;
	mov.u32 	%r1171, _ZZ9cuda_gemmIiLi128ELi8ELi1ELi1024ELi64ELi64ELi0EEviiiPT_S1_S1_iiE11kron_fac_sh;
	add.s32 	%r308, %r1171, %r1170;
	mov.u32 	%r1414, %r9;
$L__BB166_154:
	mad.lo.s32 	%r1173, %r1414, 260, %r308;
	ld.shared.u32 	%r310, [%r1173];
	mov.b32 	%r1416, 0;
	@%p180 bra 	$L__BB166_156;
	shfl.sync.idx.b32	%r1174|%p214, %r310, %r142, %r15, -1;
	mul.lo.s32 	%r1416, %r1174, %r1382;
$L__BB166_156:
	@%p181 bra 	$L__BB166_158;
	shfl.sync.idx.b32	%r1175|%p216, %r310, %r143, %r15, -1;
	mad.lo.s32 	%r1416, %r1175, %r1383, %r1416;
$L__BB166_158:
	@%p182 bra 	$L__BB166_160;
	shfl.sync.idx.b32	%r1176|%p218, %r310, %r144, %r15, -1;
	mad.lo.s32 	%r1416, %r1176, %r1384, %r1416;
$L__BB166_160:
	@%p183 bra 	$L__BB166_162;
	shfl.sync.idx.b32	%r1177|%p220, %r310, %r145, %r15, -1;
	mad.lo.s32 	%r1416, %r1177, %r1385, %r1416;
$L__BB166_162:
	@%p184 bra 	$L__BB166_164;
	shfl.sync.idx.b32	%r1178|%p222, %r310, %r146, %r15, -1;
	mad.lo.s32 	%r1416, %r1178, %r1386, %r1416;
$L__BB166_164:
	setp.lt.s32 	%p223, %r242, 6;
	@%p223 bra 	$L__BB166_166;
	shfl.sync.idx.b32	%r1179|%p224, %r310, %r147, %r15, -1;
	mad.lo.s32 	%r1416, %r1179, %r1387, %r1416;
$L__BB166_166:
	setp.lt.s32 	%p225, %r242, 7;
	@%p225 bra 	$L__BB166_168;
	shfl.sync.idx.b32	%r1180|%p226, %r310, %r148, %r15, -1;
	mad.lo.s32 	%r1416, %r1180, %r1388, %r1416;
$L__BB166_168:
	setp.lt.s32 	%p227, %r242, 8;
	@%p227 bra 	$L__BB166_170;
	shfl.sync.idx.b32	%r1181|%p228, %r310, %r149, %r15, -1;
	mad.lo.s32 	%r1416, %r1181, %r1389, %r1416;
$L__BB166_170:
	setp.lt.s32 	%p229, %r242, 9;
	@%p229 bra 	$L__BB166_172;
	shfl.sync.idx.b32	%r1182|%p230, %r310, %r150, %r15, -1;
	mad.lo.s32 	%r1416, %r1182, %r1390, %r1416;
$L__BB166_172:
	setp.lt.s32 	%p231, %r242, 10;
	@%p231 bra 	$L__BB166_174;
	shfl.sync.idx.b32	%r1183|%p232, %r310, %r151, %r15, -1;
	mad.lo.s32 	%r1416, %r1183, %r1391, %r1416;
$L__BB166_174:
	setp.lt.s32 	%p233, %r242, 11;
	@%p233 bra 	$L__BB166_176;
	shfl.sync.idx.b32	%r1184|%p234, %r310, %r152, %r15, -1;
	mad.lo.s32 	%r1416, %r1184, %r1392, %r1416;
$L__BB166_176:
	setp.lt.s32 	%p235, %r242, 12;
	@%p235 bra 	$L__BB166_178;
	shfl.sync.idx.b32	%r1185|%p236, %r310, %r153, %r15, -1;
	mad.lo.s32 	%r1416, %r1185, %r1393, %r1416;
$L__BB166_178:
	setp.lt.s32 	%p237, %r242, 13;
	@%p237 bra 	$L__BB166_180;
	shfl.sync.idx.b32	%r1186|%p238, %r310, %r154, %r15, -1;
	mad.lo.s32 	%r1416, %r1186, %r1394, %r1416;
$L__BB166_180:
	setp.lt.s32 	%p239, %r242, 14;
	@%p239 bra 	$L__BB166_182;
	shfl.sync.idx.b32	%r1187|%p240, %r310, %r155, %r15, -1;
	mad.lo.s32 	%r1416, %r1187, %r1395, %r1416;
$L__BB166_182:
	setp.lt.s32 	%p241, %r242, 15;
	@%p241 bra 	$L__BB166_184;
	shfl.sync.idx.b32	%r1188|%p242, %r310, %r156, %r15, -1;
	mad.lo.s32 	%r1416, %r1188, %r1396, %r1416;
$L__BB166_184:
	setp.lt.s32 	%p243, %r242, 16;
	@%p243 bra 	$L__BB166_186;
	shfl.sync.idx.b32	%r1189|%p244, %r310, %r157, %r15, -1;
	mad.lo.s32 	%r1416, %r1189, %r1397, %r1416;
$L__BB166_186:
	setp.lt.s32 	%p245, %r242, 17;
	@%p245 bra 	$L__BB166_188;
	shfl.sync.idx.b32	%r1190|%p246, %r310, %r158, %r15, -1;
	mad.lo.s32 	%r1416, %r1190, %r1398, %r1416;
$L__BB166_188:
	setp.lt.s32 	%p247, %r242, 18;
	@%p247 bra 	$L__BB166_190;
	shfl.sync.idx.b32	%r1191|%p248, %r310, %r159, %r15, -1;
	mad.lo.s32 	%r1416, %r1191, %r1399, %r1416;
$L__BB166_190:
	setp.lt.s32 	%p249, %r242, 19;
	@%p249 bra 	$L__BB166_192;
	shfl.sync.idx.b32	%r1192|%p250, %r310, %r160, %r15, -1;
	mad.lo.s32 	%r1416, %r1192, %r1400, %r1416;
$L__BB166_192:
	setp.lt.s32 	%p251, %r242, 20;
	@%p251 bra 	$L__BB166_194;
	shfl.sync.idx.b32	%r1193|%p252, %r310, %r161, %r15, -1;
	mad.lo.s32 	%r1416, %r1193, %r1401, %r1416;
$L__BB166_194:
	setp.lt.s32 	%p253, %r242, 21;
	@%p253 bra 	$L__BB166_196;
	shfl.sync.idx.b32	%r1194|%p254, %r310, %r162, %r15, -1;
	mad.lo.s32 	%r1416, %r1194, %r1402, %r1416;
$L__BB166_196:
	setp.lt.s32 	%p255, %r242, 22;
	@%p255 bra 	$L__BB166_198;
	shfl.sync.idx.b32	%r1195|%p256, %r310, %r163, %r15, -1;
	mad.lo.s32 	%r1416, %r1195, %r1403, %r1416;
$L__BB166_198:
	setp.lt.s32 	%p257, %r242, 23;
	@%p257 bra 	$L__BB166_200;
	shfl.sync.idx.b32	%r1196|%p258, %r310, %r164, %r15, -1;
	mad.lo.s32 	%r1416, %r1196, %r1404, %r1416;
$L__BB166_200:
	setp.lt.s32 	%p259, %r242, 24;
	@%p259 bra 	$L__BB166_202;
	shfl.sync.idx.b32	%r1197|%p260, %r310, %r165, %r15, -1;
	mad.lo.s32 	%r1416, %r1197, %r1405, %r1416;
$L__BB166_202:
	setp.lt.s32 	%p261, %r242, 25;
	@%p261 bra 	$L__BB166_204;
	shfl.sync.idx.b32	%r1198|%p262, %r310, %r166, %r15, -1;
	mad.lo.s32 	%r1416, %r1198, %r1406, %r1416;
$L__BB166_204:
	setp.lt.s32 	%p263, %r242, 26;
	@%p263 bra 	$L__BB166_206;
	shfl.sync.idx.b32	%r1199|%p264, %r310, %r167, %r15, -1;
	mad.lo.s32 	%r1416, %r1199, %r1407, %r1416;
$L__BB166_206:
	setp.lt.s32 	%p265, %r242, 27;
	@%p265 bra 	$L__BB166_208;
	shfl.sync.idx.b32	%r1200|%p266, %r310, %r168, %r15, -1;
	mad.lo.s32 	%r1416, %r1200, %r1408, %r1416;
$L__BB166_208:
	setp.lt.s32 	%p267, %r242, 28;
	@%p267 bra 	$L__BB166_210;
	shfl.sync.idx.b32	%r1201|%p268, %r310, %r169, %r15, -1;
	mad.lo.s32 	%r1416, %r1201, %r1409, %r1416;
$L__BB166_210:
	setp.lt.s32 	%p269, %r242, 29;
	@%p269 bra 	$L__BB166_212;
	shfl.sync.idx.b32	%r1202|%p270, %r310, %r170, %r15, -1;
	mad.lo.s32 	%r1416, %r1202, %r1410, %r1416;
$L__BB166_212:
	setp.lt.s32 	%p271, %r242, 30;
	@%p271 bra 	$L__BB166_214;
	shfl.sync.idx.b32	%r1203|%p272, %r310, %r171, %r15, -1;
	mad.lo.s32 	%r1416, %r1203, %r1411, %r1416;
$L__BB166_214:
	setp.lt.s32 	%p273, %r242, 31;
	@%p273 bra 	$L__BB166_216;
	shfl.sync.idx.b32	%r1204|%p274, %r310, %r172, %r15, -1;
	mad.lo.s32 	%r1416, %r1204, %r1412, %r1416;
$L__BB166_216:
	setp.lt.s32 	%p275, %r242, 32;
	@%p275 bra 	$L__BB166_218;
	shfl.sync.idx.b32	%r1205|%p276, %r310, %r173, %r15, -1;
	mad.lo.s32 	%r1416, %r1205, %r1413, %r1416;
$L__BB166_218:
	mad.lo.s32 	%r1206, %r1414, %r6, %r207;
	shl.b32 	%r1207, %r1206, 2;
	mov.u32 	%r1208, _ZZ9cuda_gemmIiLi128ELi8ELi1ELi1024ELi64ELi64ELi0EEviiiPT_S1_S1_iiE3Csh;
	add.s32 	%r1209, %r1208, %r1207;
	ld.shared.u32 	%r1210, [%r1209];
	add.s32 	%r1211, %r1210, %r1416;
	st.shared.u32 	[%r1209], %r1211;
	add.s32 	%r1414, %r1414, %r11;
	setp.lt.s32 	%p277, %r1414, %r656;
	@%p277 bra 	$L__BB166_154;
	bra.uni 	$L__BB166_151;
$L__BB166_219:
	setp.lt.s32 	%p80, %r9, %r656;
	@%p80 bra 	$L__BB166_220;
	bra.uni 	$L__BB166_286;
$L__BB166_220:
	add.s32 	%r449, %r79, %r1513;
	sub.s32 	%r450, %r449, %r80;
	sub.s32 	%r451, %r449, %r81;
	sub.s32 	%r452, %r449, %r82;
	sub.s32 	%r453, %r449, %r83;
	sub.s32 	%r454, %r449, %r84;
	sub.s32 	%r455, %r449, %r85;
	sub.s32 	%r456, %r449, %r86;
	sub.s32 	%r457, %r449, %r87;
	sub.s32 	%r458, %r449, %r88;
	sub.s32 	%r459, %r449, %r89;
	sub.s32 	%r460, %r449, %r90;
	sub.s32 	%r461, %r449, %r91;
	sub.s32 	%r462, %r449, %r92;
	sub.s32 	%r463, %r449, %r93;
	sub.s32 	%r464, %r449, %r94;
	sub.s32 	%r465, %r449, %r95;
	sub.s32 	%r466, %r449, %r96;
	sub.s32 	%r467, %r449, %r97;
	sub.s32 	%r468, %r449, %r98;
	sub.s32 	%r469, %r449, %r99;
	sub.s32 	%r470, %r449, %r100;
	sub.s32 	%r471, %r449, %r101;
	sub.s32 	%r472, %r449, %r102;
	sub.s32 	%r473, %r449, %r103;
	sub.s32 	%r474, %r449, %r104;
	sub.s32 	%r475, %r449, %r105;
	sub.s32 	%r476, %r449, %r106;
	sub.s32 	%r477, %r449, %r107;
	sub.s32 	%r478, %r449, %r108;
	sub.s32 	%r479, %r449, %r109;
	sub.s32 	%r480, %r449, %r110;
	shl.b32 	%r876, %r450, 2;
	shl.b32 	%r879, %r451, 2;
	shl.b32 	%r882, %r452, 2;
	shl.b32 	%r885, %r453, 2;
	shl.b32 	%r888, %r454, 2;
	shl.b32 	%r891, %r455, 2;
	shl.b32 	%r894, %r456, 2;
	shl.b32 	%r897, %r457, 2;
	shl.b32 	%r900, %r458, 2;
	shl.b32 	%r903, %r459, 2;
	shl.b32 	%r906, %r460, 2;
	shl.b32 	%r909, %r461, 2;
	shl.b32 	%r912, %r462, 2;
	shl.b32 	%r915, %r463, 2;
	shl.b32 	%r918, %r464, 2;
	shl.b32 	%r921, %r465, 2;
	shl.b32 	%r924, %r466, 2;
	shl.b32 	%r927, %r467, 2;
	shl.b32 	%r930, %r468, 2;
	shl.b32 	%r933, %r469, 2;
	shl.b32 	%r936, %r470, 2;
	shl.b32 	%r939, %r471, 2;
	shl.b32 	%r942, %r472, 2;
	shl.b32 	%r945, %r473, 2;
	shl.b32 	%r948, %r474, 2;
	shl.b32 	%r951, %r475, 2;
	shl.b32 	%r954, %r476, 2;
	shl.b32 	%r957, %r477, 2;
	shl.b32 	%r960, %r478, 2;
	shl.b32 	%r963, %r479, 2;
	shl.b32 	%r966, %r480, 2;
	mov.u32 	%r1546, %r9;
$L__BB166_221:
	setp.lt.s32 	%p81, %r447, 1;
	mov.u32 	%r872, _ZZ9cuda_gemmIiLi128ELi8ELi1ELi1024ELi64ELi64ELi0EEviiiPT_S1_S1_iiE11kron_fac_sh;
	mad.lo.s32 	%r546, %r1546, 260, %r872;
	mov.b32 	%r1548, 0;
	@%p81 bra 	$L__BB166_223;
	shl.b32 	%r873, %r449, 2;
	add.s32 	%r874, %r546, %r873;
	ld.shared.u32 	%r875, [%r874];
	mul.lo.s32 	%r1548, %r875, %r1382;
$L__BB166_223:
	@%p49 bra 	$L__BB166_225;
	add.s32 	%r877, %r546, %r876;
	ld.shared.u32 	%r878, [%r877+4];
	mad.lo.s32 	%r1548, %r878, %r1383, %r1548;
$L__BB166_225:
	@%p50 bra 	$L__BB166_227;
	add.s32 	%r880, %r546, %r879;
	ld.shared.u32 	%r881, [%r880+8];
	mad.lo.s32 	%r1548, %r881, %r1384, %r1548;
$L__BB166_227:
	@%p51 bra 	$L__BB166_229;
	add.s32 	%r883, %r546, %r882;
	ld.shared.u32 	%r884, [%r883+12];
	mad.lo.s32 	%r1548, %r884, %r1385, %r1548;
$L__BB166_229:
	@%p52 bra 	$L__BB166_231;
	add.s32 	%r886, %r546, %r885;
	ld.shared.u32 	%r887, [%r886+16];
	mad.lo.s32 	%r1548, %r887, %r1386, %r1548;
$L__BB166_231:
	@%p53 bra 	$L__BB166_233;
	add.s32 	%r889, %r546, %r888;
	ld.shared.u32 	%r890, [%r889+20];
	mad.lo.s32 	%r1548, %r890, %r1387, %r1548;
$L__BB166_233:
	setp.lt.s32 	%p87, %r447, 7;
	@%p87 bra 	$L__BB166_235;
	add.s32 	%r892, %r546, %r891;
	ld.shared.u32 	%r893, [%r892+24];
	mad.lo.s32 	%r1548, %r893, %r1388, %r1548;
$L__BB166_235:
	setp.lt.s32 	%p88, %r447, 8;
	@%p88 bra 	$L__BB166_237;
	add.s32 	%r895, %r546, %r894;
	ld.shared.u32 	%r896, [%r895+28];
	mad.lo.s32 	%r1548, %r896, %r1389, %r1548;
$L__BB166_237:
	setp.lt.s32 	%p89, %r447, 9;
	@%p89 bra 	$L__BB166_239;
	add.s32 	%r898, %r546, %r897;
	ld.shared.u32 	%r899, [%r898+32];
	mad.lo.s32 	%r1548, %r899, %r1390, %r1548;
$L__BB166_239:
	setp.lt.s32 	%p90, %r447, 10;
	@%p90 bra 	$L__BB166_241;
	add.s32 	%r901, %r546, %r900;
	ld.shared.u32 	%r902, [%r901+36];
	mad.lo.s32 	%r1548, %r902, %r1391, %r1548;
$L__BB166_241:
	setp.lt.s32 	%p91, %r447, 11;
	@%p91 bra 	$L__BB166_243;
	add.s32 	%r904, %r546, %r903;
	ld.shared.u32 	%r905, [%r904+40];
	mad.lo.s32 	%r1548, %r905, %r1392, %r1548;
$L__BB166_243:
	setp.lt.s32 	%p92, %r447, 12;
	@%p92 bra 	$L__BB166_245;
	add.s32 	%r907, %r546, %r906;
	ld.shared.u32 	%r908, [%r907+44];
	mad.lo.s32 	%r1548, %r908, %r1393, %r1548;
$L__BB166_245:
	setp.lt.s32 	%p93, %r447, 13;
	@%p93 bra 	$L__BB166_247;
	add.s32 	%r910, %r546, %r909;
	ld.shared.u32 	%r911, [%r910+48];
	mad.lo.s32 	%r1548, %r911, %r1394, %r1548;
$L__BB166_247:
	setp.lt.s32 	%p94, %r447, 14;
	@%p94 bra 	$L__BB166_249;
	add.s32 	%r913, %r546, %r912;
	ld.shared.u32 	%r914, [%r913+52];
	mad.lo.s32 	%r1548, %r914, %r1395, %r1548;
$L__BB166_249:
	setp.lt.s32 	%p95, %r447, 15;
	@%p95 bra 	$L__BB166_251;
	add.s32 	%r916, %r546, %r915;
	ld.shared.u32 	%r917, [%r916+56];
	mad.lo.s32 	%r1548, %r917, %r1396, %r1548;
$L__BB166_251:
	setp.lt.s32 	%p96, %r447, 16;
	@%p96 bra 	$L__BB166_253;
	add.s32 	%r919, %r546, %r918;
	ld.shared.u32 	%r920, [%r919+60];
	mad.lo.s32 	%r1548, %r920, %r1397, %r1548;
$L__BB166_253:
	setp.lt.s32 	%p97, %r447, 17;
	@%p97 bra 	$L__BB166_255;
	add.s32 	%r922, %r546, %r921;
	ld.shared.u32 	%r923, [%r922+64];
	mad.lo.s32 	%r1548, %r923, %r1398, %r1548;
$L__BB166_255:
	setp.lt.s32 	%p98, %r447, 18;
	@%p98 bra 	$L__BB166_257;
	add.s32 	%r925, %r546, %r924;
	ld.shared.u32 	%r926, [%r925+68];
	mad.lo.s32 	%r1548, %r926, %r1399, %r1548;
$L__BB166_257:
	setp.lt.s32 	%p99, %r447, 19;
	@%p99 bra 	$L__BB166_259;
	add.s32 	%r928, %r546, %r927;
	ld.shared.u32 	%r929, [%r928+72];
	mad.lo.s32 	%r1548, %r929, %r1400, %r1548;
$L__BB166_259:
	setp.lt.s32 	%p100, %r447, 20;
	@%p100 bra 	$L__BB166_261;
	add.s32 	%r931, %r546, %r930;
	ld.shared.u32 	%r932, [%r931+76];
	mad.lo.s32 	%r1548, %r932, %r1401, %r1548;
$L__BB166_261:
	setp.lt.s32 	%p101, %r447, 21;
	@%p101 bra 	$L__BB166_263;
	add.s32 	%r934, %r546, %r933;
	ld.shared.u32 	%r935, [%r934+80];
	mad.lo.s32 	%r1548, %r935, %r1402, %r1548;
$L__BB166_263:
	setp.lt.s32 	%p102, %r447, 22;
	@%p102 bra 	$L__BB166_265;
	add.s32 	%r937, %r546, %r936;
	ld.shared.u32 	%r938, [%r937+84];
	mad.lo.s32 	%r1548, %r938, %r1403, %r1548;
$L__BB166_265:
	setp.lt.s32 	%p103, %r447, 23;
	@%p103 bra 	$L__BB166_267;
	add.s32 	%r940, %r546, %r939;
	ld.shared.u32 	%r941, [%r940+88];
	mad.lo.s32 	%r1548, %r941, %r1404, %r1548;
$L__BB166_267:
	setp.lt.s32 	%p104, %r447, 24;
	@%p104 bra 	$L__BB166_269;
	add.s32 	%r943, %r546, %r942;
	ld.shared.u32 	%r944, [%r943+92];
	mad.lo.s32 	%r1548, %r944, %r1405, %r1548;
$L__BB166_269:
	setp.lt.s32 	%p105, %r447, 25;
	@%p105 bra 	$L__BB166_271;
	add.s32 	%r946, %r546, %r945;
	ld.shared.u32 	%r947, [%r946+96];
	mad.lo.s32 	%r1548, %r947, %r1406, %r1548;
$L__BB166_271:
	setp.lt.s32 	%p106, %r447, 26;
	@%p106 bra 	$L__BB166_273;
	add.s32 	%r949, %r546, %r948;
	ld.shared.u32 	%r950, [%r949+100];
	mad.lo.s32 	%r1548, %r950, %r1407, %r1548;
$L__BB166_273:
	setp.lt.s32 	%p107, %r447, 27;
	@%p107 bra 	$L__BB166_275;
	add.s32 	%r952, %r546, %r951;
	ld.shared.u32 	%r953, [%r952+104];
	mad.lo.s32 	%r1548, %r953, %r1408, %r1548;
$L__BB166_275:
	setp.lt.s32 	%p108, %r447, 28;
	@%p108 bra 	$L__BB166_277;
	add.s32 	%r955, %r546, %r954;
	ld.shared.u32 	%r956, [%r955+108];
	mad.lo.s32 	%r1548, %r956, %r1409, %r1548;
$L__BB166_277:
	setp.lt.s32 	%p109, %r447, 29;
	@%p109 bra 	$L__BB166_279;
	add.s32 	%r958, %r546, %r957;
	ld.shared.u32 	%r959, [%r958+112];
	mad.lo.s32 	%r1548, %r959, %r1410, %r1548;
$L__BB166_279:
	setp.lt.s32 	%p110, %r447, 30;
	@%p110 bra 	$L__BB166_281;
	add.s32 	%r961, %r546, %r960;
	ld.shared.u32 	%r962, [%r961+116];
	mad.lo.s32 	%r1548, %r962, %r1411, %r1548;
$L__BB166_281:
	setp.lt.s32 	%p111, %r447, 31;
	@%p111 bra 	$L__BB166_283;
	add.s32 	%r964, %r546, %r963;
	ld.shared.u32 	%r965, [%r964+120];
	mad.lo.s32 	%r1548, %r965, %r1412, %r1548;
$L__BB166_283:
	setp.lt.s32 	%p112, %r447, 32;
	@%p112 bra 	$L__BB166_285;
	add.s32 	%r967, %r546, %r966;
	ld.shared.u32 	%r968, [%r967+124];
	mad.lo.s32 	%r1548, %r968, %r1413, %r1548;
$L__BB166_285:
	mad.lo.s32 	%r969, %r1546, %r6, %r412;
	shl.b32 	%r970, %r969, 2;
	mov.u32 	%r971, _ZZ9cuda_gemmIiLi128ELi8ELi1ELi1024ELi64ELi64ELi0EEviiiPT_S1_S1_iiE3Csh;
	add.s32 	%r972, %r971, %r970;
	ld.shared.u32 	%r973, [%r972];
	add.s32 	%r974, %r973, %r1548;
	st.shared.u32 	[%r972], %r974;
	add.s32 	%r1546, %r1546, %r11;
	setp.lt.s32 	%p113, %r1546, %r656;
	@%p113 bra 	$L__BB166_221;
$L__BB166_286:
	mov.b32 	%r1513, 32;
	mov.pred 	%p286, 0;
	@%p2 bra 	$L__BB166_20;
	add.s32 	%r1480, %r1480, %r7;
	setp.lt.s32 	%p115, %r1480, %r6;
	@%p115 bra 	$L__BB166_19;
$L__BB166_288:
	ld.param.u32 	%r1273, [_Z9cuda_gemmIiLi128ELi8ELi1ELi1024ELi64ELi64ELi0EEviiiPT_S1_S1_ii_param_2];
	ld.param.u32 	%r1271, [_Z9cuda_gemmIiLi128ELi8ELi1ELi1024ELi64ELi64ELi0EEviiiPT_S1_S1_ii_param_1];
	setp.eq.s16 	%p280, %rs1, 2;
	bar.sync 	0;
	mov.u32 	%r1213, %ctaid.x;
	mul.lo.s32 	%r1214, %r6, %r1213;
	mad.lo.s32 	%r645, %r1307, %r1271, %r1214;
	div.s32 	%r646, %r1273, %r657;
	mov.u32 	%r1611, %r1;
	@%p280 bra 	$L__BB166_292;
	setp.eq.s16 	%p281, %rs1, 3;
	div.s32 	%r1215, %r1, %r6;
	mad.lo.s32 	%r1216, %r646, %r1215, %r645;
	mul.lo.s32 	%r1217, %r1215, %r6;
	sub.s32 	%r1218, %r1, %r1217;
	add.s32 	%r1219, %r1216, %r1218;
	shl.b32 	%r1220, %r1, 2;
	mov.u32 	%r1221, _ZZ9cuda_gemmIiLi128ELi8ELi1ELi1024ELi64ELi64ELi0EEviiiPT_S1_S1_iiE3Csh;
	add.s32 	%r647, %r1221, %r1220;
	ld.shared.u32 	%r1222, [%r647];
	mul.wide.s32 	%rd23, %r1219, 4;
	add.s64 	%rd24, %rd2, %rd23;
	st.global.u32 	[%rd24], %r1222;
	mov.u32 	%r1611, %r16;
	@%p281 bra 	$L__BB166_292;
	setp.eq.s16 	%p282, %rs1, 0;
	div.s32 	%r1223, %r16, %r6;
	mad.lo.s32 	%r1224, %r646, %r1223, %r645;
	mul.lo.s32 	%r1225, %r1223, %r6;
	sub.s32 	%r1226, %r16, %r1225;
	add.s32 	%r1227, %r1224, %r1226;
	add.s32 	%r648, %r647, %r17;
	ld.shared.u32 	%r1228, [%r648];
	mul.wide.s32 	%rd25, %r1227, 4;
	add.s64 	%rd26, %rd2, %rd25;
	st.global.u32 	[%rd26], %r1228;
	mov.u32 	%r1611, %r18;
	@%p282 bra 	$L__BB166_292;
	add.s32 	%r1611, %r18, %r10;
	div.s32 	%r1229, %r18, %r6;
	mad.lo.s32 	%r1230, %r646, %r1229, %r645;
	mul.lo.s32 	%r1231, %r1229, %r6;
	sub.s32 	%r1232, %r18, %r1231;
	add.s32 	%r1233, %r1230, %r1232;
	add.s32 	%r1234, %r648, %r17;
	ld.shared.u32 	%r1235, [%r1234];
	mul.wide.s32 	%rd27, %r1233, 4;
	add.s64 	%rd28, %rd2, %rd27;
	st.global.u32 	[%rd28], %r1235;
$L__BB166_292:
	div.s32 	%r1236, %r1611, %r6;
	mad.lo.s32 	%r1237, %r646, %r1236, %r645;
	mul.lo.s32 	%r1238, %r1236, %r6;
	sub.s32 	%r1239, %r1611, %r1238;
	add.s32 	%r1240, %r1237, %r1239;
	shl.b32 	%r1241, %r1611, 2;
	mov.u32 	%r1242, _ZZ9cuda_gemmIiLi128ELi8ELi1ELi1024ELi64ELi64ELi0EEviiiPT_S1_S1_iiE3Csh;
	add.s32 	%r1243, %r1242, %r1241;
	ld.shared.u32 	%r1244, [%r1243];
	mul.wide.s32 	%rd29, %r1240, 4;
	add.s64 	%rd30, %rd2, %rd29;
	st.global.u32 	[%rd30], %r1244;
	add.s32 	%r1245, %r1611, %r10;
	div.s32 	%r1246, %r1245, %r6;
	mad.lo.s32 	%r1247, %r646, %r1246, %r645;
	mul.lo.s32 	%r1248, %r1246, %r6;
	sub.s32 	%r1249, %r1245, %r1248;
	add.s32 	%r1250, %r1247, %r1249;
	add.s32 	%r1251, %r1243, %r17;
	ld.shared.u32 	%r1252, [%r1251];
	mul.wide.s32 	%rd31, %r1250, 4;
	add.s64 	%rd32, %rd2, %rd31;
	st.global.u32 	[%rd32], %r1252;
	add.s32 	%r1253, %r1245, %r10;
	div.s32 	%r1254, %r1253, %r6;
	mad.lo.s32 	%r1255, %r646, %r1254, %r645;
	mul.lo.s32 	%r1256, %r1254, %r6;
	sub.s32 	%r1257, %r1253, %r1256;
	add.s32 	%r1258, %r1255, %r1257;
	add.s32 	%r1259, %r1251, %r17;
	ld.shared.u32 	%r1260, [%r1259];
	mul.wide.s32 	%rd33, %r1258, 4;
	add.s64 	%rd34, %rd2, %rd33;
	st.global.u32 	[%rd34], %r1260;
	add.s32 	%r1261, %r1253, %r10;
	div.s32 	%r1262, %r1261, %r6;
	mad.lo.s32 	%r1263, %r646, %r1262, %r645;
	mul.lo.s32 	%r1264, %r1262, %r6;
	sub.s32 	%r1265, %r1261, %r1264;
	add.s32 	%r1266, %r1263, %r1265;
	add.s32 	%r1267, %r1259, %r17;
	ld.shared.u32 	%r1268, [%r1267];
	mul.wide.s32 	%rd35, %r1266, 4;
	add.s64 	%rd36, %rd2, %rd35;
	st.global.u32 	[%rd36], %r1268;
	add.s32 	%r1611, %r1261, %r10;
	setp.lt.u32 	%p283, %r1611, 1024;
	@%p283 bra 	$L__BB166_292;
	mov.u32 	%r1269, %nctaid.y;
	add.s32 	%r1307, %r1307, %r1269;
	shl.b32 	%r1270, %r1269, 3;
	setp.lt.u32 	%p284, %r1307, %r1270;
	@%p284 bra 	$L__BB166_5;
$L__BB166_294:
	ret;

}
	// .globl	_Z9cuda_gemmIiLi128ELi8ELi1ELi1024ELi64ELi64ELi1EEviiiPT_S1_S1_ii
.visible .entry _Z9cuda_gemmIiLi128ELi8ELi1ELi1024ELi64ELi64ELi1EEviiiPT_S1_S1_ii(
	.param .u32 _Z9cuda_gemmIiLi128ELi8ELi1ELi1024ELi64ELi64ELi1EEviiiPT_S1_S1_ii_param_0,
	.param .u32 _Z9cuda_gemmIiLi128ELi8ELi1ELi1024ELi64ELi64ELi1EEviiiPT_S1_S1_ii_param_1,
	.param .u32 _Z9cuda_gemmIiLi128ELi8ELi1ELi1024ELi64ELi64ELi1EEviiiPT_S1_S1_ii_param_2,
	.param .u64 .ptr .align 1 _Z9cuda_gemmIiLi128ELi8ELi1ELi1024ELi64ELi64ELi1EEviiiPT_S1_S1_ii_param_3,
	.param .u64 .ptr .align 1 _Z9cuda_gemmIiLi128ELi8ELi1ELi1024ELi64ELi64ELi1EEviiiPT_S1_S1_ii_param_4,
	.param .u64 .ptr .align 1 _Z9cuda_gemmIiLi128ELi8ELi1ELi1024ELi64ELi64ELi1EEviiiPT_S1_S1_ii_param_5,
	.param .u32 _Z9cuda_gemmIiLi128ELi8ELi1ELi1024ELi64ELi64ELi1EEviiiPT_S1_S1_ii_param_6,
	.param .u32 _Z9cuda_gemmIiLi128ELi8ELi1ELi1024ELi64ELi64ELi1EEviiiPT_S1_S1_ii_param_7
)
.maxntid 128
{
	.reg .pred 	%p<54>;
	.reg .b16 	%rs<9>;
	.reg .b32 	%r<399>;
	.reg .b64 	%rd<50>;
	// demoted variable
	.shared .align 128 .b8 _ZZ9cuda_gemmIiLi128ELi8ELi1ELi1024ELi64ELi64ELi1EEviiiPT_S1_S1_iiE11kron_fac_sh[16640];
	// demoted variable
	.shared .align 128 .b8 _ZZ9cuda_gemmIiLi128ELi8ELi1ELi1024ELi64ELi64ELi1EEviiiPT_S1_S1_iiE3Ash[4096];
	// demoted variable
	.shared .align 128 .b8 _ZZ9cuda_gemmIiLi128ELi8ELi1ELi1024ELi64ELi64ELi1EEviiiPT_S1_S1_iiE3Csh[4096];
	ld.param.u64 	%rd10, [_Z9cuda_gemmIiLi128ELi8ELi1ELi1024ELi64ELi64ELi1EEviiiPT_S1_S1_ii_param_3];
	ld.param.u64 	%rd11, [_Z9cuda_gemmIiLi128ELi8ELi1ELi1024ELi64ELi64ELi1EEviiiPT_S1_S1_ii_param_4];
	ld.param.u64 	%rd12, [_Z9cuda_gemmIiLi128ELi8ELi1ELi1024ELi64ELi64ELi1EEviiiPT_S1_S1_ii_param_5];
	cvta.to.global.u64 	%rd1, %rd11;
	cvta.to.global.u64 	%rd2, %rd10;
	cvta.to.global.u64 	%rd3, %rd12;
	mov.u32 	%r1, %tid.x;
	and.b32  	%r2, %r1, 31;
	mov.u32 	%r3, %ntid.x;
	add.s32 	%r4, %r1, %r3;
	cvt.u16.u32 	%rs1, %r4;
	xor.b16  	%rs5, %rs1, 4095;
	cvt.u16.u32 	%rs2, %r3;
	div.u16 	%rs6, %rs5, %rs2;
	and.b16  	%rs3, %rs6, 3;
	setp.eq.s16 	%p2, %rs3, 2;
	mov.u32 	%r384, %r1;
	@%p2 bra 	$L__BB167_3;
	cvt.u32.u16 	%r5, %rs3;
	mov.b32 	%r383, 0;
	mov.u32 	%r384, %r1;
$L__BB167_2:
	.pragma "nounroll";
	mul.wide.u32 	%rd13, %r384, 4;
	add.s64 	%rd14, %rd1, %rd13;
	ld.global.u32 	%r155, [%rd14];
	and.b32  	%r156, %r384, 63;
	mov.u32 	%r157, _ZZ9cuda_gemmIiLi128ELi8ELi1ELi1024ELi64ELi64ELi1EEviiiPT_S1_S1_iiE11kron_fac_sh;
	mad.lo.s32 	%r158, %r156, 260, %r157;
	shr.u32 	%r159, %r384, 4;
	and.b32  	%r160, %r159, 268435452;
	add.s32 	%r161, %r158, %r160;
	st.shared.u32 	[%r161], %r155;
	add.s32 	%r384, %r384, %r3;
	add.s32 	%r383, %r383, 1;
	xor.b32  	%r162, %r383, %r5;
	setp.ne.s32 	%p3, %r162, 2;
	@%p3 bra 	$L__BB167_2;
$L__BB167_3:
	mov.u32 	%r165, _ZZ9cuda_gemmIiLi128ELi8ELi1ELi1024ELi64ELi64ELi1EEviiiPT_S1_S1_iiE11kron_fac_sh;
$L__BB167_4:
	mul.wide.u32 	%rd15, %r384, 4;
	add.s64 	%rd16, %rd1, %rd15;
	ld.global.u32 	%r163, [%rd16];
	and.b32  	%r164, %r384, 63;
	mad.lo.s32 	%r166, %r164, 260, %r165;
	shr.u32 	%r167, %r384, 4;
	and.b32  	%r168, %r167, 268435452;
	add.s32 	%r169, %r166, %r168;
	st.shared.u32 	[%r169], %r163;
	add.s32 	%r170, %r384, %r3;
	mul.wide.u32 	%rd17, %r170, 4;
	add.s64 	%rd18, %rd1, %rd17;
	ld.global.u32 	%r171, [%rd18];
	and.b32  	%r172, %r170, 63;
	mad.lo.s32 	%r173, %r172, 260, %r165;
	shr.u32 	%r174, %r170, 4;
	and.b32  	%r175, %r174, 268435452;
	add.s32 	%r176, %r173, %r175;
	st.shared.u32 	[%r176], %r171;
	add.s32 	%r177, %r170, %r3;
	mul.wide.u32 	%rd19, %r177, 4;
	add.s64 	%rd20, %rd1, %rd19;
	ld.global.u32 	%r178, [%rd20];
	and.b32  	%r179, %r177, 63;
	mad.lo.s32 	%r180, %r179, 260, %r165;
	shr.u32 	%r181, %r177, 4;
	and.b32  	%r182, %r181, 268435452;
	add.s32 	%r183, %r180, %r182;
	st.shared.u32 	[%r183], %r178;
	add.s32 	%r184, %r177, %r3;
	mul.wide.u32 	%rd21, %r184, 4;
	add.s64 	%rd22, %rd1, %rd21;
	ld.global.u32 	%r185, [%rd22];
	and.b32  	%r186, %r184, 63;
	mad.lo.s32 	%r187, %r186, 260, %r165;
	shr.u32 	%r188, %r184, 4;
	and.b32  	%r189, %r188, 268435452;
	add.s32 	%r190, %r187, %r189;
	st.shared.u32 	[%r190], %r185;
	add.s32 	%r384, %r184, %r3;
	setp.lt.u32 	%p4, %r384, 4096;
	@%p4 bra 	$L__BB167_4;
	and.b32  	%r13, %r1, 15;
	mov.u32 	%r386, %ctaid.y;
	mov.u32 	%r15, %nctaid.y;
	shl.b32 	%r16, %r15, 3;
	setp.ge.u32 	%p5, %r386, %r16;
	@%p5 bra 	$L__BB167_28;
	shl.b32 	%r191, %r13, 6;
	or.b32  	%r17, %r191, %r2;
	xor.b16  	%rs7, %rs1, 1023;
	div.u16 	%rs8, %rs7, %rs2;
	and.b16  	%rs4, %rs8, 3;
	shl.b32 	%r192, %r1, 2;
	mov.u32 	%r193, _ZZ9cuda_gemmIiLi128ELi8ELi1ELi1024ELi64ELi64ELi1EEviiiPT_S1_S1_iiE3Ash;
	add.s32 	%r18, %r193, %r192;
	shl.b32 	%r19, %r3, 2;
	add.s32 	%r20, %r18, %r19;
	add.s32 	%r21, %r4, %r3;
	add.s32 	%r22, %r21, %r3;
	mov.u32 	%r194, _ZZ9cuda_gemmIiLi128ELi8ELi1ELi1024ELi64ELi64ELi1EEviiiPT_S1_S1_iiE3Csh;
	add.s32 	%r23, %r194, %r192;
	add.s32 	%r24, %r23, %r19;
	add.s32 	%r25, %r24, %r19;
	setp.eq.s32 	%p6, %r2, 31;
	selp.b32 	%r26, -32, 0, %p6;
	setp.lt.u32 	%p7, %r2, 30;
	selp.b32 	%r27, 0, -32, %p7;
	setp.lt.u32 	%p8, %r2, 29;
	selp.b32 	%r28, 0, -32, %p8;
	setp.lt.u32 	%p9, %r2, 28;
	selp.b32 	%r29, 0, -32, %p9;
	setp.lt.u32 	%p10, %r2, 27;
	selp.b32 	%r30, 0, -32, %p10;
	setp.lt.u32 	%p11, %r2, 26;
	selp.b32 	%r31, 0, -32, %p11;
	setp.lt.u32 	%p12, %r2, 25;
	selp.b32 	%r32, 0, -32, %p12;
	setp.lt.u32 	%p13, %r2, 24;
	selp.b32 	%r33, 0, -32, %p13;
	setp.lt.u32 	%p14, %r2, 23;
	selp.b32 	%r34, 0, -32, %p14;
	setp.lt.u32 	%p15, %r2, 22;
	selp.b32 	%r35, 0, -32, %p15;
	setp.lt.u32 	%p16, %r2, 21;
	selp.b32 	%r36, 0, -32, %p16;
	setp.lt.u32 	%p17, %r2, 20;
	selp.b32 	%r37, 0, -32, %p17;
	setp.lt.u32 	%p18, %r2, 19;
	selp.b32 	%r38, 0, -32, %p18;
	setp.lt.u32 	%p19, %r2, 18;
	selp.b32 	%r39, 0, -32, %p19;
	setp.lt.u32 	%p20, %r2, 17;
	selp.b32 	%r40, 0, -32, %p20;
	setp.lt.u32 	%p21, %r2, 16;
	selp.b32 	%r41, 0, -32, %p21;
	setp.lt.u32 	%p22, %r2, 15;
	selp.b32 	%r42, 0, -32, %p22;
	setp.lt.u32 	%p23, %r2, 14;
	selp.b32 	%r43, 0, -32, %p23;
	setp.lt.u32 	%p24, %r2, 13;
	selp.b32 	%r44, 0, -32, %p24;
	setp.lt.u32 	%p25, %r2, 12;
	selp.b32 	%r45, 0, -32, %p25;
	setp.lt.u32 	%p26, %r2, 11;
	selp.b32 	%r46, 0, -32, %p26;
	setp.lt.u32 	%p27, %r2, 10;
	selp.b32 	%r47, 0, -32, %p27;
	setp.lt.u32 	%p28, %r2, 9;
	selp.b32 	%r48, 0, -32, %p28;
	setp.lt.u32 	%p29, %r2, 8;
	selp.b32 	%r49, 0, -32, %p29;
	setp.lt.u32 	%p30, %r2, 7;
	selp.b32 	%r50, 0, -32, %p30;
	setp.lt.u32 	%p31, %r2, 6;
	selp.b32 	%r51, 0, -32, %p31;
	setp.lt.u32 	%p32, %r2, 5;
	selp.b32 	%r52, 0, -32, %p32;
	setp.lt.u32 	%p33, %r2, 4;
	selp.b32 	%r53, 0, -32, %p33;
	setp.lt.u32 	%p34, %r2, 3;
	selp.b32 	%r54, 0, -32, %p34;
	setp.lt.u32 	%p35, %r2, 2;
	selp.b32 	%r55, 0, -32, %p35;
	setp.eq.s32 	%p36, %r2, 0;
	selp.b32 	%r56, 0, -32, %p36;
	shl.b32 	%r57, %r3, 4;
	mul.lo.s32 	%r58, %r3, 12;
	mul.wide.u32 	%rd4, %r3, 16;
	shr.u32 	%r59, %r3, 4;
	shl.b32 	%r85, %r26, 2;
	shl.b32 	%r87, %r27, 2;
	shl.b32 	%r89, %r28, 2;
	shl.b32 	%r91, %r29, 2;
	shl.b32 	%r93, %r30, 2;
	shl.b32 	%r95, %r31, 2;
	shl.b32 	%r97, %r32, 2;
	shl.b32 	%r99, %r33, 2;
	shl.b32 	%r101, %r34, 2;
	shl.b32 	%r103, %r35, 2;
	shl.b32 	%r105, %r36, 2;
	shl.b32 	%r107, %r37, 2;
	shl.b32 	%r109, %r38, 2;
	shl.b32 	%r111, %r39, 2;
	shl.b32 	%r113, %r40, 2;
	shl.b32 	%r115, %r41, 2;
	shl.b32 	%r117, %r42, 2;
	shl.b32 	%r119, %r43, 2;
	shl.b32 	%r121, %r44, 2;
	shl.b32 	%r123, %r45, 2;
	shl.b32 	%r125, %r46, 2;
	shl.b32 	%r127, %r47, 2;
	shl.b32 	%r129, %r48, 2;
	shl.b32 	%r131, %r49, 2;
	shl.b32 	%r133, %r50, 2;
	shl.b32 	%r135, %r51, 2;
	shl.b32 	%r137, %r52, 2;
	shl.b32 	%r139, %r53, 2;
	shl.b32 	%r141, %r54, 2;
	shl.b32 	%r143, %r55, 2;
	shl.b32 	%r145, %r56, 2;
	cvt.u64.u32 	%rd45, %r19;
$L__BB167_7:
	setp.eq.s16 	%p37, %rs4, 2;
	shl.b32 	%r61, %r386, 10;
	mov.u32 	%r387, %r1;
	@%p37 bra 	$L__BB167_11;
	setp.eq.s16 	%p38, %rs4, 3;
	add.s32 	%r62, %r61, %r1;
	mul.wide.u32 	%rd23, %r62, 4;
	add.s64 	%rd24, %rd2, %rd23;
	ld.global.u32 	%r195, [%rd24];
	st.shared.u32 	[%r18], %r195;
	mov.u32 	%r387, %r4;
	@%p38 bra 	$L__BB167_11;
	setp.eq.s16 	%p39, %rs4, 0;
	add.s32 	%r63, %r62, %r3;
	mul.wide.u32 	%rd25, %r63, 4;
	add.s64 	%rd26, %rd2, %rd25;
	ld.global.u32 	%r196, [%rd26];
	st.shared.u32 	[%r20], %r196;
	mov.u32 	%r387, %r21;
	@%p39 bra 	$L__BB167_11;
	add.s32 	%r197, %r63, %r3;
	mul.wide.u32 	%rd27, %r197, 4;
	add.s64 	%rd28, %rd2, %rd27;
	ld.global.u32 	%r198, [%rd28];
	add.s32 	%r199, %r20, %r19;
	st.shared.u32 	[%r199], %r198;
	mov.u32 	%r387, %r22;
$L__BB167_11:
	shl.b32 	%r200, %r387, 2;
	mov.u32 	%r201, _ZZ9cuda_gemmIiLi128ELi8ELi1ELi1024ELi64ELi64ELi1EEviiiPT_S1_S1_iiE3Ash;
	add.s32 	%r391, %r201, %r200;
	add.s32 	%r202, %r3, %r387;
	add.s32 	%r390, %r202, %r61;
	shl.b32 	%r203, %r3, 1;
	add.s32 	%r204, %r203, %r387;
	add.s32 	%r389, %r204, %r61;
	mad.lo.s32 	%r205, %r3, 3, %r387;
	add.s32 	%r388, %r205, %r61;
	cvt.u64.u32 	%rd29, %r387;
	cvt.u64.u32 	%rd30, %r61;
	add.s64 	%rd31, %rd29, %rd30;
	shl.b64 	%rd32, %rd31, 2;
	add.s64 	%rd49, %rd2, %rd32;
$L__BB167_12:
	ld.global.u32 	%r206, [%rd49];
	st.shared.u32 	[%r391], %r206;
	mul.wide.u32 	%rd33, %r390, 4;
	add.s64 	%rd34, %rd2, %rd33;
	ld.global.u32 	%r207, [%rd34];
	add.s32 	%r208, %r391, %r19;
	st.shared.u32 	[%r208], %r207;
	mul.wide.u32 	%rd35, %r389, 4;
	add.s64 	%rd36, %rd2, %rd35;
	ld.global.u32 	%r209, [%rd36];
	shl.b32 	%r210, %r3, 3;
	add.s32 	%r211, %r391, %r210;
	st.shared.u32 	[%r211], %r209;
	mul.wide.u32 	%rd37, %r388, 4;
	add.s64 	%rd38, %rd2, %rd37;
	ld.global.u32 	%r212, [%rd38];
	add.s32 	%r213, %r391, %r58;
	st.shared.u32 	[%r213], %r212;
	add.s32 	%r387, %r387, %r19;
	add.s32 	%r391, %r391, %r57;
	add.s32 	%r390, %r390, %r19;
	add.s32 	%r389, %r389, %r19;
	add.s32 	%r388, %r388, %r19;
	add.s64 	%rd49, %rd49, %rd4;
	setp.lt.u32 	%p40, %r387, 1024;
	@%p40 bra 	$L__BB167_12;
	setp.eq.s16 	%p41, %rs4, 2;
	bar.sync 	0;
	mov.u32 	%r393, %r1;
	@%p41 bra 	$L__BB167_17;
	setp.eq.s16 	%p42, %rs4, 3;
	mov.b32 	%r214, 0;
	st.shared.u32 	[%r23], %r214;
	mov.u32 	%r393, %r4;
	@%p42 bra 	$L__BB167_17;
	setp.eq.s16 	%p43, %rs4, 0;
	mov.b32 	%r215, 0;
	st.shared.u32 	[%r24], %r215;
	mov.u32 	%r393, %r21;
	@%p43 bra 	$L__BB167_17;
	mov.b32 	%r216, 0;
	st.shared.u32 	[%r25], %r216;
	mov.u32 	%r393, %r22;
$L__BB167_17:
	shl.b32 	%r217, %r393, 2;
	mov.u32 	%r218, _ZZ9cuda_gemmIiLi128ELi8ELi1ELi1024ELi64ELi64ELi1EEviiiPT_S1_S1_iiE3Csh;
	add.s32 	%r219, %r218, %r217;
	mov.b32 	%r220, 0;
	st.shared.u32 	[%r219], %r220;
	add.s32 	%r221, %r219, %r19;
	st.shared.u32 	[%r221], %r220;
	add.s32 	%r222, %r221, %r19;
	st.shared.u32 	[%r222], %r220;
	add.s32 	%r223, %r222, %r19;
	st.shared.u32 	[%r223], %r220;
	add.s32 	%r393, %r19, %r393;
	setp.lt.u32 	%p44, %r393, 1024;
	@%p44 bra 	$L__BB167_17;
	mov.b32 	%r395, 0;
	mov.pred 	%p53, -1;
$L__BB167_19:
	mov.pred 	%p1, %p53;
	shr.u32 	%r396, %r1, 4;
	add.s32 	%r225, %r17, %r395;
	shl.b32 	%r226, %r225, 2;
	mov.u32 	%r227, _ZZ9cuda_gemmIiLi128ELi8ELi1ELi1024ELi64ELi64ELi1EEviiiPT_S1_S1_iiE3Ash;
	add.s32 	%r228, %r227, %r226;
	ld.shared.u32 	%r84, [%r228];
	add.s32 	%r229, %r228, %r85;
	ld.shared.u32 	%r86, [%r229+4];
	add.s32 	%r230, %r228, %r87;
	ld.shared.u32 	%r88, [%r230+8];
	add.s32 	%r231, %r228, %r89;
	ld.shared.u32 	%r90, [%r231+12];
	add.s32 	%r232, %r228, %r91;
	ld.shared.u32 	%r92, [%r232+16];
	add.s32 	%r233, %r228, %r93;
	ld.shared.u32 	%r94, [%r233+20];
	add.s32 	%r234, %r228, %r95;
	ld.shared.u32 	%r96, [%r234+24];
	add.s32 	%r235, %r228, %r97;
	ld.shared.u32 	%r98, [%r235+28];
	add.s32 	%r236, %r228, %r99;
	ld.shared.u32 	%r100, [%r236+32];
	add.s32 	%r237, %r228, %r101;
	ld.shared.u32 	%r102, [%r237+36];
	add.s32 	%r238, %r228, %r103;
	ld.shared.u32 	%r104, [%r238+40];
	add.s32 	%r239, %r228, %r105;
	ld.shared.u32 	%r106, [%r239+44];
	add.s32 	%r240, %r228, %r107;
	ld.shared.u32 	%r108, [%r240+48];
	add.s32 	%r241, %r228, %r109;
	ld.shared.u32 	%r110, [%r241+52];
	add.s32 	%r242, %r228, %r111;
	ld.shared.u32 	%r112, [%r242+56];
	add.s32 	%r243, %r228, %r113;
	ld.shared.u32 	%r114, [%r243+60];
	add.s32 	%r244, %r228, %r115;
	ld.shared.u32 	%r116, [%r244+64];
	add.s32 	%r245, %r228, %r117;
	ld.shared.u32 	%r118, [%r245+68];
	add.s32 	%r246, %r228, %r119;
	ld.shared.u32 	%r120, [%r246+72];
	add.s32 	%r247, %r228, %r121;
	ld.shared.u32 	%r122, [%r247+76];
	add.s32 	%r248, %r228, %r123;
	ld.shared.u32 	%r124, [%r248+80];
	add.s32 	%r249, %r228, %r125;
	ld.shared.u32 	%r126, [%r249+84];
	add.s32 	%r250, %r228, %r127;
	ld.shared.u32 	%r128, [%r250+88];
	add.s32 	%r251, %r228, %r129;
	ld.shared.u32 	%r130, [%r251+92];
	add.s32 	%r252, %r228, %r131;
	ld.shared.u32 	%r132, [%r252+96];
	add.s32 	%r253, %r228, %r133;
	ld.shared.u32 	%r134, [%r253+100];
	add.s32 	%r254, %r228, %r135;
	ld.shared.u32 	%r136, [%r254+104];
	add.s32 	%r255, %r228, %r137;
	ld.shared.u32 	%r138, [%r255+108];
	add.s32 	%r256, %r228, %r139;
	ld.shared.u32 	%r140, [%r256+112];
	add.s32 	%r257, %r228, %r141;
	ld.shared.u32 	%r142, [%r257+116];
	add.s32 	%r258, %r228, %r143;
	ld.shared.u32 	%r144, [%r258+120];
	add.s32 	%r259, %r228, %r145;
	ld.shared.u32 	%r146, [%r259+124];
	add.s32 	%r147, %r395, %r2;
	shl.b32 	%r262, %r147, 2;
$L__BB167_20:
	mov.u32 	%r260, _ZZ9cuda_gemmIiLi128ELi8ELi1ELi1024ELi64ELi64ELi1EEviiiPT_S1_S1_iiE11kron_fac_sh;
	mad.lo.s32 	%r261, %r396, 260, %r260;
	add.s32 	%r263, %r261, %r262;
	ld.shared.u32 	%r264, [%r263];
	mul.lo.s32 	%r265, %r264, %r84;
	add.s32 	%r266, %r263, %r85;
	ld.shared.u32 	%r267, [%r266+4];
	mad.lo.s32 	%r268, %r267, %r86, %r265;
	add.s32 	%r269, %r263, %r87;
	ld.shared.u32 	%r270, [%r269+8];
	mad.lo.s32 	%r271, %r270, %r88, %r268;
	add.s32 	%r272, %r263, %r89;
	ld.shared.u32 	%r273, [%r272+12];
	mad.lo.s32 	%r274, %r273, %r90, %r271;
	add.s32 	%r275, %r263, %r91;
	ld.shared.u32 	%r276, [%r275+16];
	mad.lo.s32 	%r277, %r276, %r92, %r274;
	add.s32 	%r278, %r263, %r93;
	ld.shared.u32 	%r279, [%r278+20];
	mad.lo.s32 	%r280, %r279, %r94, %r277;
	add.s32 	%r281, %r263, %r95;
	ld.shared.u32 	%r282, [%r281+24];
	mad.lo.s32 	%r283, %r282, %r96, %r280;
	add.s32 	%r284, %r263, %r97;
	ld.shared.u32 	%r285, [%r284+28];
	mad.lo.s32 	%r286, %r285, %r98, %r283;
	add.s32 	%r287, %r263, %r99;
	ld.shared.u32 	%r288, [%r287+32];
	mad.lo.s32 	%r289, %r288, %r100, %r286;
	add.s32 	%r290, %r263, %r101;
	ld.shared.u32 	%r291, [%r290+36];
	mad.lo.s32 	%r292, %r291, %r102, %r289;
	add.s32 	%r293, %r263, %r103;
	ld.shared.u32 	%r294, [%r293+40];
	mad.lo.s32 	%r295, %r294, %r104, %r292;
	add.s32 	%r296, %r263, %r105;
	ld.shared.u32 	%r297, [%r296+44];
	mad.lo.s32 	%r298, %r297, %r106, %r295;
	add.s32 	%r299, %r263, %r107;
	ld.shared.u32 	%r300, [%r299+48];
	mad.lo.s32 	%r301, %r300, %r108, %r298;
	add.s32 	%r302, %r263, %r109;
	ld.shared.u32 	%r303, [%r302+52];
	mad.lo.s32 	%r304, %r303, %r110, %r301;
	add.s32 	%r305, %r263, %r111;
	ld.shared.u32 	%r306, [%r305+56];
	mad.lo.s32 	%r307, %r306, %r112, %r304;
	add.s32 	%r308, %r263, %r113;
	ld.shared.u32 	%r309, [%r308+60];
	mad.lo.s32 	%r310, %r309, %r114, %r307;
	add.s32 	%r311, %r263, %r115;
	ld.shared.u32 	%r312, [%r311+64];
	mad.lo.s32 	%r313, %r312, %r116, %r310;
	add.s32 	%r314, %r263, %r117;
	ld.shared.u32 	%r315, [%r314+68];
	mad.lo.s32 	%r316, %r315, %r118, %r313;
	add.s32 	%r317, %r263, %r119;
	ld.shared.u32 	%r318, [%r317+72];
	mad.lo.s32 	%r319, %r318, %r120, %r316;
	add.s32 	%r320, %r263, %r121;
	ld.shared.u32 	%r321, [%r320+76];
	mad.lo.s32 	%r322, %r321, %r122, %r319;
	add.s32 	%r323, %r263, %r123;
	ld.shared.u32 	%r324, [%r323+80];
	mad.lo.s32 	%r325, %r324, %r124, %r322;
	add.s32 	%r326, %r263, %r125;
	ld.shared.u32 	%r327, [%r326+84];
	mad.lo.s32 	%r328, %r327, %r126, %r325;
	add.s32 	%r329, %r263, %r127;
	ld.shared.u32 	%r330, [%r329+88];
	mad.lo.s32 	%r331, %r330, %r128, %r328;
	add.s32 	%r332, %r263, %r129;
	ld.shared.u32 	%r333, [%r332+92];
	mad.lo.s32 	%r334, %r333, %r130, %r331;
	add.s32 	%r335, %r263, %r131;
	ld.shared.u32 	%r336, [%r335+96];
	mad.lo.s32 	%r337, %r336, %r132, %r334;
	add.s32 	%r338, %r263, %r133;
	ld.shared.u32 	%r339, [%r338+100];
	mad.lo.s32 	%r340, %r339, %r134, %r337;
	add.s32 	%r341, %r263, %r135;
	ld.shared.u32 	%r342, [%r341+104];
	mad.lo.s32 	%r343, %r342, %r136, %r340;
	add.s32 	%r344, %r263, %r137;
	ld.shared.u32 	%r345, [%r344+108];
	mad.lo.s32 	%r346, %r345, %r138, %r343;
	add.s32 	%r347, %r263, %r139;
	ld.shared.u32 	%r348, [%r347+112];
	mad.lo.s32 	%r349, %r348, %r140, %r346;
	add.s32 	%r350, %r263, %r141;
	ld.shared.u32 	%r351, [%r350+116];
	mad.lo.s32 	%r352, %r351, %r142, %r349;
	add.s32 	%r353, %r263, %r143;
	ld.shared.u32 	%r354, [%r353+120];
	mad.lo.s32 	%r355, %r354, %r144, %r352;
	add.s32 	%r356, %r263, %r145;
	ld.shared.u32 	%r357, [%r356+124];
	mad.lo.s32 	%r358, %r357, %r146, %r355;
	shl.b32 	%r359, %r13, 2;
	shl.b32 	%r360, %r396, 6;
	or.b32  	%r361, %r360, %r359;
	mov.u32 	%r362, _ZZ9cuda_gemmIiLi128ELi8ELi1ELi1024ELi64ELi64ELi1EEviiiPT_S1_S1_iiE3Csh;
	add.s32 	%r363, %r362, %r361;
	ld.shared.u32 	%r364, [%r363];
	add.s32 	%r365, %r364, %r358;
	st.shared.u32 	[%r363], %r365;
	add.s32 	%r396, %r396, %r59;
	setp.lt.u32 	%p46, %r396, 64;
	@%p46 bra 	$L__BB167_20;
	mov.b32 	%r395, 32;
	mov.pred 	%p53, 0;
	@%p1 bra 	$L__BB167_19;
	setp.eq.s16 	%p48, %rs4, 2;
	bar.sync 	0;
	mov.u32 	%r397, %r1;
	@%p48 bra 	$L__BB167_26;
	setp.eq.s16 	%p49, %rs4, 3;
	add.s32 	%r367, %r61, %r1;
	ld.shared.u32 	%r368, [%r23];
	mul.wide.s32 	%rd39, %r367, 4;
	add.s64 	%rd8, %rd3, %rd39;
	st.global.u32 	[%rd8], %r368;
	mov.u32 	%r397, %r4;
	@%p49 bra 	$L__BB167_26;
	setp.eq.s16 	%p50, %rs4, 0;
	ld.shared.u32 	%r369, [%r24];
	cvt.u64.u32 	%rd40, %r19;
	add.s64 	%rd9, %rd8, %rd40;
	st.global.u32 	[%rd9], %r369;
	mov.u32 	%r397, %r21;
	@%p50 bra 	$L__BB167_26;
	ld.shared.u32 	%r370, [%r25];
	add.s64 	%rd42, %rd9, %rd40;
	st.global.u32 	[%rd42], %r370;
	mov.u32 	%r397, %r22;
$L__BB167_26:
	add.s32 	%r371, %r61, %r397;
	shl.b32 	%r372, %r397, 2;
	add.s32 	%r374, %r362, %r372;
	ld.shared.u32 	%r375, [%r374];
	mul.wide.s32 	%rd43, %r371, 4;
	add.s64 	%rd44, %rd3, %rd43;
	st.global.u32 	[%rd44], %r375;
	add.s32 	%r376, %r374, %r19;
	ld.shared.u32 	%r377, [%r376];
	add.s64 	%rd46, %rd44, %rd45;
	st.global.u32 	[%rd46], %r377;
	add.s32 	%r378, %r376, %r19;
	ld.shared.u32 	%r379, [%r378];
	add.s64 	%rd47, %rd46, %rd45;
	st.global.u32 	[%rd47], %r379;
	add.s32 	%r380, %r378, %r19;
	ld.shared.u32 	%r381, [%r380];
	add.s64 	%rd48, %rd47, %rd45;
	st.global.u32 	[%rd48], %r381;
	add.s32 	%r397, %r19, %r397;
	setp.lt.u32 	%p51, %r397, 1024;
	@%p51 bra 	$L__BB167_26;
	add.s32 	%r386, %r386, %r15;
	setp.lt.u32 	%p52, %r386, %r16;
	@%p52 bra 	$L__BB167_7;
$L__BB167_28:
	ret;

}
	// .globl	_Z9cuda_gemmIiLi128ELi16ELi1ELi16ELi2ELi2ELi0EEviiiPT_S1_S1_ii
.visible .entry _Z9cuda_gemmIiLi128ELi16ELi1ELi16ELi2ELi2ELi0EEviiiPT_S1_S1_ii(
	.param .u32 _Z9cuda_gemmIiLi128ELi16ELi1ELi16ELi2ELi2ELi0EEviiiPT_S1_S1_ii_param_0,
	.param .u32 _Z9cuda_gemmIiLi128ELi16ELi1ELi16ELi2ELi2ELi0EEviiiPT_S1_S1_ii_param_1,
	.param .u32 _Z9cuda_gemmIiLi128ELi16ELi1ELi16ELi2ELi2ELi0EEviiiPT_S1_S1_ii_param_2,
	.param .u64 .ptr .align 1 _Z9cuda_gemmIiLi128ELi16ELi1ELi16ELi2ELi2ELi0EEviiiPT_S1_S1_ii_param_3,
	.param .u64 .ptr .align 1 _Z9cuda_gemmIiLi128ELi16ELi1ELi16ELi2ELi2ELi0EEviiiPT_S1_S1_ii_param_4,
	.param .u64 .ptr .align 1 _Z9cuda_gemmIiLi128ELi16ELi1ELi16ELi2ELi2ELi0EEviiiPT_S1_S1_ii_param_5,
	.param .u32 _Z9cuda_gemmIiLi128ELi16ELi1ELi16ELi2ELi2ELi0EEviiiPT_S1_S1_ii_param_6,
	.param .u32 _Z9cuda_gemmIiLi128ELi16ELi1ELi16ELi2ELi2ELi0EEviiiPT_S1_S1_ii_param_7
)
.maxntid 128
{
	.reg .pred 	%p<39>;
	.reg .b32 	%r<240>;
	.reg .b64 	%rd<37>;
	// demoted variable
	.shared .align 128 .b8 _ZZ9cuda_gemmIiLi128ELi16ELi1ELi16ELi2ELi2ELi0EEviiiPT_S1_S1_iiE11kron_fac_sh[24];
	// demoted variable
	.shared .align 128 .b8 _ZZ9cuda_gemmIiLi128ELi16ELi1ELi16ELi2ELi2ELi0EEviiiPT_S1_S1_iiE3Ash[64];
	// demoted variable
	.shared .align 128 .b8 _ZZ9cuda_gemmIiLi128ELi16ELi1ELi16ELi2ELi2ELi0EEviiiPT_S1_S1_iiE3Csh[64];
	ld.param.u32 	%r86, [_Z9cuda_gemmIiLi128ELi16ELi1ELi16ELi2ELi2ELi0EEviiiPT_S1_S1_ii_param_1];
	ld.param.u32 	%r87, [_Z9cuda_gemmIiLi128ELi16ELi1ELi16ELi2ELi2ELi0EEviiiPT_S1_S1_ii_param_2];
	ld.param.u64 	%rd5, [_Z9cuda_gemmIiLi128ELi16ELi1ELi16ELi2ELi2ELi0EEviiiPT_S1_S1_ii_param_3];
	ld.param.u64 	%rd4, [_Z9cuda_gemmIiLi128ELi16ELi1ELi16ELi2ELi2ELi0EEviiiPT_S1_S1_ii_param_4];
	ld.param.u64 	%rd6, [_Z9cuda_gemmIiLi128ELi16ELi1ELi16ELi2ELi2ELi0EEviiiPT_S1_S1_ii_param_5];
	ld.param.u32 	%r88, [_Z9cuda_gemmIiLi128ELi16ELi1ELi16ELi2ELi2ELi0EEviiiPT_S1_S1_ii_param_6];
	ld.param.u32 	%r89, [_Z9cuda_gemmIiLi128ELi16ELi1ELi16ELi2ELi2ELi0EEviiiPT_S1_S1_ii_param_7];
	cvta.to.global.u64 	%rd1, %rd5;
	cvta.to.global.u64 	%rd2, %rd6;
	mov.u32 	%r1, %tid.x;
	mul.lo.s32 	%r2, %r89, %r88;
	setp.ge.u32 	%p1, %r1, %r2;
	@%p1 bra 	$L__BB168_3;
	mov.u32 	%r3, %ntid.x;
	cvta.to.global.u64 	%rd3, %rd4;
	mov.u32 	%r219, %r1;
$L__BB168_2:
	mul.wide.u32 	%rd7, %r219, 4;
	add.s64 	%rd8, %rd3, %rd7;
	ld.global.u32 	%r90, [%rd8];
	rem.u32 	%r91, %r219, %r88;
	mov.u32 	%r92, _ZZ9cuda_gemmIiLi128ELi16ELi1ELi16ELi2ELi2ELi0EEviiiPT_S1_S1_iiE11kron_fac_sh;
	mad.lo.s32 	%r93, %r91, 12, %r92;
	div.u32 	%r94, %r219, %r89;
	shl.b32 	%r95, %r94, 2;
	add.s32 	%r96, %r93, %r95;
	st.shared.u32 	[%r96], %r90;
	add.s32 	%r219, %r219, %r3;
	setp.lt.u32 	%p2, %r219, %r2;
	@%p2 bra 	$L__BB168_2;
$L__BB168_3:
	div.s32 	%r6, 16, %r89;
	div.u32 	%r8, %r1, %r6;
	mul.lo.s32 	%r97, %r8, %r6;
	sub.s32 	%r7, %r1, %r97;
	mov.u32 	%r9, %ntid.x;
	mov.u32 	%r222, %ctaid.y;
	mov.u32 	%r11, %nctaid.y;
	shl.b32 	%r12, %r11, 4;
	setp.ge.u32 	%p3, %r222, %r12;
	@%p3 bra 	$L__BB168_40;
	mov.u32 	%r99, %ctaid.x;
	shl.b32 	%r13, %r99, 4;
	min.s32 	%r14, %r89, 32;
	mul.lo.s32 	%r15, %r7, %r89;
	shl.b32 	%r100, %r89, 8;
	sub.s32 	%r16, 8223, %r100;
	mul.lo.s32 	%r17, %r6, %r99;
	add.s32 	%r18, %r1, %r9;
	max.u32 	%r101, %r18, 16;
	setp.lt.u32 	%p4, %r18, 16;
	selp.u32 	%r102, 1, 0, %p4;
	add.s32 	%r103, %r18, %r102;
	sub.s32 	%r104, %r101, %r103;
	div.u32 	%r105, %r104, %r9;
	add.s32 	%r19, %r105, %r102;
	add.s32 	%r106, %r19, 1;
	and.b32  	%r20, %r106, 3;
	shl.b32 	%r107, %r1, 2;
	mov.u32 	%r108, _ZZ9cuda_gemmIiLi128ELi16ELi1ELi16ELi2ELi2ELi0EEviiiPT_S1_S1_iiE3Ash;
	add.s32 	%r21, %r108, %r107;
	shl.b32 	%r22, %r9, 2;
	add.s32 	%r23, %r21, %r22;
	add.s32 	%r24, %r18, %r9;
	add.s32 	%r25, %r24, %r9;
	mov.u32 	%r109, _ZZ9cuda_gemmIiLi128ELi16ELi1ELi16ELi2ELi2ELi0EEviiiPT_S1_S1_iiE3Csh;
	add.s32 	%r26, %r109, %r107;
	add.s32 	%r27, %r26, %r22;
	add.s32 	%r28, %r27, %r22;
	shl.b32 	%r29, %r9, 3;
	mul.lo.s32 	%r30, %r9, 12;
	shl.b32 	%r110, %r9, 1;
	add.s32 	%r31, %r13, %r110;
	div.u32 	%r32, %r9, %r6;
$L__BB168_5:
	setp.gt.u32 	%p5, %r1, 15;
	@%p5 bra 	$L__BB168_13;
	setp.eq.s32 	%p6, %r20, 0;
	mul.lo.s32 	%r36, %r222, %r87;
	mov.u32 	%r223, %r1;
	@%p6 bra 	$L__BB168_10;
	setp.eq.s32 	%p7, %r20, 1;
	add.s32 	%r111, %r36, %r13;
	add.s32 	%r37, %r111, %r1;
	mul.wide.u32 	%rd9, %r37, 4;
	add.s64 	%rd10, %rd1, %rd9;
	ld.global.u32 	%r112, [%rd10];
	st.shared.u32 	[%r21], %r112;
	mov.u32 	%r223, %r18;
	@%p7 bra 	$L__BB168_10;
	setp.eq.s32 	%p8, %r20, 2;
	add.s32 	%r38, %r37, %r9;
	mul.wide.u32 	%rd11, %r38, 4;
	add.s64 	%rd12, %rd1, %rd11;
	ld.global.u32 	%r113, [%rd12];
	st.shared.u32 	[%r23], %r113;
	mov.u32 	%r223, %r24;
	@%p8 bra 	$L__BB168_10;
	add.s32 	%r114, %r38, %r9;
	mul.wide.u32 	%rd13, %r114, 4;
	add.s64 	%rd14, %rd1, %rd13;
	ld.global.u32 	%r115, [%rd14];
	add.s32 	%r116, %r23, %r22;
	st.shared.u32 	[%r116], %r115;
	mov.u32 	%r223, %r25;
$L__BB168_10:
	setp.lt.u32 	%p9, %r19, 3;
	@%p9 bra 	$L__BB168_13;
	shl.b32 	%r117, %r223, 2;
	mov.u32 	%r118, _ZZ9cuda_gemmIiLi128ELi16ELi1ELi16ELi2ELi2ELi0EEviiiPT_S1_S1_iiE3Ash;
	add.s32 	%r228, %r118, %r117;
	add.s32 	%r119, %r13, %r223;
	add.s32 	%r224, %r119, %r36;
	add.s32 	%r227, %r224, %r9;
	add.s32 	%r120, %r31, %r223;
	add.s32 	%r226, %r120, %r36;
	mad.lo.s32 	%r225, %r9, 3, %r224;
$L__BB168_12:
	mul.wide.u32 	%rd15, %r224, 4;
	add.s64 	%rd16, %rd1, %rd15;
	ld.global.u32 	%r121, [%rd16];
	st.shared.u32 	[%r228], %r121;
	mul.wide.u32 	%rd17, %r227, 4;
	add.s64 	%rd18, %rd1, %rd17;
	ld.global.u32 	%r122, [%rd18];
	add.s32 	%r123, %r228, %r22;
	st.shared.u32 	[%r123], %r122;
	mul.wide.u32 	%rd19, %r226, 4;
	add.s64 	%rd20, %rd1, %rd19;
	ld.global.u32 	%r124, [%rd20];
	add.s32 	%r125, %r228, %r29;
	st.shared.u32 	[%r125], %r124;
	mul.wide.u32 	%rd21, %r225, 4;
	add.s64 	%rd22, %rd1, %rd21;
	ld.global.u32 	%r126, [%rd22];
	add.s32 	%r127, %r228, %r30;
	st.shared.u32 	[%r127], %r126;
	add.s32 	%r223, %r223, %r22;
	shl.b32 	%r128, %r9, 4;
	add.s32 	%r228, %r228, %r128;
	add.s32 	%r227, %r227, %r22;
	add.s32 	%r226, %r226, %r22;
	add.s32 	%r225, %r225, %r22;
	add.s32 	%r224, %r224, %r22;
	setp.lt.u32 	%p10, %r223, 16;
	@%p10 bra 	$L__BB168_12;
$L__BB168_13:
	bar.sync 	0;
	@%p5 bra 	$L__BB168_19;
	setp.eq.s32 	%p12, %r20, 0;
	mov.u32 	%r230, %r1;
	@%p12 bra 	$L__BB168_18;
	setp.eq.s32 	%p13, %r20, 1;
	mov.b32 	%r129, 0;
	st.shared.u32 	[%r26], %r129;
	mov.u32 	%r230, %r18;
	@%p13 bra 	$L__BB168_18;
	setp.eq.s32 	%p14, %r20, 2;
	mov.b32 	%r130, 0;
	st.shared.u32 	[%r27], %r130;
	mov.u32 	%r230, %r24;
	@%p14 bra 	$L__BB168_18;
	mov.b32 	%r131, 0;
	st.shared.u32 	[%r28], %r131;
	mov.u32 	%r230, %r25;
$L__BB168_18:
	setp.lt.u32 	%p15, %r19, 3;
	@%p15 bra 	$L__BB168_19;
	bra.uni 	$L__BB168_41;
$L__BB168_19:
	setp.gt.s32 	%p17, %r6, 0;
	@%p17 bra 	$L__BB168_20;
	bra.uni 	$L__BB168_32;
$L__BB168_20:
	setp.lt.s32 	%p18, %r89, 1;
	and.b32  	%r139, %r1, 31;
	rem.s32 	%r60, %r139, %r14;
	add.s32 	%r61, %r60, %r15;
	@%p18 bra 	$L__BB168_22;
	shl.b32 	%r140, %r61, 2;
	mov.u32 	%r141, _ZZ9cuda_gemmIiLi128ELi16ELi1ELi16ELi2ELi2ELi0EEviiiPT_S1_S1_iiE3Ash;
	add.s32 	%r142, %r141, %r140;
	ld.shared.u32 	%r221, [%r142];
$L__BB168_22:
	setp.lt.s32 	%p19, %r89, 2;
	@%p19 bra 	$L__BB168_24;
	add.s32 	%r143, %r60, 1;
	setp.lt.s32 	%p20, %r143, %r14;
	selp.b32 	%r144, 0, %r14, %p20;
	sub.s32 	%r145, %r61, %r144;
	shl.b32 	%r146, %r145, 2;
	mov.u32 	%r147, _ZZ9cuda_gemmIiLi128ELi16ELi1ELi16ELi2ELi2ELi0EEviiiPT_S1_S1_iiE3Ash;
	add.s32 	%r148, %r147, %r146;
	ld.shared.u32 	%r220, [%r148+4];
$L__BB168_24:
	setp.ge.s32 	%p21, %r8, %r88;
	@%p21 bra 	$L__BB168_32;
	add.s32 	%r149, %r60, 1;
	setp.lt.s32 	%p22, %r149, %r14;
	selp.b32 	%r150, 0, %r14, %p22;
	sub.s32 	%r66, %r60, %r150;
	setp.lt.s32 	%p23, %r60, %r89;
	selp.b32 	%r151, 0, %r89, %p23;
	sub.s32 	%r67, %r60, %r151;
	setp.lt.s32 	%p24, %r149, %r89;
	selp.b32 	%r152, 0, %r89, %p24;
	sub.s32 	%r68, %r149, %r152;
	shl.b32 	%r157, %r66, 2;
	mov.u32 	%r234, %r8;
$L__BB168_26:
	setp.gt.u32 	%p25, %r89, 32;
	mov.u32 	%r153, _ZZ9cuda_gemmIiLi128ELi16ELi1ELi16ELi2ELi2ELi0EEviiiPT_S1_S1_iiE11kron_fac_sh;
	mad.lo.s32 	%r70, %r234, 12, %r153;
	shl.b32 	%r154, %r60, 2;
	add.s32 	%r155, %r70, %r154;
	ld.shared.u32 	%r71, [%r155];
	@%p25 bra 	$L__BB168_29;
	shfl.sync.idx.b32	%r160|%p29, %r71, %r67, %r16, -1;
	mul.lo.s32 	%r235, %r160, %r221;
	@%p19 bra 	$L__BB168_31;
	shfl.sync.idx.b32	%r161|%p30, %r71, %r68, %r16, -1;
	mad.lo.s32 	%r235, %r161, %r220, %r235;
	bra.uni 	$L__BB168_31;
$L__BB168_29:
	setp.gt.s32 	%p27, %r89, 0;
	mul.lo.s32 	%r156, %r71, %r221;
	selp.b32 	%r235, %r156, 0, %p27;
	@%p19 bra 	$L__BB168_31;
	add.s32 	%r158, %r70, %r157;
	ld.shared.u32 	%r159, [%r158+4];
	mad.lo.s32 	%r235, %r159, %r220, %r235;
$L__BB168_31:
	mad.lo.s32 	%r162, %r234, %r6, %r7;
	shl.b32 	%r163, %r162, 2;
	mov.u32 	%r164, _ZZ9cuda_gemmIiLi128ELi16ELi1ELi16ELi2ELi2ELi0EEviiiPT_S1_S1_iiE3Csh;
	add.s32 	%r165, %r164, %r163;
	ld.shared.u32 	%r166, [%r165];
	add.s32 	%r167, %r166, %r235;
	st.shared.u32 	[%r165], %r167;
	add.s32 	%r234, %r234, %r32;
	setp.lt.s32 	%p31, %r234, %r88;
	@%p31 bra 	$L__BB168_26;
$L__BB168_32:
	bar.sync 	0;
	@%p5 bra 	$L__BB168_39;
	setp.eq.s32 	%p33, %r20, 0;
	mad.lo.s32 	%r80, %r222, %r86, %r17;
	div.s32 	%r81, %r87, %r89;
	mov.u32 	%r238, %r1;
	@%p33 bra 	$L__BB168_37;
	setp.eq.s32 	%p34, %r20, 1;
	div.s32 	%r168, %r1, %r6;
	mad.lo.s32 	%r169, %r81, %r168, %r80;
	mul.lo.s32 	%r170, %r168, %r6;
	sub.s32 	%r171, %r1, %r170;
	add.s32 	%r172, %r169, %r171;
	ld.shared.u32 	%r173, [%r26];
	mul.wide.s32 	%rd23, %r172, 4;
	add.s64 	%rd24, %rd2, %rd23;
	st.global.u32 	[%rd24], %r173;
	mov.u32 	%r238, %r18;
	@%p34 bra 	$L__BB168_37;
	setp.eq.s32 	%p35, %r20, 2;
	div.s32 	%r174, %r18, %r6;
	mad.lo.s32 	%r175, %r81, %r174, %r80;
	mul.lo.s32 	%r176, %r174, %r6;
	sub.s32 	%r177, %r18, %r176;
	add.s32 	%r178, %r175, %r177;
	ld.shared.u32 	%r179, [%r27];
	mul.wide.s32 	%rd25, %r178, 4;
	add.s64 	%rd26, %rd2, %rd25;
	st.global.u32 	[%rd26], %r179;
	mov.u32 	%r238, %r24;
	@%p35 bra 	$L__BB168_37;
	div.s32 	%r180, %r24, %r6;
	mad.lo.s32 	%r181, %r81, %r180, %r80;
	mul.lo.s32 	%r182, %r180, %r6;
	sub.s32 	%r183, %r24, %r182;
	add.s32 	%r184, %r181, %r183;
	ld.shared.u32 	%r185, [%r28];
	mul.wide.s32 	%rd27, %r184, 4;
	add.s64 	%rd28, %rd2, %rd27;
	st.global.u32 	[%rd28], %r185;
	mov.u32 	%r238, %r25;
$L__BB168_37:
	setp.lt.u32 	%p36, %r19, 3;
	@%p36 bra 	$L__BB168_39;
$L__BB168_38:
	div.s32 	%r186, %r238, %r6;
	mad.lo.s32 	%r187, %r81, %r186, %r80;
	mul.lo.s32 	%r188, %r186, %r6;
	sub.s32 	%r189, %r238, %r188;
	add.s32 	%r190, %r187, %r189;
	shl.b32 	%r191, %r238, 2;
	mov.u32 	%r192, _ZZ9cuda_gemmIiLi128ELi16ELi1ELi16ELi2ELi2ELi0EEviiiPT_S1_S1_iiE3Csh;
	add.s32 	%r193, %r192, %r191;
	ld.shared.u32 	%r194, [%r193];
	mul.wide.s32 	%rd29, %r190, 4;
	add.s64 	%rd30, %rd2, %rd29;
	st.global.u32 	[%rd30], %r194;
	add.s32 	%r195, %r238, %r9;
	div.s32 	%r196, %r195, %r6;
	mad.lo.s32 	%r197, %r81, %r196, %r80;
	mul.lo.s32 	%r198, %r196, %r6;
	sub.s32 	%r199, %r195, %r198;
	add.s32 	%r200, %r197, %r199;
	add.s32 	%r201, %r193, %r22;
	ld.shared.u32 	%r202, [%r201];
	mul.wide.s32 	%rd31, %r200, 4;
	add.s64 	%rd32, %rd2, %rd31;
	st.global.u32 	[%rd32], %r202;
	add.s32 	%r203, %r195, %r9;
	div.s32 	%r204, %r203, %r6;
	mad.lo.s32 	%r205, %r81, %r204, %r80;
	mul.lo.s32 	%r206, %r204, %r6;
	sub.s32 	%r207, %r203, %r206;
	add.s32 	%r208, %r205, %r207;
	add.s32 	%r209, %r201, %r22;
	ld.shared.u32 	%r210, [%r209];
	mul.wide.s32 	%rd33, %r208, 4;
	add.s64 	%rd34, %rd2, %rd33;
	st.global.u32 	[%rd34], %r210;
	add.s32 	%r211, %r203, %r9;
	div.s32 	%r212, %r211, %r6;
	mad.lo.s32 	%r213, %r81, %r212, %r80;
	mul.lo.s32 	%r214, %r212, %r6;
	sub.s32 	%r215, %r211, %r214;
	add.s32 	%r216, %r213, %r215;
	add.s32 	%r217, %r209, %r22;
	ld.shared.u32 	%r218, [%r217];
	mul.wide.s32 	%rd35, %r216, 4;
	add.s64 	%rd36, %rd2, %rd35;
	st.global.u32 	[%rd36], %r218;
	add.s32 	%r238, %r211, %r9;
	setp.lt.u32 	%p37, %r238, 16;
	@%p37 bra 	$L__BB168_38;
$L__BB168_39:
	add.s32 	%r222, %r222, %r11;
	setp.lt.u32 	%p38, %r222, %r12;
	@%p38 bra 	$L__BB168_5;
$L__BB168_40:
	ret;
$L__BB168_41:
	shl.b32 	%r132, %r230, 2;
	mov.u32 	%r133, _ZZ9cuda_gemmIiLi128ELi16ELi1ELi16ELi2ELi2ELi0EEviiiPT_S1_S1_iiE3Csh;
	add.s32 	%r134, %r133, %r132;
	mov.b32 	%r135, 0;
	st.shared.u32 	[%r134], %r135;
	add.s32 	%r136, %r134, %r22;
	st.shared.u32 	[%r136], %r135;
	add.s32 	%r137, %r136, %r22;
	st.shared.u32 	[%r137], %r135;
	add.s32 	%r138, %r137, %r22;
	st.shared.u32 	[%r138], %r135;
	add.s32 	%r230, %r22, %r230;
	setp.lt.u32 	%p16, %r230, 16;
	@%p16 bra 	$L__BB168_41;
	bra.uni 	$L__BB168_19;

}
	// .globl	_Z9cuda_gemmIiLi128ELi16ELi1ELi16ELi2ELi2ELi1EEviiiPT_S1_S1_ii
.visible .entry _Z9cuda_gemmIiLi128ELi16ELi1ELi16ELi2ELi2ELi1EEviiiPT_S1_S1_ii(
	.param .u32 _Z9cuda_gemmIiLi128ELi16ELi1ELi16ELi2ELi2ELi1EEviiiPT_S1_S1_ii_param_0,
	.param .u32 _Z9cuda_gemmIiLi128ELi16ELi1ELi16ELi2ELi2ELi1EEviiiPT_S1_S1_ii_param_1,
	.param .u32 _Z9cuda_gemmIiLi128ELi16ELi1ELi16ELi2ELi2ELi1EEviiiPT_S1_S1_ii_param_2,
	.param .u64 .ptr .align 1 _Z9cuda_gemmIiLi128ELi16ELi1ELi16ELi2ELi2ELi1EEviiiPT_S1_S1_ii_param_3,
	.param .u64 .ptr .align 1 _Z9cuda_gemmIiLi128ELi16ELi1ELi16ELi2ELi2ELi1EEviiiPT_S1_S1_ii_param_4,
	.param .u64 .ptr .align 1 _Z9cuda_gemmIiLi128ELi16ELi1ELi16ELi2ELi2ELi1EEviiiPT_S1_S1_ii_param_5,
	.param .u32 _Z9cuda_gemmIiLi128ELi16ELi1ELi16ELi2ELi2ELi1EEviiiPT_S1_S1_ii_param_6,
	.param .u32 _Z9cuda_gemmIiLi128ELi16ELi1ELi16ELi2ELi2ELi1EEviiiPT_S1_S1_ii_param_7
)
.maxntid 128
{
	.reg .pred 	%p<28>;
	.reg .b32 	%r<151>;
	.reg .b64 	%rd<39>;
	// demoted variable
	.shared .align 128 .b8 _ZZ9cuda_gemmIiLi128ELi16ELi1ELi16ELi2ELi2ELi1EEviiiPT_S1_S1_iiE11kron_fac_sh[24];
	// demoted variable
	.shared .align 128 .b8 _ZZ9cuda_gemmIiLi128ELi16ELi1ELi16ELi2ELi2ELi1EEviiiPT_S1_S1_iiE3Ash[64];
	// demoted variable
	.shared .align 128 .b8 _ZZ9cuda_gemmIiLi128ELi16ELi1ELi16ELi2ELi2ELi1EEviiiPT_S1_S1_iiE3Csh[64];
	ld.param.u64 	%rd11, [_Z9cuda_gemmIiLi128ELi16ELi1ELi16ELi2ELi2ELi1EEviiiPT_S1_S1_ii_param_3];
	ld.param.u64 	%rd10, [_Z9cuda_gemmIiLi128ELi16ELi1ELi16ELi2ELi2ELi1EEviiiPT_S1_S1_ii_param_4];
	ld.param.u64 	%rd12, [_Z9cuda_gemmIiLi128ELi16ELi1ELi16ELi2ELi2ELi1EEviiiPT_S1_S1_ii_param_5];
	cvta.to.global.u64 	%rd1, %rd11;
	cvta.to.global.u64 	%rd2, %rd12;
	mov.u32 	%r1, %tid.x;
	setp.gt.u32 	%p1, %r1, 3;
	@%p1 bra 	$L__BB169_3;
	mov.u32 	%r2, %ntid.x;
	cvta.to.global.u64 	%rd3, %rd10;
	mov.u32 	%r62, _ZZ9cuda_gemmIiLi128ELi16ELi1ELi16ELi2ELi2ELi1EEviiiPT_S1_S1_iiE11kron_fac_sh;
	mov.u32 	%r138, %r1;
$L__BB169_2:
	mul.wide.u32 	%rd13, %r138, 4;
	add.s64 	%rd14, %rd3, %rd13;
	ld.global.u32 	%r60, [%rd14];
	and.b32  	%r61, %r138, 1;
	mad.lo.s32 	%r63, %r61, 12, %r62;
	shl.b32 	%r64, %r138, 1;
	and.b32  	%r65, %r64, -4;
	add.s32 	%r66, %r63, %r65;
	st.shared.u32 	[%r66], %r60;
	add.s32 	%r138, %r138, %r2;
	setp.lt.u32 	%p2, %r138, 4;
	@%p2 bra 	$L__BB169_2;
$L__BB169_3:
	and.b32  	%r5, %r1, 7;
	mov.u32 	%r6, %ntid.x;
	mov.u32 	%r139, %ctaid.y;
	mov.u32 	%r8, %nctaid.y;
	shl.b32 	%r9, %r8, 4;
	setp.ge.u32 	%p3, %r139, %r9;
	@%p3 bra 	$L__BB169_31;
	and.b32  	%r10, %r1, 1;
	neg.s32 	%r67, %r10;
	shl.b32 	%r68, %r1, 2;
	and.b32  	%r69, %r68, 4;
	mov.u32 	%r70, _ZZ9cuda_gemmIiLi128ELi16ELi1ELi16ELi2ELi2ELi1EEviiiPT_S1_S1_iiE11kron_fac_sh;
	add.s32 	%r11, %r70, %r69;
	add.s32 	%r12, %r1, %r6;
	max.u32 	%r71, %r12, 16;
	setp.lt.u32 	%p4, %r12, 16;
	selp.u32 	%r72, 1, 0, %p4;
	add.s32 	%r73, %r12, %r72;
	sub.s32 	%r74, %r71, %r73;
	div.u32 	%r75, %r74, %r6;
	add.s32 	%r13, %r75, %r72;
	add.s32 	%r76, %r13, 1;
	and.b32  	%r14, %r76, 3;
	mov.u32 	%r77, _ZZ9cuda_gemmIiLi128ELi16ELi1ELi16ELi2ELi2ELi1EEviiiPT_S1_S1_iiE3Ash;
	add.s32 	%r15, %r77, %r68;
	shl.b32 	%r16, %r6, 2;
	add.s32 	%r17, %r15, %r16;
	add.s32 	%r18, %r12, %r6;
	add.s32 	%r19, %r18, %r6;
	mov.u32 	%r78, _ZZ9cuda_gemmIiLi128ELi16ELi1ELi16ELi2ELi2ELi1EEviiiPT_S1_S1_iiE3Csh;
	add.s32 	%r20, %r78, %r68;
	add.s32 	%r21, %r20, %r16;
	add.s32 	%r22, %r21, %r16;
	shl.b32 	%r79, %r5, 3;
	or.b32  	%r80, %r79, %r69;
	add.s32 	%r23, %r77, %r80;
	and.b32  	%r81, %r67, -8;
	add.s32 	%r24, %r23, %r81;
	xor.b32  	%r25, %r10, 1;
	mul.wide.u32 	%rd4, %r6, 16;
	shr.u32 	%r26, %r6, 3;
	add.s32 	%r49, %r24, 4;
	cvt.u64.u32 	%rd34, %r16;
$L__BB169_5:
	setp.gt.u32 	%p5, %r1, 15;
	@%p5 bra 	$L__BB169_13;
	setp.eq.s32 	%p6, %r14, 0;
	shl.b32 	%r28, %r139, 4;
	mov.u32 	%r140, %r1;
	@%p6 bra 	$L__BB169_10;
	setp.eq.s32 	%p7, %r14, 1;
	add.s32 	%r29, %r28, %r1;
	mul.wide.u32 	%rd15, %r29, 4;
	add.s64 	%rd16, %rd1, %rd15;
	ld.global.u32 	%r82, [%rd16];
	st.shared.u32 	[%r15], %r82;
	mov.u32 	%r140, %r12;
	@%p7 bra 	$L__BB169_10;
	setp.eq.s32 	%p8, %r14, 2;
	add.s32 	%r30, %r29, %r6;
	mul.wide.u32 	%rd17, %r30, 4;
	add.s64 	%rd18, %rd1, %rd17;
	ld.global.u32 	%r83, [%rd18];
	st.shared.u32 	[%r17], %r83;
	mov.u32 	%r140, %r18;
	@%p8 bra 	$L__BB169_10;
	add.s32 	%r84, %r30, %r6;
	mul.wide.u32 	%rd19, %r84, 4;
	add.s64 	%rd20, %rd1, %rd19;
	ld.global.u32 	%r85, [%rd20];
	add.s32 	%r86, %r17, %r16;
	st.shared.u32 	[%r86], %r85;
	mov.u32 	%r140, %r19;
$L__BB169_10:
	setp.lt.u32 	%p9, %r13, 3;
	@%p9 bra 	$L__BB169_13;
	shl.b32 	%r87, %r140, 2;
	mov.u32 	%r88, _ZZ9cuda_gemmIiLi128ELi16ELi1ELi16ELi2ELi2ELi1EEviiiPT_S1_S1_iiE3Ash;
	add.s32 	%r144, %r88, %r87;
	add.s32 	%r89, %r140, %r28;
	add.s32 	%r143, %r89, %r6;
	shl.b32 	%r90, %r6, 1;
	add.s32 	%r142, %r89, %r90;
	mad.lo.s32 	%r141, %r6, 3, %r89;
	mul.wide.u32 	%rd21, %r89, 4;
	add.s64 	%rd38, %rd1, %rd21;
$L__BB169_12:
	ld.global.u32 	%r91, [%rd38];
	st.shared.u32 	[%r144], %r91;
	mul.wide.u32 	%rd22, %r143, 4;
	add.s64 	%rd23, %rd1, %rd22;
	ld.global.u32 	%r92, [%rd23];
	add.s32 	%r93, %r144, %r16;
	st.shared.u32 	[%r93], %r92;
	mul.wide.u32 	%rd24, %r142, 4;
	add.s64 	%rd25, %rd1, %rd24;
	ld.global.u32 	%r94, [%rd25];
	shl.b32 	%r95, %r6, 3;
	add.s32 	%r96, %r144, %r95;
	st.shared.u32 	[%r96], %r94;
	mul.wide.u32 	%rd26, %r141, 4;
	add.s64 	%rd27, %rd1, %rd26;
	ld.global.u32 	%r97, [%rd27];
	mad.lo.s32 	%r98, %r6, 12, %r144;
	st.shared.u32 	[%r98], %r97;
	add.s32 	%r140, %r140, %r16;
	shl.b32 	%r99, %r6, 4;
	add.s32 	%r144, %r144, %r99;
	add.s32 	%r143, %r143, %r16;
	add.s32 	%r142, %r142, %r16;
	add.s32 	%r141, %r141, %r16;
	add.s64 	%rd38, %rd38, %rd4;
	setp.lt.u32 	%p10, %r140, 16;
	@%p10 bra 	$L__BB169_12;
$L__BB169_13:
	setp.gt.u32 	%p11, %r1, 15;
	bar.sync 	0;
	@%p11 bra 	$L__BB169_20;
	setp.eq.s32 	%p12, %r14, 0;
	mov.u32 	%r146, %r1;
	@%p12 bra 	$L__BB169_18;
	setp.eq.s32 	%p13, %r14, 1;
	mov.b32 	%r100, 0;
	st.shared.u32 	[%r20], %r100;
	mov.u32 	%r146, %r12;
	@%p13 bra 	$L__BB169_18;
	setp.eq.s32 	%p14, %r14, 2;
	mov.b32 	%r101, 0;
	st.shared.u32 	[%r21], %r101;
	mov.u32 	%r146, %r18;
	@%p14 bra 	$L__BB169_18;
	mov.b32 	%r102, 0;
	st.shared.u32 	[%r22], %r102;
	mov.u32 	%r146, %r19;
$L__BB169_18:
	setp.lt.u32 	%p15, %r13, 3;
	@%p15 bra 	$L__BB169_20;
$L__BB169_19:
	shl.b32 	%r103, %r146, 2;
	mov.u32 	%r104, _ZZ9cuda_gemmIiLi128ELi16ELi1ELi16ELi2ELi2ELi1EEviiiPT_S1_S1_iiE3Csh;
	add.s32 	%r105, %r104, %r103;
	mov.b32 	%r106, 0;
	st.shared.u32 	[%r105], %r106;
	add.s32 	%r107, %r105, %r16;
	st.shared.u32 	[%r107], %r106;
	add.s32 	%r108, %r107, %r16;
	st.shared.u32 	[%r108], %r106;
	add.s32 	%r109, %r108, %r16;
	st.shared.u32 	[%r109], %r106;
	add.s32 	%r146, %r16, %r146;
	setp.lt.u32 	%p16, %r146, 16;
	@%p16 bra 	$L__BB169_19;
$L__BB169_20:
	setp.gt.u32 	%p17, %r1, 15;
	@%p17 bra 	$L__BB169_23;
	shr.u32 	%r148, %r1, 3;
	ld.shared.u32 	%r51, [%r23];
	ld.shared.u32 	%r52, [%r49];
$L__BB169_22:
	mad.lo.s32 	%r110, %r148, 12, %r11;
	ld.shared.u32 	%r111, [%r110];
	shfl.sync.idx.b32	%r112|%p18, %r111, %r10, 7711, -1;
	mul.lo.s32 	%r113, %r112, %r51;
	shfl.sync.idx.b32	%r114|%p19, %r111, %r25, 7711, -1;
	mad.lo.s32 	%r115, %r114, %r52, %r113;
	shl.b32 	%r116, %r5, 2;
	shl.b32 	%r117, %r148, 5;
	or.b32  	%r118, %r117, %r116;
	mov.u32 	%r119, _ZZ9cuda_gemmIiLi128ELi16ELi1ELi16ELi2ELi2ELi1EEviiiPT_S1_S1_iiE3Csh;
	add.s32 	%r120, %r119, %r118;
	ld.shared.u32 	%r121, [%r120];
	add.s32 	%r122, %r121, %r115;
	st.shared.u32 	[%r120], %r122;
	add.s32 	%r148, %r148, %r26;
	setp.lt.u32 	%p20, %r148, 2;
	@%p20 bra 	$L__BB169_22;
$L__BB169_23:
	setp.gt.u32 	%p21, %r1, 15;
	bar.sync 	0;
	@%p21 bra 	$L__BB169_30;
	setp.eq.s32 	%p22, %r14, 0;
	shl.b32 	%r55, %r139, 4;
	mov.u32 	%r149, %r1;
	@%p22 bra 	$L__BB169_28;
	setp.eq.s32 	%p23, %r14, 1;
	add.s32 	%r123, %r55, %r1;
	ld.shared.u32 	%r124, [%r20];
	mul.wide.s32 	%rd28, %r123, 4;
	add.s64 	%rd8, %rd2, %rd28;
	st.global.u32 	[%rd8], %r124;
	mov.u32 	%r149, %r12;
	@%p23 bra 	$L__BB169_28;
	setp.eq.s32 	%p24, %r14, 2;
	ld.shared.u32 	%r125, [%r21];
	cvt.u64.u32 	%rd29, %r16;
	add.s64 	%rd9, %rd8, %rd29;
	st.global.u32 	[%rd9], %r125;
	mov.u32 	%r149, %r18;
	@%p24 bra 	$L__BB169_28;
	cvt.u64.u32 	%rd30, %r16;
	ld.shared.u32 	%r126, [%r22];
	add.s64 	%rd31, %rd9, %rd30;
	st.global.u32 	[%rd31], %r126;
	mov.u32 	%r149, %r19;
$L__BB169_28:
	setp.lt.u32 	%p25, %r13, 3;
	@%p25 bra 	$L__BB169_30;
$L__BB169_29:
	add.s32 	%r127, %r55, %r149;
	shl.b32 	%r128, %r149, 2;
	mov.u32 	%r129, _ZZ9cuda_gemmIiLi128ELi16ELi1ELi16ELi2ELi2ELi1EEviiiPT_S1_S1_iiE3Csh;
	add.s32 	%r130, %r129, %r128;
	ld.shared.u32 	%r131, [%r130];
	mul.wide.s32 	%rd32, %r127, 4;
	add.s64 	%rd33, %rd2, %rd32;
	st.global.u32 	[%rd33], %r131;
	add.s32 	%r132, %r130, %r16;
	ld.shared.u32 	%r133, [%r132];
	add.s64 	%rd35, %rd33, %rd34;
	st.global.u32 	[%rd35], %r133;
	add.s32 	%r134, %r132, %r16;
	ld.shared.u32 	%r135, [%r134];
	add.s64 	%rd36, %rd35, %rd34;
	st.global.u32 	[%rd36], %r135;
	add.s32 	%r136, %r134, %r16;
	ld.shared.u32 	%r137, [%r136];
	add.s64 	%rd37, %rd36, %rd34;
	st.global.u32 	[%rd37], %r137;
	add.s32 	%r149, %r16, %r149;
	setp.lt.u32 	%p26, %r149, 16;
	@%p26 bra 	$L__BB169_29;
$L__BB169_30:
	add.s32 	%r139, %r139, %r8;
	setp.lt.u32 	%p27, %r139, %r9;
	@%p27 bra 	$L__BB169_5;
$L__BB169_31:
	ret;

}
	// .globl	_Z9cuda_gemmIiLi128ELi16ELi1ELi16ELi4ELi4ELi0EEviiiPT_S1_S1_ii
.visible .entry _Z9cuda_gemmIiLi128ELi16ELi1ELi16ELi4ELi4ELi0EEviiiPT_S1_S1_ii(
	.param .u32 _Z9cuda_gemmIiLi128ELi16ELi1ELi16ELi4ELi4ELi0EEviiiPT_S1_S1_ii_param_0,
	.param .u32 _Z9cuda_gemmIiLi128ELi16ELi1ELi16ELi4ELi4ELi0EEviiiPT_S1_S1_ii_param_1,
	.param .u32 _Z9cuda_gemmIiLi128ELi16ELi1ELi16ELi4ELi4ELi0EEviiiPT_S1_S1_ii_param_2,
	.param .u64 .ptr .align 1 _Z9cuda_gemmIiLi128ELi16ELi1ELi16ELi4ELi4ELi0EEviiiPT_S1_S1_ii_param_3,
	.param .u64 .ptr .align 1 _Z9cuda_gemmIiLi128ELi16ELi1ELi16ELi4ELi4ELi0EEviiiPT_S1_S1_ii_param_4,
	.param .u64 .ptr .align 1 _Z9cuda_gemmIiLi128ELi16ELi1ELi16ELi4ELi4ELi0EEviiiPT_S1_S1_ii_param_5,
	.param .u32 _Z9cuda_gemmIiLi128ELi16ELi1ELi16ELi4ELi4ELi0EEviiiPT_S1_S1_ii_param_6,
	.param .u32 _Z9cuda_gemmIiLi128ELi16ELi1ELi16ELi4ELi4ELi0EEviiiPT_S1_S1_ii_param_7
)
.maxntid 128
{
	.reg .pred 	%p<53>;
	.reg .b32 	%r<298>;
	.reg .b64 	%rd<37>;
	// demoted variable
	.shared .align 128 .b8 _ZZ9cuda_gemmIiLi128ELi16ELi1ELi16ELi4ELi4ELi0EEviiiPT_S1_S1_iiE11kron_fac_sh[80];
	// demoted variable
	.shared .align 128 .b8 _ZZ9cuda_gemmIiLi128ELi16ELi1ELi16ELi4ELi4ELi0EEviiiPT_S1_S1_iiE3Ash[64];
	// demoted variable
	.shared .align 128 .b8 _ZZ9cuda_gemmIiLi128ELi16ELi1ELi16ELi4ELi4ELi0EEviiiPT_S1_S1_iiE3Csh[64];
	ld.param.u32 	%r109, [_Z9cuda_gemmIiLi128ELi16ELi1ELi16ELi4ELi4ELi0EEviiiPT_S1_S1_ii_param_1];
	ld.param.u32 	%r110, [_Z9cuda_gemmIiLi128ELi16ELi1ELi16ELi4ELi4ELi0EEviiiPT_S1_S1_ii_param_2];
	ld.param.u64 	%rd5, [_Z9cuda_gemmIiLi128ELi16ELi1ELi16ELi4ELi4ELi0EEviiiPT_S1_S1_ii_param_3];
	ld.param.u64 	%rd4, [_Z9cuda_gemmIiLi128ELi16ELi1ELi16ELi4ELi4ELi0EEviiiPT_S1_S1_ii_param_4];
	ld.param.u64 	%rd6, [_Z9cuda_gemmIiLi128ELi16ELi1ELi16ELi4ELi4ELi0EEviiiPT_S1_S1_ii_param_5];
	ld.param.u32 	%r111, [_Z9cuda_gemmIiLi128ELi16ELi1ELi16ELi4ELi4ELi0EEviiiPT_S1_S1_ii_param_6];
	ld.param.u32 	%r112, [_Z9cuda_gemmIiLi128ELi16ELi1ELi16ELi4ELi4ELi0EEviiiPT_S1_S1_ii_param_7];
	cvta.to.global.u64 	%rd1, %rd5;
	cvta.to.global.u64 	%rd2, %rd6;
	mov.u32 	%r1, %tid.x;
	mul.lo.s32 	%r2, %r112, %r111;
	setp.ge.u32 	%p1, %r1, %r2;
	@%p1 bra 	$L__BB170_3;
	mov.u32 	%r3, %ntid.x;
	cvta.to.global.u64 	%rd3, %rd4;
	mov.u32 	%r267, %r1;
$L__BB170_2:
	mul.wide.u32 	%rd7, %r267, 4;
	add.s64 	%rd8, %rd3, %rd7;
	ld.global.u32 	%r113, [%rd8];
	rem.u32 	%r114, %r267, %r111;
	mov.u32 	%r115, _ZZ9cuda_gemmIiLi128ELi16ELi1ELi16ELi4ELi4ELi0EEviiiPT_S1_S1_iiE11kron_fac_sh;
	mad.lo.s32 	%r116, %r114, 20, %r115;
	div.u32 	%r117, %r267, %r112;
	shl.b32 	%r118, %r117, 2;
	add.s32 	%r119, %r116, %r118;
	st.shared.u32 	[%r119], %r113;
	add.s32 	%r267, %r267, %r3;
	setp.lt.u32 	%p2, %r267, %r2;
	@%p2 bra 	$L__BB170_2;
$L__BB170_3:
	div.s32 	%r6, 16, %r112;
	div.u32 	%r8, %r1, %r6;
	mul.lo.s32 	%r120, %r8, %r6;
	sub.s32 	%r7, %r1, %r120;
	mov.u32 	%r9, %ntid.x;
	mov.u32 	%r272, %ctaid.y;
	mov.u32 	%r11, %nctaid.y;
	shl.b32 	%r12, %r11, 4;
	setp.ge.u32 	%p3, %r272, %r12;
	@%p3 bra 	$L__BB170_52;
	mov.u32 	%r122, %ctaid.x;
	shl.b32 	%r13, %r122, 4;
	min.s32 	%r14, %r112, 32;
	mul.lo.s32 	%r15, %r7, %r112;
	shl.b32 	%r123, %r112, 8;
	sub.s32 	%r16, 8223, %r123;
	mul.lo.s32 	%r17, %r6, %r122;
	add.s32 	%r18, %r1, %r9;
	max.u32 	%r124, %r18, 16;
	setp.lt.u32 	%p4, %r18, 16;
	selp.u32 	%r125, 1, 0, %p4;
	add.s32 	%r126, %r18, %r125;
	sub.s32 	%r127, %r124, %r126;
	div.u32 	%r128, %r127, %r9;
	add.s32 	%r19, %r128, %r125;
	add.s32 	%r129, %r19, 1;
	and.b32  	%r20, %r129, 3;
	shl.b32 	%r130, %r1, 2;
	mov.u32 	%r131, _ZZ9cuda_gemmIiLi128ELi16ELi1ELi16ELi4ELi4ELi0EEviiiPT_S1_S1_iiE3Ash;
	add.s32 	%r21, %r131, %r130;
	shl.b32 	%r22, %r9, 2;
	add.s32 	%r23, %r21, %r22;
	add.s32 	%r24, %r18, %r9;
	add.s32 	%r25, %r23, %r22;
	add.s32 	%r26, %r24, %r9;
	mov.u32 	%r132, _ZZ9cuda_gemmIiLi128ELi16ELi1ELi16ELi4ELi4ELi0EEviiiPT_S1_S1_iiE3Csh;
	add.s32 	%r27, %r132, %r130;
	add.s32 	%r28, %r27, %r22;
	add.s32 	%r29, %r28, %r22;
	shl.b32 	%r30, %r9, 4;
	shl.b32 	%r31, %r9, 3;
	mul.lo.s32 	%r32, %r9, 12;
	shl.b32 	%r133, %r9, 1;
	add.s32 	%r33, %r13, %r133;
	mad.lo.s32 	%r34, %r9, 3, %r13;
	div.u32 	%r35, %r9, %r6;
$L__BB170_5:
	setp.gt.u32 	%p5, %r1, 15;
	@%p5 bra 	$L__BB170_13;
	setp.eq.s32 	%p6, %r20, 0;
	mul.lo.s32 	%r41, %r272, %r110;
	mov.u32 	%r273, %r1;
	@%p6 bra 	$L__BB170_10;
	setp.eq.s32 	%p7, %r20, 1;
	add.s32 	%r134, %r41, %r13;
	add.s32 	%r42, %r134, %r1;
	mul.wide.u32 	%rd9, %r42, 4;
	add.s64 	%rd10, %rd1, %rd9;
	ld.global.u32 	%r135, [%rd10];
	st.shared.u32 	[%r21], %r135;
	mov.u32 	%r273, %r18;
	@%p7 bra 	$L__BB170_10;
	setp.eq.s32 	%p8, %r20, 2;
	add.s32 	%r43, %r42, %r9;
	mul.wide.u32 	%rd11, %r43, 4;
	add.s64 	%rd12, %rd1, %rd11;
	ld.global.u32 	%r136, [%rd12];
	st.shared.u32 	[%r23], %r136;
	mov.u32 	%r273, %r24;
	@%p8 bra 	$L__BB170_10;
	add.s32 	%r137, %r43, %r9;
	mul.wide.u32 	%rd13, %r137, 4;
	add.s64 	%rd14, %rd1, %rd13;
	ld.global.u32 	%r138, [%rd14];
	st.shared.u32 	[%r25], %r138;
	mov.u32 	%r273, %r26;
$L__BB170_10:
	setp.lt.u32 	%p9, %r19, 3;
	@%p9 bra 	$L__BB170_13;
	shl.b32 	%r139, %r273, 2;
	mov.u32 	%r140, _ZZ9cuda_gemmIiLi128ELi16ELi1ELi16ELi4ELi4ELi0EEviiiPT_S1_S1_iiE3Ash;
	add.s32 	%r278, %r140, %r139;
	add.s32 	%r141, %r13, %r273;
	add.s32 	%r274, %r141, %r41;
	add.s32 	%r277, %r274, %r9;
	add.s32 	%r142, %r33, %r273;
	add.s32 	%r276, %r142, %r41;
	add.s32 	%r143, %r34, %r273;
	add.s32 	%r275, %r143, %r41;
$L__BB170_12:
	mul.wide.u32 	%rd15, %r274, 4;
	add.s64 	%rd16, %rd1, %rd15;
	ld.global.u32 	%r144, [%rd16];
	st.shared.u32 	[%r278], %r144;
	mul.wide.u32 	%rd17, %r277, 4;
	add.s64 	%rd18, %rd1, %rd17;
	ld.global.u32 	%r145, [%rd18];
	add.s32 	%r146, %r278, %r22;
	st.shared.u32 	[%r146], %r145;
	mul.wide.u32 	%rd19, %r276, 4;
	add.s64 	%rd20, %rd1, %rd19;
	ld.global.u32 	%r147, [%rd20];
	add.s32 	%r148, %r278, %r31;
	st.shared.u32 	[%r148], %r147;
	mul.wide.u32 	%rd21, %r275, 4;
	add.s64 	%rd22, %rd1, %rd21;
	ld.global.u32 	%r149, [%rd22];
	add.s32 	%r150, %r278, %r32;
	st.shared.u32 	[%r150], %r149;
	add.s32 	%r273, %r273, %r22;
	add.s32 	%r278, %r278, %r30;
	add.s32 	%r277, %r277, %r22;
	add.s32 	%r276, %r276, %r22;
	add.s32 	%r275, %r275, %r22;
	add.s32 	%r274, %r274, %r22;
	setp.lt.u32 	%p10, %r273, 16;
	@%p10 bra 	$L__BB170_12;
$L__BB170_13:
	bar.sync 	0;
	@%p5 bra 	$L__BB170_19;
	setp.eq.s32 	%p12, %r20, 0;
	mov.u32 	%r280, %r1;
	@%p12 bra 	$L__BB170_18;
	setp.eq.s32 	%p13, %r20, 1;
	mov.b32 	%r151, 0;
	st.shared.u32 	[%r27], %r151;
	mov.u32 	%r280, %r18;
	@%p13 bra 	$L__BB170_18;
	setp.eq.s32 	%p14, %r20, 2;
	mov.b32 	%r152, 0;
	st.shared.u32 	[%r28], %r152;
	mov.u32 	%r280, %r24;
	@%p14 bra 	$L__BB170_18;
	mov.b32 	%r153, 0;
	st.shared.u32 	[%r29], %r153;
	mov.u32 	%r280, %r26;
$L__BB170_18:
	setp.lt.u32 	%p15, %r19, 3;
	@%p15 bra 	$L__BB170_19;
	bra.uni 	$L__BB170_53;
$L__BB170_19:
	setp.gt.s32 	%p17, %r6, 0;
	@%p17 bra 	$L__BB170_20;
	bra.uni 	$L__BB170_44;
$L__BB170_20:
	setp.lt.s32 	%p18, %r112, 1;
	and.b32  	%r161, %r1, 31;
	rem.s32 	%r65, %r161, %r14;
	add.s32 	%r66, %r65, %r15;
	@%p18 bra 	$L__BB170_22;
	shl.b32 	%r162, %r66, 2;
	mov.u32 	%r163, _ZZ9cuda_gemmIiLi128ELi16ELi1ELi16ELi4ELi4ELi0EEviiiPT_S1_S1_iiE3Ash;
	add.s32 	%r164, %r163, %r162;
	ld.shared.u32 	%r271, [%r164];
$L__BB170_22:
	setp.lt.s32 	%p19, %r112, 2;
	@%p19 bra 	$L__BB170_24;
	add.s32 	%r165, %r65, 1;
	setp.lt.s32 	%p20, %r165, %r14;
	selp.b32 	%r166, 0, %r14, %p20;
	sub.s32 	%r167, %r66, %r166;
	shl.b32 	%r168, %r167, 2;
	mov.u32 	%r169, _ZZ9cuda_gemmIiLi128ELi16ELi1ELi16ELi4ELi4ELi0EEviiiPT_S1_S1_iiE3Ash;
	add.s32 	%r170, %r169, %r168;
	ld.shared.u32 	%r270, [%r170+4];
$L__BB170_24:
	setp.lt.s32 	%p21, %r112, 3;
	@%p21 bra 	$L__BB170_26;
	add.s32 	%r171, %r65, 2;
	setp.lt.s32 	%p22, %r171, %r14;
	selp.b32 	%r172, 0, %r14, %p22;
	sub.s32 	%r173, %r66, %r172;
	shl.b32 	%r174, %r173, 2;
	mov.u32 	%r175, _ZZ9cuda_gemmIiLi128ELi16ELi1ELi16ELi4ELi4ELi0EEviiiPT_S1_S1_iiE3Ash;
	add.s32 	%r176, %r175, %r174;
	ld.shared.u32 	%r269, [%r176+8];
$L__BB170_26:
	setp.lt.s32 	%p23, %r112, 4;
	@%p23 bra 	$L__BB170_28;
	add.s32 	%r177, %r65, 3;
	setp.lt.s32 	%p24, %r177, %r14;
	selp.b32 	%r178, 0, %r14, %p24;
	sub.s32 	%r179, %r66, %r178;
	shl.b32 	%r180, %r179, 2;
	mov.u32 	%r181, _ZZ9cuda_gemmIiLi128ELi16ELi1ELi16ELi4ELi4ELi0EEviiiPT_S1_S1_iiE3Ash;
	add.s32 	%r182, %r181, %r180;
	ld.shared.u32 	%r268, [%r182+12];
$L__BB170_28:
	setp.ge.s32 	%p25, %r8, %r111;
	@%p25 bra 	$L__BB170_44;
	add.s32 	%r183, %r65, 1;
	setp.lt.s32 	%p26, %r183, %r14;
	selp.b32 	%r184, 0, %r14, %p26;
	sub.s32 	%r75, %r65, %r184;
	add.s32 	%r185, %r65, 2;
	setp.lt.s32 	%p27, %r185, %r14;
	selp.b32 	%r186, 0, %r14, %p27;
	sub.s32 	%r76, %r65, %r186;
	add.s32 	%r187, %r65, 3;
	setp.lt.s32 	%p28, %r187, %r14;
	selp.b32 	%r188, 0, %r14, %p28;
	sub.s32 	%r77, %r65, %r188;
	setp.lt.s32 	%p29, %r65, %r112;
	selp.b32 	%r189, 0, %r112, %p29;
	sub.s32 	%r78, %r65, %r189;
	setp.lt.s32 	%p30, %r183, %r112;
	selp.b32 	%r190, 0, %r112, %p30;
	sub.s32 	%r79, %r183, %r190;
	setp.lt.s32 	%p31, %r185, %r112;
	selp.b32 	%r191, 0, %r112, %p31;
	sub.s32 	%r80, %r185, %r191;
	setp.lt.s32 	%p32, %r187, %r112;
	selp.b32 	%r192, 0, %r112, %p32;
	sub.s32 	%r81, %r187, %r192;
	shl.b32 	%r197, %r75, 2;
	shl.b32 	%r200, %r76, 2;
	shl.b32 	%r203, %r77, 2;
	mov.u32 	%r286, %r8;
$L__BB170_30:
	setp.gt.u32 	%p33, %r112, 32;
	mov.u32 	%r193, _ZZ9cuda_gemmIiLi128ELi16ELi1ELi16ELi4ELi4ELi0EEviiiPT_S1_S1_iiE11kron_fac_sh;
	mad.lo.s32 	%r83, %r286, 20, %r193;
	shl.b32 	%r194, %r65, 2;
	add.s32 	%r195, %r83, %r194;
	ld.shared.u32 	%r84, [%r195];
	@%p33 bra 	$L__BB170_37;
	shfl.sync.idx.b32	%r206|%p39, %r84, %r78, %r16, -1;
	mul.lo.s32 	%r291, %r206, %r271;
	@%p19 bra 	$L__BB170_33;
	shfl.sync.idx.b32	%r207|%p40, %r84, %r79, %r16, -1;
	mad.lo.s32 	%r291, %r207, %r270, %r291;
$L__BB170_33:
	@%p21 bra 	$L__BB170_35;
	shfl.sync.idx.b32	%r208|%p42, %r84, %r80, %r16, -1;
	mad.lo.s32 	%r291, %r208, %r269, %r291;
$L__BB170_35:
	@%p23 bra 	$L__BB170_43;
	shfl.sync.idx.b32	%r209|%p44, %r84, %r81, %r16, -1;
	mad.lo.s32 	%r291, %r209, %r268, %r291;
	bra.uni 	$L__BB170_43;
$L__BB170_37:
	setp.gt.s32 	%p35, %r112, 0;
	mul.lo.s32 	%r196, %r84, %r271;
	selp.b32 	%r291, %r196, 0, %p35;
	@%p19 bra 	$L__BB170_39;
	add.s32 	%r198, %r83, %r197;
	ld.shared.u32 	%r199, [%r198+4];
	mad.lo.s32 	%r291, %r199, %r270, %r291;
$L__BB170_39:
	@%p21 bra 	$L__BB170_41;
	add.s32 	%r201, %r83, %r200;
	ld.shared.u32 	%r202, [%r201+8];
	mad.lo.s32 	%r291, %r202, %r269, %r291;
$L__BB170_41:
	@%p23 bra 	$L__BB170_43;
	add.s32 	%r204, %r83, %r203;
	ld.shared.u32 	%r205, [%r204+12];
	mad.lo.s32 	%r291, %r205, %r268, %r291;
$L__BB170_43:
	mad.lo.s32 	%r210, %r286, %r6, %r7;
	shl.b32 	%r211, %r210, 2;
	mov.u32 	%r212, _ZZ9cuda_gemmIiLi128ELi16ELi1ELi16ELi4ELi4ELi0EEviiiPT_S1_S1_iiE3Csh;
	add.s32 	%r213, %r212, %r211;
	ld.shared.u32 	%r214, [%r213];
	add.s32 	%r215, %r214, %r291;
	st.shared.u32 	[%r213], %r215;
	add.s32 	%r286, %r286, %r35;
	setp.lt.s32 	%p45, %r286, %r111;
	@%p45 bra 	$L__BB170_30;
$L__BB170_44:
	bar.sync 	0;
	@%p5 bra 	$L__BB170_51;
	setp.eq.s32 	%p47, %r20, 0;
	mad.lo.s32 	%r103, %r272, %r109, %r17;
	div.s32 	%r104, %r110, %r112;
	mov.u32 	%r296, %r1;
	@%p47 bra 	$L__BB170_49;
	setp.eq.s32 	%p48, %r20, 1;
	div.s32 	%r216, %r1, %r6;
	mad.lo.s32 	%r217, %r104, %r216, %r103;
	mul.lo.s32 	%r218, %r216, %r6;
	sub.s32 	%r219, %r1, %r218;
	add.s32 	%r220, %r217, %r219;
	ld.shared.u32 	%r221, [%r27];
	mul.wide.s32 	%rd23, %r220, 4;
	add.s64 	%rd24, %rd2, %rd23;
	st.global.u32 	[%rd24], %r221;
	mov.u32 	%r296, %r18;
	@%p48 bra 	$L__BB170_49;
	setp.eq.s32 	%p49, %r20, 2;
	div.s32 	%r222, %r18, %r6;
	mad.lo.s32 	%r223, %r104, %r222, %r103;
	mul.lo.s32 	%r224, %r222, %r6;
	sub.s32 	%r225, %r18, %r224;
	add.s32 	%r226, %r223, %r225;
	ld.shared.u32 	%r227, [%r28];
	mul.wide.s32 	%rd25, %r226, 4;
	add.s64 	%rd26, %rd2, %rd25;
	st.global.u32 	[%rd26], %r227;
	mov.u32 	%r296, %r24;
	@%p49 bra 	$L__BB170_49;
	div.s32 	%r228, %r24, %r6;
	mad.lo.s32 	%r229, %r104, %r228, %r103;
	mul.lo.s32 	%r230, %r228, %r6;
	sub.s32 	%r231, %r24, %r230;
	add.s32 	%r232, %r229, %r231;
	ld.shared.u32 	%r233, [%r29];
	mul.wide.s32 	%rd27, %r232, 4;
	add.s64 	%rd28, %rd2, %rd27;
	st.global.u32 	[%rd28], %r233;
	mov.u32 	%r296, %r26;
$L__BB170_49:
	setp.lt.u32 	%p50, %r19, 3;
	@%p50 bra 	$L__BB170_51;
$L__BB170_50:
	div.s32 	%r234, %r296, %r6;
	mad.lo.s32 	%r235, %r104, %r234, %r103;
	mul.lo.s32 	%r236, %r234, %r6;
	sub.s32 	%r237, %r296, %r236;
	add.s32 	%r238, %r235, %r237;
	shl.b32 	%r239, %r296, 2;
	mov.u32 	%r240, _ZZ9cuda_gemmIiLi128ELi16ELi1ELi16ELi4ELi4ELi0EEviiiPT_S1_S1_iiE3Csh;
	add.s32 	%r241, %r240, %r239;
	ld.shared.u32 	%r242, [%r241];
	mul.wide.s32 	%rd29, %r238, 4;
	add.s64 	%rd30, %rd2, %rd29;
	st.global.u32 	[%rd30], %r242;
	add.s32 	%r243, %r296, %r9;
	div.s32 	%r244, %r243, %r6;
	mad.lo.s32 	%r245, %r104, %r244, %r103;
	mul.lo.s32 	%r246, %r244, %r6;
	sub.s32 	%r247, %r243, %r246;
	add.s32 	%r248, %r245, %r247;
	add.s32 	%r249, %r241, %r22;
	ld.shared.u32 	%r250, [%r249];
	mul.wide.s32 	%rd31, %r248, 4;
	add.s64 	%rd32, %rd2, %rd31;
	st.global.u32 	[%rd32], %r250;
	add.s32 	%r251, %r243, %r9;
	div.s32 	%r252, %r251, %r6;
	mad.lo.s32 	%r253, %r104, %r252, %r103;
	mul.lo.s32 	%r254, %r252, %r6;
	sub.s32 	%r255, %r251, %r254;
	add.s32 	%r256, %r253, %r255;
	add.s32 	%r257, %r249, %r22;
	ld.shared.u32 	%r258, [%r257];
	mul.wide.s32 	%rd33, %r256, 4;
	add.s64 	%rd34, %rd2, %rd33;
	st.global.u32 	[%rd34], %r258;
	add.s32 	%r259, %r251, %r9;
	div.s32 	%r260, %r259, %r6;
	mad.lo.s32 	%r261, %r104, %r260, %r103;
	mul.lo.s32 	%r262, %r260, %r6;
	sub.s32 	%r263, %r259, %r262;
	add.s32 	%r264, %r261, %r263;
	add.s32 	%r265, %r257, %r22;
	ld.shared.u32 	%r266, [%r265];
	mul.wide.s32 	%rd35, %r264, 4;
	add.s64 	%rd36, %rd2, %rd35;
	st.global.u32 	[%rd36], %r266;
	add.s32 	%r296, %r259, %r9;
	setp.lt.u32 	%p51, %r296, 16;
	@%p51 bra 	$L__BB170_50;
$L__BB170_51:
	add.s32 	%r272, %r272, %r11;
	setp.lt.u32 	%p52, %r272, %r12;
	@%p52 bra 	$L__BB170_5;
$L__BB170_52:
	ret;
$L__BB170_53:
	shl.b32 	%r154, %r280, 2;
	mov.u32 	%r155, _ZZ9cuda_gemmIiLi128ELi16ELi1ELi16ELi4ELi4ELi0EEviiiPT_S1_S1_iiE3Csh;
	add.s32 	%r156, %r155, %r154;
	mov.b32 	%r157, 0;
	st.shared.u32 	[%r156], %r157;
	add.s32 	%r158, %r156, %r22;
	st.shared.u32 	[%r158], %r157;
	add.s32 	%r159, %r158, %r22;
	st.shared.u32 	[%r159], %r157;
	add.s32 	%r160, %r159, %r22;
	st.shared.u32 	[%r160], %r157;
	add.s32 	%r280, %r22, %r280;
	setp.lt.u32 	%p16, %r280, 16;
	@%p16 bra 	$L__BB170_53;
	bra.uni 	$L__BB170_19;

}
	// .globl	_Z9cuda_gemmIiLi128ELi16ELi1ELi16ELi4ELi4ELi1EEviiiPT_S1_S1_ii
.visible .entry _Z9cuda_gemmIiLi128ELi16ELi1ELi16ELi4ELi4ELi1EEviiiPT_S1_S1_ii(
	.param .u32 _Z9cuda_gemmIiLi128ELi16ELi1ELi16ELi4ELi4ELi1EEviiiPT_S1_S1_ii_param_0,
	.param .u32 _Z9cuda_gemmIiLi128ELi16ELi1ELi16ELi4ELi4ELi1EEviiiPT_S1_S1_ii_param_1,
	.param .u32 _Z9cuda_gemmIiLi128ELi16ELi1ELi16ELi4ELi4ELi1EEviiiPT_S1_S1_ii_param_2,
	.param .u64 .ptr .align 1 _Z9cuda_gemmIiLi128ELi16ELi1ELi16ELi4ELi4ELi1EEviiiPT_S1_S1_ii_param_3,
	.param .u64 .ptr .align 1 _Z9cuda_gemmIiLi128ELi16ELi1ELi16ELi4ELi4ELi1EEviiiPT_S1_S1_ii_param_4,
	.param .u64 .ptr .align 1 _Z9cuda_gemmIiLi128ELi16ELi1ELi16ELi4ELi4ELi1EEviiiPT_S1_S1_ii_param_5,
	.param .u32 _Z9cuda_gemmIiLi128ELi16ELi1ELi16ELi4ELi4ELi1EEviiiPT_S1_S1_ii_param_6,
	.param .u32 _Z9cuda_gemmIiLi128ELi16ELi1ELi16ELi4ELi4ELi1EEviiiPT_S1_S1_ii_param_7
)
.maxntid 128
{
	.reg .pred 	%p<33>;
	.reg .b32 	%r<165>;
	.reg .b64 	%rd<39>;
	// demoted variable
	.shared .align 128 .b8 _ZZ9cuda_gemmIiLi128ELi16ELi1ELi16ELi4ELi4ELi1EEviiiPT_S1_S1_iiE11kron_fac_sh[80];
	// demoted variable
	.shared .align 128 .b8 _ZZ9cuda_gemmIiLi128ELi16ELi1ELi16ELi4ELi4ELi1EEviiiPT_S1_S1_iiE3Ash[64];
	// demoted variable
	.shared .align 128 .b8 _ZZ9cuda_gemmIiLi128ELi16ELi1ELi16ELi4ELi4ELi1EEviiiPT_S1_S1_iiE3Csh[64];
	ld.param.u64 	%rd11, [_Z9cuda_gemmIiLi128ELi16ELi1ELi16ELi4ELi4ELi1EEviiiPT_S1_S1_ii_param_3];
	ld.param.u64 	%rd10, [_Z9cuda_gemmIiLi128ELi16ELi1ELi16ELi4ELi4ELi1EEviiiPT_S1_S1_ii_param_4];
	ld.param.u64 	%rd12, [_Z9cuda_gemmIiLi128ELi16ELi1ELi16ELi4ELi4ELi1EEviiiPT_S1_S1_ii_param_5];
	cvta.to.global.u64 	%rd1, %rd11;
	cvta.to.global.u64 	%rd2, %rd12;
	mov.u32 	%r1, %tid.x;
	setp.gt.u32 	%p1, %r1, 15;
	@%p1 bra 	$L__BB171_3;
	mov.u32 	%r2, %ntid.x;
	cvta.to.global.u64 	%rd3, %rd10;
	mov.u32 	%r73, _ZZ9cuda_gemmIiLi128ELi16ELi1ELi16ELi4ELi4ELi1EEviiiPT_S1_S1_iiE11kron_fac_sh;
	mov.u32 	%r152, %r1;
$L__BB171_2:
	mul.wide.u32 	%rd13, %r152, 4;
	add.s64 	%rd14, %rd3, %rd13;
	ld.global.u32 	%r71, [%rd14];
	and.b32  	%r72, %r152, 3;
	mad.lo.s32 	%r74, %r72, 20, %r73;
	and.b32  	%r75, %r152, -4;
	add.s32 	%r76, %r74, %r75;
	st.shared.u32 	[%r76], %r71;
	add.s32 	%r152, %r152, %r2;
	setp.lt.u32 	%p2, %r152, 16;
	@%p2 bra 	$L__BB171_2;
$L__BB171_3:
	and.b32  	%r5, %r1, 3;
	mov.u32 	%r6, %ntid.x;
	mov.u32 	%r153, %ctaid.y;
	mov.u32 	%r8, %nctaid.y;
	shl.b32 	%r9, %r8, 4;
	setp.ge.u32 	%p3, %r153, %r9;
	@%p3 bra 	$L__BB171_31;
	shl.b32 	%r77, %r5, 2;
	or.b32  	%r78, %r77, %r5;
	mov.u32 	%r79, _ZZ9cuda_gemmIiLi128ELi16ELi1ELi16ELi4ELi4ELi1EEviiiPT_S1_S1_iiE11kron_fac_sh;
	add.s32 	%r10, %r79, %r77;
	add.s32 	%r11, %r1, %r6;
	max.u32 	%r80, %r11, 16;
	setp.lt.u32 	%p4, %r11, 16;
	selp.u32 	%r81, 1, 0, %p4;
	add.s32 	%r82, %r11, %r81;
	sub.s32 	%r83, %r80, %r82;
	div.u32 	%r84, %r83, %r6;
	add.s32 	%r12, %r84, %r81;
	add.s32 	%r85, %r12, 1;
	and.b32  	%r13, %r85, 3;
	shl.b32 	%r86, %r1, 2;
	mov.u32 	%r87, _ZZ9cuda_gemmIiLi128ELi16ELi1ELi16ELi4ELi4ELi1EEviiiPT_S1_S1_iiE3Ash;
	add.s32 	%r14, %r87, %r86;
	shl.b32 	%r15, %r6, 2;
	add.s32 	%r16, %r14, %r15;
	add.s32 	%r17, %r11, %r6;
	add.s32 	%r18, %r16, %r15;
	add.s32 	%r19, %r17, %r6;
	mov.u32 	%r88, _ZZ9cuda_gemmIiLi128ELi16ELi1ELi16ELi4ELi4ELi1EEviiiPT_S1_S1_iiE3Csh;
	add.s32 	%r20, %r88, %r86;
	add.s32 	%r21, %r20, %r15;
	add.s32 	%r22, %r21, %r15;
	shl.b32 	%r89, %r78, 2;
	add.s32 	%r23, %r87, %r89;
	setp.eq.s32 	%p5, %r5, 3;
	selp.b32 	%r90, -16, 0, %p5;
	add.s32 	%r24, %r23, %r90;
	setp.lt.u32 	%p6, %r5, 2;
	selp.b32 	%r91, 0, -16, %p6;
	add.s32 	%r25, %r23, %r91;
	setp.eq.s32 	%p7, %r5, 0;
	selp.b32 	%r92, 0, -16, %p7;
	add.s32 	%r26, %r23, %r92;
	add.s32 	%r93, %r1, 1;
	and.b32  	%r27, %r93, 3;
	xor.b32  	%r28, %r5, 2;
	add.s32 	%r94, %r1, -1;
	and.b32  	%r29, %r94, 3;
	shl.b32 	%r30, %r6, 4;
	shl.b32 	%r31, %r6, 3;
	mul.lo.s32 	%r32, %r6, 12;
	mul.wide.u32 	%rd4, %r6, 16;
	shr.u32 	%r33, %r6, 2;
	shr.u32 	%r34, %r1, 2;
	add.s32 	%r57, %r24, 4;
	add.s32 	%r58, %r25, 8;
	add.s32 	%r59, %r26, 12;
	cvt.u64.u32 	%rd34, %r15;
$L__BB171_5:
	setp.gt.u32 	%p8, %r1, 15;
	@%p8 bra 	$L__BB171_13;
	setp.eq.s32 	%p9, %r13, 0;
	shl.b32 	%r36, %r153, 4;
	mov.u32 	%r154, %r1;
	@%p9 bra 	$L__BB171_10;
	setp.eq.s32 	%p10, %r13, 1;
	add.s32 	%r37, %r36, %r1;
	mul.wide.u32 	%rd15, %r37, 4;
	add.s64 	%rd16, %rd1, %rd15;
	ld.global.u32 	%r95, [%rd16];
	st.shared.u32 	[%r14], %r95;
	mov.u32 	%r154, %r11;
	@%p10 bra 	$L__BB171_10;
	setp.eq.s32 	%p11, %r13, 2;
	add.s32 	%r38, %r37, %r6;
	mul.wide.u32 	%rd17, %r38, 4;
	add.s64 	%rd18, %rd1, %rd17;
	ld.global.u32 	%r96, [%rd18];
	st.shared.u32 	[%r16], %r96;
	mov.u32 	%r154, %r17;
	@%p11 bra 	$L__BB171_10;
	add.s32 	%r97, %r38, %r6;
	mul.wide.u32 	%rd19, %r97, 4;
	add.s64 	%rd20, %rd1, %rd19;
	ld.global.u32 	%r98, [%rd20];
	st.shared.u32 	[%r18], %r98;
	mov.u32 	%r154, %r19;
$L__BB171_10:
	setp.lt.u32 	%p12, %r12, 3;
	@%p12 bra 	$L__BB171_13;
	shl.b32 	%r99, %r154, 2;
	mov.u32 	%r100, _ZZ9cuda_gemmIiLi128ELi16ELi1ELi16ELi4ELi4ELi1EEviiiPT_S1_S1_iiE3Ash;
	add.s32 	%r158, %r100, %r99;
	add.s32 	%r101, %r154, %r36;
	add.s32 	%r157, %r101, %r6;
	shl.b32 	%r102, %r6, 1;
	add.s32 	%r156, %r101, %r102;
	mad.lo.s32 	%r155, %r6, 3, %r101;
	mul.wide.u32 	%rd21, %r101, 4;
	add.s64 	%rd38, %rd1, %rd21;
$L__BB171_12:
	ld.global.u32 	%r103, [%rd38];
	st.shared.u32 	[%r158], %r103;
	mul.wide.u32 	%rd22, %r157, 4;
	add.s64 	%rd23, %rd1, %rd22;
	ld.global.u32 	%r104, [%rd23];
	add.s32 	%r105, %r158, %r15;
	st.shared.u32 	[%r105], %r104;
	mul.wide.u32 	%rd24, %r156, 4;
	add.s64 	%rd25, %rd1, %rd24;
	ld.global.u32 	%r106, [%rd25];
	add.s32 	%r107, %r158, %r31;
	st.shared.u32 	[%r107], %r106;
	mul.wide.u32 	%rd26, %r155, 4;
	add.s64 	%rd27, %rd1, %rd26;
	ld.global.u32 	%r108, [%rd27];
	add.s32 	%r109, %r158, %r32;
	st.shared.u32 	[%r109], %r108;
	add.s32 	%r154, %r154, %r15;
	add.s32 	%r158, %r158, %r30;
	add.s32 	%r157, %r157, %r15;
	add.s32 	%r156, %r156, %r15;
	add.s32 	%r155, %r155, %r15;
	add.s64 	%rd38, %rd38, %rd4;
	setp.lt.u32 	%p13, %r154, 16;
	@%p13 bra 	$L__BB171_12;
$L__BB171_13:
	bar.sync 	0;
	@%p8 bra 	$L__BB171_20;
	setp.eq.s32 	%p15, %r13, 0;
	mov.u32 	%r160, %r1;
	@%p15 bra 	$L__BB171_18;
	setp.eq.s32 	%p16, %r13, 1;
	mov.b32 	%r110, 0;
	st.shared.u32 	[%r20], %r110;
	mov.u32 	%r160, %r11;
	@%p16 bra 	$L__BB171_18;
	setp.eq.s32 	%p17, %r13, 2;
	mov.b32 	%r111, 0;
	st.shared.u32 	[%r21], %r111;
	mov.u32 	%r160, %r17;
	@%p17 bra 	$L__BB171_18;
	mov.b32 	%r112, 0;
	st.shared.u32 	[%r22], %r112;
	mov.u32 	%r160, %r19;
$L__BB171_18:
	setp.lt.u32 	%p18, %r12, 3;
	@%p18 bra 	$L__BB171_20;
$L__BB171_19:
	shl.b32 	%r113, %r160, 2;
	mov.u32 	%r114, _ZZ9cuda_gemmIiLi128ELi16ELi1ELi16ELi4ELi4ELi1EEviiiPT_S1_S1_iiE3Csh;
	add.s32 	%r115, %r114, %r113;
	mov.b32 	%r116, 0;
	st.shared.u32 	[%r115], %r116;
	add.s32 	%r117, %r115, %r15;
	st.shared.u32 	[%r117], %r116;
	add.s32 	%r118, %r117, %r15;
	st.shared.u32 	[%r118], %r116;
	add.s32 	%r119, %r118, %r15;
	st.shared.u32 	[%r119], %r116;
	add.s32 	%r160, %r15, %r160;
	setp.lt.u32 	%p19, %r160, 16;
	@%p19 bra 	$L__BB171_19;
$L__BB171_20:
	@%p8 bra 	$L__BB171_23;
	ld.shared.u32 	%r60, [%r23];
	ld.shared.u32 	%r61, [%r57];
	ld.shared.u32 	%r62, [%r58];
	ld.shared.u32 	%r63, [%r59];
	mov.u32 	%r162, %r34;
$L__BB171_22:
	mad.lo.s32 	%r120, %r162, 20, %r10;
	ld.shared.u32 	%r121, [%r120];
	shfl.sync.idx.b32	%r122|%p21, %r121, %r5, 7199, -1;
	mul.lo.s32 	%r123, %r122, %r60;
	shfl.sync.idx.b32	%r124|%p22, %r121, %r27, 7199, -1;
	mad.lo.s32 	%r125, %r124, %r61, %r123;
	shfl.sync.idx.b32	%r126|%p23, %r121, %r28, 7199, -1;
	mad.lo.s32 	%r127, %r126, %r62, %r125;
	shfl.sync.idx.b32	%r128|%p24, %r121, %r29, 7199, -1;
	mad.lo.s32 	%r129, %r128, %r63, %r127;
	shl.b32 	%r130, %r5, 2;
	shl.b32 	%r131, %r162, 4;
	or.b32  	%r132, %r131, %r130;
	mov.u32 	%r133, _ZZ9cuda_gemmIiLi128ELi16ELi1ELi16ELi4ELi4ELi1EEviiiPT_S1_S1_iiE3Csh;
	add.s32 	%r134, %r133, %r132;
	ld.shared.u32 	%r135, [%r134];
	add.s32 	%r136, %r135, %r129;
	st.shared.u32 	[%r134], %r136;
	add.s32 	%r162, %r162, %r33;
	setp.lt.u32 	%p25, %r162, 4;
	@%p25 bra 	$L__BB171_22;
$L__BB171_23:
	bar.sync 	0;
	@%p8 bra 	$L__BB171_30;
	setp.eq.s32 	%p27, %r13, 0;
	shl.b32 	%r66, %r153, 4;
	mov.u32 	%r163, %r1;
	@%p27 bra 	$L__BB171_28;
	setp.eq.s32 	%p28, %r13, 1;
	add.s32 	%r137, %r66, %r1;
	ld.shared.u32 	%r138, [%r20];
	mul.wide.s32 	%rd28, %r137, 4;
	add.s64 	%rd8, %rd2, %rd28;
	st.global.u32 	[%rd8], %r138;
	mov.u32 	%r163, %r11;
	@%p28 bra 	$L__BB171_28;
	setp.eq.s32 	%p29, %r13, 2;
	ld.shared.u32 	%r139, [%r21];
	cvt.u64.u32 	%rd29, %r15;
	add.s64 	%rd9, %rd8, %rd29;
	st.global.u32 	[%rd9], %r139;
	mov.u32 	%r163, %r17;
	@%p29 bra 	$L__BB171_28;
	cvt.u64.u32 	%rd30, %r15;
	ld.shared.u32 	%r140, [%r22];
	add.s64 	%rd31, %rd9, %rd30;
	st.global.u32 	[%rd31], %r140;
	mov.u32 	%r163, %r19;
$L__BB171_28:
	setp.lt.u32 	%p30, %r12, 3;
	@%p30 bra 	$L__BB171_30;
$L__BB171_29:
	add.s32 	%r141, %r66, %r163;
	shl.b32 	%r142, %r163, 2;
	mov.u32 	%r143, _ZZ9cuda_gemmIiLi128ELi16ELi1ELi16ELi4ELi4ELi1EEviiiPT_S1_S1_iiE3Csh;
	add.s32 	%r144, %r143, %r142;
	ld.shared.u32 	%r145, [%r144];
	mul.wide.s32 	%rd32, %r141, 4;
	add.s64 	%rd33, %rd2, %rd32;
	st.global.u32 	[%rd33], %r145;
	add.s32 	%r146, %r144, %r15;
	ld.shared.u32 	%r147, [%r146];
	add.s64 	%rd35, %rd33, %rd34;
	st.global.u32 	[%rd35], %r147;
	add.s32 	%r148, %r146, %r15;
	ld.shared.u32 	%r149, [%r148];
	add.s64 	%rd36, %rd35, %rd34;
	st.global.u32 	[%rd36], %r149;
	add.s32 	%r150, %r148, %r15;
	ld.shared.u32 	%r151, [%r150];
	add.s64 	%rd37, %rd36, %rd34;
	st.global.u32 	[%rd37], %r151;
	add.s32 	%r163, %r15, %r163;
	setp.lt.u32 	%p31, %r163, 16;
	@%p31 bra 	$L__BB171_29;
$L__BB171_30:
	add.s32 	%r153, %r153, %r8;
	setp.lt.u32 	%p32, %r153, %r9;
	@%p32 bra 	$L__BB171_5;
$L__BB171_31:
	ret;

}
	// .globl	_Z9cuda_gemmIiLi128ELi16ELi1ELi16ELi8ELi8ELi0EEviiiPT_S1_S1_ii
.visible .entry _Z9cuda_gemmIiLi128ELi16ELi1ELi16ELi8ELi8ELi0EEviiiPT_S1_S1_ii(
	.param .u32 _Z9cuda_gemmIiLi128ELi16ELi1ELi16ELi8ELi8ELi0EEviiiPT_S1_S1_ii_param_0,
	.param .u32 _Z9cuda_gemmIiLi128ELi16ELi1ELi16ELi8ELi8ELi0EEviiiPT_S1_S1_ii_param_1,
	.param .u32 _Z9cuda_gemmIiLi128ELi16ELi1ELi16ELi8ELi8ELi0EEviiiPT_S1_S1_ii_param_2,
	.param .u64 .ptr .align 1 _Z9cuda_gemmIiLi128ELi16ELi1ELi16ELi8ELi8ELi0EEviiiPT_S1_S1_ii_param_3,
	.param .u64 .ptr .align 1 _Z9cuda_gemmIiLi128ELi16ELi1ELi16ELi8ELi8ELi0EEviiiPT_S1_S1_ii_param_4,
	.param .u64 .ptr .align 1 _Z9cuda_gemmIiLi128ELi16ELi1ELi16ELi8ELi8ELi0EEviiiPT_S1_S1_ii_param_5,
	.param .u32 _Z9cuda_gemmIiLi128ELi16ELi1ELi16ELi8ELi8ELi0EEviiiPT_S1_S1_ii_param_6,
	.param .u32 _Z9cuda_gemmIiLi128ELi16ELi1ELi16ELi8ELi8ELi0EEviiiPT_S1_S1_ii_param_7
)
.maxntid 128
{
	.reg .pred 	%p<82>;
	.reg .b32 	%r<412>;
	.reg .b64 	%rd<37>;
	// demoted variable
	.shared .align 128 .b8 _ZZ9cuda_gemmIiLi128ELi16ELi1ELi16ELi8ELi8ELi0EEviiiPT_S1_S1_iiE11kron_fac_sh[288];
	// demoted variable
	.shared .align 128 .b8 _ZZ9cuda_gemmIiLi128ELi16ELi1ELi16ELi8ELi8ELi0EEviiiPT_S1_S1_iiE3Ash[64];
	// demoted variable
	.shared .align 128 .b8 _ZZ9cuda_gemmIiLi128ELi16ELi1ELi16ELi8ELi8ELi0EEviiiPT_S1_S1_iiE3Csh[64];
	ld.param.u32 	%r146, [_Z9cuda_gemmIiLi128ELi16ELi1ELi16ELi8ELi8ELi0EEviiiPT_S1_S1_ii_param_1];
	ld.param.u32 	%r147, [_Z9cuda_gemmIiLi128ELi16ELi1ELi16ELi8ELi8ELi0EEviiiPT_S1_S1_ii_param_2];
	ld.param.u64 	%rd5, [_Z9cuda_gemmIiLi128ELi16ELi1ELi16ELi8ELi8ELi0EEviiiPT_S1_S1_ii_param_3];
	ld.param.u64 	%rd4, [_Z9cuda_gemmIiLi128ELi16ELi1ELi16ELi8ELi8ELi0EEviiiPT_S1_S1_ii_param_4];
	ld.param.u64 	%rd6, [_Z9cuda_gemmIiLi128ELi16ELi1ELi16ELi8ELi8ELi0EEviiiPT_S1_S1_ii_param_5];
	ld.param.u32 	%r148, [_Z9cuda_gemmIiLi128ELi16ELi1ELi16ELi8ELi8ELi0EEviiiPT_S1_S1_ii_param_6];
	ld.param.u32 	%r149, [_Z9cuda_gemmIiLi128ELi16ELi1ELi16ELi8ELi8ELi0EEviiiPT_S1_S1_ii_param_7];
	cvta.to.global.u64 	%rd1, %rd5;
	cvta.to.global.u64 	%rd2, %rd6;
	mov.u32 	%r1, %tid.x;
	mul.lo.s32 	%r2, %r149, %r148;
	setp.ge.u32 	%p1, %r1, %r2;
	@%p1 bra 	$L__BB172_3;
	mov.u32 	%r3, %ntid.x;
	cvta.to.global.u64 	%rd3, %rd4;
	mov.u32 	%r360, %r1;
$L__BB172_2:
	mul.wide.u32 	%rd7, %r360, 4;
	add.s64 	%rd8, %rd3, %rd7;
	ld.global.u32 	%r150, [%rd8];
	rem.u32 	%r151, %r360, %r148;
	mov.u32 	%r152, _ZZ9cuda_gemmIiLi128ELi16ELi1ELi16ELi8ELi8ELi0EEviiiPT_S1_S1_iiE11kron_fac_sh;
	mad.lo.s32 	%r153, %r151, 36, %r152;
	div.u32 	%r154, %r360, %r149;
	shl.b32 	%r155, %r154, 2;
	add.s32 	%r156, %r153, %r155;
	st.shared.u32 	[%r156], %r150;
	add.s32 	%r360, %r360, %r3;
	setp.lt.u32 	%p2, %r360, %r2;
	@%p2 bra 	$L__BB172_2;
$L__BB172_3:
	div.s32 	%r6, 16, %r149;
	div.u32 	%r8, %r1, %r6;
	mul.lo.s32 	%r157, %r8, %r6;
	sub.s32 	%r7, %r1, %r157;
	mov.u32 	%r9, %ntid.x;
	mov.u32 	%r369, %ctaid.y;
	mov.u32 	%r11, %nctaid.y;
	shl.b32 	%r12, %r11, 4;
	setp.ge.u32 	%p3, %r369, %r12;
	@%p3 bra 	$L__BB172_78;
	mov.u32 	%r159, %ctaid.x;
	shl.b32 	%r13, %r159, 4;
	min.s32 	%r14, %r149, 32;
	mul.lo.s32 	%r15, %r7, %r149;
	shl.b32 	%r160, %r149, 8;
	sub.s32 	%r16, 8223, %r160;
	mul.lo.s32 	%r17, %r6, %r159;
	add.s32 	%r18, %r1, %r9;
	max.u32 	%r161, %r18, 16;
	setp.lt.u32 	%p4, %r18, 16;
	selp.u32 	%r162, 1, 0, %p4;
	add.s32 	%r163, %r18, %r162;
	sub.s32 	%r164, %r161, %r163;
	div.u32 	%r165, %r164, %r9;
	add.s32 	%r19, %r165, %r162;
	add.s32 	%r166, %r19, 1;
	and.b32  	%r20, %r166, 3;
	shl.b32 	%r167, %r1, 2;
	mov.u32 	%r168, _ZZ9cuda_gemmIiLi128ELi16ELi1ELi16ELi8ELi8ELi0EEviiiPT_S1_S1_iiE3Ash;
	add.s32 	%r21, %r168, %r167;
	shl.b32 	%r22, %r9, 2;
	add.s32 	%r23, %r21, %r22;
	add.s32 	%r24, %r18, %r9;
	add.s32 	%r25, %r24, %r9;
	mov.u32 	%r169, _ZZ9cuda_gemmIiLi128ELi16ELi1ELi16ELi8ELi8ELi0EEviiiPT_S1_S1_iiE3Csh;
	add.s32 	%r26, %r169, %r167;
	add.s32 	%r27, %r26, %r22;
	add.s32 	%r28, %r27, %r22;
	shl.b32 	%r170, %r9, 1;
	add.s32 	%r29, %r13, %r170;
	mad.lo.s32 	%r30, %r9, 3, %r13;
	div.u32 	%r31, %r9, %r6;
$L__BB172_5:
	setp.gt.u32 	%p5, %r1, 15;
	@%p5 bra 	$L__BB172_13;
	setp.eq.s32 	%p6, %r20, 0;
	mul.lo.s32 	%r41, %r369, %r147;
	mov.u32 	%r370, %r1;
	@%p6 bra 	$L__BB172_10;
	setp.eq.s32 	%p7, %r20, 1;
	add.s32 	%r171, %r41, %r13;
	add.s32 	%r42, %r171, %r1;
	mul.wide.u32 	%rd9, %r42, 4;
	add.s64 	%rd10, %rd1, %rd9;
	ld.global.u32 	%r172, [%rd10];
	st.shared.u32 	[%r21], %r172;
	mov.u32 	%r370, %r18;
	@%p7 bra 	$L__BB172_10;
	setp.eq.s32 	%p8, %r20, 2;
	add.s32 	%r43, %r42, %r9;
	mul.wide.u32 	%rd11, %r43, 4;
	add.s64 	%rd12, %rd1, %rd11;
	ld.global.u32 	%r173, [%rd12];
	st.shared.u32 	[%r23], %r173;
	mov.u32 	%r370, %r24;
	@%p8 bra 	$L__BB172_10;
	add.s32 	%r174, %r43, %r9;
	mul.wide.u32 	%rd13, %r174, 4;
	add.s64 	%rd14, %rd1, %rd13;
	ld.global.u32 	%r175, [%rd14];
	add.s32 	%r176, %r23, %r22;
	st.shared.u32 	[%r176], %r175;
	mov.u32 	%r370, %r25;
$L__BB172_10:
	setp.lt.u32 	%p9, %r19, 3;
	@%p9 bra 	$L__BB172_13;
	shl.b32 	%r177, %r370, 2;
	mov.u32 	%r178, _ZZ9cuda_gemmIiLi128ELi16ELi1ELi16ELi8ELi8ELi0EEviiiPT_S1_S1_iiE3Ash;
	add.s32 	%r375, %r178, %r177;
	add.s32 	%r179, %r13, %r370;
	add.s32 	%r371, %r179, %r41;
	add.s32 	%r374, %r371, %r9;
	add.s32 	%r180, %r29, %r370;
	add.s32 	%r373, %r180, %r41;
	add.s32 	%r181, %r30, %r370;
	add.s32 	%r372, %r181, %r41;
$L__BB172_12:
	mul.wide.u32 	%rd15, %r371, 4;
	add.s64 	%rd16, %rd1, %rd15;
	ld.global.u32 	%r182, [%rd16];
	st.shared.u32 	[%r375], %r182;
	mul.wide.u32 	%rd17, %r374, 4;
	add.s64 	%rd18, %rd1, %rd17;
	ld.global.u32 	%r183, [%rd18];
	add.s32 	%r184, %r375, %r22;
	st.shared.u32 	[%r184], %r183;
	mul.wide.u32 	%rd19, %r373, 4;
	add.s64 	%rd20, %rd1, %rd19;
	ld.global.u32 	%r185, [%rd20];
	shl.b32 	%r186, %r9, 3;
	add.s32 	%r187, %r375, %r186;
	st.shared.u32 	[%r187], %r185;
	mul.wide.u32 	%rd21, %r372, 4;
	add.s64 	%rd22, %rd1, %rd21;
	ld.global.u32 	%r188, [%rd22];
	mad.lo.s32 	%r189, %r9, 12, %r375;
	st.shared.u32 	[%r189], %r188;
	add.s32 	%r370, %r370, %r22;
	shl.b32 	%r190, %r9, 4;
	add.s32 	%r375, %r375, %r190;
	add.s32 	%r374, %r374, %r22;
	add.s32 	%r373, %r373, %r22;
	add.s32 	%r372, %r372, %r22;
	add.s32 	%r371, %r371, %r22;
	setp.lt.u32 	%p10, %r370, 16;
	@%p10 bra 	$L__BB172_12;
$L__BB172_13:
	setp.gt.u32 	%p11, %r1, 15;
	bar.sync 	0;
	@%p11 bra 	$L__BB172_19;
	setp.eq.s32 	%p12, %r20, 0;
	mov.u32 	%r377, %r1;
	@%p12 bra 	$L__BB172_18;
	setp.eq.s32 	%p13, %r20, 1;
	mov.b32 	%r191, 0;
	st.shared.u32 	[%r26], %r191;
	mov.u32 	%r377, %r18;
	@%p13 bra 	$L__BB172_18;
	setp.eq.s32 	%p14, %r20, 2;
	mov.b32 	%r192, 0;
	st.shared.u32 	[%r27], %r192;
	mov.u32 	%r377, %r24;
	@%p14 bra 	$L__BB172_18;
	mov.b32 	%r193, 0;
	st.shared.u32 	[%r28], %r193;
	mov.u32 	%r377, %r25;
$L__BB172_18:
	setp.lt.u32 	%p15, %r19, 3;
	@%p15 bra 	$L__BB172_19;
	bra.uni 	$L__BB172_79;
$L__BB172_19:
	setp.gt.s32 	%p17, %r6, 0;
	@%p17 bra 	$L__BB172_20;
	bra.uni 	$L__BB172_70;
$L__BB172_20:
	setp.lt.s32 	%p18, %r149, 1;
	and.b32  	%r201, %r1, 31;
	rem.s32 	%r65, %r201, %r14;
	add.s32 	%r66, %r65, %r15;
	@%p18 bra 	$L__BB172_22;
	shl.b32 	%r202, %r66, 2;
	mov.u32 	%r203, _ZZ9cuda_gemmIiLi128ELi16ELi1ELi16ELi8ELi8ELi0EEviiiPT_S1_S1_iiE3Ash;
	add.s32 	%r204, %r203, %r202;
	ld.shared.u32 	%r368, [%r204];
$L__BB172_22:
	setp.lt.s32 	%p19, %r149, 2;
	@%p19 bra 	$L__BB172_24;
	add.s32 	%r205, %r65, 1;
	setp.lt.s32 	%p20, %r205, %r14;
	selp.b32 	%r206, 0, %r14, %p20;
	sub.s32 	%r207, %r66, %r206;
	shl.b32 	%r208, %r207, 2;
	mov.u32 	%r209, _ZZ9cuda_gemmIiLi128ELi16ELi1ELi16ELi8ELi8ELi0EEviiiPT_S1_S1_iiE3Ash;
	add.s32 	%r210, %r209, %r208;
	ld.shared.u32 	%r367, [%r210+4];
$L__BB172_24:
	setp.lt.s32 	%p21, %r149, 3;
	@%p21 bra 	$L__BB172_26;
	add.s32 	%r211, %r65, 2;
	setp.lt.s32 	%p22, %r211, %r14;
	selp.b32 	%r212, 0, %r14, %p22;
	sub.s32 	%r213, %r66, %r212;
	shl.b32 	%r214, %r213, 2;
	mov.u32 	%r215, _ZZ9cuda_gemmIiLi128ELi16ELi1ELi16ELi8ELi8ELi0EEviiiPT_S1_S1_iiE3Ash;
	add.s32 	%r216, %r215, %r214;
	ld.shared.u32 	%r366, [%r216+8];
$L__BB172_26:
	setp.lt.s32 	%p23, %r149, 4;
	@%p23 bra 	$L__BB172_28;
	add.s32 	%r217, %r65, 3;
	setp.lt.s32 	%p24, %r217, %r14;
	selp.b32 	%r218, 0, %r14, %p24;
	sub.s32 	%r219, %r66, %r218;
	shl.b32 	%r220, %r219, 2;
	mov.u32 	%r221, _ZZ9cuda_gemmIiLi128ELi16ELi1ELi16ELi8ELi8ELi0EEviiiPT_S1_S1_iiE3Ash;
	add.s32 	%r222, %r221, %r220;
	ld.shared.u32 	%r365, [%r222+12];
$L__BB172_28:
	setp.lt.s32 	%p25, %r149, 5;
	@%p25 bra 	$L__BB172_30;
	add.s32 	%r223, %r65, 4;
	setp.lt.s32 	%p26, %r223, %r14;
	selp.b32 	%r224, 0, %r14, %p26;
	sub.s32 	%r225, %r66, %r224;
	shl.b32 	%r226, %r225, 2;
	mov.u32 	%r227, _ZZ9cuda_gemmIiLi128ELi16ELi1ELi16ELi8ELi8ELi0EEviiiPT_S1_S1_iiE3Ash;
	add.s32 	%r228, %r227, %r226;
	ld.shared.u32 	%r364, [%r228+16];
$L__BB172_30:
	setp.lt.s32 	%p27, %r149, 6;
	@%p27 bra 	$L__BB172_32;
	add.s32 	%r229, %r65, 5;
	setp.lt.s32 	%p28, %r229, %r14;
	selp.b32 	%r230, 0, %r14, %p28;
	sub.s32 	%r231, %r66, %r230;
	shl.b32 	%r232, %r231, 2;
	mov.u32 	%r233, _ZZ9cuda_gemmIiLi128ELi16ELi1ELi16ELi8ELi8ELi0EEviiiPT_S1_S1_iiE3Ash;
	add.s32 	%r234, %r233, %r232;
	ld.shared.u32 	%r363, [%r234+20];
$L__BB172_32:
	setp.lt.s32 	%p29, %r149, 7;
	@%p29 bra 	$L__BB172_34;
	add.s32 	%r235, %r65, 6;
	setp.lt.s32 	%p30, %r235, %r14;
	selp.b32 	%r236, 0, %r14, %p30;
	sub.s32 	%r237, %r66, %r236;
	shl.b32 	%r238, %r237, 2;
	mov.u32 	%r239, _ZZ9cuda_gemmIiLi128ELi16ELi1ELi16ELi8ELi8ELi0EEviiiPT_S1_S1_iiE3Ash;
	add.s32 	%r240, %r239, %r238;
	ld.shared.u32 	%r362, [%r240+24];
$L__BB172_34:
	setp.lt.s32 	%p31, %r149, 8;
	@%p31 bra 	$L__BB172_36;
	add.s32 	%r241, %r65, 7;
	setp.lt.s32 	%p32, %r241, %r14;
	selp.b32 	%r242, 0, %r14, %p32;
	sub.s32 	%r243, %r66, %r242;
	shl.b32 	%r244, %r243, 2;
	mov.u32 	%r245, _ZZ9cuda_gemmIiLi128ELi16ELi1ELi16ELi8ELi8ELi0EEviiiPT_S1_S1_iiE3Ash;
	add.s32 	%r246, %r245, %r244;
	ld.shared.u32 	%r361, [%r246+28];
$L__BB172_36:
	setp.ge.s32 	%p33, %r8, %r148;
	@%p33 bra 	$L__BB172_70;
	add.s32 	%r247, %r65, 1;
	setp.lt.s32 	%p34, %r247, %r14;
	selp.b32 	%r248, 0, %r14, %p34;
	sub.s32 	%r83, %r65, %r248;
	add.s32 	%r249, %r65, 2;
	setp.lt.s32 	%p35, %r249, %r14;
	selp.b32 	%r250, 0, %r14, %p35;
	sub.s32 	%r84, %r65, %r250;
	add.s32 	%r251, %r65, 3;
	setp.lt.s32 	%p36, %r251, %r14;
	selp.b32 	%r252, 0, %r14, %p36;
	sub.s32 	%r85, %r65, %r252;
	add.s32 	%r253, %r65, 4;
	setp.lt.s32 	%p37, %r253, %r14;
	selp.b32 	%r254, 0, %r14, %p37;
	sub.s32 	%r86, %r65, %r254;
	add.s32 	%r255, %r65, 5;
	setp.lt.s32 	%p38, %r255, %r14;
	selp.b32 	%r256, 0, %r14, %p38;
	sub.s32 	%r87, %r65, %r256;
	add.s32 	%r257, %r65, 6;
	setp.lt.s32 	%p39, %r257, %r14;
	selp.b32 	%r258, 0, %r14, %p39;
	sub.s32 	%r88, %r65, %r258;
	add.s32 	%r259, %r65, 7;
	setp.lt.s32 	%p40, %r259, %r14;
	selp.b32 	%r260, 0, %r14, %p40;
	sub.s32 	%r89, %r65, %r260;
	setp.lt.s32 	%p41, %r65, %r149;
	selp.b32 	%r261, 0, %r149, %p41;
	sub.s32 	%r90, %r65, %r261;
	setp.lt.s32 	%p42, %r247, %r149;
	selp.b32 	%r262, 0, %r149, %p42;
	sub.s32 	%r91, %r247, %r262;
	setp.lt.s32 	%p43, %r249, %r149;
	selp.b32 	%r263, 0, %r149, %p43;
	sub.s32 	%r92, %r249, %r263;
	setp.lt.s32 	%p44, %r251, %r149;
	selp.b32 	%r264, 0, %r149, %p44;
	sub.s32 	%r93, %r251, %r264;
	setp.lt.s32 	%p45, %r253, %r149;
	selp.b32 	%r265, 0, %r149, %p45;
	sub.s32 	%r94, %r253, %r265;
	setp.lt.s32 	%p46, %r255, %r149;
	selp.b32 	%r266, 0, %r149, %p46;
	sub.s32 	%r95, %r255, %r266;
	setp.lt.s32 	%p47, %r257, %r149;
	selp.b32 	%r267, 0, %r149, %p47;
	sub.s32 	%r96, %r257, %r267;
	setp.lt.s32 	%p48, %r259, %r149;
	selp.b32 	%r268, 0, %r149, %p48;
	sub.s32 	%r97, %r259, %r268;
	shl.b32 	%r273, %r83, 2;
	shl.b32 	%r276, %r84, 2;
	shl.b32 	%r279, %r85, 2;
	shl.b32 	%r282, %r86, 2;
	shl.b32 	%r285, %r87, 2;
	shl.b32 	%r288, %r88, 2;
	shl.b32 	%r291, %r89, 2;
	mov.u32 	%r387, %r8;
$L__BB172_38:
	setp.gt.u32 	%p49, %r149, 32;
	mov.u32 	%r269, _ZZ9cuda_gemmIiLi128ELi16ELi1ELi16ELi8ELi8ELi0EEviiiPT_S1_S1_iiE11kron_fac_sh;
	mad.lo.s32 	%r99, %r387, 36, %r269;
	shl.b32 	%r270, %r65, 2;
	add.s32 	%r271, %r99, %r270;
	ld.shared.u32 	%r100, [%r271];
	@%p49 bra 	$L__BB172_55;
	setp.eq.s32 	%p58, %r149, 0;
	mov.b32 	%r389, 0;
	@%p58 bra 	$L__BB172_41;
	shfl.sync.idx.b32	%r295|%p59, %r100, %r90, %r16, -1;
	mul.lo.s32 	%r389, %r295, %r368;
$L__BB172_41:
	setp.lt.s32 	%p60, %r149, 2;
	@%p60 bra 	$L__BB172_43;
	shfl.sync.idx.b32	%r296|%p61, %r100, %r91, %r16, -1;
	mad.lo.s32 	%r389, %r296, %r367, %r389;
$L__BB172_43:
	setp.lt.s32 	%p62, %r149, 3;
	@%p62 bra 	$L__BB172_45;
	shfl.sync.idx.b32	%r297|%p63, %r100, %r92, %r16, -1;
	mad.lo.s32 	%r389, %r297, %r366, %r389;
$L__BB172_45:
	setp.lt.s32 	%p64, %r149, 4;
	@%p64 bra 	$L__BB172_47;
	shfl.sync.idx.b32	%r298|%p65, %r100, %r93, %r16, -1;
	mad.lo.s32 	%r389, %r298, %r365, %r389;
$L__BB172_47:
	setp.lt.s32 	%p66, %r149, 5;
	@%p66 bra 	$L__BB172_49;
	shfl.sync.idx.b32	%r299|%p67, %r100, %r94, %r16, -1;
	mad.lo.s32 	%r389, %r299, %r364, %r389;
$L__BB172_49:
	setp.lt.s32 	%p68, %r149, 6;
	@%p68 bra 	$L__BB172_51;
	shfl.sync.idx.b32	%r300|%p69, %r100, %r95, %r16, -1;
	mad.lo.s32 	%r389, %r300, %r363, %r389;
$L__BB172_51:
	setp.lt.s32 	%p70, %r149, 7;
	@%p70 bra 	$L__BB172_53;
	shfl.sync.idx.b32	%r301|%p71, %r100, %r96, %r16, -1;
	mad.lo.s32 	%r389, %r301, %r362, %r389;
$L__BB172_53:
	setp.lt.s32 	%p72, %r149, 8;
	@%p72 bra 	$L__BB172_69;
	shfl.sync.idx.b32	%r302|%p73, %r100, %r97, %r16, -1;
	mad.lo.s32 	%r389, %r302, %r361, %r389;
	bra.uni 	$L__BB172_69;
$L__BB172_55:
	setp.lt.s32 	%p50, %r149, 2;
	setp.gt.s32 	%p51, %r149, 0;
	mul.lo.s32 	%r272, %r100, %r368;
	selp.b32 	%r389, %r272, 0, %p51;
	@%p50 bra 	$L__BB172_57;
	add.s32 	%r274, %r99, %r273;
	ld.shared.u32 	%r275, [%r274+4];
	mad.lo.s32 	%r389, %r275, %r367, %r389;
$L__BB172_57:
	setp.lt.s32 	%p52, %r149, 3;
	@%p52 bra 	$L__BB172_59;
	add.s32 	%r277, %r99, %r276;
	ld.shared.u32 	%r278, [%r277+8];
	mad.lo.s32 	%r389, %r278, %r366, %r389;
$L__BB172_59:
	setp.lt.s32 	%p53, %r149, 4;
	@%p53 bra 	$L__BB172_61;
	add.s32 	%r280, %r99, %r279;
	ld.shared.u32 	%r281, [%r280+12];
	mad.lo.s32 	%r389, %r281, %r365, %r389;
$L__BB172_61:
	setp.lt.s32 	%p54, %r149, 5;
	@%p54 bra 	$L__BB172_63;
	add.s32 	%r283, %r99, %r282;
	ld.shared.u32 	%r284, [%r283+16];
	mad.lo.s32 	%r389, %r284, %r364, %r389;
$L__BB172_63:
	setp.lt.s32 	%p55, %r149, 6;
	@%p55 bra 	$L__BB172_65;
	add.s32 	%r286, %r99, %r285;
	ld.shared.u32 	%r287, [%r286+20];
	mad.lo.s32 	%r389, %r287, %r363, %r389;
$L__BB172_65:
	setp.lt.s32 	%p56, %r149, 7;
	@%p56 bra 	$L__BB172_67;
	add.s32 	%r289, %r99, %r288;
	ld.shared.u32 	%r290, [%r289+24];
	mad.lo.s32 	%r389, %r290, %r362, %r389;
$L__BB172_67:
	setp.lt.s32 	%p57, %r149, 8;
	@%p57 bra 	$L__BB172_69;
	add.s32 	%r292, %r99, %r291;
	ld.shared.u32 	%r293, [%r292+28];
	mad.lo.s32 	%r389, %r293, %r361, %r389;
$L__BB172_69:
	mad.lo.s32 	%r303, %r387, %r6, %r7;
	shl.b32 	%r304, %r303, 2;
	mov.u32 	%r305, _ZZ9cuda_gemmIiLi128ELi16ELi1ELi16ELi8ELi8ELi0EEviiiPT_S1_S1_iiE3Csh;
	add.s32 	%r306, %r305, %r304;
	ld.shared.u32 	%r307, [%r306];
	add.s32 	%r308, %r307, %r389;
	st.shared.u32 	[%r306], %r308;
	add.s32 	%r387, %r387, %r31;
	setp.lt.s32 	%p74, %r387, %r148;
	@%p74 bra 	$L__BB172_38;
$L__BB172_70:
	setp.gt.u32 	%p75, %r1, 15;
	bar.sync 	0;
	@%p75 bra 	$L__BB172_77;
	setp.eq.s32 	%p76, %r20, 0;
	mad.lo.s32 	%r140, %r369, %r146, %r17;
	div.s32 	%r141, %r147, %r149;
	mov.u32 	%r410, %r1;
	@%p76 bra 	$L__BB172_75;
	setp.eq.s32 	%p77, %r20, 1;
	div.s32 	%r309, %r1, %r6;
	mad.lo.s32 	%r310, %r141, %r309, %r140;
	mul.lo.s32 	%r311, %r309, %r6;
	sub.s32 	%r312, %r1, %r311;
	add.s32 	%r313, %r310, %r312;
	ld.shared.u32 	%r314, [%r26];
	mul.wide.s32 	%rd23, %r313, 4;
	add.s64 	%rd24, %rd2, %rd23;
	st.global.u32 	[%rd24], %r314;
	mov.u32 	%r410, %r18;
	@%p77 bra 	$L__BB172_75;
	setp.eq.s32 	%p78, %r20, 2;
	div.s32 	%r315, %r18, %r6;
	mad.lo.s32 	%r316, %r141, %r315, %r140;
	mul.lo.s32 	%r317, %r315, %r6;
	sub.s32 	%r318, %r18, %r317;
	add.s32 	%r319, %r316, %r318;
	ld.shared.u32 	%r320, [%r27];
	mul.wide.s32 	%rd25, %r319, 4;
	add.s64 	%rd26, %rd2, %rd25;
	st.global.u32 	[%rd26], %r320;
	mov.u32 	%r410, %r24;
	@%p78 bra 	$L__BB172_75;
	div.s32 	%r321, %r24, %r6;
	mad.lo.s32 	%r322, %r141, %r321, %r140;
	mul.lo.s32 	%r323, %r321, %r6;
	sub.s32 	%r324, %r24, %r323;
	add.s32 	%r325, %r322, %r324;
	ld.shared.u32 	%r326, [%r28];
	mul.wide.s32 	%rd27, %r325, 4;
	add.s64 	%rd28, %rd2, %rd27;
	st.global.u32 	[%rd28], %r326;
	mov.u32 	%r410, %r25;
$L__BB172_75:
	setp.lt.u32 	%p79, %r19, 3;
	@%p79 bra 	$L__BB172_77;
$L__BB172_76:
	div.s32 	%r327, %r410, %r6;
	mad.lo.s32 	%r328, %r141, %r327, %r140;
	mul.lo.s32 	%r329, %r327, %r6;
	sub.s32 	%r330, %r410, %r329;
	add.s32 	%r331, %r328, %r330;
	shl.b32 	%r332, %r410, 2;
	mov.u32 	%r333, _ZZ9cuda_gemmIiLi128ELi16ELi1ELi16ELi8ELi8ELi0EEviiiPT_S1_S1_iiE3Csh;
	add.s32 	%r334, %r333, %r332;
	ld.shared.u32 	%r335, [%r334];
	mul.wide.s32 	%rd29, %r331, 4;
	add.s64 	%rd30, %rd2, %rd29;
	st.global.u32 	[%rd30], %r335;
	add.s32 	%r336, %r410, %r9;
	div.s32 	%r337, %r336, %r6;
	mad.lo.s32 	%r338, %r141, %r337, %r140;
	mul.lo.s32 	%r339, %r337, %r6;
	sub.s32 	%r340, %r336, %r339;
	add.s32 	%r341, %r338, %r340;
	add.s32 	%r342, %r334, %r22;
	ld.shared.u32 	%r343, [%r342];
	mul.wide.s32 	%rd31, %r341, 4;
	add.s64 	%rd32, %rd2, %rd31;
	st.global.u32 	[%rd32], %r343;
	add.s32 	%r344, %r336, %r9;
	div.s32 	%r345, %r344, %r6;
	mad.lo.s32 	%r346, %r141, %r345, %r140;
	mul.lo.s32 	%r347, %r345, %r6;
	sub.s32 	%r348, %r344, %r347;
	add.s32 	%r349, %r346, %r348;
	add.s32 	%r350, %r342, %r22;
	ld.shared.u32 	%r351, [%r350];
	mul.wide.s32 	%rd33, %r349, 4;
	add.s64 	%rd34, %rd2, %rd33;
	st.global.u32 	[%rd34], %r351;
	add.s32 	%r352, %r344, %r9;
	div.s32 	%r353, %r352, %r6;
	mad.lo.s32 	%r354, %r141, %r353, %r140;
	mul.lo.s32 	%r355, %r353, %r6;
	sub.s32 	%r356, %r352, %r355;
	add.s32 	%r357, %r354, %r356;
	add.s32 	%r358, %r350, %r22;
	ld.shared.u32 	%r359, [%r358];
	mul.wide.s32 	%rd35, %r357, 4;
	add.s64 	%rd36, %rd2, %rd35;
	st.global.u32 	[%rd36], %r359;
	add.s32 	%r410, %r352, %r9;
	setp.lt.u32 	%p80, %r410, 16;
	@%p80 bra 	$L__BB172_76;
$L__BB172_77:
	add.s32 	%r369, %r369, %r11;
	setp.lt.u32 	%p81, %r369, %r12;
	@%p81 bra 	$L__BB172_5;
$L__BB172_78:
	ret;
$L__BB172_79:
	shl.b32 	%r194, %r377, 2;
	mov.u32 	%r195, _ZZ9cuda_gemmIiLi128ELi16ELi1ELi16ELi8ELi8ELi0EEviiiPT_S1_S1_iiE3Csh;
	add.s32 	%r196, %r195, %r194;
	mov.b32 	%r197, 0;
	st.shared.u32 	[%r196], %r197;
	add.s32 	%r198, %r196, %r22;
	st.shared.u32 	[%r198], %r197;
	add.s32 	%r199, %r198, %r22;
	st.shared.u32 	[%r199], %r197;
	add.s32 	%r200, %r199, %r22;
	st.shared.u32 	[%r200], %r197;
	add.s32 	%r377, %r22, %r377;
	setp.lt.u32 	%p16, %r377, 16;
	@%p16 bra 	$L__BB172_79;
	bra.uni 	$L__BB172_19;

}
	// .globl	_Z9cuda_gemmIiLi128ELi16ELi1ELi16ELi8ELi8ELi1EEviiiPT_S1_S1_ii
.visible .entry _Z9cuda_gemmIiLi128ELi16ELi1ELi16ELi8ELi8ELi1EEviiiPT_S1_S1_ii(
	.param .u32 _Z9cuda_gemmIiLi128ELi16ELi1ELi16ELi8ELi8ELi1EEviiiPT_S1_S1_ii_param_0,
	.param .u32 _Z9cuda_gemmIiLi128ELi16ELi1ELi16ELi8ELi8ELi1EEviiiPT_S1_S1_ii_param_1,
	.param .u32 _Z9cuda_gemmIiLi128ELi16ELi1ELi16ELi8ELi8ELi1EEviiiPT_S1_S1_ii_param_2,
	.param .u64 .ptr .align 1 _Z9cuda_gemmIiLi128ELi16ELi1ELi16ELi8ELi8ELi1EEviiiPT_S1_S1_ii_param_3,
	.param .u64 .ptr .align 1 _Z9cuda_gemmIiLi128ELi16ELi1ELi16ELi8ELi8ELi1EEviiiPT_S1_S1_ii_param_4,
	.param .u64 .ptr .align 1 _Z9cuda_gemmIiLi128ELi16ELi1ELi16ELi8ELi8ELi1EEviiiPT_S1_S1_ii_param_5,
	.param .u32 _Z9cuda_gemmIiLi128ELi16ELi1ELi16ELi8ELi8ELi1EEviiiPT_S1_S1_ii_param_6,
	.param .u32 _Z9cuda_gemmIiLi128ELi16ELi1ELi16ELi8ELi8ELi1EEviiiPT_S1_S1_ii_param_7
)
.maxntid 128
{
	.reg .pred 	%p<45>;
	.reg .b32 	%r<242>;
	.reg .b64 	%rd<47>;
	// demoted variable
	.shared .align 128 .b8 _ZZ9cuda_gemmIiLi128ELi16ELi1ELi16ELi8ELi8ELi1EEviiiPT_S1_S1_iiE11kron_fac_sh[288];
	// demoted variable
	.shared .align 128 .b8 _ZZ9cuda_gemmIiLi128ELi16ELi1ELi16ELi8ELi8ELi1EEviiiPT_S1_S1_iiE3Ash[64];
	// demoted variable
	.shared .align 128 .b8 _ZZ9cuda_gemmIiLi128ELi16ELi1ELi16ELi8ELi8ELi1EEviiiPT_S1_S1_iiE3Csh[64];
	ld.param.u64 	%rd10, [_Z9cuda_gemmIiLi128ELi16ELi1ELi16ELi8ELi8ELi1EEviiiPT_S1_S1_ii_param_3];
	ld.param.u64 	%rd11, [_Z9cuda_gemmIiLi128ELi16ELi1ELi16ELi8ELi8ELi1EEviiiPT_S1_S1_ii_param_4];
	ld.param.u64 	%rd12, [_Z9cuda_gemmIiLi128ELi16ELi1ELi16ELi8ELi8ELi1EEviiiPT_S1_S1_ii_param_5];
	cvta.to.global.u64 	%rd1, %rd11;
	cvta.to.global.u64 	%rd2, %rd10;
	cvta.to.global.u64 	%rd3, %rd12;
	mov.u32 	%r1, %tid.x;
	setp.gt.u32 	%p1, %r1, 63;
	@%p1 bra 	$L__BB173_7;
	mov.u32 	%r2, %ntid.x;
	add.s32 	%r89, %r1, %r2;
	max.u32 	%r90, %r89, 64;
	setp.lt.u32 	%p2, %r89, 64;
	selp.u32 	%r91, 1, 0, %p2;
	add.s32 	%r92, %r89, %r91;
	sub.s32 	%r93, %r90, %r92;
	div.u32 	%r94, %r93, %r2;
	add.s32 	%r3, %r94, %r91;
	and.b32  	%r95, %r3, 3;
	setp.eq.s32 	%p3, %r95, 3;
	mov.u32 	%r228, %r1;
	@%p3 bra 	$L__BB173_4;
	add.s32 	%r97, %r3, 1;
	and.b32  	%r4, %r97, 3;
	mov.b32 	%r227, 0;
	mov.u32 	%r228, %r1;
$L__BB173_3:
	.pragma "nounroll";
	mul.wide.u32 	%rd13, %r228, 4;
	add.s64 	%rd14, %rd1, %rd13;
	ld.global.u32 	%r98, [%rd14];
	and.b32  	%r99, %r228, 7;
	mov.u32 	%r100, _ZZ9cuda_gemmIiLi128ELi16ELi1ELi16ELi8ELi8ELi1EEviiiPT_S1_S1_iiE11kron_fac_sh;
	mad.lo.s32 	%r101, %r99, 36, %r100;
	shr.u32 	%r102, %r228, 1;
	and.b32  	%r103, %r102, 2147483644;
	add.s32 	%r104, %r101, %r103;
	st.shared.u32 	[%r104], %r98;
	add.s32 	%r228, %r228, %r2;
	add.s32 	%r227, %r227, 1;
	setp.ne.s32 	%p4, %r227, %r4;
	@%p4 bra 	$L__BB173_3;
$L__BB173_4:
	setp.lt.u32 	%p5, %r3, 3;
	@%p5 bra 	$L__BB173_7;
	mov.u32 	%r107, _ZZ9cuda_gemmIiLi128ELi16ELi1ELi16ELi8ELi8ELi1EEviiiPT_S1_S1_iiE11kron_fac_sh;
$L__BB173_6:
	mul.wide.u32 	%rd15, %r228, 4;
	add.s64 	%rd16, %rd1, %rd15;
	ld.global.u32 	%r105, [%rd16];
	and.b32  	%r106, %r228, 7;
	mad.lo.s32 	%r108, %r106, 36, %r107;
	shr.u32 	%r109, %r228, 1;
	and.b32  	%r110, %r109, 2147483644;
	add.s32 	%r111, %r108, %r110;
	st.shared.u32 	[%r111], %r105;
	add.s32 	%r112, %r228, %r2;
	mul.wide.u32 	%rd17, %r112, 4;
	add.s64 	%rd18, %rd1, %rd17;
	ld.global.u32 	%r113, [%rd18];
	and.b32  	%r114, %r112, 7;
	mad.lo.s32 	%r115, %r114, 36, %r107;
	shr.u32 	%r116, %r112, 1;
	and.b32  	%r117, %r116, 2147483644;
	add.s32 	%r118, %r115, %r117;
	st.shared.u32 	[%r118], %r113;
	add.s32 	%r119, %r112, %r2;
	mul.wide.u32 	%rd19, %r119, 4;
	add.s64 	%rd20, %rd1, %rd19;
	ld.global.u32 	%r120, [%rd20];
	and.b32  	%r121, %r119, 7;
	mad.lo.s32 	%r122, %r121, 36, %r107;
	shr.u32 	%r123, %r119, 1;
	and.b32  	%r124, %r123, 2147483644;
	add.s32 	%r125, %r122, %r124;
	st.shared.u32 	[%r125], %r120;
	add.s32 	%r126, %r119, %r2;
	mul.wide.u32 	%rd21, %r126, 4;
	add.s64 	%rd22, %rd1, %rd21;
	ld.global.u32 	%r127, [%rd22];
	and.b32  	%r128, %r126, 7;
	mad.lo.s32 	%r129, %r128, 36, %r107;
	shr.u32 	%r130, %r126, 1;
	and.b32  	%r131, %r130, 2147483644;
	add.s32 	%r132, %r129, %r131;
	st.shared.u32 	[%r132], %r127;
	add.s32 	%r228, %r126, %r2;
	setp.lt.u32 	%p6, %r228, 64;
	@%p6 bra 	$L__BB173_6;
$L__BB173_7:
	and.b32  	%r12, %r1, 1;
	mov.u32 	%r13, %ntid.x;
	mov.u32 	%r230, %ctaid.y;
	mov.u32 	%r15, %nctaid.y;
	shl.b32 	%r16, %r15, 4;
	setp.ge.u32 	%p7, %r230, %r16;
	@%p7 bra 	$L__BB173_35;
	and.b32  	%r17, %r1, 7;
	shl.b32 	%r133, %r1, 2;
	and.b32  	%r134, %r133, 28;
	mov.u32 	%r135, _ZZ9cuda_gemmIiLi128ELi16ELi1ELi16ELi8ELi8ELi1EEviiiPT_S1_S1_iiE11kron_fac_sh;
	add.s32 	%r18, %r135, %r134;
	add.s32 	%r19, %r1, %r13;
	max.u32 	%r136, %r19, 16;
	setp.lt.u32 	%p8, %r19, 16;
	selp.u32 	%r137, 1, 0, %p8;
	add.s32 	%r138, %r19, %r137;
	sub.s32 	%r139, %r136, %r138;
	div.u32 	%r140, %r139, %r13;
	add.s32 	%r20, %r140, %r137;
	add.s32 	%r141, %r20, 1;
	and.b32  	%r21, %r141, 3;
	mov.u32 	%r142, _ZZ9cuda_gemmIiLi128ELi16ELi1ELi16ELi8ELi8ELi1EEviiiPT_S1_S1_iiE3Ash;
	add.s32 	%r22, %r142, %r133;
	shl.b32 	%r23, %r13, 2;
	add.s32 	%r24, %r22, %r23;
	add.s32 	%r25, %r19, %r13;
	add.s32 	%r26, %r25, %r13;
	mov.u32 	%r143, _ZZ9cuda_gemmIiLi128ELi16ELi1ELi16ELi8ELi8ELi1EEviiiPT_S1_S1_iiE3Csh;
	add.s32 	%r27, %r143, %r133;
	add.s32 	%r28, %r27, %r23;
	add.s32 	%r29, %r28, %r23;
	shl.b32 	%r144, %r12, 5;
	or.b32  	%r145, %r144, %r134;
	add.s32 	%r30, %r142, %r145;
	setp.eq.s32 	%p9, %r17, 7;
	selp.b32 	%r146, -32, 0, %p9;
	add.s32 	%r31, %r30, %r146;
	setp.lt.u32 	%p10, %r17, 6;
	selp.b32 	%r147, 0, -32, %p10;
	add.s32 	%r32, %r30, %r147;
	setp.lt.u32 	%p11, %r17, 5;
	selp.b32 	%r148, 0, -32, %p11;
	add.s32 	%r33, %r30, %r148;
	setp.lt.u32 	%p12, %r17, 4;
	selp.b32 	%r149, 0, -32, %p12;
	add.s32 	%r34, %r30, %r149;
	setp.lt.u32 	%p13, %r17, 3;
	selp.b32 	%r150, 0, -32, %p13;
	add.s32 	%r35, %r30, %r150;
	setp.lt.u32 	%p14, %r17, 2;
	selp.b32 	%r151, 0, -32, %p14;
	add.s32 	%r36, %r30, %r151;
	setp.eq.s32 	%p15, %r17, 0;
	selp.b32 	%r152, 0, -32, %p15;
	add.s32 	%r37, %r30, %r152;
	add.s32 	%r153, %r1, 1;
	and.b32  	%r38, %r153, 7;
	add.s32 	%r154, %r1, 2;
	and.b32  	%r39, %r154, 7;
	add.s32 	%r155, %r1, 3;
	and.b32  	%r40, %r155, 7;
	xor.b32  	%r41, %r17, 4;
	add.s32 	%r156, %r1, 5;
	and.b32  	%r42, %r156, 7;
	add.s32 	%r157, %r1, 6;
	and.b32  	%r43, %r157, 7;
	add.s32 	%r158, %r1, -1;
	and.b32  	%r44, %r158, 7;
	shl.b32 	%r45, %r13, 4;
	mul.lo.s32 	%r46, %r13, 12;
	mul.wide.u32 	%rd4, %r13, 16;
	shr.u32 	%r47, %r13, 1;
	add.s32 	%r70, %r31, 4;
	add.s32 	%r71, %r32, 8;
	add.s32 	%r72, %r36, 24;
	cvt.u64.u32 	%rd42, %r23;
$L__BB173_9:
	setp.gt.u32 	%p16, %r1, 15;
	@%p16 bra 	$L__BB173_17;
	setp.eq.s32 	%p17, %r21, 0;
	shl.b32 	%r49, %r230, 4;
	mov.u32 	%r231, %r1;
	@%p17 bra 	$L__BB173_14;
	setp.eq.s32 	%p18, %r21, 1;
	add.s32 	%r50, %r49, %r1;
	mul.wide.u32 	%rd23, %r50, 4;
	add.s64 	%rd24, %rd2, %rd23;
	ld.global.u32 	%r159, [%rd24];
	st.shared.u32 	[%r22], %r159;
	mov.u32 	%r231, %r19;
	@%p18 bra 	$L__BB173_14;
	setp.eq.s32 	%p19, %r21, 2;
	add.s32 	%r51, %r50, %r13;
	mul.wide.u32 	%rd25, %r51, 4;
	add.s64 	%rd26, %rd2, %rd25;
	ld.global.u32 	%r160, [%rd26];
	st.shared.u32 	[%r24], %r160;
	mov.u32 	%r231, %r25;
	@%p19 bra 	$L__BB173_14;
	add.s32 	%r161, %r51, %r13;
	mul.wide.u32 	%rd27, %r161, 4;
	add.s64 	%rd28, %rd2, %rd27;
	ld.global.u32 	%r162, [%rd28];
	add.s32 	%r163, %r24, %r23;
	st.shared.u32 	[%r163], %r162;
	mov.u32 	%r231, %r26;
$L__BB173_14:
	setp.lt.u32 	%p20, %r20, 3;
	@%p20 bra 	$L__BB173_17;
	shl.b32 	%r164, %r231, 2;
	mov.u32 	%r165, _ZZ9cuda_gemmIiLi128ELi16ELi1ELi16ELi8ELi8ELi1EEviiiPT_S1_S1_iiE3Ash;
	add.s32 	%r235, %r165, %r164;
	add.s32 	%r166, %r231, %r49;
	add.s32 	%r234, %r166, %r13;
	shl.b32 	%r167, %r13, 1;
	add.s32 	%r233, %r166, %r167;
	mad.lo.s32 	%r232, %r13, 3, %r166;
	mul.wide.u32 	%rd29, %r166, 4;
	add.s64 	%rd46, %rd2, %rd29;
$L__BB173_16:
	ld.global.u32 	%r168, [%rd46];
	st.shared.u32 	[%r235], %r168;
	mul.wide.u32 	%rd30, %r234, 4;
	add.s64 	%rd31, %rd2, %rd30;
	ld.global.u32 	%r169, [%rd31];
	add.s32 	%r170, %r235, %r23;
	st.shared.u32 	[%r170], %r169;
	mul.wide.u32 	%rd32, %r233, 4;
	add.s64 	%rd33, %rd2, %rd32;
	ld.global.u32 	%r171, [%rd33];
	shl.b32 	%r172, %r13, 3;
	add.s32 	%r173, %r235, %r172;
	st.shared.u32 	[%r173], %r171;
	mul.wide.u32 	%rd34, %r232, 4;
	add.s64 	%rd35, %rd2, %rd34;
	ld.global.u32 	%r174, [%rd35];
	add.s32 	%r175, %r235, %r46;
	st.shared.u32 	[%r175], %r174;
	add.s32 	%r231, %r231, %r23;
	add.s32 	%r235, %r235, %r45;
	add.s32 	%r234, %r234, %r23;
	add.s32 	%r233, %r233, %r23;
	add.s32 	%r232, %r232, %r23;
	add.s64 	%rd46, %rd46, %rd4;
	setp.lt.u32 	%p21, %r231, 16;
	@%p21 bra 	$L__BB173_16;
$L__BB173_17:
	bar.sync 	0;
	@%p16 bra 	$L__BB173_24;
	setp.eq.s32 	%p23, %r21, 0;
	mov.u32 	%r237, %r1;
	@%p23 bra 	$L__BB173_22;
	setp.eq.s32 	%p24, %r21, 1;
	mov.b32 	%r176, 0;
	st.shared.u32 	[%r27], %r176;
	mov.u32 	%r237, %r19;
	@%p24 bra 	$L__BB173_22;
	setp.eq.s32 	%p25, %r21, 2;
	mov.b32 	%r177, 0;
	st.shared.u32 	[%r28], %r177;
	mov.u32 	%r237, %r25;
	@%p25 bra 	$L__BB173_22;
	mov.b32 	%r178, 0;
	st.shared.u32 	[%r29], %r178;
	mov.u32 	%r237, %r26;
$L__BB173_22:
	setp.lt.u32 	%p26, %r20, 3;
	@%p26 bra 	$L__BB173_24;
$L__BB173_23:
	shl.b32 	%r179, %r237, 2;
	mov.u32 	%r180, _ZZ9cuda_gemmIiLi128ELi16ELi1ELi16ELi8ELi8ELi1EEviiiPT_S1_S1_iiE3Csh;
	add.s32 	%r181, %r180, %r179;
	mov.b32 	%r182, 0;
	st.shared.u32 	[%r181], %r182;
	add.s32 	%r183, %r181, %r23;
	st.shared.u32 	[%r183], %r182;
	add.s32 	%r184, %r183, %r23;
	st.shared.u32 	[%r184], %r182;
	add.s32 	%r185, %r184, %r23;
	st.shared.u32 	[%r185], %r182;
	add.s32 	%r237, %r23, %r237;
	setp.lt.u32 	%p27, %r237, 16;
	@%p27 bra 	$L__BB173_23;
$L__BB173_24:
	@%p16 bra 	$L__BB173_27;
	shr.u32 	%r239, %r1, 1;
	ld.shared.u32 	%r74, [%r30];
	ld.shared.u32 	%r75, [%r70];
	ld.shared.u32 	%r76, [%r71];
	ld.shared.u32 	%r77, [%r33+12];
	ld.shared.u32 	%r78, [%r34+16];
	ld.shared.u32 	%r79, [%r35+20];
	ld.shared.u32 	%r80, [%r72];
	ld.shared.u32 	%r81, [%r37+28];
$L__BB173_26:
	mad.lo.s32 	%r186, %r239, 36, %r18;
	ld.shared.u32 	%r187, [%r186];
	shfl.sync.idx.b32	%r188|%p29, %r187, %r17, 6175, -1;
	mul.lo.s32 	%r189, %r188, %r74;
	shfl.sync.idx.b32	%r190|%p30, %r187, %r38, 6175, -1;
	mad.lo.s32 	%r191, %r190, %r75, %r189;
	shfl.sync.idx.b32	%r192|%p31, %r187, %r39, 6175, -1;
	mad.lo.s32 	%r193, %r192, %r76, %r191;
	shfl.sync.idx.b32	%r194|%p32, %r187, %r40, 6175, -1;
	mad.lo.s32 	%r195, %r194, %r77, %r193;
	shfl.sync.idx.b32	%r196|%p33, %r187, %r41, 6175, -1;
	mad.lo.s32 	%r197, %r196, %r78, %r195;
	shfl.sync.idx.b32	%r198|%p34, %r187, %r42, 6175, -1;
	mad.lo.s32 	%r199, %r198, %r79, %r197;
	shfl.sync.idx.b32	%r200|%p35, %r187, %r43, 6175, -1;
	mad.lo.s32 	%r201, %r200, %r80, %r199;
	shfl.sync.idx.b32	%r202|%p36, %r187, %r44, 6175, -1;
	mad.lo.s32 	%r203, %r202, %r81, %r201;
	shl.b32 	%r204, %r12, 2;
	shl.b32 	%r205, %r239, 3;
	or.b32  	%r206, %r205, %r204;
	mov.u32 	%r207, _ZZ9cuda_gemmIiLi128ELi16ELi1ELi16ELi8ELi8ELi1EEviiiPT_S1_S1_iiE3Csh;
	add.s32 	%r208, %r207, %r206;
	ld.shared.u32 	%r209, [%r208];
	add.s32 	%r210, %r209, %r203;
	st.shared.u32 	[%r208], %r210;
	add.s32 	%r239, %r239, %r47;
	setp.lt.u32 	%p37, %r239, 8;
	@%p37 bra 	$L__BB173_26;
$L__BB173_27:
	setp.gt.u32 	%p38, %r1, 15;
	bar.sync 	0;
	@%p38 bra 	$L__BB173_34;
	setp.eq.s32 	%p39, %r21, 0;
	shl.b32 	%r84, %r230, 4;
	mov.u32 	%r240, %r1;
	@%p39 bra 	$L__BB173_32;
	setp.eq.s32 	%p40, %r21, 1;
	add.s32 	%r211, %r84, %r1;
	ld.shared.u32 	%r212, [%r27];
	mul.wide.s32 	%rd36, %r211, 4;
	add.s64 	%rd8, %rd3, %rd36;
	st.global.u32 	[%rd8], %r212;
	mov.u32 	%r240, %r19;
	@%p40 bra 	$L__BB173_32;
	setp.eq.s32 	%p41, %r21, 2;
	ld.shared.u32 	%r213, [%r28];
	cvt.u64.u32 	%rd37, %r23;
	add.s64 	%rd9, %rd8, %rd37;
	st.global.u32 	[%rd9], %r213;
	mov.u32 	%r240, %r25;
	@%p41 bra 	$L__BB173_32;
	ld.shared.u32 	%r214, [%r29];
	add.s64 	%rd39, %rd9, %rd37;
	st.global.u32 	[%rd39], %r214;
	mov.u32 	%r240, %r26;
$L__BB173_32:
	setp.lt.u32 	%p42, %r20, 3;
	@%p42 bra 	$L__BB173_34;
$L__BB173_33:
	add.s32 	%r215, %r84, %r240;
	shl.b32 	%r216, %r240, 2;
	mov.u32 	%r217, _ZZ9cuda_gemmIiLi128ELi16ELi1ELi16ELi8ELi8ELi1EEviiiPT_S1_S1_iiE3Csh;
	add.s32 	%r218, %r217, %r216;
	ld.shared.u32 	%r219, [%r218];
	mul.wide.s32 	%rd40, %r215, 4;
	add.s64 	%rd41, %rd3, %rd40;
	st.global.u32 	[%rd41], %r219;
	add.s32 	%r220, %r218, %r23;
	ld.shared.u32 	%r221, [%r220];
	add.s64 	%rd43, %rd41, %rd42;
	st.global.u32 	[%rd43], %r221;
	add.s32 	%r222, %r220, %r23;
	ld.shared.u32 	%r223, [%r222];
	add.s64 	%rd44, %rd43, %rd42;
	st.global.u32 	[%rd44], %r223;
	add.s32 	%r224, %r222, %r23;
	ld.shared.u32 	%r225, [%r224];
	add.s64 	%rd45, %rd44, %rd42;
	st.global.u32 	[%rd45], %r225;
	add.s32 	%r240, %r23, %r240;
	setp.lt.u32 	%p43, %r240, 16;
	@%p43 bra 	$L__BB173_33;
$L__BB173_34:
	add.s32 	%r230, %r230, %r15;
	setp.lt.u32 	%p44, %r230, %r16;
	@%p44 bra 	$L__BB173_9;
$L__BB173_35:
	ret;

}
	// .globl	_Z9cuda_gemmIiLi128ELi16ELi1ELi16ELi16ELi16ELi0EEviiiPT_S1_S1_ii
.visible .entry _Z9cuda_gemmIiLi128ELi16ELi1ELi16ELi16ELi16ELi0EEviiiPT_S1_S1_ii(
	.param .u32 _Z9cuda_gemmIiLi128ELi16ELi1ELi16ELi16ELi16ELi0EEviiiPT_S1_S1_ii_param_0,
	.param .u32 _Z9cuda_gemmIiLi128ELi16ELi1ELi16ELi16ELi16ELi0EEviiiPT_S1_S1_ii_param_1,
	.param .u32 _Z9cuda_gemmIiLi128ELi16ELi1ELi16ELi16ELi16ELi0EEviiiPT_S1_S1_ii_param_2,
	.param .u64 .ptr .align 1 _Z9cuda_gemmIiLi128ELi16ELi1ELi16ELi16ELi16ELi0EEviiiPT_S1_S1_ii_param_3,
	.param .u64 .ptr .align 1 _Z9cuda_gemmIiLi128ELi16ELi1ELi16ELi16ELi16ELi0EEviiiPT_S1_S1_ii_param_4,
	.param .u64 .ptr .align 1 _Z9cuda_gemmIiLi128ELi16ELi1ELi16ELi16ELi16ELi0EEviiiPT_S1_S1_ii_param_5,
	.param .u32 _Z9cuda_gemmIiLi128ELi16ELi1ELi16ELi16ELi16ELi0EEviiiPT_S1_S1_ii_param_6,
	.param .u32 _Z9cuda_gemmIiLi128ELi16ELi1ELi16ELi16ELi16ELi0EEviiiPT_S1_S1_ii_param_7
)
.maxntid 128
{
	.reg .pred 	%p<138>;
	.reg .b32 	%r<647>;
	.reg .b64 	%rd<37>;
	// demoted variable
	.shared .align 128 .b8 _ZZ9cuda_gemmIiLi128ELi16ELi1ELi16ELi16ELi16ELi0EEviiiPT_S1_S1_iiE11kron_fac_sh[1088];
	// demoted variable
	.shared .align 128 .b8 _ZZ9cuda_gemmIiLi128ELi16ELi1ELi16ELi16ELi16ELi0EEviiiPT_S1_S1_iiE3Ash[64];
	// demoted variable
	.shared .align 128 .b8 _ZZ9cuda_gemmIiLi128ELi16ELi1ELi16ELi16ELi16ELi0EEviiiPT_S1_S1_iiE3Csh[64];
	ld.param.u32 	%r209, [_Z9cuda_gemmIiLi128ELi16ELi1ELi16ELi16ELi16ELi0EEviiiPT_S1_S1_ii_param_2];
	ld.param.u64 	%rd5, [_Z9cuda_gemmIiLi128ELi16ELi1ELi16ELi16ELi16ELi0EEviiiPT_S1_S1_ii_param_3];
	ld.param.u64 	%rd4, [_Z9cuda_gemmIiLi128ELi16ELi1ELi16ELi16ELi16ELi0EEviiiPT_S1_S1_ii_param_4];
	ld.param.u64 	%rd6, [_Z9cuda_gemmIiLi128ELi16ELi1ELi16ELi16ELi16ELi0EEviiiPT_S1_S1_ii_param_5];
	ld.param.u32 	%r210, [_Z9cuda_gemmIiLi128ELi16ELi1ELi16ELi16ELi16ELi0EEviiiPT_S1_S1_ii_param_6];
	ld.param.u32 	%r211, [_Z9cuda_gemmIiLi128ELi16ELi1ELi16ELi16ELi16ELi0EEviiiPT_S1_S1_ii_param_7];
	cvta.to.global.u64 	%rd1, %rd5;
	cvta.to.global.u64 	%rd2, %rd6;
	mov.u32 	%r1, %tid.x;
	mul.lo.s32 	%r2, %r211, %r210;
	setp.ge.u32 	%p1, %r1, %r2;
	@%p1 bra 	$L__BB174_3;
	mov.u32 	%r3, %ntid.x;
	cvta.to.global.u64 	%rd3, %rd4;
	mov.u32 	%r555, %r1;
$L__BB174_2:
	mul.wide.u32 	%rd7, %r555, 4;
	add.s64 	%rd8, %rd3, %rd7;
	ld.global.u32 	%r212, [%rd8];
	rem.u32 	%r213, %r555, %r210;
	mov.u32 	%r214, _ZZ9cuda_gemmIiLi128ELi16ELi1ELi16ELi16ELi16ELi0EEviiiPT_S1_S1_iiE11kron_fac_sh;
	mad.lo.s32 	%r215, %r213, 68, %r214;
	div.u32 	%r216, %r555, %r211;
	shl.b32 	%r217, %r216, 2;
	add.s32 	%r218, %r215, %r217;
	st.shared.u32 	[%r218], %r212;
	add.s32 	%r555, %r555, %r3;
	setp.lt.u32 	%p2, %r555, %r2;
	@%p2 bra 	$L__BB174_2;
$L__BB174_3:
	div.s32 	%r6, 16, %r211;
	div.u32 	%r8, %r1, %r6;
	mul.lo.s32 	%r219, %r8, %r6;
	sub.s32 	%r7, %r1, %r219;
	mov.u32 	%r9, %ntid.x;
	mov.u32 	%r572, %ctaid.y;
	mov.u32 	%r11, %nctaid.y;
	shl.b32 	%r12, %r11, 4;
	setp.ge.u32 	%p3, %r572, %r12;
	@%p3 bra 	$L__BB174_126;
	mov.u32 	%r221, %ctaid.x;
	shl.b32 	%r13, %r221, 4;
	min.s32 	%r14, %r211, 32;
	shl.b32 	%r222, %r211, 8;
	sub.s32 	%r15, 8223, %r222;
	mul.lo.s32 	%r16, %r6, %r221;
	add.s32 	%r17, %r1, %r9;
	max.u32 	%r223, %r17, 16;
	setp.lt.u32 	%p4, %r17, 16;
	selp.u32 	%r224, 1, 0, %p4;
	add.s32 	%r225, %r17, %r224;
	sub.s32 	%r226, %r223, %r225;
	div.u32 	%r227, %r226, %r9;
	add.s32 	%r18, %r227, %r224;
	add.s32 	%r228, %r18, 1;
	and.b32  	%r19, %r228, 3;
	shl.b32 	%r229, %r1, 2;
	mov.u32 	%r230, _ZZ9cuda_gemmIiLi128ELi16ELi1ELi16ELi16ELi16ELi0EEviiiPT_S1_S1_iiE3Ash;
	add.s32 	%r20, %r230, %r229;
	shl.b32 	%r21, %r9, 2;
	add.s32 	%r22, %r20, %r21;
	add.s32 	%r23, %r17, %r9;
	add.s32 	%r24, %r23, %r9;
	mov.u32 	%r231, _ZZ9cuda_gemmIiLi128ELi16ELi1ELi16ELi16ELi16ELi0EEviiiPT_S1_S1_iiE3Csh;
	add.s32 	%r25, %r231, %r229;
	add.s32 	%r26, %r25, %r21;
	div.u32 	%r27, %r9, %r6;
$L__BB174_5:
	setp.gt.u32 	%p5, %r1, 15;
	@%p5 bra 	$L__BB174_13;
	setp.eq.s32 	%p6, %r19, 0;
	mul.lo.s32 	%r45, %r572, %r209;
	mov.u32 	%r573, %r1;
	@%p6 bra 	$L__BB174_10;
	setp.eq.s32 	%p7, %r19, 1;
	add.s32 	%r232, %r45, %r13;
	add.s32 	%r46, %r232, %r1;
	mul.wide.u32 	%rd9, %r46, 4;
	add.s64 	%rd10, %rd1, %rd9;
	ld.global.u32 	%r233, [%rd10];
	st.shared.u32 	[%r20], %r233;
	mov.u32 	%r573, %r17;
	@%p7 bra 	$L__BB174_10;
	setp.eq.s32 	%p8, %r19, 2;
	add.s32 	%r47, %r46, %r9;
	mul.wide.u32 	%rd11, %r47, 4;
	add.s64 	%rd12, %rd1, %rd11;
	ld.global.u32 	%r234, [%rd12];
	st.shared.u32 	[%r22], %r234;
	mov.u32 	%r573, %r23;
	@%p8 bra 	$L__BB174_10;
	add.s32 	%r235, %r47, %r9;
	mul.wide.u32 	%rd13, %r235, 4;
	add.s64 	%rd14, %rd1, %rd13;
	ld.global.u32 	%r236, [%rd14];
	add.s32 	%r237, %r22, %r21;
	st.shared.u32 	[%r237], %r236;
	mov.u32 	%r573, %r24;
$L__BB174_10:
	setp.lt.u32 	%p9, %r18, 3;
	@%p9 bra 	$L__BB174_13;
	shl.b32 	%r238, %r573, 2;
	mov.u32 	%r239, _ZZ9cuda_gemmIiLi128ELi16ELi1ELi16ELi16ELi16ELi0EEviiiPT_S1_S1_iiE3Ash;
	add.s32 	%r578, %r239, %r238;
	add.s32 	%r240, %r13, %r573;
	add.s32 	%r574, %r240, %r45;
	add.s32 	%r577, %r574, %r9;
	shl.b32 	%r241, %r9, 1;
	add.s32 	%r576, %r574, %r241;
	mad.lo.s32 	%r575, %r9, 3, %r574;
$L__BB174_12:
	mul.wide.u32 	%rd15, %r574, 4;
	add.s64 	%rd16, %rd1, %rd15;
	ld.global.u32 	%r242, [%rd16];
	st.shared.u32 	[%r578], %r242;
	mul.wide.u32 	%rd17, %r577, 4;
	add.s64 	%rd18, %rd1, %rd17;
	ld.global.u32 	%r243, [%rd18];
	add.s32 	%r244, %r578, %r21;
	st.shared.u32 	[%r244], %r243;
	mul.wide.u32 	%rd19, %r576, 4;
	add.s64 	%rd20, %rd1, %rd19;
	ld.global.u32 	%r245, [%rd20];
	shl.b32 	%r246, %r9, 3;
	add.s32 	%r247, %r578, %r246;
	st.shared.u32 	[%r247], %r245;
	mul.wide.u32 	%rd21, %r575, 4;
	add.s64 	%rd22, %rd1, %rd21;
	ld.global.u32 	%r248, [%rd22];
	mad.lo.s32 	%r249, %r9, 12, %r578;
	st.shared.u32 	[%r249], %r248;
	add.s32 	%r573, %r573, %r21;
	shl.b32 	%r250, %r9, 4;
	add.s32 	%r578, %r578, %r250;
	add.s32 	%r577, %r577, %r21;
	add.s32 	%r576, %r576, %r21;
	add.s32 	%r575, %r575, %r21;
	add.s32 	%r574, %r574, %r21;
	setp.lt.u32 	%p10, %r573, 16;
	@%p10 bra 	$L__BB174_12;
$L__BB174_13:
	setp.gt.u32 	%p11, %r1, 15;
	bar.sync 	0;
	@%p11 bra 	$L__BB174_19;
	setp.eq.s32 	%p12, %r19, 0;
	mov.u32 	%r580, %r1;
	@%p12 bra 	$L__BB174_18;
	setp.eq.s32 	%p13, %r19, 1;
	mov.b32 	%r251, 0;
	st.shared.u32 	[%r25], %r251;
	mov.u32 	%r580, %r17;
	@%p13 bra 	$L__BB174_18;
	setp.eq.s32 	%p14, %r19, 2;
	mov.b32 	%r252, 0;
	st.shared.u32 	[%r26], %r252;
	mov.u32 	%r580, %r23;
	@%p14 bra 	$L__BB174_18;
	add.s32 	%r253, %r26, %r21;
	mov.b32 	%r254, 0;
	st.shared.u32 	[%r253], %r254;
	mov.u32 	%r580, %r24;
$L__BB174_18:
	setp.lt.u32 	%p15, %r18, 3;
	@%p15 bra 	$L__BB174_19;
	bra.uni 	$L__BB174_127;
$L__BB174_19:
	setp.gt.s32 	%p17, %r6, 0;
	@%p17 bra 	$L__BB174_20;
	bra.uni 	$L__BB174_118;
$L__BB174_20:
	setp.lt.s32 	%p18, %r211, 1;
	and.b32  	%r262, %r1, 31;
	rem.s32 	%r69, %r262, %r14;
	mad.lo.s32 	%r70, %r7, %r211, %r69;
	@%p18 bra 	$L__BB174_22;
	shl.b32 	%r263, %r70, 2;
	mov.u32 	%r264, _ZZ9cuda_gemmIiLi128ELi16ELi1ELi16ELi16ELi16ELi0EEviiiPT_S1_S1_iiE3Ash;
	add.s32 	%r265, %r264, %r263;
	ld.shared.u32 	%r571, [%r265];
$L__BB174_22:
	setp.lt.s32 	%p19, %r211, 2;
	@%p19 bra 	$L__BB174_24;
	add.s32 	%r266, %r69, 1;
	setp.lt.s32 	%p20, %r266, %r14;
	selp.b32 	%r267, 0, %r14, %p20;
	sub.s32 	%r268, %r70, %r267;
	shl.b32 	%r269, %r268, 2;
	mov.u32 	%r270, _ZZ9cuda_gemmIiLi128ELi16ELi1ELi16ELi16ELi16ELi0EEviiiPT_S1_S1_iiE3Ash;
	add.s32 	%r271, %r270, %r269;
	ld.shared.u32 	%r570, [%r271+4];
$L__BB174_24:
	setp.lt.s32 	%p21, %r211, 3;
	@%p21 bra 	$L__BB174_26;
	add.s32 	%r272, %r69, 2;
	setp.lt.s32 	%p22, %r272, %r14;
	selp.b32 	%r273, 0, %r14, %p22;
	sub.s32 	%r274, %r70, %r273;
	shl.b32 	%r275, %r274, 2;
	mov.u32 	%r276, _ZZ9cuda_gemmIiLi128ELi16ELi1ELi16ELi16ELi16ELi0EEviiiPT_S1_S1_iiE3Ash;
	add.s32 	%r277, %r276, %r275;
	ld.shared.u32 	%r569, [%r277+8];
$L__BB174_26:
	setp.lt.s32 	%p23, %r211, 4;
	@%p23 bra 	$L__BB174_28;
	add.s32 	%r278, %r69, 3;
	setp.lt.s32 	%p24, %r278, %r14;
	selp.b32 	%r279, 0, %r14, %p24;
	sub.s32 	%r280, %r70, %r279;
	shl.b32 	%r281, %r280, 2;
	mov.u32 	%r282, _ZZ9cuda_gemmIiLi128ELi16ELi1ELi16ELi16ELi16ELi0EEviiiPT_S1_S1_iiE3Ash;
	add.s32 	%r283, %r282, %r281;
	ld.shared.u32 	%r568, [%r283+12];
$L__BB174_28:
	setp.lt.s32 	%p25, %r211, 5;
	@%p25 bra 	$L__BB174_30;
	add.s32 	%r284, %r69, 4;
	setp.lt.s32 	%p26, %r284, %r14;
	selp.b32 	%r285, 0, %r14, %p26;
	sub.s32 	%r286, %r70, %r285;
	shl.b32 	%r287, %r286, 2;
	mov.u32 	%r288, _ZZ9cuda_gemmIiLi128ELi16ELi1ELi16ELi16ELi16ELi0EEviiiPT_S1_S1_iiE3Ash;
	add.s32 	%r289, %r288, %r287;
	ld.shared.u32 	%r567, [%r289+16];
$L__BB174_30:
	setp.lt.s32 	%p27, %r211, 6;
	@%p27 bra 	$L__BB174_32;
	add.s32 	%r290, %r69, 5;
	setp.lt.s32 	%p28, %r290, %r14;
	selp.b32 	%r291, 0, %r14, %p28;
	sub.s32 	%r292, %r70, %r291;
	shl.b32 	%r293, %r292, 2;
	mov.u32 	%r294, _ZZ9cuda_gemmIiLi128ELi16ELi1ELi16ELi16ELi16ELi0EEviiiPT_S1_S1_iiE3Ash;
	add.s32 	%r295, %r294, %r293;
	ld.shared.u32 	%r566, [%r295+20];
$L__BB174_32:
	setp.lt.s32 	%p29, %r211, 7;
	@%p29 bra 	$L__BB174_34;
	add.s32 	%r296, %r69, 6;
	setp.lt.s32 	%p30, %r296, %r14;
	selp.b32 	%r297, 0, %r14, %p30;
	sub.s32 	%r298, %r70, %r297;
	shl.b32 	%r299, %r298, 2;
	mov.u32 	%r300, _ZZ9cuda_gemmIiLi128ELi16ELi1ELi16ELi16ELi16ELi0EEviiiPT_S1_S1_iiE3Ash;
	add.s32 	%r301, %r300, %r299;
	ld.shared.u32 	%r565, [%r301+24];
$L__BB174_34:
	setp.lt.s32 	%p31, %r211, 8;
	@%p31 bra 	$L__BB174_36;
	add.s32 	%r302, %r69, 7;
	setp.lt.s32 	%p32, %r302, %r14;
	selp.b32 	%r303, 0, %r14, %p32;
	sub.s32 	%r304, %r70, %r303;
	shl.b32 	%r305, %r304, 2;
	mov.u32 	%r306, _ZZ9cuda_gemmIiLi128ELi16ELi1ELi16ELi16ELi16ELi0EEviiiPT_S1_S1_iiE3Ash;
	add.s32 	%r307, %r306, %r305;
	ld.shared.u32 	%r564, [%r307+28];
$L__BB174_36:
	setp.lt.s32 	%p33, %r211, 9;
	@%p33 bra 	$L__BB174_38;
	add.s32 	%r308, %r69, 8;
	setp.lt.s32 	%p34, %r308, %r14;
	selp.b32 	%r309, 0, %r14, %p34;
	sub.s32 	%r310, %r70, %r309;
	shl.b32 	%r311, %r310, 2;
	mov.u32 	%r312, _ZZ9cuda_gemmIiLi128ELi16ELi1ELi16ELi16ELi16ELi0EEviiiPT_S1_S1_iiE3Ash;
	add.s32 	%r313, %r312, %r311;
	ld.shared.u32 	%r563, [%r313+32];
$L__BB174_38:
	setp.lt.s32 	%p35, %r211, 10;
	@%p35 bra 	$L__BB174_40;
	add.s32 	%r314, %r69, 9;
	setp.lt.s32 	%p36, %r314, %r14;
	selp.b32 	%r315, 0, %r14, %p36;
	sub.s32 	%r316, %r70, %r315;
	shl.b32 	%r317, %r316, 2;
	mov.u32 	%r318, _ZZ9cuda_gemmIiLi128ELi16ELi1ELi16ELi16ELi16ELi0EEviiiPT_S1_S1_iiE3Ash;
	add.s32 	%r319, %r318, %r317;
	ld.shared.u32 	%r562, [%r319+36];
$L__BB174_40:
	setp.lt.s32 	%p37, %r211, 11;
	@%p37 bra 	$L__BB174_42;
	add.s32 	%r320, %r69, 10;
	setp.lt.s32 	%p38, %r320, %r14;
	selp.b32 	%r321, 0, %r14, %p38;
	sub.s32 	%r322, %r70, %r321;
	shl.b32 	%r323, %r322, 2;
	mov.u32 	%r324, _ZZ9cuda_gemmIiLi128ELi16ELi1ELi16ELi16ELi16ELi0EEviiiPT_S1_S1_iiE3Ash;
	add.s32 	%r325, %r324, %r323;
	ld.shared.u32 	%r561, [%r325+40];
$L__BB174_42:
	setp.lt.s32 	%p39, %r211, 12;
	@%p39 bra 	$L__BB174_44;
	add.s32 	%r326, %r69, 11;
	setp.lt.s32 	%p40, %r326, %r14;
	selp.b32 	%r327, 0, %r14, %p40;
	sub.s32 	%r328, %r70, %r327;
	shl.b32 	%r329, %r328, 2;
	mov.u32 	%r330, _ZZ9cuda_gemmIiLi128ELi16ELi1ELi16ELi16ELi16ELi0EEviiiPT_S1_S1_iiE3Ash;
	add.s32 	%r331, %r330, %r329;
	ld.shared.u32 	%r560, [%r331+44];
$L__BB174_44:
	setp.lt.s32 	%p41, %r211, 13;
	@%p41 bra 	$L__BB174_46;
	add.s32 	%r332, %r69, 12;
	setp.lt.s32 	%p42, %r332, %r14;
	selp.b32 	%r333, 0, %r14, %p42;
	sub.s32 	%r334, %r70, %r333;
	shl.b32 	%r335, %r334, 2;
	mov.u32 	%r336, _ZZ9cuda_gemmIiLi128ELi16ELi1ELi16ELi16ELi16ELi0EEviiiPT_S1_S1_iiE3Ash;
	add.s32 	%r337, %r336, %r335;
	ld.shared.u32 	%r559, [%r337+48];
$L__BB174_46:
	setp.lt.s32 	%p43, %r211, 14;
	@%p43 bra 	$L__BB174_48;
	add.s32 	%r338, %r69, 13;
	setp.lt.s32 	%p44, %r338, %r14;
	selp.b32 	%r339, 0, %r14, %p44;
	sub.s32 	%r340, %r70, %r339;
	shl.b32 	%r341, %r340, 2;
	mov.u32 	%r342, _ZZ9cuda_gemmIiLi128ELi16ELi1ELi16ELi16ELi16ELi0EEviiiPT_S1_S1_iiE3Ash;
	add.s32 	%r343, %r342, %r341;
	ld.shared.u32 	%r558, [%r343+52];
$L__BB174_48:
	setp.lt.s32 	%p45, %r211, 15;
	@%p45 bra 	$L__BB174_50;
	add.s32 	%r344, %r69, 14;
	setp.lt.s32 	%p46, %r344, %r14;
	selp.b32 	%r345, 0, %r14, %p46;
	sub.s32 	%r346, %r70, %r345;
	shl.b32 	%r347, %r346, 2;
	mov.u32 	%r348, _ZZ9cuda_gemmIiLi128ELi16ELi1ELi16ELi16ELi16ELi0EEviiiPT_S1_S1_iiE3Ash;
	add.s32 	%r349, %r348, %r347;
	ld.shared.u32 	%r557, [%r349+56];
$L__BB174_50:
	setp.lt.s32 	%p47, %r211, 16;
	@%p47 bra 	$L__BB174_52;
	add.s32 	%r350, %r69, 15;
	setp.lt.s32 	%p48, %r350, %r14;
	selp.b32 	%r351, 0, %r14, %p48;
	sub.s32 	%r352, %r70, %r351;
	shl.b32 	%r353, %r352, 2;
	mov.u32 	%r354, _ZZ9cuda_gemmIiLi128ELi16ELi1ELi16ELi16ELi16ELi0EEviiiPT_S1_S1_iiE3Ash;
	add.s32 	%r355, %r354, %r353;
	ld.shared.u32 	%r556, [%r355+60];
$L__BB174_52:
	setp.ge.s32 	%p49, %r8, %r210;
	@%p49 bra 	$L__BB174_118;
	add.s32 	%r356, %r69, 1;
	add.s32 	%r357, %r69, 2;
	add.s32 	%r358, %r69, 3;
	add.s32 	%r359, %r69, 4;
	add.s32 	%r360, %r69, 5;
	add.s32 	%r361, %r69, 6;
	add.s32 	%r362, %r69, 7;
	add.s32 	%r363, %r69, 8;
	add.s32 	%r364, %r69, 9;
	add.s32 	%r365, %r69, 10;
	add.s32 	%r366, %r69, 11;
	add.s32 	%r367, %r69, 12;
	add.s32 	%r368, %r69, 13;
	add.s32 	%r369, %r69, 14;
	add.s32 	%r370, %r69, 15;
	setp.lt.s32 	%p50, %r370, %r14;
	selp.b32 	%r371, 0, %r14, %p50;
	sub.s32 	%r103, %r69, %r371;
	setp.lt.s32 	%p51, %r69, %r211;
	selp.b32 	%r372, 0, %r211, %p51;
	sub.s32 	%r104, %r69, %r372;
	setp.lt.s32 	%p52, %r356, %r211;
	selp.b32 	%r373, 0, %r211, %p52;
	sub.s32 	%r105, %r356, %r373;
	setp.lt.s32 	%p53, %r357, %r211;
	selp.b32 	%r374, 0, %r211, %p53;
	sub.s32 	%r106, %r357, %r374;
	setp.lt.s32 	%p54, %r358, %r211;
	selp.b32 	%r375, 0, %r211, %p54;
	sub.s32 	%r107, %r358, %r375;
	setp.lt.s32 	%p55, %r359, %r211;
	selp.b32 	%r376, 0, %r211, %p55;
	sub.s32 	%r108, %r359, %r376;
	setp.lt.s32 	%p56, %r360, %r211;
	selp.b32 	%r377, 0, %r211, %p56;
	sub.s32 	%r109, %r360, %r377;
	setp.lt.s32 	%p57, %r361, %r211;
	selp.b32 	%r378, 0, %r211, %p57;
	sub.s32 	%r110, %r361, %r378;
	setp.lt.s32 	%p58, %r362, %r211;
	selp.b32 	%r379, 0, %r211, %p58;
	sub.s32 	%r111, %r362, %r379;
	setp.lt.s32 	%p59, %r363, %r211;
	selp.b32 	%r380, 0, %r211, %p59;
	sub.s32 	%r112, %r363, %r380;
	setp.lt.s32 	%p60, %r364, %r211;
	selp.b32 	%r381, 0, %r211, %p60;
	sub.s32 	%r113, %r364, %r381;
	setp.lt.s32 	%p61, %r365, %r211;
	selp.b32 	%r382, 0, %r211, %p61;
	sub.s32 	%r114, %r365, %r382;
	setp.lt.s32 	%p62, %r366, %r211;
	selp.b32 	%r383, 0, %r211, %p62;
	sub.s32 	%r115, %r366, %r383;
	setp.lt.s32 	%p63, %r367, %r211;
	selp.b32 	%r384, 0, %r211, %p63;
	sub.s32 	%r116, %r367, %r384;
	setp.lt.s32 	%p64, %r368, %r211;
	selp.b32 	%r385, 0, %r211, %p64;
	sub.s32 	%r117, %r368, %r385;
	setp.lt.s32 	%p65, %r369, %r211;
	selp.b32 	%r386, 0, %r211, %p65;
	sub.s32 	%r118, %r369, %r386;
	setp.lt.s32 	%p66, %r370, %r211;
	selp.b32 	%r387, 0, %r211, %p66;
	sub.s32 	%r119, %r370, %r387;
	shl.b32 	%r476, %r103, 2;
	mov.u32 	%r598, %r8;
$L__BB174_54:
	setp.gt.u32 	%p67, %r211, 32;
	mov.u32 	%r388, _ZZ9cuda_gemmIiLi128ELi16ELi1ELi16ELi16ELi16ELi0EEviiiPT_S1_S1_iiE11kron_fac_sh;
	mad.lo.s32 	%r121, %r598, 68, %r388;
	shl.b32 	%r389, %r69, 2;
	add.s32 	%r390, %r121, %r389;
	ld.shared.u32 	%r122, [%r390];
	@%p67 bra 	$L__BB174_87;
	setp.eq.s32 	%p98, %r211, 0;
	mov.b32 	%r600, 0;
	@%p98 bra 	$L__BB174_57;
	shfl.sync.idx.b32	%r480|%p99, %r122, %r104, %r15, -1;
	mul.lo.s32 	%r600, %r480, %r571;
$L__BB174_57:
	setp.lt.s32 	%p100, %r211, 2;
	@%p100 bra 	$L__BB174_59;
	shfl.sync.idx.b32	%r481|%p101, %r122, %r105, %r15, -1;
	mad.lo.s32 	%r600, %r481, %r570, %r600;
$L__BB174_59:
	setp.lt.s32 	%p102, %r211, 3;
	@%p102 bra 	$L__BB174_61;
	shfl.sync.idx.b32	%r482|%p103, %r122, %r106, %r15, -1;
	mad.lo.s32 	%r600, %r482, %r569, %r600;
$L__BB174_61:
	setp.lt.s32 	%p104, %r211, 4;
	@%p104 bra 	$L__BB174_63;
	shfl.sync.idx.b32	%r483|%p105, %r122, %r107, %r15, -1;
	mad.lo.s32 	%r600, %r483, %r568, %r600;
$L__BB174_63:
	setp.lt.s32 	%p106, %r211, 5;
	@%p106 bra 	$L__BB174_65;
	shfl.sync.idx.b32	%r484|%p107, %r122, %r108, %r15, -1;
	mad.lo.s32 	%r600, %r484, %r567, %r600;
$L__BB174_65:
	setp.lt.s32 	%p108, %r211, 6;
	@%p108 bra 	$L__BB174_67;
	shfl.sync.idx.b32	%r485|%p109, %r122, %r109, %r15, -1;
	mad.lo.s32 	%r600, %r485, %r566, %r600;
$L__BB174_67:
	setp.lt.s32 	%p110, %r211, 7;
	@%p110 bra 	$L__BB174_69;
	shfl.sync.idx.b32	%r486|%p111, %r122, %r110, %r15, -1;
	mad.lo.s32 	%r600, %r486, %r565, %r600;
$L__BB174_69:
	setp.lt.s32 	%p112, %r211, 8;
	@%p112 bra 	$L__BB174_71;
	shfl.sync.idx.b32	%r487|%p113, %r122, %r111, %r15, -1;
	mad.lo.s32 	%r600, %r487, %r564, %r600;
$L__BB174_71:
	setp.lt.s32 	%p114, %r211, 9;
	@%p114 bra 	$L__BB174_73;
	shfl.sync.idx.b32	%r488|%p115, %r122, %r112, %r15, -1;
	mad.lo.s32 	%r600, %r488, %r563, %r600;
$L__BB174_73:
	setp.lt.s32 	%p116, %r211, 10;
	@%p116 bra 	$L__BB174_75;
	shfl.sync.idx.b32	%r489|%p117, %r122, %r113, %r15, -1;
	mad.lo.s32 	%r600, %r489, %r562, %r600;
$L__BB174_75:
	setp.lt.s32 	%p118, %r211, 11;
	@%p118 bra 	$L__BB174_77;
	shfl.sync.idx.b32	%r490|%p119, %r122, %r114, %r15, -1;
	mad.lo.s32 	%r600, %r490, %r561, %r600;
$L__BB174_77:
	setp.lt.s32 	%p120, %r211, 12;
	@%p120 bra 	$L__BB174_79;
	shfl.sync.idx.b32	%r491|%p121, %r122, %r115, %r15, -1;
	mad.lo.s32 	%r600, %r491, %r560, %r600;
$L__BB174_79:
	setp.lt.s32 	%p122, %r211, 13;
	@%p122 bra 	$L__BB174_81;
	shfl.sync.idx.b32	%r492|%p123, %r122, %r116, %r15, -1;
	mad.lo.s32 	%r600, %r492, %r559, %r600;
$L__BB174_81:
	setp.lt.s32 	%p124, %r211, 14;
	@%p124 bra 	$L__BB174_83;
	shfl.sync.idx.b32	%r493|%p125, %r122, %r117, %r15, -1;
	mad.lo.s32 	%r600, %r493, %r558, %r600;
$L__BB174_83:
	setp.lt.s32 	%p126, %r211, 15;
	@%p126 bra 	$L__BB174_85;
	shfl.sync.idx.b32	%r494|%p127, %r122, %r118, %r15, -1;
	mad.lo.s32 	%r600, %r494, %r557, %r600;
$L__BB174_85:
	setp.lt.s32 	%p128, %r211, 16;
	@%p128 bra 	$L__BB174_117;
	shfl.sync.idx.b32	%r495|%p129, %r122, %r119, %r15, -1;
	mad.lo.s32 	%r600, %r495, %r556, %r600;
	bra.uni 	$L__BB174_117;
$L__BB174_87:
	setp.lt.s32 	%p68, %r211, 2;
	setp.gt.s32 	%p69, %r211, 0;
	mul.lo.s32 	%r391, %r122, %r571;
	selp.b32 	%r600, %r391, 0, %p69;
	@%p68 bra 	$L__BB174_89;
	add.s32 	%r392, %r69, 1;
	setp.lt.s32 	%p70, %r392, %r14;
	selp.b32 	%r393, 0, %r14, %p70;
	sub.s32 	%r394, %r69, %r393;
	shl.b32 	%r395, %r394, 2;
	add.s32 	%r396, %r121, %r395;
	ld.shared.u32 	%r397, [%r396+4];
	mad.lo.s32 	%r600, %r397, %r570, %r600;
$L__BB174_89:
	setp.lt.s32 	%p71, %r211, 3;
	@%p71 bra 	$L__BB174_91;
	add.s32 	%r398, %r69, 2;
	setp.lt.s32 	%p72, %r398, %r14;
	selp.b32 	%r399, 0, %r14, %p72;
	sub.s32 	%r400, %r69, %r399;
	shl.b32 	%r401, %r400, 2;
	add.s32 	%r402, %r121, %r401;
	ld.shared.u32 	%r403, [%r402+8];
	mad.lo.s32 	%r600, %r403, %r569, %r600;
$L__BB174_91:
	setp.lt.s32 	%p73, %r211, 4;
	@%p73 bra 	$L__BB174_93;
	add.s32 	%r404, %r69, 3;
	setp.lt.s32 	%p74, %r404, %r14;
	selp.b32 	%r405, 0, %r14, %p74;
	sub.s32 	%r406, %r69, %r405;
	shl.b32 	%r407, %r406, 2;
	add.s32 	%r408, %r121, %r407;
	ld.shared.u32 	%r409, [%r408+12];
	mad.lo.s32 	%r600, %r409, %r568, %r600;
$L__BB174_93:
	setp.lt.s32 	%p75, %r211, 5;
	@%p75 bra 	$L__BB174_95;
	add.s32 	%r410, %r69, 4;
	setp.lt.s32 	%p76, %r410, %r14;
	selp.b32 	%r411, 0, %r14, %p76;
	sub.s32 	%r412, %r69, %r411;
	shl.b32 	%r413, %r412, 2;
	add.s32 	%r414, %r121, %r413;
	ld.shared.u32 	%r415, [%r414+16];
	mad.lo.s32 	%r600, %r415, %r567, %r600;
$L__BB174_95:
	setp.lt.s32 	%p77, %r211, 6;
	@%p77 bra 	$L__BB174_97;
	add.s32 	%r416, %r69, 5;
	setp.lt.s32 	%p78, %r416, %r14;
	selp.b32 	%r417, 0, %r14, %p78;
	sub.s32 	%r418, %r69, %r417;
	shl.b32 	%r419, %r418, 2;
	add.s32 	%r420, %r121, %r419;
	ld.shared.u32 	%r421, [%r420+20];
	mad.lo.s32 	%r600, %r421, %r566, %r600;
$L__BB174_97:
	setp.lt.s32 	%p79, %r211, 7;
	@%p79 bra 	$L__BB174_99;
	add.s32 	%r422, %r69, 6;
	setp.lt.s32 	%p80, %r422, %r14;
	selp.b32 	%r423, 0, %r14, %p80;
	sub.s32 	%r424, %r69, %r423;
	shl.b32 	%r425, %r424, 2;
	add.s32 	%r426, %r121, %r425;
	ld.shared.u32 	%r427, [%r426+24];
	mad.lo.s32 	%r600, %r427, %r565, %r600;
$L__BB174_99:
	setp.lt.s32 	%p81, %r211, 8;
	@%p81 bra 	$L__BB174_101;
	add.s32 	%r428, %r69, 7;
	setp.lt.s32 	%p82, %r428, %r14;
	selp.b32 	%r429, 0, %r14, %p82;
	sub.s32 	%r430, %r69, %r429;
	shl.b32 	%r431, %r430, 2;
	add.s32 	%r432, %r121, %r431;
	ld.shared.u32 	%r433, [%r432+28];
	mad.lo.s32 	%r600, %r433, %r564, %r600;
$L__BB174_101:
	setp.lt.s32 	%p83, %r211, 9;
	@%p83 bra 	$L__BB174_103;
	add.s32 	%r434, %r69, 8;
	setp.lt.s32 	%p84, %r434, %r14;
	selp.b32 	%r435, 0, %r14, %p84;
	sub.s32 	%r436, %r69, %r435;
	shl.b32 	%r437, %r436, 2;
	add.s32 	%r438, %r121, %r437;
	ld.shared.u32 	%r439, [%r438+32];
	mad.lo.s32 	%r600, %r439, %r563, %r600;
$L__BB174_103:
	setp.lt.s32 	%p85, %r211, 10;
	@%p85 bra 	$L__BB174_105;
	add.s32 	%r440, %r69, 9;
	setp.lt.s32 	%p86, %r440, %r14;
	selp.b32 	%r441, 0, %r14, %p86;
	sub.s32 	%r442, %r69, %r441;
	shl.b32 	%r443, %r442, 2;
	add.s32 	%r444, %r121, %r443;
	ld.shared.u32 	%r445, [%r444+36];
	mad.lo.s32 	%r600, %r445, %r562, %r600;
$L__BB174_105:
	setp.lt.s32 	%p87, %r211, 11;
	@%p87 bra 	$L__BB174_107;
	add.s32 	%r446, %r69, 10;
	setp.lt.s32 	%p88, %r446, %r14;
	selp.b32 	%r447, 0, %r14, %p88;
	sub.s32 	%r448, %r69, %r447;
	shl.b32 	%r449, %r448, 2;
	add.s32 	%r450, %r121, %r449;
	ld.shared.u32 	%r451, [%r450+40];
	mad.lo.s32 	%r600, %r451, %r561, %r600;
$L__BB174_107:
	setp.lt.s32 	%p89, %r211, 12;
	@%p89 bra 	$L__BB174_109;
	add.s32 	%r452, %r69, 11;
	setp.lt.s32 	%p90, %r452, %r14;
	selp.b32 	%r453, 0, %r14, %p90;
	sub.s32 	%r454, %r69, %r453;
	shl.b32 	%r455, %r454, 2;
	add.s32 	%r456, %r121, %r455;
	ld.shared.u32 	%r457, [%r456+44];
	mad.lo.s32 	%r600, %r457, %r560, %r600;
$L__BB174_109:
	setp.lt.s32 	%p91, %r211, 13;
	@%p91 bra 	$L__BB174_111;
	add.s32 	%r458, %r69, 12;
	setp.lt.s32 	%p92, %r458, %r14;
	selp.b32 	%r459, 0, %r14, %p92;
	sub.s32 	%r460, %r69, %r459;
	shl.b32 	%r461, %r460, 2;
	add.s32 	%r462, %r121, %r461;
	ld.shared.u32 	%r463, [%r462+48];
	mad.lo.s32 	%r600, %r463, %r559, %r600;
$L__BB174_111:
	setp.lt.s32 	%p93, %r211, 14;
	@%p93 bra 	$L__BB174_113;
	add.s32 	%r464, %r69, 13;
	setp.lt.s32 	%p94, %r464, %r14;
	selp.b32 	%r465, 0, %r14, %p94;
	sub.s32 	%r466, %r69, %r465;
	shl.b32 	%r467, %r466, 2;
	add.s32 	%r468, %r121, %r467;
	ld.shared.u32 	%r469, [%r468+52];
	mad.lo.s32 	%r600, %r469, %r558, %r600;
$L__BB174_113:
	setp.lt.s32 	%p95, %r211, 15;
	@%p95 bra 	$L__BB174_115;
	add.s32 	%r470, %r69, 14;
	setp.lt.s32 	%p96, %r470, %r14;
	selp.b32 	%r471, 0, %r14, %p96;
	sub.s32 	%r472, %r69, %r471;
	shl.b32 	%r473, %r472, 2;
	add.s32 	%r474, %r121, %r473;
	ld.shared.u32 	%r475, [%r474+56];
	mad.lo.s32 	%r600, %r475, %r557, %r600;
$L__BB174_115:
	setp.lt.s32 	%p97, %r211, 16;
	@%p97 bra 	$L__BB174_117;
	add.s32 	%r477, %r121, %r476;
	ld.shared.u32 	%r478, [%r477+60];
	mad.lo.s32 	%r600, %r478, %r556, %r600;
$L__BB174_117:
	mad.lo.s32 	%r496, %r598, %r6, %r7;
	shl.b32 	%r497, %r496, 2;
	mov.u32 	%r498, _ZZ9cuda_gemmIiLi128ELi16ELi1ELi16ELi16ELi16ELi0EEviiiPT_S1_S1_iiE3Csh;
	add.s32 	%r499, %r498, %r497;
	ld.shared.u32 	%r500, [%r499];
	add.s32 	%r501, %r500, %r600;
	st.shared.u32 	[%r499], %r501;
	add.s32 	%r598, %r598, %r27;
	setp.lt.s32 	%p130, %r598, %r210;
	@%p130 bra 	$L__BB174_54;
$L__BB174_118:
	setp.gt.u32 	%p131, %r1, 15;
	bar.sync 	0;
	@%p131 bra 	$L__BB174_125;
	ld.param.u32 	%r554, [_Z9cuda_gemmIiLi128ELi16ELi1ELi16ELi16ELi16ELi0EEviiiPT_S1_S1_ii_param_1];
	setp.eq.s32 	%p132, %r19, 0;
	mad.lo.s32 	%r202, %r572, %r554, %r16;
	div.s32 	%r203, %r209, %r211;
	mov.u32 	%r645, %r1;
	@%p132 bra 	$L__BB174_123;
	setp.eq.s32 	%p133, %r19, 1;
	div.s32 	%r502, %r1, %r6;
	mad.lo.s32 	%r503, %r203, %r502, %r202;
	mul.lo.s32 	%r504, %r502, %r6;
	sub.s32 	%r505, %r1, %r504;
	add.s32 	%r506, %r503, %r505;
	ld.shared.u32 	%r507, [%r25];
	mul.wide.s32 	%rd23, %r506, 4;
	add.s64 	%rd24, %rd2, %rd23;
	st.global.u32 	[%rd24], %r507;
	mov.u32 	%r645, %r17;
	@%p133 bra 	$L__BB174_123;
	setp.eq.s32 	%p134, %r19, 2;
	div.s32 	%r508, %r17, %r6;
	mad.lo.s32 	%r509, %r203, %r508, %r202;
	mul.lo.s32 	%r510, %r508, %r6;
	sub.s32 	%r511, %r17, %r510;
	add.s32 	%r512, %r509, %r511;
	ld.shared.u32 	%r513, [%r26];
	mul.wide.s32 	%rd25, %r512, 4;
	add.s64 	%rd26, %rd2, %rd25;
	st.global.u32 	[%rd26], %r513;
	mov.u32 	%r645, %r23;
	@%p134 bra 	$L__BB174_123;
	div.s32 	%r514, %r23, %r6;
	mad.lo.s32 	%r515, %r203, %r514, %r202;
	mul.lo.s32 	%r516, %r514, %r6;
	sub.s32 	%r517, %r23, %r516;
	add.s32 	%r518, %r515, %r517;
	add.s32 	%r519, %r26, %r21;
	ld.shared.u32 	%r520, [%r519];
	mul.wide.s32 	%rd27, %r518, 4;
	add.s64 	%rd28, %rd2, %rd27;
	st.global.u32 	[%rd28], %r520;
	mov.u32 	%r645, %r24;
$L__BB174_123:
	setp.lt.u32 	%p135, %r18, 3;
	@%p135 bra 	$L__BB174_125;
$L__BB174_124:
	div.s32 	%r521, %r645, %r6;
	mad.lo.s32 	%r522, %r203, %r521, %r202;
	mul.lo.s32 	%r523, %r521, %r6;
	sub.s32 	%r524, %r645, %r523;
	add.s32 	%r525, %r522, %r524;
	shl.b32 	%r526, %r645, 2;
	mov.u32 	%r527, _ZZ9cuda_gemmIiLi128ELi16ELi1ELi16ELi16ELi16ELi0EEviiiPT_S1_S1_iiE3Csh;
	add.s32 	%r528, %r527, %r526;
	ld.shared.u32 	%r529, [%r528];
	mul.wide.s32 	%rd29, %r525, 4;
	add.s64 	%rd30, %rd2, %rd29;
	st.global.u32 	[%rd30], %r529;
	add.s32 	%r530, %r645, %r9;
	div.s32 	%r531, %r530, %r6;
	mad.lo.s32 	%r532, %r203, %r531, %r202;
	mul.lo.s32 	%r533, %r531, %r6;
	sub.s32 	%r534, %r530, %r533;
	add.s32 	%r535, %r532, %r534;
	add.s32 	%r536, %r528, %r21;
	ld.shared.u32 	%r537, [%r536];
	mul.wide.s32 	%rd31, %r535, 4;
	add.s64 	%rd32, %rd2, %rd31;
	st.global.u32 	[%rd32], %r537;
	add.s32 	%r538, %r530, %r9;
	div.s32 	%r539, %r538, %r6;
	mad.lo.s32 	%r540, %r203, %r539, %r202;
	mul.lo.s32 	%r541, %r539, %r6;
	sub.s32 	%r542, %r538, %r541;
	add.s32 	%r543, %r540, %r542;
	add.s32 	%r544, %r536, %r21;
	ld.shared.u32 	%r545, [%r544];
	mul.wide.s32 	%rd33, %r543, 4;
	add.s64 	%rd34, %rd2, %rd33;
	st.global.u32 	[%rd34], %r545;
	add.s32 	%r546, %r538, %r9;
	div.s32 	%r547, %r546, %r6;
	mad.lo.s32 	%r548, %r203, %r547, %r202;
	mul.lo.s32 	%r549, %r547, %r6;
	sub.s32 	%r550, %r546, %r549;
	add.s32 	%r551, %r548, %r550;
	add.s32 	%r552, %r544, %r21;
	ld.shared.u32 	%r553, [%r552];
	mul.wide.s32 	%rd35, %r551, 4;
	add.s64 	%rd36, %rd2, %rd35;
	st.global.u32 	[%rd36], %r553;
	add.s32 	%r645, %r546, %r9;
	setp.lt.u32 	%p136, %r645, 16;
	@%p136 bra 	$L__BB174_124;
$L__BB174_125:
	add.s32 	%r572, %r572, %r11;
	setp.lt.u32 	%p137, %r572, %r12;
	@%p137 bra 	$L__BB174_5;
$L__BB174_126:
	ret;
$L__BB174_127:
	shl.b32 	%r255, %r580, 2;
	mov.u32 	%r256, _ZZ9cuda_gemmIiLi128ELi16ELi1ELi16ELi16ELi16ELi0EEviiiPT_S1_S1_iiE3Csh;
	add.s32 	%r257, %r256, %r255;
	mov.b32 	%r258, 0;
	st.shared.u32 	[%r257], %r258;
	add.s32 	%r259, %r257, %r21;
	st.shared.u32 	[%r259], %r258;
	add.s32 	%r260, %r259, %r21;
	st.shared.u32 	[%r260], %r258;
	add.s32 	%r261, %r260, %r21;
	st.shared.u32 	[%r261], %r258;
	add.s32 	%r580, %r21, %r580;
	setp.lt.u32 	%p16, %r580, 16;
	@%p16 bra 	$L__BB174_127;
	bra.uni 	$L__BB174_19;

}
	// .globl	_Z9cuda_gemmIiLi128ELi16ELi1ELi16ELi16ELi16ELi1EEviiiPT_S1_S1_ii
.visible .entry _Z9cuda_gemmIiLi128ELi16ELi1ELi16ELi16ELi16ELi1EEviiiPT_S1_S1_ii(
	.param .u32 _Z9cuda_gemmIiLi128ELi16ELi1ELi16ELi16ELi16ELi1EEviiiPT_S1_S1_ii_param_0,
	.param .u32 _Z9cuda_gemmIiLi128ELi16ELi1ELi16ELi16ELi16ELi1EEviiiPT_S1_S1_ii_param_1,
	.param .u32 _Z9cuda_gemmIiLi128ELi16ELi1ELi16ELi16ELi16ELi1EEviiiPT_S1_S1_ii_param_2,
	.param .u64 .ptr .align 1 _Z9cuda_gemmIiLi128ELi16ELi1ELi16ELi16ELi16ELi1EEviiiPT_S1_S1_ii_param_3,
	.param .u64 .ptr .align 1 _Z9cuda_gemmIiLi128ELi16ELi1ELi16ELi16ELi16ELi1EEviiiPT_S1_S1_ii_param_4,
	.param .u64 .ptr .align 1 _Z9cuda_gemmIiLi128ELi16ELi1ELi16ELi16ELi16ELi1EEviiiPT_S1_S1_ii_param_5,
	.param .u32 _Z9cuda_gemmIiLi128ELi16ELi1ELi16ELi16ELi16ELi1EEviiiPT_S1_S1_ii_param_6,
	.param .u32 _Z9cuda_gemmIiLi128ELi16ELi1ELi16ELi16ELi16ELi1EEviiiPT_S1_S1_ii_param_7
)
.maxntid 128
{
	.reg .pred 	%p<93>;
	.reg .b16 	%rs<8>;
	.reg .b32 	%r<355>;
	.reg .b64 	%rd<47>;
	// demoted variable
	.shared .align 128 .b8 _ZZ9cuda_gemmIiLi128ELi16ELi1ELi16ELi16ELi16ELi1EEviiiPT_S1_S1_iiE11kron_fac_sh[1088];
	// demoted variable
	.shared .align 128 .b8 _ZZ9cuda_gemmIiLi128ELi16ELi1ELi16ELi16ELi16ELi1EEviiiPT_S1_S1_iiE3Ash[64];
	// demoted variable
	.shared .align 128 .b8 _ZZ9cuda_gemmIiLi128ELi16ELi1ELi16ELi16ELi16ELi1EEviiiPT_S1_S1_iiE3Csh[64];
	ld.param.u64 	%rd10, [_Z9cuda_gemmIiLi128ELi16ELi1ELi16ELi16ELi16ELi1EEviiiPT_S1_S1_ii_param_3];
	ld.param.u64 	%rd11, [_Z9cuda_gemmIiLi128ELi16ELi1ELi16ELi16ELi16ELi1EEviiiPT_S1_S1_ii_param_4];
	ld.param.u64 	%rd12, [_Z9cuda_gemmIiLi128ELi16ELi1ELi16ELi16ELi16ELi1EEviiiPT_S1_S1_ii_param_5];
	cvta.to.global.u64 	%rd1, %rd11;
	cvta.to.global.u64 	%rd2, %rd10;
	cvta.to.global.u64 	%rd3, %rd12;
	mov.u32 	%r1, %tid.x;
	mov.u32 	%r2, %ntid.x;
	add.s32 	%r3, %r1, %r2;
	cvt.u16.u32 	%rs3, %r3;
	not.b16 	%rs4, %rs3;
	and.b16  	%rs5, %rs4, 255;
	cvt.u16.u32 	%rs6, %r2;
	and.b16  	%rs7, %rs6, 255;
	div.u16 	%rs1, %rs5, %rs7;
	and.b16  	%rs2, %rs1, 3;
	setp.eq.s16 	%p1, %rs2, 2;
	mov.u32 	%r340, %r1;
	@%p1 bra 	$L__BB175_3;
	cvt.u32.u16 	%r4, %rs2;
	mov.b32 	%r339, 0;
	mov.u32 	%r110, _ZZ9cuda_gemmIiLi128ELi16ELi1ELi16ELi16ELi16ELi1EEviiiPT_S1_S1_iiE11kron_fac_sh;
	mov.u32 	%r340, %r1;
$L__BB175_2:
	.pragma "nounroll";
	mul.wide.u32 	%rd13, %r340, 4;
	add.s64 	%rd14, %rd1, %rd13;
	ld.global.u32 	%r108, [%rd14];
	and.b32  	%r109, %r340, 15;
	mad.lo.s32 	%r111, %r109, 68, %r110;
	shr.u32 	%r112, %r340, 2;
	and.b32  	%r113, %r112, 1073741820;
	add.s32 	%r114, %r111, %r113;
	st.shared.u32 	[%r114], %r108;
	add.s32 	%r340, %r340, %r2;
	add.s32 	%r339, %r339, 1;
	xor.b32  	%r115, %r339, %r4;
	setp.ne.s32 	%p2, %r115, 2;
	@%p2 bra 	$L__BB175_2;
$L__BB175_3:
	setp.lt.u16 	%p3, %rs1, 2;
	@%p3 bra 	$L__BB175_6;
	mov.u32 	%r118, _ZZ9cuda_gemmIiLi128ELi16ELi1ELi16ELi16ELi16ELi1EEviiiPT_S1_S1_iiE11kron_fac_sh;
$L__BB175_5:
	mul.wide.u32 	%rd15, %r340, 4;
	add.s64 	%rd16, %rd1, %rd15;
	ld.global.u32 	%r116, [%rd16];
	and.b32  	%r117, %r340, 15;
	mad.lo.s32 	%r119, %r117, 68, %r118;
	shr.u32 	%r120, %r340, 2;
	and.b32  	%r121, %r120, 1073741820;
	add.s32 	%r122, %r119, %r121;
	st.shared.u32 	[%r122], %r116;
	add.s32 	%r123, %r340, %r2;
	mul.wide.u32 	%rd17, %r123, 4;
	add.s64 	%rd18, %rd1, %rd17;
	ld.global.u32 	%r124, [%rd18];
	and.b32  	%r125, %r123, 15;
	mad.lo.s32 	%r126, %r125, 68, %r118;
	shr.u32 	%r127, %r123, 2;
	and.b32  	%r128, %r127, 1073741820;
	add.s32 	%r129, %r126, %r128;
	st.shared.u32 	[%r129], %r124;
	add.s32 	%r130, %r123, %r2;
	mul.wide.u32 	%rd19, %r130, 4;
	add.s64 	%rd20, %rd1, %rd19;
	ld.global.u32 	%r131, [%rd20];
	and.b32  	%r132, %r130, 15;
	mad.lo.s32 	%r133, %r132, 68, %r118;
	shr.u32 	%r134, %r130, 2;
	and.b32  	%r135, %r134, 1073741820;
	add.s32 	%r136, %r133, %r135;
	st.shared.u32 	[%r136], %r131;
	add.s32 	%r137, %r130, %r2;
	mul.wide.u32 	%rd21, %r137, 4;
	add.s64 	%rd22, %rd1, %rd21;
	ld.global.u32 	%r138, [%rd22];
	and.b32  	%r139, %r137, 15;
	mad.lo.s32 	%r140, %r139, 68, %r118;
	shr.u32 	%r141, %r137, 2;
	and.b32  	%r142, %r141, 1073741820;
	add.s32 	%r143, %r140, %r142;
	st.shared.u32 	[%r143], %r138;
	add.s32 	%r340, %r137, %r2;
	setp.lt.u32 	%p4, %r340, 256;
	@%p4 bra 	$L__BB175_5;
$L__BB175_6:
	mov.u32 	%r342, %ctaid.y;
	mov.u32 	%r13, %nctaid.y;
	shl.b32 	%r14, %r13, 4;
	setp.ge.u32 	%p5, %r342, %r14;
	@%p5 bra 	$L__BB175_36;
	and.b32  	%r144, %r1, 15;
	shl.b32 	%r145, %r1, 2;
	and.b32  	%r146, %r145, 60;
	mov.u32 	%r147, _ZZ9cuda_gemmIiLi128ELi16ELi1ELi16ELi16ELi16ELi1EEviiiPT_S1_S1_iiE11kron_fac_sh;
	add.s32 	%r15, %r147, %r146;
	max.u32 	%r148, %r3, 16;
	setp.lt.u32 	%p6, %r3, 16;
	selp.u32 	%r149, 1, 0, %p6;
	add.s32 	%r150, %r3, %r149;
	sub.s32 	%r151, %r148, %r150;
	div.u32 	%r152, %r151, %r2;
	add.s32 	%r16, %r152, %r149;
	add.s32 	%r153, %r16, 1;
	and.b32  	%r17, %r153, 3;
	mov.u32 	%r154, _ZZ9cuda_gemmIiLi128ELi16ELi1ELi16ELi16ELi16ELi1EEviiiPT_S1_S1_iiE3Ash;
	add.s32 	%r18, %r154, %r145;
	shl.b32 	%r19, %r2, 2;
	add.s32 	%r20, %r18, %r19;
	add.s32 	%r21, %r3, %r2;
	add.s32 	%r22, %r21, %r2;
	mov.u32 	%r155, _ZZ9cuda_gemmIiLi128ELi16ELi1ELi16ELi16ELi16ELi1EEviiiPT_S1_S1_iiE3Csh;
	add.s32 	%r23, %r155, %r145;
	add.s32 	%r24, %r23, %r19;
	add.s32 	%r25, %r24, %r19;
	add.s32 	%r26, %r154, %r146;
	setp.eq.s32 	%p7, %r144, 15;
	selp.b32 	%r156, -64, 0, %p7;
	add.s32 	%r27, %r26, %r156;
	setp.lt.u32 	%p8, %r144, 14;
	selp.b32 	%r157, 0, -64, %p8;
	add.s32 	%r28, %r26, %r157;
	setp.lt.u32 	%p9, %r144, 13;
	selp.b32 	%r158, 0, -64, %p9;
	add.s32 	%r29, %r26, %r158;
	setp.lt.u32 	%p10, %r144, 12;
	selp.b32 	%r159, 0, -64, %p10;
	add.s32 	%r30, %r26, %r159;
	setp.lt.u32 	%p11, %r144, 11;
	selp.b32 	%r160, 0, -64, %p11;
	add.s32 	%r31, %r26, %r160;
	setp.lt.u32 	%p12, %r144, 10;
	selp.b32 	%r161, 0, -64, %p12;
	add.s32 	%r32, %r26, %r161;
	setp.lt.u32 	%p13, %r144, 9;
	selp.b32 	%r162, 0, -64, %p13;
	add.s32 	%r33, %r26, %r162;
	setp.lt.u32 	%p14, %r144, 8;
	selp.b32 	%r163, 0, -64, %p14;
	add.s32 	%r34, %r26, %r163;
	setp.lt.u32 	%p15, %r144, 7;
	selp.b32 	%r164, 0, -64, %p15;
	add.s32 	%r35, %r26, %r164;
	setp.lt.u32 	%p16, %r144, 6;
	selp.b32 	%r165, 0, -64, %p16;
	add.s32 	%r36, %r26, %r165;
	setp.lt.u32 	%p17, %r144, 5;
	selp.b32 	%r166, 0, -64, %p17;
	add.s32 	%r37, %r26, %r166;
	setp.lt.u32 	%p18, %r144, 4;
	selp.b32 	%r167, 0, -64, %p18;
	add.s32 	%r38, %r26, %r167;
	setp.lt.u32 	%p19, %r144, 3;
	selp.b32 	%r168, 0, -64, %p19;
	add.s32 	%r39, %r26, %r168;
	setp.lt.u32 	%p20, %r144, 2;
	selp.b32 	%r169, 0, -64, %p20;
	add.s32 	%r40, %r26, %r169;
	setp.eq.s32 	%p21, %r144, 0;
	selp.b32 	%r170, 0, -64, %p21;
	add.s32 	%r41, %r26, %r170;
	mad.lo.s32 	%r42, %r1, 68, %r15;
	add.s32 	%r171, %r1, 1;
	and.b32  	%r43, %r171, 15;
	add.s32 	%r172, %r1, 2;
	and.b32  	%r44, %r172, 15;
	add.s32 	%r173, %r1, 3;
	and.b32  	%r45, %r173, 15;
	add.s32 	%r174, %r1, 4;
	and.b32  	%r46, %r174, 15;
	add.s32 	%r175, %r1, 5;
	and.b32  	%r47, %r175, 15;
	add.s32 	%r176, %r1, 6;
	and.b32  	%r48, %r176, 15;
	add.s32 	%r177, %r1, 7;
	and.b32  	%r49, %r177, 15;
	xor.b32  	%r50, %r1, 8;
	add.s32 	%r178, %r1, 9;
	and.b32  	%r51, %r178, 15;
	add.s32 	%r179, %r1, 10;
	and.b32  	%r52, %r179, 15;
	add.s32 	%r180, %r1, 11;
	and.b32  	%r53, %r180, 15;
	add.s32 	%r181, %r1, 12;
	and.b32  	%r54, %r181, 15;
	add.s32 	%r182, %r1, 13;
	and.b32  	%r55, %r182, 15;
	add.s32 	%r183, %r1, 14;
	and.b32  	%r56, %r183, 15;
	add.s32 	%r184, %r1, -1;
	and.b32  	%r57, %r184, 15;
	shl.b32 	%r58, %r2, 4;
	mul.lo.s32 	%r59, %r2, 12;
	shl.b32 	%r60, %r2, 1;
	mul.wide.u32 	%rd4, %r2, 16;
	cvt.u64.u32 	%rd42, %r19;
$L__BB175_8:
	setp.gt.u32 	%p22, %r1, 15;
	@%p22 bra 	$L__BB175_16;
	setp.eq.s32 	%p23, %r17, 0;
	shl.b32 	%r62, %r342, 4;
	mov.u32 	%r343, %r1;
	@%p23 bra 	$L__BB175_13;
	setp.eq.s32 	%p24, %r17, 1;
	add.s32 	%r63, %r62, %r1;
	mul.wide.u32 	%rd23, %r63, 4;
	add.s64 	%rd24, %rd2, %rd23;
	ld.global.u32 	%r185, [%rd24];
	st.shared.u32 	[%r18], %r185;
	mov.u32 	%r343, %r3;
	@%p24 bra 	$L__BB175_13;
	setp.eq.s32 	%p25, %r17, 2;
	add.s32 	%r64, %r63, %r2;
	mul.wide.u32 	%rd25, %r64, 4;
	add.s64 	%rd26, %rd2, %rd25;
	ld.global.u32 	%r186, [%rd26];
	st.shared.u32 	[%r20], %r186;
	mov.u32 	%r343, %r21;
	@%p25 bra 	$L__BB175_13;
	add.s32 	%r187, %r64, %r2;
	mul.wide.u32 	%rd27, %r187, 4;
	add.s64 	%rd28, %rd2, %rd27;
	ld.global.u32 	%r188, [%rd28];
	add.s32 	%r189, %r20, %r19;
	st.shared.u32 	[%r189], %r188;
	mov.u32 	%r343, %r22;
$L__BB175_13:
	setp.lt.u32 	%p26, %r16, 3;
	@%p26 bra 	$L__BB175_16;
	shl.b32 	%r190, %r343, 2;
	mov.u32 	%r191, _ZZ9cuda_gemmIiLi128ELi16ELi1ELi16ELi16ELi16ELi1EEviiiPT_S1_S1_iiE3Ash;
	add.s32 	%r347, %r191, %r190;
	add.s32 	%r192, %r343, %r62;
	add.s32 	%r346, %r192, %r2;
	add.s32 	%r345, %r192, %r60;
	mad.lo.s32 	%r344, %r2, 3, %r192;
	mul.wide.u32 	%rd29, %r192, 4;
	add.s64 	%rd46, %rd2, %rd29;
$L__BB175_15:
	ld.global.u32 	%r193, [%rd46];
	st.shared.u32 	[%r347], %r193;
	mul.wide.u32 	%rd30, %r346, 4;
	add.s64 	%rd31, %rd2, %rd30;
	ld.global.u32 	%r194, [%rd31];
	add.s32 	%r195, %r347, %r19;
	st.shared.u32 	[%r195], %r194;
	mul.wide.u32 	%rd32, %r345, 4;
	add.s64 	%rd33, %rd2, %rd32;
	ld.global.u32 	%r196, [%rd33];
	shl.b32 	%r197, %r2, 3;
	add.s32 	%r198, %r347, %r197;
	st.shared.u32 	[%r198], %r196;
	mul.wide.u32 	%rd34, %r344, 4;
	add.s64 	%rd35, %rd2, %rd34;
	ld.global.u32 	%r199, [%rd35];
	add.s32 	%r200, %r347, %r59;
	st.shared.u32 	[%r200], %r199;
	add.s32 	%r343, %r343, %r19;
	add.s32 	%r347, %r347, %r58;
	add.s32 	%r346, %r346, %r19;
	add.s32 	%r345, %r345, %r19;
	add.s32 	%r344, %r344, %r19;
	add.s64 	%rd46, %rd46, %rd4;
	setp.lt.u32 	%p27, %r343, 16;
	@%p27 bra 	$L__BB175_15;
$L__BB175_16:
	setp.gt.u32 	%p28, %r1, 15;
	bar.sync 	0;
	@%p28 bra 	$L__BB175_23;
	setp.eq.s32 	%p29, %r17, 0;
	mov.u32 	%r349, %r1;
	@%p29 bra 	$L__BB175_21;
	setp.eq.s32 	%p30, %r17, 1;
	mov.b32 	%r201, 0;
	st.shared.u32 	[%r23], %r201;
	mov.u32 	%r349, %r3;
	@%p30 bra 	$L__BB175_21;
	setp.eq.s32 	%p31, %r17, 2;
	mov.b32 	%r202, 0;
	st.shared.u32 	[%r24], %r202;
	mov.u32 	%r349, %r21;
	@%p31 bra 	$L__BB175_21;
	mov.b32 	%r203, 0;
	st.shared.u32 	[%r25], %r203;
	mov.u32 	%r349, %r22;
$L__BB175_21:
	setp.lt.u32 	%p32, %r16, 3;
	@%p32 bra 	$L__BB175_23;
$L__BB175_22:
	shl.b32 	%r204, %r349, 2;
	mov.u32 	%r205, _ZZ9cuda_gemmIiLi128ELi16ELi1ELi16ELi16ELi16ELi1EEviiiPT_S1_S1_iiE3Csh;
	add.s32 	%r206, %r205, %r204;
	mov.b32 	%r207, 0;
	st.shared.u32 	[%r206], %r207;
	add.s32 	%r208, %r206, %r19;
	st.shared.u32 	[%r208], %r207;
	add.s32 	%r209, %r208, %r19;
	st.shared.u32 	[%r209], %r207;
	add.s32 	%r210, %r209, %r19;
	st.shared.u32 	[%r210], %r207;
	add.s32 	%r349, %r19, %r349;
	setp.lt.u32 	%p33, %r349, 16;
	@%p33 bra 	$L__BB175_22;
$L__BB175_23:
	setp.lt.u32 	%p34, %r1, 16;
	ld.shared.u32 	%r84, [%r26];
	ld.shared.u32 	%r85, [%r27+4];
	ld.shared.u32 	%r86, [%r28+8];
	ld.shared.u32 	%r87, [%r29+12];
	ld.shared.u32 	%r88, [%r30+16];
	ld.shared.u32 	%r89, [%r31+20];
	ld.shared.u32 	%r90, [%r32+24];
	ld.shared.u32 	%r91, [%r33+28];
	ld.shared.u32 	%r92, [%r34+32];
	ld.shared.u32 	%r93, [%r35+36];
	ld.shared.u32 	%r94, [%r36+40];
	ld.shared.u32 	%r95, [%r37+44];
	ld.shared.u32 	%r96, [%r38+48];
	ld.shared.u32 	%r97, [%r39+52];
	ld.shared.u32 	%r98, [%r40+56];
	ld.shared.u32 	%r99, [%r41+60];
	@%p34 bra 	$L__BB175_24;
	bra.uni 	$L__BB175_28;
$L__BB175_24:
	and.b32  	%r211, %r16, 1;
	setp.eq.b32 	%p35, %r211, 1;
	mov.u32 	%r352, %r1;
	@%p35 bra 	$L__BB175_26;
	ld.shared.u32 	%r212, [%r42];
	shfl.sync.idx.b32	%r213|%p36, %r212, %r1, 4127, -1;
	mul.lo.s32 	%r214, %r213, %r84;
	shfl.sync.idx.b32	%r215|%p37, %r212, %r43, 4127, -1;
	mad.lo.s32 	%r216, %r215, %r85, %r214;
	shfl.sync.idx.b32	%r217|%p38, %r212, %r44, 4127, -1;
	mad.lo.s32 	%r218, %r217, %r86, %r216;
	shfl.sync.idx.b32	%r219|%p39, %r212, %r45, 4127, -1;
	mad.lo.s32 	%r220, %r219, %r87, %r218;
	shfl.sync.idx.b32	%r221|%p40, %r212, %r46, 4127, -1;
	mad.lo.s32 	%r222, %r221, %r88, %r220;
	shfl.sync.idx.b32	%r223|%p41, %r212, %r47, 4127, -1;
	mad.lo.s32 	%r224, %r223, %r89, %r222;
	shfl.sync.idx.b32	%r225|%p42, %r212, %r48, 4127, -1;
	mad.lo.s32 	%r226, %r225, %r90, %r224;
	shfl.sync.idx.b32	%r227|%p43, %r212, %r49, 4127, -1;
	mad.lo.s32 	%r228, %r227, %r91, %r226;
	shfl.sync.idx.b32	%r229|%p44, %r212, %r50, 4127, -1;
	mad.lo.s32 	%r230, %r229, %r92, %r228;
	shfl.sync.idx.b32	%r231|%p45, %r212, %r51, 4127, -1;
	mad.lo.s32 	%r232, %r231, %r93, %r230;
	shfl.sync.idx.b32	%r233|%p46, %r212, %r52, 4127, -1;
	mad.lo.s32 	%r234, %r233, %r94, %r232;
	shfl.sync.idx.b32	%r235|%p47, %r212, %r53, 4127, -1;
	mad.lo.s32 	%r236, %r235, %r95, %r234;
	shfl.sync.idx.b32	%r237|%p48, %r212, %r54, 4127, -1;
	mad.lo.s32 	%r238, %r237, %r96, %r236;
	shfl.sync.idx.b32	%r239|%p49, %r212, %r55, 4127, -1;
	mad.lo.s32 	%r240, %r239, %r97, %r238;
	shfl.sync.idx.b32	%r241|%p50, %r212, %r56, 4127, -1;
	mad.lo.s32 	%r242, %r241, %r98, %r240;
	shfl.sync.idx.b32	%r243|%p51, %r212, %r57, 4127, -1;
	mad.lo.s32 	%r244, %r243, %r99, %r242;
	ld.shared.u32 	%r245, [%r23];
	add.s32 	%r246, %r245, %r244;
	st.shared.u32 	[%r23], %r246;
	mov.u32 	%r352, %r3;
$L__BB175_26:
	setp.eq.s32 	%p52, %r16, 0;
	@%p52 bra 	$L__BB175_28;
$L__BB175_27:
	mad.lo.s32 	%r247, %r352, 68, %r15;
	ld.shared.u32 	%r248, [%r247];
	shfl.sync.idx.b32	%r249|%p53, %r248, %r1, 4127, -1;
	mul.lo.s32 	%r250, %r249, %r84;
	shfl.sync.idx.b32	%r251|%p54, %r248, %r43, 4127, -1;
	mad.lo.s32 	%r252, %r251, %r85, %r250;
	shfl.sync.idx.b32	%r253|%p55, %r248, %r44, 4127, -1;
	mad.lo.s32 	%r254, %r253, %r86, %r252;
	shfl.sync.idx.b32	%r255|%p56, %r248, %r45, 4127, -1;
	mad.lo.s32 	%r256, %r255, %r87, %r254;
	shfl.sync.idx.b32	%r257|%p57, %r248, %r46, 4127, -1;
	mad.lo.s32 	%r258, %r257, %r88, %r256;
	shfl.sync.idx.b32	%r259|%p58, %r248, %r47, 4127, -1;
	mad.lo.s32 	%r260, %r259, %r89, %r258;
	shfl.sync.idx.b32	%r261|%p59, %r248, %r48, 4127, -1;
	mad.lo.s32 	%r262, %r261, %r90, %r260;
	shfl.sync.idx.b32	%r263|%p60, %r248, %r49, 4127, -1;
	mad.lo.s32 	%r264, %r263, %r91, %r262;
	shfl.sync.idx.b32	%r265|%p61, %r248, %r50, 4127, -1;
	mad.lo.s32 	%r266, %r265, %r92, %r264;
	shfl.sync.idx.b32	%r267|%p62, %r248, %r51, 4127, -1;
	mad.lo.s32 	%r268, %r267, %r93, %r266;
	shfl.sync.idx.b32	%r269|%p63, %r248, %r52, 4127, -1;
	mad.lo.s32 	%r270, %r269, %r94, %r268;
	shfl.sync.idx.b32	%r271|%p64, %r248, %r53, 4127, -1;
	mad.lo.s32 	%r272, %r271, %r95, %r270;
	shfl.sync.idx.b32	%r273|%p65, %r248, %r54, 4127, -1;
	mad.lo.s32 	%r274, %r273, %r96, %r272;
	shfl.sync.idx.b32	%r275|%p66, %r248, %r55, 4127, -1;
	mad.lo.s32 	%r276, %r275, %r97, %r274;
	shfl.sync.idx.b32	%r277|%p67, %r248, %r56, 4127, -1;
	mad.lo.s32 	%r278, %r277, %r98, %r276;
	shfl.sync.idx.b32	%r279|%p68, %r248, %r57, 4127, -1;
	mad.lo.s32 	%r280, %r279, %r99, %r278;
	shl.b32 	%r281, %r352, 2;
	mov.u32 	%r282, _ZZ9cuda_gemmIiLi128ELi16ELi1ELi16ELi16ELi16ELi1EEviiiPT_S1_S1_iiE3Csh;
	add.s32 	%r283, %r282, %r281;
	ld.shared.u32 	%r284, [%r283];
	add.s32 	%r285, %r284, %r280;
	st.shared.u32 	[%r283], %r285;
	mad.lo.s32 	%r286, %r2, 68, %r247;
	ld.shared.u32 	%r287, [%r286];
	shfl.sync.idx.b32	%r288|%p69, %r287, %r1, 4127, -1;
	mul.lo.s32 	%r289, %r288, %r84;
	shfl.sync.idx.b32	%r290|%p70, %r287, %r43, 4127, -1;
	mad.lo.s32 	%r291, %r290, %r85, %r289;
	shfl.sync.idx.b32	%r292|%p71, %r287, %r44, 4127, -1;
	mad.lo.s32 	%r293, %r292, %r86, %r291;
	shfl.sync.idx.b32	%r294|%p72, %r287, %r45, 4127, -1;
	mad.lo.s32 	%r295, %r294, %r87, %r293;
	shfl.sync.idx.b32	%r296|%p73, %r287, %r46, 4127, -1;
	mad.lo.s32 	%r297, %r296, %r88, %r295;
	shfl.sync.idx.b32	%r298|%p74, %r287, %r47, 4127, -1;
	mad.lo.s32 	%r299, %r298, %r89, %r297;
	shfl.sync.idx.b32	%r300|%p75, %r287, %r48, 4127, -1;
	mad.lo.s32 	%r301, %r300, %r90, %r299;
	shfl.sync.idx.b32	%r302|%p76, %r287, %r49, 4127, -1;
	mad.lo.s32 	%r303, %r302, %r91, %r301;
	shfl.sync.idx.b32	%r304|%p77, %r287, %r50, 4127, -1;
	mad.lo.s32 	%r305, %r304, %r92, %r303;
	shfl.sync.idx.b32	%r306|%p78, %r287, %r51, 4127, -1;
	mad.lo.s32 	%r307, %r306, %r93, %r305;
	shfl.sync.idx.b32	%r308|%p79, %r287, %r52, 4127, -1;
	mad.lo.s32 	%r309, %r308, %r94, %r307;
	shfl.sync.idx.b32	%r310|%p80, %r287, %r53, 4127, -1;
	mad.lo.s32 	%r311, %r310, %r95, %r309;
	shfl.sync.idx.b32	%r312|%p81, %r287, %r54, 4127, -1;
	mad.lo.s32 	%r313, %r312, %r96, %r311;
	shfl.sync.idx.b32	%r314|%p82, %r287, %r55, 4127, -1;
	mad.lo.s32 	%r315, %r314, %r97, %r313;
	shfl.sync.idx.b32	%r316|%p83, %r287, %r56, 4127, -1;
	mad.lo.s32 	%r317, %r316, %r98, %r315;
	shfl.sync.idx.b32	%r318|%p84, %r287, %r57, 4127, -1;
	mad.lo.s32 	%r319, %r318, %r99, %r317;
	add.s32 	%r320, %r283, %r19;
	ld.shared.u32 	%r321, [%r320];
	add.s32 	%r322, %r321, %r319;
	st.shared.u32 	[%r320], %r322;
	add.s32 	%r352, %r352, %r60;
	setp.lt.u32 	%p85, %r352, 16;
	@%p85 bra 	$L__BB175_27;
$L__BB175_28:
	setp.gt.u32 	%p86, %r1, 15;
	bar.sync 	0;
	@%p86 bra 	$L__BB175_35;
	setp.eq.s32 	%p87, %r17, 0;
	shl.b32 	%r102, %r342, 4;
	mov.u32 	%r353, %r1;
	@%p87 bra 	$L__BB175_33;
	setp.eq.s32 	%p88, %r17, 1;
	add.s32 	%r323, %r102, %r1;
	ld.shared.u32 	%r324, [%r23];
	mul.wide.s32 	%rd36, %r323, 4;
	add.s64 	%rd8, %rd3, %rd36;
	st.global.u32 	[%rd8], %r324;
	mov.u32 	%r353, %r3;
	@%p88 bra 	$L__BB175_33;
	setp.eq.s32 	%p89, %r17, 2;
	ld.shared.u32 	%r325, [%r24];
	cvt.u64.u32 	%rd37, %r19;
	add.s64 	%rd9, %rd8, %rd37;
	st.global.u32 	[%rd9], %r325;
	mov.u32 	%r353, %r21;
	@%p89 bra 	$L__BB175_33;
	ld.shared.u32 	%r326, [%r25];
	add.s64 	%rd39, %rd9, %rd37;
	st.global.u32 	[%rd39], %r326;
	mov.u32 	%r353, %r22;
$L__BB175_33:
	setp.lt.u32 	%p90, %r16, 3;
	@%p90 bra 	$L__BB175_35;
$L__BB175_34:
	add.s32 	%r327, %r102, %r353;
	shl.b32 	%r328, %r353, 2;
	mov.u32 	%r329, _ZZ9cuda_gemmIiLi128ELi16ELi1ELi16ELi16ELi16ELi1EEviiiPT_S1_S1_iiE3Csh;
	add.s32 	%r330, %r329, %r328;
	ld.shared.u32 	%r331, [%r330];
	mul.wide.s32 	%rd40, %r327, 4;
	add.s64 	%rd41, %rd3, %rd40;
	st.global.u32 	[%rd41], %r331;
	add.s32 	%r332, %r330, %r19;
	ld.shared.u32 	%r333, [%r332];
	add.s64 	%rd43, %rd41, %rd42;
	st.global.u32 	[%rd43], %r333;
	add.s32 	%r334, %r332, %r19;
	ld.shared.u32 	%r335, [%r334];
	add.s64 	%rd44, %rd43, %rd42;
	st.global.u32 	[%rd44], %r335;
	add.s32 	%r336, %r334, %r19;
	ld.shared.u32 	%r337, [%r336];
	add.s64 	%rd45, %rd44, %rd42;
	st.global.u32 	[%rd45], %r337;
	add.s32 	%r353, %r19, %r353;
	setp.lt.u32 	%p91, %r353, 16;
	@%p91 bra 	$L__BB175_34;
$L__BB175_35:
	add.s32 	%r342, %r342, %r13;
	setp.lt.u32 	%p92, %r342, %r14;
	@%p92 bra 	$L__BB175_8;
$L__BB175_36:
	ret;

}
	// .globl	_Z9cuda_gemmIiLi128ELi16ELi1ELi16ELi32ELi32ELi0EEviiiPT_S1_S1_ii
.visible .entry _Z9cuda_gemmIiLi128ELi16ELi1ELi16ELi32ELi32ELi0EEviiiPT_S1_S1_ii(
	.param .u32 _Z9cuda_gemmIiLi128ELi16ELi1ELi16ELi32ELi32ELi0EEviiiPT_S1_S1_ii_param_0,
	.param .u32 _Z9cuda_gemmIiLi128ELi16ELi1ELi16ELi32ELi32ELi0EEviiiPT_S1_S1_ii_param_1,
	.param .u32 _Z9cuda_gemmIiLi128ELi16ELi1ELi16ELi32ELi32ELi0EEviiiPT_S1_S1_ii_param_2,
	.param .u64 .ptr .align 1 _Z9cuda_gemmIiLi128ELi16ELi1ELi16ELi32ELi32ELi0EEviiiPT_S1_S1_ii_param_3,
	.param .u64 .ptr .align 1 _Z9cuda_gemmIiLi128ELi16ELi1ELi16ELi32ELi32ELi0EEviiiPT_S1_S1_ii_param_4,
	.param .u64 .ptr .align 1 _Z9cuda_gemmIiLi128ELi16ELi1ELi16ELi32ELi32ELi0EEviiiPT_S1_S1_ii_param_5,
	.param .u32 _Z9cuda_gemmIiLi128ELi16ELi1ELi16ELi32ELi32ELi0EEviiiPT_S1_S1_ii_param_6,
	.param .u32 _Z9cuda_gemmIiLi128ELi16ELi1ELi16ELi32ELi32ELi0EEviiiPT_S1_S1_ii_param_7
)
.maxntid 128
{
	.reg .pred 	%p<250>;
	.reg .b32 	%r<1102>;
	.reg .b64 	%rd<37>;
	// demoted variable
	.shared .align 128 .b8 _ZZ9cuda_gemmIiLi128ELi16ELi1ELi16ELi32ELi32ELi0EEviiiPT_S1_S1_iiE11kron_fac_sh[4224];
	// demoted variable
	.shared .align 128 .b8 _ZZ9cuda_gemmIiLi128ELi16ELi1ELi16ELi32ELi32ELi0EEviiiPT_S1_S1_iiE3Ash[64];
	// demoted variable
	.shared .align 128 .b8 _ZZ9cuda_gemmIiLi128ELi16ELi1ELi16ELi32ELi32ELi0EEviiiPT_S1_S1_iiE3Csh[64];
	ld.param.u32 	%r364, [_Z9cuda_gemmIiLi128ELi16ELi1ELi16ELi32ELi32ELi0EEviiiPT_S1_S1_ii_param_2];
	ld.param.u64 	%rd5, [_Z9cuda_gemmIiLi128ELi16ELi1ELi16ELi32ELi32ELi0EEviiiPT_S1_S1_ii_param_3];
	ld.param.u64 	%rd4, [_Z9cuda_gemmIiLi128ELi16ELi1ELi16ELi32ELi32ELi0EEviiiPT_S1_S1_ii_param_4];
	ld.param.u64 	%rd6, [_Z9cuda_gemmIiLi128ELi16ELi1ELi16ELi32ELi32ELi0EEviiiPT_S1_S1_ii_param_5];
	ld.param.u32 	%r365, [_Z9cuda_gemmIiLi128ELi16ELi1ELi16ELi32ELi32ELi0EEviiiPT_S1_S1_ii_param_6];
	ld.param.u32 	%r366, [_Z9cuda_gemmIiLi128ELi16ELi1ELi16ELi32ELi32ELi0EEviiiPT_S1_S1_ii_param_7];
	cvta.to.global.u64 	%rd1, %rd5;
	cvta.to.global.u64 	%rd2, %rd6;
	mov.u32 	%r1, %tid.x;
	mul.lo.s32 	%r2, %r366, %r365;
	setp.ge.u32 	%p1, %r1, %r2;
	@%p1 bra 	$L__BB176_3;
	mov.u32 	%r3, %ntid.x;
	cvta.to.global.u64 	%rd3, %rd4;
	mov.u32 	%r930, %r1;
$L__BB176_2:
	mul.wide.u32 	%rd7, %r930, 4;
	add.s64 	%rd8, %rd3, %rd7;
	ld.global.u32 	%r367, [%rd8];
	rem.u32 	%r368, %r930, %r365;
	mov.u32 	%r369, _ZZ9cuda_gemmIiLi128ELi16ELi1ELi16ELi32ELi32ELi0EEviiiPT_S1_S1_iiE11kron_fac_sh;
	mad.lo.s32 	%r370, %r368, 132, %r369;
	div.u32 	%r371, %r930, %r366;
	shl.b32 	%r372, %r371, 2;
	add.s32 	%r373, %r370, %r372;
	st.shared.u32 	[%r373], %r367;
	add.s32 	%r930, %r930, %r3;
	setp.lt.u32 	%p2, %r930, %r2;
	@%p2 bra 	$L__BB176_2;
$L__BB176_3:
	div.s32 	%r6, 16, %r366;
	div.u32 	%r8, %r1, %r6;
	mul.lo.s32 	%r374, %r8, %r6;
	sub.s32 	%r7, %r1, %r374;
	mov.u32 	%r9, %ntid.x;
	mov.u32 	%r963, %ctaid.y;
	mov.u32 	%r11, %nctaid.y;
	shl.b32 	%r375, %r11, 4;
	setp.ge.u32 	%p3, %r963, %r375;
	@%p3 bra 	$L__BB176_222;
	mov.u32 	%r377, %ctaid.x;
	shl.b32 	%r12, %r377, 4;
	min.s32 	%r13, %r366, 32;
	mul.lo.s32 	%r14, %r7, %r366;
	shl.b32 	%r378, %r366, 8;
	sub.s32 	%r15, 8223, %r378;
	mul.lo.s32 	%r16, %r6, %r377;
	add.s32 	%r17, %r1, %r9;
	max.u32 	%r379, %r17, 16;
	setp.lt.u32 	%p4, %r17, 16;
	selp.u32 	%r380, 1, 0, %p4;
	add.s32 	%r381, %r17, %r380;
	sub.s32 	%r382, %r379, %r381;
	div.u32 	%r383, %r382, %r9;
	add.s32 	%r18, %r383, %r380;
	add.s32 	%r384, %r18, 1;
	and.b32  	%r19, %r384, 3;
	shl.b32 	%r385, %r1, 2;
	mov.u32 	%r386, _ZZ9cuda_gemmIiLi128ELi16ELi1ELi16ELi32ELi32ELi0EEviiiPT_S1_S1_iiE3Ash;
	add.s32 	%r20, %r386, %r385;
	shl.b32 	%r21, %r9, 2;
	add.s32 	%r22, %r20, %r21;
	add.s32 	%r23, %r17, %r9;
	add.s32 	%r24, %r23, %r9;
	mov.u32 	%r387, _ZZ9cuda_gemmIiLi128ELi16ELi1ELi16ELi32ELi32ELi0EEviiiPT_S1_S1_iiE3Csh;
	add.s32 	%r25, %r387, %r385;
	add.s32 	%r26, %r25, %r21;
	div.u32 	%r27, %r9, %r6;
$L__BB176_5:
	setp.gt.u32 	%p5, %r1, 15;
	@%p5 bra 	$L__BB176_13;
	setp.eq.s32 	%p6, %r19, 0;
	mul.lo.s32 	%r61, %r963, %r364;
	mov.u32 	%r964, %r1;
	@%p6 bra 	$L__BB176_10;
	setp.eq.s32 	%p7, %r19, 1;
	add.s32 	%r388, %r61, %r12;
	add.s32 	%r62, %r388, %r1;
	mul.wide.u32 	%rd9, %r62, 4;
	add.s64 	%rd10, %rd1, %rd9;
	ld.global.u32 	%r389, [%rd10];
	st.shared.u32 	[%r20], %r389;
	mov.u32 	%r964, %r17;
	@%p7 bra 	$L__BB176_10;
	setp.eq.s32 	%p8, %r19, 2;
	add.s32 	%r63, %r62, %r9;
	mul.wide.u32 	%rd11, %r63, 4;
	add.s64 	%rd12, %rd1, %rd11;
	ld.global.u32 	%r390, [%rd12];
	st.shared.u32 	[%r22], %r390;
	mov.u32 	%r964, %r23;
	@%p8 bra 	$L__BB176_10;
	add.s32 	%r391, %r63, %r9;
	mul.wide.u32 	%rd13, %r391, 4;
	add.s64 	%rd14, %rd1, %rd13;
	ld.global.u32 	%r392, [%rd14];
	add.s32 	%r393, %r22, %r21;
	st.shared.u32 	[%r393], %r392;
	mov.u32 	%r964, %r24;
$L__BB176_10:
	setp.lt.u32 	%p9, %r18, 3;
	@%p9 bra 	$L__BB176_13;
	shl.b32 	%r394, %r964, 2;
	mov.u32 	%r395, _ZZ9cuda_gemmIiLi128ELi16ELi1ELi16ELi32ELi32ELi0EEviiiPT_S1_S1_iiE3Ash;
	add.s32 	%r969, %r395, %r394;
	add.s32 	%r396, %r12, %r964;
	add.s32 	%r965, %r396, %r61;
	add.s32 	%r968, %r965, %r9;
	shl.b32 	%r397, %r9, 1;
	add.s32 	%r967, %r965, %r397;
	mad.lo.s32 	%r966, %r9, 3, %r965;
$L__BB176_12:
	mul.wide.u32 	%rd15, %r965, 4;
	add.s64 	%rd16, %rd1, %rd15;
	ld.global.u32 	%r398, [%rd16];
	st.shared.u32 	[%r969], %r398;
	mul.wide.u32 	%rd17, %r968, 4;
	add.s64 	%rd18, %rd1, %rd17;
	ld.global.u32 	%r399, [%rd18];
	add.s32 	%r400, %r969, %r21;
	st.shared.u32 	[%r400], %r399;
	mul.wide.u32 	%rd19, %r967, 4;
	add.s64 	%rd20, %rd1, %rd19;
	ld.global.u32 	%r401, [%rd20];
	shl.b32 	%r402, %r9, 3;
	add.s32 	%r403, %r969, %r402;
	st.shared.u32 	[%r403], %r401;
	mul.wide.u32 	%rd21, %r966, 4;
	add.s64 	%rd22, %rd1, %rd21;
	ld.global.u32 	%r404, [%rd22];
	mad.lo.s32 	%r405, %r9, 12, %r969;
	st.shared.u32 	[%r405], %r404;
	add.s32 	%r964, %r964, %r21;
	shl.b32 	%r406, %r9, 4;
	add.s32 	%r969, %r969, %r406;
	add.s32 	%r968, %r968, %r21;
	add.s32 	%r967, %r967, %r21;
	add.s32 	%r966, %r966, %r21;
	add.s32 	%r965, %r965, %r21;
	setp.lt.u32 	%p10, %r964, 16;
	@%p10 bra 	$L__BB176_12;
$L__BB176_13:
	setp.gt.u32 	%p11, %r1, 15;
	bar.sync 	0;
	@%p11 bra 	$L__BB176_19;
	setp.eq.s32 	%p12, %r19, 0;
	mov.u32 	%r971, %r1;
	@%p12 bra 	$L__BB176_18;
	setp.eq.s32 	%p13, %r19, 1;
	mov.b32 	%r407, 0;
	st.shared.u32 	[%r25], %r407;
	mov.u32 	%r971, %r17;
	@%p13 bra 	$L__BB176_18;
	setp.eq.s32 	%p14, %r19, 2;
	mov.b32 	%r408, 0;
	st.shared.u32 	[%r26], %r408;
	mov.u32 	%r971, %r23;
	@%p14 bra 	$L__BB176_18;
	add.s32 	%r409, %r26, %r21;
	mov.b32 	%r410, 0;
	st.shared.u32 	[%r409], %r410;
	mov.u32 	%r971, %r24;
$L__BB176_18:
	setp.lt.u32 	%p15, %r18, 3;
	@%p15 bra 	$L__BB176_19;
	bra.uni 	$L__BB176_223;
$L__BB176_19:
	setp.gt.s32 	%p17, %r6, 0;
	@%p17 bra 	$L__BB176_20;
	bra.uni 	$L__BB176_214;
$L__BB176_20:
	setp.lt.s32 	%p18, %r366, 1;
	and.b32  	%r418, %r1, 31;
	rem.s32 	%r85, %r418, %r13;
	add.s32 	%r86, %r85, %r14;
	@%p18 bra 	$L__BB176_22;
	shl.b32 	%r419, %r86, 2;
	mov.u32 	%r420, _ZZ9cuda_gemmIiLi128ELi16ELi1ELi16ELi32ELi32ELi0EEviiiPT_S1_S1_iiE3Ash;
	add.s32 	%r421, %r420, %r419;
	ld.shared.u32 	%r962, [%r421];
$L__BB176_22:
	setp.lt.s32 	%p19, %r366, 2;
	@%p19 bra 	$L__BB176_24;
	add.s32 	%r422, %r85, 1;
	setp.lt.s32 	%p20, %r422, %r13;
	selp.b32 	%r423, 0, %r13, %p20;
	sub.s32 	%r424, %r86, %r423;
	shl.b32 	%r425, %r424, 2;
	mov.u32 	%r426, _ZZ9cuda_gemmIiLi128ELi16ELi1ELi16ELi32ELi32ELi0EEviiiPT_S1_S1_iiE3Ash;
	add.s32 	%r427, %r426, %r425;
	ld.shared.u32 	%r961, [%r427+4];
$L__BB176_24:
	setp.lt.s32 	%p21, %r366, 3;
	@%p21 bra 	$L__BB176_26;
	add.s32 	%r428, %r85, 2;
	setp.lt.s32 	%p22, %r428, %r13;
	selp.b32 	%r429, 0, %r13, %p22;
	sub.s32 	%r430, %r86, %r429;
	shl.b32 	%r431, %r430, 2;
	mov.u32 	%r432, _ZZ9cuda_gemmIiLi128ELi16ELi1ELi16ELi32ELi32ELi0EEviiiPT_S1_S1_iiE3Ash;
	add.s32 	%r433, %r432, %r431;
	ld.shared.u32 	%r960, [%r433+8];
$L__BB176_26:
	setp.lt.s32 	%p23, %r366, 4;
	@%p23 bra 	$L__BB176_28;
	add.s32 	%r434, %r85, 3;
	setp.lt.s32 	%p24, %r434, %r13;
	selp.b32 	%r435, 0, %r13, %p24;
	sub.s32 	%r436, %r86, %r435;
	shl.b32 	%r437, %r436, 2;
	mov.u32 	%r438, _ZZ9cuda_gemmIiLi128ELi16ELi1ELi16ELi32ELi32ELi0EEviiiPT_S1_S1_iiE3Ash;
	add.s32 	%r439, %r438, %r437;
	ld.shared.u32 	%r959, [%r439+12];
$L__BB176_28:
	setp.lt.s32 	%p25, %r366, 5;
	@%p25 bra 	$L__BB176_30;
	add.s32 	%r440, %r85, 4;
	setp.lt.s32 	%p26, %r440, %r13;
	selp.b32 	%r441, 0, %r13, %p26;
	sub.s32 	%r442, %r86, %r441;
	shl.b32 	%r443, %r442, 2;
	mov.u32 	%r444, _ZZ9cuda_gemmIiLi128ELi16ELi1ELi16ELi32ELi32ELi0EEviiiPT_S1_S1_iiE3Ash;
	add.s32 	%r445, %r444, %r443;
	ld.shared.u32 	%r958, [%r445+16];
$L__BB176_30:
	setp.lt.s32 	%p27, %r366, 6;
	@%p27 bra 	$L__BB176_32;
	add.s32 	%r446, %r85, 5;
	setp.lt.s32 	%p28, %r446, %r13;
	selp.b32 	%r447, 0, %r13, %p28;
	sub.s32 	%r448, %r86, %r447;
	shl.b32 	%r449, %r448, 2;
	mov.u32 	%r450, _ZZ9cuda_gemmIiLi128ELi16ELi1ELi16ELi32ELi32ELi0EEviiiPT_S1_S1_iiE3Ash;
	add.s32 	%r451, %r450, %r449;
	ld.shared.u32 	%r957, [%r451+20];
$L__BB176_32:
	setp.lt.s32 	%p29, %r366, 7;
	@%p29 bra 	$L__BB176_34;
	add.s32 	%r452, %r85, 6;
	setp.lt.s32 	%p30, %r452, %r13;
	selp.b32 	%r453, 0, %r13, %p30;
	sub.s32 	%r454, %r86, %r453;
	shl.b32 	%r455, %r454, 2;
	mov.u32 	%r456, _ZZ9cuda_gemmIiLi128ELi16ELi1ELi16ELi32ELi32ELi0EEviiiPT_S1_S1_iiE3Ash;
	add.s32 	%r457, %r456, %r455;
	ld.shared.u32 	%r956, [%r457+24];
$L__BB176_34:
	setp.lt.s32 	%p31, %r366, 8;
	@%p31 bra 	$L__BB176_36;
	add.s32 	%r458, %r85, 7;
	setp.lt.s32 	%p32, %r458, %r13;
	selp.b32 	%r459, 0, %r13, %p32;
	sub.s32 	%r460, %r86, %r459;
	shl.b32 	%r461, %r460, 2;
	mov.u32 	%r462, _ZZ9cuda_gemmIiLi128ELi16ELi1ELi16ELi32ELi32ELi0EEviiiPT_S1_S1_iiE3Ash;
	add.s32 	%r463, %r462, %r461;
	ld.shared.u32 	%r955, [%r463+28];
$L__BB176_36:
	setp.lt.s32 	%p33, %r366, 9;
	@%p33 bra 	$L__BB176_38;
	add.s32 	%r464, %r85, 8;
	setp.lt.s32 	%p34, %r464, %r13;
	selp.b32 	%r465, 0, %r13, %p34;
	sub.s32 	%r466, %r86, %r465;
	shl.b32 	%r467, %r466, 2;
	mov.u32 	%r468, _ZZ9cuda_gemmIiLi128ELi16ELi1ELi16ELi32ELi32ELi0EEviiiPT_S1_S1_iiE3Ash;
	add.s32 	%r469, %r468, %r467;
	ld.shared.u32 	%r954, [%r469+32];
$L__BB176_38:
	setp.lt.s32 	%p35, %r366, 10;
	@%p35 bra 	$L__BB176_40;
	add.s32 	%r470, %r85, 9;
	setp.lt.s32 	%p36, %r470, %r13;
	selp.b32 	%r471, 0, %r13, %p36;
	sub.s32 	%r472, %r86, %r471;
	shl.b32 	%r473, %r472, 2;
	mov.u32 	%r474, _ZZ9cuda_gemmIiLi128ELi16ELi1ELi16ELi32ELi32ELi0EEviiiPT_S1_S1_iiE3Ash;
	add.s32 	%r475, %r474, %r473;
	ld.shared.u32 	%r953, [%r475+36];
$L__BB176_40:
	setp.lt.s32 	%p37, %r366, 11;
	@%p37 bra 	$L__BB176_42;
	add.s32 	%r476, %r85, 10;
	setp.lt.s32 	%p38, %r476, %r13;
	selp.b32 	%r477, 0, %r13, %p38;
	sub.s32 	%r478, %r86, %r477;
	shl.b32 	%r479, %r478, 2;
	mov.u32 	%r480, _ZZ9cuda_gemmIiLi128ELi16ELi1ELi16ELi32ELi32ELi0EEviiiPT_S1_S1_iiE3Ash;
	add.s32 	%r481, %r480, %r479;
	ld.shared.u32 	%r952, [%r481+40];
$L__BB176_42:
	setp.lt.s32 	%p39, %r366, 12;
	@%p39 bra 	$L__BB176_44;
	add.s32 	%r482, %r85, 11;
	setp.lt.s32 	%p40, %r482, %r13;
	selp.b32 	%r483, 0, %r13, %p40;
	sub.s32 	%r484, %r86, %r483;
	shl.b32 	%r485, %r484, 2;
	mov.u32 	%r486, _ZZ9cuda_gemmIiLi128ELi16ELi1ELi16ELi32ELi32ELi0EEviiiPT_S1_S1_iiE3Ash;
	add.s32 	%r487, %r486, %r485;
	ld.shared.u32 	%r951, [%r487+44];
$L__BB176_44:
	setp.lt.s32 	%p41, %r366, 13;
	@%p41 bra 	$L__BB176_46;
	add.s32 	%r488, %r85, 12;
	setp.lt.s32 	%p42, %r488, %r13;
	selp.b32 	%r489, 0, %r13, %p42;
	sub.s32 	%r490, %r86, %r489;
	shl.b32 	%r491, %r490, 2;
	mov.u32 	%r492, _ZZ9cuda_gemmIiLi128ELi16ELi1ELi16ELi32ELi32ELi0EEviiiPT_S1_S1_iiE3Ash;
	add.s32 	%r493, %r492, %r491;
	ld.shared.u32 	%r950, [%r493+48];
$L__BB176_46:
	setp.lt.s32 	%p43, %r366, 14;
	@%p43 bra 	$L__BB176_48;
	add.s32 	%r494, %r85, 13;
	setp.lt.s32 	%p44, %r494, %r13;
	selp.b32 	%r495, 0, %r13, %p44;
	sub.s32 	%r496, %r86, %r495;
	shl.b32 	%r497, %r496, 2;
	mov.u32 	%r498, _ZZ9cuda_gemmIiLi128ELi16ELi1ELi16ELi32ELi32ELi0EEviiiPT_S1_S1_iiE3Ash;
	add.s32 	%r499, %r498, %r497;
	ld.shared.u32 	%r949, [%r499+52];
$L__BB176_48:
	setp.lt.s32 	%p45, %r366, 15;
	@%p45 bra 	$L__BB176_50;
	add.s32 	%r500, %r85, 14;
	setp.lt.s32 	%p46, %r500, %r13;
	selp.b32 	%r501, 0, %r13, %p46;
	sub.s32 	%r502, %r86, %r501;
	shl.b32 	%r503, %r502, 2;
	mov.u32 	%r504, _ZZ9cuda_gemmIiLi128ELi16ELi1ELi16ELi32ELi32ELi0EEviiiPT_S1_S1_iiE3Ash;
	add.s32 	%r505, %r504, %r503;
	ld.shared.u32 	%r948, [%r505+56];
$L__BB176_50:
	setp.lt.s32 	%p47, %r366, 16;
	@%p47 bra 	$L__BB176_52;
	add.s32 	%r506, %r85, 15;
	setp.lt.s32 	%p48, %r506, %r13;
	selp.b32 	%r507, 0, %r13, %p48;
	sub.s32 	%r508, %r86, %r507;
	shl.b32 	%r509, %r508, 2;
	mov.u32 	%r510, _ZZ9cuda_gemmIiLi128ELi16ELi1ELi16ELi32ELi32ELi0EEviiiPT_S1_S1_iiE3Ash;
	add.s32 	%r511, %r510, %r509;
	ld.shared.u32 	%r947, [%r511+60];
$L__BB176_52:
	setp.lt.s32 	%p49, %r366, 17;
	@%p49 bra 	$L__BB176_54;
	add.s32 	%r512, %r85, 16;
	setp.lt.s32 	%p50, %r512, %r13;
	selp.b32 	%r513, 0, %r13, %p50;
	sub.s32 	%r514, %r86, %r513;
	shl.b32 	%r515, %r514, 2;
	mov.u32 	%r516, _ZZ9cuda_gemmIiLi128ELi16ELi1ELi16ELi32ELi32ELi0EEviiiPT_S1_S1_iiE3Ash;
	add.s32 	%r517, %r516, %r515;
	ld.shared.u32 	%r946, [%r517+64];
$L__BB176_54:
	setp.lt.s32 	%p51, %r366, 18;
	@%p51 bra 	$L__BB176_56;
	add.s32 	%r518, %r85, 17;
	setp.lt.s32 	%p52, %r518, %r13;
	selp.b32 	%r519, 0, %r13, %p52;
	sub.s32 	%r520, %r86, %r519;
	shl.b32 	%r521, %r520, 2;
	mov.u32 	%r522, _ZZ9cuda_gemmIiLi128ELi16ELi1ELi16ELi32ELi32ELi0EEviiiPT_S1_S1_iiE3Ash;
	add.s32 	%r523, %r522, %r521;
	ld.shared.u32 	%r945, [%r523+68];
$L__BB176_56:
	setp.lt.s32 	%p53, %r366, 19;
	@%p53 bra 	$L__BB176_58;
	add.s32 	%r524, %r85, 18;
	setp.lt.s32 	%p54, %r524, %r13;
	selp.b32 	%r525, 0, %r13, %p54;
	sub.s32 	%r526, %r86, %r525;
	shl.b32 	%r527, %r526, 2;
	mov.u32 	%r528, _ZZ9cuda_gemmIiLi128ELi16ELi1ELi16ELi32ELi32ELi0EEviiiPT_S1_S1_iiE3Ash;
	add.s32 	%r529, %r528, %r527;
	ld.shared.u32 	%r944, [%r529+72];
$L__BB176_58:
	setp.lt.s32 	%p55, %r366, 20;
	@%p55 bra 	$L__BB176_60;
	add.s32 	%r530, %r85, 19;
	setp.lt.s32 	%p56, %r530, %r13;
	selp.b32 	%r531, 0, %r13, %p56;
	sub.s32 	%r532, %r86, %r531;
	shl.b32 	%r533, %r532, 2;
	mov.u32 	%r534, _ZZ9cuda_gemmIiLi128ELi16ELi1ELi16ELi32ELi32ELi0EEviiiPT_S1_S1_iiE3Ash;
	add.s32 	%r535, %r534, %r533;
	ld.shared.u32 	%r943, [%r535+76];
$L__BB176_60:
	setp.lt.s32 	%p57, %r366, 21;
	@%p57 bra 	$L__BB176_62;
	add.s32 	%r536, %r85, 20;
	setp.lt.s32 	%p58, %r536, %r13;
	selp.b32 	%r537, 0, %r13, %p58;
	sub.s32 	%r538, %r86, %r537;
	shl.b32 	%r539, %r538, 2;
	mov.u32 	%r540, _ZZ9cuda_gemmIiLi128ELi16ELi1ELi16ELi32ELi32ELi0EEviiiPT_S1_S1_iiE3Ash;
	add.s32 	%r541, %r540, %r539;
	ld.shared.u32 	%r942, [%r541+80];
$L__BB176_62:
	setp.lt.s32 	%p59, %r366, 22;
	@%p59 bra 	$L__BB176_64;
	add.s32 	%r542, %r85, 21;
	setp.lt.s32 	%p60, %r542, %r13;
	selp.b32 	%r543, 0, %r13, %p60;
	sub.s32 	%r544, %r86, %r543;
	shl.b32 	%r545, %r544, 2;
	mov.u32 	%r546, _ZZ9cuda_gemmIiLi128ELi16ELi1ELi16ELi32ELi32ELi0EEviiiPT_S1_S1_iiE3Ash;
	add.s32 	%r547, %r546, %r545;
	ld.shared.u32 	%r941, [%r547+84];
$L__BB176_64:
	setp.lt.s32 	%p61, %r366, 23;
	@%p61 bra 	$L__BB176_66;
	add.s32 	%r548, %r85, 22;
	setp.lt.s32 	%p62, %r548, %r13;
	selp.b32 	%r549, 0, %r13, %p62;
	sub.s32 	%r550, %r86, %r549;
	shl.b32 	%r551, %r550, 2;
	mov.u32 	%r552, _ZZ9cuda_gemmIiLi128ELi16ELi1ELi16ELi32ELi32ELi0EEviiiPT_S1_S1_iiE3Ash;
	add.s32 	%r553, %r552, %r551;
	ld.shared.u32 	%r940, [%r553+88];
$L__BB176_66:
	setp.lt.s32 	%p63, %r366, 24;
	@%p63 bra 	$L__BB176_68;
	add.s32 	%r554, %r85, 23;
	setp.lt.s32 	%p64, %r554, %r13;
	selp.b32 	%r555, 0, %r13, %p64;
	sub.s32 	%r556, %r86, %r555;
	shl.b32 	%r557, %r556, 2;
	mov.u32 	%r558, _ZZ9cuda_gemmIiLi128ELi16ELi1ELi16ELi32ELi32ELi0EEviiiPT_S1_S1_iiE3Ash;
	add.s32 	%r559, %r558, %r557;
	ld.shared.u32 	%r939, [%r559+92];
$L__BB176_68:
	setp.lt.s32 	%p65, %r366, 25;
	@%p65 bra 	$L__BB176_70;
	add.s32 	%r560, %r85, 24;
	setp.lt.s32 	%p66, %r560, %r13;
	selp.b32 	%r561, 0, %r13, %p66;
	sub.s32 	%r562, %r86, %r561;
	shl.b32 	%r563, %r562, 2;
	mov.u32 	%r564, _ZZ9cuda_gemmIiLi128ELi16ELi1ELi16ELi32ELi32ELi0EEviiiPT_S1_S1_iiE3Ash;
	add.s32 	%r565, %r564, %r563;
	ld.shared.u32 	%r938, [%r565+96];
$L__BB176_70:
	setp.lt.s32 	%p67, %r366, 26;
	@%p67 bra 	$L__BB176_72;
	add.s32 	%r566, %r85, 25;
	setp.lt.s32 	%p68, %r566, %r13;
	selp.b32 	%r567, 0, %r13, %p68;
	sub.s32 	%r568, %r86, %r567;
	shl.b32 	%r569, %r568, 2;
	mov.u32 	%r570, _ZZ9cuda_gemmIiLi128ELi16ELi1ELi16ELi32ELi32ELi0EEviiiPT_S1_S1_iiE3Ash;
	add.s32 	%r571, %r570, %r569;
	ld.shared.u32 	%r937, [%r571+100];
$L__BB176_72:
	setp.lt.s32 	%p69, %r366, 27;
	@%p69 bra 	$L__BB176_74;
	add.s32 	%r572, %r85, 26;
	setp.lt.s32 	%p70, %r572, %r13;
	selp.b32 	%r573, 0, %r13, %p70;
	sub.s32 	%r574, %r86, %r573;
	shl.b32 	%r575, %r574, 2;
	mov.u32 	%r576, _ZZ9cuda_gemmIiLi128ELi16ELi1ELi16ELi32ELi32ELi0EEviiiPT_S1_S1_iiE3Ash;
	add.s32 	%r577, %r576, %r575;
	ld.shared.u32 	%r936, [%r577+104];
$L__BB176_74:
	setp.lt.s32 	%p71, %r366, 28;
	@%p71 bra 	$L__BB176_76;
	add.s32 	%r578, %r85, 27;
	setp.lt.s32 	%p72, %r578, %r13;
	selp.b32 	%r579, 0, %r13, %p72;
	sub.s32 	%r580, %r86, %r579;
	shl.b32 	%r581, %r580, 2;
	mov.u32 	%r582, _ZZ9cuda_gemmIiLi128ELi16ELi1ELi16ELi32ELi32ELi0EEviiiPT_S1_S1_iiE3Ash;
	add.s32 	%r583, %r582, %r581;
	ld.shared.u32 	%r935, [%r583+108];
$L__BB176_76:
	setp.lt.s32 	%p73, %r366, 29;
	@%p73 bra 	$L__BB176_78;
	add.s32 	%r584, %r85, 28;
	setp.lt.s32 	%p74, %r584, %r13;
	selp.b32 	%r585, 0, %r13, %p74;
	sub.s32 	%r586, %r86, %r585;
	shl.b32 	%r587, %r586, 2;
	mov.u32 	%r588, _ZZ9cuda_gemmIiLi128ELi16ELi1ELi16ELi32ELi32ELi0EEviiiPT_S1_S1_iiE3Ash;
	add.s32 	%r589, %r588, %r587;
	ld.shared.u32 	%r934, [%r589+112];
$L__BB176_78:
	setp.lt.s32 	%p75, %r366, 30;
	@%p75 bra 	$L__BB176_80;
	add.s32 	%r590, %r85, 29;
	setp.lt.s32 	%p76, %r590, %r13;
	selp.b32 	%r591, 0, %r13, %p76;
	sub.s32 	%r592, %r86, %r591;
	shl.b32 	%r593, %r592, 2;
	mov.u32 	%r594, _ZZ9cuda_gemmIiLi128ELi16ELi1ELi16ELi32ELi32ELi0EEviiiPT_S1_S1_iiE3Ash;
	add.s32 	%r595, %r594, %r593;
	ld.shared.u32 	%r933, [%r595+116];
$L__BB176_80:
	setp.lt.s32 	%p77, %r366, 31;
	@%p77 bra 	$L__BB176_82;
	add.s32 	%r596, %r85, 30;
	setp.lt.s32 	%p78, %r596, %r13;
	selp.b32 	%r597, 0, %r13, %p78;
	sub.s32 	%r598, %r86, %r597;
	shl.b32 	%r599, %r598, 2;
	mov.u32 	%r600, _ZZ9cuda_gemmIiLi128ELi16ELi1ELi16ELi32ELi32ELi0EEviiiPT_S1_S1_iiE3Ash;
	add.s32 	%r601, %r600, %r599;
	ld.shared.u32 	%r932, [%r601+120];
$L__BB176_82:
	setp.lt.s32 	%p79, %r366, 32;
	@%p79 bra 	$L__BB176_84;
	add.s32 	%r602, %r85, 31;
	setp.lt.s32 	%p80, %r602, %r13;
	selp.b32 	%r603, 0, %r13, %p80;
	sub.s32 	%r604, %r86, %r603;
	shl.b32 	%r605, %r604, 2;
	mov.u32 	%r606, _ZZ9cuda_gemmIiLi128ELi16ELi1ELi16ELi32ELi32ELi0EEviiiPT_S1_S1_iiE3Ash;
	add.s32 	%r607, %r606, %r605;
	ld.shared.u32 	%r931, [%r607+124];
$L__BB176_84:
	setp.ge.s32 	%p81, %r8, %r365;
	@%p81 bra 	$L__BB176_214;
	add.s32 	%r608, %r85, 1;
	setp.lt.s32 	%p82, %r608, %r13;
	selp.b32 	%r609, 0, %r13, %p82;
	sub.s32 	%r151, %r85, %r609;
	add.s32 	%r610, %r85, 2;
	setp.lt.s32 	%p83, %r610, %r13;
	selp.b32 	%r611, 0, %r13, %p83;
	sub.s32 	%r152, %r85, %r611;
	add.s32 	%r612, %r85, 3;
	setp.lt.s32 	%p84, %r612, %r13;
	selp.b32 	%r613, 0, %r13, %p84;
	sub.s32 	%r153, %r85, %r613;
	add.s32 	%r614, %r85, 4;
	setp.lt.s32 	%p85, %r614, %r13;
	selp.b32 	%r615, 0, %r13, %p85;
	sub.s32 	%r154, %r85, %r615;
	add.s32 	%r616, %r85, 5;
	setp.lt.s32 	%p86, %r616, %r13;
	selp.b32 	%r617, 0, %r13, %p86;
	sub.s32 	%r155, %r85, %r617;
	add.s32 	%r618, %r85, 6;
	setp.lt.s32 	%p87, %r618, %r13;
	selp.b32 	%r619, 0, %r13, %p87;
	sub.s32 	%r156, %r85, %r619;
	add.s32 	%r620, %r85, 7;
	setp.lt.s32 	%p88, %r620, %r13;
	selp.b32 	%r621, 0, %r13, %p88;
	sub.s32 	%r157, %r85, %r621;
	add.s32 	%r622, %r85, 8;
	setp.lt.s32 	%p89, %r622, %r13;
	selp.b32 	%r623, 0, %r13, %p89;
	sub.s32 	%r158, %r85, %r623;
	add.s32 	%r624, %r85, 9;
	setp.lt.s32 	%p90, %r624, %r13;
	selp.b32 	%r625, 0, %r13, %p90;
	sub.s32 	%r159, %r85, %r625;
	add.s32 	%r626, %r85, 10;
	setp.lt.s32 	%p91, %r626, %r13;
	selp.b32 	%r627, 0, %r13, %p91;
	sub.s32 	%r160, %r85, %r627;
	add.s32 	%r628, %r85, 11;
	add.s32 	%r629, %r85, 12;
	setp.lt.s32 	%p92, %r629, %r13;
	selp.b32 	%r630, 0, %r13, %p92;
	sub.s32 	%r161, %r85, %r630;
	add.s32 	%r631, %r85, 13;
	add.s32 	%r632, %r85, 14;
	setp.lt.s32 	%p93, %r632, %r13;
	selp.b32 	%r633, 0, %r13, %p93;
	sub.s32 	%r162, %r85, %r633;
	add.s32 	%r634, %r85, 15;
	add.s32 	%r635, %r85, 16;
	add.s32 	%r636, %r85, 17;
	add.s32 	%r637, %r85, 18;
	add.s32 	%r638, %r85, 19;
	add.s32 	%r639, %r85, 20;
	add.s32 	%r640, %r85, 21;
	add.s32 	%r641, %r85, 22;
	add.s32 	%r642, %r85, 23;
	add.s32 	%r643, %r85, 24;
	add.s32 	%r644, %r85, 25;
	add.s32 	%r645, %r85, 26;
	add.s32 	%r646, %r85, 27;
	add.s32 	%r647, %r85, 28;
	add.s32 	%r648, %r85, 29;
	add.s32 	%r649, %r85, 30;
	setp.eq.s32 	%p94, %r85, 0;
	selp.b32 	%r650, 0, -32, %p94;
	or.b32  	%r651, %r85, %r650;
	setp.lt.s32 	%p95, %r85, %r366;
	selp.b32 	%r652, 0, %r366, %p95;
	sub.s32 	%r163, %r85, %r652;
	setp.lt.s32 	%p96, %r608, %r366;
	selp.b32 	%r653, 0, %r366, %p96;
	sub.s32 	%r164, %r608, %r653;
	setp.lt.s32 	%p97, %r610, %r366;
	selp.b32 	%r654, 0, %r366, %p97;
	sub.s32 	%r165, %r610, %r654;
	setp.lt.s32 	%p98, %r612, %r366;
	selp.b32 	%r655, 0, %r366, %p98;
	sub.s32 	%r166, %r612, %r655;
	setp.lt.s32 	%p99, %r614, %r366;
	selp.b32 	%r656, 0, %r366, %p99;
	sub.s32 	%r167, %r614, %r656;
	setp.lt.s32 	%p100, %r616, %r366;
	selp.b32 	%r657, 0, %r366, %p100;
	sub.s32 	%r168, %r616, %r657;
	setp.lt.s32 	%p101, %r618, %r366;
	selp.b32 	%r658, 0, %r366, %p101;
	sub.s32 	%r169, %r618, %r658;
	setp.lt.s32 	%p102, %r620, %r366;
	selp.b32 	%r659, 0, %r366, %p102;
	sub.s32 	%r170, %r620, %r659;
	setp.lt.s32 	%p103, %r622, %r366;
	selp.b32 	%r660, 0, %r366, %p103;
	sub.s32 	%r171, %r622, %r660;
	setp.lt.s32 	%p104, %r624, %r366;
	selp.b32 	%r661, 0, %r366, %p104;
	sub.s32 	%r172, %r624, %r661;
	setp.lt.s32 	%p105, %r626, %r366;
	selp.b32 	%r662, 0, %r366, %p105;
	sub.s32 	%r173, %r626, %r662;
	setp.lt.s32 	%p106, %r628, %r366;
	selp.b32 	%r663, 0, %r366, %p106;
	sub.s32 	%r174, %r628, %r663;
	setp.lt.s32 	%p107, %r629, %r366;
	selp.b32 	%r664, 0, %r366, %p107;
	sub.s32 	%r175, %r629, %r664;
	setp.lt.s32 	%p108, %r631, %r366;
	selp.b32 	%r665, 0, %r366, %p108;
	sub.s32 	%r176, %r631, %r665;
	setp.lt.s32 	%p109, %r632, %r366;
	selp.b32 	%r666, 0, %r366, %p109;
	sub.s32 	%r177, %r632, %r666;
	setp.lt.s32 	%p110, %r634, %r366;
	selp.b32 	%r667, 0, %r366, %p110;
	sub.s32 	%r178, %r634, %r667;
	setp.lt.s32 	%p111, %r635, %r366;
	selp.b32 	%r668, 0, %r366, %p111;
	sub.s32 	%r179, %r635, %r668;
	setp.lt.s32 	%p112, %r636, %r366;
	selp.b32 	%r669, 0, %r366, %p112;
	sub.s32 	%r180, %r636, %r669;
	setp.lt.s32 	%p113, %r637, %r366;
	selp.b32 	%r670, 0, %r366, %p113;
	sub.s32 	%r181, %r637, %r670;
	setp.lt.s32 	%p114, %r638, %r366;
	selp.b32 	%r671, 0, %r366, %p114;
	sub.s32 	%r182, %r638, %r671;
	setp.lt.s32 	%p115, %r639, %r366;
	selp.b32 	%r672, 0, %r366, %p115;
	sub.s32 	%r183, %r639, %r672;
	setp.lt.s32 	%p116, %r640, %r366;
	selp.b32 	%r673, 0, %r366, %p116;
	sub.s32 	%r184, %r640, %r673;
	setp.lt.s32 	%p117, %r641, %r366;
	selp.b32 	%r674, 0, %r366, %p117;
	sub.s32 	%r185, %r641, %r674;
	setp.lt.s32 	%p118, %r642, %r366;
	selp.b32 	%r675, 0, %r366, %p118;
	sub.s32 	%r186, %r642, %r675;
	setp.lt.s32 	%p119, %r643, %r366;
	selp.b32 	%r676, 0, %r366, %p119;
	sub.s32 	%r187, %r643, %r676;
	setp.lt.s32 	%p120, %r644, %r366;
	selp.b32 	%r677, 0, %r366, %p120;
	sub.s32 	%r188, %r644, %r677;
	setp.lt.s32 	%p121, %r645, %r366;
	selp.b32 	%r678, 0, %r366, %p121;
	sub.s32 	%r189, %r645, %r678;
	setp.lt.s32 	%p122, %r646, %r366;
	selp.b32 	%r679, 0, %r366, %p122;
	sub.s32 	%r190, %r646, %r679;
	setp.lt.s32 	%p123, %r647, %r366;
	selp.b32 	%r680, 0, %r366, %p123;
	sub.s32 	%r191, %r647, %r680;
	setp.lt.s32 	%p124, %r648, %r366;
	selp.b32 	%r681, 0, %r366, %p124;
	sub.s32 	%r192, %r648, %r681;
	setp.lt.s32 	%p125, %r649, %r366;
	selp.b32 	%r682, 0, %r366, %p125;
	sub.s32 	%r193, %r649, %r682;
	add.s32 	%r194, %r651, 31;
	shl.b32 	%r687, %r151, 2;
	shl.b32 	%r690, %r152, 2;
	shl.b32 	%r693, %r153, 2;
	shl.b32 	%r696, %r154, 2;
	shl.b32 	%r699, %r155, 2;
	shl.b32 	%r702, %r156, 2;
	shl.b32 	%r705, %r157, 2;
	shl.b32 	%r708, %r158, 2;
	shl.b32 	%r711, %r159, 2;
	shl.b32 	%r714, %r160, 2;
	shl.b32 	%r723, %r161, 2;
	shl.b32 	%r732, %r162, 2;
	mov.u32 	%r1005, %r8;
$L__BB176_86:
	setp.gt.u32 	%p126, %r366, 32;
	mov.u32 	%r683, _ZZ9cuda_gemmIiLi128ELi16ELi1ELi16ELi32ELi32ELi0EEviiiPT_S1_S1_iiE11kron_fac_sh;
	mad.lo.s32 	%r196, %r1005, 132, %r683;
	shl.b32 	%r684, %r85, 2;
	add.s32 	%r685, %r196, %r684;
	ld.shared.u32 	%r197, [%r685];
	@%p126 bra 	$L__BB176_151;
	setp.eq.s32 	%p178, %r366, 0;
	mov.b32 	%r1007, 0;
	@%p178 bra 	$L__BB176_89;
	shfl.sync.idx.b32	%r838|%p179, %r197, %r163, %r15, -1;
	mul.lo.s32 	%r1007, %r838, %r962;
$L__BB176_89:
	setp.lt.s32 	%p180, %r366, 2;
	@%p180 bra 	$L__BB176_91;
	shfl.sync.idx.b32	%r839|%p181, %r197, %r164, %r15, -1;
	mad.lo.s32 	%r1007, %r839, %r961, %r1007;
$L__BB176_91:
	setp.lt.s32 	%p182, %r366, 3;
	@%p182 bra 	$L__BB176_93;
	shfl.sync.idx.b32	%r840|%p183, %r197, %r165, %r15, -1;
	mad.lo.s32 	%r1007, %r840, %r960, %r1007;
$L__BB176_93:
	setp.lt.s32 	%p184, %r366, 4;
	@%p184 bra 	$L__BB176_95;
	shfl.sync.idx.b32	%r841|%p185, %r197, %r166, %r15, -1;
	mad.lo.s32 	%r1007, %r841, %r959, %r1007;
$L__BB176_95:
	setp.lt.s32 	%p186, %r366, 5;
	@%p186 bra 	$L__BB176_97;
	shfl.sync.idx.b32	%r842|%p187, %r197, %r167, %r15, -1;
	mad.lo.s32 	%r1007, %r842, %r958, %r1007;
$L__BB176_97:
	setp.lt.s32 	%p188, %r366, 6;
	@%p188 bra 	$L__BB176_99;
	shfl.sync.idx.b32	%r843|%p189, %r197, %r168, %r15, -1;
	mad.lo.s32 	%r1007, %r843, %r957, %r1007;
$L__BB176_99:
	setp.lt.s32 	%p190, %r366, 7;
	@%p190 bra 	$L__BB176_101;
	shfl.sync.idx.b32	%r844|%p191, %r197, %r169, %r15, -1;
	mad.lo.s32 	%r1007, %r844, %r956, %r1007;
$L__BB176_101:
	setp.lt.s32 	%p192, %r366, 8;
	@%p192 bra 	$L__BB176_103;
	shfl.sync.idx.b32	%r845|%p193, %r197, %r170, %r15, -1;
	mad.lo.s32 	%r1007, %r845, %r955, %r1007;
$L__BB176_103:
	setp.lt.s32 	%p194, %r366, 9;
	@%p194 bra 	$L__BB176_105;
	shfl.sync.idx.b32	%r846|%p195, %r197, %r171, %r15, -1;
	mad.lo.s32 	%r1007, %r846, %r954, %r1007;
$L__BB176_105:
	setp.lt.s32 	%p196, %r366, 10;
	@%p196 bra 	$L__BB176_107;
	shfl.sync.idx.b32	%r847|%p197, %r197, %r172, %r15, -1;
	mad.lo.s32 	%r1007, %r847, %r953, %r1007;
$L__BB176_107:
	setp.lt.s32 	%p198, %r366, 11;
	@%p198 bra 	$L__BB176_109;
	shfl.sync.idx.b32	%r848|%p199, %r197, %r173, %r15, -1;
	mad.lo.s32 	%r1007, %r848, %r952, %r1007;
$L__BB176_109:
	setp.lt.s32 	%p200, %r366, 12;
	@%p200 bra 	$L__BB176_111;
	shfl.sync.idx.b32	%r849|%p201, %r197, %r174, %r15, -1;
	mad.lo.s32 	%r1007, %r849, %r951, %r1007;
$L__BB176_111:
	setp.lt.s32 	%p202, %r366, 13;
	@%p202 bra 	$L__BB176_113;
	shfl.sync.idx.b32	%r850|%p203, %r197, %r175, %r15, -1;
	mad.lo.s32 	%r1007, %r850, %r950, %r1007;
$L__BB176_113:
	setp.lt.s32 	%p204, %r366, 14;
	@%p204 bra 	$L__BB176_115;
	shfl.sync.idx.b32	%r851|%p205, %r197, %r176, %r15, -1;
	mad.lo.s32 	%r1007, %r851, %r949, %r1007;
$L__BB176_115:
	setp.lt.s32 	%p206, %r366, 15;
	@%p206 bra 	$L__BB176_117;
	shfl.sync.idx.b32	%r852|%p207, %r197, %r177, %r15, -1;
	mad.lo.s32 	%r1007, %r852, %r948, %r1007;
$L__BB176_117:
	setp.lt.s32 	%p208, %r366, 16;
	@%p208 bra 	$L__BB176_119;
	shfl.sync.idx.b32	%r853|%p209, %r197, %r178, %r15, -1;
	mad.lo.s32 	%r1007, %r853, %r947, %r1007;
$L__BB176_119:
	setp.lt.s32 	%p210, %r366, 17;
	@%p210 bra 	$L__BB176_121;
	shfl.sync.idx.b32	%r854|%p211, %r197, %r179, %r15, -1;
	mad.lo.s32 	%r1007, %r854, %r946, %r1007;
$L__BB176_121:
	setp.lt.s32 	%p212, %r366, 18;
	@%p212 bra 	$L__BB176_123;
	shfl.sync.idx.b32	%r855|%p213, %r197, %r180, %r15, -1;
	mad.lo.s32 	%r1007, %r855, %r945, %r1007;
$L__BB176_123:
	setp.lt.s32 	%p214, %r366, 19;
	@%p214 bra 	$L__BB176_125;
	shfl.sync.idx.b32	%r856|%p215, %r197, %r181, %r15, -1;
	mad.lo.s32 	%r1007, %r856, %r944, %r1007;
$L__BB176_125:
	setp.lt.s32 	%p216, %r366, 20;
	@%p216 bra 	$L__BB176_127;
	shfl.sync.idx.b32	%r857|%p217, %r197, %r182, %r15, -1;
	mad.lo.s32 	%r1007, %r857, %r943, %r1007;
$L__BB176_127:
	setp.lt.s32 	%p218, %r366, 21;
	@%p218 bra 	$L__BB176_129;
	shfl.sync.idx.b32	%r858|%p219, %r197, %r183, %r15, -1;
	mad.lo.s32 	%r1007, %r858, %r942, %r1007;
$L__BB176_129:
	setp.lt.s32 	%p220, %r366, 22;
	@%p220 bra 	$L__BB176_131;
	shfl.sync.idx.b32	%r859|%p221, %r197, %r184, %r15, -1;
	mad.lo.s32 	%r1007, %r859, %r941, %r1007;
$L__BB176_131:
	setp.lt.s32 	%p222, %r366, 23;
	@%p222 bra 	$L__BB176_133;
	shfl.sync.idx.b32	%r860|%p223, %r197, %r185, %r15, -1;
	mad.lo.s32 	%r1007, %r860, %r940, %r1007;
$L__BB176_133:
	setp.lt.s32 	%p224, %r366, 24;
	@%p224 bra 	$L__BB176_135;
	shfl.sync.idx.b32	%r861|%p225, %r197, %r186, %r15, -1;
	mad.lo.s32 	%r1007, %r861, %r939, %r1007;
$L__BB176_135:
	setp.lt.s32 	%p226, %r366, 25;
	@%p226 bra 	$L__BB176_137;
	shfl.sync.idx.b32	%r862|%p227, %r197, %r187, %r15, -1;
	mad.lo.s32 	%r1007, %r862, %r938, %r1007;
$L__BB176_137:
	setp.lt.s32 	%p228, %r366, 26;
	@%p228 bra 	$L__BB176_139;
	shfl.sync.idx.b32	%r863|%p229, %r197, %r188, %r15, -1;
	mad.lo.s32 	%r1007, %r863, %r937, %r1007;
$L__BB176_139:
	setp.lt.s32 	%p230, %r366, 27;
	@%p230 bra 	$L__BB176_141;
	shfl.sync.idx.b32	%r864|%p231, %r197, %r189, %r15, -1;
	mad.lo.s32 	%r1007, %r864, %r936, %r1007;
$L__BB176_141:
	setp.lt.s32 	%p232, %r366, 28;
	@%p232 bra 	$L__BB176_143;
	shfl.sync.idx.b32	%r865|%p233, %r197, %r190, %r15, -1;
	mad.lo.s32 	%r1007, %r865, %r935, %r1007;
$L__BB176_143:
	setp.lt.s32 	%p234, %r366, 29;
	@%p234 bra 	$L__BB176_145;
	shfl.sync.idx.b32	%r866|%p235, %r197, %r191, %r15, -1;
	mad.lo.s32 	%r1007, %r866, %r934, %r1007;
$L__BB176_145:
	setp.lt.s32 	%p236, %r366, 30;
	@%p236 bra 	$L__BB176_147;
	shfl.sync.idx.b32	%r867|%p237, %r197, %r192, %r15, -1;
	mad.lo.s32 	%r1007, %r867, %r933, %r1007;
$L__BB176_147:
	setp.lt.s32 	%p238, %r366, 31;
	@%p238 bra 	$L__BB176_149;
	shfl.sync.idx.b32	%r868|%p239, %r197, %r193, %r15, -1;
	mad.lo.s32 	%r1007, %r868, %r932, %r1007;
$L__BB176_149:
	setp.ne.s32 	%p240, %r366, 32;
	@%p240 bra 	$L__BB176_213;
	shfl.sync.idx.b32	%r869|%p241, %r197, %r194, %r15, -1;
	mad.lo.s32 	%r1007, %r869, %r931, %r1007;
	bra.uni 	$L__BB176_213;
$L__BB176_151:
	setp.lt.s32 	%p127, %r366, 2;
	setp.gt.s32 	%p128, %r366, 0;
	mul.lo.s32 	%r686, %r197, %r962;
	selp.b32 	%r1007, %r686, 0, %p128;
	@%p127 bra 	$L__BB176_153;
	add.s32 	%r688, %r196, %r687;
	ld.shared.u32 	%r689, [%r688+4];
	mad.lo.s32 	%r1007, %r689, %r961, %r1007;
$L__BB176_153:
	setp.lt.s32 	%p129, %r366, 3;
	@%p129 bra 	$L__BB176_155;
	add.s32 	%r691, %r196, %r690;
	ld.shared.u32 	%r692, [%r691+8];
	mad.lo.s32 	%r1007, %r692, %r960, %r1007;
$L__BB176_155:
	setp.lt.s32 	%p130, %r366, 4;
	@%p130 bra 	$L__BB176_157;
	add.s32 	%r694, %r196, %r693;
	ld.shared.u32 	%r695, [%r694+12];
	mad.lo.s32 	%r1007, %r695, %r959, %r1007;
$L__BB176_157:
	setp.lt.s32 	%p131, %r366, 5;
	@%p131 bra 	$L__BB176_159;
	add.s32 	%r697, %r196, %r696;
	ld.shared.u32 	%r698, [%r697+16];
	mad.lo.s32 	%r1007, %r698, %r958, %r1007;
$L__BB176_159:
	setp.lt.s32 	%p132, %r366, 6;
	@%p132 bra 	$L__BB176_161;
	add.s32 	%r700, %r196, %r699;
	ld.shared.u32 	%r701, [%r700+20];
	mad.lo.s32 	%r1007, %r701, %r957, %r1007;
$L__BB176_161:
	setp.lt.s32 	%p133, %r366, 7;
	@%p133 bra 	$L__BB176_163;
	add.s32 	%r703, %r196, %r702;
	ld.shared.u32 	%r704, [%r703+24];
	mad.lo.s32 	%r1007, %r704, %r956, %r1007;
$L__BB176_163:
	setp.lt.s32 	%p134, %r366, 8;
	@%p134 bra 	$L__BB176_165;
	add.s32 	%r706, %r196, %r705;
	ld.shared.u32 	%r707, [%r706+28];
	mad.lo.s32 	%r1007, %r707, %r955, %r1007;
$L__BB176_165:
	setp.lt.s32 	%p135, %r366, 9;
	@%p135 bra 	$L__BB176_167;
	add.s32 	%r709, %r196, %r708;
	ld.shared.u32 	%r710, [%r709+32];
	mad.lo.s32 	%r1007, %r710, %r954, %r1007;
$L__BB176_167:
	setp.lt.s32 	%p136, %r366, 10;
	@%p136 bra 	$L__BB176_169;
	add.s32 	%r712, %r196, %r711;
	ld.shared.u32 	%r713, [%r712+36];
	mad.lo.s32 	%r1007, %r713, %r953, %r1007;
$L__BB176_169:
	setp.lt.s32 	%p137, %r366, 11;
	@%p137 bra 	$L__BB176_171;
	add.s32 	%r715, %r196, %r714;
	ld.shared.u32 	%r716, [%r715+40];
	mad.lo.s32 	%r1007, %r716, %r952, %r1007;
$L__BB176_171:
	setp.lt.s32 	%p138, %r366, 12;
	@%p138 bra 	$L__BB176_173;
	add.s32 	%r717, %r85, 11;
	setp.lt.s32 	%p139, %r717, %r13;
	selp.b32 	%r718, 0, %r13, %p139;
	sub.s32 	%r719, %r85, %r718;
	shl.b32 	%r720, %r719, 2;
	add.s32 	%r721, %r196, %r720;
	ld.shared.u32 	%r722, [%r721+44];
	mad.lo.s32 	%r1007, %r722, %r951, %r1007;
$L__BB176_173:
	setp.lt.s32 	%p140, %r366, 13;
	@%p140 bra 	$L__BB176_175;
	add.s32 	%r724, %r196, %r723;
	ld.shared.u32 	%r725, [%r724+48];
	mad.lo.s32 	%r1007, %r725, %r950, %r1007;
$L__BB176_175:
	setp.lt.s32 	%p141, %r366, 14;
	@%p141 bra 	$L__BB176_177;
	add.s32 	%r726, %r85, 13;
	setp.lt.s32 	%p142, %r726, %r13;
	selp.b32 	%r727, 0, %r13, %p142;
	sub.s32 	%r728, %r85, %r727;
	shl.b32 	%r729, %r728, 2;
	add.s32 	%r730, %r196, %r729;
	ld.shared.u32 	%r731, [%r730+52];
	mad.lo.s32 	%r1007, %r731, %r949, %r1007;
$L__BB176_177:
	setp.lt.s32 	%p143, %r366, 15;
	@%p143 bra 	$L__BB176_179;
	add.s32 	%r733, %r196, %r732;
	ld.shared.u32 	%r734, [%r733+56];
	mad.lo.s32 	%r1007, %r734, %r948, %r1007;
$L__BB176_179:
	setp.lt.s32 	%p144, %r366, 16;
	@%p144 bra 	$L__BB176_181;
	add.s32 	%r735, %r85, 15;
	setp.lt.s32 	%p145, %r735, %r13;
	selp.b32 	%r736, 0, %r13, %p145;
	sub.s32 	%r737, %r85, %r736;
	shl.b32 	%r738, %r737, 2;
	add.s32 	%r739, %r196, %r738;
	ld.shared.u32 	%r740, [%r739+60];
	mad.lo.s32 	%r1007, %r740, %r947, %r1007;
$L__BB176_181:
	setp.lt.s32 	%p146, %r366, 17;
	@%p146 bra 	$L__BB176_183;
	add.s32 	%r741, %r85, 16;
	setp.lt.s32 	%p147, %r741, %r13;
	selp.b32 	%r742, 0, %r13, %p147;
	sub.s32 	%r743, %r85, %r742;
	shl.b32 	%r744, %r743, 2;
	add.s32 	%r745, %r196, %r744;
	ld.shared.u32 	%r746, [%r745+64];
	mad.lo.s32 	%r1007, %r746, %r946, %r1007;
$L__BB176_183:
	setp.lt.s32 	%p148, %r366, 18;
	@%p148 bra 	$L__BB176_185;
	add.s32 	%r747, %r85, 17;
	setp.lt.s32 	%p149, %r747, %r13;
	selp.b32 	%r748, 0, %r13, %p149;
	sub.s32 	%r749, %r85, %r748;
	shl.b32 	%r750, %r749, 2;
	add.s32 	%r751, %r196, %r750;
	ld.shared.u32 	%r752, [%r751+68];
	mad.lo.s32 	%r1007, %r752, %r945, %r1007;
$L__BB176_185:
	setp.lt.s32 	%p150, %r366, 19;
	@%p150 bra 	$L__BB176_187;
	add.s32 	%r753, %r85, 18;
	setp.lt.s32 	%p151, %r753, %r13;
	selp.b32 	%r754, 0, %r13, %p151;
	sub.s32 	%r755, %r85, %r754;
	shl.b32 	%r756, %r755, 2;
	add.s32 	%r757, %r196, %r756;
	ld.shared.u32 	%r758, [%r757+72];
	mad.lo.s32 	%r1007, %r758, %r944, %r1007;
$L__BB176_187:
	setp.lt.s32 	%p152, %r366, 20;
	@%p152 bra 	$L__BB176_189;
	add.s32 	%r759, %r85, 19;
	setp.lt.s32 	%p153, %r759, %r13;
	selp.b32 	%r760, 0, %r13, %p153;
	sub.s32 	%r761, %r85, %r760;
	shl.b32 	%r762, %r761, 2;
	add.s32 	%r763, %r196, %r762;
	ld.shared.u32 	%r764, [%r763+76];
	mad.lo.s32 	%r1007, %r764, %r943, %r1007;
$L__BB176_189:
	setp.lt.s32 	%p154, %r366, 21;
	@%p154 bra 	$L__BB176_191;
	add.s32 	%r765, %r85, 20;
	setp.lt.s32 	%p155, %r765, %r13;
	selp.b32 	%r766, 0, %r13, %p155;
	sub.s32 	%r767, %r85, %r766;
	shl.b32 	%r768, %r767, 2;
	add.s32 	%r769, %r196, %r768;
	ld.shared.u32 	%r770, [%r769+80];
	mad.lo.s32 	%r1007, %r770, %r942, %r1007;
$L__BB176_191:
	setp.lt.s32 	%p156, %r366, 22;
	@%p156 bra 	$L__BB176_193;
	add.s32 	%r771, %r85, 21;
	setp.lt.s32 	%p157, %r771, %r13;
	selp.b32 	%r772, 0, %r13, %p157;
	sub.s32 	%r773, %r85, %r772;
	shl.b32 	%r774, %r773, 2;
	add.s32 	%r775, %r196, %r774;
	ld.shared.u32 	%r776, [%r775+84];
	mad.lo.s32 	%r1007, %r776, %r941, %r1007;
$L__BB176_193:
	setp.lt.s32 	%p158, %r366, 23;
	@%p158 bra 	$L__BB176_195;
	add.s32 	%r777, %r85, 22;
	setp.lt.s32 	%p159, %r777, %r13;
	selp.b32 	%r778, 0, %r13, %p159;
	sub.s32 	%r779, %r85, %r778;
	shl.b32 	%r780, %r779, 2;
	add.s32 	%r781, %r196, %r780;
	ld.shared.u32 	%r782, [%r781+88];
	mad.lo.s32 	%r1007, %r782, %r940, %r1007;
$L__BB176_195:
	setp.lt.s32 	%p160, %r366, 24;
	@%p160 bra 	$L__BB176_197;
	add.s32 	%r783, %r85, 23;
	setp.lt.s32 	%p161, %r783, %r13;
	selp.b32 	%r784, 0, %r13, %p161;
	sub.s32 	%r785, %r85, %r784;
	shl.b32 	%r786, %r785, 2;
	add.s32 	%r787, %r196, %r786;
	ld.shared.u32 	%r788, [%r787+92];
	mad.lo.s32 	%r1007, %r788, %r939, %r1007;
$L__BB176_197:
	setp.lt.s32 	%p162, %r366, 25;
	@%p162 bra 	$L__BB176_199;
	add.s32 	%r789, %r85, 24;
	setp.lt.s32 	%p163, %r789, %r13;
	selp.b32 	%r790, 0, %r13, %p163;
	sub.s32 	%r791, %r85, %r790;
	shl.b32 	%r792, %r791, 2;
	add.s32 	%r793, %r196, %r792;
	ld.shared.u32 	%r794, [%r793+96];
	mad.lo.s32 	%r1007, %r794, %r938, %r1007;
$L__BB176_199:
	setp.lt.s32 	%p164, %r366, 26;
	@%p164 bra 	$L__BB176_201;
	add.s32 	%r795, %r85, 25;
	setp.lt.s32 	%p165, %r795, %r13;
	selp.b32 	%r796, 0, %r13, %p165;
	sub.s32 	%r797, %r85, %r796;
	shl.b32 	%r798, %r797, 2;
	add.s32 	%r799, %r196, %r798;
	ld.shared.u32 	%r800, [%r799+100];
	mad.lo.s32 	%r1007, %r800, %r937, %r1007;
$L__BB176_201:
	setp.lt.s32 	%p166, %r366, 27;
	@%p166 bra 	$L__BB176_203;
	add.s32 	%r801, %r85, 26;
	setp.lt.s32 	%p167, %r801, %r13;
	selp.b32 	%r802, 0, %r13, %p167;
	sub.s32 	%r803, %r85, %r802;
	shl.b32 	%r804, %r803, 2;
	add.s32 	%r805, %r196, %r804;
	ld.shared.u32 	%r806, [%r805+104];
	mad.lo.s32 	%r1007, %r806, %r936, %r1007;
$L__BB176_203:
	setp.lt.s32 	%p168, %r366, 28;
	@%p168 bra 	$L__BB176_205;
	add.s32 	%r807, %r85, 27;
	setp.lt.s32 	%p169, %r807, %r13;
	selp.b32 	%r808, 0, %r13, %p169;
	sub.s32 	%r809, %r85, %r808;
	shl.b32 	%r810, %r809, 2;
	add.s32 	%r811, %r196, %r810;
	ld.shared.u32 	%r812, [%r811+108];
	mad.lo.s32 	%r1007, %r812, %r935, %r1007;
$L__BB176_205:
	setp.lt.s32 	%p170, %r366, 29;
	@%p170 bra 	$L__BB176_207;
	add.s32 	%r813, %r85, 28;
	setp.lt.s32 	%p171, %r813, %r13;
	selp.b32 	%r814, 0, %r13, %p171;
	sub.s32 	%r815, %r85, %r814;
	shl.b32 	%r816, %r815, 2;
	add.s32 	%r817, %r196, %r816;
	ld.shared.u32 	%r818, [%r817+112];
	mad.lo.s32 	%r1007, %r818, %r934, %r1007;
$L__BB176_207:
	setp.lt.s32 	%p172, %r366, 30;
	@%p172 bra 	$L__BB176_209;
	add.s32 	%r819, %r85, 29;
	setp.lt.s32 	%p173, %r819, %r13;
	selp.b32 	%r820, 0, %r13, %p173;
	sub.s32 	%r821, %r85, %r820;
	shl.b32 	%r822, %r821, 2;
	add.s32 	%r823, %r196, %r822;
	ld.shared.u32 	%r824, [%r823+116];
	mad.lo.s32 	%r1007, %r824, %r933, %r1007;
$L__BB176_209:
	setp.lt.s32 	%p174, %r366, 31;
	@%p174 bra 	$L__BB176_211;
	add.s32 	%r825, %r85, 30;
	setp.lt.s32 	%p175, %r825, %r13;
	selp.b32 	%r826, 0, %r13, %p175;
	sub.s32 	%r827, %r85, %r826;
	shl.b32 	%r828, %r827, 2;
	add.s32 	%r829, %r196, %r828;
	ld.shared.u32 	%r830, [%r829+120];
	mad.lo.s32 	%r1007, %r830, %r932, %r1007;
$L__BB176_211:
	setp.lt.s32 	%p176, %r366, 32;
	@%p176 bra 	$L__BB176_213;
	add.s32 	%r831, %r85, 31;
	setp.lt.s32 	%p177, %r831, %r13;
	selp.b32 	%r832, 0, %r13, %p177;
	sub.s32 	%r833, %r85, %r832;
	shl.b32 	%r834, %r833, 2;
	add.s32 	%r835, %r196, %r834;
	ld.shared.u32 	%r836, [%r835+124];
	mad.lo.s32 	%r1007, %r836, %r931, %r1007;
$L__BB176_213:
	mad.lo.s32 	%r870, %r1005, %r6, %r7;
	shl.b32 	%r871, %r870, 2;
	mov.u32 	%r872, _ZZ9cuda_gemmIiLi128ELi16ELi1ELi16ELi32ELi32ELi0EEviiiPT_S1_S1_iiE3Csh;
	add.s32 	%r873, %r872, %r871;
	ld.shared.u32 	%r874, [%r873];
	add.s32 	%r875, %r874, %r1007;
	st.shared.u32 	[%r873], %r875;
	add.s32 	%r1005, %r1005, %r27;
	setp.lt.s32 	%p242, %r1005, %r365;
	@%p242 bra 	$L__BB176_86;
$L__BB176_214:
	setp.gt.u32 	%p243, %r1, 15;
	bar.sync 	0;
	@%p243 bra 	$L__BB176_221;
	ld.param.u32 	%r929, [_Z9cuda_gemmIiLi128ELi16ELi1ELi16ELi32ELi32ELi0EEviiiPT_S1_S1_ii_param_1];
	setp.eq.s32 	%p244, %r19, 0;
	mad.lo.s32 	%r357, %r963, %r929, %r16;
	div.s32 	%r358, %r364, %r366;
	mov.u32 	%r1100, %r1;
	@%p244 bra 	$L__BB176_219;
	setp.eq.s32 	%p245, %r19, 1;
	div.s32 	%r876, %r1, %r6;
	mad.lo.s32 	%r877, %r358, %r876, %r357;
	mul.lo.s32 	%r878, %r876, %r6;
	sub.s32 	%r879, %r1, %r878;
	add.s32 	%r880, %r877, %r879;
	ld.shared.u32 	%r881, [%r25];
	mul.wide.s32 	%rd23, %r880, 4;
	add.s64 	%rd24, %rd2, %rd23;
	st.global.u32 	[%rd24], %r881;
	mov.u32 	%r1100, %r17;
	@%p245 bra 	$L__BB176_219;
	setp.eq.s32 	%p246, %r19, 2;
	div.s32 	%r882, %r17, %r6;
	mad.lo.s32 	%r883, %r358, %r882, %r357;
	mul.lo.s32 	%r884, %r882, %r6;
	sub.s32 	%r885, %r17, %r884;
	add.s32 	%r886, %r883, %r885;
	ld.shared.u32 	%r887, [%r26];
	mul.wide.s32 	%rd25, %r886, 4;
	add.s64 	%rd26, %rd2, %rd25;
	st.global.u32 	[%rd26], %r887;
	mov.u32 	%r1100, %r23;
	@%p246 bra 	$L__BB176_219;
	div.s32 	%r888, %r23, %r6;
	mad.lo.s32 	%r889, %r358, %r888, %r357;
	mul.lo.s32 	%r890, %r888, %r6;
	sub.s32 	%r891, %r23, %r890;
	add.s32 	%r892, %r889, %r891;
	add.s32 	%r893, %r26, %r21;
	ld.shared.u32 	%r894, [%r893];
	mul.wide.s32 	%rd27, %r892, 4;
	add.s64 	%rd28, %rd2, %rd27;
	st.global.u32 	[%rd28], %r894;
	mov.u32 	%r1100, %r24;
$L__BB176_219:
	setp.lt.u32 	%p247, %r18, 3;
	@%p247 bra 	$L__BB176_221;
$L__BB176_220:
	div.s32 	%r895, %r1100, %r6;
	mad.lo.s32 	%r896, %r358, %r895, %r357;
	mul.lo.s32 	%r897, %r895, %r6;
	sub.s32 	%r898, %r1100, %r897;
	add.s32 	%r899, %r896, %r898;
	shl.b32 	%r900, %r1100, 2;
	mov.u32 	%r901, _ZZ9cuda_gemmIiLi128ELi16ELi1ELi16ELi32ELi32ELi0EEviiiPT_S1_S1_iiE3Csh;
	add.s32 	%r902, %r901, %r900;
	ld.shared.u32 	%r903, [%r902];
	mul.wide.s32 	%rd29, %r899, 4;
	add.s64 	%rd30, %rd2, %rd29;
	st.global.u32 	[%rd30], %r903;
	add.s32 	%r904, %r1100, %r9;
	div.s32 	%r905, %r904, %r6;
	mad.lo.s32 	%r906, %r358, %r905, %r357;
	mul.lo.s32 	%r907, %r905, %r6;
	sub.s32 	%r908, %r904, %r907;
	add.s32 	%r909, %r906, %r908;
	add.s32 	%r910, %r902, %r21;
	ld.shared.u32 	%r911, [%r910];
	mul.wide.s32 	%rd31, %r909, 4;
	add.s64 	%rd32, %rd2, %rd31;
	st.global.u32 	[%rd32], %r911;
	add.s32 	%r912, %r904, %r9;
	div.s32 	%r913, %r912, %r6;
	mad.lo.s32 	%r914, %r358, %r913, %r357;
	mul.lo.s32 	%r915, %r913, %r6;
	sub.s32 	%r916, %r912, %r915;
	add.s32 	%r917, %r914, %r916;
	add.s32 	%r918, %r910, %r21;
	ld.shared.u32 	%r919, [%r918];
	mul.wide.s32 	%rd33, %r917, 4;
	add.s64 	%rd34, %rd2, %rd33;
	st.global.u32 	[%rd34], %r919;
	add.s32 	%r920, %r912, %r9;
	div.s32 	%r921, %r920, %r6;
	mad.lo.s32 	%r922, %r358, %r921, %r357;
	mul.lo.s32 	%r923, %r921, %r6;
	sub.s32 	%r924, %r920, %r923;
	add.s32 	%r925, %r922, %r924;
	add.s32 	%r926, %r918, %r21;
	ld.shared.u32 	%r927, [%r926];
	mul.wide.s32 	%rd35, %r925, 4;
	add.s64 	%rd36, %rd2, %rd35;
	st.global.u32 	[%rd36], %r927;
	add.s32 	%r1100, %r920, %r9;
	setp.lt.u32 	%p248, %r1100, 16;
	@%p248 bra 	$L__BB176_220;
$L__BB176_221:
	add.s32 	%r963, %r963, %r11;
	shl.b32 	%r928, %r11, 4;
	setp.lt.u32 	%p249, %r963, %r928;
	@%p249 bra 	$L__BB176_5;
$L__BB176_222:
	ret;
$L__BB176_223:
	shl.b32 	%r411, %r971, 2;
	mov.u32 	%r412, _ZZ9cuda_gemmIiLi128ELi16ELi1ELi16ELi32ELi32ELi0EEviiiPT_S1_S1_iiE3Csh;
	add.s32 	%r413, %r412, %r411;
	mov.b32 	%r414, 0;
	st.shared.u32 	[%r413], %r414;
	add.s32 	%r415, %r413, %r21;
	st.shared.u32 	[%r415], %r414;
	add.s32 	%r416, %r415, %r21;
	st.shared.u32 	[%r416], %r414;
	add.s32 	%r417, %r416, %r21;
	st.shared.u32 	[%r417], %r414;
	add.s32 	%r971, %r21, %r971;
	setp.lt.u32 	%p16, %r971, 16;
	@%p16 bra 	$L__BB176_223;
	bra.uni 	$L__BB176_19;

}
	// .globl	_Z9cuda_gemmIiLi128ELi16ELi1ELi16ELi32ELi32ELi1EEviiiPT_S1_S1_ii
.visible .entry _Z9cuda_gemmIiLi128ELi16ELi1ELi16ELi32ELi32ELi1EEviiiPT_S1_S1_ii(
	.param .u32 _Z9cuda_gemmIiLi128ELi16ELi1ELi16ELi32ELi32ELi1EEviiiPT_S1_S1_ii_param_0,
	.param .u32 _Z9cuda_gemmIiLi128ELi16ELi1ELi16ELi32ELi32ELi1EEviiiPT_S1_S1_ii_param_1,
	.param .u32 _Z9cuda_gemmIiLi128ELi16ELi1ELi16ELi32ELi32ELi1EEviiiPT_S1_S1_ii_param_2,
	.param .u64 .ptr .align 1 _Z9cuda_gemmIiLi128ELi16ELi1ELi16ELi32ELi32ELi1EEviiiPT_S1_S1_ii_param_3,
	.param .u64 .ptr .align 1 _Z9cuda_gemmIiLi128ELi16ELi1ELi16ELi32ELi32ELi1EEviiiPT_S1_S1_ii_param_4,
	.param .u64 .ptr .align 1 _Z9cuda_gemmIiLi128ELi16ELi1ELi16ELi32ELi32ELi1EEviiiPT_S1_S1_ii_param_5,
	.param .u32 _Z9cuda_gemmIiLi128ELi16ELi1ELi16ELi32ELi32ELi1EEviiiPT_S1_S1_ii_param_6,
	.param .u32 _Z9cuda_gemmIiLi128ELi16ELi1ELi16ELi32ELi32ELi1EEviiiPT_S1_S1_ii_param_7
)
.maxntid 128
{
	.reg .pred 	%p<25>;
	.reg .b16 	%rs<6>;
	.reg .b32 	%r<155>;
	.reg .b64 	%rd<47>;
	// demoted variable
	.shared .align 128 .b8 _ZZ9cuda_gemmIiLi128ELi16ELi1ELi16ELi32ELi32ELi1EEviiiPT_S1_S1_iiE11kron_fac_sh[4224];
	// demoted variable
	.shared .align 128 .b8 _ZZ9cuda_gemmIiLi128ELi16ELi1ELi16ELi32ELi32ELi1EEviiiPT_S1_S1_iiE3Ash[64];
	// demoted variable
	.shared .align 128 .b8 _ZZ9cuda_gemmIiLi128ELi16ELi1ELi16ELi32ELi32ELi1EEviiiPT_S1_S1_iiE3Csh[64];
	ld.param.u64 	%rd9, [_Z9cuda_gemmIiLi128ELi16ELi1ELi16ELi32ELi32ELi1EEviiiPT_S1_S1_ii_param_3];
	ld.param.u64 	%rd10, [_Z9cuda_gemmIiLi128ELi16ELi1ELi16ELi32ELi32ELi1EEviiiPT_S1_S1_ii_param_4];
	ld.param.u64 	%rd11, [_Z9cuda_gemmIiLi128ELi16ELi1ELi16ELi32ELi32ELi1EEviiiPT_S1_S1_ii_param_5];
	cvta.to.global.u64 	%rd1, %rd10;
	cvta.to.global.u64 	%rd2, %rd9;
	cvta.to.global.u64 	%rd3, %rd11;
	mov.u32 	%r1, %tid.x;
	mov.u32 	%r2, %ntid.x;
	add.s32 	%r3, %r1, %r2;
	cvt.u16.u32 	%rs2, %r3;
	xor.b16  	%rs3, %rs2, 1023;
	cvt.u16.u32 	%rs4, %r2;
	div.u16 	%rs5, %rs3, %rs4;
	and.b16  	%rs1, %rs5, 3;
	setp.eq.s16 	%p1, %rs1, 2;
	mov.u32 	%r142, %r1;
	@%p1 bra 	$L__BB177_3;
	cvt.u32.u16 	%r4, %rs1;
	mov.b32 	%r141, 0;
	mov.u32 	%r55, _ZZ9cuda_gemmIiLi128ELi16ELi1ELi16ELi32ELi32ELi1EEviiiPT_S1_S1_iiE11kron_fac_sh;
	mov.u32 	%r142, %r1;
$L__BB177_2:
	.pragma "nounroll";
	mul.wide.u32 	%rd12, %r142, 4;
	add.s64 	%rd13, %rd1, %rd12;
	ld.global.u32 	%r53, [%rd13];
	and.b32  	%r54, %r142, 31;
	mad.lo.s32 	%r56, %r54, 132, %r55;
	shr.u32 	%r57, %r142, 3;
	and.b32  	%r58, %r57, 536870908;
	add.s32 	%r59, %r56, %r58;
	st.shared.u32 	[%r59], %r53;
	add.s32 	%r142, %r142, %r2;
	add.s32 	%r141, %r141, 1;
	xor.b32  	%r60, %r141, %r4;
	setp.ne.s32 	%p2, %r60, 2;
	@%p2 bra 	$L__BB177_2;
$L__BB177_3:
	mov.u32 	%r63, _ZZ9cuda_gemmIiLi128ELi16ELi1ELi16ELi32ELi32ELi1EEviiiPT_S1_S1_iiE11kron_fac_sh;
$L__BB177_4:
	mul.wide.u32 	%rd14, %r142, 4;
	add.s64 	%rd15, %rd1, %rd14;
	ld.global.u32 	%r61, [%rd15];
	and.b32  	%r62, %r142, 31;
	mad.lo.s32 	%r64, %r62, 132, %r63;
	shr.u32 	%r65, %r142, 3;
	and.b32  	%r66, %r65, 536870908;
	add.s32 	%r67, %r64, %r66;
	st.shared.u32 	[%r67], %r61;
	add.s32 	%r68, %r142, %r2;
	mul.wide.u32 	%rd16, %r68, 4;
	add.s64 	%rd17, %rd1, %rd16;
	ld.global.u32 	%r69, [%rd17];
	and.b32  	%r70, %r68, 31;
	mad.lo.s32 	%r71, %r70, 132, %r63;
	shr.u32 	%r72, %r68, 3;
	and.b32  	%r73, %r72, 536870908;
	add.s32 	%r74, %r71, %r73;
	st.shared.u32 	[%r74], %r69;
	add.s32 	%r75, %r68, %r2;
	mul.wide.u32 	%rd18, %r75, 4;
	add.s64 	%rd19, %rd1, %rd18;
	ld.global.u32 	%r76, [%rd19];
	and.b32  	%r77, %r75, 31;
	mad.lo.s32 	%r78, %r77, 132, %r63;
	shr.u32 	%r79, %r75, 3;
	and.b32  	%r80, %r79, 536870908;
	add.s32 	%r81, %r78, %r80;
	st.shared.u32 	[%r81], %r76;
	add.s32 	%r82, %r75, %r2;
	mul.wide.u32 	%rd20, %r82, 4;
	add.s64 	%rd21, %rd1, %rd20;
	ld.global.u32 	%r83, [%rd21];
	and.b32  	%r84, %r82, 31;
	mad.lo.s32 	%r85, %r84, 132, %r63;
	shr.u32 	%r86, %r82, 3;
	and.b32  	%r87, %r86, 536870908;
	add.s32 	%r88, %r85, %r87;
	st.shared.u32 	[%r88], %r83;
	add.s32 	%r142, %r82, %r2;
	setp.lt.u32 	%p3, %r142, 1024;
	@%p3 bra 	$L__BB177_4;
	mov.u32 	%r144, %ctaid.y;
	mov.u32 	%r13, %nctaid.y;
	shl.b32 	%r14, %r13, 4;
	setp.ge.u32 	%p4, %r144, %r14;
	@%p4 bra 	$L__BB177_30;
	max.u32 	%r89, %r3, 16;
	setp.lt.u32 	%p5, %r3, 16;
	selp.u32 	%r90, 1, 0, %p5;
	add.s32 	%r91, %r3, %r90;
	sub.s32 	%r92, %r89, %r91;
	div.u32 	%r93, %r92, %r2;
	add.s32 	%r15, %r93, %r90;
	and.b32  	%r16, %r15, 3;
	shl.b32 	%r94, %r1, 2;
	mov.u32 	%r95, _ZZ9cuda_gemmIiLi128ELi16ELi1ELi16ELi32ELi32ELi1EEviiiPT_S1_S1_iiE3Ash;
	add.s32 	%r17, %r95, %r94;
	shl.b32 	%r18, %r2, 2;
	add.s32 	%r19, %r17, %r18;
	add.s32 	%r20, %r3, %r2;
	add.s32 	%r21, %r20, %r2;
	mov.u32 	%r96, _ZZ9cuda_gemmIiLi128ELi16ELi1ELi16ELi32ELi32ELi1EEviiiPT_S1_S1_iiE3Csh;
	add.s32 	%r22, %r96, %r94;
	add.s32 	%r23, %r22, %r18;
	add.s32 	%r24, %r23, %r18;
	mul.wide.u32 	%rd35, %r2, 16;
	cvt.u64.u32 	%rd42, %r18;
$L__BB177_7:
	setp.gt.u32 	%p6, %r1, 15;
	@%p6 bra 	$L__BB177_15;
	setp.eq.s32 	%p7, %r16, 3;
	shl.b32 	%r26, %r144, 4;
	mov.u32 	%r145, %r1;
	@%p7 bra 	$L__BB177_12;
	setp.eq.s32 	%p8, %r16, 0;
	add.s32 	%r27, %r26, %r1;
	mul.wide.u32 	%rd22, %r27, 4;
	add.s64 	%rd23, %rd2, %rd22;
	ld.global.u32 	%r97, [%rd23];
	st.shared.u32 	[%r17], %r97;
	mov.u32 	%r145, %r3;
	@%p8 bra 	$L__BB177_12;
	setp.eq.s32 	%p9, %r16, 1;
	add.s32 	%r28, %r27, %r2;
	mul.wide.u32 	%rd24, %r28, 4;
	add.s64 	%rd25, %rd2, %rd24;
	ld.global.u32 	%r98, [%rd25];
	st.shared.u32 	[%r19], %r98;
	mov.u32 	%r145, %r20;
	@%p9 bra 	$L__BB177_12;
	add.s32 	%r99, %r28, %r2;
	mul.wide.u32 	%rd26, %r99, 4;
	add.s64 	%rd27, %rd2, %rd26;
	ld.global.u32 	%r100, [%rd27];
	add.s32 	%r101, %r19, %r18;
	st.shared.u32 	[%r101], %r100;
	mov.u32 	%r145, %r21;
$L__BB177_12:
	setp.lt.u32 	%p10, %r15, 3;
	@%p10 bra 	$L__BB177_15;
	shl.b32 	%r102, %r145, 2;
	mov.u32 	%r103, _ZZ9cuda_gemmIiLi128ELi16ELi1ELi16ELi32ELi32ELi1EEviiiPT_S1_S1_iiE3Ash;
	add.s32 	%r149, %r103, %r102;
	add.s32 	%r104, %r145, %r26;
	add.s32 	%r148, %r104, %r2;
	shl.b32 	%r105, %r2, 1;
	add.s32 	%r147, %r104, %r105;
	mad.lo.s32 	%r146, %r2, 3, %r104;
	mul.wide.u32 	%rd28, %r104, 4;
	add.s64 	%rd46, %rd2, %rd28;
$L__BB177_14:
	ld.global.u32 	%r106, [%rd46];
	st.shared.u32 	[%r149], %r106;
	mul.wide.u32 	%rd29, %r148, 4;
	add.s64 	%rd30, %rd2, %rd29;
	ld.global.u32 	%r107, [%rd30];
	add.s32 	%r108, %r149, %r18;
	st.shared.u32 	[%r108], %r107;
	mul.wide.u32 	%rd31, %r147, 4;
	add.s64 	%rd32, %rd2, %rd31;
	ld.global.u32 	%r109, [%rd32];
	shl.b32 	%r110, %r2, 3;
	add.s32 	%r111, %r149, %r110;
	st.shared.u32 	[%r111], %r109;
	mul.wide.u32 	%rd33, %r146, 4;
	add.s64 	%rd34, %rd2, %rd33;
	ld.global.u32 	%r112, [%rd34];
	mad.lo.s32 	%r113, %r2, 12, %r149;
	st.shared.u32 	[%r113], %r112;
	add.s32 	%r145, %r145, %r18;
	shl.b32 	%r114, %r2, 4;
	add.s32 	%r149, %r149, %r114;
	add.s32 	%r148, %r148, %r18;
	add.s32 	%r147, %r147, %r18;
	add.s32 	%r146, %r146, %r18;
	add.s64 	%rd46, %rd46, %rd35;
	setp.lt.u32 	%p11, %r145, 16;
	@%p11 bra 	$L__BB177_14;
$L__BB177_15:
	setp.gt.u32 	%p12, %r1, 15;
	bar.sync 	0;
	@%p12 bra 	$L__BB177_22;
	setp.eq.s32 	%p13, %r16, 3;
	mov.u32 	%r151, %r1;
	@%p13 bra 	$L__BB177_20;
	setp.eq.s32 	%p14, %r16, 0;
	mov.b32 	%r115, 0;
	st.shared.u32 	[%r22], %r115;
	mov.u32 	%r151, %r3;
	@%p14 bra 	$L__BB177_20;
	setp.eq.s32 	%p15, %r16, 1;
	mov.b32 	%r116, 0;
	st.shared.u32 	[%r23], %r116;
	mov.u32 	%r151, %r20;
	@%p15 bra 	$L__BB177_20;
	mov.b32 	%r117, 0;
	st.shared.u32 	[%r24], %r117;
	mov.u32 	%r151, %r21;
$L__BB177_20:
	setp.lt.u32 	%p16, %r15, 3;
	@%p16 bra 	$L__BB177_22;
$L__BB177_21:
	shl.b32 	%r118, %r151, 2;
	mov.u32 	%r119, _ZZ9cuda_gemmIiLi128ELi16ELi1ELi16ELi32ELi32ELi1EEviiiPT_S1_S1_iiE3Csh;
	add.s32 	%r120, %r119, %r118;
	mov.b32 	%r121, 0;
	st.shared.u32 	[%r120], %r121;
	add.s32 	%r122, %r120, %r18;
	st.shared.u32 	[%r122], %r121;
	add.s32 	%r123, %r122, %r18;
	st.shared.u32 	[%r123], %r121;
	add.s32 	%r124, %r123, %r18;
	st.shared.u32 	[%r124], %r121;
	add.s32 	%r151, %r18, %r151;
	setp.lt.u32 	%p17, %r151, 16;
	@%p17 bra 	$L__BB177_21;
$L__BB177_22:
	setp.gt.u32 	%p18, %r1, 15;
	bar.sync 	0;
	@%p18 bra 	$L__BB177_29;
	setp.eq.s32 	%p19, %r16, 3;
	shl.b32 	%r47, %r144, 4;
	mov.u32 	%r153, %r1;
	@%p19 bra 	$L__BB177_27;
	setp.eq.s32 	%p20, %r16, 0;
	add.s32 	%r125, %r47, %r1;
	ld.shared.u32 	%r126, [%r22];
	mul.wide.s32 	%rd36, %r125, 4;
	add.s64 	%rd7, %rd3, %rd36;
	st.global.u32 	[%rd7], %r126;
	mov.u32 	%r153, %r3;
	@%p20 bra 	$L__BB177_27;
	setp.eq.s32 	%p21, %r16, 1;
	ld.shared.u32 	%r127, [%r23];
	cvt.u64.u32 	%rd37, %r18;
	add.s64 	%rd8, %rd7, %rd37;
	st.global.u32 	[%rd8], %r127;
	mov.u32 	%r153, %r20;
	@%p21 bra 	$L__BB177_27;
	cvt.u64.u32 	%rd38, %r18;
	ld.shared.u32 	%r128, [%r24];
	add.s64 	%rd39, %rd8, %rd38;
	st.global.u32 	[%rd39], %r128;
	mov.u32 	%r153, %r21;
$L__BB177_27:
	setp.lt.u32 	%p22, %r15, 3;
	@%p22 bra 	$L__BB177_29;
$L__BB177_28:
	add.s32 	%r129, %r47, %r153;
	shl.b32 	%r130, %r153, 2;
	mov.u32 	%r131, _ZZ9cuda_gemmIiLi128ELi16ELi1ELi16ELi32ELi32ELi1EEviiiPT_S1_S1_iiE3Csh;
	add.s32 	%r132, %r131, %r130;
	ld.shared.u32 	%r133, [%r132];
	mul.wide.s32 	%rd40, %r129, 4;
	add.s64 	%rd41, %rd3, %rd40;
	st.global.u32 	[%rd41], %r133;
	add.s32 	%r134, %r132, %r18;
	ld.shared.u32 	%r135, [%r134];
	add.s64 	%rd43, %rd41, %rd42;
	st.global.u32 	[%rd43], %r135;
	add.s32 	%r136, %r134, %r18;
	ld.shared.u32 	%r137, [%r136];
	add.s64 	%rd44, %rd43, %rd42;
	st.global.u32 	[%rd44], %r137;
	add.s32 	%r138, %r136, %r18;
	ld.shared.u32 	%r139, [%r138];
	add.s64 	%rd45, %rd44, %rd42;
	st.global.u32 	[%rd45], %r139;
	add.s32 	%r153, %r18, %r153;
	setp.lt.u32 	%p23, %r153, 16;
	@%p23 bra 	$L__BB177_28;
$L__BB177_29:
	add.s32 	%r144, %r144, %r13;
	setp.lt.u32 	%p24, %r144, %r14;
	@%p24 bra 	$L__BB177_7;
$L__BB177_30:
	ret;

}
	// .globl	_Z9cuda_gemmIiLi128ELi16ELi1ELi16ELi64ELi64ELi0EEviiiPT_S1_S1_ii
.visible .entry _Z9cuda_gemmIiLi128ELi16ELi1ELi16ELi64ELi64ELi0EEviiiPT_S1_S1_ii(
	.param .u32 _Z9cuda_gemmIiLi128ELi16ELi1ELi16ELi64ELi64ELi0EEviiiPT_S1_S1_ii_param_0,
	.param .u32 _Z9cuda_gemmIiLi128ELi16ELi1ELi16ELi64ELi64ELi0EEviiiPT_S1_S1_ii_param_1,
	.param .u32 _Z9cuda_gemmIiLi128ELi16ELi1ELi16ELi64ELi64ELi0EEviiiPT_S1_S1_ii_param_2,
	.param .u64 .ptr .align 1 _Z9cuda_gemmIiLi128ELi16ELi1ELi16ELi64ELi64ELi0EEviiiPT_S1_S1_ii_param_3,
	.param .u64 .ptr .align 1 _Z9cuda_gemmIiLi128ELi16ELi1ELi16ELi64ELi64ELi0EEviiiPT_S1_S1_ii_param_4,
	.param .u64 .ptr .align 1 _Z9cuda_gemmIiLi128ELi16ELi1ELi16ELi64ELi64ELi0EEviiiPT_S1_S1_ii_param_5,
	.param .u32 _Z9cuda_gemmIiLi128ELi16ELi1ELi16ELi64ELi64ELi0EEviiiPT_S1_S1_ii_param_6,
	.param .u32 _Z9cuda_gemmIiLi128ELi16ELi1ELi16ELi64ELi64ELi0EEviiiPT_S1_S1_ii_param_7
)
.maxntid 128
{
	.reg .pred 	%p<292>;
	.reg .b32 	%r<1495>;
	.reg .b64 	%rd<37>;
	// demoted variable
	.shared .align 128 .b8 _ZZ9cuda_gemmIiLi128ELi16ELi1ELi16ELi64ELi64ELi0EEviiiPT_S1_S1_iiE11kron_fac_sh[16640];
	// demoted variable
	.shared .align 128 .b8 _ZZ9cuda_gemmIiLi128ELi16ELi1ELi16ELi64ELi64ELi0EEviiiPT_S1_S1_iiE3Ash[64];
	// demoted variable
	.shared .align 128 .b8 _ZZ9cuda_gemmIiLi128ELi16ELi1ELi16ELi64ELi64ELi0EEviiiPT_S1_S1_iiE3Csh[64];
	ld.param.u32 	%r563, [_Z9cuda_gemmIiLi128ELi16ELi1ELi16ELi64ELi64ELi0EEviiiPT_S1_S1_ii_param_2];
	ld.param.u64 	%rd5, [_Z9cuda_gemmIiLi128ELi16ELi1ELi16ELi64ELi64ELi0EEviiiPT_S1_S1_ii_param_3];
	ld.param.u64 	%rd4, [_Z9cuda_gemmIiLi128ELi16ELi1ELi16ELi64ELi64ELi0EEviiiPT_S1_S1_ii_param_4];
	ld.param.u64 	%rd6, [_Z9cuda_gemmIiLi128ELi16ELi1ELi16ELi64ELi64ELi0EEviiiPT_S1_S1_ii_param_5];
	ld.param.u32 	%r564, [_Z9cuda_gemmIiLi128ELi16ELi1ELi16ELi64ELi64ELi0EEviiiPT_S1_S1_ii_param_6];
	ld.param.u32 	%r565, [_Z9cuda_gemmIiLi128ELi16ELi1ELi16ELi64ELi64ELi0EEviiiPT_S1_S1_ii_param_7];
	cvta.to.global.u64 	%rd1, %rd5;
	cvta.to.global.u64 	%rd2, %rd6;
	mov.u32 	%r1, %tid.x;
	mul.lo.s32 	%r2, %r565, %r564;
	setp.ge.u32 	%p3, %r1, %r2;
	@%p3 bra 	$L__BB178_3;
	mov.u32 	%r3, %ntid.x;
	cvta.to.global.u64 	%rd3, %rd4;
	mov.u32 	%r1222, %r1;
$L__BB178_2:
	mul.wide.u32 	%rd7, %r1222, 4;
	add.s64 	%rd8, %rd3, %rd7;
	ld.global.u32 	%r566, [%rd8];
	rem.u32 	%r567, %r1222, %r564;
	mov.u32 	%r568, _ZZ9cuda_gemmIiLi128ELi16ELi1ELi16ELi64ELi64ELi0EEviiiPT_S1_S1_iiE11kron_fac_sh;
	mad.lo.s32 	%r569, %r567, 260, %r568;
	div.u32 	%r570, %r1222, %r565;
	shl.b32 	%r571, %r570, 2;
	add.s32 	%r572, %r569, %r571;
	st.shared.u32 	[%r572], %r566;
	add.s32 	%r1222, %r1222, %r3;
	setp.lt.u32 	%p4, %r1222, %r2;
	@%p4 bra 	$L__BB178_2;
$L__BB178_3:
	div.s32 	%r6, 16, %r565;
	div.u32 	%r8, %r1, %r6;
	mul.lo.s32 	%r573, %r8, %r6;
	sub.s32 	%r7, %r1, %r573;
	mov.u32 	%r9, %ntid.x;
	div.u32 	%r10, %r9, %r6;
	mov.u32 	%r1255, %ctaid.y;
	mov.u32 	%r12, %nctaid.y;
	shl.b32 	%r574, %r12, 4;
	setp.ge.u32 	%p5, %r1255, %r574;
	@%p5 bra 	$L__BB178_296;
	mov.u32 	%r576, %ctaid.x;
	shl.b32 	%r13, %r576, 4;
	min.s32 	%r14, %r565, 32;
	shl.b32 	%r577, %r565, 8;
	sub.s32 	%r15, 8223, %r577;
	add.s32 	%r16, %r1, %r9;
	max.u32 	%r578, %r16, 16;
	setp.lt.u32 	%p6, %r16, 16;
	selp.u32 	%r579, 1, 0, %p6;
	add.s32 	%r580, %r16, %r579;
	sub.s32 	%r581, %r578, %r580;
	div.u32 	%r582, %r581, %r9;
	add.s32 	%r17, %r582, %r579;
	add.s32 	%r583, %r17, 1;
	and.b32  	%r18, %r583, 3;
	shl.b32 	%r19, %r9, 2;
	add.s32 	%r20, %r16, %r9;
	shl.b32 	%r584, %r1, 2;
	mov.u32 	%r585, _ZZ9cuda_gemmIiLi128ELi16ELi1ELi16ELi64ELi64ELi0EEviiiPT_S1_S1_iiE3Csh;
	add.s32 	%r21, %r585, %r584;
	add.s32 	%r22, %r21, %r19;
	shr.s32 	%r586, %r565, 31;
	and.b32  	%r23, %r586, %r14;
$L__BB178_5:
	add.s32 	%r57, %r20, %r9;
	setp.gt.u32 	%p7, %r1, 15;
	@%p7 bra 	$L__BB178_13;
	setp.eq.s32 	%p8, %r18, 0;
	mul.lo.s32 	%r58, %r1255, %r563;
	mov.u32 	%r1256, %r1;
	@%p8 bra 	$L__BB178_10;
	setp.eq.s32 	%p9, %r18, 1;
	add.s32 	%r587, %r58, %r13;
	add.s32 	%r59, %r587, %r1;
	mul.wide.u32 	%rd9, %r59, 4;
	add.s64 	%rd10, %rd1, %rd9;
	ld.global.u32 	%r588, [%rd10];
	shl.b32 	%r589, %r1, 2;
	mov.u32 	%r590, _ZZ9cuda_gemmIiLi128ELi16ELi1ELi16ELi64ELi64ELi0EEviiiPT_S1_S1_iiE3Ash;
	add.s32 	%r591, %r590, %r589;
	st.shared.u32 	[%r591], %r588;
	mov.u32 	%r1256, %r16;
	@%p9 bra 	$L__BB178_10;
	setp.eq.s32 	%p10, %r18, 2;
	add.s32 	%r60, %r59, %r9;
	mul.wide.u32 	%rd11, %r60, 4;
	add.s64 	%rd12, %rd1, %rd11;
	ld.global.u32 	%r592, [%rd12];
	add.s32 	%r61, %r591, %r19;
	st.shared.u32 	[%r61], %r592;
	mov.u32 	%r1256, %r20;
	@%p10 bra 	$L__BB178_10;
	add.s32 	%r596, %r60, %r9;
	mul.wide.u32 	%rd13, %r596, 4;
	add.s64 	%rd14, %rd1, %rd13;
	ld.global.u32 	%r597, [%rd14];
	add.s32 	%r598, %r61, %r19;
	st.shared.u32 	[%r598], %r597;
	mov.u32 	%r1256, %r57;
$L__BB178_10:
	setp.lt.u32 	%p11, %r17, 3;
	@%p11 bra 	$L__BB178_13;
	shl.b32 	%r599, %r1256, 2;
	mov.u32 	%r600, _ZZ9cuda_gemmIiLi128ELi16ELi1ELi16ELi64ELi64ELi0EEviiiPT_S1_S1_iiE3Ash;
	add.s32 	%r1261, %r600, %r599;
	add.s32 	%r601, %r13, %r1256;
	add.s32 	%r1257, %r601, %r58;
	add.s32 	%r1260, %r1257, %r9;
	shl.b32 	%r602, %r9, 1;
	add.s32 	%r1259, %r1257, %r602;
	mad.lo.s32 	%r1258, %r9, 3, %r1257;
$L__BB178_12:
	mul.wide.u32 	%rd15, %r1257, 4;
	add.s64 	%rd16, %rd1, %rd15;
	ld.global.u32 	%r603, [%rd16];
	st.shared.u32 	[%r1261], %r603;
	mul.wide.u32 	%rd17, %r1260, 4;
	add.s64 	%rd18, %rd1, %rd17;
	ld.global.u32 	%r604, [%rd18];
	add.s32 	%r605, %r1261, %r19;
	st.shared.u32 	[%r605], %r604;
	mul.wide.u32 	%rd19, %r1259, 4;
	add.s64 	%rd20, %rd1, %rd19;
	ld.global.u32 	%r606, [%rd20];
	shl.b32 	%r607, %r9, 3;
	add.s32 	%r608, %r1261, %r607;
	st.shared.u32 	[%r608], %r606;
	mul.wide.u32 	%rd21, %r1258, 4;
	add.s64 	%rd22, %rd1, %rd21;
	ld.global.u32 	%r609, [%rd22];
	mad.lo.s32 	%r610, %r9, 12, %r1261;
	st.shared.u32 	[%r610], %r609;
	add.s32 	%r1256, %r1256, %r19;
	shl.b32 	%r611, %r9, 4;
	add.s32 	%r1261, %r1261, %r611;
	add.s32 	%r1260, %r1260, %r19;
	add.s32 	%r1259, %r1259, %r19;
	add.s32 	%r1258, %r1258, %r19;
	add.s32 	%r1257, %r1257, %r19;
	setp.lt.u32 	%p12, %r1256, 16;
	@%p12 bra 	$L__BB178_12;
$L__BB178_13:
	setp.gt.u32 	%p13, %r1, 15;
	bar.sync 	0;
	@%p13 bra 	$L__BB178_19;
	setp.eq.s32 	%p14, %r18, 0;
	mov.u32 	%r1263, %r1;
	@%p14 bra 	$L__BB178_18;
	setp.eq.s32 	%p15, %r18, 1;
	mov.b32 	%r612, 0;
	st.shared.u32 	[%r21], %r612;
	mov.u32 	%r1263, %r16;
	@%p15 bra 	$L__BB178_18;
	setp.eq.s32 	%p16, %r18, 2;
	mov.b32 	%r613, 0;
	st.shared.u32 	[%r22], %r613;
	mov.u32 	%r1263, %r20;
	@%p16 bra 	$L__BB178_18;
	add.s32 	%r614, %r22, %r19;
	mov.b32 	%r615, 0;
	st.shared.u32 	[%r614], %r615;
	mov.u32 	%r1263, %r57;
$L__BB178_18:
	setp.lt.u32 	%p17, %r17, 3;
	@%p17 bra 	$L__BB178_19;
	bra.uni 	$L__BB178_219;
$L__BB178_19:
	setp.lt.s32 	%p19, %r6, 1;
	@%p19 bra 	$L__BB178_288;
	setp.lt.s32 	%p20, %r565, 33;
	and.b32  	%r623, %r1, 31;
	rem.s32 	%r81, %r623, %r14;
	@%p20 bra 	$L__BB178_86;
	add.s32 	%r625, %r81, 1;
	setp.lt.s32 	%p22, %r625, %r14;
	selp.b32 	%r82, 0, %r14, %p22;
	add.s32 	%r626, %r81, 2;
	setp.lt.s32 	%p23, %r626, %r14;
	selp.b32 	%r83, 0, %r14, %p23;
	add.s32 	%r627, %r81, 3;
	setp.lt.s32 	%p24, %r627, %r14;
	selp.b32 	%r84, 0, %r14, %p24;
	add.s32 	%r628, %r81, 4;
	setp.lt.s32 	%p25, %r628, %r14;
	selp.b32 	%r85, 0, %r14, %p25;
	add.s32 	%r629, %r81, 5;
	setp.lt.s32 	%p26, %r629, %r14;
	selp.b32 	%r86, 0, %r14, %p26;
	add.s32 	%r630, %r81, 6;
	setp.lt.s32 	%p27, %r630, %r14;
	selp.b32 	%r87, 0, %r14, %p27;
	add.s32 	%r631, %r81, 7;
	setp.lt.s32 	%p28, %r631, %r14;
	selp.b32 	%r88, 0, %r14, %p28;
	add.s32 	%r632, %r81, 8;
	setp.lt.s32 	%p29, %r632, %r14;
	selp.b32 	%r89, 0, %r14, %p29;
	add.s32 	%r633, %r81, 9;
	setp.lt.s32 	%p30, %r633, %r14;
	selp.b32 	%r90, 0, %r14, %p30;
	add.s32 	%r634, %r81, 10;
	setp.lt.s32 	%p31, %r634, %r14;
	selp.b32 	%r91, 0, %r14, %p31;
	add.s32 	%r635, %r81, 11;
	setp.lt.s32 	%p32, %r635, %r14;
	selp.b32 	%r92, 0, %r14, %p32;
	add.s32 	%r636, %r81, 12;
	setp.lt.s32 	%p33, %r636, %r14;
	selp.b32 	%r93, 0, %r14, %p33;
	add.s32 	%r637, %r81, 13;
	setp.lt.s32 	%p34, %r637, %r14;
	selp.b32 	%r94, 0, %r14, %p34;
	add.s32 	%r638, %r81, 14;
	setp.lt.s32 	%p35, %r638, %r14;
	selp.b32 	%r95, 0, %r14, %p35;
	add.s32 	%r639, %r81, 15;
	setp.lt.s32 	%p36, %r639, %r14;
	selp.b32 	%r96, 0, %r14, %p36;
	add.s32 	%r640, %r81, 16;
	setp.lt.s32 	%p37, %r640, %r14;
	selp.b32 	%r97, 0, %r14, %p37;
	add.s32 	%r641, %r81, 17;
	setp.lt.s32 	%p38, %r641, %r14;
	selp.b32 	%r98, 0, %r14, %p38;
	add.s32 	%r642, %r81, 18;
	setp.lt.s32 	%p39, %r642, %r14;
	selp.b32 	%r99, 0, %r14, %p39;
	add.s32 	%r643, %r81, 19;
	setp.lt.s32 	%p40, %r643, %r14;
	selp.b32 	%r100, 0, %r14, %p40;
	add.s32 	%r644, %r81, 20;
	setp.lt.s32 	%p41, %r644, %r14;
	selp.b32 	%r101, 0, %r14, %p41;
	add.s32 	%r645, %r81, 21;
	setp.lt.s32 	%p42, %r645, %r14;
	selp.b32 	%r102, 0, %r14, %p42;
	add.s32 	%r646, %r81, 22;
	setp.lt.s32 	%p43, %r646, %r14;
	selp.b32 	%r103, 0, %r14, %p43;
	add.s32 	%r647, %r81, 23;
	setp.lt.s32 	%p44, %r647, %r14;
	selp.b32 	%r104, 0, %r14, %p44;
	add.s32 	%r648, %r81, 24;
	setp.lt.s32 	%p45, %r648, %r14;
	selp.b32 	%r105, 0, %r14, %p45;
	add.s32 	%r649, %r81, 25;
	setp.lt.s32 	%p46, %r649, %r14;
	selp.b32 	%r106, 0, %r14, %p46;
	add.s32 	%r650, %r81, 26;
	setp.lt.s32 	%p47, %r650, %r14;
	selp.b32 	%r107, 0, %r14, %p47;
	add.s32 	%r651, %r81, 27;
	setp.lt.s32 	%p48, %r651, %r14;
	selp.b32 	%r108, 0, %r14, %p48;
	add.s32 	%r652, %r81, 28;
	setp.lt.s32 	%p49, %r652, %r14;
	selp.b32 	%r109, 0, %r14, %p49;
	add.s32 	%r653, %r81, 29;
	setp.lt.s32 	%p50, %r653, %r14;
	selp.b32 	%r110, 0, %r14, %p50;
	add.s32 	%r654, %r81, 30;
	setp.lt.s32 	%p51, %r654, %r14;
	selp.b32 	%r111, 0, %r14, %p51;
	add.s32 	%r655, %r81, 31;
	setp.lt.s32 	%p52, %r655, %r14;
	selp.b32 	%r112, 0, %r14, %p52;
	mov.b32 	%r1395, 0;
	mov.pred 	%p291, -1;
$L__BB178_22:
	mov.pred 	%p2, %p291;
	sub.s32 	%r358, %r565, %r1395;
	mad.lo.s32 	%r656, %r7, %r565, %r81;
	add.s32 	%r359, %r1395, %r656;
	setp.gt.s32 	%p53, %r358, 0;
	@%p53 bra 	$L__BB178_23;
	bra.uni 	$L__BB178_24;
$L__BB178_23:
	shl.b32 	%r657, %r359, 2;
	mov.u32 	%r658, _ZZ9cuda_gemmIiLi128ELi16ELi1ELi16ELi64ELi64ELi0EEviiiPT_S1_S1_iiE3Ash;
	add.s32 	%r659, %r658, %r657;
	ld.shared.u32 	%r1492, [%r659];
$L__BB178_24:
	setp.lt.s32 	%p54, %r358, 2;
	@%p54 bra 	$L__BB178_26;
	sub.s32 	%r660, %r359, %r82;
	shl.b32 	%r661, %r660, 2;
	mov.u32 	%r662, _ZZ9cuda_gemmIiLi128ELi16ELi1ELi16ELi64ELi64ELi0EEviiiPT_S1_S1_iiE3Ash;
	add.s32 	%r663, %r662, %r661;
	ld.shared.u32 	%r1491, [%r663+4];
$L__BB178_26:
	setp.lt.s32 	%p55, %r358, 3;
	@%p55 bra 	$L__BB178_28;
	sub.s32 	%r664, %r359, %r83;
	shl.b32 	%r665, %r664, 2;
	mov.u32 	%r666, _ZZ9cuda_gemmIiLi128ELi16ELi1ELi16ELi64ELi64ELi0EEviiiPT_S1_S1_iiE3Ash;
	add.s32 	%r667, %r666, %r665;
	ld.shared.u32 	%r1490, [%r667+8];
$L__BB178_28:
	setp.lt.s32 	%p56, %r358, 4;
	@%p56 bra 	$L__BB178_30;
	sub.s32 	%r668, %r359, %r84;
	shl.b32 	%r669, %r668, 2;
	mov.u32 	%r670, _ZZ9cuda_gemmIiLi128ELi16ELi1ELi16ELi64ELi64ELi0EEviiiPT_S1_S1_iiE3Ash;
	add.s32 	%r671, %r670, %r669;
	ld.shared.u32 	%r1489, [%r671+12];
$L__BB178_30:
	setp.lt.s32 	%p57, %r358, 5;
	@%p57 bra 	$L__BB178_32;
	sub.s32 	%r672, %r359, %r85;
	shl.b32 	%r673, %r672, 2;
	mov.u32 	%r674, _ZZ9cuda_gemmIiLi128ELi16ELi1ELi16ELi64ELi64ELi0EEviiiPT_S1_S1_iiE3Ash;
	add.s32 	%r675, %r674, %r673;
	ld.shared.u32 	%r1488, [%r675+16];
$L__BB178_32:
	setp.lt.s32 	%p58, %r358, 6;
	@%p58 bra 	$L__BB178_34;
	sub.s32 	%r676, %r359, %r86;
	shl.b32 	%r677, %r676, 2;
	mov.u32 	%r678, _ZZ9cuda_gemmIiLi128ELi16ELi1ELi16ELi64ELi64ELi0EEviiiPT_S1_S1_iiE3Ash;
	add.s32 	%r679, %r678, %r677;
	ld.shared.u32 	%r1487, [%r679+20];
$L__BB178_34:
	setp.lt.s32 	%p59, %r358, 7;
	@%p59 bra 	$L__BB178_36;
	sub.s32 	%r680, %r359, %r87;
	shl.b32 	%r681, %r680, 2;
	mov.u32 	%r682, _ZZ9cuda_gemmIiLi128ELi16ELi1ELi16ELi64ELi64ELi0EEviiiPT_S1_S1_iiE3Ash;
	add.s32 	%r683, %r682, %r681;
	ld.shared.u32 	%r1486, [%r683+24];
$L__BB178_36:
	setp.lt.s32 	%p60, %r358, 8;
	@%p60 bra 	$L__BB178_38;
	sub.s32 	%r684, %r359, %r88;
	shl.b32 	%r685, %r684, 2;
	mov.u32 	%r686, _ZZ9cuda_gemmIiLi128ELi16ELi1ELi16ELi64ELi64ELi0EEviiiPT_S1_S1_iiE3Ash;
	add.s32 	%r687, %r686, %r685;
	ld.shared.u32 	%r1485, [%r687+28];
$L__BB178_38:
	setp.lt.s32 	%p61, %r358, 9;
	@%p61 bra 	$L__BB178_40;
	sub.s32 	%r688, %r359, %r89;
	shl.b32 	%r689, %r688, 2;
	mov.u32 	%r690, _ZZ9cuda_gemmIiLi128ELi16ELi1ELi16ELi64ELi64ELi0EEviiiPT_S1_S1_iiE3Ash;
	add.s32 	%r691, %r690, %r689;
	ld.shared.u32 	%r1484, [%r691+32];
$L__BB178_40:
	setp.lt.s32 	%p62, %r358, 10;
	@%p62 bra 	$L__BB178_42;
	sub.s32 	%r692, %r359, %r90;
	shl.b32 	%r693, %r692, 2;
	mov.u32 	%r694, _ZZ9cuda_gemmIiLi128ELi16ELi1ELi16ELi64ELi64ELi0EEviiiPT_S1_S1_iiE3Ash;
	add.s32 	%r695, %r694, %r693;
	ld.shared.u32 	%r1483, [%r695+36];
$L__BB178_42:
	setp.lt.s32 	%p63, %r358, 11;
	@%p63 bra 	$L__BB178_44;
	sub.s32 	%r696, %r359, %r91;
	shl.b32 	%r697, %r696, 2;
	mov.u32 	%r698, _ZZ9cuda_gemmIiLi128ELi16ELi1ELi16ELi64ELi64ELi0EEviiiPT_S1_S1_iiE3Ash;
	add.s32 	%r699, %r698, %r697;
	ld.shared.u32 	%r1482, [%r699+40];
$L__BB178_44:
	setp.lt.s32 	%p64, %r358, 12;
	@%p64 bra 	$L__BB178_46;
	sub.s32 	%r700, %r359, %r92;
	shl.b32 	%r701, %r700, 2;
	mov.u32 	%r702, _ZZ9cuda_gemmIiLi128ELi16ELi1ELi16ELi64ELi64ELi0EEviiiPT_S1_S1_iiE3Ash;
	add.s32 	%r703, %r702, %r701;
	ld.shared.u32 	%r1481, [%r703+44];
$L__BB178_46:
	setp.lt.s32 	%p65, %r358, 13;
	@%p65 bra 	$L__BB178_48;
	sub.s32 	%r704, %r359, %r93;
	shl.b32 	%r705, %r704, 2;
	mov.u32 	%r706, _ZZ9cuda_gemmIiLi128ELi16ELi1ELi16ELi64ELi64ELi0EEviiiPT_S1_S1_iiE3Ash;
	add.s32 	%r707, %r706, %r705;
	ld.shared.u32 	%r1480, [%r707+48];
$L__BB178_48:
	setp.lt.s32 	%p66, %r358, 14;
	@%p66 bra 	$L__BB178_50;
	sub.s32 	%r708, %r359, %r94;
	shl.b32 	%r709, %r708, 2;
	mov.u32 	%r710, _ZZ9cuda_gemmIiLi128ELi16ELi1ELi16ELi64ELi64ELi0EEviiiPT_S1_S1_iiE3Ash;
	add.s32 	%r711, %r710, %r709;
	ld.shared.u32 	%r1479, [%r711+52];
$L__BB178_50:
	setp.lt.s32 	%p67, %r358, 15;
	@%p67 bra 	$L__BB178_52;
	sub.s32 	%r712, %r359, %r95;
	shl.b32 	%r713, %r712, 2;
	mov.u32 	%r714, _ZZ9cuda_gemmIiLi128ELi16ELi1ELi16ELi64ELi64ELi0EEviiiPT_S1_S1_iiE3Ash;
	add.s32 	%r715, %r714, %r713;
	ld.shared.u32 	%r1478, [%r715+56];
$L__BB178_52:
	setp.lt.s32 	%p68, %r358, 16;
	@%p68 bra 	$L__BB178_54;
	sub.s32 	%r716, %r359, %r96;
	shl.b32 	%r717, %r716, 2;
	mov.u32 	%r718, _ZZ9cuda_gemmIiLi128ELi16ELi1ELi16ELi64ELi64ELi0EEviiiPT_S1_S1_iiE3Ash;
	add.s32 	%r719, %r718, %r717;
	ld.shared.u32 	%r1477, [%r719+60];
$L__BB178_54:
	setp.lt.s32 	%p69, %r358, 17;
	@%p69 bra 	$L__BB178_56;
	sub.s32 	%r720, %r359, %r97;
	shl.b32 	%r721, %r720, 2;
	mov.u32 	%r722, _ZZ9cuda_gemmIiLi128ELi16ELi1ELi16ELi64ELi64ELi0EEviiiPT_S1_S1_iiE3Ash;
	add.s32 	%r723, %r722, %r721;
	ld.shared.u32 	%r1476, [%r723+64];
$L__BB178_56:
	setp.lt.s32 	%p70, %r358, 18;
	@%p70 bra 	$L__BB178_58;
	sub.s32 	%r724, %r359, %r98;
	shl.b32 	%r725, %r724, 2;
	mov.u32 	%r726, _ZZ9cuda_gemmIiLi128ELi16ELi1ELi16ELi64ELi64ELi0EEviiiPT_S1_S1_iiE3Ash;
	add.s32 	%r727, %r726, %r725;
	ld.shared.u32 	%r1475, [%r727+68];
$L__BB178_58:
	setp.lt.s32 	%p71, %r358, 19;
	@%p71 bra 	$L__BB178_60;
	sub.s32 	%r728, %r359, %r99;
	shl.b32 	%r729, %r728, 2;
	mov.u32 	%r730, _ZZ9cuda_gemmIiLi128ELi16ELi1ELi16ELi64ELi64ELi0EEviiiPT_S1_S1_iiE3Ash;
	add.s32 	%r731, %r730, %r729;
	ld.shared.u32 	%r1474, [%r731+72];
$L__BB178_60:
	setp.lt.s32 	%p72, %r358, 20;
	@%p72 bra 	$L__BB178_62;
	sub.s32 	%r732, %r359, %r100;
	shl.b32 	%r733, %r732, 2;
	mov.u32 	%r734, _ZZ9cuda_gemmIiLi128ELi16ELi1ELi16ELi64ELi64ELi0EEviiiPT_S1_S1_iiE3Ash;
	add.s32 	%r735, %r734, %r733;
	ld.shared.u32 	%r1473, [%r735+76];
$L__BB178_62:
	setp.lt.s32 	%p73, %r358, 21;
	@%p73 bra 	$L__BB178_64;
	sub.s32 	%r736, %r359, %r101;
	shl.b32 	%r737, %r736, 2;
	mov.u32 	%r738, _ZZ9cuda_gemmIiLi128ELi16ELi1ELi16ELi64ELi64ELi0EEviiiPT_S1_S1_iiE3Ash;
	add.s32 	%r739, %r738, %r737;
	ld.shared.u32 	%r1472, [%r739+80];
$L__BB178_64:
	setp.lt.s32 	%p74, %r358, 22;
	@%p74 bra 	$L__BB178_66;
	sub.s32 	%r740, %r359, %r102;
	shl.b32 	%r741, %r740, 2;
	mov.u32 	%r742, _ZZ9cuda_gemmIiLi128ELi16ELi1ELi16ELi64ELi64ELi0EEviiiPT_S1_S1_iiE3Ash;
	add.s32 	%r743, %r742, %r741;
	ld.shared.u32 	%r1471, [%r743+84];
$L__BB178_66:
	setp.lt.s32 	%p75, %r358, 23;
	@%p75 bra 	$L__BB178_68;
	sub.s32 	%r744, %r359, %r103;
	shl.b32 	%r745, %r744, 2;
	mov.u32 	%r746, _ZZ9cuda_gemmIiLi128ELi16ELi1ELi16ELi64ELi64ELi0EEviiiPT_S1_S1_iiE3Ash;
	add.s32 	%r747, %r746, %r745;
	ld.shared.u32 	%r1470, [%r747+88];
$L__BB178_68:
	setp.lt.s32 	%p76, %r358, 24;
	@%p76 bra 	$L__BB178_70;
	sub.s32 	%r748, %r359, %r104;
	shl.b32 	%r749, %r748, 2;
	mov.u32 	%r750, _ZZ9cuda_gemmIiLi128ELi16ELi1ELi16ELi64ELi64ELi0EEviiiPT_S1_S1_iiE3Ash;
	add.s32 	%r751, %r750, %r749;
	ld.shared.u32 	%r1469, [%r751+92];
$L__BB178_70:
	setp.lt.s32 	%p77, %r358, 25;
	@%p77 bra 	$L__BB178_72;
	sub.s32 	%r752, %r359, %r105;
	shl.b32 	%r753, %r752, 2;
	mov.u32 	%r754, _ZZ9cuda_gemmIiLi128ELi16ELi1ELi16ELi64ELi64ELi0EEviiiPT_S1_S1_iiE3Ash;
	add.s32 	%r755, %r754, %r753;
	ld.shared.u32 	%r1468, [%r755+96];
$L__BB178_72:
	setp.lt.s32 	%p78, %r358, 26;
	@%p78 bra 	$L__BB178_74;
	sub.s32 	%r756, %r359, %r106;
	shl.b32 	%r757, %r756, 2;
	mov.u32 	%r758, _ZZ9cuda_gemmIiLi128ELi16ELi1ELi16ELi64ELi64ELi0EEviiiPT_S1_S1_iiE3Ash;
	add.s32 	%r759, %r758, %r757;
	ld.shared.u32 	%r1467, [%r759+100];
$L__BB178_74:
	setp.lt.s32 	%p79, %r358, 27;
	@%p79 bra 	$L__BB178_76;
	sub.s32 	%r760, %r359, %r107;
	shl.b32 	%r761, %r760, 2;
	mov.u32 	%r762, _ZZ9cuda_gemmIiLi128ELi16ELi1ELi16ELi64ELi64ELi0EEviiiPT_S1_S1_iiE3Ash;
	add.s32 	%r763, %r762, %r761;
	ld.shared.u32 	%r1466, [%r763+104];
$L__BB178_76:
	setp.lt.s32 	%p80, %r358, 28;
	@%p80 bra 	$L__BB178_78;
	sub.s32 	%r764, %r359, %r108;
	shl.b32 	%r765, %r764, 2;
	mov.u32 	%r766, _ZZ9cuda_gemmIiLi128ELi16ELi1ELi16ELi64ELi64ELi0EEviiiPT_S1_S1_iiE3Ash;
	add.s32 	%r767, %r766, %r765;
	ld.shared.u32 	%r1465, [%r767+108];
$L__BB178_78:
	setp.lt.s32 	%p81, %r358, 29;
	@%p81 bra 	$L__BB178_80;
	sub.s32 	%r768, %r359, %r109;
	shl.b32 	%r769, %r768, 2;
	mov.u32 	%r770, _ZZ9cuda_gemmIiLi128ELi16ELi1ELi16ELi64ELi64ELi0EEviiiPT_S1_S1_iiE3Ash;
	add.s32 	%r771, %r770, %r769;
	ld.shared.u32 	%r1464, [%r771+112];
$L__BB178_80:
	setp.lt.s32 	%p82, %r358, 30;
	@%p82 bra 	$L__BB178_82;
	sub.s32 	%r772, %r359, %r110;
	shl.b32 	%r773, %r772, 2;
	mov.u32 	%r774, _ZZ9cuda_gemmIiLi128ELi16ELi1ELi16ELi64ELi64ELi0EEviiiPT_S1_S1_iiE3Ash;
	add.s32 	%r775, %r774, %r773;
	ld.shared.u32 	%r1463, [%r775+116];
$L__BB178_82:
	setp.lt.s32 	%p83, %r358, 31;
	@%p83 bra 	$L__BB178_84;
	sub.s32 	%r776, %r359, %r111;
	shl.b32 	%r777, %r776, 2;
	mov.u32 	%r778, _ZZ9cuda_gemmIiLi128ELi16ELi1ELi16ELi64ELi64ELi0EEviiiPT_S1_S1_iiE3Ash;
	add.s32 	%r779, %r778, %r777;
	ld.shared.u32 	%r1462, [%r779+120];
$L__BB178_84:
	setp.lt.s32 	%p84, %r358, 32;
	@%p84 bra 	$L__BB178_220;
	sub.s32 	%r780, %r359, %r112;
	shl.b32 	%r781, %r780, 2;
	mov.u32 	%r782, _ZZ9cuda_gemmIiLi128ELi16ELi1ELi16ELi64ELi64ELi0EEviiiPT_S1_S1_iiE3Ash;
	add.s32 	%r783, %r782, %r781;
	ld.shared.u32 	%r1461, [%r783+124];
	bra.uni 	$L__BB178_220;
$L__BB178_86:
	add.s32 	%r890, %r81, 1;
	setp.lt.s32 	%p121, %r890, %r14;
	selp.b32 	%r113, 0, %r14, %p121;
	add.s32 	%r891, %r81, 2;
	setp.lt.s32 	%p122, %r891, %r14;
	selp.b32 	%r114, 0, %r14, %p122;
	add.s32 	%r892, %r81, 3;
	setp.lt.s32 	%p123, %r892, %r14;
	selp.b32 	%r115, 0, %r14, %p123;
	add.s32 	%r893, %r81, 4;
	setp.lt.s32 	%p124, %r893, %r14;
	selp.b32 	%r116, 0, %r14, %p124;
	add.s32 	%r894, %r81, 5;
	setp.lt.s32 	%p125, %r894, %r14;
	selp.b32 	%r117, 0, %r14, %p125;
	add.s32 	%r895, %r81, 6;
	setp.lt.s32 	%p126, %r895, %r14;
	selp.b32 	%r118, 0, %r14, %p126;
	add.s32 	%r896, %r81, 7;
	setp.lt.s32 	%p127, %r896, %r14;
	selp.b32 	%r119, 0, %r14, %p127;
	add.s32 	%r897, %r81, 8;
	setp.lt.s32 	%p128, %r897, %r14;
	selp.b32 	%r120, 0, %r14, %p128;
	add.s32 	%r898, %r81, 9;
	add.s32 	%r899, %r81, 10;
	add.s32 	%r900, %r81, 11;
	add.s32 	%r901, %r81, 12;
	add.s32 	%r902, %r81, 13;
	add.s32 	%r903, %r81, 14;
	add.s32 	%r904, %r81, 15;
	add.s32 	%r905, %r81, 16;
	add.s32 	%r906, %r81, 17;
	add.s32 	%r907, %r81, 18;
	add.s32 	%r908, %r81, 19;
	add.s32 	%r909, %r81, 20;
	add.s32 	%r910, %r81, 21;
	add.s32 	%r911, %r81, 22;
	add.s32 	%r912, %r81, 23;
	add.s32 	%r913, %r81, 24;
	add.s32 	%r914, %r81, 25;
	add.s32 	%r915, %r81, 26;
	add.s32 	%r916, %r81, 27;
	add.s32 	%r917, %r81, 28;
	add.s32 	%r918, %r81, 29;
	setp.lt.s32 	%p129, %r918, %r14;
	selp.b32 	%r121, 0, %r14, %p129;
	add.s32 	%r919, %r81, 30;
	setp.lt.s32 	%p130, %r919, %r14;
	selp.b32 	%r122, 0, %r14, %p130;
	add.s32 	%r920, %r81, 31;
	setp.lt.s32 	%p131, %r920, %r14;
	selp.b32 	%r123, 0, %r14, %p131;
	setp.lt.s32 	%p132, %r81, %r565;
	selp.b32 	%r921, 0, %r565, %p132;
	sub.s32 	%r124, %r81, %r921;
	setp.lt.s32 	%p133, %r890, %r565;
	selp.b32 	%r922, 0, %r565, %p133;
	sub.s32 	%r125, %r890, %r922;
	setp.lt.s32 	%p134, %r891, %r565;
	selp.b32 	%r923, 0, %r565, %p134;
	sub.s32 	%r126, %r891, %r923;
	setp.lt.s32 	%p135, %r892, %r565;
	selp.b32 	%r924, 0, %r565, %p135;
	sub.s32 	%r127, %r892, %r924;
	setp.lt.s32 	%p136, %r893, %r565;
	selp.b32 	%r925, 0, %r565, %p136;
	sub.s32 	%r128, %r893, %r925;
	setp.lt.s32 	%p137, %r894, %r565;
	selp.b32 	%r926, 0, %r565, %p137;
	sub.s32 	%r129, %r894, %r926;
	setp.lt.s32 	%p138, %r895, %r565;
	selp.b32 	%r927, 0, %r565, %p138;
	sub.s32 	%r130, %r895, %r927;
	setp.lt.s32 	%p139, %r896, %r565;
	selp.b32 	%r928, 0, %r565, %p139;
	sub.s32 	%r131, %r896, %r928;
	setp.lt.s32 	%p140, %r897, %r565;
	selp.b32 	%r929, 0, %r565, %p140;
	sub.s32 	%r132, %r897, %r929;
	setp.lt.s32 	%p141, %r898, %r565;
	selp.b32 	%r930, 0, %r565, %p141;
	sub.s32 	%r133, %r898, %r930;
	setp.lt.s32 	%p142, %r899, %r565;
	selp.b32 	%r931, 0, %r565, %p142;
	sub.s32 	%r134, %r899, %r931;
	setp.lt.s32 	%p143, %r900, %r565;
	selp.b32 	%r932, 0, %r565, %p143;
	sub.s32 	%r135, %r900, %r932;
	setp.lt.s32 	%p144, %r901, %r565;
	selp.b32 	%r933, 0, %r565, %p144;
	sub.s32 	%r136, %r901, %r933;
	setp.lt.s32 	%p145, %r902, %r565;
	selp.b32 	%r934, 0, %r565, %p145;
	sub.s32 	%r137, %r902, %r934;
	setp.lt.s32 	%p146, %r903, %r565;
	selp.b32 	%r935, 0, %r565, %p146;
	sub.s32 	%r138, %r903, %r935;
	setp.lt.s32 	%p147, %r904, %r565;
	selp.b32 	%r936, 0, %r565, %p147;
	sub.s32 	%r139, %r904, %r936;
	setp.lt.s32 	%p148, %r905, %r565;
	selp.b32 	%r937, 0, %r565, %p148;
	sub.s32 	%r140, %r905, %r937;
	setp.lt.s32 	%p149, %r906, %r565;
	selp.b32 	%r938, 0, %r565, %p149;
	sub.s32 	%r141, %r906, %r938;
	setp.lt.s32 	%p150, %r907, %r565;
	selp.b32 	%r939, 0, %r565, %p150;
	sub.s32 	%r142, %r907, %r939;
	setp.lt.s32 	%p151, %r908, %r565;
	selp.b32 	%r940, 0, %r565, %p151;
	sub.s32 	%r143, %r908, %r940;
	setp.lt.s32 	%p152, %r909, %r565;
	selp.b32 	%r941, 0, %r565, %p152;
	sub.s32 	%r144, %r909, %r941;
	setp.lt.s32 	%p153, %r910, %r565;
	selp.b32 	%r942, 0, %r565, %p153;
	sub.s32 	%r145, %r910, %r942;
	setp.lt.s32 	%p154, %r911, %r565;
	selp.b32 	%r943, 0, %r565, %p154;
	sub.s32 	%r146, %r911, %r943;
	setp.lt.s32 	%p155, %r912, %r565;
	selp.b32 	%r944, 0, %r565, %p155;
	sub.s32 	%r147, %r912, %r944;
	setp.lt.s32 	%p156, %r913, %r565;
	selp.b32 	%r945, 0, %r565, %p156;
	sub.s32 	%r148, %r913, %r945;
	setp.lt.s32 	%p157, %r914, %r565;
	selp.b32 	%r946, 0, %r565, %p157;
	sub.s32 	%r149, %r914, %r946;
	setp.lt.s32 	%p158, %r915, %r565;
	selp.b32 	%r947, 0, %r565, %p158;
	sub.s32 	%r150, %r915, %r947;
	setp.lt.s32 	%p159, %r916, %r565;
	selp.b32 	%r948, 0, %r565, %p159;
	sub.s32 	%r151, %r916, %r948;
	setp.lt.s32 	%p160, %r917, %r565;
	selp.b32 	%r949, 0, %r565, %p160;
	sub.s32 	%r152, %r917, %r949;
	setp.lt.s32 	%p161, %r918, %r565;
	selp.b32 	%r950, 0, %r565, %p161;
	sub.s32 	%r153, %r918, %r950;
	setp.lt.s32 	%p162, %r919, %r565;
	selp.b32 	%r951, 0, %r565, %p162;
	sub.s32 	%r154, %r919, %r951;
	setp.lt.s32 	%p163, %r920, %r565;
	selp.b32 	%r952, 0, %r565, %p163;
	sub.s32 	%r155, %r920, %r952;
	mov.b32 	%r1296, 0;
	mov.pred 	%p290, -1;
$L__BB178_87:
	mov.pred 	%p1, %p290;
	sub.s32 	%r189, %r565, %r1296;
	mad.lo.s32 	%r953, %r7, %r565, %r81;
	add.s32 	%r190, %r1296, %r953;
	setp.lt.s32 	%p164, %r189, 1;
	@%p164 bra 	$L__BB178_89;
	sub.s32 	%r954, %r190, %r23;
	shl.b32 	%r955, %r954, 2;
	mov.u32 	%r956, _ZZ9cuda_gemmIiLi128ELi16ELi1ELi16ELi64ELi64ELi0EEviiiPT_S1_S1_iiE3Ash;
	add.s32 	%r957, %r956, %r955;
	ld.shared.u32 	%r1492, [%r957];
$L__BB178_89:
	setp.lt.s32 	%p165, %r189, 2;
	@%p165 bra 	$L__BB178_91;
	sub.s32 	%r958, %r190, %r113;
	shl.b32 	%r959, %r958, 2;
	mov.u32 	%r960, _ZZ9cuda_gemmIiLi128ELi16ELi1ELi16ELi64ELi64ELi0EEviiiPT_S1_S1_iiE3Ash;
	add.s32 	%r961, %r960, %r959;
	ld.shared.u32 	%r1491, [%r961+4];
$L__BB178_91:
	setp.lt.s32 	%p166, %r189, 3;
	@%p166 bra 	$L__BB178_93;
	sub.s32 	%r962, %r190, %r114;
	shl.b32 	%r963, %r962, 2;
	mov.u32 	%r964, _ZZ9cuda_gemmIiLi128ELi16ELi1ELi16ELi64ELi64ELi0EEviiiPT_S1_S1_iiE3Ash;
	add.s32 	%r965, %r964, %r963;
	ld.shared.u32 	%r1490, [%r965+8];
$L__BB178_93:
	setp.lt.s32 	%p167, %r189, 4;
	@%p167 bra 	$L__BB178_95;
	sub.s32 	%r966, %r190, %r115;
	shl.b32 	%r967, %r966, 2;
	mov.u32 	%r968, _ZZ9cuda_gemmIiLi128ELi16ELi1ELi16ELi64ELi64ELi0EEviiiPT_S1_S1_iiE3Ash;
	add.s32 	%r969, %r968, %r967;
	ld.shared.u32 	%r1489, [%r969+12];
$L__BB178_95:
	setp.lt.s32 	%p168, %r189, 5;
	@%p168 bra 	$L__BB178_97;
	sub.s32 	%r970, %r190, %r116;
	shl.b32 	%r971, %r970, 2;
	mov.u32 	%r972, _ZZ9cuda_gemmIiLi128ELi16ELi1ELi16ELi64ELi64ELi0EEviiiPT_S1_S1_iiE3Ash;
	add.s32 	%r973, %r972, %r971;
	ld.shared.u32 	%r1488, [%r973+16];
$L__BB178_97:
	setp.lt.s32 	%p169, %r189, 6;
	@%p169 bra 	$L__BB178_99;
	sub.s32 	%r974, %r190, %r117;
	shl.b32 	%r975, %r974, 2;
	mov.u32 	%r976, _ZZ9cuda_gemmIiLi128ELi16ELi1ELi16ELi64ELi64ELi0EEviiiPT_S1_S1_iiE3Ash;
	add.s32 	%r977, %r976, %r975;
	ld.shared.u32 	%r1487, [%r977+20];
$L__BB178_99:
	setp.lt.s32 	%p170, %r189, 7;
	@%p170 bra 	$L__BB178_101;
	sub.s32 	%r978, %r190, %r118;
	shl.b32 	%r979, %r978, 2;
	mov.u32 	%r980, _ZZ9cuda_gemmIiLi128ELi16ELi1ELi16ELi64ELi64ELi0EEviiiPT_S1_S1_iiE3Ash;
	add.s32 	%r981, %r980, %r979;
	ld.shared.u32 	%r1486, [%r981+24];
$L__BB178_101:
	setp.lt.s32 	%p171, %r189, 8;
	@%p171 bra 	$L__BB178_103;
	sub.s32 	%r982, %r190, %r119;
	shl.b32 	%r983, %r982, 2;
	mov.u32 	%r984, _ZZ9cuda_gemmIiLi128ELi16ELi1ELi16ELi64ELi64ELi0EEviiiPT_S1_S1_iiE3Ash;
	add.s32 	%r985, %r984, %r983;
	ld.shared.u32 	%r1485, [%r985+28];
$L__BB178_103:
	setp.lt.s32 	%p172, %r189, 9;
	@%p172 bra 	$L__BB178_105;
	sub.s32 	%r986, %r190, %r120;
	shl.b32 	%r987, %r986, 2;
	mov.u32 	%r988, _ZZ9cuda_gemmIiLi128ELi16ELi1ELi16ELi64ELi64ELi0EEviiiPT_S1_S1_iiE3Ash;
	add.s32 	%r989, %r988, %r987;
	ld.shared.u32 	%r1484, [%r989+32];
$L__BB178_105:
	setp.lt.s32 	%p173, %r189, 10;
	@%p173 bra 	$L__BB178_107;
	add.s32 	%r990, %r81, 9;
	setp.lt.s32 	%p174, %r990, %r14;
	selp.b32 	%r991, 0, %r14, %p174;
	sub.s32 	%r992, %r190, %r991;
	shl.b32 	%r993, %r992, 2;
	mov.u32 	%r994, _ZZ9cuda_gemmIiLi128ELi16ELi1ELi16ELi64ELi64ELi0EEviiiPT_S1_S1_iiE3Ash;
	add.s32 	%r995, %r994, %r993;
	ld.shared.u32 	%r1483, [%r995+36];
$L__BB178_107:
	setp.lt.s32 	%p175, %r189, 11;
	@%p175 bra 	$L__BB178_109;
	add.s32 	%r996, %r81, 10;
	setp.lt.s32 	%p176, %r996, %r14;
	selp.b32 	%r997, 0, %r14, %p176;
	sub.s32 	%r998, %r190, %r997;
	shl.b32 	%r999, %r998, 2;
	mov.u32 	%r1000, _ZZ9cuda_gemmIiLi128ELi16ELi1ELi16ELi64ELi64ELi0EEviiiPT_S1_S1_iiE3Ash;
	add.s32 	%r1001, %r1000, %r999;
	ld.shared.u32 	%r1482, [%r1001+40];
$L__BB178_109:
	setp.lt.s32 	%p177, %r189, 12;
	@%p177 bra 	$L__BB178_111;
	add.s32 	%r1002, %r81, 11;
	setp.lt.s32 	%p178, %r1002, %r14;
	selp.b32 	%r1003, 0, %r14, %p178;
	sub.s32 	%r1004, %r190, %r1003;
	shl.b32 	%r1005, %r1004, 2;
	mov.u32 	%r1006, _ZZ9cuda_gemmIiLi128ELi16ELi1ELi16ELi64ELi64ELi0EEviiiPT_S1_S1_iiE3Ash;
	add.s32 	%r1007, %r1006, %r1005;
	ld.shared.u32 	%r1481, [%r1007+44];
$L__BB178_111:
	setp.lt.s32 	%p179, %r189, 13;
	@%p179 bra 	$L__BB178_113;
	add.s32 	%r1008, %r81, 12;
	setp.lt.s32 	%p180, %r1008, %r14;
	selp.b32 	%r1009, 0, %r14, %p180;
	sub.s32 	%r1010, %r190, %r1009;
	shl.b32 	%r1011, %r1010, 2;
	mov.u32 	%r1012, _ZZ9cuda_gemmIiLi128ELi16ELi1ELi16ELi64ELi64ELi0EEviiiPT_S1_S1_iiE3Ash;
	add.s32 	%r1013, %r1012, %r1011;
	ld.shared.u32 	%r1480, [%r1013+48];
$L__BB178_113:
	setp.lt.s32 	%p181, %r189, 14;
	@%p181 bra 	$L__BB178_115;
	add.s32 	%r1014, %r81, 13;
	setp.lt.s32 	%p182, %r1014, %r14;
	selp.b32 	%r1015, 0, %r14, %p182;
	sub.s32 	%r1016, %r190, %r1015;
	shl.b32 	%r1017, %r1016, 2;
	mov.u32 	%r1018, _ZZ9cuda_gemmIiLi128ELi16ELi1ELi16ELi64ELi64ELi0EEviiiPT_S1_S1_iiE3Ash;
	add.s32 	%r1019, %r1018, %r1017;
	ld.shared.u32 	%r1479, [%r1019+52];
$L__BB178_115:
	setp.lt.s32 	%p183, %r189, 15;
	@%p183 bra 	$L__BB178_117;
	add.s32 	%r1020, %r81, 14;
	setp.lt.s32 	%p184, %r1020, %r14;
	selp.b32 	%r1021, 0, %r14, %p184;
	sub.s32 	%r1022, %r190, %r1021;
	shl.b32 	%r1023, %r1022, 2;
	mov.u32 	%r1024, _ZZ9cuda_gemmIiLi128ELi16ELi1ELi16ELi64ELi64ELi0EEviiiPT_S1_S1_iiE3Ash;
	add.s32 	%r1025, %r1024, %r1023;
	ld.shared.u32 	%r1478, [%r1025+56];
$L__BB178_117:
	setp.lt.s32 	%p185, %r189, 16;
	@%p185 bra 	$L__BB178_119;
	add.s32 	%r1026, %r81, 15;
	setp.lt.s32 	%p186, %r1026, %r14;
	selp.b32 	%r1027, 0, %r14, %p186;
	sub.s32 	%r1028, %r190, %r1027;
	shl.b32 	%r1029, %r1028, 2;
	mov.u32 	%r1030, _ZZ9cuda_gemmIiLi128ELi16ELi1ELi16ELi64ELi64ELi0EEviiiPT_S1_S1_iiE3Ash;
	add.s32 	%r1031, %r1030, %r1029;
	ld.shared.u32 	%r1477, [%r1031+60];
$L__BB178_119:
	setp.lt.s32 	%p187, %r189, 17;
	@%p187 bra 	$L__BB178_121;
	add.s32 	%r1032, %r81, 16;
	setp.lt.s32 	%p188, %r1032, %r14;
	selp.b32 	%r1033, 0, %r14, %p188;
	sub.s32 	%r1034, %r190, %r1033;
	shl.b32 	%r1035, %r1034, 2;
	mov.u32 	%r1036, _ZZ9cuda_gemmIiLi128ELi16ELi1ELi16ELi64ELi64ELi0EEviiiPT_S1_S1_iiE3Ash;
	add.s32 	%r1037, %r1036, %r1035;
	ld.shared.u32 	%r1476, [%r1037+64];
$L__BB178_121:
	setp.lt.s32 	%p189, %r189, 18;
	@%p189 bra 	$L__BB178_123;
	add.s32 	%r1038, %r81, 17;
	setp.lt.s32 	%p190, %r1038, %r14;
	selp.b32 	%r1039, 0, %r14, %p190;
	sub.s32 	%r1040, %r190, %r1039;
	shl.b32 	%r1041, %r1040, 2;
	mov.u32 	%r1042, _ZZ9cuda_gemmIiLi128ELi16ELi1ELi16ELi64ELi64ELi0EEviiiPT_S1_S1_iiE3Ash;
	add.s32 	%r1043, %r1042, %r1041;
	ld.shared.u32 	%r1475, [%r1043+68];
$L__BB178_123:
	setp.lt.s32 	%p191, %r189, 19;
	@%p191 bra 	$L__BB178_125;
	add.s32 	%r1044, %r81, 18;
	setp.lt.s32 	%p192, %r1044, %r14;
	selp.b32 	%r1045, 0, %r14, %p192;
	sub.s32 	%r1046, %r190, %r1045;
	shl.b32 	%r1047, %r1046, 2;
	mov.u32 	%r1048, _ZZ9cuda_gemmIiLi128ELi16ELi1ELi16ELi64ELi64ELi0EEviiiPT_S1_S1_iiE3Ash;
	add.s32 	%r1049, %r1048, %r1047;
	ld.shared.u32 	%r1474, [%r1049+72];
$L__BB178_125:
	setp.lt.s32 	%p193, %r189, 20;
	@%p193 bra 	$L__BB178_127;
	add.s32 	%r1050, %r81, 19;
	setp.lt.s32 	%p194, %r1050, %r14;
	selp.b32 	%r1051, 0, %r14, %p194;
	sub.s32 	%r1052, %r190, %r1051;
	shl.b32 	%r1053, %r1052, 2;
	mov.u32 	%r1054, _ZZ9cuda_gemmIiLi128ELi16ELi1ELi16ELi64ELi64ELi0EEviiiPT_S1_S1_iiE3Ash;
	add.s32 	%r1055, %r1054, %r1053;
	ld.shared.u32 	%r1473, [%r1055+76];
$L__BB178_127:
	setp.lt.s32 	%p195, %r189, 21;
	@%p195 bra 	$L__BB178_129;
	add.s32 	%r1056, %r81, 20;
	setp.lt.s32 	%p196, %r1056, %r14;
	selp.b32 	%r1057, 0, %r14, %p196;
	sub.s32 	%r1058, %r190, %r1057;
	shl.b32 	%r1059, %r1058, 2;
	mov.u32 	%r1060, _ZZ9cuda_gemmIiLi128ELi16ELi1ELi16ELi64ELi64ELi0EEviiiPT_S1_S1_iiE3Ash;
	add.s32 	%r1061, %r1060, %r1059;
	ld.shared.u32 	%r1472, [%r1061+80];
$L__BB178_129:
	setp.lt.s32 	%p197, %r189, 22;
	@%p197 bra 	$L__BB178_131;
	add.s32 	%r1062, %r81, 21;
	setp.lt.s32 	%p198, %r1062, %r14;
	selp.b32 	%r1063, 0, %r14, %p198;
	sub.s32 	%r1064, %r190, %r1063;
	shl.b32 	%r1065, %r1064, 2;
	mov.u32 	%r1066, _ZZ9cuda_gemmIiLi128ELi16ELi1ELi16ELi64ELi64ELi0EEviiiPT_S1_S1_iiE3Ash;
	add.s32 	%r1067, %r1066, %r1065;
	ld.shared.u32 	%r1471, [%r1067+84];
$L__BB178_131:
	setp.lt.s32 	%p199, %r189, 23;
	@%p199 bra 	$L__BB178_133;
	add.s32 	%r1068, %r81, 22;
	setp.lt.s32 	%p200, %r1068, %r14;
	selp.b32 	%r1069, 0, %r14, %p200;
	sub.s32 	%r1070, %r190, %r1069;
	shl.b32 	%r1071, %r1070, 2;
	mov.u32 	%r1072, _ZZ9cuda_gemmIiLi128ELi16ELi1ELi16ELi64ELi64ELi0EEviiiPT_S1_S1_iiE3Ash;
	add.s32 	%r1073, %r1072, %r1071;
	ld.shared.u32 	%r1470, [%r1073+88];
$L__BB178_133:
	setp.lt.s32 	%p201, %r189, 24;
	@%p201 bra 	$L__BB178_135;
	add.s32 	%r1074, %r81, 23;
	setp.lt.s32 	%p202, %r1074, %r14;
	selp.b32 	%r1075, 0, %r14, %p202;
	sub.s32 	%r1076, %r190, %r1075;
	shl.b32 	%r1077, %r1076, 2;
	mov.u32 	%r1078, _ZZ9cuda_gemmIiLi128ELi16ELi1ELi16ELi64ELi64ELi0EEviiiPT_S1_S1_iiE3Ash;
	add.s32 	%r1079, %r1078, %r1077;
	ld.shared.u32 	%r1469, [%r1079+92];
$L__BB178_135:
	setp.lt.s32 	%p203, %r189, 25;
	@%p203 bra 	$L__BB178_137;
	add.s32 	%r1080, %r81, 24;
	setp.lt.s32 	%p204, %r1080, %r14;
	selp.b32 	%r1081, 0, %r14, %p204;
	sub.s32 	%r1082, %r190, %r1081;
	shl.b32 	%r1083, %r1082, 2;
	mov.u32 	%r1084, _ZZ9cuda_gemmIiLi128ELi16ELi1ELi16ELi64ELi64ELi0EEviiiPT_S1_S1_iiE3Ash;
	add.s32 	%r1085, %r1084, %r1083;
	ld.shared.u32 	%r1468, [%r1085+96];
$L__BB178_137:
	setp.lt.s32 	%p205, %r189, 26;
	@%p205 bra 	$L__BB178_139;
	add.s32 	%r1086, %r81, 25;
	setp.lt.s32 	%p206, %r1086, %r14;
	selp.b32 	%r1087, 0, %r14, %p206;
	sub.s32 	%r1088, %r190, %r1087;
	shl.b32 	%r1089, %r1088, 2;
	mov.u32 	%r1090, _ZZ9cuda_gemmIiLi128ELi16ELi1ELi16ELi64ELi64ELi0EEviiiPT_S1_S1_iiE3Ash;
	add.s32 	%r1091, %r1090, %r1089;
	ld.shared.u32 	%r1467, [%r1091+100];
$L__BB178_139:
	setp.lt.s32 	%p207, %r189, 27;
	@%p207 bra 	$L__BB178_141;
	add.s32 	%r1092, %r81, 26;
	setp.lt.s32 	%p208, %r1092, %r14;
	selp.b32 	%r1093, 0, %r14, %p208;
	sub.s32 	%r1094, %r190, %r1093;
	shl.b32 	%r1095, %r1094, 2;
	mov.u32 	%r1096, _ZZ9cuda_gemmIiLi128ELi16ELi1ELi16ELi64ELi64ELi0EEviiiPT_S1_S1_iiE3Ash;
	add.s32 	%r1097, %r1096, %r1095;
	ld.shared.u32 	%r1466, [%r1097+104];
$L__BB178_141:
	setp.lt.s32 	%p209, %r189, 28;
	@%p209 bra 	$L__BB178_143;
	add.s32 	%r1098, %r81, 27;
	setp.lt.s32 	%p210, %r1098, %r14;
	selp.b32 	%r1099, 0, %r14, %p210;
	sub.s32 	%r1100, %r190, %r1099;
	shl.b32 	%r1101, %r1100, 2;
	mov.u32 	%r1102, _ZZ9cuda_gemmIiLi128ELi16ELi1ELi16ELi64ELi64ELi0EEviiiPT_S1_S1_iiE3Ash;
	add.s32 	%r1103, %r1102, %r1101;
	ld.shared.u32 	%r1465, [%r1103+108];
$L__BB178_143:
	setp.lt.s32 	%p211, %r189, 29;
	@%p211 bra 	$L__BB178_145;
	add.s32 	%r1104, %r81, 28;
	setp.lt.s32 	%p212, %r1104, %r14;
	selp.b32 	%r1105, 0, %r14, %p212;
	sub.s32 	%r1106, %r190, %r1105;
	shl.b32 	%r1107, %r1106, 2;
	mov.u32 	%r1108, _ZZ9cuda_gemmIiLi128ELi16ELi1ELi16ELi64ELi64ELi0EEviiiPT_S1_S1_iiE3Ash;
	add.s32 	%r1109, %r1108, %r1107;
	ld.shared.u32 	%r1464, [%r1109+112];
$L__BB178_145:
	setp.lt.s32 	%p213, %r189, 30;
	@%p213 bra 	$L__BB178_147;
	sub.s32 	%r1110, %r190, %r121;
	shl.b32 	%r1111, %r1110, 2;
	mov.u32 	%r1112, _ZZ9cuda_gemmIiLi128ELi16ELi1ELi16ELi64ELi64ELi0EEviiiPT_S1_S1_iiE3Ash;
	add.s32 	%r1113, %r1112, %r1111;
	ld.shared.u32 	%r1463, [%r1113+116];
$L__BB178_147:
	setp.lt.s32 	%p214, %r189, 31;
	@%p214 bra 	$L__BB178_149;
	sub.s32 	%r1114, %r190, %r122;
	shl.b32 	%r1115, %r1114, 2;
	mov.u32 	%r1116, _ZZ9cuda_gemmIiLi128ELi16ELi1ELi16ELi64ELi64ELi0EEviiiPT_S1_S1_iiE3Ash;
	add.s32 	%r1117, %r1116, %r1115;
	ld.shared.u32 	%r1462, [%r1117+120];
$L__BB178_149:
	setp.lt.s32 	%p215, %r189, 32;
	@%p215 bra 	$L__BB178_151;
	sub.s32 	%r1118, %r190, %r123;
	shl.b32 	%r1119, %r1118, 2;
	mov.u32 	%r1120, _ZZ9cuda_gemmIiLi128ELi16ELi1ELi16ELi64ELi64ELi0EEviiiPT_S1_S1_iiE3Ash;
	add.s32 	%r1121, %r1120, %r1119;
	ld.shared.u32 	%r1461, [%r1121+124];
$L__BB178_151:
	setp.lt.s32 	%p216, %r8, %r564;
	@%p216 bra 	$L__BB178_153;
$L__BB178_152:
	mov.b32 	%r1296, 32;
	mov.pred 	%p290, 0;
	@%p1 bra 	$L__BB178_87;
	bra.uni 	$L__BB178_288;
$L__BB178_153:
	add.s32 	%r1122, %r81, %r1296;
	shl.b32 	%r1123, %r1122, 2;
	mov.u32 	%r1124, _ZZ9cuda_gemmIiLi128ELi16ELi1ELi16ELi64ELi64ELi0EEviiiPT_S1_S1_iiE11kron_fac_sh;
	add.s32 	%r255, %r1124, %r1123;
	mov.u32 	%r1329, %r8;
$L__BB178_154:
	mad.lo.s32 	%r1126, %r1329, 260, %r255;
	ld.shared.u32 	%r257, [%r1126];
	mov.b32 	%r1331, 0;
	@%p164 bra 	$L__BB178_156;
	shfl.sync.idx.b32	%r1127|%p218, %r257, %r124, %r15, -1;
	mul.lo.s32 	%r1331, %r1127, %r1492;
$L__BB178_156:
	@%p165 bra 	$L__BB178_158;
	shfl.sync.idx.b32	%r1128|%p220, %r257, %r125, %r15, -1;
	mad.lo.s32 	%r1331, %r1128, %r1491, %r1331;
$L__BB178_158:
	@%p166 bra 	$L__BB178_160;
	shfl.sync.idx.b32	%r1129|%p222, %r257, %r126, %r15, -1;
	mad.lo.s32 	%r1331, %r1129, %r1490, %r1331;
$L__BB178_160:
	@%p167 bra 	$L__BB178_162;
	shfl.sync.idx.b32	%r1130|%p224, %r257, %r127, %r15, -1;
	mad.lo.s32 	%r1331, %r1130, %r1489, %r1331;
$L__BB178_162:
	@%p168 bra 	$L__BB178_164;
	shfl.sync.idx.b32	%r1131|%p226, %r257, %r128, %r15, -1;
	mad.lo.s32 	%r1331, %r1131, %r1488, %r1331;
$L__BB178_164:
	setp.lt.s32 	%p227, %r189, 6;
	@%p227 bra 	$L__BB178_166;
	shfl.sync.idx.b32	%r1132|%p228, %r257, %r129, %r15, -1;
	mad.lo.s32 	%r1331, %r1132, %r1487, %r1331;
$L__BB178_166:
	setp.lt.s32 	%p229, %r189, 7;
	@%p229 bra 	$L__BB178_168;
	shfl.sync.idx.b32	%r1133|%p230, %r257, %r130, %r15, -1;
	mad.lo.s32 	%r1331, %r1133, %r1486, %r1331;
$L__BB178_168:
	setp.lt.s32 	%p231, %r189, 8;
	@%p231 bra 	$L__BB178_170;
	shfl.sync.idx.b32	%r1134|%p232, %r257, %r131, %r15, -1;
	mad.lo.s32 	%r1331, %r1134, %r1485, %r1331;
$L__BB178_170:
	setp.lt.s32 	%p233, %r189, 9;
	@%p233 bra 	$L__BB178_172;
	shfl.sync.idx.b32	%r1135|%p234, %r257, %r132, %r15, -1;
	mad.lo.s32 	%r1331, %r1135, %r1484, %r1331;
$L__BB178_172:
	setp.lt.s32 	%p235, %r189, 10;
	@%p235 bra 	$L__BB178_174;
	shfl.sync.idx.b32	%r1136|%p236, %r257, %r133, %r15, -1;
	mad.lo.s32 	%r1331, %r1136, %r1483, %r1331;
$L__BB178_174:
	setp.lt.s32 	%p237, %r189, 11;
	@%p237 bra 	$L__BB178_176;
	shfl.sync.idx.b32	%r1137|%p238, %r257, %r134, %r15, -1;
	mad.lo.s32 	%r1331, %r1137, %r1482, %r1331;
$L__BB178_176:
	setp.lt.s32 	%p239, %r189, 12;
	@%p239 bra 	$L__BB178_178;
	shfl.sync.idx.b32	%r1138|%p240, %r257, %r135, %r15, -1;
	mad.lo.s32 	%r1331, %r1138, %r1481, %r1331;
$L__BB178_178:
	setp.lt.s32 	%p241, %r189, 13;
	@%p241 bra 	$L__BB178_180;
	shfl.sync.idx.b32	%r1139|%p242, %r257, %r136, %r15, -1;
	mad.lo.s32 	%r1331, %r1139, %r1480, %r1331;
$L__BB178_180:
	setp.lt.s32 	%p243, %r189, 14;
	@%p243 bra 	$L__BB178_182;
	shfl.sync.idx.b32	%r1140|%p244, %r257, %r137, %r15, -1;
	mad.lo.s32 	%r1331, %r1140, %r1479, %r1331;
$L__BB178_182:
	setp.lt.s32 	%p245, %r189, 15;
	@%p245 bra 	$L__BB178_184;
	shfl.sync.idx.b32	%r1141|%p246, %r257, %r138, %r15, -1;
	mad.lo.s32 	%r1331, %r1141, %r1478, %r1331;
$L__BB178_184:
	setp.lt.s32 	%p247, %r189, 16;
	@%p247 bra 	$L__BB178_186;
	shfl.sync.idx.b32	%r1142|%p248, %r257, %r139, %r15, -1;
	mad.lo.s32 	%r1331, %r1142, %r1477, %r1331;
$L__BB178_186:
	setp.lt.s32 	%p249, %r189, 17;
	@%p249 bra 	$L__BB178_188;
	shfl.sync.idx.b32	%r1143|%p250, %r257, %r140, %r15, -1;
	mad.lo.s32 	%r1331, %r1143, %r1476, %r1331;
$L__BB178_188:
	setp.lt.s32 	%p251, %r189, 18;
	@%p251 bra 	$L__BB178_190;
	shfl.sync.idx.b32	%r1144|%p252, %r257, %r141, %r15, -1;
	mad.lo.s32 	%r1331, %r1144, %r1475, %r1331;
$L__BB178_190:
	setp.lt.s32 	%p253, %r189, 19;
	@%p253 bra 	$L__BB178_192;
	shfl.sync.idx.b32	%r1145|%p254, %r257, %r142, %r15, -1;
	mad.lo.s32 	%r1331, %r1145, %r1474, %r1331;
$L__BB178_192:
	setp.lt.s32 	%p255, %r189, 20;
	@%p255 bra 	$L__BB178_194;
	shfl.sync.idx.b32	%r1146|%p256, %r257, %r143, %r15, -1;
	mad.lo.s32 	%r1331, %r1146, %r1473, %r1331;
$L__BB178_194:
	setp.lt.s32 	%p257, %r189, 21;
	@%p257 bra 	$L__BB178_196;
	shfl.sync.idx.b32	%r1147|%p258, %r257, %r144, %r15, -1;
	mad.lo.s32 	%r1331, %r1147, %r1472, %r1331;
$L__BB178_196:
	setp.lt.s32 	%p259, %r189, 22;
	@%p259 bra 	$L__BB178_198;
	shfl.sync.idx.b32	%r1148|%p260, %r257, %r145, %r15, -1;
	mad.lo.s32 	%r1331, %r1148, %r1471, %r1331;
$L__BB178_198:
	setp.lt.s32 	%p261, %r189, 23;
	@%p261 bra 	$L__BB178_200;
	shfl.sync.idx.b32	%r1149|%p262, %r257, %r146, %r15, -1;
	mad.lo.s32 	%r1331, %r1149, %r1470, %r1331;
$L__BB178_200:
	setp.lt.s32 	%p263, %r189, 24;
	@%p263 bra 	$L__BB178_202;
	shfl.sync.idx.b32	%r1150|%p264, %r257, %r147, %r15, -1;
	mad.lo.s32 	%r1331, %r1150, %r1469, %r1331;
$L__BB178_202:
	setp.lt.s32 	%p265, %r189, 25;
	@%p265 bra 	$L__BB178_204;
	shfl.sync.idx.b32	%r1151|%p266, %r257, %r148, %r15, -1;
	mad.lo.s32 	%r1331, %r1151, %r1468, %r1331;
$L__BB178_204:
	setp.lt.s32 	%p267, %r189, 26;
	@%p267 bra 	$L__BB178_206;
	shfl.sync.idx.b32	%r1152|%p268, %r257, %r149, %r15, -1;
	mad.lo.s32 	%r1331, %r1152, %r1467, %r1331;
$L__BB178_206:
	setp.lt.s32 	%p269, %r189, 27;
	@%p269 bra 	$L__BB178_208;
	shfl.sync.idx.b32	%r1153|%p270, %r257, %r150, %r15, -1;
	mad.lo.s32 	%r1331, %r1153, %r1466, %r1331;
$L__BB178_208:
	setp.lt.s32 	%p271, %r189, 28;
	@%p271 bra 	$L__BB178_210;
	shfl.sync.idx.b32	%r1154|%p272, %r257, %r151, %r15, -1;
	mad.lo.s32 	%r1331, %r1154, %r1465, %r1331;
$L__BB178_210:
	setp.lt.s32 	%p273, %r189, 29;
	@%p273 bra 	$L__BB178_212;
	shfl.sync.idx.b32	%r1155|%p274, %r257, %r152, %r15, -1;
	mad.lo.s32 	%r1331, %r1155, %r1464, %r1331;
$L__BB178_212:
	setp.lt.s32 	%p275, %r189, 30;
	@%p275 bra 	$L__BB178_214;
	shfl.sync.idx.b32	%r1156|%p276, %r257, %r153, %r15, -1;
	mad.lo.s32 	%r1331, %r1156, %r1463, %r1331;
$L__BB178_214:
	setp.lt.s32 	%p277, %r189, 31;
	@%p277 bra 	$L__BB178_216;
	shfl.sync.idx.b32	%r1157|%p278, %r257, %r154, %r15, -1;
	mad.lo.s32 	%r1331, %r1157, %r1462, %r1331;
$L__BB178_216:
	setp.lt.s32 	%p279, %r189, 32;
	@%p279 bra 	$L__BB178_218;
	shfl.sync.idx.b32	%r1158|%p280, %r257, %r155, %r15, -1;
	mad.lo.s32 	%r1331, %r1158, %r1461, %r1331;
$L__BB178_218:
	mad.lo.s32 	%r1159, %r1329, %r6, %r7;
	shl.b32 	%r1160, %r1159, 2;
	mov.u32 	%r1161, _ZZ9cuda_gemmIiLi128ELi16ELi1ELi16ELi64ELi64ELi0EEviiiPT_S1_S1_iiE3Csh;
	add.s32 	%r1162, %r1161, %r1160;
	ld.shared.u32 	%r1163, [%r1162];
	add.s32 	%r1164, %r1163, %r1331;
	st.shared.u32 	[%r1162], %r1164;
	add.s32 	%r1329, %r1329, %r10;
	setp.lt.s32 	%p281, %r1329, %r564;
	@%p281 bra 	$L__BB178_154;
	bra.uni 	$L__BB178_152;
$L__BB178_219:
	shl.b32 	%r616, %r1263, 2;
	mov.u32 	%r617, _ZZ9cuda_gemmIiLi128ELi16ELi1ELi16ELi64ELi64ELi0EEviiiPT_S1_S1_iiE3Csh;
	add.s32 	%r618, %r617, %r616;
	mov.b32 	%r619, 0;
	st.shared.u32 	[%r618], %r619;
	add.s32 	%r620, %r618, %r19;
	st.shared.u32 	[%r620], %r619;
	add.s32 	%r621, %r620, %r19;
	st.shared.u32 	[%r621], %r619;
	add.s32 	%r622, %r621, %r19;
	st.shared.u32 	[%r622], %r619;
	add.s32 	%r1263, %r19, %r1263;
	setp.lt.u32 	%p18, %r1263, 16;
	@%p18 bra 	$L__BB178_219;
	bra.uni 	$L__BB178_19;
$L__BB178_220:
	setp.lt.s32 	%p85, %r8, %r564;
	@%p85 bra 	$L__BB178_221;
	bra.uni 	$L__BB178_287;
$L__BB178_221:
	add.s32 	%r360, %r81, %r1395;
	sub.s32 	%r361, %r360, %r82;
	sub.s32 	%r362, %r360, %r83;
	sub.s32 	%r363, %r360, %r84;
	sub.s32 	%r364, %r360, %r85;
	sub.s32 	%r365, %r360, %r86;
	sub.s32 	%r366, %r360, %r87;
	sub.s32 	%r367, %r360, %r88;
	sub.s32 	%r368, %r360, %r89;
	sub.s32 	%r369, %r360, %r90;
	sub.s32 	%r370, %r360, %r91;
	sub.s32 	%r371, %r360, %r92;
	sub.s32 	%r372, %r360, %r93;
	sub.s32 	%r373, %r360, %r94;
	sub.s32 	%r374, %r360, %r95;
	sub.s32 	%r375, %r360, %r96;
	sub.s32 	%r376, %r360, %r97;
	sub.s32 	%r377, %r360, %r98;
	sub.s32 	%r378, %r360, %r99;
	sub.s32 	%r379, %r360, %r100;
	sub.s32 	%r380, %r360, %r101;
	sub.s32 	%r381, %r360, %r102;
	sub.s32 	%r382, %r360, %r103;
	sub.s32 	%r383, %r360, %r104;
	sub.s32 	%r384, %r360, %r105;
	sub.s32 	%r385, %r360, %r106;
	sub.s32 	%r386, %r360, %r107;
	sub.s32 	%r387, %r360, %r108;
	sub.s32 	%r388, %r360, %r109;
	sub.s32 	%r389, %r360, %r110;
	sub.s32 	%r390, %r360, %r111;
	sub.s32 	%r391, %r360, %r112;
	shl.b32 	%r789, %r361, 2;
	shl.b32 	%r792, %r362, 2;
	shl.b32 	%r795, %r363, 2;
	shl.b32 	%r798, %r364, 2;
	shl.b32 	%r801, %r365, 2;
	shl.b32 	%r804, %r366, 2;
	shl.b32 	%r807, %r367, 2;
	shl.b32 	%r810, %r368, 2;
	shl.b32 	%r813, %r369, 2;
	shl.b32 	%r816, %r370, 2;
	shl.b32 	%r819, %r371, 2;
	shl.b32 	%r822, %r372, 2;
	shl.b32 	%r825, %r373, 2;
	shl.b32 	%r828, %r374, 2;
	shl.b32 	%r831, %r375, 2;
	shl.b32 	%r834, %r376, 2;
	shl.b32 	%r837, %r377, 2;
	shl.b32 	%r840, %r378, 2;
	shl.b32 	%r843, %r379, 2;
	shl.b32 	%r846, %r380, 2;
	shl.b32 	%r849, %r381, 2;
	shl.b32 	%r852, %r382, 2;
	shl.b32 	%r855, %r383, 2;
	shl.b32 	%r858, %r384, 2;
	shl.b32 	%r861, %r385, 2;
	shl.b32 	%r864, %r386, 2;
	shl.b32 	%r867, %r387, 2;
	shl.b32 	%r870, %r388, 2;
	shl.b32 	%r873, %r389, 2;
	shl.b32 	%r876, %r390, 2;
	shl.b32 	%r879, %r391, 2;
	mov.u32 	%r1428, %r8;
$L__BB178_222:
	setp.lt.s32 	%p86, %r358, 1;
	mov.u32 	%r785, _ZZ9cuda_gemmIiLi128ELi16ELi1ELi16ELi64ELi64ELi0EEviiiPT_S1_S1_iiE11kron_fac_sh;
	mad.lo.s32 	%r457, %r1428, 260, %r785;
	mov.b32 	%r1430, 0;
	@%p86 bra 	$L__BB178_224;
	shl.b32 	%r786, %r360, 2;
	add.s32 	%r787, %r457, %r786;
	ld.shared.u32 	%r788, [%r787];
	mul.lo.s32 	%r1430, %r788, %r1492;
$L__BB178_224:
	@%p54 bra 	$L__BB178_226;
	add.s32 	%r790, %r457, %r789;
	ld.shared.u32 	%r791, [%r790+4];
	mad.lo.s32 	%r1430, %r791, %r1491, %r1430;
$L__BB178_226:
	@%p55 bra 	$L__BB178_228;
	add.s32 	%r793, %r457, %r792;
	ld.shared.u32 	%r794, [%r793+8];
	mad.lo.s32 	%r1430, %r794, %r1490, %r1430;
$L__BB178_228:
	@%p56 bra 	$L__BB178_230;
	add.s32 	%r796, %r457, %r795;
	ld.shared.u32 	%r797, [%r796+12];
	mad.lo.s32 	%r1430, %r797, %r1489, %r1430;
$L__BB178_230:
	@%p57 bra 	$L__BB178_232;
	add.s32 	%r799, %r457, %r798;
	ld.shared.u32 	%r800, [%r799+16];
	mad.lo.s32 	%r1430, %r800, %r1488, %r1430;
$L__BB178_232:
	@%p58 bra 	$L__BB178_234;
	add.s32 	%r802, %r457, %r801;
	ld.shared.u32 	%r803, [%r802+20];
	mad.lo.s32 	%r1430, %r803, %r1487, %r1430;
$L__BB178_234:
	setp.lt.s32 	%p92, %r358, 7;
	@%p92 bra 	$L__BB178_236;
	add.s32 	%r805, %r457, %r804;
	ld.shared.u32 	%r806, [%r805+24];
	mad.lo.s32 	%r1430, %r806, %r1486, %r1430;
$L__BB178_236:
	setp.lt.s32 	%p93, %r358, 8;
	@%p93 bra 	$L__BB178_238;
	add.s32 	%r808, %r457, %r807;
	ld.shared.u32 	%r809, [%r808+28];
	mad.lo.s32 	%r1430, %r809, %r1485, %r1430;
$L__BB178_238:
	setp.lt.s32 	%p94, %r358, 9;
	@%p94 bra 	$L__BB178_240;
	add.s32 	%r811, %r457, %r810;
	ld.shared.u32 	%r812, [%r811+32];
	mad.lo.s32 	%r1430, %r812, %r1484, %r1430;
$L__BB178_240:
	setp.lt.s32 	%p95, %r358, 10;
	@%p95 bra 	$L__BB178_242;
	add.s32 	%r814, %r457, %r813;
	ld.shared.u32 	%r815, [%r814+36];
	mad.lo.s32 	%r1430, %r815, %r1483, %r1430;
$L__BB178_242:
	setp.lt.s32 	%p96, %r358, 11;
	@%p96 bra 	$L__BB178_244;
	add.s32 	%r817, %r457, %r816;
	ld.shared.u32 	%r818, [%r817+40];
	mad.lo.s32 	%r1430, %r818, %r1482, %r1430;
$L__BB178_244:
	setp.lt.s32 	%p97, %r358, 12;
	@%p97 bra 	$L__BB178_246;
	add.s32 	%r820, %r457, %r819;
	ld.shared.u32 	%r821, [%r820+44];
	mad.lo.s32 	%r1430, %r821, %r1481, %r1430;
$L__BB178_246:
	setp.lt.s32 	%p98, %r358, 13;
	@%p98 bra 	$L__BB178_248;
	add.s32 	%r823, %r457, %r822;
	ld.shared.u32 	%r824, [%r823+48];
	mad.lo.s32 	%r1430, %r824, %r1480, %r1430;
$L__BB178_248:
	setp.lt.s32 	%p99, %r358, 14;
	@%p99 bra 	$L__BB178_250;
	add.s32 	%r826, %r457, %r825;
	ld.shared.u32 	%r827, [%r826+52];
	mad.lo.s32 	%r1430, %r827, %r1479, %r1430;
$L__BB178_250:
	setp.lt.s32 	%p100, %r358, 15;
	@%p100 bra 	$L__BB178_252;
	add.s32 	%r829, %r457, %r828;
	ld.shared.u32 	%r830, [%r829+56];
	mad.lo.s32 	%r1430, %r830, %r1478, %r1430;
$L__BB178_252:
	setp.lt.s32 	%p101, %r358, 16;
	@%p101 bra 	$L__BB178_254;
	add.s32 	%r832, %r457, %r831;
	ld.shared.u32 	%r833, [%r832+60];
	mad.lo.s32 	%r1430, %r833, %r1477, %r1430;
$L__BB178_254:
	setp.lt.s32 	%p102, %r358, 17;
	@%p102 bra 	$L__BB178_256;
	add.s32 	%r835, %r457, %r834;
	ld.shared.u32 	%r836, [%r835+64];
	mad.lo.s32 	%r1430, %r836, %r1476, %r1430;
$L__BB178_256:
	setp.lt.s32 	%p103, %r358, 18;
	@%p103 bra 	$L__BB178_258;
	add.s32 	%r838, %r457, %r837;
	ld.shared.u32 	%r839, [%r838+68];
	mad.lo.s32 	%r1430, %r839, %r1475, %r1430;
$L__BB178_258:
	setp.lt.s32 	%p104, %r358, 19;
	@%p104 bra 	$L__BB178_260;
	add.s32 	%r841, %r457, %r840;
	ld.shared.u32 	%r842, [%r841+72];
	mad.lo.s32 	%r1430, %r842, %r1474, %r1430;
$L__BB178_260:
	setp.lt.s32 	%p105, %r358, 20;
	@%p105 bra 	$L__BB178_262;
	add.s32 	%r844, %r457, %r843;
	ld.shared.u32 	%r845, [%r844+76];
	mad.lo.s32 	%r1430, %r845, %r1473, %r1430;
$L__BB178_262:
	setp.lt.s32 	%p106, %r358, 21;
	@%p106 bra 	$L__BB178_264;
	add.s32 	%r847, %r457, %r846;
	ld.shared.u32 	%r848, [%r847+80];
	mad.lo.s32 	%r1430, %r848, %r1472, %r1430;
$L__BB178_264:
	setp.lt.s32 	%p107, %r358, 22;
	@%p107 bra 	$L__BB178_266;
	add.s32 	%r850, %r457, %r849;
	ld.shared.u32 	%r851, [%r850+84];
	mad.lo.s32 	%r1430, %r851, %r1471, %r1430;
$L__BB178_266:
	setp.lt.s32 	%p108, %r358, 23;
	@%p108 bra 	$L__BB178_268;
	add.s32 	%r853, %r457, %r852;
	ld.shared.u32 	%r854, [%r853+88];
	mad.lo.s32 	%r1430, %r854, %r1470, %r1430;
$L__BB178_268:
	setp.lt.s32 	%p109, %r358, 24;
	@%p109 bra 	$L__BB178_270;
	add.s32 	%r856, %r457, %r855;
	ld.shared.u32 	%r857, [%r856+92];
	mad.lo.s32 	%r1430, %r857, %r1469, %r1430;
$L__BB178_270:
	setp.lt.s32 	%p110, %r358, 25;
	@%p110 bra 	$L__BB178_272;
	add.s32 	%r859, %r457, %r858;
	ld.shared.u32 	%r860, [%r859+96];
	mad.lo.s32 	%r1430, %r860, %r1468, %r1430;
$L__BB178_272:
	setp.lt.s32 	%p111, %r358, 26;
	@%p111 bra 	$L__BB178_274;
	add.s32 	%r862, %r457, %r861;
	ld.shared.u32 	%r863, [%r862+100];
	mad.lo.s32 	%r1430, %r863, %r1467, %r1430;
$L__BB178_274:
	setp.lt.s32 	%p112, %r358, 27;
	@%p112 bra 	$L__BB178_276;
	add.s32 	%r865, %r457, %r864;
	ld.shared.u32 	%r866, [%r865+104];
	mad.lo.s32 	%r1430, %r866, %r1466, %r1430;
$L__BB178_276:
	setp.lt.s32 	%p113, %r358, 28;
	@%p113 bra 	$L__BB178_278;
	add.s32 	%r868, %r457, %r867;
	ld.shared.u32 	%r869, [%r868+108];
	mad.lo.s32 	%r1430, %r869, %r1465, %r1430;
$L__BB178_278:
	setp.lt.s32 	%p114, %r358, 29;
	@%p114 bra 	$L__BB178_280;
	add.s32 	%r871, %r457, %r870;
	ld.shared.u32 	%r872, [%r871+112];
	mad.lo.s32 	%r1430, %r872, %r1464, %r1430;
$L__BB178_280:
	setp.lt.s32 	%p115, %r358, 30;
	@%p115 bra 	$L__BB178_282;
	add.s32 	%r874, %r457, %r873;
	ld.shared.u32 	%r875, [%r874+116];
	mad.lo.s32 	%r1430, %r875, %r1463, %r1430;
$L__BB178_282:
	setp.lt.s32 	%p116, %r358, 31;
	@%p116 bra 	$L__BB178_284;
	add.s32 	%r877, %r457, %r876;
	ld.shared.u32 	%r878, [%r877+120];
	mad.lo.s32 	%r1430, %r878, %r1462, %r1430;
$L__BB178_284:
	setp.lt.s32 	%p117, %r358, 32;
	@%p117 bra 	$L__BB178_286;
	add.s32 	%r880, %r457, %r879;
	ld.shared.u32 	%r881, [%r880+124];
	mad.lo.s32 	%r1430, %r881, %r1461, %r1430;
$L__BB178_286:
	mad.lo.s32 	%r882, %r1428, %r6, %r7;
	shl.b32 	%r883, %r882, 2;
	mov.u32 	%r884, _ZZ9cuda_gemmIiLi128ELi16ELi1ELi16ELi64ELi64ELi0EEviiiPT_S1_S1_iiE3Csh;
	add.s32 	%r885, %r884, %r883;
	ld.shared.u32 	%r886, [%r885];
	add.s32 	%r887, %r886, %r1430;
	st.shared.u32 	[%r885], %r887;
	add.s32 	%r1428, %r1428, %r10;
	setp.lt.s32 	%p118, %r1428, %r564;
	@%p118 bra 	$L__BB178_222;
$L__BB178_287:
	mov.b32 	%r1395, 32;
	mov.pred 	%p291, 0;
	@%p2 bra 	$L__BB178_22;
$L__BB178_288:
	setp.gt.u32 	%p283, %r1, 15;
	bar.sync 	0;
	@%p283 bra 	$L__BB178_295;
	ld.param.u32 	%r1221, [_Z9cuda_gemmIiLi128ELi16ELi1ELi16ELi64ELi64ELi0EEviiiPT_S1_S1_ii_param_1];
	setp.eq.s32 	%p284, %r18, 0;
	mov.u32 	%r1166, %ctaid.x;
	mul.lo.s32 	%r1167, %r6, %r1166;
	mad.lo.s32 	%r555, %r1255, %r1221, %r1167;
	div.s32 	%r556, %r563, %r565;
	mov.u32 	%r1493, %r1;
	@%p284 bra 	$L__BB178_293;
	setp.eq.s32 	%p285, %r18, 1;
	div.s32 	%r1168, %r1, %r6;
	mad.lo.s32 	%r1169, %r556, %r1168, %r555;
	mul.lo.s32 	%r1170, %r1168, %r6;
	sub.s32 	%r1171, %r1, %r1170;
	add.s32 	%r1172, %r1169, %r1171;
	ld.shared.u32 	%r1173, [%r21];
	mul.wide.s32 	%rd23, %r1172, 4;
	add.s64 	%rd24, %rd2, %rd23;
	st.global.u32 	[%rd24], %r1173;
	mov.u32 	%r1493, %r16;
	@%p285 bra 	$L__BB178_293;
	setp.eq.s32 	%p286, %r18, 2;
	div.s32 	%r1174, %r16, %r6;
	mad.lo.s32 	%r1175, %r556, %r1174, %r555;
	mul.lo.s32 	%r1176, %r1174, %r6;
	sub.s32 	%r1177, %r16, %r1176;
	add.s32 	%r1178, %r1175, %r1177;
	ld.shared.u32 	%r1179, [%r22];
	mul.wide.s32 	%rd25, %r1178, 4;
	add.s64 	%rd26, %rd2, %rd25;
	st.global.u32 	[%rd26], %r1179;
	mov.u32 	%r1493, %r20;
	@%p286 bra 	$L__BB178_293;
	add.s32 	%r1493, %r20, %r9;
	div.s32 	%r1180, %r20, %r6;
	mad.lo.s32 	%r1181, %r556, %r1180, %r555;
	mul.lo.s32 	%r1182, %r1180, %r6;
	sub.s32 	%r1183, %r20, %r1182;
	add.s32 	%r1184, %r1181, %r1183;
	add.s32 	%r1185, %r22, %r19;
	ld.shared.u32 	%r1186, [%r1185];
	mul.wide.s32 	%rd27, %r1184, 4;
	add.s64 	%rd28, %rd2, %rd27;
	st.global.u32 	[%rd28], %r1186;
$L__BB178_293:
	setp.lt.u32 	%p287, %r17, 3;
	@%p287 bra 	$L__BB178_295;
$L__BB178_294:
	div.s32 	%r1187, %r1493, %r6;
	mad.lo.s32 	%r1188, %r556, %r1187, %r555;
	mul.lo.s32 	%r1189, %r1187, %r6;
	sub.s32 	%r1190, %r1493, %r1189;
	add.s32 	%r1191, %r1188, %r1190;
	shl.b32 	%r1192, %r1493, 2;
	mov.u32 	%r1193, _ZZ9cuda_gemmIiLi128ELi16ELi1ELi16ELi64ELi64ELi0EEviiiPT_S1_S1_iiE3Csh;
	add.s32 	%r1194, %r1193, %r1192;
	ld.shared.u32 	%r1195, [%r1194];
	mul.wide.s32 	%rd29, %r1191, 4;
	add.s64 	%rd30, %rd2, %rd29;
	st.global.u32 	[%rd30], %r1195;
	add.s32 	%r1196, %r1493, %r9;
	div.s32 	%r1197, %r1196, %r6;
	mad.lo.s32 	%r1198, %r556, %r1197, %r555;
	mul.lo.s32 	%r1199, %r1197, %r6;
	sub.s32 	%r1200, %r1196, %r1199;
	add.s32 	%r1201, %r1198, %r1200;
	add.s32 	%r1202, %r1194, %r19;
	ld.shared.u32 	%r1203, [%r1202];
	mul.wide.s32 	%rd31, %r1201, 4;
	add.s64 	%rd32, %rd2, %rd31;
	st.global.u32 	[%rd32], %r1203;
	add.s32 	%r1204, %r1196, %r9;
	div.s32 	%r1205, %r1204, %r6;
	mad.lo.s32 	%r1206, %r556, %r1205, %r555;
	mul.lo.s32 	%r1207, %r1205, %r6;
	sub.s32 	%r1208, %r1204, %r1207;
	add.s32 	%r1209, %r1206, %r1208;
	add.s32 	%r1210, %r1202, %r19;
	ld.shared.u32 	%r1211, [%r1210];
	mul.wide.s32 	%rd33, %r1209, 4;
	add.s64 	%rd34, %rd2, %rd33;
	st.global.u32 	[%rd34], %r1211;
	add.s32 	%r1212, %r1204, %r9;
	div.s32 	%r1213, %r1212, %r6;
	mad.lo.s32 	%r1214, %r556, %r1213, %r555;
	mul.lo.s32 	%r1215, %r1213, %r6;
	sub.s32 	%r1216, %r1212, %r1215;
	add.s32 	%r1217, %r1214, %r1216;
	add.s32 	%r1218, %r1210, %r19;
	ld.shared.u32 	%r1219, [%r1218];
	mul.wide.s32 	%rd35, %r1217, 4;
	add.s64 	%rd36, %rd2, %rd35;
	st.global.u32 	[%rd36], %r1219;
	add.s32 	%r1493, %r1212, %r9;
	setp.lt.u32 	%p288, %r1493, 16;
	@%p288 bra 	$L__BB178_294;
$L__BB178_295:
	add.s32 	%r1255, %r1255, %r12;
	shl.b32 	%r1220, %r12, 4;
	setp.lt.u32 	%p289, %r1255, %r1220;
	@%p289 bra 	$L__BB178_5;
$L__BB178_296:
	ret;

}
	// .globl	_Z9cuda_gemmIiLi128ELi16ELi1ELi16ELi64ELi64ELi1EEviiiPT_S1_S1_ii
.visible .entry _Z9cuda_gemmIiLi128ELi16ELi1ELi16ELi64ELi64ELi1EEviiiPT_S1_S1_ii(
	.param .u32 _Z9cuda_gemmIiLi128ELi16ELi1ELi16ELi64ELi64ELi1EEviiiPT_S1_S1_ii_param_0,
	.param .u32 _Z9cuda_gemmIiLi128ELi16ELi1ELi16ELi64ELi64ELi1EEviiiPT_S1_S1_ii_param_1,
	.param .u32 _Z9cuda_gemmIiLi128ELi16ELi1ELi16ELi64ELi64ELi1EEviiiPT_S1_S1_ii_param_2,
	.param .u64 .ptr .align 1 _Z9cuda_gemmIiLi128ELi16ELi1ELi16ELi64ELi64ELi1EEviiiPT_S1_S1_ii_param_3,
	.param .u64 .ptr .align 1 _Z9cuda_gemmIiLi128ELi16ELi1ELi16ELi64ELi64ELi1EEviiiPT_S1_S1_ii_param_4,
	.param .u64 .ptr .align 1 _Z9cuda_gemmIiLi128ELi16ELi1ELi16ELi64ELi64ELi1EEviiiPT_S1_S1_ii_param_5,
	.param .u32 _Z9cuda_gemmIiLi128ELi16ELi1ELi16ELi64ELi64ELi1EEviiiPT_S1_S1_ii_param_6,
	.param .u32 _Z9cuda_gemmIiLi128ELi16ELi1ELi16ELi64ELi64ELi1EEviiiPT_S1_S1_ii_param_7
)
.maxntid 128
{
	.reg .pred 	%p<25>;
	.reg .b16 	%rs<6>;
	.reg .b32 	%r<155>;
	.reg .b64 	%rd<47>;
	// demoted variable
	.shared .align 128 .b8 _ZZ9cuda_gemmIiLi128ELi16ELi1ELi16ELi64ELi64ELi1EEviiiPT_S1_S1_iiE11kron_fac_sh[16640];
	// demoted variable
	.shared .align 128 .b8 _ZZ9cuda_gemmIiLi128ELi16ELi1ELi16ELi64ELi64ELi1EEviiiPT_S1_S1_iiE3Ash[64];
	// demoted variable
	.shared .align 128 .b8 _ZZ9cuda_gemmIiLi128ELi16ELi1ELi16ELi64ELi64ELi1EEviiiPT_S1_S1_iiE3Csh[64];
	ld.param.u64 	%rd9, [_Z9cuda_gemmIiLi128ELi16ELi1ELi16ELi64ELi64ELi1EEviiiPT_S1_S1_ii_param_3];
	ld.param.u64 	%rd10, [_Z9cuda_gemmIiLi128ELi16ELi1ELi16ELi64ELi64ELi1EEviiiPT_S1_S1_ii_param_4];
	ld.param.u64 	%rd11, [_Z9cuda_gemmIiLi128ELi16ELi1ELi16ELi64ELi64ELi1EEviiiPT_S1_S1_ii_param_5];
	cvta.to.global.u64 	%rd1, %rd10;
	cvta.to.global.u64 	%rd2, %rd9;
	cvta.to.global.u64 	%rd3, %rd11;
	mov.u32 	%r1, %tid.x;
	mov.u32 	%r2, %ntid.x;
	add.s32 	%r3, %r1, %r2;
	cvt.u16.u32 	%rs2, %r3;
	xor.b16  	%rs3, %rs2, 4095;
	cvt.u16.u32 	%rs4, %r2;
	div.u16 	%rs5, %rs3, %rs4;
	and.b16  	%rs1, %rs5, 3;
	setp.eq.s16 	%p1, %rs1, 2;
	mov.u32 	%r142, %r1;
	@%p1 bra 	$L__BB179_3;
	cvt.u32.u16 	%r4, %rs1;
	mov.b32 	%r141, 0;
	mov.u32 	%r55, _ZZ9cuda_gemmIiLi128ELi16ELi1ELi16ELi64ELi64ELi1EEviiiPT_S1_S1_iiE11kron_fac_sh;
	mov.u32 	%r142, %r1;
$L__BB179_2:
	.pragma "nounroll";
	mul.wide.u32 	%rd12, %r142, 4;
	add.s64 	%rd13, %rd1, %rd12;
	ld.global.u32 	%r53, [%rd13];
	and.b32  	%r54, %r142, 63;
	mad.lo.s32 	%r56, %r54, 260, %r55;
	shr.u32 	%r57, %r142, 4;
	and.b32  	%r58, %r57, 268435452;
	add.s32 	%r59, %r56, %r58;
	st.shared.u32 	[%r59], %r53;
	add.s32 	%r142, %r142, %r2;
	add.s32 	%r141, %r141, 1;
	xor.b32  	%r60, %r141, %r4;
	setp.ne.s32 	%p2, %r60, 2;
	@%p2 bra 	$L__BB179_2;
$L__BB179_3:
	mov.u32 	%r63, _ZZ9cuda_gemmIiLi128ELi16ELi1ELi16ELi64ELi64ELi1EEviiiPT_S1_S1_iiE11kron_fac_sh;
$L__BB179_4:
	mul.wide.u32 	%rd14, %r142, 4;
	add.s64 	%rd15, %rd1, %rd14;
	ld.global.u32 	%r61, [%rd15];
	and.b32  	%r62, %r142, 63;
	mad.lo.s32 	%r64, %r62, 260, %r63;
	shr.u32 	%r65, %r142, 4;
	and.b32  	%r66, %r65, 268435452;
	add.s32 	%r67, %r64, %r66;
	st.shared.u32 	[%r67], %r61;
	add.s32 	%r68, %r142, %r2;
	mul.wide.u32 	%rd16, %r68, 4;
	add.s64 	%rd17, %rd1, %rd16;
	ld.global.u32 	%r69, [%rd17];
	and.b32  	%r70, %r68, 63;
	mad.lo.s32 	%r71, %r70, 260, %r63;
	shr.u32 	%r72, %r68, 4;
	and.b32  	%r73, %r72, 268435452;
	add.s32 	%r74, %r71, %r73;
	st.shared.u32 	[%r74], %r69;
	add.s32 	%r75, %r68, %r2;
	mul.wide.u32 	%rd18, %r75, 4;
	add.s64 	%rd19, %rd1, %rd18;
	ld.global.u32 	%r76, [%rd19];
	and.b32  	%r77, %r75, 63;
	mad.lo.s32 	%r78, %r77, 260, %r63;
	shr.u32 	%r79, %r75, 4;
	and.b32  	%r80, %r79, 268435452;
	add.s32 	%r81, %r78, %r80;
	st.shared.u32 	[%r81], %r76;
	add.s32 	%r82, %r75, %r2;
	mul.wide.u32 	%rd20, %r82, 4;
	add.s64 	%rd21, %rd1, %rd20;
	ld.global.u32 	%r83, [%rd21];
	and.b32  	%r84, %r82, 63;
	mad.lo.s32 	%r85, %r84, 260, %r63;
	shr.u32 	%r86, %r82, 4;
	and.b32  	%r87, %r86, 268435452;
	add.s32 	%r88, %r85, %r87;
	st.shared.u32 	[%r88], %r83;
	add.s32 	%r142, %r82, %r2;
	setp.lt.u32 	%p3, %r142, 4096;
	@%p3 bra 	$L__BB179_4;
	mov.u32 	%r144, %ctaid.y;
	mov.u32 	%r13, %nctaid.y;
	shl.b32 	%r14, %r13, 4;
	setp.ge.u32 	%p4, %r144, %r14;
	@%p4 bra 	$L__BB179_30;
	max.u32 	%r89, %r3, 16;
	setp.lt.u32 	%p5, %r3, 16;
	selp.u32 	%r90, 1, 0, %p5;
	add.s32 	%r91, %r3, %r90;
	sub.s32 	%r92, %r89, %r91;
	div.u32 	%r93, %r92, %r2;
	add.s32 	%r15, %r93, %r90;
	and.b32  	%r16, %r15, 3;
	shl.b32 	%r94, %r1, 2;
	mov.u32 	%r95, _ZZ9cuda_gemmIiLi128ELi16ELi1ELi16ELi64ELi64ELi1EEviiiPT_S1_S1_iiE3Ash;
	add.s32 	%r17, %r95, %r94;
	shl.b32 	%r18, %r2, 2;
	add.s32 	%r19, %r17, %r18;
	add.s32 	%r20, %r3, %r2;
	add.s32 	%r21, %r20, %r2;
	mov.u32 	%r96, _ZZ9cuda_gemmIiLi128ELi16ELi1ELi16ELi64ELi64ELi1EEviiiPT_S1_S1_iiE3Csh;
	add.s32 	%r22, %r96, %r94;
	add.s32 	%r23, %r22, %r18;
	add.s32 	%r24, %r23, %r18;
	mul.wide.u32 	%rd35, %r2, 16;
	cvt.u64.u32 	%rd42, %r18;
$L__BB179_7:
	setp.gt.u32 	%p6, %r1, 15;
	@%p6 bra 	$L__BB179_15;
	setp.eq.s32 	%p7, %r16, 3;
	shl.b32 	%r26, %r144, 4;
	mov.u32 	%r145, %r1;
	@%p7 bra 	$L__BB179_12;
	setp.eq.s32 	%p8, %r16, 0;
	add.s32 	%r27, %r26, %r1;
	mul.wide.u32 	%rd22, %r27, 4;
	add.s64 	%rd23, %rd2, %rd22;
	ld.global.u32 	%r97, [%rd23];
	st.shared.u32 	[%r17], %r97;
	mov.u32 	%r145, %r3;
	@%p8 bra 	$L__BB179_12;
	setp.eq.s32 	%p9, %r16, 1;
	add.s32 	%r28, %r27, %r2;
	mul.wide.u32 	%rd24, %r28, 4;
	add.s64 	%rd25, %rd2, %rd24;
	ld.global.u32 	%r98, [%rd25];
	st.shared.u32 	[%r19], %r98;
	mov.u32 	%r145, %r20;
	@%p9 bra 	$L__BB179_12;
	add.s32 	%r99, %r28, %r2;
	mul.wide.u32 	%rd26, %r99, 4;
	add.s64 	%rd27, %rd2, %rd26;
	ld.global.u32 	%r100, [%rd27];
	add.s32 	%r101, %r19, %r18;
	st.shared.u32 	[%r101], %r100;
	mov.u32 	%r145, %r21;
$L__BB179_12:
	setp.lt.u32 	%p10, %r15, 3;
	@%p10 bra 	$L__BB179_15;
	shl.b32 	%r102, %r145, 2;
	mov.u32 	%r103, _ZZ9cuda_gemmIiLi128ELi16ELi1ELi16ELi64ELi64ELi1EEviiiPT_S1_S1_iiE3Ash;
	add.s32 	%r149, %r103, %r102;
	add.s32 	%r104, %r145, %r26;
	add.s32 	%r148, %r104, %r2;
	shl.b32 	%r105, %r2, 1;
	add.s32 	%r147, %r104, %r105;
	mad.lo.s32 	%r146, %r2, 3, %r104;
	mul.wide.u32 	%rd28, %r104, 4;
	add.s64 	%rd46, %rd2, %rd28;
$L__BB179_14:
	ld.global.u32 	%r106, [%rd46];
	st.shared.u32 	[%r149], %r106;
	mul.wide.u32 	%rd29, %r148, 4;
	add.s64 	%rd30, %rd2, %rd29;
	ld.global.u32 	%r107, [%rd30];
	add.s32 	%r108, %r149, %r18;
	st.shared.u32 	[%r108], %r107;
	mul.wide.u32 	%rd31, %r147, 4;
	add.s64 	%rd32, %rd2, %rd31;
	ld.global.u32 	%r109, [%rd32];
	shl.b32 	%r110, %r2, 3;
	add.s32 	%r111, %r149, %r110;
	st.shared.u32 	[%r111], %r109;
	mul.wide.u32 	%rd33, %r146, 4;
	add.s64 	%rd34, %rd2, %rd33;
	ld.global.u32 	%r112, [%rd34];
	mad.lo.s32 	%r113, %r2, 12, %r149;
	st.shared.u32 	[%r113], %r112;
	add.s32 	%r145, %r145, %r18;
	shl.b32 	%r114, %r2, 4;
	add.s32 	%r149, %r149, %r114;
	add.s32 	%r148, %r148, %r18;
	add.s32 	%r147, %r147, %r18;
	add.s32 	%r146, %r146, %r18;
	add.s64 	%rd46, %rd46, %rd35;
	setp.lt.u32 	%p11, %r145, 16;
	@%p11 bra 	$L__BB179_14;
$L__BB179_15:
	setp.gt.u32 	%p12, %r1, 15;
	bar.sync 	0;
	@%p12 bra 	$L__BB179_22;
	setp.eq.s32 	%p13, %r16, 3;
	mov.u32 	%r151, %r1;
	@%p13 bra 	$L__BB179_20;
	setp.eq.s32 	%p14, %r16, 0;
	mov.b32 	%r115, 0;
	st.shared.u32 	[%r22], %r115;
	mov.u32 	%r151, %r3;
	@%p14 bra 	$L__BB179_20;
	setp.eq.s32 	%p15, %r16, 1;
	mov.b32 	%r116, 0;
	st.shared.u32 	[%r23], %r116;
	mov.u32 	%r151, %r20;
	@%p15 bra 	$L__BB179_20;
	mov.b32 	%r117, 0;
	st.shared.u32 	[%r24], %r117;
	mov.u32 	%r151, %r21;
$L__BB179_20:
	setp.lt.u32 	%p16, %r15, 3;
	@%p16 bra 	$L__BB179_22;
$L__BB179_21:
	shl.b32 	%r118, %r151, 2;
	mov.u32 	%r119, _ZZ9cuda_gemmIiLi128ELi16ELi1ELi16ELi64ELi64ELi1EEviiiPT_S1_S1_iiE3Csh;
	add.s32 	%r120, %r119, %r118;
	mov.b32 	%r121, 0;
	st.shared.u32 	[%r120], %r121;
	add.s32 	%r122, %r120, %r18;
	st.shared.u32 	[%r122], %r121;
	add.s32 	%r123, %r122, %r18;
	st.shared.u32 	[%r123], %r121;
	add.s32 	%r124, %r123, %r18;
	st.shared.u32 	[%r124], %r121;
	add.s32 	%r151, %r18, %r151;
	setp.lt.u32 	%p17, %r151, 16;
	@%p17 bra 	$L__BB179_21;
$L__BB179_22:
	setp.gt.u32 	%p18, %r1, 15;
	bar.sync 	0;
	@%p18 bra 	$L__BB179_29;
	setp.eq.s32 	%p19, %r16, 3;
	shl.b32 	%r47, %r144, 4;
	mov.u32 	%r153, %r1;
	@%p19 bra 	$L__BB179_27;
	setp.eq.s32 	%p20, %r16, 0;
	add.s32 	%r125, %r47, %r1;
	ld.shared.u32 	%r126, [%r22];
	mul.wide.s32 	%rd36, %r125, 4;
	add.s64 	%rd7, %rd3, %rd36;
	st.global.u32 	[%rd7], %r126;
	mov.u32 	%r153, %r3;
	@%p20 bra 	$L__BB179_27;
	setp.eq.s32 	%p21, %r16, 1;
	ld.shared.u32 	%r127, [%r23];
	cvt.u64.u32 	%rd37, %r18;
	add.s64 	%rd8, %rd7, %rd37;
	st.global.u32 	[%rd8], %r127;
	mov.u32 	%r153, %r20;
	@%p21 bra 	$L__BB179_27;
	cvt.u64.u32 	%rd38, %r18;
	ld.shared.u32 	%r128, [%r24];
	add.s64 	%rd39, %rd8, %rd38;
	st.global.u32 	[%rd39], %r128;
	mov.u32 	%r153, %r21;
$L__BB179_27:
	setp.lt.u32 	%p22, %r15, 3;
	@%p22 bra 	$L__BB179_29;
$L__BB179_28:
	add.s32 	%r129, %r47, %r153;
	shl.b32 	%r130, %r153, 2;
	mov.u32 	%r131, _ZZ9cuda_gemmIiLi128ELi16ELi1ELi16ELi64ELi64ELi1EEviiiPT_S1_S1_iiE3Csh;
	add.s32 	%r132, %r131, %r130;
	ld.shared.u32 	%r133, [%r132];
	mul.wide.s32 	%rd40, %r129, 4;
	add.s64 	%rd41, %rd3, %rd40;
	st.global.u32 	[%rd41], %r133;
	add.s32 	%r134, %r132, %r18;
	ld.shared.u32 	%r135, [%r134];
	add.s64 	%rd43, %rd41, %rd42;
	st.global.u32 	[%rd43], %r135;
	add.s32 	%r136, %r134, %r18;
	ld.shared.u32 	%r137, [%r136];
	add.s64 	%rd44, %rd43, %rd42;
	st.global.u32 	[%rd44], %r137;
	add.s32 	%r138, %r136, %r18;
	ld.shared.u32 	%r139, [%r138];
	add.s64 	%rd45, %rd44, %rd42;
	st.global.u32 	[%rd45], %r139;
	add.s32 	%r153, %r18, %r153;
	setp.lt.u32 	%p23, %r153, 16;
	@%p23 bra 	$L__BB179_28;
$L__BB179_29:
	add.s32 	%r144, %r144, %r13;
	setp.lt.u32 	%p24, %r144, %r14;
	@%p24 bra 	$L__BB179_7;
$L__BB179_30:
	ret;

}
	// .globl	_Z9cuda_gemmIiLi128ELi16ELi1ELi32ELi2ELi2ELi0EEviiiPT_S1_S1_ii
.visible .entry _Z9cuda_gemmIiLi128ELi16ELi1ELi32ELi2ELi2ELi0EEviiiPT_S1_S1_ii(
	.param .u32 _Z9cuda_gemmIiLi128ELi16ELi1ELi32ELi2ELi2ELi0EEviiiPT_S1_S1_ii_param_0,
	.param .u32 _Z9cuda_gemmIiLi128ELi16ELi1ELi32ELi2ELi2ELi0EEviiiPT_S1_S1_ii_param_1,
	.param .u32 _Z9cuda_gemmIiLi128ELi16ELi1ELi32ELi2ELi2ELi0EEviiiPT_S1_S1_ii_param_2,
	.param .u64 .ptr .align 1 _Z9cuda_gemmIiLi128ELi16ELi1ELi32ELi2ELi2ELi0EEviiiPT_S1_S1_ii_param_3,
	.param .u64 .ptr .align 1 _Z9cuda_gemmIiLi128ELi16ELi1ELi32ELi2ELi2ELi0EEviiiPT_S1_S1_ii_param_4,
	.param .u64 .ptr .align 1 _Z9cuda_gemmIiLi128ELi16ELi1ELi32ELi2ELi2ELi0EEviiiPT_S1_S1_ii_param_5,
	.param .u32 _Z9cuda_gemmIiLi128ELi16ELi1ELi32ELi2ELi2ELi0EEviiiPT_S1_S1_ii_param_6,
	.param .u32 _Z9cuda_gemmIiLi128ELi16ELi1ELi32ELi2ELi2ELi0EEviiiPT_S1_S1_ii_param_7
)
.maxntid 128
{
	.reg .pred 	%p<39>;
	.reg .b32 	%r<240>;
	.reg .b64 	%rd<37>;
	// demoted variable
	.shared .align 128 .b8 _ZZ9cuda_gemmIiLi128ELi16ELi1ELi32ELi2ELi2ELi0EEviiiPT_S1_S1_iiE11kron_fac_sh[24];
	// demoted variable
	.shared .align 128 .b8 _ZZ9cuda_gemmIiLi128ELi16ELi1ELi32ELi2ELi2ELi0EEviiiPT_S1_S1_iiE3Ash[128];
	// demoted variable
	.shared .align 128 .b8 _ZZ9cuda_gemmIiLi128ELi16ELi1ELi32ELi2ELi2ELi0EEviiiPT_S1_S1_iiE3Csh[128];
	ld.param.u32 	%r86, [_Z9cuda_gemmIiLi128ELi16ELi1ELi32ELi2ELi2ELi0EEviiiPT_S1_S1_ii_param_1];
	ld.param.u32 	%r87, [_Z9cuda_gemmIiLi128ELi16ELi1ELi32ELi2ELi2ELi0EEviiiPT_S1_S1_ii_param_2];
	ld.param.u64 	%rd5, [_Z9cuda_gemmIiLi128ELi16ELi1ELi32ELi2ELi2ELi0EEviiiPT_S1_S1_ii_param_3];
	ld.param.u64 	%rd4, [_Z9cuda_gemmIiLi128ELi16ELi1ELi32ELi2ELi2ELi0EEviiiPT_S1_S1_ii_param_4];
	ld.param.u64 	%rd6, [_Z9cuda_gemmIiLi128ELi16ELi1ELi32ELi2ELi2ELi0EEviiiPT_S1_S1_ii_param_5];
	ld.param.u32 	%r88, [_Z9cuda_gemmIiLi128ELi16ELi1ELi32ELi2ELi2ELi0EEviiiPT_S1_S1_ii_param_6];
	ld.param.u32 	%r89, [_Z9cuda_gemmIiLi128ELi16ELi1ELi32ELi2ELi2ELi0EEviiiPT_S1_S1_ii_param_7];
	cvta.to.global.u64 	%rd1, %rd5;
	cvta.to.global.u64 	%rd2, %rd6;
	mov.u32 	%r1, %tid.x;
	mul.lo.s32 	%r2, %r89, %r88;
	setp.ge.u32 	%p1, %r1, %r2;
	@%p1 bra 	$L__BB180_3;
	mov.u32 	%r3, %ntid.x;
	cvta.to.global.u64 	%rd3, %rd4;
	mov.u32 	%r219, %r1;
$L__BB180_2:
	mul.wide.u32 	%rd7, %r219, 4;
	add.s64 	%rd8, %rd3, %rd7;
	ld.global.u32 	%r90, [%rd8];
	rem.u32 	%r91, %r219, %r88;
	mov.u32 	%r92, _ZZ9cuda_gemmIiLi128ELi16ELi1ELi32ELi2ELi2ELi0EEviiiPT_S1_S1_iiE11kron_fac_sh;
	mad.lo.s32 	%r93, %r91, 12, %r92;
	div.u32 	%r94, %r219, %r89;
	shl.b32 	%r95, %r94, 2;
	add.s32 	%r96, %r93, %r95;
	st.shared.u32 	[%r96], %r90;
	add.s32 	%r219, %r219, %r3;
	setp.lt.u32 	%p2, %r219, %r2;
	@%p2 bra 	$L__BB180_2;
$L__BB180_3:
	div.s32 	%r6, 32, %r89;
	div.u32 	%r8, %r1, %r6;
	mul.lo.s32 	%r97, %r8, %r6;
	sub.s32 	%r7, %r1, %r97;
	mov.u32 	%r9, %ntid.x;
	mov.u32 	%r222, %ctaid.y;
	mov.u32 	%r11, %nctaid.y;
	shl.b32 	%r12, %r11, 4;
	setp.ge.u32 	%p3, %r222, %r12;
	@%p3 bra 	$L__BB180_40;
	mov.u32 	%r99, %ctaid.x;
	shl.b32 	%r13, %r99, 5;
	min.s32 	%r14, %r89, 32;
	mul.lo.s32 	%r15, %r7, %r89;
	shl.b32 	%r100, %r89, 8;
	sub.s32 	%r16, 8223, %r100;
	mul.lo.s32 	%r17, %r6, %r99;
	add.s32 	%r18, %r1, %r9;
	max.u32 	%r101, %r18, 32;
	setp.lt.u32 	%p4, %r18, 32;
	selp.u32 	%r102, 1, 0, %p4;
	add.s32 	%r103, %r18, %r102;
	sub.s32 	%r104, %r101, %r103;
	div.u32 	%r105, %r104, %r9;
	add.s32 	%r19, %r105, %r102;
	add.s32 	%r106, %r19, 1;
	and.b32  	%r20, %r106, 3;
	shl.b32 	%r107, %r1, 2;
	mov.u32 	%r108, _ZZ9cuda_gemmIiLi128ELi16ELi1ELi32ELi2ELi2ELi0EEviiiPT_S1_S1_iiE3Ash;
	add.s32 	%r21, %r108, %r107;
	shl.b32 	%r22, %r9, 2;
	add.s32 	%r23, %r21, %r22;
	add.s32 	%r24, %r18, %r9;
	add.s32 	%r25, %r24, %r9;
	mov.u32 	%r109, _ZZ9cuda_gemmIiLi128ELi16ELi1ELi32ELi2ELi2ELi0EEviiiPT_S1_S1_iiE3Csh;
	add.s32 	%r26, %r109, %r107;
	add.s32 	%r27, %r26, %r22;
	add.s32 	%r28, %r27, %r22;
	shl.b32 	%r29, %r9, 3;
	mul.lo.s32 	%r30, %r9, 12;
	shl.b32 	%r110, %r9, 1;
	add.s32 	%r31, %r13, %r110;
	div.u32 	%r32, %r9, %r6;
$L__BB180_5:
	setp.gt.u32 	%p5, %r1, 31;
	@%p5 bra 	$L__BB180_13;
	setp.eq.s32 	%p6, %r20, 0;
	mul.lo.s32 	%r36, %r222, %r87;
	mov.u32 	%r223, %r1;
	@%p6 bra 	$L__BB180_10;
	setp.eq.s32 	%p7, %r20, 1;
	add.s32 	%r111, %r36, %r13;
	add.s32 	%r37, %r111, %r1;
	mul.wide.u32 	%rd9, %r37, 4;
	add.s64 	%rd10, %rd1, %rd9;
	ld.global.u32 	%r112, [%rd10];
	st.shared.u32 	[%r21], %r112;
	mov.u32 	%r223, %r18;
	@%p7 bra 	$L__BB180_10;
	setp.eq.s32 	%p8, %r20, 2;
	add.s32 	%r38, %r37, %r9;
	mul.wide.u32 	%rd11, %r38, 4;
	add.s64 	%rd12, %rd1, %rd11;
	ld.global.u32 	%r113, [%rd12];
	st.shared.u32 	[%r23], %r113;
	mov.u32 	%r223, %r24;
	@%p8 bra 	$L__BB180_10;
	add.s32 	%r114, %r38, %r9;
	mul.wide.u32 	%rd13, %r114, 4;
	add.s64 	%rd14, %rd1, %rd13;
	ld.global.u32 	%r115, [%rd14];
	add.s32 	%r116, %r23, %r22;
	st.shared.u32 	[%r116], %r115;
	mov.u32 	%r223, %r25;
$L__BB180_10:
	setp.lt.u32 	%p9, %r19, 3;
	@%p9 bra 	$L__BB180_13;
	shl.b32 	%r117, %r223, 2;
	mov.u32 	%r118, _ZZ9cuda_gemmIiLi128ELi16ELi1ELi32ELi2ELi2ELi0EEviiiPT_S1_S1_iiE3Ash;
	add.s32 	%r228, %r118, %r117;
	add.s32 	%r119, %r13, %r223;
	add.s32 	%r224, %r119, %r36;
	add.s32 	%r227, %r224, %r9;
	add.s32 	%r120, %r31, %r223;
	add.s32 	%r226, %r120, %r36;
	mad.lo.s32 	%r225, %r9, 3, %r224;
$L__BB180_12:
	mul.wide.u32 	%rd15, %r224, 4;
	add.s64 	%rd16, %rd1, %rd15;
	ld.global.u32 	%r121, [%rd16];
	st.shared.u32 	[%r228], %r121;
	mul.wide.u32 	%rd17, %r227, 4;
	add.s64 	%rd18, %rd1, %rd17;
	ld.global.u32 	%r122, [%rd18];
	add.s32 	%r123, %r228, %r22;
	st.shared.u32 	[%r123], %r122;
	mul.wide.u32 	%rd19, %r226, 4;
	add.s64 	%rd20, %rd1, %rd19;
	ld.global.u32 	%r124, [%rd20];
	add.s32 	%r125, %r228, %r29;
	st.shared.u32 	[%r125], %r124;
	mul.wide.u32 	%rd21, %r225, 4;
	add.s64 	%rd22, %rd1, %rd21;
	ld.global.u32 	%r126, [%rd22];
	add.s32 	%r127, %r228, %r30;
	st.shared.u32 	[%r127], %r126;
	add.s32 	%r223, %r223, %r22;
	shl.b32 	%r128, %r9, 4;
	add.s32 	%r228, %r228, %r128;
	add.s32 	%r227, %r227, %r22;
	add.s32 	%r226, %r226, %r22;
	add.s32 	%r225, %r225, %r22;
	add.s32 	%r224, %r224, %r22;
	setp.lt.u32 	%p10, %r223, 32;
	@%p10 bra 	$L__BB180_12;
$L__BB180_13:
	bar.sync 	0;
	@%p5 bra 	$L__BB180_19;
	setp.eq.s32 	%p12, %r20, 0;
	mov.u32 	%r230, %r1;
	@%p12 bra 	$L__BB180_18;
	setp.eq.s32 	%p13, %r20, 1;
	mov.b32 	%r129, 0;
	st.shared.u32 	[%r26], %r129;
	mov.u32 	%r230, %r18;
	@%p13 bra 	$L__BB180_18;
	setp.eq.s32 	%p14, %r20, 2;
	mov.b32 	%r130, 0;
	st.shared.u32 	[%r27], %r130;
	mov.u32 	%r230, %r24;
	@%p14 bra 	$L__BB180_18;
	mov.b32 	%r131, 0;
	st.shared.u32 	[%r28], %r131;
	mov.u32 	%r230, %r25;
$L__BB180_18:
	setp.lt.u32 	%p15, %r19, 3;
	@%p15 bra 	$L__BB180_19;
	bra.uni 	$L__BB180_41;
$L__BB180_19:
	setp.gt.s32 	%p17, %r6, 0;
	@%p17 bra 	$L__BB180_20;
	bra.uni 	$L__BB180_32;
$L__BB180_20:
	setp.lt.s32 	%p18, %r89, 1;
	and.b32  	%r139, %r1, 31;
	rem.s32 	%r60, %r139, %r14;
	add.s32 	%r61, %r60, %r15;
	@%p18 bra 	$L__BB180_22;
	shl.b32 	%r140, %r61, 2;
	mov.u32 	%r141, _ZZ9cuda_gemmIiLi128ELi16ELi1ELi32ELi2ELi2ELi0EEviiiPT_S1_S1_iiE3Ash;
	add.s32 	%r142, %r141, %r140;
	ld.shared.u32 	%r221, [%r142];
$L__BB180_22:
	setp.lt.s32 	%p19, %r89, 2;
	@%p19 bra 	$L__BB180_24;
	add.s32 	%r143, %r60, 1;
	setp.lt.s32 	%p20, %r143, %r14;
	selp.b32 	%r144, 0, %r14, %p20;
	sub.s32 	%r145, %r61, %r144;
	shl.b32 	%r146, %r145, 2;
	mov.u32 	%r147, _ZZ9cuda_gemmIiLi128ELi16ELi1ELi32ELi2ELi2ELi0EEviiiPT_S1_S1_iiE3Ash;
	add.s32 	%r148, %r147, %r146;
	ld.shared.u32 	%r220, [%r148+4];
$L__BB180_24:
	setp.ge.s32 	%p21, %r8, %r88;
	@%p21 bra 	$L__BB180_32;
	add.s32 	%r149, %r60, 1;
	setp.lt.s32 	%p22, %r149, %r14;
	selp.b32 	%r150, 0, %r14, %p22;
	sub.s32 	%r66, %r60, %r150;
	setp.lt.s32 	%p23, %r60, %r89;
	selp.b32 	%r151, 0, %r89, %p23;
	sub.s32 	%r67, %r60, %r151;
	setp.lt.s32 	%p24, %r149, %r89;
	selp.b32 	%r152, 0, %r89, %p24;
	sub.s32 	%r68, %r149, %r152;
	shl.b32 	%r157, %r66, 2;
	mov.u32 	%r234, %r8;
$L__BB180_26:
	setp.gt.u32 	%p25, %r89, 32;
	mov.u32 	%r153, _ZZ9cuda_gemmIiLi128ELi16ELi1ELi32ELi2ELi2ELi0EEviiiPT_S1_S1_iiE11kron_fac_sh;
	mad.lo.s32 	%r70, %r234, 12, %r153;
	shl.b32 	%r154, %r60, 2;
	add.s32 	%r155, %r70, %r154;
	ld.shared.u32 	%r71, [%r155];
	@%p25 bra 	$L__BB180_29;
	shfl.sync.idx.b32	%r160|%p29, %r71, %r67, %r16, -1;
	mul.lo.s32 	%r235, %r160, %r221;
	@%p19 bra 	$L__BB180_31;
	shfl.sync.idx.b32	%r161|%p30, %r71, %r68, %r16, -1;
	mad.lo.s32 	%r235, %r161, %r220, %r235;
	bra.uni 	$L__BB180_31;
$L__BB180_29:
	setp.gt.s32 	%p27, %r89, 0;
	mul.lo.s32 	%r156, %r71, %r221;
	selp.b32 	%r235, %r156, 0, %p27;
	@%p19 bra 	$L__BB180_31;
	add.s32 	%r158, %r70, %r157;
	ld.shared.u32 	%r159, [%r158+4];
	mad.lo.s32 	%r235, %r159, %r220, %r235;
$L__BB180_31:
	mad.lo.s32 	%r162, %r234, %r6, %r7;
	shl.b32 	%r163, %r162, 2;
	mov.u32 	%r164, _ZZ9cuda_gemmIiLi128ELi16ELi1ELi32ELi2ELi2ELi0EEviiiPT_S1_S1_iiE3Csh;
	add.s32 	%r165, %r164, %r163;
	ld.shared.u32 	%r166, [%r165];
	add.s32 	%r167, %r166, %r235;
	st.shared.u32 	[%r165], %r167;
	add.s32 	%r234, %r234, %r32;
	setp.lt.s32 	%p31, %r234, %r88;
	@%p31 bra 	$L__BB180_26;
$L__BB180_32:
	bar.sync 	0;
	@%p5 bra 	$L__BB180_39;
	setp.eq.s32 	%p33, %r20, 0;
	mad.lo.s32 	%r80, %r222, %r86, %r17;
	div.s32 	%r81, %r87, %r89;
	mov.u32 	%r238, %r1;
	@%p33 bra 	$L__BB180_37;
	setp.eq.s32 	%p34, %r20, 1;
	div.s32 	%r168, %r1, %r6;
	mad.lo.s32 	%r169, %r81, %r168, %r80;
	mul.lo.s32 	%r170, %r168, %r6;
	sub.s32 	%r171, %r1, %r170;
	add.s32 	%r172, %r169, %r171;
	ld.shared.u32 	%r173, [%r26];
	mul.wide.s32 	%rd23, %r172, 4;
	add.s64 	%rd24, %rd2, %rd23;
	st.global.u32 	[%rd24], %r173;
	mov.u32 	%r238, %r18;
	@%p34 bra 	$L__BB180_37;
	setp.eq.s32 	%p35, %r20, 2;
	div.s32 	%r174, %r18, %r6;
	mad.lo.s32 	%r175, %r81, %r174, %r80;
	mul.lo.s32 	%r176, %r174, %r6;
	sub.s32 	%r177, %r18, %r176;
	add.s32 	%r178, %r175, %r177;
	ld.shared.u32 	%r179, [%r27];
	mul.wide.s32 	%rd25, %r178, 4;
	add.s64 	%rd26, %rd2, %rd25;
	st.global.u32 	[%rd26], %r179;
	mov.u32 	%r238, %r24;
	@%p35 bra 	$L__BB180_37;
	div.s32 	%r180, %r24, %r6;
	mad.lo.s32 	%r181, %r81, %r180, %r80;
	mul.lo.s32 	%r182, %r180, %r6;
	sub.s32 	%r183, %r24, %r182;
	add.s32 	%r184, %r181, %r183;
	ld.shared.u32 	%r185, [%r28];
	mul.wide.s32 	%rd27, %r184, 4;
	add.s64 	%rd28, %rd2, %rd27;
	st.global.u32 	[%rd28], %r185;
	mov.u32 	%r238, %r25;
$L__BB180_37:
	setp.lt.u32 	%p36, %r19, 3;
	@%p36 bra 	$L__BB180_39;
$L__BB180_38:
	div.s32 	%r186, %r238, %r6;
	mad.lo.s32 	%r187, %r81, %r186, %r80;
	mul.lo.s32 	%r188, %r186, %r6;
	sub.s32 	%r189, %r238, %r188;
	add.s32 	%r190, %r187, %r189;
	shl.b32 	%r191, %r238, 2;
	mov.u32 	%r192, _ZZ9cuda_gemmIiLi128ELi16ELi1ELi32ELi2ELi2ELi0EEviiiPT_S1_S1_iiE3Csh;
	add.s32 	%r193, %r192, %r191;
	ld.shared.u32 	%r194, [%r193];
	mul.wide.s32 	%rd29, %r190, 4;
	add.s64 	%rd30, %rd2, %rd29;
	st.global.u32 	[%rd30], %r194;
	add.s32 	%r195, %r238, %r9;
	div.s32 	%r196, %r195, %r6;
	mad.lo.s32 	%r197, %r81, %r196, %r80;
	mul.lo.s32 	%r198, %r196, %r6;
	sub.s32 	%r199, %r195, %r198;
	add.s32 	%r200, %r197, %r199;
	add.s32 	%r201, %r193, %r22;
	ld.shared.u32 	%r202, [%r201];
	mul.wide.s32 	%rd31, %r200, 4;
	add.s64 	%rd32, %rd2, %rd31;
	st.global.u32 	[%rd32], %r202;
	add.s32 	%r203, %r195, %r9;
	div.s32 	%r204, %r203, %r6;
	mad.lo.s32 	%r205, %r81, %r204, %r80;
	mul.lo.s32 	%r206, %r204, %r6;
	sub.s32 	%r207, %r203, %r206;
	add.s32 	%r208, %r205, %r207;
	add.s32 	%r209, %r201, %r22;
	ld.shared.u32 	%r210, [%r209];
	mul.wide.s32 	%rd33, %r208, 4;
	add.s64 	%rd34, %rd2, %rd33;
	st.global.u32 	[%rd34], %r210;
	add.s32 	%r211, %r203, %r9;
	div.s32 	%r212, %r211, %r6;
	mad.lo.s32 	%r213, %r81, %r212, %r80;
	mul.lo.s32 	%r214, %r212, %r6;
	sub.s32 	%r215, %r211, %r214;
	add.s32 	%r216, %r213, %r215;
	add.s32 	%r217, %r209, %r22;
	ld.shared.u32 	%r218, [%r217];
	mul.wide.s32 	%rd35, %r216, 4;
	add.s64 	%rd36, %rd2, %rd35;
	st.global.u32 	[%rd36], %r218;
	add.s32 	%r238, %r211, %r9;
	setp.lt.u32 	%p37, %r238, 32;
	@%p37 bra 	$L__BB180_38;
$L__BB180_39:
	add.s32 	%r222, %r222, %r11;
	setp.lt.u32 	%p38, %r222, %r12;
	@%p38 bra 	$L__BB180_5;
$L__BB180_40:
	ret;
$L__BB180_41:
	shl.b32 	%r132, %r230, 2;
	mov.u32 	%r133, _ZZ9cuda_gemmIiLi128ELi16ELi1ELi32ELi2ELi2ELi0EEviiiPT_S1_S1_iiE3Csh;
	add.s32 	%r134, %r133, %r132;
	mov.b32 	%r135, 0;
	st.shared.u32 	[%r134], %r135;
	add.s32 	%r136, %r134, %r22;
	st.shared.u32 	[%r136], %r135;
	add.s32 	%r137, %r136, %r22;
	st.shared.u32 	[%r137], %r135;
	add.s32 	%r138, %r137, %r22;
	st.shared.u32 	[%r138], %r135;
	add.s32 	%r230, %r22, %r230;
	setp.lt.u32 	%p16, %r230, 32;
	@%p16 bra 	$L__BB180_41;
	bra.uni 	$L__BB180_19;

}
	// .globl	_Z9cuda_gemmIiLi128ELi16ELi1ELi32ELi2ELi2ELi1EEviiiPT_S1_S1_ii
.visible .entry _Z9cuda_gemmIiLi128ELi16ELi1ELi32ELi2ELi2ELi1EEviiiPT_S1_S1_ii(
	.param .u32 _Z9cuda_gemmIiLi128ELi16ELi1ELi32ELi2ELi2ELi1EEviiiPT_S1_S1_ii_param_0,
	.param .u32 _Z9cuda_gemmIiLi128ELi16ELi1ELi32ELi2ELi2ELi1EEviiiPT_S1_S1_ii_param_1,
	.param .u32 _Z9cuda_gemmIiLi128ELi16ELi1ELi32ELi2ELi2ELi1EEviiiPT_S1_S1_ii_param_2,
	.param .u64 .ptr .align 1 _Z9cuda_gemmIiLi128ELi16ELi1ELi32ELi2ELi2ELi1EEviiiPT_S1_S1_ii_param_3,
	.param .u64 .ptr .align 1 _Z9cuda_gemmIiLi128ELi16ELi1ELi32ELi2ELi2ELi1EEviiiPT_S1_S1_ii_param_4,
	.param .u64 .ptr .align 1 _Z9cuda_gemmIiLi128ELi16ELi1ELi32ELi2ELi2ELi1EEviiiPT_S1_S1_ii_param_5,
	.param .u32 _Z9cuda_gemmIiLi128ELi16ELi1ELi32ELi2ELi2ELi1EEviiiPT_S1_S1_ii_param_6,
	.param .u32 _Z9cuda_gemmIiLi128ELi16ELi1ELi32ELi2ELi2ELi1EEviiiPT_S1_S1_ii_param_7
)
.maxntid 128
{
	.reg .pred 	%p<28>;
	.reg .b32 	%r<151>;
	.reg .b64 	%rd<39>;
	// demoted variable
	.shared .align 128 .b8 _ZZ9cuda_gemmIiLi128ELi16ELi1ELi32ELi2ELi2ELi1EEviiiPT_S1_S1_iiE11kron_fac_sh[24];
	// demoted variable
	.shared .align 128 .b8 _ZZ9cuda_gemmIiLi128ELi16ELi1ELi32ELi2ELi2ELi1EEviiiPT_S1_S1_iiE3Ash[128];
	// demoted variable
	.shared .align 128 .b8 _ZZ9cuda_gemmIiLi128ELi16ELi1ELi32ELi2ELi2ELi1EEviiiPT_S1_S1_iiE3Csh[128];
	ld.param.u64 	%rd11, [_Z9cuda_gemmIiLi128ELi16ELi1ELi32ELi2ELi2ELi1EEviiiPT_S1_S1_ii_param_3];
	ld.param.u64 	%rd10, [_Z9cuda_gemmIiLi128ELi16ELi1ELi32ELi2ELi2ELi1EEviiiPT_S1_S1_ii_param_4];
	ld.param.u64 	%rd12, [_Z9cuda_gemmIiLi128ELi16ELi1ELi32ELi2ELi2ELi1EEviiiPT_S1_S1_ii_param_5];
	cvta.to.global.u64 	%rd1, %rd11;
	cvta.to.global.u64 	%rd2, %rd12;
	mov.u32 	%r1, %tid.x;
	setp.gt.u32 	%p1, %r1, 3;
	@%p1 bra 	$L__BB181_3;
	mov.u32 	%r2, %ntid.x;
	cvta.to.global.u64 	%rd3, %rd10;
	mov.u32 	%r62, _ZZ9cuda_gemmIiLi128ELi16ELi1ELi32ELi2ELi2ELi1EEviiiPT_S1_S1_iiE11kron_fac_sh;
	mov.u32 	%r138, %r1;
$L__BB181_2:
	mul.wide.u32 	%rd13, %r138, 4;
	add.s64 	%rd14, %rd3, %rd13;
	ld.global.u32 	%r60, [%rd14];
	and.b32  	%r61, %r138, 1;
	mad.lo.s32 	%r63, %r61, 12, %r62;
	shl.b32 	%r64, %r138, 1;
	and.b32  	%r65, %r64, -4;
	add.s32 	%r66, %r63, %r65;
	st.shared.u32 	[%r66], %r60;
	add.s32 	%r138, %r138, %r2;
	setp.lt.u32 	%p2, %r138, 4;
	@%p2 bra 	$L__BB181_2;
$L__BB181_3:
	and.b32  	%r5, %r1, 15;
	mov.u32 	%r6, %ntid.x;
	mov.u32 	%r139, %ctaid.y;
	mov.u32 	%r8, %nctaid.y;
	shl.b32 	%r9, %r8, 4;
	setp.ge.u32 	%p3, %r139, %r9;
	@%p3 bra 	$L__BB181_31;
	and.b32  	%r10, %r1, 1;
	neg.s32 	%r67, %r10;
	shl.b32 	%r68, %r1, 2;
	and.b32  	%r69, %r68, 4;
	mov.u32 	%r70, _ZZ9cuda_gemmIiLi128ELi16ELi1ELi32ELi2ELi2ELi1EEviiiPT_S1_S1_iiE11kron_fac_sh;
	add.s32 	%r11, %r70, %r69;
	add.s32 	%r12, %r1, %r6;
	max.u32 	%r71, %r12, 32;
	setp.lt.u32 	%p4, %r12, 32;
	selp.u32 	%r72, 1, 0, %p4;
	add.s32 	%r73, %r12, %r72;
	sub.s32 	%r74, %r71, %r73;
	div.u32 	%r75, %r74, %r6;
	add.s32 	%r13, %r75, %r72;
	add.s32 	%r76, %r13, 1;
	and.b32  	%r14, %r76, 3;
	mov.u32 	%r77, _ZZ9cuda_gemmIiLi128ELi16ELi1ELi32ELi2ELi2ELi1EEviiiPT_S1_S1_iiE3Ash;
	add.s32 	%r15, %r77, %r68;
	shl.b32 	%r16, %r6, 2;
	add.s32 	%r17, %r15, %r16;
	add.s32 	%r18, %r12, %r6;
	add.s32 	%r19, %r18, %r6;
	mov.u32 	%r78, _ZZ9cuda_gemmIiLi128ELi16ELi1ELi32ELi2ELi2ELi1EEviiiPT_S1_S1_iiE3Csh;
	add.s32 	%r20, %r78, %r68;
	add.s32 	%r21, %r20, %r16;
	add.s32 	%r22, %r21, %r16;
	shl.b32 	%r79, %r5, 3;
	or.b32  	%r80, %r79, %r69;
	add.s32 	%r23, %r77, %r80;
	and.b32  	%r81, %r67, -8;
	add.s32 	%r24, %r23, %r81;
	xor.b32  	%r25, %r10, 1;
	mul.wide.u32 	%rd4, %r6, 16;
	shr.u32 	%r26, %r6, 4;
	add.s32 	%r49, %r24, 4;
	cvt.u64.u32 	%rd34, %r16;
$L__BB181_5:
	setp.gt.u32 	%p5, %r1, 31;
	@%p5 bra 	$L__BB181_13;
	setp.eq.s32 	%p6, %r14, 0;
	shl.b32 	%r28, %r139, 5;
	mov.u32 	%r140, %r1;
	@%p6 bra 	$L__BB181_10;
	setp.eq.s32 	%p7, %r14, 1;
	add.s32 	%r29, %r28, %r1;
	mul.wide.u32 	%rd15, %r29, 4;
	add.s64 	%rd16, %rd1, %rd15;
	ld.global.u32 	%r82, [%rd16];
	st.shared.u32 	[%r15], %r82;
	mov.u32 	%r140, %r12;
	@%p7 bra 	$L__BB181_10;
	setp.eq.s32 	%p8, %r14, 2;
	add.s32 	%r30, %r29, %r6;
	mul.wide.u32 	%rd17, %r30, 4;
	add.s64 	%rd18, %rd1, %rd17;
	ld.global.u32 	%r83, [%rd18];
	st.shared.u32 	[%r17], %r83;
	mov.u32 	%r140, %r18;
	@%p8 bra 	$L__BB181_10;
	add.s32 	%r84, %r30, %r6;
	mul.wide.u32 	%rd19, %r84, 4;
	add.s64 	%rd20, %rd1, %rd19;
	ld.global.u32 	%r85, [%rd20];
	add.s32 	%r86, %r17, %r16;
	st.shared.u32 	[%r86], %r85;
	mov.u32 	%r140, %r19;
$L__BB181_10:
	setp.lt.u32 	%p9, %r13, 3;
	@%p9 bra 	$L__BB181_13;
	shl.b32 	%r87, %r140, 2;
	mov.u32 	%r88, _ZZ9cuda_gemmIiLi128ELi16ELi1ELi32ELi2ELi2ELi1EEviiiPT_S1_S1_iiE3Ash;
	add.s32 	%r144, %r88, %r87;
	add.s32 	%r89, %r140, %r28;
	add.s32 	%r143, %r89, %r6;
	shl.b32 	%r90, %r6, 1;
	add.s32 	%r142, %r89, %r90;
	mad.lo.s32 	%r141, %r6, 3, %r89;
	mul.wide.u32 	%rd21, %r89, 4;
	add.s64 	%rd38, %rd1, %rd21;
$L__BB181_12:
	ld.global.u32 	%r91, [%rd38];
	st.shared.u32 	[%r144], %r91;
	mul.wide.u32 	%rd22, %r143, 4;
	add.s64 	%rd23, %rd1, %rd22;
	ld.global.u32 	%r92, [%rd23];
	add.s32 	%r93, %r144, %r16;
	st.shared.u32 	[%r93], %r92;
	mul.wide.u32 	%rd24, %r142, 4;
	add.s64 	%rd25, %rd1, %rd24;
	ld.global.u32 	%r94, [%rd25];
	shl.b32 	%r95, %r6, 3;
	add.s32 	%r96, %r144, %r95;
	st.shared.u32 	[%r96], %r94;
	mul.wide.u32 	%rd26, %r141, 4;
	add.s64 	%rd27, %rd1, %rd26;
	ld.global.u32 	%r97, [%rd27];
	mad.lo.s32 	%r98, %r6, 12, %r144;
	st.shared.u32 	[%r98], %r97;
	add.s32 	%r140, %r140, %r16;
	shl.b32 	%r99, %r6, 4;
	add.s32 	%r144, %r144, %r99;
	add.s32 	%r143, %r143, %r16;
	add.s32 	%r142, %r142, %r16;
	add.s32 	%r141, %r141, %r16;
	add.s64 	%rd38, %rd38, %rd4;
	setp.lt.u32 	%p10, %r140, 32;
	@%p10 bra 	$L__BB181_12;
$L__BB181_13:
	setp.gt.u32 	%p11, %r1, 31;
	bar.sync 	0;
	@%p11 bra 	$L__BB181_20;
	setp.eq.s32 	%p12, %r14, 0;
	mov.u32 	%r146, %r1;
	@%p12 bra 	$L__BB181_18;
	setp.eq.s32 	%p13, %r14, 1;
	mov.b32 	%r100, 0;
	st.shared.u32 	[%r20], %r100;
	mov.u32 	%r146, %r12;
	@%p13 bra 	$L__BB181_18;
	setp.eq.s32 	%p14, %r14, 2;
	mov.b32 	%r101, 0;
	st.shared.u32 	[%r21], %r101;
	mov.u32 	%r146, %r18;
	@%p14 bra 	$L__BB181_18;
	mov.b32 	%r102, 0;
	st.shared.u32 	[%r22], %r102;
	mov.u32 	%r146, %r19;
$L__BB181_18:
	setp.lt.u32 	%p15, %r13, 3;
	@%p15 bra 	$L__BB181_20;
$L__BB181_19:
	shl.b32 	%r103, %r146, 2;
	mov.u32 	%r104, _ZZ9cuda_gemmIiLi128ELi16ELi1ELi32ELi2ELi2ELi1EEviiiPT_S1_S1_iiE3Csh;
	add.s32 	%r105, %r104, %r103;
	mov.b32 	%r106, 0;
	st.shared.u32 	[%r105], %r106;
	add.s32 	%r107, %r105, %r16;
	st.shared.u32 	[%r107], %r106;
	add.s32 	%r108, %r107, %r16;
	st.shared.u32 	[%r108], %r106;
	add.s32 	%r109, %r108, %r16;
	st.shared.u32 	[%r109], %r106;
	add.s32 	%r146, %r16, %r146;
	setp.lt.u32 	%p16, %r146, 32;
	@%p16 bra 	$L__BB181_19;
$L__BB181_20:
	setp.gt.u32 	%p17, %r1, 31;
	@%p17 bra 	$L__BB181_23;
	shr.u32 	%r148, %r1, 4;
	ld.shared.u32 	%r51, [%r23];
	ld.shared.u32 	%r52, [%r49];
$L__BB181_22:
	mad.lo.s32 	%r110, %r148, 12, %r11;
	ld.shared.u32 	%r111, [%r110];
	shfl.sync.idx.b32	%r112|%p18, %r111, %r10, 7711, -1;
	mul.lo.s32 	%r113, %r112, %r51;
	shfl.sync.idx.b32	%r114|%p19, %r111, %r25, 7711, -1;
	mad.lo.s32 	%r115, %r114, %r52, %r113;
	shl.b32 	%r116, %r5, 2;
	shl.b32 	%r117, %r148, 6;
	or.b32  	%r118, %r117, %r116;
	mov.u32 	%r119, _ZZ9cuda_gemmIiLi128ELi16ELi1ELi32ELi2ELi2ELi1EEviiiPT_S1_S1_iiE3Csh;
	add.s32 	%r120, %r119, %r118;
	ld.shared.u32 	%r121, [%r120];
	add.s32 	%r122, %r121, %r115;
	st.shared.u32 	[%r120], %r122;
	add.s32 	%r148, %r148, %r26;
	setp.lt.u32 	%p20, %r148, 2;
	@%p20 bra 	$L__BB181_22;
$L__BB181_23:
	setp.gt.u32 	%p21, %r1, 31;
	bar.sync 	0;
	@%p21 bra 	$L__BB181_30;
	setp.eq.s32 	%p22, %r14, 0;
	shl.b32 	%r55, %r139, 5;
	mov.u32 	%r149, %r1;
	@%p22 bra 	$L__BB181_28;
	setp.eq.s32 	%p23, %r14, 1;
	add.s32 	%r123, %r55, %r1;
	ld.shared.u32 	%r124, [%r20];
	mul.wide.s32 	%rd28, %r123, 4;
	add.s64 	%rd8, %rd2, %rd28;
	st.global.u32 	[%rd8], %r124;
	mov.u32 	%r149, %r12;
	@%p23 bra 	$L__BB181_28;
	setp.eq.s32 	%p24, %r14, 2;
	ld.shared.u32 	%r125, [%r21];
	cvt.u64.u32 	%rd29, %r16;
	add.s64 	%rd9, %rd8, %rd29;
	st.global.u32 	[%rd9], %r125;
	mov.u32 	%r149, %r18;
	@%p24 bra 	$L__BB181_28;
	cvt.u64.u32 	%rd30, %r16;
	ld.shared.u32 	%r126, [%r22];
	add.s64 	%rd31, %rd9, %rd30;
	st.global.u32 	[%rd31], %r126;
	mov.u32 	%r149, %r19;
$L__BB181_28:
	setp.lt.u32 	%p25, %r13, 3;
	@%p25 bra 	$L__BB181_30;
$L__BB181_29:
	add.s32 	%r127, %r55, %r149;
	shl.b32 	%r128, %r149, 2;
	mov.u32 	%r129, _ZZ9cuda_gemmIiLi128ELi16ELi1ELi32ELi2ELi2ELi1EEviiiPT_S1_S1_iiE3Csh;
	add.s32 	%r130, %r129, %r128;
	ld.shared.u32 	%r131, [%r130];
	mul.wide.s32 	%rd32, %r127, 4;
	add.s64 	%rd33, %rd2, %rd32;
	st.global.u32 	[%rd33], %r131;
	add.s32 	%r132, %r130, %r16;
	ld.shared.u32 	%r133, [%r132];
	add.s64 	%rd35, %rd33, %rd34;
	st.global.u32 	[%rd35], %r133;
	add.s32 	%r134, %r132, %r16;
	ld.shared.u32 	%r135, [%r134];
	add.s64 	%rd36, %rd35, %rd34;
	st.global.u32 	[%rd36], %r135;
	add.s32 	%r136, %r134, %r16;
	ld.shared.u32 	%r137, [%r136];
	add.s64 	%rd37, %rd36, %rd34;
	st.global.u32 	[%rd37], %r137;
	add.s32 	%r149, %r16, %r149;
	setp.lt.u32 	%p26, %r149, 32;
	@%p26 bra 	$L__BB181_29;
$L__BB181_30:
	add.s32 	%r139, %r139, %r8;
	setp.lt.u32 	%p27, %r139, %r9;
	@%p27 bra 	$L__BB181_5;
$L__BB181_31:
	ret;

}
	// .globl	_Z9cuda_gemmIiLi128ELi16ELi1ELi32ELi4ELi4ELi0EEviiiPT_S1_S1_ii
.visible .entry _Z9cuda_gemmIiLi128ELi16ELi1ELi32ELi4ELi4ELi0EEviiiPT_S1_S1_ii(
	.param .u32 _Z9cuda_gemmIiLi128ELi16ELi1ELi32ELi4ELi4ELi0EEviiiPT_S1_S1_ii_param_0,
	.param .u32 _Z9cuda_gemmIiLi128ELi16ELi1ELi32ELi4ELi4ELi0EEviiiPT_S1_S1_ii_param_1,
	.param .u32 _Z9cuda_gemmIiLi128ELi16ELi1ELi32ELi4ELi4ELi0EEviiiPT_S1_S1_ii_param_2,
	.param .u64 .ptr .align 1 _Z9cuda_gemmIiLi128ELi16ELi1ELi32ELi4ELi4ELi0EEviiiPT_S1_S1_ii_param_3,
	.param .u64 .ptr .align 1 _Z9cuda_gemmIiLi128ELi16ELi1ELi32ELi4ELi4ELi0EEviiiPT_S1_S1_ii_param_4,
	.param .u64 .ptr .align 1 _Z9cuda_gemmIiLi128ELi16ELi1ELi32ELi4ELi4ELi0EEviiiPT_S1_S1_ii_param_5,
	.param .u32 _Z9cuda_gemmIiLi128ELi16ELi1ELi32ELi4ELi4ELi0EEviiiPT_S1_S1_ii_param_6,
	.param .u32 _Z9cuda_gemmIiLi128ELi16ELi1ELi32ELi4ELi4ELi0EEviiiPT_S1_S1_ii_param_7
)
.maxntid 128
{
	.reg .pred 	%p<53>;
	.reg .b32 	%r<298>;
	.reg .b64 	%rd<37>;
	// demoted variable
	.shared .align 128 .b8 _ZZ9cuda_gemmIiLi128ELi16ELi1ELi32ELi4ELi4ELi0EEviiiPT_S1_S1_iiE11kron_fac_sh[80];
	// demoted variable
	.shared .align 128 .b8 _ZZ9cuda_gemmIiLi128ELi16ELi1ELi32ELi4ELi4ELi0EEviiiPT_S1_S1_iiE3Ash[128];
	// demoted variable
	.shared .align 128 .b8 _ZZ9cuda_gemmIiLi128ELi16ELi1ELi32ELi4ELi4ELi0EEviiiPT_S1_S1_iiE3Csh[128];
	ld.param.u32 	%r109, [_Z9cuda_gemmIiLi128ELi16ELi1ELi32ELi4ELi4ELi0EEviiiPT_S1_S1_ii_param_1];
	ld.param.u32 	%r110, [_Z9cuda_gemmIiLi128ELi16ELi1ELi32ELi4ELi4ELi0EEviiiPT_S1_S1_ii_param_2];
	ld.param.u64 	%rd5, [_Z9cuda_gemmIiLi128ELi16ELi1ELi32ELi4ELi4ELi0EEviiiPT_S1_S1_ii_param_3];
	ld.param.u64 	%rd4, [_Z9cuda_gemmIiLi128ELi16ELi1ELi32ELi4ELi4ELi0EEviiiPT_S1_S1_ii_param_4];
	ld.param.u64 	%rd6, [_Z9cuda_gemmIiLi128ELi16ELi1ELi32ELi4ELi4ELi0EEviiiPT_S1_S1_ii_param_5];
	ld.param.u32 	%r111, [_Z9cuda_gemmIiLi128ELi16ELi1ELi32ELi4ELi4ELi0EEviiiPT_S1_S1_ii_param_6];
	ld.param.u32 	%r112, [_Z9cuda_gemmIiLi128ELi16ELi1ELi32ELi4ELi4ELi0EEviiiPT_S1_S1_ii_param_7];
	cvta.to.global.u64 	%rd1, %rd5;
	cvta.to.global.u64 	%rd2, %rd6;
	mov.u32 	%r1, %tid.x;
	mul.lo.s32 	%r2, %r112, %r111;
	setp.ge.u32 	%p1, %r1, %r2;
	@%p1 bra 	$L__BB182_3;
	mov.u32 	%r3, %ntid.x;
	cvta.to.global.u64 	%rd3, %rd4;
	mov.u32 	%r267, %r1;
$L__BB182_2:
	mul.wide.u32 	%rd7, %r267, 4;
	add.s64 	%rd8, %rd3, %rd7;
	ld.global.u32 	%r113, [%rd8];
	rem.u32 	%r114, %r267, %r111;
	mov.u32 	%r115, _ZZ9cuda_gemmIiLi128ELi16ELi1ELi32ELi4ELi4ELi0EEviiiPT_S1_S1_iiE11kron_fac_sh;
	mad.lo.s32 	%r116, %r114, 20, %r115;
	div.u32 	%r117, %r267, %r112;
	shl.b32 	%r118, %r117, 2;
	add.s32 	%r119, %r116, %r118;
	st.shared.u32 	[%r119], %r113;
	add.s32 	%r267, %r267, %r3;
	setp.lt.u32 	%p2, %r267, %r2;
	@%p2 bra 	$L__BB182_2;
$L__BB182_3:
	div.s32 	%r6, 32, %r112;
	div.u32 	%r8, %r1, %r6;
	mul.lo.s32 	%r120, %r8, %r6;
	sub.s32 	%r7, %r1, %r120;
	mov.u32 	%r9, %ntid.x;
	mov.u32 	%r272, %ctaid.y;
	mov.u32 	%r11, %nctaid.y;
	shl.b32 	%r12, %r11, 4;
	setp.ge.u32 	%p3, %r272, %r12;
	@%p3 bra 	$L__BB182_52;
	mov.u32 	%r122, %ctaid.x;
	shl.b32 	%r13, %r122, 5;
	min.s32 	%r14, %r112, 32;
	mul.lo.s32 	%r15, %r7, %r112;
	shl.b32 	%r123, %r112, 8;
	sub.s32 	%r16, 8223, %r123;
	mul.lo.s32 	%r17, %r6, %r122;
	add.s32 	%r18, %r1, %r9;
	max.u32 	%r124, %r18, 32;
	setp.lt.u32 	%p4, %r18, 32;
	selp.u32 	%r125, 1, 0, %p4;
	add.s32 	%r126, %r18, %r125;
	sub.s32 	%r127, %r124, %r126;
	div.u32 	%r128, %r127, %r9;
	add.s32 	%r19, %r128, %r125;
	add.s32 	%r129, %r19, 1;
	and.b32  	%r20, %r129, 3;
	shl.b32 	%r130, %r1, 2;
	mov.u32 	%r131, _ZZ9cuda_gemmIiLi128ELi16ELi1ELi32ELi4ELi4ELi0EEviiiPT_S1_S1_iiE3Ash;
	add.s32 	%r21, %r131, %r130;
	shl.b32 	%r22, %r9, 2;
	add.s32 	%r23, %r21, %r22;
	add.s32 	%r24, %r18, %r9;
	add.s32 	%r25, %r23, %r22;
	add.s32 	%r26, %r24, %r9;
	mov.u32 	%r132, _ZZ9cuda_gemmIiLi128ELi16ELi1ELi32ELi4ELi4ELi0EEviiiPT_S1_S1_iiE3Csh;
	add.s32 	%r27, %r132, %r130;
	add.s32 	%r28, %r27, %r22;
	add.s32 	%r29, %r28, %r22;
	shl.b32 	%r30, %r9, 4;
	shl.b32 	%r31, %r9, 3;
	mul.lo.s32 	%r32, %r9, 12;
	shl.b32 	%r133, %r9, 1;
	add.s32 	%r33, %r13, %r133;
	mad.lo.s32 	%r34, %r9, 3, %r13;
	div.u32 	%r35, %r9, %r6;
$L__BB182_5:
	setp.gt.u32 	%p5, %r1, 31;
	@%p5 bra 	$L__BB182_13;
	setp.eq.s32 	%p6, %r20, 0;
	mul.lo.s32 	%r41, %r272, %r110;
	mov.u32 	%r273, %r1;
	@%p6 bra 	$L__BB182_10;
	setp.eq.s32 	%p7, %r20, 1;
	add.s32 	%r134, %r41, %r13;
	add.s32 	%r42, %r134, %r1;
	mul.wide.u32 	%rd9, %r42, 4;
	add.s64 	%rd10, %rd1, %rd9;
	ld.global.u32 	%r135, [%rd10];
	st.shared.u32 	[%r21], %r135;
	mov.u32 	%r273, %r18;
	@%p7 bra 	$L__BB182_10;
	setp.eq.s32 	%p8, %r20, 2;
	add.s32 	%r43, %r42, %r9;
	mul.wide.u32 	%rd11, %r43, 4;
	add.s64 	%rd12, %rd1, %rd11;
	ld.global.u32 	%r136, [%rd12];
	st.shared.u32 	[%r23], %r136;
	mov.u32 	%r273, %r24;
	@%p8 bra 	$L__BB182_10;
	add.s32 	%r137, %r43, %r9;
	mul.wide.u32 	%rd13, %r137, 4;
	add.s64 	%rd14, %rd1, %rd13;
	ld.global.u32 	%r138, [%rd14];
	st.shared.u32 	[%r25], %r138;
	mov.u32 	%r273, %r26;
$L__BB182_10:
	setp.lt.u32 	%p9, %r19, 3;
	@%p9 bra 	$L__BB182_13;
	shl.b32 	%r139, %r273, 2;
	mov.u32 	%r140, _ZZ9cuda_gemmIiLi128ELi16ELi1ELi32ELi4ELi4ELi0EEviiiPT_S1_S1_iiE3Ash;
	add.s32 	%r278, %r140, %r139;
	add.s32 	%r141, %r13, %r273;
	add.s32 	%r274, %r141, %r41;
	add.s32 	%r277, %r274, %r9;
	add.s32 	%r142, %r33, %r273;
	add.s32 	%r276, %r142, %r41;
	add.s32 	%r143, %r34, %r273;
	add.s32 	%r275, %r143, %r41;
$L__BB182_12:
	mul.wide.u32 	%rd15, %r274, 4;
	add.s64 	%rd16, %rd1, %rd15;
	ld.global.u32 	%r144, [%rd16];
	st.shared.u32 	[%r278], %r144;
	mul.wide.u32 	%rd17, %r277, 4;
	add.s64 	%rd18, %rd1, %rd17;
	ld.global.u32 	%r145, [%rd18];
	add.s32 	%r146, %r278, %r22;
	st.shared.u32 	[%r146], %r145;
	mul.wide.u32 	%rd19, %r276, 4;
	add.s64 	%rd20, %rd1, %rd19;
	ld.global.u32 	%r147, [%rd20];
	add.s32 	%r148, %r278, %r31;
	st.shared.u32 	[%r148], %r147;
	mul.wide.u32 	%rd21, %r275, 4;
	add.s64 	%rd22, %rd1, %rd21;
	ld.global.u32 	%r149, [%rd22];
	add.s32 	%r150, %r278, %r32;
	st.shared.u32 	[%r150], %r149;
	add.s32 	%r273, %r273, %r22;
	add.s32 	%r278, %r278, %r30;
	add.s32 	%r277, %r277, %r22;
	add.s32 	%r276, %r276, %r22;
	add.s32 	%r275, %r275, %r22;
	add.s32 	%r274, %r274, %r22;
	setp.lt.u32 	%p10, %r273, 32;
	@%p10 bra 	$L__BB182_12;
$L__BB182_13:
	bar.sync 	0;
	@%p5 bra 	$L__BB182_19;
	setp.eq.s32 	%p12, %r20, 0;
	mov.u32 	%r280, %r1;
	@%p12 bra 	$L__BB182_18;
	setp.eq.s32 	%p13, %r20, 1;
	mov.b32 	%r151, 0;
	st.shared.u32 	[%r27], %r151;
	mov.u32 	%r280, %r18;
	@%p13 bra 	$L__BB182_18;
	setp.eq.s32 	%p14, %r20, 2;
	mov.b32 	%r152, 0;
	st.shared.u32 	[%r28], %r152;
	mov.u32 	%r280, %r24;
	@%p14 bra 	$L__BB182_18;
	mov.b32 	%r153, 0;
	st.shared.u32 	[%r29], %r153;
	mov.u32 	%r280, %r26;
$L__BB182_18:
	setp.lt.u32 	%p15, %r19, 3;
	@%p15 bra 	$L__BB182_19;
	bra.uni 	$L__BB182_53;
$L__BB182_19:
	setp.gt.s32 	%p17, %r6, 0;
	@%p17 bra 	$L__BB182_20;
	bra.uni 	$L__BB182_44;
$L__BB182_20:
	setp.lt.s32 	%p18, %r112, 1;
	and.b32  	%r161, %r1, 31;
	rem.s32 	%r65, %r161, %r14;
	add.s32 	%r66, %r65, %r15;
	@%p18 bra 	$L__BB182_22;
	shl.b32 	%r162, %r66, 2;
	mov.u32 	%r163, _ZZ9cuda_gemmIiLi128ELi16ELi1ELi32ELi4ELi4ELi0EEviiiPT_S1_S1_iiE3Ash;
	add.s32 	%r164, %r163, %r162;
	ld.shared.u32 	%r271, [%r164];
$L__BB182_22:
	setp.lt.s32 	%p19, %r112, 2;
	@%p19 bra 	$L__BB182_24;
	add.s32 	%r165, %r65, 1;
	setp.lt.s32 	%p20, %r165, %r14;
	selp.b32 	%r166, 0, %r14, %p20;
	sub.s32 	%r167, %r66, %r166;
	shl.b32 	%r168, %r167, 2;
	mov.u32 	%r169, _ZZ9cuda_gemmIiLi128ELi16ELi1ELi32ELi4ELi4ELi0EEviiiPT_S1_S1_iiE3Ash;
	add.s32 	%r170, %r169, %r168;
	ld.shared.u32 	%r270, [%r170+4];
$L__BB182_24:
	setp.lt.s32 	%p21, %r112, 3;
	@%p21 bra 	$L__BB182_26;
	add.s32 	%r171, %r65, 2;
	setp.lt.s32 	%p22, %r171, %r14;
	selp.b32 	%r172, 0, %r14, %p22;
	sub.s32 	%r173, %r66, %r172;
	shl.b32 	%r174, %r173, 2;
	mov.u32 	%r175, _ZZ9cuda_gemmIiLi128ELi16ELi1ELi32ELi4ELi4ELi0EEviiiPT_S1_S1_iiE3Ash;
	add.s32 	%r176, %r175, %r174;
	ld.shared.u32 	%r269, [%r176+8];
$L__BB182_26:
	setp.lt.s32 	%p23, %r112, 4;
	@%p23 bra 	$L__BB182_28;
	add.s32 	%r177, %r65, 3;
	setp.lt.s32 	%p24, %r177, %r14;
	selp.b32 	%r178, 0, %r14, %p24;
	sub.s32 	%r179, %r66, %r178;
	shl.b32 	%r180, %r179, 2;
	mov.u32 	%r181, _ZZ9cuda_gemmIiLi128ELi16ELi1ELi32ELi4ELi4ELi0EEviiiPT_S1_S1_iiE3Ash;
	add.s32 	%r182, %r181, %r180;
	ld.shared.u32 	%r268, [%r182+12];
$L__BB182_28:
	setp.ge.s32 	%p25, %r8, %r111;
	@%p25 bra 	$L__BB182_44;
	add.s32 	%r183, %r65, 1;
	setp.lt.s32 	%p26, %r183, %r14;
	selp.b32 	%r184, 0, %r14, %p26;
	sub.s32 	%r75, %r65, %r184;
	add.s32 	%r185, %r65, 2;
	setp.lt.s32 	%p27, %r185, %r14;
	selp.b32 	%r186, 0, %r14, %p27;
	sub.s32 	%r76, %r65, %r186;
	add.s32 	%r187, %r65, 3;
	setp.lt.s32 	%p28, %r187, %r14;
	selp.b32 	%r188, 0, %r14, %p28;
	sub.s32 	%r77, %r65, %r188;
	setp.lt.s32 	%p29, %r65, %r112;
	selp.b32 	%r189, 0, %r112, %p29;
	sub.s32 	%r78, %r65, %r189;
	setp.lt.s32 	%p30, %r183, %r112;
	selp.b32 	%r190, 0, %r112, %p30;
	sub.s32 	%r79, %r183, %r190;
	setp.lt.s32 	%p31, %r185, %r112;
	selp.b32 	%r191, 0, %r112, %p31;
	sub.s32 	%r80, %r185, %r191;
	setp.lt.s32 	%p32, %r187, %r112;
	selp.b32 	%r192, 0, %r112, %p32;
	sub.s32 	%r81, %r187, %r192;
	shl.b32 	%r197, %r75, 2;
	shl.b32 	%r200, %r76, 2;
	shl.b32 	%r203, %r77, 2;
	mov.u32 	%r286, %r8;
$L__BB182_30:
	setp.gt.u32 	%p33, %r112, 32;
	mov.u32 	%r193, _ZZ9cuda_gemmIiLi128ELi16ELi1ELi32ELi4ELi4ELi0EEviiiPT_S1_S1_iiE11kron_fac_sh;
	mad.lo.s32 	%r83, %r286, 20, %r193;
	shl.b32 	%r194, %r65, 2;
	add.s32 	%r195, %r83, %r194;
	ld.shared.u32 	%r84, [%r195];
	@%p33 bra 	$L__BB182_37;
	shfl.sync.idx.b32	%r206|%p39, %r84, %r78, %r16, -1;
	mul.lo.s32 	%r291, %r206, %r271;
	@%p19 bra 	$L__BB182_33;
	shfl.sync.idx.b32	%r207|%p40, %r84, %r79, %r16, -1;
	mad.lo.s32 	%r291, %r207, %r270, %r291;
$L__BB182_33:
	@%p21 bra 	$L__BB182_35;
	shfl.sync.idx.b32	%r208|%p42, %r84, %r80, %r16, -1;
	mad.lo.s32 	%r291, %r208, %r269, %r291;
$L__BB182_35:
	@%p23 bra 	$L__BB182_43;
	shfl.sync.idx.b32	%r209|%p44, %r84, %r81, %r16, -1;
	mad.lo.s32 	%r291, %r209, %r268, %r291;
	bra.uni 	$L__BB182_43;
$L__BB182_37:
	setp.gt.s32 	%p35, %r112, 0;
	mul.lo.s32 	%r196, %r84, %r271;
	selp.b32 	%r291, %r196, 0, %p35;
	@%p19 bra 	$L__BB182_39;
	add.s32 	%r198, %r83, %r197;
	ld.shared.u32 	%r199, [%r198+4];
	mad.lo.s32 	%r291, %r199, %r270, %r291;
$L__BB182_39:
	@%p21 bra 	$L__BB182_41;
	add.s32 	%r201, %r83, %r200;
	ld.shared.u32 	%r202, [%r201+8];
	mad.lo.s32 	%r291, %r202, %r269, %r291;
$L__BB182_41:
	@%p23 bra 	$L__BB182_43;
	add.s32 	%r204, %r83, %r203;
	ld.shared.u32 	%r205, [%r204+12];
	mad.lo.s32 	%r291, %r205, %r268, %r291;
$L__BB182_43:
	mad.lo.s32 	%r210, %r286, %r6, %r7;
	shl.b32 	%r211, %r210, 2;
	mov.u32 	%r212, _ZZ9cuda_gemmIiLi128ELi16ELi1ELi32ELi4ELi4ELi0EEviiiPT_S1_S1_iiE3Csh;
	add.s32 	%r213, %r212, %r211;
	ld.shared.u32 	%r214, [%r213];
	add.s32 	%r215, %r214, %r291;
	st.shared.u32 	[%r213], %r215;
	add.s32 	%r286, %r286, %r35;
	setp.lt.s32 	%p45, %r286, %r111;
	@%p45 bra 	$L__BB182_30;
$L__BB182_44:
	bar.sync 	0;
	@%p5 bra 	$L__BB182_51;
	setp.eq.s32 	%p47, %r20, 0;
	mad.lo.s32 	%r103, %r272, %r109, %r17;
	div.s32 	%r104, %r110, %r112;
	mov.u32 	%r296, %r1;
	@%p47 bra 	$L__BB182_49;
	setp.eq.s32 	%p48, %r20, 1;
	div.s32 	%r216, %r1, %r6;
	mad.lo.s32 	%r217, %r104, %r216, %r103;
	mul.lo.s32 	%r218, %r216, %r6;
	sub.s32 	%r219, %r1, %r218;
	add.s32 	%r220, %r217, %r219;
	ld.shared.u32 	%r221, [%r27];
	mul.wide.s32 	%rd23, %r220, 4;
	add.s64 	%rd24, %rd2, %rd23;
	st.global.u32 	[%rd24], %r221;
	mov.u32 	%r296, %r18;
	@%p48 bra 	$L__BB182_49;
	setp.eq.s32 	%p49, %r20, 2;
	div.s32 	%r222, %r18, %r6;
	mad.lo.s32 	%r223, %r104, %r222, %r103;
	mul.lo.s32 	%r224, %r222, %r6;
	sub.s32 	%r225, %r18, %r224;
	add.s32 	%r226, %r223, %r225;
	ld.shared.u32 	%r227, [%r28];
	mul.wide.s32 	%rd25, %r226, 4;
	add.s64 	%rd26, %rd2, %rd25;
	st.global.u32 	[%rd26], %r227;
	mov.u32 	%r296, %r24;
	@%p49 bra 	$L__BB182_49;
	div.s32 	%r228, %r24, %r6;
	mad.lo.s32 	%r229, %r104, %r228, %r103;
	mul.lo.s32 	%r230, %r228, %r6;
	sub.s32 	%r231, %r24, %r230;
	add.s32 	%r232, %r229, %r231;
	ld.shared.u32 	%r233, [%r29];
	mul.wide.s32 	%rd27, %r232, 4;
	add.s64 	%rd28, %rd2, %rd27;
	st.global.u32 	[%rd28], %r233;
	mov.u32 	%r296, %r26;
$L__BB182_49:
	setp.lt.u32 	%p50, %r19, 3;
	@%p50 bra 	$L__BB182_51;
$L__BB182_50:
	div.s32 	%r234, %r296, %r6;
	mad.lo.s32 	%r235, %r104, %r234, %r103;
	mul.lo.s32 	%r236, %r234, %r6;
	sub.s32 	%r237, %r296, %r236;
	add.s32 	%r238, %r235, %r237;
	shl.b32 	%r239, %r296, 2;
	mov.u32 	%r240, _ZZ9cuda_gemmIiLi128ELi16ELi1ELi32ELi4ELi4ELi0EEviiiPT_S1_S1_iiE3Csh;
	add.s32 	%r241, %r240, %r239;
	ld.shared.u32 	%r242, [%r241];
	mul.wide.s32 	%rd29, %r238, 4;
	add.s64 	%rd30, %rd2, %rd29;
	st.global.u32 	[%rd30], %r242;
	add.s32 	%r243, %r296, %r9;
	div.s32 	%r244, %r243, %r6;
	mad.lo.s32 	%r245, %r104, %r244, %r103;
	mul.lo.s32 	%r246, %r244, %r6;
	sub.s32 	%r247, %r243, %r246;
	add.s32 	%r248, %r245, %r247;
	add.s32 	%r249, %r241, %r22;
	ld.shared.u32 	%r250, [%r249];
	mul.wide.s32 	%rd31, %r248, 4;
	add.s64 	%rd32, %rd2, %rd31;
	st.global.u32 	[%rd32], %r250;
	add.s32 	%r251, %r243, %r9;
	div.s32 	%r252, %r251, %r6;
	mad.lo.s32 	%r253, %r104, %r252, %r103;
	mul.lo.s32 	%r254, %r252, %r6;
	sub.s32 	%r255, %r251, %r254;
	add.s32 	%r256, %r253, %r255;
	add.s32 	%r257, %r249, %r22;
	ld.shared.u32 	%r258, [%r257];
	mul.wide.s32 	%rd33, %r256, 4;
	add.s64 	%rd34, %rd2, %rd33;
	st.global.u32 	[%rd34], %r258;
	add.s32 	%r259, %r251, %r9;
	div.s32 	%r260, %r259, %r6;
	mad.lo.s32 	%r261, %r104, %r260, %r103;
	mul.lo.s32 	%r262, %r260, %r6;
	sub.s32 	%r263, %r259, %r262;
	add.s32 	%r264, %r261, %r263;
	add.s32 	%r265, %r257, %r22;
	ld.shared.u32 	%r266, [%r265];
	mul.wide.s32 	%rd35, %r264, 4;
	add.s64 	%rd36, %rd2, %rd35;
	st.global.u32 	[%rd36], %r266;
	add.s32 	%r296, %r259, %r9;
	setp.lt.u32 	%p51, %r296, 32;
	@%p51 bra 	$L__BB182_50;
$L__BB182_51:
	add.s32 	%r272, %r272, %r11;
	setp.lt.u32 	%p52, %r272, %r12;
	@%p52 bra 	$L__BB182_5;
$L__BB182_52:
	ret;
$L__BB182_53:
	shl.b32 	%r154, %r280, 2;
	mov.u32 	%r155, _ZZ9cuda_gemmIiLi128ELi16ELi1ELi32ELi4ELi4ELi0EEviiiPT_S1_S1_iiE3Csh;
	add.s32 	%r156, %r155, %r154;
	mov.b32 	%r157, 0;
	st.shared.u32 	[%r156], %r157;
	add.s32 	%r158, %r156, %r22;
	st.shared.u32 	[%r158], %r157;
	add.s32 	%r159, %r158, %r22;
	st.shared.u32 	[%r159], %r157;
	add.s32 	%r160, %r159, %r22;
	st.shared.u32 	[%r160], %r157;
	add.s32 	%r280, %r22, %r280;
	setp.lt.u32 	%p16, %r280, 32;
	@%p16 bra 	$L__BB182_53;
	bra.uni 	$L__BB182_19;

}
	// .globl	_Z9cuda_gemmIiLi128ELi16ELi1ELi32ELi4ELi4ELi1EEviiiPT_S1_S1_ii
.visible .entry _Z9cuda_gemmIiLi128ELi16ELi1ELi32ELi4ELi4ELi1EEviiiPT_S1_S1_ii(
	.param .u32 _Z9cuda_gemmIiLi128ELi16ELi1ELi32ELi4ELi4ELi1EEviiiPT_S1_S1_ii_param_0,
	.param .u32 _Z9cuda_gemmIiLi128ELi16ELi1ELi32ELi4ELi4ELi1EEviiiPT_S1_S1_ii_param_1,
	.param .u32 _Z9cuda_gemmIiLi128ELi16ELi1ELi32ELi4ELi4ELi1EEviiiPT_S1_S1_ii_param_2,
	.param .u64 .ptr .align 1 _Z9cuda_gemmIiLi128ELi16ELi1ELi32ELi4ELi4ELi1EEviiiPT_S1_S1_ii_param_3,
	.param .u64 .ptr .align 1 _Z9cuda_gemmIiLi128ELi16ELi1ELi32ELi4ELi4ELi1EEviiiPT_S1_S1_ii_param_4,
	.param .u64 .ptr .align 1 _Z9cuda_gemmIiLi128ELi16ELi1ELi32ELi4ELi4ELi1EEviiiPT_S1_S1_ii_param_5,
	.param .u32 _Z9cuda_gemmIiLi128ELi16ELi1ELi32ELi4ELi4ELi1EEviiiPT_S1_S1_ii_param_6,
	.param .u32 _Z9cuda_gemmIiLi128ELi16ELi1ELi32ELi4ELi4ELi1EEviiiPT_S1_S1_ii_param_7
)
.maxntid 128
{
	.reg .pred 	%p<33>;
	.reg .b32 	%r<166>;
	.reg .b64 	%rd<39>;
	// demoted variable
	.shared .align 128 .b8 _ZZ9cuda_gemmIiLi128ELi16ELi1ELi32ELi4ELi4ELi1EEviiiPT_S1_S1_iiE11kron_fac_sh[80];
	// demoted variable
	.shared .align 128 .b8 _ZZ9cuda_gemmIiLi128ELi16ELi1ELi32ELi4ELi4ELi1EEviiiPT_S1_S1_iiE3Ash[128];
	// demoted variable
	.shared .align 128 .b8 _ZZ9cuda_gemmIiLi128ELi16ELi1ELi32ELi4ELi4ELi1EEviiiPT_S1_S1_iiE3Csh[128];
	ld.param.u64 	%rd11, [_Z9cuda_gemmIiLi128ELi16ELi1ELi32ELi4ELi4ELi1EEviiiPT_S1_S1_ii_param_3];
	ld.param.u64 	%rd10, [_Z9cuda_gemmIiLi128ELi16ELi1ELi32ELi4ELi4ELi1EEviiiPT_S1_S1_ii_param_4];
	ld.param.u64 	%rd12, [_Z9cuda_gemmIiLi128ELi16ELi1ELi32ELi4ELi4ELi1EEviiiPT_S1_S1_ii_param_5];
	cvta.to.global.u64 	%rd1, %rd11;
	cvta.to.global.u64 	%rd2, %rd12;
	mov.u32 	%r1, %tid.x;
	setp.gt.u32 	%p1, %r1, 15;
	@%p1 bra 	$L__BB183_3;
	mov.u32 	%r2, %ntid.x;
	cvta.to.global.u64 	%rd3, %rd10;
	mov.u32 	%r74, _ZZ9cuda_gemmIiLi128ELi16ELi1ELi32ELi4ELi4ELi1EEviiiPT_S1_S1_iiE11kron_fac_sh;
	mov.u32 	%r153, %r1;
$L__BB183_2:
	mul.wide.u32 	%rd13, %r153, 4;
	add.s64 	%rd14, %rd3, %rd13;
	ld.global.u32 	%r72, [%rd14];
	and.b32  	%r73, %r153, 3;
	mad.lo.s32 	%r75, %r73, 20, %r74;
	and.b32  	%r76, %r153, -4;
	add.s32 	%r77, %r75, %r76;
	st.shared.u32 	[%r77], %r72;
	add.s32 	%r153, %r153, %r2;
	setp.lt.u32 	%p2, %r153, 16;
	@%p2 bra 	$L__BB183_2;
$L__BB183_3:
	and.b32  	%r5, %r1, 7;
	mov.u32 	%r6, %ntid.x;
	mov.u32 	%r154, %ctaid.y;
	mov.u32 	%r8, %nctaid.y;
	shl.b32 	%r9, %r8, 4;
	setp.ge.u32 	%p3, %r154, %r9;
	@%p3 bra 	$L__BB183_31;
	and.b32  	%r10, %r1, 3;
	shl.b32 	%r78, %r1, 2;
	and.b32  	%r79, %r78, 12;
	mov.u32 	%r80, _ZZ9cuda_gemmIiLi128ELi16ELi1ELi32ELi4ELi4ELi1EEviiiPT_S1_S1_iiE11kron_fac_sh;
	add.s32 	%r11, %r80, %r79;
	add.s32 	%r12, %r1, %r6;
	max.u32 	%r81, %r12, 32;
	setp.lt.u32 	%p4, %r12, 32;
	selp.u32 	%r82, 1, 0, %p4;
	add.s32 	%r83, %r12, %r82;
	sub.s32 	%r84, %r81, %r83;
	div.u32 	%r85, %r84, %r6;
	add.s32 	%r13, %r85, %r82;
	add.s32 	%r86, %r13, 1;
	and.b32  	%r14, %r86, 3;
	mov.u32 	%r87, _ZZ9cuda_gemmIiLi128ELi16ELi1ELi32ELi4ELi4ELi1EEviiiPT_S1_S1_iiE3Ash;
	add.s32 	%r15, %r87, %r78;
	shl.b32 	%r16, %r6, 2;
	add.s32 	%r17, %r15, %r16;
	add.s32 	%r18, %r12, %r6;
	add.s32 	%r19, %r17, %r16;
	add.s32 	%r20, %r18, %r6;
	mov.u32 	%r88, _ZZ9cuda_gemmIiLi128ELi16ELi1ELi32ELi4ELi4ELi1EEviiiPT_S1_S1_iiE3Csh;
	add.s32 	%r21, %r88, %r78;
	add.s32 	%r22, %r21, %r16;
	add.s32 	%r23, %r22, %r16;
	shl.b32 	%r89, %r5, 4;
	or.b32  	%r90, %r89, %r79;
	add.s32 	%r24, %r87, %r90;
	setp.eq.s32 	%p5, %r10, 3;
	selp.b32 	%r91, -16, 0, %p5;
	add.s32 	%r25, %r24, %r91;
	setp.lt.u32 	%p6, %r10, 2;
	selp.b32 	%r92, 0, -16, %p6;
	add.s32 	%r26, %r24, %r92;
	setp.eq.s32 	%p7, %r10, 0;
	selp.b32 	%r93, 0, -16, %p7;
	add.s32 	%r27, %r24, %r93;
	add.s32 	%r94, %r1, 1;
	and.b32  	%r28, %r94, 3;
	xor.b32  	%r29, %r10, 2;
	add.s32 	%r95, %r1, -1;
	and.b32  	%r30, %r95, 3;
	shl.b32 	%r31, %r6, 4;
	shl.b32 	%r32, %r6, 3;
	mul.lo.s32 	%r33, %r6, 12;
	mul.wide.u32 	%rd4, %r6, 16;
	shr.u32 	%r34, %r6, 3;
	add.s32 	%r57, %r25, 4;
	add.s32 	%r58, %r26, 8;
	add.s32 	%r59, %r27, 12;
	cvt.u64.u32 	%rd34, %r16;
$L__BB183_5:
	setp.gt.u32 	%p8, %r1, 31;
	@%p8 bra 	$L__BB183_13;
	setp.eq.s32 	%p9, %r14, 0;
	shl.b32 	%r36, %r154, 5;
	mov.u32 	%r155, %r1;
	@%p9 bra 	$L__BB183_10;
	setp.eq.s32 	%p10, %r14, 1;
	add.s32 	%r37, %r36, %r1;
	mul.wide.u32 	%rd15, %r37, 4;
	add.s64 	%rd16, %rd1, %rd15;
	ld.global.u32 	%r96, [%rd16];
	st.shared.u32 	[%r15], %r96;
	mov.u32 	%r155, %r12;
	@%p10 bra 	$L__BB183_10;
	setp.eq.s32 	%p11, %r14, 2;
	add.s32 	%r38, %r37, %r6;
	mul.wide.u32 	%rd17, %r38, 4;
	add.s64 	%rd18, %rd1, %rd17;
	ld.global.u32 	%r97, [%rd18];
	st.shared.u32 	[%r17], %r97;
	mov.u32 	%r155, %r18;
	@%p11 bra 	$L__BB183_10;
	add.s32 	%r98, %r38, %r6;
	mul.wide.u32 	%rd19, %r98, 4;
	add.s64 	%rd20, %rd1, %rd19;
	ld.global.u32 	%r99, [%rd20];
	st.shared.u32 	[%r19], %r99;
	mov.u32 	%r155, %r20;
$L__BB183_10:
	setp.lt.u32 	%p12, %r13, 3;
	@%p12 bra 	$L__BB183_13;
	shl.b32 	%r100, %r155, 2;
	mov.u32 	%r101, _ZZ9cuda_gemmIiLi128ELi16ELi1ELi32ELi4ELi4ELi1EEviiiPT_S1_S1_iiE3Ash;
	add.s32 	%r159, %r101, %r100;
	add.s32 	%r102, %r155, %r36;
	add.s32 	%r158, %r102, %r6;
	shl.b32 	%r103, %r6, 1;
	add.s32 	%r157, %r102, %r103;
	mad.lo.s32 	%r156, %r6, 3, %r102;
	mul.wide.u32 	%rd21, %r102, 4;
	add.s64 	%rd38, %rd1, %rd21;
$L__BB183_12:
	ld.global.u32 	%r104, [%rd38];
	st.shared.u32 	[%r159], %r104;
	mul.wide.u32 	%rd22, %r158, 4;
	add.s64 	%rd23, %rd1, %rd22;
	ld.global.u32 	%r105, [%rd23];
	add.s32 	%r106, %r159, %r16;
	st.shared.u32 	[%r106], %r105;
	mul.wide.u32 	%rd24, %r157, 4;
	add.s64 	%rd25, %rd1, %rd24;
	ld.global.u32 	%r107, [%rd25];
	add.s32 	%r108, %r159, %r32;
	st.shared.u32 	[%r108], %r107;
	mul.wide.u32 	%rd26, %r156, 4;
	add.s64 	%rd27, %rd1, %rd26;
	ld.global.u32 	%r109, [%rd27];
	add.s32 	%r110, %r159, %r33;
	st.shared.u32 	[%r110], %r109;
	add.s32 	%r155, %r155, %r16;
	add.s32 	%r159, %r159, %r31;
	add.s32 	%r158, %r158, %r16;
	add.s32 	%r157, %r157, %r16;
	add.s32 	%r156, %r156, %r16;
	add.s64 	%rd38, %rd38, %rd4;
	setp.lt.u32 	%p13, %r155, 32;
	@%p13 bra 	$L__BB183_12;
$L__BB183_13:
	bar.sync 	0;
	@%p8 bra 	$L__BB183_20;
	setp.eq.s32 	%p15, %r14, 0;
	mov.u32 	%r161, %r1;
	@%p15 bra 	$L__BB183_18;
	setp.eq.s32 	%p16, %r14, 1;
	mov.b32 	%r111, 0;
	st.shared.u32 	[%r21], %r111;
	mov.u32 	%r161, %r12;
	@%p16 bra 	$L__BB183_18;
	setp.eq.s32 	%p17, %r14, 2;
	mov.b32 	%r112, 0;
	st.shared.u32 	[%r22], %r112;
	mov.u32 	%r161, %r18;
	@%p17 bra 	$L__BB183_18;
	mov.b32 	%r113, 0;
	st.shared.u32 	[%r23], %r113;
	mov.u32 	%r161, %r20;
$L__BB183_18:
	setp.lt.u32 	%p18, %r13, 3;
	@%p18 bra 	$L__BB183_20;
$L__BB183_19:
	shl.b32 	%r114, %r161, 2;
	mov.u32 	%r115, _ZZ9cuda_gemmIiLi128ELi16ELi1ELi32ELi4ELi4ELi1EEviiiPT_S1_S1_iiE3Csh;
	add.s32 	%r116, %r115, %r114;
	mov.b32 	%r117, 0;
	st.shared.u32 	[%r116], %r117;
	add.s32 	%r118, %r116, %r16;
	st.shared.u32 	[%r118], %r117;
	add.s32 	%r119, %r118, %r16;
	st.shared.u32 	[%r119], %r117;
	add.s32 	%r120, %r119, %r16;
	st.shared.u32 	[%r120], %r117;
	add.s32 	%r161, %r16, %r161;
	setp.lt.u32 	%p19, %r161, 32;
	@%p19 bra 	$L__BB183_19;
$L__BB183_20:
	@%p8 bra 	$L__BB183_23;
	shr.u32 	%r163, %r1, 3;
	ld.shared.u32 	%r61, [%r24];
	ld.shared.u32 	%r62, [%r57];
	ld.shared.u32 	%r63, [%r58];
	ld.shared.u32 	%r64, [%r59];
$L__BB183_22:
	mad.lo.s32 	%r121, %r163, 20, %r11;
	ld.shared.u32 	%r122, [%r121];
	shfl.sync.idx.b32	%r123|%p21, %r122, %r10, 7199, -1;
	mul.lo.s32 	%r124, %r123, %r61;
	shfl.sync.idx.b32	%r125|%p22, %r122, %r28, 7199, -1;
	mad.lo.s32 	%r126, %r125, %r62, %r124;
	shfl.sync.idx.b32	%r127|%p23, %r122, %r29, 7199, -1;
	mad.lo.s32 	%r128, %r127, %r63, %r126;
	shfl.sync.idx.b32	%r129|%p24, %r122, %r30, 7199, -1;
	mad.lo.s32 	%r130, %r129, %r64, %r128;
	shl.b32 	%r131, %r5, 2;
	shl.b32 	%r132, %r163, 5;
	or.b32  	%r133, %r132, %r131;
	mov.u32 	%r134, _ZZ9cuda_gemmIiLi128ELi16ELi1ELi32ELi4ELi4ELi1EEviiiPT_S1_S1_iiE3Csh;
	add.s32 	%r135, %r134, %r133;
	ld.shared.u32 	%r136, [%r135];
	add.s32 	%r137, %r136, %r130;
	st.shared.u32 	[%r135], %r137;
	add.s32 	%r163, %r163, %r34;
	setp.lt.u32 	%p25, %r163, 4;
	@%p25 bra 	$L__BB183_22;
$L__BB183_23:
	bar.sync 	0;
	@%p8 bra 	$L__BB183_30;
	setp.eq.s32 	%p27, %r14, 0;
	shl.b32 	%r67, %r154, 5;
	mov.u32 	%r164, %r1;
	@%p27 bra 	$L__BB183_28;
	setp.eq.s32 	%p28, %r14, 1;
	add.s32 	%r138, %r67, %r1;
	ld.shared.u32 	%r139, [%r21];
	mul.wide.s32 	%rd28, %r138, 4;
	add.s64 	%rd8, %rd2, %rd28;
	st.global.u32 	[%rd8], %r139;
	mov.u32 	%r164, %r12;
	@%p28 bra 	$L__BB183_28;
	setp.eq.s32 	%p29, %r14, 2;
	ld.shared.u32 	%r140, [%r22];
	cvt.u64.u32 	%rd29, %r16;
	add.s64 	%rd9, %rd8, %rd29;
	st.global.u32 	[%rd9], %r140;
	mov.u32 	%r164, %r18;
	@%p29 bra 	$L__BB183_28;
	cvt.u64.u32 	%rd30, %r16;
	ld.shared.u32 	%r141, [%r23];
	add.s64 	%rd31, %rd9, %rd30;
	st.global.u32 	[%rd31], %r141;
	mov.u32 	%r164, %r20;
$L__BB183_28:
	setp.lt.u32 	%p30, %r13, 3;
	@%p30 bra 	$L__BB183_30;
$L__BB183_29:
	add.s32 	%r142, %r67, %r164;
	shl.b32 	%r143, %r164, 2;
	mov.u32 	%r144, _ZZ9cuda_gemmIiLi128ELi16ELi1ELi32ELi4ELi4ELi1EEviiiPT_S1_S1_iiE3Csh;
	add.s32 	%r145, %r144, %r143;
	ld.shared.u32 	%r146, [%r145];
	mul.wide.s32 	%rd32, %r142, 4;
	add.s64 	%rd33, %rd2, %rd32;
	st.global.u32 	[%rd33], %r146;
	add.s32 	%r147, %r145, %r16;
	ld.shared.u32 	%r148, [%r147];
	add.s64 	%rd35, %rd33, %rd34;
	st.global.u32 	[%rd35], %r148;
	add.s32 	%r149, %r147, %r16;
	ld.shared.u32 	%r150, [%r149];
	add.s64 	%rd36, %rd35, %rd34;
	st.global.u32 	[%rd36], %r150;
	add.s32 	%r151, %r149, %r16;
	ld.shared.u32 	%r152, [%r151];
	add.s64 	%rd37, %rd36, %rd34;
	st.global.u32 	[%rd37], %r152;
	add.s32 	%r164, %r16, %r164;
	setp.lt.u32 	%p31, %r164, 32;
	@%p31 bra 	$L__BB183_29;
$L__BB183_30:
	add.s32 	%r154, %r154, %r8;
	setp.lt.u32 	%p32, %r154, %r9;
	@%p32 bra 	$L__BB183_5;
$L__BB183_31:
	ret;

}
	// .globl	_Z9cuda_gemmIiLi128ELi16ELi1ELi32ELi8ELi8ELi0EEviiiPT_S1_S1_ii
.visible .entry _Z9cuda_gemmIiLi128ELi16ELi1ELi32ELi8ELi8ELi0EEviiiPT_S1_S1_ii(
	.param .u32 _Z9cuda_gemmIiLi128ELi16ELi1ELi32ELi8ELi8ELi0EEviiiPT_S1_S1_ii_param_0,
	.param .u32 _Z9cuda_gemmIiLi128ELi16ELi1ELi32ELi8ELi8ELi0EEviiiPT_S1_S1_ii_param_1,
	.param .u32 _Z9cuda_gemmIiLi128ELi16ELi1ELi32ELi8ELi8ELi0EEviiiPT_S1_S1_ii_param_2,
	.param .u64 .ptr .align 1 _Z9cuda_gemmIiLi128ELi16ELi1ELi32ELi8ELi8ELi0EEviiiPT_S1_S1_ii_param_3,
	.param .u64 .ptr .align 1 _Z9cuda_gemmIiLi128ELi16ELi1ELi32ELi8ELi8ELi0EEviiiPT_S1_S1_ii_param_4,
	.param .u64 .ptr .align 1 _Z9cuda_gemmIiLi128ELi16ELi1ELi32ELi8ELi8ELi0EEviiiPT_S1_S1_ii_param_5,
	.param .u32 _Z9cuda_gemmIiLi128ELi16ELi1ELi32ELi8ELi8ELi0EEviiiPT_S1_S1_ii_param_6,
	.param .u32 _Z9cuda_gemmIiLi128ELi16ELi1ELi32ELi8ELi8ELi0EEviiiPT_S1_S1_ii_param_7
)
.maxntid 128
{
	.reg .pred 	%p<82>;
	.reg .b32 	%r<412>;
	.reg .b64 	%rd<37>;
	// demoted variable
	.shared .align 128 .b8 _ZZ9cuda_gemmIiLi128ELi16ELi1ELi32ELi8ELi8ELi0EEviiiPT_S1_S1_iiE11kron_fac_sh[288];
	// demoted variable
	.shared .align 128 .b8 _ZZ9cuda_gemmIiLi128ELi16ELi1ELi32ELi8ELi8ELi0EEviiiPT_S1_S1_iiE3Ash[128];
	// demoted variable
	.shared .align 128 .b8 _ZZ9cuda_gemmIiLi128ELi16ELi1ELi32ELi8ELi8ELi0EEviiiPT_S1_S1_iiE3Csh[128];
	ld.param.u32 	%r146, [_Z9cuda_gemmIiLi128ELi16ELi1ELi32ELi8ELi8ELi0EEviiiPT_S1_S1_ii_param_1];
	ld.param.u32 	%r147, [_Z9cuda_gemmIiLi128ELi16ELi1ELi32ELi8ELi8ELi0EEviiiPT_S1_S1_ii_param_2];
	ld.param.u64 	%rd5, [_Z9cuda_gemmIiLi128ELi16ELi1ELi32ELi8ELi8ELi0EEviiiPT_S1_S1_ii_param_3];
	ld.param.u64 	%rd4, [_Z9cuda_gemmIiLi128ELi16ELi1ELi32ELi8ELi8ELi0EEviiiPT_S1_S1_ii_param_4];
	ld.param.u64 	%rd6, [_Z9cuda_gemmIiLi128ELi16ELi1ELi32ELi8ELi8ELi0EEviiiPT_S1_S1_ii_param_5];
	ld.param.u32 	%r148, [_Z9cuda_gemmIiLi128ELi16ELi1ELi32ELi8ELi8ELi0EEviiiPT_S1_S1_ii_param_6];
	ld.param.u32 	%r149, [_Z9cuda_gemmIiLi128ELi16ELi1ELi32ELi8ELi8ELi0EEviiiPT_S1_S1_ii_param_7];
	cvta.to.global.u64 	%rd1, %rd5;
	cvta.to.global.u64 	%rd2, %rd6;
	mov.u32 	%r1, %tid.x;
	mul.lo.s32 	%r2, %r149, %r148;
	setp.ge.u32 	%p1, %r1, %r2;
	@%p1 bra 	$L__BB184_3;
	mov.u32 	%r3, %ntid.x;
	cvta.to.global.u64 	%rd3, %rd4;
	mov.u32 	%r360, %r1;
$L__BB184_2:
	mul.wide.u32 	%rd7, %r360, 4;
	add.s64 	%rd8, %rd3, %rd7;
	ld.global.u32 	%r150, [%rd8];
	rem.u32 	%r151, %r360, %r148;
	mov.u32 	%r152, _ZZ9cuda_gemmIiLi128ELi16ELi1ELi32ELi8ELi8ELi0EEviiiPT_S1_S1_iiE11kron_fac_sh;
	mad.lo.s32 	%r153, %r151, 36, %r152;
	div.u32 	%r154, %r360, %r149;
	shl.b32 	%r155, %r154, 2;
	add.s32 	%r156, %r153, %r155;
	st.shared.u32 	[%r156], %r150;
	add.s32 	%r360, %r360, %r3;
	setp.lt.u32 	%p2, %r360, %r2;
	@%p2 bra 	$L__BB184_2;
$L__BB184_3:
	div.s32 	%r6, 32, %r149;
	div.u32 	%r8, %r1, %r6;
	mul.lo.s32 	%r157, %r8, %r6;
	sub.s32 	%r7, %r1, %r157;
	mov.u32 	%r9, %ntid.x;
	mov.u32 	%r369, %ctaid.y;
	mov.u32 	%r11, %nctaid.y;
	shl.b32 	%r12, %r11, 4;
	setp.ge.u32 	%p3, %r369, %r12;
	@%p3 bra 	$L__BB184_78;
	mov.u32 	%r159, %ctaid.x;
	shl.b32 	%r13, %r159, 5;
	min.s32 	%r14, %r149, 32;
	mul.lo.s32 	%r15, %r7, %r149;
	shl.b32 	%r160, %r149, 8;
	sub.s32 	%r16, 8223, %r160;
	mul.lo.s32 	%r17, %r6, %r159;
	add.s32 	%r18, %r1, %r9;
	max.u32 	%r161, %r18, 32;
	setp.lt.u32 	%p4, %r18, 32;
	selp.u32 	%r162, 1, 0, %p4;
	add.s32 	%r163, %r18, %r162;
	sub.s32 	%r164, %r161, %r163;
	div.u32 	%r165, %r164, %r9;
	add.s32 	%r19, %r165, %r162;
	add.s32 	%r166, %r19, 1;
	and.b32  	%r20, %r166, 3;
	shl.b32 	%r167, %r1, 2;
	mov.u32 	%r168, _ZZ9cuda_gemmIiLi128ELi16ELi1ELi32ELi8ELi8ELi0EEviiiPT_S1_S1_iiE3Ash;
	add.s32 	%r21, %r168, %r167;
	shl.b32 	%r22, %r9, 2;
	add.s32 	%r23, %r21, %r22;
	add.s32 	%r24, %r18, %r9;
	add.s32 	%r25, %r24, %r9;
	mov.u32 	%r169, _ZZ9cuda_gemmIiLi128ELi16ELi1ELi32ELi8ELi8ELi0EEviiiPT_S1_S1_iiE3Csh;
	add.s32 	%r26, %r169, %r167;
	add.s32 	%r27, %r26, %r22;
	add.s32 	%r28, %r27, %r22;
	shl.b32 	%r170, %r9, 1;
	add.s32 	%r29, %r13, %r170;
	mad.lo.s32 	%r30, %r9, 3, %r13;
	div.u32 	%r31, %r9, %r6;
$L__BB184_5:
	setp.gt.u32 	%p5, %r1, 31;
	@%p5 bra 	$L__BB184_13;
	setp.eq.s32 	%p6, %r20, 0;
	mul.lo.s32 	%r41, %r369, %r147;
	mov.u32 	%r370, %r1;
	@%p6 bra 	$L__BB184_10;
	setp.eq.s32 	%p7, %r20, 1;
	add.s32 	%r171, %r41, %r13;
	add.s32 	%r42, %r171, %r1;
	mul.wide.u32 	%rd9, %r42, 4;
	add.s64 	%rd10, %rd1, %rd9;
	ld.global.u32 	%r172, [%rd10];
	st.shared.u32 	[%r21], %r172;
	mov.u32 	%r370, %r18;
	@%p7 bra 	$L__BB184_10;
	setp.eq.s32 	%p8, %r20, 2;
	add.s32 	%r43, %r42, %r9;
	mul.wide.u32 	%rd11, %r43, 4;
	add.s64 	%rd12, %rd1, %rd11;
	ld.global.u32 	%r173, [%rd12];
	st.shared.u32 	[%r23], %r173;
	mov.u32 	%r370, %r24;
	@%p8 bra 	$L__BB184_10;
	add.s32 	%r174, %r43, %r9;
	mul.wide.u32 	%rd13, %r174, 4;
	add.s64 	%rd14, %rd1, %rd13;
	ld.global.u32 	%r175, [%rd14];
	add.s32 	%r176, %r23, %r22;
	st.shared.u32 	[%r176], %r175;
	mov.u32 	%r370, %r25;
$L__BB184_10:
	setp.lt.u32 	%p9, %r19, 3;
	@%p9 bra 	$L__BB184_13;
	shl.b32 	%r177, %r370, 2;
	mov.u32 	%r178, _ZZ9cuda_gemmIiLi128ELi16ELi1ELi32ELi8ELi8ELi0EEviiiPT_S1_S1_iiE3Ash;
	add.s32 	%r375, %r178, %r177;
	add.s32 	%r179, %r13, %r370;
	add.s32 	%r371, %r179, %r41;
	add.s32 	%r374, %r371, %r9;
	add.s32 	%r180, %r29, %r370;
	add.s32 	%r373, %r180, %r41;
	add.s32 	%r181, %r30, %r370;
	add.s32 	%r372, %r181, %r41;
$L__BB184_12:
	mul.wide.u32 	%rd15, %r371, 4;
	add.s64 	%rd16, %rd1, %rd15;
	ld.global.u32 	%r182, [%rd16];
	st.shared.u32 	[%r375], %r182;
	mul.wide.u32 	%rd17, %r374, 4;
	add.s64 	%rd18, %rd1, %rd17;
	ld.global.u32 	%r183, [%rd18];
	add.s32 	%r184, %r375, %r22;
	st.shared.u32 	[%r184], %r183;
	mul.wide.u32 	%rd19, %r373, 4;
	add.s64 	%rd20, %rd1, %rd19;
	ld.global.u32 	%r185, [%rd20];
	shl.b32 	%r186, %r9, 3;
	add.s32 	%r187, %r375, %r186;
	st.shared.u32 	[%r187], %r185;
	mul.wide.u32 	%rd21, %r372, 4;
	add.s64 	%rd22, %rd1, %rd21;
	ld.global.u32 	%r188, [%rd22];
	mad.lo.s32 	%r189, %r9, 12, %r375;
	st.shared.u32 	[%r189], %r188;
	add.s32 	%r370, %r370, %r22;
	shl.b32 	%r190, %r9, 4;
	add.s32 	%r375, %r375, %r190;
	add.s32 	%r374, %r374, %r22;
	add.s32 	%r373, %r373, %r22;
	add.s32 	%r372, %r372, %r22;
	add.s32 	%r371, %r371, %r22;
	setp.lt.u32 	%p10, %r370, 32;
	@%p10 bra 	$L__BB184_12;
$L__BB184_13:
	setp.gt.u32 	%p11, %r1, 31;
	bar.sync 	0;
	@%p11 bra 	$L__BB184_19;
	setp.eq.s32 	%p12, %r20, 0;
	mov.u32 	%r377, %r1;
	@%p12 bra 	$L__BB184_18;
	setp.eq.s32 	%p13, %r20, 1;
	mov.b32 	%r191, 0;
	st.shared.u32 	[%r26], %r191;
	mov.u32 	%r377, %r18;
	@%p13 bra 	$L__BB184_18;
	setp.eq.s32 	%p14, %r20, 2;
	mov.b32 	%r192, 0;
	st.shared.u32 	[%r27], %r192;
	mov.u32 	%r377, %r24;
	@%p14 bra 	$L__BB184_18;
	mov.b32 	%r193, 0;
	st.shared.u32 	[%r28], %r193;
	mov.u32 	%r377, %r25;
$L__BB184_18:
	setp.lt.u32 	%p15, %r19, 3;
	@%p15 bra 	$L__BB184_19;
	bra.uni 	$L__BB184_79;
$L__BB184_19:
	setp.gt.s32 	%p17, %r6, 0;
	@%p17 bra 	$L__BB184_20;
	bra.uni 	$L__BB184_70;
$L__BB184_20:
	setp.lt.s32 	%p18, %r149, 1;
	and.b32  	%r201, %r1, 31;
	rem.s32 	%r65, %r201, %r14;
	add.s32 	%r66, %r65, %r15;
	@%p18 bra 	$L__BB184_22;
	shl.b32 	%r202, %r66, 2;
	mov.u32 	%r203, _ZZ9cuda_gemmIiLi128ELi16ELi1ELi32ELi8ELi8ELi0EEviiiPT_S1_S1_iiE3Ash;
	add.s32 	%r204, %r203, %r202;
	ld.shared.u32 	%r368, [%r204];
$L__BB184_22:
	setp.lt.s32 	%p19, %r149, 2;
	@%p19 bra 	$L__BB184_24;
	add.s32 	%r205, %r65, 1;
	setp.lt.s32 	%p20, %r205, %r14;
	selp.b32 	%r206, 0, %r14, %p20;
	sub.s32 	%r207, %r66, %r206;
	shl.b32 	%r208, %r207, 2;
	mov.u32 	%r209, _ZZ9cuda_gemmIiLi128ELi16ELi1ELi32ELi8ELi8ELi0EEviiiPT_S1_S1_iiE3Ash;
	add.s32 	%r210, %r209, %r208;
	ld.shared.u32 	%r367, [%r210+4];
$L__BB184_24:
	setp.lt.s32 	%p21, %r149, 3;
	@%p21 bra 	$L__BB184_26;
	add.s32 	%r211, %r65, 2;
	setp.lt.s32 	%p22, %r211, %r14;
	selp.b32 	%r212, 0, %r14, %p22;
	sub.s32 	%r213, %r66, %r212;
	shl.b32 	%r214, %r213, 2;
	mov.u32 	%r215, _ZZ9cuda_gemmIiLi128ELi16ELi1ELi32ELi8ELi8ELi0EEviiiPT_S1_S1_iiE3Ash;
	add.s32 	%r216, %r215, %r214;
	ld.shared.u32 	%r366, [%r216+8];
$L__BB184_26:
	setp.lt.s32 	%p23, %r149, 4;
	@%p23 bra 	$L__BB184_28;
	add.s32 	%r217, %r65, 3;
	setp.lt.s32 	%p24, %r217, %r14;
	selp.b32 	%r218, 0, %r14, %p24;
	sub.s32 	%r219, %r66, %r218;
	shl.b32 	%r220, %r219, 2;
	mov.u32 	%r221, _ZZ9cuda_gemmIiLi128ELi16ELi1ELi32ELi8ELi8ELi0EEviiiPT_S1_S1_iiE3Ash;
	add.s32 	%r222, %r221, %r220;
	ld.shared.u32 	%r365, [%r222+12];
$L__BB184_28:
	setp.lt.s32 	%p25, %r149, 5;
	@%p25 bra 	$L__BB184_30;
	add.s32 	%r223, %r65, 4;
	setp.lt.s32 	%p26, %r223, %r14;
	selp.b32 	%r224, 0, %r14, %p26;
	sub.s32 	%r225, %r66, %r224;
	shl.b32 	%r226, %r225, 2;
	mov.u32 	%r227, _ZZ9cuda_gemmIiLi128ELi16ELi1ELi32ELi8ELi8ELi0EEviiiPT_S1_S1_iiE3Ash;
	add.s32 	%r228, %r227, %r226;
	ld.shared.u32 	%r364, [%r228+16];
$L__BB184_30:
	setp.lt.s32 	%p27, %r149, 6;
	@%p27 bra 	$L__BB184_32;
	add.s32 	%r229, %r65, 5;
	setp.lt.s32 	%p28, %r229, %r14;
	selp.b32 	%r230, 0, %r14, %p28;
	sub.s32 	%r231, %r66, %r230;
	shl.b32 	%r232, %r231, 2;
	mov.u32 	%r233, _ZZ9cuda_gemmIiLi128ELi16ELi1ELi32ELi8ELi8ELi0EEviiiPT_S1_S1_iiE3Ash;
	add.s32 	%r234, %r233, %r232;
	ld.shared.u32 	%r363, [%r234+20];
$L__BB184_32:
	setp.lt.s32 	%p29, %r149, 7;
	@%p29 bra 	$L__BB184_34;
	add.s32 	%r235, %r65, 6;
	setp.lt.s32 	%p30, %r235, %r14;
	selp.b32 	%r236, 0, %r14, %p30;
	sub.s32 	%r237, %r66, %r236;
	shl.b32 	%r238, %r237, 2;
	mov.u32 	%r239, _ZZ9cuda_gemmIiLi128ELi16ELi1ELi32ELi8ELi8ELi0EEviiiPT_S1_S1_iiE3Ash;
	add.s32 	%r240, %r239, %r238;
	ld.shared.u32 	%r362, [%r240+24];
$L__BB184_34:
	setp.lt.s32 	%p31, %r149, 8;
	@%p31 bra 	$L__BB184_36;
	add.s32 	%r241, %r65, 7;
	setp.lt.s32 	%p32, %r241, %r14;
	selp.b32 	%r242, 0, %r14, %p32;
	sub.s32 	%r243, %r66, %r242;
	shl.b32 	%r244, %r243, 2;
	mov.u32 	%r245, _ZZ9cuda_gemmIiLi128ELi16ELi1ELi32ELi8ELi8ELi0EEviiiPT_S1_S1_iiE3Ash;
	add.s32 	%r246, %r245, %r244;
	ld.shared.u32 	%r361, [%r246+28];
$L__BB184_36:
	setp.ge.s32 	%p33, %r8, %r148;
	@%p33 bra 	$L__BB184_70;
	add.s32 	%r247, %r65, 1;
	setp.lt.s32 	%p34, %r247, %r14;
	selp.b32 	%r248, 0, %r14, %p34;
	sub.s32 	%r83, %r65, %r248;
	add.s32 	%r249, %r65, 2;
	setp.lt.s32 	%p35, %r249, %r14;
	selp.b32 	%r250, 0, %r14, %p35;
	sub.s32 	%r84, %r65, %r250;
	add.s32 	%r251, %r65, 3;
	setp.lt.s32 	%p36, %r251, %r14;
	selp.b32 	%r252, 0, %r14, %p36;
	sub.s32 	%r85, %r65, %r252;
	add.s32 	%r253, %r65, 4;
	setp.lt.s32 	%p37, %r253, %r14;
	selp.b32 	%r254, 0, %r14, %p37;
	sub.s32 	%r86, %r65, %r254;
	add.s32 	%r255, %r65, 5;
	setp.lt.s32 	%p38, %r255, %r14;
	selp.b32 	%r256, 0, %r14, %p38;
	sub.s32 	%r87, %r65, %r256;
	add.s32 	%r257, %r65, 6;
	setp.lt.s32 	%p39, %r257, %r14;
	selp.b32 	%r258, 0, %r14, %p39;
	sub.s32 	%r88, %r65, %r258;
	add.s32 	%r259, %r65, 7;
	setp.lt.s32 	%p40, %r259, %r14;
	selp.b32 	%r260, 0, %r14, %p40;
	sub.s32 	%r89, %r65, %r260;
	setp.lt.s32 	%p41, %r65, %r149;
	selp.b32 	%r261, 0, %r149, %p41;
	sub.s32 	%r90, %r65, %r261;
	setp.lt.s32 	%p42, %r247, %r149;
	selp.b32 	%r262, 0, %r149, %p42;
	sub.s32 	%r91, %r247, %r262;
	setp.lt.s32 	%p43, %r249, %r149;
	selp.b32 	%r263, 0, %r149, %p43;
	sub.s32 	%r92, %r249, %r263;
	setp.lt.s32 	%p44, %r251, %r149;
	selp.b32 	%r264, 0, %r149, %p44;
	sub.s32 	%r93, %r251, %r264;
	setp.lt.s32 	%p45, %r253, %r149;
	selp.b32 	%r265, 0, %r149, %p45;
	sub.s32 	%r94, %r253, %r265;
	setp.lt.s32 	%p46, %r255, %r149;
	selp.b32 	%r266, 0, %r149, %p46;
	sub.s32 	%r95, %r255, %r266;
	setp.lt.s32 	%p47, %r257, %r149;
	selp.b32 	%r267, 0, %r149, %p47;
	sub.s32 	%r96, %r257, %r267;
	setp.lt.s32 	%p48, %r259, %r149;
	selp.b32 	%r268, 0, %r149, %p48;
	sub.s32 	%r97, %r259, %r268;
	shl.b32 	%r273, %r83, 2;
	shl.b32 	%r276, %r84, 2;
	shl.b32 	%r279, %r85, 2;
	shl.b32 	%r282, %r86, 2;
	shl.b32 	%r285, %r87, 2;
	shl.b32 	%r288, %r88, 2;
	shl.b32 	%r291, %r89, 2;
	mov.u32 	%r387, %r8;
$L__BB184_38:
	setp.gt.u32 	%p49, %r149, 32;
	mov.u32 	%r269, _ZZ9cuda_gemmIiLi128ELi16ELi1ELi32ELi8ELi8ELi0EEviiiPT_S1_S1_iiE11kron_fac_sh;
	mad.lo.s32 	%r99, %r387, 36, %r269;
	shl.b32 	%r270, %r65, 2;
	add.s32 	%r271, %r99, %r270;
	ld.shared.u32 	%r100, [%r271];
	@%p49 bra 	$L__BB184_55;
	setp.eq.s32 	%p58, %r149, 0;
	mov.b32 	%r389, 0;
	@%p58 bra 	$L__BB184_41;
	shfl.sync.idx.b32	%r295|%p59, %r100, %r90, %r16, -1;
	mul.lo.s32 	%r389, %r295, %r368;
$L__BB184_41:
	setp.lt.s32 	%p60, %r149, 2;
	@%p60 bra 	$L__BB184_43;
	shfl.sync.idx.b32	%r296|%p61, %r100, %r91, %r16, -1;
	mad.lo.s32 	%r389, %r296, %r367, %r389;
$L__BB184_43:
	setp.lt.s32 	%p62, %r149, 3;
	@%p62 bra 	$L__BB184_45;
	shfl.sync.idx.b32	%r297|%p63, %r100, %r92, %r16, -1;
	mad.lo.s32 	%r389, %r297, %r366, %r389;
$L__BB184_45:
	setp.lt.s32 	%p64, %r149, 4;
	@%p64 bra 	$L__BB184_47;
	shfl.sync.idx.b32	%r298|%p65, %r100, %r93, %r16, -1;
	mad.lo.s32 	%r389, %r298, %r365, %r389;
$L__BB184_47:
	setp.lt.s32 	%p66, %r149, 5;
	@%p66 bra 	$L__BB184_49;
	shfl.sync.idx.b32	%r299|%p67, %r100, %r94, %r16, -1;
	mad.lo.s32 	%r389, %r299, %r364, %r389;
$L__BB184_49:
	setp.lt.s32 	%p68, %r149, 6;
	@%p68 bra 	$L__BB184_51;
	shfl.sync.idx.b32	%r300|%p69, %r100, %r95, %r16, -1;
	mad.lo.s32 	%r389, %r300, %r363, %r389;
$L__BB184_51:
	setp.lt.s32 	%p70, %r149, 7;
	@%p70 bra 	$L__BB184_53;
	shfl.sync.idx.b32	%r301|%p71, %r100, %r96, %r16, -1;
	mad.lo.s32 	%r389, %r301, %r362, %r389;
$L__BB184_53:
	setp.lt.s32 	%p72, %r149, 8;
	@%p72 bra 	$L__BB184_69;
	shfl.sync.idx.b32	%r302|%p73, %r100, %r97, %r16, -1;
	mad.lo.s32 	%r389, %r302, %r361, %r389;
	bra.uni 	$L__BB184_69;
$L__BB184_55:
	setp.lt.s32 	%p50, %r149, 2;
	setp.gt.s32 	%p51, %r149, 0;
	mul.lo.s32 	%r272, %r100, %r368;
	selp.b32 	%r389, %r272, 0, %p51;
	@%p50 bra 	$L__BB184_57;
	add.s32 	%r274, %r99, %r273;
	ld.shared.u32 	%r275, [%r274+4];
	mad.lo.s32 	%r389, %r275, %r367, %r389;
$L__BB184_57:
	setp.lt.s32 	%p52, %r149, 3;
	@%p52 bra 	$L__BB184_59;
	add.s32 	%r277, %r99, %r276;
	ld.shared.u32 	%r278, [%r277+8];
	mad.lo.s32 	%r389, %r278, %r366, %r389;
$L__BB184_59:
	setp.lt.s32 	%p53, %r149, 4;
	@%p53 bra 	$L__BB184_61;
	add.s32 	%r280, %r99, %r279;
	ld.shared.u32 	%r281, [%r280+12];
	mad.lo.s32 	%r389, %r281, %r365, %r389;
$L__BB184_61:
	setp.lt.s32 	%p54, %r149, 5;
	@%p54 bra 	$L__BB184_63;
	add.s32 	%r283, %r99, %r282;
	ld.shared.u32 	%r284, [%r283+16];
	mad.lo.s32 	%r389, %r284, %r364, %r389;
$L__BB184_63:
	setp.lt.s32 	%p55, %r149, 6;
	@%p55 bra 	$L__BB184_65;
	add.s32 	%r286, %r99, %r285;
	ld.shared.u32 	%r287, [%r286+20];
	mad.lo.s32 	%r389, %r287, %r363, %r389;
$L__BB184_65:
	setp.lt.s32 	%p56, %r149, 7;
	@%p56 bra 	$L__BB184_67;
	add.s32 	%r289, %r99, %r288;
	ld.shared.u32 	%r290, [%r289+24];
	mad.lo.s32 	%r389, %r290, %r362, %r389;
$L__BB184_67:
	setp.lt.s32 	%p57, %r149, 8;
	@%p57 bra 	$L__BB184_69;
	add.s32 	%r292, %r99, %r291;
	ld.shared.u32 	%r293, [%r292+28];
	mad.lo.s32 	%r389, %r293, %r361, %r389;
$L__BB184_69:
	mad.lo.s32 	%r303, %r387, %r6, %r7;
	shl.b32 	%r304, %r303, 2;
	mov.u32 	%r305, _ZZ9cuda_gemmIiLi128ELi16ELi1ELi32ELi8ELi8ELi0EEviiiPT_S1_S1_iiE3Csh;
	add.s32 	%r306, %r305, %r304;
	ld.shared.u32 	%r307, [%r306];
	add.s32 	%r308, %r307, %r389;
	st.shared.u32 	[%r306], %r308;
	add.s32 	%r387, %r387, %r31;
	setp.lt.s32 	%p74, %r387, %r148;
	@%p74 bra 	$L__BB184_38;
$L__BB184_70:
	setp.gt.u32 	%p75, %r1, 31;
	bar.sync 	0;
	@%p75 bra 	$L__BB184_77;
	setp.eq.s32 	%p76, %r20, 0;
	mad.lo.s32 	%r140, %r369, %r146, %r17;
	div.s32 	%r141, %r147, %r149;
	mov.u32 	%r410, %r1;
	@%p76 bra 	$L__BB184_75;
	setp.eq.s32 	%p77, %r20, 1;
	div.s32 	%r309, %r1, %r6;
	mad.lo.s32 	%r310, %r141, %r309, %r140;
	mul.lo.s32 	%r311, %r309, %r6;
	sub.s32 	%r312, %r1, %r311;
	add.s32 	%r313, %r310, %r312;
	ld.shared.u32 	%r314, [%r26];
	mul.wide.s32 	%rd23, %r313, 4;
	add.s64 	%rd24, %rd2, %rd23;
	st.global.u32 	[%rd24], %r314;
	mov.u32 	%r410, %r18;
	@%p77 bra 	$L__BB184_75;
	setp.eq.s32 	%p78, %r20, 2;
	div.s32 	%r315, %r18, %r6;
	mad.lo.s32 	%r316, %r141, %r315, %r140;
	mul.lo.s32 	%r317, %r315, %r6;
	sub.s32 	%r318, %r18, %r317;
	add.s32 	%r319, %r316, %r318;
	ld.shared.u32 	%r320, [%r27];
	mul.wide.s32 	%rd25, %r319, 4;
	add.s64 	%rd26, %rd2, %rd25;
	st.global.u32 	[%rd26], %r320;
	mov.u32 	%r410, %r24;
	@%p78 bra 	$L__BB184_75;
	div.s32 	%r321, %r24, %r6;
	mad.lo.s32 	%r322, %r141, %r321, %r140;
	mul.lo.s32 	%r323, %r321, %r6;
	sub.s32 	%r324, %r24, %r323;
	add.s32 	%r325, %r322, %r324;
	ld.shared.u32 	%r326, [%r28];
	mul.wide.s32 	%rd27, %r325, 4;
	add.s64 	%rd28, %rd2, %rd27;
	st.global.u32 	[%rd28], %r326;
	mov.u32 	%r410, %r25;
$L__BB184_75:
	setp.lt.u32 	%p79, %r19, 3;
	@%p79 bra 	$L__BB184_77;
$L__BB184_76:
	div.s32 	%r327, %r410, %r6;
	mad.lo.s32 	%r328, %r141, %r327, %r140;
	mul.lo.s32 	%r329, %r327, %r6;
	sub.s32 	%r330, %r410, %r329;
	add.s32 	%r331, %r328, %r330;
	shl.b32 	%r332, %r410, 2;
	mov.u32 	%r333, _ZZ9cuda_gemmIiLi128ELi16ELi1ELi32ELi8ELi8ELi0EEviiiPT_S1_S1_iiE3Csh;
	add.s32 	%r334, %r333, %r332;
	ld.shared.u32 	%r335, [%r334];
	mul.wide.s32 	%rd29, %r331, 4;
	add.s64 	%rd30, %rd2, %rd29;
	st.global.u32 	[%rd30], %r335;
	add.s32 	%r336, %r410, %r9;
	div.s32 	%r337, %r336, %r6;
	mad.lo.s32 	%r338, %r141, %r337, %r140;
	mul.lo.s32 	%r339, %r337, %r6;
	sub.s32 	%r340, %r336, %r339;
	add.s32 	%r341, %r338, %r340;
	add.s32 	%r342, %r334, %r22;
	ld.shared.u32 	%r343, [%r342];
	mul.wide.s32 	%rd31, %r341, 4;
	add.s64 	%rd32, %rd2, %rd31;
	st.global.u32 	[%rd32], %r343;
	add.s32 	%r344, %r336, %r9;
	div.s32 	%r345, %r344, %r6;
	mad.lo.s32 	%r346, %r141, %r345, %r140;
	mul.lo.s32 	%r347, %r345, %r6;
	sub.s32 	%r348, %r344, %r347;
	add.s32 	%r349, %r346, %r348;
	add.s32 	%r350, %r342, %r22;
	ld.shared.u32 	%r351, [%r350];
	mul.wide.s32 	%rd33, %r349, 4;
	add.s64 	%rd34, %rd2, %rd33;
	st.global.u32 	[%rd34], %r351;
	add.s32 	%r352, %r344, %r9;
	div.s32 	%r353, %r352, %r6;
	mad.lo.s32 	%r354, %r141, %r353, %r140;
	mul.lo.s32 	%r355, %r353, %r6;
	sub.s32 	%r356, %r352, %r355;
	add.s32 	%r357, %r354, %r356;
	add.s32 	%r358, %r350, %r22;
	ld.shared.u32 	%r359, [%r358];
	mul.wide.s32 	%rd35, %r357, 4;
	add.s64 	%rd36, %rd2, %rd35;
	st.global.u32 	[%rd36], %r359;
	add.s32 	%r410, %r352, %r9;
	setp.lt.u32 	%p80, %r410, 32;
	@%p80 bra 	$L__BB184_76;
$L__BB184_77:
	add.s32 	%r369, %r369, %r11;
	setp.lt.u32 	%p81, %r369, %r12;
	@%p81 bra 	$L__BB184_5;
$L__BB184_78:
	ret;
$L__BB184_79:
	shl.b32 	%r194, %r377, 2;
	mov.u32 	%r195, _ZZ9cuda_gemmIiLi128ELi16ELi1ELi32ELi8ELi8ELi0EEviiiPT_S1_S1_iiE3Csh;
	add.s32 	%r196, %r195, %r194;
	mov.b32 	%r197, 0;
	st.shared.u32 	[%r196], %r197;
	add.s32 	%r198, %r196, %r22;
	st.shared.u32 	[%r198], %r197;
	add.s32 	%r199, %r198, %r22;
	st.shared.u32 	[%r199], %r197;
	add.s32 	%r200, %r199, %r22;
	st.shared.u32 	[%r200], %r197;
	add.s32 	%r377, %r22, %r377;
	setp.lt.u32 	%p16, %r377, 32;
	@%p16 bra 	$L__BB184_79;
	bra.uni 	$L__BB184_19;

}
	// .globl	_Z9cuda_gemmIiLi128ELi16ELi1ELi32ELi8ELi8ELi1EEviiiPT_S1_S1_ii
.visible .entry _Z9cuda_gemmIiLi128ELi16ELi1ELi32ELi8ELi8ELi1EEviiiPT_S1_S1_ii(
	.param .u32 _Z9cuda_gemmIiLi128ELi16ELi1ELi32ELi8ELi8ELi1EEviiiPT_S1_S1_ii_param_0,
	.param .u32 _Z9cuda_gemmIiLi128ELi16ELi1ELi32ELi8ELi8ELi1EEviiiPT_S1_S1_ii_param_1,
	.param .u32 _Z9cuda_gemmIiLi128ELi16ELi1ELi32ELi8ELi8ELi1EEviiiPT_S1_S1_ii_param_2,
	.param .u64 .ptr .align 1 _Z9cuda_gemmIiLi128ELi16ELi1ELi32ELi8ELi8ELi1EEviiiPT_S1_S1_ii_param_3,
	.param .u64 .ptr .align 1 _Z9cuda_gemmIiLi128ELi16ELi1ELi32ELi8ELi8ELi1EEviiiPT_S1_S1_ii_param_4,
	.param .u64 .ptr .align 1 _Z9cuda_gemmIiLi128ELi16ELi1ELi32ELi8ELi8ELi1EEviiiPT_S1_S1_ii_param_5,
	.param .u32 _Z9cuda_gemmIiLi128ELi16ELi1ELi32ELi8ELi8ELi1EEviiiPT_S1_S1_ii_param_6,
	.param .u32 _Z9cuda_gemmIiLi128ELi16ELi1ELi32ELi8ELi8ELi1EEviiiPT_S1_S1_ii_param_7
)
.maxntid 128
{
	.reg .pred 	%p<45>;
	.reg .b32 	%r<242>;
	.reg .b64 	%rd<47>;
	// demoted variable
	.shared .align 128 .b8 _ZZ9cuda_gemmIiLi128ELi16ELi1ELi32ELi8ELi8ELi1EEviiiPT_S1_S1_iiE11kron_fac_sh[288];
	// demoted variable
	.shared .align 128 .b8 _ZZ9cuda_gemmIiLi128ELi16ELi1ELi32ELi8ELi8ELi1EEviiiPT_S1_S1_iiE3Ash[128];
	// demoted variable
	.shared .align 128 .b8 _ZZ9cuda_gemmIiLi128ELi16ELi1ELi32ELi8ELi8ELi1EEviiiPT_S1_S1_iiE3Csh[128];
	ld.param.u64 	%rd10, [_Z9cuda_gemmIiLi128ELi16ELi1ELi32ELi8ELi8ELi1EEviiiPT_S1_S1_ii_param_3];
	ld.param.u64 	%rd11, [_Z9cuda_gemmIiLi128ELi16ELi1ELi32ELi8ELi8ELi1EEviiiPT_S1_S1_ii_param_4];
	ld.param.u64 	%rd12, [_Z9cuda_gemmIiLi128ELi16ELi1ELi32ELi8ELi8ELi1EEviiiPT_S1_S1_ii_param_5];
	cvta.to.global.u64 	%rd1, %rd11;
	cvta.to.global.u64 	%rd2, %rd10;
	cvta.to.global.u64 	%rd3, %rd12;
	mov.u32 	%r1, %tid.x;
	setp.gt.u32 	%p1, %r1, 63;
	@%p1 bra 	$L__BB185_7;
	mov.u32 	%r2, %ntid.x;
	add.s32 	%r89, %r1, %r2;
	max.u32 	%r90, %r89, 64;
	setp.lt.u32 	%p2, %r89, 64;
	selp.u32 	%r91, 1, 0, %p2;
	add.s32 	%r92, %r89, %r91;
	sub.s32 	%r93, %r90, %r92;
	div.u32 	%r94, %r93, %r2;
	add.s32 	%r3, %r94, %r91;
	and.b32  	%r95, %r3, 3;
	setp.eq.s32 	%p3, %r95, 3;
	mov.u32 	%r228, %r1;
	@%p3 bra 	$L__BB185_4;
	add.s32 	%r97, %r3, 1;
	and.b32  	%r4, %r97, 3;
	mov.b32 	%r227, 0;
	mov.u32 	%r228, %r1;
$L__BB185_3:
	.pragma "nounroll";
	mul.wide.u32 	%rd13, %r228, 4;
	add.s64 	%rd14, %rd1, %rd13;
	ld.global.u32 	%r98, [%rd14];
	and.b32  	%r99, %r228, 7;
	mov.u32 	%r100, _ZZ9cuda_gemmIiLi128ELi16ELi1ELi32ELi8ELi8ELi1EEviiiPT_S1_S1_iiE11kron_fac_sh;
	mad.lo.s32 	%r101, %r99, 36, %r100;
	shr.u32 	%r102, %r228, 1;
	and.b32  	%r103, %r102, 2147483644;
	add.s32 	%r104, %r101, %r103;
	st.shared.u32 	[%r104], %r98;
	add.s32 	%r228, %r228, %r2;
	add.s32 	%r227, %r227, 1;
	setp.ne.s32 	%p4, %r227, %r4;
	@%p4 bra 	$L__BB185_3;
$L__BB185_4:
	setp.lt.u32 	%p5, %r3, 3;
	@%p5 bra 	$L__BB185_7;
	mov.u32 	%r107, _ZZ9cuda_gemmIiLi128ELi16ELi1ELi32ELi8ELi8ELi1EEviiiPT_S1_S1_iiE11kron_fac_sh;
$L__BB185_6:
	mul.wide.u32 	%rd15, %r228, 4;
	add.s64 	%rd16, %rd1, %rd15;
	ld.global.u32 	%r105, [%rd16];
	and.b32  	%r106, %r228, 7;
	mad.lo.s32 	%r108, %r106, 36, %r107;
	shr.u32 	%r109, %r228, 1;
	and.b32  	%r110, %r109, 2147483644;
	add.s32 	%r111, %r108, %r110;
	st.shared.u32 	[%r111], %r105;
	add.s32 	%r112, %r228, %r2;
	mul.wide.u32 	%rd17, %r112, 4;
	add.s64 	%rd18, %rd1, %rd17;
	ld.global.u32 	%r113, [%rd18];
	and.b32  	%r114, %r112, 7;
	mad.lo.s32 	%r115, %r114, 36, %r107;
	shr.u32 	%r116, %r112, 1;
	and.b32  	%r117, %r116, 2147483644;
	add.s32 	%r118, %r115, %r117;
	st.shared.u32 	[%r118], %r113;
	add.s32 	%r119, %r112, %r2;
	mul.wide.u32 	%rd19, %r119, 4;
	add.s64 	%rd20, %rd1, %rd19;
	ld.global.u32 	%r120, [%rd20];
	and.b32  	%r121, %r119, 7;
	mad.lo.s32 	%r122, %r121, 36, %r107;
	shr.u32 	%r123, %r119, 1;
	and.b32  	%r124, %r123, 2147483644;
	add.s32 	%r125, %r122, %r124;
	st.shared.u32 	[%r125], %r120;
	add.s32 	%r126, %r119, %r2;
	mul.wide.u32 	%rd21, %r126, 4;
	add.s64 	%rd22, %rd1, %rd21;
	ld.global.u32 	%r127, [%rd22];
	and.b32  	%r128, %r126, 7;
	mad.lo.s32 	%r129, %r128, 36, %r107;
	shr.u32 	%r130, %r126, 1;
	and.b32  	%r131, %r130, 2147483644;
	add.s32 	%r132, %r129, %r131;
	st.shared.u32 	[%r132], %r127;
	add.s32 	%r228, %r126, %r2;
	setp.lt.u32 	%p6, %r228, 64;
	@%p6 bra 	$L__BB185_6;
$L__BB185_7:
	and.b32  	%r12, %r1, 3;
	mov.u32 	%r13, %ntid.x;
	mov.u32 	%r230, %ctaid.y;
	mov.u32 	%r15, %nctaid.y;
	shl.b32 	%r16, %r15, 4;
	setp.ge.u32 	%p7, %r230, %r16;
	@%p7 bra 	$L__BB185_35;
	and.b32  	%r17, %r1, 7;
	shl.b32 	%r133, %r1, 2;
	and.b32  	%r134, %r133, 28;
	mov.u32 	%r135, _ZZ9cuda_gemmIiLi128ELi16ELi1ELi32ELi8ELi8ELi1EEviiiPT_S1_S1_iiE11kron_fac_sh;
	add.s32 	%r18, %r135, %r134;
	add.s32 	%r19, %r1, %r13;
	max.u32 	%r136, %r19, 32;
	setp.lt.u32 	%p8, %r19, 32;
	selp.u32 	%r137, 1, 0, %p8;
	add.s32 	%r138, %r19, %r137;
	sub.s32 	%r139, %r136, %r138;
	div.u32 	%r140, %r139, %r13;
	add.s32 	%r20, %r140, %r137;
	add.s32 	%r141, %r20, 1;
	and.b32  	%r21, %r141, 3;
	mov.u32 	%r142, _ZZ9cuda_gemmIiLi128ELi16ELi1ELi32ELi8ELi8ELi1EEviiiPT_S1_S1_iiE3Ash;
	add.s32 	%r22, %r142, %r133;
	shl.b32 	%r23, %r13, 2;
	add.s32 	%r24, %r22, %r23;
	add.s32 	%r25, %r19, %r13;
	add.s32 	%r26, %r25, %r13;
	mov.u32 	%r143, _ZZ9cuda_gemmIiLi128ELi16ELi1ELi32ELi8ELi8ELi1EEviiiPT_S1_S1_iiE3Csh;
	add.s32 	%r27, %r143, %r133;
	add.s32 	%r28, %r27, %r23;
	add.s32 	%r29, %r28, %r23;
	shl.b32 	%r144, %r12, 5;
	or.b32  	%r145, %r144, %r134;
	add.s32 	%r30, %r142, %r145;
	setp.eq.s32 	%p9, %r17, 7;
	selp.b32 	%r146, -32, 0, %p9;
	add.s32 	%r31, %r30, %r146;
	setp.lt.u32 	%p10, %r17, 6;
	selp.b32 	%r147, 0, -32, %p10;
	add.s32 	%r32, %r30, %r147;
	setp.lt.u32 	%p11, %r17, 5;
	selp.b32 	%r148, 0, -32, %p11;
	add.s32 	%r33, %r30, %r148;
	setp.lt.u32 	%p12, %r17, 4;
	selp.b32 	%r149, 0, -32, %p12;
	add.s32 	%r34, %r30, %r149;
	setp.lt.u32 	%p13, %r17, 3;
	selp.b32 	%r150, 0, -32, %p13;
	add.s32 	%r35, %r30, %r150;
	setp.lt.u32 	%p14, %r17, 2;
	selp.b32 	%r151, 0, -32, %p14;
	add.s32 	%r36, %r30, %r151;
	setp.eq.s32 	%p15, %r17, 0;
	selp.b32 	%r152, 0, -32, %p15;
	add.s32 	%r37, %r30, %r152;
	add.s32 	%r153, %r1, 1;
	and.b32  	%r38, %r153, 7;
	add.s32 	%r154, %r1, 2;
	and.b32  	%r39, %r154, 7;
	add.s32 	%r155, %r1, 3;
	and.b32  	%r40, %r155, 7;
	xor.b32  	%r41, %r17, 4;
	add.s32 	%r156, %r1, 5;
	and.b32  	%r42, %r156, 7;
	add.s32 	%r157, %r1, 6;
	and.b32  	%r43, %r157, 7;
	add.s32 	%r158, %r1, -1;
	and.b32  	%r44, %r158, 7;
	shl.b32 	%r45, %r13, 4;
	mul.lo.s32 	%r46, %r13, 12;
	mul.wide.u32 	%rd4, %r13, 16;
	shr.u32 	%r47, %r13, 2;
	add.s32 	%r70, %r31, 4;
	add.s32 	%r71, %r32, 8;
	add.s32 	%r72, %r36, 24;
	cvt.u64.u32 	%rd42, %r23;
$L__BB185_9:
	setp.gt.u32 	%p16, %r1, 31;
	@%p16 bra 	$L__BB185_17;
	setp.eq.s32 	%p17, %r21, 0;
	shl.b32 	%r49, %r230, 5;
	mov.u32 	%r231, %r1;
	@%p17 bra 	$L__BB185_14;
	setp.eq.s32 	%p18, %r21, 1;
	add.s32 	%r50, %r49, %r1;
	mul.wide.u32 	%rd23, %r50, 4;
	add.s64 	%rd24, %rd2, %rd23;
	ld.global.u32 	%r159, [%rd24];
	st.shared.u32 	[%r22], %r159;
	mov.u32 	%r231, %r19;
	@%p18 bra 	$L__BB185_14;
	setp.eq.s32 	%p19, %r21, 2;
	add.s32 	%r51, %r50, %r13;
	mul.wide.u32 	%rd25, %r51, 4;
	add.s64 	%rd26, %rd2, %rd25;
	ld.global.u32 	%r160, [%rd26];
	st.shared.u32 	[%r24], %r160;
	mov.u32 	%r231, %r25;
	@%p19 bra 	$L__BB185_14;
	add.s32 	%r161, %r51, %r13;
	mul.wide.u32 	%rd27, %r161, 4;
	add.s64 	%rd28, %rd2, %rd27;
	ld.global.u32 	%r162, [%rd28];
	add.s32 	%r163, %r24, %r23;
	st.shared.u32 	[%r163], %r162;
	mov.u32 	%r231, %r26;
$L__BB185_14:
	setp.lt.u32 	%p20, %r20, 3;
	@%p20 bra 	$L__BB185_17;
	shl.b32 	%r164, %r231, 2;
	mov.u32 	%r165, _ZZ9cuda_gemmIiLi128ELi16ELi1ELi32ELi8ELi8ELi1EEviiiPT_S1_S1_iiE3Ash;
	add.s32 	%r235, %r165, %r164;
	add.s32 	%r166, %r231, %r49;
	add.s32 	%r234, %r166, %r13;
	shl.b32 	%r167, %r13, 1;
	add.s32 	%r233, %r166, %r167;
	mad.lo.s32 	%r232, %r13, 3, %r166;
	mul.wide.u32 	%rd29, %r166, 4;
	add.s64 	%rd46, %rd2, %rd29;
$L__BB185_16:
	ld.global.u32 	%r168, [%rd46];
	st.shared.u32 	[%r235], %r168;
	mul.wide.u32 	%rd30, %r234, 4;
	add.s64 	%rd31, %rd2, %rd30;
	ld.global.u32 	%r169, [%rd31];
	add.s32 	%r170, %r235, %r23;
	st.shared.u32 	[%r170], %r169;
	mul.wide.u32 	%rd32, %r233, 4;
	add.s64 	%rd33, %rd2, %rd32;
	ld.global.u32 	%r171, [%rd33];
	shl.b32 	%r172, %r13, 3;
	add.s32 	%r173, %r235, %r172;
	st.shared.u32 	[%r173], %r171;
	mul.wide.u32 	%rd34, %r232, 4;
	add.s64 	%rd35, %rd2, %rd34;
	ld.global.u32 	%r174, [%rd35];
	add.s32 	%r175, %r235, %r46;
	st.shared.u32 	[%r175], %r174;
	add.s32 	%r231, %r231, %r23;
	add.s32 	%r235, %r235, %r45;
	add.s32 	%r234, %r234, %r23;
	add.s32 	%r233, %r233, %r23;
	add.s32 	%r232, %r232, %r23;
	add.s64 	%rd46, %rd46, %rd4;
	setp.lt.u32 	%p21, %r231, 32;
	@%p21 bra 	$L__BB185_16;
$L__BB185_17:
	bar.sync 	0;
	@%p16 bra 	$L__BB185_24;
	setp.eq.s32 	%p23, %r21, 0;
	mov.u32 	%r237, %r1;
	@%p23 bra 	$L__BB185_22;
	setp.eq.s32 	%p24, %r21, 1;
	mov.b32 	%r176, 0;
	st.shared.u32 	[%r27], %r176;
	mov.u32 	%r237, %r19;
	@%p24 bra 	$L__BB185_22;
	setp.eq.s32 	%p25, %r21, 2;
	mov.b32 	%r177, 0;
	st.shared.u32 	[%r28], %r177;
	mov.u32 	%r237, %r25;
	@%p25 bra 	$L__BB185_22;
	mov.b32 	%r178, 0;
	st.shared.u32 	[%r29], %r178;
	mov.u32 	%r237, %r26;
$L__BB185_22:
	setp.lt.u32 	%p26, %r20, 3;
	@%p26 bra 	$L__BB185_24;
$L__BB185_23:
	shl.b32 	%r179, %r237, 2;
	mov.u32 	%r180, _ZZ9cuda_gemmIiLi128ELi16ELi1ELi32ELi8ELi8ELi1EEviiiPT_S1_S1_iiE3Csh;
	add.s32 	%r181, %r180, %r179;
	mov.b32 	%r182, 0;
	st.shared.u32 	[%r181], %r182;
	add.s32 	%r183, %r181, %r23;
	st.shared.u32 	[%r183], %r182;
	add.s32 	%r184, %r183, %r23;
	st.shared.u32 	[%r184], %r182;
	add.s32 	%r185, %r184, %r23;
	st.shared.u32 	[%r185], %r182;
	add.s32 	%r237, %r23, %r237;
	setp.lt.u32 	%p27, %r237, 32;
	@%p27 bra 	$L__BB185_23;
$L__BB185_24:
	@%p16 bra 	$L__BB185_27;
	shr.u32 	%r239, %r1, 2;
	ld.shared.u32 	%r74, [%r30];
	ld.shared.u32 	%r75, [%r70];
	ld.shared.u32 	%r76, [%r71];
	ld.shared.u32 	%r77, [%r33+12];
	ld.shared.u32 	%r78, [%r34+16];
	ld.shared.u32 	%r79, [%r35+20];
	ld.shared.u32 	%r80, [%r72];
	ld.shared.u32 	%r81, [%r37+28];
$L__BB185_26:
	mad.lo.s32 	%r186, %r239, 36, %r18;
	ld.shared.u32 	%r187, [%r186];
	shfl.sync.idx.b32	%r188|%p29, %r187, %r17, 6175, -1;
	mul.lo.s32 	%r189, %r188, %r74;
	shfl.sync.idx.b32	%r190|%p30, %r187, %r38, 6175, -1;
	mad.lo.s32 	%r191, %r190, %r75, %r189;
	shfl.sync.idx.b32	%r192|%p31, %r187, %r39, 6175, -1;
	mad.lo.s32 	%r193, %r192, %r76, %r191;
	shfl.sync.idx.b32	%r194|%p32, %r187, %r40, 6175, -1;
	mad.lo.s32 	%r195, %r194, %r77, %r193;
	shfl.sync.idx.b32	%r196|%p33, %r187, %r41, 6175, -1;
	mad.lo.s32 	%r197, %r196, %r78, %r195;
	shfl.sync.idx.b32	%r198|%p34, %r187, %r42, 6175, -1;
	mad.lo.s32 	%r199, %r198, %r79, %r197;
	shfl.sync.idx.b32	%r200|%p35, %r187, %r43, 6175, -1;
	mad.lo.s32 	%r201, %r200, %r80, %r199;
	shfl.sync.idx.b32	%r202|%p36, %r187, %r44, 6175, -1;
	mad.lo.s32 	%r203, %r202, %r81, %r201;
	shl.b32 	%r204, %r12, 2;
	shl.b32 	%r205, %r239, 4;
	or.b32  	%r206, %r205, %r204;
	mov.u32 	%r207, _ZZ9cuda_gemmIiLi128ELi16ELi1ELi32ELi8ELi8ELi1EEviiiPT_S1_S1_iiE3Csh;
	add.s32 	%r208, %r207, %r206;
	ld.shared.u32 	%r209, [%r208];
	add.s32 	%r210, %r209, %r203;
	st.shared.u32 	[%r208], %r210;
	add.s32 	%r239, %r239, %r47;
	setp.lt.u32 	%p37, %r239, 8;
	@%p37 bra 	$L__BB185_26;
$L__BB185_27:
	setp.gt.u32 	%p38, %r1, 31;
	bar.sync 	0;
	@%p38 bra 	$L__BB185_34;
	setp.eq.s32 	%p39, %r21, 0;
	shl.b32 	%r84, %r230, 5;
	mov.u32 	%r240, %r1;
	@%p39 bra 	$L__BB185_32;
	setp.eq.s32 	%p40, %r21, 1;
	add.s32 	%r211, %r84, %r1;
	ld.shared.u32 	%r212, [%r27];
	mul.wide.s32 	%rd36, %r211, 4;
	add.s64 	%rd8, %rd3, %rd36;
	st.global.u32 	[%rd8], %r212;
	mov.u32 	%r240, %r19;
	@%p40 bra 	$L__BB185_32;
	setp.eq.s32 	%p41, %r21, 2;
	ld.shared.u32 	%r213, [%r28];
	cvt.u64.u32 	%rd37, %r23;
	add.s64 	%rd9, %rd8, %rd37;
	st.global.u32 	[%rd9], %r213;
	mov.u32 	%r240, %r25;
	@%p41 bra 	$L__BB185_32;
	ld.shared.u32 	%r214, [%r29];
	add.s64 	%rd39, %rd9, %rd37;
	st.global.u32 	[%rd39], %r214;
	mov.u32 	%r240, %r26;
$L__BB185_32:
	setp.lt.u32 	%p42, %r20, 3;
	@%p42 bra 	$L__BB185_34;
$L__BB185_33:
	add.s32 	%r215, %r84, %r240;
	shl.b32 	%r216, %r240, 2;
	mov.u32 	%r217, _ZZ9cuda_gemmIiLi128ELi16ELi1ELi32ELi8ELi8ELi1EEviiiPT_S1_S1_iiE3Csh;
	add.s32 	%r218, %r217, %r216;
	ld.shared.u32 	%r219, [%r218];
	mul.wide.s32 	%rd40, %r215, 4;
	add.s64 	%rd41, %rd3, %rd40;
	st.global.u32 	[%rd41], %r219;
	add.s32 	%r220, %r218, %r23;
	ld.shared.u32 	%r221, [%r220];
	add.s64 	%rd43, %rd41, %rd42;
	st.global.u32 	[%rd43], %r221;
	add.s32 	%r222, %r220, %r23;
	ld.shared.u32 	%r223, [%r222];
	add.s64 	%rd44, %rd43, %rd42;
	st.global.u32 	[%rd44], %r223;
	add.s32 	%r224, %r222, %r23;
	ld.shared.u32 	%r225, [%r224];
	add.s64 	%rd45, %rd44, %rd42;
	st.global.u32 	[%rd45], %r225;
	add.s32 	%r240, %r23, %r240;
	setp.lt.u32 	%p43, %r240, 32;
	@%p43 bra 	$L__BB185_33;
$L__BB185_34:
	add.s32 	%r230, %r230, %r15;
	setp.lt.u32 	%p44, %r230, %r16;
	@%p44 bra 	$L__BB185_9;
$L__BB185_35:
	ret;

}
	// .globl	_Z9cuda_gemmIiLi128ELi16ELi1ELi32ELi16ELi16ELi0EEviiiPT_S1_S1_ii
.visible .entry _Z9cuda_gemmIiLi128ELi16ELi1ELi32ELi16ELi16ELi0EEviiiPT_S1_S1_ii(
	.param .u32 _Z9cuda_gemmIiLi128ELi16ELi1ELi32ELi16ELi16ELi0EEviiiPT_S1_S1_ii_param_0,
	.param .u32 _Z9cuda_gemmIiLi128ELi16ELi1ELi32ELi16ELi16ELi0EEviiiPT_S1_S1_ii_param_1,
	.param .u32 _Z9cuda_gemmIiLi128ELi16ELi1ELi32ELi16ELi16ELi0EEviiiPT_S1_S1_ii_param_2,
	.param .u64 .ptr .align 1 _Z9cuda_gemmIiLi128ELi16ELi1ELi32ELi16ELi16ELi0EEviiiPT_S1_S1_ii_param_3,
	.param .u64 .ptr .align 1 _Z9cuda_gemmIiLi128ELi16ELi1ELi32ELi16ELi16ELi0EEviiiPT_S1_S1_ii_param_4,
	.param .u64 .ptr .align 1 _Z9cuda_gemmIiLi128ELi16ELi1ELi32ELi16ELi16ELi0EEviiiPT_S1_S1_ii_param_5,
	.param .u32 _Z9cuda_gemmIiLi128ELi16ELi1ELi32ELi16ELi16ELi0EEviiiPT_S1_S1_ii_param_6,
	.param .u32 _Z9cuda_gemmIiLi128ELi16ELi1ELi32ELi16ELi16ELi0EEviiiPT_S1_S1_ii_param_7
)
.maxntid 128
{
	.reg .pred 	%p<138>;
	.reg .b32 	%r<647>;
	.reg .b64 	%rd<37>;
	// demoted variable
	.shared .align 128 .b8 _ZZ9cuda_gemmIiLi128ELi16ELi1ELi32ELi16ELi16ELi0EEviiiPT_S1_S1_iiE11kron_fac_sh[1088];
	// demoted variable
	.shared .align 128 .b8 _ZZ9cuda_gemmIiLi128ELi16ELi1ELi32ELi16ELi16ELi0EEviiiPT_S1_S1_iiE3Ash[128];
	// demoted variable
	.shared .align 128 .b8 _ZZ9cuda_gemmIiLi128ELi16ELi1ELi32ELi16ELi16ELi0EEviiiPT_S1_S1_iiE3Csh[128];
	ld.param.u32 	%r209, [_Z9cuda_gemmIiLi128ELi16ELi1ELi32ELi16ELi16ELi0EEviiiPT_S1_S1_ii_param_2];
	ld.param.u64 	%rd5, [_Z9cuda_gemmIiLi128ELi16ELi1ELi32ELi16ELi16ELi0EEviiiPT_S1_S1_ii_param_3];
	ld.param.u64 	%rd4, [_Z9cuda_gemmIiLi128ELi16ELi1ELi32ELi16ELi16ELi0EEviiiPT_S1_S1_ii_param_4];
	ld.param.u64 	%rd6, [_Z9cuda_gemmIiLi128ELi16ELi1ELi32ELi16ELi16ELi0EEviiiPT_S1_S1_ii_param_5];
	ld.param.u32 	%r210, [_Z9cuda_gemmIiLi128ELi16ELi1ELi32ELi16ELi16ELi0EEviiiPT_S1_S1_ii_param_6];
	ld.param.u32 	%r211, [_Z9cuda_gemmIiLi128ELi16ELi1ELi32ELi16ELi16ELi0EEviiiPT_S1_S1_ii_param_7];
	cvta.to.global.u64 	%rd1, %rd5;
	cvta.to.global.u64 	%rd2, %rd6;
	mov.u32 	%r1, %tid.x;
	mul.lo.s32 	%r2, %r211, %r210;
	setp.ge.u32 	%p1, %r1, %r2;
	@%p1 bra 	$L__BB186_3;
	mov.u32 	%r3, %ntid.x;
	cvta.to.global.u64 	%rd3, %rd4;
	mov.u32 	%r555, %r1;
$L__BB186_2:
	mul.wide.u32 	%rd7, %r555, 4;
	add.s64 	%rd8, %rd3, %rd7;
	ld.global.u32 	%r212, [%rd8];
	rem.u32 	%r213, %r555, %r210;
	mov.u32 	%r214, _ZZ9cuda_gemmIiLi128ELi16ELi1ELi32ELi16ELi16ELi0EEviiiPT_S1_S1_iiE11kron_fac_sh;
	mad.lo.s32 	%r215, %r213, 68, %r214;
	div.u32 	%r216, %r555, %r211;
	shl.b32 	%r217, %r216, 2;
	add.s32 	%r218, %r215, %r217;
	st.shared.u32 	[%r218], %r212;
	add.s32 	%r555, %r555, %r3;
	setp.lt.u32 	%p2, %r555, %r2;
	@%p2 bra 	$L__BB186_2;
$L__BB186_3:
	div.s32 	%r6, 32, %r211;
	div.u32 	%r8, %r1, %r6;
	mul.lo.s32 	%r219, %r8, %r6;
	sub.s32 	%r7, %r1, %r219;
	mov.u32 	%r9, %ntid.x;
	mov.u32 	%r572, %ctaid.y;
	mov.u32 	%r11, %nctaid.y;
	shl.b32 	%r12, %r11, 4;
	setp.ge.u32 	%p3, %r572, %r12;
	@%p3 bra 	$L__BB186_126;
	mov.u32 	%r221, %ctaid.x;
	shl.b32 	%r13, %r221, 5;
	min.s32 	%r14, %r211, 32;
	shl.b32 	%r222, %r211, 8;
	sub.s32 	%r15, 8223, %r222;
	mul.lo.s32 	%r16, %r6, %r221;
	add.s32 	%r17, %r1, %r9;
	max.u32 	%r223, %r17, 32;
	setp.lt.u32 	%p4, %r17, 32;
	selp.u32 	%r224, 1, 0, %p4;
	add.s32 	%r225, %r17, %r224;
	sub.s32 	%r226, %r223, %r225;
	div.u32 	%r227, %r226, %r9;
	add.s32 	%r18, %r227, %r224;
	add.s32 	%r228, %r18, 1;
	and.b32  	%r19, %r228, 3;
	shl.b32 	%r229, %r1, 2;
	mov.u32 	%r230, _ZZ9cuda_gemmIiLi128ELi16ELi1ELi32ELi16ELi16ELi0EEviiiPT_S1_S1_iiE3Ash;
	add.s32 	%r20, %r230, %r229;
	shl.b32 	%r21, %r9, 2;
	add.s32 	%r22, %r20, %r21;
	add.s32 	%r23, %r17, %r9;
	add.s32 	%r24, %r23, %r9;
	mov.u32 	%r231, _ZZ9cuda_gemmIiLi128ELi16ELi1ELi32ELi16ELi16ELi0EEviiiPT_S1_S1_iiE3Csh;
	add.s32 	%r25, %r231, %r229;
	add.s32 	%r26, %r25, %r21;
	div.u32 	%r27, %r9, %r6;
$L__BB186_5:
	setp.gt.u32 	%p5, %r1, 31;
	@%p5 bra 	$L__BB186_13;
	setp.eq.s32 	%p6, %r19, 0;
	mul.lo.s32 	%r45, %r572, %r209;
	mov.u32 	%r573, %r1;
	@%p6 bra 	$L__BB186_10;
	setp.eq.s32 	%p7, %r19, 1;
	add.s32 	%r232, %r45, %r13;
	add.s32 	%r46, %r232, %r1;
	mul.wide.u32 	%rd9, %r46, 4;
	add.s64 	%rd10, %rd1, %rd9;
	ld.global.u32 	%r233, [%rd10];
	st.shared.u32 	[%r20], %r233;
	mov.u32 	%r573, %r17;
	@%p7 bra 	$L__BB186_10;
	setp.eq.s32 	%p8, %r19, 2;
	add.s32 	%r47, %r46, %r9;
	mul.wide.u32 	%rd11, %r47, 4;
	add.s64 	%rd12, %rd1, %rd11;
	ld.global.u32 	%r234, [%rd12];
	st.shared.u32 	[%r22], %r234;
	mov.u32 	%r573, %r23;
	@%p8 bra 	$L__BB186_10;
	add.s32 	%r235, %r47, %r9;
	mul.wide.u32 	%rd13, %r235, 4;
	add.s64 	%rd14, %rd1, %rd13;
	ld.global.u32 	%r236, [%rd14];
	add.s32 	%r237, %r22, %r21;
	st.shared.u32 	[%r237], %r236;
	mov.u32 	%r573, %r24;
$L__BB186_10:
	setp.lt.u32 	%p9, %r18, 3;
	@%p9 bra 	$L__BB186_13;
	shl.b32 	%r238, %r573, 2;
	mov.u32 	%r239, _ZZ9cuda_gemmIiLi128ELi16ELi1ELi32ELi16ELi16ELi0EEviiiPT_S1_S1_iiE3Ash;
	add.s32 	%r578, %r239, %r238;
	add.s32 	%r240, %r13, %r573;
	add.s32 	%r574, %r240, %r45;
	add.s32 	%r577, %r574, %r9;
	shl.b32 	%r241, %r9, 1;
	add.s32 	%r576, %r574, %r241;
	mad.lo.s32 	%r575, %r9, 3, %r574;
$L__BB186_12:
	mul.wide.u32 	%rd15, %r574, 4;
	add.s64 	%rd16, %rd1, %rd15;
	ld.global.u32 	%r242, [%rd16];
	st.shared.u32 	[%r578], %r242;
	mul.wide.u32 	%rd17, %r577, 4;
	add.s64 	%rd18, %rd1, %rd17;
	ld.global.u32 	%r243, [%rd18];
	add.s32 	%r244, %r578, %r21;
	st.shared.u32 	[%r244], %r243;
	mul.wide.u32 	%rd19, %r576, 4;
	add.s64 	%rd20, %rd1, %rd19;
	ld.global.u32 	%r245, [%rd20];
	shl.b32 	%r246, %r9, 3;
	add.s32 	%r247, %r578, %r246;
	st.shared.u32 	[%r247], %r245;
	mul.wide.u32 	%rd21, %r575, 4;
	add.s64 	%rd22, %rd1, %rd21;
	ld.global.u32 	%r248, [%rd22];
	mad.lo.s32 	%r249, %r9, 12, %r578;
	st.shared.u32 	[%r249], %r248;
	add.s32 	%r573, %r573, %r21;
	shl.b32 	%r250, %r9, 4;
	add.s32 	%r578, %r578, %r250;
	add.s32 	%r577, %r577, %r21;
	add.s32 	%r576, %r576, %r21;
	add.s32 	%r575, %r575, %r21;
	add.s32 	%r574, %r574, %r21;
	setp.lt.u32 	%p10, %r573, 32;
	@%p10 bra 	$L__BB186_12;
$L__BB186_13:
	setp.gt.u32 	%p11, %r1, 31;
	bar.sync 	0;
	@%p11 bra 	$L__BB186_19;
	setp.eq.s32 	%p12, %r19, 0;
	mov.u32 	%r580, %r1;
	@%p12 bra 	$L__BB186_18;
	setp.eq.s32 	%p13, %r19, 1;
	mov.b32 	%r251, 0;
	st.shared.u32 	[%r25], %r251;
	mov.u32 	%r580, %r17;
	@%p13 bra 	$L__BB186_18;
	setp.eq.s32 	%p14, %r19, 2;
	mov.b32 	%r252, 0;
	st.shared.u32 	[%r26], %r252;
	mov.u32 	%r580, %r23;
	@%p14 bra 	$L__BB186_18;
	add.s32 	%r253, %r26, %r21;
	mov.b32 	%r254, 0;
	st.shared.u32 	[%r253], %r254;
	mov.u32 	%r580, %r24;
$L__BB186_18:
	setp.lt.u32 	%p15, %r18, 3;
	@%p15 bra 	$L__BB186_19;
	bra.uni 	$L__BB186_127;
$L__BB186_19:
	setp.gt.s32 	%p17, %r6, 0;
	@%p17 bra 	$L__BB186_20;
	bra.uni 	$L__BB186_118;
$L__BB186_20:
	setp.lt.s32 	%p18, %r211, 1;
	and.b32  	%r262, %r1, 31;
	rem.s32 	%r69, %r262, %r14;
	mad.lo.s32 	%r70, %r7, %r211, %r69;
	@%p18 bra 	$L__BB186_22;
	shl.b32 	%r263, %r70, 2;
	mov.u32 	%r264, _ZZ9cuda_gemmIiLi128ELi16ELi1ELi32ELi16ELi16ELi0EEviiiPT_S1_S1_iiE3Ash;
	add.s32 	%r265, %r264, %r263;
	ld.shared.u32 	%r571, [%r265];
$L__BB186_22:
	setp.lt.s32 	%p19, %r211, 2;
	@%p19 bra 	$L__BB186_24;
	add.s32 	%r266, %r69, 1;
	setp.lt.s32 	%p20, %r266, %r14;
	selp.b32 	%r267, 0, %r14, %p20;
	sub.s32 	%r268, %r70, %r267;
	shl.b32 	%r269, %r268, 2;
	mov.u32 	%r270, _ZZ9cuda_gemmIiLi128ELi16ELi1ELi32ELi16ELi16ELi0EEviiiPT_S1_S1_iiE3Ash;
	add.s32 	%r271, %r270, %r269;
	ld.shared.u32 	%r570, [%r271+4];
$L__BB186_24:
	setp.lt.s32 	%p21, %r211, 3;
	@%p21 bra 	$L__BB186_26;
	add.s32 	%r272, %r69, 2;
	setp.lt.s32 	%p22, %r272, %r14;
	selp.b32 	%r273, 0, %r14, %p22;
	sub.s32 	%r274, %r70, %r273;
	shl.b32 	%r275, %r274, 2;
	mov.u32 	%r276, _ZZ9cuda_gemmIiLi128ELi16ELi1ELi32ELi16ELi16ELi0EEviiiPT_S1_S1_iiE3Ash;
	add.s32 	%r277, %r276, %r275;
	ld.shared.u32 	%r569, [%r277+8];
$L__BB186_26:
	setp.lt.s32 	%p23, %r211, 4;
	@%p23 bra 	$L__BB186_28;
	add.s32 	%r278, %r69, 3;
	setp.lt.s32 	%p24, %r278, %r14;
	selp.b32 	%r279, 0, %r14, %p24;
	sub.s32 	%r280, %r70, %r279;
	shl.b32 	%r281, %r280, 2;
	mov.u32 	%r282, _ZZ9cuda_gemmIiLi128ELi16ELi1ELi32ELi16ELi16ELi0EEviiiPT_S1_S1_iiE3Ash;
	add.s32 	%r283, %r282, %r281;
	ld.shared.u32 	%r568, [%r283+12];
$L__BB186_28:
	setp.lt.s32 	%p25, %r211, 5;
	@%p25 bra 	$L__BB186_30;
	add.s32 	%r284, %r69, 4;
	setp.lt.s32 	%p26, %r284, %r14;
	selp.b32 	%r285, 0, %r14, %p26;
	sub.s32 	%r286, %r70, %r285;
	shl.b32 	%r287, %r286, 2;
	mov.u32 	%r288, _ZZ9cuda_gemmIiLi128ELi16ELi1ELi32ELi16ELi16ELi0EEviiiPT_S1_S1_iiE3Ash;
	add.s32 	%r289, %r288, %r287;
	ld.shared.u32 	%r567, [%r289+16];
$L__BB186_30:
	setp.lt.s32 	%p27, %r211, 6;
	@%p27 bra 	$L__BB186_32;
	add.s32 	%r290, %r69, 5;
	setp.lt.s32 	%p28, %r290, %r14;
	selp.b32 	%r291, 0, %r14, %p28;
	sub.s32 	%r292, %r70, %r291;
	shl.b32 	%r293, %r292, 2;
	mov.u32 	%r294, _ZZ9cuda_gemmIiLi128ELi16ELi1ELi32ELi16ELi16ELi0EEviiiPT_S1_S1_iiE3Ash;
	add.s32 	%r295, %r294, %r293;
	ld.shared.u32 	%r566, [%r295+20];
$L__BB186_32:
	setp.lt.s32 	%p29, %r211, 7;
	@%p29 bra 	$L__BB186_34;
	add.s32 	%r296, %r69, 6;
	setp.lt.s32 	%p30, %r296, %r14;
	selp.b32 	%r297, 0, %r14, %p30;
	sub.s32 	%r298, %r70, %r297;
	shl.b32 	%r299, %r298, 2;
	mov.u32 	%r300, _ZZ9cuda_gemmIiLi128ELi16ELi1ELi32ELi16ELi16ELi0EEviiiPT_S1_S1_iiE3Ash;
	add.s32 	%r301, %r300, %r299;
	ld.shared.u32 	%r565, [%r301+24];
$L__BB186_34:
	setp.lt.s32 	%p31, %r211, 8;
	@%p31 bra 	$L__BB186_36;
	add.s32 	%r302, %r69, 7;
	setp.lt.s32 	%p32, %r302, %r14;
	selp.b32 	%r303, 0, %r14, %p32;
	sub.s32 	%r304, %r70, %r303;
	shl.b32 	%r305, %r304, 2;
	mov.u32 	%r306, _ZZ9cuda_gemmIiLi128ELi16ELi1ELi32ELi16ELi16ELi0EEviiiPT_S1_S1_iiE3Ash;
	add.s32 	%r307, %r306, %r305;
	ld.shared.u32 	%r564, [%r307+28];
$L__BB186_36:
	setp.lt.s32 	%p33, %r211, 9;
	@%p33 bra 	$L__BB186_38;
	add.s32 	%r308, %r69, 8;
	setp.lt.s32 	%p34, %r308, %r14;
	selp.b32 	%r309, 0, %r14, %p34;
	sub.s32 	%r310, %r70, %r309;
	shl.b32 	%r311, %r310, 2;
	mov.u32 	%r312, _ZZ9cuda_gemmIiLi128ELi16ELi1ELi32ELi16ELi16ELi0EEviiiPT_S1_S1_iiE3Ash;
	add.s32 	%r313, %r312, %r311;
	ld.shared.u32 	%r563, [%r313+32];
$L__BB186_38:
	setp.lt.s32 	%p35, %r211, 10;
	@%p35 bra 	$L__BB186_40;
	add.s32 	%r314, %r69, 9;
	setp.lt.s32 	%p36, %r314, %r14;
	selp.b32 	%r315, 0, %r14, %p36;
	sub.s32 	%r316, %r70, %r315;
	shl.b32 	%r317, %r316, 2;
	mov.u32 	%r318, _ZZ9cuda_gemmIiLi128ELi16ELi1ELi32ELi16ELi16ELi0EEviiiPT_S1_S1_iiE3Ash;
	add.s32 	%r319, %r318, %r317;
	ld.shared.u32 	%r562, [%r319+36];
$L__BB186_40:
	setp.lt.s32 	%p37, %r211, 11;
	@%p37 bra 	$L__BB186_42;
	add.s32 	%r320, %r69, 10;
	setp.lt.s32 	%p38, %r320, %r14;
	selp.b32 	%r321, 0, %r14, %p38;
	sub.s32 	%r322, %r70, %r321;
	shl.b32 	%r323, %r322, 2;
	mov.u32 	%r324, _ZZ9cuda_gemmIiLi128ELi16ELi1ELi32ELi16ELi16ELi0EEviiiPT_S1_S1_iiE3Ash;
	add.s32 	%r325, %r324, %r323;
	ld.shared.u32 	%r561, [%r325+40];
$L__BB186_42:
	setp.lt.s32 	%p39, %r211, 12;
	@%p39 bra 	$L__BB186_44;
	add.s32 	%r326, %r69, 11;
	setp.lt.s32 	%p40, %r326, %r14;
	selp.b32 	%r327, 0, %r14, %p40;
	sub.s32 	%r328, %r70, %r327;
	shl.b32 	%r329, %r328, 2;
	mov.u32 	%r330, _ZZ9cuda_gemmIiLi128ELi16ELi1ELi32ELi16ELi16ELi0EEviiiPT_S1_S1_iiE3Ash;
	add.s32 	%r331, %r330, %r329;
	ld.shared.u32 	%r560, [%r331+44];
$L__BB186_44:
	setp.lt.s32 	%p41, %r211, 13;
	@%p41 bra 	$L__BB186_46;
	add.s32 	%r332, %r69, 12;
	setp.lt.s32 	%p42, %r332, %r14;
	selp.b32 	%r333, 0, %r14, %p42;
	sub.s32 	%r334, %r70, %r333;
	shl.b32 	%r335, %r334, 2;
	mov.u32 	%r336, _ZZ9cuda_gemmIiLi128ELi16ELi1ELi32ELi16ELi16ELi0EEviiiPT_S1_S1_iiE3Ash;
	add.s32 	%r337, %r336, %r335;
	ld.shared.u32 	%r559, [%r337+48];
$L__BB186_46:
	setp.lt.s32 	%p43, %r211, 14;
	@%p43 bra 	$L__BB186_48;
	add.s32 	%r338, %r69, 13;
	setp.lt.s32 	%p44, %r338, %r14;
	selp.b32 	%r339, 0, %r14, %p44;
	sub.s32 	%r340, %r70, %r339;
	shl.b32 	%r341, %r340, 2;
	mov.u32 	%r342, _ZZ9cuda_gemmIiLi128ELi16ELi1ELi32ELi16ELi16ELi0EEviiiPT_S1_S1_iiE3Ash;
	add.s32 	%r343, %r342, %r341;
	ld.shared.u32 	%r558, [%r343+52];
$L__BB186_48:
	setp.lt.s32 	%p45, %r211, 15;
	@%p45 bra 	$L__BB186_50;
	add.s32 	%r344, %r69, 14;
	setp.lt.s32 	%p46, %r344, %r14;
	selp.b32 	%r345, 0, %r14, %p46;
	sub.s32 	%r346, %r70, %r345;
	shl.b32 	%r347, %r346, 2;
	mov.u32 	%r348, _ZZ9cuda_gemmIiLi128ELi16ELi1ELi32ELi16ELi16ELi0EEviiiPT_S1_S1_iiE3Ash;
	add.s32 	%r349, %r348, %r347;
	ld.shared.u32 	%r557, [%r349+56];
$L__BB186_50:
	setp.lt.s32 	%p47, %r211, 16;
	@%p47 bra 	$L__BB186_52;
	add.s32 	%r350, %r69, 15;
	setp.lt.s32 	%p48, %r350, %r14;
	selp.b32 	%r351, 0, %r14, %p48;
	sub.s32 	%r352, %r70, %r351;
	shl.b32 	%r353, %r352, 2;
	mov.u32 	%r354, _ZZ9cuda_gemmIiLi128ELi16ELi1ELi32ELi16ELi16ELi0EEviiiPT_S1_S1_iiE3Ash;
	add.s32 	%r355, %r354, %r353;
	ld.shared.u32 	%r556, [%r355+60];
$L__BB186_52:
	setp.ge.s32 	%p49, %r8, %r210;
	@%p49 bra 	$L__BB186_118;
	add.s32 	%r356, %r69, 1;
	add.s32 	%r357, %r69, 2;
	add.s32 	%r358, %r69, 3;
	add.s32 	%r359, %r69, 4;
	add.s32 	%r360, %r69, 5;
	add.s32 	%r361, %r69, 6;
	add.s32 	%r362, %r69, 7;
	add.s32 	%r363, %r69, 8;
	add.s32 	%r364, %r69, 9;
	add.s32 	%r365, %r69, 10;
	add.s32 	%r366, %r69, 11;
	add.s32 	%r367, %r69, 12;
	add.s32 	%r368, %r69, 13;
	add.s32 	%r369, %r69, 14;
	add.s32 	%r370, %r69, 15;
	setp.lt.s32 	%p50, %r370, %r14;
	selp.b32 	%r371, 0, %r14, %p50;
	sub.s32 	%r103, %r69, %r371;
	setp.lt.s32 	%p51, %r69, %r211;
	selp.b32 	%r372, 0, %r211, %p51;
	sub.s32 	%r104, %r69, %r372;
	setp.lt.s32 	%p52, %r356, %r211;
	selp.b32 	%r373, 0, %r211, %p52;
	sub.s32 	%r105, %r356, %r373;
	setp.lt.s32 	%p53, %r357, %r211;
	selp.b32 	%r374, 0, %r211, %p53;
	sub.s32 	%r106, %r357, %r374;
	setp.lt.s32 	%p54, %r358, %r211;
	selp.b32 	%r375, 0, %r211, %p54;
	sub.s32 	%r107, %r358, %r375;
	setp.lt.s32 	%p55, %r359, %r211;
	selp.b32 	%r376, 0, %r211, %p55;
	sub.s32 	%r108, %r359, %r376;
	setp.lt.s32 	%p56, %r360, %r211;
	selp.b32 	%r377, 0, %r211, %p56;
	sub.s32 	%r109, %r360, %r377;
	setp.lt.s32 	%p57, %r361, %r211;
	selp.b32 	%r378, 0, %r211, %p57;
	sub.s32 	%r110, %r361, %r378;
	setp.lt.s32 	%p58, %r362, %r211;
	selp.b32 	%r379, 0, %r211, %p58;
	sub.s32 	%r111, %r362, %r379;
	setp.lt.s32 	%p59, %r363, %r211;
	selp.b32 	%r380, 0, %r211, %p59;
	sub.s32 	%r112, %r363, %r380;
	setp.lt.s32 	%p60, %r364, %r211;
	selp.b32 	%r381, 0, %r211, %p60;
	sub.s32 	%r113, %r364, %r381;
	setp.lt.s32 	%p61, %r365, %r211;
	selp.b32 	%r382, 0, %r211, %p61;
	sub.s32 	%r114, %r365, %r382;
	setp.lt.s32 	%p62, %r366, %r211;
	selp.b32 	%r383, 0, %r211, %p62;
	sub.s32 	%r115, %r366, %r383;
	setp.lt.s32 	%p63, %r367, %r211;
	selp.b32 	%r384, 0, %r211, %p63;
	sub.s32 	%r116, %r367, %r384;
	setp.lt.s32 	%p64, %r368, %r211;
	selp.b32 	%r385, 0, %r211, %p64;
	sub.s32 	%r117, %r368, %r385;
	setp.lt.s32 	%p65, %r369, %r211;
	selp.b32 	%r386, 0, %r211, %p65;
	sub.s32 	%r118, %r369, %r386;
	setp.lt.s32 	%p66, %r370, %r211;
	selp.b32 	%r387, 0, %r211, %p66;
	sub.s32 	%r119, %r370, %r387;
	shl.b32 	%r476, %r103, 2;
	mov.u32 	%r598, %r8;
$L__BB186_54:
	setp.gt.u32 	%p67, %r211, 32;
	mov.u32 	%r388, _ZZ9cuda_gemmIiLi128ELi16ELi1ELi32ELi16ELi16ELi0EEviiiPT_S1_S1_iiE11kron_fac_sh;
	mad.lo.s32 	%r121, %r598, 68, %r388;
	shl.b32 	%r389, %r69, 2;
	add.s32 	%r390, %r121, %r389;
	ld.shared.u32 	%r122, [%r390];
	@%p67 bra 	$L__BB186_87;
	setp.eq.s32 	%p98, %r211, 0;
	mov.b32 	%r600, 0;
	@%p98 bra 	$L__BB186_57;
	shfl.sync.idx.b32	%r480|%p99, %r122, %r104, %r15, -1;
	mul.lo.s32 	%r600, %r480, %r571;
$L__BB186_57:
	setp.lt.s32 	%p100, %r211, 2;
	@%p100 bra 	$L__BB186_59;
	shfl.sync.idx.b32	%r481|%p101, %r122, %r105, %r15, -1;
	mad.lo.s32 	%r600, %r481, %r570, %r600;
$L__BB186_59:
	setp.lt.s32 	%p102, %r211, 3;
	@%p102 bra 	$L__BB186_61;
	shfl.sync.idx.b32	%r482|%p103, %r122, %r106, %r15, -1;
	mad.lo.s32 	%r600, %r482, %r569, %r600;
$L__BB186_61:
	setp.lt.s32 	%p104, %r211, 4;
	@%p104 bra 	$L__BB186_63;
	shfl.sync.idx.b32	%r483|%p105, %r122, %r107, %r15, -1;
	mad.lo.s32 	%r600, %r483, %r568, %r600;
$L__BB186_63:
	setp.lt.s32 	%p106, %r211, 5;
	@%p106 bra 	$L__BB186_65;
	shfl.sync.idx.b32	%r484|%p107, %r122, %r108, %r15, -1;
	mad.lo.s32 	%r600, %r484, %r567, %r600;
$L__BB186_65:
	setp.lt.s32 	%p108, %r211, 6;
	@%p108 bra 	$L__BB186_67;
	shfl.sync.idx.b32	%r485|%p109, %r122, %r109, %r15, -1;
	mad.lo.s32 	%r600, %r485, %r566, %r600;
$L__BB186_67:
	setp.lt.s32 	%p110, %r211, 7;
	@%p110 bra 	$L__BB186_69;
	shfl.sync.idx.b32	%r486|%p111, %r122, %r110, %r15, -1;
	mad.lo.s32 	%r600, %r486, %r565, %r600;
$L__BB186_69:
	setp.lt.s32 	%p112, %r211, 8;
	@%p112 bra 	$L__BB186_71;
	shfl.sync.idx.b32	%r487|%p113, %r122, %r111, %r15, -1;
	mad.lo.s32 	%r600, %r487, %r564, %r600;
$L__BB186_71:
	setp.lt.s32 	%p114, %r211, 9;
	@%p114 bra 	$L__BB186_73;
	shfl.sync.idx.b32	%r488|%p115, %r122, %r112, %r15, -1;
	mad.lo.s32 	%r600, %r488, %r563, %r600;
$L__BB186_73:
	setp.lt.s32 	%p116, %r211, 10;
	@%p116 bra 	$L__BB186_75;
	shfl.sync.idx.b32	%r489|%p117, %r122, %r113, %r15, -1;
	mad.lo.s32 	%r600, %r489, %r562, %r600;
$L__BB186_75:
	setp.lt.s32 	%p118, %r211, 11;
	@%p118 bra 	$L__BB186_77;
	shfl.sync.idx.b32	%r490|%p119, %r122, %r114, %r15, -1;
	mad.lo.s32 	%r600, %r490, %r561, %r600;
$L__BB186_77:
	setp.lt.s32 	%p120, %r211, 12;
	@%p120 bra 	$L__BB186_79;
	shfl.sync.idx.b32	%r491|%p121, %r122, %r115, %r15, -1;
	mad.lo.s32 	%r600, %r491, %r560, %r600;
$L__BB186_79:
	setp.lt.s32 	%p122, %r211, 13;
	@%p122 bra 	$L__BB186_81;
	shfl.sync.idx.b32	%r492|%p123, %r122, %r116, %r15, -1;
	mad.lo.s32 	%r600, %r492, %r559, %r600;
$L__BB186_81:
	setp.lt.s32 	%p124, %r211, 14;
	@%p124 bra 	$L__BB186_83;
	shfl.sync.idx.b32	%r493|%p125, %r122, %r117, %r15, -1;
	mad.lo.s32 	%r600, %r493, %r558, %r600;
$L__BB186_83:
	setp.lt.s32 	%p126, %r211, 15;
	@%p126 bra 	$L__BB186_85;
	shfl.sync.idx.b32	%r494|%p127, %r122, %r118, %r15, -1;
	mad.lo.s32 	%r600, %r494, %r557, %r600;
$L__BB186_85:
	setp.lt.s32 	%p128, %r211, 16;
	@%p128 bra 	$L__BB186_117;
	shfl.sync.idx.b32	%r495|%p129, %r122, %r119, %r15, -1;
	mad.lo.s32 	%r600, %r495, %r556, %r600;
	bra.uni 	$L__BB186_117;
$L__BB186_87:
	setp.lt.s32 	%p68, %r211, 2;
	setp.gt.s32 	%p69, %r211, 0;
	mul.lo.s32 	%r391, %r122, %r571;
	selp.b32 	%r600, %r391, 0, %p69;
	@%p68 bra 	$L__BB186_89;
	add.s32 	%r392, %r69, 1;
	setp.lt.s32 	%p70, %r392, %r14;
	selp.b32 	%r393, 0, %r14, %p70;
	sub.s32 	%r394, %r69, %r393;
	shl.b32 	%r395, %r394, 2;
	add.s32 	%r396, %r121, %r395;
	ld.shared.u32 	%r397, [%r396+4];
	mad.lo.s32 	%r600, %r397, %r570, %r600;
$L__BB186_89:
	setp.lt.s32 	%p71, %r211, 3;
	@%p71 bra 	$L__BB186_91;
	add.s32 	%r398, %r69, 2;
	setp.lt.s32 	%p72, %r398, %r14;
	selp.b32 	%r399, 0, %r14, %p72;
	sub.s32 	%r400, %r69, %r399;
	shl.b32 	%r401, %r400, 2;
	add.s32 	%r402, %r121, %r401;
	ld.shared.u32 	%r403, [%r402+8];
	mad.lo.s32 	%r600, %r403, %r569, %r600;
$L__BB186_91:
	setp.lt.s32 	%p73, %r211, 4;
	@%p73 bra 	$L__BB186_93;
	add.s32 	%r404, %r69, 3;
	setp.lt.s32 	%p74, %r404, %r14;
	selp.b32 	%r405, 0, %r14, %p74;
	sub.s32 	%r406, %r69, %r405;
	shl.b32 	%r407, %r406, 2;
	add.s32 	%r408, %r121, %r407;
	ld.shared.u32 	%r409, [%r408+12];
	mad.lo.s32 	%r600, %r409, %r568, %r600;
$L__BB186_93:
	setp.lt.s32 	%p75, %r211, 5;
	@%p75 bra 	$L__BB186_95;
	add.s32 	%r410, %r69, 4;
	setp.lt.s32 	%p76, %r410, %r14;
	selp.b32 	%r411, 0, %r14, %p76;
	sub.s32 	%r412, %r69, %r411;
	shl.b32 	%r413, %r412, 2;
	add.s32 	%r414, %r121, %r413;
	ld.shared.u32 	%r415, [%r414+16];
	mad.lo.s32 	%r600, %r415, %r567, %r600;
$L__BB186_95:
	setp.lt.s32 	%p77, %r211, 6;
	@%p77 bra 	$L__BB186_97;
	add.s32 	%r416, %r69, 5;
	setp.lt.s32 	%p78, %r416, %r14;
	selp.b32 	%r417, 0, %r14, %p78;
	sub.s32 	%r418, %r69, %r417;
	shl.b32 	%r419, %r418, 2;
	add.s32 	%r420, %r121, %r419;
	ld.shared.u32 	%r421, [%r420+20];
	mad.lo.s32 	%r600, %r421, %r566, %r600;
$L__BB186_97:
	setp.lt.s32 	%p79, %r211, 7;
	@%p79 bra 	$L__BB186_99;
	add.s32 	%r422, %r69, 6;
	setp.lt.s32 	%p80, %r422, %r14;
	selp.b32 	%r423, 0, %r14, %p80;
	sub.s32 	%r424, %r69, %r423;
	shl.b32 	%r425, %r424, 2;
	add.s32 	%r426, %r121, %r425;
	ld.shared.u32 	%r427, [%r426+24];
	mad.lo.s32 	%r600, %r427, %r565, %r600;
$L__BB186_99:
	setp.lt.s32 	%p81, %r211, 8;
	@%p81 bra 	$L__BB186_101;
	add.s32 	%r428, %r69, 7;
	setp.lt.s32 	%p82, %r428, %r14;
	selp.b32 	%r429, 0, %r14, %p82;
	sub.s32 	%r430, %r69, %r429;
	shl.b32 	%r431, %r430, 2;
	add.s32 	%r432, %r121, %r431;
	ld.shared.u32 	%r433, [%r432+28];
	mad.lo.s32 	%r600, %r433, %r564, %r600;
$L__BB186_101:
	setp.lt.s32 	%p83, %r211, 9;
	@%p83 bra 	$L__BB186_103;
	add.s32 	%r434, %r69, 8;
	setp.lt.s32 	%p84, %r434, %r14;
	selp.b32 	%r435, 0, %r14, %p84;
	sub.s32 	%r436, %r69, %r435;
	shl.b32 	%r437, %r436, 2;
	add.s32 	%r438, %r121, %r437;
	ld.shared.u32 	%r439, [%r438+32];
	mad.lo.s32 	%r600, %r439, %r563, %r600;
$L__BB186_103:
	setp.lt.s32 	%p85, %r211, 10;
	@%p85 bra 	$L__BB186_105;
	add.s32 	%r440, %r69, 9;
	setp.lt.s32 	%p86, %r440, %r14;
	selp.b32 	%r441, 0, %r14, %p86;
	sub.s32 	%r442, %r69, %r441;
	shl.b32 	%r443, %r442, 2;
	add.s32 	%r444, %r121, %r443;
	ld.shared.u32 	%r445, [%r444+36];
	mad.lo.s32 	%r600, %r445, %r562, %r600;
$L__BB186_105:
	setp.lt.s32 	%p87, %r211, 11;
	@%p87 bra 	$L__BB186_107;
	add.s32 	%r446, %r69, 10;
	setp.lt.s32 	%p88, %r446, %r14;
	selp.b32 	%r447, 0, %r14, %p88;
	sub.s32 	%r448, %r69, %r447;
	shl.b32 	%r449, %r448, 2;
	add.s32 	%r450, %r121, %r449;
	ld.shared.u32 	%r451, [%r450+40];
	mad.lo.s32 	%r600, %r451, %r561, %r600;
$L__BB186_107:
	setp.lt.s32 	%p89, %r211, 12;
	@%p89 bra 	$L__BB186_109;
	add.s32 	%r452, %r69, 11;
	setp.lt.s32 	%p90, %r452, %r14;
	selp.b32 	%r453, 0, %r14, %p90;
	sub.s32 	%r454, %r69, %r453;
	shl.b32 	%r455, %r454, 2;
	add.s32 	%r456, %r121, %r455;
	ld.shared.u32 	%r457, [%r456+44];
	mad.lo.s32 	%r600, %r457, %r560, %r600;
$L__BB186_109:
	setp.lt.s32 	%p91, %r211, 13;
	@%p91 bra 	$L__BB186_111;
	add.s32 	%r458, %r69, 12;
	setp.lt.s32 	%p92, %r458, %r14;
	selp.b32 	%r459, 0, %r14, %p92;
	sub.s32 	%r460, %r69, %r459;
	shl.b32 	%r461, %r460, 2;
	add.s32 	%r462, %r121, %r461;
	ld.shared.u32 	%r463, [%r462+48];
	mad.lo.s32 	%r600, %r463, %r559, %r600;
$L__BB186_111:
	setp.lt.s32 	%p93, %r211, 14;
	@%p93 bra 	$L__BB186_113;
	add.s32 	%r464, %r69, 13;
	setp.lt.s32 	%p94, %r464, %r14;
	selp.b32 	%r465, 0, %r14, %p94;
	sub.s32 	%r466, %r69, %r465;
	shl.b32 	%r467, %r466, 2;
	add.s32 	%r468, %r121, %r467;
	ld.shared.u32 	%r469, [%r468+52];
	mad.lo.s32 	%r600, %r469, %r558, %r600;
$L__BB186_113:
	setp.lt.s32 	%p95, %r211, 15;
	@%p95 bra 	$L__BB186_115;
	add.s32 	%r470, %r69, 14;
	setp.lt.s32 	%p96, %r470, %r14;
	selp.b32 	%r471, 0, %r14, %p96;
	sub.s32 	%r472, %r69, %r471;
	shl.b32 	%r473, %r472, 2;
	add.s32 	%r474, %r121, %r473;
	ld.shared.u32 	%r475, [%r474+56];
	mad.lo.s32 	%r600, %r475, %r557, %r600;
$L__BB186_115:
	setp.lt.s32 	%p97, %r211, 16;
	@%p97 bra 	$L__BB186_117;
	add.s32 	%r477, %r121, %r476;
	ld.shared.u32 	%r478, [%r477+60];
	mad.lo.s32 	%r600, %r478, %r556, %r600;
$L__BB186_117:
	mad.lo.s32 	%r496, %r598, %r6, %r7;
	shl.b32 	%r497, %r496, 2;
	mov.u32 	%r498, _ZZ9cuda_gemmIiLi128ELi16ELi1ELi32ELi16ELi16ELi0EEviiiPT_S1_S1_iiE3Csh;
	add.s32 	%r499, %r498, %r497;
	ld.shared.u32 	%r500, [%r499];
	add.s32 	%r501, %r500, %r600;
	st.shared.u32 	[%r499], %r501;
	add.s32 	%r598, %r598, %r27;
	setp.lt.s32 	%p130, %r598, %r210;
	@%p130 bra 	$L__BB186_54;
$L__BB186_118:
	setp.gt.u32 	%p131, %r1, 31;
	bar.sync 	0;
	@%p131 bra 	$L__BB186_125;
	ld.param.u32 	%r554, [_Z9cuda_gemmIiLi128ELi16ELi1ELi32ELi16ELi16ELi0EEviiiPT_S1_S1_ii_param_1];
	setp.eq.s32 	%p132, %r19, 0;
	mad.lo.s32 	%r202, %r572, %r554, %r16;
	div.s32 	%r203, %r209, %r211;
	mov.u32 	%r645, %r1;
	@%p132 bra 	$L__BB186_123;
	setp.eq.s32 	%p133, %r19, 1;
	div.s32 	%r502, %r1, %r6;
	mad.lo.s32 	%r503, %r203, %r502, %r202;
	mul.lo.s32 	%r504, %r502, %r6;
	sub.s32 	%r505, %r1, %r504;
	add.s32 	%r506, %r503, %r505;
	ld.shared.u32 	%r507, [%r25];
	mul.wide.s32 	%rd23, %r506, 4;
	add.s64 	%rd24, %rd2, %rd23;
	st.global.u32 	[%rd24], %r507;
	mov.u32 	%r645, %r17;
	@%p133 bra 	$L__BB186_123;
	setp.eq.s32 	%p134, %r19, 2;
	div.s32 	%r508, %r17, %r6;
	mad.lo.s32 	%r509, %r203, %r508, %r202;
	mul.lo.s32 	%r510, %r508, %r6;
	sub.s32 	%r511, %r17, %r510;
	add.s32 	%r512, %r509, %r511;
	ld.shared.u32 	%r513, [%r26];
	mul.wide.s32 	%rd25, %r512, 4;
	add.s64 	%rd26, %rd2, %rd25;
	st.global.u32 	[%rd26], %r513;
	mov.u32 	%r645, %r23;
	@%p134 bra 	$L__BB186_123;
	div.s32 	%r514, %r23, %r6;
	mad.lo.s32 	%r515, %r203, %r514, %r202;
	mul.lo.s32 	%r516, %r514, %r6;
	sub.s32 	%r517, %r23, %r516;
	add.s32 	%r518, %r515, %r517;
	add.s32 	%r519, %r26, %r21;
	ld.shared.u32 	%r520, [%r519];
	mul.wide.s32 	%rd27, %r518, 4;
	add.s64 	%rd28, %rd2, %rd27;
	st.global.u32 	[%rd28], %r520;
	mov.u32 	%r645, %r24;
$L__BB186_123:
	setp.lt.u32 	%p135, %r18, 3;
	@%p135 bra 	$L__BB186_125;
$L__BB186_124:
	div.s32 	%r521, %r645, %r6;
	mad.lo.s32 	%r522, %r203, %r521, %r202;
	mul.lo.s32 	%r523, %r521, %r6;
	sub.s32 	%r524, %r645, %r523;
	add.s32 	%r525, %r522, %r524;
	shl.b32 	%r526, %r645, 2;
	mov.u32 	%r527, _ZZ9cuda_gemmIiLi128ELi16ELi1ELi32ELi16ELi16ELi0EEviiiPT_S1_S1_iiE3Csh;
	add.s32 	%r528, %r527, %r526;
	ld.shared.u32 	%r529, [%r528];
	mul.wide.s32 	%rd29, %r525, 4;
	add.s64 	%rd30, %rd2, %rd29;
	st.global.u32 	[%rd30], %r529;
	add.s32 	%r530, %r645, %r9;
	div.s32 	%r531, %r530, %r6;
	mad.lo.s32 	%r532, %r203, %r531, %r202;
	mul.lo.s32 	%r533, %r531, %r6;
	sub.s32 	%r534, %r530, %r533;
	add.s32 	%r535, %r532, %r534;
	add.s32 	%r536, %r528, %r21;
	ld.shared.u32 	%r537, [%r536];
	mul.wide.s32 	%rd31, %r535, 4;
	add.s64 	%rd32, %rd2, %rd31;
	st.global.u32 	[%rd32], %r537;
	add.s32 	%r538, %r530, %r9;
	div.s32 	%r539, %r538, %r6;
	mad.lo.s32 	%r540, %r203, %r539, %r202;
	mul.lo.s32 	%r541, %r539, %r6;
	sub.s32 	%r542, %r538, %r541;
	add.s32 	%r543, %r540, %r542;
	add.s32 	%r544, %r536, %r21;
	ld.shared.u32 	%r545, [%r544];
	mul.wide.s32 	%rd33, %r543, 4;
	add.s64 	%rd34, %rd2, %rd33;
	st.global.u32 	[%rd34], %r545;
	add.s32 	%r546, %r538, %r9;
	div.s32 	%r547, %r546, %r6;
	mad.lo.s32 	%r548, %r203, %r547, %r202;
	mul.lo.s32 	%r549, %r547, %r6;
	sub.s32 	%r550, %r546, %r549;
	add.s32 	%r551, %r548, %r550;
	add.s32 	%r552, %r544, %r21;
	ld.shared.u32 	%r553, [%r552];
	mul.wide.s32 	%rd35, %r551, 4;
	add.s64 	%rd36, %rd2, %rd35;
	st.global.u32 	[%rd36], %r553;
	add.s32 	%r645, %r546, %r9;
	setp.lt.u32 	%p136, %r645, 32;
	@%p136 bra 	$L__BB186_124;
$L__BB186_125:
	add.s32 	%r572, %r572, %r11;
	setp.lt.u32 	%p137, %r572, %r12;
	@%p137 bra 	$L__BB186_5;
$L__BB186_126:
	ret;
$L__BB186_127:
	shl.b32 	%r255, %r580, 2;
	mov.u32 	%r256, _ZZ9cuda_gemmIiLi128ELi16ELi1ELi32ELi16ELi16ELi0EEviiiPT_S1_S1_iiE3Csh;
	add.s32 	%r257, %r256, %r255;
	mov.b32 	%r258, 0;
	st.shared.u32 	[%r257], %r258;
	add.s32 	%r259, %r257, %r21;
	st.shared.u32 	[%r259], %r258;
	add.s32 	%r260, %r259, %r21;
	st.shared.u32 	[%r260], %r258;
	add.s32 	%r261, %r260, %r21;
	st.shared.u32 	[%r261], %r258;
	add.s32 	%r580, %r21, %r580;
	setp.lt.u32 	%p16, %r580, 32;
	@%p16 bra 	$L__BB186_127;
	bra.uni 	$L__BB186_19;

}
	// .globl	_Z9cuda_gemmIiLi128ELi16ELi1ELi32ELi16ELi16ELi1EEviiiPT_S1_S1_ii
.visible .entry _Z9cuda_gemmIiLi128ELi16ELi1ELi32ELi16ELi16ELi1EEviiiPT_S1_S1_ii(
	.param .u32 _Z9cuda_gemmIiLi128ELi16ELi1ELi32ELi16ELi16ELi1EEviiiPT_S1_S1_ii_param_0,
	.param .u32 _Z9cuda_gemmIiLi128ELi16ELi1ELi32ELi16ELi16ELi1EEviiiPT_S1_S1_ii_param_1,
	.param .u32 _Z9cuda_gemmIiLi128ELi16ELi1ELi32ELi16ELi16ELi1EEviiiPT_S1_S1_ii_param_2,
	.param .u64 .ptr .align 1 _Z9cuda_gemmIiLi128ELi16ELi1ELi32ELi16ELi16ELi1EEviiiPT_S1_S1_ii_param_3,
	.param .u64 .ptr .align 1 _Z9cuda_gemmIiLi128ELi16ELi1ELi32ELi16ELi16ELi1EEviiiPT_S1_S1_ii_param_4,
	.param .u64 .ptr .align 1 _Z9cuda_gemmIiLi128ELi16ELi1ELi32ELi16ELi16ELi1EEviiiPT_S1_S1_ii_param_5,
	.param .u32 _Z9cuda_gemmIiLi128ELi16ELi1ELi32ELi16ELi16ELi1EEviiiPT_S1_S1_ii_param_6,
	.param .u32 _Z9cuda_gemmIiLi128ELi16ELi1ELi32ELi16ELi16ELi1EEviiiPT_S1_S1_ii_param_7
)
.maxntid 128
{
	.reg .pred 	%p<59>;
	.reg .b16 	%rs<8>;
	.reg .b32 	%r<286>;
	.reg .b64 	%rd<47>;
	// demoted variable
	.shared .align 128 .b8 _ZZ9cuda_gemmIiLi128ELi16ELi1ELi32ELi16ELi16ELi1EEviiiPT_S1_S1_iiE11kron_fac_sh[1088];
	// demoted variable
	.shared .align 128 .b8 _ZZ9cuda_gemmIiLi128ELi16ELi1ELi32ELi16ELi16ELi1EEviiiPT_S1_S1_iiE3Ash[128];
	// demoted variable
	.shared .align 128 .b8 _ZZ9cuda_gemmIiLi128ELi16ELi1ELi32ELi16ELi16ELi1EEviiiPT_S1_S1_iiE3Csh[128];
	ld.param.u64 	%rd10, [_Z9cuda_gemmIiLi128ELi16ELi1ELi32ELi16ELi16ELi1EEviiiPT_S1_S1_ii_param_3];
	ld.param.u64 	%rd11, [_Z9cuda_gemmIiLi128ELi16ELi1ELi32ELi16ELi16ELi1EEviiiPT_S1_S1_ii_param_4];
	ld.param.u64 	%rd12, [_Z9cuda_gemmIiLi128ELi16ELi1ELi32ELi16ELi16ELi1EEviiiPT_S1_S1_ii_param_5];
	cvta.to.global.u64 	%rd1, %rd11;
	cvta.to.global.u64 	%rd2, %rd10;
	cvta.to.global.u64 	%rd3, %rd12;
	mov.u32 	%r1, %tid.x;
	mov.u32 	%r2, %ntid.x;
	add.s32 	%r3, %r1, %r2;
	cvt.u16.u32 	%rs3, %r3;
	not.b16 	%rs4, %rs3;
	and.b16  	%rs5, %rs4, 255;
	cvt.u16.u32 	%rs6, %r2;
	and.b16  	%rs7, %rs6, 255;
	div.u16 	%rs1, %rs5, %rs7;
	and.b16  	%rs2, %rs1, 3;
	setp.eq.s16 	%p1, %rs2, 2;
	mov.u32 	%r272, %r1;
	@%p1 bra 	$L__BB187_3;
	cvt.u32.u16 	%r4, %rs2;
	mov.b32 	%r271, 0;
	mov.u32 	%r111, _ZZ9cuda_gemmIiLi128ELi16ELi1ELi32ELi16ELi16ELi1EEviiiPT_S1_S1_iiE11kron_fac_sh;
	mov.u32 	%r272, %r1;
$L__BB187_2:
	.pragma "nounroll";
	mul.wide.u32 	%rd13, %r272, 4;
	add.s64 	%rd14, %rd1, %rd13;
	ld.global.u32 	%r109, [%rd14];
	and.b32  	%r110, %r272, 15;
	mad.lo.s32 	%r112, %r110, 68, %r111;
	shr.u32 	%r113, %r272, 2;
	and.b32  	%r114, %r113, 1073741820;
	add.s32 	%r115, %r112, %r114;
	st.shared.u32 	[%r115], %r109;
	add.s32 	%r272, %r272, %r2;
	add.s32 	%r271, %r271, 1;
	xor.b32  	%r116, %r271, %r4;
	setp.ne.s32 	%p2, %r116, 2;
	@%p2 bra 	$L__BB187_2;
$L__BB187_3:
	setp.lt.u16 	%p3, %rs1, 2;
	@%p3 bra 	$L__BB187_6;
	mov.u32 	%r119, _ZZ9cuda_gemmIiLi128ELi16ELi1ELi32ELi16ELi16ELi1EEviiiPT_S1_S1_iiE11kron_fac_sh;
$L__BB187_5:
	mul.wide.u32 	%rd15, %r272, 4;
	add.s64 	%rd16, %rd1, %rd15;
	ld.global.u32 	%r117, [%rd16];
	and.b32  	%r118, %r272, 15;
	mad.lo.s32 	%r120, %r118, 68, %r119;
	shr.u32 	%r121, %r272, 2;
	and.b32  	%r122, %r121, 1073741820;
	add.s32 	%r123, %r120, %r122;
	st.shared.u32 	[%r123], %r117;
	add.s32 	%r124, %r272, %r2;
	mul.wide.u32 	%rd17, %r124, 4;
	add.s64 	%rd18, %rd1, %rd17;
	ld.global.u32 	%r125, [%rd18];
	and.b32  	%r126, %r124, 15;
	mad.lo.s32 	%r127, %r126, 68, %r119;
	shr.u32 	%r128, %r124, 2;
	and.b32  	%r129, %r128, 1073741820;
	add.s32 	%r130, %r127, %r129;
	st.shared.u32 	[%r130], %r125;
	add.s32 	%r131, %r124, %r2;
	mul.wide.u32 	%rd19, %r131, 4;
	add.s64 	%rd20, %rd1, %rd19;
	ld.global.u32 	%r132, [%rd20];
	and.b32  	%r133, %r131, 15;
	mad.lo.s32 	%r134, %r133, 68, %r119;
	shr.u32 	%r135, %r131, 2;
	and.b32  	%r136, %r135, 1073741820;
	add.s32 	%r137, %r134, %r136;
	st.shared.u32 	[%r137], %r132;
	add.s32 	%r138, %r131, %r2;
	mul.wide.u32 	%rd21, %r138, 4;
	add.s64 	%rd22, %rd1, %rd21;
	ld.global.u32 	%r139, [%rd22];
	and.b32  	%r140, %r138, 15;
	mad.lo.s32 	%r141, %r140, 68, %r119;
	shr.u32 	%r142, %r138, 2;
	and.b32  	%r143, %r142, 1073741820;
	add.s32 	%r144, %r141, %r143;
	st.shared.u32 	[%r144], %r139;
	add.s32 	%r272, %r138, %r2;
	setp.lt.u32 	%p4, %r272, 256;
	@%p4 bra 	$L__BB187_5;
$L__BB187_6:
	and.b32  	%r12, %r1, 1;
	mov.u32 	%r274, %ctaid.y;
	mov.u32 	%r14, %nctaid.y;
	shl.b32 	%r15, %r14, 4;
	setp.ge.u32 	%p5, %r274, %r15;
	@%p5 bra 	$L__BB187_34;
	and.b32  	%r16, %r1, 15;
	shl.b32 	%r145, %r1, 2;
	and.b32  	%r146, %r145, 60;
	mov.u32 	%r147, _ZZ9cuda_gemmIiLi128ELi16ELi1ELi32ELi16ELi16ELi1EEviiiPT_S1_S1_iiE11kron_fac_sh;
	add.s32 	%r17, %r147, %r146;
	max.u32 	%r148, %r3, 32;
	setp.lt.u32 	%p6, %r3, 32;
	selp.u32 	%r149, 1, 0, %p6;
	add.s32 	%r150, %r3, %r149;
	sub.s32 	%r151, %r148, %r150;
	div.u32 	%r152, %r151, %r2;
	add.s32 	%r18, %r152, %r149;
	add.s32 	%r153, %r18, 1;
	and.b32  	%r19, %r153, 3;
	mov.u32 	%r154, _ZZ9cuda_gemmIiLi128ELi16ELi1ELi32ELi16ELi16ELi1EEviiiPT_S1_S1_iiE3Ash;
	add.s32 	%r20, %r154, %r145;
	shl.b32 	%r21, %r2, 2;
	add.s32 	%r22, %r20, %r21;
	add.s32 	%r23, %r3, %r2;
	add.s32 	%r24, %r23, %r2;
	mov.u32 	%r155, _ZZ9cuda_gemmIiLi128ELi16ELi1ELi32ELi16ELi16ELi1EEviiiPT_S1_S1_iiE3Csh;
	add.s32 	%r25, %r155, %r145;
	add.s32 	%r26, %r25, %r21;
	add.s32 	%r27, %r26, %r21;
	shl.b32 	%r156, %r12, 6;
	or.b32  	%r157, %r156, %r146;
	add.s32 	%r28, %r154, %r157;
	setp.eq.s32 	%p7, %r16, 15;
	selp.b32 	%r158, -64, 0, %p7;
	add.s32 	%r29, %r28, %r158;
	setp.lt.u32 	%p8, %r16, 14;
	selp.b32 	%r159, 0, -64, %p8;
	add.s32 	%r30, %r28, %r159;
	setp.lt.u32 	%p9, %r16, 13;
	selp.b32 	%r160, 0, -64, %p9;
	add.s32 	%r31, %r28, %r160;
	setp.lt.u32 	%p10, %r16, 12;
	selp.b32 	%r161, 0, -64, %p10;
	add.s32 	%r32, %r28, %r161;
	setp.lt.u32 	%p11, %r16, 11;
	selp.b32 	%r162, 0, -64, %p11;
	add.s32 	%r33, %r28, %r162;
	setp.lt.u32 	%p12, %r16, 10;
	selp.b32 	%r163, 0, -64, %p12;
	add.s32 	%r34, %r28, %r163;
	setp.lt.u32 	%p13, %r16, 9;
	selp.b32 	%r164, 0, -64, %p13;
	add.s32 	%r35, %r28, %r164;
	setp.lt.u32 	%p14, %r16, 8;
	selp.b32 	%r165, 0, -64, %p14;
	add.s32 	%r36, %r28, %r165;
	setp.lt.u32 	%p15, %r16, 7;
	selp.b32 	%r166, 0, -64, %p15;
	add.s32 	%r37, %r28, %r166;
	setp.lt.u32 	%p16, %r16, 6;
	selp.b32 	%r167, 0, -64, %p16;
	add.s32 	%r38, %r28, %r167;
	setp.lt.u32 	%p17, %r16, 5;
	selp.b32 	%r168, 0, -64, %p17;
	add.s32 	%r39, %r28, %r168;
	setp.lt.u32 	%p18, %r16, 4;
	selp.b32 	%r169, 0, -64, %p18;
	add.s32 	%r40, %r28, %r169;
	setp.lt.u32 	%p19, %r16, 3;
	selp.b32 	%r170, 0, -64, %p19;
	add.s32 	%r41, %r28, %r170;
	setp.lt.u32 	%p20, %r16, 2;
	selp.b32 	%r171, 0, -64, %p20;
	add.s32 	%r42, %r28, %r171;
	setp.eq.s32 	%p21, %r16, 0;
	selp.b32 	%r172, 0, -64, %p21;
	add.s32 	%r43, %r28, %r172;
	add.s32 	%r173, %r1, 1;
	and.b32  	%r44, %r173, 15;
	add.s32 	%r174, %r1, 2;
	and.b32  	%r45, %r174, 15;
	add.s32 	%r175, %r1, 3;
	and.b32  	%r46, %r175, 15;
	add.s32 	%r176, %r1, 4;
	and.b32  	%r47, %r176, 15;
	add.s32 	%r177, %r1, 5;
	and.b32  	%r48, %r177, 15;
	add.s32 	%r178, %r1, 6;
	and.b32  	%r49, %r178, 15;
	add.s32 	%r179, %r1, 7;
	and.b32  	%r50, %r179, 15;
	xor.b32  	%r51, %r16, 8;
	add.s32 	%r180, %r1, 9;
	and.b32  	%r52, %r180, 15;
	add.s32 	%r181, %r1, 10;
	and.b32  	%r53, %r181, 15;
	add.s32 	%r182, %r1, 11;
	and.b32  	%r54, %r182, 15;
	add.s32 	%r183, %r1, 12;
	and.b32  	%r55, %r183, 15;
	add.s32 	%r184, %r1, 13;
	and.b32  	%r56, %r184, 15;
	add.s32 	%r185, %r1, 14;
	and.b32  	%r57, %r185, 15;
	add.s32 	%r186, %r1, -1;
	and.b32  	%r58, %r186, 15;
	shl.b32 	%r59, %r2, 4;
	mul.lo.s32 	%r60, %r2, 12;
	mul.wide.u32 	%rd4, %r2, 16;
	shr.u32 	%r61, %r2, 1;
	cvt.u64.u32 	%rd42, %r21;
$L__BB187_8:
	setp.gt.u32 	%p22, %r1, 31;
	@%p22 bra 	$L__BB187_16;
	setp.eq.s32 	%p23, %r19, 0;
	shl.b32 	%r63, %r274, 5;
	mov.u32 	%r275, %r1;
	@%p23 bra 	$L__BB187_13;
	setp.eq.s32 	%p24, %r19, 1;
	add.s32 	%r64, %r63, %r1;
	mul.wide.u32 	%rd23, %r64, 4;
	add.s64 	%rd24, %rd2, %rd23;
	ld.global.u32 	%r187, [%rd24];
	st.shared.u32 	[%r20], %r187;
	mov.u32 	%r275, %r3;
	@%p24 bra 	$L__BB187_13;
	setp.eq.s32 	%p25, %r19, 2;
	add.s32 	%r65, %r64, %r2;
	mul.wide.u32 	%rd25, %r65, 4;
	add.s64 	%rd26, %rd2, %rd25;
	ld.global.u32 	%r188, [%rd26];
	st.shared.u32 	[%r22], %r188;
	mov.u32 	%r275, %r23;
	@%p25 bra 	$L__BB187_13;
	add.s32 	%r189, %r65, %r2;
	mul.wide.u32 	%rd27, %r189, 4;
	add.s64 	%rd28, %rd2, %rd27;
	ld.global.u32 	%r190, [%rd28];
	add.s32 	%r191, %r22, %r21;
	st.shared.u32 	[%r191], %r190;
	mov.u32 	%r275, %r24;
$L__BB187_13:
	setp.lt.u32 	%p26, %r18, 3;
	@%p26 bra 	$L__BB187_16;
	shl.b32 	%r192, %r275, 2;
	mov.u32 	%r193, _ZZ9cuda_gemmIiLi128ELi16ELi1ELi32ELi16ELi16ELi1EEviiiPT_S1_S1_iiE3Ash;
	add.s32 	%r279, %r193, %r192;
	add.s32 	%r194, %r275, %r63;
	add.s32 	%r278, %r194, %r2;
	shl.b32 	%r195, %r2, 1;
	add.s32 	%r277, %r194, %r195;
	mad.lo.s32 	%r276, %r2, 3, %r194;
	mul.wide.u32 	%rd29, %r194, 4;
	add.s64 	%rd46, %rd2, %rd29;
$L__BB187_15:
	ld.global.u32 	%r196, [%rd46];
	st.shared.u32 	[%r279], %r196;
	mul.wide.u32 	%rd30, %r278, 4;
	add.s64 	%rd31, %rd2, %rd30;
	ld.global.u32 	%r197, [%rd31];
	add.s32 	%r198, %r279, %r21;
	st.shared.u32 	[%r198], %r197;
	mul.wide.u32 	%rd32, %r277, 4;
	add.s64 	%rd33, %rd2, %rd32;
	ld.global.u32 	%r199, [%rd33];
	shl.b32 	%r200, %r2, 3;
	add.s32 	%r201, %r279, %r200;
	st.shared.u32 	[%r201], %r199;
	mul.wide.u32 	%rd34, %r276, 4;
	add.s64 	%rd35, %rd2, %rd34;
	ld.global.u32 	%r202, [%rd35];
	add.s32 	%r203, %r279, %r60;
	st.shared.u32 	[%r203], %r202;
	add.s32 	%r275, %r275, %r21;
	add.s32 	%r279, %r279, %r59;
	add.s32 	%r278, %r278, %r21;
	add.s32 	%r277, %r277, %r21;
	add.s32 	%r276, %r276, %r21;
	add.s64 	%rd46, %rd46, %rd4;
	setp.lt.u32 	%p27, %r275, 32;
	@%p27 bra 	$L__BB187_15;
$L__BB187_16:
	setp.gt.u32 	%p28, %r1, 31;
	bar.sync 	0;
	@%p28 bra 	$L__BB187_23;
	setp.eq.s32 	%p29, %r19, 0;
	mov.u32 	%r281, %r1;
	@%p29 bra 	$L__BB187_21;
	setp.eq.s32 	%p30, %r19, 1;
	mov.b32 	%r204, 0;
	st.shared.u32 	[%r25], %r204;
	mov.u32 	%r281, %r3;
	@%p30 bra 	$L__BB187_21;
	setp.eq.s32 	%p31, %r19, 2;
	mov.b32 	%r205, 0;
	st.shared.u32 	[%r26], %r205;
	mov.u32 	%r281, %r23;
	@%p31 bra 	$L__BB187_21;
	mov.b32 	%r206, 0;
	st.shared.u32 	[%r27], %r206;
	mov.u32 	%r281, %r24;
$L__BB187_21:
	setp.lt.u32 	%p32, %r18, 3;
	@%p32 bra 	$L__BB187_23;
$L__BB187_22:
	shl.b32 	%r207, %r281, 2;
	mov.u32 	%r208, _ZZ9cuda_gemmIiLi128ELi16ELi1ELi32ELi16ELi16ELi1EEviiiPT_S1_S1_iiE3Csh;
	add.s32 	%r209, %r208, %r207;
	mov.b32 	%r210, 0;
	st.shared.u32 	[%r209], %r210;
	add.s32 	%r211, %r209, %r21;
	st.shared.u32 	[%r211], %r210;
	add.s32 	%r212, %r211, %r21;
	st.shared.u32 	[%r212], %r210;
	add.s32 	%r213, %r212, %r21;
	st.shared.u32 	[%r213], %r210;
	add.s32 	%r281, %r21, %r281;
	setp.lt.u32 	%p33, %r281, 32;
	@%p33 bra 	$L__BB187_22;
$L__BB187_23:
	setp.gt.u32 	%p34, %r1, 31;
	@%p34 bra 	$L__BB187_26;
	shr.u32 	%r283, %r1, 1;
	ld.shared.u32 	%r85, [%r28];
	ld.shared.u32 	%r86, [%r29+4];
	ld.shared.u32 	%r87, [%r30+8];
	ld.shared.u32 	%r88, [%r31+12];
	ld.shared.u32 	%r89, [%r32+16];
	ld.shared.u32 	%r90, [%r33+20];
	ld.shared.u32 	%r91, [%r34+24];
	ld.shared.u32 	%r92, [%r35+28];
	ld.shared.u32 	%r93, [%r36+32];
	ld.shared.u32 	%r94, [%r37+36];
	ld.shared.u32 	%r95, [%r38+40];
	ld.shared.u32 	%r96, [%r39+44];
	ld.shared.u32 	%r97, [%r40+48];
	ld.shared.u32 	%r98, [%r41+52];
	ld.shared.u32 	%r99, [%r42+56];
	ld.shared.u32 	%r100, [%r43+60];
$L__BB187_25:
	mad.lo.s32 	%r214, %r283, 68, %r17;
	ld.shared.u32 	%r215, [%r214];
	shfl.sync.idx.b32	%r216|%p35, %r215, %r16, 4127, -1;
	mul.lo.s32 	%r217, %r216, %r85;
	shfl.sync.idx.b32	%r218|%p36, %r215, %r44, 4127, -1;
	mad.lo.s32 	%r219, %r218, %r86, %r217;
	shfl.sync.idx.b32	%r220|%p37, %r215, %r45, 4127, -1;
	mad.lo.s32 	%r221, %r220, %r87, %r219;
	shfl.sync.idx.b32	%r222|%p38, %r215, %r46, 4127, -1;
	mad.lo.s32 	%r223, %r222, %r88, %r221;
	shfl.sync.idx.b32	%r224|%p39, %r215, %r47, 4127, -1;
	mad.lo.s32 	%r225, %r224, %r89, %r223;
	shfl.sync.idx.b32	%r226|%p40, %r215, %r48, 4127, -1;
	mad.lo.s32 	%r227, %r226, %r90, %r225;
	shfl.sync.idx.b32	%r228|%p41, %r215, %r49, 4127, -1;
	mad.lo.s32 	%r229, %r228, %r91, %r227;
	shfl.sync.idx.b32	%r230|%p42, %r215, %r50, 4127, -1;
	mad.lo.s32 	%r231, %r230, %r92, %r229;
	shfl.sync.idx.b32	%r232|%p43, %r215, %r51, 4127, -1;
	mad.lo.s32 	%r233, %r232, %r93, %r231;
	shfl.sync.idx.b32	%r234|%p44, %r215, %r52, 4127, -1;
	mad.lo.s32 	%r235, %r234, %r94, %r233;
	shfl.sync.idx.b32	%r236|%p45, %r215, %r53, 4127, -1;
	mad.lo.s32 	%r237, %r236, %r95, %r235;
	shfl.sync.idx.b32	%r238|%p46, %r215, %r54, 4127, -1;
	mad.lo.s32 	%r239, %r238, %r96, %r237;
	shfl.sync.idx.b32	%r240|%p47, %r215, %r55, 4127, -1;
	mad.lo.s32 	%r241, %r240, %r97, %r239;
	shfl.sync.idx.b32	%r242|%p48, %r215, %r56, 4127, -1;
	mad.lo.s32 	%r243, %r242, %r98, %r241;
	shfl.sync.idx.b32	%r244|%p49, %r215, %r57, 4127, -1;
	mad.lo.s32 	%r245, %r244, %r99, %r243;
	shfl.sync.idx.b32	%r246|%p50, %r215, %r58, 4127, -1;
	mad.lo.s32 	%r247, %r246, %r100, %r245;
	shl.b32 	%r248, %r12, 2;
	shl.b32 	%r249, %r283, 3;
	or.b32  	%r250, %r249, %r248;
	mov.u32 	%r251, _ZZ9cuda_gemmIiLi128ELi16ELi1ELi32ELi16ELi16ELi1EEviiiPT_S1_S1_iiE3Csh;
	add.s32 	%r252, %r251, %r250;
	ld.shared.u32 	%r253, [%r252];
	add.s32 	%r254, %r253, %r247;
	st.shared.u32 	[%r252], %r254;
	add.s32 	%r283, %r283, %r61;
	setp.lt.u32 	%p51, %r283, 16;
	@%p51 bra 	$L__BB187_25;
$L__BB187_26:
	setp.gt.u32 	%p52, %r1, 31;
	bar.sync 	0;
	@%p52 bra 	$L__BB187_33;
	setp.eq.s32 	%p53, %r19, 0;
	shl.b32 	%r103, %r274, 5;
	mov.u32 	%r284, %r1;
	@%p53 bra 	$L__BB187_31;
	setp.eq.s32 	%p54, %r19, 1;
	add.s32 	%r255, %r103, %r1;
	ld.shared.u32 	%r256, [%r25];
	mul.wide.s32 	%rd36, %r255, 4;
	add.s64 	%rd8, %rd3, %rd36;
	st.global.u32 	[%rd8], %r256;
	mov.u32 	%r284, %r3;
	@%p54 bra 	$L__BB187_31;
	setp.eq.s32 	%p55, %r19, 2;
	ld.shared.u32 	%r257, [%r26];
	cvt.u64.u32 	%rd37, %r21;
	add.s64 	%rd9, %rd8, %rd37;
	st.global.u32 	[%rd9], %r257;
	mov.u32 	%r284, %r23;
	@%p55 bra 	$L__BB187_31;
	ld.shared.u32 	%r258, [%r27];
	add.s64 	%rd39, %rd9, %rd37;
	st.global.u32 	[%rd39], %r258;
	mov.u32 	%r284, %r24;
$L__BB187_31:
	setp.lt.u32 	%p56, %r18, 3;
	@%p56 bra 	$L__BB187_33;
$L__BB187_32:
	add.s32 	%r259, %r103, %r284;
	shl.b32 	%r260, %r284, 2;
	mov.u32 	%r261, _ZZ9cuda_gemmIiLi128ELi16ELi1ELi32ELi16ELi16ELi1EEviiiPT_S1_S1_iiE3Csh;
	add.s32 	%r262, %r261, %r260;
	ld.shared.u32 	%r263, [%r262];
	mul.wide.s32 	%rd40, %r259, 4;
	add.s64 	%rd41, %rd3, %rd40;
	st.global.u32 	[%rd41], %r263;
	add.s32 	%r264, %r262, %r21;
	ld.shared.u32 	%r265, [%r264];
	add.s64 	%rd43, %rd41, %rd42;
	st.global.u32 	[%rd43], %r265;
	add.s32 	%r266, %r264, %r21;
	ld.shared.u32 	%r267, [%r266];
	add.s64 	%rd44, %rd43, %rd42;
	st.global.u32 	[%rd44], %r267;
	add.s32 	%r268, %r266, %r21;
	ld.shared.u32 	%r269, [%r268];
	add.s64 	%rd45, %rd44, %rd42;
	st.global.u32 	[%rd45], %r269;
	add.s32 	%r284, %r21, %r284;
	setp.lt.u32 	%p57, %r284, 32;
	@%p57 bra 	$L__BB187_32;
$L__BB187_33:
	add.s32 	%r274, %r274, %r14;
	setp.lt.u32 	%p58, %r274, %r15;
	@%p58 bra 	$L__BB187_8;
$L__BB187_34:
	ret;

}
	// .globl	_Z9cuda_gemmIiLi128ELi16ELi1ELi32ELi32ELi32ELi0EEviiiPT_S1_S1_ii
.visible .entry _Z9cuda_gemmIiLi128ELi16ELi1ELi32ELi32ELi32ELi0EEviiiPT_S1_S1_ii(
	.param .u32 _Z9cuda_gemmIiLi128ELi16ELi1ELi32ELi32ELi32ELi0EEviiiPT_S1_S1_ii_param_0,
	.param .u32 _Z9cuda_gemmIiLi128ELi16ELi1ELi32ELi32ELi32ELi0EEviiiPT_S1_S1_ii_param_1,
	.param .u32 _Z9cuda_gemmIiLi128ELi16ELi1ELi32ELi32ELi32ELi0EEviiiPT_S1_S1_ii_param_2,
	.param .u64 .ptr .align 1 _Z9cuda_gemmIiLi128ELi16ELi1ELi32ELi32ELi32ELi0EEviiiPT_S1_S1_ii_param_3,
	.param .u64 .ptr .align 1 _Z9cuda_gemmIiLi128ELi16ELi1ELi32ELi32ELi32ELi0EEviiiPT_S1_S1_ii_param_4,
	.param .u64 .ptr .align 1 _Z9cuda_gemmIiLi128ELi16ELi1ELi32ELi32ELi32ELi0EEviiiPT_S1_S1_ii_param_5,
	.param .u32 _Z9cuda_gemmIiLi128ELi16ELi1ELi32ELi32ELi32ELi0EEviiiPT_S1_S1_ii_param_6,
	.param .u32 _Z9cuda_gemmIiLi128ELi16ELi1ELi32ELi32ELi32ELi0EEviiiPT_S1_S1_ii_param_7
)
.maxntid 128
{
	.reg .pred 	%p<250>;
	.reg .b32 	%r<1102>;
	.reg .b64 	%rd<37>;
	// demoted variable
	.shared .align 128 .b8 _ZZ9cuda_gemmIiLi128ELi16ELi1ELi32ELi32ELi32ELi0EEviiiPT_S1_S1_iiE11kron_fac_sh[4224];
	// demoted variable
	.shared .align 128 .b8 _ZZ9cuda_gemmIiLi128ELi16ELi1ELi32ELi32ELi32ELi0EEviiiPT_S1_S1_iiE3Ash[128];
	// demoted variable
	.shared .align 128 .b8 _ZZ9cuda_gemmIiLi128ELi16ELi1ELi32ELi32ELi32ELi0EEviiiPT_S1_S1_iiE3Csh[128];
	ld.param.u32 	%r364, [_Z9cuda_gemmIiLi128ELi16ELi1ELi32ELi32ELi32ELi0EEviiiPT_S1_S1_ii_param_2];
	ld.param.u64 	%rd5, [_Z9cuda_gemmIiLi128ELi16ELi1ELi32ELi32ELi32ELi0EEviiiPT_S1_S1_ii_param_3];
	ld.param.u64 	%rd4, [_Z9cuda_gemmIiLi128ELi16ELi1ELi32ELi32ELi32ELi0EEviiiPT_S1_S1_ii_param_4];
	ld.param.u64 	%rd6, [_Z9cuda_gemmIiLi128ELi16ELi1ELi32ELi32ELi32ELi0EEviiiPT_S1_S1_ii_param_5];
	ld.param.u32 	%r365, [_Z9cuda_gemmIiLi128ELi16ELi1ELi32ELi32ELi32ELi0EEviiiPT_S1_S1_ii_param_6];
	ld.param.u32 	%r366, [_Z9cuda_gemmIiLi128ELi16ELi1ELi32ELi32ELi32ELi0EEviiiPT_S1_S1_ii_param_7];
	cvta.to.global.u64 	%rd1, %rd5;
	cvta.to.global.u64 	%rd2, %rd6;
	mov.u32 	%r1, %tid.x;
	mul.lo.s32 	%r2, %r366, %r365;
	setp.ge.u32 	%p1, %r1, %r2;
	@%p1 bra 	$L__BB188_3;
	mov.u32 	%r3, %ntid.x;
	cvta.to.global.u64 	%rd3, %rd4;
	mov.u32 	%r930, %r1;
$L__BB188_2:
	mul.wide.u32 	%rd7, %r930, 4;
	add.s64 	%rd8, %rd3, %rd7;
	ld.global.u32 	%r367, [%rd8];
	rem.u32 	%r368, %r930, %r365;
	mov.u32 	%r369, _ZZ9cuda_gemmIiLi128ELi16ELi1ELi32ELi32ELi32ELi0EEviiiPT_S1_S1_iiE11kron_fac_sh;
	mad.lo.s32 	%r370, %r368, 132, %r369;
	div.u32 	%r371, %r930, %r366;
	shl.b32 	%r372, %r371, 2;
	add.s32 	%r373, %r370, %r372;
	st.shared.u32 	[%r373], %r367;
	add.s32 	%r930, %r930, %r3;
	setp.lt.u32 	%p2, %r930, %r2;
	@%p2 bra 	$L__BB188_2;
$L__BB188_3:
	div.s32 	%r6, 32, %r366;
	div.u32 	%r8, %r1, %r6;
	mul.lo.s32 	%r374, %r8, %r6;
	sub.s32 	%r7, %r1, %r374;
	mov.u32 	%r9, %ntid.x;
	mov.u32 	%r963, %ctaid.y;
	mov.u32 	%r11, %nctaid.y;
	shl.b32 	%r375, %r11, 4;
	setp.ge.u32 	%p3, %r963, %r375;
	@%p3 bra 	$L__BB188_222;
	mov.u32 	%r377, %ctaid.x;
	shl.b32 	%r12, %r377, 5;
	min.s32 	%r13, %r366, 32;
	mul.lo.s32 	%r14, %r7, %r366;
	shl.b32 	%r378, %r366, 8;
	sub.s32 	%r15, 8223, %r378;
	mul.lo.s32 	%r16, %r6, %r377;
	add.s32 	%r17, %r1, %r9;
	max.u32 	%r379, %r17, 32;
	setp.lt.u32 	%p4, %r17, 32;
	selp.u32 	%r380, 1, 0, %p4;
	add.s32 	%r381, %r17, %r380;
	sub.s32 	%r382, %r379, %r381;
	div.u32 	%r383, %r382, %r9;
	add.s32 	%r18, %r383, %r380;
	add.s32 	%r384, %r18, 1;
	and.b32  	%r19, %r384, 3;
	shl.b32 	%r385, %r1, 2;
	mov.u32 	%r386, _ZZ9cuda_gemmIiLi128ELi16ELi1ELi32ELi32ELi32ELi0EEviiiPT_S1_S1_iiE3Ash;
	add.s32 	%r20, %r386, %r385;
	shl.b32 	%r21, %r9, 2;
	add.s32 	%r22, %r20, %r21;
	add.s32 	%r23, %r17, %r9;
	add.s32 	%r24, %r23, %r9;
	mov.u32 	%r387, _ZZ9cuda_gemmIiLi128ELi16ELi1ELi32ELi32ELi32ELi0EEviiiPT_S1_S1_iiE3Csh;
	add.s32 	%r25, %r387, %r385;
	add.s32 	%r26, %r25, %r21;
	div.u32 	%r27, %r9, %r6;
$L__BB188_5:
	setp.gt.u32 	%p5, %r1, 31;
	@%p5 bra 	$L__BB188_13;
	setp.eq.s32 	%p6, %r19, 0;
	mul.lo.s32 	%r61, %r963, %r364;
	mov.u32 	%r964, %r1;
	@%p6 bra 	$L__BB188_10;
	setp.eq.s32 	%p7, %r19, 1;
	add.s32 	%r388, %r61, %r12;
	add.s32 	%r62, %r388, %r1;
	mul.wide.u32 	%rd9, %r62, 4;
	add.s64 	%rd10, %rd1, %rd9;
	ld.global.u32 	%r389, [%rd10];
	st.shared.u32 	[%r20], %r389;
	mov.u32 	%r964, %r17;
	@%p7 bra 	$L__BB188_10;
	setp.eq.s32 	%p8, %r19, 2;
	add.s32 	%r63, %r62, %r9;
	mul.wide.u32 	%rd11, %r63, 4;
	add.s64 	%rd12, %rd1, %rd11;
	ld.global.u32 	%r390, [%rd12];
	st.shared.u32 	[%r22], %r390;
	mov.u32 	%r964, %r23;
	@%p8 bra 	$L__BB188_10;
	add.s32 	%r391, %r63, %r9;
	mul.wide.u32 	%rd13, %r391, 4;
	add.s64 	%rd14, %rd1, %rd13;
	ld.global.u32 	%r392, [%rd14];
	add.s32 	%r393, %r22, %r21;
	st.shared.u32 	[%r393], %r392;
	mov.u32 	%r964, %r24;
$L__BB188_10:
	setp.lt.u32 	%p9, %r18, 3;
	@%p9 bra 	$L__BB188_13;
	shl.b32 	%r394, %r964, 2;
	mov.u32 	%r395, _ZZ9cuda_gemmIiLi128ELi16ELi1ELi32ELi32ELi32ELi0EEviiiPT_S1_S1_iiE3Ash;
	add.s32 	%r969, %r395, %r394;
	add.s32 	%r396, %r12, %r964;
	add.s32 	%r965, %r396, %r61;
	add.s32 	%r968, %r965, %r9;
	shl.b32 	%r397, %r9, 1;
	add.s32 	%r967, %r965, %r397;
	mad.lo.s32 	%r966, %r9, 3, %r965;
$L__BB188_12:
	mul.wide.u32 	%rd15, %r965, 4;
	add.s64 	%rd16, %rd1, %rd15;
	ld.global.u32 	%r398, [%rd16];
	st.shared.u32 	[%r969], %r398;
	mul.wide.u32 	%rd17, %r968, 4;
	add.s64 	%rd18, %rd1, %rd17;
	ld.global.u32 	%r399, [%rd18];
	add.s32 	%r400, %r969, %r21;
	st.shared.u32 	[%r400], %r399;
	mul.wide.u32 	%rd19, %r967, 4;
	add.s64 	%rd20, %rd1, %rd19;
	ld.global.u32 	%r401, [%rd20];
	shl.b32 	%r402, %r9, 3;
	add.s32 	%r403, %r969, %r402;
	st.shared.u32 	[%r403], %r401;
	mul.wide.u32 	%rd21, %r966, 4;
	add.s64 	%rd22, %rd1, %rd21;
	ld.global.u32 	%r404, [%rd22];
	mad.lo.s32 	%r405, %r9, 12, %r969;
	st.shared.u32 	[%r405], %r404;
	add.s32 	%r964, %r964, %r21;
	shl.b32 	%r406, %r9, 4;
	add.s32 	%r969, %r969, %r406;
	add.s32 	%r968, %r968, %r21;
	add.s32 	%r967, %r967, %r21;
	add.s32 	%r966, %r966, %r21;
	add.s32 	%r965, %r965, %r21;
	setp.lt.u32 	%p10, %r964, 32;
	@%p10 bra 	$L__BB188_12;
$L__BB188_13:
	setp.gt.u32 	%p11, %r1, 31;
	bar.sync 	0;
	@%p11 bra 	$L__BB188_19;
	setp.eq.s32 	%p12, %r19, 0;
	mov.u32 	%r971, %r1;
	@%p12 bra 	$L__BB188_18;
	setp.eq.s32 	%p13, %r19, 1;
	mov.b32 	%r407, 0;
	st.shared.u32 	[%r25], %r407;
	mov.u32 	%r971, %r17;
	@%p13 bra 	$L__BB188_18;
	setp.eq.s32 	%p14, %r19, 2;
	mov.b32 	%r408, 0;
	st.shared.u32 	[%r26], %r408;
	mov.u32 	%r971, %r23;
	@%p14 bra 	$L__BB188_18;
	add.s32 	%r409, %r26, %r21;
	mov.b32 	%r410, 0;
	st.shared.u32 	[%r409], %r410;
	mov.u32 	%r971, %r24;
$L__BB188_18:
	setp.lt.u32 	%p15, %r18, 3;
	@%p15 bra 	$L__BB188_19;
	bra.uni 	$L__BB188_223;
$L__BB188_19:
	setp.gt.s32 	%p17, %r6, 0;
	@%p17 bra 	$L__BB188_20;
	bra.uni 	$L__BB188_214;
$L__BB188_20:
	setp.lt.s32 	%p18, %r366, 1;
	and.b32  	%r418, %r1, 31;
	rem.s32 	%r85, %r418, %r13;
	add.s32 	%r86, %r85, %r14;
	@%p18 bra 	$L__BB188_22;
	shl.b32 	%r419, %r86, 2;
	mov.u32 	%r420, _ZZ9cuda_gemmIiLi128ELi16ELi1ELi32ELi32ELi32ELi0EEviiiPT_S1_S1_iiE3Ash;
	add.s32 	%r421, %r420, %r419;
	ld.shared.u32 	%r962, [%r421];
$L__BB188_22:
	setp.lt.s32 	%p19, %r366, 2;
	@%p19 bra 	$L__BB188_24;
	add.s32 	%r422, %r85, 1;
	setp.lt.s32 	%p20, %r422, %r13;
	selp.b32 	%r423, 0, %r13, %p20;
	sub.s32 	%r424, %r86, %r423;
	shl.b32 	%r425, %r424, 2;
	mov.u32 	%r426, _ZZ9cuda_gemmIiLi128ELi16ELi1ELi32ELi32ELi32ELi0EEviiiPT_S1_S1_iiE3Ash;
	add.s32 	%r427, %r426, %r425;
	ld.shared.u32 	%r961, [%r427+4];
$L__BB188_24:
	setp.lt.s32 	%p21, %r366, 3;
	@%p21 bra 	$L__BB188_26;
	add.s32 	%r428, %r85, 2;
	setp.lt.s32 	%p22, %r428, %r13;
	selp.b32 	%r429, 0, %r13, %p22;
	sub.s32 	%r430, %r86, %r429;
	shl.b32 	%r431, %r430, 2;
	mov.u32 	%r432, _ZZ9cuda_gemmIiLi128ELi16ELi1ELi32ELi32ELi32ELi0EEviiiPT_S1_S1_iiE3Ash;
	add.s32 	%r433, %r432, %r431;
	ld.shared.u32 	%r960, [%r433+8];
$L__BB188_26:
	setp.lt.s32 	%p23, %r366, 4;
	@%p23 bra 	$L__BB188_28;
	add.s32 	%r434, %r85, 3;
	setp.lt.s32 	%p24, %r434, %r13;
	selp.b32 	%r435, 0, %r13, %p24;
	sub.s32 	%r436, %r86, %r435;
	shl.b32 	%r437, %r436, 2;
	mov.u32 	%r438, _ZZ9cuda_gemmIiLi128ELi16ELi1ELi32ELi32ELi32ELi0EEviiiPT_S1_S1_iiE3Ash;
	add.s32 	%r439, %r438, %r437;
	ld.shared.u32 	%r959, [%r439+12];
$L__BB188_28:
	setp.lt.s32 	%p25, %r366, 5;
	@%p25 bra 	$L__BB188_30;
	add.s32 	%r440, %r85, 4;
	setp.lt.s32 	%p26, %r440, %r13;
	selp.b32 	%r441, 0, %r13, %p26;
	sub.s32 	%r442, %r86, %r441;
	shl.b32 	%r443, %r442, 2;
	mov.u32 	%r444, _ZZ9cuda_gemmIiLi128ELi16ELi1ELi32ELi32ELi32ELi0EEviiiPT_S1_S1_iiE3Ash;
	add.s32 	%r445, %r444, %r443;
	ld.shared.u32 	%r958, [%r445+16];
$L__BB188_30:
	setp.lt.s32 	%p27, %r366, 6;
	@%p27 bra 	$L__BB188_32;
	add.s32 	%r446, %r85, 5;
	setp.lt.s32 	%p28, %r446, %r13;
	selp.b32 	%r447, 0, %r13, %p28;
	sub.s32 	%r448, %r86, %r447;
	shl.b32 	%r449, %r448, 2;
	mov.u32 	%r450, _ZZ9cuda_gemmIiLi128ELi16ELi1ELi32ELi32ELi32ELi0EEviiiPT_S1_S1_iiE3Ash;
	add.s32 	%r451, %r450, %r449;
	ld.shared.u32 	%r957, [%r451+20];
$L__BB188_32:
	setp.lt.s32 	%p29, %r366, 7;
	@%p29 bra 	$L__BB188_34;
	add.s32 	%r452, %r85, 6;
	setp.lt.s32 	%p30, %r452, %r13;
	selp.b32 	%r453, 0, %r13, %p30;
	sub.s32 	%r454, %r86, %r453;
	shl.b32 	%r455, %r454, 2;
	mov.u32 	%r456, _ZZ9cuda_gemmIiLi128ELi16ELi1ELi32ELi32ELi32ELi0EEviiiPT_S1_S1_iiE3Ash;
	add.s32 	%r457, %r456, %r455;
	ld.shared.u32 	%r956, [%r457+24];
$L__BB188_34:
	setp.lt.s32 	%p31, %r366, 8;
	@%p31 bra 	$L__BB188_36;
	add.s32 	%r458, %r85, 7;
	setp.lt.s32 	%p32, %r458, %r13;
	selp.b32 	%r459, 0, %r13, %p32;
	sub.s32 	%r460, %r86, %r459;
	shl.b32 	%r461, %r460, 2;
	mov.u32 	%r462, _ZZ9cuda_gemmIiLi128ELi16ELi1ELi32ELi32ELi32ELi0EEviiiPT_S1_S1_iiE3Ash;
	add.s32 	%r463, %r462, %r461;
	ld.shared.u32 	%r955, [%r463+28];
$L__BB188_36:
	setp.lt.s32 	%p33, %r366, 9;
	@%p33 bra 	$L__BB188_38;
	add.s32 	%r464, %r85, 8;
	setp.lt.s32 	%p34, %r464, %r13;
	selp.b32 	%r465, 0, %r13, %p34;
	sub.s32 	%r466, %r86, %r465;
	shl.b32 	%r467, %r466, 2;
	mov.u32 	%r468, _ZZ9cuda_gemmIiLi128ELi16ELi1ELi32ELi32ELi32ELi0EEviiiPT_S1_S1_iiE3Ash;
	add.s32 	%r469, %r468, %r467;
	ld.shared.u32 	%r954, [%r469+32];
$L__BB188_38:
	setp.lt.s32 	%p35, %r366, 10;
	@%p35 bra 	$L__BB188_40;
	add.s32 	%r470, %r85, 9;
	setp.lt.s32 	%p36, %r470, %r13;
	selp.b32 	%r471, 0, %r13, %p36;
	sub.s32 	%r472, %r86, %r471;
	shl.b32 	%r473, %r472, 2;
	mov.u32 	%r474, _ZZ9cuda_gemmIiLi128ELi16ELi1ELi32ELi32ELi32ELi0EEviiiPT_S1_S1_iiE3Ash;
	add.s32 	%r475, %r474, %r473;
	ld.shared.u32 	%r953, [%r475+36];
$L__BB188_40:
	setp.lt.s32 	%p37, %r366, 11;
	@%p37 bra 	$L__BB188_42;
	add.s32 	%r476, %r85, 10;
	setp.lt.s32 	%p38, %r476, %r13;
	selp.b32 	%r477, 0, %r13, %p38;
	sub.s32 	%r478, %r86, %r477;
	shl.b32 	%r479, %r478, 2;
	mov.u32 	%r480, _ZZ9cuda_gemmIiLi128ELi16ELi1ELi32ELi32ELi32ELi0EEviiiPT_S1_S1_iiE3Ash;
	add.s32 	%r481, %r480, %r479;
	ld.shared.u32 	%r952, [%r481+40];
$L__BB188_42:
	setp.lt.s32 	%p39, %r366, 12;
	@%p39 bra 	$L__BB188_44;
	add.s32 	%r482, %r85, 11;
	setp.lt.s32 	%p40, %r482, %r13;
	selp.b32 	%r483, 0, %r13, %p40;
	sub.s32 	%r484, %r86, %r483;
	shl.b32 	%r485, %r484, 2;
	mov.u32 	%r486, _ZZ9cuda_gemmIiLi128ELi16ELi1ELi32ELi32ELi32ELi0EEviiiPT_S1_S1_iiE3Ash;
	add.s32 	%r487, %r486, %r485;
	ld.shared.u32 	%r951, [%r487+44];
$L__BB188_44:
	setp.lt.s32 	%p41, %r366, 13;
	@%p41 bra 	$L__BB188_46;
	add.s32 	%r488, %r85, 12;
	setp.lt.s32 	%p42, %r488, %r13;
	selp.b32 	%r489, 0, %r13, %p42;
	sub.s32 	%r490, %r86, %r489;
	shl.b32 	%r491, %r490, 2;
	mov.u32 	%r492, _ZZ9cuda_gemmIiLi128ELi16ELi1ELi32ELi32ELi32ELi0EEviiiPT_S1_S1_iiE3Ash;
	add.s32 	%r493, %r492, %r491;
	ld.shared.u32 	%r950, [%r493+48];
$L__BB188_46:
	setp.lt.s32 	%p43, %r366, 14;
	@%p43 bra 	$L__BB188_48;
	add.s32 	%r494, %r85, 13;
	setp.lt.s32 	%p44, %r494, %r13;
	selp.b32 	%r495, 0, %r13, %p44;
	sub.s32 	%r496, %r86, %r495;
	shl.b32 	%r497, %r496, 2;
	mov.u32 	%r498, _ZZ9cuda_gemmIiLi128ELi16ELi1ELi32ELi32ELi32ELi0EEviiiPT_S1_S1_iiE3Ash;
	add.s32 	%r499, %r498, %r497;
	ld.shared.u32 	%r949, [%r499+52];
$L__BB188_48:
	setp.lt.s32 	%p45, %r366, 15;
	@%p45 bra 	$L__BB188_50;
	add.s32 	%r500, %r85, 14;
	setp.lt.s32 	%p46, %r500, %r13;
	selp.b32 	%r501, 0, %r13, %p46;
	sub.s32 	%r502, %r86, %r501;
	shl.b32 	%r503, %r502, 2;
	mov.u32 	%r504, _ZZ9cuda_gemmIiLi128ELi16ELi1ELi32ELi32ELi32ELi0EEviiiPT_S1_S1_iiE3Ash;
	add.s32 	%r505, %r504, %r503;
	ld.shared.u32 	%r948, [%r505+56];
$L__BB188_50:
	setp.lt.s32 	%p47, %r366, 16;
	@%p47 bra 	$L__BB188_52;
	add.s32 	%r506, %r85, 15;
	setp.lt.s32 	%p48, %r506, %r13;
	selp.b32 	%r507, 0, %r13, %p48;
	sub.s32 	%r508, %r86, %r507;
	shl.b32 	%r509, %r508, 2;
	mov.u32 	%r510, _ZZ9cuda_gemmIiLi128ELi16ELi1ELi32ELi32ELi32ELi0EEviiiPT_S1_S1_iiE3Ash;
	add.s32 	%r511, %r510, %r509;
	ld.shared.u32 	%r947, [%r511+60];
$L__BB188_52:
	setp.lt.s32 	%p49, %r366, 17;
	@%p49 bra 	$L__BB188_54;
	add.s32 	%r512, %r85, 16;
	setp.lt.s32 	%p50, %r512, %r13;
	selp.b32 	%r513, 0, %r13, %p50;
	sub.s32 	%r514, %r86, %r513;
	shl.b32 	%r515, %r514, 2;
	mov.u32 	%r516, _ZZ9cuda_gemmIiLi128ELi16ELi1ELi32ELi32ELi32ELi0EEviiiPT_S1_S1_iiE3Ash;
	add.s32 	%r517, %r516, %r515;
	ld.shared.u32 	%r946, [%r517+64];
$L__BB188_54:
	setp.lt.s32 	%p51, %r366, 18;
	@%p51 bra 	$L__BB188_56;
	add.s32 	%r518, %r85, 17;
	setp.lt.s32 	%p52, %r518, %r13;
	selp.b32 	%r519, 0, %r13, %p52;
	sub.s32 	%r520, %r86, %r519;
	shl.b32 	%r521, %r520, 2;
	mov.u32 	%r522, _ZZ9cuda_gemmIiLi128ELi16ELi1ELi32ELi32ELi32ELi0EEviiiPT_S1_S1_iiE3Ash;
	add.s32 	%r523, %r522, %r521;
	ld.shared.u32 	%r945, [%r523+68];
$L__BB188_56:
	setp.lt.s32 	%p53, %r366, 19;
	@%p53 bra 	$L__BB188_58;
	add.s32 	%r524, %r85, 18;
	setp.lt.s32 	%p54, %r524, %r13;
	selp.b32 	%r525, 0, %r13, %p54;
	sub.s32 	%r526, %r86, %r525;
	shl.b32 	%r527, %r526, 2;
	mov.u32 	%r528, _ZZ9cuda_gemmIiLi128ELi16ELi1ELi32ELi32ELi32ELi0EEviiiPT_S1_S1_iiE3Ash;
	add.s32 	%r529, %r528, %r527;
	ld.shared.u32 	%r944, [%r529+72];
$L__BB188_58:
	setp.lt.s32 	%p55, %r366, 20;
	@%p55 bra 	$L__BB188_60;
	add.s32 	%r530, %r85, 19;
	setp.lt.s32 	%p56, %r530, %r13;
	selp.b32 	%r531, 0, %r13, %p56;
	sub.s32 	%r532, %r86, %r531;
	shl.b32 	%r533, %r532, 2;
	mov.u32 	%r534, _ZZ9cuda_gemmIiLi128ELi16ELi1ELi32ELi32ELi32ELi0EEviiiPT_S1_S1_iiE3Ash;
	add.s32 	%r535, %r534, %r533;
	ld.shared.u32 	%r943, [%r535+76];
$L__BB188_60:
	setp.lt.s32 	%p57, %r366, 21;
	@%p57 bra 	$L__BB188_62;
	add.s32 	%r536, %r85, 20;
	setp.lt.s32 	%p58, %r536, %r13;
	selp.b32 	%r537, 0, %r13, %p58;
	sub.s32 	%r538, %r86, %r537;
	shl.b32 	%r539, %r538, 2;
	mov.u32 	%r540, _ZZ9cuda_gemmIiLi128ELi16ELi1ELi32ELi32ELi32ELi0EEviiiPT_S1_S1_iiE3Ash;
	add.s32 	%r541, %r540, %r539;
	ld.shared.u32 	%r942, [%r541+80];
$L__BB188_62:
	setp.lt.s32 	%p59, %r366, 22;
	@%p59 bra 	$L__BB188_64;
	add.s32 	%r542, %r85, 21;
	setp.lt.s32 	%p60, %r542, %r13;
	selp.b32 	%r543, 0, %r13, %p60;
	sub.s32 	%r544, %r86, %r543;
	shl.b32 	%r545, %r544, 2;
	mov.u32 	%r546, _ZZ9cuda_gemmIiLi128ELi16ELi1ELi32ELi32ELi32ELi0EEviiiPT_S1_S1_iiE3Ash;
	add.s32 	%r547, %r546, %r545;
	ld.shared.u32 	%r941, [%r547+84];
$L__BB188_64:
	setp.lt.s32 	%p61, %r366, 23;
	@%p61 bra 	$L__BB188_66;
	add.s32 	%r548, %r85, 22;
	setp.lt.s32 	%p62, %r548, %r13;
	selp.b32 	%r549, 0, %r13, %p62;
	sub.s32 	%r550, %r86, %r549;
	shl.b32 	%r551, %r550, 2;
	mov.u32 	%r552, _ZZ9cuda_gemmIiLi128ELi16ELi1ELi32ELi32ELi32ELi0EEviiiPT_S1_S1_iiE3Ash;
	add.s32 	%r553, %r552, %r551;
	ld.shared.u32 	%r940, [%r553+88];
$L__BB188_66:
	setp.lt.s32 	%p63, %r366, 24;
	@%p63 bra 	$L__BB188_68;
	add.s32 	%r554, %r85, 23;
	setp.lt.s32 	%p64, %r554, %r13;
	selp.b32 	%r555, 0, %r13, %p64;
	sub.s32 	%r556, %r86, %r555;
	shl.b32 	%r557, %r556, 2;
	mov.u32 	%r558, _ZZ9cuda_gemmIiLi128ELi16ELi1ELi32ELi32ELi32ELi0EEviiiPT_S1_S1_iiE3Ash;
	add.s32 	%r559, %r558, %r557;
	ld.shared.u32 	%r939, [%r559+92];
$L__BB188_68:
	setp.lt.s32 	%p65, %r366, 25;
	@%p65 bra 	$L__BB188_70;
	add.s32 	%r560, %r85, 24;
	setp.lt.s32 	%p66, %r560, %r13;
	selp.b32 	%r561, 0, %r13, %p66;
	sub.s32 	%r562, %r86, %r561;
	shl.b32 	%r563, %r562, 2;
	mov.u32 	%r564, _ZZ9cuda_gemmIiLi128ELi16ELi1ELi32ELi32ELi32ELi0EEviiiPT_S1_S1_iiE3Ash;
	add.s32 	%r565, %r564, %r563;
	ld.shared.u32 	%r938, [%r565+96];
$L__BB188_70:
	setp.lt.s32 	%p67, %r366, 26;
	@%p67 bra 	$L__BB188_72;
	add.s32 	%r566, %r85, 25;
	setp.lt.s32 	%p68, %r566, %r13;
	selp.b32 	%r567, 0, %r13, %p68;
	sub.s32 	%r568, %r86, %r567;
	shl.b32 	%r569, %r568, 2;
	mov.u32 	%r570, _ZZ9cuda_gemmIiLi128ELi16ELi1ELi32ELi32ELi32ELi0EEviiiPT_S1_S1_iiE3Ash;
	add.s32 	%r571, %r570, %r569;
	ld.shared.u32 	%r937, [%r571+100];
$L__BB188_72:
	setp.lt.s32 	%p69, %r366, 27;
	@%p69 bra 	$L__BB188_74;
	add.s32 	%r572, %r85, 26;
	setp.lt.s32 	%p70, %r572, %r13;
	selp.b32 	%r573, 0, %r13, %p70;
	sub.s32 	%r574, %r86, %r573;
	shl.b32 	%r575, %r574, 2;
	mov.u32 	%r576, _ZZ9cuda_gemmIiLi128ELi16ELi1ELi32ELi32ELi32ELi0EEviiiPT_S1_S1_iiE3Ash;
	add.s32 	%r577, %r576, %r575;
	ld.shared.u32 	%r936, [%r577+104];
$L__BB188_74:
	setp.lt.s32 	%p71, %r366, 28;
	@%p71 bra 	$L__BB188_76;
	add.s32 	%r578, %r85, 27;
	setp.lt.s32 	%p72, %r578, %r13;
	selp.b32 	%r579, 0, %r13, %p72;
	sub.s32 	%r580, %r86, %r579;
	shl.b32 	%r581, %r580, 2;
	mov.u32 	%r582, _ZZ9cuda_gemmIiLi128ELi16ELi1ELi32ELi32ELi32ELi0EEviiiPT_S1_S1_iiE3Ash;
	add.s32 	%r583, %r582, %r581;
	ld.shared.u32 	%r935, [%r583+108];
$L__BB188_76:
	setp.lt.s32 	%p73, %r366, 29;
	@%p73 bra 	$L__BB188_78;
	add.s32 	%r584, %r85, 28;
	setp.lt.s32 	%p74, %r584, %r13;
	selp.b32 	%r585, 0, %r13, %p74;
	sub.s32 	%r586, %r86, %r585;
	shl.b32 	%r587, %r586, 2;
	mov.u32 	%r588, _ZZ9cuda_gemmIiLi128ELi16ELi1ELi32ELi32ELi32ELi0EEviiiPT_S1_S1_iiE3Ash;
	add.s32 	%r589, %r588, %r587;
	ld.shared.u32 	%r934, [%r589+112];
$L__BB188_78:
	setp.lt.s32 	%p75, %r366, 30;
	@%p75 bra 	$L__BB188_80;
	add.s32 	%r590, %r85, 29;
	setp.lt.s32 	%p76, %r590, %r13;
	selp.b32 	%r591, 0, %r13, %p76;
	sub.s32 	%r592, %r86, %r591;
	shl.b32 	%r593, %r592, 2;
	mov.u32 	%r594, _ZZ9cuda_gemmIiLi128ELi16ELi1ELi32ELi32ELi32ELi0EEviiiPT_S1_S1_iiE3Ash;
	add.s32 	%r595, %r594, %r593;
	ld.shared.u32 	%r933, [%r595+116];
$L__BB188_80:
	setp.lt.s32 	%p77, %r366, 31;
	@%p77 bra 	$L__BB188_82;
	add.s32 	%r596, %r85, 30;
	setp.lt.s32 	%p78, %r596, %r13;
	selp.b32 	%r597, 0, %r13, %p78;
	sub.s32 	%r598, %r86, %r597;
	shl.b32 	%r599, %r598, 2;
	mov.u32 	%r600, _ZZ9cuda_gemmIiLi128ELi16ELi1ELi32ELi32ELi32ELi0EEviiiPT_S1_S1_iiE3Ash;
	add.s32 	%r601, %r600, %r599;
	ld.shared.u32 	%r932, [%r601+120];
$L__BB188_82:
	setp.lt.s32 	%p79, %r366, 32;
	@%p79 bra 	$L__BB188_84;
	add.s32 	%r602, %r85, 31;
	setp.lt.s32 	%p80, %r602, %r13;
	selp.b32 	%r603, 0, %r13, %p80;
	sub.s32 	%r604, %r86, %r603;
	shl.b32 	%r605, %r604, 2;
	mov.u32 	%r606, _ZZ9cuda_gemmIiLi128ELi16ELi1ELi32ELi32ELi32ELi0EEviiiPT_S1_S1_iiE3Ash;
	add.s32 	%r607, %r606, %r605;
	ld.shared.u32 	%r931, [%r607+124];
$L__BB188_84:
	setp.ge.s32 	%p81, %r8, %r365;
	@%p81 bra 	$L__BB188_214;
	add.s32 	%r608, %r85, 1;
	setp.lt.s32 	%p82, %r608, %r13;
	selp.b32 	%r609, 0, %r13, %p82;
	sub.s32 	%r151, %r85, %r609;
	add.s32 	%r610, %r85, 2;
	setp.lt.s32 	%p83, %r610, %r13;
	selp.b32 	%r611, 0, %r13, %p83;
	sub.s32 	%r152, %r85, %r611;
	add.s32 	%r612, %r85, 3;
	setp.lt.s32 	%p84, %r612, %r13;
	selp.b32 	%r613, 0, %r13, %p84;
	sub.s32 	%r153, %r85, %r613;
	add.s32 	%r614, %r85, 4;
	setp.lt.s32 	%p85, %r614, %r13;
	selp.b32 	%r615, 0, %r13, %p85;
	sub.s32 	%r154, %r85, %r615;
	add.s32 	%r616, %r85, 5;
	setp.lt.s32 	%p86, %r616, %r13;
	selp.b32 	%r617, 0, %r13, %p86;
	sub.s32 	%r155, %r85, %r617;
	add.s32 	%r618, %r85, 6;
	setp.lt.s32 	%p87, %r618, %r13;
	selp.b32 	%r619, 0, %r13, %p87;
	sub.s32 	%r156, %r85, %r619;
	add.s32 	%r620, %r85, 7;
	setp.lt.s32 	%p88, %r620, %r13;
	selp.b32 	%r621, 0, %r13, %p88;
	sub.s32 	%r157, %r85, %r621;
	add.s32 	%r622, %r85, 8;
	setp.lt.s32 	%p89, %r622, %r13;
	selp.b32 	%r623, 0, %r13, %p89;
	sub.s32 	%r158, %r85, %r623;
	add.s32 	%r624, %r85, 9;
	setp.lt.s32 	%p90, %r624, %r13;
	selp.b32 	%r625, 0, %r13, %p90;
	sub.s32 	%r159, %r85, %r625;
	add.s32 	%r626, %r85, 10;
	setp.lt.s32 	%p91, %r626, %r13;
	selp.b32 	%r627, 0, %r13, %p91;
	sub.s32 	%r160, %r85, %r627;
	add.s32 	%r628, %r85, 11;
	add.s32 	%r629, %r85, 12;
	setp.lt.s32 	%p92, %r629, %r13;
	selp.b32 	%r630, 0, %r13, %p92;
	sub.s32 	%r161, %r85, %r630;
	add.s32 	%r631, %r85, 13;
	add.s32 	%r632, %r85, 14;
	setp.lt.s32 	%p93, %r632, %r13;
	selp.b32 	%r633, 0, %r13, %p93;
	sub.s32 	%r162, %r85, %r633;
	add.s32 	%r634, %r85, 15;
	add.s32 	%r635, %r85, 16;
	add.s32 	%r636, %r85, 17;
	add.s32 	%r637, %r85, 18;
	add.s32 	%r638, %r85, 19;
	add.s32 	%r639, %r85, 20;
	add.s32 	%r640, %r85, 21;
	add.s32 	%r641, %r85, 22;
	add.s32 	%r642, %r85, 23;
	add.s32 	%r643, %r85, 24;
	add.s32 	%r644, %r85, 25;
	add.s32 	%r645, %r85, 26;
	add.s32 	%r646, %r85, 27;
	add.s32 	%r647, %r85, 28;
	add.s32 	%r648, %r85, 29;
	add.s32 	%r649, %r85, 30;
	setp.eq.s32 	%p94, %r85, 0;
	selp.b32 	%r650, 0, -32, %p94;
	or.b32  	%r651, %r85, %r650;
	setp.lt.s32 	%p95, %r85, %r366;
	selp.b32 	%r652, 0, %r366, %p95;
	sub.s32 	%r163, %r85, %r652;
	setp.lt.s32 	%p96, %r608, %r366;
	selp.b32 	%r653, 0, %r366, %p96;
	sub.s32 	%r164, %r608, %r653;
	setp.lt.s32 	%p97, %r610, %r366;
	selp.b32 	%r654, 0, %r366, %p97;
	sub.s32 	%r165, %r610, %r654;
	setp.lt.s32 	%p98, %r612, %r366;
	selp.b32 	%r655, 0, %r366, %p98;
	sub.s32 	%r166, %r612, %r655;
	setp.lt.s32 	%p99, %r614, %r366;
	selp.b32 	%r656, 0, %r366, %p99;
	sub.s32 	%r167, %r614, %r656;
	setp.lt.s32 	%p100, %r616, %r366;
	selp.b32 	%r657, 0, %r366, %p100;
	sub.s32 	%r168, %r616, %r657;
	setp.lt.s32 	%p101, %r618, %r366;
	selp.b32 	%r658, 0, %r366, %p101;
	sub.s32 	%r169, %r618, %r658;
	setp.lt.s32 	%p102, %r620, %r366;
	selp.b32 	%r659, 0, %r366, %p102;
	sub.s32 	%r170, %r620, %r659;
	setp.lt.s32 	%p103, %r622, %r366;
	selp.b32 	%r660, 0, %r366, %p103;
	sub.s32 	%r171, %r622, %r660;
	setp.lt.s32 	%p104, %r624, %r366;
	selp.b32 	%r661, 0, %r366, %p104;
	sub.s32 	%r172, %r624, %r661;
	setp.lt.s32 	%p105, %r626, %r366;
	selp.b32 	%r662, 0, %r366, %p105;
	sub.s32 	%r173, %r626, %r662;
	setp.lt.s32 	%p106, %r628, %r366;
	selp.b32 	%r663, 0, %r366, %p106;
	sub.s32 	%r174, %r628, %r663;
	setp.lt.s32 	%p107, %r629, %r366;
	selp.b32 	%r664, 0, %r366, %p107;
	sub.s32 	%r175, %r629, %r664;
	setp.lt.s32 	%p108, %r631, %r366;
	selp.b32 	%r665, 0, %r366, %p108;
	sub.s32 	%r176, %r631, %r665;
	setp.lt.s32 	%p109, %r632, %r366;
	selp.b32 	%r666, 0, %r366, %p109;
	sub.s32 	%r177, %r632, %r666;
	setp.lt.s32 	%p110, %r634, %r366;
	selp.b32 	%r667, 0, %r366, %p110;
	sub.s32 	%r178, %r634, %r667;
	setp.lt.s32 	%p111, %r635, %r366;
	selp.b32 	%r668, 0, %r366, %p111;
	sub.s32 	%r179, %r635, %r668;
	setp.lt.s32 	%p112, %r636, %r366;
	selp.b32 	%r669, 0, %r366, %p112;
	sub.s32 	%r180, %r636, %r669;
	setp.lt.s32 	%p113, %r637, %r366;
	selp.b32 	%r670, 0, %r366, %p113;
	sub.s32 	%r181, %r637, %r670;
	setp.lt.s32 	%p114, %r638, %r366;
	selp.b32 	%r671, 0, %r366, %p114;
	sub.s32 	%r182, %r638, %r671;
	setp.lt.s32 	%p115, %r639, %r366;
	selp.b32 	%r672, 0, %r366, %p115;
	sub.s32 	%r183, %r639, %r672;
	setp.lt.s32 	%p116, %r640, %r366;
	selp.b32 	%r673, 0, %r366, %p116;
	sub.s32 	%r184, %r640, %r673;
	setp.lt.s32 	%p117, %r641, %r366;
	selp.b32 	%r674, 0, %r366, %p117;
	sub.s32 	%r185, %r641, %r674;
	setp.lt.s32 	%p118, %r642, %r366;
	selp.b32 	%r675, 0, %r366, %p118;
	sub.s32 	%r186, %r642, %r675;
	setp.lt.s32 	%p119, %r643, %r366;
	selp.b32 	%r676, 0, %r366, %p119;
	sub.s32 	%r187, %r643, %r676;
	setp.lt.s32 	%p120, %r644, %r366;
	selp.b32 	%r677, 0, %r366, %p120;
	sub.s32 	%r188, %r644, %r677;
	setp.lt.s32 	%p121, %r645, %r366;
	selp.b32 	%r678, 0, %r366, %p121;
	sub.s32 	%r189, %r645, %r678;
	setp.lt.s32 	%p122, %r646, %r366;
	selp.b32 	%r679, 0, %r366, %p122;
	sub.s32 	%r190, %r646, %r679;
	setp.lt.s32 	%p123, %r647, %r366;
	selp.b32 	%r680, 0, %r366, %p123;
	sub.s32 	%r191, %r647, %r680;
	setp.lt.s32 	%p124, %r648, %r366;
	selp.b32 	%r681, 0, %r366, %p124;
	sub.s32 	%r192, %r648, %r681;
	setp.lt.s32 	%p125, %r649, %r366;
	selp.b32 	%r682, 0, %r366, %p125;
	sub.s32 	%r193, %r649, %r682;
	add.s32 	%r194, %r651, 31;
	shl.b32 	%r687, %r151, 2;
	shl.b32 	%r690, %r152, 2;
	shl.b32 	%r693, %r153, 2;
	shl.b32 	%r696, %r154, 2;
	shl.b32 	%r699, %r155, 2;
	shl.b32 	%r702, %r156, 2;
	shl.b32 	%r705, %r157, 2;
	shl.b32 	%r708, %r158, 2;
	shl.b32 	%r711, %r159, 2;
	shl.b32 	%r714, %r160, 2;
	shl.b32 	%r723, %r161, 2;
	shl.b32 	%r732, %r162, 2;
	mov.u32 	%r1005, %r8;
$L__BB188_86:
	setp.gt.u32 	%p126, %r366, 32;
	mov.u32 	%r683, _ZZ9cuda_gemmIiLi128ELi16ELi1ELi32ELi32ELi32ELi0EEviiiPT_S1_S1_iiE11kron_fac_sh;
	mad.lo.s32 	%r196, %r1005, 132, %r683;
	shl.b32 	%r684, %r85, 2;
	add.s32 	%r685, %r196, %r684;
	ld.shared.u32 	%r197, [%r685];
	@%p126 bra 	$L__BB188_151;
	setp.eq.s32 	%p178, %r366, 0;
	mov.b32 	%r1007, 0;
	@%p178 bra 	$L__BB188_89;
	shfl.sync.idx.b32	%r838|%p179, %r197, %r163, %r15, -1;
	mul.lo.s32 	%r1007, %r838, %r962;
$L__BB188_89:
	setp.lt.s32 	%p180, %r366, 2;
	@%p180 bra 	$L__BB188_91;
	shfl.sync.idx.b32	%r839|%p181, %r197, %r164, %r15, -1;
	mad.lo.s32 	%r1007, %r839, %r961, %r1007;
$L__BB188_91:
	setp.lt.s32 	%p182, %r366, 3;
	@%p182 bra 	$L__BB188_93;
	shfl.sync.idx.b32	%r840|%p183, %r197, %r165, %r15, -1;
	mad.lo.s32 	%r1007, %r840, %r960, %r1007;
$L__BB188_93:
	setp.lt.s32 	%p184, %r366, 4;
	@%p184 bra 	$L__BB188_95;
	shfl.sync.idx.b32	%r841|%p185, %r197, %r166, %r15, -1;
	mad.lo.s32 	%r1007, %r841, %r959, %r1007;
$L__BB188_95:
	setp.lt.s32 	%p186, %r366, 5;
	@%p186 bra 	$L__BB188_97;
	shfl.sync.idx.b32	%r842|%p187, %r197, %r167, %r15, -1;
	mad.lo.s32 	%r1007, %r842, %r958, %r1007;
$L__BB188_97:
	setp.lt.s32 	%p188, %r366, 6;
	@%p188 bra 	$L__BB188_99;
	shfl.sync.idx.b32	%r843|%p189, %r197, %r168, %r15, -1;
	mad.lo.s32 	%r1007, %r843, %r957, %r1007;
$L__BB188_99:
	setp.lt.s32 	%p190, %r366, 7;
	@%p190 bra 	$L__BB188_101;
	shfl.sync.idx.b32	%r844|%p191, %r197, %r169, %r15, -1;
	mad.lo.s32 	%r1007, %r844, %r956, %r1007;
$L__BB188_101:
	setp.lt.s32 	%p192, %r366, 8;
	@%p192 bra 	$L__BB188_103;
	shfl.sync.idx.b32	%r845|%p193, %r197, %r170, %r15, -1;
	mad.lo.s32 	%r1007, %r845, %r955, %r1007;
$L__BB188_103:
	setp.lt.s32 	%p194, %r366, 9;
	@%p194 bra 	$L__BB188_105;
	shfl.sync.idx.b32	%r846|%p195, %r197, %r171, %r15, -1;
	mad.lo.s32 	%r1007, %r846, %r954, %r1007;
$L__BB188_105:
	setp.lt.s32 	%p196, %r366, 10;
	@%p196 bra 	$L__BB188_107;
	shfl.sync.idx.b32	%r847|%p197, %r197, %r172, %r15, -1;
	mad.lo.s32 	%r1007, %r847, %r953, %r1007;
$L__BB188_107:
	setp.lt.s32 	%p198, %r366, 11;
	@%p198 bra 	$L__BB188_109;
	shfl.sync.idx.b32	%r848|%p199, %r197, %r173, %r15, -1;
	mad.lo.s32 	%r1007, %r848, %r952, %r1007;
$L__BB188_109:
	setp.lt.s32 	%p200, %r366, 12;
	@%p200 bra 	$L__BB188_111;
	shfl.sync.idx.b32	%r849|%p201, %r197, %r174, %r15, -1;
	mad.lo.s32 	%r1007, %r849, %r951, %r1007;
$L__BB188_111:
	setp.lt.s32 	%p202, %r366, 13;
	@%p202 bra 	$L__BB188_113;
	shfl.sync.idx.b32	%r850|%p203, %r197, %r175, %r15, -1;
	mad.lo.s32 	%r1007, %r850, %r950, %r1007;
$L__BB188_113:
	setp.lt.s32 	%p204, %r366, 14;
	@%p204 bra 	$L__BB188_115;
	shfl.sync.idx.b32	%r851|%p205, %r197, %r176, %r15, -1;
	mad.lo.s32 	%r1007, %r851, %r949, %r1007;
$L__BB188_115:
	setp.lt.s32 	%p206, %r366, 15;
	@%p206 bra 	$L__BB188_117;
	shfl.sync.idx.b32	%r852|%p207, %r197, %r177, %r15, -1;
	mad.lo.s32 	%r1007, %r852, %r948, %r1007;
$L__BB188_117:
	setp.lt.s32 	%p208, %r366, 16;
	@%p208 bra 	$L__BB188_119;
	shfl.sync.idx.b32	%r853|%p209, %r197, %r178, %r15, -1;
	mad.lo.s32 	%r1007, %r853, %r947, %r1007;
$L__BB188_119:
	setp.lt.s32 	%p210, %r366, 17;
	@%p210 bra 	$L__BB188_121;
	shfl.sync.idx.b32	%r854|%p211, %r197, %r179, %r15, -1;
	mad.lo.s32 	%r1007, %r854, %r946, %r1007;
$L__BB188_121:
	setp.lt.s32 	%p212, %r366, 18;
	@%p212 bra 	$L__BB188_123;
	shfl.sync.idx.b32	%r855|%p213, %r197, %r180, %r15, -1;
	mad.lo.s32 	%r1007, %r855, %r945, %r1007;
$L__BB188_123:
	setp.lt.s32 	%p214, %r366, 19;
	@%p214 bra 	$L__BB188_125;
	shfl.sync.idx.b32	%r856|%p215, %r197, %r181, %r15, -1;
	mad.lo.s32 	%r1007, %r856, %r944, %r1007;
$L__BB188_125:
	setp.lt.s32 	%p216, %r366, 20;
	@%p216 bra 	$L__BB188_127;
	shfl.sync.idx.b32	%r857|%p217, %r197, %r182, %r15, -1;
	mad.lo.s32 	%r1007, %r857, %r943, %r1007;
$L__BB188_127:
	setp.lt.s32 	%p218, %r366, 21;
	@%p218 bra 	$L__BB188_129;
	shfl.sync.idx.b32	%r858|%p219, %r197, %r183, %r15, -1;
	mad.lo.s32 	%r1007, %r858, %r942, %r1007;
$L__BB188_129:
	setp.lt.s32 	%p220, %r366, 22;
	@%p220 bra 	$L__BB188_131;
	shfl.sync.idx.b32	%r859|%p221, %r197, %r184, %r15, -1;
	mad.lo.s32 	%r1007, %r859, %r941, %r1007;
$L__BB188_131:
	setp.lt.s32 	%p222, %r366, 23;
	@%p222 bra 	$L__BB188_133;
	shfl.sync.idx.b32	%r860|%p223, %r197, %r185, %r15, -1;
	mad.lo.s32 	%r1007, %r860, %r940, %r1007;
$L__BB188_133:
	setp.lt.s32 	%p224, %r366, 24;
	@%p224 bra 	$L__BB188_135;
	shfl.sync.idx.b32	%r861|%p225, %r197, %r186, %r15, -1;
	mad.lo.s32 	%r1007, %r861, %r939, %r1007;
$L__BB188_135:
	setp.lt.s32 	%p226, %r366, 25;
	@%p226 bra 	$L__BB188_137;
	shfl.sync.idx.b32	%r862|%p227, %r197, %r187, %r15, -1;
	mad.lo.s32 	%r1007, %r862, %r938, %r1007;
$L__BB188_137:
	setp.lt.s32 	%p228, %r366, 26;
	@%p228 bra 	$L__BB188_139;
	shfl.sync.idx.b32	%r863|%p229, %r197, %r188, %r15, -1;
	mad.lo.s32 	%r1007, %r863, %r937, %r1007;
$L__BB188_139:
	setp.lt.s32 	%p230, %r366, 27;
	@%p230 bra 	$L__BB188_141;
	shfl.sync.idx.b32	%r864|%p231, %r197, %r189, %r15, -1;
	mad.lo.s32 	%r1007, %r864, %r936, %r1007;
$L__BB188_141:
	setp.lt.s32 	%p232, %r366, 28;
	@%p232 bra 	$L__BB188_143;
	shfl.sync.idx.b32	%r865|%p233, %r197, %r190, %r15, -1;
	mad.lo.s32 	%r1007, %r865, %r935, %r1007;
$L__BB188_143:
	setp.lt.s32 	%p234, %r366, 29;
	@%p234 bra 	$L__BB188_145;
	shfl.sync.idx.b32	%r866|%p235, %r197, %r191, %r15, -1;
	mad.lo.s32 	%r1007, %r866, %r934, %r1007;
$L__BB188_145:
	setp.lt.s32 	%p236, %r366, 30;
	@%p236 bra 	$L__BB188_147;
	shfl.sync.idx.b32	%r867|%p237, %r197, %r192, %r15, -1;
	mad.lo.s32 	%r1007, %r867, %r933, %r1007;
$L__BB188_147:
	setp.lt.s32 	%p238, %r366, 31;
	@%p238 bra 	$L__BB188_149;
	shfl.sync.idx.b32	%r868|%p239, %r197, %r193, %r15, -1;
	mad.lo.s32 	%r1007, %r868, %r932, %r1007;
$L__BB188_149:
	setp.ne.s32 	%p240, %r366, 32;
	@%p240 bra 	$L__BB188_213;
	shfl.sync.idx.b32	%r869|%p241, %r197, %r194, %r15, -1;
	mad.lo.s32 	%r1007, %r869, %r931, %r1007;
	bra.uni 	$L__BB188_213;
$L__BB188_151:
	setp.lt.s32 	%p127, %r366, 2;
	setp.gt.s32 	%p128, %r366, 0;
	mul.lo.s32 	%r686, %r197, %r962;
	selp.b32 	%r1007, %r686, 0, %p128;
	@%p127 bra 	$L__BB188_153;
	add.s32 	%r688, %r196, %r687;
	ld.shared.u32 	%r689, [%r688+4];
	mad.lo.s32 	%r1007, %r689, %r961, %r1007;
$L__BB188_153:
	setp.lt.s32 	%p129, %r366, 3;
	@%p129 bra 	$L__BB188_155;
	add.s32 	%r691, %r196, %r690;
	ld.shared.u32 	%r692, [%r691+8];
	mad.lo.s32 	%r1007, %r692, %r960, %r1007;
$L__BB188_155:
	setp.lt.s32 	%p130, %r366, 4;
	@%p130 bra 	$L__BB188_157;
	add.s32 	%r694, %r196, %r693;
	ld.shared.u32 	%r695, [%r694+12];
	mad.lo.s32 	%r1007, %r695, %r959, %r1007;
$L__BB188_157:
	setp.lt.s32 	%p131, %r366, 5;
	@%p131 bra 	$L__BB188_159;
	add.s32 	%r697, %r196, %r696;
	ld.shared.u32 	%r698, [%r697+16];
	mad.lo.s32 	%r1007, %r698, %r958, %r1007;
$L__BB188_159:
	setp.lt.s32 	%p132, %r366, 6;
	@%p132 bra 	$L__BB188_161;
	add.s32 	%r700, %r196, %r699;
	ld.shared.u32 	%r701, [%r700+20];
	mad.lo.s32 	%r1007, %r701, %r957, %r1007;
$L__BB188_161:
	setp.lt.s32 	%p133, %r366, 7;
	@%p133 bra 	$L__BB188_163;
	add.s32 	%r703, %r196, %r702;
	ld.shared.u32 	%r704, [%r703+24];
	mad.lo.s32 	%r1007, %r704, %r956, %r1007;
$L__BB188_163:
	setp.lt.s32 	%p134, %r366, 8;
	@%p134 bra 	$L__BB188_165;
	add.s32 	%r706, %r196, %r705;
	ld.shared.u32 	%r707, [%r706+28];
	mad.lo.s32 	%r1007, %r707, %r955, %r1007;
$L__BB188_165:
	setp.lt.s32 	%p135, %r366, 9;
	@%p135 bra 	$L__BB188_167;
	add.s32 	%r709, %r196, %r708;
	ld.shared.u32 	%r710, [%r709+32];
	mad.lo.s32 	%r1007, %r710, %r954, %r1007;
$L__BB188_167:
	setp.lt.s32 	%p136, %r366, 10;
	@%p136 bra 	$L__BB188_169;
	add.s32 	%r712, %r196, %r711;
	ld.shared.u32 	%r713, [%r712+36];
	mad.lo.s32 	%r1007, %r713, %r953, %r1007;
$L__BB188_169:
	setp.lt.s32 	%p137, %r366, 11;
	@%p137 bra 	$L__BB188_171;
	add.s32 	%r715, %r196, %r714;
	ld.shared.u32 	%r716, [%r715+40];
	mad.lo.s32 	%r1007, %r716, %r952, %r1007;
$L__BB188_171:
	setp.lt.s32 	%p138, %r366, 12;
	@%p138 bra 	$L__BB188_173;
	add.s32 	%r717, %r85, 11;
	setp.lt.s32 	%p139, %r717, %r13;
	selp.b32 	%r718, 0, %r13, %p139;
	sub.s32 	%r719, %r85, %r718;
	shl.b32 	%r720, %r719, 2;
	add.s32 	%r721, %r196, %r720;
	ld.shared.u32 	%r722, [%r721+44];
	mad.lo.s32 	%r1007, %r722, %r951, %r1007;
$L__BB188_173:
	setp.lt.s32 	%p140, %r366, 13;
	@%p140 bra 	$L__BB188_175;
	add.s32 	%r724, %r196, %r723;
	ld.shared.u32 	%r725, [%r724+48];
	mad.lo.s32 	%r1007, %r725, %r950, %r1007;
$L__BB188_175:
	setp.lt.s32 	%p141, %r366, 14;
	@%p141 bra 	$L__BB188_177;
	add.s32 	%r726, %r85, 13;
	setp.lt.s32 	%p142, %r726, %r13;
	selp.b32 	%r727, 0, %r13, %p142;
	sub.s32 	%r728, %r85, %r727;
	shl.b32 	%r729, %r728, 2;
	add.s32 	%r730, %r196, %r729;
	ld.shared.u32 	%r731, [%r730+52];
	mad.lo.s32 	%r1007, %r731, %r949, %r1007;
$L__BB188_177:
	setp.lt.s32 	%p143, %r366, 15;
	@%p143 bra 	$L__BB188_179;
	add.s32 	%r733, %r196, %r732;
	ld.shared.u32 	%r734, [%r733+56];
	mad.lo.s32 	%r1007, %r734, %r948, %r1007;
$L__BB188_179:
	setp.lt.s32 	%p144, %r366, 16;
	@%p144 bra 	$L__BB188_181;
	add.s32 	%r735, %r85, 15;
	setp.lt.s32 	%p145, %r735, %r13;
	selp.b32 	%r736, 0, %r13, %p145;
	sub.s32 	%r737, %r85, %r736;
	shl.b32 	%r738, %r737, 2;
	add.s32 	%r739, %r196, %r738;
	ld.shared.u32 	%r740, [%r739+60];
	mad.lo.s32 	%r1007, %r740, %r947, %r1007;
$L__BB188_181:
	setp.lt.s32 	%p146, %r366, 17;
	@%p146 bra 	$L__BB188_183;
	add.s32 	%r741, %r85, 16;
	setp.lt.s32 	%p147, %r741, %r13;
	selp.b32 	%r742, 0, %r13, %p147;
	sub.s32 	%r743, %r85, %r742;
	shl.b32 	%r744, %r743, 2;
	add.s32 	%r745, %r196, %r744;
	ld.shared.u32 	%r746, [%r745+64];
	mad.lo.s32 	%r1007, %r746, %r946, %r1007;
$L__BB188_183:
	setp.lt.s32 	%p148, %r366, 18;
	@%p148 bra 	$L__BB188_185;
	add.s32 	%r747, %r85, 17;
	setp.lt.s32 	%p149, %r747, %r13;
	selp.b32 	%r748, 0, %r13, %p149;
	sub.s32 	%r749, %r85, %r748;
	shl.b32 	%r750, %r749, 2;
	add.s32 	%r751, %r196, %r750;
	ld.shared.u32 	%r752, [%r751+68];
	mad.lo.s32 	%r1007, %r752, %r945, %r1007;
$L__BB188_185:
	setp.lt.s32 	%p150, %r366, 19;
	@%p150 bra 	$L__BB188_187;
	add.s32 	%r753, %r85, 18;
	setp.lt.s32 	%p151, %r753, %r13;
	selp.b32 	%r754, 0, %r13, %p151;
	sub.s32 	%r755, %r85, %r754;
	shl.b32 	%r756, %r755, 2;
	add.s32 	%r757, %r196, %r756;
	ld.shared.u32 	%r758, [%r757+72];
	mad.lo.s32 	%r1007, %r758, %r944, %r1007;
$L__BB188_187:
	setp.lt.s32 	%p152, %r366, 20;
	@%p152 bra 	$L__BB188_189;
	add.s32 	%r759, %r85, 19;
	setp.lt.s32 	%p153, %r759, %r13;
	selp.b32 	%r760, 0, %r13, %p153;
	sub.s32 	%r761, %r85, %r760;
	shl.b32 	%r762, %r761, 2;
	add.s32 	%r763, %r196, %r762;
	ld.shared.u32 	%r764, [%r763+76];
	mad.lo.s32 	%r1007, %r764, %r943, %r1007;
$L__BB188_189:
	setp.lt.s32 	%p154, %r366, 21;
	@%p154 bra 	$L__BB188_191;
	add.s32 	%r765, %r85, 20;
	setp.lt.s32 	%p155, %r765, %r13;
	selp.b32 	%r766, 0, %r13, %p155;
	sub.s32 	%r767, %r85, %r766;
	shl.b32 	%r768, %r767, 2;
	add.s32 	%r769, %r196, %r768;
	ld.shared.u32 	%r770, [%r769+80];
	mad.lo.s32 	%r1007, %r770, %r942, %r1007;
$L__BB188_191:
	setp.lt.s32 	%p156, %r366, 22;
	@%p156 bra 	$L__BB188_193;
	add.s32 	%r771, %r85, 21;
	setp.lt.s32 	%p157, %r771, %r13;
	selp.b32 	%r772, 0, %r13, %p157;
	sub.s32 	%r773, %r85, %r772;
	shl.b32 	%r774, %r773, 2;
	add.s32 	%r775, %r196, %r774;
	ld.shared.u32 	%r776, [%r775+84];
	mad.lo.s32 	%r1007, %r776, %r941, %r1007;
$L__BB188_193:
	setp.lt.s32 	%p158, %r366, 23;
	@%p158 bra 	$L__BB188_195;
	add.s32 	%r777, %r85, 22;
	setp.lt.s32 	%p159, %r777, %r13;
	selp.b32 	%r778, 0, %r13, %p159;
	sub.s32 	%r779, %r85, %r778;
	shl.b32 	%r780, %r779, 2;
	add.s32 	%r781, %r196, %r780;
	ld.shared.u32 	%r782, [%r781+88];
	mad.lo.s32 	%r1007, %r782, %r940, %r1007;
$L__BB188_195:
	setp.lt.s32 	%p160, %r366, 24;
	@%p160 bra 	$L__BB188_197;
	add.s32 	%r783, %r85, 23;
	setp.lt.s32 	%p161, %r783, %r13;
	selp.b32 	%r784, 0, %r13, %p161;
	sub.s32 	%r785, %r85, %r784;
	shl.b32 	%r786, %r785, 2;
	add.s32 	%r787, %r196, %r786;
	ld.shared.u32 	%r788, [%r787+92];
	mad.lo.s32 	%r1007, %r788, %r939, %r1007;
$L__BB188_197:
	setp.lt.s32 	%p162, %r366, 25;
	@%p162 bra 	$L__BB188_199;
	add.s32 	%r789, %r85, 24;
	setp.lt.s32 	%p163, %r789, %r13;
	selp.b32 	%r790, 0, %r13, %p163;
	sub.s32 	%r791, %r85, %r790;
	shl.b32 	%r792, %r791, 2;
	add.s32 	%r793, %r196, %r792;
	ld.shared.u32 	%r794, [%r793+96];
	mad.lo.s32 	%r1007, %r794, %r938, %r1007;
$L__BB188_199:
	setp.lt.s32 	%p164, %r366, 26;
	@%p164 bra 	$L__BB188_201;
	add.s32 	%r795, %r85, 25;
	setp.lt.s32 	%p165, %r795, %r13;
	selp.b32 	%r796, 0, %r13, %p165;
	sub.s32 	%r797, %r85, %r796;
	shl.b32 	%r798, %r797, 2;
	add.s32 	%r799, %r196, %r798;
	ld.shared.u32 	%r800, [%r799+100];
	mad.lo.s32 	%r1007, %r800, %r937, %r1007;
$L__BB188_201:
	setp.lt.s32 	%p166, %r366, 27;
	@%p166 bra 	$L__BB188_203;
	add.s32 	%r801, %r85, 26;
	setp.lt.s32 	%p167, %r801, %r13;
	selp.b32 	%r802, 0, %r13, %p167;
	sub.s32 	%r803, %r85, %r802;
	shl.b32 	%r804, %r803, 2;
	add.s32 	%r805, %r196, %r804;
	ld.shared.u32 	%r806, [%r805+104];
	mad.lo.s32 	%r1007, %r806, %r936, %r1007;
$L__BB188_203:
	setp.lt.s32 	%p168, %r366, 28;
	@%p168 bra 	$L__BB188_205;
	add.s32 	%r807, %r85, 27;
	setp.lt.s32 	%p169, %r807, %r13;
	selp.b32 	%r808, 0, %r13, %p169;
	sub.s32 	%r809, %r85, %r808;
	shl.b32 	%r810, %r809, 2;
	add.s32 	%r811, %r196, %r810;
	ld.shared.u32 	%r812, [%r811+108];
	mad.lo.s32 	%r1007, %r812, %r935, %r1007;
$L__BB188_205:
	setp.lt.s32 	%p170, %r366, 29;
	@%p170 bra 	$L__BB188_207;
	add.s32 	%r813, %r85, 28;
	setp.lt.s32 	%p171, %r813, %r13;
	selp.b32 	%r814, 0, %r13, %p171;
	sub.s32 	%r815, %r85, %r814;
	shl.b32 	%r816, %r815, 2;
	add.s32 	%r817, %r196, %r816;
	ld.shared.u32 	%r818, [%r817+112];
	mad.lo.s32 	%r1007, %r818, %r934, %r1007;
$L__BB188_207:
	setp.lt.s32 	%p172, %r366, 30;
	@%p172 bra 	$L__BB188_209;
	add.s32 	%r819, %r85, 29;
	setp.lt.s32 	%p173, %r819, %r13;
	selp.b32 	%r820, 0, %r13, %p173;
	sub.s32 	%r821, %r85, %r820;
	shl.b32 	%r822, %r821, 2;
	add.s32 	%r823, %r196, %r822;
	ld.shared.u32 	%r824, [%r823+116];
	mad.lo.s32 	%r1007, %r824, %r933, %r1007;
$L__BB188_209:
	setp.lt.s32 	%p174, %r366, 31;
	@%p174 bra 	$L__BB188_211;
	add.s32 	%r825, %r85, 30;
	setp.lt.s32 	%p175, %r825, %r13;
	selp.b32 	%r826, 0, %r13, %p175;
	sub.s32 	%r827, %r85, %r826;
	shl.b32 	%r828, %r827, 2;
	add.s32 	%r829, %r196, %r828;
	ld.shared.u32 	%r830, [%r829+120];
	mad.lo.s32 	%r1007, %r830, %r932, %r1007;
$L__BB188_211:
	setp.lt.s32 	%p176, %r366, 32;
	@%p176 bra 	$L__BB188_213;
	add.s32 	%r831, %r85, 31;
	setp.lt.s32 	%p177, %r831, %r13;
	selp.b32 	%r832, 0, %r13, %p177;
	sub.s32 	%r833, %r85, %r832;
	shl.b32 	%r834, %r833, 2;
	add.s32 	%r835, %r196, %r834;
	ld.shared.u32 	%r836, [%r835+124];
	mad.lo.s32 	%r1007, %r836, %r931, %r1007;
$L__BB188_213:
	mad.lo.s32 	%r870, %r1005, %r6, %r7;
	shl.b32 	%r871, %r870, 2;
	mov.u32 	%r872, _ZZ9cuda_gemmIiLi128ELi16ELi1ELi32ELi32ELi32ELi0EEviiiPT_S1_S1_iiE3Csh;
	add.s32 	%r873, %r872, %r871;
	ld.shared.u32 	%r874, [%r873];
	add.s32 	%r875, %r874, %r1007;
	st.shared.u32 	[%r873], %r875;
	add.s32 	%r1005, %r1005, %r27;
	setp.lt.s32 	%p242, %r1005, %r365;
	@%p242 bra 	$L__BB188_86;
$L__BB188_214:
	setp.gt.u32 	%p243, %r1, 31;
	bar.sync 	0;
	@%p243 bra 	$L__BB188_221;
	ld.param.u32 	%r929, [_Z9cuda_gemmIiLi128ELi16ELi1ELi32ELi32ELi32ELi0EEviiiPT_S1_S1_ii_param_1];
	setp.eq.s32 	%p244, %r19, 0;
	mad.lo.s32 	%r357, %r963, %r929, %r16;
	div.s32 	%r358, %r364, %r366;
	mov.u32 	%r1100, %r1;
	@%p244 bra 	$L__BB188_219;
	setp.eq.s32 	%p245, %r19, 1;
	div.s32 	%r876, %r1, %r6;
	mad.lo.s32 	%r877, %r358, %r876, %r357;
	mul.lo.s32 	%r878, %r876, %r6;
	sub.s32 	%r879, %r1, %r878;
	add.s32 	%r880, %r877, %r879;
	ld.shared.u32 	%r881, [%r25];
	mul.wide.s32 	%rd23, %r880, 4;
	add.s64 	%rd24, %rd2, %rd23;
	st.global.u32 	[%rd24], %r881;
	mov.u32 	%r1100, %r17;
	@%p245 bra 	$L__BB188_219;
	setp.eq.s32 	%p246, %r19, 2;
	div.s32 	%r882, %r17, %r6;
	mad.lo.s32 	%r883, %r358, %r882, %r357;
	mul.lo.s32 	%r884, %r882, %r6;
	sub.s32 	%r885, %r17, %r884;
	add.s32 	%r886, %r883, %r885;
	ld.shared.u32 	%r887, [%r26];
	mul.wide.s32 	%rd25, %r886, 4;
	add.s64 	%rd26, %rd2, %rd25;
	st.global.u32 	[%rd26], %r887;
	mov.u32 	%r1100, %r23;
	@%p246 bra 	$L__BB188_219;
	div.s32 	%r888, %r23, %r6;
	mad.lo.s32 	%r889, %r358, %r888, %r357;
	mul.lo.s32 	%r890, %r888, %r6;
	sub.s32 	%r891, %r23, %r890;
	add.s32 	%r892, %r889, %r891;
	add.s32 	%r893, %r26, %r21;
	ld.shared.u32 	%r894, [%r893];
	mul.wide.s32 	%rd27, %r892, 4;
	add.s64 	%rd28, %rd2, %rd27;
	st.global.u32 	[%rd28], %r894;
	mov.u32 	%r1100, %r24;
$L__BB188_219:
	setp.lt.u32 	%p247, %r18, 3;
	@%p247 bra 	$L__BB188_221;
$L__BB188_220:
	div.s32 	%r895, %r1100, %r6;
	mad.lo.s32 	%r896, %r358, %r895, %r357;
	mul.lo.s32 	%r897, %r895, %r6;
	sub.s32 	%r898, %r1100, %r897;
	add.s32 	%r899, %r896, %r898;
	shl.b32 	%r900, %r1100, 2;
	mov.u32 	%r901, _ZZ9cuda_gemmIiLi128ELi16ELi1ELi32ELi32ELi32ELi0EEviiiPT_S1_S1_iiE3Csh;
	add.s32 	%r902, %r901, %r900;
	ld.shared.u32 	%r903, [%r902];
	mul.wide.s32 	%rd29, %r899, 4;
	add.s64 	%rd30, %rd2, %rd29;
	st.global.u32 	[%rd30], %r903;
	add.s32 	%r904, %r1100, %r9;
	div.s32 	%r905, %r904, %r6;
	mad.lo.s32 	%r906, %r358, %r905, %r357;
	mul.lo.s32 	%r907, %r905, %r6;
	sub.s32 	%r908, %r904, %r907;
	add.s32 	%r909, %r906, %r908;
	add.s32 	%r910, %r902, %r21;
	ld.shared.u32 	%r911, [%r910];
	mul.wide.s32 	%rd31, %r909, 4;
	add.s64 	%rd32, %rd2, %rd31;
	st.global.u32 	[%rd32], %r911;
	add.s32 	%r912, %r904, %r9;
	div.s32 	%r913, %r912, %r6;
	mad.lo.s32 	%r914, %r358, %r913, %r357;
	mul.lo.s32 	%r915, %r913, %r6;
	sub.s32 	%r916, %r912, %r915;
	add.s32 	%r917, %r914, %r916;
	add.s32 	%r918, %r910, %r21;
	ld.shared.u32 	%r919, [%r918];
	mul.wide.s32 	%rd33, %r917, 4;
	add.s64 	%rd34, %rd2, %rd33;
	st.global.u32 	[%rd34], %r919;
	add.s32 	%r920, %r912, %r9;
	div.s32 	%r921, %r920, %r6;
	mad.lo.s32 	%r922, %r358, %r921, %r357;
	mul.lo.s32 	%r923, %r921, %r6;
	sub.s32 	%r924, %r920, %r923;
	add.s32 	%r925, %r922, %r924;
	add.s32 	%r926, %r918, %r21;
	ld.shared.u32 	%r927, [%r926];
	mul.wide.s32 	%rd35, %r925, 4;
	add.s64 	%rd36, %rd2, %rd35;
	st.global.u32 	[%rd36], %r927;
	add.s32 	%r1100, %r920, %r9;
	setp.lt.u32 	%p248, %r1100, 32;
	@%p248 bra 	$L__BB188_220;
$L__BB188_221:
	add.s32 	%r963, %r963, %r11;
	shl.b32 	%r928, %r11, 4;
	setp.lt.u32 	%p249, %r963, %r928;
	@%p249 bra 	$L__BB188_5;
$L__BB188_222:
	ret;
$L__BB188_223:
	shl.b32 	%r411, %r971, 2;
	mov.u32 	%r412, _ZZ9cuda_gemmIiLi128ELi16ELi1ELi32ELi32ELi32ELi0EEviiiPT_S1_S1_iiE3Csh;
	add.s32 	%r413, %r412, %r411;
	mov.b32 	%r414, 0;
	st.shared.u32 	[%r413], %r414;
	add.s32 	%r415, %r413, %r21;
	st.shared.u32 	[%r415], %r414;
	add.s32 	%r416, %r415, %r21;
	st.shared.u32 	[%r416], %r414;
	add.s32 	%r417, %r416, %r21;
	st.shared.u32 	[%r417], %r414;
	add.s32 	%r971, %r21, %r971;
	setp.lt.u32 	%p16, %r971, 32;
	@%p16 bra 	$L__BB188_223;
	bra.uni 	$L__BB188_19;

}
	// .globl	_Z9cuda_gemmIiLi128ELi16ELi1ELi32ELi32ELi32ELi1EEviiiPT_S1_S1_ii
.visible .entry _Z9cuda_gemmIiLi128ELi16ELi1ELi32ELi32ELi32ELi1EEviiiPT_S1_S1_ii(
	.param .u32 _Z9cuda_gemmIiLi128ELi16ELi1ELi32ELi32ELi32ELi1EEviiiPT_S1_S1_ii_param_0,
	.param .u32 _Z9cuda_gemmIiLi128ELi16ELi1ELi32ELi32ELi32ELi1EEviiiPT_S1_S1_ii_param_1,
	.param .u32 _Z9cuda_gemmIiLi128ELi16ELi1ELi32ELi32ELi32ELi1EEviiiPT_S1_S1_ii_param_2,
	.param .u64 .ptr .align 1 _Z9cuda_gemmIiLi128ELi16ELi1ELi32ELi32ELi32ELi1EEviiiPT_S1_S1_ii_param_3,
	.param .u64 .ptr .align 1 _Z9cuda_gemmIiLi128ELi16ELi1ELi32ELi32ELi32ELi1EEviiiPT_S1_S1_ii_param_4,
	.param .u64 .ptr .align 1 _Z9cuda_gemmIiLi128ELi16ELi1ELi32ELi32ELi32ELi1EEviiiPT_S1_S1_ii_param_5,
	.param .u32 _Z9cuda_gemmIiLi128ELi16ELi1ELi32ELi32ELi32ELi1EEviiiPT_S1_S1_ii_param_6,
	.param .u32 _Z9cuda_gemmIiLi128ELi16ELi1ELi32ELi32ELi32ELi1EEviiiPT_S1_S1_ii_param_7
)
.maxntid 128
{
	.reg .pred 	%p<90>;
	.reg .b16 	%rs<6>;
	.reg .b32 	%r<392>;
	.reg .b64 	%rd<47>;
	// demoted variable
	.shared .align 128 .b8 _ZZ9cuda_gemmIiLi128ELi16ELi1ELi32ELi32ELi32ELi1EEviiiPT_S1_S1_iiE11kron_fac_sh[4224];
	// demoted variable
	.shared .align 128 .b8 _ZZ9cuda_gemmIiLi128ELi16ELi1ELi32ELi32ELi32ELi1EEviiiPT_S1_S1_iiE3Ash[128];
	// demoted variable
	.shared .align 128 .b8 _ZZ9cuda_gemmIiLi128ELi16ELi1ELi32ELi32ELi32ELi1EEviiiPT_S1_S1_iiE3Csh[128];
	ld.param.u64 	%rd9, [_Z9cuda_gemmIiLi128ELi16ELi1ELi32ELi32ELi32ELi1EEviiiPT_S1_S1_ii_param_3];
	ld.param.u64 	%rd10, [_Z9cuda_gemmIiLi128ELi16ELi1ELi32ELi32ELi32ELi1EEviiiPT_S1_S1_ii_param_4];
	ld.param.u64 	%rd11, [_Z9cuda_gemmIiLi128ELi16ELi1ELi32ELi32ELi32ELi1EEviiiPT_S1_S1_ii_param_5];
	cvta.to.global.u64 	%rd1, %rd10;
	cvta.to.global.u64 	%rd2, %rd9;
	cvta.to.global.u64 	%rd3, %rd11;
	mov.u32 	%r1, %tid.x;
	mov.u32 	%r2, %ntid.x;
	add.s32 	%r3, %r1, %r2;
	cvt.u16.u32 	%rs2, %r3;
	xor.b16  	%rs3, %rs2, 1023;
	cvt.u16.u32 	%rs4, %r2;
	div.u16 	%rs5, %rs3, %rs4;
	and.b16  	%rs1, %rs5, 3;
	setp.eq.s16 	%p1, %rs1, 2;
	mov.u32 	%r378, %r1;
	@%p1 bra 	$L__BB189_3;
	cvt.u32.u16 	%r4, %rs1;
	mov.b32 	%r377, 0;
	mov.u32 	%r127, _ZZ9cuda_gemmIiLi128ELi16ELi1ELi32ELi32ELi32ELi1EEviiiPT_S1_S1_iiE11kron_fac_sh;
	mov.u32 	%r378, %r1;
$L__BB189_2:
	.pragma "nounroll";
	mul.wide.u32 	%rd12, %r378, 4;
	add.s64 	%rd13, %rd1, %rd12;
	ld.global.u32 	%r125, [%rd13];
	and.b32  	%r126, %r378, 31;
	mad.lo.s32 	%r128, %r126, 132, %r127;
	shr.u32 	%r129, %r378, 3;
	and.b32  	%r130, %r129, 536870908;
	add.s32 	%r131, %r128, %r130;
	st.shared.u32 	[%r131], %r125;
	add.s32 	%r378, %r378, %r2;
	add.s32 	%r377, %r377, 1;
	xor.b32  	%r132, %r377, %r4;
	setp.ne.s32 	%p2, %r132, 2;
	@%p2 bra 	$L__BB189_2;
$L__BB189_3:
	mov.u32 	%r135, _ZZ9cuda_gemmIiLi128ELi16ELi1ELi32ELi32ELi32ELi1EEviiiPT_S1_S1_iiE11kron_fac_sh;
$L__BB189_4:
	mul.wide.u32 	%rd14, %r378, 4;
	add.s64 	%rd15, %rd1, %rd14;
	ld.global.u32 	%r133, [%rd15];
	and.b32  	%r134, %r378, 31;
	mad.lo.s32 	%r136, %r134, 132, %r135;
	shr.u32 	%r137, %r378, 3;
	and.b32  	%r138, %r137, 536870908;
	add.s32 	%r139, %r136, %r138;
	st.shared.u32 	[%r139], %r133;
	add.s32 	%r140, %r378, %r2;
	mul.wide.u32 	%rd16, %r140, 4;
	add.s64 	%rd17, %rd1, %rd16;
	ld.global.u32 	%r141, [%rd17];
	and.b32  	%r142, %r140, 31;
	mad.lo.s32 	%r143, %r142, 132, %r135;
	shr.u32 	%r144, %r140, 3;
	and.b32  	%r145, %r144, 536870908;
	add.s32 	%r146, %r143, %r145;
	st.shared.u32 	[%r146], %r141;
	add.s32 	%r147, %r140, %r2;
	mul.wide.u32 	%rd18, %r147, 4;
	add.s64 	%rd19, %rd1, %rd18;
	ld.global.u32 	%r148, [%rd19];
	and.b32  	%r149, %r147, 31;
	mad.lo.s32 	%r150, %r149, 132, %r135;
	shr.u32 	%r151, %r147, 3;
	and.b32  	%r152, %r151, 536870908;
	add.s32 	%r153, %r150, %r152;
	st.shared.u32 	[%r153], %r148;
	add.s32 	%r154, %r147, %r2;
	mul.wide.u32 	%rd20, %r154, 4;
	add.s64 	%rd21, %rd1, %rd20;
	ld.global.u32 	%r155, [%rd21];
	and.b32  	%r156, %r154, 31;
	mad.lo.s32 	%r157, %r156, 132, %r135;
	shr.u32 	%r158, %r154, 3;
	and.b32  	%r159, %r158, 536870908;
	add.s32 	%r160, %r157, %r159;
	st.shared.u32 	[%r160], %r155;
	add.s32 	%r378, %r154, %r2;
	setp.lt.u32 	%p3, %r378, 1024;
	@%p3 bra 	$L__BB189_4;
	mov.u32 	%r380, %ctaid.y;
	mov.u32 	%r13, %nctaid.y;
	shl.b32 	%r14, %r13, 4;
	setp.ge.u32 	%p4, %r380, %r14;
	@%p4 bra 	$L__BB189_33;
	and.b32  	%r161, %r1, 31;
	shl.b32 	%r162, %r1, 2;
	and.b32  	%r163, %r162, 124;
	add.s32 	%r15, %r135, %r163;
	max.u32 	%r165, %r3, 32;
	setp.lt.u32 	%p5, %r3, 32;
	selp.u32 	%r166, 1, 0, %p5;
	add.s32 	%r167, %r3, %r166;
	sub.s32 	%r168, %r165, %r167;
	div.u32 	%r169, %r168, %r2;
	add.s32 	%r16, %r169, %r166;
	add.s32 	%r170, %r16, 1;
	and.b32  	%r17, %r170, 3;
	mov.u32 	%r171, _ZZ9cuda_gemmIiLi128ELi16ELi1ELi32ELi32ELi32ELi1EEviiiPT_S1_S1_iiE3Ash;
	add.s32 	%r18, %r171, %r162;
	shl.b32 	%r19, %r2, 2;
	add.s32 	%r20, %r18, %r19;
	add.s32 	%r21, %r3, %r2;
	add.s32 	%r22, %r21, %r2;
	mov.u32 	%r172, _ZZ9cuda_gemmIiLi128ELi16ELi1ELi32ELi32ELi32ELi1EEviiiPT_S1_S1_iiE3Csh;
	add.s32 	%r23, %r172, %r162;
	add.s32 	%r24, %r23, %r19;
	add.s32 	%r25, %r24, %r19;
	add.s32 	%r26, %r171, %r163;
	setp.eq.s32 	%p6, %r161, 31;
	selp.b32 	%r173, -128, 0, %p6;
	add.s32 	%r27, %r26, %r173;
	setp.lt.u32 	%p7, %r161, 30;
	selp.b32 	%r174, 0, -128, %p7;
	add.s32 	%r28, %r26, %r174;
	setp.lt.u32 	%p8, %r161, 29;
	selp.b32 	%r175, 0, -128, %p8;
	add.s32 	%r29, %r26, %r175;
	setp.lt.u32 	%p9, %r161, 28;
	selp.b32 	%r176, 0, -128, %p9;
	add.s32 	%r30, %r26, %r176;
	setp.lt.u32 	%p10, %r161, 23;
	selp.b32 	%r177, 0, -128, %p10;
	add.s32 	%r31, %r26, %r177;
	setp.lt.u32 	%p11, %r161, 22;
	selp.b32 	%r178, 0, -128, %p11;
	add.s32 	%r32, %r26, %r178;
	setp.lt.u32 	%p12, %r161, 21;
	selp.b32 	%r179, 0, -128, %p12;
	add.s32 	%r33, %r26, %r179;
	setp.lt.u32 	%p13, %r161, 20;
	selp.b32 	%r180, 0, -128, %p13;
	add.s32 	%r34, %r26, %r180;
	setp.lt.u32 	%p14, %r161, 19;
	selp.b32 	%r181, 0, -128, %p14;
	add.s32 	%r35, %r26, %r181;
	setp.lt.u32 	%p15, %r161, 18;
	selp.b32 	%r182, 0, -128, %p15;
	add.s32 	%r36, %r26, %r182;
	setp.lt.u32 	%p16, %r161, 17;
	selp.b32 	%r183, 0, -128, %p16;
	add.s32 	%r37, %r26, %r183;
	setp.lt.u32 	%p17, %r161, 16;
	selp.b32 	%r184, 0, -128, %p17;
	add.s32 	%r38, %r26, %r184;
	setp.lt.u32 	%p18, %r161, 15;
	selp.b32 	%r185, 0, -128, %p18;
	add.s32 	%r39, %r26, %r185;
	setp.lt.u32 	%p19, %r161, 14;
	selp.b32 	%r186, 0, -128, %p19;
	add.s32 	%r40, %r26, %r186;
	setp.lt.u32 	%p20, %r161, 13;
	selp.b32 	%r187, 0, -128, %p20;
	add.s32 	%r41, %r26, %r187;
	setp.lt.u32 	%p21, %r161, 12;
	selp.b32 	%r188, 0, -128, %p21;
	add.s32 	%r42, %r26, %r188;
	setp.lt.u32 	%p22, %r161, 11;
	selp.b32 	%r189, 0, -128, %p22;
	add.s32 	%r43, %r26, %r189;
	setp.lt.u32 	%p23, %r161, 10;
	selp.b32 	%r190, 0, -128, %p23;
	add.s32 	%r44, %r26, %r190;
	setp.lt.u32 	%p24, %r161, 9;
	selp.b32 	%r191, 0, -128, %p24;
	add.s32 	%r45, %r26, %r191;
	setp.lt.u32 	%p25, %r161, 8;
	selp.b32 	%r192, 0, -128, %p25;
	add.s32 	%r46, %r26, %r192;
	setp.lt.u32 	%p26, %r161, 7;
	selp.b32 	%r193, 0, -128, %p26;
	add.s32 	%r47, %r26, %r193;
	setp.lt.u32 	%p27, %r161, 6;
	selp.b32 	%r194, 0, -128, %p27;
	add.s32 	%r48, %r26, %r194;
	setp.lt.u32 	%p28, %r161, 5;
	selp.b32 	%r195, 0, -128, %p28;
	add.s32 	%r49, %r26, %r195;
	setp.lt.u32 	%p29, %r161, 4;
	selp.b32 	%r196, 0, -128, %p29;
	add.s32 	%r50, %r26, %r196;
	setp.lt.u32 	%p30, %r161, 3;
	selp.b32 	%r197, 0, -128, %p30;
	add.s32 	%r51, %r26, %r197;
	setp.lt.u32 	%p31, %r161, 2;
	selp.b32 	%r198, 0, -128, %p31;
	add.s32 	%r52, %r26, %r198;
	setp.eq.s32 	%p32, %r161, 0;
	selp.b32 	%r199, 0, -128, %p32;
	add.s32 	%r53, %r26, %r199;
	add.s32 	%r200, %r1, 9;
	and.b32  	%r54, %r200, 31;
	add.s32 	%r201, %r1, 13;
	and.b32  	%r55, %r201, 31;
	add.s32 	%r202, %r1, 15;
	and.b32  	%r56, %r202, 31;
	add.s32 	%r203, %r1, 17;
	and.b32  	%r57, %r203, 31;
	add.s32 	%r204, %r1, 23;
	and.b32  	%r58, %r204, 31;
	add.s32 	%r205, %r1, 24;
	and.b32  	%r59, %r205, 31;
	add.s32 	%r206, %r1, 25;
	and.b32  	%r60, %r206, 31;
	add.s32 	%r207, %r1, 26;
	and.b32  	%r61, %r207, 31;
	add.s32 	%r208, %r1, 27;
	and.b32  	%r62, %r208, 31;
	add.s32 	%r209, %r1, 29;
	and.b32  	%r63, %r209, 31;
	mul.wide.u32 	%rd35, %r2, 16;
	cvt.u64.u32 	%rd42, %r19;
$L__BB189_7:
	setp.gt.u32 	%p33, %r1, 31;
	@%p33 bra 	$L__BB189_15;
	setp.eq.s32 	%p34, %r17, 0;
	mov.u32 	%r381, %r1;
	@%p34 bra 	$L__BB189_12;
	setp.eq.s32 	%p35, %r17, 1;
	shl.b32 	%r210, %r380, 5;
	add.s32 	%r65, %r210, %r1;
	mul.wide.u32 	%rd22, %r65, 4;
	add.s64 	%rd23, %rd2, %rd22;
	ld.global.u32 	%r211, [%rd23];
	st.shared.u32 	[%r18], %r211;
	mov.u32 	%r381, %r3;
	@%p35 bra 	$L__BB189_12;
	setp.eq.s32 	%p36, %r17, 2;
	add.s32 	%r66, %r65, %r2;
	mul.wide.u32 	%rd24, %r66, 4;
	add.s64 	%rd25, %rd2, %rd24;
	ld.global.u32 	%r212, [%rd25];
	st.shared.u32 	[%r20], %r212;
	mov.u32 	%r381, %r21;
	@%p36 bra 	$L__BB189_12;
	add.s32 	%r213, %r66, %r2;
	mul.wide.u32 	%rd26, %r213, 4;
	add.s64 	%rd27, %rd2, %rd26;
	ld.global.u32 	%r214, [%rd27];
	add.s32 	%r215, %r20, %r19;
	st.shared.u32 	[%r215], %r214;
	mov.u32 	%r381, %r22;
$L__BB189_12:
	setp.lt.u32 	%p37, %r16, 3;
	@%p37 bra 	$L__BB189_15;
	shl.b32 	%r216, %r381, 2;
	mov.u32 	%r217, _ZZ9cuda_gemmIiLi128ELi16ELi1ELi32ELi32ELi32ELi1EEviiiPT_S1_S1_iiE3Ash;
	add.s32 	%r385, %r217, %r216;
	shl.b32 	%r218, %r380, 5;
	add.s32 	%r219, %r381, %r218;
	add.s32 	%r384, %r219, %r2;
	shl.b32 	%r220, %r2, 1;
	add.s32 	%r383, %r219, %r220;
	mad.lo.s32 	%r382, %r2, 3, %r219;
	mul.wide.u32 	%rd28, %r219, 4;
	add.s64 	%rd46, %rd2, %rd28;
$L__BB189_14:
	ld.global.u32 	%r221, [%rd46];
	st.shared.u32 	[%r385], %r221;
	mul.wide.u32 	%rd29, %r384, 4;
	add.s64 	%rd30, %rd2, %rd29;
	ld.global.u32 	%r222, [%rd30];
	add.s32 	%r223, %r385, %r19;
	st.shared.u32 	[%r223], %r222;
	mul.wide.u32 	%rd31, %r383, 4;
	add.s64 	%rd32, %rd2, %rd31;
	ld.global.u32 	%r224, [%rd32];
	shl.b32 	%r225, %r2, 3;
	add.s32 	%r226, %r385, %r225;
	st.shared.u32 	[%r226], %r224;
	mul.wide.u32 	%rd33, %r382, 4;
	add.s64 	%rd34, %rd2, %rd33;
	ld.global.u32 	%r227, [%rd34];
	mad.lo.s32 	%r228, %r2, 12, %r385;
	st.shared.u32 	[%r228], %r227;
	add.s32 	%r381, %r381, %r19;
	shl.b32 	%r229, %r2, 4;
	add.s32 	%r385, %r385, %r229;
	add.s32 	%r384, %r384, %r19;
	add.s32 	%r383, %r383, %r19;
	add.s32 	%r382, %r382, %r19;
	add.s64 	%rd46, %rd46, %rd35;
	setp.lt.u32 	%p38, %r381, 32;
	@%p38 bra 	$L__BB189_14;
$L__BB189_15:
	setp.gt.u32 	%p39, %r1, 31;
	bar.sync 	0;
	@%p39 bra 	$L__BB189_22;
	setp.eq.s32 	%p40, %r17, 0;
	mov.u32 	%r387, %r1;
	@%p40 bra 	$L__BB189_20;
	setp.eq.s32 	%p41, %r17, 1;
	mov.b32 	%r230, 0;
	st.shared.u32 	[%r23], %r230;
	mov.u32 	%r387, %r3;
	@%p41 bra 	$L__BB189_20;
	setp.eq.s32 	%p42, %r17, 2;
	mov.b32 	%r231, 0;
	st.shared.u32 	[%r24], %r231;
	mov.u32 	%r387, %r21;
	@%p42 bra 	$L__BB189_20;
	mov.b32 	%r232, 0;
	st.shared.u32 	[%r25], %r232;
	mov.u32 	%r387, %r22;
$L__BB189_20:
	setp.lt.u32 	%p43, %r16, 3;
	@%p43 bra 	$L__BB189_22;
$L__BB189_21:
	shl.b32 	%r233, %r387, 2;
	mov.u32 	%r234, _ZZ9cuda_gemmIiLi128ELi16ELi1ELi32ELi32ELi32ELi1EEviiiPT_S1_S1_iiE3Csh;
	add.s32 	%r235, %r234, %r233;
	mov.b32 	%r236, 0;
	st.shared.u32 	[%r235], %r236;
	add.s32 	%r237, %r235, %r19;
	st.shared.u32 	[%r237], %r236;
	add.s32 	%r238, %r237, %r19;
	st.shared.u32 	[%r238], %r236;
	add.s32 	%r239, %r238, %r19;
	st.shared.u32 	[%r239], %r236;
	add.s32 	%r387, %r19, %r387;
	setp.lt.u32 	%p44, %r387, 32;
	@%p44 bra 	$L__BB189_21;
$L__BB189_22:
	setp.gt.u32 	%p45, %r1, 31;
	@%p45 bra 	$L__BB189_25;
	ld.shared.u32 	%r85, [%r26];
	ld.shared.u32 	%r86, [%r27+4];
	ld.shared.u32 	%r87, [%r28+8];
	ld.shared.u32 	%r88, [%r29+12];
	ld.shared.u32 	%r89, [%r30+16];
	and.b32  	%r240, %r1, 31;
	setp.lt.u32 	%p46, %r240, 27;
	selp.b32 	%r241, 0, -128, %p46;
	add.s32 	%r242, %r26, %r241;
	ld.shared.u32 	%r90, [%r242+20];
	setp.lt.u32 	%p47, %r240, 26;
	selp.b32 	%r243, 0, -128, %p47;
	add.s32 	%r244, %r26, %r243;
	ld.shared.u32 	%r91, [%r244+24];
	setp.lt.u32 	%p48, %r240, 25;
	selp.b32 	%r245, 0, -128, %p48;
	add.s32 	%r246, %r26, %r245;
	ld.shared.u32 	%r92, [%r246+28];
	setp.lt.u32 	%p49, %r240, 24;
	selp.b32 	%r247, 0, -128, %p49;
	add.s32 	%r248, %r26, %r247;
	ld.shared.u32 	%r93, [%r248+32];
	ld.shared.u32 	%r94, [%r31+36];
	ld.shared.u32 	%r95, [%r32+40];
	ld.shared.u32 	%r96, [%r33+44];
	ld.shared.u32 	%r97, [%r34+48];
	ld.shared.u32 	%r98, [%r35+52];
	ld.shared.u32 	%r99, [%r36+56];
	ld.shared.u32 	%r100, [%r37+60];
	ld.shared.u32 	%r101, [%r38+64];
	ld.shared.u32 	%r102, [%r39+68];
	ld.shared.u32 	%r103, [%r40+72];
	ld.shared.u32 	%r104, [%r41+76];
	ld.shared.u32 	%r105, [%r42+80];
	ld.shared.u32 	%r106, [%r43+84];
	ld.shared.u32 	%r107, [%r44+88];
	ld.shared.u32 	%r108, [%r45+92];
	ld.shared.u32 	%r109, [%r46+96];
	ld.shared.u32 	%r110, [%r47+100];
	ld.shared.u32 	%r111, [%r48+104];
	ld.shared.u32 	%r112, [%r49+108];
	ld.shared.u32 	%r113, [%r50+112];
	ld.shared.u32 	%r114, [%r51+116];
	ld.shared.u32 	%r115, [%r52+120];
	ld.shared.u32 	%r116, [%r53+124];
	mov.u32 	%r389, %r1;
$L__BB189_24:
	mad.lo.s32 	%r249, %r389, 132, %r15;
	ld.shared.u32 	%r250, [%r249];
	shfl.sync.idx.b32	%r251|%p50, %r250, %r1, 31, -1;
	mul.lo.s32 	%r252, %r251, %r85;
	add.s32 	%r253, %r1, 1;
	and.b32  	%r254, %r253, 31;
	shfl.sync.idx.b32	%r255|%p51, %r250, %r254, 31, -1;
	mad.lo.s32 	%r256, %r255, %r86, %r252;
	add.s32 	%r257, %r1, 2;
	and.b32  	%r258, %r257, 31;
	shfl.sync.idx.b32	%r259|%p52, %r250, %r258, 31, -1;
	mad.lo.s32 	%r260, %r259, %r87, %r256;
	add.s32 	%r261, %r1, 3;
	and.b32  	%r262, %r261, 31;
	shfl.sync.idx.b32	%r263|%p53, %r250, %r262, 31, -1;
	mad.lo.s32 	%r264, %r263, %r88, %r260;
	add.s32 	%r265, %r1, 4;
	and.b32  	%r266, %r265, 31;
	shfl.sync.idx.b32	%r267|%p54, %r250, %r266, 31, -1;
	mad.lo.s32 	%r268, %r267, %r89, %r264;
	add.s32 	%r269, %r1, 5;
	and.b32  	%r270, %r269, 31;
	shfl.sync.idx.b32	%r271|%p55, %r250, %r270, 31, -1;
	mad.lo.s32 	%r272, %r271, %r90, %r268;
	add.s32 	%r273, %r1, 6;
	and.b32  	%r274, %r273, 31;
	shfl.sync.idx.b32	%r275|%p56, %r250, %r274, 31, -1;
	mad.lo.s32 	%r276, %r275, %r91, %r272;
	add.s32 	%r277, %r1, 7;
	and.b32  	%r278, %r277, 31;
	shfl.sync.idx.b32	%r279|%p57, %r250, %r278, 31, -1;
	mad.lo.s32 	%r280, %r279, %r92, %r276;
	add.s32 	%r281, %r1, 8;
	and.b32  	%r282, %r281, 31;
	shfl.sync.idx.b32	%r283|%p58, %r250, %r282, 31, -1;
	mad.lo.s32 	%r284, %r283, %r93, %r280;
	shfl.sync.idx.b32	%r285|%p59, %r250, %r54, 31, -1;
	mad.lo.s32 	%r286, %r285, %r94, %r284;
	add.s32 	%r287, %r1, 10;
	and.b32  	%r288, %r287, 31;
	shfl.sync.idx.b32	%r289|%p60, %r250, %r288, 31, -1;
	mad.lo.s32 	%r290, %r289, %r95, %r286;
	add.s32 	%r291, %r1, 11;
	and.b32  	%r292, %r291, 31;
	shfl.sync.idx.b32	%r293|%p61, %r250, %r292, 31, -1;
	mad.lo.s32 	%r294, %r293, %r96, %r290;
	add.s32 	%r295, %r1, 12;
	and.b32  	%r296, %r295, 31;
	shfl.sync.idx.b32	%r297|%p62, %r250, %r296, 31, -1;
	mad.lo.s32 	%r298, %r297, %r97, %r294;
	shfl.sync.idx.b32	%r299|%p63, %r250, %r55, 31, -1;
	mad.lo.s32 	%r300, %r299, %r98, %r298;
	add.s32 	%r301, %r1, 14;
	and.b32  	%r302, %r301, 31;
	shfl.sync.idx.b32	%r303|%p64, %r250, %r302, 31, -1;
	mad.lo.s32 	%r304, %r303, %r99, %r300;
	shfl.sync.idx.b32	%r305|%p65, %r250, %r56, 31, -1;
	mad.lo.s32 	%r306, %r305, %r100, %r304;
	xor.b32  	%r307, %r1, 16;
	shfl.sync.idx.b32	%r308|%p66, %r250, %r307, 31, -1;
	mad.lo.s32 	%r309, %r308, %r101, %r306;
	shfl.sync.idx.b32	%r310|%p67, %r250, %r57, 31, -1;
	mad.lo.s32 	%r311, %r310, %r102, %r309;
	add.s32 	%r312, %r1, 18;
	and.b32  	%r313, %r312, 31;
	shfl.sync.idx.b32	%r314|%p68, %r250, %r313, 31, -1;
	mad.lo.s32 	%r315, %r314, %r103, %r311;
	add.s32 	%r316, %r1, 19;
	and.b32  	%r317, %r316, 31;
	shfl.sync.idx.b32	%r318|%p69, %r250, %r317, 31, -1;
	mad.lo.s32 	%r319, %r318, %r104, %r315;
	add.s32 	%r320, %r1, 20;
	and.b32  	%r321, %r320, 31;
	shfl.sync.idx.b32	%r322|%p70, %r250, %r321, 31, -1;
	mad.lo.s32 	%r323, %r322, %r105, %r319;
	add.s32 	%r324, %r1, 21;
	and.b32  	%r325, %r324, 31;
	shfl.sync.idx.b32	%r326|%p71, %r250, %r325, 31, -1;
	mad.lo.s32 	%r327, %r326, %r106, %r323;
	add.s32 	%r328, %r1, 22;
	and.b32  	%r329, %r328, 31;
	shfl.sync.idx.b32	%r330|%p72, %r250, %r329, 31, -1;
	mad.lo.s32 	%r331, %r330, %r107, %r327;
	shfl.sync.idx.b32	%r332|%p73, %r250, %r58, 31, -1;
	mad.lo.s32 	%r333, %r332, %r108, %r331;
	shfl.sync.idx.b32	%r334|%p74, %r250, %r59, 31, -1;
	mad.lo.s32 	%r335, %r334, %r109, %r333;
	shfl.sync.idx.b32	%r336|%p75, %r250, %r60, 31, -1;
	mad.lo.s32 	%r337, %r336, %r110, %r335;
	shfl.sync.idx.b32	%r338|%p76, %r250, %r61, 31, -1;
	mad.lo.s32 	%r339, %r338, %r111, %r337;
	shfl.sync.idx.b32	%r340|%p77, %r250, %r62, 31, -1;
	mad.lo.s32 	%r341, %r340, %r112, %r339;
	add.s32 	%r342, %r1, 28;
	and.b32  	%r343, %r342, 31;
	shfl.sync.idx.b32	%r344|%p78, %r250, %r343, 31, -1;
	mad.lo.s32 	%r345, %r344, %r113, %r341;
	shfl.sync.idx.b32	%r346|%p79, %r250, %r63, 31, -1;
	mad.lo.s32 	%r347, %r346, %r114, %r345;
	add.s32 	%r348, %r1, 30;
	and.b32  	%r349, %r348, 31;
	shfl.sync.idx.b32	%r350|%p80, %r250, %r349, 31, -1;
	mad.lo.s32 	%r351, %r350, %r115, %r347;
	add.s32 	%r352, %r1, -1;
	and.b32  	%r353, %r352, 31;
	shfl.sync.idx.b32	%r354|%p81, %r250, %r353, 31, -1;
	mad.lo.s32 	%r355, %r354, %r116, %r351;
	shl.b32 	%r356, %r389, 2;
	mov.u32 	%r357, _ZZ9cuda_gemmIiLi128ELi16ELi1ELi32ELi32ELi32ELi1EEviiiPT_S1_S1_iiE3Csh;
	add.s32 	%r358, %r357, %r356;
	ld.shared.u32 	%r359, [%r358];
	add.s32 	%r360, %r359, %r355;
	st.shared.u32 	[%r358], %r360;
	add.s32 	%r389, %r389, %r2;
	setp.lt.u32 	%p82, %r389, 32;
	@%p82 bra 	$L__BB189_24;
$L__BB189_25:
	setp.gt.u32 	%p83, %r1, 31;
	bar.sync 	0;
	@%p83 bra 	$L__BB189_32;
	setp.eq.s32 	%p84, %r17, 0;
	shl.b32 	%r119, %r380, 5;
	mov.u32 	%r390, %r1;
	@%p84 bra 	$L__BB189_30;
	setp.eq.s32 	%p85, %r17, 1;
	add.s32 	%r361, %r119, %r1;
	ld.shared.u32 	%r362, [%r23];
	mul.wide.s32 	%rd36, %r361, 4;
	add.s64 	%rd7, %rd3, %rd36;
	st.global.u32 	[%rd7], %r362;
	mov.u32 	%r390, %r3;
	@%p85 bra 	$L__BB189_30;
	setp.eq.s32 	%p86, %r17, 2;
	ld.shared.u32 	%r363, [%r24];
	cvt.u64.u32 	%rd37, %r19;
	add.s64 	%rd8, %rd7, %rd37;
	st.global.u32 	[%rd8], %r363;
	mov.u32 	%r390, %r21;
	@%p86 bra 	$L__BB189_30;
	ld.shared.u32 	%r364, [%r25];
	add.s64 	%rd39, %rd8, %rd37;
	st.global.u32 	[%rd39], %r364;
	mov.u32 	%r390, %r22;
$L__BB189_30:
	setp.lt.u32 	%p87, %r16, 3;
	@%p87 bra 	$L__BB189_32;
$L__BB189_31:
	add.s32 	%r365, %r119, %r390;
	shl.b32 	%r366, %r390, 2;
	mov.u32 	%r367, _ZZ9cuda_gemmIiLi128ELi16ELi1ELi32ELi32ELi32ELi1EEviiiPT_S1_S1_iiE3Csh;
	add.s32 	%r368, %r367, %r366;
	ld.shared.u32 	%r369, [%r368];
	mul.wide.s32 	%rd40, %r365, 4;
	add.s64 	%rd41, %rd3, %rd40;
	st.global.u32 	[%rd41], %r369;
	add.s32 	%r370, %r368, %r19;
	ld.shared.u32 	%r371, [%r370];
	add.s64 	%rd43, %rd41, %rd42;
	st.global.u32 	[%rd43], %r371;
	add.s32 	%r372, %r370, %r19;
	ld.shared.u32 	%r373, [%r372];
	add.s64 	%rd44, %rd43, %rd42;
	st.global.u32 	[%rd44], %r373;
	add.s32 	%r374, %r372, %r19;
	ld.shared.u32 	%r375, [%r374];
	add.s64 	%rd45, %rd44, %rd42;
	st.global.u32 	[%rd45], %r375;
	add.s32 	%r390, %r19, %r390;
	setp.lt.u32 	%p88, %r390, 32;
	@%p88 bra 	$L__BB189_31;
$L__BB189_32:
	add.s32 	%r380, %r380, %r13;
	setp.lt.u32 	%p89, %r380, %r14;
	@%p89 bra 	$L__BB189_7;
$L__BB189_33:
	ret;

}
	// .globl	_Z9cuda_gemmIiLi128ELi16ELi1ELi32ELi64ELi64ELi0EEviiiPT_S1_S1_ii
.visible .entry _Z9cuda_gemmIiLi128ELi16ELi1ELi32ELi64ELi64ELi0EEviiiPT_S1_S1_ii(
	.param .u32 _Z9cuda_gemmIiLi128ELi16ELi1ELi32ELi64ELi64ELi0EEviiiPT_S1_S1_ii_param_0,
	.param .u32 _Z9cuda_gemmIiLi128ELi16ELi1ELi32ELi64ELi64ELi0EEviiiPT_S1_S1_ii_param_1,
	.param .u32 _Z9cuda_gemmIiLi128ELi16ELi1ELi32ELi64ELi64ELi0EEviiiPT_S1_S1_ii_param_2,
	.param .u64 .ptr .align 1 _Z9cuda_gemmIiLi128ELi16ELi1ELi32ELi64ELi64ELi0EEviiiPT_S1_S1_ii_param_3,
	.param .u64 .ptr .align 1 _Z9cuda_gemmIiLi128ELi16ELi1ELi32ELi64ELi64ELi0EEviiiPT_S1_S1_ii_param_4,
	.param .u64 .ptr .align 1 _Z9cuda_gemmIiLi128ELi16ELi1ELi32ELi64ELi64ELi0EEviiiPT_S1_S1_ii_param_5,
	.param .u32 _Z9cuda_gemmIiLi128ELi16ELi1ELi32ELi64ELi64ELi0EEviiiPT_S1_S1_ii_param_6,
	.param .u32 _Z9cuda_gemmIiLi128ELi16ELi1ELi32ELi64ELi64ELi0EEviiiPT_S1_S1_ii_param_7
)
.maxntid 128
{
	.reg .pred 	%p<292>;
	.reg .b32 	%r<1495>;
	.reg .b64 	%rd<37>;
	// demoted variable
	.shared .align 128 .b8 _ZZ9cuda_gemmIiLi128ELi16ELi1ELi32ELi64ELi64ELi0EEviiiPT_S1_S1_iiE11kron_fac_sh[16640];
	// demoted variable
	.shared .align 128 .b8 _ZZ9cuda_gemmIiLi128ELi16ELi1ELi32ELi64ELi64ELi0EEviiiPT_S1_S1_iiE3Ash[128];
	// demoted variable
	.shared .align 128 .b8 _ZZ9cuda_gemmIiLi128ELi16ELi1ELi32ELi64ELi64ELi0EEviiiPT_S1_S1_iiE3Csh[128];
	ld.param.u32 	%r563, [_Z9cuda_gemmIiLi128ELi16ELi1ELi32ELi64ELi64ELi0EEviiiPT_S1_S1_ii_param_2];
	ld.param.u64 	%rd5, [_Z9cuda_gemmIiLi128ELi16ELi1ELi32ELi64ELi64ELi0EEviiiPT_S1_S1_ii_param_3];
	ld.param.u64 	%rd4, [_Z9cuda_gemmIiLi128ELi16ELi1ELi32ELi64ELi64ELi0EEviiiPT_S1_S1_ii_param_4];
	ld.param.u64 	%rd6, [_Z9cuda_gemmIiLi128ELi16ELi1ELi32ELi64ELi64ELi0EEviiiPT_S1_S1_ii_param_5];
	ld.param.u32 	%r564, [_Z9cuda_gemmIiLi128ELi16ELi1ELi32ELi64ELi64ELi0EEviiiPT_S1_S1_ii_param_6];
	ld.param.u32 	%r565, [_Z9cuda_gemmIiLi128ELi16ELi1ELi32ELi64ELi64ELi0EEviiiPT_S1_S1_ii_param_7];
	cvta.to.global.u64 	%rd1, %rd5;
	cvta.to.global.u64 	%rd2, %rd6;
	mov.u32 	%r1, %tid.x;
	mul.lo.s32 	%r2, %r565, %r564;
	setp.ge.u32 	%p3, %r1, %r2;
	@%p3 bra 	$L__BB190_3;
	mov.u32 	%r3, %ntid.x;
	cvta.to.global.u64 	%rd3, %rd4;
	mov.u32 	%r1222, %r1;
$L__BB190_2:
	mul.wide.u32 	%rd7, %r1222, 4;
	add.s64 	%rd8, %rd3, %rd7;
	ld.global.u32 	%r566, [%rd8];
	rem.u32 	%r567, %r1222, %r564;
	mov.u32 	%r568, _ZZ9cuda_gemmIiLi128ELi16ELi1ELi32ELi64ELi64ELi0EEviiiPT_S1_S1_iiE11kron_fac_sh;
	mad.lo.s32 	%r569, %r567, 260, %r568;
	div.u32 	%r570, %r1222, %r565;
	shl.b32 	%r571, %r570, 2;
	add.s32 	%r572, %r569, %r571;
	st.shared.u32 	[%r572], %r566;
	add.s32 	%r1222, %r1222, %r3;
	setp.lt.u32 	%p4, %r1222, %r2;
	@%p4 bra 	$L__BB190_2;
$L__BB190_3:
	div.s32 	%r6, 32, %r565;
	div.u32 	%r8, %r1, %r6;
	mul.lo.s32 	%r573, %r8, %r6;
	sub.s32 	%r7, %r1, %r573;
	mov.u32 	%r9, %ntid.x;
	div.u32 	%r10, %r9, %r6;
	mov.u32 	%r1255, %ctaid.y;
	mov.u32 	%r12, %nctaid.y;
	shl.b32 	%r574, %r12, 4;
	setp.ge.u32 	%p5, %r1255, %r574;
	@%p5 bra 	$L__BB190_296;
	mov.u32 	%r576, %ctaid.x;
	shl.b32 	%r13, %r576, 5;
	min.s32 	%r14, %r565, 32;
	shl.b32 	%r577, %r565, 8;
	sub.s32 	%r15, 8223, %r577;
	add.s32 	%r16, %r1, %r9;
	max.u32 	%r578, %r16, 32;
	setp.lt.u32 	%p6, %r16, 32;
	selp.u32 	%r579, 1, 0, %p6;
	add.s32 	%r580, %r16, %r579;
	sub.s32 	%r581, %r578, %r580;
	div.u32 	%r582, %r581, %r9;
	add.s32 	%r17, %r582, %r579;
	add.s32 	%r583, %r17, 1;
	and.b32  	%r18, %r583, 3;
	shl.b32 	%r19, %r9, 2;
	add.s32 	%r20, %r16, %r9;
	shl.b32 	%r584, %r1, 2;
	mov.u32 	%r585, _ZZ9cuda_gemmIiLi128ELi16ELi1ELi32ELi64ELi64ELi0EEviiiPT_S1_S1_iiE3Csh;
	add.s32 	%r21, %r585, %r584;
	add.s32 	%r22, %r21, %r19;
	shr.s32 	%r586, %r565, 31;
	and.b32  	%r23, %r586, %r14;
$L__BB190_5:
	add.s32 	%r57, %r20, %r9;
	setp.gt.u32 	%p7, %r1, 31;
	@%p7 bra 	$L__BB190_13;
	setp.eq.s32 	%p8, %r18, 0;
	mul.lo.s32 	%r58, %r1255, %r563;
	mov.u32 	%r1256, %r1;
	@%p8 bra 	$L__BB190_10;
	setp.eq.s32 	%p9, %r18, 1;
	add.s32 	%r587, %r58, %r13;
	add.s32 	%r59, %r587, %r1;
	mul.wide.u32 	%rd9, %r59, 4;
	add.s64 	%rd10, %rd1, %rd9;
	ld.global.u32 	%r588, [%rd10];
	shl.b32 	%r589, %r1, 2;
	mov.u32 	%r590, _ZZ9cuda_gemmIiLi128ELi16ELi1ELi32ELi64ELi64ELi0EEviiiPT_S1_S1_iiE3Ash;
	add.s32 	%r591, %r590, %r589;
	st.shared.u32 	[%r591], %r588;
	mov.u32 	%r1256, %r16;
	@%p9 bra 	$L__BB190_10;
	setp.eq.s32 	%p10, %r18, 2;
	add.s32 	%r60, %r59, %r9;
	mul.wide.u32 	%rd11, %r60, 4;
	add.s64 	%rd12, %rd1, %rd11;
	ld.global.u32 	%r592, [%rd12];
	add.s32 	%r61, %r591, %r19;
	st.shared.u32 	[%r61], %r592;
	mov.u32 	%r1256, %r20;
	@%p10 bra 	$L__BB190_10;
	add.s32 	%r596, %r60, %r9;
	mul.wide.u32 	%rd13, %r596, 4;
	add.s64 	%rd14, %rd1, %rd13;
	ld.global.u32 	%r597, [%rd14];
	add.s32 	%r598, %r61, %r19;
	st.shared.u32 	[%r598], %r597;
	mov.u32 	%r1256, %r57;
$L__BB190_10:
	setp.lt.u32 	%p11, %r17, 3;
	@%p11 bra 	$L__BB190_13;
	shl.b32 	%r599, %r1256, 2;
	mov.u32 	%r600, _ZZ9cuda_gemmIiLi128ELi16ELi1ELi32ELi64ELi64ELi0EEviiiPT_S1_S1_iiE3Ash;
	add.s32 	%r1261, %r600, %r599;
	add.s32 	%r601, %r13, %r1256;
	add.s32 	%r1257, %r601, %r58;
	add.s32 	%r1260, %r1257, %r9;
	shl.b32 	%r602, %r9, 1;
	add.s32 	%r1259, %r1257, %r602;
	mad.lo.s32 	%r1258, %r9, 3, %r1257;
$L__BB190_12:
	mul.wide.u32 	%rd15, %r1257, 4;
	add.s64 	%rd16, %rd1, %rd15;
	ld.global.u32 	%r603, [%rd16];
	st.shared.u32 	[%r1261], %r603;
	mul.wide.u32 	%rd17, %r1260, 4;
	add.s64 	%rd18, %rd1, %rd17;
	ld.global.u32 	%r604, [%rd18];
	add.s32 	%r605, %r1261, %r19;
	st.shared.u32 	[%r605], %r604;
	mul.wide.u32 	%rd19, %r1259, 4;
	add.s64 	%rd20, %rd1, %rd19;
	ld.global.u32 	%r606, [%rd20];
	shl.b32 	%r607, %r9, 3;
	add.s32 	%r608, %r1261, %r607;
	st.shared.u32 	[%r608], %r606;
	mul.wide.u32 	%rd21, %r1258, 4;
	add.s64 	%rd22, %rd1, %rd21;
	ld.global.u32 	%r609, [%rd22];
	mad.lo.s32 	%r610, %r9, 12, %r1261;
	st.shared.u32 	[%r610], %r609;
	add.s32 	%r1256, %r1256, %r19;
	shl.b32 	%r611, %r9, 4;
	add.s32 	%r1261, %r1261, %r611;
	add.s32 	%r1260, %r1260, %r19;
	add.s32 	%r1259, %r1259, %r19;
	add.s32 	%r1258, %r1258, %r19;
	add.s32 	%r1257, %r1257, %r19;
	setp.lt.u32 	%p12, %r1256, 32;
	@%p12 bra 	$L__BB190_12;
$L__BB190_13:
	setp.gt.u32 	%p13, %r1, 31;
	bar.sync 	0;
	@%p13 bra 	$L__BB190_19;
	setp.eq.s32 	%p14, %r18, 0;
	mov.u32 	%r1263, %r1;
	@%p14 bra 	$L__BB190_18;
	setp.eq.s32 	%p15, %r18, 1;
	mov.b32 	%r612, 0;
	st.shared.u32 	[%r21], %r612;
	mov.u32 	%r1263, %r16;
	@%p15 bra 	$L__BB190_18;
	setp.eq.s32 	%p16, %r18, 2;
	mov.b32 	%r613, 0;
	st.shared.u32 	[%r22], %r613;
	mov.u32 	%r1263, %r20;
	@%p16 bra 	$L__BB190_18;
	add.s32 	%r614, %r22, %r19;
	mov.b32 	%r615, 0;
	st.shared.u32 	[%r614], %r615;
	mov.u32 	%r1263, %r57;
$L__BB190_18:
	setp.lt.u32 	%p17, %r17, 3;
	@%p17 bra 	$L__BB190_19;
	bra.uni 	$L__BB190_219;
$L__BB190_19:
	setp.lt.s32 	%p19, %r6, 1;
	@%p19 bra 	$L__BB190_288;
	setp.lt.s32 	%p20, %r565, 33;
	and.b32  	%r623, %r1, 31;
	rem.s32 	%r81, %r623, %r14;
	@%p20 bra 	$L__BB190_86;
	add.s32 	%r625, %r81, 1;
	setp.lt.s32 	%p22, %r625, %r14;
	selp.b32 	%r82, 0, %r14, %p22;
	add.s32 	%r626, %r81, 2;
	setp.lt.s32 	%p23, %r626, %r14;
	selp.b32 	%r83, 0, %r14, %p23;
	add.s32 	%r627, %r81, 3;
	setp.lt.s32 	%p24, %r627, %r14;
	selp.b32 	%r84, 0, %r14, %p24;
	add.s32 	%r628, %r81, 4;
	setp.lt.s32 	%p25, %r628, %r14;
	selp.b32 	%r85, 0, %r14, %p25;
	add.s32 	%r629, %r81, 5;
	setp.lt.s32 	%p26, %r629, %r14;
	selp.b32 	%r86, 0, %r14, %p26;
	add.s32 	%r630, %r81, 6;
	setp.lt.s32 	%p27, %r630, %r14;
	selp.b32 	%r87, 0, %r14, %p27;
	add.s32 	%r631, %r81, 7;
	setp.lt.s32 	%p28, %r631, %r14;
	selp.b32 	%r88, 0, %r14, %p28;
	add.s32 	%r632, %r81, 8;
	setp.lt.s32 	%p29, %r632, %r14;
	selp.b32 	%r89, 0, %r14, %p29;
	add.s32 	%r633, %r81, 9;
	setp.lt.s32 	%p30, %r633, %r14;
	selp.b32 	%r90, 0, %r14, %p30;
	add.s32 	%r634, %r81, 10;
	setp.lt.s32 	%p31, %r634, %r14;
	selp.b32 	%r91, 0, %r14, %p31;
	add.s32 	%r635, %r81, 11;
	setp.lt.s32 	%p32, %r635, %r14;
	selp.b32 	%r92, 0, %r14, %p32;
	add.s32 	%r636, %r81, 12;
	setp.lt.s32 	%p33, %r636, %r14;
	selp.b32 	%r93, 0, %r14, %p33;
	add.s32 	%r637, %r81, 13;
	setp.lt.s32 	%p34, %r637, %r14;
	selp.b32 	%r94, 0, %r14, %p34;
	add.s32 	%r638, %r81, 14;
	setp.lt.s32 	%p35, %r638, %r14;
	selp.b32 	%r95, 0, %r14, %p35;
	add.s32 	%r639, %r81, 15;
	setp.lt.s32 	%p36, %r639, %r14;
	selp.b32 	%r96, 0, %r14, %p36;
	add.s32 	%r640, %r81, 16;
	setp.lt.s32 	%p37, %r640, %r14;
	selp.b32 	%r97, 0, %r14, %p37;
	add.s32 	%r641, %r81, 17;
	setp.lt.s32 	%p38, %r641, %r14;
	selp.b32 	%r98, 0, %r14, %p38;
	add.s32 	%r642, %r81, 18;
	setp.lt.s32 	%p39, %r642, %r14;
	selp.b32 	%r99, 0, %r14, %p39;
	add.s32 	%r643, %r81, 19;
	setp.lt.s32 	%p40, %r643, %r14;
	selp.b32 	%r100, 0, %r14, %p40;
	add.s32 	%r644, %r81, 20;
	setp.lt.s32 	%p41, %r644, %r14;
	selp.b32 	%r101, 0, %r14, %p41;
	add.s32 	%r645, %r81, 21;
	setp.lt.s32 	%p42, %r645, %r14;
	selp.b32 	%r102, 0, %r14, %p42;
	add.s32 	%r646, %r81, 22;
	setp.lt.s32 	%p43, %r646, %r14;
	selp.b32 	%r103, 0, %r14, %p43;
	add.s32 	%r647, %r81, 23;
	setp.lt.s32 	%p44, %r647, %r14;
	selp.b32 	%r104, 0, %r14, %p44;
	add.s32 	%r648, %r81, 24;
	setp.lt.s32 	%p45, %r648, %r14;
	selp.b32 	%r105, 0, %r14, %p45;
	add.s32 	%r649, %r81, 25;
	setp.lt.s32 	%p46, %r649, %r14;
	selp.b32 	%r106, 0, %r14, %p46;
	add.s32 	%r650, %r81, 26;
	setp.lt.s32 	%p47, %r650, %r14;
	selp.b32 	%r107, 0, %r14, %p47;
	add.s32 	%r651, %r81, 27;
	setp.lt.s32 	%p48, %r651, %r14;
	selp.b32 	%r108, 0, %r14, %p48;
	add.s32 	%r652, %r81, 28;
	setp.lt.s32 	%p49, %r652, %r14;
	selp.b32 	%r109, 0, %r14, %p49;
	add.s32 	%r653, %r81, 29;
	setp.lt.s32 	%p50, %r653, %r14;
	selp.b32 	%r110, 0, %r14, %p50;
	add.s32 	%r654, %r81, 30;
	setp.lt.s32 	%p51, %r654, %r14;
	selp.b32 	%r111, 0, %r14, %p51;
	add.s32 	%r655, %r81, 31;
	setp.lt.s32 	%p52, %r655, %r14;
	selp.b32 	%r112, 0, %r14, %p52;
	mov.b32 	%r1395, 0;
	mov.pred 	%p291, -1;
$L__BB190_22:
	mov.pred 	%p2, %p291;
	sub.s32 	%r358, %r565, %r1395;
	mad.lo.s32 	%r656, %r7, %r565, %r81;
	add.s32 	%r359, %r1395, %r656;
	setp.gt.s32 	%p53, %r358, 0;
	@%p53 bra 	$L__BB190_23;
	bra.uni 	$L__BB190_24;
$L__BB190_23:
	shl.b32 	%r657, %r359, 2;
	mov.u32 	%r658, _ZZ9cuda_gemmIiLi128ELi16ELi1ELi32ELi64ELi64ELi0EEviiiPT_S1_S1_iiE3Ash;
	add.s32 	%r659, %r658, %r657;
	ld.shared.u32 	%r1492, [%r659];
$L__BB190_24:
	setp.lt.s32 	%p54, %r358, 2;
	@%p54 bra 	$L__BB190_26;
	sub.s32 	%r660, %r359, %r82;
	shl.b32 	%r661, %r660, 2;
	mov.u32 	%r662, _ZZ9cuda_gemmIiLi128ELi16ELi1ELi32ELi64ELi64ELi0EEviiiPT_S1_S1_iiE3Ash;
	add.s32 	%r663, %r662, %r661;
	ld.shared.u32 	%r1491, [%r663+4];
$L__BB190_26:
	setp.lt.s32 	%p55, %r358, 3;
	@%p55 bra 	$L__BB190_28;
	sub.s32 	%r664, %r359, %r83;
	shl.b32 	%r665, %r664, 2;
	mov.u32 	%r666, _ZZ9cuda_gemmIiLi128ELi16ELi1ELi32ELi64ELi64ELi0EEviiiPT_S1_S1_iiE3Ash;
	add.s32 	%r667, %r666, %r665;
	ld.shared.u32 	%r1490, [%r667+8];
$L__BB190_28:
	setp.lt.s32 	%p56, %r358, 4;
	@%p56 bra 	$L__BB190_30;
	sub.s32 	%r668, %r359, %r84;
	shl.b32 	%r669, %r668, 2;
	mov.u32 	%r670, _ZZ9cuda_gemmIiLi128ELi16ELi1ELi32ELi64ELi64ELi0EEviiiPT_S1_S1_iiE3Ash;
	add.s32 	%r671, %r670, %r669;
	ld.shared.u32 	%r1489, [%r671+12];
$L__BB190_30:
	setp.lt.s32 	%p57, %r358, 5;
	@%p57 bra 	$L__BB190_32;
	sub.s32 	%r672, %r359, %r85;
	shl.b32 	%r673, %r672, 2;
	mov.u32 	%r674, _ZZ9cuda_gemmIiLi128ELi16ELi1ELi32ELi64ELi64ELi0EEviiiPT_S1_S1_iiE3Ash;
	add.s32 	%r675, %r674, %r673;
	ld.shared.u32 	%r1488, [%r675+16];
$L__BB190_32:
	setp.lt.s32 	%p58, %r358, 6;
	@%p58 bra 	$L__BB190_34;
	sub.s32 	%r676, %r359, %r86;
	shl.b32 	%r677, %r676, 2;
	mov.u32 	%r678, _ZZ9cuda_gemmIiLi128ELi16ELi1ELi32ELi64ELi64ELi0EEviiiPT_S1_S1_iiE3Ash;
	add.s32 	%r679, %r678, %r677;
	ld.shared.u32 	%r1487, [%r679+20];
$L__BB190_34:
	setp.lt.s32 	%p59, %r358, 7;
	@%p59 bra 	$L__BB190_36;
	sub.s32 	%r680, %r359, %r87;
	shl.b32 	%r681, %r680, 2;
	mov.u32 	%r682, _ZZ9cuda_gemmIiLi128ELi16ELi1ELi32ELi64ELi64ELi0EEviiiPT_S1_S1_iiE3Ash;
	add.s32 	%r683, %r682, %r681;
	ld.shared.u32 	%r1486, [%r683+24];
$L__BB190_36:
	setp.lt.s32 	%p60, %r358, 8;
	@%p60 bra 	$L__BB190_38;
	sub.s32 	%r684, %r359, %r88;
	shl.b32 	%r685, %r684, 2;
	mov.u32 	%r686, _ZZ9cuda_gemmIiLi128ELi16ELi1ELi32ELi64ELi64ELi0EEviiiPT_S1_S1_iiE3Ash;
	add.s32 	%r687, %r686, %r685;
	ld.shared.u32 	%r1485, [%r687+28];
$L__BB190_38:
	setp.lt.s32 	%p61, %r358, 9;
	@%p61 bra 	$L__BB190_40;
	sub.s32 	%r688, %r359, %r89;
	shl.b32 	%r689, %r688, 2;
	mov.u32 	%r690, _ZZ9cuda_gemmIiLi128ELi16ELi1ELi32ELi64ELi64ELi0EEviiiPT_S1_S1_iiE3Ash;
	add.s32 	%r691, %r690, %r689;
	ld.shared.u32 	%r1484, [%r691+32];
$L__BB190_40:
	setp.lt.s32 	%p62, %r358, 10;
	@%p62 bra 	$L__BB190_42;
	sub.s32 	%r692, %r359, %r90;
	shl.b32 	%r693, %r692, 2;
	mov.u32 	%r694, _ZZ9cuda_gemmIiLi128ELi16ELi1ELi32ELi64ELi64ELi0EEviiiPT_S1_S1_iiE3Ash;
	add.s32 	%r695, %r694, %r693;
	ld.shared.u32 	%r1483, [%r695+36];
$L__BB190_42:
	setp.lt.s32 	%p63, %r358, 11;
	@%p63 bra 	$L__BB190_44;
	sub.s32 	%r696, %r359, %r91;
	shl.b32 	%r697, %r696, 2;
	mov.u32 	%r698, _ZZ9cuda_gemmIiLi128ELi16ELi1ELi32ELi64ELi64ELi0EEviiiPT_S1_S1_iiE3Ash;
	add.s32 	%r699, %r698, %r697;
	ld.shared.u32 	%r1482, [%r699+40];
$L__BB190_44:
	setp.lt.s32 	%p64, %r358, 12;
	@%p64 bra 	$L__BB190_46;
	sub.s32 	%r700, %r359, %r92;
	shl.b32 	%r701, %r700, 2;
	mov.u32 	%r702, _ZZ9cuda_gemmIiLi128ELi16ELi1ELi32ELi64ELi64ELi0EEviiiPT_S1_S1_iiE3Ash;
	add.s32 	%r703, %r702, %r701;
	ld.shared.u32 	%r1481, [%r703+44];
$L__BB190_46:
	setp.lt.s32 	%p65, %r358, 13;
	@%p65 bra 	$L__BB190_48;
	sub.s32 	%r704, %r359, %r93;
	shl.b32 	%r705, %r704, 2;
	mov.u32 	%r706, _ZZ9cuda_gemmIiLi128ELi16ELi1ELi32ELi64ELi64ELi0EEviiiPT_S1_S1_iiE3Ash;
	add.s32 	%r707, %r706, %r705;
	ld.shared.u32 	%r1480, [%r707+48];
$L__BB190_48:
	setp.lt.s32 	%p66, %r358, 14;
	@%p66 bra 	$L__BB190_50;
	sub.s32 	%r708, %r359, %r94;
	shl.b32 	%r709, %r708, 2;
	mov.u32 	%r710, _ZZ9cuda_gemmIiLi128ELi16ELi1ELi32ELi64ELi64ELi0EEviiiPT_S1_S1_iiE3Ash;
	add.s32 	%r711, %r710, %r709;
	ld.shared.u32 	%r1479, [%r711+52];
$L__BB190_50:
	setp.lt.s32 	%p67, %r358, 15;
	@%p67 bra 	$L__BB190_52;
	sub.s32 	%r712, %r359, %r95;
	shl.b32 	%r713, %r712, 2;
	mov.u32 	%r714, _ZZ9cuda_gemmIiLi128ELi16ELi1ELi32ELi64ELi64ELi0EEviiiPT_S1_S1_iiE3Ash;
	add.s32 	%r715, %r714, %r713;
	ld.shared.u32 	%r1478, [%r715+56];
$L__BB190_52:
	setp.lt.s32 	%p68, %r358, 16;
	@%p68 bra 	$L__BB190_54;
	sub.s32 	%r716, %r359, %r96;
	shl.b32 	%r717, %r716, 2;
	mov.u32 	%r718, _ZZ9cuda_gemmIiLi128ELi16ELi1ELi32ELi64ELi64ELi0EEviiiPT_S1_S1_iiE3Ash;
	add.s32 	%r719, %r718, %r717;
	ld.shared.u32 	%r1477, [%r719+60];
$L__BB190_54:
	setp.lt.s32 	%p69, %r358, 17;
	@%p69 bra 	$L__BB190_56;
	sub.s32 	%r720, %r359, %r97;
	shl.b32 	%r721, %r720, 2;
	mov.u32 	%r722, _ZZ9cuda_gemmIiLi128ELi16ELi1ELi32ELi64ELi64ELi0EEviiiPT_S1_S1_iiE3Ash;
	add.s32 	%r723, %r722, %r721;
	ld.shared.u32 	%r1476, [%r723+64];
$L__BB190_56:
	setp.lt.s32 	%p70, %r358, 18;
	@%p70 bra 	$L__BB190_58;
	sub.s32 	%r724, %r359, %r98;
	shl.b32 	%r725, %r724, 2;
	mov.u32 	%r726, _ZZ9cuda_gemmIiLi128ELi16ELi1ELi32ELi64ELi64ELi0EEviiiPT_S1_S1_iiE3Ash;
	add.s32 	%r727, %r726, %r725;
	ld.shared.u32 	%r1475, [%r727+68];
$L__BB190_58:
	setp.lt.s32 	%p71, %r358, 19;
	@%p71 bra 	$L__BB190_60;
	sub.s32 	%r728, %r359, %r99;
	shl.b32 	%r729, %r728, 2;
	mov.u32 	%r730, _ZZ9cuda_gemmIiLi128ELi16ELi1ELi32ELi64ELi64ELi0EEviiiPT_S1_S1_iiE3Ash;
	add.s32 	%r731, %r730, %r729;
	ld.shared.u32 	%r1474, [%r731+72];
$L__BB190_60:
	setp.lt.s32 	%p72, %r358, 20;
	@%p72 bra 	$L__BB190_62;
	sub.s32 	%r732, %r359, %r100;
	shl.b32 	%r733, %r732, 2;
	mov.u32 	%r734, _ZZ9cuda_gemmIiLi128ELi16ELi1ELi32ELi64ELi64ELi0EEviiiPT_S1_S1_iiE3Ash;
	add.s32 	%r735, %r734, %r733;
	ld.shared.u32 	%r1473, [%r735+76];
$L__BB190_62:
	setp.lt.s32 	%p73, %r358, 21;
	@%p73 bra 	$L__BB190_64;
	sub.s32 	%r736, %r359, %r101;
	shl.b32 	%r737, %r736, 2;
	mov.u32 	%r738, _ZZ9cuda_gemmIiLi128ELi16ELi1ELi32ELi64ELi64ELi0EEviiiPT_S1_S1_iiE3Ash;
	add.s32 	%r739, %r738, %r737;
	ld.shared.u32 	%r1472, [%r739+80];
$L__BB190_64:
	setp.lt.s32 	%p74, %r358, 22;
	@%p74 bra 	$L__BB190_66;
	sub.s32 	%r740, %r359, %r102;
	shl.b32 	%r741, %r740, 2;
	mov.u32 	%r742, _ZZ9cuda_gemmIiLi128ELi16ELi1ELi32ELi64ELi64ELi0EEviiiPT_S1_S1_iiE3Ash;
	add.s32 	%r743, %r742, %r741;
	ld.shared.u32 	%r1471, [%r743+84];
$L__BB190_66:
	setp.lt.s32 	%p75, %r358, 23;
	@%p75 bra 	$L__BB190_68;
	sub.s32 	%r744, %r359, %r103;
	shl.b32 	%r745, %r744, 2;
	mov.u32 	%r746, _ZZ9cuda_gemmIiLi128ELi16ELi1ELi32ELi64ELi64ELi0EEviiiPT_S1_S1_iiE3Ash;
	add.s32 	%r747, %r746, %r745;
	ld.shared.u32 	%r1470, [%r747+88];
$L__BB190_68:
	setp.lt.s32 	%p76, %r358, 24;
	@%p76 bra 	$L__BB190_70;
	sub.s32 	%r748, %r359, %r104;
	shl.b32 	%r749, %r748, 2;
	mov.u32 	%r750, _ZZ9cuda_gemmIiLi128ELi16ELi1ELi32ELi64ELi64ELi0EEviiiPT_S1_S1_iiE3Ash;
	add.s32 	%r751, %r750, %r749;
	ld.shared.u32 	%r1469, [%r751+92];
$L__BB190_70:
	setp.lt.s32 	%p77, %r358, 25;
	@%p77 bra 	$L__BB190_72;
	sub.s32 	%r752, %r359, %r105;
	shl.b32 	%r753, %r752, 2;
	mov.u32 	%r754, _ZZ9cuda_gemmIiLi128ELi16ELi1ELi32ELi64ELi64ELi0EEviiiPT_S1_S1_iiE3Ash;
	add.s32 	%r755, %r754, %r753;
	ld.shared.u32 	%r1468, [%r755+96];
$L__BB190_72:
	setp.lt.s32 	%p78, %r358, 26;
	@%p78 bra 	$L__BB190_74;
	sub.s32 	%r756, %r359, %r106;
	shl.b32 	%r757, %r756, 2;
	mov.u32 	%r758, _ZZ9cuda_gemmIiLi128ELi16ELi1ELi32ELi64ELi64ELi0EEviiiPT_S1_S1_iiE3Ash;
	add.s32 	%r759, %r758, %r757;
	ld.shared.u32 	%r1467, [%r759+100];
$L__BB190_74:
	setp.lt.s32 	%p79, %r358, 27;
	@%p79 bra 	$L__BB190_76;
	sub.s32 	%r760, %r359, %r107;
	shl.b32 	%r761, %r760, 2;
	mov.u32 	%r762, _ZZ9cuda_gemmIiLi128ELi16ELi1ELi32ELi64ELi64ELi0EEviiiPT_S1_S1_iiE3Ash;
	add.s32 	%r763, %r762, %r761;
	ld.shared.u32 	%r1466, [%r763+104];
$L__BB190_76:
	setp.lt.s32 	%p80, %r358, 28;
	@%p80 bra 	$L__BB190_78;
	sub.s32 	%r764, %r359, %r108;
	shl.b32 	%r765, %r764, 2;
	mov.u32 	%r766, _ZZ9cuda_gemmIiLi128ELi16ELi1ELi32ELi64ELi64ELi0EEviiiPT_S1_S1_iiE3Ash;
	add.s32 	%r767, %r766, %r765;
	ld.shared.u32 	%r1465, [%r767+108];
$L__BB190_78:
	setp.lt.s32 	%p81, %r358, 29;
	@%p81 bra 	$L__BB190_80;
	sub.s32 	%r768, %r359, %r109;
	shl.b32 	%r769, %r768, 2;
	mov.u32 	%r770, _ZZ9cuda_gemmIiLi128ELi16ELi1ELi32ELi64ELi64ELi0EEviiiPT_S1_S1_iiE3Ash;
	add.s32 	%r771, %r770, %r769;
	ld.shared.u32 	%r1464, [%r771+112];
$L__BB190_80:
	setp.lt.s32 	%p82, %r358, 30;
	@%p82 bra 	$L__BB190_82;
	sub.s32 	%r772, %r359, %r110;
	shl.b32 	%r773, %r772, 2;
	mov.u32 	%r774, _ZZ9cuda_gemmIiLi128ELi16ELi1ELi32ELi64ELi64ELi0EEviiiPT_S1_S1_iiE3Ash;
	add.s32 	%r775, %r774, %r773;
	ld.shared.u32 	%r1463, [%r775+116];
$L__BB190_82:
	setp.lt.s32 	%p83, %r358, 31;
	@%p83 bra 	$L__BB190_84;
	sub.s32 	%r776, %r359, %r111;
	shl.b32 	%r777, %r776, 2;
	mov.u32 	%r778, _ZZ9cuda_gemmIiLi128ELi16ELi1ELi32ELi64ELi64ELi0EEviiiPT_S1_S1_iiE3Ash;
	add.s32 	%r779, %r778, %r777;
	ld.shared.u32 	%r1462, [%r779+120];
$L__BB190_84:
	setp.lt.s32 	%p84, %r358, 32;
	@%p84 bra 	$L__BB190_220;
	sub.s32 	%r780, %r359, %r112;
	shl.b32 	%r781, %r780, 2;
	mov.u32 	%r782, _ZZ9cuda_gemmIiLi128ELi16ELi1ELi32ELi64ELi64ELi0EEviiiPT_S1_S1_iiE3Ash;
	add.s32 	%r783, %r782, %r781;
	ld.shared.u32 	%r1461, [%r783+124];
	bra.uni 	$L__BB190_220;
$L__BB190_86:
	add.s32 	%r890, %r81, 1;
	setp.lt.s32 	%p121, %r890, %r14;
	selp.b32 	%r113, 0, %r14, %p121;
	add.s32 	%r891, %r81, 2;
	setp.lt.s32 	%p122, %r891, %r14;
	selp.b32 	%r114, 0, %r14, %p122;
	add.s32 	%r892, %r81, 3;
	setp.lt.s32 	%p123, %r892, %r14;
	selp.b32 	%r115, 0, %r14, %p123;
	add.s32 	%r893, %r81, 4;
	setp.lt.s32 	%p124, %r893, %r14;
	selp.b32 	%r116, 0, %r14, %p124;
	add.s32 	%r894, %r81, 5;
	setp.lt.s32 	%p125, %r894, %r14;
	selp.b32 	%r117, 0, %r14, %p125;
	add.s32 	%r895, %r81, 6;
	setp.lt.s32 	%p126, %r895, %r14;
	selp.b32 	%r118, 0, %r14, %p126;
	add.s32 	%r896, %r81, 7;
	setp.lt.s32 	%p127, %r896, %r14;
	selp.b32 	%r119, 0, %r14, %p127;
	add.s32 	%r897, %r81, 8;
	setp.lt.s32 	%p128, %r897, %r14;
	selp.b32 	%r120, 0, %r14, %p128;
	add.s32 	%r898, %r81, 9;
	add.s32 	%r899, %r81, 10;
	add.s32 	%r900, %r81, 11;
	add.s32 	%r901, %r81, 12;
	add.s32 	%r902, %r81, 13;
	add.s32 	%r903, %r81, 14;
	add.s32 	%r904, %r81, 15;
	add.s32 	%r905, %r81, 16;
	add.s32 	%r906, %r81, 17;
	add.s32 	%r907, %r81, 18;
	add.s32 	%r908, %r81, 19;
	add.s32 	%r909, %r81, 20;
	add.s32 	%r910, %r81, 21;
	add.s32 	%r911, %r81, 22;
	add.s32 	%r912, %r81, 23;
	add.s32 	%r913, %r81, 24;
	add.s32 	%r914, %r81, 25;
	add.s32 	%r915, %r81, 26;
	add.s32 	%r916, %r81, 27;
	add.s32 	%r917, %r81, 28;
	add.s32 	%r918, %r81, 29;
	setp.lt.s32 	%p129, %r918, %r14;
	selp.b32 	%r121, 0, %r14, %p129;
	add.s32 	%r919, %r81, 30;
	setp.lt.s32 	%p130, %r919, %r14;
	selp.b32 	%r122, 0, %r14, %p130;
	add.s32 	%r920, %r81, 31;
	setp.lt.s32 	%p131, %r920, %r14;
	selp.b32 	%r123, 0, %r14, %p131;
	setp.lt.s32 	%p132, %r81, %r565;
	selp.b32 	%r921, 0, %r565, %p132;
	sub.s32 	%r124, %r81, %r921;
	setp.lt.s32 	%p133, %r890, %r565;
	selp.b32 	%r922, 0, %r565, %p133;
	sub.s32 	%r125, %r890, %r922;
	setp.lt.s32 	%p134, %r891, %r565;
	selp.b32 	%r923, 0, %r565, %p134;
	sub.s32 	%r126, %r891, %r923;
	setp.lt.s32 	%p135, %r892, %r565;
	selp.b32 	%r924, 0, %r565, %p135;
	sub.s32 	%r127, %r892, %r924;
	setp.lt.s32 	%p136, %r893, %r565;
	selp.b32 	%r925, 0, %r565, %p136;
	sub.s32 	%r128, %r893, %r925;
	setp.lt.s32 	%p137, %r894, %r565;
	selp.b32 	%r926, 0, %r565, %p137;
	sub.s32 	%r129, %r894, %r926;
	setp.lt.s32 	%p138, %r895, %r565;
	selp.b32 	%r927, 0, %r565, %p138;
	sub.s32 	%r130, %r895, %r927;
	setp.lt.s32 	%p139, %r896, %r565;
	selp.b32 	%r928, 0, %r565, %p139;
	sub.s32 	%r131, %r896, %r928;
	setp.lt.s32 	%p140, %r897, %r565;
	selp.b32 	%r929, 0, %r565, %p140;
	sub.s32 	%r132, %r897, %r929;
	setp.lt.s32 	%p141, %r898, %r565;
	selp.b32 	%r930, 0, %r565, %p141;
	sub.s32 	%r133, %r898, %r930;
	setp.lt.s32 	%p142, %r899, %r565;
	selp.b32 	%r931, 0, %r565, %p142;
	sub.s32 	%r134, %r899, %r931;
	setp.lt.s32 	%p143, %r900, %r565;
	selp.b32 	%r932, 0, %r565, %p143;
	sub.s32 	%r135, %r900, %r932;
	setp.lt.s32 	%p144, %r901, %r565;
	selp.b32 	%r933, 0, %r565, %p144;
	sub.s32 	%r136, %r901, %r933;
	setp.lt.s32 	%p145, %r902, %r565;
	selp.b32 	%r934, 0, %r565, %p145;
	sub.s32 	%r137, %r902, %r934;
	setp.lt.s32 	%p146, %r903, %r565;
	selp.b32 	%r935, 0, %r565, %p146;
	sub.s32 	%r138, %r903, %r935;
	setp.lt.s32 	%p147, %r904, %r565;
	selp.b32 	%r936, 0, %r565, %p147;
	sub.s32 	%r139, %r904, %r936;
	setp.lt.s32 	%p148, %r905, %r565;
	selp.b32 	%r937, 0, %r565, %p148;
	sub.s32 	%r140, %r905, %r937;
	setp.lt.s32 	%p149, %r906, %r565;
	selp.b32 	%r938, 0, %r565, %p149;
	sub.s32 	%r141, %r906, %r938;
	setp.lt.s32 	%p150, %r907, %r565;
	selp.b32 	%r939, 0, %r565, %p150;
	sub.s32 	%r142, %r907, %r939;
	setp.lt.s32 	%p151, %r908, %r565;
	selp.b32 	%r940, 0, %r565, %p151;
	sub.s32 	%r143, %r908, %r940;
	setp.lt.s32 	%p152, %r909, %r565;
	selp.b32 	%r941, 0, %r565, %p152;
	sub.s32 	%r144, %r909, %r941;
	setp.lt.s32 	%p153, %r910, %r565;
	selp.b32 	%r942, 0, %r565, %p153;
	sub.s32 	%r145, %r910, %r942;
	setp.lt.s32 	%p154, %r911, %r565;
	selp.b32 	%r943, 0, %r565, %p154;
	sub.s32 	%r146, %r911, %r943;
	setp.lt.s32 	%p155, %r912, %r565;
	selp.b32 	%r944, 0, %r565, %p155;
	sub.s32 	%r147, %r912, %r944;
	setp.lt.s32 	%p156, %r913, %r565;
	selp.b32 	%r945, 0, %r565, %p156;
	sub.s32 	%r148, %r913, %r945;
	setp.lt.s32 	%p157, %r914, %r565;
	selp.b32 	%r946, 0, %r565, %p157;
	sub.s32 	%r149, %r914, %r946;
	setp.lt.s32 	%p158, %r915, %r565;
	selp.b32 	%r947, 0, %r565, %p158;
	sub.s32 	%r150, %r915, %r947;
	setp.lt.s32 	%p159, %r916, %r565;
	selp.b32 	%r948, 0, %r565, %p159;
	sub.s32 	%r151, %r916, %r948;
	setp.lt.s32 	%p160, %r917, %r565;
	selp.b32 	%r949, 0, %r565, %p160;
	sub.s32 	%r152, %r917, %r949;
	setp.lt.s32 	%p161, %r918, %r565;
	selp.b32 	%r950, 0, %r565, %p161;
	sub.s32 	%r153, %r918, %r950;
	setp.lt.s32 	%p162, %r919, %r565;
	selp.b32 	%r951, 0, %r565, %p162;
	sub.s32 	%r154, %r919, %r951;
	setp.lt.s32 	%p163, %r920, %r565;
	selp.b32 	%r952, 0, %r565, %p163;
	sub.s32 	%r155, %r920, %r952;
	mov.b32 	%r1296, 0;
	mov.pred 	%p290, -1;
$L__BB190_87:
	mov.pred 	%p1, %p290;
	sub.s32 	%r189, %r565, %r1296;
	mad.lo.s32 	%r953, %r7, %r565, %r81;
	add.s32 	%r190, %r1296, %r953;
	setp.lt.s32 	%p164, %r189, 1;
	@%p164 bra 	$L__BB190_89;
	sub.s32 	%r954, %r190, %r23;
	shl.b32 	%r955, %r954, 2;
	mov.u32 	%r956, _ZZ9cuda_gemmIiLi128ELi16ELi1ELi32ELi64ELi64ELi0EEviiiPT_S1_S1_iiE3Ash;
	add.s32 	%r957, %r956, %r955;
	ld.shared.u32 	%r1492, [%r957];
$L__BB190_89:
	setp.lt.s32 	%p165, %r189, 2;
	@%p165 bra 	$L__BB190_91;
	sub.s32 	%r958, %r190, %r113;
	shl.b32 	%r959, %r958, 2;
	mov.u32 	%r960, _ZZ9cuda_gemmIiLi128ELi16ELi1ELi32ELi64ELi64ELi0EEviiiPT_S1_S1_iiE3Ash;
	add.s32 	%r961, %r960, %r959;
	ld.shared.u32 	%r1491, [%r961+4];
$L__BB190_91:
	setp.lt.s32 	%p166, %r189, 3;
	@%p166 bra 	$L__BB190_93;
	sub.s32 	%r962, %r190, %r114;
	shl.b32 	%r963, %r962, 2;
	mov.u32 	%r964, _ZZ9cuda_gemmIiLi128ELi16ELi1ELi32ELi64ELi64ELi0EEviiiPT_S1_S1_iiE3Ash;
	add.s32 	%r965, %r964, %r963;
	ld.shared.u32 	%r1490, [%r965+8];
$L__BB190_93:
	setp.lt.s32 	%p167, %r189, 4;
	@%p167 bra 	$L__BB190_95;
	sub.s32 	%r966, %r190, %r115;
	shl.b32 	%r967, %r966, 2;
	mov.u32 	%r968, _ZZ9cuda_gemmIiLi128ELi16ELi1ELi32ELi64ELi64ELi0EEviiiPT_S1_S1_iiE3Ash;
	add.s32 	%r969, %r968, %r967;
	ld.shared.u32 	%r1489, [%r969+12];
$L__BB190_95:
	setp.lt.s32 	%p168, %r189, 5;
	@%p168 bra 	$L__BB190_97;
	sub.s32 	%r970, %r190, %r116;
	shl.b32 	%r971, %r970, 2;
	mov.u32 	%r972, _ZZ9cuda_gemmIiLi128ELi16ELi1ELi32ELi64ELi64ELi0EEviiiPT_S1_S1_iiE3Ash;
	add.s32 	%r973, %r972, %r971;
	ld.shared.u32 	%r1488, [%r973+16];
$L__BB190_97:
	setp.lt.s32 	%p169, %r189, 6;
	@%p169 bra 	$L__BB190_99;
	sub.s32 	%r974, %r190, %r117;
	shl.b32 	%r975, %r974, 2;
	mov.u32 	%r976, _ZZ9cuda_gemmIiLi128ELi16ELi1ELi32ELi64ELi64ELi0EEviiiPT_S1_S1_iiE3Ash;
	add.s32 	%r977, %r976, %r975;
	ld.shared.u32 	%r1487, [%r977+20];
$L__BB190_99:
	setp.lt.s32 	%p170, %r189, 7;
	@%p170 bra 	$L__BB190_101;
	sub.s32 	%r978, %r190, %r118;
	shl.b32 	%r979, %r978, 2;
	mov.u32 	%r980, _ZZ9cuda_gemmIiLi128ELi16ELi1ELi32ELi64ELi64ELi0EEviiiPT_S1_S1_iiE3Ash;
	add.s32 	%r981, %r980, %r979;
	ld.shared.u32 	%r1486, [%r981+24];
$L__BB190_101:
	setp.lt.s32 	%p171, %r189, 8;
	@%p171 bra 	$L__BB190_103;
	sub.s32 	%r982, %r190, %r119;
	shl.b32 	%r983, %r982, 2;
	mov.u32 	%r984, _ZZ9cuda_gemmIiLi128ELi16ELi1ELi32ELi64ELi64ELi0EEviiiPT_S1_S1_iiE3Ash;
	add.s32 	%r985, %r984, %r983;
	ld.shared.u32 	%r1485, [%r985+28];
$L__BB190_103:
	setp.lt.s32 	%p172, %r189, 9;
	@%p172 bra 	$L__BB190_105;
	sub.s32 	%r986, %r190, %r120;
	shl.b32 	%r987, %r986, 2;
	mov.u32 	%r988, _ZZ9cuda_gemmIiLi128ELi16ELi1ELi32ELi64ELi64ELi0EEviiiPT_S1_S1_iiE3Ash;
	add.s32 	%r989, %r988, %r987;
	ld.shared.u32 	%r1484, [%r989+32];
$L__BB190_105:
	setp.lt.s32 	%p173, %r189, 10;
	@%p173 bra 	$L__BB190_107;
	add.s32 	%r990, %r81, 9;
	setp.lt.s32 	%p174, %r990, %r14;
	selp.b32 	%r991, 0, %r14, %p174;
	sub.s32 	%r992, %r190, %r991;
	shl.b32 	%r993, %r992, 2;
	mov.u32 	%r994, _ZZ9cuda_gemmIiLi128ELi16ELi1ELi32ELi64ELi64ELi0EEviiiPT_S1_S1_iiE3Ash;
	add.s32 	%r995, %r994, %r993;
	ld.shared.u32 	%r1483, [%r995+36];
$L__BB190_107:
	setp.lt.s32 	%p175, %r189, 11;
	@%p175 bra 	$L__BB190_109;
	add.s32 	%r996, %r81, 10;
	setp.lt.s32 	%p176, %r996, %r14;
	selp.b32 	%r997, 0, %r14, %p176;
	sub.s32 	%r998, %r190, %r997;
	shl.b32 	%r999, %r998, 2;
	mov.u32 	%r1000, _ZZ9cuda_gemmIiLi128ELi16ELi1ELi32ELi64ELi64ELi0EEviiiPT_S1_S1_iiE3Ash;
	add.s32 	%r1001, %r1000, %r999;
	ld.shared.u32 	%r1482, [%r1001+40];
$L__BB190_109:
	setp.lt.s32 	%p177, %r189, 12;
	@%p177 bra 	$L__BB190_111;
	add.s32 	%r1002, %r81, 11;
	setp.lt.s32 	%p178, %r1002, %r14;
	selp.b32 	%r1003, 0, %r14, %p178;
	sub.s32 	%r1004, %r190, %r1003;
	shl.b32 	%r1005, %r1004, 2;
	mov.u32 	%r1006, _ZZ9cuda_gemmIiLi128ELi16ELi1ELi32ELi64ELi64ELi0EEviiiPT_S1_S1_iiE3Ash;
	add.s32 	%r1007, %r1006, %r1005;
	ld.shared.u32 	%r1481, [%r1007+44];
$L__BB190_111:
	setp.lt.s32 	%p179, %r189, 13;
	@%p179 bra 	$L__BB190_113;
	add.s32 	%r1008, %r81, 12;
	setp.lt.s32 	%p180, %r1008, %r14;
	selp.b32 	%r1009, 0, %r14, %p180;
	sub.s32 	%r1010, %r190, %r1009;
	shl.b32 	%r1011, %r1010, 2;
	mov.u32 	%r1012, _ZZ9cuda_gemmIiLi128ELi16ELi1ELi32ELi64ELi64ELi0EEviiiPT_S1_S1_iiE3Ash;
	add.s32 	%r1013, %r1012, %r1011;
	ld.shared.u32 	%r1480, [%r1013+48];
$L__BB190_113:
	setp.lt.s32 	%p181, %r189, 14;
	@%p181 bra 	$L__BB190_115;
	add.s32 	%r1014, %r81, 13;
	setp.lt.s32 	%p182, %r1014, %r14;
	selp.b32 	%r1015, 0, %r14, %p182;
	sub.s32 	%r1016, %r190, %r1015;
	shl.b32 	%r1017, %r1016, 2;
	mov.u32 	%r1018, _ZZ9cuda_gemmIiLi128ELi16ELi1ELi32ELi64ELi64ELi0EEviiiPT_S1_S1_iiE3Ash;
	add.s32 	%r1019, %r1018, %r1017;
	ld.shared.u32 	%r1479, [%r1019+52];
$L__BB190_115:
	setp.lt.s32 	%p183, %r189, 15;
	@%p183 bra 	$L__BB190_117;
	add.s32 	%r1020, %r81, 14;
	setp.lt.s32 	%p184, %r1020, %r14;
	selp.b32 	%r1021, 0, %r14, %p184;
	sub.s32 	%r1022, %r190, %r1021;
	shl.b32 	%r1023, %r1022, 2;
	mov.u32 	%r1024, _ZZ9cuda_gemmIiLi128ELi16ELi1ELi32ELi64ELi64ELi0EEviiiPT_S1_S1_iiE3Ash;
	add.s32 	%r1025, %r1024, %r1023;
	ld.shared.u32 	%r1478, [%r1025+56];
$L__BB190_117:
	setp.lt.s32 	%p185, %r189, 16;
	@%p185 bra 	$L__BB190_119;
	add.s32 	%r1026, %r81, 15;
	setp.lt.s32 	%p186, %r1026, %r14;
	selp.b32 	%r1027, 0, %r14, %p186;
	sub.s32 	%r1028, %r190, %r1027;
	shl.b32 	%r1029, %r1028, 2;
	mov.u32 	%r1030, _ZZ9cuda_gemmIiLi128ELi16ELi1ELi32ELi64ELi64ELi0EEviiiPT_S1_S1_iiE3Ash;
	add.s32 	%r1031, %r1030, %r1029;
	ld.shared.u32 	%r1477, [%r1031+60];
$L__BB190_119:
	setp.lt.s32 	%p187, %r189, 17;
	@%p187 bra 	$L__BB190_121;
	add.s32 	%r1032, %r81, 16;
	setp.lt.s32 	%p188, %r1032, %r14;
	selp.b32 	%r1033, 0, %r14, %p188;
	sub.s32 	%r1034, %r190, %r1033;
	shl.b32 	%r1035, %r1034, 2;
	mov.u32 	%r1036, _ZZ9cuda_gemmIiLi128ELi16ELi1ELi32ELi64ELi64ELi0EEviiiPT_S1_S1_iiE3Ash;
	add.s32 	%r1037, %r1036, %r1035;
	ld.shared.u32 	%r1476, [%r1037+64];
$L__BB190_121:
	setp.lt.s32 	%p189, %r189, 18;
	@%p189 bra 	$L__BB190_123;
	add.s32 	%r1038, %r81, 17;
	setp.lt.s32 	%p190, %r1038, %r14;
	selp.b32 	%r1039, 0, %r14, %p190;
	sub.s32 	%r1040, %r190, %r1039;
	shl.b32 	%r1041, %r1040, 2;
	mov.u32 	%r1042, _ZZ9cuda_gemmIiLi128ELi16ELi1ELi32ELi64ELi64ELi0EEviiiPT_S1_S1_iiE3Ash;
	add.s32 	%r1043, %r1042, %r1041;
	ld.shared.u32 	%r1475, [%r1043+68];
$L__BB190_123:
	setp.lt.s32 	%p191, %r189, 19;
	@%p191 bra 	$L__BB190_125;
	add.s32 	%r1044, %r81, 18;
	setp.lt.s32 	%p192, %r1044, %r14;
	selp.b32 	%r1045, 0, %r14, %p192;
	sub.s32 	%r1046, %r190, %r1045;
	shl.b32 	%r1047, %r1046, 2;
	mov.u32 	%r1048, _ZZ9cuda_gemmIiLi128ELi16ELi1ELi32ELi64ELi64ELi0EEviiiPT_S1_S1_iiE3Ash;
	add.s32 	%r1049, %r1048, %r1047;
	ld.shared.u32 	%r1474, [%r1049+72];
$L__BB190_125:
	setp.lt.s32 	%p193, %r189, 20;
	@%p193 bra 	$L__BB190_127;
	add.s32 	%r1050, %r81, 19;
	setp.lt.s32 	%p194, %r1050, %r14;
	selp.b32 	%r1051, 0, %r14, %p194;
	sub.s32 	%r1052, %r190, %r1051;
	shl.b32 	%r1053, %r1052, 2;
	mov.u32 	%r1054, _ZZ9cuda_gemmIiLi128ELi16ELi1ELi32ELi64ELi64ELi0EEviiiPT_S1_S1_iiE3Ash;
	add.s32 	%r1055, %r1054, %r1053;
	ld.shared.u32 	%r1473, [%r1055+76];
$L__BB190_127:
	setp.lt.s32 	%p195, %r189, 21;
	@%p195 bra 	$L__BB190_129;
	add.s32 	%r1056, %r81, 20;
	setp.lt.s32 	%p196, %r1056, %r14;
	selp.b32 	%r1057, 0, %r14, %p196;
	sub.s32 	%r1058, %r190, %r1057;
	shl.b32 	%r1059, %r1058, 2;
	mov.u32 	%r1060, _ZZ9cuda_gemmIiLi128ELi16ELi1ELi32ELi64ELi64ELi0EEviiiPT_S1_S1_iiE3Ash;
	add.s32 	%r1061, %r1060, %r1059;
	ld.shared.u32 	%r1472, [%r1061+80];
$L__BB190_129:
	setp.lt.s32 	%p197, %r189, 22;
	@%p197 bra 	$L__BB190_131;
	add.s32 	%r1062, %r81, 21;
	setp.lt.s32 	%p198, %r1062, %r14;
	selp.b32 	%r1063, 0, %r14, %p198;
	sub.s32 	%r1064, %r190, %r1063;
	shl.b32 	%r1065, %r1064, 2;
	mov.u32 	%r1066, _ZZ9cuda_gemmIiLi128ELi16ELi1ELi32ELi64ELi64ELi0EEviiiPT_S1_S1_iiE3Ash;
	add.s32 	%r1067, %r1066, %r1065;
	ld.shared.u32 	%r1471, [%r1067+84];
$L__BB190_131:
	setp.lt.s32 	%p199, %r189, 23;
	@%p199 bra 	$L__BB190_133;
	add.s32 	%r1068, %r81, 22;
	setp.lt.s32 	%p200, %r1068, %r14;
	selp.b32 	%r1069, 0, %r14, %p200;
	sub.s32 	%r1070, %r190, %r1069;
	shl.b32 	%r1071, %r1070, 2;
	mov.u32 	%r1072, _ZZ9cuda_gemmIiLi128ELi16ELi1ELi32ELi64ELi64ELi0EEviiiPT_S1_S1_iiE3Ash;
	add.s32 	%r1073, %r1072, %r1071;
	ld.shared.u32 	%r1470, [%r1073+88];
$L__BB190_133:
	setp.lt.s32 	%p201, %r189, 24;
	@%p201 bra 	$L__BB190_135;
	add.s32 	%r1074, %r81, 23;
	setp.lt.s32 	%p202, %r1074, %r14;
	selp.b32 	%r1075, 0, %r14, %p202;
	sub.s32 	%r1076, %r190, %r1075;
	shl.b32 	%r1077, %r1076, 2;
	mov.u32 	%r1078, _ZZ9cuda_gemmIiLi128ELi16ELi1ELi32ELi64ELi64ELi0EEviiiPT_S1_S1_iiE3Ash;
	add.s32 	%r1079, %r1078, %r1077;
	ld.shared.u32 	%r1469, [%r1079+92];
$L__BB190_135:
	setp.lt.s32 	%p203, %r189, 25;
	@%p203 bra 	$L__BB190_137;
	add.s32 	%r1080, %r81, 24;
	setp.lt.s32 	%p204, %r1080, %r14;
	selp.b32 	%r1081, 0, %r14, %p204;
	sub.s32 	%r1082, %r190, %r1081;
	shl.b32 	%r1083, %r1082, 2;
	mov.u32 	%r1084, _ZZ9cuda_gemmIiLi128ELi16ELi1ELi32ELi64ELi64ELi0EEviiiPT_S1_S1_iiE3Ash;
	add.s32 	%r1085, %r1084, %r1083;
	ld.shared.u32 	%r1468, [%r1085+96];
$L__BB190_137:
	setp.lt.s32 	%p205, %r189, 26;
	@%p205 bra 	$L__BB190_139;
	add.s32 	%r1086, %r81, 25;
	setp.lt.s32 	%p206, %r1086, %r14;
	selp.b32 	%r1087, 0, %r14, %p206;
	sub.s32 	%r1088, %r190, %r1087;
	shl.b32 	%r1089, %r1088, 2;
	mov.u32 	%r1090, _ZZ9cuda_gemmIiLi128ELi16ELi1ELi32ELi64ELi64ELi0EEviiiPT_S1_S1_iiE3Ash;
	add.s32 	%r1091, %r1090, %r1089;
	ld.shared.u32 	%r1467, [%r1091+100];
$L__BB190_139:
	setp.lt.s32 	%p207, %r189, 27;
	@%p207 bra 	$L__BB190_141;
	add.s32 	%r1092, %r81, 26;
	setp.lt.s32 	%p208, %r1092, %r14;
	selp.b32 	%r1093, 0, %r14, %p208;
	sub.s32 	%r1094, %r190, %r1093;
	shl.b32 	%r1095, %r1094, 2;
	mov.u32 	%r1096, _ZZ9cuda_gemmIiLi128ELi16ELi1ELi32ELi64ELi64ELi0EEviiiPT_S1_S1_iiE3Ash;
	add.s32 	%r1097, %r1096, %r1095;
	ld.shared.u32 	%r1466, [%r1097+104];
$L__BB190_141:
	setp.lt.s32 	%p209, %r189, 28;
	@%p209 bra 	$L__BB190_143;
	add.s32 	%r1098, %r81, 27;
	setp.lt.s32 	%p210, %r1098, %r14;
	selp.b32 	%r1099, 0, %r14, %p210;
	sub.s32 	%r1100, %r190, %r1099;
	shl.b32 	%r1101, %r1100, 2;
	mov.u32 	%r1102, _ZZ9cuda_gemmIiLi128ELi16ELi1ELi32ELi64ELi64ELi0EEviiiPT_S1_S1_iiE3Ash;
	add.s32 	%r1103, %r1102, %r1101;
	ld.shared.u32 	%r1465, [%r1103+108];
$L__BB190_143:
	setp.lt.s32 	%p211, %r189, 29;
	@%p211 bra 	$L__BB190_145;
	add.s32 	%r1104, %r81, 28;
	setp.lt.s32 	%p212, %r1104, %r14;
	selp.b32 	%r1105, 0, %r14, %p212;
	sub.s32 	%r1106, %r190, %r1105;
	shl.b32 	%r1107, %r1106, 2;
	mov.u32 	%r1108, _ZZ9cuda_gemmIiLi128ELi16ELi1ELi32ELi64ELi64ELi0EEviiiPT_S1_S1_iiE3Ash;
	add.s32 	%r1109, %r1108, %r1107;
	ld.shared.u32 	%r1464, [%r1109+112];
$L__BB190_145:
	setp.lt.s32 	%p213, %r189, 30;
	@%p213 bra 	$L__BB190_147;
	sub.s32 	%r1110, %r190, %r121;
	shl.b32 	%r1111, %r1110, 2;
	mov.u32 	%r1112, _ZZ9cuda_gemmIiLi128ELi16ELi1ELi32ELi64ELi64ELi0EEviiiPT_S1_S1_iiE3Ash;
	add.s32 	%r1113, %r1112, %r1111;
	ld.shared.u32 	%r1463, [%r1113+116];
$L__BB190_147:
	setp.lt.s32 	%p214, %r189, 31;
	@%p214 bra 	$L__BB190_149;
	sub.s32 	%r1114, %r190, %r122;
	shl.b32 	%r1115, %r1114, 2;
	mov.u32 	%r1116, _ZZ9cuda_gemmIiLi128ELi16ELi1ELi32ELi64ELi64ELi0EEviiiPT_S1_S1_iiE3Ash;
	add.s32 	%r1117, %r1116, %r1115;
	ld.shared.u32 	%r1462, [%r1117+120];
$L__BB190_149:
	setp.lt.s32 	%p215, %r189, 32;
	@%p215 bra 	$L__BB190_151;
	sub.s32 	%r1118, %r190, %r123;
	shl.b32 	%r1119, %r1118, 2;
	mov.u32 	%r1120, _ZZ9cuda_gemmIiLi128ELi16ELi1ELi32ELi64ELi64ELi0EEviiiPT_S1_S1_iiE3Ash;
	add.s32 	%r1121, %r1120, %r1119;
	ld.shared.u32 	%r1461, [%r1121+124];
$L__BB190_151:
	setp.lt.s32 	%p216, %r8, %r564;
	@%p216 bra 	$L__BB190_153;
$L__BB190_152:
	mov.b32 	%r1296, 32;
	mov.pred 	%p290, 0;
	@%p1 bra 	$L__BB190_87;
	bra.uni 	$L__BB190_288;
$L__BB190_153:
	add.s32 	%r1122, %r81, %r1296;
	shl.b32 	%r1123, %r1122, 2;
	mov.u32 	%r1124, _ZZ9cuda_gemmIiLi128ELi16ELi1ELi32ELi64ELi64ELi0EEviiiPT_S1_S1_iiE11kron_fac_sh;
	add.s32 	%r255, %r1124, %r1123;
	mov.u32 	%r1329, %r8;
$L__BB190_154:
	mad.lo.s32 	%r1126, %r1329, 260, %r255;
	ld.shared.u32 	%r257, [%r1126];
	mov.b32 	%r1331, 0;
	@%p164 bra 	$L__BB190_156;
	shfl.sync.idx.b32	%r1127|%p218, %r257, %r124, %r15, -1;
	mul.lo.s32 	%r1331, %r1127, %r1492;
$L__BB190_156:
	@%p165 bra 	$L__BB190_158;
	shfl.sync.idx.b32	%r1128|%p220, %r257, %r125, %r15, -1;
	mad.lo.s32 	%r1331, %r1128, %r1491, %r1331;
$L__BB190_158:
	@%p166 bra 	$L__BB190_160;
	shfl.sync.idx.b32	%r1129|%p222, %r257, %r126, %r15, -1;
	mad.lo.s32 	%r1331, %r1129, %r1490, %r1331;
$L__BB190_160:
	@%p167 bra 	$L__BB190_162;
	shfl.sync.idx.b32	%r1130|%p224, %r257, %r127, %r15, -1;
	mad.lo.s32 	%r1331, %r1130, %r1489, %r1331;
$L__BB190_162:
	@%p168 bra 	$L__BB190_164;
	shfl.sync.idx.b32	%r1131|%p226, %r257, %r128, %r15, -1;
	mad.lo.s32 	%r1331, %r1131, %r1488, %r1331;
$L__BB190_164:
	setp.lt.s32 	%p227, %r189, 6;
	@%p227 bra 	$L__BB190_166;
	shfl.sync.idx.b32	%r1132|%p228, %r257, %r129, %r15, -1;
	mad.lo.s32 	%r1331, %r1132, %r1487, %r1331;
$L__BB190_166:
	setp.lt.s32 	%p229, %r189, 7;
	@%p229 bra 	$L__BB190_168;
	shfl.sync.idx.b32	%r1133|%p230, %r257, %r130, %r15, -1;
	mad.lo.s32 	%r1331, %r1133, %r1486, %r1331;
$L__BB190_168:
	setp.lt.s32 	%p231, %r189, 8;
	@%p231 bra 	$L__BB190_170;
	shfl.sync.idx.b32	%r1134|%p232, %r257, %r131, %r15, -1;
	mad.lo.s32 	%r1331, %r1134, %r1485, %r1331;
$L__BB190_170:
	setp.lt.s32 	%p233, %r189, 9;
	@%p233 bra 	$L__BB190_172;
	shfl.sync.idx.b32	%r1135|%p234, %r257, %r132, %r15, -1;
	mad.lo.s32 	%r1331, %r1135, %r1484, %r1331;
$L__BB190_172:
	setp.lt.s32 	%p235, %r189, 10;
	@%p235 bra 	$L__BB190_174;
	shfl.sync.idx.b32	%r1136|%p236, %r257, %r133, %r15, -1;
	mad.lo.s32 	%r1331, %r1136, %r1483, %r1331;
$L__BB190_174:
	setp.lt.s32 	%p237, %r189, 11;
	@%p237 bra 	$L__BB190_176;
	shfl.sync.idx.b32	%r1137|%p238, %r257, %r134, %r15, -1;
	mad.lo.s32 	%r1331, %r1137, %r1482, %r1331;
$L__BB190_176:
	setp.lt.s32 	%p239, %r189, 12;
	@%p239 bra 	$L__BB190_178;
	shfl.sync.idx.b32	%r1138|%p240, %r257, %r135, %r15, -1;
	mad.lo.s32 	%r1331, %r1138, %r1481, %r1331;
$L__BB190_178:
	setp.lt.s32 	%p241, %r189, 13;
	@%p241 bra 	$L__BB190_180;
	shfl.sync.idx.b32	%r1139|%p242, %r257, %r136, %r15, -1;
	mad.lo.s32 	%r1331, %r1139, %r1480, %r1331;
$L__BB190_180:
	setp.lt.s32 	%p243, %r189, 14;
	@%p243 bra 	$L__BB190_182;
	shfl.sync.idx.b32	%r1140|%p244, %r257, %r137, %r15, -1;
	mad.lo.s32 	%r1331, %r1140, %r1479, %r1331;
$L__BB190_182:
	setp.lt.s32 	%p245, %r189, 15;
	@%p245 bra 	$L__BB190_184;
	shfl.sync.idx.b32	%r1141|%p246, %r257, %r138, %r15, -1;
	mad.lo.s32 	%r1331, %r1141, %r1478, %r1331;
$L__BB190_184:
	setp.lt.s32 	%p247, %r189, 16;
	@%p247 bra 	$L__BB190_186;
	shfl.sync.idx.b32	%r1142|%p248, %r257, %r139, %r15, -1;
	mad.lo.s32 	%r1331, %r1142, %r1477, %r1331;
$L__BB190_186:
	setp.lt.s32 	%p249, %r189, 17;
	@%p249 bra 	$L__BB190_188;
	shfl.sync.idx.b32	%r1143|%p250, %r257, %r140, %r15, -1;
	mad.lo.s32 	%r1331, %r1143, %r1476, %r1331;
$L__BB190_188:
	setp.lt.s32 	%p251, %r189, 18;
	@%p251 bra 	$L__BB190_190;
	shfl.sync.idx.b32	%r1144|%p252, %r257, %r141, %r15, -1;
	mad.lo.s32 	%r1331, %r1144, %r1475, %r1331;
$L__BB190_190:
	setp.lt.s32 	%p253, %r189, 19;
	@%p253 bra 	$L__BB190_192;
	shfl.sync.idx.b32	%r1145|%p254, %r257, %r142, %r15, -1;
	mad.lo.s32 	%r1331, %r1145, %r1474, %r1331;
$L__BB190_192:
	setp.lt.s32 	%p255, %r189, 20;
	@%p255 bra 	$L__BB190_194;
	shfl.sync.idx.b32	%r1146|%p256, %r257, %r143, %r15, -1;
	mad.lo.s32 	%r1331, %r1146, %r1473, %r1331;
$L__BB190_194:
	setp.lt.s32 	%p257, %r189, 21;
	@%p257 bra 	$L__BB190_196;
	shfl.sync.idx.b32	%r1147|%p258, %r257, %r144, %r15, -1;
	mad.lo.s32 	%r1331, %r1147, %r1472, %r1331;
$L__BB190_196:
	setp.lt.s32 	%p259, %r189, 22;
	@%p259 bra 	$L__BB190_198;
	shfl.sync.idx.b32	%r1148|%p260, %r257, %r145, %r15, -1;
	mad.lo.s32 	%r1331, %r1148, %r1471, %r1331;
$L__BB190_198:
	setp.lt.s32 	%p261, %r189, 23;
	@%p261 bra 	$L__BB190_200;
	shfl.sync.idx.b32	%r1149|%p262, %r257, %r146, %r15, -1;
	mad.lo.s32 	%r1331, %r1149, %r1470, %r1331;
$L__BB190_200:
	setp.lt.s32 	%p263, %r189, 24;
	@%p263 bra 	$L__BB190_202;
	shfl.sync.idx.b32	%r1150|%p264, %r257, %r147, %r15, -1;
	mad.lo.s32 	%r1331, %r1150, %r1469, %r1331;
$L__BB190_202:
	setp.lt.s32 	%p265, %r189, 25;
	@%p265 bra 	$L__BB190_204;
	shfl.sync.idx.b32	%r1151|%p266, %r257, %r148, %r15, -1;
	mad.lo.s32 	%r1331, %r1151, %r1468, %r1331;
$L__BB190_204:
	setp.lt.s32 	%p267, %r189, 26;
	@%p267 bra 	$L__BB190_206;
	shfl.sync.idx.b32	%r1152|%p268, %r257, %r149, %r15, -1;
	mad.lo.s32 	%r1331, %r1152, %r1467, %r1331;
$L__BB190_206:
	setp.lt.s32 	%p269, %r189, 27;
	@%p269 bra 	$L__BB190_208;
	shfl.sync.idx.b32	%r1153|%p270, %r257, %r150, %r15, -1;
	mad.lo.s32 	%r1331, %r1153, %r1466, %r1331;
$L__BB190_208:
	setp.lt.s32 	%p271, %r189, 28;
	@%p271 bra 	$L__BB190_210;
	shfl.sync.idx.b32	%r1154|%p272, %r257, %r151, %r15, -1;
	mad.lo.s32 	%r1331, %r1154, %r1465, %r1331;
$L__BB190_210:
	setp.lt.s32 	%p273, %r189, 29;
	@%p273 bra 	$L__BB190_212;
	shfl.sync.idx.b32	%r1155|%p274, %r257, %r152, %r15, -1;
	mad.lo.s32 	%r1331, %r1155, %r1464, %r1331;
$L__BB190_212:
	setp.lt.s32 	%p275, %r189, 30;
	@%p275 bra 	$L__BB190_214;
	shfl.sync.idx.b32	%r1156|%p276, %r257, %r153, %r15, -1;
	mad.lo.s32 	%r1331, %r1156, %r1463, %r1331;
$L__BB190_214:
	setp.lt.s32 	%p277, %r189, 31;
	@%p277 bra 	$L__BB190_216;
	shfl.sync.idx.b32	%r1157|%p278, %r257, %r154, %r15, -1;
	mad.lo.s32 	%r1331, %r1157, %r1462, %r1331;
$L__BB190_216:
	setp.lt.s32 	%p279, %r189, 32;
	@%p279 bra 	$L__BB190_218;
	shfl.sync.idx.b32	%r1158|%p280, %r257, %r155, %r15, -1;
	mad.lo.s32 	%r1331, %r1158, %r1461, %r1331;
$L__BB190_218:
	mad.lo.s32 	%r1159, %r1329, %r6, %r7;
	shl.b32 	%r1160, %r1159, 2;
	mov.u32 	%r1161, _ZZ9cuda_gemmIiLi128ELi16ELi1ELi32ELi64ELi64ELi0EEviiiPT_S1_S1_iiE3Csh;
	add.s32 	%r1162, %r1161, %r1160;
	ld.shared.u32 	%r1163, [%r1162];
	add.s32 	%r1164, %r1163, %r1331;
	st.shared.u32 	[%r1162], %r1164;
	add.s32 	%r1329, %r1329, %r10;
	setp.lt.s32 	%p281, %r1329, %r564;
	@%p281 bra 	$L__BB190_154;
	bra.uni 	$L__BB190_152;
$L__BB190_219:
	shl.b32 	%r616, %r1263, 2;
	mov.u32 	%r617, _ZZ9cuda_gemmIiLi128ELi16ELi1ELi32ELi64ELi64ELi0EEviiiPT_S1_S1_iiE3Csh;
	add.s32 	%r618, %r617, %r616;
	mov.b32 	%r619, 0;
	st.shared.u32 	[%r618], %r619;
	add.s32 	%r620, %r618, %r19;
	st.shared.u32 	[%r620], %r619;
	add.s32 	%r621, %r620, %r19;
	st.shared.u32 	[%r621], %r619;
	add.s32 	%r622, %r621, %r19;
	st.shared.u32 	[%r622], %r619;
	add.s32 	%r1263, %r19, %r1263;
	setp.lt.u32 	%p18, %r1263, 32;
	@%p18 bra 	$L__BB190_219;
	bra.uni 	$L__BB190_19;
$L__BB190_220:
	setp.lt.s32 	%p85, %r8, %r564;
	@%p85 bra 	$L__BB190_221;
	bra.uni 	$L__BB190_287;
$L__BB190_221:
	add.s32 	%r360, %r81, %r1395;
	sub.s32 	%r361, %r360, %r82;
	sub.s32 	%r362, %r360, %r83;
	sub.s32 	%r363, %r360, %r84;
	sub.s32 	%r364, %r360, %r85;
	sub.s32 	%r365, %r360, %r86;
	sub.s32 	%r366, %r360, %r87;
	sub.s32 	%r367, %r360, %r88;
	sub.s32 	%r368, %r360, %r89;
	sub.s32 	%r369, %r360, %r90;
	sub.s32 	%r370, %r360, %r91;
	sub.s32 	%r371, %r360, %r92;
	sub.s32 	%r372, %r360, %r93;
	sub.s32 	%r373, %r360, %r94;
	sub.s32 	%r374, %r360, %r95;
	sub.s32 	%r375, %r360, %r96;
	sub.s32 	%r376, %r360, %r97;
	sub.s32 	%r377, %r360, %r98;
	sub.s32 	%r378, %r360, %r99;
	sub.s32 	%r379, %r360, %r100;
	sub.s32 	%r380, %r360, %r101;
	sub.s32 	%r381, %r360, %r102;
	sub.s32 	%r382, %r360, %r103;
	sub.s32 	%r383, %r360, %r104;
	sub.s32 	%r384, %r360, %r105;
	sub.s32 	%r385, %r360, %r106;
	sub.s32 	%r386, %r360, %r107;
	sub.s32 	%r387, %r360, %r108;
	sub.s32 	%r388, %r360, %r109;
	sub.s32 	%r389, %r360, %r110;
	sub.s32 	%r390, %r360, %r111;
	sub.s32 	%r391, %r360, %r112;
	shl.b32 	%r789, %r361, 2;
	shl.b32 	%r792, %r362, 2;
	shl.b32 	%r795, %r363, 2;
	shl.b32 	%r798, %r364, 2;
	shl.b32 	%r801, %r365, 2;
	shl.b32 	%r804, %r366, 2;
	shl.b32 	%r807, %r367, 2;
	shl.b32 	%r810, %r368, 2;
	shl.b32 	%r813, %r369, 2;
	shl.b32 	%r816, %r370, 2;
	shl.b32 	%r819, %r371, 2;
	shl.b32 	%r822, %r372, 2;
	shl.b32 	%r825, %r373, 2;
	shl.b32 	%r828, %r374, 2;
	shl.b32 	%r831, %r375, 2;
	shl.b32 	%r834, %r376, 2;
	shl.b32 	%r837, %r377, 2;
	shl.b32 	%r840, %r378, 2;
	shl.b32 	%r843, %r379, 2;
	shl.b32 	%r846, %r380, 2;
	shl.b32 	%r849, %r381, 2;
	shl.b32 	%r852, %r382, 2;
	shl.b32 	%r855, %r383, 2;
	shl.b32 	%r858, %r384, 2;
	shl.b32 	%r861, %r385, 2;
	shl.b32 	%r864, %r386, 2;
	shl.b32 	%r867, %r387, 2;
	shl.b32 	%r870, %r388, 2;
	shl.b32 	%r873, %r389, 2;
	shl.b32 	%r876, %r390, 2;
	shl.b32 	%r879, %r391, 2;
	mov.u32 	%r1428, %r8;
$L__BB190_222:
	setp.lt.s32 	%p86, %r358, 1;
	mov.u32 	%r785, _ZZ9cuda_gemmIiLi128ELi16ELi1ELi32ELi64ELi64ELi0EEviiiPT_S1_S1_iiE11kron_fac_sh;
	mad.lo.s32 	%r457, %r1428, 260, %r785;
	mov.b32 	%r1430, 0;
	@%p86 bra 	$L__BB190_224;
	shl.b32 	%r786, %r360, 2;
	add.s32 	%r787, %r457, %r786;
	ld.shared.u32 	%r788, [%r787];
	mul.lo.s32 	%r1430, %r788, %r1492;
$L__BB190_224:
	@%p54 bra 	$L__BB190_226;
	add.s32 	%r790, %r457, %r789;
	ld.shared.u32 	%r791, [%r790+4];
	mad.lo.s32 	%r1430, %r791, %r1491, %r1430;
$L__BB190_226:
	@%p55 bra 	$L__BB190_228;
	add.s32 	%r793, %r457, %r792;
	ld.shared.u32 	%r794, [%r793+8];
	mad.lo.s32 	%r1430, %r794, %r1490, %r1430;
$L__BB190_228:
	@%p56 bra 	$L__BB190_230;
	add.s32 	%r796, %r457, %r795;
	ld.shared.u32 	%r797, [%r796+12];
	mad.lo.s32 	%r1430, %r797, %r1489, %r1430;
$L__BB190_230:
	@%p57 bra 	$L__BB190_232;
	add.s32 	%r799, %r457, %r798;
	ld.shared.u32 	%r800, [%r799+16];
	mad.lo.s32 	%r1430, %r800, %r1488, %r1430;
$L__BB190_232:
	@%p58 bra 	$L__BB190_234;
	add.s32 	%r802, %r457, %r801;
	ld.shared.u32 	%r803, [%r802+20];
	mad.lo.s32 	%r1430, %r803, %r1487, %r1430;
$L__BB190_234:
	setp.lt.s32 	%p92, %r358, 7;
	@%p92 bra 	$L__BB190_236;
	add.s32 	%r805, %r457, %r804;
	ld.shared.u32 	%r806, [%r805+24];
	mad.lo.s32 	%r1430, %r806, %r1486, %r1430;
$L__BB190_236:
	setp.lt.s32 	%p93, %r358, 8;
	@%p93 bra 	$L__BB190_238;
	add.s32 	%r808, %r457, %r807;
	ld.shared.u32 	%r809, [%r808+28];
	mad.lo.s32 	%r1430, %r809, %r1485, %r1430;
$L__BB190_238:
	setp.lt.s32 	%p94, %r358, 9;
	@%p94 bra 	$L__BB190_240;
	add.s32 	%r811, %r457, %r810;
	ld.shared.u32 	%r812, [%r811+32];
	mad.lo.s32 	%r1430, %r812, %r1484, %r1430;
$L__BB190_240:
	setp.lt.s32 	%p95, %r358, 10;
	@%p95 bra 	$L__BB190_242;
	add.s32 	%r814, %r457, %r813;
	ld.shared.u32 	%r815, [%r814+36];
	mad.lo.s32 	%r1430, %r815, %r1483, %r1430;
$L__BB190_242:
	setp.lt.s32 	%p96, %r358, 11;
	@%p96 bra 	$L__BB190_244;
	add.s32 	%r817, %r457, %r816;
	ld.shared.u32 	%r818, [%r817+40];
	mad.lo.s32 	%r1430, %r818, %r1482, %r1430;
$L__BB190_244:
	setp.lt.s32 	%p97, %r358, 12;
	@%p97 bra 	$L__BB190_246;
	add.s32 	%r820, %r457, %r819;
	ld.shared.u32 	%r821, [%r820+44];
	mad.lo.s32 	%r1430, %r821, %r1481, %r1430;
$L__BB190_246:
	setp.lt.s32 	%p98, %r358, 13;
	@%p98 bra 	$L__BB190_248;
	add.s32 	%r823, %r457, %r822;
	ld.shared.u32 	%r824, [%r823+48];
	mad.lo.s32 	%r1430, %r824, %r1480, %r1430;
$L__BB190_248:
	setp.lt.s32 	%p99, %r358, 14;
	@%p99 bra 	$L__BB190_250;
	add.s32 	%r826, %r457, %r825;
	ld.shared.u32 	%r827, [%r826+52];
	mad.lo.s32 	%r1430, %r827, %r1479, %r1430;
$L__BB190_250:
	setp.lt.s32 	%p100, %r358, 15;
	@%p100 bra 	$L__BB190_252;
	add.s32 	%r829, %r457, %r828;
	ld.shared.u32 	%r830, [%r829+56];
	mad.lo.s32 	%r1430, %r830, %r1478, %r1430;
$L__BB190_252:
	setp.lt.s32 	%p101, %r358, 16;
	@%p101 bra 	$L__BB190_254;
	add.s32 	%r832, %r457, %r831;
	ld.shared.u32 	%r833, [%r832+60];
	mad.lo.s32 	%r1430, %r833, %r1477, %r1430;
$L__BB190_254:
	setp.lt.s32 	%p102, %r358, 17;
	@%p102 bra 	$L__BB190_256;
	add.s32 	%r835, %r457, %r834;
	ld.shared.u32 	%r836, [%r835+64];
	mad.lo.s32 	%r1430, %r836, %r1476, %r1430;
$L__BB190_256:
	setp.lt.s32 	%p103, %r358, 18;
	@%p103 bra 	$L__BB190_258;
	add.s32 	%r838, %r457, %r837;
	ld.shared.u32 	%r839, [%r838+68];
	mad.lo.s32 	%r1430, %r839, %r1475, %r1430;
$L__BB190_258:
	setp.lt.s32 	%p104, %r358, 19;
	@%p104 bra 	$L__BB190_260;
	add.s32 	%r841, %r457, %r840;
	ld.shared.u32 	%r842, [%r841+72];
	mad.lo.s32 	%r1430, %r842, %r1474, %r1430;
$L__BB190_260:
	setp.lt.s32 	%p105, %r358, 20;
	@%p105 bra 	$L__BB190_262;
	add.s32 	%r844, %r457, %r843;
	ld.shared.u32 	%r845, [%r844+76];
	mad.lo.s32 	%r1430, %r845, %r1473, %r1430;
$L__BB190_262:
	setp.lt.s32 	%p106, %r358, 21;
	@%p106 bra 	$L__BB190_264;
	add.s32 	%r847, %r457, %r846;
	ld.shared.u32 	%r848, [%r847+80];
	mad.lo.s32 	%r1430, %r848, %r1472, %r1430;
$L__BB190_264:
	setp.lt.s32 	%p107, %r358, 22;
	@%p107 bra 	$L__BB190_266;
	add.s32 	%r850, %r457, %r849;
	ld.shared.u32 	%r851, [%r850+84];
	mad.lo.s32 	%r1430, %r851, %r1471, %r1430;
$L__BB190_266:
	setp.lt.s32 	%p108, %r358, 23;
	@%p108 bra 	$L__BB190_268;
	add.s32 	%r853, %r457, %r852;
	ld.shared.u32 	%r854, [%r853+88];
	mad.lo.s32 	%r1430, %r854, %r1470, %r1430;
$L__BB190_268:
	setp.lt.s32 	%p109, %r358, 24;
	@%p109 bra 	$L__BB190_270;
	add.s32 	%r856, %r457, %r855;
	ld.shared.u32 	%r857, [%r856+92];
	mad.lo.s32 	%r1430, %r857, %r1469, %r1430;
$L__BB190_270:
	setp.lt.s32 	%p110, %r358, 25;
	@%p110 bra 	$L__BB190_272;
	add.s32 	%r859, %r457, %r858;
	ld.shared.u32 	%r860, [%r859+96];
	mad.lo.s32 	%r1430, %r860, %r1468, %r1430;
$L__BB190_272:
	setp.lt.s32 	%p111, %r358, 26;
	@%p111 bra 	$L__BB190_274;
	add.s32 	%r862, %r457, %r861;
	ld.shared.u32 	%r863, [%r862+100];
	mad.lo.s32 	%r1430, %r863, %r1467, %r1430;
$L__BB190_274:
	setp.lt.s32 	%p112, %r358, 27;
	@%p112 bra 	$L__BB190_276;
	add.s32 	%r865, %r457, %r864;
	ld.shared.u32 	%r866, [%r865+104];
	mad.lo.s32 	%r1430, %r866, %r1466, %r1430;
$L__BB190_276:
	setp.lt.s32 	%p113, %r358, 28;
	@%p113 bra 	$L__BB190_278;
	add.s32 	%r868, %r457, %r867;
	ld.shared.u32 	%r869, [%r868+108];
	mad.lo.s32 	%r1430, %r869, %r1465, %r1430;
$L__BB190_278:
	setp.lt.s32 	%p114, %r358, 29;
	@%p114 bra 	$L__BB190_280;
	add.s32 	%r871, %r457, %r870;
	ld.shared.u32 	%r872, [%r871+112];
	mad.lo.s32 	%r1430, %r872, %r1464, %r1430;
$L__BB190_280:
	setp.lt.s32 	%p115, %r358, 30;
	@%p115 bra 	$L__BB190_282;
	add.s32 	%r874, %r457, %r873;
	ld.shared.u32 	%r875, [%r874+116];
	mad.lo.s32 	%r1430, %r875, %r1463, %r1430;
$L__BB190_282:
	setp.lt.s32 	%p116, %r358, 31;
	@%p116 bra 	$L__BB190_284;
	add.s32 	%r877, %r457, %r876;
	ld.shared.u32 	%r878, [%r877+120];
	mad.lo.s32 	%r1430, %r878, %r1462, %r1430;
$L__BB190_284:
	setp.lt.s32 	%p117, %r358, 32;
	@%p117 bra 	$L__BB190_286;
	add.s32 	%r880, %r457, %r879;
	ld.shared.u32 	%r881, [%r880+124];
	mad.lo.s32 	%r1430, %r881, %r1461, %r1430;
$L__BB190_286:
	mad.lo.s32 	%r882, %r1428, %r6, %r7;
	shl.b32 	%r883, %r882, 2;
	mov.u32 	%r884, _ZZ9cuda_gemmIiLi128ELi16ELi1ELi32ELi64ELi64ELi0EEviiiPT_S1_S1_iiE3Csh;
	add.s32 	%r885, %r884, %r883;
	ld.shared.u32 	%r886, [%r885];
	add.s32 	%r887, %r886, %r1430;
	st.shared.u32 	[%r885], %r887;
	add.s32 	%r1428, %r1428, %r10;
	setp.lt.s32 	%p118, %r1428, %r564;
	@%p118 bra 	$L__BB190_222;
$L__BB190_287:
	mov.b32 	%r1395, 32;
	mov.pred 	%p291, 0;
	@%p2 bra 	$L__BB190_22;
$L__BB190_288:
	setp.gt.u32 	%p283, %r1, 31;
	bar.sync 	0;
	@%p283 bra 	$L__BB190_295;
	ld.param.u32 	%r1221, [_Z9cuda_gemmIiLi128ELi16ELi1ELi32ELi64ELi64ELi0EEviiiPT_S1_S1_ii_param_1];
	setp.eq.s32 	%p284, %r18, 0;
	mov.u32 	%r1166, %ctaid.x;
	mul.lo.s32 	%r1167, %r6, %r1166;
	mad.lo.s32 	%r555, %r1255, %r1221, %r1167;
	div.s32 	%r556, %r563, %r565;
	mov.u32 	%r1493, %r1;
	@%p284 bra 	$L__BB190_293;
	setp.eq.s32 	%p285, %r18, 1;
	div.s32 	%r1168, %r1, %r6;
	mad.lo.s32 	%r1169, %r556, %r1168, %r555;
	mul.lo.s32 	%r1170, %r1168, %r6;
	sub.s32 	%r1171, %r1, %r1170;
	add.s32 	%r1172, %r1169, %r1171;
	ld.shared.u32 	%r1173, [%r21];
	mul.wide.s32 	%rd23, %r1172, 4;
	add.s64 	%rd24, %rd2, %rd23;
	st.global.u32 	[%rd24], %r1173;
	mov.u32 	%r1493, %r16;
	@%p285 bra 	$L__BB190_293;
	setp.eq.s32 	%p286, %r18, 2;
	div.s32 	%r1174, %r16, %r6;
	mad.lo.s32 	%r1175, %r556, %r1174, %r555;
	mul.lo.s32 	%r1176, %r1174, %r6;
	sub.s32 	%r1177, %r16, %r1176;
	add.s32 	%r1178, %r1175, %r1177;
	ld.shared.u32 	%r1179, [%r22];
	mul.wide.s32 	%rd25, %r1178, 4;
	add.s64 	%rd26, %rd2, %rd25;
	st.global.u32 	[%rd26], %r1179;
	mov.u32 	%r1493, %r20;
	@%p286 bra 	$L__BB190_293;
	add.s32 	%r1493, %r20, %r9;
	div.s32 	%r1180, %r20, %r6;
	mad.lo.s32 	%r1181, %r556, %r1180, %r555;
	mul.lo.s32 	%r1182, %r1180, %r6;
	sub.s32 	%r1183, %r20, %r1182;
	add.s32 	%r1184, %r1181, %r1183;
	add.s32 	%r1185, %r22, %r19;
	ld.shared.u32 	%r1186, [%r1185];
	mul.wide.s32 	%rd27, %r1184, 4;
	add.s64 	%rd28, %rd2, %rd27;
	st.global.u32 	[%rd28], %r1186;
$L__BB190_293:
	setp.lt.u32 	%p287, %r17, 3;
	@%p287 bra 	$L__BB190_295;
$L__BB190_294:
	div.s32 	%r1187, %r1493, %r6;
	mad.lo.s32 	%r1188, %r556, %r1187, %r555;
	mul.lo.s32 	%r1189, %r1187, %r6;
	sub.s32 	%r1190, %r1493, %r1189;
	add.s32 	%r1191, %r1188, %r1190;
	shl.b32 	%r1192, %r1493, 2;
	mov.u32 	%r1193, _ZZ9cuda_gemmIiLi128ELi16ELi1ELi32ELi64ELi64ELi0EEviiiPT_S1_S1_iiE3Csh;
	add.s32 	%r1194, %r1193, %r1192;
	ld.shared.u32 	%r1195, [%r1194];
	mul.wide.s32 	%rd29, %r1191, 4;
	add.s64 	%rd30, %rd2, %rd29;
	st.global.u32 	[%rd30], %r1195;
	add.s32 	%r1196, %r1493, %r9;
	div.s32 	%r1197, %r1196, %r6;
	mad.lo.s32 	%r1198, %r556, %r1197, %r555;
	mul.lo.s32 	%r1199, %r1197, %r6;
	sub.s32 	%r1200, %r1196, %r1199;
	add.s32 	%r1201, %r1198, %r1200;
	add.s32 	%r1202, %r1194, %r19;
	ld.shared.u32 	%r1203, [%r1202];
	mul.wide.s32 	%rd31, %r1201, 4;
	add.s64 	%rd32, %rd2, %rd31;
	st.global.u32 	[%rd32], %r1203;
	add.s32 	%r1204, %r1196, %r9;
	div.s32 	%r1205, %r1204, %r6;
	mad.lo.s32 	%r1206, %r556, %r1205, %r555;
	mul.lo.s32 	%r1207, %r1205, %r6;
	sub.s32 	%r1208, %r1204, %r1207;
	add.s32 	%r1209, %r1206, %r1208;
	add.s32 	%r1210, %r1202, %r19;
	ld.shared.u32 	%r1211, [%r1210];
	mul.wide.s32 	%rd33, %r1209, 4;
	add.s64 	%rd34, %rd2, %rd33;
	st.global.u32 	[%rd34], %r1211;
	add.s32 	%r1212, %r1204, %r9;
	div.s32 	%r1213, %r1212, %r6;
	mad.lo.s32 	%r1214, %r556, %r1213, %r555;
	mul.lo.s32 	%r1215, %r1213, %r6;
	sub.s32 	%r1216, %r1212, %r1215;
	add.s32 	%r1217, %r1214, %r1216;
	add.s32 	%r1218, %r1210, %r19;
	ld.shared.u32 	%r1219, [%r1218];
	mul.wide.s32 	%rd35, %r1217, 4;
	add.s64 	%rd36, %rd2, %rd35;
	st.global.u32 	[%rd36], %r1219;
	add.s32 	%r1493, %r1212, %r9;
	setp.lt.u32 	%p288, %r1493, 32;
	@%p288 bra 	$L__BB190_294;
$L__BB190_295:
	add.s32 	%r1255, %r1255, %r12;
	shl.b32 	%r1220, %r12, 4;
	setp.lt.u32 	%p289, %r1255, %r1220;
	@%p289 bra 	$L__BB190_5;
$L__BB190_296:
	ret;

}
	// .globl	_Z9cuda_gemmIiLi128ELi16ELi1ELi32ELi64ELi64ELi1EEviiiPT_S1_S1_ii
.visible .entry _Z9cuda_gemmIiLi128ELi16ELi1ELi32ELi64ELi64ELi1EEviiiPT_S1_S1_ii(
	.param .u32 _Z9cuda_gemmIiLi128ELi16ELi1ELi32ELi64ELi64ELi1EEviiiPT_S1_S1_ii_param_0,
	.param .u32 _Z9cuda_gemmIiLi128ELi16ELi1ELi32ELi64ELi64ELi1EEviiiPT_S1_S1_ii_param_1,
	.param .u32 _Z9cuda_gemmIiLi128ELi16ELi1ELi32ELi64ELi64ELi1EEviiiPT_S1_S1_ii_param_2,
	.param .u64 .ptr .align 1 _Z9cuda_gemmIiLi128ELi16ELi1ELi32ELi64ELi64ELi1EEviiiPT_S1_S1_ii_param_3,
	.param .u64 .ptr .align 1 _Z9cuda_gemmIiLi128ELi16ELi1ELi32ELi64ELi64ELi1EEviiiPT_S1_S1_ii_param_4,
	.param .u64 .ptr .align 1 _Z9cuda_gemmIiLi128ELi16ELi1ELi32ELi64ELi64ELi1EEviiiPT_S1_S1_ii_param_5,
	.param .u32 _Z9cuda_gemmIiLi128ELi16ELi1ELi32ELi64ELi64ELi1EEviiiPT_S1_S1_ii_param_6,
	.param .u32 _Z9cuda_gemmIiLi128ELi16ELi1ELi32ELi64ELi64ELi1EEviiiPT_S1_S1_ii_param_7
)
.maxntid 128
{
	.reg .pred 	%p<25>;
	.reg .b16 	%rs<6>;
	.reg .b32 	%r<155>;
	.reg .b64 	%rd<47>;
	// demoted variable
	.shared .align 128 .b8 _ZZ9cuda_gemmIiLi128ELi16ELi1ELi32ELi64ELi64ELi1EEviiiPT_S1_S1_iiE11kron_fac_sh[16640];
	// demoted variable
	.shared .align 128 .b8 _ZZ9cuda_gemmIiLi128ELi16ELi1ELi32ELi64ELi64ELi1EEviiiPT_S1_S1_iiE3Ash[128];
	// demoted variable
	.shared .align 128 .b8 _ZZ9cuda_gemmIiLi128ELi16ELi1ELi32ELi64ELi64ELi1EEviiiPT_S1_S1_iiE3Csh[128];
	ld.param.u64 	%rd9, [_Z9cuda_gemmIiLi128ELi16ELi1ELi32ELi64ELi64ELi1EEviiiPT_S1_S1_ii_param_3];
	ld.param.u64 	%rd10, [_Z9cuda_gemmIiLi128ELi16ELi1ELi32ELi64ELi64ELi1EEviiiPT_S1_S1_ii_param_4];
	ld.param.u64 	%rd11, [_Z9cuda_gemmIiLi128ELi16ELi1ELi32ELi64ELi64ELi1EEviiiPT_S1_S1_ii_param_5];
	cvta.to.global.u64 	%rd1, %rd10;
	cvta.to.global.u64 	%rd2, %rd9;
	cvta.to.global.u64 	%rd3, %rd11;
	mov.u32 	%r1, %tid.x;
	mov.u32 	%r2, %ntid.x;
	add.s32 	%r3, %r1, %r2;
	cvt.u16.u32 	%rs2, %r3;
	xor.b16  	%rs3, %rs2, 4095;
	cvt.u16.u32 	%rs4, %r2;
	div.u16 	%rs5, %rs3, %rs4;
	and.b16  	%rs1, %rs5, 3;
	setp.eq.s16 	%p1, %rs1, 2;
	mov.u32 	%r142, %r1;
	@%p1 bra 	$L__BB191_3;
	cvt.u32.u16 	%r4, %rs1;
	mov.b32 	%r141, 0;
	mov.u32 	%r55, _ZZ9cuda_gemmIiLi128ELi16ELi1ELi32ELi64ELi64ELi1EEviiiPT_S1_S1_iiE11kron_fac_sh;
	mov.u32 	%r142, %r1;
$L__BB191_2:
	.pragma "nounroll";
	mul.wide.u32 	%rd12, %r142, 4;
	add.s64 	%rd13, %rd1, %rd12;
	ld.global.u32 	%r53, [%rd13];
	and.b32  	%r54, %r142, 63;
	mad.lo.s32 	%r56, %r54, 260, %r55;
	shr.u32 	%r57, %r142, 4;
	and.b32  	%r58, %r57, 268435452;
	add.s32 	%r59, %r56, %r58;
	st.shared.u32 	[%r59], %r53;
	add.s32 	%r142, %r142, %r2;
	add.s32 	%r141, %r141, 1;
	xor.b32  	%r60, %r141, %r4;
	setp.ne.s32 	%p2, %r60, 2;
	@%p2 bra 	$L__BB191_2;
$L__BB191_3:
	mov.u32 	%r63, _ZZ9cuda_gemmIiLi128ELi16ELi1ELi32ELi64ELi64ELi1EEviiiPT_S1_S1_iiE11kron_fac_sh;
$L__BB191_4:
	mul.wide.u32 	%rd14, %r142, 4;
	add.s64 	%rd15, %rd1, %rd14;
	ld.global.u32 	%r61, [%rd15];
	and.b32  	%r62, %r142, 63;
	mad.lo.s32 	%r64, %r62, 260, %r63;
	shr.u32 	%r65, %r142, 4;
	and.b32  	%r66, %r65, 268435452;
	add.s32 	%r67, %r64, %r66;
	st.shared.u32 	[%r67], %r61;
	add.s32 	%r68, %r142, %r2;
	mul.wide.u32 	%rd16, %r68, 4;
	add.s64 	%rd17, %rd1, %rd16;
	ld.global.u32 	%r69, [%rd17];
	and.b32  	%r70, %r68, 63;
	mad.lo.s32 	%r71, %r70, 260, %r63;
	shr.u32 	%r72, %r68, 4;
	and.b32  	%r73, %r72, 268435452;
	add.s32 	%r74, %r71, %r73;
	st.shared.u32 	[%r74], %r69;
	add.s32 	%r75, %r68, %r2;
	mul.wide.u32 	%rd18, %r75, 4;
	add.s64 	%rd19, %rd1, %rd18;
	ld.global.u32 	%r76, [%rd19];
	and.b32  	%r77, %r75, 63;
	mad.lo.s32 	%r78, %r77, 260, %r63;
	shr.u32 	%r79, %r75, 4;
	and.b32  	%r80, %r79, 268435452;
	add.s32 	%r81, %r78, %r80;
	st.shared.u32 	[%r81], %r76;
	add.s32 	%r82, %r75, %r2;
	mul.wide.u32 	%rd20, %r82, 4;
	add.s64 	%rd21, %rd1, %rd20;
	ld.global.u32 	%r83, [%rd21];
	and.b32  	%r84, %r82, 63;
	mad.lo.s32 	%r85, %r84, 260, %r63;
	shr.u32 	%r86, %r82, 4;
	and.b32  	%r87, %r86, 268435452;
	add.s32 	%r88, %r85, %r87;
	st.shared.u32 	[%r88], %r83;
	add.s32 	%r142, %r82, %r2;
	setp.lt.u32 	%p3, %r142, 4096;
	@%p3 bra 	$L__BB191_4;
	mov.u32 	%r144, %ctaid.y;
	mov.u32 	%r13, %nctaid.y;
	shl.b32 	%r14, %r13, 4;
	setp.ge.u32 	%p4, %r144, %r14;
	@%p4 bra 	$L__BB191_30;
	max.u32 	%r89, %r3, 32;
	setp.lt.u32 	%p5, %r3, 32;
	selp.u32 	%r90, 1, 0, %p5;
	add.s32 	%r91, %r3, %r90;
	sub.s32 	%r92, %r89, %r91;
	div.u32 	%r93, %r92, %r2;
	add.s32 	%r15, %r93, %r90;
	and.b32  	%r16, %r15, 3;
	shl.b32 	%r94, %r1, 2;
	mov.u32 	%r95, _ZZ9cuda_gemmIiLi128ELi16ELi1ELi32ELi64ELi64ELi1EEviiiPT_S1_S1_iiE3Ash;
	add.s32 	%r17, %r95, %r94;
	shl.b32 	%r18, %r2, 2;
	add.s32 	%r19, %r17, %r18;
	add.s32 	%r20, %r3, %r2;
	add.s32 	%r21, %r20, %r2;
	mov.u32 	%r96, _ZZ9cuda_gemmIiLi128ELi16ELi1ELi32ELi64ELi64ELi1EEviiiPT_S1_S1_iiE3Csh;
	add.s32 	%r22, %r96, %r94;
	add.s32 	%r23, %r22, %r18;
	add.s32 	%r24, %r23, %r18;
	mul.wide.u32 	%rd35, %r2, 16;
	cvt.u64.u32 	%rd42, %r18;
$L__BB191_7:
	setp.gt.u32 	%p6, %r1, 31;
	@%p6 bra 	$L__BB191_15;
	setp.eq.s32 	%p7, %r16, 3;
	shl.b32 	%r26, %r144, 5;
	mov.u32 	%r145, %r1;
	@%p7 bra 	$L__BB191_12;
	setp.eq.s32 	%p8, %r16, 0;
	add.s32 	%r27, %r26, %r1;
	mul.wide.u32 	%rd22, %r27, 4;
	add.s64 	%rd23, %rd2, %rd22;
	ld.global.u32 	%r97, [%rd23];
	st.shared.u32 	[%r17], %r97;
	mov.u32 	%r145, %r3;
	@%p8 bra 	$L__BB191_12;
	setp.eq.s32 	%p9, %r16, 1;
	add.s32 	%r28, %r27, %r2;
	mul.wide.u32 	%rd24, %r28, 4;
	add.s64 	%rd25, %rd2, %rd24;
	ld.global.u32 	%r98, [%rd25];
	st.shared.u32 	[%r19], %r98;
	mov.u32 	%r145, %r20;
	@%p9 bra 	$L__BB191_12;
	add.s32 	%r99, %r28, %r2;
	mul.wide.u32 	%rd26, %r99, 4;
	add.s64 	%rd27, %rd2, %rd26;
	ld.global.u32 	%r100, [%rd27];
	add.s32 	%r101, %r19, %r18;
	st.shared.u32 	[%r101], %r100;
	mov.u32 	%r145, %r21;
$L__BB191_12:
	setp.lt.u32 	%p10, %r15, 3;
	@%p10 bra 	$L__BB191_15;
	shl.b32 	%r102, %r145, 2;
	mov.u32 	%r103, _ZZ9cuda_gemmIiLi128ELi16ELi1ELi32ELi64ELi64ELi1EEviiiPT_S1_S1_iiE3Ash;
	add.s32 	%r149, %r103, %r102;
	add.s32 	%r104, %r145, %r26;
	add.s32 	%r148, %r104, %r2;
	shl.b32 	%r105, %r2, 1;
	add.s32 	%r147, %r104, %r105;
	mad.lo.s32 	%r146, %r2, 3, %r104;
	mul.wide.u32 	%rd28, %r104, 4;
	add.s64 	%rd46, %rd2, %rd28;
$L__BB191_14:
	ld.global.u32 	%r106, [%rd46];
	st.shared.u32 	[%r149], %r106;
	mul.wide.u32 	%rd29, %r148, 4;
	add.s64 	%rd30, %rd2, %rd29;
	ld.global.u32 	%r107, [%rd30];
	add.s32 	%r108, %r149, %r18;
	st.shared.u32 	[%r108], %r107;
	mul.wide.u32 	%rd31, %r147, 4;
	add.s64 	%rd32, %rd2, %rd31;
	ld.global.u32 	%r109, [%rd32];
	shl.b32 	%r110, %r2, 3;
	add.s32 	%r111, %r149, %r110;
	st.shared.u32 	[%r111], %r109;
	mul.wide.u32 	%rd33, %r146, 4;
	add.s64 	%rd34, %rd2, %rd33;
	ld.global.u32 	%r112, [%rd34];
	mad.lo.s32 	%r113, %r2, 12, %r149;
	st.shared.u32 	[%r113], %r112;
	add.s32 	%r145, %r145, %r18;
	shl.b32 	%r114, %r2, 4;
	add.s32 	%r149, %r149, %r114;
	add.s32 	%r148, %r148, %r18;
	add.s32 	%r147, %r147, %r18;
	add.s32 	%r146, %r146, %r18;
	add.s64 	%rd46, %rd46, %rd35;
	setp.lt.u32 	%p11, %r145, 32;
	@%p11 bra 	$L__BB191_14;
$L__BB191_15:
	setp.gt.u32 	%p12, %r1, 31;
	bar.sync 	0;
	@%p12 bra 	$L__BB191_22;
	setp.eq.s32 	%p13, %r16, 3;
	mov.u32 	%r151, %r1;
	@%p13 bra 	$L__BB191_20;
	setp.eq.s32 	%p14, %r16, 0;
	mov.b32 	%r115, 0;
	st.shared.u32 	[%r22], %r115;
	mov.u32 	%r151, %r3;
	@%p14 bra 	$L__BB191_20;
	setp.eq.s32 	%p15, %r16, 1;
	mov.b32 	%r116, 0;
	st.shared.u32 	[%r23], %r116;
	mov.u32 	%r151, %r20;
	@%p15 bra 	$L__BB191_20;
	mov.b32 	%r117, 0;
	st.shared.u32 	[%r24], %r117;
	mov.u32 	%r151, %r21;
$L__BB191_20:
	setp.lt.u32 	%p16, %r15, 3;
	@%p16 bra 	$L__BB191_22;
$L__BB191_21:
	shl.b32 	%r118, %r151, 2;
	mov.u32 	%r119, _ZZ9cuda_gemmIiLi128ELi16ELi1ELi32ELi64ELi64ELi1EEviiiPT_S1_S1_iiE3Csh;
	add.s32 	%r120, %r119, %r118;
	mov.b32 	%r121, 0;
	st.shared.u32 	[%r120], %r121;
	add.s32 	%r122, %r120, %r18;
	st.shared.u32 	[%r122], %r121;
	add.s32 	%r123, %r122, %r18;
	st.shared.u32 	[%r123], %r121;
	add.s32 	%r124, %r123, %r18;
	st.shared.u32 	[%r124], %r121;
	add.s32 	%r151, %r18, %r151;
	setp.lt.u32 	%p17, %r151, 32;
	@%p17 bra 	$L__BB191_21;
$L__BB191_22:
	setp.gt.u32 	%p18, %r1, 31;
	bar.sync 	0;
	@%p18 bra 	$L__BB191_29;
	setp.eq.s32 	%p19, %r16, 3;
	shl.b32 	%r47, %r144, 5;
	mov.u32 	%r153, %r1;
	@%p19 bra 	$L__BB191_27;
	setp.eq.s32 	%p20, %r16, 0;
	add.s32 	%r125, %r47, %r1;
	ld.shared.u32 	%r126, [%r22];
	mul.wide.s32 	%rd36, %r125, 4;
	add.s64 	%rd7, %rd3, %rd36;
	st.global.u32 	[%rd7], %r126;
	mov.u32 	%r153, %r3;
	@%p20 bra 	$L__BB191_27;
	setp.eq.s32 	%p21, %r16, 1;
	ld.shared.u32 	%r127, [%r23];
	cvt.u64.u32 	%rd37, %r18;
	add.s64 	%rd8, %rd7, %rd37;
	st.global.u32 	[%rd8], %r127;
	mov.u32 	%r153, %r20;
	@%p21 bra 	$L__BB191_27;
	cvt.u64.u32 	%rd38, %r18;
	ld.shared.u32 	%r128, [%r24];
	add.s64 	%rd39, %rd8, %rd38;
	st.global.u32 	[%rd39], %r128;
	mov.u32 	%r153, %r21;
$L__BB191_27:
	setp.lt.u32 	%p22, %r15, 3;
	@%p22 bra 	$L__BB191_29;
$L__BB191_28:
	add.s32 	%r129, %r47, %r153;
	shl.b32 	%r130, %r153, 2;
	mov.u32 	%r131, _ZZ9cuda_gemmIiLi128ELi16ELi1ELi32ELi64ELi64ELi1EEviiiPT_S1_S1_iiE3Csh;
	add.s32 	%r132, %r131, %r130;
	ld.shared.u32 	%r133, [%r132];
	mul.wide.s32 	%rd40, %r129, 4;
	add.s64 	%rd41, %rd3, %rd40;
	st.global.u32 	[%rd41], %r133;
	add.s32 	%r134, %r132, %r18;
	ld.shared.u32 	%r135, [%r134];
	add.s64 	%rd43, %rd41, %rd42;
	st.global.u32 	[%rd43], %r135;
	add.s32 	%r136, %r134, %r18;
	ld.shared.u32 	%r137, [%r136];
	add.s64 	%rd44, %rd43, %rd42;
	st.global.u32 	[%rd44], %r137;
	add.s32 	%r138, %r136, %r18;
	ld.shared.u32 	%r139, [%r138];
	add.s64 	%rd45, %rd44, %rd42;
	st.global.u32 	[%rd45], %r139;
	add.s32 	%r153, %r18, %r153;
	setp.lt.u32 	%p23, %r153, 32;
	@%p23 bra 	$L__BB191_28;
$L__BB191_29:
	add.s32 	%r144, %r144, %r13;
	setp.lt.u32 	%p24, %r144, %r14;
	@%p24 bra 	$L__BB191_7;
$L__BB191_30:
	ret;

}
	// .globl	_Z9cuda_gemmIiLi128ELi16ELi1ELi64ELi2ELi2ELi0EEviiiPT_S1_S1_ii
.visible .entry _Z9cuda_gemmIiLi128ELi16ELi1ELi64ELi2ELi2ELi0EEviiiPT_S1_S1_ii(
	.param .u32 _Z9cuda_gemmIiLi128ELi16ELi1ELi64ELi2ELi2ELi0EEviiiPT_S1_S1_ii_param_0,
	.param .u32 _Z9cuda_gemmIiLi128ELi16ELi1ELi64ELi2ELi2ELi0EEviiiPT_S1_S1_ii_param_1,
	.param .u32 _Z9cuda_gemmIiLi128ELi16ELi1ELi64ELi2ELi2ELi0EEviiiPT_S1_S1_ii_param_2,
	.param .u64 .ptr .align 1 _Z9cuda_gemmIiLi128ELi16ELi1ELi64ELi2ELi2ELi0EEviiiPT_S1_S1_ii_param_3,
	.param .u64 .ptr .align 1 _Z9cuda_gemmIiLi128ELi16ELi1ELi64ELi2ELi2ELi0EEviiiPT_S1_S1_ii_param_4,
	.param .u64 .ptr .align 1 _Z9cuda_gemmIiLi128ELi16ELi1ELi64ELi2ELi2ELi0EEviiiPT_S1_S1_ii_param_5,
	.param .u32 _Z9cuda_gemmIiLi128ELi16ELi1ELi64ELi2ELi2ELi0EEviiiPT_S1_S1_ii_param_6,
	.param .u32 _Z9cuda_gemmIiLi128ELi16ELi1ELi64ELi2ELi2ELi0EEviiiPT_S1_S1_ii_param_7
)
.maxntid 128
{
	.reg .pred 	%p<39>;
	.reg .b32 	%r<240>;
	.reg .b64 	%rd<37>;
	// demoted variable
	.shared .align 128 .b8 _ZZ9cuda_gemmIiLi128ELi16ELi1ELi64ELi2ELi2ELi0EEviiiPT_S1_S1_iiE11kron_fac_sh[24];
	// demoted variable
	.shared .align 128 .b8 _ZZ9cuda_gemmIiLi128ELi16ELi1ELi64ELi2ELi2ELi0EEviiiPT_S1_S1_iiE3Ash[256];
	// demoted variable
	.shared .align 128 .b8 _ZZ9cuda_gemmIiLi128ELi16ELi1ELi64ELi2ELi2ELi0EEviiiPT_S1_S1_iiE3Csh[256];
	ld.param.u32 	%r86, [_Z9cuda_gemmIiLi128ELi16ELi1ELi64ELi2ELi2ELi0EEviiiPT_S1_S1_ii_param_1];
	ld.param.u32 	%r87, [_Z9cuda_gemmIiLi128ELi16ELi1ELi64ELi2ELi2ELi0EEviiiPT_S1_S1_ii_param_2];
	ld.param.u64 	%rd5, [_Z9cuda_gemmIiLi128ELi16ELi1ELi64ELi2ELi2ELi0EEviiiPT_S1_S1_ii_param_3];
	ld.param.u64 	%rd4, [_Z9cuda_gemmIiLi128ELi16ELi1ELi64ELi2ELi2ELi0EEviiiPT_S1_S1_ii_param_4];
	ld.param.u64 	%rd6, [_Z9cuda_gemmIiLi128ELi16ELi1ELi64ELi2ELi2ELi0EEviiiPT_S1_S1_ii_param_5];
	ld.param.u32 	%r88, [_Z9cuda_gemmIiLi128ELi16ELi1ELi64ELi2ELi2ELi0EEviiiPT_S1_S1_ii_param_6];
	ld.param.u32 	%r89, [_Z9cuda_gemmIiLi128ELi16ELi1ELi64ELi2ELi2ELi0EEviiiPT_S1_S1_ii_param_7];
	cvta.to.global.u64 	%rd1, %rd5;
	cvta.to.global.u64 	%rd2, %rd6;
	mov.u32 	%r1, %tid.x;
	mul.lo.s32 	%r2, %r89, %r88;
	setp.ge.u32 	%p1, %r1, %r2;
	@%p1 bra 	$L__BB192_3;
	mov.u32 	%r3, %ntid.x;
	cvta.to.global.u64 	%rd3, %rd4;
	mov.u32 	%r219, %r1;
$L__BB192_2:
	mul.wide.u32 	%rd7, %r219, 4;
	add.s64 	%rd8, %rd3, %rd7;
	ld.global.u32 	%r90, [%rd8];
	rem.u32 	%r91, %r219, %r88;
	mov.u32 	%r92, _ZZ9cuda_gemmIiLi128ELi16ELi1ELi64ELi2ELi2ELi0EEviiiPT_S1_S1_iiE11kron_fac_sh;
	mad.lo.s32 	%r93, %r91, 12, %r92;
	div.u32 	%r94, %r219, %r89;
	shl.b32 	%r95, %r94, 2;
	add.s32 	%r96, %r93, %r95;
	st.shared.u32 	[%r96], %r90;
	add.s32 	%r219, %r219, %r3;
	setp.lt.u32 	%p2, %r219, %r2;
	@%p2 bra 	$L__BB192_2;
$L__BB192_3:
	div.s32 	%r6, 64, %r89;
	div.u32 	%r8, %r1, %r6;
	mul.lo.s32 	%r97, %r8, %r6;
	sub.s32 	%r7, %r1, %r97;
	mov.u32 	%r9, %ntid.x;
	mov.u32 	%r222, %ctaid.y;
	mov.u32 	%r11, %nctaid.y;
	shl.b32 	%r12, %r11, 4;
	setp.ge.u32 	%p3, %r222, %r12;
	@%p3 bra 	$L__BB192_40;
	mov.u32 	%r99, %ctaid.x;
	shl.b32 	%r13, %r99, 6;
	min.s32 	%r14, %r89, 32;
	mul.lo.s32 	%r15, %r7, %r89;
	shl.b32 	%r100, %r89, 8;
	sub.s32 	%r16, 8223, %r100;
	mul.lo.s32 	%r17, %r6, %r99;
	add.s32 	%r18, %r1, %r9;
	max.u32 	%r101, %r18, 64;
	setp.lt.u32 	%p4, %r18, 64;
	selp.u32 	%r102, 1, 0, %p4;
	add.s32 	%r103, %r18, %r102;
	sub.s32 	%r104, %r101, %r103;
	div.u32 	%r105, %r104, %r9;
	add.s32 	%r19, %r105, %r102;
	add.s32 	%r106, %r19, 1;
	and.b32  	%r20, %r106, 3;
	shl.b32 	%r107, %r1, 2;
	mov.u32 	%r108, _ZZ9cuda_gemmIiLi128ELi16ELi1ELi64ELi2ELi2ELi0EEviiiPT_S1_S1_iiE3Ash;
	add.s32 	%r21, %r108, %r107;
	shl.b32 	%r22, %r9, 2;
	add.s32 	%r23, %r21, %r22;
	add.s32 	%r24, %r18, %r9;
	add.s32 	%r25, %r24, %r9;
	mov.u32 	%r109, _ZZ9cuda_gemmIiLi128ELi16ELi1ELi64ELi2ELi2ELi0EEviiiPT_S1_S1_iiE3Csh;
	add.s32 	%r26, %r109, %r107;
	add.s32 	%r27, %r26, %r22;
	add.s32 	%r28, %r27, %r22;
	shl.b32 	%r29, %r9, 3;
	mul.lo.s32 	%r30, %r9, 12;
	shl.b32 	%r110, %r9, 1;
	add.s32 	%r31, %r13, %r110;
	div.u32 	%r32, %r9, %r6;
$L__BB192_5:
	setp.gt.u32 	%p5, %r1, 63;
	@%p5 bra 	$L__BB192_13;
	setp.eq.s32 	%p6, %r20, 0;
	mul.lo.s32 	%r36, %r222, %r87;
	mov.u32 	%r223, %r1;
	@%p6 bra 	$L__BB192_10;
	setp.eq.s32 	%p7, %r20, 1;
	add.s32 	%r111, %r36, %r13;
	add.s32 	%r37, %r111, %r1;
	mul.wide.u32 	%rd9, %r37, 4;
	add.s64 	%rd10, %rd1, %rd9;
	ld.global.u32 	%r112, [%rd10];
	st.shared.u32 	[%r21], %r112;
	mov.u32 	%r223, %r18;
	@%p7 bra 	$L__BB192_10;
	setp.eq.s32 	%p8, %r20, 2;
	add.s32 	%r38, %r37, %r9;
	mul.wide.u32 	%rd11, %r38, 4;
	add.s64 	%rd12, %rd1, %rd11;
	ld.global.u32 	%r113, [%rd12];
	st.shared.u32 	[%r23], %r113;
	mov.u32 	%r223, %r24;
	@%p8 bra 	$L__BB192_10;
	add.s32 	%r114, %r38, %r9;
	mul.wide.u32 	%rd13, %r114, 4;
	add.s64 	%rd14, %rd1, %rd13;
	ld.global.u32 	%r115, [%rd14];
	add.s32 	%r116, %r23, %r22;
	st.shared.u32 	[%r116], %r115;
	mov.u32 	%r223, %r25;
$L__BB192_10:
	setp.lt.u32 	%p9, %r19, 3;
	@%p9 bra 	$L__BB192_13;
	shl.b32 	%r117, %r223, 2;
	mov.u32 	%r118, _ZZ9cuda_gemmIiLi128ELi16ELi1ELi64ELi2ELi2ELi0EEviiiPT_S1_S1_iiE3Ash;
	add.s32 	%r228, %r118, %r117;
	add.s32 	%r119, %r13, %r223;
	add.s32 	%r224, %r119, %r36;
	add.s32 	%r227, %r224, %r9;
	add.s32 	%r120, %r31, %r223;
	add.s32 	%r226, %r120, %r36;
	mad.lo.s32 	%r225, %r9, 3, %r224;
$L__BB192_12:
	mul.wide.u32 	%rd15, %r224, 4;
	add.s64 	%rd16, %rd1, %rd15;
	ld.global.u32 	%r121, [%rd16];
	st.shared.u32 	[%r228], %r121;
	mul.wide.u32 	%rd17, %r227, 4;
	add.s64 	%rd18, %rd1, %rd17;
	ld.global.u32 	%r122, [%rd18];
	add.s32 	%r123, %r228, %r22;
	st.shared.u32 	[%r123], %r122;
	mul.wide.u32 	%rd19, %r226, 4;
	add.s64 	%rd20, %rd1, %rd19;
	ld.global.u32 	%r124, [%rd20];
	add.s32 	%r125, %r228, %r29;
	st.shared.u32 	[%r125], %r124;
	mul.wide.u32 	%rd21, %r225, 4;
	add.s64 	%rd22, %rd1, %rd21;
	ld.global.u32 	%r126, [%rd22];
	add.s32 	%r127, %r228, %r30;
	st.shared.u32 	[%r127], %r126;
	add.s32 	%r223, %r223, %r22;
	shl.b32 	%r128, %r9, 4;
	add.s32 	%r228, %r228, %r128;
	add.s32 	%r227, %r227, %r22;
	add.s32 	%r226, %r226, %r22;
	add.s32 	%r225, %r225, %r22;
	add.s32 	%r224, %r224, %r22;
	setp.lt.u32 	%p10, %r223, 64;
	@%p10 bra 	$L__BB192_12;
$L__BB192_13:
	bar.sync 	0;
	@%p5 bra 	$L__BB192_19;
	setp.eq.s32 	%p12, %r20, 0;
	mov.u32 	%r230, %r1;
	@%p12 bra 	$L__BB192_18;
	setp.eq.s32 	%p13, %r20, 1;
	mov.b32 	%r129, 0;
	st.shared.u32 	[%r26], %r129;
	mov.u32 	%r230, %r18;
	@%p13 bra 	$L__BB192_18;
	setp.eq.s32 	%p14, %r20, 2;
	mov.b32 	%r130, 0;
	st.shared.u32 	[%r27], %r130;
	mov.u32 	%r230, %r24;
	@%p14 bra 	$L__BB192_18;
	mov.b32 	%r131, 0;
	st.shared.u32 	[%r28], %r131;
	mov.u32 	%r230, %r25;
$L__BB192_18:
	setp.lt.u32 	%p15, %r19, 3;
	@%p15 bra 	$L__BB192_19;
	bra.uni 	$L__BB192_41;
$L__BB192_19:
	setp.gt.s32 	%p17, %r6, 0;
	@%p17 bra 	$L__BB192_20;
	bra.uni 	$L__BB192_32;
$L__BB192_20:
	setp.lt.s32 	%p18, %r89, 1;
	and.b32  	%r139, %r1, 31;
	rem.s32 	%r60, %r139, %r14;
	add.s32 	%r61, %r60, %r15;
	@%p18 bra 	$L__BB192_22;
	shl.b32 	%r140, %r61, 2;
	mov.u32 	%r141, _ZZ9cuda_gemmIiLi128ELi16ELi1ELi64ELi2ELi2ELi0EEviiiPT_S1_S1_iiE3Ash;
	add.s32 	%r142, %r141, %r140;
	ld.shared.u32 	%r221, [%r142];
$L__BB192_22:
	setp.lt.s32 	%p19, %r89, 2;
	@%p19 bra 	$L__BB192_24;
	add.s32 	%r143, %r60, 1;
	setp.lt.s32 	%p20, %r143, %r14;
	selp.b32 	%r144, 0, %r14, %p20;
	sub.s32 	%r145, %r61, %r144;
	shl.b32 	%r146, %r145, 2;
	mov.u32 	%r147, _ZZ9cuda_gemmIiLi128ELi16ELi1ELi64ELi2ELi2ELi0EEviiiPT_S1_S1_iiE3Ash;
	add.s32 	%r148, %r147, %r146;
	ld.shared.u32 	%r220, [%r148+4];
$L__BB192_24:
	setp.ge.s32 	%p21, %r8, %r88;
	@%p21 bra 	$L__BB192_32;
	add.s32 	%r149, %r60, 1;
	setp.lt.s32 	%p22, %r149, %r14;
	selp.b32 	%r150, 0, %r14, %p22;
	sub.s32 	%r66, %r60, %r150;
	setp.lt.s32 	%p23, %r60, %r89;
	selp.b32 	%r151, 0, %r89, %p23;
	sub.s32 	%r67, %r60, %r151;
	setp.lt.s32 	%p24, %r149, %r89;
	selp.b32 	%r152, 0, %r89, %p24;
	sub.s32 	%r68, %r149, %r152;
	shl.b32 	%r157, %r66, 2;
	mov.u32 	%r234, %r8;
$L__BB192_26:
	setp.gt.u32 	%p25, %r89, 32;
	mov.u32 	%r153, _ZZ9cuda_gemmIiLi128ELi16ELi1ELi64ELi2ELi2ELi0EEviiiPT_S1_S1_iiE11kron_fac_sh;
	mad.lo.s32 	%r70, %r234, 12, %r153;
	shl.b32 	%r154, %r60, 2;
	add.s32 	%r155, %r70, %r154;
	ld.shared.u32 	%r71, [%r155];
	@%p25 bra 	$L__BB192_29;
	shfl.sync.idx.b32	%r160|%p29, %r71, %r67, %r16, -1;
	mul.lo.s32 	%r235, %r160, %r221;
	@%p19 bra 	$L__BB192_31;
	shfl.sync.idx.b32	%r161|%p30, %r71, %r68, %r16, -1;
	mad.lo.s32 	%r235, %r161, %r220, %r235;
	bra.uni 	$L__BB192_31;
$L__BB192_29:
	setp.gt.s32 	%p27, %r89, 0;
	mul.lo.s32 	%r156, %r71, %r221;
	selp.b32 	%r235, %r156, 0, %p27;
	@%p19 bra 	$L__BB192_31;
	add.s32 	%r158, %r70, %r157;
	ld.shared.u32 	%r159, [%r158+4];
	mad.lo.s32 	%r235, %r159, %r220, %r235;
$L__BB192_31:
	mad.lo.s32 	%r162, %r234, %r6, %r7;
	shl.b32 	%r163, %r162, 2;
	mov.u32 	%r164, _ZZ9cuda_gemmIiLi128ELi16ELi1ELi64ELi2ELi2ELi0EEviiiPT_S1_S1_iiE3Csh;
	add.s32 	%r165, %r164, %r163;
	ld.shared.u32 	%r166, [%r165];
	add.s32 	%r167, %r166, %r235;
	st.shared.u32 	[%r165], %r167;
	add.s32 	%r234, %r234, %r32;
	setp.lt.s32 	%p31, %r234, %r88;
	@%p31 bra 	$L__BB192_26;
$L__BB192_32:
	bar.sync 	0;
	@%p5 bra 	$L__BB192_39;
	setp.eq.s32 	%p33, %r20, 0;
	mad.lo.s32 	%r80, %r222, %r86, %r17;
	div.s32 	%r81, %r87, %r89;
	mov.u32 	%r238, %r1;
	@%p33 bra 	$L__BB192_37;
	setp.eq.s32 	%p34, %r20, 1;
	div.s32 	%r168, %r1, %r6;
	mad.lo.s32 	%r169, %r81, %r168, %r80;
	mul.lo.s32 	%r170, %r168, %r6;
	sub.s32 	%r171, %r1, %r170;
	add.s32 	%r172, %r169, %r171;
	ld.shared.u32 	%r173, [%r26];
	mul.wide.s32 	%rd23, %r172, 4;
	add.s64 	%rd24, %rd2, %rd23;
	st.global.u32 	[%rd24], %r173;
	mov.u32 	%r238, %r18;
	@%p34 bra 	$L__BB192_37;
	setp.eq.s32 	%p35, %r20, 2;
	div.s32 	%r174, %r18, %r6;
	mad.lo.s32 	%r175, %r81, %r174, %r80;
	mul.lo.s32 	%r176, %r174, %r6;
	sub.s32 	%r177, %r18, %r176;
	add.s32 	%r178, %r175, %r177;
	ld.shared.u32 	%r179, [%r27];
	mul.wide.s32 	%rd25, %r178, 4;
	add.s64 	%rd26, %rd2, %rd25;
	st.global.u32 	[%rd26], %r179;
	mov.u32 	%r238, %r24;
	@%p35 bra 	$L__BB192_37;
	div.s32 	%r180, %r24, %r6;
	mad.lo.s32 	%r181, %r81, %r180, %r80;
	mul.lo.s32 	%r182, %r180, %r6;
	sub.s32 	%r183, %r24, %r182;
	add.s32 	%r184, %r181, %r183;
	ld.shared.u32 	%r185, [%r28];
	mul.wide.s32 	%rd27, %r184, 4;
	add.s64 	%rd28, %rd2, %rd27;
	st.global.u32 	[%rd28], %r185;
	mov.u32 	%r238, %r25;
$L__BB192_37:
	setp.lt.u32 	%p36, %r19, 3;
	@%p36 bra 	$L__BB192_39;
$L__BB192_38:
	div.s32 	%r186, %r238, %r6;
	mad.lo.s32 	%r187, %r81, %r186, %r80;
	mul.lo.s32 	%r188, %r186, %r6;
	sub.s32 	%r189, %r238, %r188;
	add.s32 	%r190, %r187, %r189;
	shl.b32 	%r191, %r238, 2;
	mov.u32 	%r192, _ZZ9cuda_gemmIiLi128ELi16ELi1ELi64ELi2ELi2ELi0EEviiiPT_S1_S1_iiE3Csh;
	add.s32 	%r193, %r192, %r191;
	ld.shared.u32 	%r194, [%r193];
	mul.wide.s32 	%rd29, %r190, 4;
	add.s64 	%rd30, %rd2, %rd29;
	st.global.u32 	[%rd30], %r194;
	add.s32 	%r195, %r238, %r9;
	div.s32 	%r196, %r195, %r6;
	mad.lo.s32 	%r197, %r81, %r196, %r80;
	mul.lo.s32 	%r198, %r196, %r6;
	sub.s32 	%r199, %r195, %r198;
	add.s32 	%r200, %r197, %r199;
	add.s32 	%r201, %r193, %r22;
	ld.shared.u32 	%r202, [%r201];
	mul.wide.s32 	%rd31, %r200, 4;
	add.s64 	%rd32, %rd2, %rd31;
	st.global.u32 	[%rd32], %r202;
	add.s32 	%r203, %r195, %r9;
	div.s32 	%r204, %r203, %r6;
	mad.lo.s32 	%r205, %r81, %r204, %r80;
	mul.lo.s32 	%r206, %r204, %r6;
	sub.s32 	%r207, %r203, %r206;
	add.s32 	%r208, %r205, %r207;
	add.s32 	%r209, %r201, %r22;
	ld.shared.u32 	%r210, [%r209];
	mul.wide.s32 	%rd33, %r208, 4;
	add.s64 	%rd34, %rd2, %rd33;
	st.global.u32 	[%rd34], %r210;
	add.s32 	%r211, %r203, %r9;
	div.s32 	%r212, %r211, %r6;
	mad.lo.s32 	%r213, %r81, %r212, %r80;
	mul.lo.s32 	%r214, %r212, %r6;
	sub.s32 	%r215, %r211, %r214;
	add.s32 	%r216, %r213, %r215;
	add.s32 	%r217, %r209, %r22;
	ld.shared.u32 	%r218, [%r217];
	mul.wide.s32 	%rd35, %r216, 4;
	add.s64 	%rd36, %rd2, %rd35;
	st.global.u32 	[%rd36], %r218;
	add.s32 	%r238, %r211, %r9;
	setp.lt.u32 	%p37, %r238, 64;
	@%p37 bra 	$L__BB192_38;
$L__BB192_39:
	add.s32 	%r222, %r222, %r11;
	setp.lt.u32 	%p38, %r222, %r12;
	@%p38 bra 	$L__BB192_5;
$L__BB192_40:
	ret;
$L__BB192_41:
	shl.b32 	%r132, %r230, 2;
	mov.u32 	%r133, _ZZ9cuda_gemmIiLi128ELi16ELi1ELi64ELi2ELi2ELi0EEviiiPT_S1_S1_iiE3Csh;
	add.s32 	%r134, %r133, %r132;
	mov.b32 	%r135, 0;
	st.shared.u32 	[%r134], %r135;
	add.s32 	%r136, %r134, %r22;
	st.shared.u32 	[%r136], %r135;
	add.s32 	%r137, %r136, %r22;
	st.shared.u32 	[%r137], %r135;
	add.s32 	%r138, %r137, %r22;
	st.shared.u32 	[%r138], %r135;
	add.s32 	%r230, %r22, %r230;
	setp.lt.u32 	%p16, %r230, 64;
	@%p16 bra 	$L__BB192_41;
	bra.uni 	$L__BB192_19;

}
	// .globl	_Z9cuda_gemmIiLi128ELi16ELi1ELi64ELi2ELi2ELi1EEviiiPT_S1_S1_ii
.visible .entry _Z9cuda_gemmIiLi128ELi16ELi1ELi64ELi2ELi2ELi1EEviiiPT_S1_S1_ii(
	.param .u32 _Z9cuda_gemmIiLi128ELi16ELi1ELi64ELi2ELi2ELi1EEviiiPT_S1_S1_ii_param_0,
	.param .u32 _Z9cuda_gemmIiLi128ELi16ELi1ELi64ELi2ELi2ELi1EEviiiPT_S1_S1_ii_param_1,
	.param .u32 _Z9cuda_gemmIiLi128ELi16ELi1ELi64ELi2ELi2ELi1EEviiiPT_S1_S1_ii_param_2,
	.param .u64 .ptr .align 1 _Z9cuda_gemmIiLi128ELi16ELi1ELi64ELi2ELi2ELi1EEviiiPT_S1_S1_ii_param_3,
	.param .u64 .ptr .align 1 _Z9cuda_gemmIiLi128ELi16ELi1ELi64ELi2ELi2ELi1EEviiiPT_S1_S1_ii_param_4,
	.param .u64 .ptr .align 1 _Z9cuda_gemmIiLi128ELi16ELi1ELi64ELi2ELi2ELi1EEviiiPT_S1_S1_ii_param_5,
	.param .u32 _Z9cuda_gemmIiLi128ELi16ELi1ELi64ELi2ELi2ELi1EEviiiPT_S1_S1_ii_param_6,
	.param .u32 _Z9cuda_gemmIiLi128ELi16ELi1ELi64ELi2ELi2ELi1EEviiiPT_S1_S1_ii_param_7
)
.maxntid 128
{
	.reg .pred 	%p<28>;
	.reg .b32 	%r<151>;
	.reg .b64 	%rd<39>;
	// demoted variable
	.shared .align 128 .b8 _ZZ9cuda_gemmIiLi128ELi16ELi1ELi64ELi2ELi2ELi1EEviiiPT_S1_S1_iiE11kron_fac_sh[24];
	// demoted variable
	.shared .align 128 .b8 _ZZ9cuda_gemmIiLi128ELi16ELi1ELi64ELi2ELi2ELi1EEviiiPT_S1_S1_iiE3Ash[256];
	// demoted variable
	.shared .align 128 .b8 _ZZ9cuda_gemmIiLi128ELi16ELi1ELi64ELi2ELi2ELi1EEviiiPT_S1_S1_iiE3Csh[256];
	ld.param.u64 	%rd11, [_Z9cuda_gemmIiLi128ELi16ELi1ELi64ELi2ELi2ELi1EEviiiPT_S1_S1_ii_param_3];
	ld.param.u64 	%rd10, [_Z9cuda_gemmIiLi128ELi16ELi1ELi64ELi2ELi2ELi1EEviiiPT_S1_S1_ii_param_4];
	ld.param.u64 	%rd12, [_Z9cuda_gemmIiLi128ELi16ELi1ELi64ELi2ELi2ELi1EEviiiPT_S1_S1_ii_param_5];
	cvta.to.global.u64 	%rd1, %rd11;
	cvta.to.global.u64 	%rd2, %rd12;
	mov.u32 	%r1, %tid.x;
	setp.gt.u32 	%p1, %r1, 3;
	@%p1 bra 	$L__BB193_3;
	mov.u32 	%r2, %ntid.x;
	cvta.to.global.u64 	%rd3, %rd10;
	mov.u32 	%r62, _ZZ9cuda_gemmIiLi128ELi16ELi1ELi64ELi2ELi2ELi1EEviiiPT_S1_S1_iiE11kron_fac_sh;
	mov.u32 	%r138, %r1;
$L__BB193_2:
	mul.wide.u32 	%rd13, %r138, 4;
	add.s64 	%rd14, %rd3, %rd13;
	ld.global.u32 	%r60, [%rd14];
	and.b32  	%r61, %r138, 1;
	mad.lo.s32 	%r63, %r61, 12, %r62;
	shl.b32 	%r64, %r138, 1;
	and.b32  	%r65, %r64, -4;
	add.s32 	%r66, %r63, %r65;
	st.shared.u32 	[%r66], %r60;
	add.s32 	%r138, %r138, %r2;
	setp.lt.u32 	%p2, %r138, 4;
	@%p2 bra 	$L__BB193_2;
$L__BB193_3:
	and.b32  	%r5, %r1, 31;
	mov.u32 	%r6, %ntid.x;
	mov.u32 	%r139, %ctaid.y;
	mov.u32 	%r8, %nctaid.y;
	shl.b32 	%r9, %r8, 4;
	setp.ge.u32 	%p3, %r139, %r9;
	@%p3 bra 	$L__BB193_31;
	and.b32  	%r10, %r1, 1;
	neg.s32 	%r67, %r10;
	shl.b32 	%r68, %r1, 2;
	and.b32  	%r69, %r68, 4;
	mov.u32 	%r70, _ZZ9cuda_gemmIiLi128ELi16ELi1ELi64ELi2ELi2ELi1EEviiiPT_S1_S1_iiE11kron_fac_sh;
	add.s32 	%r11, %r70, %r69;
	add.s32 	%r12, %r1, %r6;
	max.u32 	%r71, %r12, 64;
	setp.lt.u32 	%p4, %r12, 64;
	selp.u32 	%r72, 1, 0, %p4;
	add.s32 	%r73, %r12, %r72;
	sub.s32 	%r74, %r71, %r73;
	div.u32 	%r75, %r74, %r6;
	add.s32 	%r13, %r75, %r72;
	add.s32 	%r76, %r13, 1;
	and.b32  	%r14, %r76, 3;
	mov.u32 	%r77, _ZZ9cuda_gemmIiLi128ELi16ELi1ELi64ELi2ELi2ELi1EEviiiPT_S1_S1_iiE3Ash;
	add.s32 	%r15, %r77, %r68;
	shl.b32 	%r16, %r6, 2;
	add.s32 	%r17, %r15, %r16;
	add.s32 	%r18, %r12, %r6;
	add.s32 	%r19, %r18, %r6;
	mov.u32 	%r78, _ZZ9cuda_gemmIiLi128ELi16ELi1ELi64ELi2ELi2ELi1EEviiiPT_S1_S1_iiE3Csh;
	add.s32 	%r20, %r78, %r68;
	add.s32 	%r21, %r20, %r16;
	add.s32 	%r22, %r21, %r16;
	shl.b32 	%r79, %r5, 3;
	or.b32  	%r80, %r79, %r69;
	add.s32 	%r23, %r77, %r80;
	and.b32  	%r81, %r67, -8;
	add.s32 	%r24, %r23, %r81;
	xor.b32  	%r25, %r10, 1;
	mul.wide.u32 	%rd4, %r6, 16;
	shr.u32 	%r26, %r6, 5;
	add.s32 	%r49, %r24, 4;
	cvt.u64.u32 	%rd34, %r16;
$L__BB193_5:
	setp.gt.u32 	%p5, %r1, 63;
	@%p5 bra 	$L__BB193_13;
	setp.eq.s32 	%p6, %r14, 0;
	shl.b32 	%r28, %r139, 6;
	mov.u32 	%r140, %r1;
	@%p6 bra 	$L__BB193_10;
	setp.eq.s32 	%p7, %r14, 1;
	add.s32 	%r29, %r28, %r1;
	mul.wide.u32 	%rd15, %r29, 4;
	add.s64 	%rd16, %rd1, %rd15;
	ld.global.u32 	%r82, [%rd16];
	st.shared.u32 	[%r15], %r82;
	mov.u32 	%r140, %r12;
	@%p7 bra 	$L__BB193_10;
	setp.eq.s32 	%p8, %r14, 2;
	add.s32 	%r30, %r29, %r6;
	mul.wide.u32 	%rd17, %r30, 4;
	add.s64 	%rd18, %rd1, %rd17;
	ld.global.u32 	%r83, [%rd18];
	st.shared.u32 	[%r17], %r83;
	mov.u32 	%r140, %r18;
	@%p8 bra 	$L__BB193_10;
	add.s32 	%r84, %r30, %r6;
	mul.wide.u32 	%rd19, %r84, 4;
	add.s64 	%rd20, %rd1, %rd19;
	ld.global.u32 	%r85, [%rd20];
	add.s32 	%r86, %r17, %r16;
	st.shared.u32 	[%r86], %r85;
	mov.u32 	%r140, %r19;
$L__BB193_10:
	setp.lt.u32 	%p9, %r13, 3;
	@%p9 bra 	$L__BB193_13;
	shl.b32 	%r87, %r140, 2;
	mov.u32 	%r88, _ZZ9cuda_gemmIiLi128ELi16ELi1ELi64ELi2ELi2ELi1EEviiiPT_S1_S1_iiE3Ash;
	add.s32 	%r144, %r88, %r87;
	add.s32 	%r89, %r140, %r28;
	add.s32 	%r143, %r89, %r6;
	shl.b32 	%r90, %r6, 1;
	add.s32 	%r142, %r89, %r90;
	mad.lo.s32 	%r141, %r6, 3, %r89;
	mul.wide.u32 	%rd21, %r89, 4;
	add.s64 	%rd38, %rd1, %rd21;
$L__BB193_12:
	ld.global.u32 	%r91, [%rd38];
	st.shared.u32 	[%r144], %r91;
	mul.wide.u32 	%rd22, %r143, 4;
	add.s64 	%rd23, %rd1, %rd22;
	ld.global.u32 	%r92, [%rd23];
	add.s32 	%r93, %r144, %r16;
	st.shared.u32 	[%r93], %r92;
	mul.wide.u32 	%rd24, %r142, 4;
	add.s64 	%rd25, %rd1, %rd24;
	ld.global.u32 	%r94, [%rd25];
	shl.b32 	%r95, %r6, 3;
	add.s32 	%r96, %r144, %r95;
	st.shared.u32 	[%r96], %r94;
	mul.wide.u32 	%rd26, %r141, 4;
	add.s64 	%rd27, %rd1, %rd26;
	ld.global.u32 	%r97, [%rd27];
	mad.lo.s32 	%r98, %r6, 12, %r144;
	st.shared.u32 	[%r98], %r97;
	add.s32 	%r140, %r140, %r16;
	shl.b32 	%r99, %r6, 4;
	add.s32 	%r144, %r144, %r99;
	add.s32 	%r143, %r143, %r16;
	add.s32 	%r142, %r142, %r16;
	add.s32 	%r141, %r141, %r16;
	add.s64 	%rd38, %rd38, %rd4;
	setp.lt.u32 	%p10, %r140, 64;
	@%p10 bra 	$L__BB193_12;
$L__BB193_13:
	setp.gt.u32 	%p11, %r1, 63;
	bar.sync 	0;
	@%p11 bra 	$L__BB193_20;
	setp.eq.s32 	%p12, %r14, 0;
	mov.u32 	%r146, %r1;
	@%p12 bra 	$L__BB193_18;
	setp.eq.s32 	%p13, %r14, 1;
	mov.b32 	%r100, 0;
	st.shared.u32 	[%r20], %r100;
	mov.u32 	%r146, %r12;
	@%p13 bra 	$L__BB193_18;
	setp.eq.s32 	%p14, %r14, 2;
	mov.b32 	%r101, 0;
	st.shared.u32 	[%r21], %r101;
	mov.u32 	%r146, %r18;
	@%p14 bra 	$L__BB193_18;
	mov.b32 	%r102, 0;
	st.shared.u32 	[%r22], %r102;
	mov.u32 	%r146, %r19;
$L__BB193_18:
	setp.lt.u32 	%p15, %r13, 3;
	@%p15 bra 	$L__BB193_20;
$L__BB193_19:
	shl.b32 	%r103, %r146, 2;
	mov.u32 	%r104, _ZZ9cuda_gemmIiLi128ELi16ELi1ELi64ELi2ELi2ELi1EEviiiPT_S1_S1_iiE3Csh;
	add.s32 	%r105, %r104, %r103;
	mov.b32 	%r106, 0;
	st.shared.u32 	[%r105], %r106;
	add.s32 	%r107, %r105, %r16;
	st.shared.u32 	[%r107], %r106;
	add.s32 	%r108, %r107, %r16;
	st.shared.u32 	[%r108], %r106;
	add.s32 	%r109, %r108, %r16;
	st.shared.u32 	[%r109], %r106;
	add.s32 	%r146, %r16, %r146;
	setp.lt.u32 	%p16, %r146, 64;
	@%p16 bra 	$L__BB193_19;
$L__BB193_20:
	setp.gt.u32 	%p17, %r1, 63;
	@%p17 bra 	$L__BB193_23;
	shr.u32 	%r148, %r1, 5;
	ld.shared.u32 	%r51, [%r23];
	ld.shared.u32 	%r52, [%r49];
$L__BB193_22:
	mad.lo.s32 	%r110, %r148, 12, %r11;
	ld.shared.u32 	%r111, [%r110];
	shfl.sync.idx.b32	%r112|%p18, %r111, %r10, 7711, -1;
	mul.lo.s32 	%r113, %r112, %r51;
	shfl.sync.idx.b32	%r114|%p19, %r111, %r25, 7711, -1;
	mad.lo.s32 	%r115, %r114, %r52, %r113;
	shl.b32 	%r116, %r5, 2;
	shl.b32 	%r117, %r148, 7;
	or.b32  	%r118, %r117, %r116;
	mov.u32 	%r119, _ZZ9cuda_gemmIiLi128ELi16ELi1ELi64ELi2ELi2ELi1EEviiiPT_S1_S1_iiE3Csh;
	add.s32 	%r120, %r119, %r118;
	ld.shared.u32 	%r121, [%r120];
	add.s32 	%r122, %r121, %r115;
	st.shared.u32 	[%r120], %r122;
	add.s32 	%r148, %r148, %r26;
	setp.lt.u32 	%p20, %r148, 2;
	@%p20 bra 	$L__BB193_22;
$L__BB193_23:
	setp.gt.u32 	%p21, %r1, 63;
	bar.sync 	0;
	@%p21 bra 	$L__BB193_30;
	setp.eq.s32 	%p22, %r14, 0;
	shl.b32 	%r55, %r139, 6;
	mov.u32 	%r149, %r1;
	@%p22 bra 	$L__BB193_28;
	setp.eq.s32 	%p23, %r14, 1;
	add.s32 	%r123, %r55, %r1;
	ld.shared.u32 	%r124, [%r20];
	mul.wide.s32 	%rd28, %r123, 4;
	add.s64 	%rd8, %rd2, %rd28;
	st.global.u32 	[%rd8], %r124;
	mov.u32 	%r149, %r12;
	@%p23 bra 	$L__BB193_28;
	setp.eq.s32 	%p24, %r14, 2;
	ld.shared.u32 	%r125, [%r21];
	cvt.u64.u32 	%rd29, %r16;
	add.s64 	%rd9, %rd8, %rd29;
	st.global.u32 	[%rd9], %r125;
	mov.u32 	%r149, %r18;
	@%p24 bra 	$L__BB193_28;
	cvt.u64.u32 	%rd30, %r16;
	ld.shared.u32 	%r126, [%r22];
	add.s64 	%rd31, %rd9, %rd30;
	st.global.u32 	[%rd31], %r126;
	mov.u32 	%r149, %r19;
$L__BB193_28:
	setp.lt.u32 	%p25, %r13, 3;
	@%p25 bra 	$L__BB193_30;
$L__BB193_29:
	add.s32 	%r127, %r55, %r149;
	shl.b32 	%r128, %r149, 2;
	mov.u32 	%r129, _ZZ9cuda_gemmIiLi128ELi16ELi1ELi64ELi2ELi2ELi1EEviiiPT_S1_S1_iiE3Csh;
	add.s32 	%r130, %r129, %r128;
	ld.shared.u32 	%r131, [%r130];
	mul.wide.s32 	%rd32, %r127, 4;
	add.s64 	%rd33, %rd2, %rd32;
	st.global.u32 	[%rd33], %r131;
	add.s32 	%r132, %r130, %r16;
	ld.shared.u32 	%r133, [%r132];
	add.s64 	%rd35, %rd33, %rd34;
	st.global.u32 	[%rd35], %r133;
	add.s32 	%r134, %r132, %r16;
	ld.shared.u32 	%r135, [%r134];
	add.s64 	%rd36, %rd35, %rd34;
	st.global.u32 	[%rd36], %r135;
	add.s32 	%r136, %r134, %r16;
	ld.shared.u32 	%r137, [%r136];
	add.s64 	%rd37, %rd36, %rd34;
	st.global.u32 	[%rd37], %r137;
	add.s32 	%r149, %r16, %r149;
	setp.lt.u32 	%p26, %r149, 64;
	@%p26 bra 	$L__BB193_29;
$L__BB193_30:
	add.s32 	%r139, %r139, %r8;
	setp.lt.u32 	%p27, %r139, %r9;
	@%p27 bra 	$L__BB193_5;
$L__BB193_31:
	ret;

}
	// .globl	_Z9cuda_gemmIiLi128ELi16ELi1ELi64ELi4ELi4ELi0EEviiiPT_S1_S1_ii
.visible .entry _Z9cuda_gemmIiLi128ELi16ELi1ELi64ELi4ELi4ELi0EEviiiPT_S1_S1_ii(
	.param .u32 _Z9cuda_gemmIiLi128ELi16ELi1ELi64ELi4ELi4ELi0EEviiiPT_S1_S1_ii_param_0,
	.param .u32 _Z9cuda_gemmIiLi128ELi16ELi1ELi64ELi4ELi4ELi0EEviiiPT_S1_S1_ii_param_1,
	.param .u32 _Z9cuda_gemmIiLi128ELi16ELi1ELi64ELi4ELi4ELi0EEviiiPT_S1_S1_ii_param_2,
	.param .u64 .ptr .align 1 _Z9cuda_gemmIiLi128ELi16ELi1ELi64ELi4ELi4ELi0EEviiiPT_S1_S1_ii_param_3,
	.param .u64 .ptr .align 1 _Z9cuda_gemmIiLi128ELi16ELi1ELi64ELi4ELi4ELi0EEviiiPT_S1_S1_ii_param_4,
	.param .u64 .ptr .align 1 _Z9cuda_gemmIiLi128ELi16ELi1ELi64ELi4ELi4ELi0EEviiiPT_S1_S1_ii_param_5,
	.param .u32 _Z9cuda_gemmIiLi128ELi16ELi1ELi64ELi4ELi4ELi0EEviiiPT_S1_S1_ii_param_6,
	.param .u32 _Z9cuda_gemmIiLi128ELi16ELi1ELi64ELi4ELi4ELi0EEviiiPT_S1_S1_ii_param_7
)
.maxntid 128
{
	.reg .pred 	%p<53>;
	.reg .b32 	%r<298>;
	.reg .b64 	%rd<37>;
	// demoted variable
	.shared .align 128 .b8 _ZZ9cuda_gemmIiLi128ELi16ELi1ELi64ELi4ELi4ELi0EEviiiPT_S1_S1_iiE11kron_fac_sh[80];
	// demoted variable
	.shared .align 128 .b8 _ZZ9cuda_gemmIiLi128ELi16ELi1ELi64ELi4ELi4ELi0EEviiiPT_S1_S1_iiE3Ash[256];
	// demoted variable
	.shared .align 128 .b8 _ZZ9cuda_gemmIiLi128ELi16ELi1ELi64ELi4ELi4ELi0EEviiiPT_S1_S1_iiE3Csh[256];
	ld.param.u32 	%r109, [_Z9cuda_gemmIiLi128ELi16ELi1ELi64ELi4ELi4ELi0EEviiiPT_S1_S1_ii_param_1];
	ld.param.u32 	%r110, [_Z9cuda_gemmIiLi128ELi16ELi1ELi64ELi4ELi4ELi0EEviiiPT_S1_S1_ii_param_2];
	ld.param.u64 	%rd5, [_Z9cuda_gemmIiLi128ELi16ELi1ELi64ELi4ELi4ELi0EEviiiPT_S1_S1_ii_param_3];
	ld.param.u64 	%rd4, [_Z9cuda_gemmIiLi128ELi16ELi1ELi64ELi4ELi4ELi0EEviiiPT_S1_S1_ii_param_4];
	ld.param.u64 	%rd6, [_Z9cuda_gemmIiLi128ELi16ELi1ELi64ELi4ELi4ELi0EEviiiPT_S1_S1_ii_param_5];
	ld.param.u32 	%r111, [_Z9cuda_gemmIiLi128ELi16ELi1ELi64ELi4ELi4ELi0EEviiiPT_S1_S1_ii_param_6];
	ld.param.u32 	%r112, [_Z9cuda_gemmIiLi128ELi16ELi1ELi64ELi4ELi4ELi0EEviiiPT_S1_S1_ii_param_7];
	cvta.to.global.u64 	%rd1, %rd5;
	cvta.to.global.u64 	%rd2, %rd6;
	mov.u32 	%r1, %tid.x;
	mul.lo.s32 	%r2, %r112, %r111;
	setp.ge.u32 	%p1, %r1, %r2;
	@%p1 bra 	$L__BB194_3;
	mov.u32 	%r3, %ntid.x;
	cvta.to.global.u64 	%rd3, %rd4;
	mov.u32 	%r267, %r1;
$L__BB194_2:
	mul.wide.u32 	%rd7, %r267, 4;
	add.s64 	%rd8, %rd3, %rd7;
	ld.global.u32 	%r113, [%rd8];
	rem.u32 	%r114, %r267, %r111;
	mov.u32 	%r115, _ZZ9cuda_gemmIiLi128ELi16ELi1ELi64ELi4ELi4ELi0EEviiiPT_S1_S1_iiE11kron_fac_sh;
	mad.lo.s32 	%r116, %r114, 20, %r115;
	div.u32 	%r117, %r267, %r112;
	shl.b32 	%r118, %r117, 2;
	add.s32 	%r119, %r116, %r118;
	st.shared.u32 	[%r119], %r113;
	add.s32 	%r267, %r267, %r3;
	setp.lt.u32 	%p2, %r267, %r2;
	@%p2 bra 	$L__BB194_2;
$L__BB194_3:
	div.s32 	%r6, 64, %r112;
	div.u32 	%r8, %r1, %r6;
	mul.lo.s32 	%r120, %r8, %r6;
	sub.s32 	%r7, %r1, %r120;
	mov.u32 	%r9, %ntid.x;
	mov.u32 	%r272, %ctaid.y;
	mov.u32 	%r11, %nctaid.y;
	shl.b32 	%r12, %r11, 4;
	setp.ge.u32 	%p3, %r272, %r12;
	@%p3 bra 	$L__BB194_52;
	mov.u32 	%r122, %ctaid.x;
	shl.b32 	%r13, %r122, 6;
	min.s32 	%r14, %r112, 32;
	mul.lo.s32 	%r15, %r7, %r112;
	shl.b32 	%r123, %r112, 8;
	sub.s32 	%r16, 8223, %r123;
	mul.lo.s32 	%r17, %r6, %r122;
	add.s32 	%r18, %r1, %r9;
	max.u32 	%r124, %r18, 64;
	setp.lt.u32 	%p4, %r18, 64;
	selp.u32 	%r125, 1, 0, %p4;
	add.s32 	%r126, %r18, %r125;
	sub.s32 	%r127, %r124, %r126;
	div.u32 	%r128, %r127, %r9;
	add.s32 	%r19, %r128, %r125;
	add.s32 	%r129, %r19, 1;
	and.b32  	%r20, %r129, 3;
	shl.b32 	%r130, %r1, 2;
	mov.u32 	%r131, _ZZ9cuda_gemmIiLi128ELi16ELi1ELi64ELi4ELi4ELi0EEviiiPT_S1_S1_iiE3Ash;
	add.s32 	%r21, %r131, %r130;
	shl.b32 	%r22, %r9, 2;
	add.s32 	%r23, %r21, %r22;
	add.s32 	%r24, %r18, %r9;
	add.s32 	%r25, %r23, %r22;
	add.s32 	%r26, %r24, %r9;
	mov.u32 	%r132, _ZZ9cuda_gemmIiLi128ELi16ELi1ELi64ELi4ELi4ELi0EEviiiPT_S1_S1_iiE3Csh;
	add.s32 	%r27, %r132, %r130;
	add.s32 	%r28, %r27, %r22;
	add.s32 	%r29, %r28, %r22;
	shl.b32 	%r30, %r9, 4;
	shl.b32 	%r31, %r9, 3;
	mul.lo.s32 	%r32, %r9, 12;
	shl.b32 	%r133, %r9, 1;
	add.s32 	%r33, %r13, %r133;
	mad.lo.s32 	%r34, %r9, 3, %r13;
	div.u32 	%r35, %r9, %r6;
$L__BB194_5:
	setp.gt.u32 	%p5, %r1, 63;
	@%p5 bra 	$L__BB194_13;
	setp.eq.s32 	%p6, %r20, 0;
	mul.lo.s32 	%r41, %r272, %r110;
	mov.u32 	%r273, %r1;
	@%p6 bra 	$L__BB194_10;
	setp.eq.s32 	%p7, %r20, 1;
	add.s32 	%r134, %r41, %r13;
	add.s32 	%r42, %r134, %r1;
	mul.wide.u32 	%rd9, %r42, 4;
	add.s64 	%rd10, %rd1, %rd9;
	ld.global.u32 	%r135, [%rd10];
	st.shared.u32 	[%r21], %r135;
	mov.u32 	%r273, %r18;
	@%p7 bra 	$L__BB194_10;
	setp.eq.s32 	%p8, %r20, 2;
	add.s32 	%r43, %r42, %r9;
	mul.wide.u32 	%rd11, %r43, 4;
	add.s64 	%rd12, %rd1, %rd11;
	ld.global.u32 	%r136, [%rd12];
	st.shared.u32 	[%r23], %r136;
	mov.u32 	%r273, %r24;
	@%p8 bra 	$L__BB194_10;
	add.s32 	%r137, %r43, %r9;
	mul.wide.u32 	%rd13, %r137, 4;
	add.s64 	%rd14, %rd1, %rd13;
	ld.global.u32 	%r138, [%rd14];
	st.shared.u32 	[%r25], %r138;
	mov.u32 	%r273, %r26;
$L__BB194_10:
	setp.lt.u32 	%p9, %r19, 3;
	@%p9 bra 	$L__BB194_13;
	shl.b32 	%r139, %r273, 2;
	mov.u32 	%r140, _ZZ9cuda_gemmIiLi128ELi16ELi1ELi64ELi4ELi4ELi0EEviiiPT_S1_S1_iiE3Ash;
	add.s32 	%r278, %r140, %r139;
	add.s32 	%r141, %r13, %r273;
	add.s32 	%r274, %r141, %r41;
	add.s32 	%r277, %r274, %r9;
	add.s32 	%r142, %r33, %r273;
	add.s32 	%r276, %r142, %r41;
	add.s32 	%r143, %r34, %r273;
	add.s32 	%r275, %r143, %r41;
$L__BB194_12:
	mul.wide.u32 	%rd15, %r274, 4;
	add.s64 	%rd16, %rd1, %rd15;
	ld.global.u32 	%r144, [%rd16];
	st.shared.u32 	[%r278], %r144;
	mul.wide.u32 	%rd17, %r277, 4;
	add.s64 	%rd18, %rd1, %rd17;
	ld.global.u32 	%r145, [%rd18];
	add.s32 	%r146, %r278, %r22;
	st.shared.u32 	[%r146], %r145;
	mul.wide.u32 	%rd19, %r276, 4;
	add.s64 	%rd20, %rd1, %rd19;
	ld.global.u32 	%r147, [%rd20];
	add.s32 	%r148, %r278, %r31;
	st.shared.u32 	[%r148], %r147;
	mul.wide.u32 	%rd21, %r275, 4;
	add.s64 	%rd22, %rd1, %rd21;
	ld.global.u32 	%r149, [%rd22];
	add.s32 	%r150, %r278, %r32;
	st.shared.u32 	[%r150], %r149;
	add.s32 	%r273, %r273, %r22;
	add.s32 	%r278, %r278, %r30;
	add.s32 	%r277, %r277, %r22;
	add.s32 	%r276, %r276, %r22;
	add.s32 	%r275, %r275, %r22;
	add.s32 	%r274, %r274, %r22;
	setp.lt.u32 	%p10, %r273, 64;
	@%p10 bra 	$L__BB194_12;
$L__BB194_13:
	bar.sync 	0;
	@%p5 bra 	$L__BB194_19;
	setp.eq.s32 	%p12, %r20, 0;
	mov.u32 	%r280, %r1;
	@%p12 bra 	$L__BB194_18;
	setp.eq.s32 	%p13, %r20, 1;
	mov.b32 	%r151, 0;
	st.shared.u32 	[%r27], %r151;
	mov.u32 	%r280, %r18;
	@%p13 bra 	$L__BB194_18;
	setp.eq.s32 	%p14, %r20, 2;
	mov.b32 	%r152, 0;
	st.shared.u32 	[%r28], %r152;
	mov.u32 	%r280, %r24;
	@%p14 bra 	$L__BB194_18;
	mov.b32 	%r153, 0;
	st.shared.u32 	[%r29], %r153;
	mov.u32 	%r280, %r26;
$L__BB194_18:
	setp.lt.u32 	%p15, %r19, 3;
	@%p15 bra 	$L__BB194_19;
	bra.uni 	$L__BB194_53;
$L__BB194_19:
	setp.gt.s32 	%p17, %r6, 0;
	@%p17 bra 	$L__BB194_20;
	bra.uni 	$L__BB194_44;
$L__BB194_20:
	setp.lt.s32 	%p18, %r112, 1;
	and.b32  	%r161, %r1, 31;
	rem.s32 	%r65, %r161, %r14;
	add.s32 	%r66, %r65, %r15;
	@%p18 bra 	$L__BB194_22;
	shl.b32 	%r162, %r66, 2;
	mov.u32 	%r163, _ZZ9cuda_gemmIiLi128ELi16ELi1ELi64ELi4ELi4ELi0EEviiiPT_S1_S1_iiE3Ash;
	add.s32 	%r164, %r163, %r162;
	ld.shared.u32 	%r271, [%r164];
$L__BB194_22:
	setp.lt.s32 	%p19, %r112, 2;
	@%p19 bra 	$L__BB194_24;
	add.s32 	%r165, %r65, 1;
	setp.lt.s32 	%p20, %r165, %r14;
	selp.b32 	%r166, 0, %r14, %p20;
	sub.s32 	%r167, %r66, %r166;
	shl.b32 	%r168, %r167, 2;
	mov.u32 	%r169, _ZZ9cuda_gemmIiLi128ELi16ELi1ELi64ELi4ELi4ELi0EEviiiPT_S1_S1_iiE3Ash;
	add.s32 	%r170, %r169, %r168;
	ld.shared.u32 	%r270, [%r170+4];
$L__BB194_24:
	setp.lt.s32 	%p21, %r112, 3;
	@%p21 bra 	$L__BB194_26;
	add.s32 	%r171, %r65, 2;
	setp.lt.s32 	%p22, %r171, %r14;
	selp.b32 	%r172, 0, %r14, %p22;
	sub.s32 	%r173, %r66, %r172;
	shl.b32 	%r174, %r173, 2;
	mov.u32 	%r175, _ZZ9cuda_gemmIiLi128ELi16ELi1ELi64ELi4ELi4ELi0EEviiiPT_S1_S1_iiE3Ash;
	add.s32 	%r176, %r175, %r174;
	ld.shared.u32 	%r269, [%r176+8];
$L__BB194_26:
	setp.lt.s32 	%p23, %r112, 4;
	@%p23 bra 	$L__BB194_28;
	add.s32 	%r177, %r65, 3;
	setp.lt.s32 	%p24, %r177, %r14;
	selp.b32 	%r178, 0, %r14, %p24;
	sub.s32 	%r179, %r66, %r178;
	shl.b32 	%r180, %r179, 2;
	mov.u32 	%r181, _ZZ9cuda_gemmIiLi128ELi16ELi1ELi64ELi4ELi4ELi0EEviiiPT_S1_S1_iiE3Ash;
	add.s32 	%r182, %r181, %r180;
	ld.shared.u32 	%r268, [%r182+12];
$L__BB194_28:
	setp.ge.s32 	%p25, %r8, %r111;
	@%p25 bra 	$L__BB194_44;
	add.s32 	%r183, %r65, 1;
	setp.lt.s32 	%p26, %r183, %r14;
	selp.b32 	%r184, 0, %r14, %p26;
	sub.s32 	%r75, %r65, %r184;
	add.s32 	%r185, %r65, 2;
	setp.lt.s32 	%p27, %r185, %r14;
	selp.b32 	%r186, 0, %r14, %p27;
	sub.s32 	%r76, %r65, %r186;
	add.s32 	%r187, %r65, 3;
	setp.lt.s32 	%p28, %r187, %r14;
	selp.b32 	%r188, 0, %r14, %p28;
	sub.s32 	%r77, %r65, %r188;
	setp.lt.s32 	%p29, %r65, %r112;
	selp.b32 	%r189, 0, %r112, %p29;
	sub.s32 	%r78, %r65, %r189;
	setp.lt.s32 	%p30, %r183, %r112;
	selp.b32 	%r190, 0, %r112, %p30;
	sub.s32 	%r79, %r183, %r190;
	setp.lt.s32 	%p31, %r185, %r112;
	selp.b32 	%r191, 0, %r112, %p31;
	sub.s32 	%r80, %r185, %r191;
	setp.lt.s32 	%p32, %r187, %r112;
	selp.b32 	%r192, 0, %r112, %p32;
	sub.s32 	%r81, %r187, %r192;
	shl.b32 	%r197, %r75, 2;
	shl.b32 	%r200, %r76, 2;
	shl.b32 	%r203, %r77, 2;
	mov.u32 	%r286, %r8;
$L__BB194_30:
	setp.gt.u32 	%p33, %r112, 32;
	mov.u32 	%r193, _ZZ9cuda_gemmIiLi128ELi16ELi1ELi64ELi4ELi4ELi0EEviiiPT_S1_S1_iiE11kron_fac_sh;
	mad.lo.s32 	%r83, %r286, 20, %r193;
	shl.b32 	%r194, %r65, 2;
	add.s32 	%r195, %r83, %r194;
	ld.shared.u32 	%r84, [%r195];
	@%p33 bra 	$L__BB194_37;
	shfl.sync.idx.b32	%r206|%p39, %r84, %r78, %r16, -1;
	mul.lo.s32 	%r291, %r206, %r271;
	@%p19 bra 	$L__BB194_33;
	shfl.sync.idx.b32	%r207|%p40, %r84, %r79, %r16, -1;
	mad.lo.s32 	%r291, %r207, %r270, %r291;
$L__BB194_33:
	@%p21 bra 	$L__BB194_35;
	shfl.sync.idx.b32	%r208|%p42, %r84, %r80, %r16, -1;
	mad.lo.s32 	%r291, %r208, %r269, %r291;
$L__BB194_35:
	@%p23 bra 	$L__BB194_43;
	shfl.sync.idx.b32	%r209|%p44, %r84, %r81, %r16, -1;
	mad.lo.s32 	%r291, %r209, %r268, %r291;
	bra.uni 	$L__BB194_43;
$L__BB194_37:
	setp.gt.s32 	%p35, %r112, 0;
	mul.lo.s32 	%r196, %r84, %r271;
	selp.b32 	%r291, %r196, 0, %p35;
	@%p19 bra 	$L__BB194_39;
	add.s32 	%r198, %r83, %r197;
	ld.shared.u32 	%r199, [%r198+4];
	mad.lo.s32 	%r291, %r199, %r270, %r291;
$L__BB194_39:
	@%p21 bra 	$L__BB194_41;
	add.s32 	%r201, %r83, %r200;
	ld.shared.u32 	%r202, [%r201+8];
	mad.lo.s32 	%r291, %r202, %r269, %r291;
$L__BB194_41:
	@%p23 bra 	$L__BB194_43;
	add.s32 	%r204, %r83, %r203;
	ld.shared.u32 	%r205, [%r204+12];
	mad.lo.s32 	%r291, %r205, %r268, %r291;
$L__BB194_43:
	mad.lo.s32 	%r210, %r286, %r6, %r7;
	shl.b32 	%r211, %r210, 2;
	mov.u32 	%r212, _ZZ9cuda_gemmIiLi128ELi16ELi1ELi64ELi4ELi4ELi0EEviiiPT_S1_S1_iiE3Csh;
	add.s32 	%r213, %r212, %r211;
	ld.shared.u32 	%r214, [%r213];
	add.s32 	%r215, %r214, %r291;
	st.shared.u32 	[%r213], %r215;
	add.s32 	%r286, %r286, %r35;
	setp.lt.s32 	%p45, %r286, %r111;
	@%p45 bra 	$L__BB194_30;
$L__BB194_44:
	bar.sync 	0;
	@%p5 bra 	$L__BB194_51;
	setp.eq.s32 	%p47, %r20, 0;
	mad.lo.s32 	%r103, %r272, %r109, %r17;
	div.s32 	%r104, %r110, %r112;
	mov.u32 	%r296, %r1;
	@%p47 bra 	$L__BB194_49;
	setp.eq.s32 	%p48, %r20, 1;
	div.s32 	%r216, %r1, %r6;
	mad.lo.s32 	%r217, %r104, %r216, %r103;
	mul.lo.s32 	%r218, %r216, %r6;
	sub.s32 	%r219, %r1, %r218;
	add.s32 	%r220, %r217, %r219;
	ld.shared.u32 	%r221, [%r27];
	mul.wide.s32 	%rd23, %r220, 4;
	add.s64 	%rd24, %rd2, %rd23;
	st.global.u32 	[%rd24], %r221;
	mov.u32 	%r296, %r18;
	@%p48 bra 	$L__BB194_49;
	setp.eq.s32 	%p49, %r20, 2;
	div.s32 	%r222, %r18, %r6;
	mad.lo.s32 	%r223, %r104, %r222, %r103;
	mul.lo.s32 	%r224, %r222, %r6;
	sub.s32 	%r225, %r18, %r224;
	add.s32 	%r226, %r223, %r225;
	ld.shared.u32 	%r227, [%r28];
	mul.wide.s32 	%rd25, %r226, 4;
	add.s64 	%rd26, %rd2, %rd25;
	st.global.u32 	[%rd26], %r227;
	mov.u32 	%r296, %r24;
	@%p49 bra 	$L__BB194_49;
	div.s32 	%r228, %r24, %r6;
	mad.lo.s32 	%r229, %r104, %r228, %r103;
	mul.lo.s32 	%r230, %r228, %r6;
	sub.s32 	%r231, %r24, %r230;
	add.s32 	%r232, %r229, %r231;
	ld.shared.u32 	%r233, [%r29];
	mul.wide.s32 	%rd27, %r232, 4;
	add.s64 	%rd28, %rd2, %rd27;
	st.global.u32 	[%rd28], %r233;
	mov.u32 	%r296, %r26;
$L__BB194_49:
	setp.lt.u32 	%p50, %r19, 3;
	@%p50 bra 	$L__BB194_51;
$L__BB194_50:
	div.s32 	%r234, %r296, %r6;
	mad.lo.s32 	%r235, %r104, %r234, %r103;
	mul.lo.s32 	%r236, %r234, %r6;
	sub.s32 	%r237, %r296, %r236;
	add.s32 	%r238, %r235, %r237;
	shl.b32 	%r239, %r296, 2;
	mov.u32 	%r240, _ZZ9cuda_gemmIiLi128ELi16ELi1ELi64ELi4ELi4ELi0EEviiiPT_S1_S1_iiE3Csh;
	add.s32 	%r241, %r240, %r239;
	ld.shared.u32 	%r242, [%r241];
	mul.wide.s32 	%rd29, %r238, 4;
	add.s64 	%rd30, %rd2, %rd29;
	st.global.u32 	[%rd30], %r242;
	add.s32 	%r243, %r296, %r9;
	div.s32 	%r244, %r243, %r6;
	mad.lo.s32 	%r245, %r104, %r244, %r103;
	mul.lo.s32 	%r246, %r244, %r6;
	sub.s32 	%r247, %r243, %r246;
	add.s32 	%r248, %r245, %r247;
	add.s32 	%r249, %r241, %r22;
	ld.shared.u32 	%r250, [%r249];
	mul.wide.s32 	%rd31, %r248, 4;
	add.s64 	%rd32, %rd2, %rd31;
	st.global.u32 	[%rd32], %r250;
	add.s32 	%r251, %r243, %r9;
	div.s32 	%r252, %r251, %r6;
	mad.lo.s32 	%r253, %r104, %r252, %r103;
	mul.lo.s32 	%r254, %r252, %r6;
	sub.s32 	%r255, %r251, %r254;
	add.s32 	%r256, %r253, %r255;
	add.s32 	%r257, %r249, %r22;
	ld.shared.u32 	%r258, [%r257];
	mul.wide.s32 	%rd33, %r256, 4;
	add.s64 	%rd34, %rd2, %rd33;
	st.global.u32 	[%rd34], %r258;
	add.s32 	%r259, %r251, %r9;
	div.s32 	%r260, %r259, %r6;
	mad.lo.s32 	%r261, %r104, %r260, %r103;
	mul.lo.s32 	%r262, %r260, %r6;
	sub.s32 	%r263, %r259, %r262;
	add.s32 	%r264, %r261, %r263;
	add.s32 	%r265, %r257, %r22;
	ld.shared.u32 	%r266, [%r265];
	mul.wide.s32 	%rd35, %r264, 4;
	add.s64 	%rd36, %rd2, %rd35;
	st.global.u32 	[%rd36], %r266;
	add.s32 	%r296, %r259, %r9;
	setp.lt.u32 	%p51, %r296, 64;
	@%p51 bra 	$L__BB194_50;
$L__BB194_51:
	add.s32 	%r272, %r272, %r11;
	setp.lt.u32 	%p52, %r272, %r12;
	@%p52 bra 	$L__BB194_5;
$L__BB194_52:
	ret;
$L__BB194_53:
	shl.b32 	%r154, %r280, 2;
	mov.u32 	%r155, _ZZ9cuda_gemmIiLi128ELi16ELi1ELi64ELi4ELi4ELi0EEviiiPT_S1_S1_iiE3Csh;
	add.s32 	%r156, %r155, %r154;
	mov.b32 	%r157, 0;
	st.shared.u32 	[%r156], %r157;
	add.s32 	%r158, %r156, %r22;
	st.shared.u32 	[%r158], %r157;
	add.s32 	%r159, %r158, %r22;
	st.shared.u32 	[%r159], %r157;
	add.s32 	%r160, %r159, %r22;
	st.shared.u32 	[%r160], %r157;
	add.s32 	%r280, %r22, %r280;
	setp.lt.u32 	%p16, %r280, 64;
	@%p16 bra 	$L__BB194_53;
	bra.uni 	$L__BB194_19;

}
	// .globl	_Z9cuda_gemmIiLi128ELi16ELi1ELi64ELi4ELi4ELi1EEviiiPT_S1_S1_ii
.visible .entry _Z9cuda_gemmIiLi128ELi16ELi1ELi64ELi4ELi4ELi1EEviiiPT_S1_S1_ii(
	.param .u32 _Z9cuda_gemmIiLi128ELi16ELi1ELi64ELi4ELi4ELi1EEviiiPT_S1_S1_ii_param_0,
	.param .u32 _Z9cuda_gemmIiLi128ELi16ELi1ELi64ELi4ELi4ELi1EEviiiPT_S1_S1_ii_param_1,
	.param .u32 _Z9cuda_gemmIiLi128ELi16ELi1ELi64ELi4ELi4ELi1EEviiiPT_S1_S1_ii_param_2,
	.param .u64 .ptr .align 1 _Z9cuda_gemmIiLi128ELi16ELi1ELi64ELi4ELi4ELi1EEviiiPT_S1_S1_ii_param_3,
	.param .u64 .ptr .align 1 _Z9cuda_gemmIiLi128ELi16ELi1ELi64ELi4ELi4ELi1EEviiiPT_S1_S1_ii_param_4,
	.param .u64 .ptr .align 1 _Z9cuda_gemmIiLi128ELi16ELi1ELi64ELi4ELi4ELi1EEviiiPT_S1_S1_ii_param_5,
	.param .u32 _Z9cuda_gemmIiLi128ELi16ELi1ELi64ELi4ELi4ELi1EEviiiPT_S1_S1_ii_param_6,
	.param .u32 _Z9cuda_gemmIiLi128ELi16ELi1ELi64ELi4ELi4ELi1EEviiiPT_S1_S1_ii_param_7
)
.maxntid 128
{
	.reg .pred 	%p<33>;
	.reg .b32 	%r<166>;
	.reg .b64 	%rd<39>;
	// demoted variable
	.shared .align 128 .b8 _ZZ9cuda_gemmIiLi128ELi16ELi1ELi64ELi4ELi4ELi1EEviiiPT_S1_S1_iiE11kron_fac_sh[80];
	// demoted variable
	.shared .align 128 .b8 _ZZ9cuda_gemmIiLi128ELi16ELi1ELi64ELi4ELi4ELi1EEviiiPT_S1_S1_iiE3Ash[256];
	// demoted variable
	.shared .align 128 .b8 _ZZ9cuda_gemmIiLi128ELi16ELi1ELi64ELi4ELi4ELi1EEviiiPT_S1_S1_iiE3Csh[256];
	ld.param.u64 	%rd11, [_Z9cuda_gemmIiLi128ELi16ELi1ELi64ELi4ELi4ELi1EEviiiPT_S1_S1_ii_param_3];
	ld.param.u64 	%rd10, [_Z9cuda_gemmIiLi128ELi16ELi1ELi64ELi4ELi4ELi1EEviiiPT_S1_S1_ii_param_4];
	ld.param.u64 	%rd12, [_Z9cuda_gemmIiLi128ELi16ELi1ELi64ELi4ELi4ELi1EEviiiPT_S1_S1_ii_param_5];
	cvta.to.global.u64 	%rd1, %rd11;
	cvta.to.global.u64 	%rd2, %rd12;
	mov.u32 	%r1, %tid.x;
	setp.gt.u32 	%p1, %r1, 15;
	@%p1 bra 	$L__BB195_3;
	mov.u32 	%r2, %ntid.x;
	cvta.to.global.u64 	%rd3, %rd10;
	mov.u32 	%r74, _ZZ9cuda_gemmIiLi128ELi16ELi1ELi64ELi4ELi4ELi1EEviiiPT_S1_S1_iiE11kron_fac_sh;
	mov.u32 	%r153, %r1;
$L__BB195_2:
	mul.wide.u32 	%rd13, %r153, 4;
	add.s64 	%rd14, %rd3, %rd13;
	ld.global.u32 	%r72, [%rd14];
	and.b32  	%r73, %r153, 3;
	mad.lo.s32 	%r75, %r73, 20, %r74;
	and.b32  	%r76, %r153, -4;
	add.s32 	%r77, %r75, %r76;
	st.shared.u32 	[%r77], %r72;
	add.s32 	%r153, %r153, %r2;
	setp.lt.u32 	%p2, %r153, 16;
	@%p2 bra 	$L__BB195_2;
$L__BB195_3:
	and.b32  	%r5, %r1, 15;
	mov.u32 	%r6, %ntid.x;
	mov.u32 	%r154, %ctaid.y;
	mov.u32 	%r8, %nctaid.y;
	shl.b32 	%r9, %r8, 4;
	setp.ge.u32 	%p3, %r154, %r9;
	@%p3 bra 	$L__BB195_31;
	and.b32  	%r10, %r1, 3;
	shl.b32 	%r78, %r1, 2;
	and.b32  	%r79, %r78, 12;
	mov.u32 	%r80, _ZZ9cuda_gemmIiLi128ELi16ELi1ELi64ELi4ELi4ELi1EEviiiPT_S1_S1_iiE11kron_fac_sh;
	add.s32 	%r11, %r80, %r79;
	add.s32 	%r12, %r1, %r6;
	max.u32 	%r81, %r12, 64;
	setp.lt.u32 	%p4, %r12, 64;
	selp.u32 	%r82, 1, 0, %p4;
	add.s32 	%r83, %r12, %r82;
	sub.s32 	%r84, %r81, %r83;
	div.u32 	%r85, %r84, %r6;
	add.s32 	%r13, %r85, %r82;
	add.s32 	%r86, %r13, 1;
	and.b32  	%r14, %r86, 3;
	mov.u32 	%r87, _ZZ9cuda_gemmIiLi128ELi16ELi1ELi64ELi4ELi4ELi1EEviiiPT_S1_S1_iiE3Ash;
	add.s32 	%r15, %r87, %r78;
	shl.b32 	%r16, %r6, 2;
	add.s32 	%r17, %r15, %r16;
	add.s32 	%r18, %r12, %r6;
	add.s32 	%r19, %r17, %r16;
	add.s32 	%r20, %r18, %r6;
	mov.u32 	%r88, _ZZ9cuda_gemmIiLi128ELi16ELi1ELi64ELi4ELi4ELi1EEviiiPT_S1_S1_iiE3Csh;
	add.s32 	%r21, %r88, %r78;
	add.s32 	%r22, %r21, %r16;
	add.s32 	%r23, %r22, %r16;
	shl.b32 	%r89, %r5, 4;
	or.b32  	%r90, %r89, %r79;
	add.s32 	%r24, %r87, %r90;
	setp.eq.s32 	%p5, %r10, 3;
	selp.b32 	%r91, -16, 0, %p5;
	add.s32 	%r25, %r24, %r91;
	setp.lt.u32 	%p6, %r10, 2;
	selp.b32 	%r92, 0, -16, %p6;
	add.s32 	%r26, %r24, %r92;
	setp.eq.s32 	%p7, %r10, 0;
	selp.b32 	%r93, 0, -16, %p7;
	add.s32 	%r27, %r24, %r93;
	add.s32 	%r94, %r1, 1;
	and.b32  	%r28, %r94, 3;
	xor.b32  	%r29, %r10, 2;
	add.s32 	%r95, %r1, -1;
	and.b32  	%r30, %r95, 3;
	shl.b32 	%r31, %r6, 4;
	shl.b32 	%r32, %r6, 3;
	mul.lo.s32 	%r33, %r6, 12;
	mul.wide.u32 	%rd4, %r6, 16;
	shr.u32 	%r34, %r6, 4;
	add.s32 	%r57, %r25, 4;
	add.s32 	%r58, %r26, 8;
	add.s32 	%r59, %r27, 12;
	cvt.u64.u32 	%rd34, %r16;
$L__BB195_5:
	setp.gt.u32 	%p8, %r1, 63;
	@%p8 bra 	$L__BB195_13;
	setp.eq.s32 	%p9, %r14, 0;
	shl.b32 	%r36, %r154, 6;
	mov.u32 	%r155, %r1;
	@%p9 bra 	$L__BB195_10;
	setp.eq.s32 	%p10, %r14, 1;
	add.s32 	%r37, %r36, %r1;
	mul.wide.u32 	%rd15, %r37, 4;
	add.s64 	%rd16, %rd1, %rd15;
	ld.global.u32 	%r96, [%rd16];
	st.shared.u32 	[%r15], %r96;
	mov.u32 	%r155, %r12;
	@%p10 bra 	$L__BB195_10;
	setp.eq.s32 	%p11, %r14, 2;
	add.s32 	%r38, %r37, %r6;
	mul.wide.u32 	%rd17, %r38, 4;
	add.s64 	%rd18, %rd1, %rd17;
	ld.global.u32 	%r97, [%rd18];
	st.shared.u32 	[%r17], %r97;
	mov.u32 	%r155, %r18;
	@%p11 bra 	$L__BB195_10;
	add.s32 	%r98, %r38, %r6;
	mul.wide.u32 	%rd19, %r98, 4;
	add.s64 	%rd20, %rd1, %rd19;
	ld.global.u32 	%r99, [%rd20];
	st.shared.u32 	[%r19], %r99;
	mov.u32 	%r155, %r20;
$L__BB195_10:
	setp.lt.u32 	%p12, %r13, 3;
	@%p12 bra 	$L__BB195_13;
	shl.b32 	%r100, %r155, 2;
	mov.u32 	%r101, _ZZ9cuda_gemmIiLi128ELi16ELi1ELi64ELi4ELi4ELi1EEviiiPT_S1_S1_iiE3Ash;
	add.s32 	%r159, %r101, %r100;
	add.s32 	%r102, %r155, %r36;
	add.s32 	%r158, %r102, %r6;
	shl.b32 	%r103, %r6, 1;
	add.s32 	%r157, %r102, %r103;
	mad.lo.s32 	%r156, %r6, 3, %r102;
	mul.wide.u32 	%rd21, %r102, 4;
	add.s64 	%rd38, %rd1, %rd21;
$L__BB195_12:
	ld.global.u32 	%r104, [%rd38];
	st.shared.u32 	[%r159], %r104;
	mul.wide.u32 	%rd22, %r158, 4;
	add.s64 	%rd23, %rd1, %rd22;
	ld.global.u32 	%r105, [%rd23];
	add.s32 	%r106, %r159, %r16;
	st.shared.u32 	[%r106], %r105;
	mul.wide.u32 	%rd24, %r157, 4;
	add.s64 	%rd25, %rd1, %rd24;
	ld.global.u32 	%r107, [%rd25];
	add.s32 	%r108, %r159, %r32;
	st.shared.u32 	[%r108], %r107;
	mul.wide.u32 	%rd26, %r156, 4;
	add.s64 	%rd27, %rd1, %rd26;
	ld.global.u32 	%r109, [%rd27];
	add.s32 	%r110, %r159, %r33;
	st.shared.u32 	[%r110], %r109;
	add.s32 	%r155, %r155, %r16;
	add.s32 	%r159, %r159, %r31;
	add.s32 	%r158, %r158, %r16;
	add.s32 	%r157, %r157, %r16;
	add.s32 	%r156, %r156, %r16;
	add.s64 	%rd38, %rd38, %rd4;
	setp.lt.u32 	%p13, %r155, 64;
	@%p13 bra 	$L__BB195_12;
$L__BB195_13:
	bar.sync 	0;
	@%p8 bra 	$L__BB195_20;
	setp.eq.s32 	%p15, %r14, 0;
	mov.u32 	%r161, %r1;
	@%p15 bra 	$L__BB195_18;
	setp.eq.s32 	%p16, %r14, 1;
	mov.b32 	%r111, 0;
	st.shared.u32 	[%r21], %r111;
	mov.u32 	%r161, %r12;
	@%p16 bra 	$L__BB195_18;
	setp.eq.s32 	%p17, %r14, 2;
	mov.b32 	%r112, 0;
	st.shared.u32 	[%r22], %r112;
	mov.u32 	%r161, %r18;
	@%p17 bra 	$L__BB195_18;
	mov.b32 	%r113, 0;
	st.shared.u32 	[%r23], %r113;
	mov.u32 	%r161, %r20;
$L__BB195_18:
	setp.lt.u32 	%p18, %r13, 3;
	@%p18 bra 	$L__BB195_20;
$L__BB195_19:
	shl.b32 	%r114, %r161, 2;
	mov.u32 	%r115, _ZZ9cuda_gemmIiLi128ELi16ELi1ELi64ELi4ELi4ELi1EEviiiPT_S1_S1_iiE3Csh;
	add.s32 	%r116, %r115, %r114;
	mov.b32 	%r117, 0;
	st.shared.u32 	[%r116], %r117;
	add.s32 	%r118, %r116, %r16;
	st.shared.u32 	[%r118], %r117;
	add.s32 	%r119, %r118, %r16;
	st.shared.u32 	[%r119], %r117;
	add.s32 	%r120, %r119, %r16;
	st.shared.u32 	[%r120], %r117;
	add.s32 	%r161, %r16, %r161;
	setp.lt.u32 	%p19, %r161, 64;
	@%p19 bra 	$L__BB195_19;
$L__BB195_20:
	@%p8 bra 	$L__BB195_23;
	shr.u32 	%r163, %r1, 4;
	ld.shared.u32 	%r61, [%r24];
	ld.shared.u32 	%r62, [%r57];
	ld.shared.u32 	%r63, [%r58];
	ld.shared.u32 	%r64, [%r59];
$L__BB195_22:
	mad.lo.s32 	%r121, %r163, 20, %r11;
	ld.shared.u32 	%r122, [%r121];
	shfl.sync.idx.b32	%r123|%p21, %r122, %r10, 7199, -1;
	mul.lo.s32 	%r124, %r123, %r61;
	shfl.sync.idx.b32	%r125|%p22, %r122, %r28, 7199, -1;
	mad.lo.s32 	%r126, %r125, %r62, %r124;
	shfl.sync.idx.b32	%r127|%p23, %r122, %r29, 7199, -1;
	mad.lo.s32 	%r128, %r127, %r63, %r126;
	shfl.sync.idx.b32	%r129|%p24, %r122, %r30, 7199, -1;
	mad.lo.s32 	%r130, %r129, %r64, %r128;
	shl.b32 	%r131, %r5, 2;
	shl.b32 	%r132, %r163, 6;
	or.b32  	%r133, %r132, %r131;
	mov.u32 	%r134, _ZZ9cuda_gemmIiLi128ELi16ELi1ELi64ELi4ELi4ELi1EEviiiPT_S1_S1_iiE3Csh;
	add.s32 	%r135, %r134, %r133;
	ld.shared.u32 	%r136, [%r135];
	add.s32 	%r137, %r136, %r130;
	st.shared.u32 	[%r135], %r137;
	add.s32 	%r163, %r163, %r34;
	setp.lt.u32 	%p25, %r163, 4;
	@%p25 bra 	$L__BB195_22;
$L__BB195_23:
	bar.sync 	0;
	@%p8 bra 	$L__BB195_30;
	setp.eq.s32 	%p27, %r14, 0;
	shl.b32 	%r67, %r154, 6;
	mov.u32 	%r164, %r1;
	@%p27 bra 	$L__BB195_28;
	setp.eq.s32 	%p28, %r14, 1;
	add.s32 	%r138, %r67, %r1;
	ld.shared.u32 	%r139, [%r21];
	mul.wide.s32 	%rd28, %r138, 4;
	add.s64 	%rd8, %rd2, %rd28;
	st.global.u32 	[%rd8], %r139;
	mov.u32 	%r164, %r12;
	@%p28 bra 	$L__BB195_28;
	setp.eq.s32 	%p29, %r14, 2;
	ld.shared.u32 	%r140, [%r22];
	cvt.u64.u32 	%rd29, %r16;
	add.s64 	%rd9, %rd8, %rd29;
	st.global.u32 	[%rd9], %r140;
	mov.u32 	%r164, %r18;
	@%p29 bra 	$L__BB195_28;
	cvt.u64.u32 	%rd30, %r16;
	ld.shared.u32 	%r141, [%r23];
	add.s64 	%rd31, %rd9, %rd30;
	st.global.u32 	[%rd31], %r141;
	mov.u32 	%r164, %r20;
$L__BB195_28:
	setp.lt.u32 	%p30, %r13, 3;
	@%p30 bra 	$L__BB195_30;
$L__BB195_29:
	add.s32 	%r142, %r67, %r164;
	shl.b32 	%r143, %r164, 2;
	mov.u32 	%r144, _ZZ9cuda_gemmIiLi128ELi16ELi1ELi64ELi4ELi4ELi1EEviiiPT_S1_S1_iiE3Csh;
	add.s32 	%r145, %r144, %r143;
	ld.shared.u32 	%r146, [%r145];
	mul.wide.s32 	%rd32, %r142, 4;
	add.s64 	%rd33, %rd2, %rd32;
	st.global.u32 	[%rd33], %r146;
	add.s32 	%r147, %r145, %r16;
	ld.shared.u32 	%r148, [%r147];
	add.s64 	%rd35, %rd33, %rd34;
	st.global.u32 	[%rd35], %r148;
	add.s32 	%r149, %r147, %r16;
	ld.shared.u32 	%r150, [%r149];
	add.s64 	%rd36, %rd35, %rd34;
	st.global.u32 	[%rd36], %r150;
	add.s32 	%r151, %r149, %r16;
	ld.shared.u32 	%r152, [%r151];
	add.s64 	%rd37, %rd36, %rd34;
	st.global.u32 	[%rd37], %r152;
	add.s32 	%r164, %r16, %r164;
	setp.lt.u32 	%p31, %r164, 64;
	@%p31 bra 	$L__BB195_29;
$L__BB195_30:
	add.s32 	%r154, %r154, %r8;
	setp.lt.u32 	%p32, %r154, %r9;
	@%p32 bra 	$L__BB195_5;
$L__BB195_31:
	ret;

}
	// .globl	_Z9cuda_gemmIiLi128ELi16ELi1ELi64ELi8ELi8ELi0EEviiiPT_S1_S1_ii
.visible .entry _Z9cuda_gemmIiLi128ELi16ELi1ELi64ELi8ELi8ELi0EEviiiPT_S1_S1_ii(
	.param .u32 _Z9cuda_gemmIiLi128ELi16ELi1ELi64ELi8ELi8ELi0EEviiiPT_S1_S1_ii_param_0,
	.param .u32 _Z9cuda_gemmIiLi128ELi16ELi1ELi64ELi8ELi8ELi0EEviiiPT_S1_S1_ii_param_1,
	.param .u32 _Z9cuda_gemmIiLi128ELi16ELi1ELi64ELi8ELi8ELi0EEviiiPT_S1_S1_ii_param_2,
	.param .u64 .ptr .align 1 _Z9cuda_gemmIiLi128ELi16ELi1ELi64ELi8ELi8ELi0EEviiiPT_S1_S1_ii_param_3,
	.param .u64 .ptr .align 1 _Z9cuda_gemmIiLi128ELi16ELi1ELi64ELi8ELi8ELi0EEviiiPT_S1_S1_ii_param_4,
	.param .u64 .ptr .align 1 _Z9cuda_gemmIiLi128ELi16ELi1ELi64ELi8ELi8ELi0EEviiiPT_S1_S1_ii_param_5,
	.param .u32 _Z9cuda_gemmIiLi128ELi16ELi1ELi64ELi8ELi8ELi0EEviiiPT_S1_S1_ii_param_6,
	.param .u32 _Z9cuda_gemmIiLi128ELi16ELi1ELi64ELi8ELi8ELi0EEviiiPT_S1_S1_ii_param_7
)
.maxntid 128
{
	.reg .pred 	%p<82>;
	.reg .b32 	%r<412>;
	.reg .b64 	%rd<37>;
	// demoted variable
	.shared .align 128 .b8 _ZZ9cuda_gemmIiLi128ELi16ELi1ELi64ELi8ELi8ELi0EEviiiPT_S1_S1_iiE11kron_fac_sh[288];
	// demoted variable
	.shared .align 128 .b8 _ZZ9cuda_gemmIiLi128ELi16ELi1ELi64ELi8ELi8ELi0EEviiiPT_S1_S1_iiE3Ash[256];
	// demoted variable
	.shared .align 128 .b8 _ZZ9cuda_gemmIiLi128ELi16ELi1ELi64ELi8ELi8ELi0EEviiiPT_S1_S1_iiE3Csh[256];
	ld.param.u32 	%r146, [_Z9cuda_gemmIiLi128ELi16ELi1ELi64ELi8ELi8ELi0EEviiiPT_S1_S1_ii_param_1];
	ld.param.u32 	%r147, [_Z9cuda_gemmIiLi128ELi16ELi1ELi64ELi8ELi8ELi0EEviiiPT_S1_S1_ii_param_2];
	ld.param.u64 	%rd5, [_Z9cuda_gemmIiLi128ELi16ELi1ELi64ELi8ELi8ELi0EEviiiPT_S1_S1_ii_param_3];
	ld.param.u64 	%rd4, [_Z9cuda_gemmIiLi128ELi16ELi1ELi64ELi8ELi8ELi0EEviiiPT_S1_S1_ii_param_4];
	ld.param.u64 	%rd6, [_Z9cuda_gemmIiLi128ELi16ELi1ELi64ELi8ELi8ELi0EEviiiPT_S1_S1_ii_param_5];
	ld.param.u32 	%r148, [_Z9cuda_gemmIiLi128ELi16ELi1ELi64ELi8ELi8ELi0EEviiiPT_S1_S1_ii_param_6];
	ld.param.u32 	%r149, [_Z9cuda_gemmIiLi128ELi16ELi1ELi64ELi8ELi8ELi0EEviiiPT_S1_S1_ii_param_7];
	cvta.to.global.u64 	%rd1, %rd5;
	cvta.to.global.u64 	%rd2, %rd6;
	mov.u32 	%r1, %tid.x;
	mul.lo.s32 	%r2, %r149, %r148;
	setp.ge.u32 	%p1, %r1, %r2;
	@%p1 bra 	$L__BB196_3;
	mov.u32 	%r3, %ntid.x;
	cvta.to.global.u64 	%rd3, %rd4;
	mov.u32 	%r360, %r1;
$L__BB196_2:
	mul.wide.u32 	%rd7, %r360, 4;
	add.s64 	%rd8, %rd3, %rd7;
	ld.global.u32 	%r150, [%rd8];
	rem.u32 	%r151, %r360, %r148;
	mov.u32 	%r152, _ZZ9cuda_gemmIiLi128ELi16ELi1ELi64ELi8ELi8ELi0EEviiiPT_S1_S1_iiE11kron_fac_sh;
	mad.lo.s32 	%r153, %r151, 36, %r152;
	div.u32 	%r154, %r360, %r149;
	shl.b32 	%r155, %r154, 2;
	add.s32 	%r156, %r153, %r155;
	st.shared.u32 	[%r156], %r150;
	add.s32 	%r360, %r360, %r3;
	setp.lt.u32 	%p2, %r360, %r2;
	@%p2 bra 	$L__BB196_2;
$L__BB196_3:
	div.s32 	%r6, 64, %r149;
	div.u32 	%r8, %r1, %r6;
	mul.lo.s32 	%r157, %r8, %r6;
	sub.s32 	%r7, %r1, %r157;
	mov.u32 	%r9, %ntid.x;
	mov.u32 	%r369, %ctaid.y;
	mov.u32 	%r11, %nctaid.y;
	shl.b32 	%r12, %r11, 4;
	setp.ge.u32 	%p3, %r369, %r12;
	@%p3 bra 	$L__BB196_78;
	mov.u32 	%r159, %ctaid.x;
	shl.b32 	%r13, %r159, 6;
	min.s32 	%r14, %r149, 32;
	mul.lo.s32 	%r15, %r7, %r149;
	shl.b32 	%r160, %r149, 8;
	sub.s32 	%r16, 8223, %r160;
	mul.lo.s32 	%r17, %r6, %r159;
	add.s32 	%r18, %r1, %r9;
	max.u32 	%r161, %r18, 64;
	setp.lt.u32 	%p4, %r18, 64;
	selp.u32 	%r162, 1, 0, %p4;
	add.s32 	%r163, %r18, %r162;
	sub.s32 	%r164, %r161, %r163;
	div.u32 	%r165, %r164, %r9;
	add.s32 	%r19, %r165, %r162;
	add.s32 	%r166, %r19, 1;
	and.b32  	%r20, %r166, 3;
	shl.b32 	%r167, %r1, 2;
	mov.u32 	%r168, _ZZ9cuda_gemmIiLi128ELi16ELi1ELi64ELi8ELi8ELi0EEviiiPT_S1_S1_iiE3Ash;
	add.s32 	%r21, %r168, %r167;
	shl.b32 	%r22, %r9, 2;
	add.s32 	%r23, %r21, %r22;
	add.s32 	%r24, %r18, %r9;
	add.s32 	%r25, %r24, %r9;
	mov.u32 	%r169, _ZZ9cuda_gemmIiLi128ELi16ELi1ELi64ELi8ELi8ELi0EEviiiPT_S1_S1_iiE3Csh;
	add.s32 	%r26, %r169, %r167;
	add.s32 	%r27, %r26, %r22;
	add.s32 	%r28, %r27, %r22;
	shl.b32 	%r170, %r9, 1;
	add.s32 	%r29, %r13, %r170;
	mad.lo.s32 	%r30, %r9, 3, %r13;
	div.u32 	%r31, %r9, %r6;
$L__BB196_5:
	setp.gt.u32 	%p5, %r1, 63;
	@%p5 bra 	$L__BB196_13;
	setp.eq.s32 	%p6, %r20, 0;
	mul.lo.s32 	%r41, %r369, %r147;
	mov.u32 	%r370, %r1;
	@%p6 bra 	$L__BB196_10;
	setp.eq.s32 	%p7, %r20, 1;
	add.s32 	%r171, %r41, %r13;
	add.s32 	%r42, %r171, %r1;
	mul.wide.u32 	%rd9, %r42, 4;
	add.s64 	%rd10, %rd1, %rd9;
	ld.global.u32 	%r172, [%rd10];
	st.shared.u32 	[%r21], %r172;
	mov.u32 	%r370, %r18;
	@%p7 bra 	$L__BB196_10;
	setp.eq.s32 	%p8, %r20, 2;
	add.s32 	%r43, %r42, %r9;
	mul.wide.u32 	%rd11, %r43, 4;
	add.s64 	%rd12, %rd1, %rd11;
	ld.global.u32 	%r173, [%rd12];
	st.shared.u32 	[%r23], %r173;
	mov.u32 	%r370, %r24;
	@%p8 bra 	$L__BB196_10;
	add.s32 	%r174, %r43, %r9;
	mul.wide.u32 	%rd13, %r174, 4;
	add.s64 	%rd14, %rd1, %rd13;
	ld.global.u32 	%r175, [%rd14];
	add.s32 	%r176, %r23, %r22;
	st.shared.u32 	[%r176], %r175;
	mov.u32 	%r370, %r25;
$L__BB196_10:
	setp.lt.u32 	%p9, %r19, 3;
	@%p9 bra 	$L__BB196_13;
	shl.b32 	%r177, %r370, 2;
	mov.u32 	%r178, _ZZ9cuda_gemmIiLi128ELi16ELi1ELi64ELi8ELi8ELi0EEviiiPT_S1_S1_iiE3Ash;
	add.s32 	%r375, %r178, %r177;
	add.s32 	%r179, %r13, %r370;
	add.s32 	%r371, %r179, %r41;
	add.s32 	%r374, %r371, %r9;
	add.s32 	%r180, %r29, %r370;
	add.s32 	%r373, %r180, %r41;
	add.s32 	%r181, %r30, %r370;
	add.s32 	%r372, %r181, %r41;
$L__BB196_12:
	mul.wide.u32 	%rd15, %r371, 4;
	add.s64 	%rd16, %rd1, %rd15;
	ld.global.u32 	%r182, [%rd16];
	st.shared.u32 	[%r375], %r182;
	mul.wide.u32 	%rd17, %r374, 4;
	add.s64 	%rd18, %rd1, %rd17;
	ld.global.u32 	%r183, [%rd18];
	add.s32 	%r184, %r375, %r22;
	st.shared.u32 	[%r184], %r183;
	mul.wide.u32 	%rd19, %r373, 4;
	add.s64 	%rd20, %rd1, %rd19;
	ld.global.u32 	%r185, [%rd20];
	shl.b32 	%r186, %r9, 3;
	add.s32 	%r187, %r375, %r186;
	st.shared.u32 	[%r187], %r185;
	mul.wide.u32 	%rd21, %r372, 4;
	add.s64 	%rd22, %rd1, %rd21;
	ld.global.u32 	%r188, [%rd22];
	mad.lo.s32 	%r189, %r9, 12, %r375;
	st.shared.u32 	[%r189], %r188;
	add.s32 	%r370, %r370, %r22;
	shl.b32 	%r190, %r9, 4;
	add.s32 	%r375, %r375, %r190;
	add.s32 	%r374, %r374, %r22;
	add.s32 	%r373, %r373, %r22;
	add.s32 	%r372, %r372, %r22;
	add.s32 	%r371, %r371, %r22;
	setp.lt.u32 	%p10, %r370, 64;
	@%p10 bra 	$L__BB196_12;
$L__BB196_13:
	setp.gt.u32 	%p11, %r1, 63;
	bar.sync 	0;
	@%p11 bra 	$L__BB196_19;
	setp.eq.s32 	%p12, %r20, 0;
	mov.u32 	%r377, %r1;
	@%p12 bra 	$L__BB196_18;
	setp.eq.s32 	%p13, %r20, 1;
	mov.b32 	%r191, 0;
	st.shared.u32 	[%r26], %r191;
	mov.u32 	%r377, %r18;
	@%p13 bra 	$L__BB196_18;
	setp.eq.s32 	%p14, %r20, 2;
	mov.b32 	%r192, 0;
	st.shared.u32 	[%r27], %r192;
	mov.u32 	%r377, %r24;
	@%p14 bra 	$L__BB196_18;
	mov.b32 	%r193, 0;
	st.shared.u32 	[%r28], %r193;
	mov.u32 	%r377, %r25;
$L__BB196_18:
	setp.lt.u32 	%p15, %r19, 3;
	@%p15 bra 	$L__BB196_19;
	bra.uni 	$L__BB196_79;
$L__BB196_19:
	setp.gt.s32 	%p17, %r6, 0;
	@%p17 bra 	$L__BB196_20;
	bra.uni 	$L__BB196_70;
$L__BB196_20:
	setp.lt.s32 	%p18, %r149, 1;
	and.b32  	%r201, %r1, 31;
	rem.s32 	%r65, %r201, %r14;
	add.s32 	%r66, %r65, %r15;
	@%p18 bra 	$L__BB196_22;
	shl.b32 	%r202, %r66, 2;
	mov.u32 	%r203, _ZZ9cuda_gemmIiLi128ELi16ELi1ELi64ELi8ELi8ELi0EEviiiPT_S1_S1_iiE3Ash;
	add.s32 	%r204, %r203, %r202;
	ld.shared.u32 	%r368, [%r204];
$L__BB196_22:
	setp.lt.s32 	%p19, %r149, 2;
	@%p19 bra 	$L__BB196_24;
	add.s32 	%r205, %r65, 1;
	setp.lt.s32 	%p20, %r205, %r14;
	selp.b32 	%r206, 0, %r14, %p20;
	sub.s32 	%r207, %r66, %r206;
	shl.b32 	%r208, %r207, 2;
	mov.u32 	%r209, _ZZ9cuda_gemmIiLi128ELi16ELi1ELi64ELi8ELi8ELi0EEviiiPT_S1_S1_iiE3Ash;
	add.s32 	%r210, %r209, %r208;
	ld.shared.u32 	%r367, [%r210+4];
$L__BB196_24:
	setp.lt.s32 	%p21, %r149, 3;
	@%p21 bra 	$L__BB196_26;
	add.s32 	%r211, %r65, 2;
	setp.lt.s32 	%p22, %r211, %r14;
	selp.b32 	%r212, 0, %r14, %p22;
	sub.s32 	%r213, %r66, %r212;
	shl.b32 	%r214, %r213, 2;
	mov.u32 	%r215, _ZZ9cuda_gemmIiLi128ELi16ELi1ELi64ELi8ELi8ELi0EEviiiPT_S1_S1_iiE3Ash;
	add.s32 	%r216, %r215, %r214;
	ld.shared.u32 	%r366, [%r216+8];
$L__BB196_26:
	setp.lt.s32 	%p23, %r149, 4;
	@%p23 bra 	$L__BB196_28;
	add.s32 	%r217, %r65, 3;
	setp.lt.s32 	%p24, %r217, %r14;
	selp.b32 	%r218, 0, %r14, %p24;
	sub.s32 	%r219, %r66, %r218;
	shl.b32 	%r220, %r219, 2;
	mov.u32 	%r221, _ZZ9cuda_gemmIiLi128ELi16ELi1ELi64ELi8ELi8ELi0EEviiiPT_S1_S1_iiE3Ash;
	add.s32 	%r222, %r221, %r220;
	ld.shared.u32 	%r365, [%r222+12];
$L__BB196_28:
	setp.lt.s32 	%p25, %r149, 5;
	@%p25 bra 	$L__BB196_30;
	add.s32 	%r223, %r65, 4;
	setp.lt.s32 	%p26, %r223, %r14;
	selp.b32 	%r224, 0, %r14, %p26;
	sub.s32 	%r225, %r66, %r224;
	shl.b32 	%r226, %r225, 2;
	mov.u32 	%r227, _ZZ9cuda_gemmIiLi128ELi16ELi1ELi64ELi8ELi8ELi0EEviiiPT_S1_S1_iiE3Ash;
	add.s32 	%r228, %r227, %r226;
	ld.shared.u32 	%r364, [%r228+16];
$L__BB196_30:
	setp.lt.s32 	%p27, %r149, 6;
	@%p27 bra 	$L__BB196_32;
	add.s32 	%r229, %r65, 5;
	setp.lt.s32 	%p28, %r229, %r14;
	selp.b32 	%r230, 0, %r14, %p28;
	sub.s32 	%r231, %r66, %r230;
	shl.b32 	%r232, %r231, 2;
	mov.u32 	%r233, _ZZ9cuda_gemmIiLi128ELi16ELi1ELi64ELi8ELi8ELi0EEviiiPT_S1_S1_iiE3Ash;
	add.s32 	%r234, %r233, %r232;
	ld.shared.u32 	%r363, [%r234+20];
$L__BB196_32:
	setp.lt.s32 	%p29, %r149, 7;
	@%p29 bra 	$L__BB196_34;
	add.s32 	%r235, %r65, 6;
	setp.lt.s32 	%p30, %r235, %r14;
	selp.b32 	%r236, 0, %r14, %p30;
	sub.s32 	%r237, %r66, %r236;
	shl.b32 	%r238, %r237, 2;
	mov.u32 	%r239, _ZZ9cuda_gemmIiLi128ELi16ELi1ELi64ELi8ELi8ELi0EEviiiPT_S1_S1_iiE3Ash;
	add.s32 	%r240, %r239, %r238;
	ld.shared.u32 	%r362, [%r240+24];
$L__BB196_34:
	setp.lt.s32 	%p31, %r149, 8;
	@%p31 bra 	$L__BB196_36;
	add.s32 	%r241, %r65, 7;
	setp.lt.s32 	%p32, %r241, %r14;
	selp.b32 	%r242, 0, %r14, %p32;
	sub.s32 	%r243, %r66, %r242;
	shl.b32 	%r244, %r243, 2;
	mov.u32 	%r245, _ZZ9cuda_gemmIiLi128ELi16ELi1ELi64ELi8ELi8ELi0EEviiiPT_S1_S1_iiE3Ash;
	add.s32 	%r246, %r245, %r244;
	ld.shared.u32 	%r361, [%r246+28];
$L__BB196_36:
	setp.ge.s32 	%p33, %r8, %r148;
	@%p33 bra 	$L__BB196_70;
	add.s32 	%r247, %r65, 1;
	setp.lt.s32 	%p34, %r247, %r14;
	selp.b32 	%r248, 0, %r14, %p34;
	sub.s32 	%r83, %r65, %r248;
	add.s32 	%r249, %r65, 2;
	setp.lt.s32 	%p35, %r249, %r14;
	selp.b32 	%r250, 0, %r14, %p35;
	sub.s32 	%r84, %r65, %r250;
	add.s32 	%r251, %r65, 3;
	setp.lt.s32 	%p36, %r251, %r14;
	selp.b32 	%r252, 0, %r14, %p36;
	sub.s32 	%r85, %r65, %r252;
	add.s32 	%r253, %r65, 4;
	setp.lt.s32 	%p37, %r253, %r14;
	selp.b32 	%r254, 0, %r14, %p37;
	sub.s32 	%r86, %r65, %r254;
	add.s32 	%r255, %r65, 5;
	setp.lt.s32 	%p38, %r255, %r14;
	selp.b32 	%r256, 0, %r14, %p38;
	sub.s32 	%r87, %r65, %r256;
	add.s32 	%r257, %r65, 6;
	setp.lt.s32 	%p39, %r257, %r14;
	selp.b32 	%r258, 0, %r14, %p39;
	sub.s32 	%r88, %r65, %r258;
	add.s32 	%r259, %r65, 7;
	setp.lt.s32 	%p40, %r259, %r14;
	selp.b32 	%r260, 0, %r14, %p40;
	sub.s32 	%r89, %r65, %r260;
	setp.lt.s32 	%p41, %r65, %r149;
	selp.b32 	%r261, 0, %r149, %p41;
	sub.s32 	%r90, %r65, %r261;
	setp.lt.s32 	%p42, %r247, %r149;
	selp.b32 	%r262, 0, %r149, %p42;
	sub.s32 	%r91, %r247, %r262;
	setp.lt.s32 	%p43, %r249, %r149;
	selp.b32 	%r263, 0, %r149, %p43;
	sub.s32 	%r92, %r249, %r263;
	setp.lt.s32 	%p44, %r251, %r149;
	selp.b32 	%r264, 0, %r149, %p44;
	sub.s32 	%r93, %r251, %r264;
	setp.lt.s32 	%p45, %r253, %r149;
	selp.b32 	%r265, 0, %r149, %p45;
	sub.s32 	%r94, %r253, %r265;
	setp.lt.s32 	%p46, %r255, %r149;
	selp.b32 	%r266, 0, %r149, %p46;
	sub.s32 	%r95, %r255, %r266;
	setp.lt.s32 	%p47, %r257, %r149;
	selp.b32 	%r267, 0, %r149, %p47;
	sub.s32 	%r96, %r257, %r267;
	setp.lt.s32 	%p48, %r259, %r149;
	selp.b32 	%r268, 0, %r149, %p48;
	sub.s32 	%r97, %r259, %r268;
	shl.b32 	%r273, %r83, 2;
	shl.b32 	%r276, %r84, 2;
	shl.b32 	%r279, %r85, 2;
	shl.b32 	%r282, %r86, 2;
	shl.b32 	%r285, %r87, 2;
	shl.b32 	%r288, %r88, 2;
	shl.b32 	%r291, %r89, 2;
	mov.u32 	%r387, %r8;
$L__BB196_38:
	setp.gt.u32 	%p49, %r149, 32;
	mov.u32 	%r269, _ZZ9cuda_gemmIiLi128ELi16ELi1ELi64ELi8ELi8ELi0EEviiiPT_S1_S1_iiE11kron_fac_sh;
	mad.lo.s32 	%r99, %r387, 36, %r269;
	shl.b32 	%r270, %r65, 2;
	add.s32 	%r271, %r99, %r270;
	ld.shared.u32 	%r100, [%r271];
	@%p49 bra 	$L__BB196_55;
	setp.eq.s32 	%p58, %r149, 0;
	mov.b32 	%r389, 0;
	@%p58 bra 	$L__BB196_41;
	shfl.sync.idx.b32	%r295|%p59, %r100, %r90, %r16, -1;
	mul.lo.s32 	%r389, %r295, %r368;
$L__BB196_41:
	setp.lt.s32 	%p60, %r149, 2;
	@%p60 bra 	$L__BB196_43;
	shfl.sync.idx.b32	%r296|%p61, %r100, %r91, %r16, -1;
	mad.lo.s32 	%r389, %r296, %r367, %r389;
$L__BB196_43:
	setp.lt.s32 	%p62, %r149, 3;
	@%p62 bra 	$L__BB196_45;
	shfl.sync.idx.b32	%r297|%p63, %r100, %r92, %r16, -1;
	mad.lo.s32 	%r389, %r297, %r366, %r389;
$L__BB196_45:
	setp.lt.s32 	%p64, %r149, 4;
	@%p64 bra 	$L__BB196_47;
	shfl.sync.idx.b32	%r298|%p65, %r100, %r93, %r16, -1;
	mad.lo.s32 	%r389, %r298, %r365, %r389;
$L__BB196_47:
	setp.lt.s32 	%p66, %r149, 5;
	@%p66 bra 	$L__BB196_49;
	shfl.sync.idx.b32	%r299|%p67, %r100, %r94, %r16, -1;
	mad.lo.s32 	%r389, %r299, %r364, %r389;
$L__BB196_49:
	setp.lt.s32 	%p68, %r149, 6;
	@%p68 bra 	$L__BB196_51;
	shfl.sync.idx.b32	%r300|%p69, %r100, %r95, %r16, -1;
	mad.lo.s32 	%r389, %r300, %r363, %r389;
$L__BB196_51:
	setp.lt.s32 	%p70, %r149, 7;
	@%p70 bra 	$L__BB196_53;
	shfl.sync.idx.b32	%r301|%p71, %r100, %r96, %r16, -1;
	mad.lo.s32 	%r389, %r301, %r362, %r389;
$L__BB196_53:
	setp.lt.s32 	%p72, %r149, 8;
	@%p72 bra 	$L__BB196_69;
	shfl.sync.idx.b32	%r302|%p73, %r100, %r97, %r16, -1;
	mad.lo.s32 	%r389, %r302, %r361, %r389;
	bra.uni 	$L__BB196_69;
$L__BB196_55:
	setp.lt.s32 	%p50, %r149, 2;
	setp.gt.s32 	%p51, %r149, 0;
	mul.lo.s32 	%r272, %r100, %r368;
	selp.b32 	%r389, %r272, 0, %p51;
	@%p50 bra 	$L__BB196_57;
	add.s32 	%r274, %r99, %r273;
	ld.shared.u32 	%r275, [%r274+4];
	mad.lo.s32 	%r389, %r275, %r367, %r389;
$L__BB196_57:
	setp.lt.s32 	%p52, %r149, 3;
	@%p52 bra 	$L__BB196_59;
	add.s32 	%r277, %r99, %r276;
	ld.shared.u32 	%r278, [%r277+8];
	mad.lo.s32 	%r389, %r278, %r366, %r389;
$L__BB196_59:
	setp.lt.s32 	%p53, %r149, 4;
	@%p53 bra 	$L__BB196_61;
	add.s32 	%r280, %r99, %r279;
	ld.shared.u32 	%r281, [%r280+12];
	mad.lo.s32 	%r389, %r281, %r365, %r389;
$L__BB196_61:
	setp.lt.s32 	%p54, %r149, 5;
	@%p54 bra 	$L__BB196_63;
	add.s32 	%r283, %r99, %r282;
	ld.shared.u32 	%r284, [%r283+16];
	mad.lo.s32 	%r389, %r284, %r364, %r389;
$L__BB196_63:
	setp.lt.s32 	%p55, %r149, 6;
	@%p55 bra 	$L__BB196_65;
	add.s32 	%r286, %r99, %r285;
	ld.shared.u32 	%r287, [%r286+20];
	mad.lo.s32 	%r389, %r287, %r363, %r389;
$L__BB196_65:
	setp.lt.s32 	%p56, %r149, 7;
	@%p56 bra 	$L__BB196_67;
	add.s32 	%r289, %r99, %r288;
	ld.shared.u32 	%r290, [%r289+24];
	mad.lo.s32 	%r389, %r290, %r362, %r389;
$L__BB196_67:
	setp.lt.s32 	%p57, %r149, 8;
	@%p57 bra 	$L__BB196_69;
	add.s32 	%r292, %r99, %r291;
	ld.shared.u32 	%r293, [%r292+28];
	mad.lo.s32 	%r389, %r293, %r361, %r389;
$L__BB196_69:
	mad.lo.s32 	%r303, %r387, %r6, %r7;
	shl.b32 	%r304, %r303, 2;
	mov.u32 	%r305, _ZZ9cuda_gemmIiLi128ELi16ELi1ELi64ELi8ELi8ELi0EEviiiPT_S1_S1_iiE3Csh;
	add.s32 	%r306, %r305, %r304;
	ld.shared.u32 	%r307, [%r306];
	add.s32 	%r308, %r307, %r389;
	st.shared.u32 	[%r306], %r308;
	add.s32 	%r387, %r387, %r31;
	setp.lt.s32 	%p74, %r387, %r148;
	@%p74 bra 	$L__BB196_38;
$L__BB196_70:
	setp.gt.u32 	%p75, %r1, 63;
	bar.sync 	0;
	@%p75 bra 	$L__BB196_77;
	setp.eq.s32 	%p76, %r20, 0;
	mad.lo.s32 	%r140, %r369, %r146, %r17;
	div.s32 	%r141, %r147, %r149;
	mov.u32 	%r410, %r1;
	@%p76 bra 	$L__BB196_75;
	setp.eq.s32 	%p77, %r20, 1;
	div.s32 	%r309, %r1, %r6;
	mad.lo.s32 	%r310, %r141, %r309, %r140;
	mul.lo.s32 	%r311, %r309, %r6;
	sub.s32 	%r312, %r1, %r311;
	add.s32 	%r313, %r310, %r312;
	ld.shared.u32 	%r314, [%r26];
	mul.wide.s32 	%rd23, %r313, 4;
	add.s64 	%rd24, %rd2, %rd23;
	st.global.u32 	[%rd24], %r314;
	mov.u32 	%r410, %r18;
	@%p77 bra 	$L__BB196_75;
	setp.eq.s32 	%p78, %r20, 2;
	div.s32 	%r315, %r18, %r6;
	mad.lo.s32 	%r316, %r141, %r315, %r140;
	mul.lo.s32 	%r317, %r315, %r6;
	sub.s32 	%r318, %r18, %r317;
	add.s32 	%r319, %r316, %r318;
	ld.shared.u32 	%r320, [%r27];
	mul.wide.s32 	%rd25, %r319, 4;
	add.s64 	%rd26, %rd2, %rd25;
	st.global.u32 	[%rd26], %r320;
	mov.u32 	%r410, %r24;
	@%p78 bra 	$L__BB196_75;
	div.s32 	%r321, %r24, %r6;
	mad.lo.s32 	%r322, %r141, %r321, %r140;
	mul.lo.s32 	%r323, %r321, %r6;
	sub.s32 	%r324, %r24, %r323;
	add.s32 	%r325, %r322, %r324;
	ld.shared.u32 	%r326, [%r28];
	mul.wide.s32 	%rd27, %r325, 4;
	add.s64 	%rd28, %rd2, %rd27;
	st.global.u32 	[%rd28], %r326;
	mov.u32 	%r410, %r25;
$L__BB196_75:
	setp.lt.u32 	%p79, %r19, 3;
	@%p79 bra 	$L__BB196_77;
$L__BB196_76:
	div.s32 	%r327, %r410, %r6;
	mad.lo.s32 	%r328, %r141, %r327, %r140;
	mul.lo.s32 	%r329, %r327, %r6;
	sub.s32 	%r330, %r410, %r329;
	add.s32 	%r331, %r328, %r330;
	shl.b32 	%r332, %r410, 2;
	mov.u32 	%r333, _ZZ9cuda_gemmIiLi128ELi16ELi1ELi64ELi8ELi8ELi0EEviiiPT_S1_S1_iiE3Csh;
	add.s32 	%r334, %r333, %r332;
	ld.shared.u32 	%r335, [%r334];
	mul.wide.s32 	%rd29, %r331, 4;
	add.s64 	%rd30, %rd2, %rd29;
	st.global.u32 	[%rd30], %r335;
	add.s32 	%r336, %r410, %r9;
	div.s32 	%r337, %r336, %r6;
	mad.lo.s32 	%r338, %r141, %r337, %r140;
	mul.lo.s32 	%r339, %r337, %r6;
	sub.s32 	%r340, %r336, %r339;
	add.s32 	%r341, %r338, %r340;
	add.s32 	%r342, %r334, %r22;
	ld.shared.u32 	%r343, [%r342];
	mul.wide.s32 	%rd31, %r341, 4;
	add.s64 	%rd32, %rd2, %rd31;
	st.global.u32 	[%rd32], %r343;
	add.s32 	%r344, %r336, %r9;
	div.s32 	%r345, %r344, %r6;
	mad.lo.s32 	%r346, %r141, %r345, %r140;
	mul.lo.s32 	%r347, %r345, %r6;
	sub.s32 	%r348, %r344, %r347;
	add.s32 	%r349, %r346, %r348;
	add.s32 	%r350, %r342, %r22;
	ld.shared.u32 	%r351, [%r350];
	mul.wide.s32 	%rd33, %r349, 4;
	add.s64 	%rd34, %rd2, %rd33;
	st.global.u32 	[%rd34], %r351;
	add.s32 	%r352, %r344, %r9;
	div.s32 	%r353, %r352, %r6;
	mad.lo.s32 	%r354, %r141, %r353, %r140;
	mul.lo.s32 	%r355, %r353, %r6;
	sub.s32 	%r356, %r352, %r355;
	add.s32 	%r357, %r354, %r356;
	add.s32 	%r358, %r350, %r22;
	ld.shared.u32 	%r359, [%r358];
	mul.wide.s32 	%rd35, %r357, 4;
	add.s64 	%rd36, %rd2, %rd35;
	st.global.u32 	[%rd36], %r359;
	add.s32 	%r410, %r352, %r9;
	setp.lt.u32 	%p80, %r410, 64;
	@%p80 bra 	$L__BB196_76;
$L__BB196_77:
	add.s32 	%r369, %r369, %r11;
	setp.lt.u32 	%p81, %r369, %r12;
	@%p81 bra 	$L__BB196_5;
$L__BB196_78:
	ret;
$L__BB196_79:
	shl.b32 	%r194, %r377, 2;
	mov.u32 	%r195, _ZZ9cuda_gemmIiLi128ELi16ELi1ELi64ELi8ELi8ELi0EEviiiPT_S1_S1_iiE3Csh;
	add.s32 	%r196, %r195, %r194;
	mov.b32 	%r197, 0;
	st.shared.u32 	[%r196], %r197;
	add.s32 	%r198, %r196, %r22;
	st.shared.u32 	[%r198], %r197;
	add.s32 	%r199, %r198, %r22;
	st.shared.u32 	[%r199], %r197;
	add.s32 	%r200, %r199, %r22;
	st.shared.u32 	[%r200], %r197;
	add.s32 	%r377, %r22, %r377;
	setp.lt.u32 	%p16, %r377, 64;
	@%p16 bra 	$L__BB196_79;
	bra.uni 	$L__BB196_19;

}
	// .globl	_Z9cuda_gemmIiLi128ELi16ELi1ELi64ELi8ELi8ELi1EEviiiPT_S1_S1_ii
.visible .entry _Z9cuda_gemmIiLi128ELi16ELi1ELi64ELi8ELi8ELi1EEviiiPT_S1_S1_ii(
	.param .u32 _Z9cuda_gemmIiLi128ELi16ELi1ELi64ELi8ELi8ELi1EEviiiPT_S1_S1_ii_param_0,
	.param .u32 _Z9cuda_gemmIiLi128ELi16ELi1ELi64ELi8ELi8ELi1EEviiiPT_S1_S1_ii_param_1,
	.param .u32 _Z9cuda_gemmIiLi128ELi16ELi1ELi64ELi8ELi8ELi1EEviiiPT_S1_S1_ii_param_2,
	.param .u64 .ptr .align 1 _Z9cuda_gemmIiLi128ELi16ELi1ELi64ELi8ELi8ELi1EEviiiPT_S1_S1_ii_param_3,
	.param .u64 .ptr .align 1 _Z9cuda_gemmIiLi128ELi16ELi1ELi64ELi8ELi8ELi1EEviiiPT_S1_S1_ii_param_4,
	.param .u64 .ptr .align 1 _Z9cuda_gemmIiLi128ELi16ELi1ELi64ELi8ELi8ELi1EEviiiPT_S1_S1_ii_param_5,
	.param .u32 _Z9cuda_gemmIiLi128ELi16ELi1ELi64ELi8ELi8ELi1EEviiiPT_S1_S1_ii_param_6,
	.param .u32 _Z9cuda_gemmIiLi128ELi16ELi1ELi64ELi8ELi8ELi1EEviiiPT_S1_S1_ii_param_7
)
.maxntid 128
{
	.reg .pred 	%p<45>;
	.reg .b32 	%r<245>;
	.reg .b64 	%rd<47>;
	// demoted variable
	.shared .align 128 .b8 _ZZ9cuda_gemmIiLi128ELi16ELi1ELi64ELi8ELi8ELi1EEviiiPT_S1_S1_iiE11kron_fac_sh[288];
	// demoted variable
	.shared .align 128 .b8 _ZZ9cuda_gemmIiLi128ELi16ELi1ELi64ELi8ELi8ELi1EEviiiPT_S1_S1_iiE3Ash[256];
	// demoted variable
	.shared .align 128 .b8 _ZZ9cuda_gemmIiLi128ELi16ELi1ELi64ELi8ELi8ELi1EEviiiPT_S1_S1_iiE3Csh[256];
	ld.param.u64 	%rd10, [_Z9cuda_gemmIiLi128ELi16ELi1ELi64ELi8ELi8ELi1EEviiiPT_S1_S1_ii_param_3];
	ld.param.u64 	%rd11, [_Z9cuda_gemmIiLi128ELi16ELi1ELi64ELi8ELi8ELi1EEviiiPT_S1_S1_ii_param_4];
	ld.param.u64 	%rd12, [_Z9cuda_gemmIiLi128ELi16ELi1ELi64ELi8ELi8ELi1EEviiiPT_S1_S1_ii_param_5];
	cvta.to.global.u64 	%rd1, %rd11;
	cvta.to.global.u64 	%rd2, %rd10;
	cvta.to.global.u64 	%rd3, %rd12;
	mov.u32 	%r1, %tid.x;
	setp.gt.u32 	%p1, %r1, 63;
	@%p1 bra 	$L__BB197_7;
	mov.u32 	%r2, %ntid.x;
	add.s32 	%r93, %r1, %r2;
	max.u32 	%r94, %r93, 64;
	setp.lt.u32 	%p2, %r93, 64;
	selp.u32 	%r95, 1, 0, %p2;
	add.s32 	%r96, %r93, %r95;
	sub.s32 	%r97, %r94, %r96;
	div.u32 	%r98, %r97, %r2;
	add.s32 	%r3, %r98, %r95;
	and.b32  	%r99, %r3, 3;
	setp.eq.s32 	%p3, %r99, 3;
	mov.u32 	%r231, %r1;
	@%p3 bra 	$L__BB197_4;
	add.s32 	%r101, %r3, 1;
	and.b32  	%r4, %r101, 3;
	mov.b32 	%r230, 0;
	mov.u32 	%r231, %r1;
$L__BB197_3:
	.pragma "nounroll";
	mul.wide.u32 	%rd13, %r231, 4;
	add.s64 	%rd14, %rd1, %rd13;
	ld.global.u32 	%r102, [%rd14];
	and.b32  	%r103, %r231, 7;
	mov.u32 	%r104, _ZZ9cuda_gemmIiLi128ELi16ELi1ELi64ELi8ELi8ELi1EEviiiPT_S1_S1_iiE11kron_fac_sh;
	mad.lo.s32 	%r105, %r103, 36, %r104;
	shr.u32 	%r106, %r231, 1;
	and.b32  	%r107, %r106, 2147483644;
	add.s32 	%r108, %r105, %r107;
	st.shared.u32 	[%r108], %r102;
	add.s32 	%r231, %r231, %r2;
	add.s32 	%r230, %r230, 1;
	setp.ne.s32 	%p4, %r230, %r4;
	@%p4 bra 	$L__BB197_3;
$L__BB197_4:
	setp.lt.u32 	%p5, %r3, 3;
	@%p5 bra 	$L__BB197_7;
	mov.u32 	%r111, _ZZ9cuda_gemmIiLi128ELi16ELi1ELi64ELi8ELi8ELi1EEviiiPT_S1_S1_iiE11kron_fac_sh;
$L__BB197_6:
	mul.wide.u32 	%rd15, %r231, 4;
	add.s64 	%rd16, %rd1, %rd15;
	ld.global.u32 	%r109, [%rd16];
	and.b32  	%r110, %r231, 7;
	mad.lo.s32 	%r112, %r110, 36, %r111;
	shr.u32 	%r113, %r231, 1;
	and.b32  	%r114, %r113, 2147483644;
	add.s32 	%r115, %r112, %r114;
	st.shared.u32 	[%r115], %r109;
	add.s32 	%r116, %r231, %r2;
	mul.wide.u32 	%rd17, %r116, 4;
	add.s64 	%rd18, %rd1, %rd17;
	ld.global.u32 	%r117, [%rd18];
	and.b32  	%r118, %r116, 7;
	mad.lo.s32 	%r119, %r118, 36, %r111;
	shr.u32 	%r120, %r116, 1;
	and.b32  	%r121, %r120, 2147483644;
	add.s32 	%r122, %r119, %r121;
	st.shared.u32 	[%r122], %r117;
	add.s32 	%r123, %r116, %r2;
	mul.wide.u32 	%rd19, %r123, 4;
	add.s64 	%rd20, %rd1, %rd19;
	ld.global.u32 	%r124, [%rd20];
	and.b32  	%r125, %r123, 7;
	mad.lo.s32 	%r126, %r125, 36, %r111;
	shr.u32 	%r127, %r123, 1;
	and.b32  	%r128, %r127, 2147483644;
	add.s32 	%r129, %r126, %r128;
	st.shared.u32 	[%r129], %r124;
	add.s32 	%r130, %r123, %r2;
	mul.wide.u32 	%rd21, %r130, 4;
	add.s64 	%rd22, %rd1, %rd21;
	ld.global.u32 	%r131, [%rd22];
	and.b32  	%r132, %r130, 7;
	mad.lo.s32 	%r133, %r132, 36, %r111;
	shr.u32 	%r134, %r130, 1;
	and.b32  	%r135, %r134, 2147483644;
	add.s32 	%r136, %r133, %r135;
	st.shared.u32 	[%r136], %r131;
	add.s32 	%r231, %r130, %r2;
	setp.lt.u32 	%p6, %r231, 64;
	@%p6 bra 	$L__BB197_6;
$L__BB197_7:
	and.b32  	%r12, %r1, 7;
	mov.u32 	%r13, %ntid.x;
	mov.u32 	%r233, %ctaid.y;
	mov.u32 	%r15, %nctaid.y;
	shl.b32 	%r16, %r15, 4;
	setp.ge.u32 	%p7, %r233, %r16;
	@%p7 bra 	$L__BB197_35;
	shl.b32 	%r137, %r12, 2;
	mov.u32 	%r138, _ZZ9cuda_gemmIiLi128ELi16ELi1ELi64ELi8ELi8ELi1EEviiiPT_S1_S1_iiE11kron_fac_sh;
	add.s32 	%r17, %r138, %r137;
	add.s32 	%r18, %r1, %r13;
	max.u32 	%r139, %r18, 64;
	setp.lt.u32 	%p8, %r18, 64;
	selp.u32 	%r140, 1, 0, %p8;
	add.s32 	%r141, %r18, %r140;
	sub.s32 	%r142, %r139, %r141;
	div.u32 	%r143, %r142, %r13;
	add.s32 	%r19, %r143, %r140;
	add.s32 	%r144, %r19, 1;
	and.b32  	%r20, %r144, 3;
	shl.b32 	%r145, %r1, 2;
	mov.u32 	%r146, _ZZ9cuda_gemmIiLi128ELi16ELi1ELi64ELi8ELi8ELi1EEviiiPT_S1_S1_iiE3Ash;
	add.s32 	%r21, %r146, %r145;
	shl.b32 	%r22, %r13, 2;
	add.s32 	%r23, %r21, %r22;
	add.s32 	%r24, %r18, %r13;
	add.s32 	%r25, %r24, %r13;
	mov.u32 	%r147, _ZZ9cuda_gemmIiLi128ELi16ELi1ELi64ELi8ELi8ELi1EEviiiPT_S1_S1_iiE3Csh;
	add.s32 	%r26, %r147, %r145;
	add.s32 	%r27, %r26, %r22;
	add.s32 	%r28, %r27, %r22;
	shl.b32 	%r148, %r12, 5;
	or.b32  	%r149, %r148, %r137;
	add.s32 	%r29, %r146, %r149;
	setp.eq.s32 	%p9, %r12, 7;
	selp.b32 	%r150, -32, 0, %p9;
	add.s32 	%r30, %r29, %r150;
	setp.lt.u32 	%p10, %r12, 6;
	selp.b32 	%r151, 0, -32, %p10;
	add.s32 	%r31, %r29, %r151;
	setp.lt.u32 	%p11, %r12, 5;
	selp.b32 	%r152, 0, -32, %p11;
	add.s32 	%r32, %r29, %r152;
	setp.lt.u32 	%p12, %r12, 4;
	selp.b32 	%r153, 0, -32, %p12;
	add.s32 	%r33, %r29, %r153;
	setp.lt.u32 	%p13, %r12, 3;
	selp.b32 	%r154, 0, -32, %p13;
	add.s32 	%r34, %r29, %r154;
	setp.lt.u32 	%p14, %r12, 2;
	selp.b32 	%r155, 0, -32, %p14;
	add.s32 	%r35, %r29, %r155;
	setp.eq.s32 	%p15, %r12, 0;
	selp.b32 	%r156, 0, -32, %p15;
	add.s32 	%r36, %r29, %r156;
	add.s32 	%r157, %r1, 1;
	and.b32  	%r37, %r157, 7;
	add.s32 	%r158, %r1, 2;
	and.b32  	%r38, %r158, 7;
	add.s32 	%r159, %r1, 3;
	and.b32  	%r39, %r159, 7;
	xor.b32  	%r40, %r12, 4;
	add.s32 	%r160, %r1, 5;
	and.b32  	%r41, %r160, 7;
	add.s32 	%r161, %r1, 6;
	and.b32  	%r42, %r161, 7;
	add.s32 	%r162, %r1, -1;
	and.b32  	%r43, %r162, 7;
	shl.b32 	%r44, %r13, 4;
	shl.b32 	%r45, %r13, 3;
	mul.lo.s32 	%r46, %r13, 12;
	mul.wide.u32 	%rd4, %r13, 16;
	shr.u32 	%r47, %r13, 3;
	add.s32 	%r70, %r30, 4;
	add.s32 	%r71, %r31, 8;
	add.s32 	%r72, %r32, 12;
	add.s32 	%r73, %r33, 16;
	add.s32 	%r74, %r34, 20;
	add.s32 	%r75, %r35, 24;
	add.s32 	%r76, %r36, 28;
	cvt.u64.u32 	%rd42, %r22;
$L__BB197_9:
	setp.gt.u32 	%p16, %r1, 63;
	@%p16 bra 	$L__BB197_17;
	setp.eq.s32 	%p17, %r20, 0;
	shl.b32 	%r49, %r233, 6;
	mov.u32 	%r234, %r1;
	@%p17 bra 	$L__BB197_14;
	setp.eq.s32 	%p18, %r20, 1;
	add.s32 	%r50, %r49, %r1;
	mul.wide.u32 	%rd23, %r50, 4;
	add.s64 	%rd24, %rd2, %rd23;
	ld.global.u32 	%r163, [%rd24];
	st.shared.u32 	[%r21], %r163;
	mov.u32 	%r234, %r18;
	@%p18 bra 	$L__BB197_14;
	setp.eq.s32 	%p19, %r20, 2;
	add.s32 	%r51, %r50, %r13;
	mul.wide.u32 	%rd25, %r51, 4;
	add.s64 	%rd26, %rd2, %rd25;
	ld.global.u32 	%r164, [%rd26];
	st.shared.u32 	[%r23], %r164;
	mov.u32 	%r234, %r24;
	@%p19 bra 	$L__BB197_14;
	add.s32 	%r165, %r51, %r13;
	mul.wide.u32 	%rd27, %r165, 4;
	add.s64 	%rd28, %rd2, %rd27;
	ld.global.u32 	%r166, [%rd28];
	add.s32 	%r167, %r23, %r22;
	st.shared.u32 	[%r167], %r166;
	mov.u32 	%r234, %r25;
$L__BB197_14:
	setp.lt.u32 	%p20, %r19, 3;
	@%p20 bra 	$L__BB197_17;
	shl.b32 	%r168, %r234, 2;
	mov.u32 	%r169, _ZZ9cuda_gemmIiLi128ELi16ELi1ELi64ELi8ELi8ELi1EEviiiPT_S1_S1_iiE3Ash;
	add.s32 	%r238, %r169, %r168;
	add.s32 	%r170, %r234, %r49;
	add.s32 	%r237, %r170, %r13;
	shl.b32 	%r171, %r13, 1;
	add.s32 	%r236, %r170, %r171;
	mad.lo.s32 	%r235, %r13, 3, %r170;
	mul.wide.u32 	%rd29, %r170, 4;
	add.s64 	%rd46, %rd2, %rd29;
$L__BB197_16:
	ld.global.u32 	%r172, [%rd46];
	st.shared.u32 	[%r238], %r172;
	mul.wide.u32 	%rd30, %r237, 4;
	add.s64 	%rd31, %rd2, %rd30;
	ld.global.u32 	%r173, [%rd31];
	add.s32 	%r174, %r238, %r22;
	st.shared.u32 	[%r174], %r173;
	mul.wide.u32 	%rd32, %r236, 4;
	add.s64 	%rd33, %rd2, %rd32;
	ld.global.u32 	%r175, [%rd33];
	add.s32 	%r176, %r238, %r45;
	st.shared.u32 	[%r176], %r175;
	mul.wide.u32 	%rd34, %r235, 4;
	add.s64 	%rd35, %rd2, %rd34;
	ld.global.u32 	%r177, [%rd35];
	add.s32 	%r178, %r238, %r46;
	st.shared.u32 	[%r178], %r177;
	add.s32 	%r234, %r234, %r22;
	add.s32 	%r238, %r238, %r44;
	add.s32 	%r237, %r237, %r22;
	add.s32 	%r236, %r236, %r22;
	add.s32 	%r235, %r235, %r22;
	add.s64 	%rd46, %rd46, %rd4;
	setp.lt.u32 	%p21, %r234, 64;
	@%p21 bra 	$L__BB197_16;
$L__BB197_17:
	bar.sync 	0;
	@%p16 bra 	$L__BB197_24;
	setp.eq.s32 	%p23, %r20, 0;
	mov.u32 	%r240, %r1;
	@%p23 bra 	$L__BB197_22;
	setp.eq.s32 	%p24, %r20, 1;
	mov.b32 	%r179, 0;
	st.shared.u32 	[%r26], %r179;
	mov.u32 	%r240, %r18;
	@%p24 bra 	$L__BB197_22;
	setp.eq.s32 	%p25, %r20, 2;
	mov.b32 	%r180, 0;
	st.shared.u32 	[%r27], %r180;
	mov.u32 	%r240, %r24;
	@%p25 bra 	$L__BB197_22;
	mov.b32 	%r181, 0;
	st.shared.u32 	[%r28], %r181;
	mov.u32 	%r240, %r25;
$L__BB197_22:
	setp.lt.u32 	%p26, %r19, 3;
	@%p26 bra 	$L__BB197_24;
$L__BB197_23:
	shl.b32 	%r182, %r240, 2;
	mov.u32 	%r183, _ZZ9cuda_gemmIiLi128ELi16ELi1ELi64ELi8ELi8ELi1EEviiiPT_S1_S1_iiE3Csh;
	add.s32 	%r184, %r183, %r182;
	mov.b32 	%r185, 0;
	st.shared.u32 	[%r184], %r185;
	add.s32 	%r186, %r184, %r22;
	st.shared.u32 	[%r186], %r185;
	add.s32 	%r187, %r186, %r22;
	st.shared.u32 	[%r187], %r185;
	add.s32 	%r188, %r187, %r22;
	st.shared.u32 	[%r188], %r185;
	add.s32 	%r240, %r22, %r240;
	setp.lt.u32 	%p27, %r240, 64;
	@%p27 bra 	$L__BB197_23;
$L__BB197_24:
	@%p16 bra 	$L__BB197_27;
	shr.u32 	%r242, %r1, 3;
	ld.shared.u32 	%r78, [%r29];
	ld.shared.u32 	%r79, [%r70];
	ld.shared.u32 	%r80, [%r71];
	ld.shared.u32 	%r81, [%r72];
	ld.shared.u32 	%r82, [%r73];
	ld.shared.u32 	%r83, [%r74];
	ld.shared.u32 	%r84, [%r75];
	ld.shared.u32 	%r85, [%r76];
$L__BB197_26:
	mad.lo.s32 	%r189, %r242, 36, %r17;
	ld.shared.u32 	%r190, [%r189];
	shfl.sync.idx.b32	%r191|%p29, %r190, %r12, 6175, -1;
	mul.lo.s32 	%r192, %r191, %r78;
	shfl.sync.idx.b32	%r193|%p30, %r190, %r37, 6175, -1;
	mad.lo.s32 	%r194, %r193, %r79, %r192;
	shfl.sync.idx.b32	%r195|%p31, %r190, %r38, 6175, -1;
	mad.lo.s32 	%r196, %r195, %r80, %r194;
	shfl.sync.idx.b32	%r197|%p32, %r190, %r39, 6175, -1;
	mad.lo.s32 	%r198, %r197, %r81, %r196;
	shfl.sync.idx.b32	%r199|%p33, %r190, %r40, 6175, -1;
	mad.lo.s32 	%r200, %r199, %r82, %r198;
	shfl.sync.idx.b32	%r201|%p34, %r190, %r41, 6175, -1;
	mad.lo.s32 	%r202, %r201, %r83, %r200;
	shfl.sync.idx.b32	%r203|%p35, %r190, %r42, 6175, -1;
	mad.lo.s32 	%r204, %r203, %r84, %r202;
	shfl.sync.idx.b32	%r205|%p36, %r190, %r43, 6175, -1;
	mad.lo.s32 	%r206, %r205, %r85, %r204;
	shl.b32 	%r207, %r12, 2;
	shl.b32 	%r208, %r242, 5;
	or.b32  	%r209, %r208, %r207;
	mov.u32 	%r210, _ZZ9cuda_gemmIiLi128ELi16ELi1ELi64ELi8ELi8ELi1EEviiiPT_S1_S1_iiE3Csh;
	add.s32 	%r211, %r210, %r209;
	ld.shared.u32 	%r212, [%r211];
	add.s32 	%r213, %r212, %r206;
	st.shared.u32 	[%r211], %r213;
	add.s32 	%r242, %r242, %r47;
	setp.lt.u32 	%p37, %r242, 8;
	@%p37 bra 	$L__BB197_26;
$L__BB197_27:
	setp.gt.u32 	%p38, %r1, 63;
	bar.sync 	0;
	@%p38 bra 	$L__BB197_34;
	setp.eq.s32 	%p39, %r20, 0;
	shl.b32 	%r88, %r233, 6;
	mov.u32 	%r243, %r1;
	@%p39 bra 	$L__BB197_32;
	setp.eq.s32 	%p40, %r20, 1;
	add.s32 	%r214, %r88, %r1;
	ld.shared.u32 	%r215, [%r26];
	mul.wide.s32 	%rd36, %r214, 4;
	add.s64 	%rd8, %rd3, %rd36;
	st.global.u32 	[%rd8], %r215;
	mov.u32 	%r243, %r18;
	@%p40 bra 	$L__BB197_32;
	setp.eq.s32 	%p41, %r20, 2;
	ld.shared.u32 	%r216, [%r27];
	cvt.u64.u32 	%rd37, %r22;
	add.s64 	%rd9, %rd8, %rd37;
	st.global.u32 	[%rd9], %r216;
	mov.u32 	%r243, %r24;
	@%p41 bra 	$L__BB197_32;
	ld.shared.u32 	%r217, [%r28];
	add.s64 	%rd39, %rd9, %rd37;
	st.global.u32 	[%rd39], %r217;
	mov.u32 	%r243, %r25;
$L__BB197_32:
	setp.lt.u32 	%p42, %r19, 3;
	@%p42 bra 	$L__BB197_34;
$L__BB197_33:
	add.s32 	%r218, %r88, %r243;
	shl.b32 	%r219, %r243, 2;
	mov.u32 	%r220, _ZZ9cuda_gemmIiLi128ELi16ELi1ELi64ELi8ELi8ELi1EEviiiPT_S1_S1_iiE3Csh;
	add.s32 	%r221, %r220, %r219;
	ld.shared.u32 	%r222, [%r221];
	mul.wide.s32 	%rd40, %r218, 4;
	add.s64 	%rd41, %rd3, %rd40;
	st.global.u32 	[%rd41], %r222;
	add.s32 	%r223, %r221, %r22;
	ld.shared.u32 	%r224, [%r223];
	add.s64 	%rd43, %rd41, %rd42;
	st.global.u32 	[%rd43], %r224;
	add.s32 	%r225, %r223, %r22;
	ld.shared.u32 	%r226, [%r225];
	add.s64 	%rd44, %rd43, %rd42;
	st.global.u32 	[%rd44], %r226;
	add.s32 	%r227, %r225, %r22;
	ld.shared.u32 	%r228, [%r227];
	add.s64 	%rd45, %rd44, %rd42;
	st.global.u32 	[%rd45], %r228;
	add.s32 	%r243, %r22, %r243;
	setp.lt.u32 	%p43, %r243, 64;
	@%p43 bra 	$L__BB197_33;
$L__BB197_34:
	add.s32 	%r233, %r233, %r15;
	setp.lt.u32 	%p44, %r233, %r16;
	@%p44 bra 	$L__BB197_9;
$L__BB197_35:
	ret;

}
	// .globl	_Z9cuda_gemmIiLi128ELi16ELi1ELi64ELi16ELi16ELi0EEviiiPT_S1_S1_ii
.visible .entry _Z9cuda_gemmIiLi128ELi16ELi1ELi64ELi16ELi16ELi0EEviiiPT_S1_S1_ii(
	.param .u32 _Z9cuda_gemmIiLi128ELi16ELi1ELi64ELi16ELi16ELi0EEviiiPT_S1_S1_ii_param_0,
	.param .u32 _Z9cuda_gemmIiLi128ELi16ELi1ELi64ELi16ELi16ELi0EEviiiPT_S1_S1_ii_param_1,
	.param .u32 _Z9cuda_gemmIiLi128ELi16ELi1ELi64ELi16ELi16ELi0EEviiiPT_S1_S1_ii_param_2,
	.param .u64 .ptr .align 1 _Z9cuda_gemmIiLi128ELi16ELi1ELi64ELi16ELi16ELi0EEviiiPT_S1_S1_ii_param_3,
	.param .u64 .ptr .align 1 _Z9cuda_gemmIiLi128ELi16ELi1ELi64ELi16ELi16ELi0EEviiiPT_S1_S1_ii_param_4,
	.param .u64 .ptr .align 1 _Z9cuda_gemmIiLi128ELi16ELi1ELi64ELi16ELi16ELi0EEviiiPT_S1_S1_ii_param_5,
	.param .u32 _Z9cuda_gemmIiLi128ELi16ELi1ELi64ELi16ELi16ELi0EEviiiPT_S1_S1_ii_param_6,
	.param .u32 _Z9cuda_gemmIiLi128ELi16ELi1ELi64ELi16ELi16ELi0EEviiiPT_S1_S1_ii_param_7
)
.maxntid 128
{
	.reg .pred 	%p<138>;
	.reg .b32 	%r<647>;
	.reg .b64 	%rd<37>;
	// demoted variable
	.shared .align 128 .b8 _ZZ9cuda_gemmIiLi128ELi16ELi1ELi64ELi16ELi16ELi0EEviiiPT_S1_S1_iiE11kron_fac_sh[1088];
	// demoted variable
	.shared .align 128 .b8 _ZZ9cuda_gemmIiLi128ELi16ELi1ELi64ELi16ELi16ELi0EEviiiPT_S1_S1_iiE3Ash[256];
	// demoted variable
	.shared .align 128 .b8 _ZZ9cuda_gemmIiLi128ELi16ELi1ELi64ELi16ELi16ELi0EEviiiPT_S1_S1_iiE3Csh[256];
	ld.param.u32 	%r209, [_Z9cuda_gemmIiLi128ELi16ELi1ELi64ELi16ELi16ELi0EEviiiPT_S1_S1_ii_param_2];
	ld.param.u64 	%rd5, [_Z9cuda_gemmIiLi128ELi16ELi1ELi64ELi16ELi16ELi0EEviiiPT_S1_S1_ii_param_3];
	ld.param.u64 	%rd4, [_Z9cuda_gemmIiLi128ELi16ELi1ELi64ELi16ELi16ELi0EEviiiPT_S1_S1_ii_param_4];
	ld.param.u64 	%rd6, [_Z9cuda_gemmIiLi128ELi16ELi1ELi64ELi16ELi16ELi0EEviiiPT_S1_S1_ii_param_5];
	ld.param.u32 	%r210, [_Z9cuda_gemmIiLi128ELi16ELi1ELi64ELi16ELi16ELi0EEviiiPT_S1_S1_ii_param_6];
	ld.param.u32 	%r211, [_Z9cuda_gemmIiLi128ELi16ELi1ELi64ELi16ELi16ELi0EEviiiPT_S1_S1_ii_param_7];
	cvta.to.global.u64 	%rd1, %rd5;
	cvta.to.global.u64 	%rd2, %rd6;
	mov.u32 	%r1, %tid.x;
	mul.lo.s32 	%r2, %r211, %r210;
	setp.ge.u32 	%p1, %r1, %r2;
	@%p1 bra 	$L__BB198_3;
	mov.u32 	%r3, %ntid.x;
	cvta.to.global.u64 	%rd3, %rd4;
	mov.u32 	%r555, %r1;
$L__BB198_2:
	mul.wide.u32 	%rd7, %r555, 4;
	add.s64 	%rd8, %rd3, %rd7;
	ld.global.u32 	%r212, [%rd8];
	rem.u32 	%r213, %r555, %r210;
	mov.u32 	%r214, _ZZ9cuda_gemmIiLi128ELi16ELi1ELi64ELi16ELi16ELi0EEviiiPT_S1_S1_iiE11kron_fac_sh;
	mad.lo.s32 	%r215, %r213, 68, %r214;
	div.u32 	%r216, %r555, %r211;
	shl.b32 	%r217, %r216, 2;
	add.s32 	%r218, %r215, %r217;
	st.shared.u32 	[%r218], %r212;
	add.s32 	%r555, %r555, %r3;
	setp.lt.u32 	%p2, %r555, %r2;
	@%p2 bra 	$L__BB198_2;
$L__BB198_3:
	div.s32 	%r6, 64, %r211;
	div.u32 	%r8, %r1, %r6;
	mul.lo.s32 	%r219, %r8, %r6;
	sub.s32 	%r7, %r1, %r219;
	mov.u32 	%r9, %ntid.x;
	mov.u32 	%r572, %ctaid.y;
	mov.u32 	%r11, %nctaid.y;
	shl.b32 	%r12, %r11, 4;
	setp.ge.u32 	%p3, %r572, %r12;
	@%p3 bra 	$L__BB198_126;
	mov.u32 	%r221, %ctaid.x;
	shl.b32 	%r13, %r221, 6;
	min.s32 	%r14, %r211, 32;
	shl.b32 	%r222, %r211, 8;
	sub.s32 	%r15, 8223, %r222;
	mul.lo.s32 	%r16, %r6, %r221;
	add.s32 	%r17, %r1, %r9;
	max.u32 	%r223, %r17, 64;
	setp.lt.u32 	%p4, %r17, 64;
	selp.u32 	%r224, 1, 0, %p4;
	add.s32 	%r225, %r17, %r224;
	sub.s32 	%r226, %r223, %r225;
	div.u32 	%r227, %r226, %r9;
	add.s32 	%r18, %r227, %r224;
	add.s32 	%r228, %r18, 1;
	and.b32  	%r19, %r228, 3;
	shl.b32 	%r229, %r1, 2;
	mov.u32 	%r230, _ZZ9cuda_gemmIiLi128ELi16ELi1ELi64ELi16ELi16ELi0EEviiiPT_S1_S1_iiE3Ash;
	add.s32 	%r20, %r230, %r229;
	shl.b32 	%r21, %r9, 2;
	add.s32 	%r22, %r20, %r21;
	add.s32 	%r23, %r17, %r9;
	add.s32 	%r24, %r23, %r9;
	mov.u32 	%r231, _ZZ9cuda_gemmIiLi128ELi16ELi1ELi64ELi16ELi16ELi0EEviiiPT_S1_S1_iiE3Csh;
	add.s32 	%r25, %r231, %r229;
	add.s32 	%r26, %r25, %r21;
	div.u32 	%r27, %r9, %r6;
$L__BB198_5:
	setp.gt.u32 	%p5, %r1, 63;
	@%p5 bra 	$L__BB198_13;
	setp.eq.s32 	%p6, %r19, 0;
	mul.lo.s32 	%r45, %r572, %r209;
	mov.u32 	%r573, %r1;
	@%p6 bra 	$L__BB198_10;
	setp.eq.s32 	%p7, %r19, 1;
	add.s32 	%r232, %r45, %r13;
	add.s32 	%r46, %r232, %r1;
	mul.wide.u32 	%rd9, %r46, 4;
	add.s64 	%rd10, %rd1, %rd9;
	ld.global.u32 	%r233, [%rd10];
	st.shared.u32 	[%r20], %r233;
	mov.u32 	%r573, %r17;
	@%p7 bra 	$L__BB198_10;
	setp.eq.s32 	%p8, %r19, 2;
	add.s32 	%r47, %r46, %r9;
	mul.wide.u32 	%rd11, %r47, 4;
	add.s64 	%rd12, %rd1, %rd11;
	ld.global.u32 	%r234, [%rd12];
	st.shared.u32 	[%r22], %r234;
	mov.u32 	%r573, %r23;
	@%p8 bra 	$L__BB198_10;
	add.s32 	%r235, %r47, %r9;
	mul.wide.u32 	%rd13, %r235, 4;
	add.s64 	%rd14, %rd1, %rd13;
	ld.global.u32 	%r236, [%rd14];
	add.s32 	%r237, %r22, %r21;
	st.shared.u32 	[%r237], %r236;
	mov.u32 	%r573, %r24;
$L__BB198_10:
	setp.lt.u32 	%p9, %r18, 3;
	@%p9 bra 	$L__BB198_13;
	shl.b32 	%r238, %r573, 2;
	mov.u32 	%r239, _ZZ9cuda_gemmIiLi128ELi16ELi1ELi64ELi16ELi16ELi0EEviiiPT_S1_S1_iiE3Ash;
	add.s32 	%r578, %r239, %r238;
	add.s32 	%r240, %r13, %r573;
	add.s32 	%r574, %r240, %r45;
	add.s32 	%r577, %r574, %r9;
	shl.b32 	%r241, %r9, 1;
	add.s32 	%r576, %r574, %r241;
	mad.lo.s32 	%r575, %r9, 3, %r574;
$L__BB198_12:
	mul.wide.u32 	%rd15, %r574, 4;
	add.s64 	%rd16, %rd1, %rd15;
	ld.global.u32 	%r242, [%rd16];
	st.shared.u32 	[%r578], %r242;
	mul.wide.u32 	%rd17, %r577, 4;
	add.s64 	%rd18, %rd1, %rd17;
	ld.global.u32 	%r243, [%rd18];
	add.s32 	%r244, %r578, %r21;
	st.shared.u32 	[%r244], %r243;
	mul.wide.u32 	%rd19, %r576, 4;
	add.s64 	%rd20, %rd1, %rd19;
	ld.global.u32 	%r245, [%rd20];
	shl.b32 	%r246, %r9, 3;
	add.s32 	%r247, %r578, %r246;
	st.shared.u32 	[%r247], %r245;
	mul.wide.u32 	%rd21, %r575, 4;
	add.s64 	%rd22, %rd1, %rd21;
	ld.global.u32 	%r248, [%rd22];
	mad.lo.s32 	%r249, %r9, 12, %r578;
	st.shared.u32 	[%r249], %r248;
	add.s32 	%r573, %r573, %r21;
	shl.b32 	%r250, %r9, 4;
	add.s32 	%r578, %r578, %r250;
	add.s32 	%r577, %r577, %r21;
	add.s32 	%r576, %r576, %r21;
	add.s32 	%r575, %r575, %r21;
	add.s32 	%r574, %r574, %r21;
	setp.lt.u32 	%p10, %r573, 64;
	@%p10 bra 	$L__BB198_12;
$L__BB198_13:
	setp.gt.u32 	%p11, %r1, 63;
	bar.sync 	0;
	@%p11 bra 	$L__BB198_19;
	setp.eq.s32 	%p12, %r19, 0;
	mov.u32 	%r580, %r1;
	@%p12 bra 	$L__BB198_18;
	setp.eq.s32 	%p13, %r19, 1;
	mov.b32 	%r251, 0;
	st.shared.u32 	[%r25], %r251;
	mov.u32 	%r580, %r17;
	@%p13 bra 	$L__BB198_18;
	setp.eq.s32 	%p14, %r19, 2;
	mov.b32 	%r252, 0;
	st.shared.u32 	[%r26], %r252;
	mov.u32 	%r580, %r23;
	@%p14 bra 	$L__BB198_18;
	add.s32 	%r253, %r26, %r21;
	mov.b32 	%r254, 0;
	st.shared.u32 	[%r253], %r254;
	mov.u32 	%r580, %r24;
$L__BB198_18:
	setp.lt.u32 	%p15, %r18, 3;
	@%p15 bra 	$L__BB198_19;
	bra.uni 	$L__BB198_127;
$L__BB198_19:
	setp.gt.s32 	%p17, %r6, 0;
	@%p17 bra 	$L__BB198_20;
	bra.uni 	$L__BB198_118;
$L__BB198_20:
	setp.lt.s32 	%p18, %r211, 1;
	and.b32  	%r262, %r1, 31;
	rem.s32 	%r69, %r262, %r14;
	mad.lo.s32 	%r70, %r7, %r211, %r69;
	@%p18 bra 	$L__BB198_22;
	shl.b32 	%r263, %r70, 2;
	mov.u32 	%r264, _ZZ9cuda_gemmIiLi128ELi16ELi1ELi64ELi16ELi16ELi0EEviiiPT_S1_S1_iiE3Ash;
	add.s32 	%r265, %r264, %r263;
	ld.shared.u32 	%r571, [%r265];
$L__BB198_22:
	setp.lt.s32 	%p19, %r211, 2;
	@%p19 bra 	$L__BB198_24;
	add.s32 	%r266, %r69, 1;
	setp.lt.s32 	%p20, %r266, %r14;
	selp.b32 	%r267, 0, %r14, %p20;
	sub.s32 	%r268, %r70, %r267;
	shl.b32 	%r269, %r268, 2;
	mov.u32 	%r270, _ZZ9cuda_gemmIiLi128ELi16ELi1ELi64ELi16ELi16ELi0EEviiiPT_S1_S1_iiE3Ash;
	add.s32 	%r271, %r270, %r269;
	ld.shared.u32 	%r570, [%r271+4];
$L__BB198_24:
	setp.lt.s32 	%p21, %r211, 3;
	@%p21 bra 	$L__BB198_26;
	add.s32 	%r272, %r69, 2;
	setp.lt.s32 	%p22, %r272, %r14;
	selp.b32 	%r273, 0, %r14, %p22;
	sub.s32 	%r274, %r70, %r273;
	shl.b32 	%r275, %r274, 2;
	mov.u32 	%r276, _ZZ9cuda_gemmIiLi128ELi16ELi1ELi64ELi16ELi16ELi0EEviiiPT_S1_S1_iiE3Ash;
	add.s32 	%r277, %r276, %r275;
	ld.shared.u32 	%r569, [%r277+8];
$L__BB198_26:
	setp.lt.s32 	%p23, %r211, 4;
	@%p23 bra 	$L__BB198_28;
	add.s32 	%r278, %r69, 3;
	setp.lt.s32 	%p24, %r278, %r14;
	selp.b32 	%r279, 0, %r14, %p24;
	sub.s32 	%r280, %r70, %r279;
	shl.b32 	%r281, %r280, 2;
	mov.u32 	%r282, _ZZ9cuda_gemmIiLi128ELi16ELi1ELi64ELi16ELi16ELi0EEviiiPT_S1_S1_iiE3Ash;
	add.s32 	%r283, %r282, %r281;
	ld.shared.u32 	%r568, [%r283+12];
$L__BB198_28:
	setp.lt.s32 	%p25, %r211, 5;
	@%p25 bra 	$L__BB198_30;
	add.s32 	%r284, %r69, 4;
	setp.lt.s32 	%p26, %r284, %r14;
	selp.b32 	%r285, 0, %r14, %p26;
	sub.s32 	%r286, %r70, %r285;
	shl.b32 	%r287, %r286, 2;
	mov.u32 	%r288, _ZZ9cuda_gemmIiLi128ELi16ELi1ELi64ELi16ELi16ELi0EEviiiPT_S1_S1_iiE3Ash;
	add.s32 	%r289, %r288, %r287;
	ld.shared.u32 	%r567, [%r289+16];
$L__BB198_30:
	setp.lt.s32 	%p27, %r211, 6;
	@%p27 bra 	$L__BB198_32;
	add.s32 	%r290, %r69, 5;
	setp.lt.s32 	%p28, %r290, %r14;
	selp.b32 	%r291, 0, %r14, %p28;
	sub.s32 	%r292, %r70, %r291;
	shl.b32 	%r293, %r292, 2;
	mov.u32 	%r294, _ZZ9cuda_gemmIiLi128ELi16ELi1ELi64ELi16ELi16ELi0EEviiiPT_S1_S1_iiE3Ash;
	add.s32 	%r295, %r294, %r293;
	ld.shared.u32 	%r566, [%r295+20];
$L__BB198_32:
	setp.lt.s32 	%p29, %r211, 7;
	@%p29 bra 	$L__BB198_34;
	add.s32 	%r296, %r69, 6;
	setp.lt.s32 	%p30, %r296, %r14;
	selp.b32 	%r297, 0, %r14, %p30;
	sub.s32 	%r298, %r70, %r297;
	shl.b32 	%r299, %r298, 2;
	mov.u32 	%r300, _ZZ9cuda_gemmIiLi128ELi16ELi1ELi64ELi16ELi16ELi0EEviiiPT_S1_S1_iiE3Ash;
	add.s32 	%r301, %r300, %r299;
	ld.shared.u32 	%r565, [%r301+24];
$L__BB198_34:
	setp.lt.s32 	%p31, %r211, 8;
	@%p31 bra 	$L__BB198_36;
	add.s32 	%r302, %r69, 7;
	setp.lt.s32 	%p32, %r302, %r14;
	selp.b32 	%r303, 0, %r14, %p32;
	sub.s32 	%r304, %r70, %r303;
	shl.b32 	%r305, %r304, 2;
	mov.u32 	%r306, _ZZ9cuda_gemmIiLi128ELi16ELi1ELi64ELi16ELi16ELi0EEviiiPT_S1_S1_iiE3Ash;
	add.s32 	%r307, %r306, %r305;
	ld.shared.u32 	%r564, [%r307+28];
$L__BB198_36:
	setp.lt.s32 	%p33, %r211, 9;
	@%p33 bra 	$L__BB198_38;
	add.s32 	%r308, %r69, 8;
	setp.lt.s32 	%p34, %r308, %r14;
	selp.b32 	%r309, 0, %r14, %p34;
	sub.s32 	%r310, %r70, %r309;
	shl.b32 	%r311, %r310, 2;
	mov.u32 	%r312, _ZZ9cuda_gemmIiLi128ELi16ELi1ELi64ELi16ELi16ELi0EEviiiPT_S1_S1_iiE3Ash;
	add.s32 	%r313, %r312, %r311;
	ld.shared.u32 	%r563, [%r313+32];
$L__BB198_38:
	setp.lt.s32 	%p35, %r211, 10;
	@%p35 bra 	$L__BB198_40;
	add.s32 	%r314, %r69, 9;
	setp.lt.s32 	%p36, %r314, %r14;
	selp.b32 	%r315, 0, %r14, %p36;
	sub.s32 	%r316, %r70, %r315;
	shl.b32 	%r317, %r316, 2;
	mov.u32 	%r318, _ZZ9cuda_gemmIiLi128ELi16ELi1ELi64ELi16ELi16ELi0EEviiiPT_S1_S1_iiE3Ash;
	add.s32 	%r319, %r318, %r317;
	ld.shared.u32 	%r562, [%r319+36];
$L__BB198_40:
	setp.lt.s32 	%p37, %r211, 11;
	@%p37 bra 	$L__BB198_42;
	add.s32 	%r320, %r69, 10;
	setp.lt.s32 	%p38, %r320, %r14;
	selp.b32 	%r321, 0, %r14, %p38;
	sub.s32 	%r322, %r70, %r321;
	shl.b32 	%r323, %r322, 2;
	mov.u32 	%r324, _ZZ9cuda_gemmIiLi128ELi16ELi1ELi64ELi16ELi16ELi0EEviiiPT_S1_S1_iiE3Ash;
	add.s32 	%r325, %r324, %r323;
	ld.shared.u32 	%r561, [%r325+40];
$L__BB198_42:
	setp.lt.s32 	%p39, %r211, 12;
	@%p39 bra 	$L__BB198_44;
	add.s32 	%r326, %r69, 11;
	setp.lt.s32 	%p40, %r326, %r14;
	selp.b32 	%r327, 0, %r14, %p40;
	sub.s32 	%r328, %r70, %r327;
	shl.b32 	%r329, %r328, 2;
	mov.u32 	%r330, _ZZ9cuda_gemmIiLi128ELi16ELi1ELi64ELi16ELi16ELi0EEviiiPT_S1_S1_iiE3Ash;
	add.s32 	%r331, %r330, %r329;
	ld.shared.u32 	%r560, [%r331+44];
$L__BB198_44:
	setp.lt.s32 	%p41, %r211, 13;
	@%p41 bra 	$L__BB198_46;
	add.s32 	%r332, %r69, 12;
	setp.lt.s32 	%p42, %r332, %r14;
	selp.b32 	%r333, 0, %r14, %p42;
	sub.s32 	%r334, %r70, %r333;
	shl.b32 	%r335, %r334, 2;
	mov.u32 	%r336, _ZZ9cuda_gemmIiLi128ELi16ELi1ELi64ELi16ELi16ELi0EEviiiPT_S1_S1_iiE3Ash;
	add.s32 	%r337, %r336, %r335;
	ld.shared.u32 	%r559, [%r337+48];
$L__BB198_46:
	setp.lt.s32 	%p43, %r211, 14;
	@%p43 bra 	$L__BB198_48;
	add.s32 	%r338, %r69, 13;
	setp.lt.s32 	%p44, %r338, %r14;
	selp.b32 	%r339, 0, %r14, %p44;
	sub.s32 	%r340, %r70, %r339;
	shl.b32 	%r341, %r340, 2;
	mov.u32 	%r342, _ZZ9cuda_gemmIiLi128ELi16ELi1ELi64ELi16ELi16ELi0EEviiiPT_S1_S1_iiE3Ash;
	add.s32 	%r343, %r342, %r341;
	ld.shared.u32 	%r558, [%r343+52];
$L__BB198_48:
	setp.lt.s32 	%p45, %r211, 15;
	@%p45 bra 	$L__BB198_50;
	add.s32 	%r344, %r69, 14;
	setp.lt.s32 	%p46, %r344, %r14;
	selp.b32 	%r345, 0, %r14, %p46;
	sub.s32 	%r346, %r70, %r345;
	shl.b32 	%r347, %r346, 2;
	mov.u32 	%r348, _ZZ9cuda_gemmIiLi128ELi16ELi1ELi64ELi16ELi16ELi0EEviiiPT_S1_S1_iiE3Ash;
	add.s32 	%r349, %r348, %r347;
	ld.shared.u32 	%r557, [%r349+56];
$L__BB198_50:
	setp.lt.s32 	%p47, %r211, 16;
	@%p47 bra 	$L__BB198_52;
	add.s32 	%r350, %r69, 15;
	setp.lt.s32 	%p48, %r350, %r14;
	selp.b32 	%r351, 0, %r14, %p48;
	sub.s32 	%r352, %r70, %r351;
	shl.b32 	%r353, %r352, 2;
	mov.u32 	%r354, _ZZ9cuda_gemmIiLi128ELi16ELi1ELi64ELi16ELi16ELi0EEviiiPT_S1_S1_iiE3Ash;
	add.s32 	%r355, %r354, %r353;
	ld.shared.u32 	%r556, [%r355+60];
$L__BB198_52:
	setp.ge.s32 	%p49, %r8, %r210;
	@%p49 bra 	$L__BB198_118;
	add.s32 	%r356, %r69, 1;
	add.s32 	%r357, %r69, 2;
	add.s32 	%r358, %r69, 3;
	add.s32 	%r359, %r69, 4;
	add.s32 	%r360, %r69, 5;
	add.s32 	%r361, %r69, 6;
	add.s32 	%r362, %r69, 7;
	add.s32 	%r363, %r69, 8;
	add.s32 	%r364, %r69, 9;
	add.s32 	%r365, %r69, 10;
	add.s32 	%r366, %r69, 11;
	add.s32 	%r367, %r69, 12;
	add.s32 	%r368, %r69, 13;
	add.s32 	%r369, %r69, 14;
	add.s32 	%r370, %r69, 15;
	setp.lt.s32 	%p50, %r370, %r14;
	selp.b32 	%r371, 0, %r14, %p50;
	sub.s32 	%r103, %r69, %r371;
	setp.lt.s32 	%p51, %r69, %r211;
	selp.b32 	%r372, 0, %r211, %p51;
	sub.s32 	%r104, %r69, %r372;
	setp.lt.s32 	%p52, %r356, %r211;
	selp.b32 	%r373, 0, %r211, %p52;
	sub.s32 	%r105, %r356, %r373;
	setp.lt.s32 	%p53, %r357, %r211;
	selp.b32 	%r374, 0, %r211, %p53;
	sub.s32 	%r106, %r357, %r374;
	setp.lt.s32 	%p54, %r358, %r211;
	selp.b32 	%r375, 0, %r211, %p54;
	sub.s32 	%r107, %r358, %r375;
	setp.lt.s32 	%p55, %r359, %r211;
	selp.b32 	%r376, 0, %r211, %p55;
	sub.s32 	%r108, %r359, %r376;
	setp.lt.s32 	%p56, %r360, %r211;
	selp.b32 	%r377, 0, %r211, %p56;
	sub.s32 	%r109, %r360, %r377;
	setp.lt.s32 	%p57, %r361, %r211;
	selp.b32 	%r378, 0, %r211, %p57;
	sub.s32 	%r110, %r361, %r378;
	setp.lt.s32 	%p58, %r362, %r211;
	selp.b32 	%r379, 0, %r211, %p58;
	sub.s32 	%r111, %r362, %r379;
	setp.lt.s32 	%p59, %r363, %r211;
	selp.b32 	%r380, 0, %r211, %p59;
	sub.s32 	%r112, %r363, %r380;
	setp.lt.s32 	%p60, %r364, %r211;
	selp.b32 	%r381, 0, %r211, %p60;
	sub.s32 	%r113, %r364, %r381;
	setp.lt.s32 	%p61, %r365, %r211;
	selp.b32 	%r382, 0, %r211, %p61;
	sub.s32 	%r114, %r365, %r382;
	setp.lt.s32 	%p62, %r366, %r211;
	selp.b32 	%r383, 0, %r211, %p62;
	sub.s32 	%r115, %r366, %r383;
	setp.lt.s32 	%p63, %r367, %r211;
	selp.b32 	%r384, 0, %r211, %p63;
	sub.s32 	%r116, %r367, %r384;
	setp.lt.s32 	%p64, %r368, %r211;
	selp.b32 	%r385, 0, %r211, %p64;
	sub.s32 	%r117, %r368, %r385;
	setp.lt.s32 	%p65, %r369, %r211;
	selp.b32 	%r386, 0, %r211, %p65;
	sub.s32 	%r118, %r369, %r386;
	setp.lt.s32 	%p66, %r370, %r211;
	selp.b32 	%r387, 0, %r211, %p66;
	sub.s32 	%r119, %r370, %r387;
	shl.b32 	%r476, %r103, 2;
	mov.u32 	%r598, %r8;
$L__BB198_54:
	setp.gt.u32 	%p67, %r211, 32;
	mov.u32 	%r388, _ZZ9cuda_gemmIiLi128ELi16ELi1ELi64ELi16ELi16ELi0EEviiiPT_S1_S1_iiE11kron_fac_sh;
	mad.lo.s32 	%r121, %r598, 68, %r388;
	shl.b32 	%r389, %r69, 2;
	add.s32 	%r390, %r121, %r389;
	ld.shared.u32 	%r122, [%r390];
	@%p67 bra 	$L__BB198_87;
	setp.eq.s32 	%p98, %r211, 0;
	mov.b32 	%r600, 0;
	@%p98 bra 	$L__BB198_57;
	shfl.sync.idx.b32	%r480|%p99, %r122, %r104, %r15, -1;
	mul.lo.s32 	%r600, %r480, %r571;
$L__BB198_57:
	setp.lt.s32 	%p100, %r211, 2;
	@%p100 bra 	$L__BB198_59;
	shfl.sync.idx.b32	%r481|%p101, %r122, %r105, %r15, -1;
	mad.lo.s32 	%r600, %r481, %r570, %r600;
$L__BB198_59:
	setp.lt.s32 	%p102, %r211, 3;
	@%p102 bra 	$L__BB198_61;
	shfl.sync.idx.b32	%r482|%p103, %r122, %r106, %r15, -1;
	mad.lo.s32 	%r600, %r482, %r569, %r600;
$L__BB198_61:
	setp.lt.s32 	%p104, %r211, 4;
	@%p104 bra 	$L__BB198_63;
	shfl.sync.idx.b32	%r483|%p105, %r122, %r107, %r15, -1;
	mad.lo.s32 	%r600, %r483, %r568, %r600;
$L__BB198_63:
	setp.lt.s32 	%p106, %r211, 5;
	@%p106 bra 	$L__BB198_65;
	shfl.sync.idx.b32	%r484|%p107, %r122, %r108, %r15, -1;
	mad.lo.s32 	%r600, %r484, %r567, %r600;
$L__BB198_65:
	setp.lt.s32 	%p108, %r211, 6;
	@%p108 bra 	$L__BB198_67;
	shfl.sync.idx.b32	%r485|%p109, %r122, %r109, %r15, -1;
	mad.lo.s32 	%r600, %r485, %r566, %r600;
$L__BB198_67:
	setp.lt.s32 	%p110, %r211, 7;
	@%p110 bra 	$L__BB198_69;
	shfl.sync.idx.b32	%r486|%p111, %r122, %r110, %r15, -1;
	mad.lo.s32 	%r600, %r486, %r565, %r600;
$L__BB198_69:
	setp.lt.s32 	%p112, %r211, 8;
	@%p112 bra 	$L__BB198_71;
	shfl.sync.idx.b32	%r487|%p113, %r122, %r111, %r15, -1;
	mad.lo.s32 	%r600, %r487, %r564, %r600;
$L__BB198_71:
	setp.lt.s32 	%p114, %r211, 9;
	@%p114 bra 	$L__BB198_73;
	shfl.sync.idx.b32	%r488|%p115, %r122, %r112, %r15, -1;
	mad.lo.s32 	%r600, %r488, %r563, %r600;
$L__BB198_73:
	setp.lt.s32 	%p116, %r211, 10;
	@%p116 bra 	$L__BB198_75;
	shfl.sync.idx.b32	%r489|%p117, %r122, %r113, %r15, -1;
	mad.lo.s32 	%r600, %r489, %r562, %r600;
$L__BB198_75:
	setp.lt.s32 	%p118, %r211, 11;
	@%p118 bra 	$L__BB198_77;
	shfl.sync.idx.b32	%r490|%p119, %r122, %r114, %r15, -1;
	mad.lo.s32 	%r600, %r490, %r561, %r600;
$L__BB198_77:
	setp.lt.s32 	%p120, %r211, 12;
	@%p120 bra 	$L__BB198_79;
	shfl.sync.idx.b32	%r491|%p121, %r122, %r115, %r15, -1;
	mad.lo.s32 	%r600, %r491, %r560, %r600;
$L__BB198_79:
	setp.lt.s32 	%p122, %r211, 13;
	@%p122 bra 	$L__BB198_81;
	shfl.sync.idx.b32	%r492|%p123, %r122, %r116, %r15, -1;
	mad.lo.s32 	%r600, %r492, %r559, %r600;
$L__BB198_81:
	setp.lt.s32 	%p124, %r211, 14;
	@%p124 bra 	$L__BB198_83;
	shfl.sync.idx.b32	%r493|%p125, %r122, %r117, %r15, -1;
	mad.lo.s32 	%r600, %r493, %r558, %r600;
$L__BB198_83:
	setp.lt.s32 	%p126, %r211, 15;
	@%p126 bra 	$L__BB198_85;
	shfl.sync.idx.b32	%r494|%p127, %r122, %r118, %r15, -1;
	mad.lo.s32 	%r600, %r494, %r557, %r600;
$L__BB198_85:
	setp.lt.s32 	%p128, %r211, 16;
	@%p128 bra 	$L__BB198_117;
	shfl.sync.idx.b32	%r495|%p129, %r122, %r119, %r15, -1;
	mad.lo.s32 	%r600, %r495, %r556, %r600;
	bra.uni 	$L__BB198_117;
$L__BB198_87:
	setp.lt.s32 	%p68, %r211, 2;
	setp.gt.s32 	%p69, %r211, 0;
	mul.lo.s32 	%r391, %r122, %r571;
	selp.b32 	%r600, %r391, 0, %p69;
	@%p68 bra 	$L__BB198_89;
	add.s32 	%r392, %r69, 1;
	setp.lt.s32 	%p70, %r392, %r14;
	selp.b32 	%r393, 0, %r14, %p70;
	sub.s32 	%r394, %r69, %r393;
	shl.b32 	%r395, %r394, 2;
	add.s32 	%r396, %r121, %r395;
	ld.shared.u32 	%r397, [%r396+4];
	mad.lo.s32 	%r600, %r397, %r570, %r600;
$L__BB198_89:
	setp.lt.s32 	%p71, %r211, 3;
	@%p71 bra 	$L__BB198_91;
	add.s32 	%r398, %r69, 2;
	setp.lt.s32 	%p72, %r398, %r14;
	selp.b32 	%r399, 0, %r14, %p72;
	sub.s32 	%r400, %r69, %r399;
	shl.b32 	%r401, %r400, 2;
	add.s32 	%r402, %r121, %r401;
	ld.shared.u32 	%r403, [%r402+8];
	mad.lo.s32 	%r600, %r403, %r569, %r600;
$L__BB198_91:
	setp.lt.s32 	%p73, %r211, 4;
	@%p73 bra 	$L__BB198_93;
	add.s32 	%r404, %r69, 3;
	setp.lt.s32 	%p74, %r404, %r14;
	selp.b32 	%r405, 0, %r14, %p74;
	sub.s32 	%r406, %r69, %r405;
	shl.b32 	%r407, %r406, 2;
	add.s32 	%r408, %r121, %r407;
	ld.shared.u32 	%r409, [%r408+12];
	mad.lo.s32 	%r600, %r409, %r568, %r600;
$L__BB198_93:
	setp.lt.s32 	%p75, %r211, 5;
	@%p75 bra 	$L__BB198_95;
	add.s32 	%r410, %r69, 4;
	setp.lt.s32 	%p76, %r410, %r14;
	selp.b32 	%r411, 0, %r14, %p76;
	sub.s32 	%r412, %r69, %r411;
	shl.b32 	%r413, %r412, 2;
	add.s32 	%r414, %r121, %r413;
	ld.shared.u32 	%r415, [%r414+16];
	mad.lo.s32 	%r600, %r415, %r567, %r600;
$L__BB198_95:
	setp.lt.s32 	%p77, %r211, 6;
	@%p77 bra 	$L__BB198_97;
	add.s32 	%r416, %r69, 5;
	setp.lt.s32 	%p78, %r416, %r14;
	selp.b32 	%r417, 0, %r14, %p78;
	sub.s32 	%r418, %r69, %r417;
	shl.b32 	%r419, %r418, 2;
	add.s32 	%r420, %r121, %r419;
	ld.shared.u32 	%r421, [%r420+20];
	mad.lo.s32 	%r600, %r421, %r566, %r600;
$L__BB198_97:
	setp.lt.s32 	%p79, %r211, 7;
	@%p79 bra 	$L__BB198_99;
	add.s32 	%r422, %r69, 6;
	setp.lt.s32 	%p80, %r422, %r14;
	selp.b32 	%r423, 0, %r14, %p80;
	sub.s32 	%r424, %r69, %r423;
	shl.b32 	%r425, %r424, 2;
	add.s32 	%r426, %r121, %r425;
	ld.shared.u32 	%r427, [%r426+24];
	mad.lo.s32 	%r600, %r427, %r565, %r600;
$L__BB198_99:
	setp.lt.s32 	%p81, %r211, 8;
	@%p81 bra 	$L__BB198_101;
	add.s32 	%r428, %r69, 7;
	setp.lt.s32 	%p82, %r428, %r14;
	selp.b32 	%r429, 0, %r14, %p82;
	sub.s32 	%r430, %r69, %r429;
	shl.b32 	%r431, %r430, 2;
	add.s32 	%r432, %r121, %r431;
	ld.shared.u32 	%r433, [%r432+28];
	mad.lo.s32 	%r600, %r433, %r564, %r600;
$L__BB198_101:
	setp.lt.s32 	%p83, %r211, 9;
	@%p83 bra 	$L__BB198_103;
	add.s32 	%r434, %r69, 8;
	setp.lt.s32 	%p84, %r434, %r14;
	selp.b32 	%r435, 0, %r14, %p84;
	sub.s32 	%r436, %r69, %r435;
	shl.b32 	%r437, %r436, 2;
	add.s32 	%r438, %r121, %r437;
	ld.shared.u32 	%r439, [%r438+32];
	mad.lo.s32 	%r600, %r439, %r563, %r600;
$L__BB198_103:
	setp.lt.s32 	%p85, %r211, 10;
	@%p85 bra 	$L__BB198_105;
	add.s32 	%r440, %r69, 9;
	setp.lt.s32 	%p86, %r440, %r14;
	selp.b32 	%r441, 0, %r14, %p86;
	sub.s32 	%r442, %r69, %r441;
	shl.b32 	%r443, %r442, 2;
	add.s32 	%r444, %r121, %r443;
	ld.shared.u32 	%r445, [%r444+36];
	mad.lo.s32 	%r600, %r445, %r562, %r600;
$L__BB198_105:
	setp.lt.s32 	%p87, %r211, 11;
	@%p87 bra 	$L__BB198_107;
	add.s32 	%r446, %r69, 10;
	setp.lt.s32 	%p88, %r446, %r14;
	selp.b32 	%r447, 0, %r14, %p88;
	sub.s32 	%r448, %r69, %r447;
	shl.b32 	%r449, %r448, 2;
	add.s32 	%r450, %r121, %r449;
	ld.shared.u32 	%r451, [%r450+40];
	mad.lo.s32 	%r600, %r451, %r561, %r600;
$L__BB198_107:
	setp.lt.s32 	%p89, %r211, 12;
	@%p89 bra 	$L__BB198_109;
	add.s32 	%r452, %r69, 11;
	setp.lt.s32 	%p90, %r452, %r14;
	selp.b32 	%r453, 0, %r14, %p90;
	sub.s32 	%r454, %r69, %r453;
	shl.b32 	%r455, %r454, 2;
	add.s32 	%r456, %r121, %r455;
	ld.shared.u32 	%r457, [%r456+44];
	mad.lo.s32 	%r600, %r457, %r560, %r600;
$L__BB198_109:
	setp.lt.s32 	%p91, %r211, 13;
	@%p91 bra 	$L__BB198_111;
	add.s32 	%r458, %r69, 12;
	setp.lt.s32 	%p92, %r458, %r14;
	selp.b32 	%r459, 0, %r14, %p92;
	sub.s32 	%r460, %r69, %r459;
	shl.b32 	%r461, %r460, 2;
	add.s32 	%r462, %r121, %r461;
	ld.shared.u32 	%r463, [%r462+48];
	mad.lo.s32 	%r600, %r463, %r559, %r600;
$L__BB198_111:
	setp.lt.s32 	%p93, %r211, 14;
	@%p93 bra 	$L__BB198_113;
	add.s32 	%r464, %r69, 13;
	setp.lt.s32 	%p94, %r464, %r14;
	selp.b32 	%r465, 0, %r14, %p94;
	sub.s32 	%r466, %r69, %r465;
	shl.b32 	%r467, %r466, 2;
	add.s32 	%r468, %r121, %r467;
	ld.shared.u32 	%r469, [%r468+52];
	mad.lo.s32 	%r600, %r469, %r558, %r600;
$L__BB198_113:
	setp.lt.s32 	%p95, %r211, 15;
	@%p95 bra 	$L__BB198_115;
	add.s32 	%r470, %r69, 14;
	setp.lt.s32 	%p96, %r470, %r14;
	selp.b32 	%r471, 0, %r14, %p96;
	sub.s32 	%r472, %r69, %r471;
	shl.b32 	%r473, %r472, 2;
	add.s32 	%r474, %r121, %r473;
	ld.shared.u32 	%r475, [%r474+56];
	mad.lo.s32 	%r600, %r475, %r557, %r600;
$L__BB198_115:
	setp.lt.s32 	%p97, %r211, 16;
	@%p97 bra 	$L__BB198_117;
	add.s32 	%r477, %r121, %r476;
	ld.shared.u32 	%r478, [%r477+60];
	mad.lo.s32 	%r600, %r478, %r556, %r600;
$L__BB198_117:
	mad.lo.s32 	%r496, %r598, %r6, %r7;
	shl.b32 	%r497, %r496, 2;
	mov.u32 	%r498, _ZZ9cuda_gemmIiLi128ELi16ELi1ELi64ELi16ELi16ELi0EEviiiPT_S1_S1_iiE3Csh;
	add.s32 	%r499, %r498, %r497;
	ld.shared.u32 	%r500, [%r499];
	add.s32 	%r501, %r500, %r600;
	st.shared.u32 	[%r499], %r501;
	add.s32 	%r598, %r598, %r27;
	setp.lt.s32 	%p130, %r598, %r210;
	@%p130 bra 	$L__BB198_54;
$L__BB198_118:
	setp.gt.u32 	%p131, %r1, 63;
	bar.sync 	0;
	@%p131 bra 	$L__BB198_125;
	ld.param.u32 	%r554, [_Z9cuda_gemmIiLi128ELi16ELi1ELi64ELi16ELi16ELi0EEviiiPT_S1_S1_ii_param_1];
	setp.eq.s32 	%p132, %r19, 0;
	mad.lo.s32 	%r202, %r572, %r554, %r16;
	div.s32 	%r203, %r209, %r211;
	mov.u32 	%r645, %r1;
	@%p132 bra 	$L__BB198_123;
	setp.eq.s32 	%p133, %r19, 1;
	div.s32 	%r502, %r1, %r6;
	mad.lo.s32 	%r503, %r203, %r502, %r202;
	mul.lo.s32 	%r504, %r502, %r6;
	sub.s32 	%r505, %r1, %r504;
	add.s32 	%r506, %r503, %r505;
	ld.shared.u32 	%r507, [%r25];
	mul.wide.s32 	%rd23, %r506, 4;
	add.s64 	%rd24, %rd2, %rd23;
	st.global.u32 	[%rd24], %r507;
	mov.u32 	%r645, %r17;
	@%p133 bra 	$L__BB198_123;
	setp.eq.s32 	%p134, %r19, 2;
	div.s32 	%r508, %r17, %r6;
	mad.lo.s32 	%r509, %r203, %r508, %r202;
	mul.lo.s32 	%r510, %r508, %r6;
	sub.s32 	%r511, %r17, %r510;
	add.s32 	%r512, %r509, %r511;
	ld.shared.u32 	%r513, [%r26];
	mul.wide.s32 	%rd25, %r512, 4;
	add.s64 	%rd26, %rd2, %rd25;
	st.global.u32 	[%rd26], %r513;
	mov.u32 	%r645, %r23;
	@%p134 bra 	$L__BB198_123;
	div.s32 	%r514, %r23, %r6;
	mad.lo.s32 	%r515, %r203, %r514, %r202;
	mul.lo.s32 	%r516, %r514, %r6;
	sub.s32 	%r517, %r23, %r516;
	add.s32 	%r518, %r515, %r517;
	add.s32 	%r519, %r26, %r21;
	ld.shared.u32 	%r520, [%r519];
	mul.wide.s32 	%rd27, %r518, 4;
	add.s64 	%rd28, %rd2, %rd27;
	st.global.u32 	[%rd28], %r520;
	mov.u32 	%r645, %r24;
$L__BB198_123:
	setp.lt.u32 	%p135, %r18, 3;
	@%p135 bra 	$L__BB198_125;
$L__BB198_124:
	div.s32 	%r521, %r645, %r6;
	mad.lo.s32 	%r522, %r203, %r521, %r202;
	mul.lo.s32 	%r523, %r521, %r6;
	sub.s32 	%r524, %r645, %r523;
	add.s32 	%r525, %r522, %r524;
	shl.b32 	%r526, %r645, 2;
	mov.u32 	%r527, _ZZ9cuda_gemmIiLi128ELi16ELi1ELi64ELi16ELi16ELi0EEviiiPT_S1_S1_iiE3Csh;
	add.s32 	%r528, %r527, %r526;
	ld.shared.u32 	%r529, [%r528];
	mul.wide.s32 	%rd29, %r525, 4;
	add.s64 	%rd30, %rd2, %rd29;
	st.global.u32 	[%rd30], %r529;
	add.s32 	%r530, %r645, %r9;
	div.s32 	%r531, %r530, %r6;
	mad.lo.s32 	%r532, %r203, %r531, %r202;
	mul.lo.s32 	%r533, %r531, %r6;
	sub.s32 	%r534, %r530, %r533;
	add.s32 	%r535, %r532, %r534;
	add.s32 	%r536, %r528, %r21;
	ld.shared.u32 	%r537, [%r536];
	mul.wide.s32 	%rd31, %r535, 4;
	add.s64 	%rd32, %rd2, %rd31;
	st.global.u32 	[%rd32], %r537;
	add.s32 	%r538, %r530, %r9;
	div.s32 	%r539, %r538, %r6;
	mad.lo.s32 	%r540, %r203, %r539, %r202;
	mul.lo.s32 	%r541, %r539, %r6;
	sub.s32 	%r542, %r538, %r541;
	add.s32 	%r543, %r540, %r542;
	add.s32 	%r544, %r536, %r21;
	ld.shared.u32 	%r545, [%r544];
	mul.wide.s32 	%rd33, %r543, 4;
	add.s64 	%rd34, %rd2, %rd33;
	st.global.u32 	[%rd34], %r545;
	add.s32 	%r546, %r538, %r9;
	div.s32 	%r547, %r546, %r6;
	mad.lo.s32 	%r548, %r203, %r547, %r202;
	mul.lo.s32 	%r549, %r547, %r6;
	sub.s32 	%r550, %r546, %r549;
	add.s32 	%r551, %r548, %r550;
	add.s32 	%r552, %r544, %r21;
	ld.shared.u32 	%r553, [%r552];
	mul.wide.s32 	%rd35, %r551, 4;
	add.s64 	%rd36, %rd2, %rd35;
	st.global.u32 	[%rd36], %r553;
	add.s32 	%r645, %r546, %r9;
	setp.lt.u32 	%p136, %r645, 64;
	@%p136 bra 	$L__BB198_124;
$L__BB198_125:
	add.s32 	%r572, %r572, %r11;
	setp.lt.u32 	%p137, %r572, %r12;
	@%p137 bra 	$L__BB198_5;
$L__BB198_126:
	ret;
$L__BB198_127:
	shl.b32 	%r255, %r580, 2;
	mov.u32 	%r256, _ZZ9cuda_gemmIiLi128ELi16ELi1ELi64ELi16ELi16ELi0EEviiiPT_S1_S1_iiE3Csh;
	add.s32 	%r257, %r256, %r255;
	mov.b32 	%r258, 0;
	st.shared.u32 	[%r257], %r258;
	add.s32 	%r259, %r257, %r21;
	st.shared.u32 	[%r259], %r258;
	add.s32 	%r260, %r259, %r21;
	st.shared.u32 	[%r260], %r258;
	add.s32 	%r261, %r260, %r21;
	st.shared.u32 	[%r261], %r258;
	add.s32 	%r580, %r21, %r580;
	setp.lt.u32 	%p16, %r580, 64;
	@%p16 bra 	$L__BB198_127;
	bra.uni 	$L__BB198_19;

}
	// .globl	_Z9cuda_gemmIiLi128ELi16ELi1ELi64ELi16ELi16ELi1EEviiiPT_S1_S1_ii
.visible .entry _Z9cuda_gemmIiLi128ELi16ELi1ELi64ELi16ELi16ELi1EEviiiPT_S1_S1_ii(
	.param .u32 _Z9cuda_gemmIiLi128ELi16ELi1ELi64ELi16ELi16ELi1EEviiiPT_S1_S1_ii_param_0,
	.param .u32 _Z9cuda_gemmIiLi128ELi16ELi1ELi64ELi16ELi16ELi1EEviiiPT_S1_S1_ii_param_1,
	.param .u32 _Z9cuda_gemmIiLi128ELi16ELi1ELi64ELi16ELi16ELi1EEviiiPT_S1_S1_ii_param_2,
	.param .u64 .ptr .align 1 _Z9cuda_gemmIiLi128ELi16ELi1ELi64ELi16ELi16ELi1EEviiiPT_S1_S1_ii_param_3,
	.param .u64 .ptr .align 1 _Z9cuda_gemmIiLi128ELi16ELi1ELi64ELi16ELi16ELi1EEviiiPT_S1_S1_ii_param_4,
	.param .u64 .ptr .align 1 _Z9cuda_gemmIiLi128ELi16ELi1ELi64ELi16ELi16ELi1EEviiiPT_S1_S1_ii_param_5,
	.param .u32 _Z9cuda_gemmIiLi128ELi16ELi1ELi64ELi16ELi16ELi1EEviiiPT_S1_S1_ii_param_6,
	.param .u32 _Z9cuda_gemmIiLi128ELi16ELi1ELi64ELi16ELi16ELi1EEviiiPT_S1_S1_ii_param_7
)
.maxntid 128
{
	.reg .pred 	%p<59>;
	.reg .b16 	%rs<8>;
	.reg .b32 	%r<286>;
	.reg .b64 	%rd<47>;
	// demoted variable
	.shared .align 128 .b8 _ZZ9cuda_gemmIiLi128ELi16ELi1ELi64ELi16ELi16ELi1EEviiiPT_S1_S1_iiE11kron_fac_sh[1088];
	// demoted variable
	.shared .align 128 .b8 _ZZ9cuda_gemmIiLi128ELi16ELi1ELi64ELi16ELi16ELi1EEviiiPT_S1_S1_iiE3Ash[256];
	// demoted variable
	.shared .align 128 .b8 _ZZ9cuda_gemmIiLi128ELi16ELi1ELi64ELi16ELi16ELi1EEviiiPT_S1_S1_iiE3Csh[256];
	ld.param.u64 	%rd10, [_Z9cuda_gemmIiLi128ELi16ELi1ELi64ELi16ELi16ELi1EEviiiPT_S1_S1_ii_param_3];
	ld.param.u64 	%rd11, [_Z9cuda_gemmIiLi128ELi16ELi1ELi64ELi16ELi16ELi1EEviiiPT_S1_S1_ii_param_4];
	ld.param.u64 	%rd12, [_Z9cuda_gemmIiLi128ELi16ELi1ELi64ELi16ELi16ELi1EEviiiPT_S1_S1_ii_param_5];
	cvta.to.global.u64 	%rd1, %rd11;
	cvta.to.global.u64 	%rd2, %rd10;
	cvta.to.global.u64 	%rd3, %rd12;
	mov.u32 	%r1, %tid.x;
	mov.u32 	%r2, %ntid.x;
	add.s32 	%r3, %r1, %r2;
	cvt.u16.u32 	%rs3, %r3;
	not.b16 	%rs4, %rs3;
	and.b16  	%rs5, %rs4, 255;
	cvt.u16.u32 	%rs6, %r2;
	and.b16  	%rs7, %rs6, 255;
	div.u16 	%rs1, %rs5, %rs7;
	and.b16  	%rs2, %rs1, 3;
	setp.eq.s16 	%p1, %rs2, 2;
	mov.u32 	%r272, %r1;
	@%p1 bra 	$L__BB199_3;
	cvt.u32.u16 	%r4, %rs2;
	mov.b32 	%r271, 0;
	mov.u32 	%r111, _ZZ9cuda_gemmIiLi128ELi16ELi1ELi64ELi16ELi16ELi1EEviiiPT_S1_S1_iiE11kron_fac_sh;
	mov.u32 	%r272, %r1;
$L__BB199_2:
	.pragma "nounroll";
	mul.wide.u32 	%rd13, %r272, 4;
	add.s64 	%rd14, %rd1, %rd13;
	ld.global.u32 	%r109, [%rd14];
	and.b32  	%r110, %r272, 15;
	mad.lo.s32 	%r112, %r110, 68, %r111;
	shr.u32 	%r113, %r272, 2;
	and.b32  	%r114, %r113, 1073741820;
	add.s32 	%r115, %r112, %r114;
	st.shared.u32 	[%r115], %r109;
	add.s32 	%r272, %r272, %r2;
	add.s32 	%r271, %r271, 1;
	xor.b32  	%r116, %r271, %r4;
	setp.ne.s32 	%p2, %r116, 2;
	@%p2 bra 	$L__BB199_2;
$L__BB199_3:
	setp.lt.u16 	%p3, %rs1, 2;
	@%p3 bra 	$L__BB199_6;
	mov.u32 	%r119, _ZZ9cuda_gemmIiLi128ELi16ELi1ELi64ELi16ELi16ELi1EEviiiPT_S1_S1_iiE11kron_fac_sh;
$L__BB199_5:
	mul.wide.u32 	%rd15, %r272, 4;
	add.s64 	%rd16, %rd1, %rd15;
	ld.global.u32 	%r117, [%rd16];
	and.b32  	%r118, %r272, 15;
	mad.lo.s32 	%r120, %r118, 68, %r119;
	shr.u32 	%r121, %r272, 2;
	and.b32  	%r122, %r121, 1073741820;
	add.s32 	%r123, %r120, %r122;
	st.shared.u32 	[%r123], %r117;
	add.s32 	%r124, %r272, %r2;
	mul.wide.u32 	%rd17, %r124, 4;
	add.s64 	%rd18, %rd1, %rd17;
	ld.global.u32 	%r125, [%rd18];
	and.b32  	%r126, %r124, 15;
	mad.lo.s32 	%r127, %r126, 68, %r119;
	shr.u32 	%r128, %r124, 2;
	and.b32  	%r129, %r128, 1073741820;
	add.s32 	%r130, %r127, %r129;
	st.shared.u32 	[%r130], %r125;
	add.s32 	%r131, %r124, %r2;
	mul.wide.u32 	%rd19, %r131, 4;
	add.s64 	%rd20, %rd1, %rd19;
	ld.global.u32 	%r132, [%rd20];
	and.b32  	%r133, %r131, 15;
	mad.lo.s32 	%r134, %r133, 68, %r119;
	shr.u32 	%r135, %r131, 2;
	and.b32  	%r136, %r135, 1073741820;
	add.s32 	%r137, %r134, %r136;
	st.shared.u32 	[%r137], %r132;
	add.s32 	%r138, %r131, %r2;
	mul.wide.u32 	%rd21, %r138, 4;
	add.s64 	%rd22, %rd1, %rd21;
	ld.global.u32 	%r139, [%rd22];
	and.b32  	%r140, %r138, 15;
	mad.lo.s32 	%r141, %r140, 68, %r119;
	shr.u32 	%r142, %r138, 2;
	and.b32  	%r143, %r142, 1073741820;
	add.s32 	%r144, %r141, %r143;
	st.shared.u32 	[%r144], %r139;
	add.s32 	%r272, %r138, %r2;
	setp.lt.u32 	%p4, %r272, 256;
	@%p4 bra 	$L__BB199_5;
$L__BB199_6:
	and.b32  	%r12, %r1, 3;
	mov.u32 	%r274, %ctaid.y;
	mov.u32 	%r14, %nctaid.y;
	shl.b32 	%r15, %r14, 4;
	setp.ge.u32 	%p5, %r274, %r15;
	@%p5 bra 	$L__BB199_34;
	and.b32  	%r16, %r1, 15;
	shl.b32 	%r145, %r1, 2;
	and.b32  	%r146, %r145, 60;
	mov.u32 	%r147, _ZZ9cuda_gemmIiLi128ELi16ELi1ELi64ELi16ELi16ELi1EEviiiPT_S1_S1_iiE11kron_fac_sh;
	add.s32 	%r17, %r147, %r146;
	max.u32 	%r148, %r3, 64;
	setp.lt.u32 	%p6, %r3, 64;
	selp.u32 	%r149, 1, 0, %p6;
	add.s32 	%r150, %r3, %r149;
	sub.s32 	%r151, %r148, %r150;
	div.u32 	%r152, %r151, %r2;
	add.s32 	%r18, %r152, %r149;
	add.s32 	%r153, %r18, 1;
	and.b32  	%r19, %r153, 3;
	mov.u32 	%r154, _ZZ9cuda_gemmIiLi128ELi16ELi1ELi64ELi16ELi16ELi1EEviiiPT_S1_S1_iiE3Ash;
	add.s32 	%r20, %r154, %r145;
	shl.b32 	%r21, %r2, 2;
	add.s32 	%r22, %r20, %r21;
	add.s32 	%r23, %r3, %r2;
	add.s32 	%r24, %r23, %r2;
	mov.u32 	%r155, _ZZ9cuda_gemmIiLi128ELi16ELi1ELi64ELi16ELi16ELi1EEviiiPT_S1_S1_iiE3Csh;
	add.s32 	%r25, %r155, %r145;
	add.s32 	%r26, %r25, %r21;
	add.s32 	%r27, %r26, %r21;
	shl.b32 	%r156, %r12, 6;
	or.b32  	%r157, %r156, %r146;
	add.s32 	%r28, %r154, %r157;
	setp.eq.s32 	%p7, %r16, 15;
	selp.b32 	%r158, -64, 0, %p7;
	add.s32 	%r29, %r28, %r158;
	setp.lt.u32 	%p8, %r16, 14;
	selp.b32 	%r159, 0, -64, %p8;
	add.s32 	%r30, %r28, %r159;
	setp.lt.u32 	%p9, %r16, 13;
	selp.b32 	%r160, 0, -64, %p9;
	add.s32 	%r31, %r28, %r160;
	setp.lt.u32 	%p10, %r16, 12;
	selp.b32 	%r161, 0, -64, %p10;
	add.s32 	%r32, %r28, %r161;
	setp.lt.u32 	%p11, %r16, 11;
	selp.b32 	%r162, 0, -64, %p11;
	add.s32 	%r33, %r28, %r162;
	setp.lt.u32 	%p12, %r16, 10;
	selp.b32 	%r163, 0, -64, %p12;
	add.s32 	%r34, %r28, %r163;
	setp.lt.u32 	%p13, %r16, 9;
	selp.b32 	%r164, 0, -64, %p13;
	add.s32 	%r35, %r28, %r164;
	setp.lt.u32 	%p14, %r16, 8;
	selp.b32 	%r165, 0, -64, %p14;
	add.s32 	%r36, %r28, %r165;
	setp.lt.u32 	%p15, %r16, 7;
	selp.b32 	%r166, 0, -64, %p15;
	add.s32 	%r37, %r28, %r166;
	setp.lt.u32 	%p16, %r16, 6;
	selp.b32 	%r167, 0, -64, %p16;
	add.s32 	%r38, %r28, %r167;
	setp.lt.u32 	%p17, %r16, 5;
	selp.b32 	%r168, 0, -64, %p17;
	add.s32 	%r39, %r28, %r168;
	setp.lt.u32 	%p18, %r16, 4;
	selp.b32 	%r169, 0, -64, %p18;
	add.s32 	%r40, %r28, %r169;
	setp.lt.u32 	%p19, %r16, 3;
	selp.b32 	%r170, 0, -64, %p19;
	add.s32 	%r41, %r28, %r170;
	setp.lt.u32 	%p20, %r16, 2;
	selp.b32 	%r171, 0, -64, %p20;
	add.s32 	%r42, %r28, %r171;
	setp.eq.s32 	%p21, %r16, 0;
	selp.b32 	%r172, 0, -64, %p21;
	add.s32 	%r43, %r28, %r172;
	add.s32 	%r173, %r1, 1;
	and.b32  	%r44, %r173, 15;
	add.s32 	%r174, %r1, 2;
	and.b32  	%r45, %r174, 15;
	add.s32 	%r175, %r1, 3;
	and.b32  	%r46, %r175, 15;
	add.s32 	%r176, %r1, 4;
	and.b32  	%r47, %r176, 15;
	add.s32 	%r177, %r1, 5;
	and.b32  	%r48, %r177, 15;
	add.s32 	%r178, %r1, 6;
	and.b32  	%r49, %r178, 15;
	add.s32 	%r179, %r1, 7;
	and.b32  	%r50, %r179, 15;
	xor.b32  	%r51, %r16, 8;
	add.s32 	%r180, %r1, 9;
	and.b32  	%r52, %r180, 15;
	add.s32 	%r181, %r1, 10;
	and.b32  	%r53, %r181, 15;
	add.s32 	%r182, %r1, 11;
	and.b32  	%r54, %r182, 15;
	add.s32 	%r183, %r1, 12;
	and.b32  	%r55, %r183, 15;
	add.s32 	%r184, %r1, 13;
	and.b32  	%r56, %r184, 15;
	add.s32 	%r185, %r1, 14;
	and.b32  	%r57, %r185, 15;
	add.s32 	%r186, %r1, -1;
	and.b32  	%r58, %r186, 15;
	shl.b32 	%r59, %r2, 4;
	mul.lo.s32 	%r60, %r2, 12;
	mul.wide.u32 	%rd4, %r2, 16;
	shr.u32 	%r61, %r2, 2;
	cvt.u64.u32 	%rd42, %r21;
$L__BB199_8:
	setp.gt.u32 	%p22, %r1, 63;
	@%p22 bra 	$L__BB199_16;
	setp.eq.s32 	%p23, %r19, 0;
	shl.b32 	%r63, %r274, 6;
	mov.u32 	%r275, %r1;
	@%p23 bra 	$L__BB199_13;
	setp.eq.s32 	%p24, %r19, 1;
	add.s32 	%r64, %r63, %r1;
	mul.wide.u32 	%rd23, %r64, 4;
	add.s64 	%rd24, %rd2, %rd23;
	ld.global.u32 	%r187, [%rd24];
	st.shared.u32 	[%r20], %r187;
	mov.u32 	%r275, %r3;
	@%p24 bra 	$L__BB199_13;
	setp.eq.s32 	%p25, %r19, 2;
	add.s32 	%r65, %r64, %r2;
	mul.wide.u32 	%rd25, %r65, 4;
	add.s64 	%rd26, %rd2, %rd25;
	ld.global.u32 	%r188, [%rd26];
	st.shared.u32 	[%r22], %r188;
	mov.u32 	%r275, %r23;
	@%p25 bra 	$L__BB199_13;
	add.s32 	%r189, %r65, %r2;
	mul.wide.u32 	%rd27, %r189, 4;
	add.s64 	%rd28, %rd2, %rd27;
	ld.global.u32 	%r190, [%rd28];
	add.s32 	%r191, %r22, %r21;
	st.shared.u32 	[%r191], %r190;
	mov.u32 	%r275, %r24;
$L__BB199_13:
	setp.lt.u32 	%p26, %r18, 3;
	@%p26 bra 	$L__BB199_16;
	shl.b32 	%r192, %r275, 2;
	mov.u32 	%r193, _ZZ9cuda_gemmIiLi128ELi16ELi1ELi64ELi16ELi16ELi1EEviiiPT_S1_S1_iiE3Ash;
	add.s32 	%r279, %r193, %r192;
	add.s32 	%r194, %r275, %r63;
	add.s32 	%r278, %r194, %r2;
	shl.b32 	%r195, %r2, 1;
	add.s32 	%r277, %r194, %r195;
	mad.lo.s32 	%r276, %r2, 3, %r194;
	mul.wide.u32 	%rd29, %r194, 4;
	add.s64 	%rd46, %rd2, %rd29;
$L__BB199_15:
	ld.global.u32 	%r196, [%rd46];
	st.shared.u32 	[%r279], %r196;
	mul.wide.u32 	%rd30, %r278, 4;
	add.s64 	%rd31, %rd2, %rd30;
	ld.global.u32 	%r197, [%rd31];
	add.s32 	%r198, %r279, %r21;
	st.shared.u32 	[%r198], %r197;
	mul.wide.u32 	%rd32, %r277, 4;
	add.s64 	%rd33, %rd2, %rd32;
	ld.global.u32 	%r199, [%rd33];
	shl.b32 	%r200, %r2, 3;
	add.s32 	%r201, %r279, %r200;
	st.shared.u32 	[%r201], %r199;
	mul.wide.u32 	%rd34, %r276, 4;
	add.s64 	%rd35, %rd2, %rd34;
	ld.global.u32 	%r202, [%rd35];
	add.s32 	%r203, %r279, %r60;
	st.shared.u32 	[%r203], %r202;
	add.s32 	%r275, %r275, %r21;
	add.s32 	%r279, %r279, %r59;
	add.s32 	%r278, %r278, %r21;
	add.s32 	%r277, %r277, %r21;
	add.s32 	%r276, %r276, %r21;
	add.s64 	%rd46, %rd46, %rd4;
	setp.lt.u32 	%p27, %r275, 64;
	@%p27 bra 	$L__BB199_15;
$L__BB199_16:
	setp.gt.u32 	%p28, %r1, 63;
	bar.sync 	0;
	@%p28 bra 	$L__BB199_23;
	setp.eq.s32 	%p29, %r19, 0;
	mov.u32 	%r281, %r1;
	@%p29 bra 	$L__BB199_21;
	setp.eq.s32 	%p30, %r19, 1;
	mov.b32 	%r204, 0;
	st.shared.u32 	[%r25], %r204;
	mov.u32 	%r281, %r3;
	@%p30 bra 	$L__BB199_21;
	setp.eq.s32 	%p31, %r19, 2;
	mov.b32 	%r205, 0;
	st.shared.u32 	[%r26], %r205;
	mov.u32 	%r281, %r23;
	@%p31 bra 	$L__BB199_21;
	mov.b32 	%r206, 0;
	st.shared.u32 	[%r27], %r206;
	mov.u32 	%r281, %r24;
$L__BB199_21:
	setp.lt.u32 	%p32, %r18, 3;
	@%p32 bra 	$L__BB199_23;
$L__BB199_22:
	shl.b32 	%r207, %r281, 2;
	mov.u32 	%r208, _ZZ9cuda_gemmIiLi128ELi16ELi1ELi64ELi16ELi16ELi1EEviiiPT_S1_S1_iiE3Csh;
	add.s32 	%r209, %r208, %r207;
	mov.b32 	%r210, 0;
	st.shared.u32 	[%r209], %r210;
	add.s32 	%r211, %r209, %r21;
	st.shared.u32 	[%r211], %r210;
	add.s32 	%r212, %r211, %r21;
	st.shared.u32 	[%r212], %r210;
	add.s32 	%r213, %r212, %r21;
	st.shared.u32 	[%r213], %r210;
	add.s32 	%r281, %r21, %r281;
	setp.lt.u32 	%p33, %r281, 64;
	@%p33 bra 	$L__BB199_22;
$L__BB199_23:
	setp.gt.u32 	%p34, %r1, 63;
	@%p34 bra 	$L__BB199_26;
	shr.u32 	%r283, %r1, 2;
	ld.shared.u32 	%r85, [%r28];
	ld.shared.u32 	%r86, [%r29+4];
	ld.shared.u32 	%r87, [%r30+8];
	ld.shared.u32 	%r88, [%r31+12];
	ld.shared.u32 	%r89, [%r32+16];
	ld.shared.u32 	%r90, [%r33+20];
	ld.shared.u32 	%r91, [%r34+24];
	ld.shared.u32 	%r92, [%r35+28];
	ld.shared.u32 	%r93, [%r36+32];
	ld.shared.u32 	%r94, [%r37+36];
	ld.shared.u32 	%r95, [%r38+40];
	ld.shared.u32 	%r96, [%r39+44];
	ld.shared.u32 	%r97, [%r40+48];
	ld.shared.u32 	%r98, [%r41+52];
	ld.shared.u32 	%r99, [%r42+56];
	ld.shared.u32 	%r100, [%r43+60];
$L__BB199_25:
	mad.lo.s32 	%r214, %r283, 68, %r17;
	ld.shared.u32 	%r215, [%r214];
	shfl.sync.idx.b32	%r216|%p35, %r215, %r16, 4127, -1;
	mul.lo.s32 	%r217, %r216, %r85;
	shfl.sync.idx.b32	%r218|%p36, %r215, %r44, 4127, -1;
	mad.lo.s32 	%r219, %r218, %r86, %r217;
	shfl.sync.idx.b32	%r220|%p37, %r215, %r45, 4127, -1;
	mad.lo.s32 	%r221, %r220, %r87, %r219;
	shfl.sync.idx.b32	%r222|%p38, %r215, %r46, 4127, -1;
	mad.lo.s32 	%r223, %r222, %r88, %r221;
	shfl.sync.idx.b32	%r224|%p39, %r215, %r47, 4127, -1;
	mad.lo.s32 	%r225, %r224, %r89, %r223;
	shfl.sync.idx.b32	%r226|%p40, %r215, %r48, 4127, -1;
	mad.lo.s32 	%r227, %r226, %r90, %r225;
	shfl.sync.idx.b32	%r228|%p41, %r215, %r49, 4127, -1;
	mad.lo.s32 	%r229, %r228, %r91, %r227;
	shfl.sync.idx.b32	%r230|%p42, %r215, %r50, 4127, -1;
	mad.lo.s32 	%r231, %r230, %r92, %r229;
	shfl.sync.idx.b32	%r232|%p43, %r215, %r51, 4127, -1;
	mad.lo.s32 	%r233, %r232, %r93, %r231;
	shfl.sync.idx.b32	%r234|%p44, %r215, %r52, 4127, -1;
	mad.lo.s32 	%r235, %r234, %r94, %r233;
	shfl.sync.idx.b32	%r236|%p45, %r215, %r53, 4127, -1;
	mad.lo.s32 	%r237, %r236, %r95, %r235;
	shfl.sync.idx.b32	%r238|%p46, %r215, %r54, 4127, -1;
	mad.lo.s32 	%r239, %r238, %r96, %r237;
	shfl.sync.idx.b32	%r240|%p47, %r215, %r55, 4127, -1;
	mad.lo.s32 	%r241, %r240, %r97, %r239;
	shfl.sync.idx.b32	%r242|%p48, %r215, %r56, 4127, -1;
	mad.lo.s32 	%r243, %r242, %r98, %r241;
	shfl.sync.idx.b32	%r244|%p49, %r215, %r57, 4127, -1;
	mad.lo.s32 	%r245, %r244, %r99, %r243;
	shfl.sync.idx.b32	%r246|%p50, %r215, %r58, 4127, -1;
	mad.lo.s32 	%r247, %r246, %r100, %r245;
	shl.b32 	%r248, %r12, 2;
	shl.b32 	%r249, %r283, 4;
	or.b32  	%r250, %r249, %r248;
	mov.u32 	%r251, _ZZ9cuda_gemmIiLi128ELi16ELi1ELi64ELi16ELi16ELi1EEviiiPT_S1_S1_iiE3Csh;
	add.s32 	%r252, %r251, %r250;
	ld.shared.u32 	%r253, [%r252];
	add.s32 	%r254, %r253, %r247;
	st.shared.u32 	[%r252], %r254;
	add.s32 	%r283, %r283, %r61;
	setp.lt.u32 	%p51, %r283, 16;
	@%p51 bra 	$L__BB199_25;
$L__BB199_26:
	setp.gt.u32 	%p52, %r1, 63;
	bar.sync 	0;
	@%p52 bra 	$L__BB199_33;
	setp.eq.s32 	%p53, %r19, 0;
	shl.b32 	%r103, %r274, 6;
	mov.u32 	%r284, %r1;
	@%p53 bra 	$L__BB199_31;
	setp.eq.s32 	%p54, %r19, 1;
	add.s32 	%r255, %r103, %r1;
	ld.shared.u32 	%r256, [%r25];
	mul.wide.s32 	%rd36, %r255, 4;
	add.s64 	%rd8, %rd3, %rd36;
	st.global.u32 	[%rd8], %r256;
	mov.u32 	%r284, %r3;
	@%p54 bra 	$L__BB199_31;
	setp.eq.s32 	%p55, %r19, 2;
	ld.shared.u32 	%r257, [%r26];
	cvt.u64.u32 	%rd37, %r21;
	add.s64 	%rd9, %rd8, %rd37;
	st.global.u32 	[%rd9], %r257;
	mov.u32 	%r284, %r23;
	@%p55 bra 	$L__BB199_31;
	ld.shared.u32 	%r258, [%r27];
	add.s64 	%rd39, %rd9, %rd37;
	st.global.u32 	[%rd39], %r258;
	mov.u32 	%r284, %r24;
$L__BB199_31:
	setp.lt.u32 	%p56, %r18, 3;
	@%p56 bra 	$L__BB199_33;
$L__BB199_32:
	add.s32 	%r259, %r103, %r284;
	shl.b32 	%r260, %r284, 2;
	mov.u32 	%r261, _ZZ9cuda_gemmIiLi128ELi16ELi1ELi64ELi16ELi16ELi1EEviiiPT_S1_S1_iiE3Csh;
	add.s32 	%r262, %r261, %r260;
	ld.shared.u32 	%r263, [%r262];
	mul.wide.s32 	%rd40, %r259, 4;
	add.s64 	%rd41, %rd3, %rd40;
	st.global.u32 	[%rd41], %r263;
	add.s32 	%r264, %r262, %r21;
	ld.shared.u32 	%r265, [%r264];
	add.s64 	%rd43, %rd41, %rd42;
	st.global.u32 	[%rd43], %r265;
	add.s32 	%r266, %r264, %r21;
	ld.shared.u32 	%r267, [%r266];
	add.s64 	%rd44, %rd43, %rd42;
	st.global.u32 	[%rd44], %r267;
	add.s32 	%r268, %r266, %r21;
	ld.shared.u32 	%r269, [%r268];
	add.s64 	%rd45, %rd44, %rd42;
	st.global.u32 	[%rd45], %r269;
	add.s32 	%r284, %r21, %r284;
	setp.lt.u32 	%p57, %r284, 64;
	@%p57 bra 	$L__BB199_32;
$L__BB199_33:
	add.s32 	%r274, %r274, %r14;
	setp.lt.u32 	%p58, %r274, %r15;
	@%p58 bra 	$L__BB199_8;
$L__BB199_34:
	ret;

}
	// .globl	_Z9cuda_gemmIiLi128ELi16ELi1ELi64ELi32ELi32ELi0EEviiiPT_S1_S1_ii
.visible .entry _Z9cuda_gemmIiLi128ELi16ELi1ELi64ELi32ELi32ELi0EEviiiPT_S1_S1_ii(
	.param .u32 _Z9cuda_gemmIiLi128ELi16ELi1ELi64ELi32ELi32ELi0EEviiiPT_S1_S1_ii_param_0,
	.param .u32 _Z9cuda_gemmIiLi128ELi16ELi1ELi64ELi32ELi32ELi0EEviiiPT_S1_S1_ii_param_1,
	.param .u32 _Z9cuda_gemmIiLi128ELi16ELi1ELi64ELi32ELi32ELi0EEviiiPT_S1_S1_ii_param_2,
	.param .u64 .ptr .align 1 _Z9cuda_gemmIiLi128ELi16ELi1ELi64ELi32ELi32ELi0EEviiiPT_S1_S1_ii_param_3,
	.param .u64 .ptr .align 1 _Z9cuda_gemmIiLi128ELi16ELi1ELi64ELi32ELi32ELi0EEviiiPT_S1_S1_ii_param_4,
	.param .u64 .ptr .align 1 _Z9cuda_gemmIiLi128ELi16ELi1ELi64ELi32ELi32ELi0EEviiiPT_S1_S1_ii_param_5,
	.param .u32 _Z9cuda_gemmIiLi128ELi16ELi1ELi64ELi32ELi32ELi0EEviiiPT_S1_S1_ii_param_6,
	.param .u32 _Z9cuda_gemmIiLi128ELi16ELi1ELi64ELi32ELi32ELi0EEviiiPT_S1_S1_ii_param_7
)
.maxntid 128
{
	.reg .pred 	%p<250>;
	.reg .b32 	%r<1102>;
	.reg .b64 	%rd<37>;
	// demoted variable
	.shared .align 128 .b8 _ZZ9cuda_gemmIiLi128ELi16ELi1ELi64ELi32ELi32ELi0EEviiiPT_S1_S1_iiE11kron_fac_sh[4224];
	// demoted variable
	.shared .align 128 .b8 _ZZ9cuda_gemmIiLi128ELi16ELi1ELi64ELi32ELi32ELi0EEviiiPT_S1_S1_iiE3Ash[256];
	// demoted variable
	.shared .align 128 .b8 _ZZ9cuda_gemmIiLi128ELi16ELi1ELi64ELi32ELi32ELi0EEviiiPT_S1_S1_iiE3Csh[256];
	ld.param.u32 	%r364, [_Z9cuda_gemmIiLi128ELi16ELi1ELi64ELi32ELi32ELi0EEviiiPT_S1_S1_ii_param_2];
	ld.param.u64 	%rd5, [_Z9cuda_gemmIiLi128ELi16ELi1ELi64ELi32ELi32ELi0EEviiiPT_S1_S1_ii_param_3];
	ld.param.u64 	%rd4, [_Z9cuda_gemmIiLi128ELi16ELi1ELi64ELi32ELi32ELi0EEviiiPT_S1_S1_ii_param_4];
	ld.param.u64 	%rd6, [_Z9cuda_gemmIiLi128ELi16ELi1ELi64ELi32ELi32ELi0EEviiiPT_S1_S1_ii_param_5];
	ld.param.u32 	%r365, [_Z9cuda_gemmIiLi128ELi16ELi1ELi64ELi32ELi32ELi0EEviiiPT_S1_S1_ii_param_6];
	ld.param.u32 	%r366, [_Z9cuda_gemmIiLi128ELi16ELi1ELi64ELi32ELi32ELi0EEviiiPT_S1_S1_ii_param_7];
	cvta.to.global.u64 	%rd1, %rd5;
	cvta.to.global.u64 	%rd2, %rd6;
	mov.u32 	%r1, %tid.x;
	mul.lo.s32 	%r2, %r366, %r365;
	setp.ge.u32 	%p1, %r1, %r2;
	@%p1 bra 	$L__BB200_3;
	mov.u32 	%r3, %ntid.x;
	cvta.to.global.u64 	%rd3, %rd4;
	mov.u32 	%r930, %r1;
$L__BB200_2:
	mul.wide.u32 	%rd7, %r930, 4;
	add.s64 	%rd8, %rd3, %rd7;
	ld.global.u32 	%r367, [%rd8];
	rem.u32 	%r368, %r930, %r365;
	mov.u32 	%r369, _ZZ9cuda_gemmIiLi128ELi16ELi1ELi64ELi32ELi32ELi0EEviiiPT_S1_S1_iiE11kron_fac_sh;
	mad.lo.s32 	%r370, %r368, 132, %r369;
	div.u32 	%r371, %r930, %r366;
	shl.b32 	%r372, %r371, 2;
	add.s32 	%r373, %r370, %r372;
	st.shared.u32 	[%r373], %r367;
	add.s32 	%r930, %r930, %r3;
	setp.lt.u32 	%p2, %r930, %r2;
	@%p2 bra 	$L__BB200_2;
$L__BB200_3:
	div.s32 	%r6, 64, %r366;
	div.u32 	%r8, %r1, %r6;
	mul.lo.s32 	%r374, %r8, %r6;
	sub.s32 	%r7, %r1, %r374;
	mov.u32 	%r9, %ntid.x;
	mov.u32 	%r963, %ctaid.y;
	mov.u32 	%r11, %nctaid.y;
	shl.b32 	%r375, %r11, 4;
	setp.ge.u32 	%p3, %r963, %r375;
	@%p3 bra 	$L__BB200_222;
	mov.u32 	%r377, %ctaid.x;
	shl.b32 	%r12, %r377, 6;
	min.s32 	%r13, %r366, 32;
	mul.lo.s32 	%r14, %r7, %r366;
	shl.b32 	%r378, %r366, 8;
	sub.s32 	%r15, 8223, %r378;
	mul.lo.s32 	%r16, %r6, %r377;
	add.s32 	%r17, %r1, %r9;
	max.u32 	%r379, %r17, 64;
	setp.lt.u32 	%p4, %r17, 64;
	selp.u32 	%r380, 1, 0, %p4;
	add.s32 	%r381, %r17, %r380;
	sub.s32 	%r382, %r379, %r381;
	div.u32 	%r383, %r382, %r9;
	add.s32 	%r18, %r383, %r380;
	add.s32 	%r384, %r18, 1;
	and.b32  	%r19, %r384, 3;
	shl.b32 	%r385, %r1, 2;
	mov.u32 	%r386, _ZZ9cuda_gemmIiLi128ELi16ELi1ELi64ELi32ELi32ELi0EEviiiPT_S1_S1_iiE3Ash;
	add.s32 	%r20, %r386, %r385;
	shl.b32 	%r21, %r9, 2;
	add.s32 	%r22, %r20, %r21;
	add.s32 	%r23, %r17, %r9;
	add.s32 	%r24, %r23, %r9;
	mov.u32 	%r387, _ZZ9cuda_gemmIiLi128ELi16ELi1ELi64ELi32ELi32ELi0EEviiiPT_S1_S1_iiE3Csh;
	add.s32 	%r25, %r387, %r385;
	add.s32 	%r26, %r25, %r21;
	div.u32 	%r27, %r9, %r6;
$L__BB200_5:
	setp.gt.u32 	%p5, %r1, 63;
	@%p5 bra 	$L__BB200_13;
	setp.eq.s32 	%p6, %r19, 0;
	mul.lo.s32 	%r61, %r963, %r364;
	mov.u32 	%r964, %r1;
	@%p6 bra 	$L__BB200_10;
	setp.eq.s32 	%p7, %r19, 1;
	add.s32 	%r388, %r61, %r12;
	add.s32 	%r62, %r388, %r1;
	mul.wide.u32 	%rd9, %r62, 4;
	add.s64 	%rd10, %rd1, %rd9;
	ld.global.u32 	%r389, [%rd10];
	st.shared.u32 	[%r20], %r389;
	mov.u32 	%r964, %r17;
	@%p7 bra 	$L__BB200_10;
	setp.eq.s32 	%p8, %r19, 2;
	add.s32 	%r63, %r62, %r9;
	mul.wide.u32 	%rd11, %r63, 4;
	add.s64 	%rd12, %rd1, %rd11;
	ld.global.u32 	%r390, [%rd12];
	st.shared.u32 	[%r22], %r390;
	mov.u32 	%r964, %r23;
	@%p8 bra 	$L__BB200_10;
	add.s32 	%r391, %r63, %r9;
	mul.wide.u32 	%rd13, %r391, 4;
	add.s64 	%rd14, %rd1, %rd13;
	ld.global.u32 	%r392, [%rd14];
	add.s32 	%r393, %r22, %r21;
	st.shared.u32 	[%r393], %r392;
	mov.u32 	%r964, %r24;
$L__BB200_10:
	setp.lt.u32 	%p9, %r18, 3;
	@%p9 bra 	$L__BB200_13;
	shl.b32 	%r394, %r964, 2;
	mov.u32 	%r395, _ZZ9cuda_gemmIiLi128ELi16ELi1ELi64ELi32ELi32ELi0EEviiiPT_S1_S1_iiE3Ash;
	add.s32 	%r969, %r395, %r394;
	add.s32 	%r396, %r12, %r964;
	add.s32 	%r965, %r396, %r61;
	add.s32 	%r968, %r965, %r9;
	shl.b32 	%r397, %r9, 1;
	add.s32 	%r967, %r965, %r397;
	mad.lo.s32 	%r966, %r9, 3, %r965;
$L__BB200_12:
	mul.wide.u32 	%rd15, %r965, 4;
	add.s64 	%rd16, %rd1, %rd15;
	ld.global.u32 	%r398, [%rd16];
	st.shared.u32 	[%r969], %r398;
	mul.wide.u32 	%rd17, %r968, 4;
	add.s64 	%rd18, %rd1, %rd17;
	ld.global.u32 	%r399, [%rd18];
	add.s32 	%r400, %r969, %r21;
	st.shared.u32 	[%r400], %r399;
	mul.wide.u32 	%rd19, %r967, 4;
	add.s64 	%rd20, %rd1, %rd19;
	ld.global.u32 	%r401, [%rd20];
	shl.b32 	%r402, %r9, 3;
	add.s32 	%r403, %r969, %r402;
	st.shared.u32 	[%r403], %r401;
	mul.wide.u32 	%rd21, %r966, 4;
	add.s64 	%rd22, %rd1, %rd21;
	ld.global.u32 	%r404, [%rd22];
	mad.lo.s32 	%r405, %r9, 12, %r969;
	st.shared.u32 	[%r405], %r404;
	add.s32 	%r964, %r964, %r21;
	shl.b32 	%r406, %r9, 4;
	add.s32 	%r969, %r969, %r406;
	add.s32 	%r968, %r968, %r21;
	add.s32 	%r967, %r967, %r21;
	add.s32 	%r966, %r966, %r21;
	add.s32 	%r965, %r965, %r21;
	setp.lt.u32 	%p10, %r964, 64;
	@%p10 bra 	$L__BB200_12;
$L__BB200_13:
	setp.gt.u32 	%p11, %r1, 63;
	bar.sync 	0;
	@%p11 bra 	$L__BB200_19;
	setp.eq.s32 	%p12, %r19, 0;
	mov.u32 	%r971, %r1;
	@%p12 bra 	$L__BB200_18;
	setp.eq.s32 	%p13, %r19, 1;
	mov.b32 	%r407, 0;
	st.shared.u32 	[%r25], %r407;
	mov.u32 	%r971, %r17;
	@%p13 bra 	$L__BB200_18;
	setp.eq.s32 	%p14, %r19, 2;
	mov.b32 	%r408, 0;
	st.shared.u32 	[%r26], %r408;
	mov.u32 	%r971, %r23;
	@%p14 bra 	$L__BB200_18;
	add.s32 	%r409, %r26, %r21;
	mov.b32 	%r410, 0;
	st.shared.u32 	[%r409], %r410;
	mov.u32 	%r971, %r24;
$L__BB200_18:
	setp.lt.u32 	%p15, %r18, 3;
	@%p15 bra 	$L__BB200_19;
	bra.uni 	$L__BB200_223;
$L__BB200_19:
	setp.gt.s32 	%p17, %r6, 0;
	@%p17 bra 	$L__BB200_20;
	bra.uni 	$L__BB200_214;
$L__BB200_20:
	setp.lt.s32 	%p18, %r366, 1;
	and.b32  	%r418, %r1, 31;
	rem.s32 	%r85, %r418, %r13;
	add.s32 	%r86, %r85, %r14;
	@%p18 bra 	$L__BB200_22;
	shl.b32 	%r419, %r86, 2;
	mov.u32 	%r420, _ZZ9cuda_gemmIiLi128ELi16ELi1ELi64ELi32ELi32ELi0EEviiiPT_S1_S1_iiE3Ash;
	add.s32 	%r421, %r420, %r419;
	ld.shared.u32 	%r962, [%r421];
$L__BB200_22:
	setp.lt.s32 	%p19, %r366, 2;
	@%p19 bra 	$L__BB200_24;
	add.s32 	%r422, %r85, 1;
	setp.lt.s32 	%p20, %r422, %r13;
	selp.b32 	%r423, 0, %r13, %p20;
	sub.s32 	%r424, %r86, %r423;
	shl.b32 	%r425, %r424, 2;
	mov.u32 	%r426, _ZZ9cuda_gemmIiLi128ELi16ELi1ELi64ELi32ELi32ELi0EEviiiPT_S1_S1_iiE3Ash;
	add.s32 	%r427, %r426, %r425;
	ld.shared.u32 	%r961, [%r427+4];
$L__BB200_24:
	setp.lt.s32 	%p21, %r366, 3;
	@%p21 bra 	$L__BB200_26;
	add.s32 	%r428, %r85, 2;
	setp.lt.s32 	%p22, %r428, %r13;
	selp.b32 	%r429, 0, %r13, %p22;
	sub.s32 	%r430, %r86, %r429;
	shl.b32 	%r431, %r430, 2;
	mov.u32 	%r432, _ZZ9cuda_gemmIiLi128ELi16ELi1ELi64ELi32ELi32ELi0EEviiiPT_S1_S1_iiE3Ash;
	add.s32 	%r433, %r432, %r431;
	ld.shared.u32 	%r960, [%r433+8];
$L__BB200_26:
	setp.lt.s32 	%p23, %r366, 4;
	@%p23 bra 	$L__BB200_28;
	add.s32 	%r434, %r85, 3;
	setp.lt.s32 	%p24, %r434, %r13;
	selp.b32 	%r435, 0, %r13, %p24;
	sub.s32 	%r436, %r86, %r435;
	shl.b32 	%r437, %r436, 2;
	mov.u32 	%r438, _ZZ9cuda_gemmIiLi128ELi16ELi1ELi64ELi32ELi32ELi0EEviiiPT_S1_S1_iiE3Ash;
	add.s32 	%r439, %r438, %r437;
	ld.shared.u32 	%r959, [%r439+12];
$L__BB200_28:
	setp.lt.s32 	%p25, %r366, 5;
	@%p25 bra 	$L__BB200_30;
	add.s32 	%r440, %r85, 4;
	setp.lt.s32 	%p26, %r440, %r13;
	selp.b32 	%r441, 0, %r13, %p26;
	sub.s32 	%r442, %r86, %r441;
	shl.b32 	%r443, %r442, 2;
	mov.u32 	%r444, _ZZ9cuda_gemmIiLi128ELi16ELi1ELi64ELi32ELi32ELi0EEviiiPT_S1_S1_iiE3Ash;
	add.s32 	%r445, %r444, %r443;
	ld.shared.u32 	%r958, [%r445+16];
$L__BB200_30:
	setp.lt.s32 	%p27, %r366, 6;
	@%p27 bra 	$L__BB200_32;
	add.s32 	%r446, %r85, 5;
	setp.lt.s32 	%p28, %r446, %r13;
	selp.b32 	%r447, 0, %r13, %p28;
	sub.s32 	%r448, %r86, %r447;
	shl.b32 	%r449, %r448, 2;
	mov.u32 	%r450, _ZZ9cuda_gemmIiLi128ELi16ELi1ELi64ELi32ELi32ELi0EEviiiPT_S1_S1_iiE3Ash;
	add.s32 	%r451, %r450, %r449;
	ld.shared.u32 	%r957, [%r451+20];
$L__BB200_32:
	setp.lt.s32 	%p29, %r366, 7;
	@%p29 bra 	$L__BB200_34;
	add.s32 	%r452, %r85, 6;
	setp.lt.s32 	%p30, %r452, %r13;
	selp.b32 	%r453, 0, %r13, %p30;
	sub.s32 	%r454, %r86, %r453;
	shl.b32 	%r455, %r454, 2;
	mov.u32 	%r456, _ZZ9cuda_gemmIiLi128ELi16ELi1ELi64ELi32ELi32ELi0EEviiiPT_S1_S1_iiE3Ash;
	add.s32 	%r457, %r456, %r455;
	ld.shared.u32 	%r956, [%r457+24];
$L__BB200_34:
	setp.lt.s32 	%p31, %r366, 8;
	@%p31 bra 	$L__BB200_36;
	add.s32 	%r458, %r85, 7;
	setp.lt.s32 	%p32, %r458, %r13;
	selp.b32 	%r459, 0, %r13, %p32;
	sub.s32 	%r460, %r86, %r459;
	shl.b32 	%r461, %r460, 2;
	mov.u32 	%r462, _ZZ9cuda_gemmIiLi128ELi16ELi1ELi64ELi32ELi32ELi0EEviiiPT_S1_S1_iiE3Ash;
	add.s32 	%r463, %r462, %r461;
	ld.shared.u32 	%r955, [%r463+28];
$L__BB200_36:
	setp.lt.s32 	%p33, %r366, 9;
	@%p33 bra 	$L__BB200_38;
	add.s32 	%r464, %r85, 8;
	setp.lt.s32 	%p34, %r464, %r13;
	selp.b32 	%r465, 0, %r13, %p34;
	sub.s32 	%r466, %r86, %r465;
	shl.b32 	%r467, %r466, 2;
	mov.u32 	%r468, _ZZ9cuda_gemmIiLi128ELi16ELi1ELi64ELi32ELi32ELi0EEviiiPT_S1_S1_iiE3Ash;
	add.s32 	%r469, %r468, %r467;
	ld.shared.u32 	%r954, [%r469+32];
$L__BB200_38:
	setp.lt.s32 	%p35, %r366, 10;
	@%p35 bra 	$L__BB200_40;
	add.s32 	%r470, %r85, 9;
	setp.lt.s32 	%p36, %r470, %r13;
	selp.b32 	%r471, 0, %r13, %p36;
	sub.s32 	%r472, %r86, %r471;
	shl.b32 	%r473, %r472, 2;
	mov.u32 	%r474, _ZZ9cuda_gemmIiLi128ELi16ELi1ELi64ELi32ELi32ELi0EEviiiPT_S1_S1_iiE3Ash;
	add.s32 	%r475, %r474, %r473;
	ld.shared.u32 	%r953, [%r475+36];
$L__BB200_40:
	setp.lt.s32 	%p37, %r366, 11;
	@%p37 bra 	$L__BB200_42;
	add.s32 	%r476, %r85, 10;
	setp.lt.s32 	%p38, %r476, %r13;
	selp.b32 	%r477, 0, %r13, %p38;
	sub.s32 	%r478, %r86, %r477;
	shl.b32 	%r479, %r478, 2;
	mov.u32 	%r480, _ZZ9cuda_gemmIiLi128ELi16ELi1ELi64ELi32ELi32ELi0EEviiiPT_S1_S1_iiE3Ash;
	add.s32 	%r481, %r480, %r479;
	ld.shared.u32 	%r952, [%r481+40];
$L__BB200_42:
	setp.lt.s32 	%p39, %r366, 12;
	@%p39 bra 	$L__BB200_44;
	add.s32 	%r482, %r85, 11;
	setp.lt.s32 	%p40, %r482, %r13;
	selp.b32 	%r483, 0, %r13, %p40;
	sub.s32 	%r484, %r86, %r483;
	shl.b32 	%r485, %r484, 2;
	mov.u32 	%r486, _ZZ9cuda_gemmIiLi128ELi16ELi1ELi64ELi32ELi32ELi0EEviiiPT_S1_S1_iiE3Ash;
	add.s32 	%r487, %r486, %r485;
	ld.shared.u32 	%r951, [%r487+44];
$L__BB200_44:
	setp.lt.s32 	%p41, %r366, 13;
	@%p41 bra 	$L__BB200_46;
	add.s32 	%r488, %r85, 12;
	setp.lt.s32 	%p42, %r488, %r13;
	selp.b32 	%r489, 0, %r13, %p42;
	sub.s32 	%r490, %r86, %r489;
	shl.b32 	%r491, %r490, 2;
	mov.u32 	%r492, _ZZ9cuda_gemmIiLi128ELi16ELi1ELi64ELi32ELi32ELi0EEviiiPT_S1_S1_iiE3Ash;
	add.s32 	%r493, %r492, %r491;
	ld.shared.u32 	%r950, [%r493+48];
$L__BB200_46:
	setp.lt.s32 	%p43, %r366, 14;
	@%p43 bra 	$L__BB200_48;
	add.s32 	%r494, %r85, 13;
	setp.lt.s32 	%p44, %r494, %r13;
	selp.b32 	%r495, 0, %r13, %p44;
	sub.s32 	%r496, %r86, %r495;
	shl.b32 	%r497, %r496, 2;
	mov.u32 	%r498, _ZZ9cuda_gemmIiLi128ELi16ELi1ELi64ELi32ELi32ELi0EEviiiPT_S1_S1_iiE3Ash;
	add.s32 	%r499, %r498, %r497;
	ld.shared.u32 	%r949, [%r499+52];
$L__BB200_48:
	setp.lt.s32 	%p45, %r366, 15;
	@%p45 bra 	$L__BB200_50;
	add.s32 	%r500, %r85, 14;
	setp.lt.s32 	%p46, %r500, %r13;
	selp.b32 	%r501, 0, %r13, %p46;
	sub.s32 	%r502, %r86, %r501;
	shl.b32 	%r503, %r502, 2;
	mov.u32 	%r504, _ZZ9cuda_gemmIiLi128ELi16ELi1ELi64ELi32ELi32ELi0EEviiiPT_S1_S1_iiE3Ash;
	add.s32 	%r505, %r504, %r503;
	ld.shared.u32 	%r948, [%r505+56];
$L__BB200_50:
	setp.lt.s32 	%p47, %r366, 16;
	@%p47 bra 	$L__BB200_52;
	add.s32 	%r506, %r85, 15;
	setp.lt.s32 	%p48, %r506, %r13;
	selp.b32 	%r507, 0, %r13, %p48;
	sub.s32 	%r508, %r86, %r507;
	shl.b32 	%r509, %r508, 2;
	mov.u32 	%r510, _ZZ9cuda_gemmIiLi128ELi16ELi1ELi64ELi32ELi32ELi0EEviiiPT_S1_S1_iiE3Ash;
	add.s32 	%r511, %r510, %r509;
	ld.shared.u32 	%r947, [%r511+60];
$L__BB200_52:
	setp.lt.s32 	%p49, %r366, 17;
	@%p49 bra 	$L__BB200_54;
	add.s32 	%r512, %r85, 16;
	setp.lt.s32 	%p50, %r512, %r13;
	selp.b32 	%r513, 0, %r13, %p50;
	sub.s32 	%r514, %r86, %r513;
	shl.b32 	%r515, %r514, 2;
	mov.u32 	%r516, _ZZ9cuda_gemmIiLi128ELi16ELi1ELi64ELi32ELi32ELi0EEviiiPT_S1_S1_iiE3Ash;
	add.s32 	%r517, %r516, %r515;
	ld.shared.u32 	%r946, [%r517+64];
$L__BB200_54:
	setp.lt.s32 	%p51, %r366, 18;
	@%p51 bra 	$L__BB200_56;
	add.s32 	%r518, %r85, 17;
	setp.lt.s32 	%p52, %r518, %r13;
	selp.b32 	%r519, 0, %r13, %p52;
	sub.s32 	%r520, %r86, %r519;
	shl.b32 	%r521, %r520, 2;
	mov.u32 	%r522, _ZZ9cuda_gemmIiLi128ELi16ELi1ELi64ELi32ELi32ELi0EEviiiPT_S1_S1_iiE3Ash;
	add.s32 	%r523, %r522, %r521;
	ld.shared.u32 	%r945, [%r523+68];
$L__BB200_56:
	setp.lt.s32 	%p53, %r366, 19;
	@%p53 bra 	$L__BB200_58;
	add.s32 	%r524, %r85, 18;
	setp.lt.s32 	%p54, %r524, %r13;
	selp.b32 	%r525, 0, %r13, %p54;
	sub.s32 	%r526, %r86, %r525;
	shl.b32 	%r527, %r526, 2;
	mov.u32 	%r528, _ZZ9cuda_gemmIiLi128ELi16ELi1ELi64ELi32ELi32ELi0EEviiiPT_S1_S1_iiE3Ash;
	add.s32 	%r529, %r528, %r527;
	ld.shared.u32 	%r944, [%r529+72];
$L__BB200_58:
	setp.lt.s32 	%p55, %r366, 20;
	@%p55 bra 	$L__BB200_60;
	add.s32 	%r530, %r85, 19;
	setp.lt.s32 	%p56, %r530, %r13;
	selp.b32 	%r531, 0, %r13, %p56;
	sub.s32 	%r532, %r86, %r531;
	shl.b32 	%r533, %r532, 2;
	mov.u32 	%r534, _ZZ9cuda_gemmIiLi128ELi16ELi1ELi64ELi32ELi32ELi0EEviiiPT_S1_S1_iiE3Ash;
	add.s32 	%r535, %r534, %r533;
	ld.shared.u32 	%r943, [%r535+76];
$L__BB200_60:
	setp.lt.s32 	%p57, %r366, 21;
	@%p57 bra 	$L__BB200_62;
	add.s32 	%r536, %r85, 20;
	setp.lt.s32 	%p58, %r536, %r13;
	selp.b32 	%r537, 0, %r13, %p58;
	sub.s32 	%r538, %r86, %r537;
	shl.b32 	%r539, %r538, 2;
	mov.u32 	%r540, _ZZ9cuda_gemmIiLi128ELi16ELi1ELi64ELi32ELi32ELi0EEviiiPT_S1_S1_iiE3Ash;
	add.s32 	%r541, %r540, %r539;
	ld.shared.u32 	%r942, [%r541+80];
$L__BB200_62:
	setp.lt.s32 	%p59, %r366, 22;
	@%p59 bra 	$L__BB200_64;
	add.s32 	%r542, %r85, 21;
	setp.lt.s32 	%p60, %r542, %r13;
	selp.b32 	%r543, 0, %r13, %p60;
	sub.s32 	%r544, %r86, %r543;
	shl.b32 	%r545, %r544, 2;
	mov.u32 	%r546, _ZZ9cuda_gemmIiLi128ELi16ELi1ELi64ELi32ELi32ELi0EEviiiPT_S1_S1_iiE3Ash;
	add.s32 	%r547, %r546, %r545;
	ld.shared.u32 	%r941, [%r547+84];
$L__BB200_64:
	setp.lt.s32 	%p61, %r366, 23;
	@%p61 bra 	$L__BB200_66;
	add.s32 	%r548, %r85, 22;
	setp.lt.s32 	%p62, %r548, %r13;
	selp.b32 	%r549, 0, %r13, %p62;
	sub.s32 	%r550, %r86, %r549;
	shl.b32 	%r551, %r550, 2;
	mov.u32 	%r552, _ZZ9cuda_gemmIiLi128ELi16ELi1ELi64ELi32ELi32ELi0EEviiiPT_S1_S1_iiE3Ash;
	add.s32 	%r553, %r552, %r551;
	ld.shared.u32 	%r940, [%r553+88];
$L__BB200_66:
	setp.lt.s32 	%p63, %r366, 24;
	@%p63 bra 	$L__BB200_68;
	add.s32 	%r554, %r85, 23;
	setp.lt.s32 	%p64, %r554, %r13;
	selp.b32 	%r555, 0, %r13, %p64;
	sub.s32 	%r556, %r86, %r555;
	shl.b32 	%r557, %r556, 2;
	mov.u32 	%r558, _ZZ9cuda_gemmIiLi128ELi16ELi1ELi64ELi32ELi32ELi0EEviiiPT_S1_S1_iiE3Ash;
	add.s32 	%r559, %r558, %r557;
	ld.shared.u32 	%r939, [%r559+92];
$L__BB200_68:
	setp.lt.s32 	%p65, %r366, 25;
	@%p65 bra 	$L__BB200_70;
	add.s32 	%r560, %r85, 24;
	setp.lt.s32 	%p66, %r560, %r13;
	selp.b32 	%r561, 0, %r13, %p66;
	sub.s32 	%r562, %r86, %r561;
	shl.b32 	%r563, %r562, 2;
	mov.u32 	%r564, _ZZ9cuda_gemmIiLi128ELi16ELi1ELi64ELi32ELi32ELi0EEviiiPT_S1_S1_iiE3Ash;
	add.s32 	%r565, %r564, %r563;
	ld.shared.u32 	%r938, [%r565+96];
$L__BB200_70:
	setp.lt.s32 	%p67, %r366, 26;
	@%p67 bra 	$L__BB200_72;
	add.s32 	%r566, %r85, 25;
	setp.lt.s32 	%p68, %r566, %r13;
	selp.b32 	%r567, 0, %r13, %p68;
	sub.s32 	%r568, %r86, %r567;
	shl.b32 	%r569, %r568, 2;
	mov.u32 	%r570, _ZZ9cuda_gemmIiLi128ELi16ELi1ELi64ELi32ELi32ELi0EEviiiPT_S1_S1_iiE3Ash;
	add.s32 	%r571, %r570, %r569;
	ld.shared.u32 	%r937, [%r571+100];
$L__BB200_72:
	setp.lt.s32 	%p69, %r366, 27;
	@%p69 bra 	$L__BB200_74;
	add.s32 	%r572, %r85, 26;
	setp.lt.s32 	%p70, %r572, %r13;
	selp.b32 	%r573, 0, %r13, %p70;
	sub.s32 	%r574, %r86, %r573;
	shl.b32 	%r575, %r574, 2;
	mov.u32 	%r576, _ZZ9cuda_gemmIiLi128ELi16ELi1ELi64ELi32ELi32ELi0EEviiiPT_S1_S1_iiE3Ash;
	add.s32 	%r577, %r576, %r575;
	ld.shared.u32 	%r936, [%r577+104];
$L__BB200_74:
	setp.lt.s32 	%p71, %r366, 28;
	@%p71 bra 	$L__BB200_76;
	add.s32 	%r578, %r85, 27;
	setp.lt.s32 	%p72, %r578, %r13;
	selp.b32 	%r579, 0, %r13, %p72;
	sub.s32 	%r580, %r86, %r579;
	shl.b32 	%r581, %r580, 2;
	mov.u32 	%r582, _ZZ9cuda_gemmIiLi128ELi16ELi1ELi64ELi32ELi32ELi0EEviiiPT_S1_S1_iiE3Ash;
	add.s32 	%r583, %r582, %r581;
	ld.shared.u32 	%r935, [%r583+108];
$L__BB200_76:
	setp.lt.s32 	%p73, %r366, 29;
	@%p73 bra 	$L__BB200_78;
	add.s32 	%r584, %r85, 28;
	setp.lt.s32 	%p74, %r584, %r13;
	selp.b32 	%r585, 0, %r13, %p74;
	sub.s32 	%r586, %r86, %r585;
	shl.b32 	%r587, %r586, 2;
	mov.u32 	%r588, _ZZ9cuda_gemmIiLi128ELi16ELi1ELi64ELi32ELi32ELi0EEviiiPT_S1_S1_iiE3Ash;
	add.s32 	%r589, %r588, %r587;
	ld.shared.u32 	%r934, [%r589+112];
$L__BB200_78:
	setp.lt.s32 	%p75, %r366, 30;
	@%p75 bra 	$L__BB200_80;
	add.s32 	%r590, %r85, 29;
	setp.lt.s32 	%p76, %r590, %r13;
	selp.b32 	%r591, 0, %r13, %p76;
	sub.s32 	%r592, %r86, %r591;
	shl.b32 	%r593, %r592, 2;
	mov.u32 	%r594, _ZZ9cuda_gemmIiLi128ELi16ELi1ELi64ELi32ELi32ELi0EEviiiPT_S1_S1_iiE3Ash;
	add.s32 	%r595, %r594, %r593;
	ld.shared.u32 	%r933, [%r595+116];
$L__BB200_80:
	setp.lt.s32 	%p77, %r366, 31;
	@%p77 bra 	$L__BB200_82;
	add.s32 	%r596, %r85, 30;
	setp.lt.s32 	%p78, %r596, %r13;
	selp.b32 	%r597, 0, %r13, %p78;
	sub.s32 	%r598, %r86, %r597;
	shl.b32 	%r599, %r598, 2;
	mov.u32 	%r600, _ZZ9cuda_gemmIiLi128ELi16ELi1ELi64ELi32ELi32ELi0EEviiiPT_S1_S1_iiE3Ash;
	add.s32 	%r601, %r600, %r599;
	ld.shared.u32 	%r932, [%r601+120];
$L__BB200_82:
	setp.lt.s32 	%p79, %r366, 32;
	@%p79 bra 	$L__BB200_84;
	add.s32 	%r602, %r85, 31;
	setp.lt.s32 	%p80, %r602, %r13;
	selp.b32 	%r603, 0, %r13, %p80;
	sub.s32 	%r604, %r86, %r603;
	shl.b32 	%r605, %r604, 2;
	mov.u32 	%r606, _ZZ9cuda_gemmIiLi128ELi16ELi1ELi64ELi32ELi32ELi0EEviiiPT_S1_S1_iiE3Ash;
	add.s32 	%r607, %r606, %r605;
	ld.shared.u32 	%r931, [%r607+124];
$L__BB200_84:
	setp.ge.s32 	%p81, %r8, %r365;
	@%p81 bra 	$L__BB200_214;
	add.s32 	%r608, %r85, 1;
	setp.lt.s32 	%p82, %r608, %r13;
	selp.b32 	%r609, 0, %r13, %p82;
	sub.s32 	%r151, %r85, %r609;
	add.s32 	%r610, %r85, 2;
	setp.lt.s32 	%p83, %r610, %r13;
	selp.b32 	%r611, 0, %r13, %p83;
	sub.s32 	%r152, %r85, %r611;
	add.s32 	%r612, %r85, 3;
	setp.lt.s32 	%p84, %r612, %r13;
	selp.b32 	%r613, 0, %r13, %p84;
	sub.s32 	%r153, %r85, %r613;
	add.s32 	%r614, %r85, 4;
	setp.lt.s32 	%p85, %r614, %r13;
	selp.b32 	%r615, 0, %r13, %p85;
	sub.s32 	%r154, %r85, %r615;
	add.s32 	%r616, %r85, 5;
	setp.lt.s32 	%p86, %r616, %r13;
	selp.b32 	%r617, 0, %r13, %p86;
	sub.s32 	%r155, %r85, %r617;
	add.s32 	%r618, %r85, 6;
	setp.lt.s32 	%p87, %r618, %r13;
	selp.b32 	%r619, 0, %r13, %p87;
	sub.s32 	%r156, %r85, %r619;
	add.s32 	%r620, %r85, 7;
	setp.lt.s32 	%p88, %r620, %r13;
	selp.b32 	%r621, 0, %r13, %p88;
	sub.s32 	%r157, %r85, %r621;
	add.s32 	%r622, %r85, 8;
	setp.lt.s32 	%p89, %r622, %r13;
	selp.b32 	%r623, 0, %r13, %p89;
	sub.s32 	%r158, %r85, %r623;
	add.s32 	%r624, %r85, 9;
	setp.lt.s32 	%p90, %r624, %r13;
	selp.b32 	%r625, 0, %r13, %p90;
	sub.s32 	%r159, %r85, %r625;
	add.s32 	%r626, %r85, 10;
	setp.lt.s32 	%p91, %r626, %r13;
	selp.b32 	%r627, 0, %r13, %p91;
	sub.s32 	%r160, %r85, %r627;
	add.s32 	%r628, %r85, 11;
	add.s32 	%r629, %r85, 12;
	setp.lt.s32 	%p92, %r629, %r13;
	selp.b32 	%r630, 0, %r13, %p92;
	sub.s32 	%r161, %r85, %r630;
	add.s32 	%r631, %r85, 13;
	add.s32 	%r632, %r85, 14;
	setp.lt.s32 	%p93, %r632, %r13;
	selp.b32 	%r633, 0, %r13, %p93;
	sub.s32 	%r162, %r85, %r633;
	add.s32 	%r634, %r85, 15;
	add.s32 	%r635, %r85, 16;
	add.s32 	%r636, %r85, 17;
	add.s32 	%r637, %r85, 18;
	add.s32 	%r638, %r85, 19;
	add.s32 	%r639, %r85, 20;
	add.s32 	%r640, %r85, 21;
	add.s32 	%r641, %r85, 22;
	add.s32 	%r642, %r85, 23;
	add.s32 	%r643, %r85, 24;
	add.s32 	%r644, %r85, 25;
	add.s32 	%r645, %r85, 26;
	add.s32 	%r646, %r85, 27;
	add.s32 	%r647, %r85, 28;
	add.s32 	%r648, %r85, 29;
	add.s32 	%r649, %r85, 30;
	setp.eq.s32 	%p94, %r85, 0;
	selp.b32 	%r650, 0, -32, %p94;
	or.b32  	%r651, %r85, %r650;
	setp.lt.s32 	%p95, %r85, %r366;
	selp.b32 	%r652, 0, %r366, %p95;
	sub.s32 	%r163, %r85, %r652;
	setp.lt.s32 	%p96, %r608, %r366;
	selp.b32 	%r653, 0, %r366, %p96;
	sub.s32 	%r164, %r608, %r653;
	setp.lt.s32 	%p97, %r610, %r366;
	selp.b32 	%r654, 0, %r366, %p97;
	sub.s32 	%r165, %r610, %r654;
	setp.lt.s32 	%p98, %r612, %r366;
	selp.b32 	%r655, 0, %r366, %p98;
	sub.s32 	%r166, %r612, %r655;
	setp.lt.s32 	%p99, %r614, %r366;
	selp.b32 	%r656, 0, %r366, %p99;
	sub.s32 	%r167, %r614, %r656;
	setp.lt.s32 	%p100, %r616, %r366;
	selp.b32 	%r657, 0, %r366, %p100;
	sub.s32 	%r168, %r616, %r657;
	setp.lt.s32 	%p101, %r618, %r366;
	selp.b32 	%r658, 0, %r366, %p101;
	sub.s32 	%r169, %r618, %r658;
	setp.lt.s32 	%p102, %r620, %r366;
	selp.b32 	%r659, 0, %r366, %p102;
	sub.s32 	%r170, %r620, %r659;
	setp.lt.s32 	%p103, %r622, %r366;
	selp.b32 	%r660, 0, %r366, %p103;
	sub.s32 	%r171, %r622, %r660;
	setp.lt.s32 	%p104, %r624, %r366;
	selp.b32 	%r661, 0, %r366, %p104;
	sub.s32 	%r172, %r624, %r661;
	setp.lt.s32 	%p105, %r626, %r366;
	selp.b32 	%r662, 0, %r366, %p105;
	sub.s32 	%r173, %r626, %r662;
	setp.lt.s32 	%p106, %r628, %r366;
	selp.b32 	%r663, 0, %r366, %p106;
	sub.s32 	%r174, %r628, %r663;
	setp.lt.s32 	%p107, %r629, %r366;
	selp.b32 	%r664, 0, %r366, %p107;
	sub.s32 	%r175, %r629, %r664;
	setp.lt.s32 	%p108, %r631, %r366;
	selp.b32 	%r665, 0, %r366, %p108;
	sub.s32 	%r176, %r631, %r665;
	setp.lt.s32 	%p109, %r632, %r366;
	selp.b32 	%r666, 0, %r366, %p109;
	sub.s32 	%r177, %r632, %r666;
	setp.lt.s32 	%p110, %r634, %r366;
	selp.b32 	%r667, 0, %r366, %p110;
	sub.s32 	%r178, %r634, %r667;
	setp.lt.s32 	%p111, %r635, %r366;
	selp.b32 	%r668, 0, %r366, %p111;
	sub.s32 	%r179, %r635, %r668;
	setp.lt.s32 	%p112, %r636, %r366;
	selp.b32 	%r669, 0, %r366, %p112;
	sub.s32 	%r180, %r636, %r669;
	setp.lt.s32 	%p113, %r637, %r366;
	selp.b32 	%r670, 0, %r366, %p113;
	sub.s32 	%r181, %r637, %r670;
	setp.lt.s32 	%p114, %r638, %r366;
	selp.b32 	%r671, 0, %r366, %p114;
	sub.s32 	%r182, %r638, %r671;
	setp.lt.s32 	%p115, %r639, %r366;
	selp.b32 	%r672, 0, %r366, %p115;
	sub.s32 	%r183, %r639, %r672;
	setp.lt.s32 	%p116, %r640, %r366;
	selp.b32 	%r673, 0, %r366, %p116;
	sub.s32 	%r184, %r640, %r673;
	setp.lt.s32 	%p117, %r641, %r366;
	selp.b32 	%r674, 0, %r366, %p117;
	sub.s32 	%r185, %r641, %r674;
	setp.lt.s32 	%p118, %r642, %r366;
	selp.b32 	%r675, 0, %r366, %p118;
	sub.s32 	%r186, %r642, %r675;
	setp.lt.s32 	%p119, %r643, %r366;
	selp.b32 	%r676, 0, %r366, %p119;
	sub.s32 	%r187, %r643, %r676;
	setp.lt.s32 	%p120, %r644, %r366;
	selp.b32 	%r677, 0, %r366, %p120;
	sub.s32 	%r188, %r644, %r677;
	setp.lt.s32 	%p121, %r645, %r366;
	selp.b32 	%r678, 0, %r366, %p121;
	sub.s32 	%r189, %r645, %r678;
	setp.lt.s32 	%p122, %r646, %r366;
	selp.b32 	%r679, 0, %r366, %p122;
	sub.s32 	%r190, %r646, %r679;
	setp.lt.s32 	%p123, %r647, %r366;
	selp.b32 	%r680, 0, %r366, %p123;
	sub.s32 	%r191, %r647, %r680;
	setp.lt.s32 	%p124, %r648, %r366;
	selp.b32 	%r681, 0, %r366, %p124;
	sub.s32 	%r192, %r648, %r681;
	setp.lt.s32 	%p125, %r649, %r366;
	selp.b32 	%r682, 0, %r366, %p125;
	sub.s32 	%r193, %r649, %r682;
	add.s32 	%r194, %r651, 31;
	shl.b32 	%r687, %r151, 2;
	shl.b32 	%r690, %r152, 2;
	shl.b32 	%r693, %r153, 2;
	shl.b32 	%r696, %r154, 2;
	shl.b32 	%r699, %r155, 2;
	shl.b32 	%r702, %r156, 2;
	shl.b32 	%r705, %r157, 2;
	shl.b32 	%r708, %r158, 2;
	shl.b32 	%r711, %r159, 2;
	shl.b32 	%r714, %r160, 2;
	shl.b32 	%r723, %r161, 2;
	shl.b32 	%r732, %r162, 2;
	mov.u32 	%r1005, %r8;
$L__BB200_86:
	setp.gt.u32 	%p126, %r366, 32;
	mov.u32 	%r683, _ZZ9cuda_gemmIiLi128ELi16ELi1ELi64ELi32ELi32ELi0EEviiiPT_S1_S1_iiE11kron_fac_sh;
	mad.lo.s32 	%r196, %r1005, 132, %r683;
	shl.b32 	%r684, %r85, 2;
	add.s32 	%r685, %r196, %r684;
	ld.shared.u32 	%r197, [%r685];
	@%p126 bra 	$L__BB200_151;
	setp.eq.s32 	%p178, %r366, 0;
	mov.b32 	%r1007, 0;
	@%p178 bra 	$L__BB200_89;
	shfl.sync.idx.b32	%r838|%p179, %r197, %r163, %r15, -1;
	mul.lo.s32 	%r1007, %r838, %r962;
$L__BB200_89:
	setp.lt.s32 	%p180, %r366, 2;
	@%p180 bra 	$L__BB200_91;
	shfl.sync.idx.b32	%r839|%p181, %r197, %r164, %r15, -1;
	mad.lo.s32 	%r1007, %r839, %r961, %r1007;
$L__BB200_91:
	setp.lt.s32 	%p182, %r366, 3;
	@%p182 bra 	$L__BB200_93;
	shfl.sync.idx.b32	%r840|%p183, %r197, %r165, %r15, -1;
	mad.lo.s32 	%r1007, %r840, %r960, %r1007;
$L__BB200_93:
	setp.lt.s32 	%p184, %r366, 4;
	@%p184 bra 	$L__BB200_95;
	shfl.sync.idx.b32	%r841|%p185, %r197, %r166, %r15, -1;
	mad.lo.s32 	%r1007, %r841, %r959, %r1007;
$L__BB200_95:
	setp.lt.s32 	%p186, %r366, 5;
	@%p186 bra 	$L__BB200_97;
	shfl.sync.idx.b32	%r842|%p187, %r197, %r167, %r15, -1;
	mad.lo.s32 	%r1007, %r842, %r958, %r1007;
$L__BB200_97:
	setp.lt.s32 	%p188, %r366, 6;
	@%p188 bra 	$L__BB200_99;
	shfl.sync.idx.b32	%r843|%p189, %r197, %r168, %r15, -1;
	mad.lo.s32 	%r1007, %r843, %r957, %r1007;
$L__BB200_99:
	setp.lt.s32 	%p190, %r366, 7;
	@%p190 bra 	$L__BB200_101;
	shfl.sync.idx.b32	%r844|%p191, %r197, %r169, %r15, -1;
	mad.lo.s32 	%r1007, %r844, %r956, %r1007;
$L__BB200_101:
	setp.lt.s32 	%p192, %r366, 8;
	@%p192 bra 	$L__BB200_103;
	shfl.sync.idx.b32	%r845|%p193, %r197, %r170, %r15, -1;
	mad.lo.s32 	%r1007, %r845, %r955, %r1007;
$L__BB200_103:
	setp.lt.s32 	%p194, %r366, 9;
	@%p194 bra 	$L__BB200_105;
	shfl.sync.idx.b32	%r846|%p195, %r197, %r171, %r15, -1;
	mad.lo.s32 	%r1007, %r846, %r954, %r1007;
$L__BB200_105:
	setp.lt.s32 	%p196, %r366, 10;
	@%p196 bra 	$L__BB200_107;
	shfl.sync.idx.b32	%r847|%p197, %r197, %r172, %r15, -1;
	mad.lo.s32 	%r1007, %r847, %r953, %r1007;
$L__BB200_107:
	setp.lt.s32 	%p198, %r366, 11;
	@%p198 bra 	$L__BB200_109;
	shfl.sync.idx.b32	%r848|%p199, %r197, %r173, %r15, -1;
	mad.lo.s32 	%r1007, %r848, %r952, %r1007;
$L__BB200_109:
	setp.lt.s32 	%p200, %r366, 12;
	@%p200 bra 	$L__BB200_111;
	shfl.sync.idx.b32	%r849|%p201, %r197, %r174, %r15, -1;
	mad.lo.s32 	%r1007, %r849, %r951, %r1007;
$L__BB200_111:
	setp.lt.s32 	%p202, %r366, 13;
	@%p202 bra 	$L__BB200_113;
	shfl.sync.idx.b32	%r850|%p203, %r197, %r175, %r15, -1;
	mad.lo.s32 	%r1007, %r850, %r950, %r1007;
$L__BB200_113:
	setp.lt.s32 	%p204, %r366, 14;
	@%p204 bra 	$L__BB200_115;
	shfl.sync.idx.b32	%r851|%p205, %r197, %r176, %r15, -1;
	mad.lo.s32 	%r1007, %r851, %r949, %r1007;
$L__BB200_115:
	setp.lt.s32 	%p206, %r366, 15;
	@%p206 bra 	$L__BB200_117;
	shfl.sync.idx.b32	%r852|%p207, %r197, %r177, %r15, -1;
	mad.lo.s32 	%r1007, %r852, %r948, %r1007;
$L__BB200_117:
	setp.lt.s32 	%p208, %r366, 16;
	@%p208 bra 	$L__BB200_119;
	shfl.sync.idx.b32	%r853|%p209, %r197, %r178, %r15, -1;
	mad.lo.s32 	%r1007, %r853, %r947, %r1007;
$L__BB200_119:
	setp.lt.s32 	%p210, %r366, 17;
	@%p210 bra 	$L__BB200_121;
	shfl.sync.idx.b32	%r854|%p211, %r197, %r179, %r15, -1;
	mad.lo.s32 	%r1007, %r854, %r946, %r1007;
$L__BB200_121:
	setp.lt.s32 	%p212, %r366, 18;
	@%p212 bra 	$L__BB200_123;
	shfl.sync.idx.b32	%r855|%p213, %r197, %r180, %r15, -1;
	mad.lo.s32 	%r1007, %r855, %r945, %r1007;
$L__BB200_123:
	setp.lt.s32 	%p214, %r366, 19;
	@%p214 bra 	$L__BB200_125;
	shfl.sync.idx.b32	%r856|%p215, %r197, %r181, %r15, -1;
	mad.lo.s32 	%r1007, %r856, %r944, %r1007;
$L__BB200_125:
	setp.lt.s32 	%p216, %r366, 20;
	@%p216 bra 	$L__BB200_127;
	shfl.sync.idx.b32	%r857|%p217, %r197, %r182, %r15, -1;
	mad.lo.s32 	%r1007, %r857, %r943, %r1007;
$L__BB200_127:
	setp.lt.s32 	%p218, %r366, 21;
	@%p218 bra 	$L__BB200_129;
	shfl.sync.idx.b32	%r858|%p219, %r197, %r183, %r15, -1;
	mad.lo.s32 	%r1007, %r858, %r942, %r1007;
$L__BB200_129:
	setp.lt.s32 	%p220, %r366, 22;
	@%p220 bra 	$L__BB200_131;
	shfl.sync.idx.b32	%r859|%p221, %r197, %r184, %r15, -1;
	mad.lo.s32 	%r1007, %r859, %r941, %r1007;
$L__BB200_131:
	setp.lt.s32 	%p222, %r366, 23;
	@%p222 bra 	$L__BB200_133;
	shfl.sync.idx.b32	%r860|%p223, %r197, %r185, %r15, -1;
	mad.lo.s32 	%r1007, %r860, %r940, %r1007;
$L__BB200_133:
	setp.lt.s32 	%p224, %r366, 24;
	@%p224 bra 	$L__BB200_135;
	shfl.sync.idx.b32	%r861|%p225, %r197, %r186, %r15, -1;
	mad.lo.s32 	%r1007, %r861, %r939, %r1007;
$L__BB200_135:
	setp.lt.s32 	%p226, %r366, 25;
	@%p226 bra 	$L__BB200_137;
	shfl.sync.idx.b32	%r862|%p227, %r197, %r187, %r15, -1;
	mad.lo.s32 	%r1007, %r862, %r938, %r1007;
$L__BB200_137:
	setp.lt.s32 	%p228, %r366, 26;
	@%p228 bra 	$L__BB200_139;
	shfl.sync.idx.b32	%r863|%p229, %r197, %r188, %r15, -1;
	mad.lo.s32 	%r1007, %r863, %r937, %r1007;
$L__BB200_139:
	setp.lt.s32 	%p230, %r366, 27;
	@%p230 bra 	$L__BB200_141;
	shfl.sync.idx.b32	%r864|%p231, %r197, %r189, %r15, -1;
	mad.lo.s32 	%r1007, %r864, %r936, %r1007;
$L__BB200_141:
	setp.lt.s32 	%p232, %r366, 28;
	@%p232 bra 	$L__BB200_143;
	shfl.sync.idx.b32	%r865|%p233, %r197, %r190, %r15, -1;
	mad.lo.s32 	%r1007, %r865, %r935, %r1007;
$L__BB200_143:
	setp.lt.s32 	%p234, %r366, 29;
	@%p234 bra 	$L__BB200_145;
	shfl.sync.idx.b32	%r866|%p235, %r197, %r191, %r15, -1;
	mad.lo.s32 	%r1007, %r866, %r934, %r1007;
$L__BB200_145:
	setp.lt.s32 	%p236, %r366, 30;
	@%p236 bra 	$L__BB200_147;
	shfl.sync.idx.b32	%r867|%p237, %r197, %r192, %r15, -1;
	mad.lo.s32 	%r1007, %r867, %r933, %r1007;
$L__BB200_147:
	setp.lt.s32 	%p238, %r366, 31;
	@%p238 bra 	$L__BB200_149;
	shfl.sync.idx.b32	%r868|%p239, %r197, %r193, %r15, -1;
	mad.lo.s32 	%r1007, %r868, %r932, %r1007;
$L__BB200_149:
	setp.ne.s32 	%p240, %r366, 32;
	@%p240 bra 	$L__BB200_213;
	shfl.sync.idx.b32	%r869|%p241, %r197, %r194, %r15, -1;
	mad.lo.s32 	%r1007, %r869, %r931, %r1007;
	bra.uni 	$L__BB200_213;
$L__BB200_151:
	setp.lt.s32 	%p127, %r366, 2;
	setp.gt.s32 	%p128, %r366, 0;
	mul.lo.s32 	%r686, %r197, %r962;
	selp.b32 	%r1007, %r686, 0, %p128;
	@%p127 bra 	$L__BB200_153;
	add.s32 	%r688, %r196, %r687;
	ld.shared.u32 	%r689, [%r688+4];
	mad.lo.s32 	%r1007, %r689, %r961, %r1007;
$L__BB200_153:
	setp.lt.s32 	%p129, %r366, 3;
	@%p129 bra 	$L__BB200_155;
	add.s32 	%r691, %r196, %r690;
	ld.shared.u32 	%r692, [%r691+8];
	mad.lo.s32 	%r1007, %r692, %r960, %r1007;
$L__BB200_155:
	setp.lt.s32 	%p130, %r366, 4;
	@%p130 bra 	$L__BB200_157;
	add.s32 	%r694, %r196, %r693;
	ld.shared.u32 	%r695, [%r694+12];
	mad.lo.s32 	%r1007, %r695, %r959, %r1007;
$L__BB200_157:
	setp.lt.s32 	%p131, %r366, 5;
	@%p131 bra 	$L__BB200_159;
	add.s32 	%r697, %r196, %r696;
	ld.shared.u32 	%r698, [%r697+16];
	mad.lo.s32 	%r1007, %r698, %r958, %r1007;
$L__BB200_159:
	setp.lt.s32 	%p132, %r366, 6;
	@%p132 bra 	$L__BB200_161;
	add.s32 	%r700, %r196, %r699;
	ld.shared.u32 	%r701, [%r700+20];
	mad.lo.s32 	%r1007, %r701, %r957, %r1007;
$L__BB200_161:
	setp.lt.s32 	%p133, %r366, 7;
	@%p133 bra 	$L__BB200_163;
	add.s32 	%r703, %r196, %r702;
	ld.shared.u32 	%r704, [%r703+24];
	mad.lo.s32 	%r1007, %r704, %r956, %r1007;
$L__BB200_163:
	setp.lt.s32 	%p134, %r366, 8;
	@%p134 bra 	$L__BB200_165;
	add.s32 	%r706, %r196, %r705;
	ld.shared.u32 	%r707, [%r706+28];
	mad.lo.s32 	%r1007, %r707, %r955, %r1007;
$L__BB200_165:
	setp.lt.s32 	%p135, %r366, 9;
	@%p135 bra 	$L__BB200_167;
	add.s32 	%r709, %r196, %r708;
	ld.shared.u32 	%r710, [%r709+32];
	mad.lo.s32 	%r1007, %r710, %r954, %r1007;
$L__BB200_167:
	setp.lt.s32 	%p136, %r366, 10;
	@%p136 bra 	$L__BB200_169;
	add.s32 	%r712, %r196, %r711;
	ld.shared.u32 	%r713, [%r712+36];
	mad.lo.s32 	%r1007, %r713, %r953, %r1007;
$L__BB200_169:
	setp.lt.s32 	%p137, %r366, 11;
	@%p137 bra 	$L__BB200_171;
	add.s32 	%r715, %r196, %r714;
	ld.shared.u32 	%r716, [%r715+40];
	mad.lo.s32 	%r1007, %r716, %r952, %r1007;
$L__BB200_171:
	setp.lt.s32 	%p138, %r366, 12;
	@%p138 bra 	$L__BB200_173;
	add.s32 	%r717, %r85, 11;
	setp.lt.s32 	%p139, %r717, %r13;
	selp.b32 	%r718, 0, %r13, %p139;
	sub.s32 	%r719, %r85, %r718;
	shl.b32 	%r720, %r719, 2;
	add.s32 	%r721, %r196, %r720;
	ld.shared.u32 	%r722, [%r721+44];
	mad.lo.s32 	%r1007, %r722, %r951, %r1007;
$L__BB200_173:
	setp.lt.s32 	%p140, %r366, 13;
	@%p140 bra 	$L__BB200_175;
	add.s32 	%r724, %r196, %r723;
	ld.shared.u32 	%r725, [%r724+48];
	mad.lo.s32 	%r1007, %r725, %r950, %r1007;
$L__BB200_175:
	setp.lt.s32 	%p141, %r366, 14;
	@%p141 bra 	$L__BB200_177;
	add.s32 	%r726, %r85, 13;
	setp.lt.s32 	%p142, %r726, %r13;
	selp.b32 	%r727, 0, %r13, %p142;
	sub.s32 	%r728, %r85, %r727;
	shl.b32 	%r729, %r728, 2;
	add.s32 	%r730, %r196, %r729;
	ld.shared.u32 	%r731, [%r730+52];
	mad.lo.s32 	%r1007, %r731, %r949, %r1007;
$L__BB200_177:
	setp.lt.s32 	%p143, %r366, 15;
	@%p143 bra 	$L__BB200_179;
	add.s32 	%r733, %r196, %r732;
	ld.shared.u32 	%r734, [%r733+56];
	mad.lo.s32 	%r1007, %r734, %r948, %r1007;
$L__BB200_179:
	setp.lt.s32 	%p144, %r366, 16;
	@%p144 bra 	$L__BB200_181;
	add.s32 	%r735, %r85, 15;
	setp.lt.s32 	%p145, %r735, %r13;
	selp.b32 	%r736, 0, %r13, %p145;
	sub.s32 	%r737, %r85, %r736;
	shl.b32 	%r738, %r737, 2;
	add.s32 	%r739, %r196, %r738;
	ld.shared.u32 	%r740, [%r739+60];
	mad.lo.s32 	%r1007, %r740, %r947, %r1007;
$L__BB200_181:
	setp.lt.s32 	%p146, %r366, 17;
	@%p146 bra 	$L__BB200_183;
	add.s32 	%r741, %r85, 16;
	setp.lt.s32 	%p147, %r741, %r13;
	selp.b32 	%r742, 0, %r13, %p147;
	sub.s32 	%r743, %r85, %r742;
	shl.b32 	%r744, %r743, 2;
	add.s32 	%r745, %r196, %r744;
	ld.shared.u32 	%r746, [%r745+64];
	mad.lo.s32 	%r1007, %r746, %r946, %r1007;
$L__BB200_183:
	setp.lt.s32 	%p148, %r366, 18;
	@%p148 bra 	$L__BB200_185;
	add.s32 	%r747, %r85, 17;
	setp.lt.s32 	%p149, %r747, %r13;
	selp.b32 	%r748, 0, %r13, %p149;
	sub.s32 	%r749, %r85, %r748;
	shl.b32 	%r750, %r749, 2;
	add.s32 	%r751, %r196, %r750;
	ld.shared.u32 	%r752, [%r751+68];
	mad.lo.s32 	%r1007, %r752, %r945, %r1007;
$L__BB200_185:
	setp.lt.s32 	%p150, %r366, 19;
	@%p150 bra 	$L__BB200_187;
	add.s32 	%r753, %r85, 18;
	setp.lt.s32 	%p151, %r753, %r13;
	selp.b32 	%r754, 0, %r13, %p151;
	sub.s32 	%r755, %r85, %r754;
	shl.b32 	%r756, %r755, 2;
	add.s32 	%r757, %r196, %r756;
	ld.shared.u32 	%r758, [%r757+72];
	mad.lo.s32 	%r1007, %r758, %r944, %r1007;
$L__BB200_187:
	setp.lt.s32 	%p152, %r366, 20;
	@%p152 bra 	$L__BB200_189;
	add.s32 	%r759, %r85, 19;
	setp.lt.s32 	%p153, %r759, %r13;
	selp.b32 	%r760, 0, %r13, %p153;
	sub.s32 	%r761, %r85, %r760;
	shl.b32 	%r762, %r761, 2;
	add.s32 	%r763, %r196, %r762;
	ld.shared.u32 	%r764, [%r763+76];
	mad.lo.s32 	%r1007, %r764, %r943, %r1007;
$L__BB200_189:
	setp.lt.s32 	%p154, %r366, 21;
	@%p154 bra 	$L__BB200_191;
	add.s32 	%r765, %r85, 20;
	setp.lt.s32 	%p155, %r765, %r13;
	selp.b32 	%r766, 0, %r13, %p155;
	sub.s32 	%r767, %r85, %r766;
	shl.b32 	%r768, %r767, 2;
	add.s32 	%r769, %r196, %r768;
	ld.shared.u32 	%r770, [%r769+80];
	mad.lo.s32 	%r1007, %r770, %r942, %r1007;
$L__BB200_191:
	setp.lt.s32 	%p156, %r366, 22;
	@%p156 bra 	$L__BB200_193;
	add.s32 	%r771, %r85, 21;
	setp.lt.s32 	%p157, %r771, %r13;
	selp.b32 	%r772, 0, %r13, %p157;
	sub.s32 	%r773, %r85, %r772;
	shl.b32 	%r774, %r773, 2;
	add.s32 	%r775, %r196, %r774;
	ld.shared.u32 	%r776, [%r775+84];
	mad.lo.s32 	%r1007, %r776, %r941, %r1007;
$L__BB200_193:
	setp.lt.s32 	%p158, %r366, 23;
	@%p158 bra 	$L__BB200_195;
	add.s32 	%r777, %r85, 22;
	setp.lt.s32 	%p159, %r777, %r13;
	selp.b32 	%r778, 0, %r13, %p159;
	sub.s32 	%r779, %r85, %r778;
	shl.b32 	%r780, %r779, 2;
	add.s32 	%r781, %r196, %r780;
	ld.shared.u32 	%r782, [%r781+88];
	mad.lo.s32 	%r1007, %r782, %r940, %r1007;
$L__BB200_195:
	setp.lt.s32 	%p160, %r366, 24;
	@%p160 bra 	$L__BB200_197;
	add.s32 	%r783, %r85, 23;
	setp.lt.s32 	%p161, %r783, %r13;
	selp.b32 	%r784, 0, %r13, %p161;
	sub.s32 	%r785, %r85, %r784;
	shl.b32 	%r786, %r785, 2;
	add.s32 	%r787, %r196, %r786;
	ld.shared.u32 	%r788, [%r787+92];
	mad.lo.s32 	%r1007, %r788, %r939, %r1007;
$L__BB200_197:
	setp.lt.s32 	%p162, %r366, 25;
	@%p162 bra 	$L__BB200_199;
	add.s32 	%r789, %r85, 24;
	setp.lt.s32 	%p163, %r789, %r13;
	selp.b32 	%r790, 0, %r13, %p163;
	sub.s32 	%r791, %r85, %r790;
	shl.b32 	%r792, %r791, 2;
	add.s32 	%r793, %r196, %r792;
	ld.shared.u32 	%r794, [%r793+96];
	mad.lo.s32 	%r1007, %r794, %r938, %r1007;
$L__BB200_199:
	setp.lt.s32 	%p164, %r366, 26;
	@%p164 bra 	$L__BB200_201;
	add.s32 	%r795, %r85, 25;
	setp.lt.s32 	%p165, %r795, %r13;
	selp.b32 	%r796, 0, %r13, %p165;
	sub.s32 	%r797, %r85, %r796;
	shl.b32 	%r798, %r797, 2;
	add.s32 	%r799, %r196, %r798;
	ld.shared.u32 	%r800, [%r799+100];
	mad.lo.s32 	%r1007, %r800, %r937, %r1007;
$L__BB200_201:
	setp.lt.s32 	%p166, %r366, 27;
	@%p166 bra 	$L__BB200_203;
	add.s32 	%r801, %r85, 26;
	setp.lt.s32 	%p167, %r801, %r13;
	selp.b32 	%r802, 0, %r13, %p167;
	sub.s32 	%r803, %r85, %r802;
	shl.b32 	%r804, %r803, 2;
	add.s32 	%r805, %r196, %r804;
	ld.shared.u32 	%r806, [%r805+104];
	mad.lo.s32 	%r1007, %r806, %r936, %r1007;
$L__BB200_203:
	setp.lt.s32 	%p168, %r366, 28;
	@%p168 bra 	$L__BB200_205;
	add.s32 	%r807, %r85, 27;
	setp.lt.s32 	%p169, %r807, %r13;
	selp.b32 	%r808, 0, %r13, %p169;
	sub.s32 	%r809, %r85, %r808;
	shl.b32 	%r810, %r809, 2;
	add.s32 	%r811, %r196, %r810;
	ld.shared.u32 	%r812, [%r811+108];
	mad.lo.s32 	%r1007, %r812, %r935, %r1007;
$L__BB200_205:
	setp.lt.s32 	%p170, %r366, 29;
	@%p170 bra 	$L__BB200_207;
	add.s32 	%r813, %r85, 28;
	setp.lt.s32 	%p171, %r813, %r13;
	selp.b32 	%r814, 0, %r13, %p171;
	sub.s32 	%r815, %r85, %r814;
	shl.b32 	%r816, %r815, 2;
	add.s32 	%r817, %r196, %r816;
	ld.shared.u32 	%r818, [%r817+112];
	mad.lo.s32 	%r1007, %r818, %r934, %r1007;
$L__BB200_207:
	setp.lt.s32 	%p172, %r366, 30;
	@%p172 bra 	$L__BB200_209;
	add.s32 	%r819, %r85, 29;
	setp.lt.s32 	%p173, %r819, %r13;
	selp.b32 	%r820, 0, %r13, %p173;
	sub.s32 	%r821, %r85, %r820;
	shl.b32 	%r822, %r821, 2;
	add.s32 	%r823, %r196, %r822;
	ld.shared.u32 	%r824, [%r823+116];
	mad.lo.s32 	%r1007, %r824, %r933, %r1007;
$L__BB200_209:
	setp.lt.s32 	%p174, %r366, 31;
	@%p174 bra 	$L__BB200_211;
	add.s32 	%r825, %r85, 30;
	setp.lt.s32 	%p175, %r825, %r13;
	selp.b32 	%r826, 0, %r13, %p175;
	sub.s32 	%r827, %r85, %r826;
	shl.b32 	%r828, %r827, 2;
	add.s32 	%r829, %r196, %r828;
	ld.shared.u32 	%r830, [%r829+120];
	mad.lo.s32 	%r1007, %r830, %r932, %r1007;
$L__BB200_211:
	setp.lt.s32 	%p176, %r366, 32;
	@%p176 bra 	$L__BB200_213;
	add.s32 	%r831, %r85, 31;
	setp.lt.s32 	%p177, %r831, %r13;
	selp.b32 	%r832, 0, %r13, %p177;
	sub.s32 	%r833, %r85, %r832;
	shl.b32 	%r834, %r833, 2;
	add.s32 	%r835, %r196, %r834;
	ld.shared.u32 	%r836, [%r835+124];
	mad.lo.s32 	%r1007, %r836, %r931, %r1007;
$L__BB200_213:
	mad.lo.s32 	%r870, %r1005, %r6, %r7;
	shl.b32 	%r871, %r870, 2;
	mov.u32 	%r872, _ZZ9cuda_gemmIiLi128ELi16ELi1ELi64ELi32ELi32ELi0EEviiiPT_S1_S1_iiE3Csh;
	add.s32 	%r873, %r872, %r871;
	ld.shared.u32 	%r874, [%r873];
	add.s32 	%r875, %r874, %r1007;
	st.shared.u32 	[%r873], %r875;
	add.s32 	%r1005, %r1005, %r27;
	setp.lt.s32 	%p242, %r1005, %r365;
	@%p242 bra 	$L__BB200_86;
$L__BB200_214:
	setp.gt.u32 	%p243, %r1, 63;
	bar.sync 	0;
	@%p243 bra 	$L__BB200_221;
	ld.param.u32 	%r929, [_Z9cuda_gemmIiLi128ELi16ELi1ELi64ELi32ELi32ELi0EEviiiPT_S1_S1_ii_param_1];
	setp.eq.s32 	%p244, %r19, 0;
	mad.lo.s32 	%r357, %r963, %r929, %r16;
	div.s32 	%r358, %r364, %r366;
	mov.u32 	%r1100, %r1;
	@%p244 bra 	$L__BB200_219;
	setp.eq.s32 	%p245, %r19, 1;
	div.s32 	%r876, %r1, %r6;
	mad.lo.s32 	%r877, %r358, %r876, %r357;
	mul.lo.s32 	%r878, %r876, %r6;
	sub.s32 	%r879, %r1, %r878;
	add.s32 	%r880, %r877, %r879;
	ld.shared.u32 	%r881, [%r25];
	mul.wide.s32 	%rd23, %r880, 4;
	add.s64 	%rd24, %rd2, %rd23;
	st.global.u32 	[%rd24], %r881;
	mov.u32 	%r1100, %r17;
	@%p245 bra 	$L__BB200_219;
	setp.eq.s32 	%p246, %r19, 2;
	div.s32 	%r882, %r17, %r6;
	mad.lo.s32 	%r883, %r358, %r882, %r357;
	mul.lo.s32 	%r884, %r882, %r6;
	sub.s32 	%r885, %r17, %r884;
	add.s32 	%r886, %r883, %r885;
	ld.shared.u32 	%r887, [%r26];
	mul.wide.s32 	%rd25, %r886, 4;
	add.s64 	%rd26, %rd2, %rd25;
	st.global.u32 	[%rd26], %r887;
	mov.u32 	%r1100, %r23;
	@%p246 bra 	$L__BB200_219;
	div.s32 	%r888, %r23, %r6;
	mad.lo.s32 	%r889, %r358, %r888, %r357;
	mul.lo.s32 	%r890, %r888, %r6;
	sub.s32 	%r891, %r23, %r890;
	add.s32 	%r892, %r889, %r891;
	add.s32 	%r893, %r26, %r21;
	ld.shared.u32 	%r894, [%r893];
	mul.wide.s32 	%rd27, %r892, 4;
	add.s64 	%rd28, %rd2, %rd27;
	st.global.u32 	[%rd28], %r894;
	mov.u32 	%r1100, %r24;
$L__BB200_219:
	setp.lt.u32 	%p247, %r18, 3;
	@%p247 bra 	$L__BB200_221;
$L__BB200_220:
	div.s32 	%r895, %r1100, %r6;
	mad.lo.s32 	%r896, %r358, %r895, %r357;
	mul.lo.s32 	%r897, %r895, %r6;
	sub.s32 	%r898, %r1100, %r897;
	add.s32 	%r899, %r896, %r898;
	shl.b32 	%r900, %r1100, 2;
	mov.u32 	%r901, _ZZ9cuda_gemmIiLi128ELi16ELi1ELi64ELi32ELi32ELi0EEviiiPT_S1_S1_iiE3Csh;
	add.s32 	%r902, %r901, %r900;
	ld.shared.u32 	%r903, [%r902];
	mul.wide.s32 	%rd29, %r899, 4;
	add.s64 	%rd30, %rd2, %rd29;
	st.global.u32 	[%rd30], %r903;
	add.s32 	%r904, %r1100, %r9;
	div.s32 	%r905, %r904, %r6;
	mad.lo.s32 	%r906, %r358, %r905, %r357;
	mul.lo.s32 	%r907, %r905, %r6;
	sub.s32 	%r908, %r904, %r907;
	add.s32 	%r909, %r906, %r908;
	add.s32 	%r910, %r902, %r21;
	ld.shared.u32 	%r911, [%r910];
	mul.wide.s32 	%rd31, %r909, 4;
	add.s64 	%rd32, %rd2, %rd31;
	st.global.u32 	[%rd32], %r911;
	add.s32 	%r912, %r904, %r9;
	div.s32 	%r913, %r912, %r6;
	mad.lo.s32 	%r914, %r358, %r913, %r357;
	mul.lo.s32 	%r915, %r913, %r6;
	sub.s32 	%r916, %r912, %r915;
	add.s32 	%r917, %r914, %r916;
	add.s32 	%r918, %r910, %r21;
	ld.shared.u32 	%r919, [%r918];
	mul.wide.s32 	%rd33, %r917, 4;
	add.s64 	%rd34, %rd2, %rd33;
	st.global.u32 	[%rd34], %r919;
	add.s32 	%r920, %r912, %r9;
	div.s32 	%r921, %r920, %r6;
	mad.lo.s32 	%r922, %r358, %r921, %r357;
	mul.lo.s32 	%r923, %r921, %r6;
	sub.s32 	%r924, %r920, %r923;
	add.s32 	%r925, %r922, %r924;
	add.s32 	%r926, %r918, %r21;
	ld.shared.u32 	%r927, [%r926];
	mul.wide.s32 	%rd35, %r925, 4;
	add.s64 	%rd36, %rd2, %rd35;
	st.global.u32 	[%rd36], %r927;
	add.s32 	%r1100, %r920, %r9;
	setp.lt.u32 	%p248, %r1100, 64;
	@%p248 bra 	$L__BB200_220;
$L__BB200_221:
	add.s32 	%r963, %r963, %r11;
	shl.b32 	%r928, %r11, 4;
	setp.lt.u32 	%p249, %r963, %r928;
	@%p249 bra 	$L__BB200_5;
$L__BB200_222:
	ret;
$L__BB200_223:
	shl.b32 	%r411, %r971, 2;
	mov.u32 	%r412, _ZZ9cuda_gemmIiLi128ELi16ELi1ELi64ELi32ELi32ELi0EEviiiPT_S1_S1_iiE3Csh;
	add.s32 	%r413, %r412, %r411;
	mov.b32 	%r414, 0;
	st.shared.u32 	[%r413], %r414;
	add.s32 	%r415, %r413, %r21;
	st.shared.u32 	[%r415], %r414;
	add.s32 	%r416, %r415, %r21;
	st.shared.u32 	[%r416], %r414;
	add.s32 	%r417, %r416, %r21;
	st.shared.u32 	[%r417], %r414;
	add.s32 	%r971, %r21, %r971;
	setp.lt.u32 	%p16, %r971, 64;
	@%p16 bra 	$L__BB200_223;
	bra.uni 	$L__BB200_19;

}
	// .globl	_Z9cuda_gemmIiLi128ELi16ELi1ELi64ELi32ELi32ELi1EEviiiPT_S1_S1_ii
.visible .entry _Z9cuda_gemmIiLi128ELi16ELi1ELi64ELi32ELi32ELi1EEviiiPT_S1_S1_ii(
	.param .u32 _Z9cuda_gemmIiLi128ELi16ELi1ELi64ELi32ELi32ELi1EEviiiPT_S1_S1_ii_param_0,
	.param .u32 _Z9cuda_gemmIiLi128ELi16ELi1ELi64ELi32ELi32ELi1EEviiiPT_S1_S1_ii_param_1,
	.param .u32 _Z9cuda_gemmIiLi128ELi16ELi1ELi64ELi32ELi32ELi1EEviiiPT_S1_S1_ii_param_2,
	.param .u64 .ptr .align 1 _Z9cuda_gemmIiLi128ELi16ELi1ELi64ELi32ELi32ELi1EEviiiPT_S1_S1_ii_param_3,
	.param .u64 .ptr .align 1 _Z9cuda_gemmIiLi128ELi16ELi1ELi64ELi32ELi32ELi1EEviiiPT_S1_S1_ii_param_4,
	.param .u64 .ptr .align 1 _Z9cuda_gemmIiLi128ELi16ELi1ELi64ELi32ELi32ELi1EEviiiPT_S1_S1_ii_param_5,
	.param .u32 _Z9cuda_gemmIiLi128ELi16ELi1ELi64ELi32ELi32ELi1EEviiiPT_S1_S1_ii_param_6,
	.param .u32 _Z9cuda_gemmIiLi128ELi16ELi1ELi64ELi32ELi32ELi1EEviiiPT_S1_S1_ii_param_7
)
.maxntid 128
{
	.reg .pred 	%p<90>;
	.reg .b16 	%rs<6>;
	.reg .b32 	%r<398>;
	.reg .b64 	%rd<47>;
	// demoted variable
	.shared .align 128 .b8 _ZZ9cuda_gemmIiLi128ELi16ELi1ELi64ELi32ELi32ELi1EEviiiPT_S1_S1_iiE11kron_fac_sh[4224];
	// demoted variable
	.shared .align 128 .b8 _ZZ9cuda_gemmIiLi128ELi16ELi1ELi64ELi32ELi32ELi1EEviiiPT_S1_S1_iiE3Ash[256];
	// demoted variable
	.shared .align 128 .b8 _ZZ9cuda_gemmIiLi128ELi16ELi1ELi64ELi32ELi32ELi1EEviiiPT_S1_S1_iiE3Csh[256];
	ld.param.u64 	%rd10, [_Z9cuda_gemmIiLi128ELi16ELi1ELi64ELi32ELi32ELi1EEviiiPT_S1_S1_ii_param_3];
	ld.param.u64 	%rd11, [_Z9cuda_gemmIiLi128ELi16ELi1ELi64ELi32ELi32ELi1EEviiiPT_S1_S1_ii_param_4];
	ld.param.u64 	%rd12, [_Z9cuda_gemmIiLi128ELi16ELi1ELi64ELi32ELi32ELi1EEviiiPT_S1_S1_ii_param_5];
	cvta.to.global.u64 	%rd1, %rd11;
	cvta.to.global.u64 	%rd2, %rd10;
	cvta.to.global.u64 	%rd3, %rd12;
	mov.u32 	%r1, %tid.x;
	and.b32  	%r2, %r1, 31;
	mov.u32 	%r3, %ntid.x;
	add.s32 	%r4, %r1, %r3;
	cvt.u16.u32 	%rs2, %r4;
	xor.b16  	%rs3, %rs2, 1023;
	cvt.u16.u32 	%rs4, %r3;
	div.u16 	%rs5, %rs3, %rs4;
	and.b16  	%rs1, %rs5, 3;
	setp.eq.s16 	%p1, %rs1, 2;
	mov.u32 	%r384, %r1;
	@%p1 bra 	$L__BB201_3;
	cvt.u32.u16 	%r5, %rs1;
	mov.b32 	%r383, 0;
	mov.u32 	%r384, %r1;
$L__BB201_2:
	.pragma "nounroll";
	mul.wide.u32 	%rd13, %r384, 4;
	add.s64 	%rd14, %rd1, %rd13;
	ld.global.u32 	%r157, [%rd14];
	and.b32  	%r158, %r384, 31;
	mov.u32 	%r159, _ZZ9cuda_gemmIiLi128ELi16ELi1ELi64ELi32ELi32ELi1EEviiiPT_S1_S1_iiE11kron_fac_sh;
	mad.lo.s32 	%r160, %r158, 132, %r159;
	shr.u32 	%r161, %r384, 3;
	and.b32  	%r162, %r161, 536870908;
	add.s32 	%r163, %r160, %r162;
	st.shared.u32 	[%r163], %r157;
	add.s32 	%r384, %r384, %r3;
	add.s32 	%r383, %r383, 1;
	xor.b32  	%r164, %r383, %r5;
	setp.ne.s32 	%p2, %r164, 2;
	@%p2 bra 	$L__BB201_2;
$L__BB201_3:
	mov.u32 	%r167, _ZZ9cuda_gemmIiLi128ELi16ELi1ELi64ELi32ELi32ELi1EEviiiPT_S1_S1_iiE11kron_fac_sh;
$L__BB201_4:
	mul.wide.u32 	%rd15, %r384, 4;
	add.s64 	%rd16, %rd1, %rd15;
	ld.global.u32 	%r165, [%rd16];
	and.b32  	%r166, %r384, 31;
	mad.lo.s32 	%r168, %r166, 132, %r167;
	shr.u32 	%r169, %r384, 3;
	and.b32  	%r170, %r169, 536870908;
	add.s32 	%r171, %r168, %r170;
	st.shared.u32 	[%r171], %r165;
	add.s32 	%r172, %r384, %r3;
	mul.wide.u32 	%rd17, %r172, 4;
	add.s64 	%rd18, %rd1, %rd17;
	ld.global.u32 	%r173, [%rd18];
	and.b32  	%r174, %r172, 31;
	mad.lo.s32 	%r175, %r174, 132, %r167;
	shr.u32 	%r176, %r172, 3;
	and.b32  	%r177, %r176, 536870908;
	add.s32 	%r178, %r175, %r177;
	st.shared.u32 	[%r178], %r173;
	add.s32 	%r179, %r172, %r3;
	mul.wide.u32 	%rd19, %r179, 4;
	add.s64 	%rd20, %rd1, %rd19;
	ld.global.u32 	%r180, [%rd20];
	and.b32  	%r181, %r179, 31;
	mad.lo.s32 	%r182, %r181, 132, %r167;
	shr.u32 	%r183, %r179, 3;
	and.b32  	%r184, %r183, 536870908;
	add.s32 	%r185, %r182, %r184;
	st.shared.u32 	[%r185], %r180;
	add.s32 	%r186, %r179, %r3;
	mul.wide.u32 	%rd21, %r186, 4;
	add.s64 	%rd22, %rd1, %rd21;
	ld.global.u32 	%r187, [%rd22];
	and.b32  	%r188, %r186, 31;
	mad.lo.s32 	%r189, %r188, 132, %r167;
	shr.u32 	%r190, %r186, 3;
	and.b32  	%r191, %r190, 536870908;
	add.s32 	%r192, %r189, %r191;
	st.shared.u32 	[%r192], %r187;
	add.s32 	%r384, %r186, %r3;
	setp.lt.u32 	%p3, %r384, 1024;
	@%p3 bra 	$L__BB201_4;
	and.b32  	%r13, %r1, 1;
	mov.u32 	%r386, %ctaid.y;
	mov.u32 	%r15, %nctaid.y;
	shl.b32 	%r16, %r15, 4;
	setp.ge.u32 	%p4, %r386, %r16;
	@%p4 bra 	$L__BB201_33;
	shl.b32 	%r193, %r2, 2;
	add.s32 	%r17, %r167, %r193;
	max.u32 	%r195, %r4, 64;
	setp.lt.u32 	%p5, %r4, 64;
	selp.u32 	%r196, 1, 0, %p5;
	add.s32 	%r197, %r4, %r196;
	sub.s32 	%r198, %r195, %r197;
	div.u32 	%r199, %r198, %r3;
	add.s32 	%r18, %r199, %r196;
	add.s32 	%r200, %r18, 1;
	and.b32  	%r19, %r200, 3;
	shl.b32 	%r201, %r1, 2;
	mov.u32 	%r202, _ZZ9cuda_gemmIiLi128ELi16ELi1ELi64ELi32ELi32ELi1EEviiiPT_S1_S1_iiE3Ash;
	add.s32 	%r20, %r202, %r201;
	shl.b32 	%r21, %r3, 2;
	add.s32 	%r22, %r20, %r21;
	add.s32 	%r23, %r4, %r3;
	add.s32 	%r24, %r23, %r3;
	mov.u32 	%r203, _ZZ9cuda_gemmIiLi128ELi16ELi1ELi64ELi32ELi32ELi1EEviiiPT_S1_S1_iiE3Csh;
	add.s32 	%r25, %r203, %r201;
	add.s32 	%r26, %r25, %r21;
	add.s32 	%r27, %r26, %r21;
	shl.b32 	%r204, %r13, 7;
	or.b32  	%r205, %r204, %r193;
	add.s32 	%r28, %r202, %r205;
	setp.eq.s32 	%p6, %r2, 31;
	selp.b32 	%r206, -128, 0, %p6;
	add.s32 	%r29, %r28, %r206;
	setp.lt.u32 	%p7, %r2, 30;
	selp.b32 	%r207, 0, -128, %p7;
	add.s32 	%r30, %r28, %r207;
	setp.lt.u32 	%p8, %r2, 29;
	selp.b32 	%r208, 0, -128, %p8;
	add.s32 	%r31, %r28, %r208;
	setp.lt.u32 	%p9, %r2, 28;
	selp.b32 	%r209, 0, -128, %p9;
	add.s32 	%r32, %r28, %r209;
	setp.lt.u32 	%p10, %r2, 27;
	selp.b32 	%r210, 0, -128, %p10;
	add.s32 	%r33, %r28, %r210;
	setp.lt.u32 	%p11, %r2, 26;
	selp.b32 	%r211, 0, -128, %p11;
	add.s32 	%r34, %r28, %r211;
	setp.lt.u32 	%p12, %r2, 25;
	selp.b32 	%r212, 0, -128, %p12;
	add.s32 	%r35, %r28, %r212;
	setp.lt.u32 	%p13, %r2, 24;
	selp.b32 	%r213, 0, -128, %p13;
	add.s32 	%r36, %r28, %r213;
	setp.lt.u32 	%p14, %r2, 23;
	selp.b32 	%r214, 0, -128, %p14;
	add.s32 	%r37, %r28, %r214;
	setp.lt.u32 	%p15, %r2, 22;
	selp.b32 	%r215, 0, -128, %p15;
	add.s32 	%r38, %r28, %r215;
	setp.lt.u32 	%p16, %r2, 21;
	selp.b32 	%r216, 0, -128, %p16;
	add.s32 	%r39, %r28, %r216;
	setp.lt.u32 	%p17, %r2, 20;
	selp.b32 	%r217, 0, -128, %p17;
	add.s32 	%r40, %r28, %r217;
	setp.lt.u32 	%p18, %r2, 19;
	selp.b32 	%r218, 0, -128, %p18;
	add.s32 	%r41, %r28, %r218;
	setp.lt.u32 	%p19, %r2, 18;
	selp.b32 	%r219, 0, -128, %p19;
	add.s32 	%r42, %r28, %r219;
	setp.lt.u32 	%p20, %r2, 17;
	selp.b32 	%r220, 0, -128, %p20;
	add.s32 	%r43, %r28, %r220;
	setp.lt.u32 	%p21, %r2, 16;
	selp.b32 	%r221, 0, -128, %p21;
	add.s32 	%r44, %r28, %r221;
	setp.lt.u32 	%p22, %r2, 15;
	selp.b32 	%r222, 0, -128, %p22;
	add.s32 	%r45, %r28, %r222;
	setp.lt.u32 	%p23, %r2, 14;
	selp.b32 	%r223, 0, -128, %p23;
	add.s32 	%r46, %r28, %r223;
	setp.lt.u32 	%p24, %r2, 13;
	selp.b32 	%r224, 0, -128, %p24;
	add.s32 	%r47, %r28, %r224;
	setp.lt.u32 	%p25, %r2, 12;
	selp.b32 	%r225, 0, -128, %p25;
	add.s32 	%r48, %r28, %r225;
	setp.lt.u32 	%p26, %r2, 11;
	selp.b32 	%r226, 0, -128, %p26;
	add.s32 	%r49, %r28, %r226;
	setp.lt.u32 	%p27, %r2, 10;
	selp.b32 	%r227, 0, -128, %p27;
	add.s32 	%r50, %r28, %r227;
	setp.lt.u32 	%p28, %r2, 9;
	selp.b32 	%r228, 0, -128, %p28;
	add.s32 	%r51, %r28, %r228;
	setp.lt.u32 	%p29, %r2, 8;
	selp.b32 	%r229, 0, -128, %p29;
	add.s32 	%r52, %r28, %r229;
	setp.lt.u32 	%p30, %r2, 7;
	selp.b32 	%r230, 0, -128, %p30;
	add.s32 	%r53, %r28, %r230;
	setp.lt.u32 	%p31, %r2, 6;
	selp.b32 	%r231, 0, -128, %p31;
	add.s32 	%r54, %r28, %r231;
	setp.lt.u32 	%p32, %r2, 5;
	selp.b32 	%r232, 0, -128, %p32;
	add.s32 	%r55, %r28, %r232;
	setp.lt.u32 	%p33, %r2, 4;
	selp.b32 	%r233, 0, -128, %p33;
	add.s32 	%r56, %r28, %r233;
	setp.lt.u32 	%p34, %r2, 3;
	selp.b32 	%r234, 0, -128, %p34;
	add.s32 	%r57, %r28, %r234;
	setp.lt.u32 	%p35, %r2, 2;
	selp.b32 	%r235, 0, -128, %p35;
	add.s32 	%r58, %r28, %r235;
	setp.eq.s32 	%p36, %r2, 0;
	selp.b32 	%r236, 0, -128, %p36;
	add.s32 	%r59, %r28, %r236;
	add.s32 	%r237, %r1, 1;
	and.b32  	%r60, %r237, 31;
	add.s32 	%r238, %r1, 2;
	and.b32  	%r61, %r238, 31;
	add.s32 	%r239, %r1, 3;
	and.b32  	%r62, %r239, 31;
	add.s32 	%r240, %r1, 4;
	and.b32  	%r63, %r240, 31;
	add.s32 	%r241, %r1, 5;
	and.b32  	%r64, %r241, 31;
	add.s32 	%r242, %r1, 6;
	and.b32  	%r65, %r242, 31;
	add.s32 	%r243, %r1, 7;
	and.b32  	%r66, %r243, 31;
	add.s32 	%r244, %r1, 8;
	and.b32  	%r67, %r244, 31;
	add.s32 	%r245, %r1, 9;
	and.b32  	%r68, %r245, 31;
	add.s32 	%r246, %r1, 10;
	and.b32  	%r69, %r246, 31;
	add.s32 	%r247, %r1, 11;
	and.b32  	%r70, %r247, 31;
	add.s32 	%r248, %r1, 12;
	and.b32  	%r71, %r248, 31;
	add.s32 	%r249, %r1, 13;
	and.b32  	%r72, %r249, 31;
	add.s32 	%r250, %r1, 14;
	and.b32  	%r73, %r250, 31;
	add.s32 	%r251, %r1, 15;
	and.b32  	%r74, %r251, 31;
	xor.b32  	%r75, %r2, 16;
	add.s32 	%r252, %r1, 17;
	and.b32  	%r76, %r252, 31;
	add.s32 	%r253, %r1, 18;
	and.b32  	%r77, %r253, 31;
	add.s32 	%r254, %r1, 19;
	and.b32  	%r78, %r254, 31;
	add.s32 	%r255, %r1, 20;
	and.b32  	%r79, %r255, 31;
	add.s32 	%r256, %r1, 21;
	and.b32  	%r80, %r256, 31;
	add.s32 	%r257, %r1, 22;
	and.b32  	%r81, %r257, 31;
	add.s32 	%r258, %r1, 23;
	and.b32  	%r82, %r258, 31;
	add.s32 	%r259, %r1, 24;
	and.b32  	%r83, %r259, 31;
	add.s32 	%r260, %r1, 25;
	and.b32  	%r84, %r260, 31;
	add.s32 	%r261, %r1, 26;
	and.b32  	%r85, %r261, 31;
	add.s32 	%r262, %r1, 27;
	and.b32  	%r86, %r262, 31;
	add.s32 	%r263, %r1, 28;
	and.b32  	%r87, %r263, 31;
	add.s32 	%r264, %r1, 29;
	and.b32  	%r88, %r264, 31;
	add.s32 	%r265, %r1, 30;
	and.b32  	%r89, %r265, 31;
	add.s32 	%r266, %r1, -1;
	and.b32  	%r90, %r266, 31;
	shl.b32 	%r91, %r3, 4;
	mul.lo.s32 	%r92, %r3, 12;
	mul.wide.u32 	%rd4, %r3, 16;
	shr.u32 	%r93, %r3, 1;
	cvt.u64.u32 	%rd42, %r21;
$L__BB201_7:
	setp.gt.u32 	%p37, %r1, 63;
	@%p37 bra 	$L__BB201_15;
	setp.eq.s32 	%p38, %r19, 0;
	shl.b32 	%r95, %r386, 6;
	mov.u32 	%r387, %r1;
	@%p38 bra 	$L__BB201_12;
	setp.eq.s32 	%p39, %r19, 1;
	add.s32 	%r96, %r95, %r1;
	mul.wide.u32 	%rd23, %r96, 4;
	add.s64 	%rd24, %rd2, %rd23;
	ld.global.u32 	%r267, [%rd24];
	st.shared.u32 	[%r20], %r267;
	mov.u32 	%r387, %r4;
	@%p39 bra 	$L__BB201_12;
	setp.eq.s32 	%p40, %r19, 2;
	add.s32 	%r97, %r96, %r3;
	mul.wide.u32 	%rd25, %r97, 4;
	add.s64 	%rd26, %rd2, %rd25;
	ld.global.u32 	%r268, [%rd26];
	st.shared.u32 	[%r22], %r268;
	mov.u32 	%r387, %r23;
	@%p40 bra 	$L__BB201_12;
	add.s32 	%r269, %r97, %r3;
	mul.wide.u32 	%rd27, %r269, 4;
	add.s64 	%rd28, %rd2, %rd27;
	ld.global.u32 	%r270, [%rd28];
	add.s32 	%r271, %r22, %r21;
	st.shared.u32 	[%r271], %r270;
	mov.u32 	%r387, %r24;
$L__BB201_12:
	setp.lt.u32 	%p41, %r18, 3;
	@%p41 bra 	$L__BB201_15;
	shl.b32 	%r272, %r387, 2;
	mov.u32 	%r273, _ZZ9cuda_gemmIiLi128ELi16ELi1ELi64ELi32ELi32ELi1EEviiiPT_S1_S1_iiE3Ash;
	add.s32 	%r391, %r273, %r272;
	add.s32 	%r274, %r387, %r95;
	add.s32 	%r390, %r274, %r3;
	shl.b32 	%r275, %r3, 1;
	add.s32 	%r389, %r274, %r275;
	mad.lo.s32 	%r388, %r3, 3, %r274;
	mul.wide.u32 	%rd29, %r274, 4;
	add.s64 	%rd46, %rd2, %rd29;
$L__BB201_14:
	ld.global.u32 	%r276, [%rd46];
	st.shared.u32 	[%r391], %r276;
	mul.wide.u32 	%rd30, %r390, 4;
	add.s64 	%rd31, %rd2, %rd30;
	ld.global.u32 	%r277, [%rd31];
	add.s32 	%r278, %r391, %r21;
	st.shared.u32 	[%r278], %r277;
	mul.wide.u32 	%rd32, %r389, 4;
	add.s64 	%rd33, %rd2, %rd32;
	ld.global.u32 	%r279, [%rd33];
	shl.b32 	%r280, %r3, 3;
	add.s32 	%r281, %r391, %r280;
	st.shared.u32 	[%r281], %r279;
	mul.wide.u32 	%rd34, %r388, 4;
	add.s64 	%rd35, %rd2, %rd34;
	ld.global.u32 	%r282, [%rd35];
	add.s32 	%r283, %r391, %r92;
	st.shared.u32 	[%r283], %r282;
	add.s32 	%r387, %r387, %r21;
	add.s32 	%r391, %r391, %r91;
	add.s32 	%r390, %r390, %r21;
	add.s32 	%r389, %r389, %r21;
	add.s32 	%r388, %r388, %r21;
	add.s64 	%rd46, %rd46, %rd4;
	setp.lt.u32 	%p42, %r387, 64;
	@%p42 bra 	$L__BB201_14;
$L__BB201_15:
	setp.gt.u32 	%p43, %r1, 63;
	bar.sync 	0;
	@%p43 bra 	$L__BB201_22;
	setp.eq.s32 	%p44, %r19, 0;
	mov.u32 	%r393, %r1;
	@%p44 bra 	$L__BB201_20;
	setp.eq.s32 	%p45, %r19, 1;
	mov.b32 	%r284, 0;
	st.shared.u32 	[%r25], %r284;
	mov.u32 	%r393, %r4;
	@%p45 bra 	$L__BB201_20;
	setp.eq.s32 	%p46, %r19, 2;
	mov.b32 	%r285, 0;
	st.shared.u32 	[%r26], %r285;
	mov.u32 	%r393, %r23;
	@%p46 bra 	$L__BB201_20;
	mov.b32 	%r286, 0;
	st.shared.u32 	[%r27], %r286;
	mov.u32 	%r393, %r24;
$L__BB201_20:
	setp.lt.u32 	%p47, %r18, 3;
	@%p47 bra 	$L__BB201_22;
$L__BB201_21:
	shl.b32 	%r287, %r393, 2;
	mov.u32 	%r288, _ZZ9cuda_gemmIiLi128ELi16ELi1ELi64ELi32ELi32ELi1EEviiiPT_S1_S1_iiE3Csh;
	add.s32 	%r289, %r288, %r287;
	mov.b32 	%r290, 0;
	st.shared.u32 	[%r289], %r290;
	add.s32 	%r291, %r289, %r21;
	st.shared.u32 	[%r291], %r290;
	add.s32 	%r292, %r291, %r21;
	st.shared.u32 	[%r292], %r290;
	add.s32 	%r293, %r292, %r21;
	st.shared.u32 	[%r293], %r290;
	add.s32 	%r393, %r21, %r393;
	setp.lt.u32 	%p48, %r393, 64;
	@%p48 bra 	$L__BB201_21;
$L__BB201_22:
	setp.gt.u32 	%p49, %r1, 63;
	@%p49 bra 	$L__BB201_25;
	shr.u32 	%r395, %r1, 1;
	ld.shared.u32 	%r117, [%r28];
	ld.shared.u32 	%r118, [%r29+4];
	ld.shared.u32 	%r119, [%r30+8];
	ld.shared.u32 	%r120, [%r31+12];
	ld.shared.u32 	%r121, [%r32+16];
	ld.shared.u32 	%r122, [%r33+20];
	ld.shared.u32 	%r123, [%r34+24];
	ld.shared.u32 	%r124, [%r35+28];
	ld.shared.u32 	%r125, [%r36+32];
	ld.shared.u32 	%r126, [%r37+36];
	ld.shared.u32 	%r127, [%r38+40];
	ld.shared.u32 	%r128, [%r39+44];
	ld.shared.u32 	%r129, [%r40+48];
	ld.shared.u32 	%r130, [%r41+52];
	ld.shared.u32 	%r131, [%r42+56];
	ld.shared.u32 	%r132, [%r43+60];
	ld.shared.u32 	%r133, [%r44+64];
	ld.shared.u32 	%r134, [%r45+68];
	ld.shared.u32 	%r135, [%r46+72];
	ld.shared.u32 	%r136, [%r47+76];
	ld.shared.u32 	%r137, [%r48+80];
	ld.shared.u32 	%r138, [%r49+84];
	ld.shared.u32 	%r139, [%r50+88];
	ld.shared.u32 	%r140, [%r51+92];
	ld.shared.u32 	%r141, [%r52+96];
	ld.shared.u32 	%r142, [%r53+100];
	ld.shared.u32 	%r143, [%r54+104];
	ld.shared.u32 	%r144, [%r55+108];
	ld.shared.u32 	%r145, [%r56+112];
	ld.shared.u32 	%r146, [%r57+116];
	ld.shared.u32 	%r147, [%r58+120];
	ld.shared.u32 	%r148, [%r59+124];
$L__BB201_24:
	mad.lo.s32 	%r294, %r395, 132, %r17;
	ld.shared.u32 	%r295, [%r294];
	shfl.sync.idx.b32	%r296|%p50, %r295, %r2, 31, -1;
	mul.lo.s32 	%r297, %r296, %r117;
	shfl.sync.idx.b32	%r298|%p51, %r295, %r60, 31, -1;
	mad.lo.s32 	%r299, %r298, %r118, %r297;
	shfl.sync.idx.b32	%r300|%p52, %r295, %r61, 31, -1;
	mad.lo.s32 	%r301, %r300, %r119, %r299;
	shfl.sync.idx.b32	%r302|%p53, %r295, %r62, 31, -1;
	mad.lo.s32 	%r303, %r302, %r120, %r301;
	shfl.sync.idx.b32	%r304|%p54, %r295, %r63, 31, -1;
	mad.lo.s32 	%r305, %r304, %r121, %r303;
	shfl.sync.idx.b32	%r306|%p55, %r295, %r64, 31, -1;
	mad.lo.s32 	%r307, %r306, %r122, %r305;
	shfl.sync.idx.b32	%r308|%p56, %r295, %r65, 31, -1;
	mad.lo.s32 	%r309, %r308, %r123, %r307;
	shfl.sync.idx.b32	%r310|%p57, %r295, %r66, 31, -1;
	mad.lo.s32 	%r311, %r310, %r124, %r309;
	shfl.sync.idx.b32	%r312|%p58, %r295, %r67, 31, -1;
	mad.lo.s32 	%r313, %r312, %r125, %r311;
	shfl.sync.idx.b32	%r314|%p59, %r295, %r68, 31, -1;
	mad.lo.s32 	%r315, %r314, %r126, %r313;
	shfl.sync.idx.b32	%r316|%p60, %r295, %r69, 31, -1;
	mad.lo.s32 	%r317, %r316, %r127, %r315;
	shfl.sync.idx.b32	%r318|%p61, %r295, %r70, 31, -1;
	mad.lo.s32 	%r319, %r318, %r128, %r317;
	shfl.sync.idx.b32	%r320|%p62, %r295, %r71, 31, -1;
	mad.lo.s32 	%r321, %r320, %r129, %r319;
	shfl.sync.idx.b32	%r322|%p63, %r295, %r72, 31, -1;
	mad.lo.s32 	%r323, %r322, %r130, %r321;
	shfl.sync.idx.b32	%r324|%p64, %r295, %r73, 31, -1;
	mad.lo.s32 	%r325, %r324, %r131, %r323;
	shfl.sync.idx.b32	%r326|%p65, %r295, %r74, 31, -1;
	mad.lo.s32 	%r327, %r326, %r132, %r325;
	shfl.sync.idx.b32	%r328|%p66, %r295, %r75, 31, -1;
	mad.lo.s32 	%r329, %r328, %r133, %r327;
	shfl.sync.idx.b32	%r330|%p67, %r295, %r76, 31, -1;
	mad.lo.s32 	%r331, %r330, %r134, %r329;
	shfl.sync.idx.b32	%r332|%p68, %r295, %r77, 31, -1;
	mad.lo.s32 	%r333, %r332, %r135, %r331;
	shfl.sync.idx.b32	%r334|%p69, %r295, %r78, 31, -1;
	mad.lo.s32 	%r335, %r334, %r136, %r333;
	shfl.sync.idx.b32	%r336|%p70, %r295, %r79, 31, -1;
	mad.lo.s32 	%r337, %r336, %r137, %r335;
	shfl.sync.idx.b32	%r338|%p71, %r295, %r80, 31, -1;
	mad.lo.s32 	%r339, %r338, %r138, %r337;
	shfl.sync.idx.b32	%r340|%p72, %r295, %r81, 31, -1;
	mad.lo.s32 	%r341, %r340, %r139, %r339;
	shfl.sync.idx.b32	%r342|%p73, %r295, %r82, 31, -1;
	mad.lo.s32 	%r343, %r342, %r140, %r341;
	shfl.sync.idx.b32	%r344|%p74, %r295, %r83, 31, -1;
	mad.lo.s32 	%r345, %r344, %r141, %r343;
	shfl.sync.idx.b32	%r346|%p75, %r295, %r84, 31, -1;
	mad.lo.s32 	%r347, %r346, %r142, %r345;
	shfl.sync.idx.b32	%r348|%p76, %r295, %r85, 31, -1;
	mad.lo.s32 	%r349, %r348, %r143, %r347;
	shfl.sync.idx.b32	%r350|%p77, %r295, %r86, 31, -1;
	mad.lo.s32 	%r351, %r350, %r144, %r349;
	shfl.sync.idx.b32	%r352|%p78, %r295, %r87, 31, -1;
	mad.lo.s32 	%r353, %r352, %r145, %r351;
	shfl.sync.idx.b32	%r354|%p79, %r295, %r88, 31, -1;
	mad.lo.s32 	%r355, %r354, %r146, %r353;
	shfl.sync.idx.b32	%r356|%p80, %r295, %r89, 31, -1;
	mad.lo.s32 	%r357, %r356, %r147, %r355;
	shfl.sync.idx.b32	%r358|%p81, %r295, %r90, 31, -1;
	mad.lo.s32 	%r359, %r358, %r148, %r357;
	shl.b32 	%r360, %r13, 2;
	shl.b32 	%r361, %r395, 3;
	or.b32  	%r362, %r361, %r360;
	mov.u32 	%r363, _ZZ9cuda_gemmIiLi128ELi16ELi1ELi64ELi32ELi32ELi1EEviiiPT_S1_S1_iiE3Csh;
	add.s32 	%r364, %r363, %r362;
	ld.shared.u32 	%r365, [%r364];
	add.s32 	%r366, %r365, %r359;
	st.shared.u32 	[%r364], %r366;
	add.s32 	%r395, %r395, %r93;
	setp.lt.u32 	%p82, %r395, 32;
	@%p82 bra 	$L__BB201_24;
$L__BB201_25:
	setp.gt.u32 	%p83, %r1, 63;
	bar.sync 	0;
	@%p83 bra 	$L__BB201_32;
	setp.eq.s32 	%p84, %r19, 0;
	shl.b32 	%r151, %r386, 6;
	mov.u32 	%r396, %r1;
	@%p84 bra 	$L__BB201_30;
	setp.eq.s32 	%p85, %r19, 1;
	add.s32 	%r367, %r151, %r1;
	ld.shared.u32 	%r368, [%r25];
	mul.wide.s32 	%rd36, %r367, 4;
	add.s64 	%rd8, %rd3, %rd36;
	st.global.u32 	[%rd8], %r368;
	mov.u32 	%r396, %r4;
	@%p85 bra 	$L__BB201_30;
	setp.eq.s32 	%p86, %r19, 2;
	ld.shared.u32 	%r369, [%r26];
	cvt.u64.u32 	%rd37, %r21;
	add.s64 	%rd9, %rd8, %rd37;
	st.global.u32 	[%rd9], %r369;
	mov.u32 	%r396, %r23;
	@%p86 bra 	$L__BB201_30;
	ld.shared.u32 	%r370, [%r27];
	add.s64 	%rd39, %rd9, %rd37;
	st.global.u32 	[%rd39], %r370;
	mov.u32 	%r396, %r24;
$L__BB201_30:
	setp.lt.u32 	%p87, %r18, 3;
	@%p87 bra 	$L__BB201_32;
$L__BB201_31:
	add.s32 	%r371, %r151, %r396;
	shl.b32 	%r372, %r396, 2;
	mov.u32 	%r373, _ZZ9cuda_gemmIiLi128ELi16ELi1ELi64ELi32ELi32ELi1EEviiiPT_S1_S1_iiE3Csh;
	add.s32 	%r374, %r373, %r372;
	ld.shared.u32 	%r375, [%r374];
	mul.wide.s32 	%rd40, %r371, 4;
	add.s64 	%rd41, %rd3, %rd40;
	st.global.u32 	[%rd41], %r375;
	add.s32 	%r376, %r374, %r21;
	ld.shared.u32 	%r377, [%r376];
	add.s64 	%rd43, %rd41, %rd42;
	st.global.u32 	[%rd43], %r377;
	add.s32 	%r378, %r376, %r21;
	ld.shared.u32 	%r379, [%r378];
	add.s64 	%rd44, %rd43, %rd42;
	st.global.u32 	[%rd44], %r379;
	add.s32 	%r380, %r378, %r21;
	ld.shared.u32 	%r381, [%r380];
	add.s64 	%rd45, %rd44, %rd42;
	st.global.u32 	[%rd45], %r381;
	add.s32 	%r396, %r21, %r396;
	setp.lt.u32 	%p88, %r396, 64;
	@%p88 bra 	$L__BB201_31;
$L__BB201_32:
	add.s32 	%r386, %r386, %r15;
	setp.lt.u32 	%p89, %r386, %r16;
	@%p89 bra 	$L__BB201_7;
$L__BB201_33:
	ret;

}
	// .globl	_Z9cuda_gemmIiLi128ELi16ELi1ELi64ELi64ELi64ELi0EEviiiPT_S1_S1_ii
.visible .entry _Z9cuda_gemmIiLi128ELi16ELi1ELi64ELi64ELi64ELi0EEviiiPT_S1_S1_ii(
	.param .u32 _Z9cuda_gemmIiLi128ELi16ELi1ELi64ELi64ELi64ELi0EEviiiPT_S1_S1_ii_param_0,
	.param .u32 _Z9cuda_gemmIiLi128ELi16ELi1ELi64ELi64ELi64ELi0EEviiiPT_S1_S1_ii_param_1,
	.param .u32 _Z9cuda_gemmIiLi128ELi16ELi1ELi64ELi64ELi64ELi0EEviiiPT_S1_S1_ii_param_2,
	.param .u64 .ptr .align 1 _Z9cuda_gemmIiLi128ELi16ELi1ELi64ELi64ELi64ELi0EEviiiPT_S1_S1_ii_param_3,
	.param .u64 .ptr .align 1 _Z9cuda_gemmIiLi128ELi16ELi1ELi64ELi64ELi64ELi0EEviiiPT_S1_S1_ii_param_4,
	.param .u64 .ptr .align 1 _Z9cuda_gemmIiLi128ELi16ELi1ELi64ELi64ELi64ELi0EEviiiPT_S1_S1_ii_param_5,
	.param .u32 _Z9cuda_gemmIiLi128ELi16ELi1ELi64ELi64ELi64ELi0EEviiiPT_S1_S1_ii_param_6,
	.param .u32 _Z9cuda_gemmIiLi128ELi16ELi1ELi64ELi64ELi64ELi0EEviiiPT_S1_S1_ii_param_7
)
.maxntid 128
{
	.reg .pred 	%p<292>;
	.reg .b32 	%r<1495>;
	.reg .b64 	%rd<37>;
	// demoted variable
	.shared .align 128 .b8 _ZZ9cuda_gemmIiLi128ELi16ELi1ELi64ELi64ELi64ELi0EEviiiPT_S1_S1_iiE11kron_fac_sh[16640];
	// demoted variable
	.shared .align 128 .b8 _ZZ9cuda_gemmIiLi128ELi16ELi1ELi64ELi64ELi64ELi0EEviiiPT_S1_S1_iiE3Ash[256];
	// demoted variable
	.shared .align 128 .b8 _ZZ9cuda_gemmIiLi128ELi16ELi1ELi64ELi64ELi64ELi0EEviiiPT_S1_S1_iiE3Csh[256];
	ld.param.u32 	%r563, [_Z9cuda_gemmIiLi128ELi16ELi1ELi64ELi64ELi64ELi0EEviiiPT_S1_S1_ii_param_2];
	ld.param.u64 	%rd5, [_Z9cuda_gemmIiLi128ELi16ELi1ELi64ELi64ELi64ELi0EEviiiPT_S1_S1_ii_param_3];
	ld.param.u64 	%rd4, [_Z9cuda_gemmIiLi128ELi16ELi1ELi64ELi64ELi64ELi0EEviiiPT_S1_S1_ii_param_4];
	ld.param.u64 	%rd6, [_Z9cuda_gemmIiLi128ELi16ELi1ELi64ELi64ELi64ELi0EEviiiPT_S1_S1_ii_param_5];
	ld.param.u32 	%r564, [_Z9cuda_gemmIiLi128ELi16ELi1ELi64ELi64ELi64ELi0EEviiiPT_S1_S1_ii_param_6];
	ld.param.u32 	%r565, [_Z9cuda_gemmIiLi128ELi16ELi1ELi64ELi64ELi64ELi0EEviiiPT_S1_S1_ii_param_7];
	cvta.to.global.u64 	%rd1, %rd5;
	cvta.to.global.u64 	%rd2, %rd6;
	mov.u32 	%r1, %tid.x;
	mul.lo.s32 	%r2, %r565, %r564;
	setp.ge.u32 	%p3, %r1, %r2;
	@%p3 bra 	$L__BB202_3;
	mov.u32 	%r3, %ntid.x;
	cvta.to.global.u64 	%rd3, %rd4;
	mov.u32 	%r1222, %r1;
$L__BB202_2:
	mul.wide.u32 	%rd7, %r1222, 4;
	add.s64 	%rd8, %rd3, %rd7;
	ld.global.u32 	%r566, [%rd8];
	rem.u32 	%r567, %r1222, %r564;
	mov.u32 	%r568, _ZZ9cuda_gemmIiLi128ELi16ELi1ELi64ELi64ELi64ELi0EEviiiPT_S1_S1_iiE11kron_fac_sh;
	mad.lo.s32 	%r569, %r567, 260, %r568;
	div.u32 	%r570, %r1222, %r565;
	shl.b32 	%r571, %r570, 2;
	add.s32 	%r572, %r569, %r571;
	st.shared.u32 	[%r572], %r566;
	add.s32 	%r1222, %r1222, %r3;
	setp.lt.u32 	%p4, %r1222, %r2;
	@%p4 bra 	$L__BB202_2;
$L__BB202_3:
	div.s32 	%r6, 64, %r565;
	div.u32 	%r8, %r1, %r6;
	mul.lo.s32 	%r573, %r8, %r6;
	sub.s32 	%r7, %r1, %r573;
	mov.u32 	%r9, %ntid.x;
	div.u32 	%r10, %r9, %r6;
	mov.u32 	%r1255, %ctaid.y;
	mov.u32 	%r12, %nctaid.y;
	shl.b32 	%r574, %r12, 4;
	setp.ge.u32 	%p5, %r1255, %r574;
	@%p5 bra 	$L__BB202_296;
	mov.u32 	%r576, %ctaid.x;
	shl.b32 	%r13, %r576, 6;
	min.s32 	%r14, %r565, 32;
	shl.b32 	%r577, %r565, 8;
	sub.s32 	%r15, 8223, %r577;
	add.s32 	%r16, %r1, %r9;
	max.u32 	%r578, %r16, 64;
	setp.lt.u32 	%p6, %r16, 64;
	selp.u32 	%r579, 1, 0, %p6;
	add.s32 	%r580, %r16, %r579;
	sub.s32 	%r581, %r578, %r580;
	div.u32 	%r582, %r581, %r9;
	add.s32 	%r17, %r582, %r579;
	add.s32 	%r583, %r17, 1;
	and.b32  	%r18, %r583, 3;
	shl.b32 	%r19, %r9, 2;
	add.s32 	%r20, %r16, %r9;
	shl.b32 	%r584, %r1, 2;
	mov.u32 	%r585, _ZZ9cuda_gemmIiLi128ELi16ELi1ELi64ELi64ELi64ELi0EEviiiPT_S1_S1_iiE3Csh;
	add.s32 	%r21, %r585, %r584;
	add.s32 	%r22, %r21, %r19;
	shr.s32 	%r586, %r565, 31;
	and.b32  	%r23, %r586, %r14;
$L__BB202_5:
	add.s32 	%r57, %r20, %r9;
	setp.gt.u32 	%p7, %r1, 63;
	@%p7 bra 	$L__BB202_13;
	setp.eq.s32 	%p8, %r18, 0;
	mul.lo.s32 	%r58, %r1255, %r563;
	mov.u32 	%r1256, %r1;
	@%p8 bra 	$L__BB202_10;
	setp.eq.s32 	%p9, %r18, 1;
	add.s32 	%r587, %r58, %r13;
	add.s32 	%r59, %r587, %r1;
	mul.wide.u32 	%rd9, %r59, 4;
	add.s64 	%rd10, %rd1, %rd9;
	ld.global.u32 	%r588, [%rd10];
	shl.b32 	%r589, %r1, 2;
	mov.u32 	%r590, _ZZ9cuda_gemmIiLi128ELi16ELi1ELi64ELi64ELi64ELi0EEviiiPT_S1_S1_iiE3Ash;
	add.s32 	%r591, %r590, %r589;
	st.shared.u32 	[%r591], %r588;
	mov.u32 	%r1256, %r16;
	@%p9 bra 	$L__BB202_10;
	setp.eq.s32 	%p10, %r18, 2;
	add.s32 	%r60, %r59, %r9;
	mul.wide.u32 	%rd11, %r60, 4;
	add.s64 	%rd12, %rd1, %rd11;
	ld.global.u32 	%r592, [%rd12];
	add.s32 	%r61, %r591, %r19;
	st.shared.u32 	[%r61], %r592;
	mov.u32 	%r1256, %r20;
	@%p10 bra 	$L__BB202_10;
	add.s32 	%r596, %r60, %r9;
	mul.wide.u32 	%rd13, %r596, 4;
	add.s64 	%rd14, %rd1, %rd13;
	ld.global.u32 	%r597, [%rd14];
	add.s32 	%r598, %r61, %r19;
	st.shared.u32 	[%r598], %r597;
	mov.u32 	%r1256, %r57;
$L__BB202_10:
	setp.lt.u32 	%p11, %r17, 3;
	@%p11 bra 	$L__BB202_13;
	shl.b32 	%r599, %r1256, 2;
	mov.u32 	%r600, _ZZ9cuda_gemmIiLi128ELi16ELi1ELi64ELi64ELi64ELi0EEviiiPT_S1_S1_iiE3Ash;
	add.s32 	%r1261, %r600, %r599;
	add.s32 	%r601, %r13, %r1256;
	add.s32 	%r1257, %r601, %r58;
	add.s32 	%r1260, %r1257, %r9;
	shl.b32 	%r602, %r9, 1;
	add.s32 	%r1259, %r1257, %r602;
	mad.lo.s32 	%r1258, %r9, 3, %r1257;
$L__BB202_12:
	mul.wide.u32 	%rd15, %r1257, 4;
	add.s64 	%rd16, %rd1, %rd15;
	ld.global.u32 	%r603, [%rd16];
	st.shared.u32 	[%r1261], %r603;
	mul.wide.u32 	%rd17, %r1260, 4;
	add.s64 	%rd18, %rd1, %rd17;
	ld.global.u32 	%r604, [%rd18];
	add.s32 	%r605, %r1261, %r19;
	st.shared.u32 	[%r605], %r604;
	mul.wide.u32 	%rd19, %r1259, 4;
	add.s64 	%rd20, %rd1, %rd19;
	ld.global.u32 	%r606, [%rd20];
	shl.b32 	%r607, %r9, 3;
	add.s32 	%r608, %r1261, %r607;
	st.shared.u32 	[%r608], %r606;
	mul.wide.u32 	%rd21, %r1258, 4;
	add.s64 	%rd22, %rd1, %rd21;
	ld.global.u32 	%r609, [%rd22];
	mad.lo.s32 	%r610, %r9, 12, %r1261;
	st.shared.u32 	[%r610], %r609;
	add.s32 	%r1256, %r1256, %r19;
	shl.b32 	%r611, %r9, 4;
	add.s32 	%r1261, %r1261, %r611;
	add.s32 	%r1260, %r1260, %r19;
	add.s32 	%r1259, %r1259, %r19;
	add.s32 	%r1258, %r1258, %r19;
	add.s32 	%r1257, %r1257, %r19;
	setp.lt.u32 	%p12, %r1256, 64;
	@%p12 bra 	$L__BB202_12;
$L__BB202_13:
	setp.gt.u32 	%p13, %r1, 63;
	bar.sync 	0;
	@%p13 bra 	$L__BB202_19;
	setp.eq.s32 	%p14, %r18, 0;
	mov.u32 	%r1263, %r1;
	@%p14 bra 	$L__BB202_18;
	setp.eq.s32 	%p15, %r18, 1;
	mov.b32 	%r612, 0;
	st.shared.u32 	[%r21], %r612;
	mov.u32 	%r1263, %r16;
	@%p15 bra 	$L__BB202_18;
	setp.eq.s32 	%p16, %r18, 2;
	mov.b32 	%r613, 0;
	st.shared.u32 	[%r22], %r613;
	mov.u32 	%r1263, %r20;
	@%p16 bra 	$L__BB202_18;
	add.s32 	%r614, %r22, %r19;
	mov.b32 	%r615, 0;
	st.shared.u32 	[%r614], %r615;
	mov.u32 	%r1263, %r57;
$L__BB202_18:
	setp.lt.u32 	%p17, %r17, 3;
	@%p17 bra 	$L__BB202_19;
	bra.uni 	$L__BB202_219;
$L__BB202_19:
	setp.lt.s32 	%p19, %r6, 1;
	@%p19 bra 	$L__BB202_288;
	setp.lt.s32 	%p20, %r565, 33;
	and.b32  	%r623, %r1, 31;
	rem.s32 	%r81, %r623, %r14;
	@%p20 bra 	$L__BB202_86;
	add.s32 	%r625, %r81, 1;
	setp.lt.s32 	%p22, %r625, %r14;
	selp.b32 	%r82, 0, %r14, %p22;
	add.s32 	%r626, %r81, 2;
	setp.lt.s32 	%p23, %r626, %r14;
	selp.b32 	%r83, 0, %r14, %p23;
	add.s32 	%r627, %r81, 3;
	setp.lt.s32 	%p24, %r627, %r14;
	selp.b32 	%r84, 0, %r14, %p24;
	add.s32 	%r628, %r81, 4;
	setp.lt.s32 	%p25, %r628, %r14;
	selp.b32 	%r85, 0, %r14, %p25;
	add.s32 	%r629, %r81, 5;
	setp.lt.s32 	%p26, %r629, %r14;
	selp.b32 	%r86, 0, %r14, %p26;
	add.s32 	%r630, %r81, 6;
	setp.lt.s32 	%p27, %r630, %r14;
	selp.b32 	%r87, 0, %r14, %p27;
	add.s32 	%r631, %r81, 7;
	setp.lt.s32 	%p28, %r631, %r14;
	selp.b32 	%r88, 0, %r14, %p28;
	add.s32 	%r632, %r81, 8;
	setp.lt.s32 	%p29, %r632, %r14;
	selp.b32 	%r89, 0, %r14, %p29;
	add.s32 	%r633, %r81, 9;
	setp.lt.s32 	%p30, %r633, %r14;
	selp.b32 	%r90, 0, %r14, %p30;
	add.s32 	%r634, %r81, 10;
	setp.lt.s32 	%p31, %r634, %r14;
	selp.b32 	%r91, 0, %r14, %p31;
	add.s32 	%r635, %r81, 11;
	setp.lt.s32 	%p32, %r635, %r14;
	selp.b32 	%r92, 0, %r14, %p32;
	add.s32 	%r636, %r81, 12;
	setp.lt.s32 	%p33, %r636, %r14;
	selp.b32 	%r93, 0, %r14, %p33;
	add.s32 	%r637, %r81, 13;
	setp.lt.s32 	%p34, %r637, %r14;
	selp.b32 	%r94, 0, %r14, %p34;
	add.s32 	%r638, %r81, 14;
	setp.lt.s32 	%p35, %r638, %r14;
	selp.b32 	%r95, 0, %r14, %p35;
	add.s32 	%r639, %r81, 15;
	setp.lt.s32 	%p36, %r639, %r14;
	selp.b32 	%r96, 0, %r14, %p36;
	add.s32 	%r640, %r81, 16;
	setp.lt.s32 	%p37, %r640, %r14;
	selp.b32 	%r97, 0, %r14, %p37;
	add.s32 	%r641, %r81, 17;
	setp.lt.s32 	%p38, %r641, %r14;
	selp.b32 	%r98, 0, %r14, %p38;
	add.s32 	%r642, %r81, 18;
	setp.lt.s32 	%p39, %r642, %r14;
	selp.b32 	%r99, 0, %r14, %p39;
	add.s32 	%r643, %r81, 19;
	setp.lt.s32 	%p40, %r643, %r14;
	selp.b32 	%r100, 0, %r14, %p40;
	add.s32 	%r644, %r81, 20;
	setp.lt.s32 	%p41, %r644, %r14;
	selp.b32 	%r101, 0, %r14, %p41;
	add.s32 	%r645, %r81, 21;
	setp.lt.s32 	%p42, %r645, %r14;
	selp.b32 	%r102, 0, %r14, %p42;
	add.s32 	%r646, %r81, 22;
	setp.lt.s32 	%p43, %r646, %r14;
	selp.b32 	%r103, 0, %r14, %p43;
	add.s32 	%r647, %r81, 23;
	setp.lt.s32 	%p44, %r647, %r14;
	selp.b32 	%r104, 0, %r14, %p44;
	add.s32 	%r648, %r81, 24;
	setp.lt.s32 	%p45, %r648, %r14;
	selp.b32 	%r105, 0, %r14, %p45;
	add.s32 	%r649, %r81, 25;
	setp.lt.s32 	%p46, %r649, %r14;
	selp.b32 	%r106, 0, %r14, %p46;
	add.s32 	%r650, %r81, 26;
	setp.lt.s32 	%p47, %r650, %r14;
	selp.b32 	%r107, 0, %r14, %p47;
	add.s32 	%r651, %r81, 27;
	setp.lt.s32 	%p48, %r651, %r14;
	selp.b32 	%r108, 0, %r14, %p48;
	add.s32 	%r652, %r81, 28;
	setp.lt.s32 	%p49, %r652, %r14;
	selp.b32 	%r109, 0, %r14, %p49;
	add.s32 	%r653, %r81, 29;
	setp.lt.s32 	%p50, %r653, %r14;
	selp.b32 	%r110, 0, %r14, %p50;
	add.s32 	%r654, %r81, 30;
	setp.lt.s32 	%p51, %r654, %r14;
	selp.b32 	%r111, 0, %r14, %p51;
	add.s32 	%r655, %r81, 31;
	setp.lt.s32 	%p52, %r655, %r14;
	selp.b32 	%r112, 0, %r14, %p52;
	mov.b32 	%r1395, 0;
	mov.pred 	%p291, -1;
$L__BB202_22:
	mov.pred 	%p2, %p291;
	sub.s32 	%r358, %r565, %r1395;
	mad.lo.s32 	%r656, %r7, %r565, %r81;
	add.s32 	%r359, %r1395, %r656;
	setp.gt.s32 	%p53, %r358, 0;
	@%p53 bra 	$L__BB202_23;
	bra.uni 	$L__BB202_24;
$L__BB202_23:
	shl.b32 	%r657, %r359, 2;
	mov.u32 	%r658, _ZZ9cuda_gemmIiLi128ELi16ELi1ELi64ELi64ELi64ELi0EEviiiPT_S1_S1_iiE3Ash;
	add.s32 	%r659, %r658, %r657;
	ld.shared.u32 	%r1492, [%r659];
$L__BB202_24:
	setp.lt.s32 	%p54, %r358, 2;
	@%p54 bra 	$L__BB202_26;
	sub.s32 	%r660, %r359, %r82;
	shl.b32 	%r661, %r660, 2;
	mov.u32 	%r662, _ZZ9cuda_gemmIiLi128ELi16ELi1ELi64ELi64ELi64ELi0EEviiiPT_S1_S1_iiE3Ash;
	add.s32 	%r663, %r662, %r661;
	ld.shared.u32 	%r1491, [%r663+4];
$L__BB202_26:
	setp.lt.s32 	%p55, %r358, 3;
	@%p55 bra 	$L__BB202_28;
	sub.s32 	%r664, %r359, %r83;
	shl.b32 	%r665, %r664, 2;
	mov.u32 	%r666, _ZZ9cuda_gemmIiLi128ELi16ELi1ELi64ELi64ELi64ELi0EEviiiPT_S1_S1_iiE3Ash;
	add.s32 	%r667, %r666, %r665;
	ld.shared.u32 	%r1490, [%r667+8];
$L__BB202_28:
	setp.lt.s32 	%p56, %r358, 4;
	@%p56 bra 	$L__BB202_30;
	sub.s32 	%r668, %r359, %r84;
	shl.b32 	%r669, %r668, 2;
	mov.u32 	%r670, _ZZ9cuda_gemmIiLi128ELi16ELi1ELi64ELi64ELi64ELi0EEviiiPT_S1_S1_iiE3Ash;
	add.s32 	%r671, %r670, %r669;
	ld.shared.u32 	%r1489, [%r671+12];
$L__BB202_30:
	setp.lt.s32 	%p57, %r358, 5;
	@%p57 bra 	$L__BB202_32;
	sub.s32 	%r672, %r359, %r85;
	shl.b32 	%r673, %r672, 2;
	mov.u32 	%r674, _ZZ9cuda_gemmIiLi128ELi16ELi1ELi64ELi64ELi64ELi0EEviiiPT_S1_S1_iiE3Ash;
	add.s32 	%r675, %r674, %r673;
	ld.shared.u32 	%r1488, [%r675+16];
$L__BB202_32:
	setp.lt.s32 	%p58, %r358, 6;
	@%p58 bra 	$L__BB202_34;
	sub.s32 	%r676, %r359, %r86;
	shl.b32 	%r677, %r676, 2;
	mov.u32 	%r678, _ZZ9cuda_gemmIiLi128ELi16ELi1ELi64ELi64ELi64ELi0EEviiiPT_S1_S1_iiE3Ash;
	add.s32 	%r679, %r678, %r677;
	ld.shared.u32 	%r1487, [%r679+20];
$L__BB202_34:
	setp.lt.s32 	%p59, %r358, 7;
	@%p59 bra 	$L__BB202_36;
	sub.s32 	%r680, %r359, %r87;
	shl.b32 	%r681, %r680, 2;
	mov.u32 	%r682, _ZZ9cuda_gemmIiLi128ELi16ELi1ELi64ELi64ELi64ELi0EEviiiPT_S1_S1_iiE3Ash;
	add.s32 	%r683, %r682, %r681;
	ld.shared.u32 	%r1486, [%r683+24];
$L__BB202_36:
	setp.lt.s32 	%p60, %r358, 8;
	@%p60 bra 	$L__BB202_38;
	sub.s32 	%r684, %r359, %r88;
	shl.b32 	%r685, %r684, 2;
	mov.u32 	%r686, _ZZ9cuda_gemmIiLi128ELi16ELi1ELi64ELi64ELi64ELi0EEviiiPT_S1_S1_iiE3Ash;
	add.s32 	%r687, %r686, %r685;
	ld.shared.u32 	%r1485, [%r687+28];
$L__BB202_38:
	setp.lt.s32 	%p61, %r358, 9;
	@%p61 bra 	$L__BB202_40;
	sub.s32 	%r688, %r359, %r89;
	shl.b32 	%r689, %r688, 2;
	mov.u32 	%r690, _ZZ9cuda_gemmIiLi128ELi16ELi1ELi64ELi64ELi64ELi0EEviiiPT_S1_S1_iiE3Ash;
	add.s32 	%r691, %r690, %r689;
	ld.shared.u32 	%r1484, [%r691+32];
$L__BB202_40:
	setp.lt.s32 	%p62, %r358, 10;
	@%p62 bra 	$L__BB202_42;
	sub.s32 	%r692, %r359, %r90;
	shl.b32 	%r693, %r692, 2;
	mov.u32 	%r694, _ZZ9cuda_gemmIiLi128ELi16ELi1ELi64ELi64ELi64ELi0EEviiiPT_S1_S1_iiE3Ash;
	add.s32 	%r695, %r694, %r693;
	ld.shared.u32 	%r1483, [%r695+36];
$L__BB202_42:
	setp.lt.s32 	%p63, %r358, 11;
	@%p63 bra 	$L__BB202_44;
	sub.s32 	%r696, %r359, %r91;
	shl.b32 	%r697, %r696, 2;
	mov.u32 	%r698, _ZZ9cuda_gemmIiLi128ELi16ELi1ELi64ELi64ELi64ELi0EEviiiPT_S1_S1_iiE3Ash;
	add.s32 	%r699, %r698, %r697;
	ld.shared.u32 	%r1482, [%r699+40];
$L__BB202_44:
	setp.lt.s32 	%p64, %r358, 12;
	@%p64 bra 	$L__BB202_46;
	sub.s32 	%r700, %r359, %r92;
	shl.b32 	%r701, %r700, 2;
	mov.u32 	%r702, _ZZ9cuda_gemmIiLi128ELi16ELi1ELi64ELi64ELi64ELi0EEviiiPT_S1_S1_iiE3Ash;
	add.s32 	%r703, %r702, %r701;
	ld.shared.u32 	%r1481, [%r703+44];
$L__BB202_46:
	setp.lt.s32 	%p65, %r358, 13;
	@%p65 bra 	$L__BB202_48;
	sub.s32 	%r704, %r359, %r93;
	shl.b32 	%r705, %r704, 2;
	mov.u32 	%r706, _ZZ9cuda_gemmIiLi128ELi16ELi1ELi64ELi64ELi64ELi0EEviiiPT_S1_S1_iiE3Ash;
	add.s32 	%r707, %r706, %r705;
	ld.shared.u32 	%r1480, [%r707+48];
$L__BB202_48:
	setp.lt.s32 	%p66, %r358, 14;
	@%p66 bra 	$L__BB202_50;
	sub.s32 	%r708, %r359, %r94;
	shl.b32 	%r709, %r708, 2;
	mov.u32 	%r710, _ZZ9cuda_gemmIiLi128ELi16ELi1ELi64ELi64ELi64ELi0EEviiiPT_S1_S1_iiE3Ash;
	add.s32 	%r711, %r710, %r709;
	ld.shared.u32 	%r1479, [%r711+52];
$L__BB202_50:
	setp.lt.s32 	%p67, %r358, 15;
	@%p67 bra 	$L__BB202_52;
	sub.s32 	%r712, %r359, %r95;
	shl.b32 	%r713, %r712, 2;
	mov.u32 	%r714, _ZZ9cuda_gemmIiLi128ELi16ELi1ELi64ELi64ELi64ELi0EEviiiPT_S1_S1_iiE3Ash;
	add.s32 	%r715, %r714, %r713;
	ld.shared.u32 	%r1478, [%r715+56];
$L__BB202_52:
	setp.lt.s32 	%p68, %r358, 16;
	@%p68 bra 	$L__BB202_54;
	sub.s32 	%r716, %r359, %r96;
	shl.b32 	%r717, %r716, 2;
	mov.u32 	%r718, _ZZ9cuda_gemmIiLi128ELi16ELi1ELi64ELi64ELi64ELi0EEviiiPT_S1_S1_iiE3Ash;
	add.s32 	%r719, %r718, %r717;
	ld.shared.u32 	%r1477, [%r719+60];
$L__BB202_54:
	setp.lt.s32 	%p69, %r358, 17;
	@%p69 bra 	$L__BB202_56;
	sub.s32 	%r720, %r359, %r97;
	shl.b32 	%r721, %r720, 2;
	mov.u32 	%r722, _ZZ9cuda_gemmIiLi128ELi16ELi1ELi64ELi64ELi64ELi0EEviiiPT_S1_S1_iiE3Ash;
	add.s32 	%r723, %r722, %r721;
	ld.shared.u32 	%r1476, [%r723+64];
$L__BB202_56:
	setp.lt.s32 	%p70, %r358, 18;
	@%p70 bra 	$L__BB202_58;
	sub.s32 	%r724, %r359, %r98;
	shl.b32 	%r725, %r724, 2;
	mov.u32 	%r726, _ZZ9cuda_gemmIiLi128ELi16ELi1ELi64ELi64ELi64ELi0EEviiiPT_S1_S1_iiE3Ash;
	add.s32 	%r727, %r726, %r725;
	ld.shared.u32 	%r1475, [%r727+68];
$L__BB202_58:
	setp.lt.s32 	%p71, %r358, 19;
	@%p71 bra 	$L__BB202_60;
	sub.s32 	%r728, %r359, %r99;
	shl.b32 	%r729, %r728, 2;
	mov.u32 	%r730, _ZZ9cuda_gemmIiLi128ELi16ELi1ELi64ELi64ELi64ELi0EEviiiPT_S1_S1_iiE3Ash;
	add.s32 	%r731, %r730, %r729;
	ld.shared.u32 	%r1474, [%r731+72];
$L__BB202_60:
	setp.lt.s32 	%p72, %r358, 20;
	@%p72 bra 	$L__BB202_62;
	sub.s32 	%r732, %r359, %r100;
	shl.b32 	%r733, %r732, 2;
	mov.u32 	%r734, _ZZ9cuda_gemmIiLi128ELi16ELi1ELi64ELi64ELi64ELi0EEviiiPT_S1_S1_iiE3Ash;
	add.s32 	%r735, %r734, %r733;
	ld.shared.u32 	%r1473, [%r735+76];
$L__BB202_62:
	setp.lt.s32 	%p73, %r358, 21;
	@%p73 bra 	$L__BB202_64;
	sub.s32 	%r736, %r359, %r101;
	shl.b32 	%r737, %r736, 2;
	mov.u32 	%r738, _ZZ9cuda_gemmIiLi128ELi16ELi1ELi64ELi64ELi64ELi0EEviiiPT_S1_S1_iiE3Ash;
	add.s32 	%r739, %r738, %r737;
	ld.shared.u32 	%r1472, [%r739+80];
$L__BB202_64:
	setp.lt.s32 	%p74, %r358, 22;
	@%p74 bra 	$L__BB202_66;
	sub.s32 	%r740, %r359, %r102;
	shl.b32 	%r741, %r740, 2;
	mov.u32 	%r742, _ZZ9cuda_gemmIiLi128ELi16ELi1ELi64ELi64ELi64ELi0EEviiiPT_S1_S1_iiE3Ash;
	add.s32 	%r743, %r742, %r741;
	ld.shared.u32 	%r1471, [%r743+84];
$L__BB202_66:
	setp.lt.s32 	%p75, %r358, 23;
	@%p75 bra 	$L__BB202_68;
	sub.s32 	%r744, %r359, %r103;
	shl.b32 	%r745, %r744, 2;
	mov.u32 	%r746, _ZZ9cuda_gemmIiLi128ELi16ELi1ELi64ELi64ELi64ELi0EEviiiPT_S1_S1_iiE3Ash;
	add.s32 	%r747, %r746, %r745;
	ld.shared.u32 	%r1470, [%r747+88];
$L__BB202_68:
	setp.lt.s32 	%p76, %r358, 24;
	@%p76 bra 	$L__BB202_70;
	sub.s32 	%r748, %r359, %r104;
	shl.b32 	%r749, %r748, 2;
	mov.u32 	%r750, _ZZ9cuda_gemmIiLi128ELi16ELi1ELi64ELi64ELi64ELi0EEviiiPT_S1_S1_iiE3Ash;
	add.s32 	%r751, %r750, %r749;
	ld.shared.u32 	%r1469, [%r751+92];
$L__BB202_70:
	setp.lt.s32 	%p77, %r358, 25;
	@%p77 bra 	$L__BB202_72;
	sub.s32 	%r752, %r359, %r105;
	shl.b32 	%r753, %r752, 2;
	mov.u32 	%r754, _ZZ9cuda_gemmIiLi128ELi16ELi1ELi64ELi64ELi64ELi0EEviiiPT_S1_S1_iiE3Ash;
	add.s32 	%r755, %r754, %r753;
	ld.shared.u32 	%r1468, [%r755+96];
$L__BB202_72:
	setp.lt.s32 	%p78, %r358, 26;
	@%p78 bra 	$L__BB202_74;
	sub.s32 	%r756, %r359, %r106;
	shl.b32 	%r757, %r756, 2;
	mov.u32 	%r758, _ZZ9cuda_gemmIiLi128ELi16ELi1ELi64ELi64ELi64ELi0EEviiiPT_S1_S1_iiE3Ash;
	add.s32 	%r759, %r758, %r757;
	ld.shared.u32 	%r1467, [%r759+100];
$L__BB202_74:
	setp.lt.s32 	%p79, %r358, 27;
	@%p79 bra 	$L__BB202_76;
	sub.s32 	%r760, %r359, %r107;
	shl.b32 	%r761, %r760, 2;
	mov.u32 	%r762, _ZZ9cuda_gemmIiLi128ELi16ELi1ELi64ELi64ELi64ELi0EEviiiPT_S1_S1_iiE3Ash;
	add.s32 	%r763, %r762, %r761;
	ld.shared.u32 	%r1466, [%r763+104];
$L__BB202_76:
	setp.lt.s32 	%p80, %r358, 28;
	@%p80 bra 	$L__BB202_78;
	sub.s32 	%r764, %r359, %r108;
	shl.b32 	%r765, %r764, 2;
	mov.u32 	%r766, _ZZ9cuda_gemmIiLi128ELi16ELi1ELi64ELi64ELi64ELi0EEviiiPT_S1_S1_iiE3Ash;
	add.s32 	%r767, %r766, %r765;
	ld.shared.u32 	%r1465, [%r767+108];
$L__BB202_78:
	setp.lt.s32 	%p81, %r358, 29;
	@%p81 bra 	$L__BB202_80;
	sub.s32 	%r768, %r359, %r109;
	shl.b32 	%r769, %r768, 2;
	mov.u32 	%r770, _ZZ9cuda_gemmIiLi128ELi16ELi1ELi64ELi64ELi64ELi0EEviiiPT_S1_S1_iiE3Ash;
	add.s32 	%r771, %r770, %r769;
	ld.shared.u32 	%r1464, [%r771+112];
$L__BB202_80:
	setp.lt.s32 	%p82, %r358, 30;
	@%p82 bra 	$L__BB202_82;
	sub.s32 	%r772, %r359, %r110;
	shl.b32 	%r773, %r772, 2;
	mov.u32 	%r774, _ZZ9cuda_gemmIiLi128ELi16ELi1ELi64ELi64ELi64ELi0EEviiiPT_S1_S1_iiE3Ash;
	add.s32 	%r775, %r774, %r773;
	ld.shared.u32 	%r1463, [%r775+116];
$L__BB202_82:
	setp.lt.s32 	%p83, %r358, 31;
	@%p83 bra 	$L__BB202_84;
	sub.s32 	%r776, %r359, %r111;
	shl.b32 	%r777, %r776, 2;
	mov.u32 	%r778, _ZZ9cuda_gemmIiLi128ELi16ELi1ELi64ELi64ELi64ELi0EEviiiPT_S1_S1_iiE3Ash;
	add.s32 	%r779, %r778, %r777;
	ld.shared.u32 	%r1462, [%r779+120];
$L__BB202_84:
	setp.lt.s32 	%p84, %r358, 32;
	@%p84 bra 	$L__BB202_220;
	sub.s32 	%r780, %r359, %r112;
	shl.b32 	%r781, %r780, 2;
	mov.u32 	%r782, _ZZ9cuda_gemmIiLi128ELi16ELi1ELi64ELi64ELi64ELi0EEviiiPT_S1_S1_iiE3Ash;
	add.s32 	%r783, %r782, %r781;
	ld.shared.u32 	%r1461, [%r783+124];
	bra.uni 	$L__BB202_220;
$L__BB202_86:
	add.s32 	%r890, %r81, 1;
	setp.lt.s32 	%p121, %r890, %r14;
	selp.b32 	%r113, 0, %r14, %p121;
	add.s32 	%r891, %r81, 2;
	setp.lt.s32 	%p122, %r891, %r14;
	selp.b32 	%r114, 0, %r14, %p122;
	add.s32 	%r892, %r81, 3;
	setp.lt.s32 	%p123, %r892, %r14;
	selp.b32 	%r115, 0, %r14, %p123;
	add.s32 	%r893, %r81, 4;
	setp.lt.s32 	%p124, %r893, %r14;
	selp.b32 	%r116, 0, %r14, %p124;
	add.s32 	%r894, %r81, 5;
	setp.lt.s32 	%p125, %r894, %r14;
	selp.b32 	%r117, 0, %r14, %p125;
	add.s32 	%r895, %r81, 6;
	setp.lt.s32 	%p126, %r895, %r14;
	selp.b32 	%r118, 0, %r14, %p126;
	add.s32 	%r896, %r81, 7;
	setp.lt.s32 	%p127, %r896, %r14;
	selp.b32 	%r119, 0, %r14, %p127;
	add.s32 	%r897, %r81, 8;
	setp.lt.s32 	%p128, %r897, %r14;
	selp.b32 	%r120, 0, %r14, %p128;
	add.s32 	%r898, %r81, 9;
	add.s32 	%r899, %r81, 10;
	add.s32 	%r900, %r81, 11;
	add.s32 	%r901, %r81, 12;
	add.s32 	%r902, %r81, 13;
	add.s32 	%r903, %r81, 14;
	add.s32 	%r904, %r81, 15;
	add.s32 	%r905, %r81, 16;
	add.s32 	%r906, %r81, 17;
	add.s32 	%r907, %r81, 18;
	add.s32 	%r908, %r81, 19;
	add.s32 	%r909, %r81, 20;
	add.s32 	%r910, %r81, 21;
	add.s32 	%r911, %r81, 22;
	add.s32 	%r912, %r81, 23;
	add.s32 	%r913, %r81, 24;
	add.s32 	%r914, %r81, 25;
	add.s32 	%r915, %r81, 26;
	add.s32 	%r916, %r81, 27;
	add.s32 	%r917, %r81, 28;
	add.s32 	%r918, %r81, 29;
	setp.lt.s32 	%p129, %r918, %r14;
	selp.b32 	%r121, 0, %r14, %p129;
	add.s32 	%r919, %r81, 30;
	setp.lt.s32 	%p130, %r919, %r14;
	selp.b32 	%r122, 0, %r14, %p130;
	add.s32 	%r920, %r81, 31;
	setp.lt.s32 	%p131, %r920, %r14;
	selp.b32 	%r123, 0, %r14, %p131;
	setp.lt.s32 	%p132, %r81, %r565;
	selp.b32 	%r921, 0, %r565, %p132;
	sub.s32 	%r124, %r81, %r921;
	setp.lt.s32 	%p133, %r890, %r565;
	selp.b32 	%r922, 0, %r565, %p133;
	sub.s32 	%r125, %r890, %r922;
	setp.lt.s32 	%p134, %r891, %r565;
	selp.b32 	%r923, 0, %r565, %p134;
	sub.s32 	%r126, %r891, %r923;
	setp.lt.s32 	%p135, %r892, %r565;
	selp.b32 	%r924, 0, %r565, %p135;
	sub.s32 	%r127, %r892, %r924;
	setp.lt.s32 	%p136, %r893, %r565;
	selp.b32 	%r925, 0, %r565, %p136;
	sub.s32 	%r128, %r893, %r925;
	setp.lt.s32 	%p137, %r894, %r565;
	selp.b32 	%r926, 0, %r565, %p137;
	sub.s32 	%r129, %r894, %r926;
	setp.lt.s32 	%p138, %r895, %r565;
	selp.b32 	%r927, 0, %r565, %p138;
	sub.s32 	%r130, %r895, %r927;
	setp.lt.s32 	%p139, %r896, %r565;
	selp.b32 	%r928, 0, %r565, %p139;
	sub.s32 	%r131, %r896, %r928;
	setp.lt.s32 	%p140, %r897, %r565;
	selp.b32 	%r929, 0, %r565, %p140;
	sub.s32 	%r132, %r897, %r929;
	setp.lt.s32 	%p141, %r898, %r565;
	selp.b32 	%r930, 0, %r565, %p141;
	sub.s32 	%r133, %r898, %r930;
	setp.lt.s32 	%p142, %r899, %r565;
	selp.b32 	%r931, 0, %r565, %p142;
	sub.s32 	%r134, %r899, %r931;
	setp.lt.s32 	%p143, %r900, %r565;
	selp.b32 	%r932, 0, %r565, %p143;
	sub.s32 	%r135, %r900, %r932;
	setp.lt.s32 	%p144, %r901, %r565;
	selp.b32 	%r933, 0, %r565, %p144;
	sub.s32 	%r136, %r901, %r933;
	setp.lt.s32 	%p145, %r902, %r565;
	selp.b32 	%r934, 0, %r565, %p145;
	sub.s32 	%r137, %r902, %r934;
	setp.lt.s32 	%p146, %r903, %r565;
	selp.b32 	%r935, 0, %r565, %p146;
	sub.s32 	%r138, %r903, %r935;
	setp.lt.s32 	%p147, %r904, %r565;
	selp.b32 	%r936, 0, %r565, %p147;
	sub.s32 	%r139, %r904, %r936;
	setp.lt.s32 	%p148, %r905, %r565;
	selp.b32 	%r937, 0, %r565, %p148;
	sub.s32 	%r140, %r905, %r937;
	setp.lt.s32 	%p149, %r906, %r565;
	selp.b32 	%r938, 0, %r565, %p149;
	sub.s32 	%r141, %r906, %r938;
	setp.lt.s32 	%p150, %r907, %r565;
	selp.b32 	%r939, 0, %r565, %p150;
	sub.s32 	%r142, %r907, %r939;
	setp.lt.s32 	%p151, %r908, %r565;
	selp.b32 	%r940, 0, %r565, %p151;
	sub.s32 	%r143, %r908, %r940;
	setp.lt.s32 	%p152, %r909, %r565;
	selp.b32 	%r941, 0, %r565, %p152;
	sub.s32 	%r144, %r909, %r941;
	setp.lt.s32 	%p153, %r910, %r565;
	selp.b32 	%r942, 0, %r565, %p153;
	sub.s32 	%r145, %r910, %r942;
	setp.lt.s32 	%p154, %r911, %r565;
	selp.b32 	%r943, 0, %r565, %p154;
	sub.s32 	%r146, %r911, %r943;
	setp.lt.s32 	%p155, %r912, %r565;
	selp.b32 	%r944, 0, %r565, %p155;
	sub.s32 	%r147, %r912, %r944;
	setp.lt.s32 	%p156, %r913, %r565;
	selp.b32 	%r945, 0, %r565, %p156;
	sub.s32 	%r148, %r913, %r945;
	setp.lt.s32 	%p157, %r914, %r565;
	selp.b32 	%r946, 0, %r565, %p157;
	sub.s32 	%r149, %r914, %r946;
	setp.lt.s32 	%p158, %r915, %r565;
	selp.b32 	%r947, 0, %r565, %p158;
	sub.s32 	%r150, %r915, %r947;
	setp.lt.s32 	%p159, %r916, %r565;
	selp.b32 	%r948, 0, %r565, %p159;
	sub.s32 	%r151, %r916, %r948;
	setp.lt.s32 	%p160, %r917, %r565;
	selp.b32 	%r949, 0, %r565, %p160;
	sub.s32 	%r152, %r917, %r949;
	setp.lt.s32 	%p161, %r918, %r565;
	selp.b32 	%r950, 0, %r565, %p161;
	sub.s32 	%r153, %r918, %r950;
	setp.lt.s32 	%p162, %r919, %r565;
	selp.b32 	%r951, 0, %r565, %p162;
	sub.s32 	%r154, %r919, %r951;
	setp.lt.s32 	%p163, %r920, %r565;
	selp.b32 	%r952, 0, %r565, %p163;
	sub.s32 	%r155, %r920, %r952;
	mov.b32 	%r1296, 0;
	mov.pred 	%p290, -1;
$L__BB202_87:
	mov.pred 	%p1, %p290;
	sub.s32 	%r189, %r565, %r1296;
	mad.lo.s32 	%r953, %r7, %r565, %r81;
	add.s32 	%r190, %r1296, %r953;
	setp.lt.s32 	%p164, %r189, 1;
	@%p164 bra 	$L__BB202_89;
	sub.s32 	%r954, %r190, %r23;
	shl.b32 	%r955, %r954, 2;
	mov.u32 	%r956, _ZZ9cuda_gemmIiLi128ELi16ELi1ELi64ELi64ELi64ELi0EEviiiPT_S1_S1_iiE3Ash;
	add.s32 	%r957, %r956, %r955;
	ld.shared.u32 	%r1492, [%r957];
$L__BB202_89:
	setp.lt.s32 	%p165, %r189, 2;
	@%p165 bra 	$L__BB202_91;
	sub.s32 	%r958, %r190, %r113;
	shl.b32 	%r959, %r958, 2;
	mov.u32 	%r960, _ZZ9cuda_gemmIiLi128ELi16ELi1ELi64ELi64ELi64ELi0EEviiiPT_S1_S1_iiE3Ash;
	add.s32 	%r961, %r960, %r959;
	ld.shared.u32 	%r1491, [%r961+4];
$L__BB202_91:
	setp.lt.s32 	%p166, %r189, 3;
	@%p166 bra 	$L__BB202_93;
	sub.s32 	%r962, %r190, %r114;
	shl.b32 	%r963, %r962, 2;
	mov.u32 	%r964, _ZZ9cuda_gemmIiLi128ELi16ELi1ELi64ELi64ELi64ELi0EEviiiPT_S1_S1_iiE3Ash;
	add.s32 	%r965, %r964, %r963;
	ld.shared.u32 	%r1490, [%r965+8];
$L__BB202_93:
	setp.lt.s32 	%p167, %r189, 4;
	@%p167 bra 	$L__BB202_95;
	sub.s32 	%r966, %r190, %r115;
	shl.b32 	%r967, %r966, 2;
	mov.u32 	%r968, _ZZ9cuda_gemmIiLi128ELi16ELi1ELi64ELi64ELi64ELi0EEviiiPT_S1_S1_iiE3Ash;
	add.s32 	%r969, %r968, %r967;
	ld.shared.u32 	%r1489, [%r969+12];
$L__BB202_95:
	setp.lt.s32 	%p168, %r189, 5;
	@%p168 bra 	$L__BB202_97;
	sub.s32 	%r970, %r190, %r116;
	shl.b32 	%r971, %r970, 2;
	mov.u32 	%r972, _ZZ9cuda_gemmIiLi128ELi16ELi1ELi64ELi64ELi64ELi0EEviiiPT_S1_S1_iiE3Ash;
	add.s32 	%r973, %r972, %r971;
	ld.shared.u32 	%r1488, [%r973+16];
$L__BB202_97:
	setp.lt.s32 	%p169, %r189, 6;
	@%p169 bra 	$L__BB202_99;
	sub.s32 	%r974, %r190, %r117;
	shl.b32 	%r975, %r974, 2;
	mov.u32 	%r976, _ZZ9cuda_gemmIiLi128ELi16ELi1ELi64ELi64ELi64ELi0EEviiiPT_S1_S1_iiE3Ash;
	add.s32 	%r977, %r976, %r975;
	ld.shared.u32 	%r1487, [%r977+20];
$L__BB202_99:
	setp.lt.s32 	%p170, %r189, 7;
	@%p170 bra 	$L__BB202_101;
	sub.s32 	%r978, %r190, %r118;
	shl.b32 	%r979, %r978, 2;
	mov.u32 	%r980, _ZZ9cuda_gemmIiLi128ELi16ELi1ELi64ELi64ELi64ELi0EEviiiPT_S1_S1_iiE3Ash;
	add.s32 	%r981, %r980, %r979;
	ld.shared.u32 	%r1486, [%r981+24];
$L__BB202_101:
	setp.lt.s32 	%p171, %r189, 8;
	@%p171 bra 	$L__BB202_103;
	sub.s32 	%r982, %r190, %r119;
	shl.b32 	%r983, %r982, 2;
	mov.u32 	%r984, _ZZ9cuda_gemmIiLi128ELi16ELi1ELi64ELi64ELi64ELi0EEviiiPT_S1_S1_iiE3Ash;
	add.s32 	%r985, %r984, %r983;
	ld.shared.u32 	%r1485, [%r985+28];
$L__BB202_103:
	setp.lt.s32 	%p172, %r189, 9;
	@%p172 bra 	$L__BB202_105;
	sub.s32 	%r986, %r190, %r120;
	shl.b32 	%r987, %r986, 2;
	mov.u32 	%r988, _ZZ9cuda_gemmIiLi128ELi16ELi1ELi64ELi64ELi64ELi0EEviiiPT_S1_S1_iiE3Ash;
	add.s32 	%r989, %r988, %r987;
	ld.shared.u32 	%r1484, [%r989+32];
$L__BB202_105:
	setp.lt.s32 	%p173, %r189, 10;
	@%p173 bra 	$L__BB202_107;
	add.s32 	%r990, %r81, 9;
	setp.lt.s32 	%p174, %r990, %r14;
	selp.b32 	%r991, 0, %r14, %p174;
	sub.s32 	%r992, %r190, %r991;
	shl.b32 	%r993, %r992, 2;
	mov.u32 	%r994, _ZZ9cuda_gemmIiLi128ELi16ELi1ELi64ELi64ELi64ELi0EEviiiPT_S1_S1_iiE3Ash;
	add.s32 	%r995, %r994, %r993;
	ld.shared.u32 	%r1483, [%r995+36];
$L__BB202_107:
	setp.lt.s32 	%p175, %r189, 11;
	@%p175 bra 	$L__BB202_109;
	add.s32 	%r996, %r81, 10;
	setp.lt.s32 	%p176, %r996, %r14;
	selp.b32 	%r997, 0, %r14, %p176;
	sub.s32 	%r998, %r190, %r997;
	shl.b32 	%r999, %r998, 2;
	mov.u32 	%r1000, _ZZ9cuda_gemmIiLi128ELi16ELi1ELi64ELi64ELi64ELi0EEviiiPT_S1_S1_iiE3Ash;
	add.s32 	%r1001, %r1000, %r999;
	ld.shared.u32 	%r1482, [%r1001+40];
$L__BB202_109:
	setp.lt.s32 	%p177, %r189, 12;
	@%p177 bra 	$L__BB202_111;
	add.s32 	%r1002, %r81, 11;
	setp.lt.s32 	%p178, %r1002, %r14;
	selp.b32 	%r1003, 0, %r14, %p178;
	sub.s32 	%r1004, %r190, %r1003;
	shl.b32 	%r1005, %r1004, 2;
	mov.u32 	%r1006, _ZZ9cuda_gemmIiLi128ELi16ELi1ELi64ELi64ELi64ELi0EEviiiPT_S1_S1_iiE3Ash;
	add.s32 	%r1007, %r1006, %r1005;
	ld.shared.u32 	%r1481, [%r1007+44];
$L__BB202_111:
	setp.lt.s32 	%p179, %r189, 13;
	@%p179 bra 	$L__BB202_113;
	add.s32 	%r1008, %r81, 12;
	setp.lt.s32 	%p180, %r1008, %r14;
	selp.b32 	%r1009, 0, %r14, %p180;
	sub.s32 	%r1010, %r190, %r1009;
	shl.b32 	%r1011, %r1010, 2;
	mov.u32 	%r1012, _ZZ9cuda_gemmIiLi128ELi16ELi1ELi64ELi64ELi64ELi0EEviiiPT_S1_S1_iiE3Ash;
	add.s32 	%r1013, %r1012, %r1011;
	ld.shared.u32 	%r1480, [%r1013+48];
$L__BB202_113:
	setp.lt.s32 	%p181, %r189, 14;
	@%p181 bra 	$L__BB202_115;
	add.s32 	%r1014, %r81, 13;
	setp.lt.s32 	%p182, %r1014, %r14;
	selp.b32 	%r1015, 0, %r14, %p182;
	sub.s32 	%r1016, %r190, %r1015;
	shl.b32 	%r1017, %r1016, 2;
	mov.u32 	%r1018, _ZZ9cuda_gemmIiLi128ELi16ELi1ELi64ELi64ELi64ELi0EEviiiPT_S1_S1_iiE3Ash;
	add.s32 	%r1019, %r1018, %r1017;
	ld.shared.u32 	%r1479, [%r1019+52];
$L__BB202_115:
	setp.lt.s32 	%p183, %r189, 15;
	@%p183 bra 	$L__BB202_117;
	add.s32 	%r1020, %r81, 14;
	setp.lt.s32 	%p184, %r1020, %r14;
	selp.b32 	%r1021, 0, %r14, %p184;
	sub.s32 	%r1022, %r190, %r1021;
	shl.b32 	%r1023, %r1022, 2;
	mov.u32 	%r1024, _ZZ9cuda_gemmIiLi128ELi16ELi1ELi64ELi64ELi64ELi0EEviiiPT_S1_S1_iiE3Ash;
	add.s32 	%r1025, %r1024, %r1023;
	ld.shared.u32 	%r1478, [%r1025+56];
$L__BB202_117:
	setp.lt.s32 	%p185, %r189, 16;
	@%p185 bra 	$L__BB202_119;
	add.s32 	%r1026, %r81, 15;
	setp.lt.s32 	%p186, %r1026, %r14;
	selp.b32 	%r1027, 0, %r14, %p186;
	sub.s32 	%r1028, %r190, %r1027;
	shl.b32 	%r1029, %r1028, 2;
	mov.u32 	%r1030, _ZZ9cuda_gemmIiLi128ELi16ELi1ELi64ELi64ELi64ELi0EEviiiPT_S1_S1_iiE3Ash;
	add.s32 	%r1031, %r1030, %r1029;
	ld.shared.u32 	%r1477, [%r1031+60];
$L__BB202_119:
	setp.lt.s32 	%p187, %r189, 17;
	@%p187 bra 	$L__BB202_121;
	add.s32 	%r1032, %r81, 16;
	setp.lt.s32 	%p188, %r1032, %r14;
	selp.b32 	%r1033, 0, %r14, %p188;
	sub.s32 	%r1034, %r190, %r1033;
	shl.b32 	%r1035, %r1034, 2;
	mov.u32 	%r1036, _ZZ9cuda_gemmIiLi128ELi16ELi1ELi64ELi64ELi64ELi0EEviiiPT_S1_S1_iiE3Ash;
	add.s32 	%r1037, %r1036, %r1035;
	ld.shared.u32 	%r1476, [%r1037+64];
$L__BB202_121:
	setp.lt.s32 	%p189, %r189, 18;
	@%p189 bra 	$L__BB202_123;
	add.s32 	%r1038, %r81, 17;
	setp.lt.s32 	%p190, %r1038, %r14;
	selp.b32 	%r1039, 0, %r14, %p190;
	sub.s32 	%r1040, %r190, %r1039;
	shl.b32 	%r1041, %r1040, 2;
	mov.u32 	%r1042, _ZZ9cuda_gemmIiLi128ELi16ELi1ELi64ELi64ELi64ELi0EEviiiPT_S1_S1_iiE3Ash;
	add.s32 	%r1043, %r1042, %r1041;
	ld.shared.u32 	%r1475, [%r1043+68];
$L__BB202_123:
	setp.lt.s32 	%p191, %r189, 19;
	@%p191 bra 	$L__BB202_125;
	add.s32 	%r1044, %r81, 18;
	setp.lt.s32 	%p192, %r1044, %r14;
	selp.b32 	%r1045, 0, %r14, %p192;
	sub.s32 	%r1046, %r190, %r1045;
	shl.b32 	%r1047, %r1046, 2;
	mov.u32 	%r1048, _ZZ9cuda_gemmIiLi128ELi16ELi1ELi64ELi64ELi64ELi0EEviiiPT_S1_S1_iiE3Ash;
	add.s32 	%r1049, %r1048, %r1047;
	ld.shared.u32 	%r1474, [%r1049+72];
$L__BB202_125:
	setp.lt.s32 	%p193, %r189, 20;
	@%p193 bra 	$L__BB202_127;
	add.s32 	%r1050, %r81, 19;
	setp.lt.s32 	%p194, %r1050, %r14;
	selp.b32 	%r1051, 0, %r14, %p194;
	sub.s32 	%r1052, %r190, %r1051;
	shl.b32 	%r1053, %r1052, 2;
	mov.u32 	%r1054, _ZZ9cuda_gemmIiLi128ELi16ELi1ELi64ELi64ELi64ELi0EEviiiPT_S1_S1_iiE3Ash;
	add.s32 	%r1055, %r1054, %r1053;
	ld.shared.u32 	%r1473, [%r1055+76];
$L__BB202_127:
	setp.lt.s32 	%p195, %r189, 21;
	@%p195 bra 	$L__BB202_129;
	add.s32 	%r1056, %r81, 20;
	setp.lt.s32 	%p196, %r1056, %r14;
	selp.b32 	%r1057, 0, %r14, %p196;
	sub.s32 	%r1058, %r190, %r1057;
	shl.b32 	%r1059, %r1058, 2;
	mov.u32 	%r1060, _ZZ9cuda_gemmIiLi128ELi16ELi1ELi64ELi64ELi64ELi0EEviiiPT_S1_S1_iiE3Ash;
	add.s32 	%r1061, %r1060, %r1059;
	ld.shared.u32 	%r1472, [%r1061+80];
$L__BB202_129:
	setp.lt.s32 	%p197, %r189, 22;
	@%p197 bra 	$L__BB202_131;
	add.s32 	%r1062, %r81, 21;
	setp.lt.s32 	%p198, %r1062, %r14;
	selp.b32 	%r1063, 0, %r14, %p198;
	sub.s32 	%r1064, %r190, %r1063;
	shl.b32 	%r1065, %r1064, 2;
	mov.u32 	%r1066, _ZZ9cuda_gemmIiLi128ELi16ELi1ELi64ELi64ELi64ELi0EEviiiPT_S1_S1_iiE3Ash;
	add.s32 	%r1067, %r1066, %r1065;
	ld.shared.u32 	%r1471, [%r1067+84];
$L__BB202_131:
	setp.lt.s32 	%p199, %r189, 23;
	@%p199 bra 	$L__BB202_133;
	add.s32 	%r1068, %r81, 22;
	setp.lt.s32 	%p200, %r1068, %r14;
	selp.b32 	%r1069, 0, %r14, %p200;
	sub.s32 	%r1070, %r190, %r1069;
	shl.b32 	%r1071, %r1070, 2;
	mov.u32 	%r1072, _ZZ9cuda_gemmIiLi128ELi16ELi1ELi64ELi64ELi64ELi0EEviiiPT_S1_S1_iiE3Ash;
	add.s32 	%r1073, %r1072, %r1071;
	ld.shared.u32 	%r1470, [%r1073+88];
$L__BB202_133:
	setp.lt.s32 	%p201, %r189, 24;
	@%p201 bra 	$L__BB202_135;
	add.s32 	%r1074, %r81, 23;
	setp.lt.s32 	%p202, %r1074, %r14;
	selp.b32 	%r1075, 0, %r14, %p202;
	sub.s32 	%r1076, %r190, %r1075;
	shl.b32 	%r1077, %r1076, 2;
	mov.u32 	%r1078, _ZZ9cuda_gemmIiLi128ELi16ELi1ELi64ELi64ELi64ELi0EEviiiPT_S1_S1_iiE3Ash;
	add.s32 	%r1079, %r1078, %r1077;
	ld.shared.u32 	%r1469, [%r1079+92];
$L__BB202_135:
	setp.lt.s32 	%p203, %r189, 25;
	@%p203 bra 	$L__BB202_137;
	add.s32 	%r1080, %r81, 24;
	setp.lt.s32 	%p204, %r1080, %r14;
	selp.b32 	%r1081, 0, %r14, %p204;
	sub.s32 	%r1082, %r190, %r1081;
	shl.b32 	%r1083, %r1082, 2;
	mov.u32 	%r1084, _ZZ9cuda_gemmIiLi128ELi16ELi1ELi64ELi64ELi64ELi0EEviiiPT_S1_S1_iiE3Ash;
	add.s32 	%r1085, %r1084, %r1083;
	ld.shared.u32 	%r1468, [%r1085+96];
$L__BB202_137:
	setp.lt.s32 	%p205, %r189, 26;
	@%p205 bra 	$L__BB202_139;
	add.s32 	%r1086, %r81, 25;
	setp.lt.s32 	%p206, %r1086, %r14;
	selp.b32 	%r1087, 0, %r14, %p206;
	sub.s32 	%r1088, %r190, %r1087;
	shl.b32 	%r1089, %r1088, 2;
	mov.u32 	%r1090, _ZZ9cuda_gemmIiLi128ELi16ELi1ELi64ELi64ELi64ELi0EEviiiPT_S1_S1_iiE3Ash;
	add.s32 	%r1091, %r1090, %r1089;
	ld.shared.u32 	%r1467, [%r1091+100];
$L__BB202_139:
	setp.lt.s32 	%p207, %r189, 27;
	@%p207 bra 	$L__BB202_141;
	add.s32 	%r1092, %r81, 26;
	setp.lt.s32 	%p208, %r1092, %r14;
	selp.b32 	%r1093, 0, %r14, %p208;
	sub.s32 	%r1094, %r190, %r1093;
	shl.b32 	%r1095, %r1094, 2;
	mov.u32 	%r1096, _ZZ9cuda_gemmIiLi128ELi16ELi1ELi64ELi64ELi64ELi0EEviiiPT_S1_S1_iiE3Ash;
	add.s32 	%r1097, %r1096, %r1095;
	ld.shared.u32 	%r1466, [%r1097+104];
$L__BB202_141:
	setp.lt.s32 	%p209, %r189, 28;
	@%p209 bra 	$L__BB202_143;
	add.s32 	%r1098, %r81, 27;
	setp.lt.s32 	%p210, %r1098, %r14;
	selp.b32 	%r1099, 0, %r14, %p210;
	sub.s32 	%r1100, %r190, %r1099;
	shl.b32 	%r1101, %r1100, 2;
	mov.u32 	%r1102, _ZZ9cuda_gemmIiLi128ELi16ELi1ELi64ELi64ELi64ELi0EEviiiPT_S1_S1_iiE3Ash;
	add.s32 	%r1103, %r1102, %r1101;
	ld.shared.u32 	%r1465, [%r1103+108];
$L__BB202_143:
	setp.lt.s32 	%p211, %r189, 29;
	@%p211 bra 	$L__BB202_145;
	add.s32 	%r1104, %r81, 28;
	setp.lt.s32 	%p212, %r1104, %r14;
	selp.b32 	%r1105, 0, %r14, %p212;
	sub.s32 	%r1106, %r190, %r1105;
	shl.b32 	%r1107, %r1106, 2;
	mov.u32 	%r1108, _ZZ9cuda_gemmIiLi128ELi16ELi1ELi64ELi64ELi64ELi0EEviiiPT_S1_S1_iiE3Ash;
	add.s32 	%r1109, %r1108, %r1107;
	ld.shared.u32 	%r1464, [%r1109+112];
$L__BB202_145:
	setp.lt.s32 	%p213, %r189, 30;
	@%p213 bra 	$L__BB202_147;
	sub.s32 	%r1110, %r190, %r121;
	shl.b32 	%r1111, %r1110, 2;
	mov.u32 	%r1112, _ZZ9cuda_gemmIiLi128ELi16ELi1ELi64ELi64ELi64ELi0EEviiiPT_S1_S1_iiE3Ash;
	add.s32 	%r1113, %r1112, %r1111;
	ld.shared.u32 	%r1463, [%r1113+116];
$L__BB202_147:
	setp.lt.s32 	%p214, %r189, 31;
	@%p214 bra 	$L__BB202_149;
	sub.s32 	%r1114, %r190, %r122;
	shl.b32 	%r1115, %r1114, 2;
	mov.u32 	%r1116, _ZZ9cuda_gemmIiLi128ELi16ELi1ELi64ELi64ELi64ELi0EEviiiPT_S1_S1_iiE3Ash;
	add.s32 	%r1117, %r1116, %r1115;
	ld.shared.u32 	%r1462, [%r1117+120];
$L__BB202_149:
	setp.lt.s32 	%p215, %r189, 32;
	@%p215 bra 	$L__BB202_151;
	sub.s32 	%r1118, %r190, %r123;
	shl.b32 	%r1119, %r1118, 2;
	mov.u32 	%r1120, _ZZ9cuda_gemmIiLi128ELi16ELi1ELi64ELi64ELi64ELi0EEviiiPT_S1_S1_iiE3Ash;
	add.s32 	%r1121, %r1120, %r1119;
	ld.shared.u32 	%r1461, [%r1121+124];
$L__BB202_151:
	setp.lt.s32 	%p216, %r8, %r564;
	@%p216 bra 	$L__BB202_153;
$L__BB202_152:
	mov.b32 	%r1296, 32;
	mov.pred 	%p290, 0;
	@%p1 bra 	$L__BB202_87;
	bra.uni 	$L__BB202_288;
$L__BB202_153:
	add.s32 	%r1122, %r81, %r1296;
	shl.b32 	%r1123, %r1122, 2;
	mov.u32 	%r1124, _ZZ9cuda_gemmIiLi128ELi16ELi1ELi64ELi64ELi64ELi0EEviiiPT_S1_S1_iiE11kron_fac_sh;
	add.s32 	%r255, %r1124, %r1123;
	mov.u32 	%r1329, %r8;
$L__BB202_154:
	mad.lo.s32 	%r1126, %r1329, 260, %r255;
	ld.shared.u32 	%r257, [%r1126];
	mov.b32 	%r1331, 0;
	@%p164 bra 	$L__BB202_156;
	shfl.sync.idx.b32	%r1127|%p218, %r257, %r124, %r15, -1;
	mul.lo.s32 	%r1331, %r1127, %r1492;
$L__BB202_156:
	@%p165 bra 	$L__BB202_158;
	shfl.sync.idx.b32	%r1128|%p220, %r257, %r125, %r15, -1;
	mad.lo.s32 	%r1331, %r1128, %r1491, %r1331;
$L__BB202_158:
	@%p166 bra 	$L__BB202_160;
	shfl.sync.idx.b32	%r1129|%p222, %r257, %r126, %r15, -1;
	mad.lo.s32 	%r1331, %r1129, %r1490, %r1331;
$L__BB202_160:
	@%p167 bra 	$L__BB202_162;
	shfl.sync.idx.b32	%r1130|%p224, %r257, %r127, %r15, -1;
	mad.lo.s32 	%r1331, %r1130, %r1489, %r1331;
$L__BB202_162:
	@%p168 bra 	$L__BB202_164;
	shfl.sync.idx.b32	%r1131|%p226, %r257, %r128, %r15, -1;
	mad.lo.s32 	%r1331, %r1131, %r1488, %r1331;
$L__BB202_164:
	setp.lt.s32 	%p227, %r189, 6;
	@%p227 bra 	$L__BB202_166;
	shfl.sync.idx.b32	%r1132|%p228, %r257, %r129, %r15, -1;
	mad.lo.s32 	%r1331, %r1132, %r1487, %r1331;
$L__BB202_166:
	setp.lt.s32 	%p229, %r189, 7;
	@%p229 bra 	$L__BB202_168;
	shfl.sync.idx.b32	%r1133|%p230, %r257, %r130, %r15, -1;
	mad.lo.s32 	%r1331, %r1133, %r1486, %r1331;
$L__BB202_168:
	setp.lt.s32 	%p231, %r189, 8;
	@%p231 bra 	$L__BB202_170;
	shfl.sync.idx.b32	%r1134|%p232, %r257, %r131, %r15, -1;
	mad.lo.s32 	%r1331, %r1134, %r1485, %r1331;
$L__BB202_170:
	setp.lt.s32 	%p233, %r189, 9;
	@%p233 bra 	$L__BB202_172;
	shfl.sync.idx.b32	%r1135|%p234, %r257, %r132, %r15, -1;
	mad.lo.s32 	%r1331, %r1135, %r1484, %r1331;
$L__BB202_172:
	setp.lt.s32 	%p235, %r189, 10;
	@%p235 bra 	$L__BB202_174;
	shfl.sync.idx.b32	%r1136|%p236, %r257, %r133, %r15, -1;
	mad.lo.s32 	%r1331, %r1136, %r1483, %r1331;
$L__BB202_174:
	setp.lt.s32 	%p237, %r189, 11;
	@%p237 bra 	$L__BB202_176;
	shfl.sync.idx.b32	%r1137|%p238, %r257, %r134, %r15, -1;
	mad.lo.s32 	%r1331, %r1137, %r1482, %r1331;
$L__BB202_176:
	setp.lt.s32 	%p239, %r189, 12;
	@%p239 bra 	$L__BB202_178;
	shfl.sync.idx.b32	%r1138|%p240, %r257, %r135, %r15, -1;
	mad.lo.s32 	%r1331, %r1138, %r1481, %r1331;
$L__BB202_178:
	setp.lt.s32 	%p241, %r189, 13;
	@%p241 bra 	$L__BB202_180;
	shfl.sync.idx.b32	%r1139|%p242, %r257, %r136, %r15, -1;
	mad.lo.s32 	%r1331, %r1139, %r1480, %r1331;
$L__BB202_180:
	setp.lt.s32 	%p243, %r189, 14;
	@%p243 bra 	$L__BB202_182;
	shfl.sync.idx.b32	%r1140|%p244, %r257, %r137, %r15, -1;
	mad.lo.s32 	%r1331, %r1140, %r1479, %r1331;
$L__BB202_182:
	setp.lt.s32 	%p245, %r189, 15;
	@%p245 bra 	$L__BB202_184;
	shfl.sync.idx.b32	%r1141|%p246, %r257, %r138, %r15, -1;
	mad.lo.s32 	%r1331, %r1141, %r1478, %r1331;
$L__BB202_184:
	setp.lt.s32 	%p247, %r189, 16;
	@%p247 bra 	$L__BB202_186;
	shfl.sync.idx.b32	%r1142|%p248, %r257, %r139, %r15, -1;
	mad.lo.s32 	%r1331, %r1142, %r1477, %r1331;
$L__BB202_186:
	setp.lt.s32 	%p249, %r189, 17;
	@%p249 bra 	$L__BB202_188;
	shfl.sync.idx.b32	%r1143|%p250, %r257, %r140, %r15, -1;
	mad.lo.s32 	%r1331, %r1143, %r1476, %r1331;
$L__BB202_188:
	setp.lt.s32 	%p251, %r189, 18;
	@%p251 bra 	$L__BB202_190;
	shfl.sync.idx.b32	%r1144|%p252, %r257, %r141, %r15, -1;
	mad.lo.s32 	%r1331, %r1144, %r1475, %r1331;
$L__BB202_190:
	setp.lt.s32 	%p253, %r189, 19;
	@%p253 bra 	$L__BB202_192;
	shfl.sync.idx.b32	%r1145|%p254, %r257, %r142, %r15, -1;
	mad.lo.s32 	%r1331, %r1145, %r1474, %r1331;
$L__BB202_192:
	setp.lt.s32 	%p255, %r189, 20;
	@%p255 bra 	$L__BB202_194;
	shfl.sync.idx.b32	%r1146|%p256, %r257, %r143, %r15, -1;
	mad.lo.s32 	%r1331, %r1146, %r1473, %r1331;
$L__BB202_194:
	setp.lt.s32 	%p257, %r189, 21;
	@%p257 bra 	$L__BB202_196;
	shfl.sync.idx.b32	%r1147|%p258, %r257, %r144, %r15, -1;
	mad.lo.s32 	%r1331, %r1147, %r1472, %r1331;
$L__BB202_196:
	setp.lt.s32 	%p259, %r189, 22;
	@%p259 bra 	$L__BB202_198;
	shfl.sync.idx.b32	%r1148|%p260, %r257, %r145, %r15, -1;
	mad.lo.s32 	%r1331, %r1148, %r1471, %r1331;
$L__BB202_198:
	setp.lt.s32 	%p261, %r189, 23;
	@%p261 bra 	$L__BB202_200;
	shfl.sync.idx.b32	%r1149|%p262, %r257, %r146, %r15, -1;
	mad.lo.s32 	%r1331, %r1149, %r1470, %r1331;
$L__BB202_200:
	setp.lt.s32 	%p263, %r189, 24;
	@%p263 bra 	$L__BB202_202;
	shfl.sync.idx.b32	%r1150|%p264, %r257, %r147, %r15, -1;
	mad.lo.s32 	%r1331, %r1150, %r1469, %r1331;
$L__BB202_202:
	setp.lt.s32 	%p265, %r189, 25;
	@%p265 bra 	$L__BB202_204;
	shfl.sync.idx.b32	%r1151|%p266, %r257, %r148, %r15, -1;
	mad.lo.s32 	%r1331, %r1151, %r1468, %r1331;
$L__BB202_204:
	setp.lt.s32 	%p267, %r189, 26;
	@%p267 bra 	$L__BB202_206;
	shfl.sync.idx.b32	%r1152|%p268, %r257, %r149, %r15, -1;
	mad.lo.s32 	%r1331, %r1152, %r1467, %r1331;
$L__BB202_206:
	setp.lt.s32 	%p269, %r189, 27;
	@%p269 bra 	$L__BB202_208;
	shfl.sync.idx.b32	%r1153|%p270, %r257, %r150, %r15, -1;
	mad.lo.s32 	%r1331, %r1153, %r1466, %r1331;
$L__BB202_208:
	setp.lt.s32 	%p271, %r189, 28;
	@%p271 bra 	$L__BB202_210;
	shfl.sync.idx.b32	%r1154|%p272, %r257, %r151, %r15, -1;
	mad.lo.s32 	%r1331, %r1154, %r1465, %r1331;
$L__BB202_210:
	setp.lt.s32 	%p273, %r189, 29;
	@%p273 bra 	$L__BB202_212;
	shfl.sync.idx.b32	%r1155|%p274, %r257, %r152, %r15, -1;
	mad.lo.s32 	%r1331, %r1155, %r1464, %r1331;
$L__BB202_212:
	setp.lt.s32 	%p275, %r189, 30;
	@%p275 bra 	$L__BB202_214;
	shfl.sync.idx.b32	%r1156|%p276, %r257, %r153, %r15, -1;
	mad.lo.s32 	%r1331, %r1156, %r1463, %r1331;
$L__BB202_214:
	setp.lt.s32 	%p277, %r189, 31;
	@%p277 bra 	$L__BB202_216;
	shfl.sync.idx.b32	%r1157|%p278, %r257, %r154, %r15, -1;
	mad.lo.s32 	%r1331, %r1157, %r1462, %r1331;
$L__BB202_216:
	setp.lt.s32 	%p279, %r189, 32;
	@%p279 bra 	$L__BB202_218;
	shfl.sync.idx.b32	%r1158|%p280, %r257, %r155, %r15, -1;
	mad.lo.s32 	%r1331, %r1158, %r1461, %r1331;
$L__BB202_218:
	mad.lo.s32 	%r1159, %r1329, %r6, %r7;
	shl.b32 	%r1160, %r1159, 2;
	mov.u32 	%r1161, _ZZ9cuda_gemmIiLi128ELi16ELi1ELi64ELi64ELi64ELi0EEviiiPT_S1_S1_iiE3Csh;
	add.s32 	%r1162, %r1161, %r1160;
	ld.shared.u32 	%r1163, [%r1162];
	add.s32 	%r1164, %r1163, %r1331;
	st.shared.u32 	[%r1162], %r1164;
	add.s32 	%r1329, %r1329, %r10;
	setp.lt.s32 	%p281, %r1329, %r564;
	@%p281 bra 	$L__BB202_154;
	bra.uni 	$L__BB202_152;
$L__BB202_219:
	shl.b32 	%r616, %r1263, 2;
	mov.u32 	%r617, _ZZ9cuda_gemmIiLi128ELi16ELi1ELi64ELi64ELi64ELi0EEviiiPT_S1_S1_iiE3Csh;
	add.s32 	%r618, %r617, %r616;
	mov.b32 	%r619, 0;
	st.shared.u32 	[%r618], %r619;
	add.s32 	%r620, %r618, %r19;
	st.shared.u32 	[%r620], %r619;
	add.s32 	%r621, %r620, %r19;
	st.shared.u32 	[%r621], %r619;
	add.s32 	%r622, %r621, %r19;
	st.shared.u32 	[%r622], %r619;
	add.s32 	%r1263, %r19, %r1263;
	setp.lt.u32 	%p18, %r1263, 64;
	@%p18 bra 	$L__BB202_219;
	bra.uni 	$L__BB202_19;
$L__BB202_220:
	setp.lt.s32 	%p85, %r8, %r564;
	@%p85 bra 	$L__BB202_221;
	bra.uni 	$L__BB202_287;
$L__BB202_221:
	add.s32 	%r360, %r81, %r1395;
	sub.s32 	%r361, %r360, %r82;
	sub.s32 	%r362, %r360, %r83;
	sub.s32 	%r363, %r360, %r84;
	sub.s32 	%r364, %r360, %r85;
	sub.s32 	%r365, %r360, %r86;
	sub.s32 	%r366, %r360, %r87;
	sub.s32 	%r367, %r360, %r88;
	sub.s32 	%r368, %r360, %r89;
	sub.s32 	%r369, %r360, %r90;
	sub.s32 	%r370, %r360, %r91;
	sub.s32 	%r371, %r360, %r92;
	sub.s32 	%r372, %r360, %r93;
	sub.s32 	%r373, %r360, %r94;
	sub.s32 	%r374, %r360, %r95;
	sub.s32 	%r375, %r360, %r96;
	sub.s32 	%r376, %r360, %r97;
	sub.s32 	%r377, %r360, %r98;
	sub.s32 	%r378, %r360, %r99;
	sub.s32 	%r379, %r360, %r100;
	sub.s32 	%r380, %r360, %r101;
	sub.s32 	%r381, %r360, %r102;
	sub.s32 	%r382, %r360, %r103;
	sub.s32 	%r383, %r360, %r104;
	sub.s32 	%r384, %r360, %r105;
	sub.s32 	%r385, %r360, %r106;
	sub.s32 	%r386, %r360, %r107;
	sub.s32 	%r387, %r360, %r108;
	sub.s32 	%r388, %r360, %r109;
	sub.s32 	%r389, %r360, %r110;
	sub.s32 	%r390, %r360, %r111;
	sub.s32 	%r391, %r360, %r112;
	shl.b32 	%r789, %r361, 2;
	shl.b32 	%r792, %r362, 2;
	shl.b32 	%r795, %r363, 2;
	shl.b32 	%r798, %r364, 2;
	shl.b32 	%r801, %r365, 2;
	shl.b32 	%r804, %r366, 2;
	shl.b32 	%r807, %r367, 2;
	shl.b32 	%r810, %r368, 2;
	shl.b32 	%r813, %r369, 2;
	shl.b32 	%r816, %r370, 2;
	shl.b32 	%r819, %r371, 2;
	shl.b32 	%r822, %r372, 2;
	shl.b32 	%r825, %r373, 2;
	shl.b32 	%r828, %r374, 2;
	shl.b32 	%r831, %r375, 2;
	shl.b32 	%r834, %r376, 2;
	shl.b32 	%r837, %r377, 2;
	shl.b32 	%r840, %r378, 2;
	shl.b32 	%r843, %r379, 2;
	shl.b32 	%r846, %r380, 2;
	shl.b32 	%r849, %r381, 2;
	shl.b32 	%r852, %r382, 2;
	shl.b32 	%r855, %r383, 2;
	shl.b32 	%r858, %r384, 2;
	shl.b32 	%r861, %r385, 2;
	shl.b32 	%r864, %r386, 2;
	shl.b32 	%r867, %r387, 2;
	shl.b32 	%r870, %r388, 2;
	shl.b32 	%r873, %r389, 2;
	shl.b32 	%r876, %r390, 2;
	shl.b32 	%r879, %r391, 2;
	mov.u32 	%r1428, %r8;
$L__BB202_222:
	setp.lt.s32 	%p86, %r358, 1;
	mov.u32 	%r785, _ZZ9cuda_gemmIiLi128ELi16ELi1ELi64ELi64ELi64ELi0EEviiiPT_S1_S1_iiE11kron_fac_sh;
	mad.lo.s32 	%r457, %r1428, 260, %r785;
	mov.b32 	%r1430, 0;
	@%p86 bra 	$L__BB202_224;
	shl.b32 	%r786, %r360, 2;
	add.s32 	%r787, %r457, %r786;
	ld.shared.u32 	%r788, [%r787];
	mul.lo.s32 	%r1430, %r788, %r1492;
$L__BB202_224:
	@%p54 bra 	$L__BB202_226;
	add.s32 	%r790, %r457, %r789;
	ld.shared.u32 	%r791, [%r790+4];
	mad.lo.s32 	%r1430, %r791, %r1491, %r1430;
$L__BB202_226:
	@%p55 bra 	$L__BB202_228;
	add.s32 	%r793, %r457, %r792;
	ld.shared.u32 	%r794, [%r793+8];
	mad.lo.s32 	%r1430, %r794, %r1490, %r1430;
$L__BB202_228:
	@%p56 bra 	$L__BB202_230;
	add.s32 	%r796, %r457, %r795;
	ld.shared.u32 	%r797, [%r796+12];
	mad.lo.s32 	%r1430, %r797, %r1489, %r1430;
$L__BB202_230:
	@%p57 bra 	$L__BB202_232;
	add.s32 	%r799, %r457, %r798;
	ld.shared.u32 	%r800, [%r799+16];
	mad.lo.s32 	%r1430, %r800, %r1488, %r1430;
$L__BB202_232:
	@%p58 bra 	$L__BB202_234;
	add.s32 	%r802, %r457, %r801;
	ld.shared.u32 	%r803, [%r802+20];
	mad.lo.s32 	%r1430, %r803, %r1487, %r1430;
$L__BB202_234:
	setp.lt.s32 	%p92, %r358, 7;
	@%p92 bra 	$L__BB202_236;
	add.s32 	%r805, %r457, %r804;
	ld.shared.u32 	%r806, [%r805+24];
	mad.lo.s32 	%r1430, %r806, %r1486, %r1430;
$L__BB202_236:
	setp.lt.s32 	%p93, %r358, 8;
	@%p93 bra 	$L__BB202_238;
	add.s32 	%r808, %r457, %r807;
	ld.shared.u32 	%r809, [%r808+28];
	mad.lo.s32 	%r1430, %r809, %r1485, %r1430;
$L__BB202_238:
	setp.lt.s32 	%p94, %r358, 9;
	@%p94 bra 	$L__BB202_240;
	add.s32 	%r811, %r457, %r810;
	ld.shared.u32 	%r812, [%r811+32];
	mad.lo.s32 	%r1430, %r812, %r1484, %r1430;
$L__BB202_240:
	setp.lt.s32 	%p95, %r358, 10;
	@%p95 bra 	$L__BB202_242;
	add.s32 	%r814, %r457, %r813;
	ld.shared.u32 	%r815, [%r814+36];
	mad.lo.s32 	%r1430, %r815, %r1483, %r1430;
$L__BB202_242:
	setp.lt.s32 	%p96, %r358, 11;
	@%p96 bra 	$L__BB202_244;
	add.s32 	%r817, %r457, %r816;
	ld.shared.u32 	%r818, [%r817+40];
	mad.lo.s32 	%r1430, %r818, %r1482, %r1430;
$L__BB202_244:
	setp.lt.s32 	%p97, %r358, 12;
	@%p97 bra 	$L__BB202_246;
	add.s32 	%r820, %r457, %r819;
	ld.shared.u32 	%r821, [%r820+44];
	mad.lo.s32 	%r1430, %r821, %r1481, %r1430;
$L__BB202_246:
	setp.lt.s32 	%p98, %r358, 13;
	@%p98 bra 	$L__BB202_248;
	add.s32 	%r823, %r457, %r822;
	ld.shared.u32 	%r824, [%r823+48];
	mad.lo.s32 	%r1430, %r824, %r1480, %r1430;
$L__BB202_248:
	setp.lt.s32 	%p99, %r358, 14;
	@%p99 bra 	$L__BB202_250;
	add.s32 	%r826, %r457, %r825;
	ld.shared.u32 	%r827, [%r826+52];
	mad.lo.s32 	%r1430, %r827, %r1479, %r1430;
$L__BB202_250:
	setp.lt.s32 	%p100, %r358, 15;
	@%p100 bra 	$L__BB202_252;
	add.s32 	%r829, %r457, %r828;
	ld.shared.u32 	%r830, [%r829+56];
	mad.lo.s32 	%r1430, %r830, %r1478, %r1430;
$L__BB202_252:
	setp.lt.s32 	%p101, %r358, 16;
	@%p101 bra 	$L__BB202_254;
	add.s32 	%r832, %r457, %r831;
	ld.shared.u32 	%r833, [%r832+60];
	mad.lo.s32 	%r1430, %r833, %r1477, %r1430;
$L__BB202_254:
	setp.lt.s32 	%p102, %r358, 17;
	@%p102 bra 	$L__BB202_256;
	add.s32 	%r835, %r457, %r834;
	ld.shared.u32 	%r836, [%r835+64];
	mad.lo.s32 	%r1430, %r836, %r1476, %r1430;
$L__BB202_256:
	setp.lt.s32 	%p103, %r358, 18;
	@%p103 bra 	$L__BB202_258;
	add.s32 	%r838, %r457, %r837;
	ld.shared.u32 	%r839, [%r838+68];
	mad.lo.s32 	%r1430, %r839, %r1475, %r1430;
$L__BB202_258:
	setp.lt.s32 	%p104, %r358, 19;
	@%p104 bra 	$L__BB202_260;
	add.s32 	%r841, %r457, %r840;
	ld.shared.u32 	%r842, [%r841+72];
	mad.lo.s32 	%r1430, %r842, %r1474, %r1430;
$L__BB202_260:
	setp.lt.s32 	%p105, %r358, 20;
	@%p105 bra 	$L__BB202_262;
	add.s32 	%r844, %r457, %r843;
	ld.shared.u32 	%r845, [%r844+76];
	mad.lo.s32 	%r1430, %r845, %r1473, %r1430;
$L__BB202_262:
	setp.lt.s32 	%p106, %r358, 21;
	@%p106 bra 	$L__BB202_264;
	add.s32 	%r847, %r457, %r846;
	ld.shared.u32 	%r848, [%r847+80];
	mad.lo.s32 	%r1430, %r848, %r1472, %r1430;
$L__BB202_264:
	setp.lt.s32 	%p107, %r358, 22;
	@%p107 bra 	$L__BB202_266;
	add.s32 	%r850, %r457, %r849;
	ld.shared.u32 	%r851, [%r850+84];
	mad.lo.s32 	%r1430, %r851, %r1471, %r1430;
$L__BB202_266:
	setp.lt.s32 	%p108, %r358, 23;
	@%p108 bra 	$L__BB202_268;
	add.s32 	%r853, %r457, %r852;
	ld.shared.u32 	%r854, [%r853+88];
	mad.lo.s32 	%r1430, %r854, %r1470, %r1430;
$L__BB202_268:
	setp.lt.s32 	%p109, %r358, 24;
	@%p109 bra 	$L__BB202_270;
	add.s32 	%r856, %r457, %r855;
	ld.shared.u32 	%r857, [%r856+92];
	mad.lo.s32 	%r1430, %r857, %r1469, %r1430;
$L__BB202_270:
	setp.lt.s32 	%p110, %r358, 25;
	@%p110 bra 	$L__BB202_272;
	add.s32 	%r859, %r457, %r858;
	ld.shared.u32 	%r860, [%r859+96];
	mad.lo.s32 	%r1430, %r860, %r1468, %r1430;
$L__BB202_272:
	setp.lt.s32 	%p111, %r358, 26;
	@%p111 bra 	$L__BB202_274;
	add.s32 	%r862, %r457, %r861;
	ld.shared.u32 	%r863, [%r862+100];
	mad.lo.s32 	%r1430, %r863, %r1467, %r1430;
$L__BB202_274:
	setp.lt.s32 	%p112, %r358, 27;
	@%p112 bra 	$L__BB202_276;
	add.s32 	%r865, %r457, %r864;
	ld.shared.u32 	%r866, [%r865+104];
	mad.lo.s32 	%r1430, %r866, %r1466, %r1430;
$L__BB202_276:
	setp.lt.s32 	%p113, %r358, 28;
	@%p113 bra 	$L__BB202_278;
	add.s32 	%r868, %r457, %r867;
	ld.shared.u32 	%r869, [%r868+108];
	mad.lo.s32 	%r1430, %r869, %r1465, %r1430;
$L__BB202_278:
	setp.lt.s32 	%p114, %r358, 29;
	@%p114 bra 	$L__BB202_280;
	add.s32 	%r871, %r457, %r870;
	ld.shared.u32 	%r872, [%r871+112];
	mad.lo.s32 	%r1430, %r872, %r1464, %r1430;
$L__BB202_280:
	setp.lt.s32 	%p115, %r358, 30;
	@%p115 bra 	$L__BB202_282;
	add.s32 	%r874, %r457, %r873;
	ld.shared.u32 	%r875, [%r874+116];
	mad.lo.s32 	%r1430, %r875, %r1463, %r1430;
$L__BB202_282:
	setp.lt.s32 	%p116, %r358, 31;
	@%p116 bra 	$L__BB202_284;
	add.s32 	%r877, %r457, %r876;
	ld.shared.u32 	%r878, [%r877+120];
	mad.lo.s32 	%r1430, %r878, %r1462, %r1430;
$L__BB202_284:
	setp.lt.s32 	%p117, %r358, 32;
	@%p117 bra 	$L__BB202_286;
	add.s32 	%r880, %r457, %r879;
	ld.shared.u32 	%r881, [%r880+124];
	mad.lo.s32 	%r1430, %r881, %r1461, %r1430;
$L__BB202_286:
	mad.lo.s32 	%r882, %r1428, %r6, %r7;
	shl.b32 	%r883, %r882, 2;
	mov.u32 	%r884, _ZZ9cuda_gemmIiLi128ELi16ELi1ELi64ELi64ELi64ELi0EEviiiPT_S1_S1_iiE3Csh;
	add.s32 	%r885, %r884, %r883;
	ld.shared.u32 	%r886, [%r885];
	add.s32 	%r887, %r886, %r1430;
	st.shared.u32 	[%r885], %r887;
	add.s32 	%r1428, %r1428, %r10;
	setp.lt.s32 	%p118, %r1428, %r564;
	@%p118 bra 	$L__BB202_222;
$L__BB202_287:
	mov.b32 	%r1395, 32;
	mov.pred 	%p291, 0;
	@%p2 bra 	$L__BB202_22;
$L__BB202_288:
	setp.gt.u32 	%p283, %r1, 63;
	bar.sync 	0;
	@%p283 bra 	$L__BB202_295;
	ld.param.u32 	%r1221, [_Z9cuda_gemmIiLi128ELi16ELi1ELi64ELi64ELi64ELi0EEviiiPT_S1_S1_ii_param_1];
	setp.eq.s32 	%p284, %r18, 0;
	mov.u32 	%r1166, %ctaid.x;
	mul.lo.s32 	%r1167, %r6, %r1166;
	mad.lo.s32 	%r555, %r1255, %r1221, %r1167;
	div.s32 	%r556, %r563, %r565;
	mov.u32 	%r1493, %r1;
	@%p284 bra 	$L__BB202_293;
	setp.eq.s32 	%p285, %r18, 1;
	div.s32 	%r1168, %r1, %r6;
	mad.lo.s32 	%r1169, %r556, %r1168, %r555;
	mul.lo.s32 	%r1170, %r1168, %r6;
	sub.s32 	%r1171, %r1, %r1170;
	add.s32 	%r1172, %r1169, %r1171;
	ld.shared.u32 	%r1173, [%r21];
	mul.wide.s32 	%rd23, %r1172, 4;
	add.s64 	%rd24, %rd2, %rd23;
	st.global.u32 	[%rd24], %r1173;
	mov.u32 	%r1493, %r16;
	@%p285 bra 	$L__BB202_293;
	setp.eq.s32 	%p286, %r18, 2;
	div.s32 	%r1174, %r16, %r6;
	mad.lo.s32 	%r1175, %r556, %r1174, %r555;
	mul.lo.s32 	%r1176, %r1174, %r6;
	sub.s32 	%r1177, %r16, %r1176;
	add.s32 	%r1178, %r1175, %r1177;
	ld.shared.u32 	%r1179, [%r22];
	mul.wide.s32 	%rd25, %r1178, 4;
	add.s64 	%rd26, %rd2, %rd25;
	st.global.u32 	[%rd26], %r1179;
	mov.u32 	%r1493, %r20;
	@%p286 bra 	$L__BB202_293;
	add.s32 	%r1493, %r20, %r9;
	div.s32 	%r1180, %r20, %r6;
	mad.lo.s32 	%r1181, %r556, %r1180, %r555;
	mul.lo.s32 	%r1182, %r1180, %r6;
	sub.s32 	%r1183, %r20, %r1182;
	add.s32 	%r1184, %r1181, %r1183;
	add.s32 	%r1185, %r22, %r19;
	ld.shared.u32 	%r1186, [%r1185];
	mul.wide.s32 	%rd27, %r1184, 4;
	add.s64 	%rd28, %rd2, %rd27;
	st.global.u32 	[%rd28], %r1186;
$L__BB202_293:
	setp.lt.u32 	%p287, %r17, 3;
	@%p287 bra 	$L__BB202_295;
$L__BB202_294:
	div.s32 	%r1187, %r1493, %r6;
	mad.lo.s32 	%r1188, %r556, %r1187, %r555;
	mul.lo.s32 	%r1189, %r1187, %r6;
	sub.s32 	%r1190, %r1493, %r1189;
	add.s32 	%r1191, %r1188, %r1190;
	shl.b32 	%r1192, %r1493, 2;
	mov.u32 	%r1193, _ZZ9cuda_gemmIiLi128ELi16ELi1ELi64ELi64ELi64ELi0EEviiiPT_S1_S1_iiE3Csh;
	add.s32 	%r1194, %r1193, %r1192;
	ld.shared.u32 	%r1195, [%r1194];
	mul.wide.s32 	%rd29, %r1191, 4;
	add.s64 	%rd30, %rd2, %rd29;
	st.global.u32 	[%rd30], %r1195;
	add.s32 	%r1196, %r1493, %r9;
	div.s32 	%r1197, %r1196, %r6;
	mad.lo.s32 	%r1198, %r556, %r1197, %r555;
	mul.lo.s32 	%r1199, %r1197, %r6;
	sub.s32 	%r1200, %r1196, %r1199;
	add.s32 	%r1201, %r1198, %r1200;
	add.s32 	%r1202, %r1194, %r19;
	ld.shared.u32 	%r1203, [%r1202];
	mul.wide.s32 	%rd31, %r1201, 4;
	add.s64 	%rd32, %rd2, %rd31;
	st.global.u32 	[%rd32], %r1203;
	add.s32 	%r1204, %r1196, %r9;
	div.s32 	%r1205, %r1204, %r6;
	mad.lo.s32 	%r1206, %r556, %r1205, %r555;
	mul.lo.s32 	%r1207, %r1205, %r6;
	sub.s32 	%r1208, %r1204, %r1207;
	add.s32 	%r1209, %r1206, %r1208;
	add.s32 	%r1210, %r1202, %r19;
	ld.shared.u32 	%r1211, [%r1210];
	mul.wide.s32 	%rd33, %r1209, 4;
	add.s64 	%rd34, %rd2, %rd33;
	st.global.u32 	[%rd34], %r1211;
	add.s32 	%r1212, %r1204, %r9;
	div.s32 	%r1213, %r1212, %r6;
	mad.lo.s32 	%r1214, %r556, %r1213, %r555;
	mul.lo.s32 	%r1215, %r1213, %r6;
	sub.s32 	%r1216, %r1212, %r1215;
	add.s32 	%r1217, %r1214, %r1216;
	add.s32 	%r1218, %r1210, %r19;
	ld.shared.u32 	%r1219, [%r1218];
	mul.wide.s32 	%rd35, %r1217, 4;
	add.s64 	%rd36, %rd2, %rd35;
	st.global.u32 	[%rd36], %r1219;
	add.s32 	%r1493, %r1212, %r9;
	setp.lt.u32 	%p288, %r1493, 64;
	@%p288 bra 	$L__BB202_294;
$L__BB202_295:
	add.s32 	%r1255, %r1255, %r12;
	shl.b32 	%r1220, %r12, 4;
	setp.lt.u32 	%p289, %r1255, %r1220;
	@%p289 bra 	$L__BB202_5;
$L__BB202_296:
	ret;

}
	// .globl	_Z9cuda_gemmIiLi128ELi16ELi1ELi64ELi64ELi64ELi1EEviiiPT_S1_S1_ii
.visible .entry _Z9cuda_gemmIiLi128ELi16ELi1ELi64ELi64ELi64ELi1EEviiiPT_S1_S1_ii(
	.param .u32 _Z9cuda_gemmIiLi128ELi16ELi1ELi64ELi64ELi64ELi1EEviiiPT_S1_S1_ii_param_0,
	.param .u32 _Z9cuda_gemmIiLi128ELi16ELi1ELi64ELi64ELi64ELi1EEviiiPT_S1_S1_ii_param_1,
	.param .u32 _Z9cuda_gemmIiLi128ELi16ELi1ELi64ELi64ELi64ELi1EEviiiPT_S1_S1_ii_param_2,
	.param .u64 .ptr .align 1 _Z9cuda_gemmIiLi128ELi16ELi1ELi64ELi64ELi64ELi1EEviiiPT_S1_S1_ii_param_3,
	.param .u64 .ptr .align 1 _Z9cuda_gemmIiLi128ELi16ELi1ELi64ELi64ELi64ELi1EEviiiPT_S1_S1_ii_param_4,
	.param .u64 .ptr .align 1 _Z9cuda_gemmIiLi128ELi16ELi1ELi64ELi64ELi64ELi1EEviiiPT_S1_S1_ii_param_5,
	.param .u32 _Z9cuda_gemmIiLi128ELi16ELi1ELi64ELi64ELi64ELi1EEviiiPT_S1_S1_ii_param_6,
	.param .u32 _Z9cuda_gemmIiLi128ELi16ELi1ELi64ELi64ELi64ELi1EEviiiPT_S1_S1_ii_param_7
)
.maxntid 128
{
	.reg .pred 	%p<62>;
	.reg .b16 	%rs<6>;
	.reg .b32 	%r<378>;
	.reg .b64 	%rd<47>;
	// demoted variable
	.shared .align 128 .b8 _ZZ9cuda_gemmIiLi128ELi16ELi1ELi64ELi64ELi64ELi1EEviiiPT_S1_S1_iiE11kron_fac_sh[16640];
	// demoted variable
	.shared .align 128 .b8 _ZZ9cuda_gemmIiLi128ELi16ELi1ELi64ELi64ELi64ELi1EEviiiPT_S1_S1_iiE3Ash[256];
	// demoted variable
	.shared .align 128 .b8 _ZZ9cuda_gemmIiLi128ELi16ELi1ELi64ELi64ELi64ELi1EEviiiPT_S1_S1_iiE3Csh[256];
	ld.param.u64 	%rd9, [_Z9cuda_gemmIiLi128ELi16ELi1ELi64ELi64ELi64ELi1EEviiiPT_S1_S1_ii_param_3];
	ld.param.u64 	%rd10, [_Z9cuda_gemmIiLi128ELi16ELi1ELi64ELi64ELi64ELi1EEviiiPT_S1_S1_ii_param_4];
	ld.param.u64 	%rd11, [_Z9cuda_gemmIiLi128ELi16ELi1ELi64ELi64ELi64ELi1EEviiiPT_S1_S1_ii_param_5];
	cvta.to.global.u64 	%rd1, %rd10;
	cvta.to.global.u64 	%rd2, %rd9;
	cvta.to.global.u64 	%rd3, %rd11;
	mov.u32 	%r1, %tid.x;
	and.b32  	%r2, %r1, 31;
	mov.u32 	%r3, %ntid.x;
	add.s32 	%r4, %r1, %r3;
	cvt.u16.u32 	%rs2, %r4;
	xor.b16  	%rs3, %rs2, 4095;
	cvt.u16.u32 	%rs4, %r3;
	div.u16 	%rs5, %rs3, %rs4;
	and.b16  	%rs1, %rs5, 3;
	setp.eq.s16 	%p2, %rs1, 2;
	mov.u32 	%r363, %r1;
	@%p2 bra 	$L__BB203_3;
	cvt.u32.u16 	%r5, %rs1;
	mov.b32 	%r362, 0;
	mov.u32 	%r363, %r1;
$L__BB203_2:
	.pragma "nounroll";
	mul.wide.u32 	%rd12, %r363, 4;
	add.s64 	%rd13, %rd1, %rd12;
	ld.global.u32 	%r130, [%rd13];
	and.b32  	%r131, %r363, 63;
	mov.u32 	%r132, _ZZ9cuda_gemmIiLi128ELi16ELi1ELi64ELi64ELi64ELi1EEviiiPT_S1_S1_iiE11kron_fac_sh;
	mad.lo.s32 	%r133, %r131, 260, %r132;
	shr.u32 	%r134, %r363, 4;
	and.b32  	%r135, %r134, 268435452;
	add.s32 	%r136, %r133, %r135;
	st.shared.u32 	[%r136], %r130;
	add.s32 	%r363, %r363, %r3;
	add.s32 	%r362, %r362, 1;
	xor.b32  	%r137, %r362, %r5;
	setp.ne.s32 	%p3, %r137, 2;
	@%p3 bra 	$L__BB203_2;
$L__BB203_3:
	mov.u32 	%r140, _ZZ9cuda_gemmIiLi128ELi16ELi1ELi64ELi64ELi64ELi1EEviiiPT_S1_S1_iiE11kron_fac_sh;
$L__BB203_4:
	mul.wide.u32 	%rd14, %r363, 4;
	add.s64 	%rd15, %rd1, %rd14;
	ld.global.u32 	%r138, [%rd15];
	and.b32  	%r139, %r363, 63;
	mad.lo.s32 	%r141, %r139, 260, %r140;
	shr.u32 	%r142, %r363, 4;
	and.b32  	%r143, %r142, 268435452;
	add.s32 	%r144, %r141, %r143;
	st.shared.u32 	[%r144], %r138;
	add.s32 	%r145, %r363, %r3;
	mul.wide.u32 	%rd16, %r145, 4;
	add.s64 	%rd17, %rd1, %rd16;
	ld.global.u32 	%r146, [%rd17];
	and.b32  	%r147, %r145, 63;
	mad.lo.s32 	%r148, %r147, 260, %r140;
	shr.u32 	%r149, %r145, 4;
	and.b32  	%r150, %r149, 268435452;
	add.s32 	%r151, %r148, %r150;
	st.shared.u32 	[%r151], %r146;
	add.s32 	%r152, %r145, %r3;
	mul.wide.u32 	%rd18, %r152, 4;
	add.s64 	%rd19, %rd1, %rd18;
	ld.global.u32 	%r153, [%rd19];
	and.b32  	%r154, %r152, 63;
	mad.lo.s32 	%r155, %r154, 260, %r140;
	shr.u32 	%r156, %r152, 4;
	and.b32  	%r157, %r156, 268435452;
	add.s32 	%r158, %r155, %r157;
	st.shared.u32 	[%r158], %r153;
	add.s32 	%r159, %r152, %r3;
	mul.wide.u32 	%rd20, %r159, 4;
	add.s64 	%rd21, %rd1, %rd20;
	ld.global.u32 	%r160, [%rd21];
	and.b32  	%r161, %r159, 63;
	mad.lo.s32 	%r162, %r161, 260, %r140;
	shr.u32 	%r163, %r159, 4;
	and.b32  	%r164, %r163, 268435452;
	add.s32 	%r165, %r162, %r164;
	st.shared.u32 	[%r165], %r160;
	add.s32 	%r363, %r159, %r3;
	setp.lt.u32 	%p4, %r363, 4096;
	@%p4 bra 	$L__BB203_4;
	mov.u32 	%r365, %ctaid.y;
	mov.u32 	%r14, %nctaid.y;
	shl.b32 	%r15, %r14, 4;
	setp.ge.u32 	%p5, %r365, %r15;
	@%p5 bra 	$L__BB203_35;
	max.u32 	%r166, %r4, 64;
	setp.lt.u32 	%p6, %r4, 64;
	selp.u32 	%r167, 1, 0, %p6;
	add.s32 	%r168, %r4, %r167;
	sub.s32 	%r169, %r166, %r168;
	div.u32 	%r170, %r169, %r3;
	add.s32 	%r16, %r170, %r167;
	add.s32 	%r171, %r16, 1;
	and.b32  	%r17, %r171, 3;
	shl.b32 	%r172, %r1, 2;
	mov.u32 	%r173, _ZZ9cuda_gemmIiLi128ELi16ELi1ELi64ELi64ELi64ELi1EEviiiPT_S1_S1_iiE3Ash;
	add.s32 	%r18, %r173, %r172;
	shl.b32 	%r19, %r3, 2;
	add.s32 	%r20, %r18, %r19;
	add.s32 	%r21, %r4, %r3;
	mov.u32 	%r174, _ZZ9cuda_gemmIiLi128ELi16ELi1ELi64ELi64ELi64ELi1EEviiiPT_S1_S1_iiE3Csh;
	add.s32 	%r22, %r174, %r172;
	add.s32 	%r23, %r22, %r19;
	setp.lt.u32 	%p7, %r2, 22;
	selp.b32 	%r24, 10, -22, %p7;
	setp.lt.u32 	%p8, %r2, 21;
	selp.b32 	%r25, 11, -21, %p8;
	setp.lt.u32 	%p9, %r2, 20;
	selp.b32 	%r26, 12, -20, %p9;
	setp.lt.u32 	%p10, %r2, 19;
	selp.b32 	%r27, 13, -19, %p10;
	setp.lt.u32 	%p11, %r2, 18;
	selp.b32 	%r28, 14, -18, %p11;
	setp.lt.u32 	%p12, %r2, 17;
	selp.b32 	%r29, 15, -17, %p12;
	setp.lt.u32 	%p13, %r2, 16;
	selp.b32 	%r30, 16, -16, %p13;
	setp.lt.u32 	%p14, %r2, 15;
	selp.b32 	%r31, 17, -15, %p14;
	setp.lt.u32 	%p15, %r2, 13;
	selp.b32 	%r32, 19, -13, %p15;
	mul.wide.u32 	%rd35, %r3, 16;
	shl.b32 	%r67, %r24, 2;
	shl.b32 	%r68, %r25, 2;
	shl.b32 	%r69, %r26, 2;
	shl.b32 	%r70, %r27, 2;
	shl.b32 	%r71, %r28, 2;
	shl.b32 	%r72, %r29, 2;
	shl.b32 	%r73, %r30, 2;
	shl.b32 	%r74, %r31, 2;
	shl.b32 	%r76, %r32, 2;
	cvt.u64.u32 	%rd42, %r19;
$L__BB203_7:
	add.s32 	%r34, %r21, %r3;
	setp.gt.u32 	%p16, %r1, 63;
	@%p16 bra 	$L__BB203_15;
	setp.eq.s32 	%p17, %r17, 0;
	shl.b32 	%r35, %r365, 6;
	mov.u32 	%r366, %r1;
	@%p17 bra 	$L__BB203_12;
	setp.eq.s32 	%p18, %r17, 1;
	add.s32 	%r36, %r35, %r1;
	mul.wide.u32 	%rd22, %r36, 4;
	add.s64 	%rd23, %rd2, %rd22;
	ld.global.u32 	%r175, [%rd23];
	st.shared.u32 	[%r18], %r175;
	mov.u32 	%r366, %r4;
	@%p18 bra 	$L__BB203_12;
	setp.eq.s32 	%p19, %r17, 2;
	add.s32 	%r37, %r36, %r3;
	mul.wide.u32 	%rd24, %r37, 4;
	add.s64 	%rd25, %rd2, %rd24;
	ld.global.u32 	%r176, [%rd25];
	st.shared.u32 	[%r20], %r176;
	mov.u32 	%r366, %r21;
	@%p19 bra 	$L__BB203_12;
	add.s32 	%r177, %r37, %r3;
	mul.wide.u32 	%rd26, %r177, 4;
	add.s64 	%rd27, %rd2, %rd26;
	ld.global.u32 	%r178, [%rd27];
	add.s32 	%r179, %r20, %r19;
	st.shared.u32 	[%r179], %r178;
	mov.u32 	%r366, %r34;
$L__BB203_12:
	setp.lt.u32 	%p20, %r16, 3;
	@%p20 bra 	$L__BB203_15;
	shl.b32 	%r180, %r366, 2;
	mov.u32 	%r181, _ZZ9cuda_gemmIiLi128ELi16ELi1ELi64ELi64ELi64ELi1EEviiiPT_S1_S1_iiE3Ash;
	add.s32 	%r370, %r181, %r180;
	add.s32 	%r182, %r366, %r35;
	add.s32 	%r369, %r182, %r3;
	shl.b32 	%r183, %r3, 1;
	add.s32 	%r368, %r182, %r183;
	mad.lo.s32 	%r367, %r3, 3, %r182;
	mul.wide.u32 	%rd28, %r182, 4;
	add.s64 	%rd46, %rd2, %rd28;
$L__BB203_14:
	ld.global.u32 	%r184, [%rd46];
	st.shared.u32 	[%r370], %r184;
	mul.wide.u32 	%rd29, %r369, 4;
	add.s64 	%rd30, %rd2, %rd29;
	ld.global.u32 	%r185, [%rd30];
	add.s32 	%r186, %r370, %r19;
	st.shared.u32 	[%r186], %r185;
	mul.wide.u32 	%rd31, %r368, 4;
	add.s64 	%rd32, %rd2, %rd31;
	ld.global.u32 	%r187, [%rd32];
	shl.b32 	%r188, %r3, 3;
	add.s32 	%r189, %r370, %r188;
	st.shared.u32 	[%r189], %r187;
	mul.wide.u32 	%rd33, %r367, 4;
	add.s64 	%rd34, %rd2, %rd33;
	ld.global.u32 	%r190, [%rd34];
	mad.lo.s32 	%r191, %r3, 12, %r370;
	st.shared.u32 	[%r191], %r190;
	add.s32 	%r366, %r366, %r19;
	shl.b32 	%r192, %r3, 4;
	add.s32 	%r370, %r370, %r192;
	add.s32 	%r369, %r369, %r19;
	add.s32 	%r368, %r368, %r19;
	add.s32 	%r367, %r367, %r19;
	add.s64 	%rd46, %rd46, %rd35;
	setp.lt.u32 	%p21, %r366, 64;
	@%p21 bra 	$L__BB203_14;
$L__BB203_15:
	setp.gt.u32 	%p22, %r1, 63;
	bar.sync 	0;
	@%p22 bra 	$L__BB203_22;
	setp.eq.s32 	%p23, %r17, 0;
	mov.u32 	%r372, %r1;
	@%p23 bra 	$L__BB203_20;
	setp.eq.s32 	%p24, %r17, 1;
	mov.b32 	%r193, 0;
	st.shared.u32 	[%r22], %r193;
	mov.u32 	%r372, %r4;
	@%p24 bra 	$L__BB203_20;
	setp.eq.s32 	%p25, %r17, 2;
	mov.b32 	%r194, 0;
	st.shared.u32 	[%r23], %r194;
	mov.u32 	%r372, %r21;
	@%p25 bra 	$L__BB203_20;
	add.s32 	%r195, %r23, %r19;
	mov.b32 	%r196, 0;
	st.shared.u32 	[%r195], %r196;
	mov.u32 	%r372, %r34;
$L__BB203_20:
	setp.lt.u32 	%p26, %r16, 3;
	@%p26 bra 	$L__BB203_22;
$L__BB203_21:
	shl.b32 	%r197, %r372, 2;
	mov.u32 	%r198, _ZZ9cuda_gemmIiLi128ELi16ELi1ELi64ELi64ELi64ELi1EEviiiPT_S1_S1_iiE3Csh;
	add.s32 	%r199, %r198, %r197;
	mov.b32 	%r200, 0;
	st.shared.u32 	[%r199], %r200;
	add.s32 	%r201, %r199, %r19;
	st.shared.u32 	[%r201], %r200;
	add.s32 	%r202, %r201, %r19;
	st.shared.u32 	[%r202], %r200;
	add.s32 	%r203, %r202, %r19;
	st.shared.u32 	[%r203], %r200;
	add.s32 	%r372, %r19, %r372;
	setp.lt.u32 	%p27, %r372, 64;
	@%p27 bra 	$L__BB203_21;
$L__BB203_22:
	mov.b32 	%r374, 0;
	mov.pred 	%p61, -1;
$L__BB203_23:
	mov.pred 	%p1, %p61;
	setp.gt.u32 	%p29, %r1, 63;
	and.b32  	%r205, %r1, 31;
	add.s32 	%r57, %r374, %r205;
	setp.eq.s32 	%p30, %r205, 31;
	selp.b32 	%r58, -124, 4, %p30;
	setp.lt.u32 	%p31, %r205, 30;
	selp.b32 	%r59, 8, -120, %p31;
	setp.lt.u32 	%p32, %r205, 29;
	selp.b32 	%r60, 12, -116, %p32;
	setp.lt.u32 	%p33, %r205, 28;
	selp.b32 	%r61, 16, -112, %p33;
	setp.lt.u32 	%p34, %r205, 27;
	selp.b32 	%r62, 20, -108, %p34;
	setp.lt.u32 	%p35, %r205, 26;
	selp.b32 	%r63, 24, -104, %p35;
	setp.lt.u32 	%p36, %r205, 25;
	selp.b32 	%r64, 28, -100, %p36;
	setp.lt.u32 	%p37, %r205, 24;
	selp.b32 	%r65, 32, -96, %p37;
	setp.lt.u32 	%p38, %r205, 23;
	selp.b32 	%r66, 36, -92, %p38;
	setp.lt.u32 	%p39, %r205, 14;
	selp.b32 	%r75, 72, -56, %p39;
	setp.lt.u32 	%p40, %r205, 12;
	selp.b32 	%r77, 80, -48, %p40;
	setp.lt.u32 	%p41, %r205, 11;
	selp.b32 	%r78, 84, -44, %p41;
	setp.lt.u32 	%p42, %r205, 10;
	selp.b32 	%r79, 88, -40, %p42;
	setp.lt.u32 	%p43, %r205, 9;
	selp.b32 	%r80, 92, -36, %p43;
	setp.lt.u32 	%p44, %r205, 8;
	selp.b32 	%r81, 96, -32, %p44;
	setp.lt.u32 	%p45, %r205, 7;
	selp.b32 	%r82, 100, -28, %p45;
	setp.lt.u32 	%p46, %r205, 6;
	selp.b32 	%r83, 104, -24, %p46;
	setp.lt.u32 	%p47, %r205, 5;
	selp.b32 	%r84, 108, -20, %p47;
	setp.lt.u32 	%p48, %r205, 4;
	selp.b32 	%r85, 112, -16, %p48;
	setp.lt.u32 	%p49, %r205, 3;
	selp.b32 	%r86, 116, -12, %p49;
	setp.lt.u32 	%p50, %r205, 2;
	selp.b32 	%r87, 120, -8, %p50;
	setp.eq.s32 	%p51, %r205, 0;
	selp.b32 	%r88, 124, -4, %p51;
	@%p29 bra 	$L__BB203_26;
	shl.b32 	%r206, %r57, 2;
	mov.u32 	%r207, _ZZ9cuda_gemmIiLi128ELi16ELi1ELi64ELi64ELi64ELi1EEviiiPT_S1_S1_iiE3Ash;
	add.s32 	%r208, %r207, %r206;
	ld.shared.u32 	%r89, [%r208];
	add.s32 	%r209, %r208, %r58;
	ld.shared.u32 	%r90, [%r209];
	add.s32 	%r210, %r208, %r59;
	ld.shared.u32 	%r91, [%r210];
	add.s32 	%r211, %r208, %r60;
	ld.shared.u32 	%r92, [%r211];
	add.s32 	%r212, %r208, %r61;
	ld.shared.u32 	%r93, [%r212];
	add.s32 	%r213, %r208, %r62;
	ld.shared.u32 	%r94, [%r213];
	add.s32 	%r214, %r208, %r63;
	ld.shared.u32 	%r95, [%r214];
	add.s32 	%r215, %r208, %r64;
	ld.shared.u32 	%r96, [%r215];
	add.s32 	%r216, %r208, %r65;
	ld.shared.u32 	%r97, [%r216];
	add.s32 	%r217, %r208, %r66;
	ld.shared.u32 	%r98, [%r217];
	add.s32 	%r218, %r208, %r67;
	ld.shared.u32 	%r99, [%r218];
	add.s32 	%r219, %r208, %r68;
	ld.shared.u32 	%r100, [%r219];
	add.s32 	%r220, %r208, %r69;
	ld.shared.u32 	%r101, [%r220];
	add.s32 	%r221, %r208, %r70;
	ld.shared.u32 	%r102, [%r221];
	add.s32 	%r222, %r208, %r71;
	ld.shared.u32 	%r103, [%r222];
	add.s32 	%r223, %r208, %r72;
	ld.shared.u32 	%r104, [%r223];
	add.s32 	%r224, %r208, %r73;
	ld.shared.u32 	%r105, [%r224];
	add.s32 	%r225, %r208, %r74;
	ld.shared.u32 	%r106, [%r225];
	add.s32 	%r226, %r208, %r75;
	ld.shared.u32 	%r107, [%r226];
	add.s32 	%r227, %r208, %r76;
	ld.shared.u32 	%r108, [%r227];
	add.s32 	%r228, %r208, %r77;
	ld.shared.u32 	%r109, [%r228];
	add.s32 	%r229, %r208, %r78;
	ld.shared.u32 	%r110, [%r229];
	add.s32 	%r230, %r208, %r79;
	ld.shared.u32 	%r111, [%r230];
	add.s32 	%r231, %r208, %r80;
	ld.shared.u32 	%r112, [%r231];
	add.s32 	%r232, %r208, %r81;
	ld.shared.u32 	%r113, [%r232];
	add.s32 	%r233, %r208, %r82;
	ld.shared.u32 	%r114, [%r233];
	add.s32 	%r234, %r208, %r83;
	ld.shared.u32 	%r115, [%r234];
	add.s32 	%r235, %r208, %r84;
	ld.shared.u32 	%r116, [%r235];
	add.s32 	%r236, %r208, %r85;
	ld.shared.u32 	%r117, [%r236];
	add.s32 	%r237, %r208, %r86;
	ld.shared.u32 	%r118, [%r237];
	add.s32 	%r238, %r208, %r87;
	ld.shared.u32 	%r119, [%r238];
	add.s32 	%r239, %r208, %r88;
	ld.shared.u32 	%r120, [%r239];
	mov.u32 	%r375, %r1;
$L__BB203_25:
	mov.u32 	%r240, _ZZ9cuda_gemmIiLi128ELi16ELi1ELi64ELi64ELi64ELi1EEviiiPT_S1_S1_iiE11kron_fac_sh;
	mad.lo.s32 	%r241, %r375, 260, %r240;
	add.s32 	%r243, %r241, %r206;
	ld.shared.u32 	%r244, [%r243];
	mul.lo.s32 	%r245, %r244, %r89;
	add.s32 	%r246, %r243, %r58;
	ld.shared.u32 	%r247, [%r246];
	mad.lo.s32 	%r248, %r247, %r90, %r245;
	add.s32 	%r249, %r243, %r59;
	ld.shared.u32 	%r250, [%r249];
	mad.lo.s32 	%r251, %r250, %r91, %r248;
	add.s32 	%r252, %r243, %r60;
	ld.shared.u32 	%r253, [%r252];
	mad.lo.s32 	%r254, %r253, %r92, %r251;
	add.s32 	%r255, %r243, %r61;
	ld.shared.u32 	%r256, [%r255];
	mad.lo.s32 	%r257, %r256, %r93, %r254;
	add.s32 	%r258, %r243, %r62;
	ld.shared.u32 	%r259, [%r258];
	mad.lo.s32 	%r260, %r259, %r94, %r257;
	add.s32 	%r261, %r243, %r63;
	ld.shared.u32 	%r262, [%r261];
	mad.lo.s32 	%r263, %r262, %r95, %r260;
	add.s32 	%r264, %r243, %r64;
	ld.shared.u32 	%r265, [%r264];
	mad.lo.s32 	%r266, %r265, %r96, %r263;
	add.s32 	%r267, %r243, %r65;
	ld.shared.u32 	%r268, [%r267];
	mad.lo.s32 	%r269, %r268, %r97, %r266;
	add.s32 	%r270, %r243, %r66;
	ld.shared.u32 	%r271, [%r270];
	mad.lo.s32 	%r272, %r271, %r98, %r269;
	add.s32 	%r273, %r243, %r67;
	ld.shared.u32 	%r274, [%r273];
	mad.lo.s32 	%r275, %r274, %r99, %r272;
	add.s32 	%r276, %r243, %r68;
	ld.shared.u32 	%r277, [%r276];
	mad.lo.s32 	%r278, %r277, %r100, %r275;
	add.s32 	%r279, %r243, %r69;
	ld.shared.u32 	%r280, [%r279];
	mad.lo.s32 	%r281, %r280, %r101, %r278;
	add.s32 	%r282, %r243, %r70;
	ld.shared.u32 	%r283, [%r282];
	mad.lo.s32 	%r284, %r283, %r102, %r281;
	add.s32 	%r285, %r243, %r71;
	ld.shared.u32 	%r286, [%r285];
	mad.lo.s32 	%r287, %r286, %r103, %r284;
	add.s32 	%r288, %r243, %r72;
	ld.shared.u32 	%r289, [%r288];
	mad.lo.s32 	%r290, %r289, %r104, %r287;
	add.s32 	%r291, %r243, %r73;
	ld.shared.u32 	%r292, [%r291];
	mad.lo.s32 	%r293, %r292, %r105, %r290;
	add.s32 	%r294, %r243, %r74;
	ld.shared.u32 	%r295, [%r294];
	mad.lo.s32 	%r296, %r295, %r106, %r293;
	add.s32 	%r297, %r243, %r75;
	ld.shared.u32 	%r298, [%r297];
	mad.lo.s32 	%r299, %r298, %r107, %r296;
	add.s32 	%r300, %r243, %r76;
	ld.shared.u32 	%r301, [%r300];
	mad.lo.s32 	%r302, %r301, %r108, %r299;
	add.s32 	%r303, %r243, %r77;
	ld.shared.u32 	%r304, [%r303];
	mad.lo.s32 	%r305, %r304, %r109, %r302;
	add.s32 	%r306, %r243, %r78;
	ld.shared.u32 	%r307, [%r306];
	mad.lo.s32 	%r308, %r307, %r110, %r305;
	add.s32 	%r309, %r243, %r79;
	ld.shared.u32 	%r310, [%r309];
	mad.lo.s32 	%r311, %r310, %r111, %r308;
	add.s32 	%r312, %r243, %r80;
	ld.shared.u32 	%r313, [%r312];
	mad.lo.s32 	%r314, %r313, %r112, %r311;
	add.s32 	%r315, %r243, %r81;
	ld.shared.u32 	%r316, [%r315];
	mad.lo.s32 	%r317, %r316, %r113, %r314;
	add.s32 	%r318, %r243, %r82;
	ld.shared.u32 	%r319, [%r318];
	mad.lo.s32 	%r320, %r319, %r114, %r317;
	add.s32 	%r321, %r243, %r83;
	ld.shared.u32 	%r322, [%r321];
	mad.lo.s32 	%r323, %r322, %r115, %r320;
	add.s32 	%r324, %r243, %r84;
	ld.shared.u32 	%r325, [%r324];
	mad.lo.s32 	%r326, %r325, %r116, %r323;
	add.s32 	%r327, %r243, %r85;
	ld.shared.u32 	%r328, [%r327];
	mad.lo.s32 	%r329, %r328, %r117, %r326;
	add.s32 	%r330, %r243, %r86;
	ld.shared.u32 	%r331, [%r330];
	mad.lo.s32 	%r332, %r331, %r118, %r329;
	add.s32 	%r333, %r243, %r87;
	ld.shared.u32 	%r334, [%r333];
	mad.lo.s32 	%r335, %r334, %r119, %r332;
	add.s32 	%r336, %r243, %r88;
	ld.shared.u32 	%r337, [%r336];
	mad.lo.s32 	%r338, %r337, %r120, %r335;
	shl.b32 	%r339, %r375, 2;
	mov.u32 	%r340, _ZZ9cuda_gemmIiLi128ELi16ELi1ELi64ELi64ELi64ELi1EEviiiPT_S1_S1_iiE3Csh;
	add.s32 	%r341, %r340, %r339;
	ld.shared.u32 	%r342, [%r341];
	add.s32 	%r343, %r342, %r338;
	st.shared.u32 	[%r341], %r343;
	add.s32 	%r375, %r375, %r3;
	setp.lt.u32 	%p52, %r375, 64;
	@%p52 bra 	$L__BB203_25;
$L__BB203_26:
	mov.b32 	%r374, 32;
	mov.pred 	%p61, 0;
	@%p1 bra 	$L__BB203_23;
	setp.gt.u32 	%p54, %r1, 63;
	bar.sync 	0;
	@%p54 bra 	$L__BB203_34;
	setp.eq.s32 	%p55, %r17, 0;
	shl.b32 	%r123, %r365, 6;
	mov.u32 	%r376, %r1;
	@%p55 bra 	$L__BB203_32;
	setp.eq.s32 	%p56, %r17, 1;
	add.s32 	%r345, %r123, %r1;
	ld.shared.u32 	%r346, [%r22];
	mul.wide.s32 	%rd36, %r345, 4;
	add.s64 	%rd7, %rd3, %rd36;
	st.global.u32 	[%rd7], %r346;
	mov.u32 	%r376, %r4;
	@%p56 bra 	$L__BB203_32;
	setp.eq.s32 	%p57, %r17, 2;
	ld.shared.u32 	%r347, [%r23];
	cvt.u64.u32 	%rd37, %r19;
	add.s64 	%rd8, %rd7, %rd37;
	st.global.u32 	[%rd8], %r347;
	mov.u32 	%r376, %r21;
	@%p57 bra 	$L__BB203_32;
	add.s32 	%r376, %r21, %r3;
	add.s32 	%r348, %r23, %r19;
	ld.shared.u32 	%r349, [%r348];
	add.s64 	%rd39, %rd8, %rd37;
	st.global.u32 	[%rd39], %r349;
$L__BB203_32:
	setp.lt.u32 	%p58, %r16, 3;
	@%p58 bra 	$L__BB203_34;
$L__BB203_33:
	add.s32 	%r350, %r123, %r376;
	shl.b32 	%r351, %r376, 2;
	mov.u32 	%r352, _ZZ9cuda_gemmIiLi128ELi16ELi1ELi64ELi64ELi64ELi1EEviiiPT_S1_S1_iiE3Csh;
	add.s32 	%r353, %r352, %r351;
	ld.shared.u32 	%r354, [%r353];
	mul.wide.s32 	%rd40, %r350, 4;
	add.s64 	%rd41, %rd3, %rd40;
	st.global.u32 	[%rd41], %r354;
	add.s32 	%r355, %r353, %r19;
	ld.shared.u32 	%r356, [%r355];
	add.s64 	%rd43, %rd41, %rd42;
	st.global.u32 	[%rd43], %r356;
	add.s32 	%r357, %r355, %r19;
	ld.shared.u32 	%r358, [%r357];
	add.s64 	%rd44, %rd43, %rd42;
	st.global.u32 	[%rd44], %r358;
	add.s32 	%r359, %r357, %r19;
	ld.shared.u32 	%r360, [%r359];
	add.s64 	%rd45, %rd44, %rd42;
	st.global.u32 	[%rd45], %r360;
	add.s32 	%r376, %r19, %r376;
	setp.lt.u32 	%p59, %r376, 64;
	@%p59 bra 	$L__BB203_33;
$L__BB203_34:
	add.s32 	%r365, %r365, %r14;
	setp.lt.u32 	%p60, %r365, %r15;
	@%p60 bra 	$L__BB203_7;
$L__BB203_35:
	ret;

}
	// .globl	_Z9cuda_gemmIiLi128ELi16ELi1ELi128ELi2ELi2ELi0EEviiiPT_S1_S1_ii
.visible .entry _Z9cuda_gemmIiLi128ELi16ELi1ELi128ELi2ELi2ELi0EEviiiPT_S1_S1_ii(
	.param .u32 _Z9cuda_gemmIiLi128ELi16ELi1ELi128ELi2ELi2ELi0EEviiiPT_S1_S1_ii_param_0,
	.param .u32 _Z9cuda_gemmIiLi128ELi16ELi1ELi128ELi2ELi2ELi0EEviiiPT_S1_S1_ii_param_1,
	.param .u32 _Z9cuda_gemmIiLi128ELi16ELi1ELi128ELi2ELi2ELi0EEviiiPT_S1_S1_ii_param_2,
	.param .u64 .ptr .align 1 _Z9cuda_gemmIiLi128ELi16ELi1ELi128ELi2ELi2ELi0EEviiiPT_S1_S1_ii_param_3,
	.param .u64 .ptr .align 1 _Z9cuda_gemmIiLi128ELi16ELi1ELi128ELi2ELi2ELi0EEviiiPT_S1_S1_ii_param_4,
	.param .u64 .ptr .align 1 _Z9cuda_gemmIiLi128ELi16ELi1ELi128ELi2ELi2ELi0EEviiiPT_S1_S1_ii_param_5,
	.param .u32 _Z9cuda_gemmIiLi128ELi16ELi1ELi128ELi2ELi2ELi0EEviiiPT_S1_S1_ii_param_6,
	.param .u32 _Z9cuda_gemmIiLi128ELi16ELi1ELi128ELi2ELi2ELi0EEviiiPT_S1_S1_ii_param_7
)
.maxntid 128
{
	.reg .pred 	%p<36>;
	.reg .b32 	%r<237>;
	.reg .b64 	%rd<37>;
	// demoted variable
	.shared .align 128 .b8 _ZZ9cuda_gemmIiLi128ELi16ELi1ELi128ELi2ELi2ELi0EEviiiPT_S1_S1_iiE11kron_fac_sh[24];
	// demoted variable
	.shared .align 128 .b8 _ZZ9cuda_gemmIiLi128ELi16ELi1ELi128ELi2ELi2ELi0EEviiiPT_S1_S1_iiE3Ash[512];
	// demoted variable
	.shared .align 128 .b8 _ZZ9cuda_gemmIiLi128ELi16ELi1ELi128ELi2ELi2ELi0EEviiiPT_S1_S1_iiE3Csh[512];
	ld.param.u32 	%r86, [_Z9cuda_gemmIiLi128ELi16ELi1ELi128ELi2ELi2ELi0EEviiiPT_S1_S1_ii_param_1];
	ld.param.u32 	%r87, [_Z9cuda_gemmIiLi128ELi16ELi1ELi128ELi2ELi2ELi0EEviiiPT_S1_S1_ii_param_2];
	ld.param.u64 	%rd5, [_Z9cuda_gemmIiLi128ELi16ELi1ELi128ELi2ELi2ELi0EEviiiPT_S1_S1_ii_param_3];
	ld.param.u64 	%rd4, [_Z9cuda_gemmIiLi128ELi16ELi1ELi128ELi2ELi2ELi0EEviiiPT_S1_S1_ii_param_4];
	ld.param.u64 	%rd6, [_Z9cuda_gemmIiLi128ELi16ELi1ELi128ELi2ELi2ELi0EEviiiPT_S1_S1_ii_param_5];
	ld.param.u32 	%r88, [_Z9cuda_gemmIiLi128ELi16ELi1ELi128ELi2ELi2ELi0EEviiiPT_S1_S1_ii_param_6];
	ld.param.u32 	%r89, [_Z9cuda_gemmIiLi128ELi16ELi1ELi128ELi2ELi2ELi0EEviiiPT_S1_S1_ii_param_7];
	cvta.to.global.u64 	%rd1, %rd5;
	cvta.to.global.u64 	%rd2, %rd6;
	mov.u32 	%r1, %tid.x;
	mul.lo.s32 	%r2, %r89, %r88;
	setp.ge.u32 	%p1, %r1, %r2;
	@%p1 bra 	$L__BB204_3;
	mov.u32 	%r3, %ntid.x;
	cvta.to.global.u64 	%rd3, %rd4;
	mov.u32 	%r216, %r1;
$L__BB204_2:
	mul.wide.u32 	%rd7, %r216, 4;
	add.s64 	%rd8, %rd3, %rd7;
	ld.global.u32 	%r90, [%rd8];
	rem.u32 	%r91, %r216, %r88;
	mov.u32 	%r92, _ZZ9cuda_gemmIiLi128ELi16ELi1ELi128ELi2ELi2ELi0EEviiiPT_S1_S1_iiE11kron_fac_sh;
	mad.lo.s32 	%r93, %r91, 12, %r92;
	div.u32 	%r94, %r216, %r89;
	shl.b32 	%r95, %r94, 2;
	add.s32 	%r96, %r93, %r95;
	st.shared.u32 	[%r96], %r90;
	add.s32 	%r216, %r216, %r3;
	setp.lt.u32 	%p2, %r216, %r2;
	@%p2 bra 	$L__BB204_2;
$L__BB204_3:
	div.s32 	%r6, 128, %r89;
	div.u32 	%r8, %r1, %r6;
	mul.lo.s32 	%r97, %r8, %r6;
	sub.s32 	%r7, %r1, %r97;
	mov.u32 	%r9, %ntid.x;
	mov.u32 	%r219, %ctaid.y;
	mov.u32 	%r11, %nctaid.y;
	shl.b32 	%r12, %r11, 4;
	setp.ge.u32 	%p3, %r219, %r12;
	@%p3 bra 	$L__BB204_37;
	mov.u32 	%r99, %ctaid.x;
	shl.b32 	%r13, %r99, 7;
	min.s32 	%r14, %r89, 32;
	mul.lo.s32 	%r15, %r7, %r89;
	shl.b32 	%r100, %r89, 8;
	sub.s32 	%r16, 8223, %r100;
	mul.lo.s32 	%r17, %r6, %r99;
	add.s32 	%r18, %r1, %r9;
	max.u32 	%r101, %r18, 128;
	setp.lt.u32 	%p4, %r18, 128;
	selp.u32 	%r102, 1, 0, %p4;
	add.s32 	%r103, %r18, %r102;
	sub.s32 	%r104, %r101, %r103;
	div.u32 	%r105, %r104, %r9;
	add.s32 	%r19, %r105, %r102;
	and.b32  	%r20, %r19, 3;
	shl.b32 	%r106, %r1, 2;
	mov.u32 	%r107, _ZZ9cuda_gemmIiLi128ELi16ELi1ELi128ELi2ELi2ELi0EEviiiPT_S1_S1_iiE3Ash;
	add.s32 	%r21, %r107, %r106;
	shl.b32 	%r22, %r9, 2;
	add.s32 	%r23, %r21, %r22;
	add.s32 	%r24, %r18, %r9;
	add.s32 	%r25, %r24, %r9;
	mov.u32 	%r108, _ZZ9cuda_gemmIiLi128ELi16ELi1ELi128ELi2ELi2ELi0EEviiiPT_S1_S1_iiE3Csh;
	add.s32 	%r26, %r108, %r106;
	add.s32 	%r27, %r26, %r22;
	add.s32 	%r28, %r27, %r22;
	shl.b32 	%r29, %r9, 4;
	shl.b32 	%r30, %r9, 3;
	mul.lo.s32 	%r31, %r9, 12;
	div.u32 	%r32, %r9, %r6;
$L__BB204_5:
	setp.eq.s32 	%p5, %r20, 3;
	mul.lo.s32 	%r36, %r219, %r87;
	mov.u32 	%r220, %r1;
	@%p5 bra 	$L__BB204_9;
	setp.eq.s32 	%p6, %r20, 0;
	add.s32 	%r109, %r36, %r13;
	add.s32 	%r37, %r109, %r1;
	mul.wide.u32 	%rd9, %r37, 4;
	add.s64 	%rd10, %rd1, %rd9;
	ld.global.u32 	%r110, [%rd10];
	st.shared.u32 	[%r21], %r110;
	mov.u32 	%r220, %r18;
	@%p6 bra 	$L__BB204_9;
	setp.eq.s32 	%p7, %r20, 1;
	add.s32 	%r38, %r37, %r9;
	mul.wide.u32 	%rd11, %r38, 4;
	add.s64 	%rd12, %rd1, %rd11;
	ld.global.u32 	%r111, [%rd12];
	st.shared.u32 	[%r23], %r111;
	mov.u32 	%r220, %r24;
	@%p7 bra 	$L__BB204_9;
	add.s32 	%r112, %r38, %r9;
	mul.wide.u32 	%rd13, %r112, 4;
	add.s64 	%rd14, %rd1, %rd13;
	ld.global.u32 	%r113, [%rd14];
	add.s32 	%r114, %r23, %r22;
	st.shared.u32 	[%r114], %r113;
	mov.u32 	%r220, %r25;
$L__BB204_9:
	setp.lt.u32 	%p8, %r19, 3;
	@%p8 bra 	$L__BB204_12;
	shl.b32 	%r115, %r220, 2;
	mov.u32 	%r116, _ZZ9cuda_gemmIiLi128ELi16ELi1ELi128ELi2ELi2ELi0EEviiiPT_S1_S1_iiE3Ash;
	add.s32 	%r225, %r116, %r115;
	add.s32 	%r117, %r13, %r220;
	add.s32 	%r221, %r117, %r36;
	add.s32 	%r224, %r221, %r9;
	shl.b32 	%r118, %r9, 1;
	add.s32 	%r223, %r221, %r118;
	mad.lo.s32 	%r222, %r9, 3, %r221;
$L__BB204_11:
	mul.wide.u32 	%rd15, %r221, 4;
	add.s64 	%rd16, %rd1, %rd15;
	ld.global.u32 	%r119, [%rd16];
	st.shared.u32 	[%r225], %r119;
	mul.wide.u32 	%rd17, %r224, 4;
	add.s64 	%rd18, %rd1, %rd17;
	ld.global.u32 	%r120, [%rd18];
	add.s32 	%r121, %r225, %r22;
	st.shared.u32 	[%r121], %r120;
	mul.wide.u32 	%rd19, %r223, 4;
	add.s64 	%rd20, %rd1, %rd19;
	ld.global.u32 	%r122, [%rd20];
	add.s32 	%r123, %r225, %r30;
	st.shared.u32 	[%r123], %r122;
	mul.wide.u32 	%rd21, %r222, 4;
	add.s64 	%rd22, %rd1, %rd21;
	ld.global.u32 	%r124, [%rd22];
	add.s32 	%r125, %r225, %r31;
	st.shared.u32 	[%r125], %r124;
	add.s32 	%r220, %r220, %r22;
	add.s32 	%r225, %r225, %r29;
	add.s32 	%r224, %r224, %r22;
	add.s32 	%r223, %r223, %r22;
	add.s32 	%r222, %r222, %r22;
	add.s32 	%r221, %r221, %r22;
	setp.lt.u32 	%p9, %r220, 128;
	@%p9 bra 	$L__BB204_11;
$L__BB204_12:
	bar.sync 	0;
	mov.u32 	%r227, %r1;
	@%p5 bra 	$L__BB204_16;
	setp.eq.s32 	%p11, %r20, 0;
	mov.b32 	%r126, 0;
	st.shared.u32 	[%r26], %r126;
	mov.u32 	%r227, %r18;
	@%p11 bra 	$L__BB204_16;
	setp.eq.s32 	%p12, %r20, 1;
	mov.b32 	%r127, 0;
	st.shared.u32 	[%r27], %r127;
	mov.u32 	%r227, %r24;
	@%p12 bra 	$L__BB204_16;
	mov.b32 	%r128, 0;
	st.shared.u32 	[%r28], %r128;
	mov.u32 	%r227, %r25;
$L__BB204_16:
	@%p8 bra 	$L__BB204_17;
	bra.uni 	$L__BB204_38;
$L__BB204_17:
	setp.gt.s32 	%p15, %r6, 0;
	@%p15 bra 	$L__BB204_18;
	bra.uni 	$L__BB204_30;
$L__BB204_18:
	setp.lt.s32 	%p16, %r89, 1;
	and.b32  	%r136, %r1, 31;
	rem.s32 	%r60, %r136, %r14;
	add.s32 	%r61, %r60, %r15;
	@%p16 bra 	$L__BB204_20;
	shl.b32 	%r137, %r61, 2;
	mov.u32 	%r138, _ZZ9cuda_gemmIiLi128ELi16ELi1ELi128ELi2ELi2ELi0EEviiiPT_S1_S1_iiE3Ash;
	add.s32 	%r139, %r138, %r137;
	ld.shared.u32 	%r234, [%r139];
$L__BB204_20:
	setp.lt.s32 	%p17, %r89, 2;
	@%p17 bra 	$L__BB204_22;
	add.s32 	%r140, %r60, 1;
	setp.lt.s32 	%p18, %r140, %r14;
	selp.b32 	%r141, 0, %r14, %p18;
	sub.s32 	%r142, %r61, %r141;
	shl.b32 	%r143, %r142, 2;
	mov.u32 	%r144, _ZZ9cuda_gemmIiLi128ELi16ELi1ELi128ELi2ELi2ELi0EEviiiPT_S1_S1_iiE3Ash;
	add.s32 	%r145, %r144, %r143;
	ld.shared.u32 	%r233, [%r145+4];
$L__BB204_22:
	setp.ge.s32 	%p19, %r8, %r88;
	@%p19 bra 	$L__BB204_30;
	add.s32 	%r146, %r60, 1;
	setp.lt.s32 	%p20, %r146, %r14;
	selp.b32 	%r147, 0, %r14, %p20;
	sub.s32 	%r66, %r60, %r147;
	setp.lt.s32 	%p21, %r60, %r89;
	selp.b32 	%r148, 0, %r89, %p21;
	sub.s32 	%r67, %r60, %r148;
	setp.lt.s32 	%p22, %r146, %r89;
	selp.b32 	%r149, 0, %r89, %p22;
	sub.s32 	%r68, %r146, %r149;
	shl.b32 	%r154, %r66, 2;
	mov.u32 	%r231, %r8;
$L__BB204_24:
	setp.gt.u32 	%p23, %r89, 32;
	mov.u32 	%r150, _ZZ9cuda_gemmIiLi128ELi16ELi1ELi128ELi2ELi2ELi0EEviiiPT_S1_S1_iiE11kron_fac_sh;
	mad.lo.s32 	%r70, %r231, 12, %r150;
	shl.b32 	%r151, %r60, 2;
	add.s32 	%r152, %r70, %r151;
	ld.shared.u32 	%r71, [%r152];
	@%p23 bra 	$L__BB204_27;
	shfl.sync.idx.b32	%r157|%p27, %r71, %r67, %r16, -1;
	mul.lo.s32 	%r232, %r157, %r234;
	@%p17 bra 	$L__BB204_29;
	shfl.sync.idx.b32	%r158|%p28, %r71, %r68, %r16, -1;
	mad.lo.s32 	%r232, %r158, %r233, %r232;
	bra.uni 	$L__BB204_29;
$L__BB204_27:
	setp.gt.s32 	%p25, %r89, 0;
	mul.lo.s32 	%r153, %r71, %r234;
	selp.b32 	%r232, %r153, 0, %p25;
	@%p17 bra 	$L__BB204_29;
	add.s32 	%r155, %r70, %r154;
	ld.shared.u32 	%r156, [%r155+4];
	mad.lo.s32 	%r232, %r156, %r233, %r232;
$L__BB204_29:
	mad.lo.s32 	%r159, %r231, %r6, %r7;
	shl.b32 	%r160, %r159, 2;
	mov.u32 	%r161, _ZZ9cuda_gemmIiLi128ELi16ELi1ELi128ELi2ELi2ELi0EEviiiPT_S1_S1_iiE3Csh;
	add.s32 	%r162, %r161, %r160;
	ld.shared.u32 	%r163, [%r162];
	add.s32 	%r164, %r163, %r232;
	st.shared.u32 	[%r162], %r164;
	add.s32 	%r231, %r231, %r32;
	setp.lt.s32 	%p29, %r231, %r88;
	@%p29 bra 	$L__BB204_24;
$L__BB204_30:
	bar.sync 	0;
	mad.lo.s32 	%r80, %r219, %r86, %r17;
	div.s32 	%r81, %r87, %r89;
	mov.u32 	%r235, %r1;
	@%p5 bra 	$L__BB204_34;
	setp.eq.s32 	%p31, %r20, 0;
	div.s32 	%r165, %r1, %r6;
	mad.lo.s32 	%r166, %r81, %r165, %r80;
	mul.lo.s32 	%r167, %r165, %r6;
	sub.s32 	%r168, %r1, %r167;
	add.s32 	%r169, %r166, %r168;
	ld.shared.u32 	%r170, [%r26];
	mul.wide.s32 	%rd23, %r169, 4;
	add.s64 	%rd24, %rd2, %rd23;
	st.global.u32 	[%rd24], %r170;
	mov.u32 	%r235, %r18;
	@%p31 bra 	$L__BB204_34;
	setp.eq.s32 	%p32, %r20, 1;
	div.s32 	%r171, %r18, %r6;
	mad.lo.s32 	%r172, %r81, %r171, %r80;
	mul.lo.s32 	%r173, %r171, %r6;
	sub.s32 	%r174, %r18, %r173;
	add.s32 	%r175, %r172, %r174;
	ld.shared.u32 	%r176, [%r27];
	mul.wide.s32 	%rd25, %r175, 4;
	add.s64 	%rd26, %rd2, %rd25;
	st.global.u32 	[%rd26], %r176;
	mov.u32 	%r235, %r24;
	@%p32 bra 	$L__BB204_34;
	div.s32 	%r177, %r24, %r6;
	mad.lo.s32 	%r178, %r81, %r177, %r80;
	mul.lo.s32 	%r179, %r177, %r6;
	sub.s32 	%r180, %r24, %r179;
	add.s32 	%r181, %r178, %r180;
	ld.shared.u32 	%r182, [%r28];
	mul.wide.s32 	%rd27, %r181, 4;
	add.s64 	%rd28, %rd2, %rd27;
	st.global.u32 	[%rd28], %r182;
	mov.u32 	%r235, %r25;
$L__BB204_34:
	@%p8 bra 	$L__BB204_36;
$L__BB204_35:
	div.s32 	%r183, %r235, %r6;
	mad.lo.s32 	%r184, %r81, %r183, %r80;
	mul.lo.s32 	%r185, %r183, %r6;
	sub.s32 	%r186, %r235, %r185;
	add.s32 	%r187, %r184, %r186;
	shl.b32 	%r188, %r235, 2;
	mov.u32 	%r189, _ZZ9cuda_gemmIiLi128ELi16ELi1ELi128ELi2ELi2ELi0EEviiiPT_S1_S1_iiE3Csh;
	add.s32 	%r190, %r189, %r188;
	ld.shared.u32 	%r191, [%r190];
	mul.wide.s32 	%rd29, %r187, 4;
	add.s64 	%rd30, %rd2, %rd29;
	st.global.u32 	[%rd30], %r191;
	add.s32 	%r192, %r235, %r9;
	div.s32 	%r193, %r192, %r6;
	mad.lo.s32 	%r194, %r81, %r193, %r80;
	mul.lo.s32 	%r195, %r193, %r6;
	sub.s32 	%r196, %r192, %r195;
	add.s32 	%r197, %r194, %r196;
	add.s32 	%r198, %r190, %r22;
	ld.shared.u32 	%r199, [%r198];
	mul.wide.s32 	%rd31, %r197, 4;
	add.s64 	%rd32, %rd2, %rd31;
	st.global.u32 	[%rd32], %r199;
	add.s32 	%r200, %r192, %r9;
	div.s32 	%r201, %r200, %r6;
	mad.lo.s32 	%r202, %r81, %r201, %r80;
	mul.lo.s32 	%r203, %r201, %r6;
	sub.s32 	%r204, %r200, %r203;
	add.s32 	%r205, %r202, %r204;
	add.s32 	%r206, %r198, %r22;
	ld.shared.u32 	%r207, [%r206];
	mul.wide.s32 	%rd33, %r205, 4;
	add.s64 	%rd34, %rd2, %rd33;
	st.global.u32 	[%rd34], %r207;
	add.s32 	%r208, %r200, %r9;
	div.s32 	%r209, %r208, %r6;
	mad.lo.s32 	%r210, %r81, %r209, %r80;
	mul.lo.s32 	%r211, %r209, %r6;
	sub.s32 	%r212, %r208, %r211;
	add.s32 	%r213, %r210, %r212;
	add.s32 	%r214, %r206, %r22;
	ld.shared.u32 	%r215, [%r214];
	mul.wide.s32 	%rd35, %r213, 4;
	add.s64 	%rd36, %rd2, %rd35;
	st.global.u32 	[%rd36], %r215;
	add.s32 	%r235, %r208, %r9;
	setp.lt.u32 	%p34, %r235, 128;
	@%p34 bra 	$L__BB204_35;
$L__BB204_36:
	add.s32 	%r219, %r219, %r11;
	setp.lt.u32 	%p35, %r219, %r12;
	@%p35 bra 	$L__BB204_5;
$L__BB204_37:
	ret;
$L__BB204_38:
	shl.b32 	%r129, %r227, 2;
	mov.u32 	%r130, _ZZ9cuda_gemmIiLi128ELi16ELi1ELi128ELi2ELi2ELi0EEviiiPT_S1_S1_iiE3Csh;
	add.s32 	%r131, %r130, %r129;
	mov.b32 	%r132, 0;
	st.shared.u32 	[%r131], %r132;
	add.s32 	%r133, %r131, %r22;
	st.shared.u32 	[%r133], %r132;
	add.s32 	%r134, %r133, %r22;
	st.shared.u32 	[%r134], %r132;
	add.s32 	%r135, %r134, %r22;
	st.shared.u32 	[%r135], %r132;
	add.s32 	%r227, %r22, %r227;
	setp.lt.u32 	%p14, %r227, 128;
	@%p14 bra 	$L__BB204_38;
	bra.uni 	$L__BB204_17;

}
	// .globl	_Z9cuda_gemmIiLi128ELi16ELi1ELi128ELi2ELi2ELi1EEviiiPT_S1_S1_ii
.visible .entry _Z9cuda_gemmIiLi128ELi16ELi1ELi128ELi2ELi2ELi1EEviiiPT_S1_S1_ii(
	.param .u32 _Z9cuda_gemmIiLi128ELi16ELi1ELi128ELi2ELi2ELi1EEviiiPT_S1_S1_ii_param_0,
	.param .u32 _Z9cuda_gemmIiLi128ELi16ELi1ELi128ELi2ELi2ELi1EEviiiPT_S1_S1_ii_param_1,
	.param .u32 _Z9cuda_gemmIiLi128ELi16ELi1ELi128ELi2ELi2ELi1EEviiiPT_S1_S1_ii_param_2,
	.param .u64 .ptr .align 1 _Z9cuda_gemmIiLi128ELi16ELi1ELi128ELi2ELi2ELi1EEviiiPT_S1_S1_ii_param_3,
	.param .u64 .ptr .align 1 _Z9cuda_gemmIiLi128ELi16ELi1ELi128ELi2ELi2ELi1EEviiiPT_S1_S1_ii_param_4,
	.param .u64 .ptr .align 1 _Z9cuda_gemmIiLi128ELi16ELi1ELi128ELi2ELi2ELi1EEviiiPT_S1_S1_ii_param_5,
	.param .u32 _Z9cuda_gemmIiLi128ELi16ELi1ELi128ELi2ELi2ELi1EEviiiPT_S1_S1_ii_param_6,
	.param .u32 _Z9cuda_gemmIiLi128ELi16ELi1ELi128ELi2ELi2ELi1EEviiiPT_S1_S1_ii_param_7
)
.maxntid 128
{
	.reg .pred 	%p<25>;
	.reg .b32 	%r<147>;
	.reg .b64 	%rd<39>;
	// demoted variable
	.shared .align 128 .b8 _ZZ9cuda_gemmIiLi128ELi16ELi1ELi128ELi2ELi2ELi1EEviiiPT_S1_S1_iiE11kron_fac_sh[24];
	// demoted variable
	.shared .align 128 .b8 _ZZ9cuda_gemmIiLi128ELi16ELi1ELi128ELi2ELi2ELi1EEviiiPT_S1_S1_iiE3Ash[512];
	// demoted variable
	.shared .align 128 .b8 _ZZ9cuda_gemmIiLi128ELi16ELi1ELi128ELi2ELi2ELi1EEviiiPT_S1_S1_iiE3Csh[512];
	ld.param.u64 	%rd11, [_Z9cuda_gemmIiLi128ELi16ELi1ELi128ELi2ELi2ELi1EEviiiPT_S1_S1_ii_param_3];
	ld.param.u64 	%rd10, [_Z9cuda_gemmIiLi128ELi16ELi1ELi128ELi2ELi2ELi1EEviiiPT_S1_S1_ii_param_4];
	ld.param.u64 	%rd12, [_Z9cuda_gemmIiLi128ELi16ELi1ELi128ELi2ELi2ELi1EEviiiPT_S1_S1_ii_param_5];
	cvta.to.global.u64 	%rd1, %rd11;
	cvta.to.global.u64 	%rd2, %rd12;
	mov.u32 	%r1, %tid.x;
	setp.gt.u32 	%p1, %r1, 3;
	@%p1 bra 	$L__BB205_3;
	mov.u32 	%r2, %ntid.x;
	cvta.to.global.u64 	%rd3, %rd10;
	mov.u32 	%r59, _ZZ9cuda_gemmIiLi128ELi16ELi1ELi128ELi2ELi2ELi1EEviiiPT_S1_S1_iiE11kron_fac_sh;
	mov.u32 	%r134, %r1;
$L__BB205_2:
	mul.wide.u32 	%rd13, %r134, 4;
	add.s64 	%rd14, %rd3, %rd13;
	ld.global.u32 	%r57, [%rd14];
	and.b32  	%r58, %r134, 1;
	mad.lo.s32 	%r60, %r58, 12, %r59;
	shl.b32 	%r61, %r134, 1;
	and.b32  	%r62, %r61, -4;
	add.s32 	%r63, %r60, %r62;
	st.shared.u32 	[%r63], %r57;
	add.s32 	%r134, %r134, %r2;
	setp.lt.u32 	%p2, %r134, 4;
	@%p2 bra 	$L__BB205_2;
$L__BB205_3:
	and.b32  	%r5, %r1, 63;
	mov.u32 	%r6, %ntid.x;
	mov.u32 	%r135, %ctaid.y;
	mov.u32 	%r8, %nctaid.y;
	shl.b32 	%r9, %r8, 4;
	setp.ge.u32 	%p3, %r135, %r9;
	@%p3 bra 	$L__BB205_27;
	and.b32  	%r10, %r1, 1;
	shl.b32 	%r64, %r1, 2;
	and.b32  	%r65, %r64, 4;
	mov.u32 	%r66, _ZZ9cuda_gemmIiLi128ELi16ELi1ELi128ELi2ELi2ELi1EEviiiPT_S1_S1_iiE11kron_fac_sh;
	add.s32 	%r11, %r66, %r65;
	add.s32 	%r12, %r1, %r6;
	max.u32 	%r67, %r12, 128;
	setp.lt.u32 	%p4, %r12, 128;
	selp.u32 	%r68, 1, 0, %p4;
	add.s32 	%r69, %r12, %r68;
	sub.s32 	%r70, %r67, %r69;
	div.u32 	%r71, %r70, %r6;
	add.s32 	%r13, %r71, %r68;
	and.b32  	%r14, %r13, 3;
	mov.u32 	%r72, _ZZ9cuda_gemmIiLi128ELi16ELi1ELi128ELi2ELi2ELi1EEviiiPT_S1_S1_iiE3Ash;
	add.s32 	%r15, %r72, %r64;
	shl.b32 	%r16, %r6, 2;
	add.s32 	%r17, %r15, %r16;
	add.s32 	%r18, %r12, %r6;
	add.s32 	%r19, %r18, %r6;
	mov.u32 	%r73, _ZZ9cuda_gemmIiLi128ELi16ELi1ELi128ELi2ELi2ELi1EEviiiPT_S1_S1_iiE3Csh;
	add.s32 	%r20, %r73, %r64;
	add.s32 	%r21, %r20, %r16;
	add.s32 	%r22, %r21, %r16;
	shl.b32 	%r74, %r5, 3;
	or.b32  	%r75, %r74, %r65;
	add.s32 	%r23, %r72, %r75;
	xor.b32  	%r24, %r10, 1;
	mul.wide.u32 	%rd4, %r6, 16;
	shr.u32 	%r25, %r6, 6;
	cvt.u64.u32 	%rd34, %r16;
$L__BB205_5:
	setp.eq.s32 	%p5, %r14, 3;
	shl.b32 	%r27, %r135, 7;
	mov.u32 	%r136, %r1;
	@%p5 bra 	$L__BB205_9;
	setp.eq.s32 	%p6, %r14, 0;
	add.s32 	%r28, %r27, %r1;
	mul.wide.u32 	%rd15, %r28, 4;
	add.s64 	%rd16, %rd1, %rd15;
	ld.global.u32 	%r76, [%rd16];
	st.shared.u32 	[%r15], %r76;
	mov.u32 	%r136, %r12;
	@%p6 bra 	$L__BB205_9;
	setp.eq.s32 	%p7, %r14, 1;
	add.s32 	%r29, %r28, %r6;
	mul.wide.u32 	%rd17, %r29, 4;
	add.s64 	%rd18, %rd1, %rd17;
	ld.global.u32 	%r77, [%rd18];
	st.shared.u32 	[%r17], %r77;
	mov.u32 	%r136, %r18;
	@%p7 bra 	$L__BB205_9;
	add.s32 	%r78, %r29, %r6;
	mul.wide.u32 	%rd19, %r78, 4;
	add.s64 	%rd20, %rd1, %rd19;
	ld.global.u32 	%r79, [%rd20];
	add.s32 	%r80, %r17, %r16;
	st.shared.u32 	[%r80], %r79;
	mov.u32 	%r136, %r19;
$L__BB205_9:
	setp.lt.u32 	%p8, %r13, 3;
	@%p8 bra 	$L__BB205_12;
	shl.b32 	%r81, %r136, 2;
	mov.u32 	%r82, _ZZ9cuda_gemmIiLi128ELi16ELi1ELi128ELi2ELi2ELi1EEviiiPT_S1_S1_iiE3Ash;
	add.s32 	%r140, %r82, %r81;
	add.s32 	%r83, %r136, %r27;
	add.s32 	%r139, %r83, %r6;
	shl.b32 	%r84, %r6, 1;
	add.s32 	%r138, %r83, %r84;
	mad.lo.s32 	%r137, %r6, 3, %r83;
	mul.wide.u32 	%rd21, %r83, 4;
	add.s64 	%rd38, %rd1, %rd21;
$L__BB205_11:
	ld.global.u32 	%r85, [%rd38];
	st.shared.u32 	[%r140], %r85;
	mul.wide.u32 	%rd22, %r139, 4;
	add.s64 	%rd23, %rd1, %rd22;
	ld.global.u32 	%r86, [%rd23];
	add.s32 	%r87, %r140, %r16;
	st.shared.u32 	[%r87], %r86;
	mul.wide.u32 	%rd24, %r138, 4;
	add.s64 	%rd25, %rd1, %rd24;
	ld.global.u32 	%r88, [%rd25];
	shl.b32 	%r89, %r6, 3;
	add.s32 	%r90, %r140, %r89;
	st.shared.u32 	[%r90], %r88;
	mul.wide.u32 	%rd26, %r137, 4;
	add.s64 	%rd27, %rd1, %rd26;
	ld.global.u32 	%r91, [%rd27];
	mad.lo.s32 	%r92, %r6, 12, %r140;
	st.shared.u32 	[%r92], %r91;
	add.s32 	%r136, %r136, %r16;
	shl.b32 	%r93, %r6, 4;
	add.s32 	%r140, %r140, %r93;
	add.s32 	%r139, %r139, %r16;
	add.s32 	%r138, %r138, %r16;
	add.s32 	%r137, %r137, %r16;
	add.s64 	%rd38, %rd38, %rd4;
	setp.lt.u32 	%p9, %r136, 128;
	@%p9 bra 	$L__BB205_11;
$L__BB205_12:
	setp.eq.s32 	%p10, %r14, 3;
	bar.sync 	0;
	mov.u32 	%r142, %r1;
	@%p10 bra 	$L__BB205_16;
	setp.eq.s32 	%p11, %r14, 0;
	mov.b32 	%r94, 0;
	st.shared.u32 	[%r20], %r94;
	mov.u32 	%r142, %r12;
	@%p11 bra 	$L__BB205_16;
	setp.eq.s32 	%p12, %r14, 1;
	mov.b32 	%r95, 0;
	st.shared.u32 	[%r21], %r95;
	mov.u32 	%r142, %r18;
	@%p12 bra 	$L__BB205_16;
	mov.b32 	%r96, 0;
	st.shared.u32 	[%r22], %r96;
	mov.u32 	%r142, %r19;
$L__BB205_16:
	setp.lt.u32 	%p13, %r13, 3;
	@%p13 bra 	$L__BB205_18;
$L__BB205_17:
	shl.b32 	%r97, %r142, 2;
	mov.u32 	%r98, _ZZ9cuda_gemmIiLi128ELi16ELi1ELi128ELi2ELi2ELi1EEviiiPT_S1_S1_iiE3Csh;
	add.s32 	%r99, %r98, %r97;
	mov.b32 	%r100, 0;
	st.shared.u32 	[%r99], %r100;
	add.s32 	%r101, %r99, %r16;
	st.shared.u32 	[%r101], %r100;
	add.s32 	%r102, %r101, %r16;
	st.shared.u32 	[%r102], %r100;
	add.s32 	%r103, %r102, %r16;
	st.shared.u32 	[%r103], %r100;
	add.s32 	%r142, %r16, %r142;
	setp.lt.u32 	%p14, %r142, 128;
	@%p14 bra 	$L__BB205_17;
$L__BB205_18:
	shr.u32 	%r144, %r1, 6;
	ld.shared.u32 	%r49, [%r23];
	setp.eq.s32 	%p15, %r10, 0;
	selp.b32 	%r104, 0, -8, %p15;
	add.s32 	%r105, %r23, %r104;
	ld.shared.u32 	%r50, [%r105+4];
$L__BB205_19:
	mad.lo.s32 	%r106, %r144, 12, %r11;
	ld.shared.u32 	%r107, [%r106];
	shfl.sync.idx.b32	%r108|%p16, %r107, %r10, 7711, -1;
	mul.lo.s32 	%r109, %r108, %r49;
	shfl.sync.idx.b32	%r110|%p17, %r107, %r24, 7711, -1;
	mad.lo.s32 	%r111, %r110, %r50, %r109;
	shl.b32 	%r112, %r5, 2;
	shl.b32 	%r113, %r144, 8;
	or.b32  	%r114, %r113, %r112;
	mov.u32 	%r115, _ZZ9cuda_gemmIiLi128ELi16ELi1ELi128ELi2ELi2ELi1EEviiiPT_S1_S1_iiE3Csh;
	add.s32 	%r116, %r115, %r114;
	ld.shared.u32 	%r117, [%r116];
	add.s32 	%r118, %r117, %r111;
	st.shared.u32 	[%r116], %r118;
	add.s32 	%r144, %r144, %r25;
	setp.lt.u32 	%p18, %r144, 2;
	@%p18 bra 	$L__BB205_19;
	setp.eq.s32 	%p19, %r14, 3;
	bar.sync 	0;
	mov.u32 	%r145, %r1;
	@%p19 bra 	$L__BB205_24;
	setp.eq.s32 	%p20, %r14, 0;
	add.s32 	%r119, %r27, %r1;
	ld.shared.u32 	%r120, [%r20];
	mul.wide.s32 	%rd28, %r119, 4;
	add.s64 	%rd8, %rd2, %rd28;
	st.global.u32 	[%rd8], %r120;
	mov.u32 	%r145, %r12;
	@%p20 bra 	$L__BB205_24;
	setp.eq.s32 	%p21, %r14, 1;
	ld.shared.u32 	%r121, [%r21];
	cvt.u64.u32 	%rd29, %r16;
	add.s64 	%rd9, %rd8, %rd29;
	st.global.u32 	[%rd9], %r121;
	mov.u32 	%r145, %r18;
	@%p21 bra 	$L__BB205_24;
	ld.shared.u32 	%r122, [%r22];
	add.s64 	%rd31, %rd9, %rd29;
	st.global.u32 	[%rd31], %r122;
	mov.u32 	%r145, %r19;
$L__BB205_24:
	setp.lt.u32 	%p22, %r13, 3;
	@%p22 bra 	$L__BB205_26;
$L__BB205_25:
	add.s32 	%r123, %r27, %r145;
	shl.b32 	%r124, %r145, 2;
	mov.u32 	%r125, _ZZ9cuda_gemmIiLi128ELi16ELi1ELi128ELi2ELi2ELi1EEviiiPT_S1_S1_iiE3Csh;
	add.s32 	%r126, %r125, %r124;
	ld.shared.u32 	%r127, [%r126];
	mul.wide.s32 	%rd32, %r123, 4;
	add.s64 	%rd33, %rd2, %rd32;
	st.global.u32 	[%rd33], %r127;
	add.s32 	%r128, %r126, %r16;
	ld.shared.u32 	%r129, [%r128];
	add.s64 	%rd35, %rd33, %rd34;
	st.global.u32 	[%rd35], %r129;
	add.s32 	%r130, %r128, %r16;
	ld.shared.u32 	%r131, [%r130];
	add.s64 	%rd36, %rd35, %rd34;
	st.global.u32 	[%rd36], %r131;
	add.s32 	%r132, %r130, %r16;
	ld.shared.u32 	%r133, [%r132];
	add.s64 	%rd37, %rd36, %rd34;
	st.global.u32 	[%rd37], %r133;
	add.s32 	%r145, %r16, %r145;
	setp.lt.u32 	%p23, %r145, 128;
	@%p23 bra 	$L__BB205_25;
$L__BB205_26:
	add.s32 	%r135, %r135, %r8;
	setp.lt.u32 	%p24, %r135, %r9;
	@%p24 bra 	$L__BB205_5;
$L__BB205_27:
	ret;

}
	// .globl	_Z9cuda_gemmIiLi128ELi16ELi1ELi128ELi4ELi4ELi0EEviiiPT_S1_S1_ii
.visible .entry _Z9cuda_gemmIiLi128ELi16ELi1ELi128ELi4ELi4ELi0EEviiiPT_S1_S1_ii(
	.param .u32 _Z9cuda_gemmIiLi128ELi16ELi1ELi128ELi4ELi4ELi0EEviiiPT_S1_S1_ii_param_0,
	.param .u32 _Z9cuda_gemmIiLi128ELi16ELi1ELi128ELi4ELi4ELi0EEviiiPT_S1_S1_ii_param_1,
	.param .u32 _Z9cuda_gemmIiLi128ELi16ELi1ELi128ELi4ELi4ELi0EEviiiPT_S1_S1_ii_param_2,
	.param .u64 .ptr .align 1 _Z9cuda_gemmIiLi128ELi16ELi1ELi128ELi4ELi4ELi0EEviiiPT_S1_S1_ii_param_3,
	.param .u64 .ptr .align 1 _Z9cuda_gemmIiLi128ELi16ELi1ELi128ELi4ELi4ELi0EEviiiPT_S1_S1_ii_param_4,
	.param .u64 .ptr .align 1 _Z9cuda_gemmIiLi128ELi16ELi1ELi128ELi4ELi4ELi0EEviiiPT_S1_S1_ii_param_5,
	.param .u32 _Z9cuda_gemmIiLi128ELi16ELi1ELi128ELi4ELi4ELi0EEviiiPT_S1_S1_ii_param_6,
	.param .u32 _Z9cuda_gemmIiLi128ELi16ELi1ELi128ELi4ELi4ELi0EEviiiPT_S1_S1_ii_param_7
)
.maxntid 128
{
	.reg .pred 	%p<50>;
	.reg .b32 	%r<297>;
	.reg .b64 	%rd<37>;
	// demoted variable
	.shared .align 128 .b8 _ZZ9cuda_gemmIiLi128ELi16ELi1ELi128ELi4ELi4ELi0EEviiiPT_S1_S1_iiE11kron_fac_sh[80];
	// demoted variable
	.shared .align 128 .b8 _ZZ9cuda_gemmIiLi128ELi16ELi1ELi128ELi4ELi4ELi0EEviiiPT_S1_S1_iiE3Ash[512];
	// demoted variable
	.shared .align 128 .b8 _ZZ9cuda_gemmIiLi128ELi16ELi1ELi128ELi4ELi4ELi0EEviiiPT_S1_S1_iiE3Csh[512];
	ld.param.u32 	%r109, [_Z9cuda_gemmIiLi128ELi16ELi1ELi128ELi4ELi4ELi0EEviiiPT_S1_S1_ii_param_1];
	ld.param.u32 	%r110, [_Z9cuda_gemmIiLi128ELi16ELi1ELi128ELi4ELi4ELi0EEviiiPT_S1_S1_ii_param_2];
	ld.param.u64 	%rd5, [_Z9cuda_gemmIiLi128ELi16ELi1ELi128ELi4ELi4ELi0EEviiiPT_S1_S1_ii_param_3];
	ld.param.u64 	%rd4, [_Z9cuda_gemmIiLi128ELi16ELi1ELi128ELi4ELi4ELi0EEviiiPT_S1_S1_ii_param_4];
	ld.param.u64 	%rd6, [_Z9cuda_gemmIiLi128ELi16ELi1ELi128ELi4ELi4ELi0EEviiiPT_S1_S1_ii_param_5];
	ld.param.u32 	%r111, [_Z9cuda_gemmIiLi128ELi16ELi1ELi128ELi4ELi4ELi0EEviiiPT_S1_S1_ii_param_6];
	ld.param.u32 	%r112, [_Z9cuda_gemmIiLi128ELi16ELi1ELi128ELi4ELi4ELi0EEviiiPT_S1_S1_ii_param_7];
	cvta.to.global.u64 	%rd1, %rd5;
	cvta.to.global.u64 	%rd2, %rd6;
	mov.u32 	%r1, %tid.x;
	mul.lo.s32 	%r2, %r112, %r111;
	setp.ge.u32 	%p1, %r1, %r2;
	@%p1 bra 	$L__BB206_3;
	mov.u32 	%r3, %ntid.x;
	cvta.to.global.u64 	%rd3, %rd4;
	mov.u32 	%r266, %r1;
$L__BB206_2:
	mul.wide.u32 	%rd7, %r266, 4;
	add.s64 	%rd8, %rd3, %rd7;
	ld.global.u32 	%r113, [%rd8];
	rem.u32 	%r114, %r266, %r111;
	mov.u32 	%r115, _ZZ9cuda_gemmIiLi128ELi16ELi1ELi128ELi4ELi4ELi0EEviiiPT_S1_S1_iiE11kron_fac_sh;
	mad.lo.s32 	%r116, %r114, 20, %r115;
	div.u32 	%r117, %r266, %r112;
	shl.b32 	%r118, %r117, 2;
	add.s32 	%r119, %r116, %r118;
	st.shared.u32 	[%r119], %r113;
	add.s32 	%r266, %r266, %r3;
	setp.lt.u32 	%p2, %r266, %r2;
	@%p2 bra 	$L__BB206_2;
$L__BB206_3:
	div.s32 	%r6, 128, %r112;
	div.u32 	%r8, %r1, %r6;
	mul.lo.s32 	%r120, %r8, %r6;
	sub.s32 	%r7, %r1, %r120;
	mov.u32 	%r9, %ntid.x;
	mov.u32 	%r271, %ctaid.y;
	mov.u32 	%r11, %nctaid.y;
	shl.b32 	%r12, %r11, 4;
	setp.ge.u32 	%p3, %r271, %r12;
	@%p3 bra 	$L__BB206_49;
	mov.u32 	%r122, %ctaid.x;
	shl.b32 	%r13, %r122, 7;
	min.s32 	%r14, %r112, 32;
	mul.lo.s32 	%r15, %r7, %r112;
	shl.b32 	%r123, %r112, 8;
	sub.s32 	%r16, 8223, %r123;
	mul.lo.s32 	%r17, %r6, %r122;
	add.s32 	%r18, %r1, %r9;
	max.u32 	%r124, %r18, 128;
	setp.lt.u32 	%p4, %r18, 128;
	selp.u32 	%r125, 1, 0, %p4;
	add.s32 	%r126, %r18, %r125;
	sub.s32 	%r127, %r124, %r126;
	div.u32 	%r128, %r127, %r9;
	add.s32 	%r19, %r128, %r125;
	and.b32  	%r20, %r19, 3;
	shl.b32 	%r129, %r1, 2;
	mov.u32 	%r130, _ZZ9cuda_gemmIiLi128ELi16ELi1ELi128ELi4ELi4ELi0EEviiiPT_S1_S1_iiE3Ash;
	add.s32 	%r21, %r130, %r129;
	shl.b32 	%r22, %r9, 2;
	add.s32 	%r23, %r21, %r22;
	add.s32 	%r24, %r18, %r9;
	add.s32 	%r25, %r23, %r22;
	add.s32 	%r26, %r24, %r9;
	mov.u32 	%r131, _ZZ9cuda_gemmIiLi128ELi16ELi1ELi128ELi4ELi4ELi0EEviiiPT_S1_S1_iiE3Csh;
	add.s32 	%r27, %r131, %r129;
	add.s32 	%r28, %r27, %r22;
	add.s32 	%r29, %r28, %r22;
	shl.b32 	%r30, %r9, 4;
	shl.b32 	%r31, %r9, 3;
	mul.lo.s32 	%r32, %r9, 12;
	shl.b32 	%r132, %r9, 1;
	add.s32 	%r33, %r13, %r132;
	mad.lo.s32 	%r34, %r9, 3, %r13;
	div.u32 	%r35, %r9, %r6;
$L__BB206_5:
	setp.eq.s32 	%p5, %r20, 3;
	mul.lo.s32 	%r41, %r271, %r110;
	mov.u32 	%r272, %r1;
	@%p5 bra 	$L__BB206_9;
	setp.eq.s32 	%p6, %r20, 0;
	add.s32 	%r133, %r41, %r13;
	add.s32 	%r42, %r133, %r1;
	mul.wide.u32 	%rd9, %r42, 4;
	add.s64 	%rd10, %rd1, %rd9;
	ld.global.u32 	%r134, [%rd10];
	st.shared.u32 	[%r21], %r134;
	mov.u32 	%r272, %r18;
	@%p6 bra 	$L__BB206_9;
	setp.eq.s32 	%p7, %r20, 1;
	add.s32 	%r43, %r42, %r9;
	mul.wide.u32 	%rd11, %r43, 4;
	add.s64 	%rd12, %rd1, %rd11;
	ld.global.u32 	%r135, [%rd12];
	st.shared.u32 	[%r23], %r135;
	mov.u32 	%r272, %r24;
	@%p7 bra 	$L__BB206_9;
	add.s32 	%r136, %r43, %r9;
	mul.wide.u32 	%rd13, %r136, 4;
	add.s64 	%rd14, %rd1, %rd13;
	ld.global.u32 	%r137, [%rd14];
	st.shared.u32 	[%r25], %r137;
	mov.u32 	%r272, %r26;
$L__BB206_9:
	setp.lt.u32 	%p8, %r19, 3;
	@%p8 bra 	$L__BB206_12;
	shl.b32 	%r138, %r272, 2;
	mov.u32 	%r139, _ZZ9cuda_gemmIiLi128ELi16ELi1ELi128ELi4ELi4ELi0EEviiiPT_S1_S1_iiE3Ash;
	add.s32 	%r277, %r139, %r138;
	add.s32 	%r140, %r13, %r272;
	add.s32 	%r273, %r140, %r41;
	add.s32 	%r276, %r273, %r9;
	add.s32 	%r141, %r33, %r272;
	add.s32 	%r275, %r141, %r41;
	add.s32 	%r142, %r34, %r272;
	add.s32 	%r274, %r142, %r41;
$L__BB206_11:
	mul.wide.u32 	%rd15, %r273, 4;
	add.s64 	%rd16, %rd1, %rd15;
	ld.global.u32 	%r143, [%rd16];
	st.shared.u32 	[%r277], %r143;
	mul.wide.u32 	%rd17, %r276, 4;
	add.s64 	%rd18, %rd1, %rd17;
	ld.global.u32 	%r144, [%rd18];
	add.s32 	%r145, %r277, %r22;
	st.shared.u32 	[%r145], %r144;
	mul.wide.u32 	%rd19, %r275, 4;
	add.s64 	%rd20, %rd1, %rd19;
	ld.global.u32 	%r146, [%rd20];
	add.s32 	%r147, %r277, %r31;
	st.shared.u32 	[%r147], %r146;
	mul.wide.u32 	%rd21, %r274, 4;
	add.s64 	%rd22, %rd1, %rd21;
	ld.global.u32 	%r148, [%rd22];
	add.s32 	%r149, %r277, %r32;
	st.shared.u32 	[%r149], %r148;
	add.s32 	%r272, %r272, %r22;
	add.s32 	%r277, %r277, %r30;
	add.s32 	%r276, %r276, %r22;
	add.s32 	%r275, %r275, %r22;
	add.s32 	%r274, %r274, %r22;
	add.s32 	%r273, %r273, %r22;
	setp.lt.u32 	%p9, %r272, 128;
	@%p9 bra 	$L__BB206_11;
$L__BB206_12:
	bar.sync 	0;
	mov.u32 	%r279, %r1;
	@%p5 bra 	$L__BB206_16;
	setp.eq.s32 	%p11, %r20, 0;
	mov.b32 	%r150, 0;
	st.shared.u32 	[%r27], %r150;
	mov.u32 	%r279, %r18;
	@%p11 bra 	$L__BB206_16;
	setp.eq.s32 	%p12, %r20, 1;
	mov.b32 	%r151, 0;
	st.shared.u32 	[%r28], %r151;
	mov.u32 	%r279, %r24;
	@%p12 bra 	$L__BB206_16;
	mov.b32 	%r152, 0;
	st.shared.u32 	[%r29], %r152;
	mov.u32 	%r279, %r26;
$L__BB206_16:
	@%p8 bra 	$L__BB206_17;
	bra.uni 	$L__BB206_50;
$L__BB206_17:
	setp.gt.s32 	%p15, %r6, 0;
	@%p15 bra 	$L__BB206_18;
	bra.uni 	$L__BB206_42;
$L__BB206_18:
	setp.lt.s32 	%p16, %r112, 1;
	and.b32  	%r160, %r1, 31;
	rem.s32 	%r65, %r160, %r14;
	add.s32 	%r66, %r65, %r15;
	@%p16 bra 	$L__BB206_20;
	shl.b32 	%r161, %r66, 2;
	mov.u32 	%r162, _ZZ9cuda_gemmIiLi128ELi16ELi1ELi128ELi4ELi4ELi0EEviiiPT_S1_S1_iiE3Ash;
	add.s32 	%r163, %r162, %r161;
	ld.shared.u32 	%r294, [%r163];
$L__BB206_20:
	setp.lt.s32 	%p17, %r112, 2;
	@%p17 bra 	$L__BB206_22;
	add.s32 	%r164, %r65, 1;
	setp.lt.s32 	%p18, %r164, %r14;
	selp.b32 	%r165, 0, %r14, %p18;
	sub.s32 	%r166, %r66, %r165;
	shl.b32 	%r167, %r166, 2;
	mov.u32 	%r168, _ZZ9cuda_gemmIiLi128ELi16ELi1ELi128ELi4ELi4ELi0EEviiiPT_S1_S1_iiE3Ash;
	add.s32 	%r169, %r168, %r167;
	ld.shared.u32 	%r293, [%r169+4];
$L__BB206_22:
	setp.lt.s32 	%p19, %r112, 3;
	@%p19 bra 	$L__BB206_24;
	add.s32 	%r170, %r65, 2;
	setp.lt.s32 	%p20, %r170, %r14;
	selp.b32 	%r171, 0, %r14, %p20;
	sub.s32 	%r172, %r66, %r171;
	shl.b32 	%r173, %r172, 2;
	mov.u32 	%r174, _ZZ9cuda_gemmIiLi128ELi16ELi1ELi128ELi4ELi4ELi0EEviiiPT_S1_S1_iiE3Ash;
	add.s32 	%r175, %r174, %r173;
	ld.shared.u32 	%r292, [%r175+8];
$L__BB206_24:
	setp.lt.s32 	%p21, %r112, 4;
	@%p21 bra 	$L__BB206_26;
	add.s32 	%r176, %r65, 3;
	setp.lt.s32 	%p22, %r176, %r14;
	selp.b32 	%r177, 0, %r14, %p22;
	sub.s32 	%r178, %r66, %r177;
	shl.b32 	%r179, %r178, 2;
	mov.u32 	%r180, _ZZ9cuda_gemmIiLi128ELi16ELi1ELi128ELi4ELi4ELi0EEviiiPT_S1_S1_iiE3Ash;
	add.s32 	%r181, %r180, %r179;
	ld.shared.u32 	%r291, [%r181+12];
$L__BB206_26:
	setp.ge.s32 	%p23, %r8, %r111;
	@%p23 bra 	$L__BB206_42;
	add.s32 	%r182, %r65, 1;
	setp.lt.s32 	%p24, %r182, %r14;
	selp.b32 	%r183, 0, %r14, %p24;
	sub.s32 	%r75, %r65, %r183;
	add.s32 	%r184, %r65, 2;
	setp.lt.s32 	%p25, %r184, %r14;
	selp.b32 	%r185, 0, %r14, %p25;
	sub.s32 	%r76, %r65, %r185;
	add.s32 	%r186, %r65, 3;
	setp.lt.s32 	%p26, %r186, %r14;
	selp.b32 	%r187, 0, %r14, %p26;
	sub.s32 	%r77, %r65, %r187;
	setp.lt.s32 	%p27, %r65, %r112;
	selp.b32 	%r188, 0, %r112, %p27;
	sub.s32 	%r78, %r65, %r188;
	setp.lt.s32 	%p28, %r182, %r112;
	selp.b32 	%r189, 0, %r112, %p28;
	sub.s32 	%r79, %r182, %r189;
	setp.lt.s32 	%p29, %r184, %r112;
	selp.b32 	%r190, 0, %r112, %p29;
	sub.s32 	%r80, %r184, %r190;
	setp.lt.s32 	%p30, %r186, %r112;
	selp.b32 	%r191, 0, %r112, %p30;
	sub.s32 	%r81, %r186, %r191;
	shl.b32 	%r196, %r75, 2;
	shl.b32 	%r199, %r76, 2;
	shl.b32 	%r202, %r77, 2;
	mov.u32 	%r285, %r8;
$L__BB206_28:
	setp.gt.u32 	%p31, %r112, 32;
	mov.u32 	%r192, _ZZ9cuda_gemmIiLi128ELi16ELi1ELi128ELi4ELi4ELi0EEviiiPT_S1_S1_iiE11kron_fac_sh;
	mad.lo.s32 	%r83, %r285, 20, %r192;
	shl.b32 	%r193, %r65, 2;
	add.s32 	%r194, %r83, %r193;
	ld.shared.u32 	%r84, [%r194];
	@%p31 bra 	$L__BB206_35;
	setp.lt.s32 	%p36, %r112, 2;
	shfl.sync.idx.b32	%r205|%p37, %r84, %r78, %r16, -1;
	mul.lo.s32 	%r290, %r205, %r294;
	@%p36 bra 	$L__BB206_31;
	shfl.sync.idx.b32	%r206|%p38, %r84, %r79, %r16, -1;
	mad.lo.s32 	%r290, %r206, %r293, %r290;
$L__BB206_31:
	setp.lt.s32 	%p39, %r112, 3;
	@%p39 bra 	$L__BB206_33;
	shfl.sync.idx.b32	%r207|%p40, %r84, %r80, %r16, -1;
	mad.lo.s32 	%r290, %r207, %r292, %r290;
$L__BB206_33:
	setp.lt.s32 	%p41, %r112, 4;
	@%p41 bra 	$L__BB206_41;
	shfl.sync.idx.b32	%r208|%p42, %r84, %r81, %r16, -1;
	mad.lo.s32 	%r290, %r208, %r291, %r290;
	bra.uni 	$L__BB206_41;
$L__BB206_35:
	setp.gt.s32 	%p33, %r112, 0;
	mul.lo.s32 	%r195, %r84, %r294;
	selp.b32 	%r290, %r195, 0, %p33;
	@%p17 bra 	$L__BB206_37;
	add.s32 	%r197, %r83, %r196;
	ld.shared.u32 	%r198, [%r197+4];
	mad.lo.s32 	%r290, %r198, %r293, %r290;
$L__BB206_37:
	@%p19 bra 	$L__BB206_39;
	add.s32 	%r200, %r83, %r199;
	ld.shared.u32 	%r201, [%r200+8];
	mad.lo.s32 	%r290, %r201, %r292, %r290;
$L__BB206_39:
	@%p21 bra 	$L__BB206_41;
	add.s32 	%r203, %r83, %r202;
	ld.shared.u32 	%r204, [%r203+12];
	mad.lo.s32 	%r290, %r204, %r291, %r290;
$L__BB206_41:
	mad.lo.s32 	%r209, %r285, %r6, %r7;
	shl.b32 	%r210, %r209, 2;
	mov.u32 	%r211, _ZZ9cuda_gemmIiLi128ELi16ELi1ELi128ELi4ELi4ELi0EEviiiPT_S1_S1_iiE3Csh;
	add.s32 	%r212, %r211, %r210;
	ld.shared.u32 	%r213, [%r212];
	add.s32 	%r214, %r213, %r290;
	st.shared.u32 	[%r212], %r214;
	add.s32 	%r285, %r285, %r35;
	setp.lt.s32 	%p43, %r285, %r111;
	@%p43 bra 	$L__BB206_28;
$L__BB206_42:
	bar.sync 	0;
	mad.lo.s32 	%r103, %r271, %r109, %r17;
	div.s32 	%r104, %r110, %r112;
	mov.u32 	%r295, %r1;
	@%p5 bra 	$L__BB206_46;
	setp.eq.s32 	%p45, %r20, 0;
	div.s32 	%r215, %r1, %r6;
	mad.lo.s32 	%r216, %r104, %r215, %r103;
	mul.lo.s32 	%r217, %r215, %r6;
	sub.s32 	%r218, %r1, %r217;
	add.s32 	%r219, %r216, %r218;
	ld.shared.u32 	%r220, [%r27];
	mul.wide.s32 	%rd23, %r219, 4;
	add.s64 	%rd24, %rd2, %rd23;
	st.global.u32 	[%rd24], %r220;
	mov.u32 	%r295, %r18;
	@%p45 bra 	$L__BB206_46;
	setp.eq.s32 	%p46, %r20, 1;
	div.s32 	%r221, %r18, %r6;
	mad.lo.s32 	%r222, %r104, %r221, %r103;
	mul.lo.s32 	%r223, %r221, %r6;
	sub.s32 	%r224, %r18, %r223;
	add.s32 	%r225, %r222, %r224;
	ld.shared.u32 	%r226, [%r28];
	mul.wide.s32 	%rd25, %r225, 4;
	add.s64 	%rd26, %rd2, %rd25;
	st.global.u32 	[%rd26], %r226;
	mov.u32 	%r295, %r24;
	@%p46 bra 	$L__BB206_46;
	div.s32 	%r227, %r24, %r6;
	mad.lo.s32 	%r228, %r104, %r227, %r103;
	mul.lo.s32 	%r229, %r227, %r6;
	sub.s32 	%r230, %r24, %r229;
	add.s32 	%r231, %r228, %r230;
	ld.shared.u32 	%r232, [%r29];
	mul.wide.s32 	%rd27, %r231, 4;
	add.s64 	%rd28, %rd2, %rd27;
	st.global.u32 	[%rd28], %r232;
	mov.u32 	%r295, %r26;
$L__BB206_46:
	@%p8 bra 	$L__BB206_48;
$L__BB206_47:
	div.s32 	%r233, %r295, %r6;
	mad.lo.s32 	%r234, %r104, %r233, %r103;
	mul.lo.s32 	%r235, %r233, %r6;
	sub.s32 	%r236, %r295, %r235;
	add.s32 	%r237, %r234, %r236;
	shl.b32 	%r238, %r295, 2;
	mov.u32 	%r239, _ZZ9cuda_gemmIiLi128ELi16ELi1ELi128ELi4ELi4ELi0EEviiiPT_S1_S1_iiE3Csh;
	add.s32 	%r240, %r239, %r238;
	ld.shared.u32 	%r241, [%r240];
	mul.wide.s32 	%rd29, %r237, 4;
	add.s64 	%rd30, %rd2, %rd29;
	st.global.u32 	[%rd30], %r241;
	add.s32 	%r242, %r295, %r9;
	div.s32 	%r243, %r242, %r6;
	mad.lo.s32 	%r244, %r104, %r243, %r103;
	mul.lo.s32 	%r245, %r243, %r6;
	sub.s32 	%r246, %r242, %r245;
	add.s32 	%r247, %r244, %r246;
	add.s32 	%r248, %r240, %r22;
	ld.shared.u32 	%r249, [%r248];
	mul.wide.s32 	%rd31, %r247, 4;
	add.s64 	%rd32, %rd2, %rd31;
	st.global.u32 	[%rd32], %r249;
	add.s32 	%r250, %r242, %r9;
	div.s32 	%r251, %r250, %r6;
	mad.lo.s32 	%r252, %r104, %r251, %r103;
	mul.lo.s32 	%r253, %r251, %r6;
	sub.s32 	%r254, %r250, %r253;
	add.s32 	%r255, %r252, %r254;
	add.s32 	%r256, %r248, %r22;
	ld.shared.u32 	%r257, [%r256];
	mul.wide.s32 	%rd33, %r255, 4;
	add.s64 	%rd34, %rd2, %rd33;
	st.global.u32 	[%rd34], %r257;
	add.s32 	%r258, %r250, %r9;
	div.s32 	%r259, %r258, %r6;
	mad.lo.s32 	%r260, %r104, %r259, %r103;
	mul.lo.s32 	%r261, %r259, %r6;
	sub.s32 	%r262, %r258, %r261;
	add.s32 	%r263, %r260, %r262;
	add.s32 	%r264, %r256, %r22;
	ld.shared.u32 	%r265, [%r264];
	mul.wide.s32 	%rd35, %r263, 4;
	add.s64 	%rd36, %rd2, %rd35;
	st.global.u32 	[%rd36], %r265;
	add.s32 	%r295, %r258, %r9;
	setp.lt.u32 	%p48, %r295, 128;
	@%p48 bra 	$L__BB206_47;
$L__BB206_48:
	add.s32 	%r271, %r271, %r11;
	setp.lt.u32 	%p49, %r271, %r12;
	@%p49 bra 	$L__BB206_5;
$L__BB206_49:
	ret;
$L__BB206_50:
	shl.b32 	%r153, %r279, 2;
	mov.u32 	%r154, _ZZ9cuda_gemmIiLi128ELi16ELi1ELi128ELi4ELi4ELi0EEviiiPT_S1_S1_iiE3Csh;
	add.s32 	%r155, %r154, %r153;
	mov.b32 	%r156, 0;
	st.shared.u32 	[%r155], %r156;
	add.s32 	%r157, %r155, %r22;
	st.shared.u32 	[%r157], %r156;
	add.s32 	%r158, %r157, %r22;
	st.shared.u32 	[%r158], %r156;
	add.s32 	%r159, %r158, %r22;
	st.shared.u32 	[%r159], %r156;
	add.s32 	%r279, %r22, %r279;
	setp.lt.u32 	%p14, %r279, 128;
	@%p14 bra 	$L__BB206_50;
	bra.uni 	$L__BB206_17;

}
	// .globl	_Z9cuda_gemmIiLi128ELi16ELi1ELi128ELi4ELi4ELi1EEviiiPT_S1_S1_ii
.visible .entry _Z9cuda_gemmIiLi128ELi16ELi1ELi128ELi4ELi4ELi1EEviiiPT_S1_S1_ii(
	.param .u32 _Z9cuda_gemmIiLi128ELi16ELi1ELi128ELi4ELi4ELi1EEviiiPT_S1_S1_ii_param_0,
	.param .u32 _Z9cuda_gemmIiLi128ELi16ELi1ELi128ELi4ELi4ELi1EEviiiPT_S1_S1_ii_param_1,
	.param .u32 _Z9cuda_gemmIiLi128ELi16ELi1ELi128ELi4ELi4ELi1EEviiiPT_S1_S1_ii_param_2,
	.param .u64 .ptr .align 1 _Z9cuda_gemmIiLi128ELi16ELi1ELi128ELi4ELi4ELi1EEviiiPT_S1_S1_ii_param_3,
	.param .u64 .ptr .align 1 _Z9cuda_gemmIiLi128ELi16ELi1ELi128ELi4ELi4ELi1EEviiiPT_S1_S1_ii_param_4,
	.param .u64 .ptr .align 1 _Z9cuda_gemmIiLi128ELi16ELi1ELi128ELi4ELi4ELi1EEviiiPT_S1_S1_ii_param_5,
	.param .u32 _Z9cuda_gemmIiLi128ELi16ELi1ELi128ELi4ELi4ELi1EEviiiPT_S1_S1_ii_param_6,
	.param .u32 _Z9cuda_gemmIiLi128ELi16ELi1ELi128ELi4ELi4ELi1EEviiiPT_S1_S1_ii_param_7
)
.maxntid 128
{
	.reg .pred 	%p<29>;
	.reg .b32 	%r<161>;
	.reg .b64 	%rd<39>;
	// demoted variable
	.shared .align 128 .b8 _ZZ9cuda_gemmIiLi128ELi16ELi1ELi128ELi4ELi4ELi1EEviiiPT_S1_S1_iiE11kron_fac_sh[80];
	// demoted variable
	.shared .align 128 .b8 _ZZ9cuda_gemmIiLi128ELi16ELi1ELi128ELi4ELi4ELi1EEviiiPT_S1_S1_iiE3Ash[512];
	// demoted variable
	.shared .align 128 .b8 _ZZ9cuda_gemmIiLi128ELi16ELi1ELi128ELi4ELi4ELi1EEviiiPT_S1_S1_iiE3Csh[512];
	ld.param.u64 	%rd11, [_Z9cuda_gemmIiLi128ELi16ELi1ELi128ELi4ELi4ELi1EEviiiPT_S1_S1_ii_param_3];
	ld.param.u64 	%rd10, [_Z9cuda_gemmIiLi128ELi16ELi1ELi128ELi4ELi4ELi1EEviiiPT_S1_S1_ii_param_4];
	ld.param.u64 	%rd12, [_Z9cuda_gemmIiLi128ELi16ELi1ELi128ELi4ELi4ELi1EEviiiPT_S1_S1_ii_param_5];
	cvta.to.global.u64 	%rd1, %rd11;
	cvta.to.global.u64 	%rd2, %rd12;
	mov.u32 	%r1, %tid.x;
	setp.gt.u32 	%p1, %r1, 15;
	@%p1 bra 	$L__BB207_3;
	mov.u32 	%r2, %ntid.x;
	cvta.to.global.u64 	%rd3, %rd10;
	mov.u32 	%r69, _ZZ9cuda_gemmIiLi128ELi16ELi1ELi128ELi4ELi4ELi1EEviiiPT_S1_S1_iiE11kron_fac_sh;
	mov.u32 	%r148, %r1;
$L__BB207_2:
	mul.wide.u32 	%rd13, %r148, 4;
	add.s64 	%rd14, %rd3, %rd13;
	ld.global.u32 	%r67, [%rd14];
	and.b32  	%r68, %r148, 3;
	mad.lo.s32 	%r70, %r68, 20, %r69;
	and.b32  	%r71, %r148, -4;
	add.s32 	%r72, %r70, %r71;
	st.shared.u32 	[%r72], %r67;
	add.s32 	%r148, %r148, %r2;
	setp.lt.u32 	%p2, %r148, 16;
	@%p2 bra 	$L__BB207_2;
$L__BB207_3:
	and.b32  	%r5, %r1, 31;
	mov.u32 	%r6, %ntid.x;
	mov.u32 	%r149, %ctaid.y;
	mov.u32 	%r8, %nctaid.y;
	shl.b32 	%r9, %r8, 4;
	setp.ge.u32 	%p3, %r149, %r9;
	@%p3 bra 	$L__BB207_27;
	and.b32  	%r10, %r1, 3;
	shl.b32 	%r73, %r1, 2;
	and.b32  	%r74, %r73, 12;
	mov.u32 	%r75, _ZZ9cuda_gemmIiLi128ELi16ELi1ELi128ELi4ELi4ELi1EEviiiPT_S1_S1_iiE11kron_fac_sh;
	add.s32 	%r11, %r75, %r74;
	add.s32 	%r12, %r1, %r6;
	max.u32 	%r76, %r12, 128;
	setp.lt.u32 	%p4, %r12, 128;
	selp.u32 	%r77, 1, 0, %p4;
	add.s32 	%r78, %r12, %r77;
	sub.s32 	%r79, %r76, %r78;
	div.u32 	%r80, %r79, %r6;
	add.s32 	%r13, %r80, %r77;
	and.b32  	%r14, %r13, 3;
	mov.u32 	%r81, _ZZ9cuda_gemmIiLi128ELi16ELi1ELi128ELi4ELi4ELi1EEviiiPT_S1_S1_iiE3Ash;
	add.s32 	%r15, %r81, %r73;
	shl.b32 	%r16, %r6, 2;
	add.s32 	%r17, %r15, %r16;
	add.s32 	%r18, %r12, %r6;
	add.s32 	%r19, %r18, %r6;
	mov.u32 	%r82, _ZZ9cuda_gemmIiLi128ELi16ELi1ELi128ELi4ELi4ELi1EEviiiPT_S1_S1_iiE3Csh;
	add.s32 	%r20, %r82, %r73;
	add.s32 	%r21, %r20, %r16;
	add.s32 	%r22, %r21, %r16;
	shl.b32 	%r83, %r5, 4;
	or.b32  	%r84, %r83, %r74;
	add.s32 	%r23, %r81, %r84;
	setp.eq.s32 	%p5, %r10, 3;
	selp.b32 	%r85, -16, 0, %p5;
	add.s32 	%r24, %r23, %r85;
	setp.lt.u32 	%p6, %r10, 2;
	selp.b32 	%r86, 0, -16, %p6;
	add.s32 	%r25, %r23, %r86;
	setp.eq.s32 	%p7, %r10, 0;
	selp.b32 	%r87, 0, -16, %p7;
	add.s32 	%r26, %r23, %r87;
	add.s32 	%r88, %r1, 1;
	and.b32  	%r27, %r88, 3;
	xor.b32  	%r28, %r10, 2;
	add.s32 	%r89, %r1, -1;
	and.b32  	%r29, %r89, 3;
	shl.b32 	%r30, %r6, 4;
	shl.b32 	%r31, %r6, 3;
	mul.lo.s32 	%r32, %r6, 12;
	mul.wide.u32 	%rd4, %r6, 16;
	shr.u32 	%r33, %r6, 5;
	cvt.u64.u32 	%rd34, %r16;
$L__BB207_5:
	setp.eq.s32 	%p8, %r14, 3;
	shl.b32 	%r35, %r149, 7;
	mov.u32 	%r150, %r1;
	@%p8 bra 	$L__BB207_9;
	setp.eq.s32 	%p9, %r14, 0;
	add.s32 	%r36, %r35, %r1;
	mul.wide.u32 	%rd15, %r36, 4;
	add.s64 	%rd16, %rd1, %rd15;
	ld.global.u32 	%r90, [%rd16];
	st.shared.u32 	[%r15], %r90;
	mov.u32 	%r150, %r12;
	@%p9 bra 	$L__BB207_9;
	setp.eq.s32 	%p10, %r14, 1;
	add.s32 	%r37, %r36, %r6;
	mul.wide.u32 	%rd17, %r37, 4;
	add.s64 	%rd18, %rd1, %rd17;
	ld.global.u32 	%r91, [%rd18];
	st.shared.u32 	[%r17], %r91;
	mov.u32 	%r150, %r18;
	@%p10 bra 	$L__BB207_9;
	add.s32 	%r92, %r37, %r6;
	mul.wide.u32 	%rd19, %r92, 4;
	add.s64 	%rd20, %rd1, %rd19;
	ld.global.u32 	%r93, [%rd20];
	add.s32 	%r94, %r17, %r16;
	st.shared.u32 	[%r94], %r93;
	mov.u32 	%r150, %r19;
$L__BB207_9:
	setp.lt.u32 	%p11, %r13, 3;
	@%p11 bra 	$L__BB207_12;
	shl.b32 	%r95, %r150, 2;
	mov.u32 	%r96, _ZZ9cuda_gemmIiLi128ELi16ELi1ELi128ELi4ELi4ELi1EEviiiPT_S1_S1_iiE3Ash;
	add.s32 	%r154, %r96, %r95;
	add.s32 	%r97, %r150, %r35;
	add.s32 	%r153, %r97, %r6;
	shl.b32 	%r98, %r6, 1;
	add.s32 	%r152, %r97, %r98;
	mad.lo.s32 	%r151, %r6, 3, %r97;
	mul.wide.u32 	%rd21, %r97, 4;
	add.s64 	%rd38, %rd1, %rd21;
$L__BB207_11:
	ld.global.u32 	%r99, [%rd38];
	st.shared.u32 	[%r154], %r99;
	mul.wide.u32 	%rd22, %r153, 4;
	add.s64 	%rd23, %rd1, %rd22;
	ld.global.u32 	%r100, [%rd23];
	add.s32 	%r101, %r154, %r16;
	st.shared.u32 	[%r101], %r100;
	mul.wide.u32 	%rd24, %r152, 4;
	add.s64 	%rd25, %rd1, %rd24;
	ld.global.u32 	%r102, [%rd25];
	add.s32 	%r103, %r154, %r31;
	st.shared.u32 	[%r103], %r102;
	mul.wide.u32 	%rd26, %r151, 4;
	add.s64 	%rd27, %rd1, %rd26;
	ld.global.u32 	%r104, [%rd27];
	add.s32 	%r105, %r154, %r32;
	st.shared.u32 	[%r105], %r104;
	add.s32 	%r150, %r150, %r16;
	add.s32 	%r154, %r154, %r30;
	add.s32 	%r153, %r153, %r16;
	add.s32 	%r152, %r152, %r16;
	add.s32 	%r151, %r151, %r16;
	add.s64 	%rd38, %rd38, %rd4;
	setp.lt.u32 	%p12, %r150, 128;
	@%p12 bra 	$L__BB207_11;
$L__BB207_12:
	bar.sync 	0;
	mov.u32 	%r156, %r1;
	@%p8 bra 	$L__BB207_16;
	setp.eq.s32 	%p14, %r14, 0;
	mov.b32 	%r106, 0;
	st.shared.u32 	[%r20], %r106;
	mov.u32 	%r156, %r12;
	@%p14 bra 	$L__BB207_16;
	setp.eq.s32 	%p15, %r14, 1;
	mov.b32 	%r107, 0;
	st.shared.u32 	[%r21], %r107;
	mov.u32 	%r156, %r18;
	@%p15 bra 	$L__BB207_16;
	mov.b32 	%r108, 0;
	st.shared.u32 	[%r22], %r108;
	mov.u32 	%r156, %r19;
$L__BB207_16:
	@%p11 bra 	$L__BB207_18;
$L__BB207_17:
	shl.b32 	%r109, %r156, 2;
	mov.u32 	%r110, _ZZ9cuda_gemmIiLi128ELi16ELi1ELi128ELi4ELi4ELi1EEviiiPT_S1_S1_iiE3Csh;
	add.s32 	%r111, %r110, %r109;
	mov.b32 	%r112, 0;
	st.shared.u32 	[%r111], %r112;
	add.s32 	%r113, %r111, %r16;
	st.shared.u32 	[%r113], %r112;
	add.s32 	%r114, %r113, %r16;
	st.shared.u32 	[%r114], %r112;
	add.s32 	%r115, %r114, %r16;
	st.shared.u32 	[%r115], %r112;
	add.s32 	%r156, %r16, %r156;
	setp.lt.u32 	%p17, %r156, 128;
	@%p17 bra 	$L__BB207_17;
$L__BB207_18:
	shr.u32 	%r158, %r1, 5;
	ld.shared.u32 	%r57, [%r23];
	ld.shared.u32 	%r58, [%r24+4];
	ld.shared.u32 	%r59, [%r25+8];
	ld.shared.u32 	%r60, [%r26+12];
$L__BB207_19:
	mad.lo.s32 	%r116, %r158, 20, %r11;
	ld.shared.u32 	%r117, [%r116];
	shfl.sync.idx.b32	%r118|%p18, %r117, %r10, 7199, -1;
	mul.lo.s32 	%r119, %r118, %r57;
	shfl.sync.idx.b32	%r120|%p19, %r117, %r27, 7199, -1;
	mad.lo.s32 	%r121, %r120, %r58, %r119;
	shfl.sync.idx.b32	%r122|%p20, %r117, %r28, 7199, -1;
	mad.lo.s32 	%r123, %r122, %r59, %r121;
	shfl.sync.idx.b32	%r124|%p21, %r117, %r29, 7199, -1;
	mad.lo.s32 	%r125, %r124, %r60, %r123;
	shl.b32 	%r126, %r5, 2;
	shl.b32 	%r127, %r158, 7;
	or.b32  	%r128, %r127, %r126;
	mov.u32 	%r129, _ZZ9cuda_gemmIiLi128ELi16ELi1ELi128ELi4ELi4ELi1EEviiiPT_S1_S1_iiE3Csh;
	add.s32 	%r130, %r129, %r128;
	ld.shared.u32 	%r131, [%r130];
	add.s32 	%r132, %r131, %r125;
	st.shared.u32 	[%r130], %r132;
	add.s32 	%r158, %r158, %r33;
	setp.lt.u32 	%p22, %r158, 4;
	@%p22 bra 	$L__BB207_19;
	bar.sync 	0;
	mov.u32 	%r159, %r1;
	@%p8 bra 	$L__BB207_24;
	setp.eq.s32 	%p24, %r14, 0;
	add.s32 	%r133, %r35, %r1;
	ld.shared.u32 	%r134, [%r20];
	mul.wide.s32 	%rd28, %r133, 4;
	add.s64 	%rd8, %rd2, %rd28;
	st.global.u32 	[%rd8], %r134;
	mov.u32 	%r159, %r12;
	@%p24 bra 	$L__BB207_24;
	setp.eq.s32 	%p25, %r14, 1;
	ld.shared.u32 	%r135, [%r21];
	cvt.u64.u32 	%rd29, %r16;
	add.s64 	%rd9, %rd8, %rd29;
	st.global.u32 	[%rd9], %r135;
	mov.u32 	%r159, %r18;
	@%p25 bra 	$L__BB207_24;
	ld.shared.u32 	%r136, [%r22];
	add.s64 	%rd31, %rd9, %rd29;
	st.global.u32 	[%rd31], %r136;
	mov.u32 	%r159, %r19;
$L__BB207_24:
	@%p11 bra 	$L__BB207_26;
$L__BB207_25:
	add.s32 	%r137, %r35, %r159;
	shl.b32 	%r138, %r159, 2;
	mov.u32 	%r139, _ZZ9cuda_gemmIiLi128ELi16ELi1ELi128ELi4ELi4ELi1EEviiiPT_S1_S1_iiE3Csh;
	add.s32 	%r140, %r139, %r138;
	ld.shared.u32 	%r141, [%r140];
	mul.wide.s32 	%rd32, %r137, 4;
	add.s64 	%rd33, %rd2, %rd32;
	st.global.u32 	[%rd33], %r141;
	add.s32 	%r142, %r140, %r16;
	ld.shared.u32 	%r143, [%r142];
	add.s64 	%rd35, %rd33, %rd34;
	st.global.u32 	[%rd35], %r143;
	add.s32 	%r144, %r142, %r16;
	ld.shared.u32 	%r145, [%r144];
	add.s64 	%rd36, %rd35, %rd34;
	st.global.u32 	[%rd36], %r145;
	add.s32 	%r146, %r144, %r16;
	ld.shared.u32 	%r147, [%r146];
	add.s64 	%rd37, %rd36, %rd34;
	st.global.u32 	[%rd37], %r147;
	add.s32 	%r159, %r16, %r159;
	setp.lt.u32 	%p27, %r159, 128;
	@%p27 bra 	$L__BB207_25;
$L__BB207_26:
	add.s32 	%r149, %r149, %r8;
	setp.lt.u32 	%p28, %r149, %r9;
	@%p28 bra 	$L__BB207_5;
$L__BB207_27:
	ret;

}
	// .globl	_Z9cuda_gemmIiLi128ELi16ELi1ELi128ELi8ELi8ELi0EEviiiPT_S1_S1_ii
.visible .entry _Z9cuda_gemmIiLi128ELi16ELi1ELi128ELi8ELi8ELi0EEviiiPT_S1_S1_ii(
	.param .u32 _Z9cuda_gemmIiLi128ELi16ELi1ELi128ELi8ELi8ELi0EEviiiPT_S1_S1_ii_param_0,
	.param .u32 _Z9cuda_gemmIiLi128ELi16ELi1ELi128ELi8ELi8ELi0EEviiiPT_S1_S1_ii_param_1,
	.param .u32 _Z9cuda_gemmIiLi128ELi16ELi1ELi128ELi8ELi8ELi0EEviiiPT_S1_S1_ii_param_2,
	.param .u64 .ptr .align 1 _Z9cuda_gemmIiLi128ELi16ELi1ELi128ELi8ELi8ELi0EEviiiPT_S1_S1_ii_param_3,
	.param .u64 .ptr .align 1 _Z9cuda_gemmIiLi128ELi16ELi1ELi128ELi8ELi8ELi0EEviiiPT_S1_S1_ii_param_4,
	.param .u64 .ptr .align 1 _Z9cuda_gemmIiLi128ELi16ELi1ELi128ELi8ELi8ELi0EEviiiPT_S1_S1_ii_param_5,
	.param .u32 _Z9cuda_gemmIiLi128ELi16ELi1ELi128ELi8ELi8ELi0EEviiiPT_S1_S1_ii_param_6,
	.param .u32 _Z9cuda_gemmIiLi128ELi16ELi1ELi128ELi8ELi8ELi0EEviiiPT_S1_S1_ii_param_7
)
.maxntid 128
{
	.reg .pred 	%p<79>;
	.reg .b32 	%r<408>;
	.reg .b64 	%rd<37>;
	// demoted variable
	.shared .align 128 .b8 _ZZ9cuda_gemmIiLi128ELi16ELi1ELi128ELi8ELi8ELi0EEviiiPT_S1_S1_iiE11kron_fac_sh[288];
	// demoted variable
	.shared .align 128 .b8 _ZZ9cuda_gemmIiLi128ELi16ELi1ELi128ELi8ELi8ELi0EEviiiPT_S1_S1_iiE3Ash[512];
	// demoted variable
	.shared .align 128 .b8 _ZZ9cuda_gemmIiLi128ELi16ELi1ELi128ELi8ELi8ELi0EEviiiPT_S1_S1_iiE3Csh[512];
	ld.param.u32 	%r146, [_Z9cuda_gemmIiLi128ELi16ELi1ELi128ELi8ELi8ELi0EEviiiPT_S1_S1_ii_param_1];
	ld.param.u32 	%r147, [_Z9cuda_gemmIiLi128ELi16ELi1ELi128ELi8ELi8ELi0EEviiiPT_S1_S1_ii_param_2];
	ld.param.u64 	%rd5, [_Z9cuda_gemmIiLi128ELi16ELi1ELi128ELi8ELi8ELi0EEviiiPT_S1_S1_ii_param_3];
	ld.param.u64 	%rd4, [_Z9cuda_gemmIiLi128ELi16ELi1ELi128ELi8ELi8ELi0EEviiiPT_S1_S1_ii_param_4];
	ld.param.u64 	%rd6, [_Z9cuda_gemmIiLi128ELi16ELi1ELi128ELi8ELi8ELi0EEviiiPT_S1_S1_ii_param_5];
	ld.param.u32 	%r148, [_Z9cuda_gemmIiLi128ELi16ELi1ELi128ELi8ELi8ELi0EEviiiPT_S1_S1_ii_param_6];
	ld.param.u32 	%r149, [_Z9cuda_gemmIiLi128ELi16ELi1ELi128ELi8ELi8ELi0EEviiiPT_S1_S1_ii_param_7];
	cvta.to.global.u64 	%rd1, %rd5;
	cvta.to.global.u64 	%rd2, %rd6;
	mov.u32 	%r1, %tid.x;
	mul.lo.s32 	%r2, %r149, %r148;
	setp.ge.u32 	%p1, %r1, %r2;
	@%p1 bra 	$L__BB208_3;
	mov.u32 	%r3, %ntid.x;
	cvta.to.global.u64 	%rd3, %rd4;
	mov.u32 	%r356, %r1;
$L__BB208_2:
	mul.wide.u32 	%rd7, %r356, 4;
	add.s64 	%rd8, %rd3, %rd7;
	ld.global.u32 	%r150, [%rd8];
	rem.u32 	%r151, %r356, %r148;
	mov.u32 	%r152, _ZZ9cuda_gemmIiLi128ELi16ELi1ELi128ELi8ELi8ELi0EEviiiPT_S1_S1_iiE11kron_fac_sh;
	mad.lo.s32 	%r153, %r151, 36, %r152;
	div.u32 	%r154, %r356, %r149;
	shl.b32 	%r155, %r154, 2;
	add.s32 	%r156, %r153, %r155;
	st.shared.u32 	[%r156], %r150;
	add.s32 	%r356, %r356, %r3;
	setp.lt.u32 	%p2, %r356, %r2;
	@%p2 bra 	$L__BB208_2;
$L__BB208_3:
	div.s32 	%r6, 128, %r149;
	div.u32 	%r8, %r1, %r6;
	mul.lo.s32 	%r157, %r8, %r6;
	sub.s32 	%r7, %r1, %r157;
	mov.u32 	%r9, %ntid.x;
	mov.u32 	%r365, %ctaid.y;
	mov.u32 	%r11, %nctaid.y;
	shl.b32 	%r12, %r11, 4;
	setp.ge.u32 	%p3, %r365, %r12;
	@%p3 bra 	$L__BB208_75;
	mov.u32 	%r159, %ctaid.x;
	shl.b32 	%r13, %r159, 7;
	min.s32 	%r14, %r149, 32;
	mul.lo.s32 	%r15, %r7, %r149;
	shl.b32 	%r160, %r149, 8;
	sub.s32 	%r16, 8223, %r160;
	mul.lo.s32 	%r17, %r6, %r159;
	add.s32 	%r18, %r1, %r9;
	max.u32 	%r161, %r18, 128;
	setp.lt.u32 	%p4, %r18, 128;
	selp.u32 	%r162, 1, 0, %p4;
	add.s32 	%r163, %r18, %r162;
	sub.s32 	%r164, %r161, %r163;
	div.u32 	%r165, %r164, %r9;
	add.s32 	%r19, %r165, %r162;
	and.b32  	%r20, %r19, 3;
	shl.b32 	%r166, %r1, 2;
	mov.u32 	%r167, _ZZ9cuda_gemmIiLi128ELi16ELi1ELi128ELi8ELi8ELi0EEviiiPT_S1_S1_iiE3Ash;
	add.s32 	%r21, %r167, %r166;
	shl.b32 	%r22, %r9, 2;
	add.s32 	%r23, %r21, %r22;
	add.s32 	%r24, %r18, %r9;
	add.s32 	%r25, %r24, %r9;
	mov.u32 	%r168, _ZZ9cuda_gemmIiLi128ELi16ELi1ELi128ELi8ELi8ELi0EEviiiPT_S1_S1_iiE3Csh;
	add.s32 	%r26, %r168, %r166;
	add.s32 	%r27, %r26, %r22;
	add.s32 	%r28, %r27, %r22;
	shl.b32 	%r29, %r9, 4;
	mul.lo.s32 	%r30, %r9, 12;
	div.u32 	%r31, %r9, %r6;
$L__BB208_5:
	setp.eq.s32 	%p5, %r20, 3;
	mul.lo.s32 	%r41, %r365, %r147;
	mov.u32 	%r366, %r1;
	@%p5 bra 	$L__BB208_9;
	setp.eq.s32 	%p6, %r20, 0;
	add.s32 	%r169, %r41, %r13;
	add.s32 	%r42, %r169, %r1;
	mul.wide.u32 	%rd9, %r42, 4;
	add.s64 	%rd10, %rd1, %rd9;
	ld.global.u32 	%r170, [%rd10];
	st.shared.u32 	[%r21], %r170;
	mov.u32 	%r366, %r18;
	@%p6 bra 	$L__BB208_9;
	setp.eq.s32 	%p7, %r20, 1;
	add.s32 	%r43, %r42, %r9;
	mul.wide.u32 	%rd11, %r43, 4;
	add.s64 	%rd12, %rd1, %rd11;
	ld.global.u32 	%r171, [%rd12];
	st.shared.u32 	[%r23], %r171;
	mov.u32 	%r366, %r24;
	@%p7 bra 	$L__BB208_9;
	add.s32 	%r172, %r43, %r9;
	mul.wide.u32 	%rd13, %r172, 4;
	add.s64 	%rd14, %rd1, %rd13;
	ld.global.u32 	%r173, [%rd14];
	add.s32 	%r174, %r23, %r22;
	st.shared.u32 	[%r174], %r173;
	mov.u32 	%r366, %r25;
$L__BB208_9:
	setp.lt.u32 	%p8, %r19, 3;
	@%p8 bra 	$L__BB208_12;
	shl.b32 	%r175, %r366, 2;
	mov.u32 	%r176, _ZZ9cuda_gemmIiLi128ELi16ELi1ELi128ELi8ELi8ELi0EEviiiPT_S1_S1_iiE3Ash;
	add.s32 	%r371, %r176, %r175;
	add.s32 	%r177, %r13, %r366;
	add.s32 	%r367, %r177, %r41;
	add.s32 	%r370, %r367, %r9;
	shl.b32 	%r178, %r9, 1;
	add.s32 	%r369, %r367, %r178;
	mad.lo.s32 	%r368, %r9, 3, %r367;
$L__BB208_11:
	mul.wide.u32 	%rd15, %r367, 4;
	add.s64 	%rd16, %rd1, %rd15;
	ld.global.u32 	%r179, [%rd16];
	st.shared.u32 	[%r371], %r179;
	mul.wide.u32 	%rd17, %r370, 4;
	add.s64 	%rd18, %rd1, %rd17;
	ld.global.u32 	%r180, [%rd18];
	add.s32 	%r181, %r371, %r22;
	st.shared.u32 	[%r181], %r180;
	mul.wide.u32 	%rd19, %r369, 4;
	add.s64 	%rd20, %rd1, %rd19;
	ld.global.u32 	%r182, [%rd20];
	shl.b32 	%r183, %r9, 3;
	add.s32 	%r184, %r371, %r183;
	st.shared.u32 	[%r184], %r182;
	mul.wide.u32 	%rd21, %r368, 4;
	add.s64 	%rd22, %rd1, %rd21;
	ld.global.u32 	%r185, [%rd22];
	add.s32 	%r186, %r371, %r30;
	st.shared.u32 	[%r186], %r185;
	add.s32 	%r366, %r366, %r22;
	add.s32 	%r371, %r371, %r29;
	add.s32 	%r370, %r370, %r22;
	add.s32 	%r369, %r369, %r22;
	add.s32 	%r368, %r368, %r22;
	add.s32 	%r367, %r367, %r22;
	setp.lt.u32 	%p9, %r366, 128;
	@%p9 bra 	$L__BB208_11;
$L__BB208_12:
	setp.eq.s32 	%p10, %r20, 3;
	bar.sync 	0;
	mov.u32 	%r373, %r1;
	@%p10 bra 	$L__BB208_16;
	setp.eq.s32 	%p11, %r20, 0;
	mov.b32 	%r187, 0;
	st.shared.u32 	[%r26], %r187;
	mov.u32 	%r373, %r18;
	@%p11 bra 	$L__BB208_16;
	setp.eq.s32 	%p12, %r20, 1;
	mov.b32 	%r188, 0;
	st.shared.u32 	[%r27], %r188;
	mov.u32 	%r373, %r24;
	@%p12 bra 	$L__BB208_16;
	mov.b32 	%r189, 0;
	st.shared.u32 	[%r28], %r189;
	mov.u32 	%r373, %r25;
$L__BB208_16:
	setp.lt.u32 	%p13, %r19, 3;
	@%p13 bra 	$L__BB208_17;
	bra.uni 	$L__BB208_76;
$L__BB208_17:
	setp.gt.s32 	%p15, %r6, 0;
	@%p15 bra 	$L__BB208_18;
	bra.uni 	$L__BB208_68;
$L__BB208_18:
	setp.lt.s32 	%p16, %r149, 1;
	and.b32  	%r197, %r1, 31;
	rem.s32 	%r65, %r197, %r14;
	add.s32 	%r66, %r65, %r15;
	@%p16 bra 	$L__BB208_20;
	shl.b32 	%r198, %r66, 2;
	mov.u32 	%r199, _ZZ9cuda_gemmIiLi128ELi16ELi1ELi128ELi8ELi8ELi0EEviiiPT_S1_S1_iiE3Ash;
	add.s32 	%r200, %r199, %r198;
	ld.shared.u32 	%r405, [%r200];
$L__BB208_20:
	setp.lt.s32 	%p17, %r149, 2;
	@%p17 bra 	$L__BB208_22;
	add.s32 	%r201, %r65, 1;
	setp.lt.s32 	%p18, %r201, %r14;
	selp.b32 	%r202, 0, %r14, %p18;
	sub.s32 	%r203, %r66, %r202;
	shl.b32 	%r204, %r203, 2;
	mov.u32 	%r205, _ZZ9cuda_gemmIiLi128ELi16ELi1ELi128ELi8ELi8ELi0EEviiiPT_S1_S1_iiE3Ash;
	add.s32 	%r206, %r205, %r204;
	ld.shared.u32 	%r404, [%r206+4];
$L__BB208_22:
	setp.lt.s32 	%p19, %r149, 3;
	@%p19 bra 	$L__BB208_24;
	add.s32 	%r207, %r65, 2;
	setp.lt.s32 	%p20, %r207, %r14;
	selp.b32 	%r208, 0, %r14, %p20;
	sub.s32 	%r209, %r66, %r208;
	shl.b32 	%r210, %r209, 2;
	mov.u32 	%r211, _ZZ9cuda_gemmIiLi128ELi16ELi1ELi128ELi8ELi8ELi0EEviiiPT_S1_S1_iiE3Ash;
	add.s32 	%r212, %r211, %r210;
	ld.shared.u32 	%r403, [%r212+8];
$L__BB208_24:
	setp.lt.s32 	%p21, %r149, 4;
	@%p21 bra 	$L__BB208_26;
	add.s32 	%r213, %r65, 3;
	setp.lt.s32 	%p22, %r213, %r14;
	selp.b32 	%r214, 0, %r14, %p22;
	sub.s32 	%r215, %r66, %r214;
	shl.b32 	%r216, %r215, 2;
	mov.u32 	%r217, _ZZ9cuda_gemmIiLi128ELi16ELi1ELi128ELi8ELi8ELi0EEviiiPT_S1_S1_iiE3Ash;
	add.s32 	%r218, %r217, %r216;
	ld.shared.u32 	%r402, [%r218+12];
$L__BB208_26:
	setp.lt.s32 	%p23, %r149, 5;
	@%p23 bra 	$L__BB208_28;
	add.s32 	%r219, %r65, 4;
	setp.lt.s32 	%p24, %r219, %r14;
	selp.b32 	%r220, 0, %r14, %p24;
	sub.s32 	%r221, %r66, %r220;
	shl.b32 	%r222, %r221, 2;
	mov.u32 	%r223, _ZZ9cuda_gemmIiLi128ELi16ELi1ELi128ELi8ELi8ELi0EEviiiPT_S1_S1_iiE3Ash;
	add.s32 	%r224, %r223, %r222;
	ld.shared.u32 	%r401, [%r224+16];
$L__BB208_28:
	setp.lt.s32 	%p25, %r149, 6;
	@%p25 bra 	$L__BB208_30;
	add.s32 	%r225, %r65, 5;
	setp.lt.s32 	%p26, %r225, %r14;
	selp.b32 	%r226, 0, %r14, %p26;
	sub.s32 	%r227, %r66, %r226;
	shl.b32 	%r228, %r227, 2;
	mov.u32 	%r229, _ZZ9cuda_gemmIiLi128ELi16ELi1ELi128ELi8ELi8ELi0EEviiiPT_S1_S1_iiE3Ash;
	add.s32 	%r230, %r229, %r228;
	ld.shared.u32 	%r400, [%r230+20];
$L__BB208_30:
	setp.lt.s32 	%p27, %r149, 7;
	@%p27 bra 	$L__BB208_32;
	add.s32 	%r231, %r65, 6;
	setp.lt.s32 	%p28, %r231, %r14;
	selp.b32 	%r232, 0, %r14, %p28;
	sub.s32 	%r233, %r66, %r232;
	shl.b32 	%r234, %r233, 2;
	mov.u32 	%r235, _ZZ9cuda_gemmIiLi128ELi16ELi1ELi128ELi8ELi8ELi0EEviiiPT_S1_S1_iiE3Ash;
	add.s32 	%r236, %r235, %r234;
	ld.shared.u32 	%r399, [%r236+24];
$L__BB208_32:
	setp.lt.s32 	%p29, %r149, 8;
	@%p29 bra 	$L__BB208_34;
	add.s32 	%r237, %r65, 7;
	setp.lt.s32 	%p30, %r237, %r14;
	selp.b32 	%r238, 0, %r14, %p30;
	sub.s32 	%r239, %r66, %r238;
	shl.b32 	%r240, %r239, 2;
	mov.u32 	%r241, _ZZ9cuda_gemmIiLi128ELi16ELi1ELi128ELi8ELi8ELi0EEviiiPT_S1_S1_iiE3Ash;
	add.s32 	%r242, %r241, %r240;
	ld.shared.u32 	%r398, [%r242+28];
$L__BB208_34:
	setp.ge.s32 	%p31, %r8, %r148;
	@%p31 bra 	$L__BB208_68;
	add.s32 	%r243, %r65, 1;
	setp.lt.s32 	%p32, %r243, %r14;
	selp.b32 	%r244, 0, %r14, %p32;
	sub.s32 	%r83, %r65, %r244;
	add.s32 	%r245, %r65, 2;
	setp.lt.s32 	%p33, %r245, %r14;
	selp.b32 	%r246, 0, %r14, %p33;
	sub.s32 	%r84, %r65, %r246;
	add.s32 	%r247, %r65, 3;
	setp.lt.s32 	%p34, %r247, %r14;
	selp.b32 	%r248, 0, %r14, %p34;
	sub.s32 	%r85, %r65, %r248;
	add.s32 	%r249, %r65, 4;
	setp.lt.s32 	%p35, %r249, %r14;
	selp.b32 	%r250, 0, %r14, %p35;
	sub.s32 	%r86, %r65, %r250;
	add.s32 	%r251, %r65, 5;
	setp.lt.s32 	%p36, %r251, %r14;
	selp.b32 	%r252, 0, %r14, %p36;
	sub.s32 	%r87, %r65, %r252;
	add.s32 	%r253, %r65, 6;
	setp.lt.s32 	%p37, %r253, %r14;
	selp.b32 	%r254, 0, %r14, %p37;
	sub.s32 	%r88, %r65, %r254;
	add.s32 	%r255, %r65, 7;
	setp.lt.s32 	%p38, %r255, %r14;
	selp.b32 	%r256, 0, %r14, %p38;
	sub.s32 	%r89, %r65, %r256;
	setp.lt.s32 	%p39, %r65, %r149;
	selp.b32 	%r257, 0, %r149, %p39;
	sub.s32 	%r90, %r65, %r257;
	setp.lt.s32 	%p40, %r243, %r149;
	selp.b32 	%r258, 0, %r149, %p40;
	sub.s32 	%r91, %r243, %r258;
	setp.lt.s32 	%p41, %r245, %r149;
	selp.b32 	%r259, 0, %r149, %p41;
	sub.s32 	%r92, %r245, %r259;
	setp.lt.s32 	%p42, %r247, %r149;
	selp.b32 	%r260, 0, %r149, %p42;
	sub.s32 	%r93, %r247, %r260;
	setp.lt.s32 	%p43, %r249, %r149;
	selp.b32 	%r261, 0, %r149, %p43;
	sub.s32 	%r94, %r249, %r261;
	setp.lt.s32 	%p44, %r251, %r149;
	selp.b32 	%r262, 0, %r149, %p44;
	sub.s32 	%r95, %r251, %r262;
	setp.lt.s32 	%p45, %r253, %r149;
	selp.b32 	%r263, 0, %r149, %p45;
	sub.s32 	%r96, %r253, %r263;
	setp.lt.s32 	%p46, %r255, %r149;
	selp.b32 	%r264, 0, %r149, %p46;
	sub.s32 	%r97, %r255, %r264;
	shl.b32 	%r269, %r83, 2;
	shl.b32 	%r272, %r84, 2;
	shl.b32 	%r275, %r85, 2;
	shl.b32 	%r278, %r86, 2;
	shl.b32 	%r281, %r87, 2;
	shl.b32 	%r284, %r88, 2;
	shl.b32 	%r287, %r89, 2;
	mov.u32 	%r383, %r8;
$L__BB208_36:
	setp.gt.u32 	%p47, %r149, 32;
	mov.u32 	%r265, _ZZ9cuda_gemmIiLi128ELi16ELi1ELi128ELi8ELi8ELi0EEviiiPT_S1_S1_iiE11kron_fac_sh;
	mad.lo.s32 	%r99, %r383, 36, %r265;
	shl.b32 	%r266, %r65, 2;
	add.s32 	%r267, %r99, %r266;
	ld.shared.u32 	%r100, [%r267];
	@%p47 bra 	$L__BB208_53;
	setp.eq.s32 	%p56, %r149, 0;
	mov.b32 	%r385, 0;
	@%p56 bra 	$L__BB208_39;
	shfl.sync.idx.b32	%r291|%p57, %r100, %r90, %r16, -1;
	mul.lo.s32 	%r385, %r291, %r405;
$L__BB208_39:
	setp.lt.s32 	%p58, %r149, 2;
	@%p58 bra 	$L__BB208_41;
	shfl.sync.idx.b32	%r292|%p59, %r100, %r91, %r16, -1;
	mad.lo.s32 	%r385, %r292, %r404, %r385;
$L__BB208_41:
	setp.lt.s32 	%p60, %r149, 3;
	@%p60 bra 	$L__BB208_43;
	shfl.sync.idx.b32	%r293|%p61, %r100, %r92, %r16, -1;
	mad.lo.s32 	%r385, %r293, %r403, %r385;
$L__BB208_43:
	setp.lt.s32 	%p62, %r149, 4;
	@%p62 bra 	$L__BB208_45;
	shfl.sync.idx.b32	%r294|%p63, %r100, %r93, %r16, -1;
	mad.lo.s32 	%r385, %r294, %r402, %r385;
$L__BB208_45:
	setp.lt.s32 	%p64, %r149, 5;
	@%p64 bra 	$L__BB208_47;
	shfl.sync.idx.b32	%r295|%p65, %r100, %r94, %r16, -1;
	mad.lo.s32 	%r385, %r295, %r401, %r385;
$L__BB208_47:
	setp.lt.s32 	%p66, %r149, 6;
	@%p66 bra 	$L__BB208_49;
	shfl.sync.idx.b32	%r296|%p67, %r100, %r95, %r16, -1;
	mad.lo.s32 	%r385, %r296, %r400, %r385;
$L__BB208_49:
	setp.lt.s32 	%p68, %r149, 7;
	@%p68 bra 	$L__BB208_51;
	shfl.sync.idx.b32	%r297|%p69, %r100, %r96, %r16, -1;
	mad.lo.s32 	%r385, %r297, %r399, %r385;
$L__BB208_51:
	setp.lt.s32 	%p70, %r149, 8;
	@%p70 bra 	$L__BB208_67;
	shfl.sync.idx.b32	%r298|%p71, %r100, %r97, %r16, -1;
	mad.lo.s32 	%r385, %r298, %r398, %r385;
	bra.uni 	$L__BB208_67;
$L__BB208_53:
	setp.lt.s32 	%p48, %r149, 2;
	setp.gt.s32 	%p49, %r149, 0;
	mul.lo.s32 	%r268, %r100, %r405;
	selp.b32 	%r385, %r268, 0, %p49;
	@%p48 bra 	$L__BB208_55;
	add.s32 	%r270, %r99, %r269;
	ld.shared.u32 	%r271, [%r270+4];
	mad.lo.s32 	%r385, %r271, %r404, %r385;
$L__BB208_55:
	setp.lt.s32 	%p50, %r149, 3;
	@%p50 bra 	$L__BB208_57;
	add.s32 	%r273, %r99, %r272;
	ld.shared.u32 	%r274, [%r273+8];
	mad.lo.s32 	%r385, %r274, %r403, %r385;
$L__BB208_57:
	setp.lt.s32 	%p51, %r149, 4;
	@%p51 bra 	$L__BB208_59;
	add.s32 	%r276, %r99, %r275;
	ld.shared.u32 	%r277, [%r276+12];
	mad.lo.s32 	%r385, %r277, %r402, %r385;
$L__BB208_59:
	setp.lt.s32 	%p52, %r149, 5;
	@%p52 bra 	$L__BB208_61;
	add.s32 	%r279, %r99, %r278;
	ld.shared.u32 	%r280, [%r279+16];
	mad.lo.s32 	%r385, %r280, %r401, %r385;
$L__BB208_61:
	setp.lt.s32 	%p53, %r149, 6;
	@%p53 bra 	$L__BB208_63;
	add.s32 	%r282, %r99, %r281;
	ld.shared.u32 	%r283, [%r282+20];
	mad.lo.s32 	%r385, %r283, %r400, %r385;
$L__BB208_63:
	setp.lt.s32 	%p54, %r149, 7;
	@%p54 bra 	$L__BB208_65;
	add.s32 	%r285, %r99, %r284;
	ld.shared.u32 	%r286, [%r285+24];
	mad.lo.s32 	%r385, %r286, %r399, %r385;
$L__BB208_65:
	setp.lt.s32 	%p55, %r149, 8;
	@%p55 bra 	$L__BB208_67;
	add.s32 	%r288, %r99, %r287;
	ld.shared.u32 	%r289, [%r288+28];
	mad.lo.s32 	%r385, %r289, %r398, %r385;
$L__BB208_67:
	mad.lo.s32 	%r299, %r383, %r6, %r7;
	shl.b32 	%r300, %r299, 2;
	mov.u32 	%r301, _ZZ9cuda_gemmIiLi128ELi16ELi1ELi128ELi8ELi8ELi0EEviiiPT_S1_S1_iiE3Csh;
	add.s32 	%r302, %r301, %r300;
	ld.shared.u32 	%r303, [%r302];
	add.s32 	%r304, %r303, %r385;
	st.shared.u32 	[%r302], %r304;
	add.s32 	%r383, %r383, %r31;
	setp.lt.s32 	%p72, %r383, %r148;
	@%p72 bra 	$L__BB208_36;
$L__BB208_68:
	setp.eq.s32 	%p73, %r20, 3;
	bar.sync 	0;
	mad.lo.s32 	%r140, %r365, %r146, %r17;
	div.s32 	%r141, %r147, %r149;
	mov.u32 	%r406, %r1;
	@%p73 bra 	$L__BB208_72;
	setp.eq.s32 	%p74, %r20, 0;
	div.s32 	%r305, %r1, %r6;
	mad.lo.s32 	%r306, %r141, %r305, %r140;
	mul.lo.s32 	%r307, %r305, %r6;
	sub.s32 	%r308, %r1, %r307;
	add.s32 	%r309, %r306, %r308;
	ld.shared.u32 	%r310, [%r26];
	mul.wide.s32 	%rd23, %r309, 4;
	add.s64 	%rd24, %rd2, %rd23;
	st.global.u32 	[%rd24], %r310;
	mov.u32 	%r406, %r18;
	@%p74 bra 	$L__BB208_72;
	setp.eq.s32 	%p75, %r20, 1;
	div.s32 	%r311, %r18, %r6;
	mad.lo.s32 	%r312, %r141, %r311, %r140;
	mul.lo.s32 	%r313, %r311, %r6;
	sub.s32 	%r314, %r18, %r313;
	add.s32 	%r315, %r312, %r314;
	ld.shared.u32 	%r316, [%r27];
	mul.wide.s32 	%rd25, %r315, 4;
	add.s64 	%rd26, %rd2, %rd25;
	st.global.u32 	[%rd26], %r316;
	mov.u32 	%r406, %r24;
	@%p75 bra 	$L__BB208_72;
	div.s32 	%r317, %r24, %r6;
	mad.lo.s32 	%r318, %r141, %r317, %r140;
	mul.lo.s32 	%r319, %r317, %r6;
	sub.s32 	%r320, %r24, %r319;
	add.s32 	%r321, %r318, %r320;
	ld.shared.u32 	%r322, [%r28];
	mul.wide.s32 	%rd27, %r321, 4;
	add.s64 	%rd28, %rd2, %rd27;
	st.global.u32 	[%rd28], %r322;
	mov.u32 	%r406, %r25;
$L__BB208_72:
	setp.lt.u32 	%p76, %r19, 3;
	@%p76 bra 	$L__BB208_74;
$L__BB208_73:
	div.s32 	%r323, %r406, %r6;
	mad.lo.s32 	%r324, %r141, %r323, %r140;
	mul.lo.s32 	%r325, %r323, %r6;
	sub.s32 	%r326, %r406, %r325;
	add.s32 	%r327, %r324, %r326;
	shl.b32 	%r328, %r406, 2;
	mov.u32 	%r329, _ZZ9cuda_gemmIiLi128ELi16ELi1ELi128ELi8ELi8ELi0EEviiiPT_S1_S1_iiE3Csh;
	add.s32 	%r330, %r329, %r328;
	ld.shared.u32 	%r331, [%r330];
	mul.wide.s32 	%rd29, %r327, 4;
	add.s64 	%rd30, %rd2, %rd29;
	st.global.u32 	[%rd30], %r331;
	add.s32 	%r332, %r406, %r9;
	div.s32 	%r333, %r332, %r6;
	mad.lo.s32 	%r334, %r141, %r333, %r140;
	mul.lo.s32 	%r335, %r333, %r6;
	sub.s32 	%r336, %r332, %r335;
	add.s32 	%r337, %r334, %r336;
	add.s32 	%r338, %r330, %r22;
	ld.shared.u32 	%r339, [%r338];
	mul.wide.s32 	%rd31, %r337, 4;
	add.s64 	%rd32, %rd2, %rd31;
	st.global.u32 	[%rd32], %r339;
	add.s32 	%r340, %r332, %r9;
	div.s32 	%r341, %r340, %r6;
	mad.lo.s32 	%r342, %r141, %r341, %r140;
	mul.lo.s32 	%r343, %r341, %r6;
	sub.s32 	%r344, %r340, %r343;
	add.s32 	%r345, %r342, %r344;
	add.s32 	%r346, %r338, %r22;
	ld.shared.u32 	%r347, [%r346];
	mul.wide.s32 	%rd33, %r345, 4;
	add.s64 	%rd34, %rd2, %rd33;
	st.global.u32 	[%rd34], %r347;
	add.s32 	%r348, %r340, %r9;
	div.s32 	%r349, %r348, %r6;
	mad.lo.s32 	%r350, %r141, %r349, %r140;
	mul.lo.s32 	%r351, %r349, %r6;
	sub.s32 	%r352, %r348, %r351;
	add.s32 	%r353, %r350, %r352;
	add.s32 	%r354, %r346, %r22;
	ld.shared.u32 	%r355, [%r354];
	mul.wide.s32 	%rd35, %r353, 4;
	add.s64 	%rd36, %rd2, %rd35;
	st.global.u32 	[%rd36], %r355;
	add.s32 	%r406, %r348, %r9;
	setp.lt.u32 	%p77, %r406, 128;
	@%p77 bra 	$L__BB208_73;
$L__BB208_74:
	add.s32 	%r365, %r365, %r11;
	setp.lt.u32 	%p78, %r365, %r12;
	@%p78 bra 	$L__BB208_5;
$L__BB208_75:
	ret;
$L__BB208_76:
	shl.b32 	%r190, %r373, 2;
	mov.u32 	%r191, _ZZ9cuda_gemmIiLi128ELi16ELi1ELi128ELi8ELi8ELi0EEviiiPT_S1_S1_iiE3Csh;
	add.s32 	%r192, %r191, %r190;
	mov.b32 	%r193, 0;
	st.shared.u32 	[%r192], %r193;
	add.s32 	%r194, %r192, %r22;
	st.shared.u32 	[%r194], %r193;
	add.s32 	%r195, %r194, %r22;
	st.shared.u32 	[%r195], %r193;
	add.s32 	%r196, %r195, %r22;
	st.shared.u32 	[%r196], %r193;
	add.s32 	%r373, %r22, %r373;
	setp.lt.u32 	%p14, %r373, 128;
	@%p14 bra 	$L__BB208_76;
	bra.uni 	$L__BB208_17;

}
	// .globl	_Z9cuda_gemmIiLi128ELi16ELi1ELi128ELi8ELi8ELi1EEviiiPT_S1_S1_ii
.visible .entry _Z9cuda_gemmIiLi128ELi16ELi1ELi128ELi8ELi8ELi1EEviiiPT_S1_S1_ii(
	.param .u32 _Z9cuda_gemmIiLi128ELi16ELi1ELi128ELi8ELi8ELi1EEviiiPT_S1_S1_ii_param_0,
	.param .u32 _Z9cuda_gemmIiLi128ELi16ELi1ELi128ELi8ELi8ELi1EEviiiPT_S1_S1_ii_param_1,
	.param .u32 _Z9cuda_gemmIiLi128ELi16ELi1ELi128ELi8ELi8ELi1EEviiiPT_S1_S1_ii_param_2,
	.param .u64 .ptr .align 1 _Z9cuda_gemmIiLi128ELi16ELi1ELi128ELi8ELi8ELi1EEviiiPT_S1_S1_ii_param_3,
	.param .u64 .ptr .align 1 _Z9cuda_gemmIiLi128ELi16ELi1ELi128ELi8ELi8ELi1EEviiiPT_S1_S1_ii_param_4,
	.param .u64 .ptr .align 1 _Z9cuda_gemmIiLi128ELi16ELi1ELi128ELi8ELi8ELi1EEviiiPT_S1_S1_ii_param_5,
	.param .u32 _Z9cuda_gemmIiLi128ELi16ELi1ELi128ELi8ELi8ELi1EEviiiPT_S1_S1_ii_param_6,
	.param .u32 _Z9cuda_gemmIiLi128ELi16ELi1ELi128ELi8ELi8ELi1EEviiiPT_S1_S1_ii_param_7
)
.maxntid 128
{
	.reg .pred 	%p<41>;
	.reg .b32 	%r<237>;
	.reg .b64 	%rd<47>;
	// demoted variable
	.shared .align 128 .b8 _ZZ9cuda_gemmIiLi128ELi16ELi1ELi128ELi8ELi8ELi1EEviiiPT_S1_S1_iiE11kron_fac_sh[288];
	// demoted variable
	.shared .align 128 .b8 _ZZ9cuda_gemmIiLi128ELi16ELi1ELi128ELi8ELi8ELi1EEviiiPT_S1_S1_iiE3Ash[512];
	// demoted variable
	.shared .align 128 .b8 _ZZ9cuda_gemmIiLi128ELi16ELi1ELi128ELi8ELi8ELi1EEviiiPT_S1_S1_iiE3Csh[512];
	ld.param.u64 	%rd10, [_Z9cuda_gemmIiLi128ELi16ELi1ELi128ELi8ELi8ELi1EEviiiPT_S1_S1_ii_param_3];
	ld.param.u64 	%rd11, [_Z9cuda_gemmIiLi128ELi16ELi1ELi128ELi8ELi8ELi1EEviiiPT_S1_S1_ii_param_4];
	ld.param.u64 	%rd12, [_Z9cuda_gemmIiLi128ELi16ELi1ELi128ELi8ELi8ELi1EEviiiPT_S1_S1_ii_param_5];
	cvta.to.global.u64 	%rd1, %rd11;
	cvta.to.global.u64 	%rd2, %rd10;
	cvta.to.global.u64 	%rd3, %rd12;
	mov.u32 	%r1, %tid.x;
	setp.gt.u32 	%p1, %r1, 63;
	@%p1 bra 	$L__BB209_7;
	mov.u32 	%r2, %ntid.x;
	add.s32 	%r84, %r1, %r2;
	max.u32 	%r85, %r84, 64;
	setp.lt.u32 	%p2, %r84, 64;
	selp.u32 	%r86, 1, 0, %p2;
	add.s32 	%r87, %r84, %r86;
	sub.s32 	%r88, %r85, %r87;
	div.u32 	%r89, %r88, %r2;
	add.s32 	%r3, %r89, %r86;
	and.b32  	%r90, %r3, 3;
	setp.eq.s32 	%p3, %r90, 3;
	mov.u32 	%r223, %r1;
	@%p3 bra 	$L__BB209_4;
	add.s32 	%r92, %r3, 1;
	and.b32  	%r4, %r92, 3;
	mov.b32 	%r222, 0;
	mov.u32 	%r223, %r1;
$L__BB209_3:
	.pragma "nounroll";
	mul.wide.u32 	%rd13, %r223, 4;
	add.s64 	%rd14, %rd1, %rd13;
	ld.global.u32 	%r93, [%rd14];
	and.b32  	%r94, %r223, 7;
	mov.u32 	%r95, _ZZ9cuda_gemmIiLi128ELi16ELi1ELi128ELi8ELi8ELi1EEviiiPT_S1_S1_iiE11kron_fac_sh;
	mad.lo.s32 	%r96, %r94, 36, %r95;
	shr.u32 	%r97, %r223, 1;
	and.b32  	%r98, %r97, 2147483644;
	add.s32 	%r99, %r96, %r98;
	st.shared.u32 	[%r99], %r93;
	add.s32 	%r223, %r223, %r2;
	add.s32 	%r222, %r222, 1;
	setp.ne.s32 	%p4, %r222, %r4;
	@%p4 bra 	$L__BB209_3;
$L__BB209_4:
	setp.lt.u32 	%p5, %r3, 3;
	@%p5 bra 	$L__BB209_7;
	mov.u32 	%r102, _ZZ9cuda_gemmIiLi128ELi16ELi1ELi128ELi8ELi8ELi1EEviiiPT_S1_S1_iiE11kron_fac_sh;
$L__BB209_6:
	mul.wide.u32 	%rd15, %r223, 4;
	add.s64 	%rd16, %rd1, %rd15;
	ld.global.u32 	%r100, [%rd16];
	and.b32  	%r101, %r223, 7;
	mad.lo.s32 	%r103, %r101, 36, %r102;
	shr.u32 	%r104, %r223, 1;
	and.b32  	%r105, %r104, 2147483644;
	add.s32 	%r106, %r103, %r105;
	st.shared.u32 	[%r106], %r100;
	add.s32 	%r107, %r223, %r2;
	mul.wide.u32 	%rd17, %r107, 4;
	add.s64 	%rd18, %rd1, %rd17;
	ld.global.u32 	%r108, [%rd18];
	and.b32  	%r109, %r107, 7;
	mad.lo.s32 	%r110, %r109, 36, %r102;
	shr.u32 	%r111, %r107, 1;
	and.b32  	%r112, %r111, 2147483644;
	add.s32 	%r113, %r110, %r112;
	st.shared.u32 	[%r113], %r108;
	add.s32 	%r114, %r107, %r2;
	mul.wide.u32 	%rd19, %r114, 4;
	add.s64 	%rd20, %rd1, %rd19;
	ld.global.u32 	%r115, [%rd20];
	and.b32  	%r116, %r114, 7;
	mad.lo.s32 	%r117, %r116, 36, %r102;
	shr.u32 	%r118, %r114, 1;
	and.b32  	%r119, %r118, 2147483644;
	add.s32 	%r120, %r117, %r119;
	st.shared.u32 	[%r120], %r115;
	add.s32 	%r121, %r114, %r2;
	mul.wide.u32 	%rd21, %r121, 4;
	add.s64 	%rd22, %rd1, %rd21;
	ld.global.u32 	%r122, [%rd22];
	and.b32  	%r123, %r121, 7;
	mad.lo.s32 	%r124, %r123, 36, %r102;
	shr.u32 	%r125, %r121, 1;
	and.b32  	%r126, %r125, 2147483644;
	add.s32 	%r127, %r124, %r126;
	st.shared.u32 	[%r127], %r122;
	add.s32 	%r223, %r121, %r2;
	setp.lt.u32 	%p6, %r223, 64;
	@%p6 bra 	$L__BB209_6;
$L__BB209_7:
	and.b32  	%r12, %r1, 15;
	mov.u32 	%r13, %ntid.x;
	mov.u32 	%r225, %ctaid.y;
	mov.u32 	%r15, %nctaid.y;
	shl.b32 	%r16, %r15, 4;
	setp.ge.u32 	%p7, %r225, %r16;
	@%p7 bra 	$L__BB209_31;
	and.b32  	%r17, %r1, 7;
	shl.b32 	%r128, %r1, 2;
	and.b32  	%r129, %r128, 28;
	mov.u32 	%r130, _ZZ9cuda_gemmIiLi128ELi16ELi1ELi128ELi8ELi8ELi1EEviiiPT_S1_S1_iiE11kron_fac_sh;
	add.s32 	%r18, %r130, %r129;
	add.s32 	%r19, %r1, %r13;
	max.u32 	%r131, %r19, 128;
	setp.lt.u32 	%p8, %r19, 128;
	selp.u32 	%r132, 1, 0, %p8;
	add.s32 	%r133, %r19, %r132;
	sub.s32 	%r134, %r131, %r133;
	div.u32 	%r135, %r134, %r13;
	add.s32 	%r20, %r135, %r132;
	and.b32  	%r21, %r20, 3;
	mov.u32 	%r136, _ZZ9cuda_gemmIiLi128ELi16ELi1ELi128ELi8ELi8ELi1EEviiiPT_S1_S1_iiE3Ash;
	add.s32 	%r22, %r136, %r128;
	shl.b32 	%r23, %r13, 2;
	add.s32 	%r24, %r22, %r23;
	add.s32 	%r25, %r19, %r13;
	add.s32 	%r26, %r25, %r13;
	mov.u32 	%r137, _ZZ9cuda_gemmIiLi128ELi16ELi1ELi128ELi8ELi8ELi1EEviiiPT_S1_S1_iiE3Csh;
	add.s32 	%r27, %r137, %r128;
	add.s32 	%r28, %r27, %r23;
	add.s32 	%r29, %r28, %r23;
	shl.b32 	%r138, %r12, 5;
	or.b32  	%r139, %r138, %r129;
	add.s32 	%r30, %r136, %r139;
	setp.eq.s32 	%p9, %r17, 7;
	selp.b32 	%r140, -32, 0, %p9;
	add.s32 	%r31, %r30, %r140;
	setp.lt.u32 	%p10, %r17, 6;
	selp.b32 	%r141, 0, -32, %p10;
	add.s32 	%r32, %r30, %r141;
	setp.lt.u32 	%p11, %r17, 5;
	selp.b32 	%r142, 0, -32, %p11;
	add.s32 	%r33, %r30, %r142;
	setp.lt.u32 	%p12, %r17, 4;
	selp.b32 	%r143, 0, -32, %p12;
	add.s32 	%r34, %r30, %r143;
	setp.lt.u32 	%p13, %r17, 3;
	selp.b32 	%r144, 0, -32, %p13;
	add.s32 	%r35, %r30, %r144;
	setp.lt.u32 	%p14, %r17, 2;
	selp.b32 	%r145, 0, -32, %p14;
	add.s32 	%r36, %r30, %r145;
	setp.eq.s32 	%p15, %r17, 0;
	selp.b32 	%r146, 0, -32, %p15;
	add.s32 	%r37, %r30, %r146;
	add.s32 	%r147, %r1, 1;
	and.b32  	%r38, %r147, 7;
	add.s32 	%r148, %r1, 2;
	and.b32  	%r39, %r148, 7;
	add.s32 	%r149, %r1, 3;
	and.b32  	%r40, %r149, 7;
	xor.b32  	%r41, %r17, 4;
	add.s32 	%r150, %r1, 5;
	and.b32  	%r42, %r150, 7;
	add.s32 	%r151, %r1, 6;
	and.b32  	%r43, %r151, 7;
	add.s32 	%r152, %r1, -1;
	and.b32  	%r44, %r152, 7;
	mul.lo.s32 	%r45, %r13, 12;
	mul.wide.u32 	%rd4, %r13, 16;
	shr.u32 	%r46, %r13, 4;
	cvt.u64.u32 	%rd42, %r23;
$L__BB209_9:
	setp.eq.s32 	%p16, %r21, 3;
	shl.b32 	%r48, %r225, 7;
	mov.u32 	%r226, %r1;
	@%p16 bra 	$L__BB209_13;
	setp.eq.s32 	%p17, %r21, 0;
	add.s32 	%r49, %r48, %r1;
	mul.wide.u32 	%rd23, %r49, 4;
	add.s64 	%rd24, %rd2, %rd23;
	ld.global.u32 	%r153, [%rd24];
	st.shared.u32 	[%r22], %r153;
	mov.u32 	%r226, %r19;
	@%p17 bra 	$L__BB209_13;
	setp.eq.s32 	%p18, %r21, 1;
	add.s32 	%r50, %r49, %r13;
	mul.wide.u32 	%rd25, %r50, 4;
	add.s64 	%rd26, %rd2, %rd25;
	ld.global.u32 	%r154, [%rd26];
	st.shared.u32 	[%r24], %r154;
	mov.u32 	%r226, %r25;
	@%p18 bra 	$L__BB209_13;
	add.s32 	%r155, %r50, %r13;
	mul.wide.u32 	%rd27, %r155, 4;
	add.s64 	%rd28, %rd2, %rd27;
	ld.global.u32 	%r156, [%rd28];
	add.s32 	%r157, %r24, %r23;
	st.shared.u32 	[%r157], %r156;
	mov.u32 	%r226, %r26;
$L__BB209_13:
	setp.lt.u32 	%p19, %r20, 3;
	@%p19 bra 	$L__BB209_16;
	shl.b32 	%r158, %r226, 2;
	mov.u32 	%r159, _ZZ9cuda_gemmIiLi128ELi16ELi1ELi128ELi8ELi8ELi1EEviiiPT_S1_S1_iiE3Ash;
	add.s32 	%r230, %r159, %r158;
	add.s32 	%r160, %r226, %r48;
	add.s32 	%r229, %r160, %r13;
	shl.b32 	%r161, %r13, 1;
	add.s32 	%r228, %r160, %r161;
	mad.lo.s32 	%r227, %r13, 3, %r160;
	mul.wide.u32 	%rd29, %r160, 4;
	add.s64 	%rd46, %rd2, %rd29;
$L__BB209_15:
	ld.global.u32 	%r162, [%rd46];
	st.shared.u32 	[%r230], %r162;
	mul.wide.u32 	%rd30, %r229, 4;
	add.s64 	%rd31, %rd2, %rd30;
	ld.global.u32 	%r163, [%rd31];
	add.s32 	%r164, %r230, %r23;
	st.shared.u32 	[%r164], %r163;
	mul.wide.u32 	%rd32, %r228, 4;
	add.s64 	%rd33, %rd2, %rd32;
	ld.global.u32 	%r165, [%rd33];
	shl.b32 	%r166, %r13, 3;
	add.s32 	%r167, %r230, %r166;
	st.shared.u32 	[%r167], %r165;
	mul.wide.u32 	%rd34, %r227, 4;
	add.s64 	%rd35, %rd2, %rd34;
	ld.global.u32 	%r168, [%rd35];
	add.s32 	%r169, %r230, %r45;
	st.shared.u32 	[%r169], %r168;
	add.s32 	%r226, %r226, %r23;
	shl.b32 	%r170, %r13, 4;
	add.s32 	%r230, %r230, %r170;
	add.s32 	%r229, %r229, %r23;
	add.s32 	%r228, %r228, %r23;
	add.s32 	%r227, %r227, %r23;
	add.s64 	%rd46, %rd46, %rd4;
	setp.lt.u32 	%p20, %r226, 128;
	@%p20 bra 	$L__BB209_15;
$L__BB209_16:
	bar.sync 	0;
	mov.u32 	%r232, %r1;
	@%p16 bra 	$L__BB209_20;
	setp.eq.s32 	%p22, %r21, 0;
	mov.b32 	%r171, 0;
	st.shared.u32 	[%r27], %r171;
	mov.u32 	%r232, %r19;
	@%p22 bra 	$L__BB209_20;
	setp.eq.s32 	%p23, %r21, 1;
	mov.b32 	%r172, 0;
	st.shared.u32 	[%r28], %r172;
	mov.u32 	%r232, %r25;
	@%p23 bra 	$L__BB209_20;
	mov.b32 	%r173, 0;
	st.shared.u32 	[%r29], %r173;
	mov.u32 	%r232, %r26;
$L__BB209_20:
	@%p19 bra 	$L__BB209_22;
$L__BB209_21:
	shl.b32 	%r174, %r232, 2;
	mov.u32 	%r175, _ZZ9cuda_gemmIiLi128ELi16ELi1ELi128ELi8ELi8ELi1EEviiiPT_S1_S1_iiE3Csh;
	add.s32 	%r176, %r175, %r174;
	mov.b32 	%r177, 0;
	st.shared.u32 	[%r176], %r177;
	add.s32 	%r178, %r176, %r23;
	st.shared.u32 	[%r178], %r177;
	add.s32 	%r179, %r178, %r23;
	st.shared.u32 	[%r179], %r177;
	add.s32 	%r180, %r179, %r23;
	st.shared.u32 	[%r180], %r177;
	add.s32 	%r232, %r23, %r232;
	setp.lt.u32 	%p25, %r232, 128;
	@%p25 bra 	$L__BB209_21;
$L__BB209_22:
	shr.u32 	%r234, %r1, 4;
	ld.shared.u32 	%r70, [%r30];
	ld.shared.u32 	%r71, [%r31+4];
	ld.shared.u32 	%r72, [%r32+8];
	ld.shared.u32 	%r73, [%r33+12];
	ld.shared.u32 	%r74, [%r34+16];
	ld.shared.u32 	%r75, [%r35+20];
	ld.shared.u32 	%r76, [%r36+24];
	ld.shared.u32 	%r77, [%r37+28];
$L__BB209_23:
	mad.lo.s32 	%r181, %r234, 36, %r18;
	ld.shared.u32 	%r182, [%r181];
	shfl.sync.idx.b32	%r183|%p26, %r182, %r17, 6175, -1;
	mul.lo.s32 	%r184, %r183, %r70;
	shfl.sync.idx.b32	%r185|%p27, %r182, %r38, 6175, -1;
	mad.lo.s32 	%r186, %r185, %r71, %r184;
	shfl.sync.idx.b32	%r187|%p28, %r182, %r39, 6175, -1;
	mad.lo.s32 	%r188, %r187, %r72, %r186;
	shfl.sync.idx.b32	%r189|%p29, %r182, %r40, 6175, -1;
	mad.lo.s32 	%r190, %r189, %r73, %r188;
	shfl.sync.idx.b32	%r191|%p30, %r182, %r41, 6175, -1;
	mad.lo.s32 	%r192, %r191, %r74, %r190;
	shfl.sync.idx.b32	%r193|%p31, %r182, %r42, 6175, -1;
	mad.lo.s32 	%r194, %r193, %r75, %r192;
	shfl.sync.idx.b32	%r195|%p32, %r182, %r43, 6175, -1;
	mad.lo.s32 	%r196, %r195, %r76, %r194;
	shfl.sync.idx.b32	%r197|%p33, %r182, %r44, 6175, -1;
	mad.lo.s32 	%r198, %r197, %r77, %r196;
	shl.b32 	%r199, %r12, 2;
	shl.b32 	%r200, %r234, 6;
	or.b32  	%r201, %r200, %r199;
	mov.u32 	%r202, _ZZ9cuda_gemmIiLi128ELi16ELi1ELi128ELi8ELi8ELi1EEviiiPT_S1_S1_iiE3Csh;
	add.s32 	%r203, %r202, %r201;
	ld.shared.u32 	%r204, [%r203];
	add.s32 	%r205, %r204, %r198;
	st.shared.u32 	[%r203], %r205;
	add.s32 	%r234, %r234, %r46;
	setp.lt.u32 	%p34, %r234, 8;
	@%p34 bra 	$L__BB209_23;
	setp.eq.s32 	%p35, %r21, 3;
	bar.sync 	0;
	mov.u32 	%r235, %r1;
	@%p35 bra 	$L__BB209_28;
	setp.eq.s32 	%p36, %r21, 0;
	add.s32 	%r206, %r48, %r1;
	ld.shared.u32 	%r207, [%r27];
	mul.wide.s32 	%rd36, %r206, 4;
	add.s64 	%rd8, %rd3, %rd36;
	st.global.u32 	[%rd8], %r207;
	mov.u32 	%r235, %r19;
	@%p36 bra 	$L__BB209_28;
	setp.eq.s32 	%p37, %r21, 1;
	ld.shared.u32 	%r208, [%r28];
	cvt.u64.u32 	%rd37, %r23;
	add.s64 	%rd9, %rd8, %rd37;
	st.global.u32 	[%rd9], %r208;
	mov.u32 	%r235, %r25;
	@%p37 bra 	$L__BB209_28;
	ld.shared.u32 	%r209, [%r29];
	add.s64 	%rd39, %rd9, %rd37;
	st.global.u32 	[%rd39], %r209;
	mov.u32 	%r235, %r26;
$L__BB209_28:
	setp.lt.u32 	%p38, %r20, 3;
	@%p38 bra 	$L__BB209_30;
$L__BB209_29:
	add.s32 	%r210, %r48, %r235;
	shl.b32 	%r211, %r235, 2;
	add.s32 	%r213, %r202, %r211;
	ld.shared.u32 	%r214, [%r213];
	mul.wide.s32 	%rd40, %r210, 4;
	add.s64 	%rd41, %rd3, %rd40;
	st.global.u32 	[%rd41], %r214;
	add.s32 	%r215, %r213, %r23;
	ld.shared.u32 	%r216, [%r215];
	add.s64 	%rd43, %rd41, %rd42;
	st.global.u32 	[%rd43], %r216;
	add.s32 	%r217, %r215, %r23;
	ld.shared.u32 	%r218, [%r217];
	add.s64 	%rd44, %rd43, %rd42;
	st.global.u32 	[%rd44], %r218;
	add.s32 	%r219, %r217, %r23;
	ld.shared.u32 	%r220, [%r219];
	add.s64 	%rd45, %rd44, %rd42;
	st.global.u32 	[%rd45], %r220;
	add.s32 	%r235, %r23, %r235;
	setp.lt.u32 	%p39, %r235, 128;
	@%p39 bra 	$L__BB209_29;
$L__BB209_30:
	add.s32 	%r225, %r225, %r15;
	setp.lt.u32 	%p40, %r225, %r16;
	@%p40 bra 	$L__BB209_9;
$L__BB209_31:
	ret;

}
	// .globl	_Z9cuda_gemmIiLi128ELi16ELi1ELi128ELi16ELi16ELi0EEviiiPT_S1_S1_ii
.visible .entry _Z9cuda_gemmIiLi128ELi16ELi1ELi128ELi16ELi16ELi0EEviiiPT_S1_S1_ii(
	.param .u32 _Z9cuda_gemmIiLi128ELi16ELi1ELi128ELi16ELi16ELi0EEviiiPT_S1_S1_ii_param_0,
	.param .u32 _Z9cuda_gemmIiLi128ELi16ELi1ELi128ELi16ELi16ELi0EEviiiPT_S1_S1_ii_param_1,
	.param .u32 _Z9cuda_gemmIiLi128ELi16ELi1ELi128ELi16ELi16ELi0EEviiiPT_S1_S1_ii_param_2,
	.param .u64 .ptr .align 1 _Z9cuda_gemmIiLi128ELi16ELi1ELi128ELi16ELi16ELi0EEviiiPT_S1_S1_ii_param_3,
	.param .u64 .ptr .align 1 _Z9cuda_gemmIiLi128ELi16ELi1ELi128ELi16ELi16ELi0EEviiiPT_S1_S1_ii_param_4,
	.param .u64 .ptr .align 1 _Z9cuda_gemmIiLi128ELi16ELi1ELi128ELi16ELi16ELi0EEviiiPT_S1_S1_ii_param_5,
	.param .u32 _Z9cuda_gemmIiLi128ELi16ELi1ELi128ELi16ELi16ELi0EEviiiPT_S1_S1_ii_param_6,
	.param .u32 _Z9cuda_gemmIiLi128ELi16ELi1ELi128ELi16ELi16ELi0EEviiiPT_S1_S1_ii_param_7
)
.maxntid 128
{
	.reg .pred 	%p<135>;
	.reg .b32 	%r<646>;
	.reg .b64 	%rd<37>;
	// demoted variable
	.shared .align 128 .b8 _ZZ9cuda_gemmIiLi128ELi16ELi1ELi128ELi16ELi16ELi0EEviiiPT_S1_S1_iiE11kron_fac_sh[1088];
	// demoted variable
	.shared .align 128 .b8 _ZZ9cuda_gemmIiLi128ELi16ELi1ELi128ELi16ELi16ELi0EEviiiPT_S1_S1_iiE3Ash[512];
	// demoted variable
	.shared .align 128 .b8 _ZZ9cuda_gemmIiLi128ELi16ELi1ELi128ELi16ELi16ELi0EEviiiPT_S1_S1_iiE3Csh[512];
	ld.param.u32 	%r209, [_Z9cuda_gemmIiLi128ELi16ELi1ELi128ELi16ELi16ELi0EEviiiPT_S1_S1_ii_param_2];
	ld.param.u64 	%rd5, [_Z9cuda_gemmIiLi128ELi16ELi1ELi128ELi16ELi16ELi0EEviiiPT_S1_S1_ii_param_3];
	ld.param.u64 	%rd4, [_Z9cuda_gemmIiLi128ELi16ELi1ELi128ELi16ELi16ELi0EEviiiPT_S1_S1_ii_param_4];
	ld.param.u64 	%rd6, [_Z9cuda_gemmIiLi128ELi16ELi1ELi128ELi16ELi16ELi0EEviiiPT_S1_S1_ii_param_5];
	ld.param.u32 	%r210, [_Z9cuda_gemmIiLi128ELi16ELi1ELi128ELi16ELi16ELi0EEviiiPT_S1_S1_ii_param_6];
	ld.param.u32 	%r211, [_Z9cuda_gemmIiLi128ELi16ELi1ELi128ELi16ELi16ELi0EEviiiPT_S1_S1_ii_param_7];
	cvta.to.global.u64 	%rd1, %rd5;
	cvta.to.global.u64 	%rd2, %rd6;
	mov.u32 	%r1, %tid.x;
	mul.lo.s32 	%r2, %r211, %r210;
	setp.ge.u32 	%p1, %r1, %r2;
	@%p1 bra 	$L__BB210_3;
	mov.u32 	%r3, %ntid.x;
	cvta.to.global.u64 	%rd3, %rd4;
	mov.u32 	%r554, %r1;
$L__BB210_2:
	mul.wide.u32 	%rd7, %r554, 4;
	add.s64 	%rd8, %rd3, %rd7;
	ld.global.u32 	%r212, [%rd8];
	rem.u32 	%r213, %r554, %r210;
	mov.u32 	%r214, _ZZ9cuda_gemmIiLi128ELi16ELi1ELi128ELi16ELi16ELi0EEviiiPT_S1_S1_iiE11kron_fac_sh;
	mad.lo.s32 	%r215, %r213, 68, %r214;
	div.u32 	%r216, %r554, %r211;
	shl.b32 	%r217, %r216, 2;
	add.s32 	%r218, %r215, %r217;
	st.shared.u32 	[%r218], %r212;
	add.s32 	%r554, %r554, %r3;
	setp.lt.u32 	%p2, %r554, %r2;
	@%p2 bra 	$L__BB210_2;
$L__BB210_3:
	div.s32 	%r6, 128, %r211;
	div.u32 	%r8, %r1, %r6;
	mul.lo.s32 	%r219, %r8, %r6;
	sub.s32 	%r7, %r1, %r219;
	mov.u32 	%r9, %ntid.x;
	mov.u32 	%r571, %ctaid.y;
	mov.u32 	%r11, %nctaid.y;
	shl.b32 	%r12, %r11, 4;
	setp.ge.u32 	%p3, %r571, %r12;
	@%p3 bra 	$L__BB210_123;
	mov.u32 	%r221, %ctaid.x;
	shl.b32 	%r13, %r221, 7;
	min.s32 	%r14, %r211, 32;
	shl.b32 	%r222, %r211, 8;
	sub.s32 	%r15, 8223, %r222;
	mul.lo.s32 	%r16, %r6, %r221;
	add.s32 	%r17, %r1, %r9;
	max.u32 	%r223, %r17, 128;
	setp.lt.u32 	%p4, %r17, 128;
	selp.u32 	%r224, 1, 0, %p4;
	add.s32 	%r225, %r17, %r224;
	sub.s32 	%r226, %r223, %r225;
	div.u32 	%r227, %r226, %r9;
	add.s32 	%r18, %r227, %r224;
	and.b32  	%r19, %r18, 3;
	shl.b32 	%r228, %r1, 2;
	mov.u32 	%r229, _ZZ9cuda_gemmIiLi128ELi16ELi1ELi128ELi16ELi16ELi0EEviiiPT_S1_S1_iiE3Ash;
	add.s32 	%r20, %r229, %r228;
	shl.b32 	%r21, %r9, 2;
	add.s32 	%r22, %r20, %r21;
	add.s32 	%r23, %r17, %r9;
	add.s32 	%r24, %r23, %r9;
	mov.u32 	%r230, _ZZ9cuda_gemmIiLi128ELi16ELi1ELi128ELi16ELi16ELi0EEviiiPT_S1_S1_iiE3Csh;
	add.s32 	%r25, %r230, %r228;
	add.s32 	%r26, %r25, %r21;
	div.u32 	%r27, %r9, %r6;
$L__BB210_5:
	setp.eq.s32 	%p5, %r19, 3;
	mul.lo.s32 	%r45, %r571, %r209;
	mov.u32 	%r572, %r1;
	@%p5 bra 	$L__BB210_9;
	setp.eq.s32 	%p6, %r19, 0;
	add.s32 	%r231, %r45, %r13;
	add.s32 	%r46, %r231, %r1;
	mul.wide.u32 	%rd9, %r46, 4;
	add.s64 	%rd10, %rd1, %rd9;
	ld.global.u32 	%r232, [%rd10];
	st.shared.u32 	[%r20], %r232;
	mov.u32 	%r572, %r17;
	@%p6 bra 	$L__BB210_9;
	setp.eq.s32 	%p7, %r19, 1;
	add.s32 	%r47, %r46, %r9;
	mul.wide.u32 	%rd11, %r47, 4;
	add.s64 	%rd12, %rd1, %rd11;
	ld.global.u32 	%r233, [%rd12];
	st.shared.u32 	[%r22], %r233;
	mov.u32 	%r572, %r23;
	@%p7 bra 	$L__BB210_9;
	add.s32 	%r234, %r47, %r9;
	mul.wide.u32 	%rd13, %r234, 4;
	add.s64 	%rd14, %rd1, %rd13;
	ld.global.u32 	%r235, [%rd14];
	add.s32 	%r236, %r22, %r21;
	st.shared.u32 	[%r236], %r235;
	mov.u32 	%r572, %r24;
$L__BB210_9:
	setp.lt.u32 	%p8, %r18, 3;
	@%p8 bra 	$L__BB210_12;
	shl.b32 	%r237, %r572, 2;
	mov.u32 	%r238, _ZZ9cuda_gemmIiLi128ELi16ELi1ELi128ELi16ELi16ELi0EEviiiPT_S1_S1_iiE3Ash;
	add.s32 	%r577, %r238, %r237;
	add.s32 	%r239, %r13, %r572;
	add.s32 	%r573, %r239, %r45;
	add.s32 	%r576, %r573, %r9;
	shl.b32 	%r240, %r9, 1;
	add.s32 	%r575, %r573, %r240;
	mad.lo.s32 	%r574, %r9, 3, %r573;
$L__BB210_11:
	mul.wide.u32 	%rd15, %r573, 4;
	add.s64 	%rd16, %rd1, %rd15;
	ld.global.u32 	%r241, [%rd16];
	st.shared.u32 	[%r577], %r241;
	mul.wide.u32 	%rd17, %r576, 4;
	add.s64 	%rd18, %rd1, %rd17;
	ld.global.u32 	%r242, [%rd18];
	add.s32 	%r243, %r577, %r21;
	st.shared.u32 	[%r243], %r242;
	mul.wide.u32 	%rd19, %r575, 4;
	add.s64 	%rd20, %rd1, %rd19;
	ld.global.u32 	%r244, [%rd20];
	shl.b32 	%r245, %r9, 3;
	add.s32 	%r246, %r577, %r245;
	st.shared.u32 	[%r246], %r244;
	mul.wide.u32 	%rd21, %r574, 4;
	add.s64 	%rd22, %rd1, %rd21;
	ld.global.u32 	%r247, [%rd22];
	mad.lo.s32 	%r248, %r9, 12, %r577;
	st.shared.u32 	[%r248], %r247;
	add.s32 	%r572, %r572, %r21;
	shl.b32 	%r249, %r9, 4;
	add.s32 	%r577, %r577, %r249;
	add.s32 	%r576, %r576, %r21;
	add.s32 	%r575, %r575, %r21;
	add.s32 	%r574, %r574, %r21;
	add.s32 	%r573, %r573, %r21;
	setp.lt.u32 	%p9, %r572, 128;
	@%p9 bra 	$L__BB210_11;
$L__BB210_12:
	setp.eq.s32 	%p10, %r19, 3;
	bar.sync 	0;
	mov.u32 	%r579, %r1;
	@%p10 bra 	$L__BB210_16;
	setp.eq.s32 	%p11, %r19, 0;
	mov.b32 	%r250, 0;
	st.shared.u32 	[%r25], %r250;
	mov.u32 	%r579, %r17;
	@%p11 bra 	$L__BB210_16;
	setp.eq.s32 	%p12, %r19, 1;
	mov.b32 	%r251, 0;
	st.shared.u32 	[%r26], %r251;
	mov.u32 	%r579, %r23;
	@%p12 bra 	$L__BB210_16;
	add.s32 	%r252, %r26, %r21;
	mov.b32 	%r253, 0;
	st.shared.u32 	[%r252], %r253;
	mov.u32 	%r579, %r24;
$L__BB210_16:
	setp.lt.u32 	%p13, %r18, 3;
	@%p13 bra 	$L__BB210_17;
	bra.uni 	$L__BB210_124;
$L__BB210_17:
	setp.gt.s32 	%p15, %r6, 0;
	@%p15 bra 	$L__BB210_18;
	bra.uni 	$L__BB210_116;
$L__BB210_18:
	setp.lt.s32 	%p16, %r211, 1;
	and.b32  	%r261, %r1, 31;
	rem.s32 	%r69, %r261, %r14;
	mad.lo.s32 	%r70, %r7, %r211, %r69;
	@%p16 bra 	$L__BB210_20;
	shl.b32 	%r262, %r70, 2;
	mov.u32 	%r263, _ZZ9cuda_gemmIiLi128ELi16ELi1ELi128ELi16ELi16ELi0EEviiiPT_S1_S1_iiE3Ash;
	add.s32 	%r264, %r263, %r262;
	ld.shared.u32 	%r643, [%r264];
$L__BB210_20:
	setp.lt.s32 	%p17, %r211, 2;
	@%p17 bra 	$L__BB210_22;
	add.s32 	%r265, %r69, 1;
	setp.lt.s32 	%p18, %r265, %r14;
	selp.b32 	%r266, 0, %r14, %p18;
	sub.s32 	%r267, %r70, %r266;
	shl.b32 	%r268, %r267, 2;
	mov.u32 	%r269, _ZZ9cuda_gemmIiLi128ELi16ELi1ELi128ELi16ELi16ELi0EEviiiPT_S1_S1_iiE3Ash;
	add.s32 	%r270, %r269, %r268;
	ld.shared.u32 	%r642, [%r270+4];
$L__BB210_22:
	setp.lt.s32 	%p19, %r211, 3;
	@%p19 bra 	$L__BB210_24;
	add.s32 	%r271, %r69, 2;
	setp.lt.s32 	%p20, %r271, %r14;
	selp.b32 	%r272, 0, %r14, %p20;
	sub.s32 	%r273, %r70, %r272;
	shl.b32 	%r274, %r273, 2;
	mov.u32 	%r275, _ZZ9cuda_gemmIiLi128ELi16ELi1ELi128ELi16ELi16ELi0EEviiiPT_S1_S1_iiE3Ash;
	add.s32 	%r276, %r275, %r274;
	ld.shared.u32 	%r641, [%r276+8];
$L__BB210_24:
	setp.lt.s32 	%p21, %r211, 4;
	@%p21 bra 	$L__BB210_26;
	add.s32 	%r277, %r69, 3;
	setp.lt.s32 	%p22, %r277, %r14;
	selp.b32 	%r278, 0, %r14, %p22;
	sub.s32 	%r279, %r70, %r278;
	shl.b32 	%r280, %r279, 2;
	mov.u32 	%r281, _ZZ9cuda_gemmIiLi128ELi16ELi1ELi128ELi16ELi16ELi0EEviiiPT_S1_S1_iiE3Ash;
	add.s32 	%r282, %r281, %r280;
	ld.shared.u32 	%r640, [%r282+12];
$L__BB210_26:
	setp.lt.s32 	%p23, %r211, 5;
	@%p23 bra 	$L__BB210_28;
	add.s32 	%r283, %r69, 4;
	setp.lt.s32 	%p24, %r283, %r14;
	selp.b32 	%r284, 0, %r14, %p24;
	sub.s32 	%r285, %r70, %r284;
	shl.b32 	%r286, %r285, 2;
	mov.u32 	%r287, _ZZ9cuda_gemmIiLi128ELi16ELi1ELi128ELi16ELi16ELi0EEviiiPT_S1_S1_iiE3Ash;
	add.s32 	%r288, %r287, %r286;
	ld.shared.u32 	%r639, [%r288+16];
$L__BB210_28:
	setp.lt.s32 	%p25, %r211, 6;
	@%p25 bra 	$L__BB210_30;
	add.s32 	%r289, %r69, 5;
	setp.lt.s32 	%p26, %r289, %r14;
	selp.b32 	%r290, 0, %r14, %p26;
	sub.s32 	%r291, %r70, %r290;
	shl.b32 	%r292, %r291, 2;
	mov.u32 	%r293, _ZZ9cuda_gemmIiLi128ELi16ELi1ELi128ELi16ELi16ELi0EEviiiPT_S1_S1_iiE3Ash;
	add.s32 	%r294, %r293, %r292;
	ld.shared.u32 	%r638, [%r294+20];
$L__BB210_30:
	setp.lt.s32 	%p27, %r211, 7;
	@%p27 bra 	$L__BB210_32;
	add.s32 	%r295, %r69, 6;
	setp.lt.s32 	%p28, %r295, %r14;
	selp.b32 	%r296, 0, %r14, %p28;
	sub.s32 	%r297, %r70, %r296;
	shl.b32 	%r298, %r297, 2;
	mov.u32 	%r299, _ZZ9cuda_gemmIiLi128ELi16ELi1ELi128ELi16ELi16ELi0EEviiiPT_S1_S1_iiE3Ash;
	add.s32 	%r300, %r299, %r298;
	ld.shared.u32 	%r637, [%r300+24];
$L__BB210_32:
	setp.lt.s32 	%p29, %r211, 8;
	@%p29 bra 	$L__BB210_34;
	add.s32 	%r301, %r69, 7;
	setp.lt.s32 	%p30, %r301, %r14;
	selp.b32 	%r302, 0, %r14, %p30;
	sub.s32 	%r303, %r70, %r302;
	shl.b32 	%r304, %r303, 2;
	mov.u32 	%r305, _ZZ9cuda_gemmIiLi128ELi16ELi1ELi128ELi16ELi16ELi0EEviiiPT_S1_S1_iiE3Ash;
	add.s32 	%r306, %r305, %r304;
	ld.shared.u32 	%r636, [%r306+28];
$L__BB210_34:
	setp.lt.s32 	%p31, %r211, 9;
	@%p31 bra 	$L__BB210_36;
	add.s32 	%r307, %r69, 8;
	setp.lt.s32 	%p32, %r307, %r14;
	selp.b32 	%r308, 0, %r14, %p32;
	sub.s32 	%r309, %r70, %r308;
	shl.b32 	%r310, %r309, 2;
	mov.u32 	%r311, _ZZ9cuda_gemmIiLi128ELi16ELi1ELi128ELi16ELi16ELi0EEviiiPT_S1_S1_iiE3Ash;
	add.s32 	%r312, %r311, %r310;
	ld.shared.u32 	%r635, [%r312+32];
$L__BB210_36:
	setp.lt.s32 	%p33, %r211, 10;
	@%p33 bra 	$L__BB210_38;
	add.s32 	%r313, %r69, 9;
	setp.lt.s32 	%p34, %r313, %r14;
	selp.b32 	%r314, 0, %r14, %p34;
	sub.s32 	%r315, %r70, %r314;
	shl.b32 	%r316, %r315, 2;
	mov.u32 	%r317, _ZZ9cuda_gemmIiLi128ELi16ELi1ELi128ELi16ELi16ELi0EEviiiPT_S1_S1_iiE3Ash;
	add.s32 	%r318, %r317, %r316;
	ld.shared.u32 	%r634, [%r318+36];
$L__BB210_38:
	setp.lt.s32 	%p35, %r211, 11;
	@%p35 bra 	$L__BB210_40;
	add.s32 	%r319, %r69, 10;
	setp.lt.s32 	%p36, %r319, %r14;
	selp.b32 	%r320, 0, %r14, %p36;
	sub.s32 	%r321, %r70, %r320;
	shl.b32 	%r322, %r321, 2;
	mov.u32 	%r323, _ZZ9cuda_gemmIiLi128ELi16ELi1ELi128ELi16ELi16ELi0EEviiiPT_S1_S1_iiE3Ash;
	add.s32 	%r324, %r323, %r322;
	ld.shared.u32 	%r633, [%r324+40];
$L__BB210_40:
	setp.lt.s32 	%p37, %r211, 12;
	@%p37 bra 	$L__BB210_42;
	add.s32 	%r325, %r69, 11;
	setp.lt.s32 	%p38, %r325, %r14;
	selp.b32 	%r326, 0, %r14, %p38;
	sub.s32 	%r327, %r70, %r326;
	shl.b32 	%r328, %r327, 2;
	mov.u32 	%r329, _ZZ9cuda_gemmIiLi128ELi16ELi1ELi128ELi16ELi16ELi0EEviiiPT_S1_S1_iiE3Ash;
	add.s32 	%r330, %r329, %r328;
	ld.shared.u32 	%r632, [%r330+44];
$L__BB210_42:
	setp.lt.s32 	%p39, %r211, 13;
	@%p39 bra 	$L__BB210_44;
	add.s32 	%r331, %r69, 12;
	setp.lt.s32 	%p40, %r331, %r14;
	selp.b32 	%r332, 0, %r14, %p40;
	sub.s32 	%r333, %r70, %r332;
	shl.b32 	%r334, %r333, 2;
	mov.u32 	%r335, _ZZ9cuda_gemmIiLi128ELi16ELi1ELi128ELi16ELi16ELi0EEviiiPT_S1_S1_iiE3Ash;
	add.s32 	%r336, %r335, %r334;
	ld.shared.u32 	%r631, [%r336+48];
$L__BB210_44:
	setp.lt.s32 	%p41, %r211, 14;
	@%p41 bra 	$L__BB210_46;
	add.s32 	%r337, %r69, 13;
	setp.lt.s32 	%p42, %r337, %r14;
	selp.b32 	%r338, 0, %r14, %p42;
	sub.s32 	%r339, %r70, %r338;
	shl.b32 	%r340, %r339, 2;
	mov.u32 	%r341, _ZZ9cuda_gemmIiLi128ELi16ELi1ELi128ELi16ELi16ELi0EEviiiPT_S1_S1_iiE3Ash;
	add.s32 	%r342, %r341, %r340;
	ld.shared.u32 	%r630, [%r342+52];
$L__BB210_46:
	setp.lt.s32 	%p43, %r211, 15;
	@%p43 bra 	$L__BB210_48;
	add.s32 	%r343, %r69, 14;
	setp.lt.s32 	%p44, %r343, %r14;
	selp.b32 	%r344, 0, %r14, %p44;
	sub.s32 	%r345, %r70, %r344;
	shl.b32 	%r346, %r345, 2;
	mov.u32 	%r347, _ZZ9cuda_gemmIiLi128ELi16ELi1ELi128ELi16ELi16ELi0EEviiiPT_S1_S1_iiE3Ash;
	add.s32 	%r348, %r347, %r346;
	ld.shared.u32 	%r629, [%r348+56];
$L__BB210_48:
	setp.lt.s32 	%p45, %r211, 16;
	@%p45 bra 	$L__BB210_50;
	add.s32 	%r349, %r69, 15;
	setp.lt.s32 	%p46, %r349, %r14;
	selp.b32 	%r350, 0, %r14, %p46;
	sub.s32 	%r351, %r70, %r350;
	shl.b32 	%r352, %r351, 2;
	mov.u32 	%r353, _ZZ9cuda_gemmIiLi128ELi16ELi1ELi128ELi16ELi16ELi0EEviiiPT_S1_S1_iiE3Ash;
	add.s32 	%r354, %r353, %r352;
	ld.shared.u32 	%r628, [%r354+60];
$L__BB210_50:
	setp.ge.s32 	%p47, %r8, %r210;
	@%p47 bra 	$L__BB210_116;
	add.s32 	%r355, %r69, 1;
	add.s32 	%r356, %r69, 2;
	add.s32 	%r357, %r69, 3;
	add.s32 	%r358, %r69, 4;
	add.s32 	%r359, %r69, 5;
	add.s32 	%r360, %r69, 6;
	add.s32 	%r361, %r69, 7;
	add.s32 	%r362, %r69, 8;
	add.s32 	%r363, %r69, 9;
	add.s32 	%r364, %r69, 10;
	add.s32 	%r365, %r69, 11;
	add.s32 	%r366, %r69, 12;
	add.s32 	%r367, %r69, 13;
	add.s32 	%r368, %r69, 14;
	add.s32 	%r369, %r69, 15;
	setp.lt.s32 	%p48, %r369, %r14;
	selp.b32 	%r370, 0, %r14, %p48;
	sub.s32 	%r103, %r69, %r370;
	setp.lt.s32 	%p49, %r69, %r211;
	selp.b32 	%r371, 0, %r211, %p49;
	sub.s32 	%r104, %r69, %r371;
	setp.lt.s32 	%p50, %r355, %r211;
	selp.b32 	%r372, 0, %r211, %p50;
	sub.s32 	%r105, %r355, %r372;
	setp.lt.s32 	%p51, %r356, %r211;
	selp.b32 	%r373, 0, %r211, %p51;
	sub.s32 	%r106, %r356, %r373;
	setp.lt.s32 	%p52, %r357, %r211;
	selp.b32 	%r374, 0, %r211, %p52;
	sub.s32 	%r107, %r357, %r374;
	setp.lt.s32 	%p53, %r358, %r211;
	selp.b32 	%r375, 0, %r211, %p53;
	sub.s32 	%r108, %r358, %r375;
	setp.lt.s32 	%p54, %r359, %r211;
	selp.b32 	%r376, 0, %r211, %p54;
	sub.s32 	%r109, %r359, %r376;
	setp.lt.s32 	%p55, %r360, %r211;
	selp.b32 	%r377, 0, %r211, %p55;
	sub.s32 	%r110, %r360, %r377;
	setp.lt.s32 	%p56, %r361, %r211;
	selp.b32 	%r378, 0, %r211, %p56;
	sub.s32 	%r111, %r361, %r378;
	setp.lt.s32 	%p57, %r362, %r211;
	selp.b32 	%r379, 0, %r211, %p57;
	sub.s32 	%r112, %r362, %r379;
	setp.lt.s32 	%p58, %r363, %r211;
	selp.b32 	%r380, 0, %r211, %p58;
	sub.s32 	%r113, %r363, %r380;
	setp.lt.s32 	%p59, %r364, %r211;
	selp.b32 	%r381, 0, %r211, %p59;
	sub.s32 	%r114, %r364, %r381;
	setp.lt.s32 	%p60, %r365, %r211;
	selp.b32 	%r382, 0, %r211, %p60;
	sub.s32 	%r115, %r365, %r382;
	setp.lt.s32 	%p61, %r366, %r211;
	selp.b32 	%r383, 0, %r211, %p61;
	sub.s32 	%r116, %r366, %r383;
	setp.lt.s32 	%p62, %r367, %r211;
	selp.b32 	%r384, 0, %r211, %p62;
	sub.s32 	%r117, %r367, %r384;
	setp.lt.s32 	%p63, %r368, %r211;
	selp.b32 	%r385, 0, %r211, %p63;
	sub.s32 	%r118, %r368, %r385;
	setp.lt.s32 	%p64, %r369, %r211;
	selp.b32 	%r386, 0, %r211, %p64;
	sub.s32 	%r119, %r369, %r386;
	shl.b32 	%r475, %r103, 2;
	mov.u32 	%r597, %r8;
$L__BB210_52:
	setp.gt.u32 	%p65, %r211, 32;
	mov.u32 	%r387, _ZZ9cuda_gemmIiLi128ELi16ELi1ELi128ELi16ELi16ELi0EEviiiPT_S1_S1_iiE11kron_fac_sh;
	mad.lo.s32 	%r121, %r597, 68, %r387;
	shl.b32 	%r388, %r69, 2;
	add.s32 	%r389, %r121, %r388;
	ld.shared.u32 	%r122, [%r389];
	@%p65 bra 	$L__BB210_85;
	setp.eq.s32 	%p96, %r211, 0;
	mov.b32 	%r599, 0;
	@%p96 bra 	$L__BB210_55;
	shfl.sync.idx.b32	%r479|%p97, %r122, %r104, %r15, -1;
	mul.lo.s32 	%r599, %r479, %r643;
$L__BB210_55:
	setp.lt.s32 	%p98, %r211, 2;
	@%p98 bra 	$L__BB210_57;
	shfl.sync.idx.b32	%r480|%p99, %r122, %r105, %r15, -1;
	mad.lo.s32 	%r599, %r480, %r642, %r599;
$L__BB210_57:
	setp.lt.s32 	%p100, %r211, 3;
	@%p100 bra 	$L__BB210_59;
	shfl.sync.idx.b32	%r481|%p101, %r122, %r106, %r15, -1;
	mad.lo.s32 	%r599, %r481, %r641, %r599;
$L__BB210_59:
	setp.lt.s32 	%p102, %r211, 4;
	@%p102 bra 	$L__BB210_61;
	shfl.sync.idx.b32	%r482|%p103, %r122, %r107, %r15, -1;
	mad.lo.s32 	%r599, %r482, %r640, %r599;
$L__BB210_61:
	setp.lt.s32 	%p104, %r211, 5;
	@%p104 bra 	$L__BB210_63;
	shfl.sync.idx.b32	%r483|%p105, %r122, %r108, %r15, -1;
	mad.lo.s32 	%r599, %r483, %r639, %r599;
$L__BB210_63:
	setp.lt.s32 	%p106, %r211, 6;
	@%p106 bra 	$L__BB210_65;
	shfl.sync.idx.b32	%r484|%p107, %r122, %r109, %r15, -1;
	mad.lo.s32 	%r599, %r484, %r638, %r599;
$L__BB210_65:
	setp.lt.s32 	%p108, %r211, 7;
	@%p108 bra 	$L__BB210_67;
	shfl.sync.idx.b32	%r485|%p109, %r122, %r110, %r15, -1;
	mad.lo.s32 	%r599, %r485, %r637, %r599;
$L__BB210_67:
	setp.lt.s32 	%p110, %r211, 8;
	@%p110 bra 	$L__BB210_69;
	shfl.sync.idx.b32	%r486|%p111, %r122, %r111, %r15, -1;
	mad.lo.s32 	%r599, %r486, %r636, %r599;
$L__BB210_69:
	setp.lt.s32 	%p112, %r211, 9;
	@%p112 bra 	$L__BB210_71;
	shfl.sync.idx.b32	%r487|%p113, %r122, %r112, %r15, -1;
	mad.lo.s32 	%r599, %r487, %r635, %r599;
$L__BB210_71:
	setp.lt.s32 	%p114, %r211, 10;
	@%p114 bra 	$L__BB210_73;
	shfl.sync.idx.b32	%r488|%p115, %r122, %r113, %r15, -1;
	mad.lo.s32 	%r599, %r488, %r634, %r599;
$L__BB210_73:
	setp.lt.s32 	%p116, %r211, 11;
	@%p116 bra 	$L__BB210_75;
	shfl.sync.idx.b32	%r489|%p117, %r122, %r114, %r15, -1;
	mad.lo.s32 	%r599, %r489, %r633, %r599;
$L__BB210_75:
	setp.lt.s32 	%p118, %r211, 12;
	@%p118 bra 	$L__BB210_77;
	shfl.sync.idx.b32	%r490|%p119, %r122, %r115, %r15, -1;
	mad.lo.s32 	%r599, %r490, %r632, %r599;
$L__BB210_77:
	setp.lt.s32 	%p120, %r211, 13;
	@%p120 bra 	$L__BB210_79;
	shfl.sync.idx.b32	%r491|%p121, %r122, %r116, %r15, -1;
	mad.lo.s32 	%r599, %r491, %r631, %r599;
$L__BB210_79:
	setp.lt.s32 	%p122, %r211, 14;
	@%p122 bra 	$L__BB210_81;
	shfl.sync.idx.b32	%r492|%p123, %r122, %r117, %r15, -1;
	mad.lo.s32 	%r599, %r492, %r630, %r599;
$L__BB210_81:
	setp.lt.s32 	%p124, %r211, 15;
	@%p124 bra 	$L__BB210_83;
	shfl.sync.idx.b32	%r493|%p125, %r122, %r118, %r15, -1;
	mad.lo.s32 	%r599, %r493, %r629, %r599;
$L__BB210_83:
	setp.lt.s32 	%p126, %r211, 16;
	@%p126 bra 	$L__BB210_115;
	shfl.sync.idx.b32	%r494|%p127, %r122, %r119, %r15, -1;
	mad.lo.s32 	%r599, %r494, %r628, %r599;
	bra.uni 	$L__BB210_115;
$L__BB210_85:
	setp.lt.s32 	%p66, %r211, 2;
	setp.gt.s32 	%p67, %r211, 0;
	mul.lo.s32 	%r390, %r122, %r643;
	selp.b32 	%r599, %r390, 0, %p67;
	@%p66 bra 	$L__BB210_87;
	add.s32 	%r391, %r69, 1;
	setp.lt.s32 	%p68, %r391, %r14;
	selp.b32 	%r392, 0, %r14, %p68;
	sub.s32 	%r393, %r69, %r392;
	shl.b32 	%r394, %r393, 2;
	add.s32 	%r395, %r121, %r394;
	ld.shared.u32 	%r396, [%r395+4];
	mad.lo.s32 	%r599, %r396, %r642, %r599;
$L__BB210_87:
	setp.lt.s32 	%p69, %r211, 3;
	@%p69 bra 	$L__BB210_89;
	add.s32 	%r397, %r69, 2;
	setp.lt.s32 	%p70, %r397, %r14;
	selp.b32 	%r398, 0, %r14, %p70;
	sub.s32 	%r399, %r69, %r398;
	shl.b32 	%r400, %r399, 2;
	add.s32 	%r401, %r121, %r400;
	ld.shared.u32 	%r402, [%r401+8];
	mad.lo.s32 	%r599, %r402, %r641, %r599;
$L__BB210_89:
	setp.lt.s32 	%p71, %r211, 4;
	@%p71 bra 	$L__BB210_91;
	add.s32 	%r403, %r69, 3;
	setp.lt.s32 	%p72, %r403, %r14;
	selp.b32 	%r404, 0, %r14, %p72;
	sub.s32 	%r405, %r69, %r404;
	shl.b32 	%r406, %r405, 2;
	add.s32 	%r407, %r121, %r406;
	ld.shared.u32 	%r408, [%r407+12];
	mad.lo.s32 	%r599, %r408, %r640, %r599;
$L__BB210_91:
	setp.lt.s32 	%p73, %r211, 5;
	@%p73 bra 	$L__BB210_93;
	add.s32 	%r409, %r69, 4;
	setp.lt.s32 	%p74, %r409, %r14;
	selp.b32 	%r410, 0, %r14, %p74;
	sub.s32 	%r411, %r69, %r410;
	shl.b32 	%r412, %r411, 2;
	add.s32 	%r413, %r121, %r412;
	ld.shared.u32 	%r414, [%r413+16];
	mad.lo.s32 	%r599, %r414, %r639, %r599;
$L__BB210_93:
	setp.lt.s32 	%p75, %r211, 6;
	@%p75 bra 	$L__BB210_95;
	add.s32 	%r415, %r69, 5;
	setp.lt.s32 	%p76, %r415, %r14;
	selp.b32 	%r416, 0, %r14, %p76;
	sub.s32 	%r417, %r69, %r416;
	shl.b32 	%r418, %r417, 2;
	add.s32 	%r419, %r121, %r418;
	ld.shared.u32 	%r420, [%r419+20];
	mad.lo.s32 	%r599, %r420, %r638, %r599;
$L__BB210_95:
	setp.lt.s32 	%p77, %r211, 7;
	@%p77 bra 	$L__BB210_97;
	add.s32 	%r421, %r69, 6;
	setp.lt.s32 	%p78, %r421, %r14;
	selp.b32 	%r422, 0, %r14, %p78;
	sub.s32 	%r423, %r69, %r422;
	shl.b32 	%r424, %r423, 2;
	add.s32 	%r425, %r121, %r424;
	ld.shared.u32 	%r426, [%r425+24];
	mad.lo.s32 	%r599, %r426, %r637, %r599;
$L__BB210_97:
	setp.lt.s32 	%p79, %r211, 8;
	@%p79 bra 	$L__BB210_99;
	add.s32 	%r427, %r69, 7;
	setp.lt.s32 	%p80, %r427, %r14;
	selp.b32 	%r428, 0, %r14, %p80;
	sub.s32 	%r429, %r69, %r428;
	shl.b32 	%r430, %r429, 2;
	add.s32 	%r431, %r121, %r430;
	ld.shared.u32 	%r432, [%r431+28];
	mad.lo.s32 	%r599, %r432, %r636, %r599;
$L__BB210_99:
	setp.lt.s32 	%p81, %r211, 9;
	@%p81 bra 	$L__BB210_101;
	add.s32 	%r433, %r69, 8;
	setp.lt.s32 	%p82, %r433, %r14;
	selp.b32 	%r434, 0, %r14, %p82;
	sub.s32 	%r435, %r69, %r434;
	shl.b32 	%r436, %r435, 2;
	add.s32 	%r437, %r121, %r436;
	ld.shared.u32 	%r438, [%r437+32];
	mad.lo.s32 	%r599, %r438, %r635, %r599;
$L__BB210_101:
	setp.lt.s32 	%p83, %r211, 10;
	@%p83 bra 	$L__BB210_103;
	add.s32 	%r439, %r69, 9;
	setp.lt.s32 	%p84, %r439, %r14;
	selp.b32 	%r440, 0, %r14, %p84;
	sub.s32 	%r441, %r69, %r440;
	shl.b32 	%r442, %r441, 2;
	add.s32 	%r443, %r121, %r442;
	ld.shared.u32 	%r444, [%r443+36];
	mad.lo.s32 	%r599, %r444, %r634, %r599;
$L__BB210_103:
	setp.lt.s32 	%p85, %r211, 11;
	@%p85 bra 	$L__BB210_105;
	add.s32 	%r445, %r69, 10;
	setp.lt.s32 	%p86, %r445, %r14;
	selp.b32 	%r446, 0, %r14, %p86;
	sub.s32 	%r447, %r69, %r446;
	shl.b32 	%r448, %r447, 2;
	add.s32 	%r449, %r121, %r448;
	ld.shared.u32 	%r450, [%r449+40];
	mad.lo.s32 	%r599, %r450, %r633, %r599;
$L__BB210_105:
	setp.lt.s32 	%p87, %r211, 12;
	@%p87 bra 	$L__BB210_107;
	add.s32 	%r451, %r69, 11;
	setp.lt.s32 	%p88, %r451, %r14;
	selp.b32 	%r452, 0, %r14, %p88;
	sub.s32 	%r453, %r69, %r452;
	shl.b32 	%r454, %r453, 2;
	add.s32 	%r455, %r121, %r454;
	ld.shared.u32 	%r456, [%r455+44];
	mad.lo.s32 	%r599, %r456, %r632, %r599;
$L__BB210_107:
	setp.lt.s32 	%p89, %r211, 13;
	@%p89 bra 	$L__BB210_109;
	add.s32 	%r457, %r69, 12;
	setp.lt.s32 	%p90, %r457, %r14;
	selp.b32 	%r458, 0, %r14, %p90;
	sub.s32 	%r459, %r69, %r458;
	shl.b32 	%r460, %r459, 2;
	add.s32 	%r461, %r121, %r460;
	ld.shared.u32 	%r462, [%r461+48];
	mad.lo.s32 	%r599, %r462, %r631, %r599;
$L__BB210_109:
	setp.lt.s32 	%p91, %r211, 14;
	@%p91 bra 	$L__BB210_111;
	add.s32 	%r463, %r69, 13;
	setp.lt.s32 	%p92, %r463, %r14;
	selp.b32 	%r464, 0, %r14, %p92;
	sub.s32 	%r465, %r69, %r464;
	shl.b32 	%r466, %r465, 2;
	add.s32 	%r467, %r121, %r466;
	ld.shared.u32 	%r468, [%r467+52];
	mad.lo.s32 	%r599, %r468, %r630, %r599;
$L__BB210_111:
	setp.lt.s32 	%p93, %r211, 15;
	@%p93 bra 	$L__BB210_113;
	add.s32 	%r469, %r69, 14;
	setp.lt.s32 	%p94, %r469, %r14;
	selp.b32 	%r470, 0, %r14, %p94;
	sub.s32 	%r471, %r69, %r470;
	shl.b32 	%r472, %r471, 2;
	add.s32 	%r473, %r121, %r472;
	ld.shared.u32 	%r474, [%r473+56];
	mad.lo.s32 	%r599, %r474, %r629, %r599;
$L__BB210_113:
	setp.lt.s32 	%p95, %r211, 16;
	@%p95 bra 	$L__BB210_115;
	add.s32 	%r476, %r121, %r475;
	ld.shared.u32 	%r477, [%r476+60];
	mad.lo.s32 	%r599, %r477, %r628, %r599;
$L__BB210_115:
	mad.lo.s32 	%r495, %r597, %r6, %r7;
	shl.b32 	%r496, %r495, 2;
	mov.u32 	%r497, _ZZ9cuda_gemmIiLi128ELi16ELi1ELi128ELi16ELi16ELi0EEviiiPT_S1_S1_iiE3Csh;
	add.s32 	%r498, %r497, %r496;
	ld.shared.u32 	%r499, [%r498];
	add.s32 	%r500, %r499, %r599;
	st.shared.u32 	[%r498], %r500;
	add.s32 	%r597, %r597, %r27;
	setp.lt.s32 	%p128, %r597, %r210;
	@%p128 bra 	$L__BB210_52;
$L__BB210_116:
	ld.param.u32 	%r553, [_Z9cuda_gemmIiLi128ELi16ELi1ELi128ELi16ELi16ELi0EEviiiPT_S1_S1_ii_param_1];
	setp.eq.s32 	%p129, %r19, 3;
	bar.sync 	0;
	mad.lo.s32 	%r202, %r571, %r553, %r16;
	div.s32 	%r203, %r209, %r211;
	mov.u32 	%r644, %r1;
	@%p129 bra 	$L__BB210_120;
	setp.eq.s32 	%p130, %r19, 0;
	div.s32 	%r501, %r1, %r6;
	mad.lo.s32 	%r502, %r203, %r501, %r202;
	mul.lo.s32 	%r503, %r501, %r6;
	sub.s32 	%r504, %r1, %r503;
	add.s32 	%r505, %r502, %r504;
	ld.shared.u32 	%r506, [%r25];
	mul.wide.s32 	%rd23, %r505, 4;
	add.s64 	%rd24, %rd2, %rd23;
	st.global.u32 	[%rd24], %r506;
	mov.u32 	%r644, %r17;
	@%p130 bra 	$L__BB210_120;
	setp.eq.s32 	%p131, %r19, 1;
	div.s32 	%r507, %r17, %r6;
	mad.lo.s32 	%r508, %r203, %r507, %r202;
	mul.lo.s32 	%r509, %r507, %r6;
	sub.s32 	%r510, %r17, %r509;
	add.s32 	%r511, %r508, %r510;
	ld.shared.u32 	%r512, [%r26];
	mul.wide.s32 	%rd25, %r511, 4;
	add.s64 	%rd26, %rd2, %rd25;
	st.global.u32 	[%rd26], %r512;
	mov.u32 	%r644, %r23;
	@%p131 bra 	$L__BB210_120;
	div.s32 	%r513, %r23, %r6;
	mad.lo.s32 	%r514, %r203, %r513, %r202;
	mul.lo.s32 	%r515, %r513, %r6;
	sub.s32 	%r516, %r23, %r515;
	add.s32 	%r517, %r514, %r516;
	add.s32 	%r518, %r26, %r21;
	ld.shared.u32 	%r519, [%r518];
	mul.wide.s32 	%rd27, %r517, 4;
	add.s64 	%rd28, %rd2, %rd27;
	st.global.u32 	[%rd28], %r519;
	mov.u32 	%r644, %r24;
$L__BB210_120:
	setp.lt.u32 	%p132, %r18, 3;
	@%p132 bra 	$L__BB210_122;
$L__BB210_121:
	div.s32 	%r520, %r644, %r6;
	mad.lo.s32 	%r521, %r203, %r520, %r202;
	mul.lo.s32 	%r522, %r520, %r6;
	sub.s32 	%r523, %r644, %r522;
	add.s32 	%r524, %r521, %r523;
	shl.b32 	%r525, %r644, 2;
	mov.u32 	%r526, _ZZ9cuda_gemmIiLi128ELi16ELi1ELi128ELi16ELi16ELi0EEviiiPT_S1_S1_iiE3Csh;
	add.s32 	%r527, %r526, %r525;
	ld.shared.u32 	%r528, [%r527];
	mul.wide.s32 	%rd29, %r524, 4;
	add.s64 	%rd30, %rd2, %rd29;
	st.global.u32 	[%rd30], %r528;
	add.s32 	%r529, %r644, %r9;
	div.s32 	%r530, %r529, %r6;
	mad.lo.s32 	%r531, %r203, %r530, %r202;
	mul.lo.s32 	%r532, %r530, %r6;
	sub.s32 	%r533, %r529, %r532;
	add.s32 	%r534, %r531, %r533;
	add.s32 	%r535, %r527, %r21;
	ld.shared.u32 	%r536, [%r535];
	mul.wide.s32 	%rd31, %r534, 4;
	add.s64 	%rd32, %rd2, %rd31;
	st.global.u32 	[%rd32], %r536;
	add.s32 	%r537, %r529, %r9;
	div.s32 	%r538, %r537, %r6;
	mad.lo.s32 	%r539, %r203, %r538, %r202;
	mul.lo.s32 	%r540, %r538, %r6;
	sub.s32 	%r541, %r537, %r540;
	add.s32 	%r542, %r539, %r541;
	add.s32 	%r543, %r535, %r21;
	ld.shared.u32 	%r544, [%r543];
	mul.wide.s32 	%rd33, %r542, 4;
	add.s64 	%rd34, %rd2, %rd33;
	st.global.u32 	[%rd34], %r544;
	add.s32 	%r545, %r537, %r9;
	div.s32 	%r546, %r545, %r6;
	mad.lo.s32 	%r547, %r203, %r546, %r202;
	mul.lo.s32 	%r548, %r546, %r6;
	sub.s32 	%r549, %r545, %r548;
	add.s32 	%r550, %r547, %r549;
	add.s32 	%r551, %r543, %r21;
	ld.shared.u32 	%r552, [%r551];
	mul.wide.s32 	%rd35, %r550, 4;
	add.s64 	%rd36, %rd2, %rd35;
	st.global.u32 	[%rd36], %r552;
	add.s32 	%r644, %r545, %r9;
	setp.lt.u32 	%p133, %r644, 128;
	@%p133 bra 	$L__BB210_121;
$L__BB210_122:
	add.s32 	%r571, %r571, %r11;
	setp.lt.u32 	%p134, %r571, %r12;
	@%p134 bra 	$L__BB210_5;
$L__BB210_123:
	ret;
$L__BB210_124:
	shl.b32 	%r254, %r579, 2;
	mov.u32 	%r255, _ZZ9cuda_gemmIiLi128ELi16ELi1ELi128ELi16ELi16ELi0EEviiiPT_S1_S1_iiE3Csh;
	add.s32 	%r256, %r255, %r254;
	mov.b32 	%r257, 0;
	st.shared.u32 	[%r256], %r257;
	add.s32 	%r258, %r256, %r21;
	st.shared.u32 	[%r258], %r257;
	add.s32 	%r259, %r258, %r21;
	st.shared.u32 	[%r259], %r257;
	add.s32 	%r260, %r259, %r21;
	st.shared.u32 	[%r260], %r257;
	add.s32 	%r579, %r21, %r579;
	setp.lt.u32 	%p14, %r579, 128;
	@%p14 bra 	$L__BB210_124;
	bra.uni 	$L__BB210_17;

}
	// .globl	_Z9cuda_gemmIiLi128ELi16ELi1ELi128ELi16ELi16ELi1EEviiiPT_S1_S1_ii
.visible .entry _Z9cuda_gemmIiLi128ELi16ELi1ELi128ELi16ELi16ELi1EEviiiPT_S1_S1_ii(
	.param .u32 _Z9cuda_gemmIiLi128ELi16ELi1ELi128ELi16ELi16ELi1EEviiiPT_S1_S1_ii_param_0,
	.param .u32 _Z9cuda_gemmIiLi128ELi16ELi1ELi128ELi16ELi16ELi1EEviiiPT_S1_S1_ii_param_1,
	.param .u32 _Z9cuda_gemmIiLi128ELi16ELi1ELi128ELi16ELi16ELi1EEviiiPT_S1_S1_ii_param_2,
	.param .u64 .ptr .align 1 _Z9cuda_gemmIiLi128ELi16ELi1ELi128ELi16ELi16ELi1EEviiiPT_S1_S1_ii_param_3,
	.param .u64 .ptr .align 1 _Z9cuda_gemmIiLi128ELi16ELi1ELi128ELi16ELi16ELi1EEviiiPT_S1_S1_ii_param_4,
	.param .u64 .ptr .align 1 _Z9cuda_gemmIiLi128ELi16ELi1ELi128ELi16ELi16ELi1EEviiiPT_S1_S1_ii_param_5,
	.param .u32 _Z9cuda_gemmIiLi128ELi16ELi1ELi128ELi16ELi16ELi1EEviiiPT_S1_S1_ii_param_6,
	.param .u32 _Z9cuda_gemmIiLi128ELi16ELi1ELi128ELi16ELi16ELi1EEviiiPT_S1_S1_ii_param_7
)
.maxntid 128
{
	.reg .pred 	%p<55>;
	.reg .b16 	%rs<8>;
	.reg .b32 	%r<283>;
	.reg .b64 	%rd<47>;
	// demoted variable
	.shared .align 128 .b8 _ZZ9cuda_gemmIiLi128ELi16ELi1ELi128ELi16ELi16ELi1EEviiiPT_S1_S1_iiE11kron_fac_sh[1088];
	// demoted variable
	.shared .align 128 .b8 _ZZ9cuda_gemmIiLi128ELi16ELi1ELi128ELi16ELi16ELi1EEviiiPT_S1_S1_iiE3Ash[512];
	// demoted variable
	.shared .align 128 .b8 _ZZ9cuda_gemmIiLi128ELi16ELi1ELi128ELi16ELi16ELi1EEviiiPT_S1_S1_iiE3Csh[512];
	ld.param.u64 	%rd10, [_Z9cuda_gemmIiLi128ELi16ELi1ELi128ELi16ELi16ELi1EEviiiPT_S1_S1_ii_param_3];
	ld.param.u64 	%rd11, [_Z9cuda_gemmIiLi128ELi16ELi1ELi128ELi16ELi16ELi1EEviiiPT_S1_S1_ii_param_4];
	ld.param.u64 	%rd12, [_Z9cuda_gemmIiLi128ELi16ELi1ELi128ELi16ELi16ELi1EEviiiPT_S1_S1_ii_param_5];
	cvta.to.global.u64 	%rd1, %rd11;
	cvta.to.global.u64 	%rd2, %rd10;
	cvta.to.global.u64 	%rd3, %rd12;
	mov.u32 	%r1, %tid.x;
	mov.u32 	%r2, %ntid.x;
	add.s32 	%r3, %r1, %r2;
	cvt.u16.u32 	%rs3, %r3;
	not.b16 	%rs4, %rs3;
	and.b16  	%rs5, %rs4, 255;
	cvt.u16.u32 	%rs6, %r2;
	and.b16  	%rs7, %rs6, 255;
	div.u16 	%rs1, %rs5, %rs7;
	and.b16  	%rs2, %rs1, 3;
	setp.eq.s16 	%p1, %rs2, 2;
	mov.u32 	%r269, %r1;
	@%p1 bra 	$L__BB211_3;
	cvt.u32.u16 	%r4, %rs2;
	mov.b32 	%r268, 0;
	mov.u32 	%r109, _ZZ9cuda_gemmIiLi128ELi16ELi1ELi128ELi16ELi16ELi1EEviiiPT_S1_S1_iiE11kron_fac_sh;
	mov.u32 	%r269, %r1;
$L__BB211_2:
	.pragma "nounroll";
	mul.wide.u32 	%rd13, %r269, 4;
	add.s64 	%rd14, %rd1, %rd13;
	ld.global.u32 	%r107, [%rd14];
	and.b32  	%r108, %r269, 15;
	mad.lo.s32 	%r110, %r108, 68, %r109;
	shr.u32 	%r111, %r269, 2;
	and.b32  	%r112, %r111, 1073741820;
	add.s32 	%r113, %r110, %r112;
	st.shared.u32 	[%r113], %r107;
	add.s32 	%r269, %r269, %r2;
	add.s32 	%r268, %r268, 1;
	xor.b32  	%r114, %r268, %r4;
	setp.ne.s32 	%p2, %r114, 2;
	@%p2 bra 	$L__BB211_2;
$L__BB211_3:
	setp.lt.u16 	%p3, %rs1, 2;
	@%p3 bra 	$L__BB211_6;
	mov.u32 	%r117, _ZZ9cuda_gemmIiLi128ELi16ELi1ELi128ELi16ELi16ELi1EEviiiPT_S1_S1_iiE11kron_fac_sh;
$L__BB211_5:
	mul.wide.u32 	%rd15, %r269, 4;
	add.s64 	%rd16, %rd1, %rd15;
	ld.global.u32 	%r115, [%rd16];
	and.b32  	%r116, %r269, 15;
	mad.lo.s32 	%r118, %r116, 68, %r117;
	shr.u32 	%r119, %r269, 2;
	and.b32  	%r120, %r119, 1073741820;
	add.s32 	%r121, %r118, %r120;
	st.shared.u32 	[%r121], %r115;
	add.s32 	%r122, %r269, %r2;
	mul.wide.u32 	%rd17, %r122, 4;
	add.s64 	%rd18, %rd1, %rd17;
	ld.global.u32 	%r123, [%rd18];
	and.b32  	%r124, %r122, 15;
	mad.lo.s32 	%r125, %r124, 68, %r117;
	shr.u32 	%r126, %r122, 2;
	and.b32  	%r127, %r126, 1073741820;
	add.s32 	%r128, %r125, %r127;
	st.shared.u32 	[%r128], %r123;
	add.s32 	%r129, %r122, %r2;
	mul.wide.u32 	%rd19, %r129, 4;
	add.s64 	%rd20, %rd1, %rd19;
	ld.global.u32 	%r130, [%rd20];
	and.b32  	%r131, %r129, 15;
	mad.lo.s32 	%r132, %r131, 68, %r117;
	shr.u32 	%r133, %r129, 2;
	and.b32  	%r134, %r133, 1073741820;
	add.s32 	%r135, %r132, %r134;
	st.shared.u32 	[%r135], %r130;
	add.s32 	%r136, %r129, %r2;
	mul.wide.u32 	%rd21, %r136, 4;
	add.s64 	%rd22, %rd1, %rd21;
	ld.global.u32 	%r137, [%rd22];
	and.b32  	%r138, %r136, 15;
	mad.lo.s32 	%r139, %r138, 68, %r117;
	shr.u32 	%r140, %r136, 2;
	and.b32  	%r141, %r140, 1073741820;
	add.s32 	%r142, %r139, %r141;
	st.shared.u32 	[%r142], %r137;
	add.s32 	%r269, %r136, %r2;
	setp.lt.u32 	%p4, %r269, 256;
	@%p4 bra 	$L__BB211_5;
$L__BB211_6:
	and.b32  	%r12, %r1, 7;
	mov.u32 	%r271, %ctaid.y;
	mov.u32 	%r14, %nctaid.y;
	shl.b32 	%r15, %r14, 4;
	setp.ge.u32 	%p5, %r271, %r15;
	@%p5 bra 	$L__BB211_30;
	and.b32  	%r16, %r1, 15;
	shl.b32 	%r143, %r1, 2;
	and.b32  	%r144, %r143, 60;
	mov.u32 	%r145, _ZZ9cuda_gemmIiLi128ELi16ELi1ELi128ELi16ELi16ELi1EEviiiPT_S1_S1_iiE11kron_fac_sh;
	add.s32 	%r17, %r145, %r144;
	max.u32 	%r146, %r3, 128;
	setp.lt.u32 	%p6, %r3, 128;
	selp.u32 	%r147, 1, 0, %p6;
	add.s32 	%r148, %r3, %r147;
	sub.s32 	%r149, %r146, %r148;
	div.u32 	%r150, %r149, %r2;
	add.s32 	%r18, %r150, %r147;
	and.b32  	%r19, %r18, 3;
	mov.u32 	%r151, _ZZ9cuda_gemmIiLi128ELi16ELi1ELi128ELi16ELi16ELi1EEviiiPT_S1_S1_iiE3Ash;
	add.s32 	%r20, %r151, %r143;
	shl.b32 	%r21, %r2, 2;
	add.s32 	%r22, %r20, %r21;
	add.s32 	%r23, %r3, %r2;
	add.s32 	%r24, %r23, %r2;
	mov.u32 	%r152, _ZZ9cuda_gemmIiLi128ELi16ELi1ELi128ELi16ELi16ELi1EEviiiPT_S1_S1_iiE3Csh;
	add.s32 	%r25, %r152, %r143;
	add.s32 	%r26, %r25, %r21;
	add.s32 	%r27, %r26, %r21;
	shl.b32 	%r153, %r12, 6;
	or.b32  	%r154, %r153, %r144;
	add.s32 	%r28, %r151, %r154;
	setp.eq.s32 	%p7, %r16, 15;
	selp.b32 	%r155, -64, 0, %p7;
	add.s32 	%r29, %r28, %r155;
	setp.lt.u32 	%p8, %r16, 14;
	selp.b32 	%r156, 0, -64, %p8;
	add.s32 	%r30, %r28, %r156;
	setp.lt.u32 	%p9, %r16, 13;
	selp.b32 	%r157, 0, -64, %p9;
	add.s32 	%r31, %r28, %r157;
	setp.lt.u32 	%p10, %r16, 12;
	selp.b32 	%r158, 0, -64, %p10;
	add.s32 	%r32, %r28, %r158;
	setp.lt.u32 	%p11, %r16, 11;
	selp.b32 	%r159, 0, -64, %p11;
	add.s32 	%r33, %r28, %r159;
	setp.lt.u32 	%p12, %r16, 10;
	selp.b32 	%r160, 0, -64, %p12;
	add.s32 	%r34, %r28, %r160;
	setp.lt.u32 	%p13, %r16, 9;
	selp.b32 	%r161, 0, -64, %p13;
	add.s32 	%r35, %r28, %r161;
	setp.lt.u32 	%p14, %r16, 8;
	selp.b32 	%r162, 0, -64, %p14;
	add.s32 	%r36, %r28, %r162;
	setp.lt.u32 	%p15, %r16, 7;
	selp.b32 	%r163, 0, -64, %p15;
	add.s32 	%r37, %r28, %r163;
	setp.lt.u32 	%p16, %r16, 6;
	selp.b32 	%r164, 0, -64, %p16;
	add.s32 	%r38, %r28, %r164;
	setp.lt.u32 	%p17, %r16, 5;
	selp.b32 	%r165, 0, -64, %p17;
	add.s32 	%r39, %r28, %r165;
	setp.lt.u32 	%p18, %r16, 4;
	selp.b32 	%r166, 0, -64, %p18;
	add.s32 	%r40, %r28, %r166;
	setp.lt.u32 	%p19, %r16, 3;
	selp.b32 	%r167, 0, -64, %p19;
	add.s32 	%r41, %r28, %r167;
	setp.lt.u32 	%p20, %r16, 2;
	selp.b32 	%r168, 0, -64, %p20;
	add.s32 	%r42, %r28, %r168;
	setp.eq.s32 	%p21, %r16, 0;
	selp.b32 	%r169, 0, -64, %p21;
	add.s32 	%r43, %r28, %r169;
	add.s32 	%r170, %r1, 1;
	and.b32  	%r44, %r170, 15;
	add.s32 	%r171, %r1, 2;
	and.b32  	%r45, %r171, 15;
	add.s32 	%r172, %r1, 3;
	and.b32  	%r46, %r172, 15;
	add.s32 	%r173, %r1, 4;
	and.b32  	%r47, %r173, 15;
	add.s32 	%r174, %r1, 5;
	and.b32  	%r48, %r174, 15;
	add.s32 	%r175, %r1, 6;
	and.b32  	%r49, %r175, 15;
	add.s32 	%r176, %r1, 7;
	and.b32  	%r50, %r176, 15;
	xor.b32  	%r51, %r16, 8;
	add.s32 	%r177, %r1, 9;
	and.b32  	%r52, %r177, 15;
	add.s32 	%r178, %r1, 10;
	and.b32  	%r53, %r178, 15;
	add.s32 	%r179, %r1, 11;
	and.b32  	%r54, %r179, 15;
	add.s32 	%r180, %r1, 12;
	and.b32  	%r55, %r180, 15;
	add.s32 	%r181, %r1, 13;
	and.b32  	%r56, %r181, 15;
	add.s32 	%r182, %r1, 14;
	and.b32  	%r57, %r182, 15;
	add.s32 	%r183, %r1, -1;
	and.b32  	%r58, %r183, 15;
	shl.b32 	%r59, %r2, 4;
	mul.wide.u32 	%rd4, %r2, 16;
	shr.u32 	%r60, %r2, 3;
	cvt.u64.u32 	%rd42, %r21;
$L__BB211_8:
	setp.eq.s32 	%p22, %r19, 3;
	shl.b32 	%r62, %r271, 7;
	mov.u32 	%r272, %r1;
	@%p22 bra 	$L__BB211_12;
	setp.eq.s32 	%p23, %r19, 0;
	add.s32 	%r63, %r62, %r1;
	mul.wide.u32 	%rd23, %r63, 4;
	add.s64 	%rd24, %rd2, %rd23;
	ld.global.u32 	%r184, [%rd24];
	st.shared.u32 	[%r20], %r184;
	mov.u32 	%r272, %r3;
	@%p23 bra 	$L__BB211_12;
	setp.eq.s32 	%p24, %r19, 1;
	add.s32 	%r64, %r63, %r2;
	mul.wide.u32 	%rd25, %r64, 4;
	add.s64 	%rd26, %rd2, %rd25;
	ld.global.u32 	%r185, [%rd26];
	st.shared.u32 	[%r22], %r185;
	mov.u32 	%r272, %r23;
	@%p24 bra 	$L__BB211_12;
	add.s32 	%r186, %r64, %r2;
	mul.wide.u32 	%rd27, %r186, 4;
	add.s64 	%rd28, %rd2, %rd27;
	ld.global.u32 	%r187, [%rd28];
	add.s32 	%r188, %r22, %r21;
	st.shared.u32 	[%r188], %r187;
	mov.u32 	%r272, %r24;
$L__BB211_12:
	setp.lt.u32 	%p25, %r18, 3;
	@%p25 bra 	$L__BB211_15;
	shl.b32 	%r189, %r272, 2;
	mov.u32 	%r190, _ZZ9cuda_gemmIiLi128ELi16ELi1ELi128ELi16ELi16ELi1EEviiiPT_S1_S1_iiE3Ash;
	add.s32 	%r276, %r190, %r189;
	add.s32 	%r191, %r272, %r62;
	add.s32 	%r275, %r191, %r2;
	shl.b32 	%r192, %r2, 1;
	add.s32 	%r274, %r191, %r192;
	mad.lo.s32 	%r273, %r2, 3, %r191;
	mul.wide.u32 	%rd29, %r191, 4;
	add.s64 	%rd46, %rd2, %rd29;
$L__BB211_14:
	ld.global.u32 	%r193, [%rd46];
	st.shared.u32 	[%r276], %r193;
	mul.wide.u32 	%rd30, %r275, 4;
	add.s64 	%rd31, %rd2, %rd30;
	ld.global.u32 	%r194, [%rd31];
	add.s32 	%r195, %r276, %r21;
	st.shared.u32 	[%r195], %r194;
	mul.wide.u32 	%rd32, %r274, 4;
	add.s64 	%rd33, %rd2, %rd32;
	ld.global.u32 	%r196, [%rd33];
	shl.b32 	%r197, %r2, 3;
	add.s32 	%r198, %r276, %r197;
	st.shared.u32 	[%r198], %r196;
	mul.wide.u32 	%rd34, %r273, 4;
	add.s64 	%rd35, %rd2, %rd34;
	ld.global.u32 	%r199, [%rd35];
	mad.lo.s32 	%r200, %r2, 12, %r276;
	st.shared.u32 	[%r200], %r199;
	add.s32 	%r272, %r272, %r21;
	add.s32 	%r276, %r276, %r59;
	add.s32 	%r275, %r275, %r21;
	add.s32 	%r274, %r274, %r21;
	add.s32 	%r273, %r273, %r21;
	add.s64 	%rd46, %rd46, %rd4;
	setp.lt.u32 	%p26, %r272, 128;
	@%p26 bra 	$L__BB211_14;
$L__BB211_15:
	setp.eq.s32 	%p27, %r19, 3;
	bar.sync 	0;
	mov.u32 	%r278, %r1;
	@%p27 bra 	$L__BB211_19;
	setp.eq.s32 	%p28, %r19, 0;
	mov.b32 	%r201, 0;
	st.shared.u32 	[%r25], %r201;
	mov.u32 	%r278, %r3;
	@%p28 bra 	$L__BB211_19;
	setp.eq.s32 	%p29, %r19, 1;
	mov.b32 	%r202, 0;
	st.shared.u32 	[%r26], %r202;
	mov.u32 	%r278, %r23;
	@%p29 bra 	$L__BB211_19;
	mov.b32 	%r203, 0;
	st.shared.u32 	[%r27], %r203;
	mov.u32 	%r278, %r24;
$L__BB211_19:
	setp.lt.u32 	%p30, %r18, 3;
	@%p30 bra 	$L__BB211_21;
$L__BB211_20:
	shl.b32 	%r204, %r278, 2;
	mov.u32 	%r205, _ZZ9cuda_gemmIiLi128ELi16ELi1ELi128ELi16ELi16ELi1EEviiiPT_S1_S1_iiE3Csh;
	add.s32 	%r206, %r205, %r204;
	mov.b32 	%r207, 0;
	st.shared.u32 	[%r206], %r207;
	add.s32 	%r208, %r206, %r21;
	st.shared.u32 	[%r208], %r207;
	add.s32 	%r209, %r208, %r21;
	st.shared.u32 	[%r209], %r207;
	add.s32 	%r210, %r209, %r21;
	st.shared.u32 	[%r210], %r207;
	add.s32 	%r278, %r21, %r278;
	setp.lt.u32 	%p31, %r278, 128;
	@%p31 bra 	$L__BB211_20;
$L__BB211_21:
	shr.u32 	%r280, %r1, 3;
	ld.shared.u32 	%r84, [%r28];
	ld.shared.u32 	%r85, [%r29+4];
	ld.shared.u32 	%r86, [%r30+8];
	ld.shared.u32 	%r87, [%r31+12];
	ld.shared.u32 	%r88, [%r32+16];
	ld.shared.u32 	%r89, [%r33+20];
	ld.shared.u32 	%r90, [%r34+24];
	ld.shared.u32 	%r91, [%r35+28];
	ld.shared.u32 	%r92, [%r36+32];
	ld.shared.u32 	%r93, [%r37+36];
	ld.shared.u32 	%r94, [%r38+40];
	ld.shared.u32 	%r95, [%r39+44];
	ld.shared.u32 	%r96, [%r40+48];
	ld.shared.u32 	%r97, [%r41+52];
	ld.shared.u32 	%r98, [%r42+56];
	ld.shared.u32 	%r99, [%r43+60];
$L__BB211_22:
	mad.lo.s32 	%r211, %r280, 68, %r17;
	ld.shared.u32 	%r212, [%r211];
	shfl.sync.idx.b32	%r213|%p32, %r212, %r16, 4127, -1;
	mul.lo.s32 	%r214, %r213, %r84;
	shfl.sync.idx.b32	%r215|%p33, %r212, %r44, 4127, -1;
	mad.lo.s32 	%r216, %r215, %r85, %r214;
	shfl.sync.idx.b32	%r217|%p34, %r212, %r45, 4127, -1;
	mad.lo.s32 	%r218, %r217, %r86, %r216;
	shfl.sync.idx.b32	%r219|%p35, %r212, %r46, 4127, -1;
	mad.lo.s32 	%r220, %r219, %r87, %r218;
	shfl.sync.idx.b32	%r221|%p36, %r212, %r47, 4127, -1;
	mad.lo.s32 	%r222, %r221, %r88, %r220;
	shfl.sync.idx.b32	%r223|%p37, %r212, %r48, 4127, -1;
	mad.lo.s32 	%r224, %r223, %r89, %r222;
	shfl.sync.idx.b32	%r225|%p38, %r212, %r49, 4127, -1;
	mad.lo.s32 	%r226, %r225, %r90, %r224;
	shfl.sync.idx.b32	%r227|%p39, %r212, %r50, 4127, -1;
	mad.lo.s32 	%r228, %r227, %r91, %r226;
	shfl.sync.idx.b32	%r229|%p40, %r212, %r51, 4127, -1;
	mad.lo.s32 	%r230, %r229, %r92, %r228;
	shfl.sync.idx.b32	%r231|%p41, %r212, %r52, 4127, -1;
	mad.lo.s32 	%r232, %r231, %r93, %r230;
	shfl.sync.idx.b32	%r233|%p42, %r212, %r53, 4127, -1;
	mad.lo.s32 	%r234, %r233, %r94, %r232;
	shfl.sync.idx.b32	%r235|%p43, %r212, %r54, 4127, -1;
	mad.lo.s32 	%r236, %r235, %r95, %r234;
	shfl.sync.idx.b32	%r237|%p44, %r212, %r55, 4127, -1;
	mad.lo.s32 	%r238, %r237, %r96, %r236;
	shfl.sync.idx.b32	%r239|%p45, %r212, %r56, 4127, -1;
	mad.lo.s32 	%r240, %r239, %r97, %r238;
	shfl.sync.idx.b32	%r241|%p46, %r212, %r57, 4127, -1;
	mad.lo.s32 	%r242, %r241, %r98, %r240;
	shfl.sync.idx.b32	%r243|%p47, %r212, %r58, 4127, -1;
	mad.lo.s32 	%r244, %r243, %r99, %r242;
	shl.b32 	%r245, %r12, 2;
	shl.b32 	%r246, %r280, 5;
	or.b32  	%r247, %r246, %r245;
	mov.u32 	%r248, _ZZ9cuda_gemmIiLi128ELi16ELi1ELi128ELi16ELi16ELi1EEviiiPT_S1_S1_iiE3Csh;
	add.s32 	%r249, %r248, %r247;
	ld.shared.u32 	%r250, [%r249];
	add.s32 	%r251, %r250, %r244;
	st.shared.u32 	[%r249], %r251;
	add.s32 	%r280, %r280, %r60;
	setp.lt.u32 	%p48, %r280, 16;
	@%p48 bra 	$L__BB211_22;
	setp.eq.s32 	%p49, %r19, 3;
	bar.sync 	0;
	mov.u32 	%r281, %r1;
	@%p49 bra 	$L__BB211_27;
	setp.eq.s32 	%p50, %r19, 0;
	add.s32 	%r252, %r62, %r1;
	ld.shared.u32 	%r253, [%r25];
	mul.wide.s32 	%rd36, %r252, 4;
	add.s64 	%rd8, %rd3, %rd36;
	st.global.u32 	[%rd8], %r253;
	mov.u32 	%r281, %r3;
	@%p50 bra 	$L__BB211_27;
	setp.eq.s32 	%p51, %r19, 1;
	ld.shared.u32 	%r254, [%r26];
	cvt.u64.u32 	%rd37, %r21;
	add.s64 	%rd9, %rd8, %rd37;
	st.global.u32 	[%rd9], %r254;
	mov.u32 	%r281, %r23;
	@%p51 bra 	$L__BB211_27;
	ld.shared.u32 	%r255, [%r27];
	add.s64 	%rd39, %rd9, %rd37;
	st.global.u32 	[%rd39], %r255;
	mov.u32 	%r281, %r24;
$L__BB211_27:
	setp.lt.u32 	%p52, %r18, 3;
	@%p52 bra 	$L__BB211_29;
$L__BB211_28:
	add.s32 	%r256, %r62, %r281;
	shl.b32 	%r257, %r281, 2;
	add.s32 	%r259, %r248, %r257;
	ld.shared.u32 	%r260, [%r259];
	mul.wide.s32 	%rd40, %r256, 4;
	add.s64 	%rd41, %rd3, %rd40;
	st.global.u32 	[%rd41], %r260;
	add.s32 	%r261, %r259, %r21;
	ld.shared.u32 	%r262, [%r261];
	add.s64 	%rd43, %rd41, %rd42;
	st.global.u32 	[%rd43], %r262;
	add.s32 	%r263, %r261, %r21;
	ld.shared.u32 	%r264, [%r263];
	add.s64 	%rd44, %rd43, %rd42;
	st.global.u32 	[%rd44], %r264;
	add.s32 	%r265, %r263, %r21;
	ld.shared.u32 	%r266, [%r265];
	add.s64 	%rd45, %rd44, %rd42;
	st.global.u32 	[%rd45], %r266;
	add.s32 	%r281, %r21, %r281;
	setp.lt.u32 	%p53, %r281, 128;
	@%p53 bra 	$L__BB211_28;
$L__BB211_29:
	add.s32 	%r271, %r271, %r14;
	setp.lt.u32 	%p54, %r271, %r15;
	@%p54 bra 	$L__BB211_8;
$L__BB211_30:
	ret;

}
	// .globl	_Z9cuda_gemmIiLi128ELi16ELi1ELi128ELi32ELi32ELi0EEviiiPT_S1_S1_ii
.visible .entry _Z9cuda_gemmIiLi128ELi16ELi1ELi128ELi32ELi32ELi0EEviiiPT_S1_S1_ii(
	.param .u32 _Z9cuda_gemmIiLi128ELi16ELi1ELi128ELi32ELi32ELi0EEviiiPT_S1_S1_ii_param_0,
	.param .u32 _Z9cuda_gemmIiLi128ELi16ELi1ELi128ELi32ELi32ELi0EEviiiPT_S1_S1_ii_param_1,
	.param .u32 _Z9cuda_gemmIiLi128ELi16ELi1ELi128ELi32ELi32ELi0EEviiiPT_S1_S1_ii_param_2,
	.param .u64 .ptr .align 1 _Z9cuda_gemmIiLi128ELi16ELi1ELi128ELi32ELi32ELi0EEviiiPT_S1_S1_ii_param_3,
	.param .u64 .ptr .align 1 _Z9cuda_gemmIiLi128ELi16ELi1ELi128ELi32ELi32ELi0EEviiiPT_S1_S1_ii_param_4,
	.param .u64 .ptr .align 1 _Z9cuda_gemmIiLi128ELi16ELi1ELi128ELi32ELi32ELi0EEviiiPT_S1_S1_ii_param_5,
	.param .u32 _Z9cuda_gemmIiLi128ELi16ELi1ELi128ELi32ELi32ELi0EEviiiPT_S1_S1_ii_param_6,
	.param .u32 _Z9cuda_gemmIiLi128ELi16ELi1ELi128ELi32ELi32ELi0EEviiiPT_S1_S1_ii_param_7
)
.maxntid 128
{
	.reg .pred 	%p<247>;
	.reg .b32 	%r<1101>;
	.reg .b64 	%rd<37>;
	// demoted variable
	.shared .align 128 .b8 _ZZ9cuda_gemmIiLi128ELi16ELi1ELi128ELi32ELi32ELi0EEviiiPT_S1_S1_iiE11kron_fac_sh[4224];
	// demoted variable
	.shared .align 128 .b8 _ZZ9cuda_gemmIiLi128ELi16ELi1ELi128ELi32ELi32ELi0EEviiiPT_S1_S1_iiE3Ash[512];
	// demoted variable
	.shared .align 128 .b8 _ZZ9cuda_gemmIiLi128ELi16ELi1ELi128ELi32ELi32ELi0EEviiiPT_S1_S1_iiE3Csh[512];
	ld.param.u32 	%r364, [_Z9cuda_gemmIiLi128ELi16ELi1ELi128ELi32ELi32ELi0EEviiiPT_S1_S1_ii_param_2];
	ld.param.u64 	%rd5, [_Z9cuda_gemmIiLi128ELi16ELi1ELi128ELi32ELi32ELi0EEviiiPT_S1_S1_ii_param_3];
	ld.param.u64 	%rd4, [_Z9cuda_gemmIiLi128ELi16ELi1ELi128ELi32ELi32ELi0EEviiiPT_S1_S1_ii_param_4];
	ld.param.u64 	%rd6, [_Z9cuda_gemmIiLi128ELi16ELi1ELi128ELi32ELi32ELi0EEviiiPT_S1_S1_ii_param_5];
	ld.param.u32 	%r365, [_Z9cuda_gemmIiLi128ELi16ELi1ELi128ELi32ELi32ELi0EEviiiPT_S1_S1_ii_param_6];
	ld.param.u32 	%r366, [_Z9cuda_gemmIiLi128ELi16ELi1ELi128ELi32ELi32ELi0EEviiiPT_S1_S1_ii_param_7];
	cvta.to.global.u64 	%rd1, %rd5;
	cvta.to.global.u64 	%rd2, %rd6;
	mov.u32 	%r1, %tid.x;
	mul.lo.s32 	%r2, %r366, %r365;
	setp.ge.u32 	%p1, %r1, %r2;
	@%p1 bra 	$L__BB212_3;
	mov.u32 	%r3, %ntid.x;
	cvta.to.global.u64 	%rd3, %rd4;
	mov.u32 	%r929, %r1;
$L__BB212_2:
	mul.wide.u32 	%rd7, %r929, 4;
	add.s64 	%rd8, %rd3, %rd7;
	ld.global.u32 	%r367, [%rd8];
	rem.u32 	%r368, %r929, %r365;
	mov.u32 	%r369, _ZZ9cuda_gemmIiLi128ELi16ELi1ELi128ELi32ELi32ELi0EEviiiPT_S1_S1_iiE11kron_fac_sh;
	mad.lo.s32 	%r370, %r368, 132, %r369;
	div.u32 	%r371, %r929, %r366;
	shl.b32 	%r372, %r371, 2;
	add.s32 	%r373, %r370, %r372;
	st.shared.u32 	[%r373], %r367;
	add.s32 	%r929, %r929, %r3;
	setp.lt.u32 	%p2, %r929, %r2;
	@%p2 bra 	$L__BB212_2;
$L__BB212_3:
	div.s32 	%r6, 128, %r366;
	div.u32 	%r8, %r1, %r6;
	mul.lo.s32 	%r374, %r8, %r6;
	sub.s32 	%r7, %r1, %r374;
	mov.u32 	%r9, %ntid.x;
	mov.u32 	%r962, %ctaid.y;
	mov.u32 	%r11, %nctaid.y;
	shl.b32 	%r375, %r11, 4;
	setp.ge.u32 	%p3, %r962, %r375;
	@%p3 bra 	$L__BB212_219;
	mov.u32 	%r377, %ctaid.x;
	shl.b32 	%r12, %r377, 7;
	min.s32 	%r13, %r366, 32;
	mul.lo.s32 	%r14, %r7, %r366;
	shl.b32 	%r378, %r366, 8;
	sub.s32 	%r15, 8223, %r378;
	mul.lo.s32 	%r16, %r6, %r377;
	add.s32 	%r17, %r1, %r9;
	max.u32 	%r379, %r17, 128;
	setp.lt.u32 	%p4, %r17, 128;
	selp.u32 	%r380, 1, 0, %p4;
	add.s32 	%r381, %r17, %r380;
	sub.s32 	%r382, %r379, %r381;
	div.u32 	%r383, %r382, %r9;
	add.s32 	%r18, %r383, %r380;
	and.b32  	%r19, %r18, 3;
	shl.b32 	%r384, %r1, 2;
	mov.u32 	%r385, _ZZ9cuda_gemmIiLi128ELi16ELi1ELi128ELi32ELi32ELi0EEviiiPT_S1_S1_iiE3Ash;
	add.s32 	%r20, %r385, %r384;
	shl.b32 	%r21, %r9, 2;
	add.s32 	%r22, %r20, %r21;
	add.s32 	%r23, %r17, %r9;
	add.s32 	%r24, %r23, %r9;
	mov.u32 	%r386, _ZZ9cuda_gemmIiLi128ELi16ELi1ELi128ELi32ELi32ELi0EEviiiPT_S1_S1_iiE3Csh;
	add.s32 	%r25, %r386, %r384;
	add.s32 	%r26, %r25, %r21;
	div.u32 	%r27, %r9, %r6;
$L__BB212_5:
	setp.eq.s32 	%p5, %r19, 3;
	mul.lo.s32 	%r61, %r962, %r364;
	mov.u32 	%r963, %r1;
	@%p5 bra 	$L__BB212_9;
	setp.eq.s32 	%p6, %r19, 0;
	add.s32 	%r387, %r61, %r12;
	add.s32 	%r62, %r387, %r1;
	mul.wide.u32 	%rd9, %r62, 4;
	add.s64 	%rd10, %rd1, %rd9;
	ld.global.u32 	%r388, [%rd10];
	st.shared.u32 	[%r20], %r388;
	mov.u32 	%r963, %r17;
	@%p6 bra 	$L__BB212_9;
	setp.eq.s32 	%p7, %r19, 1;
	add.s32 	%r63, %r62, %r9;
	mul.wide.u32 	%rd11, %r63, 4;
	add.s64 	%rd12, %rd1, %rd11;
	ld.global.u32 	%r389, [%rd12];
	st.shared.u32 	[%r22], %r389;
	mov.u32 	%r963, %r23;
	@%p7 bra 	$L__BB212_9;
	add.s32 	%r390, %r63, %r9;
	mul.wide.u32 	%rd13, %r390, 4;
	add.s64 	%rd14, %rd1, %rd13;
	ld.global.u32 	%r391, [%rd14];
	add.s32 	%r392, %r22, %r21;
	st.shared.u32 	[%r392], %r391;
	mov.u32 	%r963, %r24;
$L__BB212_9:
	setp.lt.u32 	%p8, %r18, 3;
	@%p8 bra 	$L__BB212_12;
	shl.b32 	%r393, %r963, 2;
	mov.u32 	%r394, _ZZ9cuda_gemmIiLi128ELi16ELi1ELi128ELi32ELi32ELi0EEviiiPT_S1_S1_iiE3Ash;
	add.s32 	%r968, %r394, %r393;
	add.s32 	%r395, %r12, %r963;
	add.s32 	%r964, %r395, %r61;
	add.s32 	%r967, %r964, %r9;
	shl.b32 	%r396, %r9, 1;
	add.s32 	%r966, %r964, %r396;
	mad.lo.s32 	%r965, %r9, 3, %r964;
$L__BB212_11:
	mul.wide.u32 	%rd15, %r964, 4;
	add.s64 	%rd16, %rd1, %rd15;
	ld.global.u32 	%r397, [%rd16];
	st.shared.u32 	[%r968], %r397;
	mul.wide.u32 	%rd17, %r967, 4;
	add.s64 	%rd18, %rd1, %rd17;
	ld.global.u32 	%r398, [%rd18];
	add.s32 	%r399, %r968, %r21;
	st.shared.u32 	[%r399], %r398;
	mul.wide.u32 	%rd19, %r966, 4;
	add.s64 	%rd20, %rd1, %rd19;
	ld.global.u32 	%r400, [%rd20];
	shl.b32 	%r401, %r9, 3;
	add.s32 	%r402, %r968, %r401;
	st.shared.u32 	[%r402], %r400;
	mul.wide.u32 	%rd21, %r965, 4;
	add.s64 	%rd22, %rd1, %rd21;
	ld.global.u32 	%r403, [%rd22];
	mad.lo.s32 	%r404, %r9, 12, %r968;
	st.shared.u32 	[%r404], %r403;
	add.s32 	%r963, %r963, %r21;
	shl.b32 	%r405, %r9, 4;
	add.s32 	%r968, %r968, %r405;
	add.s32 	%r967, %r967, %r21;
	add.s32 	%r966, %r966, %r21;
	add.s32 	%r965, %r965, %r21;
	add.s32 	%r964, %r964, %r21;
	setp.lt.u32 	%p9, %r963, 128;
	@%p9 bra 	$L__BB212_11;
$L__BB212_12:
	setp.eq.s32 	%p10, %r19, 3;
	bar.sync 	0;
	mov.u32 	%r970, %r1;
	@%p10 bra 	$L__BB212_16;
	setp.eq.s32 	%p11, %r19, 0;
	mov.b32 	%r406, 0;
	st.shared.u32 	[%r25], %r406;
	mov.u32 	%r970, %r17;
	@%p11 bra 	$L__BB212_16;
	setp.eq.s32 	%p12, %r19, 1;
	mov.b32 	%r407, 0;
	st.shared.u32 	[%r26], %r407;
	mov.u32 	%r970, %r23;
	@%p12 bra 	$L__BB212_16;
	add.s32 	%r408, %r26, %r21;
	mov.b32 	%r409, 0;
	st.shared.u32 	[%r408], %r409;
	mov.u32 	%r970, %r24;
$L__BB212_16:
	setp.lt.u32 	%p13, %r18, 3;
	@%p13 bra 	$L__BB212_17;
	bra.uni 	$L__BB212_220;
$L__BB212_17:
	setp.gt.s32 	%p15, %r6, 0;
	@%p15 bra 	$L__BB212_18;
	bra.uni 	$L__BB212_212;
$L__BB212_18:
	setp.lt.s32 	%p16, %r366, 1;
	and.b32  	%r417, %r1, 31;
	rem.s32 	%r85, %r417, %r13;
	add.s32 	%r86, %r85, %r14;
	@%p16 bra 	$L__BB212_20;
	shl.b32 	%r418, %r86, 2;
	mov.u32 	%r419, _ZZ9cuda_gemmIiLi128ELi16ELi1ELi128ELi32ELi32ELi0EEviiiPT_S1_S1_iiE3Ash;
	add.s32 	%r420, %r419, %r418;
	ld.shared.u32 	%r1098, [%r420];
$L__BB212_20:
	setp.lt.s32 	%p17, %r366, 2;
	@%p17 bra 	$L__BB212_22;
	add.s32 	%r421, %r85, 1;
	setp.lt.s32 	%p18, %r421, %r13;
	selp.b32 	%r422, 0, %r13, %p18;
	sub.s32 	%r423, %r86, %r422;
	shl.b32 	%r424, %r423, 2;
	mov.u32 	%r425, _ZZ9cuda_gemmIiLi128ELi16ELi1ELi128ELi32ELi32ELi0EEviiiPT_S1_S1_iiE3Ash;
	add.s32 	%r426, %r425, %r424;
	ld.shared.u32 	%r1097, [%r426+4];
$L__BB212_22:
	setp.lt.s32 	%p19, %r366, 3;
	@%p19 bra 	$L__BB212_24;
	add.s32 	%r427, %r85, 2;
	setp.lt.s32 	%p20, %r427, %r13;
	selp.b32 	%r428, 0, %r13, %p20;
	sub.s32 	%r429, %r86, %r428;
	shl.b32 	%r430, %r429, 2;
	mov.u32 	%r431, _ZZ9cuda_gemmIiLi128ELi16ELi1ELi128ELi32ELi32ELi0EEviiiPT_S1_S1_iiE3Ash;
	add.s32 	%r432, %r431, %r430;
	ld.shared.u32 	%r1096, [%r432+8];
$L__BB212_24:
	setp.lt.s32 	%p21, %r366, 4;
	@%p21 bra 	$L__BB212_26;
	add.s32 	%r433, %r85, 3;
	setp.lt.s32 	%p22, %r433, %r13;
	selp.b32 	%r434, 0, %r13, %p22;
	sub.s32 	%r435, %r86, %r434;
	shl.b32 	%r436, %r435, 2;
	mov.u32 	%r437, _ZZ9cuda_gemmIiLi128ELi16ELi1ELi128ELi32ELi32ELi0EEviiiPT_S1_S1_iiE3Ash;
	add.s32 	%r438, %r437, %r436;
	ld.shared.u32 	%r1095, [%r438+12];
$L__BB212_26:
	setp.lt.s32 	%p23, %r366, 5;
	@%p23 bra 	$L__BB212_28;
	add.s32 	%r439, %r85, 4;
	setp.lt.s32 	%p24, %r439, %r13;
	selp.b32 	%r440, 0, %r13, %p24;
	sub.s32 	%r441, %r86, %r440;
	shl.b32 	%r442, %r441, 2;
	mov.u32 	%r443, _ZZ9cuda_gemmIiLi128ELi16ELi1ELi128ELi32ELi32ELi0EEviiiPT_S1_S1_iiE3Ash;
	add.s32 	%r444, %r443, %r442;
	ld.shared.u32 	%r1094, [%r444+16];
$L__BB212_28:
	setp.lt.s32 	%p25, %r366, 6;
	@%p25 bra 	$L__BB212_30;
	add.s32 	%r445, %r85, 5;
	setp.lt.s32 	%p26, %r445, %r13;
	selp.b32 	%r446, 0, %r13, %p26;
	sub.s32 	%r447, %r86, %r446;
	shl.b32 	%r448, %r447, 2;
	mov.u32 	%r449, _ZZ9cuda_gemmIiLi128ELi16ELi1ELi128ELi32ELi32ELi0EEviiiPT_S1_S1_iiE3Ash;
	add.s32 	%r450, %r449, %r448;
	ld.shared.u32 	%r1093, [%r450+20];
$L__BB212_30:
	setp.lt.s32 	%p27, %r366, 7;
	@%p27 bra 	$L__BB212_32;
	add.s32 	%r451, %r85, 6;
	setp.lt.s32 	%p28, %r451, %r13;
	selp.b32 	%r452, 0, %r13, %p28;
	sub.s32 	%r453, %r86, %r452;
	shl.b32 	%r454, %r453, 2;
	mov.u32 	%r455, _ZZ9cuda_gemmIiLi128ELi16ELi1ELi128ELi32ELi32ELi0EEviiiPT_S1_S1_iiE3Ash;
	add.s32 	%r456, %r455, %r454;
	ld.shared.u32 	%r1092, [%r456+24];
$L__BB212_32:
	setp.lt.s32 	%p29, %r366, 8;
	@%p29 bra 	$L__BB212_34;
	add.s32 	%r457, %r85, 7;
	setp.lt.s32 	%p30, %r457, %r13;
	selp.b32 	%r458, 0, %r13, %p30;
	sub.s32 	%r459, %r86, %r458;
	shl.b32 	%r460, %r459, 2;
	mov.u32 	%r461, _ZZ9cuda_gemmIiLi128ELi16ELi1ELi128ELi32ELi32ELi0EEviiiPT_S1_S1_iiE3Ash;
	add.s32 	%r462, %r461, %r460;
	ld.shared.u32 	%r1091, [%r462+28];
$L__BB212_34:
	setp.lt.s32 	%p31, %r366, 9;
	@%p31 bra 	$L__BB212_36;
	add.s32 	%r463, %r85, 8;
	setp.lt.s32 	%p32, %r463, %r13;
	selp.b32 	%r464, 0, %r13, %p32;
	sub.s32 	%r465, %r86, %r464;
	shl.b32 	%r466, %r465, 2;
	mov.u32 	%r467, _ZZ9cuda_gemmIiLi128ELi16ELi1ELi128ELi32ELi32ELi0EEviiiPT_S1_S1_iiE3Ash;
	add.s32 	%r468, %r467, %r466;
	ld.shared.u32 	%r1090, [%r468+32];
$L__BB212_36:
	setp.lt.s32 	%p33, %r366, 10;
	@%p33 bra 	$L__BB212_38;
	add.s32 	%r469, %r85, 9;
	setp.lt.s32 	%p34, %r469, %r13;
	selp.b32 	%r470, 0, %r13, %p34;
	sub.s32 	%r471, %r86, %r470;
	shl.b32 	%r472, %r471, 2;
	mov.u32 	%r473, _ZZ9cuda_gemmIiLi128ELi16ELi1ELi128ELi32ELi32ELi0EEviiiPT_S1_S1_iiE3Ash;
	add.s32 	%r474, %r473, %r472;
	ld.shared.u32 	%r1089, [%r474+36];
$L__BB212_38:
	setp.lt.s32 	%p35, %r366, 11;
	@%p35 bra 	$L__BB212_40;
	add.s32 	%r475, %r85, 10;
	setp.lt.s32 	%p36, %r475, %r13;
	selp.b32 	%r476, 0, %r13, %p36;
	sub.s32 	%r477, %r86, %r476;
	shl.b32 	%r478, %r477, 2;
	mov.u32 	%r479, _ZZ9cuda_gemmIiLi128ELi16ELi1ELi128ELi32ELi32ELi0EEviiiPT_S1_S1_iiE3Ash;
	add.s32 	%r480, %r479, %r478;
	ld.shared.u32 	%r1088, [%r480+40];
$L__BB212_40:
	setp.lt.s32 	%p37, %r366, 12;
	@%p37 bra 	$L__BB212_42;
	add.s32 	%r481, %r85, 11;
	setp.lt.s32 	%p38, %r481, %r13;
	selp.b32 	%r482, 0, %r13, %p38;
	sub.s32 	%r483, %r86, %r482;
	shl.b32 	%r484, %r483, 2;
	mov.u32 	%r485, _ZZ9cuda_gemmIiLi128ELi16ELi1ELi128ELi32ELi32ELi0EEviiiPT_S1_S1_iiE3Ash;
	add.s32 	%r486, %r485, %r484;
	ld.shared.u32 	%r1087, [%r486+44];
$L__BB212_42:
	setp.lt.s32 	%p39, %r366, 13;
	@%p39 bra 	$L__BB212_44;
	add.s32 	%r487, %r85, 12;
	setp.lt.s32 	%p40, %r487, %r13;
	selp.b32 	%r488, 0, %r13, %p40;
	sub.s32 	%r489, %r86, %r488;
	shl.b32 	%r490, %r489, 2;
	mov.u32 	%r491, _ZZ9cuda_gemmIiLi128ELi16ELi1ELi128ELi32ELi32ELi0EEviiiPT_S1_S1_iiE3Ash;
	add.s32 	%r492, %r491, %r490;
	ld.shared.u32 	%r1086, [%r492+48];
$L__BB212_44:
	setp.lt.s32 	%p41, %r366, 14;
	@%p41 bra 	$L__BB212_46;
	add.s32 	%r493, %r85, 13;
	setp.lt.s32 	%p42, %r493, %r13;
	selp.b32 	%r494, 0, %r13, %p42;
	sub.s32 	%r495, %r86, %r494;
	shl.b32 	%r496, %r495, 2;
	mov.u32 	%r497, _ZZ9cuda_gemmIiLi128ELi16ELi1ELi128ELi32ELi32ELi0EEviiiPT_S1_S1_iiE3Ash;
	add.s32 	%r498, %r497, %r496;
	ld.shared.u32 	%r1085, [%r498+52];
$L__BB212_46:
	setp.lt.s32 	%p43, %r366, 15;
	@%p43 bra 	$L__BB212_48;
	add.s32 	%r499, %r85, 14;
	setp.lt.s32 	%p44, %r499, %r13;
	selp.b32 	%r500, 0, %r13, %p44;
	sub.s32 	%r501, %r86, %r500;
	shl.b32 	%r502, %r501, 2;
	mov.u32 	%r503, _ZZ9cuda_gemmIiLi128ELi16ELi1ELi128ELi32ELi32ELi0EEviiiPT_S1_S1_iiE3Ash;
	add.s32 	%r504, %r503, %r502;
	ld.shared.u32 	%r1084, [%r504+56];
$L__BB212_48:
	setp.lt.s32 	%p45, %r366, 16;
	@%p45 bra 	$L__BB212_50;
	add.s32 	%r505, %r85, 15;
	setp.lt.s32 	%p46, %r505, %r13;
	selp.b32 	%r506, 0, %r13, %p46;
	sub.s32 	%r507, %r86, %r506;
	shl.b32 	%r508, %r507, 2;
	mov.u32 	%r509, _ZZ9cuda_gemmIiLi128ELi16ELi1ELi128ELi32ELi32ELi0EEviiiPT_S1_S1_iiE3Ash;
	add.s32 	%r510, %r509, %r508;
	ld.shared.u32 	%r1083, [%r510+60];
$L__BB212_50:
	setp.lt.s32 	%p47, %r366, 17;
	@%p47 bra 	$L__BB212_52;
	add.s32 	%r511, %r85, 16;
	setp.lt.s32 	%p48, %r511, %r13;
	selp.b32 	%r512, 0, %r13, %p48;
	sub.s32 	%r513, %r86, %r512;
	shl.b32 	%r514, %r513, 2;
	mov.u32 	%r515, _ZZ9cuda_gemmIiLi128ELi16ELi1ELi128ELi32ELi32ELi0EEviiiPT_S1_S1_iiE3Ash;
	add.s32 	%r516, %r515, %r514;
	ld.shared.u32 	%r1082, [%r516+64];
$L__BB212_52:
	setp.lt.s32 	%p49, %r366, 18;
	@%p49 bra 	$L__BB212_54;
	add.s32 	%r517, %r85, 17;
	setp.lt.s32 	%p50, %r517, %r13;
	selp.b32 	%r518, 0, %r13, %p50;
	sub.s32 	%r519, %r86, %r518;
	shl.b32 	%r520, %r519, 2;
	mov.u32 	%r521, _ZZ9cuda_gemmIiLi128ELi16ELi1ELi128ELi32ELi32ELi0EEviiiPT_S1_S1_iiE3Ash;
	add.s32 	%r522, %r521, %r520;
	ld.shared.u32 	%r1081, [%r522+68];
$L__BB212_54:
	setp.lt.s32 	%p51, %r366, 19;
	@%p51 bra 	$L__BB212_56;
	add.s32 	%r523, %r85, 18;
	setp.lt.s32 	%p52, %r523, %r13;
	selp.b32 	%r524, 0, %r13, %p52;
	sub.s32 	%r525, %r86, %r524;
	shl.b32 	%r526, %r525, 2;
	mov.u32 	%r527, _ZZ9cuda_gemmIiLi128ELi16ELi1ELi128ELi32ELi32ELi0EEviiiPT_S1_S1_iiE3Ash;
	add.s32 	%r528, %r527, %r526;
	ld.shared.u32 	%r1080, [%r528+72];
$L__BB212_56:
	setp.lt.s32 	%p53, %r366, 20;
	@%p53 bra 	$L__BB212_58;
	add.s32 	%r529, %r85, 19;
	setp.lt.s32 	%p54, %r529, %r13;
	selp.b32 	%r530, 0, %r13, %p54;
	sub.s32 	%r531, %r86, %r530;
	shl.b32 	%r532, %r531, 2;
	mov.u32 	%r533, _ZZ9cuda_gemmIiLi128ELi16ELi1ELi128ELi32ELi32ELi0EEviiiPT_S1_S1_iiE3Ash;
	add.s32 	%r534, %r533, %r532;
	ld.shared.u32 	%r1079, [%r534+76];
$L__BB212_58:
	setp.lt.s32 	%p55, %r366, 21;
	@%p55 bra 	$L__BB212_60;
	add.s32 	%r535, %r85, 20;
	setp.lt.s32 	%p56, %r535, %r13;
	selp.b32 	%r536, 0, %r13, %p56;
	sub.s32 	%r537, %r86, %r536;
	shl.b32 	%r538, %r537, 2;
	mov.u32 	%r539, _ZZ9cuda_gemmIiLi128ELi16ELi1ELi128ELi32ELi32ELi0EEviiiPT_S1_S1_iiE3Ash;
	add.s32 	%r540, %r539, %r538;
	ld.shared.u32 	%r1078, [%r540+80];
$L__BB212_60:
	setp.lt.s32 	%p57, %r366, 22;
	@%p57 bra 	$L__BB212_62;
	add.s32 	%r541, %r85, 21;
	setp.lt.s32 	%p58, %r541, %r13;
	selp.b32 	%r542, 0, %r13, %p58;
	sub.s32 	%r543, %r86, %r542;
	shl.b32 	%r544, %r543, 2;
	mov.u32 	%r545, _ZZ9cuda_gemmIiLi128ELi16ELi1ELi128ELi32ELi32ELi0EEviiiPT_S1_S1_iiE3Ash;
	add.s32 	%r546, %r545, %r544;
	ld.shared.u32 	%r1077, [%r546+84];
$L__BB212_62:
	setp.lt.s32 	%p59, %r366, 23;
	@%p59 bra 	$L__BB212_64;
	add.s32 	%r547, %r85, 22;
	setp.lt.s32 	%p60, %r547, %r13;
	selp.b32 	%r548, 0, %r13, %p60;
	sub.s32 	%r549, %r86, %r548;
	shl.b32 	%r550, %r549, 2;
	mov.u32 	%r551, _ZZ9cuda_gemmIiLi128ELi16ELi1ELi128ELi32ELi32ELi0EEviiiPT_S1_S1_iiE3Ash;
	add.s32 	%r552, %r551, %r550;
	ld.shared.u32 	%r1076, [%r552+88];
$L__BB212_64:
	setp.lt.s32 	%p61, %r366, 24;
	@%p61 bra 	$L__BB212_66;
	add.s32 	%r553, %r85, 23;
	setp.lt.s32 	%p62, %r553, %r13;
	selp.b32 	%r554, 0, %r13, %p62;
	sub.s32 	%r555, %r86, %r554;
	shl.b32 	%r556, %r555, 2;
	mov.u32 	%r557, _ZZ9cuda_gemmIiLi128ELi16ELi1ELi128ELi32ELi32ELi0EEviiiPT_S1_S1_iiE3Ash;
	add.s32 	%r558, %r557, %r556;
	ld.shared.u32 	%r1075, [%r558+92];
$L__BB212_66:
	setp.lt.s32 	%p63, %r366, 25;
	@%p63 bra 	$L__BB212_68;
	add.s32 	%r559, %r85, 24;
	setp.lt.s32 	%p64, %r559, %r13;
	selp.b32 	%r560, 0, %r13, %p64;
	sub.s32 	%r561, %r86, %r560;
	shl.b32 	%r562, %r561, 2;
	mov.u32 	%r563, _ZZ9cuda_gemmIiLi128ELi16ELi1ELi128ELi32ELi32ELi0EEviiiPT_S1_S1_iiE3Ash;
	add.s32 	%r564, %r563, %r562;
	ld.shared.u32 	%r1074, [%r564+96];
$L__BB212_68:
	setp.lt.s32 	%p65, %r366, 26;
	@%p65 bra 	$L__BB212_70;
	add.s32 	%r565, %r85, 25;
	setp.lt.s32 	%p66, %r565, %r13;
	selp.b32 	%r566, 0, %r13, %p66;
	sub.s32 	%r567, %r86, %r566;
	shl.b32 	%r568, %r567, 2;
	mov.u32 	%r569, _ZZ9cuda_gemmIiLi128ELi16ELi1ELi128ELi32ELi32ELi0EEviiiPT_S1_S1_iiE3Ash;
	add.s32 	%r570, %r569, %r568;
	ld.shared.u32 	%r1073, [%r570+100];
$L__BB212_70:
	setp.lt.s32 	%p67, %r366, 27;
	@%p67 bra 	$L__BB212_72;
	add.s32 	%r571, %r85, 26;
	setp.lt.s32 	%p68, %r571, %r13;
	selp.b32 	%r572, 0, %r13, %p68;
	sub.s32 	%r573, %r86, %r572;
	shl.b32 	%r574, %r573, 2;
	mov.u32 	%r575, _ZZ9cuda_gemmIiLi128ELi16ELi1ELi128ELi32ELi32ELi0EEviiiPT_S1_S1_iiE3Ash;
	add.s32 	%r576, %r575, %r574;
	ld.shared.u32 	%r1072, [%r576+104];
$L__BB212_72:
	setp.lt.s32 	%p69, %r366, 28;
	@%p69 bra 	$L__BB212_74;
	add.s32 	%r577, %r85, 27;
	setp.lt.s32 	%p70, %r577, %r13;
	selp.b32 	%r578, 0, %r13, %p70;
	sub.s32 	%r579, %r86, %r578;
	shl.b32 	%r580, %r579, 2;
	mov.u32 	%r581, _ZZ9cuda_gemmIiLi128ELi16ELi1ELi128ELi32ELi32ELi0EEviiiPT_S1_S1_iiE3Ash;
	add.s32 	%r582, %r581, %r580;
	ld.shared.u32 	%r1071, [%r582+108];
$L__BB212_74:
	setp.lt.s32 	%p71, %r366, 29;
	@%p71 bra 	$L__BB212_76;
	add.s32 	%r583, %r85, 28;
	setp.lt.s32 	%p72, %r583, %r13;
	selp.b32 	%r584, 0, %r13, %p72;
	sub.s32 	%r585, %r86, %r584;
	shl.b32 	%r586, %r585, 2;
	mov.u32 	%r587, _ZZ9cuda_gemmIiLi128ELi16ELi1ELi128ELi32ELi32ELi0EEviiiPT_S1_S1_iiE3Ash;
	add.s32 	%r588, %r587, %r586;
	ld.shared.u32 	%r1070, [%r588+112];
$L__BB212_76:
	setp.lt.s32 	%p73, %r366, 30;
	@%p73 bra 	$L__BB212_78;
	add.s32 	%r589, %r85, 29;
	setp.lt.s32 	%p74, %r589, %r13;
	selp.b32 	%r590, 0, %r13, %p74;
	sub.s32 	%r591, %r86, %r590;
	shl.b32 	%r592, %r591, 2;
	mov.u32 	%r593, _ZZ9cuda_gemmIiLi128ELi16ELi1ELi128ELi32ELi32ELi0EEviiiPT_S1_S1_iiE3Ash;
	add.s32 	%r594, %r593, %r592;
	ld.shared.u32 	%r1069, [%r594+116];
$L__BB212_78:
	setp.lt.s32 	%p75, %r366, 31;
	@%p75 bra 	$L__BB212_80;
	add.s32 	%r595, %r85, 30;
	setp.lt.s32 	%p76, %r595, %r13;
	selp.b32 	%r596, 0, %r13, %p76;
	sub.s32 	%r597, %r86, %r596;
	shl.b32 	%r598, %r597, 2;
	mov.u32 	%r599, _ZZ9cuda_gemmIiLi128ELi16ELi1ELi128ELi32ELi32ELi0EEviiiPT_S1_S1_iiE3Ash;
	add.s32 	%r600, %r599, %r598;
	ld.shared.u32 	%r1068, [%r600+120];
$L__BB212_80:
	setp.lt.s32 	%p77, %r366, 32;
	@%p77 bra 	$L__BB212_82;
	add.s32 	%r601, %r85, 31;
	setp.lt.s32 	%p78, %r601, %r13;
	selp.b32 	%r602, 0, %r13, %p78;
	sub.s32 	%r603, %r86, %r602;
	shl.b32 	%r604, %r603, 2;
	mov.u32 	%r605, _ZZ9cuda_gemmIiLi128ELi16ELi1ELi128ELi32ELi32ELi0EEviiiPT_S1_S1_iiE3Ash;
	add.s32 	%r606, %r605, %r604;
	ld.shared.u32 	%r1067, [%r606+124];
$L__BB212_82:
	setp.ge.s32 	%p79, %r8, %r365;
	@%p79 bra 	$L__BB212_212;
	add.s32 	%r607, %r85, 1;
	setp.lt.s32 	%p80, %r607, %r13;
	selp.b32 	%r608, 0, %r13, %p80;
	sub.s32 	%r151, %r85, %r608;
	add.s32 	%r609, %r85, 2;
	setp.lt.s32 	%p81, %r609, %r13;
	selp.b32 	%r610, 0, %r13, %p81;
	sub.s32 	%r152, %r85, %r610;
	add.s32 	%r611, %r85, 3;
	setp.lt.s32 	%p82, %r611, %r13;
	selp.b32 	%r612, 0, %r13, %p82;
	sub.s32 	%r153, %r85, %r612;
	add.s32 	%r613, %r85, 4;
	setp.lt.s32 	%p83, %r613, %r13;
	selp.b32 	%r614, 0, %r13, %p83;
	sub.s32 	%r154, %r85, %r614;
	add.s32 	%r615, %r85, 5;
	setp.lt.s32 	%p84, %r615, %r13;
	selp.b32 	%r616, 0, %r13, %p84;
	sub.s32 	%r155, %r85, %r616;
	add.s32 	%r617, %r85, 6;
	setp.lt.s32 	%p85, %r617, %r13;
	selp.b32 	%r618, 0, %r13, %p85;
	sub.s32 	%r156, %r85, %r618;
	add.s32 	%r619, %r85, 7;
	setp.lt.s32 	%p86, %r619, %r13;
	selp.b32 	%r620, 0, %r13, %p86;
	sub.s32 	%r157, %r85, %r620;
	add.s32 	%r621, %r85, 8;
	setp.lt.s32 	%p87, %r621, %r13;
	selp.b32 	%r622, 0, %r13, %p87;
	sub.s32 	%r158, %r85, %r622;
	add.s32 	%r623, %r85, 9;
	setp.lt.s32 	%p88, %r623, %r13;
	selp.b32 	%r624, 0, %r13, %p88;
	sub.s32 	%r159, %r85, %r624;
	add.s32 	%r625, %r85, 10;
	setp.lt.s32 	%p89, %r625, %r13;
	selp.b32 	%r626, 0, %r13, %p89;
	sub.s32 	%r160, %r85, %r626;
	add.s32 	%r627, %r85, 11;
	add.s32 	%r628, %r85, 12;
	setp.lt.s32 	%p90, %r628, %r13;
	selp.b32 	%r629, 0, %r13, %p90;
	sub.s32 	%r161, %r85, %r629;
	add.s32 	%r630, %r85, 13;
	add.s32 	%r631, %r85, 14;
	setp.lt.s32 	%p91, %r631, %r13;
	selp.b32 	%r632, 0, %r13, %p91;
	sub.s32 	%r162, %r85, %r632;
	add.s32 	%r633, %r85, 15;
	add.s32 	%r634, %r85, 16;
	add.s32 	%r635, %r85, 17;
	add.s32 	%r636, %r85, 18;
	add.s32 	%r637, %r85, 19;
	add.s32 	%r638, %r85, 20;
	add.s32 	%r639, %r85, 21;
	add.s32 	%r640, %r85, 22;
	add.s32 	%r641, %r85, 23;
	add.s32 	%r642, %r85, 24;
	add.s32 	%r643, %r85, 25;
	add.s32 	%r644, %r85, 26;
	add.s32 	%r645, %r85, 27;
	add.s32 	%r646, %r85, 28;
	add.s32 	%r647, %r85, 29;
	add.s32 	%r648, %r85, 30;
	setp.eq.s32 	%p92, %r85, 0;
	selp.b32 	%r649, 0, -32, %p92;
	or.b32  	%r650, %r85, %r649;
	setp.lt.s32 	%p93, %r85, %r366;
	selp.b32 	%r651, 0, %r366, %p93;
	sub.s32 	%r163, %r85, %r651;
	setp.lt.s32 	%p94, %r607, %r366;
	selp.b32 	%r652, 0, %r366, %p94;
	sub.s32 	%r164, %r607, %r652;
	setp.lt.s32 	%p95, %r609, %r366;
	selp.b32 	%r653, 0, %r366, %p95;
	sub.s32 	%r165, %r609, %r653;
	setp.lt.s32 	%p96, %r611, %r366;
	selp.b32 	%r654, 0, %r366, %p96;
	sub.s32 	%r166, %r611, %r654;
	setp.lt.s32 	%p97, %r613, %r366;
	selp.b32 	%r655, 0, %r366, %p97;
	sub.s32 	%r167, %r613, %r655;
	setp.lt.s32 	%p98, %r615, %r366;
	selp.b32 	%r656, 0, %r366, %p98;
	sub.s32 	%r168, %r615, %r656;
	setp.lt.s32 	%p99, %r617, %r366;
	selp.b32 	%r657, 0, %r366, %p99;
	sub.s32 	%r169, %r617, %r657;
	setp.lt.s32 	%p100, %r619, %r366;
	selp.b32 	%r658, 0, %r366, %p100;
	sub.s32 	%r170, %r619, %r658;
	setp.lt.s32 	%p101, %r621, %r366;
	selp.b32 	%r659, 0, %r366, %p101;
	sub.s32 	%r171, %r621, %r659;
	setp.lt.s32 	%p102, %r623, %r366;
	selp.b32 	%r660, 0, %r366, %p102;
	sub.s32 	%r172, %r623, %r660;
	setp.lt.s32 	%p103, %r625, %r366;
	selp.b32 	%r661, 0, %r366, %p103;
	sub.s32 	%r173, %r625, %r661;
	setp.lt.s32 	%p104, %r627, %r366;
	selp.b32 	%r662, 0, %r366, %p104;
	sub.s32 	%r174, %r627, %r662;
	setp.lt.s32 	%p105, %r628, %r366;
	selp.b32 	%r663, 0, %r366, %p105;
	sub.s32 	%r175, %r628, %r663;
	setp.lt.s32 	%p106, %r630, %r366;
	selp.b32 	%r664, 0, %r366, %p106;
	sub.s32 	%r176, %r630, %r664;
	setp.lt.s32 	%p107, %r631, %r366;
	selp.b32 	%r665, 0, %r366, %p107;
	sub.s32 	%r177, %r631, %r665;
	setp.lt.s32 	%p108, %r633, %r366;
	selp.b32 	%r666, 0, %r366, %p108;
	sub.s32 	%r178, %r633, %r666;
	setp.lt.s32 	%p109, %r634, %r366;
	selp.b32 	%r667, 0, %r366, %p109;
	sub.s32 	%r179, %r634, %r667;
	setp.lt.s32 	%p110, %r635, %r366;
	selp.b32 	%r668, 0, %r366, %p110;
	sub.s32 	%r180, %r635, %r668;
	setp.lt.s32 	%p111, %r636, %r366;
	selp.b32 	%r669, 0, %r366, %p111;
	sub.s32 	%r181, %r636, %r669;
	setp.lt.s32 	%p112, %r637, %r366;
	selp.b32 	%r670, 0, %r366, %p112;
	sub.s32 	%r182, %r637, %r670;
	setp.lt.s32 	%p113, %r638, %r366;
	selp.b32 	%r671, 0, %r366, %p113;
	sub.s32 	%r183, %r638, %r671;
	setp.lt.s32 	%p114, %r639, %r366;
	selp.b32 	%r672, 0, %r366, %p114;
	sub.s32 	%r184, %r639, %r672;
	setp.lt.s32 	%p115, %r640, %r366;
	selp.b32 	%r673, 0, %r366, %p115;
	sub.s32 	%r185, %r640, %r673;
	setp.lt.s32 	%p116, %r641, %r366;
	selp.b32 	%r674, 0, %r366, %p116;
	sub.s32 	%r186, %r641, %r674;
	setp.lt.s32 	%p117, %r642, %r366;
	selp.b32 	%r675, 0, %r366, %p117;
	sub.s32 	%r187, %r642, %r675;
	setp.lt.s32 	%p118, %r643, %r366;
	selp.b32 	%r676, 0, %r366, %p118;
	sub.s32 	%r188, %r643, %r676;
	setp.lt.s32 	%p119, %r644, %r366;
	selp.b32 	%r677, 0, %r366, %p119;
	sub.s32 	%r189, %r644, %r677;
	setp.lt.s32 	%p120, %r645, %r366;
	selp.b32 	%r678, 0, %r366, %p120;
	sub.s32 	%r190, %r645, %r678;
	setp.lt.s32 	%p121, %r646, %r366;
	selp.b32 	%r679, 0, %r366, %p121;
	sub.s32 	%r191, %r646, %r679;
	setp.lt.s32 	%p122, %r647, %r366;
	selp.b32 	%r680, 0, %r366, %p122;
	sub.s32 	%r192, %r647, %r680;
	setp.lt.s32 	%p123, %r648, %r366;
	selp.b32 	%r681, 0, %r366, %p123;
	sub.s32 	%r193, %r648, %r681;
	add.s32 	%r194, %r650, 31;
	shl.b32 	%r686, %r151, 2;
	shl.b32 	%r689, %r152, 2;
	shl.b32 	%r692, %r153, 2;
	shl.b32 	%r695, %r154, 2;
	shl.b32 	%r698, %r155, 2;
	shl.b32 	%r701, %r156, 2;
	shl.b32 	%r704, %r157, 2;
	shl.b32 	%r707, %r158, 2;
	shl.b32 	%r710, %r159, 2;
	shl.b32 	%r713, %r160, 2;
	shl.b32 	%r722, %r161, 2;
	shl.b32 	%r731, %r162, 2;
	mov.u32 	%r1004, %r8;
$L__BB212_84:
	setp.gt.u32 	%p124, %r366, 32;
	mov.u32 	%r682, _ZZ9cuda_gemmIiLi128ELi16ELi1ELi128ELi32ELi32ELi0EEviiiPT_S1_S1_iiE11kron_fac_sh;
	mad.lo.s32 	%r196, %r1004, 132, %r682;
	shl.b32 	%r683, %r85, 2;
	add.s32 	%r684, %r196, %r683;
	ld.shared.u32 	%r197, [%r684];
	@%p124 bra 	$L__BB212_149;
	setp.eq.s32 	%p176, %r366, 0;
	mov.b32 	%r1006, 0;
	@%p176 bra 	$L__BB212_87;
	shfl.sync.idx.b32	%r837|%p177, %r197, %r163, %r15, -1;
	mul.lo.s32 	%r1006, %r837, %r1098;
$L__BB212_87:
	setp.lt.s32 	%p178, %r366, 2;
	@%p178 bra 	$L__BB212_89;
	shfl.sync.idx.b32	%r838|%p179, %r197, %r164, %r15, -1;
	mad.lo.s32 	%r1006, %r838, %r1097, %r1006;
$L__BB212_89:
	setp.lt.s32 	%p180, %r366, 3;
	@%p180 bra 	$L__BB212_91;
	shfl.sync.idx.b32	%r839|%p181, %r197, %r165, %r15, -1;
	mad.lo.s32 	%r1006, %r839, %r1096, %r1006;
$L__BB212_91:
	setp.lt.s32 	%p182, %r366, 4;
	@%p182 bra 	$L__BB212_93;
	shfl.sync.idx.b32	%r840|%p183, %r197, %r166, %r15, -1;
	mad.lo.s32 	%r1006, %r840, %r1095, %r1006;
$L__BB212_93:
	setp.lt.s32 	%p184, %r366, 5;
	@%p184 bra 	$L__BB212_95;
	shfl.sync.idx.b32	%r841|%p185, %r197, %r167, %r15, -1;
	mad.lo.s32 	%r1006, %r841, %r1094, %r1006;
$L__BB212_95:
	setp.lt.s32 	%p186, %r366, 6;
	@%p186 bra 	$L__BB212_97;
	shfl.sync.idx.b32	%r842|%p187, %r197, %r168, %r15, -1;
	mad.lo.s32 	%r1006, %r842, %r1093, %r1006;
$L__BB212_97:
	setp.lt.s32 	%p188, %r366, 7;
	@%p188 bra 	$L__BB212_99;
	shfl.sync.idx.b32	%r843|%p189, %r197, %r169, %r15, -1;
	mad.lo.s32 	%r1006, %r843, %r1092, %r1006;
$L__BB212_99:
	setp.lt.s32 	%p190, %r366, 8;
	@%p190 bra 	$L__BB212_101;
	shfl.sync.idx.b32	%r844|%p191, %r197, %r170, %r15, -1;
	mad.lo.s32 	%r1006, %r844, %r1091, %r1006;
$L__BB212_101:
	setp.lt.s32 	%p192, %r366, 9;
	@%p192 bra 	$L__BB212_103;
	shfl.sync.idx.b32	%r845|%p193, %r197, %r171, %r15, -1;
	mad.lo.s32 	%r1006, %r845, %r1090, %r1006;
$L__BB212_103:
	setp.lt.s32 	%p194, %r366, 10;
	@%p194 bra 	$L__BB212_105;
	shfl.sync.idx.b32	%r846|%p195, %r197, %r172, %r15, -1;
	mad.lo.s32 	%r1006, %r846, %r1089, %r1006;
$L__BB212_105:
	setp.lt.s32 	%p196, %r366, 11;
	@%p196 bra 	$L__BB212_107;
	shfl.sync.idx.b32	%r847|%p197, %r197, %r173, %r15, -1;
	mad.lo.s32 	%r1006, %r847, %r1088, %r1006;
$L__BB212_107:
	setp.lt.s32 	%p198, %r366, 12;
	@%p198 bra 	$L__BB212_109;
	shfl.sync.idx.b32	%r848|%p199, %r197, %r174, %r15, -1;
	mad.lo.s32 	%r1006, %r848, %r1087, %r1006;
$L__BB212_109:
	setp.lt.s32 	%p200, %r366, 13;
	@%p200 bra 	$L__BB212_111;
	shfl.sync.idx.b32	%r849|%p201, %r197, %r175, %r15, -1;
	mad.lo.s32 	%r1006, %r849, %r1086, %r1006;
$L__BB212_111:
	setp.lt.s32 	%p202, %r366, 14;
	@%p202 bra 	$L__BB212_113;
	shfl.sync.idx.b32	%r850|%p203, %r197, %r176, %r15, -1;
	mad.lo.s32 	%r1006, %r850, %r1085, %r1006;
$L__BB212_113:
	setp.lt.s32 	%p204, %r366, 15;
	@%p204 bra 	$L__BB212_115;
	shfl.sync.idx.b32	%r851|%p205, %r197, %r177, %r15, -1;
	mad.lo.s32 	%r1006, %r851, %r1084, %r1006;
$L__BB212_115:
	setp.lt.s32 	%p206, %r366, 16;
	@%p206 bra 	$L__BB212_117;
	shfl.sync.idx.b32	%r852|%p207, %r197, %r178, %r15, -1;
	mad.lo.s32 	%r1006, %r852, %r1083, %r1006;
$L__BB212_117:
	setp.lt.s32 	%p208, %r366, 17;
	@%p208 bra 	$L__BB212_119;
	shfl.sync.idx.b32	%r853|%p209, %r197, %r179, %r15, -1;
	mad.lo.s32 	%r1006, %r853, %r1082, %r1006;
$L__BB212_119:
	setp.lt.s32 	%p210, %r366, 18;
	@%p210 bra 	$L__BB212_121;
	shfl.sync.idx.b32	%r854|%p211, %r197, %r180, %r15, -1;
	mad.lo.s32 	%r1006, %r854, %r1081, %r1006;
$L__BB212_121:
	setp.lt.s32 	%p212, %r366, 19;
	@%p212 bra 	$L__BB212_123;
	shfl.sync.idx.b32	%r855|%p213, %r197, %r181, %r15, -1;
	mad.lo.s32 	%r1006, %r855, %r1080, %r1006;
$L__BB212_123:
	setp.lt.s32 	%p214, %r366, 20;
	@%p214 bra 	$L__BB212_125;
	shfl.sync.idx.b32	%r856|%p215, %r197, %r182, %r15, -1;
	mad.lo.s32 	%r1006, %r856, %r1079, %r1006;
$L__BB212_125:
	setp.lt.s32 	%p216, %r366, 21;
	@%p216 bra 	$L__BB212_127;
	shfl.sync.idx.b32	%r857|%p217, %r197, %r183, %r15, -1;
	mad.lo.s32 	%r1006, %r857, %r1078, %r1006;
$L__BB212_127:
	setp.lt.s32 	%p218, %r366, 22;
	@%p218 bra 	$L__BB212_129;
	shfl.sync.idx.b32	%r858|%p219, %r197, %r184, %r15, -1;
	mad.lo.s32 	%r1006, %r858, %r1077, %r1006;
$L__BB212_129:
	setp.lt.s32 	%p220, %r366, 23;
	@%p220 bra 	$L__BB212_131;
	shfl.sync.idx.b32	%r859|%p221, %r197, %r185, %r15, -1;
	mad.lo.s32 	%r1006, %r859, %r1076, %r1006;
$L__BB212_131:
	setp.lt.s32 	%p222, %r366, 24;
	@%p222 bra 	$L__BB212_133;
	shfl.sync.idx.b32	%r860|%p223, %r197, %r186, %r15, -1;
	mad.lo.s32 	%r1006, %r860, %r1075, %r1006;
$L__BB212_133:
	setp.lt.s32 	%p224, %r366, 25;
	@%p224 bra 	$L__BB212_135;
	shfl.sync.idx.b32	%r861|%p225, %r197, %r187, %r15, -1;
	mad.lo.s32 	%r1006, %r861, %r1074, %r1006;
$L__BB212_135:
	setp.lt.s32 	%p226, %r366, 26;
	@%p226 bra 	$L__BB212_137;
	shfl.sync.idx.b32	%r862|%p227, %r197, %r188, %r15, -1;
	mad.lo.s32 	%r1006, %r862, %r1073, %r1006;
$L__BB212_137:
	setp.lt.s32 	%p228, %r366, 27;
	@%p228 bra 	$L__BB212_139;
	shfl.sync.idx.b32	%r863|%p229, %r197, %r189, %r15, -1;
	mad.lo.s32 	%r1006, %r863, %r1072, %r1006;
$L__BB212_139:
	setp.lt.s32 	%p230, %r366, 28;
	@%p230 bra 	$L__BB212_141;
	shfl.sync.idx.b32	%r864|%p231, %r197, %r190, %r15, -1;
	mad.lo.s32 	%r1006, %r864, %r1071, %r1006;
$L__BB212_141:
	setp.lt.s32 	%p232, %r366, 29;
	@%p232 bra 	$L__BB212_143;
	shfl.sync.idx.b32	%r865|%p233, %r197, %r191, %r15, -1;
	mad.lo.s32 	%r1006, %r865, %r1070, %r1006;
$L__BB212_143:
	setp.lt.s32 	%p234, %r366, 30;
	@%p234 bra 	$L__BB212_145;
	shfl.sync.idx.b32	%r866|%p235, %r197, %r192, %r15, -1;
	mad.lo.s32 	%r1006, %r866, %r1069, %r1006;
$L__BB212_145:
	setp.lt.s32 	%p236, %r366, 31;
	@%p236 bra 	$L__BB212_147;
	shfl.sync.idx.b32	%r867|%p237, %r197, %r193, %r15, -1;
	mad.lo.s32 	%r1006, %r867, %r1068, %r1006;
$L__BB212_147:
	setp.ne.s32 	%p238, %r366, 32;
	@%p238 bra 	$L__BB212_211;
	shfl.sync.idx.b32	%r868|%p239, %r197, %r194, %r15, -1;
	mad.lo.s32 	%r1006, %r868, %r1067, %r1006;
	bra.uni 	$L__BB212_211;
$L__BB212_149:
	setp.lt.s32 	%p125, %r366, 2;
	setp.gt.s32 	%p126, %r366, 0;
	mul.lo.s32 	%r685, %r197, %r1098;
	selp.b32 	%r1006, %r685, 0, %p126;
	@%p125 bra 	$L__BB212_151;
	add.s32 	%r687, %r196, %r686;
	ld.shared.u32 	%r688, [%r687+4];
	mad.lo.s32 	%r1006, %r688, %r1097, %r1006;
$L__BB212_151:
	setp.lt.s32 	%p127, %r366, 3;
	@%p127 bra 	$L__BB212_153;
	add.s32 	%r690, %r196, %r689;
	ld.shared.u32 	%r691, [%r690+8];
	mad.lo.s32 	%r1006, %r691, %r1096, %r1006;
$L__BB212_153:
	setp.lt.s32 	%p128, %r366, 4;
	@%p128 bra 	$L__BB212_155;
	add.s32 	%r693, %r196, %r692;
	ld.shared.u32 	%r694, [%r693+12];
	mad.lo.s32 	%r1006, %r694, %r1095, %r1006;
$L__BB212_155:
	setp.lt.s32 	%p129, %r366, 5;
	@%p129 bra 	$L__BB212_157;
	add.s32 	%r696, %r196, %r695;
	ld.shared.u32 	%r697, [%r696+16];
	mad.lo.s32 	%r1006, %r697, %r1094, %r1006;
$L__BB212_157:
	setp.lt.s32 	%p130, %r366, 6;
	@%p130 bra 	$L__BB212_159;
	add.s32 	%r699, %r196, %r698;
	ld.shared.u32 	%r700, [%r699+20];
	mad.lo.s32 	%r1006, %r700, %r1093, %r1006;
$L__BB212_159:
	setp.lt.s32 	%p131, %r366, 7;
	@%p131 bra 	$L__BB212_161;
	add.s32 	%r702, %r196, %r701;
	ld.shared.u32 	%r703, [%r702+24];
	mad.lo.s32 	%r1006, %r703, %r1092, %r1006;
$L__BB212_161:
	setp.lt.s32 	%p132, %r366, 8;
	@%p132 bra 	$L__BB212_163;
	add.s32 	%r705, %r196, %r704;
	ld.shared.u32 	%r706, [%r705+28];
	mad.lo.s32 	%r1006, %r706, %r1091, %r1006;
$L__BB212_163:
	setp.lt.s32 	%p133, %r366, 9;
	@%p133 bra 	$L__BB212_165;
	add.s32 	%r708, %r196, %r707;
	ld.shared.u32 	%r709, [%r708+32];
	mad.lo.s32 	%r1006, %r709, %r1090, %r1006;
$L__BB212_165:
	setp.lt.s32 	%p134, %r366, 10;
	@%p134 bra 	$L__BB212_167;
	add.s32 	%r711, %r196, %r710;
	ld.shared.u32 	%r712, [%r711+36];
	mad.lo.s32 	%r1006, %r712, %r1089, %r1006;
$L__BB212_167:
	setp.lt.s32 	%p135, %r366, 11;
	@%p135 bra 	$L__BB212_169;
	add.s32 	%r714, %r196, %r713;
	ld.shared.u32 	%r715, [%r714+40];
	mad.lo.s32 	%r1006, %r715, %r1088, %r1006;
$L__BB212_169:
	setp.lt.s32 	%p136, %r366, 12;
	@%p136 bra 	$L__BB212_171;
	add.s32 	%r716, %r85, 11;
	setp.lt.s32 	%p137, %r716, %r13;
	selp.b32 	%r717, 0, %r13, %p137;
	sub.s32 	%r718, %r85, %r717;
	shl.b32 	%r719, %r718, 2;
	add.s32 	%r720, %r196, %r719;
	ld.shared.u32 	%r721, [%r720+44];
	mad.lo.s32 	%r1006, %r721, %r1087, %r1006;
$L__BB212_171:
	setp.lt.s32 	%p138, %r366, 13;
	@%p138 bra 	$L__BB212_173;
	add.s32 	%r723, %r196, %r722;
	ld.shared.u32 	%r724, [%r723+48];
	mad.lo.s32 	%r1006, %r724, %r1086, %r1006;
$L__BB212_173:
	setp.lt.s32 	%p139, %r366, 14;
	@%p139 bra 	$L__BB212_175;
	add.s32 	%r725, %r85, 13;
	setp.lt.s32 	%p140, %r725, %r13;
	selp.b32 	%r726, 0, %r13, %p140;
	sub.s32 	%r727, %r85, %r726;
	shl.b32 	%r728, %r727, 2;
	add.s32 	%r729, %r196, %r728;
	ld.shared.u32 	%r730, [%r729+52];
	mad.lo.s32 	%r1006, %r730, %r1085, %r1006;
$L__BB212_175:
	setp.lt.s32 	%p141, %r366, 15;
	@%p141 bra 	$L__BB212_177;
	add.s32 	%r732, %r196, %r731;
	ld.shared.u32 	%r733, [%r732+56];
	mad.lo.s32 	%r1006, %r733, %r1084, %r1006;
$L__BB212_177:
	setp.lt.s32 	%p142, %r366, 16;
	@%p142 bra 	$L__BB212_179;
	add.s32 	%r734, %r85, 15;
	setp.lt.s32 	%p143, %r734, %r13;
	selp.b32 	%r735, 0, %r13, %p143;
	sub.s32 	%r736, %r85, %r735;
	shl.b32 	%r737, %r736, 2;
	add.s32 	%r738, %r196, %r737;
	ld.shared.u32 	%r739, [%r738+60];
	mad.lo.s32 	%r1006, %r739, %r1083, %r1006;
$L__BB212_179:
	setp.lt.s32 	%p144, %r366, 17;
	@%p144 bra 	$L__BB212_181;
	add.s32 	%r740, %r85, 16;
	setp.lt.s32 	%p145, %r740, %r13;
	selp.b32 	%r741, 0, %r13, %p145;
	sub.s32 	%r742, %r85, %r741;
	shl.b32 	%r743, %r742, 2;
	add.s32 	%r744, %r196, %r743;
	ld.shared.u32 	%r745, [%r744+64];
	mad.lo.s32 	%r1006, %r745, %r1082, %r1006;
$L__BB212_181:
	setp.lt.s32 	%p146, %r366, 18;
	@%p146 bra 	$L__BB212_183;
	add.s32 	%r746, %r85, 17;
	setp.lt.s32 	%p147, %r746, %r13;
	selp.b32 	%r747, 0, %r13, %p147;
	sub.s32 	%r748, %r85, %r747;
	shl.b32 	%r749, %r748, 2;
	add.s32 	%r750, %r196, %r749;
	ld.shared.u32 	%r751, [%r750+68];
	mad.lo.s32 	%r1006, %r751, %r1081, %r1006;
$L__BB212_183:
	setp.lt.s32 	%p148, %r366, 19;
	@%p148 bra 	$L__BB212_185;
	add.s32 	%r752, %r85, 18;
	setp.lt.s32 	%p149, %r752, %r13;
	selp.b32 	%r753, 0, %r13, %p149;
	sub.s32 	%r754, %r85, %r753;
	shl.b32 	%r755, %r754, 2;
	add.s32 	%r756, %r196, %r755;
	ld.shared.u32 	%r757, [%r756+72];
	mad.lo.s32 	%r1006, %r757, %r1080, %r1006;
$L__BB212_185:
	setp.lt.s32 	%p150, %r366, 20;
	@%p150 bra 	$L__BB212_187;
	add.s32 	%r758, %r85, 19;
	setp.lt.s32 	%p151, %r758, %r13;
	selp.b32 	%r759, 0, %r13, %p151;
	sub.s32 	%r760, %r85, %r759;
	shl.b32 	%r761, %r760, 2;
	add.s32 	%r762, %r196, %r761;
	ld.shared.u32 	%r763, [%r762+76];
	mad.lo.s32 	%r1006, %r763, %r1079, %r1006;
$L__BB212_187:
	setp.lt.s32 	%p152, %r366, 21;
	@%p152 bra 	$L__BB212_189;
	add.s32 	%r764, %r85, 20;
	setp.lt.s32 	%p153, %r764, %r13;
	selp.b32 	%r765, 0, %r13, %p153;
	sub.s32 	%r766, %r85, %r765;
	shl.b32 	%r767, %r766, 2;
	add.s32 	%r768, %r196, %r767;
	ld.shared.u32 	%r769, [%r768+80];
	mad.lo.s32 	%r1006, %r769, %r1078, %r1006;
$L__BB212_189:
	setp.lt.s32 	%p154, %r366, 22;
	@%p154 bra 	$L__BB212_191;
	add.s32 	%r770, %r85, 21;
	setp.lt.s32 	%p155, %r770, %r13;
	selp.b32 	%r771, 0, %r13, %p155;
	sub.s32 	%r772, %r85, %r771;
	shl.b32 	%r773, %r772, 2;
	add.s32 	%r774, %r196, %r773;
	ld.shared.u32 	%r775, [%r774+84];
	mad.lo.s32 	%r1006, %r775, %r1077, %r1006;
$L__BB212_191:
	setp.lt.s32 	%p156, %r366, 23;
	@%p156 bra 	$L__BB212_193;
	add.s32 	%r776, %r85, 22;
	setp.lt.s32 	%p157, %r776, %r13;
	selp.b32 	%r777, 0, %r13, %p157;
	sub.s32 	%r778, %r85, %r777;
	shl.b32 	%r779, %r778, 2;
	add.s32 	%r780, %r196, %r779;
	ld.shared.u32 	%r781, [%r780+88];
	mad.lo.s32 	%r1006, %r781, %r1076, %r1006;
$L__BB212_193:
	setp.lt.s32 	%p158, %r366, 24;
	@%p158 bra 	$L__BB212_195;
	add.s32 	%r782, %r85, 23;
	setp.lt.s32 	%p159, %r782, %r13;
	selp.b32 	%r783, 0, %r13, %p159;
	sub.s32 	%r784, %r85, %r783;
	shl.b32 	%r785, %r784, 2;
	add.s32 	%r786, %r196, %r785;
	ld.shared.u32 	%r787, [%r786+92];
	mad.lo.s32 	%r1006, %r787, %r1075, %r1006;
$L__BB212_195:
	setp.lt.s32 	%p160, %r366, 25;
	@%p160 bra 	$L__BB212_197;
	add.s32 	%r788, %r85, 24;
	setp.lt.s32 	%p161, %r788, %r13;
	selp.b32 	%r789, 0, %r13, %p161;
	sub.s32 	%r790, %r85, %r789;
	shl.b32 	%r791, %r790, 2;
	add.s32 	%r792, %r196, %r791;
	ld.shared.u32 	%r793, [%r792+96];
	mad.lo.s32 	%r1006, %r793, %r1074, %r1006;
$L__BB212_197:
	setp.lt.s32 	%p162, %r366, 26;
	@%p162 bra 	$L__BB212_199;
	add.s32 	%r794, %r85, 25;
	setp.lt.s32 	%p163, %r794, %r13;
	selp.b32 	%r795, 0, %r13, %p163;
	sub.s32 	%r796, %r85, %r795;
	shl.b32 	%r797, %r796, 2;
	add.s32 	%r798, %r196, %r797;
	ld.shared.u32 	%r799, [%r798+100];
	mad.lo.s32 	%r1006, %r799, %r1073, %r1006;
$L__BB212_199:
	setp.lt.s32 	%p164, %r366, 27;
	@%p164 bra 	$L__BB212_201;
	add.s32 	%r800, %r85, 26;
	setp.lt.s32 	%p165, %r800, %r13;
	selp.b32 	%r801, 0, %r13, %p165;
	sub.s32 	%r802, %r85, %r801;
	shl.b32 	%r803, %r802, 2;
	add.s32 	%r804, %r196, %r803;
	ld.shared.u32 	%r805, [%r804+104];
	mad.lo.s32 	%r1006, %r805, %r1072, %r1006;
$L__BB212_201:
	setp.lt.s32 	%p166, %r366, 28;
	@%p166 bra 	$L__BB212_203;
	add.s32 	%r806, %r85, 27;
	setp.lt.s32 	%p167, %r806, %r13;
	selp.b32 	%r807, 0, %r13, %p167;
	sub.s32 	%r808, %r85, %r807;
	shl.b32 	%r809, %r808, 2;
	add.s32 	%r810, %r196, %r809;
	ld.shared.u32 	%r811, [%r810+108];
	mad.lo.s32 	%r1006, %r811, %r1071, %r1006;
$L__BB212_203:
	setp.lt.s32 	%p168, %r366, 29;
	@%p168 bra 	$L__BB212_205;
	add.s32 	%r812, %r85, 28;
	setp.lt.s32 	%p169, %r812, %r13;
	selp.b32 	%r813, 0, %r13, %p169;
	sub.s32 	%r814, %r85, %r813;
	shl.b32 	%r815, %r814, 2;
	add.s32 	%r816, %r196, %r815;
	ld.shared.u32 	%r817, [%r816+112];
	mad.lo.s32 	%r1006, %r817, %r1070, %r1006;
$L__BB212_205:
	setp.lt.s32 	%p170, %r366, 30;
	@%p170 bra 	$L__BB212_207;
	add.s32 	%r818, %r85, 29;
	setp.lt.s32 	%p171, %r818, %r13;
	selp.b32 	%r819, 0, %r13, %p171;
	sub.s32 	%r820, %r85, %r819;
	shl.b32 	%r821, %r820, 2;
	add.s32 	%r822, %r196, %r821;
	ld.shared.u32 	%r823, [%r822+116];
	mad.lo.s32 	%r1006, %r823, %r1069, %r1006;
$L__BB212_207:
	setp.lt.s32 	%p172, %r366, 31;
	@%p172 bra 	$L__BB212_209;
	add.s32 	%r824, %r85, 30;
	setp.lt.s32 	%p173, %r824, %r13;
	selp.b32 	%r825, 0, %r13, %p173;
	sub.s32 	%r826, %r85, %r825;
	shl.b32 	%r827, %r826, 2;
	add.s32 	%r828, %r196, %r827;
	ld.shared.u32 	%r829, [%r828+120];
	mad.lo.s32 	%r1006, %r829, %r1068, %r1006;
$L__BB212_209:
	setp.lt.s32 	%p174, %r366, 32;
	@%p174 bra 	$L__BB212_211;
	add.s32 	%r830, %r85, 31;
	setp.lt.s32 	%p175, %r830, %r13;
	selp.b32 	%r831, 0, %r13, %p175;
	sub.s32 	%r832, %r85, %r831;
	shl.b32 	%r833, %r832, 2;
	add.s32 	%r834, %r196, %r833;
	ld.shared.u32 	%r835, [%r834+124];
	mad.lo.s32 	%r1006, %r835, %r1067, %r1006;
$L__BB212_211:
	mad.lo.s32 	%r869, %r1004, %r6, %r7;
	shl.b32 	%r870, %r869, 2;
	mov.u32 	%r871, _ZZ9cuda_gemmIiLi128ELi16ELi1ELi128ELi32ELi32ELi0EEviiiPT_S1_S1_iiE3Csh;
	add.s32 	%r872, %r871, %r870;
	ld.shared.u32 	%r873, [%r872];
	add.s32 	%r874, %r873, %r1006;
	st.shared.u32 	[%r872], %r874;
	add.s32 	%r1004, %r1004, %r27;
	setp.lt.s32 	%p240, %r1004, %r365;
	@%p240 bra 	$L__BB212_84;
$L__BB212_212:
	ld.param.u32 	%r928, [_Z9cuda_gemmIiLi128ELi16ELi1ELi128ELi32ELi32ELi0EEviiiPT_S1_S1_ii_param_1];
	setp.eq.s32 	%p241, %r19, 3;
	bar.sync 	0;
	mad.lo.s32 	%r357, %r962, %r928, %r16;
	div.s32 	%r358, %r364, %r366;
	mov.u32 	%r1099, %r1;
	@%p241 bra 	$L__BB212_216;
	setp.eq.s32 	%p242, %r19, 0;
	div.s32 	%r875, %r1, %r6;
	mad.lo.s32 	%r876, %r358, %r875, %r357;
	mul.lo.s32 	%r877, %r875, %r6;
	sub.s32 	%r878, %r1, %r877;
	add.s32 	%r879, %r876, %r878;
	ld.shared.u32 	%r880, [%r25];
	mul.wide.s32 	%rd23, %r879, 4;
	add.s64 	%rd24, %rd2, %rd23;
	st.global.u32 	[%rd24], %r880;
	mov.u32 	%r1099, %r17;
	@%p242 bra 	$L__BB212_216;
	setp.eq.s32 	%p243, %r19, 1;
	div.s32 	%r881, %r17, %r6;
	mad.lo.s32 	%r882, %r358, %r881, %r357;
	mul.lo.s32 	%r883, %r881, %r6;
	sub.s32 	%r884, %r17, %r883;
	add.s32 	%r885, %r882, %r884;
	ld.shared.u32 	%r886, [%r26];
	mul.wide.s32 	%rd25, %r885, 4;
	add.s64 	%rd26, %rd2, %rd25;
	st.global.u32 	[%rd26], %r886;
	mov.u32 	%r1099, %r23;
	@%p243 bra 	$L__BB212_216;
	div.s32 	%r887, %r23, %r6;
	mad.lo.s32 	%r888, %r358, %r887, %r357;
	mul.lo.s32 	%r889, %r887, %r6;
	sub.s32 	%r890, %r23, %r889;
	add.s32 	%r891, %r888, %r890;
	add.s32 	%r892, %r26, %r21;
	ld.shared.u32 	%r893, [%r892];
	mul.wide.s32 	%rd27, %r891, 4;
	add.s64 	%rd28, %rd2, %rd27;
	st.global.u32 	[%rd28], %r893;
	mov.u32 	%r1099, %r24;
$L__BB212_216:
	setp.lt.u32 	%p244, %r18, 3;
	@%p244 bra 	$L__BB212_218;
$L__BB212_217:
	div.s32 	%r894, %r1099, %r6;
	mad.lo.s32 	%r895, %r358, %r894, %r357;
	mul.lo.s32 	%r896, %r894, %r6;
	sub.s32 	%r897, %r1099, %r896;
	add.s32 	%r898, %r895, %r897;
	shl.b32 	%r899, %r1099, 2;
	mov.u32 	%r900, _ZZ9cuda_gemmIiLi128ELi16ELi1ELi128ELi32ELi32ELi0EEviiiPT_S1_S1_iiE3Csh;
	add.s32 	%r901, %r900, %r899;
	ld.shared.u32 	%r902, [%r901];
	mul.wide.s32 	%rd29, %r898, 4;
	add.s64 	%rd30, %rd2, %rd29;
	st.global.u32 	[%rd30], %r902;
	add.s32 	%r903, %r1099, %r9;
	div.s32 	%r904, %r903, %r6;
	mad.lo.s32 	%r905, %r358, %r904, %r357;
	mul.lo.s32 	%r906, %r904, %r6;
	sub.s32 	%r907, %r903, %r906;
	add.s32 	%r908, %r905, %r907;
	add.s32 	%r909, %r901, %r21;
	ld.shared.u32 	%r910, [%r909];
	mul.wide.s32 	%rd31, %r908, 4;
	add.s64 	%rd32, %rd2, %rd31;
	st.global.u32 	[%rd32], %r910;
	add.s32 	%r911, %r903, %r9;
	div.s32 	%r912, %r911, %r6;
	mad.lo.s32 	%r913, %r358, %r912, %r357;
	mul.lo.s32 	%r914, %r912, %r6;
	sub.s32 	%r915, %r911, %r914;
	add.s32 	%r916, %r913, %r915;
	add.s32 	%r917, %r909, %r21;
	ld.shared.u32 	%r918, [%r917];
	mul.wide.s32 	%rd33, %r916, 4;
	add.s64 	%rd34, %rd2, %rd33;
	st.global.u32 	[%rd34], %r918;
	add.s32 	%r919, %r911, %r9;
	div.s32 	%r920, %r919, %r6;
	mad.lo.s32 	%r921, %r358, %r920, %r357;
	mul.lo.s32 	%r922, %r920, %r6;
	sub.s32 	%r923, %r919, %r922;
	add.s32 	%r924, %r921, %r923;
	add.s32 	%r925, %r917, %r21;
	ld.shared.u32 	%r926, [%r925];
	mul.wide.s32 	%rd35, %r924, 4;
	add.s64 	%rd36, %rd2, %rd35;
	st.global.u32 	[%rd36], %r926;
	add.s32 	%r1099, %r919, %r9;
	setp.lt.u32 	%p245, %r1099, 128;
	@%p245 bra 	$L__BB212_217;
$L__BB212_218:
	add.s32 	%r962, %r962, %r11;
	shl.b32 	%r927, %r11, 4;
	setp.lt.u32 	%p246, %r962, %r927;
	@%p246 bra 	$L__BB212_5;
$L__BB212_219:
	ret;
$L__BB212_220:
	shl.b32 	%r410, %r970, 2;
	mov.u32 	%r411, _ZZ9cuda_gemmIiLi128ELi16ELi1ELi128ELi32ELi32ELi0EEviiiPT_S1_S1_iiE3Csh;
	add.s32 	%r412, %r411, %r410;
	mov.b32 	%r413, 0;
	st.shared.u32 	[%r412], %r413;
	add.s32 	%r414, %r412, %r21;
	st.shared.u32 	[%r414], %r413;
	add.s32 	%r415, %r414, %r21;
	st.shared.u32 	[%r415], %r413;
	add.s32 	%r416, %r415, %r21;
	st.shared.u32 	[%r416], %r413;
	add.s32 	%r970, %r21, %r970;
	setp.lt.u32 	%p14, %r970, 128;
	@%p14 bra 	$L__BB212_220;
	bra.uni 	$L__BB212_17;

}
	// .globl	_Z9cuda_gemmIiLi128ELi16ELi1ELi128ELi32ELi32ELi1EEviiiPT_S1_S1_ii
.visible .entry _Z9cuda_gemmIiLi128ELi16ELi1ELi128ELi32ELi32ELi1EEviiiPT_S1_S1_ii(
	.param .u32 _Z9cuda_gemmIiLi128ELi16ELi1ELi128ELi32ELi32ELi1EEviiiPT_S1_S1_ii_param_0,
	.param .u32 _Z9cuda_gemmIiLi128ELi16ELi1ELi128ELi32ELi32ELi1EEviiiPT_S1_S1_ii_param_1,
	.param .u32 _Z9cuda_gemmIiLi128ELi16ELi1ELi128ELi32ELi32ELi1EEviiiPT_S1_S1_ii_param_2,
	.param .u64 .ptr .align 1 _Z9cuda_gemmIiLi128ELi16ELi1ELi128ELi32ELi32ELi1EEviiiPT_S1_S1_ii_param_3,
	.param .u64 .ptr .align 1 _Z9cuda_gemmIiLi128ELi16ELi1ELi128ELi32ELi32ELi1EEviiiPT_S1_S1_ii_param_4,
	.param .u64 .ptr .align 1 _Z9cuda_gemmIiLi128ELi16ELi1ELi128ELi32ELi32ELi1EEviiiPT_S1_S1_ii_param_5,
	.param .u32 _Z9cuda_gemmIiLi128ELi16ELi1ELi128ELi32ELi32ELi1EEviiiPT_S1_S1_ii_param_6,
	.param .u32 _Z9cuda_gemmIiLi128ELi16ELi1ELi128ELi32ELi32ELi1EEviiiPT_S1_S1_ii_param_7
)
.maxntid 128
{
	.reg .pred 	%p<86>;
	.reg .b16 	%rs<6>;
	.reg .b32 	%r<396>;
	.reg .b64 	%rd<47>;
	// demoted variable
	.shared .align 128 .b8 _ZZ9cuda_gemmIiLi128ELi16ELi1ELi128ELi32ELi32ELi1EEviiiPT_S1_S1_iiE11kron_fac_sh[4224];
	// demoted variable
	.shared .align 128 .b8 _ZZ9cuda_gemmIiLi128ELi16ELi1ELi128ELi32ELi32ELi1EEviiiPT_S1_S1_iiE3Ash[512];
	// demoted variable
	.shared .align 128 .b8 _ZZ9cuda_gemmIiLi128ELi16ELi1ELi128ELi32ELi32ELi1EEviiiPT_S1_S1_iiE3Csh[512];
	ld.param.u64 	%rd10, [_Z9cuda_gemmIiLi128ELi16ELi1ELi128ELi32ELi32ELi1EEviiiPT_S1_S1_ii_param_3];
	ld.param.u64 	%rd11, [_Z9cuda_gemmIiLi128ELi16ELi1ELi128ELi32ELi32ELi1EEviiiPT_S1_S1_ii_param_4];
	ld.param.u64 	%rd12, [_Z9cuda_gemmIiLi128ELi16ELi1ELi128ELi32ELi32ELi1EEviiiPT_S1_S1_ii_param_5];
	cvta.to.global.u64 	%rd1, %rd11;
	cvta.to.global.u64 	%rd2, %rd10;
	cvta.to.global.u64 	%rd3, %rd12;
	mov.u32 	%r1, %tid.x;
	and.b32  	%r2, %r1, 31;
	mov.u32 	%r3, %ntid.x;
	add.s32 	%r4, %r1, %r3;
	cvt.u16.u32 	%rs2, %r4;
	xor.b16  	%rs3, %rs2, 1023;
	cvt.u16.u32 	%rs4, %r3;
	div.u16 	%rs5, %rs3, %rs4;
	and.b16  	%rs1, %rs5, 3;
	setp.eq.s16 	%p1, %rs1, 2;
	mov.u32 	%r382, %r1;
	@%p1 bra 	$L__BB213_3;
	cvt.u32.u16 	%r5, %rs1;
	mov.b32 	%r381, 0;
	mov.u32 	%r382, %r1;
$L__BB213_2:
	.pragma "nounroll";
	mul.wide.u32 	%rd13, %r382, 4;
	add.s64 	%rd14, %rd1, %rd13;
	ld.global.u32 	%r155, [%rd14];
	and.b32  	%r156, %r382, 31;
	mov.u32 	%r157, _ZZ9cuda_gemmIiLi128ELi16ELi1ELi128ELi32ELi32ELi1EEviiiPT_S1_S1_iiE11kron_fac_sh;
	mad.lo.s32 	%r158, %r156, 132, %r157;
	shr.u32 	%r159, %r382, 3;
	and.b32  	%r160, %r159, 536870908;
	add.s32 	%r161, %r158, %r160;
	st.shared.u32 	[%r161], %r155;
	add.s32 	%r382, %r382, %r3;
	add.s32 	%r381, %r381, 1;
	xor.b32  	%r162, %r381, %r5;
	setp.ne.s32 	%p2, %r162, 2;
	@%p2 bra 	$L__BB213_2;
$L__BB213_3:
	mov.u32 	%r165, _ZZ9cuda_gemmIiLi128ELi16ELi1ELi128ELi32ELi32ELi1EEviiiPT_S1_S1_iiE11kron_fac_sh;
$L__BB213_4:
	mul.wide.u32 	%rd15, %r382, 4;
	add.s64 	%rd16, %rd1, %rd15;
	ld.global.u32 	%r163, [%rd16];
	and.b32  	%r164, %r382, 31;
	mad.lo.s32 	%r166, %r164, 132, %r165;
	shr.u32 	%r167, %r382, 3;
	and.b32  	%r168, %r167, 536870908;
	add.s32 	%r169, %r166, %r168;
	st.shared.u32 	[%r169], %r163;
	add.s32 	%r170, %r382, %r3;
	mul.wide.u32 	%rd17, %r170, 4;
	add.s64 	%rd18, %rd1, %rd17;
	ld.global.u32 	%r171, [%rd18];
	and.b32  	%r172, %r170, 31;
	mad.lo.s32 	%r173, %r172, 132, %r165;
	shr.u32 	%r174, %r170, 3;
	and.b32  	%r175, %r174, 536870908;
	add.s32 	%r176, %r173, %r175;
	st.shared.u32 	[%r176], %r171;
	add.s32 	%r177, %r170, %r3;
	mul.wide.u32 	%rd19, %r177, 4;
	add.s64 	%rd20, %rd1, %rd19;
	ld.global.u32 	%r178, [%rd20];
	and.b32  	%r179, %r177, 31;
	mad.lo.s32 	%r180, %r179, 132, %r165;
	shr.u32 	%r181, %r177, 3;
	and.b32  	%r182, %r181, 536870908;
	add.s32 	%r183, %r180, %r182;
	st.shared.u32 	[%r183], %r178;
	add.s32 	%r184, %r177, %r3;
	mul.wide.u32 	%rd21, %r184, 4;
	add.s64 	%rd22, %rd1, %rd21;
	ld.global.u32 	%r185, [%rd22];
	and.b32  	%r186, %r184, 31;
	mad.lo.s32 	%r187, %r186, 132, %r165;
	shr.u32 	%r188, %r184, 3;
	and.b32  	%r189, %r188, 536870908;
	add.s32 	%r190, %r187, %r189;
	st.shared.u32 	[%r190], %r185;
	add.s32 	%r382, %r184, %r3;
	setp.lt.u32 	%p3, %r382, 1024;
	@%p3 bra 	$L__BB213_4;
	and.b32  	%r13, %r1, 3;
	mov.u32 	%r384, %ctaid.y;
	mov.u32 	%r15, %nctaid.y;
	shl.b32 	%r16, %r15, 4;
	setp.ge.u32 	%p4, %r384, %r16;
	@%p4 bra 	$L__BB213_29;
	shl.b32 	%r191, %r2, 2;
	add.s32 	%r17, %r165, %r191;
	max.u32 	%r193, %r4, 128;
	setp.lt.u32 	%p5, %r4, 128;
	selp.u32 	%r194, 1, 0, %p5;
	add.s32 	%r195, %r4, %r194;
	sub.s32 	%r196, %r193, %r195;
	div.u32 	%r197, %r196, %r3;
	add.s32 	%r18, %r197, %r194;
	and.b32  	%r19, %r18, 3;
	shl.b32 	%r198, %r1, 2;
	mov.u32 	%r199, _ZZ9cuda_gemmIiLi128ELi16ELi1ELi128ELi32ELi32ELi1EEviiiPT_S1_S1_iiE3Ash;
	add.s32 	%r20, %r199, %r198;
	shl.b32 	%r21, %r3, 2;
	add.s32 	%r22, %r20, %r21;
	add.s32 	%r23, %r4, %r3;
	add.s32 	%r24, %r23, %r3;
	mov.u32 	%r200, _ZZ9cuda_gemmIiLi128ELi16ELi1ELi128ELi32ELi32ELi1EEviiiPT_S1_S1_iiE3Csh;
	add.s32 	%r25, %r200, %r198;
	add.s32 	%r26, %r25, %r21;
	add.s32 	%r27, %r26, %r21;
	shl.b32 	%r201, %r13, 7;
	or.b32  	%r202, %r201, %r191;
	add.s32 	%r28, %r199, %r202;
	setp.eq.s32 	%p6, %r2, 31;
	selp.b32 	%r203, -128, 0, %p6;
	add.s32 	%r29, %r28, %r203;
	setp.lt.u32 	%p7, %r2, 30;
	selp.b32 	%r204, 0, -128, %p7;
	add.s32 	%r30, %r28, %r204;
	setp.lt.u32 	%p8, %r2, 29;
	selp.b32 	%r205, 0, -128, %p8;
	add.s32 	%r31, %r28, %r205;
	setp.lt.u32 	%p9, %r2, 28;
	selp.b32 	%r206, 0, -128, %p9;
	add.s32 	%r32, %r28, %r206;
	setp.lt.u32 	%p10, %r2, 27;
	selp.b32 	%r207, 0, -128, %p10;
	add.s32 	%r33, %r28, %r207;
	setp.lt.u32 	%p11, %r2, 26;
	selp.b32 	%r208, 0, -128, %p11;
	add.s32 	%r34, %r28, %r208;
	setp.lt.u32 	%p12, %r2, 25;
	selp.b32 	%r209, 0, -128, %p12;
	add.s32 	%r35, %r28, %r209;
	setp.lt.u32 	%p13, %r2, 24;
	selp.b32 	%r210, 0, -128, %p13;
	add.s32 	%r36, %r28, %r210;
	setp.lt.u32 	%p14, %r2, 23;
	selp.b32 	%r211, 0, -128, %p14;
	add.s32 	%r37, %r28, %r211;
	setp.lt.u32 	%p15, %r2, 22;
	selp.b32 	%r212, 0, -128, %p15;
	add.s32 	%r38, %r28, %r212;
	setp.lt.u32 	%p16, %r2, 21;
	selp.b32 	%r213, 0, -128, %p16;
	add.s32 	%r39, %r28, %r213;
	setp.lt.u32 	%p17, %r2, 20;
	selp.b32 	%r214, 0, -128, %p17;
	add.s32 	%r40, %r28, %r214;
	setp.lt.u32 	%p18, %r2, 19;
	selp.b32 	%r215, 0, -128, %p18;
	add.s32 	%r41, %r28, %r215;
	setp.lt.u32 	%p19, %r2, 18;
	selp.b32 	%r216, 0, -128, %p19;
	add.s32 	%r42, %r28, %r216;
	setp.lt.u32 	%p20, %r2, 17;
	selp.b32 	%r217, 0, -128, %p20;
	add.s32 	%r43, %r28, %r217;
	setp.lt.u32 	%p21, %r2, 16;
	selp.b32 	%r218, 0, -128, %p21;
	add.s32 	%r44, %r28, %r218;
	setp.lt.u32 	%p22, %r2, 15;
	selp.b32 	%r219, 0, -128, %p22;
	add.s32 	%r45, %r28, %r219;
	setp.lt.u32 	%p23, %r2, 14;
	selp.b32 	%r220, 0, -128, %p23;
	add.s32 	%r46, %r28, %r220;
	setp.lt.u32 	%p24, %r2, 13;
	selp.b32 	%r221, 0, -128, %p24;
	add.s32 	%r47, %r28, %r221;
	setp.lt.u32 	%p25, %r2, 12;
	selp.b32 	%r222, 0, -128, %p25;
	add.s32 	%r48, %r28, %r222;
	setp.lt.u32 	%p26, %r2, 11;
	selp.b32 	%r223, 0, -128, %p26;
	add.s32 	%r49, %r28, %r223;
	setp.lt.u32 	%p27, %r2, 10;
	selp.b32 	%r224, 0, -128, %p27;
	add.s32 	%r50, %r28, %r224;
	setp.lt.u32 	%p28, %r2, 9;
	selp.b32 	%r225, 0, -128, %p28;
	add.s32 	%r51, %r28, %r225;
	setp.lt.u32 	%p29, %r2, 8;
	selp.b32 	%r226, 0, -128, %p29;
	add.s32 	%r52, %r28, %r226;
	setp.lt.u32 	%p30, %r2, 7;
	selp.b32 	%r227, 0, -128, %p30;
	add.s32 	%r53, %r28, %r227;
	setp.lt.u32 	%p31, %r2, 6;
	selp.b32 	%r228, 0, -128, %p31;
	add.s32 	%r54, %r28, %r228;
	setp.lt.u32 	%p32, %r2, 5;
	selp.b32 	%r229, 0, -128, %p32;
	add.s32 	%r55, %r28, %r229;
	setp.lt.u32 	%p33, %r2, 4;
	selp.b32 	%r230, 0, -128, %p33;
	add.s32 	%r56, %r28, %r230;
	setp.lt.u32 	%p34, %r2, 3;
	selp.b32 	%r231, 0, -128, %p34;
	add.s32 	%r57, %r28, %r231;
	setp.lt.u32 	%p35, %r2, 2;
	selp.b32 	%r232, 0, -128, %p35;
	add.s32 	%r58, %r28, %r232;
	setp.eq.s32 	%p36, %r2, 0;
	selp.b32 	%r233, 0, -128, %p36;
	add.s32 	%r59, %r28, %r233;
	add.s32 	%r234, %r1, 1;
	and.b32  	%r60, %r234, 31;
	add.s32 	%r235, %r1, 2;
	and.b32  	%r61, %r235, 31;
	add.s32 	%r236, %r1, 3;
	and.b32  	%r62, %r236, 31;
	add.s32 	%r237, %r1, 4;
	and.b32  	%r63, %r237, 31;
	add.s32 	%r238, %r1, 5;
	and.b32  	%r64, %r238, 31;
	add.s32 	%r239, %r1, 6;
	and.b32  	%r65, %r239, 31;
	add.s32 	%r240, %r1, 7;
	and.b32  	%r66, %r240, 31;
	add.s32 	%r241, %r1, 8;
	and.b32  	%r67, %r241, 31;
	add.s32 	%r242, %r1, 9;
	and.b32  	%r68, %r242, 31;
	add.s32 	%r243, %r1, 10;
	and.b32  	%r69, %r243, 31;
	add.s32 	%r244, %r1, 11;
	and.b32  	%r70, %r244, 31;
	add.s32 	%r245, %r1, 12;
	and.b32  	%r71, %r245, 31;
	add.s32 	%r246, %r1, 13;
	and.b32  	%r72, %r246, 31;
	add.s32 	%r247, %r1, 14;
	and.b32  	%r73, %r247, 31;
	add.s32 	%r248, %r1, 15;
	and.b32  	%r74, %r248, 31;
	xor.b32  	%r75, %r2, 16;
	add.s32 	%r249, %r1, 17;
	and.b32  	%r76, %r249, 31;
	add.s32 	%r250, %r1, 18;
	and.b32  	%r77, %r250, 31;
	add.s32 	%r251, %r1, 19;
	and.b32  	%r78, %r251, 31;
	add.s32 	%r252, %r1, 20;
	and.b32  	%r79, %r252, 31;
	add.s32 	%r253, %r1, 21;
	and.b32  	%r80, %r253, 31;
	add.s32 	%r254, %r1, 22;
	and.b32  	%r81, %r254, 31;
	add.s32 	%r255, %r1, 23;
	and.b32  	%r82, %r255, 31;
	add.s32 	%r256, %r1, 24;
	and.b32  	%r83, %r256, 31;
	add.s32 	%r257, %r1, 25;
	and.b32  	%r84, %r257, 31;
	add.s32 	%r258, %r1, 26;
	and.b32  	%r85, %r258, 31;
	add.s32 	%r259, %r1, 27;
	and.b32  	%r86, %r259, 31;
	add.s32 	%r260, %r1, 28;
	and.b32  	%r87, %r260, 31;
	add.s32 	%r261, %r1, 29;
	and.b32  	%r88, %r261, 31;
	add.s32 	%r262, %r1, 30;
	and.b32  	%r89, %r262, 31;
	add.s32 	%r263, %r1, -1;
	and.b32  	%r90, %r263, 31;
	mul.lo.s32 	%r91, %r3, 12;
	mul.wide.u32 	%rd4, %r3, 16;
	shr.u32 	%r92, %r3, 2;
	cvt.u64.u32 	%rd42, %r21;
$L__BB213_7:
	setp.eq.s32 	%p37, %r19, 3;
	shl.b32 	%r94, %r384, 7;
	mov.u32 	%r385, %r1;
	@%p37 bra 	$L__BB213_11;
	setp.eq.s32 	%p38, %r19, 0;
	add.s32 	%r95, %r94, %r1;
	mul.wide.u32 	%rd23, %r95, 4;
	add.s64 	%rd24, %rd2, %rd23;
	ld.global.u32 	%r264, [%rd24];
	st.shared.u32 	[%r20], %r264;
	mov.u32 	%r385, %r4;
	@%p38 bra 	$L__BB213_11;
	setp.eq.s32 	%p39, %r19, 1;
	add.s32 	%r96, %r95, %r3;
	mul.wide.u32 	%rd25, %r96, 4;
	add.s64 	%rd26, %rd2, %rd25;
	ld.global.u32 	%r265, [%rd26];
	st.shared.u32 	[%r22], %r265;
	mov.u32 	%r385, %r23;
	@%p39 bra 	$L__BB213_11;
	add.s32 	%r266, %r96, %r3;
	mul.wide.u32 	%rd27, %r266, 4;
	add.s64 	%rd28, %rd2, %rd27;
	ld.global.u32 	%r267, [%rd28];
	add.s32 	%r268, %r22, %r21;
	st.shared.u32 	[%r268], %r267;
	mov.u32 	%r385, %r24;
$L__BB213_11:
	setp.lt.u32 	%p40, %r18, 3;
	@%p40 bra 	$L__BB213_14;
	shl.b32 	%r269, %r385, 2;
	mov.u32 	%r270, _ZZ9cuda_gemmIiLi128ELi16ELi1ELi128ELi32ELi32ELi1EEviiiPT_S1_S1_iiE3Ash;
	add.s32 	%r389, %r270, %r269;
	add.s32 	%r271, %r385, %r94;
	add.s32 	%r388, %r271, %r3;
	shl.b32 	%r272, %r3, 1;
	add.s32 	%r387, %r271, %r272;
	mad.lo.s32 	%r386, %r3, 3, %r271;
	mul.wide.u32 	%rd29, %r271, 4;
	add.s64 	%rd46, %rd2, %rd29;
$L__BB213_13:
	ld.global.u32 	%r273, [%rd46];
	st.shared.u32 	[%r389], %r273;
	mul.wide.u32 	%rd30, %r388, 4;
	add.s64 	%rd31, %rd2, %rd30;
	ld.global.u32 	%r274, [%rd31];
	add.s32 	%r275, %r389, %r21;
	st.shared.u32 	[%r275], %r274;
	mul.wide.u32 	%rd32, %r387, 4;
	add.s64 	%rd33, %rd2, %rd32;
	ld.global.u32 	%r276, [%rd33];
	shl.b32 	%r277, %r3, 3;
	add.s32 	%r278, %r389, %r277;
	st.shared.u32 	[%r278], %r276;
	mul.wide.u32 	%rd34, %r386, 4;
	add.s64 	%rd35, %rd2, %rd34;
	ld.global.u32 	%r279, [%rd35];
	add.s32 	%r280, %r389, %r91;
	st.shared.u32 	[%r280], %r279;
	add.s32 	%r385, %r385, %r21;
	shl.b32 	%r281, %r3, 4;
	add.s32 	%r389, %r389, %r281;
	add.s32 	%r388, %r388, %r21;
	add.s32 	%r387, %r387, %r21;
	add.s32 	%r386, %r386, %r21;
	add.s64 	%rd46, %rd46, %rd4;
	setp.lt.u32 	%p41, %r385, 128;
	@%p41 bra 	$L__BB213_13;
$L__BB213_14:
	setp.eq.s32 	%p42, %r19, 3;
	bar.sync 	0;
	mov.u32 	%r391, %r1;
	@%p42 bra 	$L__BB213_18;
	setp.eq.s32 	%p43, %r19, 0;
	mov.b32 	%r282, 0;
	st.shared.u32 	[%r25], %r282;
	mov.u32 	%r391, %r4;
	@%p43 bra 	$L__BB213_18;
	setp.eq.s32 	%p44, %r19, 1;
	mov.b32 	%r283, 0;
	st.shared.u32 	[%r26], %r283;
	mov.u32 	%r391, %r23;
	@%p44 bra 	$L__BB213_18;
	mov.b32 	%r284, 0;
	st.shared.u32 	[%r27], %r284;
	mov.u32 	%r391, %r24;
$L__BB213_18:
	setp.lt.u32 	%p45, %r18, 3;
	@%p45 bra 	$L__BB213_20;
$L__BB213_19:
	shl.b32 	%r285, %r391, 2;
	mov.u32 	%r286, _ZZ9cuda_gemmIiLi128ELi16ELi1ELi128ELi32ELi32ELi1EEviiiPT_S1_S1_iiE3Csh;
	add.s32 	%r287, %r286, %r285;
	mov.b32 	%r288, 0;
	st.shared.u32 	[%r287], %r288;
	add.s32 	%r289, %r287, %r21;
	st.shared.u32 	[%r289], %r288;
	add.s32 	%r290, %r289, %r21;
	st.shared.u32 	[%r290], %r288;
	add.s32 	%r291, %r290, %r21;
	st.shared.u32 	[%r291], %r288;
	add.s32 	%r391, %r21, %r391;
	setp.lt.u32 	%p46, %r391, 128;
	@%p46 bra 	$L__BB213_19;
$L__BB213_20:
	shr.u32 	%r393, %r1, 2;
	ld.shared.u32 	%r116, [%r28];
	ld.shared.u32 	%r117, [%r29+4];
	ld.shared.u32 	%r118, [%r30+8];
	ld.shared.u32 	%r119, [%r31+12];
	ld.shared.u32 	%r120, [%r32+16];
	ld.shared.u32 	%r121, [%r33+20];
	ld.shared.u32 	%r122, [%r34+24];
	ld.shared.u32 	%r123, [%r35+28];
	ld.shared.u32 	%r124, [%r36+32];
	ld.shared.u32 	%r125, [%r37+36];
	ld.shared.u32 	%r126, [%r38+40];
	ld.shared.u32 	%r127, [%r39+44];
	ld.shared.u32 	%r128, [%r40+48];
	ld.shared.u32 	%r129, [%r41+52];
	ld.shared.u32 	%r130, [%r42+56];
	ld.shared.u32 	%r131, [%r43+60];
	ld.shared.u32 	%r132, [%r44+64];
	ld.shared.u32 	%r133, [%r45+68];
	ld.shared.u32 	%r134, [%r46+72];
	ld.shared.u32 	%r135, [%r47+76];
	ld.shared.u32 	%r136, [%r48+80];
	ld.shared.u32 	%r137, [%r49+84];
	ld.shared.u32 	%r138, [%r50+88];
	ld.shared.u32 	%r139, [%r51+92];
	ld.shared.u32 	%r140, [%r52+96];
	ld.shared.u32 	%r141, [%r53+100];
	ld.shared.u32 	%r142, [%r54+104];
	ld.shared.u32 	%r143, [%r55+108];
	ld.shared.u32 	%r144, [%r56+112];
	ld.shared.u32 	%r145, [%r57+116];
	ld.shared.u32 	%r146, [%r58+120];
	ld.shared.u32 	%r147, [%r59+124];
$L__BB213_21:
	mad.lo.s32 	%r292, %r393, 132, %r17;
	ld.shared.u32 	%r293, [%r292];
	shfl.sync.idx.b32	%r294|%p47, %r293, %r2, 31, -1;
	mul.lo.s32 	%r295, %r294, %r116;
	shfl.sync.idx.b32	%r296|%p48, %r293, %r60, 31, -1;
	mad.lo.s32 	%r297, %r296, %r117, %r295;
	shfl.sync.idx.b32	%r298|%p49, %r293, %r61, 31, -1;
	mad.lo.s32 	%r299, %r298, %r118, %r297;
	shfl.sync.idx.b32	%r300|%p50, %r293, %r62, 31, -1;
	mad.lo.s32 	%r301, %r300, %r119, %r299;
	shfl.sync.idx.b32	%r302|%p51, %r293, %r63, 31, -1;
	mad.lo.s32 	%r303, %r302, %r120, %r301;
	shfl.sync.idx.b32	%r304|%p52, %r293, %r64, 31, -1;
	mad.lo.s32 	%r305, %r304, %r121, %r303;
	shfl.sync.idx.b32	%r306|%p53, %r293, %r65, 31, -1;
	mad.lo.s32 	%r307, %r306, %r122, %r305;
	shfl.sync.idx.b32	%r308|%p54, %r293, %r66, 31, -1;
	mad.lo.s32 	%r309, %r308, %r123, %r307;
	shfl.sync.idx.b32	%r310|%p55, %r293, %r67, 31, -1;
	mad.lo.s32 	%r311, %r310, %r124, %r309;
	shfl.sync.idx.b32	%r312|%p56, %r293, %r68, 31, -1;
	mad.lo.s32 	%r313, %r312, %r125, %r311;
	shfl.sync.idx.b32	%r314|%p57, %r293, %r69, 31, -1;
	mad.lo.s32 	%r315, %r314, %r126, %r313;
	shfl.sync.idx.b32	%r316|%p58, %r293, %r70, 31, -1;
	mad.lo.s32 	%r317, %r316, %r127, %r315;
	shfl.sync.idx.b32	%r318|%p59, %r293, %r71, 31, -1;
	mad.lo.s32 	%r319, %r318, %r128, %r317;
	shfl.sync.idx.b32	%r320|%p60, %r293, %r72, 31, -1;
	mad.lo.s32 	%r321, %r320, %r129, %r319;
	shfl.sync.idx.b32	%r322|%p61, %r293, %r73, 31, -1;
	mad.lo.s32 	%r323, %r322, %r130, %r321;
	shfl.sync.idx.b32	%r324|%p62, %r293, %r74, 31, -1;
	mad.lo.s32 	%r325, %r324, %r131, %r323;
	shfl.sync.idx.b32	%r326|%p63, %r293, %r75, 31, -1;
	mad.lo.s32 	%r327, %r326, %r132, %r325;
	shfl.sync.idx.b32	%r328|%p64, %r293, %r76, 31, -1;
	mad.lo.s32 	%r329, %r328, %r133, %r327;
	shfl.sync.idx.b32	%r330|%p65, %r293, %r77, 31, -1;
	mad.lo.s32 	%r331, %r330, %r134, %r329;
	shfl.sync.idx.b32	%r332|%p66, %r293, %r78, 31, -1;
	mad.lo.s32 	%r333, %r332, %r135, %r331;
	shfl.sync.idx.b32	%r334|%p67, %r293, %r79, 31, -1;
	mad.lo.s32 	%r335, %r334, %r136, %r333;
	shfl.sync.idx.b32	%r336|%p68, %r293, %r80, 31, -1;
	mad.lo.s32 	%r337, %r336, %r137, %r335;
	shfl.sync.idx.b32	%r338|%p69, %r293, %r81, 31, -1;
	mad.lo.s32 	%r339, %r338, %r138, %r337;
	shfl.sync.idx.b32	%r340|%p70, %r293, %r82, 31, -1;
	mad.lo.s32 	%r341, %r340, %r139, %r339;
	shfl.sync.idx.b32	%r342|%p71, %r293, %r83, 31, -1;
	mad.lo.s32 	%r343, %r342, %r140, %r341;
	shfl.sync.idx.b32	%r344|%p72, %r293, %r84, 31, -1;
	mad.lo.s32 	%r345, %r344, %r141, %r343;
	shfl.sync.idx.b32	%r346|%p73, %r293, %r85, 31, -1;
	mad.lo.s32 	%r347, %r346, %r142, %r345;
	shfl.sync.idx.b32	%r348|%p74, %r293, %r86, 31, -1;
	mad.lo.s32 	%r349, %r348, %r143, %r347;
	shfl.sync.idx.b32	%r350|%p75, %r293, %r87, 31, -1;
	mad.lo.s32 	%r351, %r350, %r144, %r349;
	shfl.sync.idx.b32	%r352|%p76, %r293, %r88, 31, -1;
	mad.lo.s32 	%r353, %r352, %r145, %r351;
	shfl.sync.idx.b32	%r354|%p77, %r293, %r89, 31, -1;
	mad.lo.s32 	%r355, %r354, %r146, %r353;
	shfl.sync.idx.b32	%r356|%p78, %r293, %r90, 31, -1;
	mad.lo.s32 	%r357, %r356, %r147, %r355;
	shl.b32 	%r358, %r13, 2;
	shl.b32 	%r359, %r393, 4;
	or.b32  	%r360, %r359, %r358;
	mov.u32 	%r361, _ZZ9cuda_gemmIiLi128ELi16ELi1ELi128ELi32ELi32ELi1EEviiiPT_S1_S1_iiE3Csh;
	add.s32 	%r362, %r361, %r360;
	ld.shared.u32 	%r363, [%r362];
	add.s32 	%r364, %r363, %r357;
	st.shared.u32 	[%r362], %r364;
	add.s32 	%r393, %r393, %r92;
	setp.lt.u32 	%p79, %r393, 32;
	@%p79 bra 	$L__BB213_21;
	setp.eq.s32 	%p80, %r19, 3;
	bar.sync 	0;
	mov.u32 	%r394, %r1;
	@%p80 bra 	$L__BB213_26;
	setp.eq.s32 	%p81, %r19, 0;
	add.s32 	%r365, %r94, %r1;
	ld.shared.u32 	%r366, [%r25];
	mul.wide.s32 	%rd36, %r365, 4;
	add.s64 	%rd8, %rd3, %rd36;
	st.global.u32 	[%rd8], %r366;
	mov.u32 	%r394, %r4;
	@%p81 bra 	$L__BB213_26;
	setp.eq.s32 	%p82, %r19, 1;
	ld.shared.u32 	%r367, [%r26];
	cvt.u64.u32 	%rd37, %r21;
	add.s64 	%rd9, %rd8, %rd37;
	st.global.u32 	[%rd9], %r367;
	mov.u32 	%r394, %r23;
	@%p82 bra 	$L__BB213_26;
	ld.shared.u32 	%r368, [%r27];
	add.s64 	%rd39, %rd9, %rd37;
	st.global.u32 	[%rd39], %r368;
	mov.u32 	%r394, %r24;
$L__BB213_26:
	setp.lt.u32 	%p83, %r18, 3;
	@%p83 bra 	$L__BB213_28;
$L__BB213_27:
	add.s32 	%r369, %r94, %r394;
	shl.b32 	%r370, %r394, 2;
	add.s32 	%r372, %r361, %r370;
	ld.shared.u32 	%r373, [%r372];
	mul.wide.s32 	%rd40, %r369, 4;
	add.s64 	%rd41, %rd3, %rd40;
	st.global.u32 	[%rd41], %r373;
	add.s32 	%r374, %r372, %r21;
	ld.shared.u32 	%r375, [%r374];
	add.s64 	%rd43, %rd41, %rd42;
	st.global.u32 	[%rd43], %r375;
	add.s32 	%r376, %r374, %r21;
	ld.shared.u32 	%r377, [%r376];
	add.s64 	%rd44, %rd43, %rd42;
	st.global.u32 	[%rd44], %r377;
	add.s32 	%r378, %r376, %r21;
	ld.shared.u32 	%r379, [%r378];
	add.s64 	%rd45, %rd44, %rd42;
	st.global.u32 	[%rd45], %r379;
	add.s32 	%r394, %r21, %r394;
	setp.lt.u32 	%p84, %r394, 128;
	@%p84 bra 	$L__BB213_27;
$L__BB213_28:
	add.s32 	%r384, %r384, %r15;
	setp.lt.u32 	%p85, %r384, %r16;
	@%p85 bra 	$L__BB213_7;
$L__BB213_29:
	ret;

}
	// .globl	_Z9cuda_gemmIiLi128ELi16ELi1ELi128ELi64ELi64ELi0EEviiiPT_S1_S1_ii
.visible .entry _Z9cuda_gemmIiLi128ELi16ELi1ELi128ELi64ELi64ELi0EEviiiPT_S1_S1_ii(
	.param .u32 _Z9cuda_gemmIiLi128ELi16ELi1ELi128ELi64ELi64ELi0EEviiiPT_S1_S1_ii_param_0,
	.param .u32 _Z9cuda_gemmIiLi128ELi16ELi1ELi128ELi64ELi64ELi0EEviiiPT_S1_S1_ii_param_1,
	.param .u32 _Z9cuda_gemmIiLi128ELi16ELi1ELi128ELi64ELi64ELi0EEviiiPT_S1_S1_ii_param_2,
	.param .u64 .ptr .align 1 _Z9cuda_gemmIiLi128ELi16ELi1ELi128ELi64ELi64ELi0EEviiiPT_S1_S1_ii_param_3,
	.param .u64 .ptr .align 1 _Z9cuda_gemmIiLi128ELi16ELi1ELi128ELi64ELi64ELi0EEviiiPT_S1_S1_ii_param_4,
	.param .u64 .ptr .align 1 _Z9cuda_gemmIiLi128ELi16ELi1ELi128ELi64ELi64ELi0EEviiiPT_S1_S1_ii_param_5,
	.param .u32 _Z9cuda_gemmIiLi128ELi16ELi1ELi128ELi64ELi64ELi0EEviiiPT_S1_S1_ii_param_6,
	.param .u32 _Z9cuda_gemmIiLi128ELi16ELi1ELi128ELi64ELi64ELi0EEviiiPT_S1_S1_ii_param_7
)
.maxntid 128
{
	.reg .pred 	%p<289>;
	.reg .b32 	%r<1494>;
	.reg .b64 	%rd<37>;
	// demoted variable
	.shared .align 128 .b8 _ZZ9cuda_gemmIiLi128ELi16ELi1ELi128ELi64ELi64ELi0EEviiiPT_S1_S1_iiE11kron_fac_sh[16640];
	// demoted variable
	.shared .align 128 .b8 _ZZ9cuda_gemmIiLi128ELi16ELi1ELi128ELi64ELi64ELi0EEviiiPT_S1_S1_iiE3Ash[512];
	// demoted variable
	.shared .align 128 .b8 _ZZ9cuda_gemmIiLi128ELi16ELi1ELi128ELi64ELi64ELi0EEviiiPT_S1_S1_iiE3Csh[512];
	ld.param.u32 	%r563, [_Z9cuda_gemmIiLi128ELi16ELi1ELi128ELi64ELi64ELi0EEviiiPT_S1_S1_ii_param_2];
	ld.param.u64 	%rd5, [_Z9cuda_gemmIiLi128ELi16ELi1ELi128ELi64ELi64ELi0EEviiiPT_S1_S1_ii_param_3];
	ld.param.u64 	%rd4, [_Z9cuda_gemmIiLi128ELi16ELi1ELi128ELi64ELi64ELi0EEviiiPT_S1_S1_ii_param_4];
	ld.param.u64 	%rd6, [_Z9cuda_gemmIiLi128ELi16ELi1ELi128ELi64ELi64ELi0EEviiiPT_S1_S1_ii_param_5];
	ld.param.u32 	%r564, [_Z9cuda_gemmIiLi128ELi16ELi1ELi128ELi64ELi64ELi0EEviiiPT_S1_S1_ii_param_6];
	ld.param.u32 	%r565, [_Z9cuda_gemmIiLi128ELi16ELi1ELi128ELi64ELi64ELi0EEviiiPT_S1_S1_ii_param_7];
	cvta.to.global.u64 	%rd1, %rd5;
	cvta.to.global.u64 	%rd2, %rd6;
	mov.u32 	%r1, %tid.x;
	mul.lo.s32 	%r2, %r565, %r564;
	setp.ge.u32 	%p3, %r1, %r2;
	@%p3 bra 	$L__BB214_3;
	mov.u32 	%r3, %ntid.x;
	cvta.to.global.u64 	%rd3, %rd4;
	mov.u32 	%r1221, %r1;
$L__BB214_2:
	mul.wide.u32 	%rd7, %r1221, 4;
	add.s64 	%rd8, %rd3, %rd7;
	ld.global.u32 	%r566, [%rd8];
	rem.u32 	%r567, %r1221, %r564;
	mov.u32 	%r568, _ZZ9cuda_gemmIiLi128ELi16ELi1ELi128ELi64ELi64ELi0EEviiiPT_S1_S1_iiE11kron_fac_sh;
	mad.lo.s32 	%r569, %r567, 260, %r568;
	div.u32 	%r570, %r1221, %r565;
	shl.b32 	%r571, %r570, 2;
	add.s32 	%r572, %r569, %r571;
	st.shared.u32 	[%r572], %r566;
	add.s32 	%r1221, %r1221, %r3;
	setp.lt.u32 	%p4, %r1221, %r2;
	@%p4 bra 	$L__BB214_2;
$L__BB214_3:
	div.s32 	%r6, 128, %r565;
	div.u32 	%r8, %r1, %r6;
	mul.lo.s32 	%r573, %r8, %r6;
	sub.s32 	%r7, %r1, %r573;
	mov.u32 	%r9, %ntid.x;
	div.u32 	%r10, %r9, %r6;
	mov.u32 	%r1254, %ctaid.y;
	mov.u32 	%r12, %nctaid.y;
	shl.b32 	%r574, %r12, 4;
	setp.ge.u32 	%p5, %r1254, %r574;
	@%p5 bra 	$L__BB214_293;
	mov.u32 	%r576, %ctaid.x;
	shl.b32 	%r13, %r576, 7;
	min.s32 	%r14, %r565, 32;
	shl.b32 	%r577, %r565, 8;
	sub.s32 	%r15, 8223, %r577;
	add.s32 	%r16, %r1, %r9;
	max.u32 	%r578, %r16, 128;
	setp.lt.u32 	%p6, %r16, 128;
	selp.u32 	%r579, 1, 0, %p6;
	add.s32 	%r580, %r16, %r579;
	sub.s32 	%r581, %r578, %r580;
	div.u32 	%r582, %r581, %r9;
	add.s32 	%r17, %r582, %r579;
	and.b32  	%r18, %r17, 3;
	shl.b32 	%r19, %r9, 2;
	add.s32 	%r20, %r16, %r9;
	shl.b32 	%r583, %r1, 2;
	mov.u32 	%r584, _ZZ9cuda_gemmIiLi128ELi16ELi1ELi128ELi64ELi64ELi0EEviiiPT_S1_S1_iiE3Csh;
	add.s32 	%r21, %r584, %r583;
	add.s32 	%r22, %r21, %r19;
	shr.s32 	%r585, %r565, 31;
	and.b32  	%r23, %r585, %r14;
$L__BB214_5:
	add.s32 	%r57, %r20, %r9;
	setp.eq.s32 	%p7, %r18, 3;
	mul.lo.s32 	%r58, %r1254, %r563;
	mov.u32 	%r1255, %r1;
	@%p7 bra 	$L__BB214_9;
	setp.eq.s32 	%p8, %r18, 0;
	add.s32 	%r586, %r58, %r13;
	add.s32 	%r59, %r586, %r1;
	mul.wide.u32 	%rd9, %r59, 4;
	add.s64 	%rd10, %rd1, %rd9;
	ld.global.u32 	%r587, [%rd10];
	shl.b32 	%r588, %r1, 2;
	mov.u32 	%r589, _ZZ9cuda_gemmIiLi128ELi16ELi1ELi128ELi64ELi64ELi0EEviiiPT_S1_S1_iiE3Ash;
	add.s32 	%r590, %r589, %r588;
	st.shared.u32 	[%r590], %r587;
	mov.u32 	%r1255, %r16;
	@%p8 bra 	$L__BB214_9;
	setp.eq.s32 	%p9, %r18, 1;
	add.s32 	%r60, %r59, %r9;
	mul.wide.u32 	%rd11, %r60, 4;
	add.s64 	%rd12, %rd1, %rd11;
	ld.global.u32 	%r591, [%rd12];
	add.s32 	%r61, %r590, %r19;
	st.shared.u32 	[%r61], %r591;
	mov.u32 	%r1255, %r20;
	@%p9 bra 	$L__BB214_9;
	add.s32 	%r595, %r60, %r9;
	mul.wide.u32 	%rd13, %r595, 4;
	add.s64 	%rd14, %rd1, %rd13;
	ld.global.u32 	%r596, [%rd14];
	add.s32 	%r597, %r61, %r19;
	st.shared.u32 	[%r597], %r596;
	mov.u32 	%r1255, %r57;
$L__BB214_9:
	setp.lt.u32 	%p10, %r17, 3;
	@%p10 bra 	$L__BB214_12;
	shl.b32 	%r598, %r1255, 2;
	mov.u32 	%r599, _ZZ9cuda_gemmIiLi128ELi16ELi1ELi128ELi64ELi64ELi0EEviiiPT_S1_S1_iiE3Ash;
	add.s32 	%r1260, %r599, %r598;
	add.s32 	%r600, %r13, %r1255;
	add.s32 	%r1256, %r600, %r58;
	add.s32 	%r1259, %r1256, %r9;
	shl.b32 	%r601, %r9, 1;
	add.s32 	%r1258, %r1256, %r601;
	mad.lo.s32 	%r1257, %r9, 3, %r1256;
$L__BB214_11:
	mul.wide.u32 	%rd15, %r1256, 4;
	add.s64 	%rd16, %rd1, %rd15;
	ld.global.u32 	%r602, [%rd16];
	st.shared.u32 	[%r1260], %r602;
	mul.wide.u32 	%rd17, %r1259, 4;
	add.s64 	%rd18, %rd1, %rd17;
	ld.global.u32 	%r603, [%rd18];
	add.s32 	%r604, %r1260, %r19;
	st.shared.u32 	[%r604], %r603;
	mul.wide.u32 	%rd19, %r1258, 4;
	add.s64 	%rd20, %rd1, %rd19;
	ld.global.u32 	%r605, [%rd20];
	shl.b32 	%r606, %r9, 3;
	add.s32 	%r607, %r1260, %r606;
	st.shared.u32 	[%r607], %r605;
	mul.wide.u32 	%rd21, %r1257, 4;
	add.s64 	%rd22, %rd1, %rd21;
	ld.global.u32 	%r608, [%rd22];
	mad.lo.s32 	%r609, %r9, 12, %r1260;
	st.shared.u32 	[%r609], %r608;
	add.s32 	%r1255, %r1255, %r19;
	shl.b32 	%r610, %r9, 4;
	add.s32 	%r1260, %r1260, %r610;
	add.s32 	%r1259, %r1259, %r19;
	add.s32 	%r1258, %r1258, %r19;
	add.s32 	%r1257, %r1257, %r19;
	add.s32 	%r1256, %r1256, %r19;
	setp.lt.u32 	%p11, %r1255, 128;
	@%p11 bra 	$L__BB214_11;
$L__BB214_12:
	setp.eq.s32 	%p12, %r18, 3;
	bar.sync 	0;
	mov.u32 	%r1262, %r1;
	@%p12 bra 	$L__BB214_16;
	setp.eq.s32 	%p13, %r18, 0;
	mov.b32 	%r611, 0;
	st.shared.u32 	[%r21], %r611;
	mov.u32 	%r1262, %r16;
	@%p13 bra 	$L__BB214_16;
	setp.eq.s32 	%p14, %r18, 1;
	mov.b32 	%r612, 0;
	st.shared.u32 	[%r22], %r612;
	mov.u32 	%r1262, %r20;
	@%p14 bra 	$L__BB214_16;
	add.s32 	%r613, %r22, %r19;
	mov.b32 	%r614, 0;
	st.shared.u32 	[%r613], %r614;
	mov.u32 	%r1262, %r57;
$L__BB214_16:
	setp.lt.u32 	%p15, %r17, 3;
	@%p15 bra 	$L__BB214_17;
	bra.uni 	$L__BB214_217;
$L__BB214_17:
	setp.lt.s32 	%p17, %r6, 1;
	@%p17 bra 	$L__BB214_286;
	setp.lt.s32 	%p18, %r565, 33;
	and.b32  	%r622, %r1, 31;
	rem.s32 	%r81, %r622, %r14;
	@%p18 bra 	$L__BB214_84;
	add.s32 	%r624, %r81, 1;
	setp.lt.s32 	%p20, %r624, %r14;
	selp.b32 	%r82, 0, %r14, %p20;
	add.s32 	%r625, %r81, 2;
	setp.lt.s32 	%p21, %r625, %r14;
	selp.b32 	%r83, 0, %r14, %p21;
	add.s32 	%r626, %r81, 3;
	setp.lt.s32 	%p22, %r626, %r14;
	selp.b32 	%r84, 0, %r14, %p22;
	add.s32 	%r627, %r81, 4;
	setp.lt.s32 	%p23, %r627, %r14;
	selp.b32 	%r85, 0, %r14, %p23;
	add.s32 	%r628, %r81, 5;
	setp.lt.s32 	%p24, %r628, %r14;
	selp.b32 	%r86, 0, %r14, %p24;
	add.s32 	%r629, %r81, 6;
	setp.lt.s32 	%p25, %r629, %r14;
	selp.b32 	%r87, 0, %r14, %p25;
	add.s32 	%r630, %r81, 7;
	setp.lt.s32 	%p26, %r630, %r14;
	selp.b32 	%r88, 0, %r14, %p26;
	add.s32 	%r631, %r81, 8;
	setp.lt.s32 	%p27, %r631, %r14;
	selp.b32 	%r89, 0, %r14, %p27;
	add.s32 	%r632, %r81, 9;
	setp.lt.s32 	%p28, %r632, %r14;
	selp.b32 	%r90, 0, %r14, %p28;
	add.s32 	%r633, %r81, 10;
	setp.lt.s32 	%p29, %r633, %r14;
	selp.b32 	%r91, 0, %r14, %p29;
	add.s32 	%r634, %r81, 11;
	setp.lt.s32 	%p30, %r634, %r14;
	selp.b32 	%r92, 0, %r14, %p30;
	add.s32 	%r635, %r81, 12;
	setp.lt.s32 	%p31, %r635, %r14;
	selp.b32 	%r93, 0, %r14, %p31;
	add.s32 	%r636, %r81, 13;
	setp.lt.s32 	%p32, %r636, %r14;
	selp.b32 	%r94, 0, %r14, %p32;
	add.s32 	%r637, %r81, 14;
	setp.lt.s32 	%p33, %r637, %r14;
	selp.b32 	%r95, 0, %r14, %p33;
	add.s32 	%r638, %r81, 15;
	setp.lt.s32 	%p34, %r638, %r14;
	selp.b32 	%r96, 0, %r14, %p34;
	add.s32 	%r639, %r81, 16;
	setp.lt.s32 	%p35, %r639, %r14;
	selp.b32 	%r97, 0, %r14, %p35;
	add.s32 	%r640, %r81, 17;
	setp.lt.s32 	%p36, %r640, %r14;
	selp.b32 	%r98, 0, %r14, %p36;
	add.s32 	%r641, %r81, 18;
	setp.lt.s32 	%p37, %r641, %r14;
	selp.b32 	%r99, 0, %r14, %p37;
	add.s32 	%r642, %r81, 19;
	setp.lt.s32 	%p38, %r642, %r14;
	selp.b32 	%r100, 0, %r14, %p38;
	add.s32 	%r643, %r81, 20;
	setp.lt.s32 	%p39, %r643, %r14;
	selp.b32 	%r101, 0, %r14, %p39;
	add.s32 	%r644, %r81, 21;
	setp.lt.s32 	%p40, %r644, %r14;
	selp.b32 	%r102, 0, %r14, %p40;
	add.s32 	%r645, %r81, 22;
	setp.lt.s32 	%p41, %r645, %r14;
	selp.b32 	%r103, 0, %r14, %p41;
	add.s32 	%r646, %r81, 23;
	setp.lt.s32 	%p42, %r646, %r14;
	selp.b32 	%r104, 0, %r14, %p42;
	add.s32 	%r647, %r81, 24;
	setp.lt.s32 	%p43, %r647, %r14;
	selp.b32 	%r105, 0, %r14, %p43;
	add.s32 	%r648, %r81, 25;
	setp.lt.s32 	%p44, %r648, %r14;
	selp.b32 	%r106, 0, %r14, %p44;
	add.s32 	%r649, %r81, 26;
	setp.lt.s32 	%p45, %r649, %r14;
	selp.b32 	%r107, 0, %r14, %p45;
	add.s32 	%r650, %r81, 27;
	setp.lt.s32 	%p46, %r650, %r14;
	selp.b32 	%r108, 0, %r14, %p46;
	add.s32 	%r651, %r81, 28;
	setp.lt.s32 	%p47, %r651, %r14;
	selp.b32 	%r109, 0, %r14, %p47;
	add.s32 	%r652, %r81, 29;
	setp.lt.s32 	%p48, %r652, %r14;
	selp.b32 	%r110, 0, %r14, %p48;
	add.s32 	%r653, %r81, 30;
	setp.lt.s32 	%p49, %r653, %r14;
	selp.b32 	%r111, 0, %r14, %p49;
	add.s32 	%r654, %r81, 31;
	setp.lt.s32 	%p50, %r654, %r14;
	selp.b32 	%r112, 0, %r14, %p50;
	mov.b32 	%r1394, 0;
	mov.pred 	%p288, -1;
$L__BB214_20:
	mov.pred 	%p2, %p288;
	sub.s32 	%r358, %r565, %r1394;
	mad.lo.s32 	%r655, %r7, %r565, %r81;
	add.s32 	%r359, %r1394, %r655;
	setp.gt.s32 	%p51, %r358, 0;
	@%p51 bra 	$L__BB214_21;
	bra.uni 	$L__BB214_22;
$L__BB214_21:
	shl.b32 	%r656, %r359, 2;
	mov.u32 	%r657, _ZZ9cuda_gemmIiLi128ELi16ELi1ELi128ELi64ELi64ELi0EEviiiPT_S1_S1_iiE3Ash;
	add.s32 	%r658, %r657, %r656;
	ld.shared.u32 	%r1491, [%r658];
$L__BB214_22:
	setp.lt.s32 	%p52, %r358, 2;
	@%p52 bra 	$L__BB214_24;
	sub.s32 	%r659, %r359, %r82;
	shl.b32 	%r660, %r659, 2;
	mov.u32 	%r661, _ZZ9cuda_gemmIiLi128ELi16ELi1ELi128ELi64ELi64ELi0EEviiiPT_S1_S1_iiE3Ash;
	add.s32 	%r662, %r661, %r660;
	ld.shared.u32 	%r1490, [%r662+4];
$L__BB214_24:
	setp.lt.s32 	%p53, %r358, 3;
	@%p53 bra 	$L__BB214_26;
	sub.s32 	%r663, %r359, %r83;
	shl.b32 	%r664, %r663, 2;
	mov.u32 	%r665, _ZZ9cuda_gemmIiLi128ELi16ELi1ELi128ELi64ELi64ELi0EEviiiPT_S1_S1_iiE3Ash;
	add.s32 	%r666, %r665, %r664;
	ld.shared.u32 	%r1489, [%r666+8];
$L__BB214_26:
	setp.lt.s32 	%p54, %r358, 4;
	@%p54 bra 	$L__BB214_28;
	sub.s32 	%r667, %r359, %r84;
	shl.b32 	%r668, %r667, 2;
	mov.u32 	%r669, _ZZ9cuda_gemmIiLi128ELi16ELi1ELi128ELi64ELi64ELi0EEviiiPT_S1_S1_iiE3Ash;
	add.s32 	%r670, %r669, %r668;
	ld.shared.u32 	%r1488, [%r670+12];
$L__BB214_28:
	setp.lt.s32 	%p55, %r358, 5;
	@%p55 bra 	$L__BB214_30;
	sub.s32 	%r671, %r359, %r85;
	shl.b32 	%r672, %r671, 2;
	mov.u32 	%r673, _ZZ9cuda_gemmIiLi128ELi16ELi1ELi128ELi64ELi64ELi0EEviiiPT_S1_S1_iiE3Ash;
	add.s32 	%r674, %r673, %r672;
	ld.shared.u32 	%r1487, [%r674+16];
$L__BB214_30:
	setp.lt.s32 	%p56, %r358, 6;
	@%p56 bra 	$L__BB214_32;
	sub.s32 	%r675, %r359, %r86;
	shl.b32 	%r676, %r675, 2;
	mov.u32 	%r677, _ZZ9cuda_gemmIiLi128ELi16ELi1ELi128ELi64ELi64ELi0EEviiiPT_S1_S1_iiE3Ash;
	add.s32 	%r678, %r677, %r676;
	ld.shared.u32 	%r1486, [%r678+20];
$L__BB214_32:
	setp.lt.s32 	%p57, %r358, 7;
	@%p57 bra 	$L__BB214_34;
	sub.s32 	%r679, %r359, %r87;
	shl.b32 	%r680, %r679, 2;
	mov.u32 	%r681, _ZZ9cuda_gemmIiLi128ELi16ELi1ELi128ELi64ELi64ELi0EEviiiPT_S1_S1_iiE3Ash;
	add.s32 	%r682, %r681, %r680;
	ld.shared.u32 	%r1485, [%r682+24];
$L__BB214_34:
	setp.lt.s32 	%p58, %r358, 8;
	@%p58 bra 	$L__BB214_36;
	sub.s32 	%r683, %r359, %r88;
	shl.b32 	%r684, %r683, 2;
	mov.u32 	%r685, _ZZ9cuda_gemmIiLi128ELi16ELi1ELi128ELi64ELi64ELi0EEviiiPT_S1_S1_iiE3Ash;
	add.s32 	%r686, %r685, %r684;
	ld.shared.u32 	%r1484, [%r686+28];
$L__BB214_36:
	setp.lt.s32 	%p59, %r358, 9;
	@%p59 bra 	$L__BB214_38;
	sub.s32 	%r687, %r359, %r89;
	shl.b32 	%r688, %r687, 2;
	mov.u32 	%r689, _ZZ9cuda_gemmIiLi128ELi16ELi1ELi128ELi64ELi64ELi0EEviiiPT_S1_S1_iiE3Ash;
	add.s32 	%r690, %r689, %r688;
	ld.shared.u32 	%r1483, [%r690+32];
$L__BB214_38:
	setp.lt.s32 	%p60, %r358, 10;
	@%p60 bra 	$L__BB214_40;
	sub.s32 	%r691, %r359, %r90;
	shl.b32 	%r692, %r691, 2;
	mov.u32 	%r693, _ZZ9cuda_gemmIiLi128ELi16ELi1ELi128ELi64ELi64ELi0EEviiiPT_S1_S1_iiE3Ash;
	add.s32 	%r694, %r693, %r692;
	ld.shared.u32 	%r1482, [%r694+36];
$L__BB214_40:
	setp.lt.s32 	%p61, %r358, 11;
	@%p61 bra 	$L__BB214_42;
	sub.s32 	%r695, %r359, %r91;
	shl.b32 	%r696, %r695, 2;
	mov.u32 	%r697, _ZZ9cuda_gemmIiLi128ELi16ELi1ELi128ELi64ELi64ELi0EEviiiPT_S1_S1_iiE3Ash;
	add.s32 	%r698, %r697, %r696;
	ld.shared.u32 	%r1481, [%r698+40];
$L__BB214_42:
	setp.lt.s32 	%p62, %r358, 12;
	@%p62 bra 	$L__BB214_44;
	sub.s32 	%r699, %r359, %r92;
	shl.b32 	%r700, %r699, 2;
	mov.u32 	%r701, _ZZ9cuda_gemmIiLi128ELi16ELi1ELi128ELi64ELi64ELi0EEviiiPT_S1_S1_iiE3Ash;
	add.s32 	%r702, %r701, %r700;
	ld.shared.u32 	%r1480, [%r702+44];
$L__BB214_44:
	setp.lt.s32 	%p63, %r358, 13;
	@%p63 bra 	$L__BB214_46;
	sub.s32 	%r703, %r359, %r93;
	shl.b32 	%r704, %r703, 2;
	mov.u32 	%r705, _ZZ9cuda_gemmIiLi128ELi16ELi1ELi128ELi64ELi64ELi0EEviiiPT_S1_S1_iiE3Ash;
	add.s32 	%r706, %r705, %r704;
	ld.shared.u32 	%r1479, [%r706+48];
$L__BB214_46:
	setp.lt.s32 	%p64, %r358, 14;
	@%p64 bra 	$L__BB214_48;
	sub.s32 	%r707, %r359, %r94;
	shl.b32 	%r708, %r707, 2;
	mov.u32 	%r709, _ZZ9cuda_gemmIiLi128ELi16ELi1ELi128ELi64ELi64ELi0EEviiiPT_S1_S1_iiE3Ash;
	add.s32 	%r710, %r709, %r708;
	ld.shared.u32 	%r1478, [%r710+52];
$L__BB214_48:
	setp.lt.s32 	%p65, %r358, 15;
	@%p65 bra 	$L__BB214_50;
	sub.s32 	%r711, %r359, %r95;
	shl.b32 	%r712, %r711, 2;
	mov.u32 	%r713, _ZZ9cuda_gemmIiLi128ELi16ELi1ELi128ELi64ELi64ELi0EEviiiPT_S1_S1_iiE3Ash;
	add.s32 	%r714, %r713, %r712;
	ld.shared.u32 	%r1477, [%r714+56];
$L__BB214_50:
	setp.lt.s32 	%p66, %r358, 16;
	@%p66 bra 	$L__BB214_52;
	sub.s32 	%r715, %r359, %r96;
	shl.b32 	%r716, %r715, 2;
	mov.u32 	%r717, _ZZ9cuda_gemmIiLi128ELi16ELi1ELi128ELi64ELi64ELi0EEviiiPT_S1_S1_iiE3Ash;
	add.s32 	%r718, %r717, %r716;
	ld.shared.u32 	%r1476, [%r718+60];
$L__BB214_52:
	setp.lt.s32 	%p67, %r358, 17;
	@%p67 bra 	$L__BB214_54;
	sub.s32 	%r719, %r359, %r97;
	shl.b32 	%r720, %r719, 2;
	mov.u32 	%r721, _ZZ9cuda_gemmIiLi128ELi16ELi1ELi128ELi64ELi64ELi0EEviiiPT_S1_S1_iiE3Ash;
	add.s32 	%r722, %r721, %r720;
	ld.shared.u32 	%r1475, [%r722+64];
$L__BB214_54:
	setp.lt.s32 	%p68, %r358, 18;
	@%p68 bra 	$L__BB214_56;
	sub.s32 	%r723, %r359, %r98;
	shl.b32 	%r724, %r723, 2;
	mov.u32 	%r725, _ZZ9cuda_gemmIiLi128ELi16ELi1ELi128ELi64ELi64ELi0EEviiiPT_S1_S1_iiE3Ash;
	add.s32 	%r726, %r725, %r724;
	ld.shared.u32 	%r1474, [%r726+68];
$L__BB214_56:
	setp.lt.s32 	%p69, %r358, 19;
	@%p69 bra 	$L__BB214_58;
	sub.s32 	%r727, %r359, %r99;
	shl.b32 	%r728, %r727, 2;
	mov.u32 	%r729, _ZZ9cuda_gemmIiLi128ELi16ELi1ELi128ELi64ELi64ELi0EEviiiPT_S1_S1_iiE3Ash;
	add.s32 	%r730, %r729, %r728;
	ld.shared.u32 	%r1473, [%r730+72];
$L__BB214_58:
	setp.lt.s32 	%p70, %r358, 20;
	@%p70 bra 	$L__BB214_60;
	sub.s32 	%r731, %r359, %r100;
	shl.b32 	%r732, %r731, 2;
	mov.u32 	%r733, _ZZ9cuda_gemmIiLi128ELi16ELi1ELi128ELi64ELi64ELi0EEviiiPT_S1_S1_iiE3Ash;
	add.s32 	%r734, %r733, %r732;
	ld.shared.u32 	%r1472, [%r734+76];
$L__BB214_60:
	setp.lt.s32 	%p71, %r358, 21;
	@%p71 bra 	$L__BB214_62;
	sub.s32 	%r735, %r359, %r101;
	shl.b32 	%r736, %r735, 2;
	mov.u32 	%r737, _ZZ9cuda_gemmIiLi128ELi16ELi1ELi128ELi64ELi64ELi0EEviiiPT_S1_S1_iiE3Ash;
	add.s32 	%r738, %r737, %r736;
	ld.shared.u32 	%r1471, [%r738+80];
$L__BB214_62:
	setp.lt.s32 	%p72, %r358, 22;
	@%p72 bra 	$L__BB214_64;
	sub.s32 	%r739, %r359, %r102;
	shl.b32 	%r740, %r739, 2;
	mov.u32 	%r741, _ZZ9cuda_gemmIiLi128ELi16ELi1ELi128ELi64ELi64ELi0EEviiiPT_S1_S1_iiE3Ash;
	add.s32 	%r742, %r741, %r740;
	ld.shared.u32 	%r1470, [%r742+84];
$L__BB214_64:
	setp.lt.s32 	%p73, %r358, 23;
	@%p73 bra 	$L__BB214_66;
	sub.s32 	%r743, %r359, %r103;
	shl.b32 	%r744, %r743, 2;
	mov.u32 	%r745, _ZZ9cuda_gemmIiLi128ELi16ELi1ELi128ELi64ELi64ELi0EEviiiPT_S1_S1_iiE3Ash;
	add.s32 	%r746, %r745, %r744;
	ld.shared.u32 	%r1469, [%r746+88];
$L__BB214_66:
	setp.lt.s32 	%p74, %r358, 24;
	@%p74 bra 	$L__BB214_68;
	sub.s32 	%r747, %r359, %r104;
	shl.b32 	%r748, %r747, 2;
	mov.u32 	%r749, _ZZ9cuda_gemmIiLi128ELi16ELi1ELi128ELi64ELi64ELi0EEviiiPT_S1_S1_iiE3Ash;
	add.s32 	%r750, %r749, %r748;
	ld.shared.u32 	%r1468, [%r750+92];
$L__BB214_68:
	setp.lt.s32 	%p75, %r358, 25;
	@%p75 bra 	$L__BB214_70;
	sub.s32 	%r751, %r359, %r105;
	shl.b32 	%r752, %r751, 2;
	mov.u32 	%r753, _ZZ9cuda_gemmIiLi128ELi16ELi1ELi128ELi64ELi64ELi0EEviiiPT_S1_S1_iiE3Ash;
	add.s32 	%r754, %r753, %r752;
	ld.shared.u32 	%r1467, [%r754+96];
$L__BB214_70:
	setp.lt.s32 	%p76, %r358, 26;
	@%p76 bra 	$L__BB214_72;
	sub.s32 	%r755, %r359, %r106;
	shl.b32 	%r756, %r755, 2;
	mov.u32 	%r757, _ZZ9cuda_gemmIiLi128ELi16ELi1ELi128ELi64ELi64ELi0EEviiiPT_S1_S1_iiE3Ash;
	add.s32 	%r758, %r757, %r756;
	ld.shared.u32 	%r1466, [%r758+100];
$L__BB214_72:
	setp.lt.s32 	%p77, %r358, 27;
	@%p77 bra 	$L__BB214_74;
	sub.s32 	%r759, %r359, %r107;
	shl.b32 	%r760, %r759, 2;
	mov.u32 	%r761, _ZZ9cuda_gemmIiLi128ELi16ELi1ELi128ELi64ELi64ELi0EEviiiPT_S1_S1_iiE3Ash;
	add.s32 	%r762, %r761, %r760;
	ld.shared.u32 	%r1465, [%r762+104];
$L__BB214_74:
	setp.lt.s32 	%p78, %r358, 28;
	@%p78 bra 	$L__BB214_76;
	sub.s32 	%r763, %r359, %r108;
	shl.b32 	%r764, %r763, 2;
	mov.u32 	%r765, _ZZ9cuda_gemmIiLi128ELi16ELi1ELi128ELi64ELi64ELi0EEviiiPT_S1_S1_iiE3Ash;
	add.s32 	%r766, %r765, %r764;
	ld.shared.u32 	%r1464, [%r766+108];
$L__BB214_76:
	setp.lt.s32 	%p79, %r358, 29;
	@%p79 bra 	$L__BB214_78;
	sub.s32 	%r767, %r359, %r109;
	shl.b32 	%r768, %r767, 2;
	mov.u32 	%r769, _ZZ9cuda_gemmIiLi128ELi16ELi1ELi128ELi64ELi64ELi0EEviiiPT_S1_S1_iiE3Ash;
	add.s32 	%r770, %r769, %r768;
	ld.shared.u32 	%r1463, [%r770+112];
$L__BB214_78:
	setp.lt.s32 	%p80, %r358, 30;
	@%p80 bra 	$L__BB214_80;
	sub.s32 	%r771, %r359, %r110;
	shl.b32 	%r772, %r771, 2;
	mov.u32 	%r773, _ZZ9cuda_gemmIiLi128ELi16ELi1ELi128ELi64ELi64ELi0EEviiiPT_S1_S1_iiE3Ash;
	add.s32 	%r774, %r773, %r772;
	ld.shared.u32 	%r1462, [%r774+116];
$L__BB214_80:
	setp.lt.s32 	%p81, %r358, 31;
	@%p81 bra 	$L__BB214_82;
	sub.s32 	%r775, %r359, %r111;
	shl.b32 	%r776, %r775, 2;
	mov.u32 	%r777, _ZZ9cuda_gemmIiLi128ELi16ELi1ELi128ELi64ELi64ELi0EEviiiPT_S1_S1_iiE3Ash;
	add.s32 	%r778, %r777, %r776;
	ld.shared.u32 	%r1461, [%r778+120];
$L__BB214_82:
	setp.lt.s32 	%p82, %r358, 32;
	@%p82 bra 	$L__BB214_218;
	sub.s32 	%r779, %r359, %r112;
	shl.b32 	%r780, %r779, 2;
	mov.u32 	%r781, _ZZ9cuda_gemmIiLi128ELi16ELi1ELi128ELi64ELi64ELi0EEviiiPT_S1_S1_iiE3Ash;
	add.s32 	%r782, %r781, %r780;
	ld.shared.u32 	%r1460, [%r782+124];
	bra.uni 	$L__BB214_218;
$L__BB214_84:
	add.s32 	%r889, %r81, 1;
	setp.lt.s32 	%p119, %r889, %r14;
	selp.b32 	%r113, 0, %r14, %p119;
	add.s32 	%r890, %r81, 2;
	setp.lt.s32 	%p120, %r890, %r14;
	selp.b32 	%r114, 0, %r14, %p120;
	add.s32 	%r891, %r81, 3;
	setp.lt.s32 	%p121, %r891, %r14;
	selp.b32 	%r115, 0, %r14, %p121;
	add.s32 	%r892, %r81, 4;
	setp.lt.s32 	%p122, %r892, %r14;
	selp.b32 	%r116, 0, %r14, %p122;
	add.s32 	%r893, %r81, 5;
	setp.lt.s32 	%p123, %r893, %r14;
	selp.b32 	%r117, 0, %r14, %p123;
	add.s32 	%r894, %r81, 6;
	setp.lt.s32 	%p124, %r894, %r14;
	selp.b32 	%r118, 0, %r14, %p124;
	add.s32 	%r895, %r81, 7;
	setp.lt.s32 	%p125, %r895, %r14;
	selp.b32 	%r119, 0, %r14, %p125;
	add.s32 	%r896, %r81, 8;
	setp.lt.s32 	%p126, %r896, %r14;
	selp.b32 	%r120, 0, %r14, %p126;
	add.s32 	%r897, %r81, 9;
	add.s32 	%r898, %r81, 10;
	add.s32 	%r899, %r81, 11;
	add.s32 	%r900, %r81, 12;
	add.s32 	%r901, %r81, 13;
	add.s32 	%r902, %r81, 14;
	add.s32 	%r903, %r81, 15;
	add.s32 	%r904, %r81, 16;
	add.s32 	%r905, %r81, 17;
	add.s32 	%r906, %r81, 18;
	add.s32 	%r907, %r81, 19;
	add.s32 	%r908, %r81, 20;
	add.s32 	%r909, %r81, 21;
	add.s32 	%r910, %r81, 22;
	add.s32 	%r911, %r81, 23;
	add.s32 	%r912, %r81, 24;
	add.s32 	%r913, %r81, 25;
	add.s32 	%r914, %r81, 26;
	add.s32 	%r915, %r81, 27;
	add.s32 	%r916, %r81, 28;
	add.s32 	%r917, %r81, 29;
	setp.lt.s32 	%p127, %r917, %r14;
	selp.b32 	%r121, 0, %r14, %p127;
	add.s32 	%r918, %r81, 30;
	setp.lt.s32 	%p128, %r918, %r14;
	selp.b32 	%r122, 0, %r14, %p128;
	add.s32 	%r919, %r81, 31;
	setp.lt.s32 	%p129, %r919, %r14;
	selp.b32 	%r123, 0, %r14, %p129;
	setp.lt.s32 	%p130, %r81, %r565;
	selp.b32 	%r920, 0, %r565, %p130;
	sub.s32 	%r124, %r81, %r920;
	setp.lt.s32 	%p131, %r889, %r565;
	selp.b32 	%r921, 0, %r565, %p131;
	sub.s32 	%r125, %r889, %r921;
	setp.lt.s32 	%p132, %r890, %r565;
	selp.b32 	%r922, 0, %r565, %p132;
	sub.s32 	%r126, %r890, %r922;
	setp.lt.s32 	%p133, %r891, %r565;
	selp.b32 	%r923, 0, %r565, %p133;
	sub.s32 	%r127, %r891, %r923;
	setp.lt.s32 	%p134, %r892, %r565;
	selp.b32 	%r924, 0, %r565, %p134;
	sub.s32 	%r128, %r892, %r924;
	setp.lt.s32 	%p135, %r893, %r565;
	selp.b32 	%r925, 0, %r565, %p135;
	sub.s32 	%r129, %r893, %r925;
	setp.lt.s32 	%p136, %r894, %r565;
	selp.b32 	%r926, 0, %r565, %p136;
	sub.s32 	%r130, %r894, %r926;
	setp.lt.s32 	%p137, %r895, %r565;
	selp.b32 	%r927, 0, %r565, %p137;
	sub.s32 	%r131, %r895, %r927;
	setp.lt.s32 	%p138, %r896, %r565;
	selp.b32 	%r928, 0, %r565, %p138;
	sub.s32 	%r132, %r896, %r928;
	setp.lt.s32 	%p139, %r897, %r565;
	selp.b32 	%r929, 0, %r565, %p139;
	sub.s32 	%r133, %r897, %r929;
	setp.lt.s32 	%p140, %r898, %r565;
	selp.b32 	%r930, 0, %r565, %p140;
	sub.s32 	%r134, %r898, %r930;
	setp.lt.s32 	%p141, %r899, %r565;
	selp.b32 	%r931, 0, %r565, %p141;
	sub.s32 	%r135, %r899, %r931;
	setp.lt.s32 	%p142, %r900, %r565;
	selp.b32 	%r932, 0, %r565, %p142;
	sub.s32 	%r136, %r900, %r932;
	setp.lt.s32 	%p143, %r901, %r565;
	selp.b32 	%r933, 0, %r565, %p143;
	sub.s32 	%r137, %r901, %r933;
	setp.lt.s32 	%p144, %r902, %r565;
	selp.b32 	%r934, 0, %r565, %p144;
	sub.s32 	%r138, %r902, %r934;
	setp.lt.s32 	%p145, %r903, %r565;
	selp.b32 	%r935, 0, %r565, %p145;
	sub.s32 	%r139, %r903, %r935;
	setp.lt.s32 	%p146, %r904, %r565;
	selp.b32 	%r936, 0, %r565, %p146;
	sub.s32 	%r140, %r904, %r936;
	setp.lt.s32 	%p147, %r905, %r565;
	selp.b32 	%r937, 0, %r565, %p147;
	sub.s32 	%r141, %r905, %r937;
	setp.lt.s32 	%p148, %r906, %r565;
	selp.b32 	%r938, 0, %r565, %p148;
	sub.s32 	%r142, %r906, %r938;
	setp.lt.s32 	%p149, %r907, %r565;
	selp.b32 	%r939, 0, %r565, %p149;
	sub.s32 	%r143, %r907, %r939;
	setp.lt.s32 	%p150, %r908, %r565;
	selp.b32 	%r940, 0, %r565, %p150;
	sub.s32 	%r144, %r908, %r940;
	setp.lt.s32 	%p151, %r909, %r565;
	selp.b32 	%r941, 0, %r565, %p151;
	sub.s32 	%r145, %r909, %r941;
	setp.lt.s32 	%p152, %r910, %r565;
	selp.b32 	%r942, 0, %r565, %p152;
	sub.s32 	%r146, %r910, %r942;
	setp.lt.s32 	%p153, %r911, %r565;
	selp.b32 	%r943, 0, %r565, %p153;
	sub.s32 	%r147, %r911, %r943;
	setp.lt.s32 	%p154, %r912, %r565;
	selp.b32 	%r944, 0, %r565, %p154;
	sub.s32 	%r148, %r912, %r944;
	setp.lt.s32 	%p155, %r913, %r565;
	selp.b32 	%r945, 0, %r565, %p155;
	sub.s32 	%r149, %r913, %r945;
	setp.lt.s32 	%p156, %r914, %r565;
	selp.b32 	%r946, 0, %r565, %p156;
	sub.s32 	%r150, %r914, %r946;
	setp.lt.s32 	%p157, %r915, %r565;
	selp.b32 	%r947, 0, %r565, %p157;
	sub.s32 	%r151, %r915, %r947;
	setp.lt.s32 	%p158, %r916, %r565;
	selp.b32 	%r948, 0, %r565, %p158;
	sub.s32 	%r152, %r916, %r948;
	setp.lt.s32 	%p159, %r917, %r565;
	selp.b32 	%r949, 0, %r565, %p159;
	sub.s32 	%r153, %r917, %r949;
	setp.lt.s32 	%p160, %r918, %r565;
	selp.b32 	%r950, 0, %r565, %p160;
	sub.s32 	%r154, %r918, %r950;
	setp.lt.s32 	%p161, %r919, %r565;
	selp.b32 	%r951, 0, %r565, %p161;
	sub.s32 	%r155, %r919, %r951;
	mov.b32 	%r1295, 0;
	mov.pred 	%p287, -1;
$L__BB214_85:
	mov.pred 	%p1, %p287;
	sub.s32 	%r189, %r565, %r1295;
	mad.lo.s32 	%r952, %r7, %r565, %r81;
	add.s32 	%r190, %r1295, %r952;
	setp.lt.s32 	%p162, %r189, 1;
	@%p162 bra 	$L__BB214_87;
	sub.s32 	%r953, %r190, %r23;
	shl.b32 	%r954, %r953, 2;
	mov.u32 	%r955, _ZZ9cuda_gemmIiLi128ELi16ELi1ELi128ELi64ELi64ELi0EEviiiPT_S1_S1_iiE3Ash;
	add.s32 	%r956, %r955, %r954;
	ld.shared.u32 	%r1491, [%r956];
$L__BB214_87:
	setp.lt.s32 	%p163, %r189, 2;
	@%p163 bra 	$L__BB214_89;
	sub.s32 	%r957, %r190, %r113;
	shl.b32 	%r958, %r957, 2;
	mov.u32 	%r959, _ZZ9cuda_gemmIiLi128ELi16ELi1ELi128ELi64ELi64ELi0EEviiiPT_S1_S1_iiE3Ash;
	add.s32 	%r960, %r959, %r958;
	ld.shared.u32 	%r1490, [%r960+4];
$L__BB214_89:
	setp.lt.s32 	%p164, %r189, 3;
	@%p164 bra 	$L__BB214_91;
	sub.s32 	%r961, %r190, %r114;
	shl.b32 	%r962, %r961, 2;
	mov.u32 	%r963, _ZZ9cuda_gemmIiLi128ELi16ELi1ELi128ELi64ELi64ELi0EEviiiPT_S1_S1_iiE3Ash;
	add.s32 	%r964, %r963, %r962;
	ld.shared.u32 	%r1489, [%r964+8];
$L__BB214_91:
	setp.lt.s32 	%p165, %r189, 4;
	@%p165 bra 	$L__BB214_93;
	sub.s32 	%r965, %r190, %r115;
	shl.b32 	%r966, %r965, 2;
	mov.u32 	%r967, _ZZ9cuda_gemmIiLi128ELi16ELi1ELi128ELi64ELi64ELi0EEviiiPT_S1_S1_iiE3Ash;
	add.s32 	%r968, %r967, %r966;
	ld.shared.u32 	%r1488, [%r968+12];
$L__BB214_93:
	setp.lt.s32 	%p166, %r189, 5;
	@%p166 bra 	$L__BB214_95;
	sub.s32 	%r969, %r190, %r116;
	shl.b32 	%r970, %r969, 2;
	mov.u32 	%r971, _ZZ9cuda_gemmIiLi128ELi16ELi1ELi128ELi64ELi64ELi0EEviiiPT_S1_S1_iiE3Ash;
	add.s32 	%r972, %r971, %r970;
	ld.shared.u32 	%r1487, [%r972+16];
$L__BB214_95:
	setp.lt.s32 	%p167, %r189, 6;
	@%p167 bra 	$L__BB214_97;
	sub.s32 	%r973, %r190, %r117;
	shl.b32 	%r974, %r973, 2;
	mov.u32 	%r975, _ZZ9cuda_gemmIiLi128ELi16ELi1ELi128ELi64ELi64ELi0EEviiiPT_S1_S1_iiE3Ash;
	add.s32 	%r976, %r975, %r974;
	ld.shared.u32 	%r1486, [%r976+20];
$L__BB214_97:
	setp.lt.s32 	%p168, %r189, 7;
	@%p168 bra 	$L__BB214_99;
	sub.s32 	%r977, %r190, %r118;
	shl.b32 	%r978, %r977, 2;
	mov.u32 	%r979, _ZZ9cuda_gemmIiLi128ELi16ELi1ELi128ELi64ELi64ELi0EEviiiPT_S1_S1_iiE3Ash;
	add.s32 	%r980, %r979, %r978;
	ld.shared.u32 	%r1485, [%r980+24];
$L__BB214_99:
	setp.lt.s32 	%p169, %r189, 8;
	@%p169 bra 	$L__BB214_101;
	sub.s32 	%r981, %r190, %r119;
	shl.b32 	%r982, %r981, 2;
	mov.u32 	%r983, _ZZ9cuda_gemmIiLi128ELi16ELi1ELi128ELi64ELi64ELi0EEviiiPT_S1_S1_iiE3Ash;
	add.s32 	%r984, %r983, %r982;
	ld.shared.u32 	%r1484, [%r984+28];
$L__BB214_101:
	setp.lt.s32 	%p170, %r189, 9;
	@%p170 bra 	$L__BB214_103;
	sub.s32 	%r985, %r190, %r120;
	shl.b32 	%r986, %r985, 2;
	mov.u32 	%r987, _ZZ9cuda_gemmIiLi128ELi16ELi1ELi128ELi64ELi64ELi0EEviiiPT_S1_S1_iiE3Ash;
	add.s32 	%r988, %r987, %r986;
	ld.shared.u32 	%r1483, [%r988+32];
$L__BB214_103:
	setp.lt.s32 	%p171, %r189, 10;
	@%p171 bra 	$L__BB214_105;
	add.s32 	%r989, %r81, 9;
	setp.lt.s32 	%p172, %r989, %r14;
	selp.b32 	%r990, 0, %r14, %p172;
	sub.s32 	%r991, %r190, %r990;
	shl.b32 	%r992, %r991, 2;
	mov.u32 	%r993, _ZZ9cuda_gemmIiLi128ELi16ELi1ELi128ELi64ELi64ELi0EEviiiPT_S1_S1_iiE3Ash;
	add.s32 	%r994, %r993, %r992;
	ld.shared.u32 	%r1482, [%r994+36];
$L__BB214_105:
	setp.lt.s32 	%p173, %r189, 11;
	@%p173 bra 	$L__BB214_107;
	add.s32 	%r995, %r81, 10;
	setp.lt.s32 	%p174, %r995, %r14;
	selp.b32 	%r996, 0, %r14, %p174;
	sub.s32 	%r997, %r190, %r996;
	shl.b32 	%r998, %r997, 2;
	mov.u32 	%r999, _ZZ9cuda_gemmIiLi128ELi16ELi1ELi128ELi64ELi64ELi0EEviiiPT_S1_S1_iiE3Ash;
	add.s32 	%r1000, %r999, %r998;
	ld.shared.u32 	%r1481, [%r1000+40];
$L__BB214_107:
	setp.lt.s32 	%p175, %r189, 12;
	@%p175 bra 	$L__BB214_109;
	add.s32 	%r1001, %r81, 11;
	setp.lt.s32 	%p176, %r1001, %r14;
	selp.b32 	%r1002, 0, %r14, %p176;
	sub.s32 	%r1003, %r190, %r1002;
	shl.b32 	%r1004, %r1003, 2;
	mov.u32 	%r1005, _ZZ9cuda_gemmIiLi128ELi16ELi1ELi128ELi64ELi64ELi0EEviiiPT_S1_S1_iiE3Ash;
	add.s32 	%r1006, %r1005, %r1004;
	ld.shared.u32 	%r1480, [%r1006+44];
$L__BB214_109:
	setp.lt.s32 	%p177, %r189, 13;
	@%p177 bra 	$L__BB214_111;
	add.s32 	%r1007, %r81, 12;
	setp.lt.s32 	%p178, %r1007, %r14;
	selp.b32 	%r1008, 0, %r14, %p178;
	sub.s32 	%r1009, %r190, %r1008;
	shl.b32 	%r1010, %r1009, 2;
	mov.u32 	%r1011, _ZZ9cuda_gemmIiLi128ELi16ELi1ELi128ELi64ELi64ELi0EEviiiPT_S1_S1_iiE3Ash;
	add.s32 	%r1012, %r1011, %r1010;
	ld.shared.u32 	%r1479, [%r1012+48];
$L__BB214_111:
	setp.lt.s32 	%p179, %r189, 14;
	@%p179 bra 	$L__BB214_113;
	add.s32 	%r1013, %r81, 13;
	setp.lt.s32 	%p180, %r1013, %r14;
	selp.b32 	%r1014, 0, %r14, %p180;
	sub.s32 	%r1015, %r190, %r1014;
	shl.b32 	%r1016, %r1015, 2;
	mov.u32 	%r1017, _ZZ9cuda_gemmIiLi128ELi16ELi1ELi128ELi64ELi64ELi0EEviiiPT_S1_S1_iiE3Ash;
	add.s32 	%r1018, %r1017, %r1016;
	ld.shared.u32 	%r1478, [%r1018+52];
$L__BB214_113:
	setp.lt.s32 	%p181, %r189, 15;
	@%p181 bra 	$L__BB214_115;
	add.s32 	%r1019, %r81, 14;
	setp.lt.s32 	%p182, %r1019, %r14;
	selp.b32 	%r1020, 0, %r14, %p182;
	sub.s32 	%r1021, %r190, %r1020;
	shl.b32 	%r1022, %r1021, 2;
	mov.u32 	%r1023, _ZZ9cuda_gemmIiLi128ELi16ELi1ELi128ELi64ELi64ELi0EEviiiPT_S1_S1_iiE3Ash;
	add.s32 	%r1024, %r1023, %r1022;
	ld.shared.u32 	%r1477, [%r1024+56];
$L__BB214_115:
	setp.lt.s32 	%p183, %r189, 16;
	@%p183 bra 	$L__BB214_117;
	add.s32 	%r1025, %r81, 15;
	setp.lt.s32 	%p184, %r1025, %r14;
	selp.b32 	%r1026, 0, %r14, %p184;
	sub.s32 	%r1027, %r190, %r1026;
	shl.b32 	%r1028, %r1027, 2;
	mov.u32 	%r1029, _ZZ9cuda_gemmIiLi128ELi16ELi1ELi128ELi64ELi64ELi0EEviiiPT_S1_S1_iiE3Ash;
	add.s32 	%r1030, %r1029, %r1028;
	ld.shared.u32 	%r1476, [%r1030+60];
$L__BB214_117:
	setp.lt.s32 	%p185, %r189, 17;
	@%p185 bra 	$L__BB214_119;
	add.s32 	%r1031, %r81, 16;
	setp.lt.s32 	%p186, %r1031, %r14;
	selp.b32 	%r1032, 0, %r14, %p186;
	sub.s32 	%r1033, %r190, %r1032;
	shl.b32 	%r1034, %r1033, 2;
	mov.u32 	%r1035, _ZZ9cuda_gemmIiLi128ELi16ELi1ELi128ELi64ELi64ELi0EEviiiPT_S1_S1_iiE3Ash;
	add.s32 	%r1036, %r1035, %r1034;
	ld.shared.u32 	%r1475, [%r1036+64];
$L__BB214_119:
	setp.lt.s32 	%p187, %r189, 18;
	@%p187 bra 	$L__BB214_121;
	add.s32 	%r1037, %r81, 17;
	setp.lt.s32 	%p188, %r1037, %r14;
	selp.b32 	%r1038, 0, %r14, %p188;
	sub.s32 	%r1039, %r190, %r1038;
	shl.b32 	%r1040, %r1039, 2;
	mov.u32 	%r1041, _ZZ9cuda_gemmIiLi128ELi16ELi1ELi128ELi64ELi64ELi0EEviiiPT_S1_S1_iiE3Ash;
	add.s32 	%r1042, %r1041, %r1040;
	ld.shared.u32 	%r1474, [%r1042+68];
$L__BB214_121:
	setp.lt.s32 	%p189, %r189, 19;
	@%p189 bra 	$L__BB214_123;
	add.s32 	%r1043, %r81, 18;
	setp.lt.s32 	%p190, %r1043, %r14;
	selp.b32 	%r1044, 0, %r14, %p190;
	sub.s32 	%r1045, %r190, %r1044;
	shl.b32 	%r1046, %r1045, 2;
	mov.u32 	%r1047, _ZZ9cuda_gemmIiLi128ELi16ELi1ELi128ELi64ELi64ELi0EEviiiPT_S1_S1_iiE3Ash;
	add.s32 	%r1048, %r1047, %r1046;
	ld.shared.u32 	%r1473, [%r1048+72];
$L__BB214_123:
	setp.lt.s32 	%p191, %r189, 20;
	@%p191 bra 	$L__BB214_125;
	add.s32 	%r1049, %r81, 19;
	setp.lt.s32 	%p192, %r1049, %r14;
	selp.b32 	%r1050, 0, %r14, %p192;
	sub.s32 	%r1051, %r190, %r1050;
	shl.b32 	%r1052, %r1051, 2;
	mov.u32 	%r1053, _ZZ9cuda_gemmIiLi128ELi16ELi1ELi128ELi64ELi64ELi0EEviiiPT_S1_S1_iiE3Ash;
	add.s32 	%r1054, %r1053, %r1052;
	ld.shared.u32 	%r1472, [%r1054+76];
$L__BB214_125:
	setp.lt.s32 	%p193, %r189, 21;
	@%p193 bra 	$L__BB214_127;
	add.s32 	%r1055, %r81, 20;
	setp.lt.s32 	%p194, %r1055, %r14;
	selp.b32 	%r1056, 0, %r14, %p194;
	sub.s32 	%r1057, %r190, %r1056;
	shl.b32 	%r1058, %r1057, 2;
	mov.u32 	%r1059, _ZZ9cuda_gemmIiLi128ELi16ELi1ELi128ELi64ELi64ELi0EEviiiPT_S1_S1_iiE3Ash;
	add.s32 	%r1060, %r1059, %r1058;
	ld.shared.u32 	%r1471, [%r1060+80];
$L__BB214_127:
	setp.lt.s32 	%p195, %r189, 22;
	@%p195 bra 	$L__BB214_129;
	add.s32 	%r1061, %r81, 21;
	setp.lt.s32 	%p196, %r1061, %r14;
	selp.b32 	%r1062, 0, %r14, %p196;
	sub.s32 	%r1063, %r190, %r1062;
	shl.b32 	%r1064, %r1063, 2;
	mov.u32 	%r1065, _ZZ9cuda_gemmIiLi128ELi16ELi1ELi128ELi64ELi64ELi0EEviiiPT_S1_S1_iiE3Ash;
	add.s32 	%r1066, %r1065, %r1064;
	ld.shared.u32 	%r1470, [%r1066+84];
$L__BB214_129:
	setp.lt.s32 	%p197, %r189, 23;
	@%p197 bra 	$L__BB214_131;
	add.s32 	%r1067, %r81, 22;
	setp.lt.s32 	%p198, %r1067, %r14;
	selp.b32 	%r1068, 0, %r14, %p198;
	sub.s32 	%r1069, %r190, %r1068;
	shl.b32 	%r1070, %r1069, 2;
	mov.u32 	%r1071, _ZZ9cuda_gemmIiLi128ELi16ELi1ELi128ELi64ELi64ELi0EEviiiPT_S1_S1_iiE3Ash;
	add.s32 	%r1072, %r1071, %r1070;
	ld.shared.u32 	%r1469, [%r1072+88];
$L__BB214_131:
	setp.lt.s32 	%p199, %r189, 24;
	@%p199 bra 	$L__BB214_133;
	add.s32 	%r1073, %r81, 23;
	setp.lt.s32 	%p200, %r1073, %r14;
	selp.b32 	%r1074, 0, %r14, %p200;
	sub.s32 	%r1075, %r190, %r1074;
	shl.b32 	%r1076, %r1075, 2;
	mov.u32 	%r1077, _ZZ9cuda_gemmIiLi128ELi16ELi1ELi128ELi64ELi64ELi0EEviiiPT_S1_S1_iiE3Ash;
	add.s32 	%r1078, %r1077, %r1076;
	ld.shared.u32 	%r1468, [%r1078+92];
$L__BB214_133:
	setp.lt.s32 	%p201, %r189, 25;
	@%p201 bra 	$L__BB214_135;
	add.s32 	%r1079, %r81, 24;
	setp.lt.s32 	%p202, %r1079, %r14;
	selp.b32 	%r1080, 0, %r14, %p202;
	sub.s32 	%r1081, %r190, %r1080;
	shl.b32 	%r1082, %r1081, 2;
	mov.u32 	%r1083, _ZZ9cuda_gemmIiLi128ELi16ELi1ELi128ELi64ELi64ELi0EEviiiPT_S1_S1_iiE3Ash;
	add.s32 	%r1084, %r1083, %r1082;
	ld.shared.u32 	%r1467, [%r1084+96];
$L__BB214_135:
	setp.lt.s32 	%p203, %r189, 26;
	@%p203 bra 	$L__BB214_137;
	add.s32 	%r1085, %r81, 25;
	setp.lt.s32 	%p204, %r1085, %r14;
	selp.b32 	%r1086, 0, %r14, %p204;
	sub.s32 	%r1087, %r190, %r1086;
	shl.b32 	%r1088, %r1087, 2;
	mov.u32 	%r1089, _ZZ9cuda_gemmIiLi128ELi16ELi1ELi128ELi64ELi64ELi0EEviiiPT_S1_S1_iiE3Ash;
	add.s32 	%r1090, %r1089, %r1088;
	ld.shared.u32 	%r1466, [%r1090+100];
$L__BB214_137:
	setp.lt.s32 	%p205, %r189, 27;
	@%p205 bra 	$L__BB214_139;
	add.s32 	%r1091, %r81, 26;
	setp.lt.s32 	%p206, %r1091, %r14;
	selp.b32 	%r1092, 0, %r14, %p206;
	sub.s32 	%r1093, %r190, %r1092;
	shl.b32 	%r1094, %r1093, 2;
	mov.u32 	%r1095, _ZZ9cuda_gemmIiLi128ELi16ELi1ELi128ELi64ELi64ELi0EEviiiPT_S1_S1_iiE3Ash;
	add.s32 	%r1096, %r1095, %r1094;
	ld.shared.u32 	%r1465, [%r1096+104];
$L__BB214_139:
	setp.lt.s32 	%p207, %r189, 28;
	@%p207 bra 	$L__BB214_141;
	add.s32 	%r1097, %r81, 27;
	setp.lt.s32 	%p208, %r1097, %r14;
	selp.b32 	%r1098, 0, %r14, %p208;
	sub.s32 	%r1099, %r190, %r1098;
	shl.b32 	%r1100, %r1099, 2;
	mov.u32 	%r1101, _ZZ9cuda_gemmIiLi128ELi16ELi1ELi128ELi64ELi64ELi0EEviiiPT_S1_S1_iiE3Ash;
	add.s32 	%r1102, %r1101, %r1100;
	ld.shared.u32 	%r1464, [%r1102+108];
$L__BB214_141:
	setp.lt.s32 	%p209, %r189, 29;
	@%p209 bra 	$L__BB214_143;
	add.s32 	%r1103, %r81, 28;
	setp.lt.s32 	%p210, %r1103, %r14;
	selp.b32 	%r1104, 0, %r14, %p210;
	sub.s32 	%r1105, %r190, %r1104;
	shl.b32 	%r1106, %r1105, 2;
	mov.u32 	%r1107, _ZZ9cuda_gemmIiLi128ELi16ELi1ELi128ELi64ELi64ELi0EEviiiPT_S1_S1_iiE3Ash;
	add.s32 	%r1108, %r1107, %r1106;
	ld.shared.u32 	%r1463, [%r1108+112];
$L__BB214_143:
	setp.lt.s32 	%p211, %r189, 30;
	@%p211 bra 	$L__BB214_145;
	sub.s32 	%r1109, %r190, %r121;
	shl.b32 	%r1110, %r1109, 2;
	mov.u32 	%r1111, _ZZ9cuda_gemmIiLi128ELi16ELi1ELi128ELi64ELi64ELi0EEviiiPT_S1_S1_iiE3Ash;
	add.s32 	%r1112, %r1111, %r1110;
	ld.shared.u32 	%r1462, [%r1112+116];
$L__BB214_145:
	setp.lt.s32 	%p212, %r189, 31;
	@%p212 bra 	$L__BB214_147;
	sub.s32 	%r1113, %r190, %r122;
	shl.b32 	%r1114, %r1113, 2;
	mov.u32 	%r1115, _ZZ9cuda_gemmIiLi128ELi16ELi1ELi128ELi64ELi64ELi0EEviiiPT_S1_S1_iiE3Ash;
	add.s32 	%r1116, %r1115, %r1114;
	ld.shared.u32 	%r1461, [%r1116+120];
$L__BB214_147:
	setp.lt.s32 	%p213, %r189, 32;
	@%p213 bra 	$L__BB214_149;
	sub.s32 	%r1117, %r190, %r123;
	shl.b32 	%r1118, %r1117, 2;
	mov.u32 	%r1119, _ZZ9cuda_gemmIiLi128ELi16ELi1ELi128ELi64ELi64ELi0EEviiiPT_S1_S1_iiE3Ash;
	add.s32 	%r1120, %r1119, %r1118;
	ld.shared.u32 	%r1460, [%r1120+124];
$L__BB214_149:
	setp.lt.s32 	%p214, %r8, %r564;
	@%p214 bra 	$L__BB214_151;
$L__BB214_150:
	mov.b32 	%r1295, 32;
	mov.pred 	%p287, 0;
	@%p1 bra 	$L__BB214_85;
	bra.uni 	$L__BB214_286;
$L__BB214_151:
	add.s32 	%r1121, %r81, %r1295;
	shl.b32 	%r1122, %r1121, 2;
	mov.u32 	%r1123, _ZZ9cuda_gemmIiLi128ELi16ELi1ELi128ELi64ELi64ELi0EEviiiPT_S1_S1_iiE11kron_fac_sh;
	add.s32 	%r255, %r1123, %r1122;
	mov.u32 	%r1328, %r8;
$L__BB214_152:
	mad.lo.s32 	%r1125, %r1328, 260, %r255;
	ld.shared.u32 	%r257, [%r1125];
	mov.b32 	%r1330, 0;
	@%p162 bra 	$L__BB214_154;
	shfl.sync.idx.b32	%r1126|%p216, %r257, %r124, %r15, -1;
	mul.lo.s32 	%r1330, %r1126, %r1491;
$L__BB214_154:
	@%p163 bra 	$L__BB214_156;
	shfl.sync.idx.b32	%r1127|%p218, %r257, %r125, %r15, -1;
	mad.lo.s32 	%r1330, %r1127, %r1490, %r1330;
$L__BB214_156:
	@%p164 bra 	$L__BB214_158;
	shfl.sync.idx.b32	%r1128|%p220, %r257, %r126, %r15, -1;
	mad.lo.s32 	%r1330, %r1128, %r1489, %r1330;
$L__BB214_158:
	@%p165 bra 	$L__BB214_160;
	shfl.sync.idx.b32	%r1129|%p222, %r257, %r127, %r15, -1;
	mad.lo.s32 	%r1330, %r1129, %r1488, %r1330;
$L__BB214_160:
	@%p166 bra 	$L__BB214_162;
	shfl.sync.idx.b32	%r1130|%p224, %r257, %r128, %r15, -1;
	mad.lo.s32 	%r1330, %r1130, %r1487, %r1330;
$L__BB214_162:
	setp.lt.s32 	%p225, %r189, 6;
	@%p225 bra 	$L__BB214_164;
	shfl.sync.idx.b32	%r1131|%p226, %r257, %r129, %r15, -1;
	mad.lo.s32 	%r1330, %r1131, %r1486, %r1330;
$L__BB214_164:
	setp.lt.s32 	%p227, %r189, 7;
	@%p227 bra 	$L__BB214_166;
	shfl.sync.idx.b32	%r1132|%p228, %r257, %r130, %r15, -1;
	mad.lo.s32 	%r1330, %r1132, %r1485, %r1330;
$L__BB214_166:
	setp.lt.s32 	%p229, %r189, 8;
	@%p229 bra 	$L__BB214_168;
	shfl.sync.idx.b32	%r1133|%p230, %r257, %r131, %r15, -1;
	mad.lo.s32 	%r1330, %r1133, %r1484, %r1330;
$L__BB214_168:
	setp.lt.s32 	%p231, %r189, 9;
	@%p231 bra 	$L__BB214_170;
	shfl.sync.idx.b32	%r1134|%p232, %r257, %r132, %r15, -1;
	mad.lo.s32 	%r1330, %r1134, %r1483, %r1330;
$L__BB214_170:
	setp.lt.s32 	%p233, %r189, 10;
	@%p233 bra 	$L__BB214_172;
	shfl.sync.idx.b32	%r1135|%p234, %r257, %r133, %r15, -1;
	mad.lo.s32 	%r1330, %r1135, %r1482, %r1330;
$L__BB214_172:
	setp.lt.s32 	%p235, %r189, 11;
	@%p235 bra 	$L__BB214_174;
	shfl.sync.idx.b32	%r1136|%p236, %r257, %r134, %r15, -1;
	mad.lo.s32 	%r1330, %r1136, %r1481, %r1330;
$L__BB214_174:
	setp.lt.s32 	%p237, %r189, 12;
	@%p237 bra 	$L__BB214_176;
	shfl.sync.idx.b32	%r1137|%p238, %r257, %r135, %r15, -1;
	mad.lo.s32 	%r1330, %r1137, %r1480, %r1330;
$L__BB214_176:
	setp.lt.s32 	%p239, %r189, 13;
	@%p239 bra 	$L__BB214_178;
	shfl.sync.idx.b32	%r1138|%p240, %r257, %r136, %r15, -1;
	mad.lo.s32 	%r1330, %r1138, %r1479, %r1330;
$L__BB214_178:
	setp.lt.s32 	%p241, %r189, 14;
	@%p241 bra 	$L__BB214_180;
	shfl.sync.idx.b32	%r1139|%p242, %r257, %r137, %r15, -1;
	mad.lo.s32 	%r1330, %r1139, %r1478, %r1330;
$L__BB214_180:
	setp.lt.s32 	%p243, %r189, 15;
	@%p243 bra 	$L__BB214_182;
	shfl.sync.idx.b32	%r1140|%p244, %r257, %r138, %r15, -1;
	mad.lo.s32 	%r1330, %r1140, %r1477, %r1330;
$L__BB214_182:
	setp.lt.s32 	%p245, %r189, 16;
	@%p245 bra 	$L__BB214_184;
	shfl.sync.idx.b32	%r1141|%p246, %r257, %r139, %r15, -1;
	mad.lo.s32 	%r1330, %r1141, %r1476, %r1330;
$L__BB214_184:
	setp.lt.s32 	%p247, %r189, 17;
	@%p247 bra 	$L__BB214_186;
	shfl.sync.idx.b32	%r1142|%p248, %r257, %r140, %r15, -1;
	mad.lo.s32 	%r1330, %r1142, %r1475, %r1330;
$L__BB214_186:
	setp.lt.s32 	%p249, %r189, 18;
	@%p249 bra 	$L__BB214_188;
	shfl.sync.idx.b32	%r1143|%p250, %r257, %r141, %r15, -1;
	mad.lo.s32 	%r1330, %r1143, %r1474, %r1330;
$L__BB214_188:
	setp.lt.s32 	%p251, %r189, 19;
	@%p251 bra 	$L__BB214_190;
	shfl.sync.idx.b32	%r1144|%p252, %r257, %r142, %r15, -1;
	mad.lo.s32 	%r1330, %r1144, %r1473, %r1330;
$L__BB214_190:
	setp.lt.s32 	%p253, %r189, 20;
	@%p253 bra 	$L__BB214_192;
	shfl.sync.idx.b32	%r1145|%p254, %r257, %r143, %r15, -1;
	mad.lo.s32 	%r1330, %r1145, %r1472, %r1330;
$L__BB214_192:
	setp.lt.s32 	%p255, %r189, 21;
	@%p255 bra 	$L__BB214_194;
	shfl.sync.idx.b32	%r1146|%p256, %r257, %r144, %r15, -1;
	mad.lo.s32 	%r1330, %r1146, %r1471, %r1330;
$L__BB214_194:
	setp.lt.s32 	%p257, %r189, 22;
	@%p257 bra 	$L__BB214_196;
	shfl.sync.idx.b32	%r1147|%p258, %r257, %r145, %r15, -1;
	mad.lo.s32 	%r1330, %r1147, %r1470, %r1330;
$L__BB214_196:
	setp.lt.s32 	%p259, %r189, 23;
	@%p259 bra 	$L__BB214_198;
	shfl.sync.idx.b32	%r1148|%p260, %r257, %r146, %r15, -1;
	mad.lo.s32 	%r1330, %r1148, %r1469, %r1330;
$L__BB214_198:
	setp.lt.s32 	%p261, %r189, 24;
	@%p261 bra 	$L__BB214_200;
	shfl.sync.idx.b32	%r1149|%p262, %r257, %r147, %r15, -1;
	mad.lo.s32 	%r1330, %r1149, %r1468, %r1330;
$L__BB214_200:
	setp.lt.s32 	%p263, %r189, 25;
	@%p263 bra 	$L__BB214_202;
	shfl.sync.idx.b32	%r1150|%p264, %r257, %r148, %r15, -1;
	mad.lo.s32 	%r1330, %r1150, %r1467, %r1330;
$L__BB214_202:
	setp.lt.s32 	%p265, %r189, 26;
	@%p265 bra 	$L__BB214_204;
	shfl.sync.idx.b32	%r1151|%p266, %r257, %r149, %r15, -1;
	mad.lo.s32 	%r1330, %r1151, %r1466, %r1330;
$L__BB214_204:
	setp.lt.s32 	%p267, %r189, 27;
	@%p267 bra 	$L__BB214_206;
	shfl.sync.idx.b32	%r1152|%p268, %r257, %r150, %r15, -1;
	mad.lo.s32 	%r1330, %r1152, %r1465, %r1330;
$L__BB214_206:
	setp.lt.s32 	%p269, %r189, 28;
	@%p269 bra 	$L__BB214_208;
	shfl.sync.idx.b32	%r1153|%p270, %r257, %r151, %r15, -1;
	mad.lo.s32 	%r1330, %r1153, %r1464, %r1330;
$L__BB214_208:
	setp.lt.s32 	%p271, %r189, 29;
	@%p271 bra 	$L__BB214_210;
	shfl.sync.idx.b32	%r1154|%p272, %r257, %r152, %r15, -1;
	mad.lo.s32 	%r1330, %r1154, %r1463, %r1330;
$L__BB214_210:
	setp.lt.s32 	%p273, %r189, 30;
	@%p273 bra 	$L__BB214_212;
	shfl.sync.idx.b32	%r1155|%p274, %r257, %r153, %r15, -1;
	mad.lo.s32 	%r1330, %r1155, %r1462, %r1330;
$L__BB214_212:
	setp.lt.s32 	%p275, %r189, 31;
	@%p275 bra 	$L__BB214_214;
	shfl.sync.idx.b32	%r1156|%p276, %r257, %r154, %r15, -1;
	mad.lo.s32 	%r1330, %r1156, %r1461, %r1330;
$L__BB214_214:
	setp.lt.s32 	%p277, %r189, 32;
	@%p277 bra 	$L__BB214_216;
	shfl.sync.idx.b32	%r1157|%p278, %r257, %r155, %r15, -1;
	mad.lo.s32 	%r1330, %r1157, %r1460, %r1330;
$L__BB214_216:
	mad.lo.s32 	%r1158, %r1328, %r6, %r7;
	shl.b32 	%r1159, %r1158, 2;
	mov.u32 	%r1160, _ZZ9cuda_gemmIiLi128ELi16ELi1ELi128ELi64ELi64ELi0EEviiiPT_S1_S1_iiE3Csh;
	add.s32 	%r1161, %r1160, %r1159;
	ld.shared.u32 	%r1162, [%r1161];
	add.s32 	%r1163, %r1162, %r1330;
	st.shared.u32 	[%r1161], %r1163;
	add.s32 	%r1328, %r1328, %r10;
	setp.lt.s32 	%p279, %r1328, %r564;
	@%p279 bra 	$L__BB214_152;
	bra.uni 	$L__BB214_150;
$L__BB214_217:
	shl.b32 	%r615, %r1262, 2;
	mov.u32 	%r616, _ZZ9cuda_gemmIiLi128ELi16ELi1ELi128ELi64ELi64ELi0EEviiiPT_S1_S1_iiE3Csh;
	add.s32 	%r617, %r616, %r615;
	mov.b32 	%r618, 0;
	st.shared.u32 	[%r617], %r618;
	add.s32 	%r619, %r617, %r19;
	st.shared.u32 	[%r619], %r618;
	add.s32 	%r620, %r619, %r19;
	st.shared.u32 	[%r620], %r618;
	add.s32 	%r621, %r620, %r19;
	st.shared.u32 	[%r621], %r618;
	add.s32 	%r1262, %r19, %r1262;
	setp.lt.u32 	%p16, %r1262, 128;
	@%p16 bra 	$L__BB214_217;
	bra.uni 	$L__BB214_17;
$L__BB214_218:
	setp.lt.s32 	%p83, %r8, %r564;
	@%p83 bra 	$L__BB214_219;
	bra.uni 	$L__BB214_285;
$L__BB214_219:
	add.s32 	%r360, %r81, %r1394;
	sub.s32 	%r361, %r360, %r82;
	sub.s32 	%r362, %r360, %r83;
	sub.s32 	%r363, %r360, %r84;
	sub.s32 	%r364, %r360, %r85;
	sub.s32 	%r365, %r360, %r86;
	sub.s32 	%r366, %r360, %r87;
	sub.s32 	%r367, %r360, %r88;
	sub.s32 	%r368, %r360, %r89;
	sub.s32 	%r369, %r360, %r90;
	sub.s32 	%r370, %r360, %r91;
	sub.s32 	%r371, %r360, %r92;
	sub.s32 	%r372, %r360, %r93;
	sub.s32 	%r373, %r360, %r94;
	sub.s32 	%r374, %r360, %r95;
	sub.s32 	%r375, %r360, %r96;
	sub.s32 	%r376, %r360, %r97;
	sub.s32 	%r377, %r360, %r98;
	sub.s32 	%r378, %r360, %r99;
	sub.s32 	%r379, %r360, %r100;
	sub.s32 	%r380, %r360, %r101;
	sub.s32 	%r381, %r360, %r102;
	sub.s32 	%r382, %r360, %r103;
	sub.s32 	%r383, %r360, %r104;
	sub.s32 	%r384, %r360, %r105;
	sub.s32 	%r385, %r360, %r106;
	sub.s32 	%r386, %r360, %r107;
	sub.s32 	%r387, %r360, %r108;
	sub.s32 	%r388, %r360, %r109;
	sub.s32 	%r389, %r360, %r110;
	sub.s32 	%r390, %r360, %r111;
	sub.s32 	%r391, %r360, %r112;
	shl.b32 	%r788, %r361, 2;
	shl.b32 	%r791, %r362, 2;
	shl.b32 	%r794, %r363, 2;
	shl.b32 	%r797, %r364, 2;
	shl.b32 	%r800, %r365, 2;
	shl.b32 	%r803, %r366, 2;
	shl.b32 	%r806, %r367, 2;
	shl.b32 	%r809, %r368, 2;
	shl.b32 	%r812, %r369, 2;
	shl.b32 	%r815, %r370, 2;
	shl.b32 	%r818, %r371, 2;
	shl.b32 	%r821, %r372, 2;
	shl.b32 	%r824, %r373, 2;
	shl.b32 	%r827, %r374, 2;
	shl.b32 	%r830, %r375, 2;
	shl.b32 	%r833, %r376, 2;
	shl.b32 	%r836, %r377, 2;
	shl.b32 	%r839, %r378, 2;
	shl.b32 	%r842, %r379, 2;
	shl.b32 	%r845, %r380, 2;
	shl.b32 	%r848, %r381, 2;
	shl.b32 	%r851, %r382, 2;
	shl.b32 	%r854, %r383, 2;
	shl.b32 	%r857, %r384, 2;
	shl.b32 	%r860, %r385, 2;
	shl.b32 	%r863, %r386, 2;
	shl.b32 	%r866, %r387, 2;
	shl.b32 	%r869, %r388, 2;
	shl.b32 	%r872, %r389, 2;
	shl.b32 	%r875, %r390, 2;
	shl.b32 	%r878, %r391, 2;
	mov.u32 	%r1427, %r8;
$L__BB214_220:
	setp.lt.s32 	%p84, %r358, 1;
	mov.u32 	%r784, _ZZ9cuda_gemmIiLi128ELi16ELi1ELi128ELi64ELi64ELi0EEviiiPT_S1_S1_iiE11kron_fac_sh;
	mad.lo.s32 	%r457, %r1427, 260, %r784;
	mov.b32 	%r1429, 0;
	@%p84 bra 	$L__BB214_222;
	shl.b32 	%r785, %r360, 2;
	add.s32 	%r786, %r457, %r785;
	ld.shared.u32 	%r787, [%r786];
	mul.lo.s32 	%r1429, %r787, %r1491;
$L__BB214_222:
	@%p52 bra 	$L__BB214_224;
	add.s32 	%r789, %r457, %r788;
	ld.shared.u32 	%r790, [%r789+4];
	mad.lo.s32 	%r1429, %r790, %r1490, %r1429;
$L__BB214_224:
	@%p53 bra 	$L__BB214_226;
	add.s32 	%r792, %r457, %r791;
	ld.shared.u32 	%r793, [%r792+8];
	mad.lo.s32 	%r1429, %r793, %r1489, %r1429;
$L__BB214_226:
	@%p54 bra 	$L__BB214_228;
	add.s32 	%r795, %r457, %r794;
	ld.shared.u32 	%r796, [%r795+12];
	mad.lo.s32 	%r1429, %r796, %r1488, %r1429;
$L__BB214_228:
	@%p55 bra 	$L__BB214_230;
	add.s32 	%r798, %r457, %r797;
	ld.shared.u32 	%r799, [%r798+16];
	mad.lo.s32 	%r1429, %r799, %r1487, %r1429;
$L__BB214_230:
	@%p56 bra 	$L__BB214_232;
	add.s32 	%r801, %r457, %r800;
	ld.shared.u32 	%r802, [%r801+20];
	mad.lo.s32 	%r1429, %r802, %r1486, %r1429;
$L__BB214_232:
	setp.lt.s32 	%p90, %r358, 7;
	@%p90 bra 	$L__BB214_234;
	add.s32 	%r804, %r457, %r803;
	ld.shared.u32 	%r805, [%r804+24];
	mad.lo.s32 	%r1429, %r805, %r1485, %r1429;
$L__BB214_234:
	setp.lt.s32 	%p91, %r358, 8;
	@%p91 bra 	$L__BB214_236;
	add.s32 	%r807, %r457, %r806;
	ld.shared.u32 	%r808, [%r807+28];
	mad.lo.s32 	%r1429, %r808, %r1484, %r1429;
$L__BB214_236:
	setp.lt.s32 	%p92, %r358, 9;
	@%p92 bra 	$L__BB214_238;
	add.s32 	%r810, %r457, %r809;
	ld.shared.u32 	%r811, [%r810+32];
	mad.lo.s32 	%r1429, %r811, %r1483, %r1429;
$L__BB214_238:
	setp.lt.s32 	%p93, %r358, 10;
	@%p93 bra 	$L__BB214_240;
	add.s32 	%r813, %r457, %r812;
	ld.shared.u32 	%r814, [%r813+36];
	mad.lo.s32 	%r1429, %r814, %r1482, %r1429;
$L__BB214_240:
	setp.lt.s32 	%p94, %r358, 11;
	@%p94 bra 	$L__BB214_242;
	add.s32 	%r816, %r457, %r815;
	ld.shared.u32 	%r817, [%r816+40];
	mad.lo.s32 	%r1429, %r817, %r1481, %r1429;
$L__BB214_242:
	setp.lt.s32 	%p95, %r358, 12;
	@%p95 bra 	$L__BB214_244;
	add.s32 	%r819, %r457, %r818;
	ld.shared.u32 	%r820, [%r819+44];
	mad.lo.s32 	%r1429, %r820, %r1480, %r1429;
$L__BB214_244:
	setp.lt.s32 	%p96, %r358, 13;
	@%p96 bra 	$L__BB214_246;
	add.s32 	%r822, %r457, %r821;
	ld.shared.u32 	%r823, [%r822+48];
	mad.lo.s32 	%r1429, %r823, %r1479, %r1429;
$L__BB214_246:
	setp.lt.s32 	%p97, %r358, 14;
	@%p97 bra 	$L__BB214_248;
	add.s32 	%r825, %r457, %r824;
	ld.shared.u32 	%r826, [%r825+52];
	mad.lo.s32 	%r1429, %r826, %r1478, %r1429;
$L__BB214_248:
	setp.lt.s32 	%p98, %r358, 15;
	@%p98 bra 	$L__BB214_250;
	add.s32 	%r828, %r457, %r827;
	ld.shared.u32 	%r829, [%r828+56];
	mad.lo.s32 	%r1429, %r829, %r1477, %r1429;
$L__BB214_250:
	setp.lt.s32 	%p99, %r358, 16;
	@%p99 bra 	$L__BB214_252;
	add.s32 	%r831, %r457, %r830;
	ld.shared.u32 	%r832, [%r831+60];
	mad.lo.s32 	%r1429, %r832, %r1476, %r1429;
$L__BB214_252:
	setp.lt.s32 	%p100, %r358, 17;
	@%p100 bra 	$L__BB214_254;
	add.s32 	%r834, %r457, %r833;
	ld.shared.u32 	%r835, [%r834+64];
	mad.lo.s32 	%r1429, %r835, %r1475, %r1429;
$L__BB214_254:
	setp.lt.s32 	%p101, %r358, 18;
	@%p101 bra 	$L__BB214_256;
	add.s32 	%r837, %r457, %r836;
	ld.shared.u32 	%r838, [%r837+68];
	mad.lo.s32 	%r1429, %r838, %r1474, %r1429;
$L__BB214_256:
	setp.lt.s32 	%p102, %r358, 19;
	@%p102 bra 	$L__BB214_258;
	add.s32 	%r840, %r457, %r839;
	ld.shared.u32 	%r841, [%r840+72];
	mad.lo.s32 	%r1429, %r841, %r1473, %r1429;
$L__BB214_258:
	setp.lt.s32 	%p103, %r358, 20;
	@%p103 bra 	$L__BB214_260;
	add.s32 	%r843, %r457, %r842;
	ld.shared.u32 	%r844, [%r843+76];
	mad.lo.s32 	%r1429, %r844, %r1472, %r1429;
$L__BB214_260:
	setp.lt.s32 	%p104, %r358, 21;
	@%p104 bra 	$L__BB214_262;
	add.s32 	%r846, %r457, %r845;
	ld.shared.u32 	%r847, [%r846+80];
	mad.lo.s32 	%r1429, %r847, %r1471, %r1429;
$L__BB214_262:
	setp.lt.s32 	%p105, %r358, 22;
	@%p105 bra 	$L__BB214_264;
	add.s32 	%r849, %r457, %r848;
	ld.shared.u32 	%r850, [%r849+84];
	mad.lo.s32 	%r1429, %r850, %r1470, %r1429;
$L__BB214_264:
	setp.lt.s32 	%p106, %r358, 23;
	@%p106 bra 	$L__BB214_266;
	add.s32 	%r852, %r457, %r851;
	ld.shared.u32 	%r853, [%r852+88];
	mad.lo.s32 	%r1429, %r853, %r1469, %r1429;
$L__BB214_266:
	setp.lt.s32 	%p107, %r358, 24;
	@%p107 bra 	$L__BB214_268;
	add.s32 	%r855, %r457, %r854;
	ld.shared.u32 	%r856, [%r855+92];
	mad.lo.s32 	%r1429, %r856, %r1468, %r1429;
$L__BB214_268:
	setp.lt.s32 	%p108, %r358, 25;
	@%p108 bra 	$L__BB214_270;
	add.s32 	%r858, %r457, %r857;
	ld.shared.u32 	%r859, [%r858+96];
	mad.lo.s32 	%r1429, %r859, %r1467, %r1429;
$L__BB214_270:
	setp.lt.s32 	%p109, %r358, 26;
	@%p109 bra 	$L__BB214_272;
	add.s32 	%r861, %r457, %r860;
	ld.shared.u32 	%r862, [%r861+100];
	mad.lo.s32 	%r1429, %r862, %r1466, %r1429;
$L__BB214_272:
	setp.lt.s32 	%p110, %r358, 27;
	@%p110 bra 	$L__BB214_274;
	add.s32 	%r864, %r457, %r863;
	ld.shared.u32 	%r865, [%r864+104];
	mad.lo.s32 	%r1429, %r865, %r1465, %r1429;
$L__BB214_274:
	setp.lt.s32 	%p111, %r358, 28;
	@%p111 bra 	$L__BB214_276;
	add.s32 	%r867, %r457, %r866;
	ld.shared.u32 	%r868, [%r867+108];
	mad.lo.s32 	%r1429, %r868, %r1464, %r1429;
$L__BB214_276:
	setp.lt.s32 	%p112, %r358, 29;
	@%p112 bra 	$L__BB214_278;
	add.s32 	%r870, %r457, %r869;
	ld.shared.u32 	%r871, [%r870+112];
	mad.lo.s32 	%r1429, %r871, %r1463, %r1429;
$L__BB214_278:
	setp.lt.s32 	%p113, %r358, 30;
	@%p113 bra 	$L__BB214_280;
	add.s32 	%r873, %r457, %r872;
	ld.shared.u32 	%r874, [%r873+116];
	mad.lo.s32 	%r1429, %r874, %r1462, %r1429;
$L__BB214_280:
	setp.lt.s32 	%p114, %r358, 31;
	@%p114 bra 	$L__BB214_282;
	add.s32 	%r876, %r457, %r875;
	ld.shared.u32 	%r877, [%r876+120];
	mad.lo.s32 	%r1429, %r877, %r1461, %r1429;
$L__BB214_282:
	setp.lt.s32 	%p115, %r358, 32;
	@%p115 bra 	$L__BB214_284;
	add.s32 	%r879, %r457, %r878;
	ld.shared.u32 	%r880, [%r879+124];
	mad.lo.s32 	%r1429, %r880, %r1460, %r1429;
$L__BB214_284:
	mad.lo.s32 	%r881, %r1427, %r6, %r7;
	shl.b32 	%r882, %r881, 2;
	mov.u32 	%r883, _ZZ9cuda_gemmIiLi128ELi16ELi1ELi128ELi64ELi64ELi0EEviiiPT_S1_S1_iiE3Csh;
	add.s32 	%r884, %r883, %r882;
	ld.shared.u32 	%r885, [%r884];
	add.s32 	%r886, %r885, %r1429;
	st.shared.u32 	[%r884], %r886;
	add.s32 	%r1427, %r1427, %r10;
	setp.lt.s32 	%p116, %r1427, %r564;
	@%p116 bra 	$L__BB214_220;
$L__BB214_285:
	mov.b32 	%r1394, 32;
	mov.pred 	%p288, 0;
	@%p2 bra 	$L__BB214_20;
$L__BB214_286:
	ld.param.u32 	%r1220, [_Z9cuda_gemmIiLi128ELi16ELi1ELi128ELi64ELi64ELi0EEviiiPT_S1_S1_ii_param_1];
	setp.eq.s32 	%p281, %r18, 3;
	bar.sync 	0;
	mov.u32 	%r1165, %ctaid.x;
	mul.lo.s32 	%r1166, %r6, %r1165;
	mad.lo.s32 	%r555, %r1254, %r1220, %r1166;
	div.s32 	%r556, %r563, %r565;
	mov.u32 	%r1492, %r1;
	@%p281 bra 	$L__BB214_290;
	setp.eq.s32 	%p282, %r18, 0;
	div.s32 	%r1167, %r1, %r6;
	mad.lo.s32 	%r1168, %r556, %r1167, %r555;
	mul.lo.s32 	%r1169, %r1167, %r6;
	sub.s32 	%r1170, %r1, %r1169;
	add.s32 	%r1171, %r1168, %r1170;
	ld.shared.u32 	%r1172, [%r21];
	mul.wide.s32 	%rd23, %r1171, 4;
	add.s64 	%rd24, %rd2, %rd23;
	st.global.u32 	[%rd24], %r1172;
	mov.u32 	%r1492, %r16;
	@%p282 bra 	$L__BB214_290;
	setp.eq.s32 	%p283, %r18, 1;
	div.s32 	%r1173, %r16, %r6;
	mad.lo.s32 	%r1174, %r556, %r1173, %r555;
	mul.lo.s32 	%r1175, %r1173, %r6;
	sub.s32 	%r1176, %r16, %r1175;
	add.s32 	%r1177, %r1174, %r1176;
	ld.shared.u32 	%r1178, [%r22];
	mul.wide.s32 	%rd25, %r1177, 4;
	add.s64 	%rd26, %rd2, %rd25;
	st.global.u32 	[%rd26], %r1178;
	mov.u32 	%r1492, %r20;
	@%p283 bra 	$L__BB214_290;
	add.s32 	%r1492, %r20, %r9;
	div.s32 	%r1179, %r20, %r6;
	mad.lo.s32 	%r1180, %r556, %r1179, %r555;
	mul.lo.s32 	%r1181, %r1179, %r6;
	sub.s32 	%r1182, %r20, %r1181;
	add.s32 	%r1183, %r1180, %r1182;
	add.s32 	%r1184, %r22, %r19;
	ld.shared.u32 	%r1185, [%r1184];
	mul.wide.s32 	%rd27, %r1183, 4;
	add.s64 	%rd28, %rd2, %rd27;
	st.global.u32 	[%rd28], %r1185;
$L__BB214_290:
	setp.lt.u32 	%p284, %r17, 3;
	@%p284 bra 	$L__BB214_292;
$L__BB214_291:
	div.s32 	%r1186, %r1492, %r6;
	mad.lo.s32 	%r1187, %r556, %r1186, %r555;
	mul.lo.s32 	%r1188, %r1186, %r6;
	sub.s32 	%r1189, %r1492, %r1188;
	add.s32 	%r1190, %r1187, %r1189;
	shl.b32 	%r1191, %r1492, 2;
	mov.u32 	%r1192, _ZZ9cuda_gemmIiLi128ELi16ELi1ELi128ELi64ELi64ELi0EEviiiPT_S1_S1_iiE3Csh;
	add.s32 	%r1193, %r1192, %r1191;
	ld.shared.u32 	%r1194, [%r1193];
	mul.wide.s32 	%rd29, %r1190, 4;
	add.s64 	%rd30, %rd2, %rd29;
	st.global.u32 	[%rd30], %r1194;
	add.s32 	%r1195, %r1492, %r9;
	div.s32 	%r1196, %r1195, %r6;
	mad.lo.s32 	%r1197, %r556, %r1196, %r555;
	mul.lo.s32 	%r1198, %r1196, %r6;
	sub.s32 	%r1199, %r1195, %r1198;
	add.s32 	%r1200, %r1197, %r1199;
	add.s32 	%r1201, %r1193, %r19;
	ld.shared.u32 	%r1202, [%r1201];
	mul.wide.s32 	%rd31, %r1200, 4;
	add.s64 	%rd32, %rd2, %rd31;
	st.global.u32 	[%rd32], %r1202;
	add.s32 	%r1203, %r1195, %r9;
	div.s32 	%r1204, %r1203, %r6;
	mad.lo.s32 	%r1205, %r556, %r1204, %r555;
	mul.lo.s32 	%r1206, %r1204, %r6;
	sub.s32 	%r1207, %r1203, %r1206;
	add.s32 	%r1208, %r1205, %r1207;
	add.s32 	%r1209, %r1201, %r19;
	ld.shared.u32 	%r1210, [%r1209];
	mul.wide.s32 	%rd33, %r1208, 4;
	add.s64 	%rd34, %rd2, %rd33;
	st.global.u32 	[%rd34], %r1210;
	add.s32 	%r1211, %r1203, %r9;
	div.s32 	%r1212, %r1211, %r6;
	mad.lo.s32 	%r1213, %r556, %r1212, %r555;
	mul.lo.s32 	%r1214, %r1212, %r6;
	sub.s32 	%r1215, %r1211, %r1214;
	add.s32 	%r1216, %r1213, %r1215;
	add.s32 	%r1217, %r1209, %r19;
	ld.shared.u32 	%r1218, [%r1217];
	mul.wide.s32 	%rd35, %r1216, 4;
	add.s64 	%rd36, %rd2, %rd35;
	st.global.u32 	[%rd36], %r1218;
	add.s32 	%r1492, %r1211, %r9;
	setp.lt.u32 	%p285, %r1492, 128;
	@%p285 bra 	$L__BB214_291;
$L__BB214_292:
	add.s32 	%r1254, %r1254, %r12;
	shl.b32 	%r1219, %r12, 4;
	setp.lt.u32 	%p286, %r1254, %r1219;
	@%p286 bra 	$L__BB214_5;
$L__BB214_293:
	ret;

}
	// .globl	_Z9cuda_gemmIiLi128ELi16ELi1ELi128ELi64ELi64ELi1EEviiiPT_S1_S1_ii
.visible .entry _Z9cuda_gemmIiLi128ELi16ELi1ELi128ELi64ELi64ELi1EEviiiPT_S1_S1_ii(
	.param .u32 _Z9cuda_gemmIiLi128ELi16ELi1ELi128ELi64ELi64ELi1EEviiiPT_S1_S1_ii_param_0,
	.param .u32 _Z9cuda_gemmIiLi128ELi16ELi1ELi128ELi64ELi64ELi1EEviiiPT_S1_S1_ii_param_1,
	.param .u32 _Z9cuda_gemmIiLi128ELi16ELi1ELi128ELi64ELi64ELi1EEviiiPT_S1_S1_ii_param_2,
	.param .u64 .ptr .align 1 _Z9cuda_gemmIiLi128ELi16ELi1ELi128ELi64ELi64ELi1EEviiiPT_S1_S1_ii_param_3,
	.param .u64 .ptr .align 1 _Z9cuda_gemmIiLi128ELi16ELi1ELi128ELi64ELi64ELi1EEviiiPT_S1_S1_ii_param_4,
	.param .u64 .ptr .align 1 _Z9cuda_gemmIiLi128ELi16ELi1ELi128ELi64ELi64ELi1EEviiiPT_S1_S1_ii_param_5,
	.param .u32 _Z9cuda_gemmIiLi128ELi16ELi1ELi128ELi64ELi64ELi1EEviiiPT_S1_S1_ii_param_6,
	.param .u32 _Z9cuda_gemmIiLi128ELi16ELi1ELi128ELi64ELi64ELi1EEviiiPT_S1_S1_ii_param_7
)
.maxntid 128
{
	.reg .pred 	%p<58>;
	.reg .b16 	%rs<6>;
	.reg .b32 	%r<403>;
	.reg .b64 	%rd<47>;
	// demoted variable
	.shared .align 128 .b8 _ZZ9cuda_gemmIiLi128ELi16ELi1ELi128ELi64ELi64ELi1EEviiiPT_S1_S1_iiE11kron_fac_sh[16640];
	// demoted variable
	.shared .align 128 .b8 _ZZ9cuda_gemmIiLi128ELi16ELi1ELi128ELi64ELi64ELi1EEviiiPT_S1_S1_iiE3Ash[512];
	// demoted variable
	.shared .align 128 .b8 _ZZ9cuda_gemmIiLi128ELi16ELi1ELi128ELi64ELi64ELi1EEviiiPT_S1_S1_iiE3Csh[512];
	ld.param.u64 	%rd10, [_Z9cuda_gemmIiLi128ELi16ELi1ELi128ELi64ELi64ELi1EEviiiPT_S1_S1_ii_param_3];
	ld.param.u64 	%rd11, [_Z9cuda_gemmIiLi128ELi16ELi1ELi128ELi64ELi64ELi1EEviiiPT_S1_S1_ii_param_4];
	ld.param.u64 	%rd12, [_Z9cuda_gemmIiLi128ELi16ELi1ELi128ELi64ELi64ELi1EEviiiPT_S1_S1_ii_param_5];
	cvta.to.global.u64 	%rd1, %rd11;
	cvta.to.global.u64 	%rd2, %rd10;
	cvta.to.global.u64 	%rd3, %rd12;
	mov.u32 	%r1, %tid.x;
	and.b32  	%r2, %r1, 31;
	mov.u32 	%r3, %ntid.x;
	add.s32 	%r4, %r1, %r3;
	cvt.u16.u32 	%rs2, %r4;
	xor.b16  	%rs3, %rs2, 4095;
	cvt.u16.u32 	%rs4, %r3;
	div.u16 	%rs5, %rs3, %rs4;
	and.b16  	%rs1, %rs5, 3;
	setp.eq.s16 	%p2, %rs1, 2;
	mov.u32 	%r388, %r1;
	@%p2 bra 	$L__BB215_3;
	cvt.u32.u16 	%r5, %rs1;
	mov.b32 	%r387, 0;
	mov.u32 	%r388, %r1;
$L__BB215_2:
	.pragma "nounroll";
	mul.wide.u32 	%rd13, %r388, 4;
	add.s64 	%rd14, %rd1, %rd13;
	ld.global.u32 	%r155, [%rd14];
	and.b32  	%r156, %r388, 63;
	mov.u32 	%r157, _ZZ9cuda_gemmIiLi128ELi16ELi1ELi128ELi64ELi64ELi1EEviiiPT_S1_S1_iiE11kron_fac_sh;
	mad.lo.s32 	%r158, %r156, 260, %r157;
	shr.u32 	%r159, %r388, 4;
	and.b32  	%r160, %r159, 268435452;
	add.s32 	%r161, %r158, %r160;
	st.shared.u32 	[%r161], %r155;
	add.s32 	%r388, %r388, %r3;
	add.s32 	%r387, %r387, 1;
	xor.b32  	%r162, %r387, %r5;
	setp.ne.s32 	%p3, %r162, 2;
	@%p3 bra 	$L__BB215_2;
$L__BB215_3:
	mov.u32 	%r165, _ZZ9cuda_gemmIiLi128ELi16ELi1ELi128ELi64ELi64ELi1EEviiiPT_S1_S1_iiE11kron_fac_sh;
$L__BB215_4:
	mul.wide.u32 	%rd15, %r388, 4;
	add.s64 	%rd16, %rd1, %rd15;
	ld.global.u32 	%r163, [%rd16];
	and.b32  	%r164, %r388, 63;
	mad.lo.s32 	%r166, %r164, 260, %r165;
	shr.u32 	%r167, %r388, 4;
	and.b32  	%r168, %r167, 268435452;
	add.s32 	%r169, %r166, %r168;
	st.shared.u32 	[%r169], %r163;
	add.s32 	%r170, %r388, %r3;
	mul.wide.u32 	%rd17, %r170, 4;
	add.s64 	%rd18, %rd1, %rd17;
	ld.global.u32 	%r171, [%rd18];
	and.b32  	%r172, %r170, 63;
	mad.lo.s32 	%r173, %r172, 260, %r165;
	shr.u32 	%r174, %r170, 4;
	and.b32  	%r175, %r174, 268435452;
	add.s32 	%r176, %r173, %r175;
	st.shared.u32 	[%r176], %r171;
	add.s32 	%r177, %r170, %r3;
	mul.wide.u32 	%rd19, %r177, 4;
	add.s64 	%rd20, %rd1, %rd19;
	ld.global.u32 	%r178, [%rd20];
	and.b32  	%r179, %r177, 63;
	mad.lo.s32 	%r180, %r179, 260, %r165;
	shr.u32 	%r181, %r177, 4;
	and.b32  	%r182, %r181, 268435452;
	add.s32 	%r183, %r180, %r182;
	st.shared.u32 	[%r183], %r178;
	add.s32 	%r184, %r177, %r3;
	mul.wide.u32 	%rd21, %r184, 4;
	add.s64 	%rd22, %rd1, %rd21;
	ld.global.u32 	%r185, [%rd22];
	and.b32  	%r186, %r184, 63;
	mad.lo.s32 	%r187, %r186, 260, %r165;
	shr.u32 	%r188, %r184, 4;
	and.b32  	%r189, %r188, 268435452;
	add.s32 	%r190, %r187, %r189;
	st.shared.u32 	[%r190], %r185;
	add.s32 	%r388, %r184, %r3;
	setp.lt.u32 	%p4, %r388, 4096;
	@%p4 bra 	$L__BB215_4;
	and.b32  	%r13, %r1, 1;
	mov.u32 	%r390, %ctaid.y;
	mov.u32 	%r15, %nctaid.y;
	shl.b32 	%r16, %r15, 4;
	setp.ge.u32 	%p5, %r390, %r16;
	@%p5 bra 	$L__BB215_31;
	shl.b32 	%r191, %r13, 6;
	or.b32  	%r17, %r191, %r2;
	max.u32 	%r192, %r4, 128;
	setp.lt.u32 	%p6, %r4, 128;
	selp.u32 	%r193, 1, 0, %p6;
	add.s32 	%r194, %r4, %r193;
	sub.s32 	%r195, %r192, %r194;
	div.u32 	%r196, %r195, %r3;
	add.s32 	%r18, %r196, %r193;
	and.b32  	%r19, %r18, 3;
	shl.b32 	%r197, %r1, 2;
	mov.u32 	%r198, _ZZ9cuda_gemmIiLi128ELi16ELi1ELi128ELi64ELi64ELi1EEviiiPT_S1_S1_iiE3Ash;
	add.s32 	%r20, %r198, %r197;
	shl.b32 	%r21, %r3, 2;
	add.s32 	%r22, %r20, %r21;
	add.s32 	%r23, %r4, %r3;
	add.s32 	%r24, %r23, %r3;
	mov.u32 	%r199, _ZZ9cuda_gemmIiLi128ELi16ELi1ELi128ELi64ELi64ELi1EEviiiPT_S1_S1_iiE3Csh;
	add.s32 	%r25, %r199, %r197;
	add.s32 	%r26, %r25, %r21;
	add.s32 	%r27, %r26, %r21;
	setp.eq.s32 	%p7, %r2, 31;
	selp.b32 	%r28, -32, 0, %p7;
	setp.lt.u32 	%p8, %r2, 30;
	selp.b32 	%r29, 0, -32, %p8;
	setp.lt.u32 	%p9, %r2, 29;
	selp.b32 	%r30, 0, -32, %p9;
	setp.lt.u32 	%p10, %r2, 28;
	selp.b32 	%r31, 0, -32, %p10;
	setp.lt.u32 	%p11, %r2, 27;
	selp.b32 	%r32, 0, -32, %p11;
	setp.lt.u32 	%p12, %r2, 26;
	selp.b32 	%r33, 0, -32, %p12;
	setp.lt.u32 	%p13, %r2, 25;
	selp.b32 	%r34, 0, -32, %p13;
	setp.lt.u32 	%p14, %r2, 24;
	selp.b32 	%r35, 0, -32, %p14;
	setp.lt.u32 	%p15, %r2, 23;
	selp.b32 	%r36, 0, -32, %p15;
	setp.lt.u32 	%p16, %r2, 22;
	selp.b32 	%r37, 0, -32, %p16;
	setp.lt.u32 	%p17, %r2, 21;
	selp.b32 	%r38, 0, -32, %p17;
	setp.lt.u32 	%p18, %r2, 20;
	selp.b32 	%r39, 0, -32, %p18;
	setp.lt.u32 	%p19, %r2, 19;
	selp.b32 	%r40, 0, -32, %p19;
	setp.lt.u32 	%p20, %r2, 18;
	selp.b32 	%r41, 0, -32, %p20;
	setp.lt.u32 	%p21, %r2, 17;
	selp.b32 	%r42, 0, -32, %p21;
	setp.lt.u32 	%p22, %r2, 16;
	selp.b32 	%r43, 0, -32, %p22;
	setp.lt.u32 	%p23, %r2, 15;
	selp.b32 	%r44, 0, -32, %p23;
	setp.lt.u32 	%p24, %r2, 14;
	selp.b32 	%r45, 0, -32, %p24;
	setp.lt.u32 	%p25, %r2, 13;
	selp.b32 	%r46, 0, -32, %p25;
	setp.lt.u32 	%p26, %r2, 12;
	selp.b32 	%r47, 0, -32, %p26;
	setp.lt.u32 	%p27, %r2, 11;
	selp.b32 	%r48, 0, -32, %p27;
	setp.lt.u32 	%p28, %r2, 10;
	selp.b32 	%r49, 0, -32, %p28;
	setp.lt.u32 	%p29, %r2, 9;
	selp.b32 	%r50, 0, -32, %p29;
	setp.lt.u32 	%p30, %r2, 8;
	selp.b32 	%r51, 0, -32, %p30;
	setp.lt.u32 	%p31, %r2, 7;
	selp.b32 	%r52, 0, -32, %p31;
	setp.lt.u32 	%p32, %r2, 6;
	selp.b32 	%r53, 0, -32, %p32;
	setp.lt.u32 	%p33, %r2, 5;
	selp.b32 	%r54, 0, -32, %p33;
	setp.lt.u32 	%p34, %r2, 4;
	selp.b32 	%r55, 0, -32, %p34;
	setp.lt.u32 	%p35, %r2, 3;
	selp.b32 	%r56, 0, -32, %p35;
	setp.lt.u32 	%p36, %r2, 2;
	selp.b32 	%r57, 0, -32, %p36;
	setp.eq.s32 	%p37, %r2, 0;
	selp.b32 	%r58, 0, -32, %p37;
	mul.wide.u32 	%rd4, %r3, 16;
	shr.u32 	%r59, %r3, 1;
	shr.u32 	%r60, %r1, 1;
	shl.b32 	%r85, %r28, 2;
	shl.b32 	%r87, %r29, 2;
	shl.b32 	%r89, %r30, 2;
	shl.b32 	%r91, %r31, 2;
	shl.b32 	%r93, %r32, 2;
	shl.b32 	%r95, %r33, 2;
	shl.b32 	%r97, %r34, 2;
	shl.b32 	%r99, %r35, 2;
	shl.b32 	%r101, %r36, 2;
	shl.b32 	%r103, %r37, 2;
	shl.b32 	%r105, %r38, 2;
	shl.b32 	%r107, %r39, 2;
	shl.b32 	%r109, %r40, 2;
	shl.b32 	%r111, %r41, 2;
	shl.b32 	%r113, %r42, 2;
	shl.b32 	%r115, %r43, 2;
	shl.b32 	%r117, %r44, 2;
	shl.b32 	%r119, %r45, 2;
	shl.b32 	%r121, %r46, 2;
	shl.b32 	%r123, %r47, 2;
	shl.b32 	%r125, %r48, 2;
	shl.b32 	%r127, %r49, 2;
	shl.b32 	%r129, %r50, 2;
	shl.b32 	%r131, %r51, 2;
	shl.b32 	%r133, %r52, 2;
	shl.b32 	%r135, %r53, 2;
	shl.b32 	%r137, %r54, 2;
	shl.b32 	%r139, %r55, 2;
	shl.b32 	%r141, %r56, 2;
	shl.b32 	%r143, %r57, 2;
	shl.b32 	%r145, %r58, 2;
	cvt.u64.u32 	%rd42, %r21;
$L__BB215_7:
	setp.eq.s32 	%p38, %r19, 3;
	shl.b32 	%r62, %r390, 7;
	mov.u32 	%r391, %r1;
	@%p38 bra 	$L__BB215_11;
	setp.eq.s32 	%p39, %r19, 0;
	add.s32 	%r63, %r62, %r1;
	mul.wide.u32 	%rd23, %r63, 4;
	add.s64 	%rd24, %rd2, %rd23;
	ld.global.u32 	%r200, [%rd24];
	st.shared.u32 	[%r20], %r200;
	mov.u32 	%r391, %r4;
	@%p39 bra 	$L__BB215_11;
	setp.eq.s32 	%p40, %r19, 1;
	add.s32 	%r64, %r63, %r3;
	mul.wide.u32 	%rd25, %r64, 4;
	add.s64 	%rd26, %rd2, %rd25;
	ld.global.u32 	%r201, [%rd26];
	st.shared.u32 	[%r22], %r201;
	mov.u32 	%r391, %r23;
	@%p40 bra 	$L__BB215_11;
	add.s32 	%r202, %r64, %r3;
	mul.wide.u32 	%rd27, %r202, 4;
	add.s64 	%rd28, %rd2, %rd27;
	ld.global.u32 	%r203, [%rd28];
	add.s32 	%r204, %r22, %r21;
	st.shared.u32 	[%r204], %r203;
	mov.u32 	%r391, %r24;
$L__BB215_11:
	setp.lt.u32 	%p41, %r18, 3;
	@%p41 bra 	$L__BB215_14;
	shl.b32 	%r205, %r391, 2;
	mov.u32 	%r206, _ZZ9cuda_gemmIiLi128ELi16ELi1ELi128ELi64ELi64ELi1EEviiiPT_S1_S1_iiE3Ash;
	add.s32 	%r395, %r206, %r205;
	add.s32 	%r207, %r391, %r62;
	add.s32 	%r394, %r207, %r3;
	shl.b32 	%r208, %r3, 1;
	add.s32 	%r393, %r207, %r208;
	mad.lo.s32 	%r392, %r3, 3, %r207;
	mul.wide.u32 	%rd29, %r207, 4;
	add.s64 	%rd46, %rd2, %rd29;
$L__BB215_13:
	ld.global.u32 	%r209, [%rd46];
	st.shared.u32 	[%r395], %r209;
	mul.wide.u32 	%rd30, %r394, 4;
	add.s64 	%rd31, %rd2, %rd30;
	ld.global.u32 	%r210, [%rd31];
	add.s32 	%r211, %r395, %r21;
	st.shared.u32 	[%r211], %r210;
	mul.wide.u32 	%rd32, %r393, 4;
	add.s64 	%rd33, %rd2, %rd32;
	ld.global.u32 	%r212, [%rd33];
	shl.b32 	%r213, %r3, 3;
	add.s32 	%r214, %r395, %r213;
	st.shared.u32 	[%r214], %r212;
	mul.wide.u32 	%rd34, %r392, 4;
	add.s64 	%rd35, %rd2, %rd34;
	ld.global.u32 	%r215, [%rd35];
	mad.lo.s32 	%r216, %r3, 12, %r395;
	st.shared.u32 	[%r216], %r215;
	add.s32 	%r391, %r391, %r21;
	shl.b32 	%r217, %r3, 4;
	add.s32 	%r395, %r395, %r217;
	add.s32 	%r394, %r394, %r21;
	add.s32 	%r393, %r393, %r21;
	add.s32 	%r392, %r392, %r21;
	add.s64 	%rd46, %rd46, %rd4;
	setp.lt.u32 	%p42, %r391, 128;
	@%p42 bra 	$L__BB215_13;
$L__BB215_14:
	setp.eq.s32 	%p43, %r19, 3;
	bar.sync 	0;
	mov.u32 	%r397, %r1;
	@%p43 bra 	$L__BB215_18;
	setp.eq.s32 	%p44, %r19, 0;
	mov.b32 	%r218, 0;
	st.shared.u32 	[%r25], %r218;
	mov.u32 	%r397, %r4;
	@%p44 bra 	$L__BB215_18;
	setp.eq.s32 	%p45, %r19, 1;
	mov.b32 	%r219, 0;
	st.shared.u32 	[%r26], %r219;
	mov.u32 	%r397, %r23;
	@%p45 bra 	$L__BB215_18;
	mov.b32 	%r220, 0;
	st.shared.u32 	[%r27], %r220;
	mov.u32 	%r397, %r24;
$L__BB215_18:
	setp.lt.u32 	%p46, %r18, 3;
	@%p46 bra 	$L__BB215_20;
$L__BB215_19:
	shl.b32 	%r221, %r397, 2;
	mov.u32 	%r222, _ZZ9cuda_gemmIiLi128ELi16ELi1ELi128ELi64ELi64ELi1EEviiiPT_S1_S1_iiE3Csh;
	add.s32 	%r223, %r222, %r221;
	mov.b32 	%r224, 0;
	st.shared.u32 	[%r223], %r224;
	add.s32 	%r225, %r223, %r21;
	st.shared.u32 	[%r225], %r224;
	add.s32 	%r226, %r225, %r21;
	st.shared.u32 	[%r226], %r224;
	add.s32 	%r227, %r226, %r21;
	st.shared.u32 	[%r227], %r224;
	add.s32 	%r397, %r21, %r397;
	setp.lt.u32 	%p47, %r397, 128;
	@%p47 bra 	$L__BB215_19;
$L__BB215_20:
	mov.b32 	%r399, 0;
	mov.pred 	%p57, -1;
$L__BB215_21:
	mov.pred 	%p1, %p57;
	add.s32 	%r229, %r17, %r399;
	shl.b32 	%r230, %r229, 2;
	mov.u32 	%r231, _ZZ9cuda_gemmIiLi128ELi16ELi1ELi128ELi64ELi64ELi1EEviiiPT_S1_S1_iiE3Ash;
	add.s32 	%r232, %r231, %r230;
	ld.shared.u32 	%r84, [%r232];
	add.s32 	%r233, %r232, %r85;
	ld.shared.u32 	%r86, [%r233+4];
	add.s32 	%r234, %r232, %r87;
	ld.shared.u32 	%r88, [%r234+8];
	add.s32 	%r235, %r232, %r89;
	ld.shared.u32 	%r90, [%r235+12];
	add.s32 	%r236, %r232, %r91;
	ld.shared.u32 	%r92, [%r236+16];
	add.s32 	%r237, %r232, %r93;
	ld.shared.u32 	%r94, [%r237+20];
	add.s32 	%r238, %r232, %r95;
	ld.shared.u32 	%r96, [%r238+24];
	add.s32 	%r239, %r232, %r97;
	ld.shared.u32 	%r98, [%r239+28];
	add.s32 	%r240, %r232, %r99;
	ld.shared.u32 	%r100, [%r240+32];
	add.s32 	%r241, %r232, %r101;
	ld.shared.u32 	%r102, [%r241+36];
	add.s32 	%r242, %r232, %r103;
	ld.shared.u32 	%r104, [%r242+40];
	add.s32 	%r243, %r232, %r105;
	ld.shared.u32 	%r106, [%r243+44];
	add.s32 	%r244, %r232, %r107;
	ld.shared.u32 	%r108, [%r244+48];
	add.s32 	%r245, %r232, %r109;
	ld.shared.u32 	%r110, [%r245+52];
	add.s32 	%r246, %r232, %r111;
	ld.shared.u32 	%r112, [%r246+56];
	add.s32 	%r247, %r232, %r113;
	ld.shared.u32 	%r114, [%r247+60];
	add.s32 	%r248, %r232, %r115;
	ld.shared.u32 	%r116, [%r248+64];
	add.s32 	%r249, %r232, %r117;
	ld.shared.u32 	%r118, [%r249+68];
	add.s32 	%r250, %r232, %r119;
	ld.shared.u32 	%r120, [%r250+72];
	add.s32 	%r251, %r232, %r121;
	ld.shared.u32 	%r122, [%r251+76];
	add.s32 	%r252, %r232, %r123;
	ld.shared.u32 	%r124, [%r252+80];
	add.s32 	%r253, %r232, %r125;
	ld.shared.u32 	%r126, [%r253+84];
	add.s32 	%r254, %r232, %r127;
	ld.shared.u32 	%r128, [%r254+88];
	add.s32 	%r255, %r232, %r129;
	ld.shared.u32 	%r130, [%r255+92];
	add.s32 	%r256, %r232, %r131;
	ld.shared.u32 	%r132, [%r256+96];
	add.s32 	%r257, %r232, %r133;
	ld.shared.u32 	%r134, [%r257+100];
	add.s32 	%r258, %r232, %r135;
	ld.shared.u32 	%r136, [%r258+104];
	add.s32 	%r259, %r232, %r137;
	ld.shared.u32 	%r138, [%r259+108];
	add.s32 	%r260, %r232, %r139;
	ld.shared.u32 	%r140, [%r260+112];
	add.s32 	%r261, %r232, %r141;
	ld.shared.u32 	%r142, [%r261+116];
	add.s32 	%r262, %r232, %r143;
	ld.shared.u32 	%r144, [%r262+120];
	add.s32 	%r263, %r232, %r145;
	ld.shared.u32 	%r146, [%r263+124];
	add.s32 	%r147, %r399, %r2;
	shl.b32 	%r266, %r147, 2;
	mov.u32 	%r400, %r60;
$L__BB215_22:
	mov.u32 	%r264, _ZZ9cuda_gemmIiLi128ELi16ELi1ELi128ELi64ELi64ELi1EEviiiPT_S1_S1_iiE11kron_fac_sh;
	mad.lo.s32 	%r265, %r400, 260, %r264;
	add.s32 	%r267, %r265, %r266;
	ld.shared.u32 	%r268, [%r267];
	mul.lo.s32 	%r269, %r268, %r84;
	add.s32 	%r270, %r267, %r85;
	ld.shared.u32 	%r271, [%r270+4];
	mad.lo.s32 	%r272, %r271, %r86, %r269;
	add.s32 	%r273, %r267, %r87;
	ld.shared.u32 	%r274, [%r273+8];
	mad.lo.s32 	%r275, %r274, %r88, %r272;
	add.s32 	%r276, %r267, %r89;
	ld.shared.u32 	%r277, [%r276+12];
	mad.lo.s32 	%r278, %r277, %r90, %r275;
	add.s32 	%r279, %r267, %r91;
	ld.shared.u32 	%r280, [%r279+16];
	mad.lo.s32 	%r281, %r280, %r92, %r278;
	add.s32 	%r282, %r267, %r93;
	ld.shared.u32 	%r283, [%r282+20];
	mad.lo.s32 	%r284, %r283, %r94, %r281;
	add.s32 	%r285, %r267, %r95;
	ld.shared.u32 	%r286, [%r285+24];
	mad.lo.s32 	%r287, %r286, %r96, %r284;
	add.s32 	%r288, %r267, %r97;
	ld.shared.u32 	%r289, [%r288+28];
	mad.lo.s32 	%r290, %r289, %r98, %r287;
	add.s32 	%r291, %r267, %r99;
	ld.shared.u32 	%r292, [%r291+32];
	mad.lo.s32 	%r293, %r292, %r100, %r290;
	add.s32 	%r294, %r267, %r101;
	ld.shared.u32 	%r295, [%r294+36];
	mad.lo.s32 	%r296, %r295, %r102, %r293;
	add.s32 	%r297, %r267, %r103;
	ld.shared.u32 	%r298, [%r297+40];
	mad.lo.s32 	%r299, %r298, %r104, %r296;
	add.s32 	%r300, %r267, %r105;
	ld.shared.u32 	%r301, [%r300+44];
	mad.lo.s32 	%r302, %r301, %r106, %r299;
	add.s32 	%r303, %r267, %r107;
	ld.shared.u32 	%r304, [%r303+48];
	mad.lo.s32 	%r305, %r304, %r108, %r302;
	add.s32 	%r306, %r267, %r109;
	ld.shared.u32 	%r307, [%r306+52];
	mad.lo.s32 	%r308, %r307, %r110, %r305;
	add.s32 	%r309, %r267, %r111;
	ld.shared.u32 	%r310, [%r309+56];
	mad.lo.s32 	%r311, %r310, %r112, %r308;
	add.s32 	%r312, %r267, %r113;
	ld.shared.u32 	%r313, [%r312+60];
	mad.lo.s32 	%r314, %r313, %r114, %r311;
	add.s32 	%r315, %r267, %r115;
	ld.shared.u32 	%r316, [%r315+64];
	mad.lo.s32 	%r317, %r316, %r116, %r314;
	add.s32 	%r318, %r267, %r117;
	ld.shared.u32 	%r319, [%r318+68];
	mad.lo.s32 	%r320, %r319, %r118, %r317;
	add.s32 	%r321, %r267, %r119;
	ld.shared.u32 	%r322, [%r321+72];
	mad.lo.s32 	%r323, %r322, %r120, %r320;
	add.s32 	%r324, %r267, %r121;
	ld.shared.u32 	%r325, [%r324+76];
	mad.lo.s32 	%r326, %r325, %r122, %r323;
	add.s32 	%r327, %r267, %r123;
	ld.shared.u32 	%r328, [%r327+80];
	mad.lo.s32 	%r329, %r328, %r124, %r326;
	add.s32 	%r330, %r267, %r125;
	ld.shared.u32 	%r331, [%r330+84];
	mad.lo.s32 	%r332, %r331, %r126, %r329;
	add.s32 	%r333, %r267, %r127;
	ld.shared.u32 	%r334, [%r333+88];
	mad.lo.s32 	%r335, %r334, %r128, %r332;
	add.s32 	%r336, %r267, %r129;
	ld.shared.u32 	%r337, [%r336+92];
	mad.lo.s32 	%r338, %r337, %r130, %r335;
	add.s32 	%r339, %r267, %r131;
	ld.shared.u32 	%r340, [%r339+96];
	mad.lo.s32 	%r341, %r340, %r132, %r338;
	add.s32 	%r342, %r267, %r133;
	ld.shared.u32 	%r343, [%r342+100];
	mad.lo.s32 	%r344, %r343, %r134, %r341;
	add.s32 	%r345, %r267, %r135;
	ld.shared.u32 	%r346, [%r345+104];
	mad.lo.s32 	%r347, %r346, %r136, %r344;
	add.s32 	%r348, %r267, %r137;
	ld.shared.u32 	%r349, [%r348+108];
	mad.lo.s32 	%r350, %r349, %r138, %r347;
	add.s32 	%r351, %r267, %r139;
	ld.shared.u32 	%r352, [%r351+112];
	mad.lo.s32 	%r353, %r352, %r140, %r350;
	add.s32 	%r354, %r267, %r141;
	ld.shared.u32 	%r355, [%r354+116];
	mad.lo.s32 	%r356, %r355, %r142, %r353;
	add.s32 	%r357, %r267, %r143;
	ld.shared.u32 	%r358, [%r357+120];
	mad.lo.s32 	%r359, %r358, %r144, %r356;
	add.s32 	%r360, %r267, %r145;
	ld.shared.u32 	%r361, [%r360+124];
	mad.lo.s32 	%r362, %r361, %r146, %r359;
	shl.b32 	%r363, %r13, 2;
	shl.b32 	%r364, %r400, 3;
	or.b32  	%r365, %r364, %r363;
	mov.u32 	%r366, _ZZ9cuda_gemmIiLi128ELi16ELi1ELi128ELi64ELi64ELi1EEviiiPT_S1_S1_iiE3Csh;
	add.s32 	%r367, %r366, %r365;
	ld.shared.u32 	%r368, [%r367];
	add.s32 	%r369, %r368, %r362;
	st.shared.u32 	[%r367], %r369;
	add.s32 	%r400, %r400, %r59;
	setp.lt.u32 	%p49, %r400, 64;
	@%p49 bra 	$L__BB215_22;
	mov.b32 	%r399, 32;
	mov.pred 	%p57, 0;
	@%p1 bra 	$L__BB215_21;
	setp.eq.s32 	%p51, %r19, 3;
	bar.sync 	0;
	mov.u32 	%r401, %r1;
	@%p51 bra 	$L__BB215_28;
	setp.eq.s32 	%p52, %r19, 0;
	add.s32 	%r371, %r62, %r1;
	ld.shared.u32 	%r372, [%r25];
	mul.wide.s32 	%rd36, %r371, 4;
	add.s64 	%rd8, %rd3, %rd36;
	st.global.u32 	[%rd8], %r372;
	mov.u32 	%r401, %r4;
	@%p52 bra 	$L__BB215_28;
	setp.eq.s32 	%p53, %r19, 1;
	ld.shared.u32 	%r373, [%r26];
	cvt.u64.u32 	%rd37, %r21;
	add.s64 	%rd9, %rd8, %rd37;
	st.global.u32 	[%rd9], %r373;
	mov.u32 	%r401, %r23;
	@%p53 bra 	$L__BB215_28;
	ld.shared.u32 	%r374, [%r27];
	add.s64 	%rd39, %rd9, %rd37;
	st.global.u32 	[%rd39], %r374;
	mov.u32 	%r401, %r24;
$L__BB215_28:
	setp.lt.u32 	%p54, %r18, 3;
	@%p54 bra 	$L__BB215_30;
$L__BB215_29:
	add.s32 	%r375, %r62, %r401;
	shl.b32 	%r376, %r401, 2;
	add.s32 	%r378, %r366, %r376;
	ld.shared.u32 	%r379, [%r378];
	mul.wide.s32 	%rd40, %r375, 4;
	add.s64 	%rd41, %rd3, %rd40;
	st.global.u32 	[%rd41], %r379;
	add.s32 	%r380, %r378, %r21;
	ld.shared.u32 	%r381, [%r380];
	add.s64 	%rd43, %rd41, %rd42;
	st.global.u32 	[%rd43], %r381;
	add.s32 	%r382, %r380, %r21;
	ld.shared.u32 	%r383, [%r382];
	add.s64 	%rd44, %rd43, %rd42;
	st.global.u32 	[%rd44], %r383;
	add.s32 	%r384, %r382, %r21;
	ld.shared.u32 	%r385, [%r384];
	add.s64 	%rd45, %rd44, %rd42;
	st.global.u32 	[%rd45], %r385;
	add.s32 	%r401, %r21, %r401;
	setp.lt.u32 	%p55, %r401, 128;
	@%p55 bra 	$L__BB215_29;
$L__BB215_30:
	add.s32 	%r390, %r390, %r15;
	setp.lt.u32 	%p56, %r390, %r16;
	@%p56 bra 	$L__BB215_7;
$L__BB215_31:
	ret;

}
	// .globl	_Z9cuda_gemmIiLi128ELi16ELi1ELi256ELi2ELi2ELi0EEviiiPT_S1_S1_ii
.visible .entry _Z9cuda_gemmIiLi128ELi16ELi1ELi256ELi2ELi2ELi0EEviiiPT_S1_S1_ii(
	.param .u32 _Z9cuda_gemmIiLi128ELi16ELi1ELi256ELi2ELi2ELi0EEviiiPT_S1_S1_ii_param_0,
	.param .u32 _Z9cuda_gemmIiLi128ELi16ELi1ELi256ELi2ELi2ELi0EEviiiPT_S1_S1_ii_param_1,
	.param .u32 _Z9cuda_gemmIiLi128ELi16ELi1ELi256ELi2ELi2ELi0EEviiiPT_S1_S1_ii_param_2,
	.param .u64 .ptr .align 1 _Z9cuda_gemmIiLi128ELi16ELi1ELi256ELi2ELi2ELi0EEviiiPT_S1_S1_ii_param_3,
	.param .u64 .ptr .align 1 _Z9cuda_gemmIiLi128ELi16ELi1ELi256ELi2ELi2ELi0EEviiiPT_S1_S1_ii_param_4,
	.param .u64 .ptr .align 1 _Z9cuda_gemmIiLi128ELi16ELi1ELi256ELi2ELi2ELi0EEviiiPT_S1_S1_ii_param_5,
	.param .u32 _Z9cuda_gemmIiLi128ELi16ELi1ELi256ELi2ELi2ELi0EEviiiPT_S1_S1_ii_param_6,
	.param .u32 _Z9cuda_gemmIiLi128ELi16ELi1ELi256ELi2ELi2ELi0EEviiiPT_S1_S1_ii_param_7
)
.maxntid 128
{
	.reg .pred 	%p<35>;
	.reg .b16 	%rs<8>;
	.reg .b32 	%r<235>;
	.reg .b64 	%rd<37>;
	// demoted variable
	.shared .align 128 .b8 _ZZ9cuda_gemmIiLi128ELi16ELi1ELi256ELi2ELi2ELi0EEviiiPT_S1_S1_iiE11kron_fac_sh[24];
	// demoted variable
	.shared .align 128 .b8 _ZZ9cuda_gemmIiLi128ELi16ELi1ELi256ELi2ELi2ELi0EEviiiPT_S1_S1_iiE3Ash[1024];
	// demoted variable
	.shared .align 128 .b8 _ZZ9cuda_gemmIiLi128ELi16ELi1ELi256ELi2ELi2ELi0EEviiiPT_S1_S1_iiE3Csh[1024];
	ld.param.u32 	%r88, [_Z9cuda_gemmIiLi128ELi16ELi1ELi256ELi2ELi2ELi0EEviiiPT_S1_S1_ii_param_1];
	ld.param.u32 	%r89, [_Z9cuda_gemmIiLi128ELi16ELi1ELi256ELi2ELi2ELi0EEviiiPT_S1_S1_ii_param_2];
	ld.param.u64 	%rd5, [_Z9cuda_gemmIiLi128ELi16ELi1ELi256ELi2ELi2ELi0EEviiiPT_S1_S1_ii_param_3];
	ld.param.u64 	%rd4, [_Z9cuda_gemmIiLi128ELi16ELi1ELi256ELi2ELi2ELi0EEviiiPT_S1_S1_ii_param_4];
	ld.param.u64 	%rd6, [_Z9cuda_gemmIiLi128ELi16ELi1ELi256ELi2ELi2ELi0EEviiiPT_S1_S1_ii_param_5];
	ld.param.u32 	%r90, [_Z9cuda_gemmIiLi128ELi16ELi1ELi256ELi2ELi2ELi0EEviiiPT_S1_S1_ii_param_6];
	ld.param.u32 	%r91, [_Z9cuda_gemmIiLi128ELi16ELi1ELi256ELi2ELi2ELi0EEviiiPT_S1_S1_ii_param_7];
	cvta.to.global.u64 	%rd1, %rd5;
	cvta.to.global.u64 	%rd2, %rd6;
	mov.u32 	%r1, %tid.x;
	mul.lo.s32 	%r2, %r91, %r90;
	setp.ge.u32 	%p1, %r1, %r2;
	@%p1 bra 	$L__BB216_3;
	mov.u32 	%r3, %ntid.x;
	cvta.to.global.u64 	%rd3, %rd4;
	mov.u32 	%r211, %r1;
$L__BB216_2:
	mul.wide.u32 	%rd7, %r211, 4;
	add.s64 	%rd8, %rd3, %rd7;
	ld.global.u32 	%r92, [%rd8];
	rem.u32 	%r93, %r211, %r90;
	mov.u32 	%r94, _ZZ9cuda_gemmIiLi128ELi16ELi1ELi256ELi2ELi2ELi0EEviiiPT_S1_S1_iiE11kron_fac_sh;
	mad.lo.s32 	%r95, %r93, 12, %r94;
	div.u32 	%r96, %r211, %r91;
	shl.b32 	%r97, %r96, 2;
	add.s32 	%r98, %r95, %r97;
	st.shared.u32 	[%r98], %r92;
	add.s32 	%r211, %r211, %r3;
	setp.lt.u32 	%p2, %r211, %r2;
	@%p2 bra 	$L__BB216_2;
$L__BB216_3:
	div.s32 	%r6, 256, %r91;
	min.s32 	%r7, %r6, 128;
	div.u32 	%r8, %r1, %r7;
	mov.u32 	%r9, %ntid.x;
	mov.u32 	%r214, %ctaid.y;
	mov.u32 	%r11, %nctaid.y;
	shl.b32 	%r12, %r11, 4;
	setp.ge.u32 	%p3, %r214, %r12;
	@%p3 bra 	$L__BB216_39;
	mov.u32 	%r100, %ctaid.x;
	shl.b32 	%r13, %r100, 8;
	min.s32 	%r14, %r91, 32;
	shl.b32 	%r101, %r91, 8;
	sub.s32 	%r15, 8223, %r101;
	mul.lo.s32 	%r16, %r6, %r100;
	add.s32 	%r17, %r1, %r9;
	cvt.u16.u32 	%rs3, %r17;
	not.b16 	%rs4, %rs3;
	and.b16  	%rs5, %rs4, 255;
	cvt.u16.u32 	%rs6, %r9;
	and.b16  	%rs7, %rs6, 255;
	div.u16 	%rs1, %rs5, %rs7;
	and.b16  	%rs2, %rs1, 3;
	shl.b32 	%r102, %r1, 2;
	mov.u32 	%r103, _ZZ9cuda_gemmIiLi128ELi16ELi1ELi256ELi2ELi2ELi0EEviiiPT_S1_S1_iiE3Ash;
	add.s32 	%r18, %r103, %r102;
	shl.b32 	%r19, %r9, 2;
	add.s32 	%r20, %r18, %r19;
	add.s32 	%r21, %r17, %r9;
	add.s32 	%r22, %r21, %r9;
	mov.u32 	%r104, _ZZ9cuda_gemmIiLi128ELi16ELi1ELi256ELi2ELi2ELi0EEviiiPT_S1_S1_iiE3Csh;
	add.s32 	%r23, %r104, %r102;
	add.s32 	%r24, %r23, %r19;
	add.s32 	%r25, %r24, %r19;
	shl.b32 	%r26, %r9, 4;
	div.u32 	%r27, %r9, %r7;
	rem.u32 	%r28, %r1, %r7;
$L__BB216_5:
	setp.eq.s16 	%p4, %rs2, 2;
	mul.lo.s32 	%r32, %r214, %r89;
	mov.u32 	%r215, %r1;
	@%p4 bra 	$L__BB216_9;
	setp.eq.s16 	%p5, %rs2, 3;
	add.s32 	%r105, %r32, %r13;
	add.s32 	%r33, %r105, %r1;
	mul.wide.u32 	%rd9, %r33, 4;
	add.s64 	%rd10, %rd1, %rd9;
	ld.global.u32 	%r106, [%rd10];
	st.shared.u32 	[%r18], %r106;
	mov.u32 	%r215, %r17;
	@%p5 bra 	$L__BB216_9;
	setp.eq.s16 	%p6, %rs2, 0;
	add.s32 	%r34, %r33, %r9;
	mul.wide.u32 	%rd11, %r34, 4;
	add.s64 	%rd12, %rd1, %rd11;
	ld.global.u32 	%r107, [%rd12];
	st.shared.u32 	[%r20], %r107;
	mov.u32 	%r215, %r21;
	@%p6 bra 	$L__BB216_9;
	add.s32 	%r108, %r34, %r9;
	mul.wide.u32 	%rd13, %r108, 4;
	add.s64 	%rd14, %rd1, %rd13;
	ld.global.u32 	%r109, [%rd14];
	add.s32 	%r110, %r20, %r19;
	st.shared.u32 	[%r110], %r109;
	mov.u32 	%r215, %r22;
$L__BB216_9:
	setp.lt.u16 	%p7, %rs1, 2;
	@%p7 bra 	$L__BB216_12;
	shl.b32 	%r111, %r215, 2;
	mov.u32 	%r112, _ZZ9cuda_gemmIiLi128ELi16ELi1ELi256ELi2ELi2ELi0EEviiiPT_S1_S1_iiE3Ash;
	add.s32 	%r220, %r112, %r111;
	add.s32 	%r113, %r13, %r215;
	add.s32 	%r216, %r113, %r32;
	add.s32 	%r219, %r216, %r9;
	shl.b32 	%r114, %r9, 1;
	add.s32 	%r218, %r216, %r114;
	mad.lo.s32 	%r217, %r9, 3, %r216;
$L__BB216_11:
	mul.wide.u32 	%rd15, %r216, 4;
	add.s64 	%rd16, %rd1, %rd15;
	ld.global.u32 	%r115, [%rd16];
	st.shared.u32 	[%r220], %r115;
	mul.wide.u32 	%rd17, %r219, 4;
	add.s64 	%rd18, %rd1, %rd17;
	ld.global.u32 	%r116, [%rd18];
	add.s32 	%r117, %r220, %r19;
	st.shared.u32 	[%r117], %r116;
	mul.wide.u32 	%rd19, %r218, 4;
	add.s64 	%rd20, %rd1, %rd19;
	ld.global.u32 	%r118, [%rd20];
	shl.b32 	%r119, %r9, 3;
	add.s32 	%r120, %r220, %r119;
	st.shared.u32 	[%r120], %r118;
	mul.wide.u32 	%rd21, %r217, 4;
	add.s64 	%rd22, %rd1, %rd21;
	ld.global.u32 	%r121, [%rd22];
	mad.lo.s32 	%r122, %r9, 12, %r220;
	st.shared.u32 	[%r122], %r121;
	add.s32 	%r215, %r215, %r19;
	add.s32 	%r220, %r220, %r26;
	add.s32 	%r219, %r219, %r19;
	add.s32 	%r218, %r218, %r19;
	add.s32 	%r217, %r217, %r19;
	add.s32 	%r216, %r216, %r19;
	setp.lt.u32 	%p8, %r215, 256;
	@%p8 bra 	$L__BB216_11;
$L__BB216_12:
	bar.sync 	0;
	mov.u32 	%r222, %r1;
	@%p4 bra 	$L__BB216_16;
	setp.eq.s16 	%p10, %rs2, 3;
	mov.b32 	%r123, 0;
	st.shared.u32 	[%r23], %r123;
	mov.u32 	%r222, %r17;
	@%p10 bra 	$L__BB216_16;
	setp.eq.s16 	%p11, %rs2, 0;
	mov.b32 	%r124, 0;
	st.shared.u32 	[%r24], %r124;
	mov.u32 	%r222, %r21;
	@%p11 bra 	$L__BB216_16;
	mov.b32 	%r125, 0;
	st.shared.u32 	[%r25], %r125;
	mov.u32 	%r222, %r22;
$L__BB216_16:
	@%p7 bra 	$L__BB216_17;
	bra.uni 	$L__BB216_40;
$L__BB216_17:
	setp.lt.s32 	%p14, %r6, 1;
	@%p14 bra 	$L__BB216_32;
	and.b32  	%r134, %r1, 31;
	rem.s32 	%r54, %r134, %r14;
	add.s32 	%r135, %r54, 1;
	setp.lt.s32 	%p15, %r135, %r14;
	selp.b32 	%r55, 0, %r14, %p15;
	sub.s32 	%r56, %r54, %r55;
	setp.lt.s32 	%p16, %r54, %r91;
	selp.b32 	%r136, 0, %r91, %p16;
	sub.s32 	%r57, %r54, %r136;
	setp.lt.s32 	%p17, %r135, %r91;
	selp.b32 	%r137, 0, %r91, %p17;
	sub.s32 	%r58, %r135, %r137;
	mov.b32 	%r226, 0;
	shl.b32 	%r149, %r56, 2;
$L__BB216_19:
	setp.lt.s32 	%p18, %r91, 1;
	add.s32 	%r64, %r226, %r28;
	mad.lo.s32 	%r65, %r64, %r91, %r54;
	@%p18 bra 	$L__BB216_21;
	shl.b32 	%r138, %r65, 2;
	mov.u32 	%r139, _ZZ9cuda_gemmIiLi128ELi16ELi1ELi256ELi2ELi2ELi0EEviiiPT_S1_S1_iiE3Ash;
	add.s32 	%r140, %r139, %r138;
	ld.shared.u32 	%r227, [%r140];
$L__BB216_21:
	setp.lt.s32 	%p19, %r91, 2;
	@%p19 bra 	$L__BB216_23;
	sub.s32 	%r141, %r65, %r55;
	shl.b32 	%r142, %r141, 2;
	mov.u32 	%r143, _ZZ9cuda_gemmIiLi128ELi16ELi1ELi256ELi2ELi2ELi0EEviiiPT_S1_S1_iiE3Ash;
	add.s32 	%r144, %r143, %r142;
	ld.shared.u32 	%r228, [%r144+4];
$L__BB216_23:
	setp.ge.s32 	%p20, %r8, %r90;
	@%p20 bra 	$L__BB216_31;
	mov.u32 	%r229, %r8;
$L__BB216_25:
	setp.gt.u32 	%p21, %r91, 32;
	mov.u32 	%r145, _ZZ9cuda_gemmIiLi128ELi16ELi1ELi256ELi2ELi2ELi0EEviiiPT_S1_S1_iiE11kron_fac_sh;
	mad.lo.s32 	%r71, %r229, 12, %r145;
	shl.b32 	%r146, %r54, 2;
	add.s32 	%r147, %r71, %r146;
	ld.shared.u32 	%r72, [%r147];
	@%p21 bra 	$L__BB216_28;
	shfl.sync.idx.b32	%r152|%p25, %r72, %r57, %r15, -1;
	mul.lo.s32 	%r230, %r152, %r227;
	@%p19 bra 	$L__BB216_30;
	shfl.sync.idx.b32	%r153|%p26, %r72, %r58, %r15, -1;
	mad.lo.s32 	%r230, %r153, %r228, %r230;
	bra.uni 	$L__BB216_30;
$L__BB216_28:
	setp.gt.s32 	%p23, %r91, 0;
	mul.lo.s32 	%r148, %r72, %r227;
	selp.b32 	%r230, %r148, 0, %p23;
	@%p19 bra 	$L__BB216_30;
	add.s32 	%r150, %r71, %r149;
	ld.shared.u32 	%r151, [%r150+4];
	mad.lo.s32 	%r230, %r151, %r228, %r230;
$L__BB216_30:
	mad.lo.s32 	%r154, %r229, %r6, %r64;
	shl.b32 	%r155, %r154, 2;
	mov.u32 	%r156, _ZZ9cuda_gemmIiLi128ELi16ELi1ELi256ELi2ELi2ELi0EEviiiPT_S1_S1_iiE3Csh;
	add.s32 	%r157, %r156, %r155;
	ld.shared.u32 	%r158, [%r157];
	add.s32 	%r159, %r158, %r230;
	st.shared.u32 	[%r157], %r159;
	add.s32 	%r229, %r229, %r27;
	setp.lt.s32 	%p27, %r229, %r90;
	@%p27 bra 	$L__BB216_25;
$L__BB216_31:
	add.s32 	%r226, %r226, %r7;
	setp.lt.s32 	%p28, %r226, %r6;
	@%p28 bra 	$L__BB216_19;
$L__BB216_32:
	bar.sync 	0;
	mad.lo.s32 	%r82, %r214, %r88, %r16;
	div.s32 	%r83, %r89, %r91;
	mov.u32 	%r233, %r1;
	@%p4 bra 	$L__BB216_36;
	setp.eq.s16 	%p30, %rs2, 3;
	div.s32 	%r160, %r1, %r6;
	mad.lo.s32 	%r161, %r83, %r160, %r82;
	mul.lo.s32 	%r162, %r160, %r6;
	sub.s32 	%r163, %r1, %r162;
	add.s32 	%r164, %r161, %r163;
	ld.shared.u32 	%r165, [%r23];
	mul.wide.s32 	%rd23, %r164, 4;
	add.s64 	%rd24, %rd2, %rd23;
	st.global.u32 	[%rd24], %r165;
	mov.u32 	%r233, %r17;
	@%p30 bra 	$L__BB216_36;
	setp.eq.s16 	%p31, %rs2, 0;
	div.s32 	%r166, %r17, %r6;
	mad.lo.s32 	%r167, %r83, %r166, %r82;
	mul.lo.s32 	%r168, %r166, %r6;
	sub.s32 	%r169, %r17, %r168;
	add.s32 	%r170, %r167, %r169;
	ld.shared.u32 	%r171, [%r24];
	mul.wide.s32 	%rd25, %r170, 4;
	add.s64 	%rd26, %rd2, %rd25;
	st.global.u32 	[%rd26], %r171;
	mov.u32 	%r233, %r21;
	@%p31 bra 	$L__BB216_36;
	div.s32 	%r172, %r21, %r6;
	mad.lo.s32 	%r173, %r83, %r172, %r82;
	mul.lo.s32 	%r174, %r172, %r6;
	sub.s32 	%r175, %r21, %r174;
	add.s32 	%r176, %r173, %r175;
	ld.shared.u32 	%r177, [%r25];
	mul.wide.s32 	%rd27, %r176, 4;
	add.s64 	%rd28, %rd2, %rd27;
	st.global.u32 	[%rd28], %r177;
	mov.u32 	%r233, %r22;
$L__BB216_36:
	@%p7 bra 	$L__BB216_38;
$L__BB216_37:
	div.s32 	%r178, %r233, %r6;
	mad.lo.s32 	%r179, %r83, %r178, %r82;
	mul.lo.s32 	%r180, %r178, %r6;
	sub.s32 	%r181, %r233, %r180;
	add.s32 	%r182, %r179, %r181;
	shl.b32 	%r183, %r233, 2;
	mov.u32 	%r184, _ZZ9cuda_gemmIiLi128ELi16ELi1ELi256ELi2ELi2ELi0EEviiiPT_S1_S1_iiE3Csh;
	add.s32 	%r185, %r184, %r183;
	ld.shared.u32 	%r186, [%r185];
	mul.wide.s32 	%rd29, %r182, 4;
	add.s64 	%rd30, %rd2, %rd29;
	st.global.u32 	[%rd30], %r186;
	add.s32 	%r187, %r233, %r9;
	div.s32 	%r188, %r187, %r6;
	mad.lo.s32 	%r189, %r83, %r188, %r82;
	mul.lo.s32 	%r190, %r188, %r6;
	sub.s32 	%r191, %r187, %r190;
	add.s32 	%r192, %r189, %r191;
	add.s32 	%r193, %r185, %r19;
	ld.shared.u32 	%r194, [%r193];
	mul.wide.s32 	%rd31, %r192, 4;
	add.s64 	%rd32, %rd2, %rd31;
	st.global.u32 	[%rd32], %r194;
	add.s32 	%r195, %r187, %r9;
	div.s32 	%r196, %r195, %r6;
	mad.lo.s32 	%r197, %r83, %r196, %r82;
	mul.lo.s32 	%r198, %r196, %r6;
	sub.s32 	%r199, %r195, %r198;
	add.s32 	%r200, %r197, %r199;
	add.s32 	%r201, %r193, %r19;
	ld.shared.u32 	%r202, [%r201];
	mul.wide.s32 	%rd33, %r200, 4;
	add.s64 	%rd34, %rd2, %rd33;
	st.global.u32 	[%rd34], %r202;
	add.s32 	%r203, %r195, %r9;
	div.s32 	%r204, %r203, %r6;
	mad.lo.s32 	%r205, %r83, %r204, %r82;
	mul.lo.s32 	%r206, %r204, %r6;
	sub.s32 	%r207, %r203, %r206;
	add.s32 	%r208, %r205, %r207;
	add.s32 	%r209, %r201, %r19;
	ld.shared.u32 	%r210, [%r209];
	mul.wide.s32 	%rd35, %r208, 4;
	add.s64 	%rd36, %rd2, %rd35;
	st.global.u32 	[%rd36], %r210;
	add.s32 	%r233, %r203, %r9;
	setp.lt.u32 	%p33, %r233, 256;
	@%p33 bra 	$L__BB216_37;
$L__BB216_38:
	add.s32 	%r214, %r214, %r11;
	setp.lt.u32 	%p34, %r214, %r12;
	@%p34 bra 	$L__BB216_5;
$L__BB216_39:
	ret;
$L__BB216_40:
	shl.b32 	%r126, %r222, 2;
	mov.u32 	%r127, _ZZ9cuda_gemmIiLi128ELi16ELi1ELi256ELi2ELi2ELi0EEviiiPT_S1_S1_iiE3Csh;
	add.s32 	%r128, %r127, %r126;
	mov.b32 	%r129, 0;
	st.shared.u32 	[%r128], %r129;
	add.s32 	%r130, %r128, %r19;
	st.shared.u32 	[%r130], %r129;
	add.s32 	%r131, %r130, %r19;
	st.shared.u32 	[%r131], %r129;
	add.s32 	%r132, %r131, %r19;
	st.shared.u32 	[%r132], %r129;
	add.s32 	%r222, %r19, %r222;
	setp.lt.u32 	%p13, %r222, 256;
	@%p13 bra 	$L__BB216_40;
	bra.uni 	$L__BB216_17;

}
	// .globl	_Z9cuda_gemmIiLi128ELi16ELi1ELi256ELi2ELi2ELi1EEviiiPT_S1_S1_ii
.visible .entry _Z9cuda_gemmIiLi128ELi16ELi1ELi256ELi2ELi2ELi1EEviiiPT_S1_S1_ii(
	.param .u32 _Z9cuda_gemmIiLi128ELi16ELi1ELi256ELi2ELi2ELi1EEviiiPT_S1_S1_ii_param_0,
	.param .u32 _Z9cuda_gemmIiLi128ELi16ELi1ELi256ELi2ELi2ELi1EEviiiPT_S1_S1_ii_param_1,
	.param .u32 _Z9cuda_gemmIiLi128ELi16ELi1ELi256ELi2ELi2ELi1EEviiiPT_S1_S1_ii_param_2,
	.param .u64 .ptr .align 1 _Z9cuda_gemmIiLi128ELi16ELi1ELi256ELi2ELi2ELi1EEviiiPT_S1_S1_ii_param_3,
	.param .u64 .ptr .align 1 _Z9cuda_gemmIiLi128ELi16ELi1ELi256ELi2ELi2ELi1EEviiiPT_S1_S1_ii_param_4,
	.param .u64 .ptr .align 1 _Z9cuda_gemmIiLi128ELi16ELi1ELi256ELi2ELi2ELi1EEviiiPT_S1_S1_ii_param_5,
	.param .u32 _Z9cuda_gemmIiLi128ELi16ELi1ELi256ELi2ELi2ELi1EEviiiPT_S1_S1_ii_param_6,
	.param .u32 _Z9cuda_gemmIiLi128ELi16ELi1ELi256ELi2ELi2ELi1EEviiiPT_S1_S1_ii_param_7
)
.maxntid 128
{
	.reg .pred 	%p<24>;
	.reg .b16 	%rs<8>;
	.reg .b32 	%r<137>;
	.reg .b64 	%rd<39>;
	// demoted variable
	.shared .align 128 .b8 _ZZ9cuda_gemmIiLi128ELi16ELi1ELi256ELi2ELi2ELi1EEviiiPT_S1_S1_iiE11kron_fac_sh[24];
	// demoted variable
	.shared .align 128 .b8 _ZZ9cuda_gemmIiLi128ELi16ELi1ELi256ELi2ELi2ELi1EEviiiPT_S1_S1_iiE3Ash[1024];
	// demoted variable
	.shared .align 128 .b8 _ZZ9cuda_gemmIiLi128ELi16ELi1ELi256ELi2ELi2ELi1EEviiiPT_S1_S1_iiE3Csh[1024];
	ld.param.u64 	%rd11, [_Z9cuda_gemmIiLi128ELi16ELi1ELi256ELi2ELi2ELi1EEviiiPT_S1_S1_ii_param_3];
	ld.param.u64 	%rd10, [_Z9cuda_gemmIiLi128ELi16ELi1ELi256ELi2ELi2ELi1EEviiiPT_S1_S1_ii_param_4];
	ld.param.u64 	%rd12, [_Z9cuda_gemmIiLi128ELi16ELi1ELi256ELi2ELi2ELi1EEviiiPT_S1_S1_ii_param_5];
	cvta.to.global.u64 	%rd1, %rd11;
	cvta.to.global.u64 	%rd2, %rd12;
	mov.u32 	%r1, %tid.x;
	setp.gt.u32 	%p1, %r1, 3;
	@%p1 bra 	$L__BB217_3;
	mov.u32 	%r2, %ntid.x;
	cvta.to.global.u64 	%rd3, %rd10;
	mov.u32 	%r56, _ZZ9cuda_gemmIiLi128ELi16ELi1ELi256ELi2ELi2ELi1EEviiiPT_S1_S1_iiE11kron_fac_sh;
	mov.u32 	%r124, %r1;
$L__BB217_2:
	mul.wide.u32 	%rd13, %r124, 4;
	add.s64 	%rd14, %rd3, %rd13;
	ld.global.u32 	%r54, [%rd14];
	and.b32  	%r55, %r124, 1;
	mad.lo.s32 	%r57, %r55, 12, %r56;
	shl.b32 	%r58, %r124, 1;
	and.b32  	%r59, %r58, -4;
	add.s32 	%r60, %r57, %r59;
	st.shared.u32 	[%r60], %r54;
	add.s32 	%r124, %r124, %r2;
	setp.lt.u32 	%p2, %r124, 4;
	@%p2 bra 	$L__BB217_2;
$L__BB217_3:
	mov.u32 	%r5, %ntid.x;
	mov.u32 	%r125, %ctaid.y;
	mov.u32 	%r7, %nctaid.y;
	shl.b32 	%r8, %r7, 4;
	setp.ge.u32 	%p3, %r125, %r8;
	@%p3 bra 	$L__BB217_27;
	and.b32  	%r9, %r1, 1;
	neg.s32 	%r61, %r9;
	shl.b32 	%r62, %r1, 2;
	and.b32  	%r63, %r62, 4;
	mov.u32 	%r64, _ZZ9cuda_gemmIiLi128ELi16ELi1ELi256ELi2ELi2ELi1EEviiiPT_S1_S1_iiE11kron_fac_sh;
	add.s32 	%r10, %r64, %r63;
	add.s32 	%r11, %r1, %r5;
	cvt.u16.u32 	%rs3, %r11;
	not.b16 	%rs4, %rs3;
	and.b16  	%rs5, %rs4, 255;
	cvt.u16.u32 	%rs6, %r5;
	and.b16  	%rs7, %rs6, 255;
	div.u16 	%rs1, %rs5, %rs7;
	and.b16  	%rs2, %rs1, 3;
	mov.u32 	%r65, _ZZ9cuda_gemmIiLi128ELi16ELi1ELi256ELi2ELi2ELi1EEviiiPT_S1_S1_iiE3Ash;
	add.s32 	%r12, %r65, %r62;
	shl.b32 	%r13, %r5, 2;
	add.s32 	%r14, %r12, %r13;
	add.s32 	%r15, %r11, %r5;
	add.s32 	%r16, %r15, %r5;
	mov.u32 	%r66, _ZZ9cuda_gemmIiLi128ELi16ELi1ELi256ELi2ELi2ELi1EEviiiPT_S1_S1_iiE3Csh;
	add.s32 	%r17, %r66, %r62;
	add.s32 	%r18, %r17, %r13;
	add.s32 	%r19, %r18, %r13;
	shl.b32 	%r67, %r1, 3;
	or.b32  	%r68, %r67, %r63;
	add.s32 	%r20, %r65, %r68;
	and.b32  	%r69, %r61, -8;
	add.s32 	%r21, %r20, %r69;
	xor.b32  	%r22, %r9, 1;
	mul.wide.u32 	%rd4, %r5, 16;
	setp.gt.u32 	%p4, %r5, 127;
	selp.u32 	%r23, 1, 0, %p4;
	cvt.u64.u32 	%rd34, %r13;
$L__BB217_5:
	setp.eq.s16 	%p5, %rs2, 2;
	shl.b32 	%r25, %r125, 8;
	mov.u32 	%r126, %r1;
	@%p5 bra 	$L__BB217_9;
	setp.eq.s16 	%p6, %rs2, 3;
	add.s32 	%r26, %r25, %r1;
	mul.wide.u32 	%rd15, %r26, 4;
	add.s64 	%rd16, %rd1, %rd15;
	ld.global.u32 	%r70, [%rd16];
	st.shared.u32 	[%r12], %r70;
	mov.u32 	%r126, %r11;
	@%p6 bra 	$L__BB217_9;
	setp.eq.s16 	%p7, %rs2, 0;
	add.s32 	%r27, %r26, %r5;
	mul.wide.u32 	%rd17, %r27, 4;
	add.s64 	%rd18, %rd1, %rd17;
	ld.global.u32 	%r71, [%rd18];
	st.shared.u32 	[%r14], %r71;
	mov.u32 	%r126, %r15;
	@%p7 bra 	$L__BB217_9;
	add.s32 	%r72, %r27, %r5;
	mul.wide.u32 	%rd19, %r72, 4;
	add.s64 	%rd20, %rd1, %rd19;
	ld.global.u32 	%r73, [%rd20];
	add.s32 	%r74, %r14, %r13;
	st.shared.u32 	[%r74], %r73;
	mov.u32 	%r126, %r16;
$L__BB217_9:
	setp.lt.u16 	%p8, %rs1, 2;
	@%p8 bra 	$L__BB217_12;
	shl.b32 	%r75, %r126, 2;
	mov.u32 	%r76, _ZZ9cuda_gemmIiLi128ELi16ELi1ELi256ELi2ELi2ELi1EEviiiPT_S1_S1_iiE3Ash;
	add.s32 	%r130, %r76, %r75;
	add.s32 	%r77, %r126, %r25;
	add.s32 	%r129, %r77, %r5;
	shl.b32 	%r78, %r5, 1;
	add.s32 	%r128, %r77, %r78;
	mad.lo.s32 	%r127, %r5, 3, %r77;
	mul.wide.u32 	%rd21, %r77, 4;
	add.s64 	%rd38, %rd1, %rd21;
$L__BB217_11:
	ld.global.u32 	%r79, [%rd38];
	st.shared.u32 	[%r130], %r79;
	mul.wide.u32 	%rd22, %r129, 4;
	add.s64 	%rd23, %rd1, %rd22;
	ld.global.u32 	%r80, [%rd23];
	add.s32 	%r81, %r130, %r13;
	st.shared.u32 	[%r81], %r80;
	mul.wide.u32 	%rd24, %r128, 4;
	add.s64 	%rd25, %rd1, %rd24;
	ld.global.u32 	%r82, [%rd25];
	shl.b32 	%r83, %r5, 3;
	add.s32 	%r84, %r130, %r83;
	st.shared.u32 	[%r84], %r82;
	mul.wide.u32 	%rd26, %r127, 4;
	add.s64 	%rd27, %rd1, %rd26;
	ld.global.u32 	%r85, [%rd27];
	mad.lo.s32 	%r86, %r5, 12, %r130;
	st.shared.u32 	[%r86], %r85;
	add.s32 	%r126, %r126, %r13;
	shl.b32 	%r87, %r5, 4;
	add.s32 	%r130, %r130, %r87;
	add.s32 	%r129, %r129, %r13;
	add.s32 	%r128, %r128, %r13;
	add.s32 	%r127, %r127, %r13;
	add.s64 	%rd38, %rd38, %rd4;
	setp.lt.u32 	%p9, %r126, 256;
	@%p9 bra 	$L__BB217_11;
$L__BB217_12:
	setp.eq.s16 	%p10, %rs2, 2;
	bar.sync 	0;
	mov.u32 	%r132, %r1;
	@%p10 bra 	$L__BB217_16;
	setp.eq.s16 	%p11, %rs2, 3;
	mov.b32 	%r88, 0;
	st.shared.u32 	[%r17], %r88;
	mov.u32 	%r132, %r11;
	@%p11 bra 	$L__BB217_16;
	setp.eq.s16 	%p12, %rs2, 0;
	mov.b32 	%r89, 0;
	st.shared.u32 	[%r18], %r89;
	mov.u32 	%r132, %r15;
	@%p12 bra 	$L__BB217_16;
	mov.b32 	%r90, 0;
	st.shared.u32 	[%r19], %r90;
	mov.u32 	%r132, %r16;
$L__BB217_16:
	setp.lt.u16 	%p13, %rs1, 2;
	@%p13 bra 	$L__BB217_18;
$L__BB217_17:
	shl.b32 	%r91, %r132, 2;
	mov.u32 	%r92, _ZZ9cuda_gemmIiLi128ELi16ELi1ELi256ELi2ELi2ELi1EEviiiPT_S1_S1_iiE3Csh;
	add.s32 	%r93, %r92, %r91;
	mov.b32 	%r94, 0;
	st.shared.u32 	[%r93], %r94;
	add.s32 	%r95, %r93, %r13;
	st.shared.u32 	[%r95], %r94;
	add.s32 	%r96, %r95, %r13;
	st.shared.u32 	[%r96], %r94;
	add.s32 	%r97, %r96, %r13;
	st.shared.u32 	[%r97], %r94;
	add.s32 	%r132, %r13, %r132;
	setp.lt.u32 	%p14, %r132, 256;
	@%p14 bra 	$L__BB217_17;
$L__BB217_18:
	ld.shared.u32 	%r46, [%r20];
	ld.shared.u32 	%r47, [%r21+4];
	mov.b32 	%r134, 0;
$L__BB217_19:
	mad.lo.s32 	%r99, %r134, 12, %r10;
	ld.shared.u32 	%r100, [%r99];
	shfl.sync.idx.b32	%r101|%p15, %r100, %r9, 7711, -1;
	mul.lo.s32 	%r102, %r101, %r46;
	shfl.sync.idx.b32	%r103|%p16, %r100, %r22, 7711, -1;
	mad.lo.s32 	%r104, %r103, %r47, %r102;
	shl.b32 	%r105, %r134, 9;
	add.s32 	%r106, %r17, %r105;
	ld.shared.u32 	%r107, [%r106];
	add.s32 	%r108, %r107, %r104;
	st.shared.u32 	[%r106], %r108;
	add.s32 	%r134, %r134, %r23;
	setp.lt.u32 	%p17, %r134, 2;
	@%p17 bra 	$L__BB217_19;
	setp.eq.s16 	%p18, %rs2, 2;
	bar.sync 	0;
	mov.u32 	%r135, %r1;
	@%p18 bra 	$L__BB217_24;
	setp.eq.s16 	%p19, %rs2, 3;
	add.s32 	%r109, %r25, %r1;
	ld.shared.u32 	%r110, [%r17];
	mul.wide.s32 	%rd28, %r109, 4;
	add.s64 	%rd8, %rd2, %rd28;
	st.global.u32 	[%rd8], %r110;
	mov.u32 	%r135, %r11;
	@%p19 bra 	$L__BB217_24;
	setp.eq.s16 	%p20, %rs2, 0;
	ld.shared.u32 	%r111, [%r18];
	cvt.u64.u32 	%rd29, %r13;
	add.s64 	%rd9, %rd8, %rd29;
	st.global.u32 	[%rd9], %r111;
	mov.u32 	%r135, %r15;
	@%p20 bra 	$L__BB217_24;
	ld.shared.u32 	%r112, [%r19];
	add.s64 	%rd31, %rd9, %rd29;
	st.global.u32 	[%rd31], %r112;
	mov.u32 	%r135, %r16;
$L__BB217_24:
	setp.lt.u16 	%p21, %rs1, 2;
	@%p21 bra 	$L__BB217_26;
$L__BB217_25:
	add.s32 	%r113, %r25, %r135;
	shl.b32 	%r114, %r135, 2;
	mov.u32 	%r115, _ZZ9cuda_gemmIiLi128ELi16ELi1ELi256ELi2ELi2ELi1EEviiiPT_S1_S1_iiE3Csh;
	add.s32 	%r116, %r115, %r114;
	ld.shared.u32 	%r117, [%r116];
	mul.wide.s32 	%rd32, %r113, 4;
	add.s64 	%rd33, %rd2, %rd32;
	st.global.u32 	[%rd33], %r117;
	add.s32 	%r118, %r116, %r13;
	ld.shared.u32 	%r119, [%r118];
	add.s64 	%rd35, %rd33, %rd34;
	st.global.u32 	[%rd35], %r119;
	add.s32 	%r120, %r118, %r13;
	ld.shared.u32 	%r121, [%r120];
	add.s64 	%rd36, %rd35, %rd34;
	st.global.u32 	[%rd36], %r121;
	add.s32 	%r122, %r120, %r13;
	ld.shared.u32 	%r123, [%r122];
	add.s64 	%rd37, %rd36, %rd34;
	st.global.u32 	[%rd37], %r123;
	add.s32 	%r135, %r13, %r135;
	setp.lt.u32 	%p22, %r135, 256;
	@%p22 bra 	$L__BB217_25;
$L__BB217_26:
	add.s32 	%r125, %r125, %r7;
	setp.lt.u32 	%p23, %r125, %r8;
	@%p23 bra 	$L__BB217_5;
$L__BB217_27:
	ret;

}
	// .globl	_Z9cuda_gemmIiLi128ELi16ELi1ELi256ELi4ELi4ELi0EEviiiPT_S1_S1_ii
.visible .entry _Z9cuda_gemmIiLi128ELi16ELi1ELi256ELi4ELi4ELi0EEviiiPT_S1_S1_ii(
	.param .u32 _Z9cuda_gemmIiLi128ELi16ELi1ELi256ELi4ELi4ELi0EEviiiPT_S1_S1_ii_param_0,
	.param .u32 _Z9cuda_gemmIiLi128ELi16ELi1ELi256ELi4ELi4ELi0EEviiiPT_S1_S1_ii_param_1,
	.param .u32 _Z9cuda_gemmIiLi128ELi16ELi1ELi256ELi4ELi4ELi0EEviiiPT_S1_S1_ii_param_2,
	.param .u64 .ptr .align 1 _Z9cuda_gemmIiLi128ELi16ELi1ELi256ELi4ELi4ELi0EEviiiPT_S1_S1_ii_param_3,
	.param .u64 .ptr .align 1 _Z9cuda_gemmIiLi128ELi16ELi1ELi256ELi4ELi4ELi0EEviiiPT_S1_S1_ii_param_4,
	.param .u64 .ptr .align 1 _Z9cuda_gemmIiLi128ELi16ELi1ELi256ELi4ELi4ELi0EEviiiPT_S1_S1_ii_param_5,
	.param .u32 _Z9cuda_gemmIiLi128ELi16ELi1ELi256ELi4ELi4ELi0EEviiiPT_S1_S1_ii_param_6,
	.param .u32 _Z9cuda_gemmIiLi128ELi16ELi1ELi256ELi4ELi4ELi0EEviiiPT_S1_S1_ii_param_7
)
.maxntid 128
{
	.reg .pred 	%p<47>;
	.reg .b16 	%rs<8>;
	.reg .b32 	%r<292>;
	.reg .b64 	%rd<37>;
	// demoted variable
	.shared .align 128 .b8 _ZZ9cuda_gemmIiLi128ELi16ELi1ELi256ELi4ELi4ELi0EEviiiPT_S1_S1_iiE11kron_fac_sh[80];
	// demoted variable
	.shared .align 128 .b8 _ZZ9cuda_gemmIiLi128ELi16ELi1ELi256ELi4ELi4ELi0EEviiiPT_S1_S1_iiE3Ash[1024];
	// demoted variable
	.shared .align 128 .b8 _ZZ9cuda_gemmIiLi128ELi16ELi1ELi256ELi4ELi4ELi0EEviiiPT_S1_S1_iiE3Csh[1024];
	ld.param.u32 	%r112, [_Z9cuda_gemmIiLi128ELi16ELi1ELi256ELi4ELi4ELi0EEviiiPT_S1_S1_ii_param_1];
	ld.param.u32 	%r113, [_Z9cuda_gemmIiLi128ELi16ELi1ELi256ELi4ELi4ELi0EEviiiPT_S1_S1_ii_param_2];
	ld.param.u64 	%rd5, [_Z9cuda_gemmIiLi128ELi16ELi1ELi256ELi4ELi4ELi0EEviiiPT_S1_S1_ii_param_3];
	ld.param.u64 	%rd4, [_Z9cuda_gemmIiLi128ELi16ELi1ELi256ELi4ELi4ELi0EEviiiPT_S1_S1_ii_param_4];
	ld.param.u64 	%rd6, [_Z9cuda_gemmIiLi128ELi16ELi1ELi256ELi4ELi4ELi0EEviiiPT_S1_S1_ii_param_5];
	ld.param.u32 	%r114, [_Z9cuda_gemmIiLi128ELi16ELi1ELi256ELi4ELi4ELi0EEviiiPT_S1_S1_ii_param_6];
	ld.param.u32 	%r115, [_Z9cuda_gemmIiLi128ELi16ELi1ELi256ELi4ELi4ELi0EEviiiPT_S1_S1_ii_param_7];
	cvta.to.global.u64 	%rd1, %rd5;
	cvta.to.global.u64 	%rd2, %rd6;
	mov.u32 	%r1, %tid.x;
	mul.lo.s32 	%r2, %r115, %r114;
	setp.ge.u32 	%p1, %r1, %r2;
	@%p1 bra 	$L__BB218_3;
	mov.u32 	%r3, %ntid.x;
	cvta.to.global.u64 	%rd3, %rd4;
	mov.u32 	%r256, %r1;
$L__BB218_2:
	mul.wide.u32 	%rd7, %r256, 4;
	add.s64 	%rd8, %rd3, %rd7;
	ld.global.u32 	%r116, [%rd8];
	rem.u32 	%r117, %r256, %r114;
	mov.u32 	%r118, _ZZ9cuda_gemmIiLi128ELi16ELi1ELi256ELi4ELi4ELi0EEviiiPT_S1_S1_iiE11kron_fac_sh;
	mad.lo.s32 	%r119, %r117, 20, %r118;
	div.u32 	%r120, %r256, %r115;
	shl.b32 	%r121, %r120, 2;
	add.s32 	%r122, %r119, %r121;
	st.shared.u32 	[%r122], %r116;
	add.s32 	%r256, %r256, %r3;
	setp.lt.u32 	%p2, %r256, %r2;
	@%p2 bra 	$L__BB218_2;
$L__BB218_3:
	div.s32 	%r6, 256, %r115;
	min.s32 	%r7, %r6, 128;
	div.u32 	%r8, %r1, %r7;
	mov.u32 	%r9, %ntid.x;
	mov.u32 	%r261, %ctaid.y;
	mov.u32 	%r11, %nctaid.y;
	shl.b32 	%r12, %r11, 4;
	setp.ge.u32 	%p3, %r261, %r12;
	@%p3 bra 	$L__BB218_51;
	mov.u32 	%r124, %ctaid.x;
	shl.b32 	%r13, %r124, 8;
	min.s32 	%r14, %r115, 32;
	shl.b32 	%r125, %r115, 8;
	sub.s32 	%r15, 8223, %r125;
	mul.lo.s32 	%r16, %r6, %r124;
	add.s32 	%r17, %r1, %r9;
	cvt.u16.u32 	%rs3, %r17;
	not.b16 	%rs4, %rs3;
	and.b16  	%rs5, %rs4, 255;
	cvt.u16.u32 	%rs6, %r9;
	and.b16  	%rs7, %rs6, 255;
	div.u16 	%rs1, %rs5, %rs7;
	and.b16  	%rs2, %rs1, 3;
	shl.b32 	%r126, %r1, 2;
	mov.u32 	%r127, _ZZ9cuda_gemmIiLi128ELi16ELi1ELi256ELi4ELi4ELi0EEviiiPT_S1_S1_iiE3Ash;
	add.s32 	%r18, %r127, %r126;
	shl.b32 	%r19, %r9, 2;
	add.s32 	%r20, %r18, %r19;
	add.s32 	%r21, %r17, %r9;
	add.s32 	%r22, %r21, %r9;
	mov.u32 	%r128, _ZZ9cuda_gemmIiLi128ELi16ELi1ELi256ELi4ELi4ELi0EEviiiPT_S1_S1_iiE3Csh;
	add.s32 	%r23, %r128, %r126;
	add.s32 	%r24, %r23, %r19;
	add.s32 	%r25, %r24, %r19;
	mul.lo.s32 	%r26, %r9, 12;
	div.u32 	%r27, %r9, %r7;
	rem.u32 	%r28, %r1, %r7;
$L__BB218_5:
	setp.eq.s16 	%p4, %rs2, 2;
	mul.lo.s32 	%r34, %r261, %r113;
	mov.u32 	%r262, %r1;
	@%p4 bra 	$L__BB218_9;
	setp.eq.s16 	%p5, %rs2, 3;
	add.s32 	%r129, %r34, %r13;
	add.s32 	%r35, %r129, %r1;
	mul.wide.u32 	%rd9, %r35, 4;
	add.s64 	%rd10, %rd1, %rd9;
	ld.global.u32 	%r130, [%rd10];
	st.shared.u32 	[%r18], %r130;
	mov.u32 	%r262, %r17;
	@%p5 bra 	$L__BB218_9;
	setp.eq.s16 	%p6, %rs2, 0;
	add.s32 	%r36, %r35, %r9;
	mul.wide.u32 	%rd11, %r36, 4;
	add.s64 	%rd12, %rd1, %rd11;
	ld.global.u32 	%r131, [%rd12];
	st.shared.u32 	[%r20], %r131;
	mov.u32 	%r262, %r21;
	@%p6 bra 	$L__BB218_9;
	add.s32 	%r132, %r36, %r9;
	mul.wide.u32 	%rd13, %r132, 4;
	add.s64 	%rd14, %rd1, %rd13;
	ld.global.u32 	%r133, [%rd14];
	add.s32 	%r134, %r20, %r19;
	st.shared.u32 	[%r134], %r133;
	mov.u32 	%r262, %r22;
$L__BB218_9:
	setp.lt.u16 	%p7, %rs1, 2;
	@%p7 bra 	$L__BB218_12;
	shl.b32 	%r135, %r262, 2;
	mov.u32 	%r136, _ZZ9cuda_gemmIiLi128ELi16ELi1ELi256ELi4ELi4ELi0EEviiiPT_S1_S1_iiE3Ash;
	add.s32 	%r267, %r136, %r135;
	add.s32 	%r137, %r13, %r262;
	add.s32 	%r263, %r137, %r34;
	add.s32 	%r266, %r263, %r9;
	shl.b32 	%r138, %r9, 1;
	add.s32 	%r265, %r263, %r138;
	mad.lo.s32 	%r264, %r9, 3, %r263;
$L__BB218_11:
	mul.wide.u32 	%rd15, %r263, 4;
	add.s64 	%rd16, %rd1, %rd15;
	ld.global.u32 	%r139, [%rd16];
	st.shared.u32 	[%r267], %r139;
	mul.wide.u32 	%rd17, %r266, 4;
	add.s64 	%rd18, %rd1, %rd17;
	ld.global.u32 	%r140, [%rd18];
	add.s32 	%r141, %r267, %r19;
	st.shared.u32 	[%r141], %r140;
	mul.wide.u32 	%rd19, %r265, 4;
	add.s64 	%rd20, %rd1, %rd19;
	ld.global.u32 	%r142, [%rd20];
	shl.b32 	%r143, %r9, 3;
	add.s32 	%r144, %r267, %r143;
	st.shared.u32 	[%r144], %r142;
	mul.wide.u32 	%rd21, %r264, 4;
	add.s64 	%rd22, %rd1, %rd21;
	ld.global.u32 	%r145, [%rd22];
	add.s32 	%r146, %r267, %r26;
	st.shared.u32 	[%r146], %r145;
	add.s32 	%r262, %r262, %r19;
	shl.b32 	%r147, %r9, 4;
	add.s32 	%r267, %r267, %r147;
	add.s32 	%r266, %r266, %r19;
	add.s32 	%r265, %r265, %r19;
	add.s32 	%r264, %r264, %r19;
	add.s32 	%r263, %r263, %r19;
	setp.lt.u32 	%p8, %r262, 256;
	@%p8 bra 	$L__BB218_11;
$L__BB218_12:
	setp.eq.s16 	%p9, %rs2, 2;
	bar.sync 	0;
	mov.u32 	%r269, %r1;
	@%p9 bra 	$L__BB218_16;
	setp.eq.s16 	%p10, %rs2, 3;
	mov.b32 	%r148, 0;
	st.shared.u32 	[%r23], %r148;
	mov.u32 	%r269, %r17;
	@%p10 bra 	$L__BB218_16;
	setp.eq.s16 	%p11, %rs2, 0;
	mov.b32 	%r149, 0;
	st.shared.u32 	[%r24], %r149;
	mov.u32 	%r269, %r21;
	@%p11 bra 	$L__BB218_16;
	mov.b32 	%r150, 0;
	st.shared.u32 	[%r25], %r150;
	mov.u32 	%r269, %r22;
$L__BB218_16:
	setp.lt.u16 	%p12, %rs1, 2;
	@%p12 bra 	$L__BB218_17;
	bra.uni 	$L__BB218_52;
$L__BB218_17:
	setp.lt.s32 	%p14, %r6, 1;
	@%p14 bra 	$L__BB218_44;
	and.b32  	%r159, %r1, 31;
	rem.s32 	%r56, %r159, %r14;
	add.s32 	%r160, %r56, 1;
	setp.lt.s32 	%p15, %r160, %r14;
	selp.b32 	%r57, 0, %r14, %p15;
	add.s32 	%r161, %r56, 2;
	setp.lt.s32 	%p16, %r161, %r14;
	selp.b32 	%r58, 0, %r14, %p16;
	add.s32 	%r162, %r56, 3;
	setp.lt.s32 	%p17, %r162, %r14;
	selp.b32 	%r59, 0, %r14, %p17;
	sub.s32 	%r60, %r56, %r57;
	sub.s32 	%r61, %r56, %r58;
	sub.s32 	%r62, %r56, %r59;
	setp.lt.s32 	%p18, %r56, %r115;
	selp.b32 	%r163, 0, %r115, %p18;
	sub.s32 	%r63, %r56, %r163;
	setp.lt.s32 	%p19, %r160, %r115;
	selp.b32 	%r164, 0, %r115, %p19;
	sub.s32 	%r64, %r160, %r164;
	setp.lt.s32 	%p20, %r161, %r115;
	selp.b32 	%r165, 0, %r115, %p20;
	sub.s32 	%r65, %r161, %r165;
	setp.lt.s32 	%p21, %r162, %r115;
	selp.b32 	%r166, 0, %r115, %p21;
	sub.s32 	%r66, %r162, %r166;
	mov.b32 	%r275, 0;
	shl.b32 	%r186, %r60, 2;
	shl.b32 	%r189, %r61, 2;
	shl.b32 	%r192, %r62, 2;
$L__BB218_19:
	setp.lt.s32 	%p22, %r115, 1;
	add.s32 	%r74, %r275, %r28;
	mad.lo.s32 	%r75, %r74, %r115, %r56;
	@%p22 bra 	$L__BB218_21;
	shl.b32 	%r167, %r75, 2;
	mov.u32 	%r168, _ZZ9cuda_gemmIiLi128ELi16ELi1ELi256ELi4ELi4ELi0EEviiiPT_S1_S1_iiE3Ash;
	add.s32 	%r169, %r168, %r167;
	ld.shared.u32 	%r276, [%r169];
$L__BB218_21:
	setp.lt.s32 	%p23, %r115, 2;
	@%p23 bra 	$L__BB218_23;
	sub.s32 	%r170, %r75, %r57;
	shl.b32 	%r171, %r170, 2;
	mov.u32 	%r172, _ZZ9cuda_gemmIiLi128ELi16ELi1ELi256ELi4ELi4ELi0EEviiiPT_S1_S1_iiE3Ash;
	add.s32 	%r173, %r172, %r171;
	ld.shared.u32 	%r277, [%r173+4];
$L__BB218_23:
	setp.lt.s32 	%p24, %r115, 3;
	@%p24 bra 	$L__BB218_25;
	sub.s32 	%r174, %r75, %r58;
	shl.b32 	%r175, %r174, 2;
	mov.u32 	%r176, _ZZ9cuda_gemmIiLi128ELi16ELi1ELi256ELi4ELi4ELi0EEviiiPT_S1_S1_iiE3Ash;
	add.s32 	%r177, %r176, %r175;
	ld.shared.u32 	%r278, [%r177+8];
$L__BB218_25:
	setp.lt.s32 	%p25, %r115, 4;
	@%p25 bra 	$L__BB218_27;
	sub.s32 	%r178, %r75, %r59;
	shl.b32 	%r179, %r178, 2;
	mov.u32 	%r180, _ZZ9cuda_gemmIiLi128ELi16ELi1ELi256ELi4ELi4ELi0EEviiiPT_S1_S1_iiE3Ash;
	add.s32 	%r181, %r180, %r179;
	ld.shared.u32 	%r279, [%r181+12];
$L__BB218_27:
	setp.ge.s32 	%p26, %r8, %r114;
	@%p26 bra 	$L__BB218_43;
	mov.u32 	%r280, %r8;
$L__BB218_29:
	setp.gt.u32 	%p27, %r115, 32;
	mov.u32 	%r182, _ZZ9cuda_gemmIiLi128ELi16ELi1ELi256ELi4ELi4ELi0EEviiiPT_S1_S1_iiE11kron_fac_sh;
	mad.lo.s32 	%r85, %r280, 20, %r182;
	shl.b32 	%r183, %r56, 2;
	add.s32 	%r184, %r85, %r183;
	ld.shared.u32 	%r86, [%r184];
	@%p27 bra 	$L__BB218_36;
	shfl.sync.idx.b32	%r195|%p33, %r86, %r63, %r15, -1;
	mul.lo.s32 	%r285, %r195, %r276;
	@%p23 bra 	$L__BB218_32;
	shfl.sync.idx.b32	%r196|%p34, %r86, %r64, %r15, -1;
	mad.lo.s32 	%r285, %r196, %r277, %r285;
$L__BB218_32:
	@%p24 bra 	$L__BB218_34;
	shfl.sync.idx.b32	%r197|%p36, %r86, %r65, %r15, -1;
	mad.lo.s32 	%r285, %r197, %r278, %r285;
$L__BB218_34:
	@%p25 bra 	$L__BB218_42;
	shfl.sync.idx.b32	%r198|%p38, %r86, %r66, %r15, -1;
	mad.lo.s32 	%r285, %r198, %r279, %r285;
	bra.uni 	$L__BB218_42;
$L__BB218_36:
	setp.gt.s32 	%p29, %r115, 0;
	mul.lo.s32 	%r185, %r86, %r276;
	selp.b32 	%r285, %r185, 0, %p29;
	@%p23 bra 	$L__BB218_38;
	add.s32 	%r187, %r85, %r186;
	ld.shared.u32 	%r188, [%r187+4];
	mad.lo.s32 	%r285, %r188, %r277, %r285;
$L__BB218_38:
	@%p24 bra 	$L__BB218_40;
	add.s32 	%r190, %r85, %r189;
	ld.shared.u32 	%r191, [%r190+8];
	mad.lo.s32 	%r285, %r191, %r278, %r285;
$L__BB218_40:
	@%p25 bra 	$L__BB218_42;
	add.s32 	%r193, %r85, %r192;
	ld.shared.u32 	%r194, [%r193+12];
	mad.lo.s32 	%r285, %r194, %r279, %r285;
$L__BB218_42:
	mad.lo.s32 	%r199, %r280, %r6, %r74;
	shl.b32 	%r200, %r199, 2;
	mov.u32 	%r201, _ZZ9cuda_gemmIiLi128ELi16ELi1ELi256ELi4ELi4ELi0EEviiiPT_S1_S1_iiE3Csh;
	add.s32 	%r202, %r201, %r200;
	ld.shared.u32 	%r203, [%r202];
	add.s32 	%r204, %r203, %r285;
	st.shared.u32 	[%r202], %r204;
	add.s32 	%r280, %r280, %r27;
	setp.lt.s32 	%p39, %r280, %r114;
	@%p39 bra 	$L__BB218_29;
$L__BB218_43:
	add.s32 	%r275, %r275, %r7;
	setp.lt.s32 	%p40, %r275, %r6;
	@%p40 bra 	$L__BB218_19;
$L__BB218_44:
	setp.eq.s16 	%p41, %rs2, 2;
	bar.sync 	0;
	mad.lo.s32 	%r106, %r261, %r112, %r16;
	div.s32 	%r107, %r113, %r115;
	mov.u32 	%r290, %r1;
	@%p41 bra 	$L__BB218_48;
	setp.eq.s16 	%p42, %rs2, 3;
	div.s32 	%r205, %r1, %r6;
	mad.lo.s32 	%r206, %r107, %r205, %r106;
	mul.lo.s32 	%r207, %r205, %r6;
	sub.s32 	%r208, %r1, %r207;
	add.s32 	%r209, %r206, %r208;
	ld.shared.u32 	%r210, [%r23];
	mul.wide.s32 	%rd23, %r209, 4;
	add.s64 	%rd24, %rd2, %rd23;
	st.global.u32 	[%rd24], %r210;
	mov.u32 	%r290, %r17;
	@%p42 bra 	$L__BB218_48;
	setp.eq.s16 	%p43, %rs2, 0;
	div.s32 	%r211, %r17, %r6;
	mad.lo.s32 	%r212, %r107, %r211, %r106;
	mul.lo.s32 	%r213, %r211, %r6;
	sub.s32 	%r214, %r17, %r213;
	add.s32 	%r215, %r212, %r214;
	ld.shared.u32 	%r216, [%r24];
	mul.wide.s32 	%rd25, %r215, 4;
	add.s64 	%rd26, %rd2, %rd25;
	st.global.u32 	[%rd26], %r216;
	mov.u32 	%r290, %r21;
	@%p43 bra 	$L__BB218_48;
	div.s32 	%r217, %r21, %r6;
	mad.lo.s32 	%r218, %r107, %r217, %r106;
	mul.lo.s32 	%r219, %r217, %r6;
	sub.s32 	%r220, %r21, %r219;
	add.s32 	%r221, %r218, %r220;
	ld.shared.u32 	%r222, [%r25];
	mul.wide.s32 	%rd27, %r221, 4;
	add.s64 	%rd28, %rd2, %rd27;
	st.global.u32 	[%rd28], %r222;
	mov.u32 	%r290, %r22;
$L__BB218_48:
	setp.lt.u16 	%p44, %rs1, 2;
	@%p44 bra 	$L__BB218_50;
$L__BB218_49:
	div.s32 	%r223, %r290, %r6;
	mad.lo.s32 	%r224, %r107, %r223, %r106;
	mul.lo.s32 	%r225, %r223, %r6;
	sub.s32 	%r226, %r290, %r225;
	add.s32 	%r227, %r224, %r226;
	shl.b32 	%r228, %r290, 2;
	mov.u32 	%r229, _ZZ9cuda_gemmIiLi128ELi16ELi1ELi256ELi4ELi4ELi0EEviiiPT_S1_S1_iiE3Csh;
	add.s32 	%r230, %r229, %r228;
	ld.shared.u32 	%r231, [%r230];
	mul.wide.s32 	%rd29, %r227, 4;
	add.s64 	%rd30, %rd2, %rd29;
	st.global.u32 	[%rd30], %r231;
	add.s32 	%r232, %r290, %r9;
	div.s32 	%r233, %r232, %r6;
	mad.lo.s32 	%r234, %r107, %r233, %r106;
	mul.lo.s32 	%r235, %r233, %r6;
	sub.s32 	%r236, %r232, %r235;
	add.s32 	%r237, %r234, %r236;
	add.s32 	%r238, %r230, %r19;
	ld.shared.u32 	%r239, [%r238];
	mul.wide.s32 	%rd31, %r237, 4;
	add.s64 	%rd32, %rd2, %rd31;
	st.global.u32 	[%rd32], %r239;
	add.s32 	%r240, %r232, %r9;
	div.s32 	%r241, %r240, %r6;
	mad.lo.s32 	%r242, %r107, %r241, %r106;
	mul.lo.s32 	%r243, %r241, %r6;
	sub.s32 	%r244, %r240, %r243;
	add.s32 	%r245, %r242, %r244;
	add.s32 	%r246, %r238, %r19;
	ld.shared.u32 	%r247, [%r246];
	mul.wide.s32 	%rd33, %r245, 4;
	add.s64 	%rd34, %rd2, %rd33;
	st.global.u32 	[%rd34], %r247;
	add.s32 	%r248, %r240, %r9;
	div.s32 	%r249, %r248, %r6;
	mad.lo.s32 	%r250, %r107, %r249, %r106;
	mul.lo.s32 	%r251, %r249, %r6;
	sub.s32 	%r252, %r248, %r251;
	add.s32 	%r253, %r250, %r252;
	add.s32 	%r254, %r246, %r19;
	ld.shared.u32 	%r255, [%r254];
	mul.wide.s32 	%rd35, %r253, 4;
	add.s64 	%rd36, %rd2, %rd35;
	st.global.u32 	[%rd36], %r255;
	add.s32 	%r290, %r248, %r9;
	setp.lt.u32 	%p45, %r290, 256;
	@%p45 bra 	$L__BB218_49;
$L__BB218_50:
	add.s32 	%r261, %r261, %r11;
	setp.lt.u32 	%p46, %r261, %r12;
	@%p46 bra 	$L__BB218_5;
$L__BB218_51:
	ret;
$L__BB218_52:
	shl.b32 	%r151, %r269, 2;
	mov.u32 	%r152, _ZZ9cuda_gemmIiLi128ELi16ELi1ELi256ELi4ELi4ELi0EEviiiPT_S1_S1_iiE3Csh;
	add.s32 	%r153, %r152, %r151;
	mov.b32 	%r154, 0;
	st.shared.u32 	[%r153], %r154;
	add.s32 	%r155, %r153, %r19;
	st.shared.u32 	[%r155], %r154;
	add.s32 	%r156, %r155, %r19;
	st.shared.u32 	[%r156], %r154;
	add.s32 	%r157, %r156, %r19;
	st.shared.u32 	[%r157], %r154;
	add.s32 	%r269, %r19, %r269;
	setp.lt.u32 	%p13, %r269, 256;
	@%p13 bra 	$L__BB218_52;
	bra.uni 	$L__BB218_17;

}
	// .globl	_Z9cuda_gemmIiLi128ELi16ELi1ELi256ELi4ELi4ELi1EEviiiPT_S1_S1_ii
.visible .entry _Z9cuda_gemmIiLi128ELi16ELi1ELi256ELi4ELi4ELi1EEviiiPT_S1_S1_ii(
	.param .u32 _Z9cuda_gemmIiLi128ELi16ELi1ELi256ELi4ELi4ELi1EEviiiPT_S1_S1_ii_param_0,
	.param .u32 _Z9cuda_gemmIiLi128ELi16ELi1ELi256ELi4ELi4ELi1EEviiiPT_S1_S1_ii_param_1,
	.param .u32 _Z9cuda_gemmIiLi128ELi16ELi1ELi256ELi4ELi4ELi1EEviiiPT_S1_S1_ii_param_2,
	.param .u64 .ptr .align 1 _Z9cuda_gemmIiLi128ELi16ELi1ELi256ELi4ELi4ELi1EEviiiPT_S1_S1_ii_param_3,
	.param .u64 .ptr .align 1 _Z9cuda_gemmIiLi128ELi16ELi1ELi256ELi4ELi4ELi1EEviiiPT_S1_S1_ii_param_4,
	.param .u64 .ptr .align 1 _Z9cuda_gemmIiLi128ELi16ELi1ELi256ELi4ELi4ELi1EEviiiPT_S1_S1_ii_param_5,
	.param .u32 _Z9cuda_gemmIiLi128ELi16ELi1ELi256ELi4ELi4ELi1EEviiiPT_S1_S1_ii_param_6,
	.param .u32 _Z9cuda_gemmIiLi128ELi16ELi1ELi256ELi4ELi4ELi1EEviiiPT_S1_S1_ii_param_7
)
.maxntid 128
{
	.reg .pred 	%p<28>;
	.reg .b16 	%rs<8>;
	.reg .b32 	%r<154>;
	.reg .b64 	%rd<39>;
	// demoted variable
	.shared .align 128 .b8 _ZZ9cuda_gemmIiLi128ELi16ELi1ELi256ELi4ELi4ELi1EEviiiPT_S1_S1_iiE11kron_fac_sh[80];
	// demoted variable
	.shared .align 128 .b8 _ZZ9cuda_gemmIiLi128ELi16ELi1ELi256ELi4ELi4ELi1EEviiiPT_S1_S1_iiE3Ash[1024];
	// demoted variable
	.shared .align 128 .b8 _ZZ9cuda_gemmIiLi128ELi16ELi1ELi256ELi4ELi4ELi1EEviiiPT_S1_S1_iiE3Csh[1024];
	ld.param.u64 	%rd11, [_Z9cuda_gemmIiLi128ELi16ELi1ELi256ELi4ELi4ELi1EEviiiPT_S1_S1_ii_param_3];
	ld.param.u64 	%rd10, [_Z9cuda_gemmIiLi128ELi16ELi1ELi256ELi4ELi4ELi1EEviiiPT_S1_S1_ii_param_4];
	ld.param.u64 	%rd12, [_Z9cuda_gemmIiLi128ELi16ELi1ELi256ELi4ELi4ELi1EEviiiPT_S1_S1_ii_param_5];
	cvta.to.global.u64 	%rd1, %rd11;
	cvta.to.global.u64 	%rd2, %rd12;
	mov.u32 	%r1, %tid.x;
	setp.gt.u32 	%p1, %r1, 15;
	@%p1 bra 	$L__BB219_3;
	mov.u32 	%r2, %ntid.x;
	cvta.to.global.u64 	%rd3, %rd10;
	mov.u32 	%r67, _ZZ9cuda_gemmIiLi128ELi16ELi1ELi256ELi4ELi4ELi1EEviiiPT_S1_S1_iiE11kron_fac_sh;
	mov.u32 	%r141, %r1;
$L__BB219_2:
	mul.wide.u32 	%rd13, %r141, 4;
	add.s64 	%rd14, %rd3, %rd13;
	ld.global.u32 	%r65, [%rd14];
	and.b32  	%r66, %r141, 3;
	mad.lo.s32 	%r68, %r66, 20, %r67;
	and.b32  	%r69, %r141, -4;
	add.s32 	%r70, %r68, %r69;
	st.shared.u32 	[%r70], %r65;
	add.s32 	%r141, %r141, %r2;
	setp.lt.u32 	%p2, %r141, 16;
	@%p2 bra 	$L__BB219_2;
$L__BB219_3:
	and.b32  	%r5, %r1, 63;
	mov.u32 	%r6, %ntid.x;
	mov.u32 	%r142, %ctaid.y;
	mov.u32 	%r8, %nctaid.y;
	shl.b32 	%r9, %r8, 4;
	setp.ge.u32 	%p3, %r142, %r9;
	@%p3 bra 	$L__BB219_27;
	and.b32  	%r10, %r1, 3;
	shl.b32 	%r71, %r1, 2;
	and.b32  	%r72, %r71, 12;
	mov.u32 	%r73, _ZZ9cuda_gemmIiLi128ELi16ELi1ELi256ELi4ELi4ELi1EEviiiPT_S1_S1_iiE11kron_fac_sh;
	add.s32 	%r11, %r73, %r72;
	add.s32 	%r12, %r1, %r6;
	cvt.u16.u32 	%rs3, %r12;
	not.b16 	%rs4, %rs3;
	and.b16  	%rs5, %rs4, 255;
	cvt.u16.u32 	%rs6, %r6;
	and.b16  	%rs7, %rs6, 255;
	div.u16 	%rs1, %rs5, %rs7;
	and.b16  	%rs2, %rs1, 3;
	mov.u32 	%r74, _ZZ9cuda_gemmIiLi128ELi16ELi1ELi256ELi4ELi4ELi1EEviiiPT_S1_S1_iiE3Ash;
	add.s32 	%r13, %r74, %r71;
	shl.b32 	%r14, %r6, 2;
	add.s32 	%r15, %r13, %r14;
	add.s32 	%r16, %r12, %r6;
	add.s32 	%r17, %r16, %r6;
	mov.u32 	%r75, _ZZ9cuda_gemmIiLi128ELi16ELi1ELi256ELi4ELi4ELi1EEviiiPT_S1_S1_iiE3Csh;
	add.s32 	%r18, %r75, %r71;
	add.s32 	%r19, %r18, %r14;
	add.s32 	%r20, %r19, %r14;
	shl.b32 	%r76, %r5, 4;
	or.b32  	%r77, %r76, %r72;
	add.s32 	%r21, %r74, %r77;
	setp.eq.s32 	%p4, %r10, 3;
	selp.b32 	%r78, -16, 0, %p4;
	add.s32 	%r22, %r21, %r78;
	setp.lt.u32 	%p5, %r10, 2;
	selp.b32 	%r79, 0, -16, %p5;
	add.s32 	%r23, %r21, %r79;
	setp.eq.s32 	%p6, %r10, 0;
	selp.b32 	%r80, 0, -16, %p6;
	add.s32 	%r24, %r21, %r80;
	add.s32 	%r81, %r1, 1;
	and.b32  	%r25, %r81, 3;
	xor.b32  	%r26, %r10, 2;
	add.s32 	%r82, %r1, -1;
	and.b32  	%r27, %r82, 3;
	shl.b32 	%r28, %r6, 4;
	shl.b32 	%r29, %r6, 3;
	mul.lo.s32 	%r30, %r6, 12;
	mul.wide.u32 	%rd4, %r6, 16;
	shr.u32 	%r31, %r6, 6;
	cvt.u64.u32 	%rd34, %r14;
$L__BB219_5:
	setp.eq.s16 	%p7, %rs2, 2;
	shl.b32 	%r33, %r142, 8;
	mov.u32 	%r143, %r1;
	@%p7 bra 	$L__BB219_9;
	setp.eq.s16 	%p8, %rs2, 3;
	add.s32 	%r34, %r33, %r1;
	mul.wide.u32 	%rd15, %r34, 4;
	add.s64 	%rd16, %rd1, %rd15;
	ld.global.u32 	%r83, [%rd16];
	st.shared.u32 	[%r13], %r83;
	mov.u32 	%r143, %r12;
	@%p8 bra 	$L__BB219_9;
	setp.eq.s16 	%p9, %rs2, 0;
	add.s32 	%r35, %r34, %r6;
	mul.wide.u32 	%rd17, %r35, 4;
	add.s64 	%rd18, %rd1, %rd17;
	ld.global.u32 	%r84, [%rd18];
	st.shared.u32 	[%r15], %r84;
	mov.u32 	%r143, %r16;
	@%p9 bra 	$L__BB219_9;
	add.s32 	%r85, %r35, %r6;
	mul.wide.u32 	%rd19, %r85, 4;
	add.s64 	%rd20, %rd1, %rd19;
	ld.global.u32 	%r86, [%rd20];
	add.s32 	%r87, %r15, %r14;
	st.shared.u32 	[%r87], %r86;
	mov.u32 	%r143, %r17;
$L__BB219_9:
	setp.lt.u16 	%p10, %rs1, 2;
	@%p10 bra 	$L__BB219_12;
	shl.b32 	%r88, %r143, 2;
	mov.u32 	%r89, _ZZ9cuda_gemmIiLi128ELi16ELi1ELi256ELi4ELi4ELi1EEviiiPT_S1_S1_iiE3Ash;
	add.s32 	%r147, %r89, %r88;
	add.s32 	%r90, %r143, %r33;
	add.s32 	%r146, %r90, %r6;
	shl.b32 	%r91, %r6, 1;
	add.s32 	%r145, %r90, %r91;
	mad.lo.s32 	%r144, %r6, 3, %r90;
	mul.wide.u32 	%rd21, %r90, 4;
	add.s64 	%rd38, %rd1, %rd21;
$L__BB219_11:
	ld.global.u32 	%r92, [%rd38];
	st.shared.u32 	[%r147], %r92;
	mul.wide.u32 	%rd22, %r146, 4;
	add.s64 	%rd23, %rd1, %rd22;
	ld.global.u32 	%r93, [%rd23];
	add.s32 	%r94, %r147, %r14;
	st.shared.u32 	[%r94], %r93;
	mul.wide.u32 	%rd24, %r145, 4;
	add.s64 	%rd25, %rd1, %rd24;
	ld.global.u32 	%r95, [%rd25];
	add.s32 	%r96, %r147, %r29;
	st.shared.u32 	[%r96], %r95;
	mul.wide.u32 	%rd26, %r144, 4;
	add.s64 	%rd27, %rd1, %rd26;
	ld.global.u32 	%r97, [%rd27];
	add.s32 	%r98, %r147, %r30;
	st.shared.u32 	[%r98], %r97;
	add.s32 	%r143, %r143, %r14;
	add.s32 	%r147, %r147, %r28;
	add.s32 	%r146, %r146, %r14;
	add.s32 	%r145, %r145, %r14;
	add.s32 	%r144, %r144, %r14;
	add.s64 	%rd38, %rd38, %rd4;
	setp.lt.u32 	%p11, %r143, 256;
	@%p11 bra 	$L__BB219_11;
$L__BB219_12:
	bar.sync 	0;
	mov.u32 	%r149, %r1;
	@%p7 bra 	$L__BB219_16;
	setp.eq.s16 	%p13, %rs2, 3;
	mov.b32 	%r99, 0;
	st.shared.u32 	[%r18], %r99;
	mov.u32 	%r149, %r12;
	@%p13 bra 	$L__BB219_16;
	setp.eq.s16 	%p14, %rs2, 0;
	mov.b32 	%r100, 0;
	st.shared.u32 	[%r19], %r100;
	mov.u32 	%r149, %r16;
	@%p14 bra 	$L__BB219_16;
	mov.b32 	%r101, 0;
	st.shared.u32 	[%r20], %r101;
	mov.u32 	%r149, %r17;
$L__BB219_16:
	@%p10 bra 	$L__BB219_18;
$L__BB219_17:
	shl.b32 	%r102, %r149, 2;
	mov.u32 	%r103, _ZZ9cuda_gemmIiLi128ELi16ELi1ELi256ELi4ELi4ELi1EEviiiPT_S1_S1_iiE3Csh;
	add.s32 	%r104, %r103, %r102;
	mov.b32 	%r105, 0;
	st.shared.u32 	[%r104], %r105;
	add.s32 	%r106, %r104, %r14;
	st.shared.u32 	[%r106], %r105;
	add.s32 	%r107, %r106, %r14;
	st.shared.u32 	[%r107], %r105;
	add.s32 	%r108, %r107, %r14;
	st.shared.u32 	[%r108], %r105;
	add.s32 	%r149, %r14, %r149;
	setp.lt.u32 	%p16, %r149, 256;
	@%p16 bra 	$L__BB219_17;
$L__BB219_18:
	shr.u32 	%r151, %r1, 6;
	ld.shared.u32 	%r55, [%r21];
	ld.shared.u32 	%r56, [%r22+4];
	ld.shared.u32 	%r57, [%r23+8];
	ld.shared.u32 	%r58, [%r24+12];
$L__BB219_19:
	mad.lo.s32 	%r109, %r151, 20, %r11;
	ld.shared.u32 	%r110, [%r109];
	shfl.sync.idx.b32	%r111|%p17, %r110, %r10, 7199, -1;
	mul.lo.s32 	%r112, %r111, %r55;
	shfl.sync.idx.b32	%r113|%p18, %r110, %r25, 7199, -1;
	mad.lo.s32 	%r114, %r113, %r56, %r112;
	shfl.sync.idx.b32	%r115|%p19, %r110, %r26, 7199, -1;
	mad.lo.s32 	%r116, %r115, %r57, %r114;
	shfl.sync.idx.b32	%r117|%p20, %r110, %r27, 7199, -1;
	mad.lo.s32 	%r118, %r117, %r58, %r116;
	shl.b32 	%r119, %r5, 2;
	shl.b32 	%r120, %r151, 8;
	or.b32  	%r121, %r120, %r119;
	mov.u32 	%r122, _ZZ9cuda_gemmIiLi128ELi16ELi1ELi256ELi4ELi4ELi1EEviiiPT_S1_S1_iiE3Csh;
	add.s32 	%r123, %r122, %r121;
	ld.shared.u32 	%r124, [%r123];
	add.s32 	%r125, %r124, %r118;
	st.shared.u32 	[%r123], %r125;
	add.s32 	%r151, %r151, %r31;
	setp.lt.u32 	%p21, %r151, 4;
	@%p21 bra 	$L__BB219_19;
	bar.sync 	0;
	mov.u32 	%r152, %r1;
	@%p7 bra 	$L__BB219_24;
	setp.eq.s16 	%p23, %rs2, 3;
	add.s32 	%r126, %r33, %r1;
	ld.shared.u32 	%r127, [%r18];
	mul.wide.s32 	%rd28, %r126, 4;
	add.s64 	%rd8, %rd2, %rd28;
	st.global.u32 	[%rd8], %r127;
	mov.u32 	%r152, %r12;
	@%p23 bra 	$L__BB219_24;
	setp.eq.s16 	%p24, %rs2, 0;
	ld.shared.u32 	%r128, [%r19];
	cvt.u64.u32 	%rd29, %r14;
	add.s64 	%rd9, %rd8, %rd29;
	st.global.u32 	[%rd9], %r128;
	mov.u32 	%r152, %r16;
	@%p24 bra 	$L__BB219_24;
	ld.shared.u32 	%r129, [%r20];
	add.s64 	%rd31, %rd9, %rd29;
	st.global.u32 	[%rd31], %r129;
	mov.u32 	%r152, %r17;
$L__BB219_24:
	@%p10 bra 	$L__BB219_26;
$L__BB219_25:
	add.s32 	%r130, %r33, %r152;
	shl.b32 	%r131, %r152, 2;
	mov.u32 	%r132, _ZZ9cuda_gemmIiLi128ELi16ELi1ELi256ELi4ELi4ELi1EEviiiPT_S1_S1_iiE3Csh;
	add.s32 	%r133, %r132, %r131;
	ld.shared.u32 	%r134, [%r133];
	mul.wide.s32 	%rd32, %r130, 4;
	add.s64 	%rd33, %rd2, %rd32;
	st.global.u32 	[%rd33], %r134;
	add.s32 	%r135, %r133, %r14;
	ld.shared.u32 	%r136, [%r135];
	add.s64 	%rd35, %rd33, %rd34;
	st.global.u32 	[%rd35], %r136;
	add.s32 	%r137, %r135, %r14;
	ld.shared.u32 	%r138, [%r137];
	add.s64 	%rd36, %rd35, %rd34;
	st.global.u32 	[%rd36], %r138;
	add.s32 	%r139, %r137, %r14;
	ld.shared.u32 	%r140, [%r139];
	add.s64 	%rd37, %rd36, %rd34;
	st.global.u32 	[%rd37], %r140;
	add.s32 	%r152, %r14, %r152;
	setp.lt.u32 	%p26, %r152, 256;
	@%p26 bra 	$L__BB219_25;
$L__BB219_26:
	add.s32 	%r142, %r142, %r8;
	setp.lt.u32 	%p27, %r142, %r9;
	@%p27 bra 	$L__BB219_5;
$L__BB219_27:
	ret;

}
	// .globl	_Z9cuda_gemmIiLi128ELi16ELi1ELi256ELi8ELi8ELi0EEviiiPT_S1_S1_ii
.visible .entry _Z9cuda_gemmIiLi128ELi16ELi1ELi256ELi8ELi8ELi0EEviiiPT_S1_S1_ii(
	.param .u32 _Z9cuda_gemmIiLi128ELi16ELi1ELi256ELi8ELi8ELi0EEviiiPT_S1_S1_ii_param_0,
	.param .u32 _Z9cuda_gemmIiLi128ELi16ELi1ELi256ELi8ELi8ELi0EEviiiPT_S1_S1_ii_param_1,
	.param .u32 _Z9cuda_gemmIiLi128ELi16ELi1ELi256ELi8ELi8ELi0EEviiiPT_S1_S1_ii_param_2,
	.param .u64 .ptr .align 1 _Z9cuda_gemmIiLi128ELi16ELi1ELi256ELi8ELi8ELi0EEviiiPT_S1_S1_ii_param_3,
	.param .u64 .ptr .align 1 _Z9cuda_gemmIiLi128ELi16ELi1ELi256ELi8ELi8ELi0EEviiiPT_S1_S1_ii_param_4,
	.param .u64 .ptr .align 1 _Z9cuda_gemmIiLi128ELi16ELi1ELi256ELi8ELi8ELi0EEviiiPT_S1_S1_ii_param_5,
	.param .u32 _Z9cuda_gemmIiLi128ELi16ELi1ELi256ELi8ELi8ELi0EEviiiPT_S1_S1_ii_param_6,
	.param .u32 _Z9cuda_gemmIiLi128ELi16ELi1ELi256ELi8ELi8ELi0EEviiiPT_S1_S1_ii_param_7
)
.maxntid 128
{
	.reg .pred 	%p<72>;
	.reg .b16 	%rs<8>;
	.reg .b32 	%r<407>;
	.reg .b64 	%rd<37>;
	// demoted variable
	.shared .align 128 .b8 _ZZ9cuda_gemmIiLi128ELi16ELi1ELi256ELi8ELi8ELi0EEviiiPT_S1_S1_iiE11kron_fac_sh[288];
	// demoted variable
	.shared .align 128 .b8 _ZZ9cuda_gemmIiLi128ELi16ELi1ELi256ELi8ELi8ELi0EEviiiPT_S1_S1_iiE3Ash[1024];
	// demoted variable
	.shared .align 128 .b8 _ZZ9cuda_gemmIiLi128ELi16ELi1ELi256ELi8ELi8ELi0EEviiiPT_S1_S1_iiE3Csh[1024];
	ld.param.u32 	%r161, [_Z9cuda_gemmIiLi128ELi16ELi1ELi256ELi8ELi8ELi0EEviiiPT_S1_S1_ii_param_1];
	ld.param.u32 	%r162, [_Z9cuda_gemmIiLi128ELi16ELi1ELi256ELi8ELi8ELi0EEviiiPT_S1_S1_ii_param_2];
	ld.param.u64 	%rd5, [_Z9cuda_gemmIiLi128ELi16ELi1ELi256ELi8ELi8ELi0EEviiiPT_S1_S1_ii_param_3];
	ld.param.u64 	%rd4, [_Z9cuda_gemmIiLi128ELi16ELi1ELi256ELi8ELi8ELi0EEviiiPT_S1_S1_ii_param_4];
	ld.param.u64 	%rd6, [_Z9cuda_gemmIiLi128ELi16ELi1ELi256ELi8ELi8ELi0EEviiiPT_S1_S1_ii_param_5];
	ld.param.u32 	%r163, [_Z9cuda_gemmIiLi128ELi16ELi1ELi256ELi8ELi8ELi0EEviiiPT_S1_S1_ii_param_6];
	ld.param.u32 	%r164, [_Z9cuda_gemmIiLi128ELi16ELi1ELi256ELi8ELi8ELi0EEviiiPT_S1_S1_ii_param_7];
	cvta.to.global.u64 	%rd1, %rd5;
	cvta.to.global.u64 	%rd2, %rd6;
	mov.u32 	%r1, %tid.x;
	mul.lo.s32 	%r2, %r164, %r163;
	setp.ge.u32 	%p1, %r1, %r2;
	@%p1 bra 	$L__BB220_3;
	mov.u32 	%r3, %ntid.x;
	cvta.to.global.u64 	%rd3, %rd4;
	mov.u32 	%r346, %r1;
$L__BB220_2:
	mul.wide.u32 	%rd7, %r346, 4;
	add.s64 	%rd8, %rd3, %rd7;
	ld.global.u32 	%r165, [%rd8];
	rem.u32 	%r166, %r346, %r163;
	mov.u32 	%r167, _ZZ9cuda_gemmIiLi128ELi16ELi1ELi256ELi8ELi8ELi0EEviiiPT_S1_S1_iiE11kron_fac_sh;
	mad.lo.s32 	%r168, %r166, 36, %r167;
	div.u32 	%r169, %r346, %r164;
	shl.b32 	%r170, %r169, 2;
	add.s32 	%r171, %r168, %r170;
	st.shared.u32 	[%r171], %r165;
	add.s32 	%r346, %r346, %r3;
	setp.lt.u32 	%p2, %r346, %r2;
	@%p2 bra 	$L__BB220_2;
$L__BB220_3:
	div.s32 	%r6, 256, %r164;
	min.s32 	%r7, %r6, 128;
	div.u32 	%r8, %r1, %r7;
	mov.u32 	%r9, %ntid.x;
	mov.u32 	%r355, %ctaid.y;
	mov.u32 	%r11, %nctaid.y;
	shl.b32 	%r12, %r11, 4;
	setp.ge.u32 	%p3, %r355, %r12;
	@%p3 bra 	$L__BB220_77;
	mov.u32 	%r173, %ctaid.x;
	shl.b32 	%r13, %r173, 8;
	min.s32 	%r14, %r164, 32;
	shl.b32 	%r174, %r164, 8;
	sub.s32 	%r15, 8223, %r174;
	mul.lo.s32 	%r16, %r6, %r173;
	add.s32 	%r17, %r1, %r9;
	cvt.u16.u32 	%rs3, %r17;
	not.b16 	%rs4, %rs3;
	and.b16  	%rs5, %rs4, 255;
	cvt.u16.u32 	%rs6, %r9;
	and.b16  	%rs7, %rs6, 255;
	div.u16 	%rs1, %rs5, %rs7;
	and.b16  	%rs2, %rs1, 3;
	shl.b32 	%r175, %r1, 2;
	mov.u32 	%r176, _ZZ9cuda_gemmIiLi128ELi16ELi1ELi256ELi8ELi8ELi0EEviiiPT_S1_S1_iiE3Ash;
	add.s32 	%r18, %r176, %r175;
	shl.b32 	%r19, %r9, 2;
	add.s32 	%r20, %r18, %r19;
	add.s32 	%r21, %r17, %r9;
	add.s32 	%r22, %r21, %r9;
	mov.u32 	%r177, _ZZ9cuda_gemmIiLi128ELi16ELi1ELi256ELi8ELi8ELi0EEviiiPT_S1_S1_iiE3Csh;
	add.s32 	%r23, %r177, %r175;
	add.s32 	%r24, %r23, %r19;
	add.s32 	%r25, %r24, %r19;
	mul.lo.s32 	%r26, %r9, 12;
	div.u32 	%r27, %r9, %r7;
	rem.u32 	%r28, %r1, %r7;
$L__BB220_5:
	setp.eq.s16 	%p4, %rs2, 2;
	mul.lo.s32 	%r38, %r355, %r162;
	mov.u32 	%r356, %r1;
	@%p4 bra 	$L__BB220_9;
	setp.eq.s16 	%p5, %rs2, 3;
	add.s32 	%r178, %r38, %r13;
	add.s32 	%r39, %r178, %r1;
	mul.wide.u32 	%rd9, %r39, 4;
	add.s64 	%rd10, %rd1, %rd9;
	ld.global.u32 	%r179, [%rd10];
	st.shared.u32 	[%r18], %r179;
	mov.u32 	%r356, %r17;
	@%p5 bra 	$L__BB220_9;
	setp.eq.s16 	%p6, %rs2, 0;
	add.s32 	%r40, %r39, %r9;
	mul.wide.u32 	%rd11, %r40, 4;
	add.s64 	%rd12, %rd1, %rd11;
	ld.global.u32 	%r180, [%rd12];
	st.shared.u32 	[%r20], %r180;
	mov.u32 	%r356, %r21;
	@%p6 bra 	$L__BB220_9;
	add.s32 	%r181, %r40, %r9;
	mul.wide.u32 	%rd13, %r181, 4;
	add.s64 	%rd14, %rd1, %rd13;
	ld.global.u32 	%r182, [%rd14];
	add.s32 	%r183, %r20, %r19;
	st.shared.u32 	[%r183], %r182;
	mov.u32 	%r356, %r22;
$L__BB220_9:
	setp.lt.u16 	%p7, %rs1, 2;
	@%p7 bra 	$L__BB220_12;
	shl.b32 	%r184, %r356, 2;
	mov.u32 	%r185, _ZZ9cuda_gemmIiLi128ELi16ELi1ELi256ELi8ELi8ELi0EEviiiPT_S1_S1_iiE3Ash;
	add.s32 	%r361, %r185, %r184;
	add.s32 	%r186, %r13, %r356;
	add.s32 	%r357, %r186, %r38;
	add.s32 	%r360, %r357, %r9;
	shl.b32 	%r187, %r9, 1;
	add.s32 	%r359, %r357, %r187;
	mad.lo.s32 	%r358, %r9, 3, %r357;
$L__BB220_11:
	mul.wide.u32 	%rd15, %r357, 4;
	add.s64 	%rd16, %rd1, %rd15;
	ld.global.u32 	%r188, [%rd16];
	st.shared.u32 	[%r361], %r188;
	mul.wide.u32 	%rd17, %r360, 4;
	add.s64 	%rd18, %rd1, %rd17;
	ld.global.u32 	%r189, [%rd18];
	add.s32 	%r190, %r361, %r19;
	st.shared.u32 	[%r190], %r189;
	mul.wide.u32 	%rd19, %r359, 4;
	add.s64 	%rd20, %rd1, %rd19;
	ld.global.u32 	%r191, [%rd20];
	shl.b32 	%r192, %r9, 3;
	add.s32 	%r193, %r361, %r192;
	st.shared.u32 	[%r193], %r191;
	mul.wide.u32 	%rd21, %r358, 4;
	add.s64 	%rd22, %rd1, %rd21;
	ld.global.u32 	%r194, [%rd22];
	add.s32 	%r195, %r361, %r26;
	st.shared.u32 	[%r195], %r194;
	add.s32 	%r356, %r356, %r19;
	shl.b32 	%r196, %r9, 4;
	add.s32 	%r361, %r361, %r196;
	add.s32 	%r360, %r360, %r19;
	add.s32 	%r359, %r359, %r19;
	add.s32 	%r358, %r358, %r19;
	add.s32 	%r357, %r357, %r19;
	setp.lt.u32 	%p8, %r356, 256;
	@%p8 bra 	$L__BB220_11;
$L__BB220_12:
	setp.eq.s16 	%p9, %rs2, 2;
	bar.sync 	0;
	mov.u32 	%r363, %r1;
	@%p9 bra 	$L__BB220_16;
	setp.eq.s16 	%p10, %rs2, 3;
	mov.b32 	%r197, 0;
	st.shared.u32 	[%r23], %r197;
	mov.u32 	%r363, %r17;
	@%p10 bra 	$L__BB220_16;
	setp.eq.s16 	%p11, %rs2, 0;
	mov.b32 	%r198, 0;
	st.shared.u32 	[%r24], %r198;
	mov.u32 	%r363, %r21;
	@%p11 bra 	$L__BB220_16;
	mov.b32 	%r199, 0;
	st.shared.u32 	[%r25], %r199;
	mov.u32 	%r363, %r22;
$L__BB220_16:
	setp.lt.u16 	%p12, %rs1, 2;
	@%p12 bra 	$L__BB220_17;
	bra.uni 	$L__BB220_78;
$L__BB220_17:
	setp.lt.s32 	%p14, %r6, 1;
	@%p14 bra 	$L__BB220_70;
	and.b32  	%r208, %r1, 31;
	rem.s32 	%r60, %r208, %r14;
	add.s32 	%r209, %r60, 1;
	setp.lt.s32 	%p15, %r209, %r14;
	selp.b32 	%r61, 0, %r14, %p15;
	add.s32 	%r210, %r60, 2;
	setp.lt.s32 	%p16, %r210, %r14;
	selp.b32 	%r62, 0, %r14, %p16;
	add.s32 	%r211, %r60, 3;
	setp.lt.s32 	%p17, %r211, %r14;
	selp.b32 	%r63, 0, %r14, %p17;
	add.s32 	%r212, %r60, 4;
	setp.lt.s32 	%p18, %r212, %r14;
	selp.b32 	%r64, 0, %r14, %p18;
	add.s32 	%r213, %r60, 5;
	setp.lt.s32 	%p19, %r213, %r14;
	selp.b32 	%r65, 0, %r14, %p19;
	add.s32 	%r214, %r60, 6;
	setp.lt.s32 	%p20, %r214, %r14;
	selp.b32 	%r66, 0, %r14, %p20;
	add.s32 	%r215, %r60, 7;
	setp.lt.s32 	%p21, %r215, %r14;
	selp.b32 	%r67, 0, %r14, %p21;
	sub.s32 	%r68, %r60, %r61;
	sub.s32 	%r69, %r60, %r62;
	sub.s32 	%r70, %r60, %r63;
	sub.s32 	%r71, %r60, %r64;
	sub.s32 	%r72, %r60, %r65;
	sub.s32 	%r73, %r60, %r66;
	sub.s32 	%r74, %r60, %r67;
	setp.lt.s32 	%p22, %r60, %r164;
	selp.b32 	%r216, 0, %r164, %p22;
	sub.s32 	%r75, %r60, %r216;
	setp.lt.s32 	%p23, %r209, %r164;
	selp.b32 	%r217, 0, %r164, %p23;
	sub.s32 	%r76, %r209, %r217;
	setp.lt.s32 	%p24, %r210, %r164;
	selp.b32 	%r218, 0, %r164, %p24;
	sub.s32 	%r77, %r210, %r218;
	setp.lt.s32 	%p25, %r211, %r164;
	selp.b32 	%r219, 0, %r164, %p25;
	sub.s32 	%r78, %r211, %r219;
	setp.lt.s32 	%p26, %r212, %r164;
	selp.b32 	%r220, 0, %r164, %p26;
	sub.s32 	%r79, %r212, %r220;
	setp.lt.s32 	%p27, %r213, %r164;
	selp.b32 	%r221, 0, %r164, %p27;
	sub.s32 	%r80, %r213, %r221;
	setp.lt.s32 	%p28, %r214, %r164;
	selp.b32 	%r222, 0, %r164, %p28;
	sub.s32 	%r81, %r214, %r222;
	setp.lt.s32 	%p29, %r215, %r164;
	selp.b32 	%r223, 0, %r164, %p29;
	sub.s32 	%r82, %r215, %r223;
	mov.b32 	%r373, 0;
	shl.b32 	%r259, %r68, 2;
	shl.b32 	%r262, %r69, 2;
	shl.b32 	%r265, %r70, 2;
	shl.b32 	%r268, %r71, 2;
	shl.b32 	%r271, %r72, 2;
	shl.b32 	%r274, %r73, 2;
	shl.b32 	%r277, %r74, 2;
$L__BB220_19:
	setp.lt.s32 	%p30, %r164, 1;
	add.s32 	%r94, %r373, %r28;
	mad.lo.s32 	%r95, %r94, %r164, %r60;
	@%p30 bra 	$L__BB220_21;
	shl.b32 	%r224, %r95, 2;
	mov.u32 	%r225, _ZZ9cuda_gemmIiLi128ELi16ELi1ELi256ELi8ELi8ELi0EEviiiPT_S1_S1_iiE3Ash;
	add.s32 	%r226, %r225, %r224;
	ld.shared.u32 	%r374, [%r226];
$L__BB220_21:
	setp.lt.s32 	%p31, %r164, 2;
	@%p31 bra 	$L__BB220_23;
	sub.s32 	%r227, %r95, %r61;
	shl.b32 	%r228, %r227, 2;
	mov.u32 	%r229, _ZZ9cuda_gemmIiLi128ELi16ELi1ELi256ELi8ELi8ELi0EEviiiPT_S1_S1_iiE3Ash;
	add.s32 	%r230, %r229, %r228;
	ld.shared.u32 	%r375, [%r230+4];
$L__BB220_23:
	setp.lt.s32 	%p32, %r164, 3;
	@%p32 bra 	$L__BB220_25;
	sub.s32 	%r231, %r95, %r62;
	shl.b32 	%r232, %r231, 2;
	mov.u32 	%r233, _ZZ9cuda_gemmIiLi128ELi16ELi1ELi256ELi8ELi8ELi0EEviiiPT_S1_S1_iiE3Ash;
	add.s32 	%r234, %r233, %r232;
	ld.shared.u32 	%r376, [%r234+8];
$L__BB220_25:
	setp.lt.s32 	%p33, %r164, 4;
	@%p33 bra 	$L__BB220_27;
	sub.s32 	%r235, %r95, %r63;
	shl.b32 	%r236, %r235, 2;
	mov.u32 	%r237, _ZZ9cuda_gemmIiLi128ELi16ELi1ELi256ELi8ELi8ELi0EEviiiPT_S1_S1_iiE3Ash;
	add.s32 	%r238, %r237, %r236;
	ld.shared.u32 	%r377, [%r238+12];
$L__BB220_27:
	setp.lt.s32 	%p34, %r164, 5;
	@%p34 bra 	$L__BB220_29;
	sub.s32 	%r239, %r95, %r64;
	shl.b32 	%r240, %r239, 2;
	mov.u32 	%r241, _ZZ9cuda_gemmIiLi128ELi16ELi1ELi256ELi8ELi8ELi0EEviiiPT_S1_S1_iiE3Ash;
	add.s32 	%r242, %r241, %r240;
	ld.shared.u32 	%r378, [%r242+16];
$L__BB220_29:
	setp.lt.s32 	%p35, %r164, 6;
	@%p35 bra 	$L__BB220_31;
	sub.s32 	%r243, %r95, %r65;
	shl.b32 	%r244, %r243, 2;
	mov.u32 	%r245, _ZZ9cuda_gemmIiLi128ELi16ELi1ELi256ELi8ELi8ELi0EEviiiPT_S1_S1_iiE3Ash;
	add.s32 	%r246, %r245, %r244;
	ld.shared.u32 	%r379, [%r246+20];
$L__BB220_31:
	setp.lt.s32 	%p36, %r164, 7;
	@%p36 bra 	$L__BB220_33;
	sub.s32 	%r247, %r95, %r66;
	shl.b32 	%r248, %r247, 2;
	mov.u32 	%r249, _ZZ9cuda_gemmIiLi128ELi16ELi1ELi256ELi8ELi8ELi0EEviiiPT_S1_S1_iiE3Ash;
	add.s32 	%r250, %r249, %r248;
	ld.shared.u32 	%r380, [%r250+24];
$L__BB220_33:
	setp.lt.s32 	%p37, %r164, 8;
	@%p37 bra 	$L__BB220_35;
	sub.s32 	%r251, %r95, %r67;
	shl.b32 	%r252, %r251, 2;
	mov.u32 	%r253, _ZZ9cuda_gemmIiLi128ELi16ELi1ELi256ELi8ELi8ELi0EEviiiPT_S1_S1_iiE3Ash;
	add.s32 	%r254, %r253, %r252;
	ld.shared.u32 	%r381, [%r254+28];
$L__BB220_35:
	setp.ge.s32 	%p38, %r8, %r163;
	@%p38 bra 	$L__BB220_69;
	mov.u32 	%r382, %r8;
$L__BB220_37:
	setp.gt.u32 	%p39, %r164, 32;
	mov.u32 	%r255, _ZZ9cuda_gemmIiLi128ELi16ELi1ELi256ELi8ELi8ELi0EEviiiPT_S1_S1_iiE11kron_fac_sh;
	mad.lo.s32 	%r113, %r382, 36, %r255;
	shl.b32 	%r256, %r60, 2;
	add.s32 	%r257, %r113, %r256;
	ld.shared.u32 	%r114, [%r257];
	@%p39 bra 	$L__BB220_54;
	setp.eq.s32 	%p48, %r164, 0;
	mov.b32 	%r384, 0;
	@%p48 bra 	$L__BB220_40;
	shfl.sync.idx.b32	%r281|%p49, %r114, %r75, %r15, -1;
	mul.lo.s32 	%r384, %r281, %r374;
$L__BB220_40:
	setp.lt.s32 	%p50, %r164, 2;
	@%p50 bra 	$L__BB220_42;
	shfl.sync.idx.b32	%r282|%p51, %r114, %r76, %r15, -1;
	mad.lo.s32 	%r384, %r282, %r375, %r384;
$L__BB220_42:
	setp.lt.s32 	%p52, %r164, 3;
	@%p52 bra 	$L__BB220_44;
	shfl.sync.idx.b32	%r283|%p53, %r114, %r77, %r15, -1;
	mad.lo.s32 	%r384, %r283, %r376, %r384;
$L__BB220_44:
	setp.lt.s32 	%p54, %r164, 4;
	@%p54 bra 	$L__BB220_46;
	shfl.sync.idx.b32	%r284|%p55, %r114, %r78, %r15, -1;
	mad.lo.s32 	%r384, %r284, %r377, %r384;
$L__BB220_46:
	setp.lt.s32 	%p56, %r164, 5;
	@%p56 bra 	$L__BB220_48;
	shfl.sync.idx.b32	%r285|%p57, %r114, %r79, %r15, -1;
	mad.lo.s32 	%r384, %r285, %r378, %r384;
$L__BB220_48:
	setp.lt.s32 	%p58, %r164, 6;
	@%p58 bra 	$L__BB220_50;
	shfl.sync.idx.b32	%r286|%p59, %r114, %r80, %r15, -1;
	mad.lo.s32 	%r384, %r286, %r379, %r384;
$L__BB220_50:
	setp.lt.s32 	%p60, %r164, 7;
	@%p60 bra 	$L__BB220_52;
	shfl.sync.idx.b32	%r287|%p61, %r114, %r81, %r15, -1;
	mad.lo.s32 	%r384, %r287, %r380, %r384;
$L__BB220_52:
	setp.lt.s32 	%p62, %r164, 8;
	@%p62 bra 	$L__BB220_68;
	shfl.sync.idx.b32	%r288|%p63, %r114, %r82, %r15, -1;
	mad.lo.s32 	%r384, %r288, %r381, %r384;
	bra.uni 	$L__BB220_68;
$L__BB220_54:
	setp.gt.s32 	%p41, %r164, 0;
	mul.lo.s32 	%r258, %r114, %r374;
	selp.b32 	%r384, %r258, 0, %p41;
	@%p31 bra 	$L__BB220_56;
	add.s32 	%r260, %r113, %r259;
	ld.shared.u32 	%r261, [%r260+4];
	mad.lo.s32 	%r384, %r261, %r375, %r384;
$L__BB220_56:
	@%p32 bra 	$L__BB220_58;
	add.s32 	%r263, %r113, %r262;
	ld.shared.u32 	%r264, [%r263+8];
	mad.lo.s32 	%r384, %r264, %r376, %r384;
$L__BB220_58:
	@%p33 bra 	$L__BB220_60;
	add.s32 	%r266, %r113, %r265;
	ld.shared.u32 	%r267, [%r266+12];
	mad.lo.s32 	%r384, %r267, %r377, %r384;
$L__BB220_60:
	@%p34 bra 	$L__BB220_62;
	add.s32 	%r269, %r113, %r268;
	ld.shared.u32 	%r270, [%r269+16];
	mad.lo.s32 	%r384, %r270, %r378, %r384;
$L__BB220_62:
	@%p35 bra 	$L__BB220_64;
	add.s32 	%r272, %r113, %r271;
	ld.shared.u32 	%r273, [%r272+20];
	mad.lo.s32 	%r384, %r273, %r379, %r384;
$L__BB220_64:
	setp.lt.s32 	%p46, %r164, 7;
	@%p46 bra 	$L__BB220_66;
	add.s32 	%r275, %r113, %r274;
	ld.shared.u32 	%r276, [%r275+24];
	mad.lo.s32 	%r384, %r276, %r380, %r384;
$L__BB220_66:
	setp.lt.s32 	%p47, %r164, 8;
	@%p47 bra 	$L__BB220_68;
	add.s32 	%r278, %r113, %r277;
	ld.shared.u32 	%r279, [%r278+28];
	mad.lo.s32 	%r384, %r279, %r381, %r384;
$L__BB220_68:
	mad.lo.s32 	%r289, %r382, %r6, %r94;
	shl.b32 	%r290, %r289, 2;
	mov.u32 	%r291, _ZZ9cuda_gemmIiLi128ELi16ELi1ELi256ELi8ELi8ELi0EEviiiPT_S1_S1_iiE3Csh;
	add.s32 	%r292, %r291, %r290;
	ld.shared.u32 	%r293, [%r292];
	add.s32 	%r294, %r293, %r384;
	st.shared.u32 	[%r292], %r294;
	add.s32 	%r382, %r382, %r27;
	setp.lt.s32 	%p64, %r382, %r163;
	@%p64 bra 	$L__BB220_37;
$L__BB220_69:
	add.s32 	%r373, %r373, %r7;
	setp.lt.s32 	%p65, %r373, %r6;
	@%p65 bra 	$L__BB220_19;
$L__BB220_70:
	setp.eq.s16 	%p66, %rs2, 2;
	bar.sync 	0;
	mad.lo.s32 	%r155, %r355, %r161, %r16;
	div.s32 	%r156, %r162, %r164;
	mov.u32 	%r405, %r1;
	@%p66 bra 	$L__BB220_74;
	setp.eq.s16 	%p67, %rs2, 3;
	div.s32 	%r295, %r1, %r6;
	mad.lo.s32 	%r296, %r156, %r295, %r155;
	mul.lo.s32 	%r297, %r295, %r6;
	sub.s32 	%r298, %r1, %r297;
	add.s32 	%r299, %r296, %r298;
	ld.shared.u32 	%r300, [%r23];
	mul.wide.s32 	%rd23, %r299, 4;
	add.s64 	%rd24, %rd2, %rd23;
	st.global.u32 	[%rd24], %r300;
	mov.u32 	%r405, %r17;
	@%p67 bra 	$L__BB220_74;
	setp.eq.s16 	%p68, %rs2, 0;
	div.s32 	%r301, %r17, %r6;
	mad.lo.s32 	%r302, %r156, %r301, %r155;
	mul.lo.s32 	%r303, %r301, %r6;
	sub.s32 	%r304, %r17, %r303;
	add.s32 	%r305, %r302, %r304;
	ld.shared.u32 	%r306, [%r24];
	mul.wide.s32 	%rd25, %r305, 4;
	add.s64 	%rd26, %rd2, %rd25;
	st.global.u32 	[%rd26], %r306;
	mov.u32 	%r405, %r21;
	@%p68 bra 	$L__BB220_74;
	div.s32 	%r307, %r21, %r6;
	mad.lo.s32 	%r308, %r156, %r307, %r155;
	mul.lo.s32 	%r309, %r307, %r6;
	sub.s32 	%r310, %r21, %r309;
	add.s32 	%r311, %r308, %r310;
	ld.shared.u32 	%r312, [%r25];
	mul.wide.s32 	%rd27, %r311, 4;
	add.s64 	%rd28, %rd2, %rd27;
	st.global.u32 	[%rd28], %r312;
	mov.u32 	%r405, %r22;
$L__BB220_74:
	setp.lt.u16 	%p69, %rs1, 2;
	@%p69 bra 	$L__BB220_76;
$L__BB220_75:
	div.s32 	%r313, %r405, %r6;
	mad.lo.s32 	%r314, %r156, %r313, %r155;
	mul.lo.s32 	%r315, %r313, %r6;
	sub.s32 	%r316, %r405, %r315;
	add.s32 	%r317, %r314, %r316;
	shl.b32 	%r318, %r405, 2;
	mov.u32 	%r319, _ZZ9cuda_gemmIiLi128ELi16ELi1ELi256ELi8ELi8ELi0EEviiiPT_S1_S1_iiE3Csh;
	add.s32 	%r320, %r319, %r318;
	ld.shared.u32 	%r321, [%r320];
	mul.wide.s32 	%rd29, %r317, 4;
	add.s64 	%rd30, %rd2, %rd29;
	st.global.u32 	[%rd30], %r321;
	add.s32 	%r322, %r405, %r9;
	div.s32 	%r323, %r322, %r6;
	mad.lo.s32 	%r324, %r156, %r323, %r155;
	mul.lo.s32 	%r325, %r323, %r6;
	sub.s32 	%r326, %r322, %r325;
	add.s32 	%r327, %r324, %r326;
	add.s32 	%r328, %r320, %r19;
	ld.shared.u32 	%r329, [%r328];
	mul.wide.s32 	%rd31, %r327, 4;
	add.s64 	%rd32, %rd2, %rd31;
	st.global.u32 	[%rd32], %r329;
	add.s32 	%r330, %r322, %r9;
	div.s32 	%r331, %r330, %r6;
	mad.lo.s32 	%r332, %r156, %r331, %r155;
	mul.lo.s32 	%r333, %r331, %r6;
	sub.s32 	%r334, %r330, %r333;
	add.s32 	%r335, %r332, %r334;
	add.s32 	%r336, %r328, %r19;
	ld.shared.u32 	%r337, [%r336];
	mul.wide.s32 	%rd33, %r335, 4;
	add.s64 	%rd34, %rd2, %rd33;
	st.global.u32 	[%rd34], %r337;
	add.s32 	%r338, %r330, %r9;
	div.s32 	%r339, %r338, %r6;
	mad.lo.s32 	%r340, %r156, %r339, %r155;
	mul.lo.s32 	%r341, %r339, %r6;
	sub.s32 	%r342, %r338, %r341;
	add.s32 	%r343, %r340, %r342;
	add.s32 	%r344, %r336, %r19;
	ld.shared.u32 	%r345, [%r344];
	mul.wide.s32 	%rd35, %r343, 4;
	add.s64 	%rd36, %rd2, %rd35;
	st.global.u32 	[%rd36], %r345;
	add.s32 	%r405, %r338, %r9;
	setp.lt.u32 	%p70, %r405, 256;
	@%p70 bra 	$L__BB220_75;
$L__BB220_76:
	add.s32 	%r355, %r355, %r11;
	setp.lt.u32 	%p71, %r355, %r12;
	@%p71 bra 	$L__BB220_5;
$L__BB220_77:
	ret;
$L__BB220_78:
	shl.b32 	%r200, %r363, 2;
	mov.u32 	%r201, _ZZ9cuda_gemmIiLi128ELi16ELi1ELi256ELi8ELi8ELi0EEviiiPT_S1_S1_iiE3Csh;
	add.s32 	%r202, %r201, %r200;
	mov.b32 	%r203, 0;
	st.shared.u32 	[%r202], %r203;
	add.s32 	%r204, %r202, %r19;
	st.shared.u32 	[%r204], %r203;
	add.s32 	%r205, %r204, %r19;
	st.shared.u32 	[%r205], %r203;
	add.s32 	%r206, %r205, %r19;
	st.shared.u32 	[%r206], %r203;
	add.s32 	%r363, %r19, %r363;
	setp.lt.u32 	%p13, %r363, 256;
	@%p13 bra 	$L__BB220_78;
	bra.uni 	$L__BB220_17;

}
	// .globl	_Z9cuda_gemmIiLi128ELi16ELi1ELi256ELi8ELi8ELi1EEviiiPT_S1_S1_ii
.visible .entry _Z9cuda_gemmIiLi128ELi16ELi1ELi256ELi8ELi8ELi1EEviiiPT_S1_S1_ii(
	.param .u32 _Z9cuda_gemmIiLi128ELi16ELi1ELi256ELi8ELi8ELi1EEviiiPT_S1_S1_ii_param_0,
	.param .u32 _Z9cuda_gemmIiLi128ELi16ELi1ELi256ELi8ELi8ELi1EEviiiPT_S1_S1_ii_param_1,
	.param .u32 _Z9cuda_gemmIiLi128ELi16ELi1ELi256ELi8ELi8ELi1EEviiiPT_S1_S1_ii_param_2,
	.param .u64 .ptr .align 1 _Z9cuda_gemmIiLi128ELi16ELi1ELi256ELi8ELi8ELi1EEviiiPT_S1_S1_ii_param_3,
	.param .u64 .ptr .align 1 _Z9cuda_gemmIiLi128ELi16ELi1ELi256ELi8ELi8ELi1EEviiiPT_S1_S1_ii_param_4,
	.param .u64 .ptr .align 1 _Z9cuda_gemmIiLi128ELi16ELi1ELi256ELi8ELi8ELi1EEviiiPT_S1_S1_ii_param_5,
	.param .u32 _Z9cuda_gemmIiLi128ELi16ELi1ELi256ELi8ELi8ELi1EEviiiPT_S1_S1_ii_param_6,
	.param .u32 _Z9cuda_gemmIiLi128ELi16ELi1ELi256ELi8ELi8ELi1EEviiiPT_S1_S1_ii_param_7
)
.maxntid 128
{
	.reg .pred 	%p<40>;
	.reg .b16 	%rs<8>;
	.reg .b32 	%r<229>;
	.reg .b64 	%rd<47>;
	// demoted variable
	.shared .align 128 .b8 _ZZ9cuda_gemmIiLi128ELi16ELi1ELi256ELi8ELi8ELi1EEviiiPT_S1_S1_iiE11kron_fac_sh[288];
	// demoted variable
	.shared .align 128 .b8 _ZZ9cuda_gemmIiLi128ELi16ELi1ELi256ELi8ELi8ELi1EEviiiPT_S1_S1_iiE3Ash[1024];
	// demoted variable
	.shared .align 128 .b8 _ZZ9cuda_gemmIiLi128ELi16ELi1ELi256ELi8ELi8ELi1EEviiiPT_S1_S1_iiE3Csh[1024];
	ld.param.u64 	%rd10, [_Z9cuda_gemmIiLi128ELi16ELi1ELi256ELi8ELi8ELi1EEviiiPT_S1_S1_ii_param_3];
	ld.param.u64 	%rd11, [_Z9cuda_gemmIiLi128ELi16ELi1ELi256ELi8ELi8ELi1EEviiiPT_S1_S1_ii_param_4];
	ld.param.u64 	%rd12, [_Z9cuda_gemmIiLi128ELi16ELi1ELi256ELi8ELi8ELi1EEviiiPT_S1_S1_ii_param_5];
	cvta.to.global.u64 	%rd1, %rd11;
	cvta.to.global.u64 	%rd2, %rd10;
	cvta.to.global.u64 	%rd3, %rd12;
	mov.u32 	%r1, %tid.x;
	setp.gt.u32 	%p1, %r1, 63;
	@%p1 bra 	$L__BB221_7;
	mov.u32 	%r2, %ntid.x;
	add.s32 	%r82, %r1, %r2;
	max.u32 	%r83, %r82, 64;
	setp.lt.u32 	%p2, %r82, 64;
	selp.u32 	%r84, 1, 0, %p2;
	add.s32 	%r85, %r82, %r84;
	sub.s32 	%r86, %r83, %r85;
	div.u32 	%r87, %r86, %r2;
	add.s32 	%r3, %r87, %r84;
	and.b32  	%r88, %r3, 3;
	setp.eq.s32 	%p3, %r88, 3;
	mov.u32 	%r215, %r1;
	@%p3 bra 	$L__BB221_4;
	add.s32 	%r90, %r3, 1;
	and.b32  	%r4, %r90, 3;
	mov.b32 	%r214, 0;
	mov.u32 	%r215, %r1;
$L__BB221_3:
	.pragma "nounroll";
	mul.wide.u32 	%rd13, %r215, 4;
	add.s64 	%rd14, %rd1, %rd13;
	ld.global.u32 	%r91, [%rd14];
	and.b32  	%r92, %r215, 7;
	mov.u32 	%r93, _ZZ9cuda_gemmIiLi128ELi16ELi1ELi256ELi8ELi8ELi1EEviiiPT_S1_S1_iiE11kron_fac_sh;
	mad.lo.s32 	%r94, %r92, 36, %r93;
	shr.u32 	%r95, %r215, 1;
	and.b32  	%r96, %r95, 2147483644;
	add.s32 	%r97, %r94, %r96;
	st.shared.u32 	[%r97], %r91;
	add.s32 	%r215, %r215, %r2;
	add.s32 	%r214, %r214, 1;
	setp.ne.s32 	%p4, %r214, %r4;
	@%p4 bra 	$L__BB221_3;
$L__BB221_4:
	setp.lt.u32 	%p5, %r3, 3;
	@%p5 bra 	$L__BB221_7;
	mov.u32 	%r100, _ZZ9cuda_gemmIiLi128ELi16ELi1ELi256ELi8ELi8ELi1EEviiiPT_S1_S1_iiE11kron_fac_sh;
$L__BB221_6:
	mul.wide.u32 	%rd15, %r215, 4;
	add.s64 	%rd16, %rd1, %rd15;
	ld.global.u32 	%r98, [%rd16];
	and.b32  	%r99, %r215, 7;
	mad.lo.s32 	%r101, %r99, 36, %r100;
	shr.u32 	%r102, %r215, 1;
	and.b32  	%r103, %r102, 2147483644;
	add.s32 	%r104, %r101, %r103;
	st.shared.u32 	[%r104], %r98;
	add.s32 	%r105, %r215, %r2;
	mul.wide.u32 	%rd17, %r105, 4;
	add.s64 	%rd18, %rd1, %rd17;
	ld.global.u32 	%r106, [%rd18];
	and.b32  	%r107, %r105, 7;
	mad.lo.s32 	%r108, %r107, 36, %r100;
	shr.u32 	%r109, %r105, 1;
	and.b32  	%r110, %r109, 2147483644;
	add.s32 	%r111, %r108, %r110;
	st.shared.u32 	[%r111], %r106;
	add.s32 	%r112, %r105, %r2;
	mul.wide.u32 	%rd19, %r112, 4;
	add.s64 	%rd20, %rd1, %rd19;
	ld.global.u32 	%r113, [%rd20];
	and.b32  	%r114, %r112, 7;
	mad.lo.s32 	%r115, %r114, 36, %r100;
	shr.u32 	%r116, %r112, 1;
	and.b32  	%r117, %r116, 2147483644;
	add.s32 	%r118, %r115, %r117;
	st.shared.u32 	[%r118], %r113;
	add.s32 	%r119, %r112, %r2;
	mul.wide.u32 	%rd21, %r119, 4;
	add.s64 	%rd22, %rd1, %rd21;
	ld.global.u32 	%r120, [%rd22];
	and.b32  	%r121, %r119, 7;
	mad.lo.s32 	%r122, %r121, 36, %r100;
	shr.u32 	%r123, %r119, 1;
	and.b32  	%r124, %r123, 2147483644;
	add.s32 	%r125, %r122, %r124;
	st.shared.u32 	[%r125], %r120;
	add.s32 	%r215, %r119, %r2;
	setp.lt.u32 	%p6, %r215, 64;
	@%p6 bra 	$L__BB221_6;
$L__BB221_7:
	and.b32  	%r12, %r1, 31;
	mov.u32 	%r13, %ntid.x;
	mov.u32 	%r217, %ctaid.y;
	mov.u32 	%r15, %nctaid.y;
	shl.b32 	%r16, %r15, 4;
	setp.ge.u32 	%p7, %r217, %r16;
	@%p7 bra 	$L__BB221_31;
	and.b32  	%r17, %r1, 7;
	shl.b32 	%r126, %r1, 2;
	and.b32  	%r127, %r126, 28;
	mov.u32 	%r128, _ZZ9cuda_gemmIiLi128ELi16ELi1ELi256ELi8ELi8ELi1EEviiiPT_S1_S1_iiE11kron_fac_sh;
	add.s32 	%r18, %r128, %r127;
	add.s32 	%r19, %r1, %r13;
	cvt.u16.u32 	%rs3, %r19;
	not.b16 	%rs4, %rs3;
	and.b16  	%rs5, %rs4, 255;
	cvt.u16.u32 	%rs6, %r13;
	and.b16  	%rs7, %rs6, 255;
	div.u16 	%rs1, %rs5, %rs7;
	and.b16  	%rs2, %rs1, 3;
	mov.u32 	%r129, _ZZ9cuda_gemmIiLi128ELi16ELi1ELi256ELi8ELi8ELi1EEviiiPT_S1_S1_iiE3Ash;
	add.s32 	%r20, %r129, %r126;
	shl.b32 	%r21, %r13, 2;
	add.s32 	%r22, %r20, %r21;
	add.s32 	%r23, %r19, %r13;
	add.s32 	%r24, %r23, %r13;
	mov.u32 	%r130, _ZZ9cuda_gemmIiLi128ELi16ELi1ELi256ELi8ELi8ELi1EEviiiPT_S1_S1_iiE3Csh;
	add.s32 	%r25, %r130, %r126;
	add.s32 	%r26, %r25, %r21;
	add.s32 	%r27, %r26, %r21;
	shl.b32 	%r131, %r12, 5;
	or.b32  	%r132, %r131, %r127;
	add.s32 	%r28, %r129, %r132;
	setp.eq.s32 	%p8, %r17, 7;
	selp.b32 	%r133, -32, 0, %p8;
	add.s32 	%r29, %r28, %r133;
	setp.lt.u32 	%p9, %r17, 6;
	selp.b32 	%r134, 0, -32, %p9;
	add.s32 	%r30, %r28, %r134;
	setp.lt.u32 	%p10, %r17, 5;
	selp.b32 	%r135, 0, -32, %p10;
	add.s32 	%r31, %r28, %r135;
	setp.lt.u32 	%p11, %r17, 4;
	selp.b32 	%r136, 0, -32, %p11;
	add.s32 	%r32, %r28, %r136;
	setp.lt.u32 	%p12, %r17, 3;
	selp.b32 	%r137, 0, -32, %p12;
	add.s32 	%r33, %r28, %r137;
	setp.lt.u32 	%p13, %r17, 2;
	selp.b32 	%r138, 0, -32, %p13;
	add.s32 	%r34, %r28, %r138;
	setp.eq.s32 	%p14, %r17, 0;
	selp.b32 	%r139, 0, -32, %p14;
	add.s32 	%r35, %r28, %r139;
	add.s32 	%r140, %r1, 1;
	and.b32  	%r36, %r140, 7;
	add.s32 	%r141, %r1, 2;
	and.b32  	%r37, %r141, 7;
	add.s32 	%r142, %r1, 3;
	and.b32  	%r38, %r142, 7;
	xor.b32  	%r39, %r17, 4;
	add.s32 	%r143, %r1, 5;
	and.b32  	%r40, %r143, 7;
	add.s32 	%r144, %r1, 6;
	and.b32  	%r41, %r144, 7;
	add.s32 	%r145, %r1, -1;
	and.b32  	%r42, %r145, 7;
	shl.b32 	%r43, %r13, 4;
	mul.wide.u32 	%rd4, %r13, 16;
	shr.u32 	%r44, %r13, 5;
	cvt.u64.u32 	%rd42, %r21;
$L__BB221_9:
	setp.eq.s16 	%p15, %rs2, 2;
	shl.b32 	%r46, %r217, 8;
	mov.u32 	%r218, %r1;
	@%p15 bra 	$L__BB221_13;
	setp.eq.s16 	%p16, %rs2, 3;
	add.s32 	%r47, %r46, %r1;
	mul.wide.u32 	%rd23, %r47, 4;
	add.s64 	%rd24, %rd2, %rd23;
	ld.global.u32 	%r146, [%rd24];
	st.shared.u32 	[%r20], %r146;
	mov.u32 	%r218, %r19;
	@%p16 bra 	$L__BB221_13;
	setp.eq.s16 	%p17, %rs2, 0;
	add.s32 	%r48, %r47, %r13;
	mul.wide.u32 	%rd25, %r48, 4;
	add.s64 	%rd26, %rd2, %rd25;
	ld.global.u32 	%r147, [%rd26];
	st.shared.u32 	[%r22], %r147;
	mov.u32 	%r218, %r23;
	@%p17 bra 	$L__BB221_13;
	add.s32 	%r148, %r48, %r13;
	mul.wide.u32 	%rd27, %r148, 4;
	add.s64 	%rd28, %rd2, %rd27;
	ld.global.u32 	%r149, [%rd28];
	add.s32 	%r150, %r22, %r21;
	st.shared.u32 	[%r150], %r149;
	mov.u32 	%r218, %r24;
$L__BB221_13:
	setp.lt.u16 	%p18, %rs1, 2;
	@%p18 bra 	$L__BB221_16;
	shl.b32 	%r151, %r218, 2;
	mov.u32 	%r152, _ZZ9cuda_gemmIiLi128ELi16ELi1ELi256ELi8ELi8ELi1EEviiiPT_S1_S1_iiE3Ash;
	add.s32 	%r222, %r152, %r151;
	add.s32 	%r153, %r218, %r46;
	add.s32 	%r221, %r153, %r13;
	shl.b32 	%r154, %r13, 1;
	add.s32 	%r220, %r153, %r154;
	mad.lo.s32 	%r219, %r13, 3, %r153;
	mul.wide.u32 	%rd29, %r153, 4;
	add.s64 	%rd46, %rd2, %rd29;
$L__BB221_15:
	ld.global.u32 	%r155, [%rd46];
	st.shared.u32 	[%r222], %r155;
	mul.wide.u32 	%rd30, %r221, 4;
	add.s64 	%rd31, %rd2, %rd30;
	ld.global.u32 	%r156, [%rd31];
	add.s32 	%r157, %r222, %r21;
	st.shared.u32 	[%r157], %r156;
	mul.wide.u32 	%rd32, %r220, 4;
	add.s64 	%rd33, %rd2, %rd32;
	ld.global.u32 	%r158, [%rd33];
	shl.b32 	%r159, %r13, 3;
	add.s32 	%r160, %r222, %r159;
	st.shared.u32 	[%r160], %r158;
	mul.wide.u32 	%rd34, %r219, 4;
	add.s64 	%rd35, %rd2, %rd34;
	ld.global.u32 	%r161, [%rd35];
	mad.lo.s32 	%r162, %r13, 12, %r222;
	st.shared.u32 	[%r162], %r161;
	add.s32 	%r218, %r218, %r21;
	add.s32 	%r222, %r222, %r43;
	add.s32 	%r221, %r221, %r21;
	add.s32 	%r220, %r220, %r21;
	add.s32 	%r219, %r219, %r21;
	add.s64 	%rd46, %rd46, %rd4;
	setp.lt.u32 	%p19, %r218, 256;
	@%p19 bra 	$L__BB221_15;
$L__BB221_16:
	bar.sync 	0;
	mov.u32 	%r224, %r1;
	@%p15 bra 	$L__BB221_20;
	setp.eq.s16 	%p21, %rs2, 3;
	mov.b32 	%r163, 0;
	st.shared.u32 	[%r25], %r163;
	mov.u32 	%r224, %r19;
	@%p21 bra 	$L__BB221_20;
	setp.eq.s16 	%p22, %rs2, 0;
	mov.b32 	%r164, 0;
	st.shared.u32 	[%r26], %r164;
	mov.u32 	%r224, %r23;
	@%p22 bra 	$L__BB221_20;
	mov.b32 	%r165, 0;
	st.shared.u32 	[%r27], %r165;
	mov.u32 	%r224, %r24;
$L__BB221_20:
	@%p18 bra 	$L__BB221_22;
$L__BB221_21:
	shl.b32 	%r166, %r224, 2;
	mov.u32 	%r167, _ZZ9cuda_gemmIiLi128ELi16ELi1ELi256ELi8ELi8ELi1EEviiiPT_S1_S1_iiE3Csh;
	add.s32 	%r168, %r167, %r166;
	mov.b32 	%r169, 0;
	st.shared.u32 	[%r168], %r169;
	add.s32 	%r170, %r168, %r21;
	st.shared.u32 	[%r170], %r169;
	add.s32 	%r171, %r170, %r21;
	st.shared.u32 	[%r171], %r169;
	add.s32 	%r172, %r171, %r21;
	st.shared.u32 	[%r172], %r169;
	add.s32 	%r224, %r21, %r224;
	setp.lt.u32 	%p24, %r224, 256;
	@%p24 bra 	$L__BB221_21;
$L__BB221_22:
	shr.u32 	%r226, %r1, 5;
	ld.shared.u32 	%r68, [%r28];
	ld.shared.u32 	%r69, [%r29+4];
	ld.shared.u32 	%r70, [%r30+8];
	ld.shared.u32 	%r71, [%r31+12];
	ld.shared.u32 	%r72, [%r32+16];
	ld.shared.u32 	%r73, [%r33+20];
	ld.shared.u32 	%r74, [%r34+24];
	ld.shared.u32 	%r75, [%r35+28];
$L__BB221_23:
	mad.lo.s32 	%r173, %r226, 36, %r18;
	ld.shared.u32 	%r174, [%r173];
	shfl.sync.idx.b32	%r175|%p25, %r174, %r17, 6175, -1;
	mul.lo.s32 	%r176, %r175, %r68;
	shfl.sync.idx.b32	%r177|%p26, %r174, %r36, 6175, -1;
	mad.lo.s32 	%r178, %r177, %r69, %r176;
	shfl.sync.idx.b32	%r179|%p27, %r174, %r37, 6175, -1;
	mad.lo.s32 	%r180, %r179, %r70, %r178;
	shfl.sync.idx.b32	%r181|%p28, %r174, %r38, 6175, -1;
	mad.lo.s32 	%r182, %r181, %r71, %r180;
	shfl.sync.idx.b32	%r183|%p29, %r174, %r39, 6175, -1;
	mad.lo.s32 	%r184, %r183, %r72, %r182;
	shfl.sync.idx.b32	%r185|%p30, %r174, %r40, 6175, -1;
	mad.lo.s32 	%r186, %r185, %r73, %r184;
	shfl.sync.idx.b32	%r187|%p31, %r174, %r41, 6175, -1;
	mad.lo.s32 	%r188, %r187, %r74, %r186;
	shfl.sync.idx.b32	%r189|%p32, %r174, %r42, 6175, -1;
	mad.lo.s32 	%r190, %r189, %r75, %r188;
	shl.b32 	%r191, %r12, 2;
	shl.b32 	%r192, %r226, 7;
	or.b32  	%r193, %r192, %r191;
	mov.u32 	%r194, _ZZ9cuda_gemmIiLi128ELi16ELi1ELi256ELi8ELi8ELi1EEviiiPT_S1_S1_iiE3Csh;
	add.s32 	%r195, %r194, %r193;
	ld.shared.u32 	%r196, [%r195];
	add.s32 	%r197, %r196, %r190;
	st.shared.u32 	[%r195], %r197;
	add.s32 	%r226, %r226, %r44;
	setp.lt.u32 	%p33, %r226, 8;
	@%p33 bra 	$L__BB221_23;
	setp.eq.s16 	%p34, %rs2, 2;
	bar.sync 	0;
	mov.u32 	%r227, %r1;
	@%p34 bra 	$L__BB221_28;
	setp.eq.s16 	%p35, %rs2, 3;
	add.s32 	%r198, %r46, %r1;
	ld.shared.u32 	%r199, [%r25];
	mul.wide.s32 	%rd36, %r198, 4;
	add.s64 	%rd8, %rd3, %rd36;
	st.global.u32 	[%rd8], %r199;
	mov.u32 	%r227, %r19;
	@%p35 bra 	$L__BB221_28;
	setp.eq.s16 	%p36, %rs2, 0;
	ld.shared.u32 	%r200, [%r26];
	cvt.u64.u32 	%rd37, %r21;
	add.s64 	%rd9, %rd8, %rd37;
	st.global.u32 	[%rd9], %r200;
	mov.u32 	%r227, %r23;
	@%p36 bra 	$L__BB221_28;
	ld.shared.u32 	%r201, [%r27];
	add.s64 	%rd39, %rd9, %rd37;
	st.global.u32 	[%rd39], %r201;
	mov.u32 	%r227, %r24;
$L__BB221_28:
	setp.lt.u16 	%p37, %rs1, 2;
	@%p37 bra 	$L__BB221_30;
$L__BB221_29:
	add.s32 	%r202, %r46, %r227;
	shl.b32 	%r203, %r227, 2;
	add.s32 	%r205, %r194, %r203;
	ld.shared.u32 	%r206, [%r205];
	mul.wide.s32 	%rd40, %r202, 4;
	add.s64 	%rd41, %rd3, %rd40;
	st.global.u32 	[%rd41], %r206;
	add.s32 	%r207, %r205, %r21;
	ld.shared.u32 	%r208, [%r207];
	add.s64 	%rd43, %rd41, %rd42;
	st.global.u32 	[%rd43], %r208;
	add.s32 	%r209, %r207, %r21;
	ld.shared.u32 	%r210, [%r209];
	add.s64 	%rd44, %rd43, %rd42;
	st.global.u32 	[%rd44], %r210;
	add.s32 	%r211, %r209, %r21;
	ld.shared.u32 	%r212, [%r211];
	add.s64 	%rd45, %rd44, %rd42;
	st.global.u32 	[%rd45], %r212;
	add.s32 	%r227, %r21, %r227;
	setp.lt.u32 	%p38, %r227, 256;
	@%p38 bra 	$L__BB221_29;
$L__BB221_30:
	add.s32 	%r217, %r217, %r15;
	setp.lt.u32 	%p39, %r217, %r16;
	@%p39 bra 	$L__BB221_9;
$L__BB221_31:
	ret;

}
	// .globl	_Z9cuda_gemmIiLi128ELi16ELi1ELi256ELi16ELi16ELi0EEviiiPT_S1_S1_ii
.visible .entry _Z9cuda_gemmIiLi128ELi16ELi1ELi256ELi16ELi16ELi0EEviiiPT_S1_S1_ii(
	.param .u32 _Z9cuda_gemmIiLi128ELi16ELi1ELi256ELi16ELi16ELi0EEviiiPT_S1_S1_ii_param_0,
	.param .u32 _Z9cuda_gemmIiLi128ELi16ELi1ELi256ELi16ELi16ELi0EEviiiPT_S1_S1_ii_param_1,
	.param .u32 _Z9cuda_gemmIiLi128ELi16ELi1ELi256ELi16ELi16ELi0EEviiiPT_S1_S1_ii_param_2,
	.param .u64 .ptr .align 1 _Z9cuda_gemmIiLi128ELi16ELi1ELi256ELi16ELi16ELi0EEviiiPT_S1_S1_ii_param_3,
	.param .u64 .ptr .align 1 _Z9cuda_gemmIiLi128ELi16ELi1ELi256ELi16ELi16ELi0EEviiiPT_S1_S1_ii_param_4,
	.param .u64 .ptr .align 1 _Z9cuda_gemmIiLi128ELi16ELi1ELi256ELi16ELi16ELi0EEviiiPT_S1_S1_ii_param_5,
	.param .u32 _Z9cuda_gemmIiLi128ELi16ELi1ELi256ELi16ELi16ELi0EEviiiPT_S1_S1_ii_param_6,
	.param .u32 _Z9cuda_gemmIiLi128ELi16ELi1ELi256ELi16ELi16ELi0EEviiiPT_S1_S1_ii_param_7
)
.maxntid 128
{
	.reg .pred 	%p<120>;
	.reg .b16 	%rs<8>;
	.reg .b32 	%r<636>;
	.reg .b64 	%rd<37>;
	// demoted variable
	.shared .align 128 .b8 _ZZ9cuda_gemmIiLi128ELi16ELi1ELi256ELi16ELi16ELi0EEviiiPT_S1_S1_iiE11kron_fac_sh[1088];
	// demoted variable
	.shared .align 128 .b8 _ZZ9cuda_gemmIiLi128ELi16ELi1ELi256ELi16ELi16ELi0EEviiiPT_S1_S1_iiE3Ash[1024];
	// demoted variable
	.shared .align 128 .b8 _ZZ9cuda_gemmIiLi128ELi16ELi1ELi256ELi16ELi16ELi0EEviiiPT_S1_S1_iiE3Csh[1024];
	ld.param.u32 	%r255, [_Z9cuda_gemmIiLi128ELi16ELi1ELi256ELi16ELi16ELi0EEviiiPT_S1_S1_ii_param_2];
	ld.param.u64 	%rd5, [_Z9cuda_gemmIiLi128ELi16ELi1ELi256ELi16ELi16ELi0EEviiiPT_S1_S1_ii_param_3];
	ld.param.u64 	%rd4, [_Z9cuda_gemmIiLi128ELi16ELi1ELi256ELi16ELi16ELi0EEviiiPT_S1_S1_ii_param_4];
	ld.param.u64 	%rd6, [_Z9cuda_gemmIiLi128ELi16ELi1ELi256ELi16ELi16ELi0EEviiiPT_S1_S1_ii_param_5];
	ld.param.u32 	%r256, [_Z9cuda_gemmIiLi128ELi16ELi1ELi256ELi16ELi16ELi0EEviiiPT_S1_S1_ii_param_6];
	ld.param.u32 	%r257, [_Z9cuda_gemmIiLi128ELi16ELi1ELi256ELi16ELi16ELi0EEviiiPT_S1_S1_ii_param_7];
	cvta.to.global.u64 	%rd1, %rd5;
	cvta.to.global.u64 	%rd2, %rd6;
	mov.u32 	%r1, %tid.x;
	mul.lo.s32 	%r2, %r257, %r256;
	setp.ge.u32 	%p1, %r1, %r2;
	@%p1 bra 	$L__BB222_3;
	mov.u32 	%r3, %ntid.x;
	cvta.to.global.u64 	%rd3, %rd4;
	mov.u32 	%r527, %r1;
$L__BB222_2:
	mul.wide.u32 	%rd7, %r527, 4;
	add.s64 	%rd8, %rd3, %rd7;
	ld.global.u32 	%r258, [%rd8];
	rem.u32 	%r259, %r527, %r256;
	mov.u32 	%r260, _ZZ9cuda_gemmIiLi128ELi16ELi1ELi256ELi16ELi16ELi0EEviiiPT_S1_S1_iiE11kron_fac_sh;
	mad.lo.s32 	%r261, %r259, 68, %r260;
	div.u32 	%r262, %r527, %r257;
	shl.b32 	%r263, %r262, 2;
	add.s32 	%r264, %r261, %r263;
	st.shared.u32 	[%r264], %r258;
	add.s32 	%r527, %r527, %r3;
	setp.lt.u32 	%p2, %r527, %r2;
	@%p2 bra 	$L__BB222_2;
$L__BB222_3:
	div.s32 	%r6, 256, %r257;
	min.s32 	%r7, %r6, 128;
	div.u32 	%r8, %r1, %r7;
	mov.u32 	%r9, %ntid.x;
	mov.u32 	%r544, %ctaid.y;
	mov.u32 	%r11, %nctaid.y;
	shl.b32 	%r265, %r11, 4;
	setp.ge.u32 	%p3, %r544, %r265;
	@%p3 bra 	$L__BB222_125;
	mov.u32 	%r267, %ctaid.x;
	shl.b32 	%r12, %r267, 8;
	min.s32 	%r13, %r257, 32;
	shl.b32 	%r268, %r257, 8;
	sub.s32 	%r14, 8223, %r268;
	add.s32 	%r15, %r1, %r9;
	cvt.u16.u32 	%rs3, %r15;
	not.b16 	%rs4, %rs3;
	and.b16  	%rs5, %rs4, 255;
	cvt.u16.u32 	%rs6, %r9;
	and.b16  	%rs7, %rs6, 255;
	div.u16 	%rs1, %rs5, %rs7;
	and.b16  	%rs2, %rs1, 3;
	shl.b32 	%r16, %r9, 2;
	add.s32 	%r17, %r15, %r9;
	shl.b32 	%r269, %r1, 2;
	mov.u32 	%r270, _ZZ9cuda_gemmIiLi128ELi16ELi1ELi256ELi16ELi16ELi0EEviiiPT_S1_S1_iiE3Csh;
	add.s32 	%r18, %r270, %r269;
	add.s32 	%r19, %r18, %r16;
	div.u32 	%r20, %r9, %r7;
	rem.u32 	%r21, %r1, %r7;
$L__BB222_5:
	add.s32 	%r39, %r17, %r9;
	setp.eq.s16 	%p4, %rs2, 2;
	mul.lo.s32 	%r40, %r544, %r255;
	mov.u32 	%r545, %r1;
	@%p4 bra 	$L__BB222_9;
	setp.eq.s16 	%p5, %rs2, 3;
	add.s32 	%r271, %r40, %r12;
	add.s32 	%r41, %r271, %r1;
	mul.wide.u32 	%rd9, %r41, 4;
	add.s64 	%rd10, %rd1, %rd9;
	ld.global.u32 	%r272, [%rd10];
	shl.b32 	%r273, %r1, 2;
	mov.u32 	%r274, _ZZ9cuda_gemmIiLi128ELi16ELi1ELi256ELi16ELi16ELi0EEviiiPT_S1_S1_iiE3Ash;
	add.s32 	%r42, %r274, %r273;
	st.shared.u32 	[%r42], %r272;
	mov.u32 	%r545, %r15;
	@%p5 bra 	$L__BB222_9;
	setp.eq.s16 	%p6, %rs2, 0;
	add.s32 	%r43, %r41, %r9;
	mul.wide.u32 	%rd11, %r43, 4;
	add.s64 	%rd12, %rd1, %rd11;
	ld.global.u32 	%r275, [%rd12];
	add.s32 	%r44, %r42, %r16;
	st.shared.u32 	[%r44], %r275;
	mov.u32 	%r545, %r17;
	@%p6 bra 	$L__BB222_9;
	add.s32 	%r276, %r43, %r9;
	mul.wide.u32 	%rd13, %r276, 4;
	add.s64 	%rd14, %rd1, %rd13;
	ld.global.u32 	%r277, [%rd14];
	add.s32 	%r278, %r44, %r16;
	st.shared.u32 	[%r278], %r277;
	mov.u32 	%r545, %r39;
$L__BB222_9:
	setp.lt.u16 	%p7, %rs1, 2;
	@%p7 bra 	$L__BB222_12;
	shl.b32 	%r279, %r545, 2;
	mov.u32 	%r280, _ZZ9cuda_gemmIiLi128ELi16ELi1ELi256ELi16ELi16ELi0EEviiiPT_S1_S1_iiE3Ash;
	add.s32 	%r550, %r280, %r279;
	add.s32 	%r281, %r12, %r545;
	add.s32 	%r546, %r281, %r40;
	add.s32 	%r549, %r546, %r9;
	shl.b32 	%r282, %r9, 1;
	add.s32 	%r548, %r546, %r282;
	mad.lo.s32 	%r547, %r9, 3, %r546;
$L__BB222_11:
	mul.wide.u32 	%rd15, %r546, 4;
	add.s64 	%rd16, %rd1, %rd15;
	ld.global.u32 	%r283, [%rd16];
	st.shared.u32 	[%r550], %r283;
	mul.wide.u32 	%rd17, %r549, 4;
	add.s64 	%rd18, %rd1, %rd17;
	ld.global.u32 	%r284, [%rd18];
	add.s32 	%r285, %r550, %r16;
	st.shared.u32 	[%r285], %r284;
	mul.wide.u32 	%rd19, %r548, 4;
	add.s64 	%rd20, %rd1, %rd19;
	ld.global.u32 	%r286, [%rd20];
	shl.b32 	%r287, %r9, 3;
	add.s32 	%r288, %r550, %r287;
	st.shared.u32 	[%r288], %r286;
	mul.wide.u32 	%rd21, %r547, 4;
	add.s64 	%rd22, %rd1, %rd21;
	ld.global.u32 	%r289, [%rd22];
	mad.lo.s32 	%r290, %r9, 12, %r550;
	st.shared.u32 	[%r290], %r289;
	add.s32 	%r545, %r545, %r16;
	shl.b32 	%r291, %r9, 4;
	add.s32 	%r550, %r550, %r291;
	add.s32 	%r549, %r549, %r16;
	add.s32 	%r548, %r548, %r16;
	add.s32 	%r547, %r547, %r16;
	add.s32 	%r546, %r546, %r16;
	setp.lt.u32 	%p8, %r545, 256;
	@%p8 bra 	$L__BB222_11;
$L__BB222_12:
	setp.eq.s16 	%p9, %rs2, 2;
	bar.sync 	0;
	mov.u32 	%r552, %r1;
	@%p9 bra 	$L__BB222_16;
	setp.eq.s16 	%p10, %rs2, 3;
	mov.b32 	%r292, 0;
	st.shared.u32 	[%r18], %r292;
	mov.u32 	%r552, %r15;
	@%p10 bra 	$L__BB222_16;
	setp.eq.s16 	%p11, %rs2, 0;
	mov.b32 	%r293, 0;
	st.shared.u32 	[%r19], %r293;
	mov.u32 	%r552, %r17;
	@%p11 bra 	$L__BB222_16;
	add.s32 	%r294, %r19, %r16;
	mov.b32 	%r295, 0;
	st.shared.u32 	[%r294], %r295;
	mov.u32 	%r552, %r39;
$L__BB222_16:
	setp.lt.u16 	%p12, %rs1, 2;
	@%p12 bra 	$L__BB222_17;
	bra.uni 	$L__BB222_126;
$L__BB222_17:
	setp.lt.s32 	%p14, %r6, 1;
	@%p14 bra 	$L__BB222_118;
	and.b32  	%r304, %r1, 31;
	rem.s32 	%r64, %r304, %r13;
	add.s32 	%r305, %r64, 1;
	setp.lt.s32 	%p15, %r305, %r13;
	selp.b32 	%r65, 0, %r13, %p15;
	add.s32 	%r306, %r64, 2;
	setp.lt.s32 	%p16, %r306, %r13;
	selp.b32 	%r66, 0, %r13, %p16;
	add.s32 	%r307, %r64, 3;
	setp.lt.s32 	%p17, %r307, %r13;
	selp.b32 	%r67, 0, %r13, %p17;
	add.s32 	%r308, %r64, 4;
	setp.lt.s32 	%p18, %r308, %r13;
	selp.b32 	%r68, 0, %r13, %p18;
	add.s32 	%r309, %r64, 5;
	setp.lt.s32 	%p19, %r309, %r13;
	selp.b32 	%r69, 0, %r13, %p19;
	add.s32 	%r310, %r64, 6;
	setp.lt.s32 	%p20, %r310, %r13;
	selp.b32 	%r70, 0, %r13, %p20;
	add.s32 	%r311, %r64, 7;
	setp.lt.s32 	%p21, %r311, %r13;
	selp.b32 	%r71, 0, %r13, %p21;
	add.s32 	%r312, %r64, 8;
	setp.lt.s32 	%p22, %r312, %r13;
	selp.b32 	%r72, 0, %r13, %p22;
	add.s32 	%r313, %r64, 9;
	setp.lt.s32 	%p23, %r313, %r13;
	selp.b32 	%r73, 0, %r13, %p23;
	add.s32 	%r314, %r64, 10;
	setp.lt.s32 	%p24, %r314, %r13;
	selp.b32 	%r74, 0, %r13, %p24;
	add.s32 	%r315, %r64, 11;
	setp.lt.s32 	%p25, %r315, %r13;
	selp.b32 	%r75, 0, %r13, %p25;
	add.s32 	%r316, %r64, 12;
	setp.lt.s32 	%p26, %r316, %r13;
	selp.b32 	%r76, 0, %r13, %p26;
	add.s32 	%r317, %r64, 13;
	setp.lt.s32 	%p27, %r317, %r13;
	selp.b32 	%r77, 0, %r13, %p27;
	add.s32 	%r318, %r64, 14;
	setp.lt.s32 	%p28, %r318, %r13;
	selp.b32 	%r78, 0, %r13, %p28;
	add.s32 	%r319, %r64, 15;
	setp.lt.s32 	%p29, %r319, %r13;
	selp.b32 	%r79, 0, %r13, %p29;
	sub.s32 	%r80, %r64, %r65;
	sub.s32 	%r81, %r64, %r66;
	sub.s32 	%r82, %r64, %r67;
	sub.s32 	%r83, %r64, %r68;
	sub.s32 	%r84, %r64, %r69;
	sub.s32 	%r85, %r64, %r70;
	sub.s32 	%r86, %r64, %r71;
	sub.s32 	%r87, %r64, %r72;
	sub.s32 	%r88, %r64, %r73;
	sub.s32 	%r89, %r64, %r74;
	sub.s32 	%r90, %r64, %r75;
	sub.s32 	%r91, %r64, %r76;
	sub.s32 	%r92, %r64, %r77;
	sub.s32 	%r93, %r64, %r78;
	sub.s32 	%r94, %r64, %r79;
	setp.lt.s32 	%p30, %r64, %r257;
	selp.b32 	%r320, 0, %r257, %p30;
	sub.s32 	%r95, %r64, %r320;
	setp.lt.s32 	%p31, %r305, %r257;
	selp.b32 	%r321, 0, %r257, %p31;
	sub.s32 	%r96, %r305, %r321;
	setp.lt.s32 	%p32, %r306, %r257;
	selp.b32 	%r322, 0, %r257, %p32;
	sub.s32 	%r97, %r306, %r322;
	setp.lt.s32 	%p33, %r307, %r257;
	selp.b32 	%r323, 0, %r257, %p33;
	sub.s32 	%r98, %r307, %r323;
	setp.lt.s32 	%p34, %r308, %r257;
	selp.b32 	%r324, 0, %r257, %p34;
	sub.s32 	%r99, %r308, %r324;
	setp.lt.s32 	%p35, %r309, %r257;
	selp.b32 	%r325, 0, %r257, %p35;
	sub.s32 	%r100, %r309, %r325;
	setp.lt.s32 	%p36, %r310, %r257;
	selp.b32 	%r326, 0, %r257, %p36;
	sub.s32 	%r101, %r310, %r326;
	setp.lt.s32 	%p37, %r311, %r257;
	selp.b32 	%r327, 0, %r257, %p37;
	sub.s32 	%r102, %r311, %r327;
	setp.lt.s32 	%p38, %r312, %r257;
	selp.b32 	%r328, 0, %r257, %p38;
	sub.s32 	%r103, %r312, %r328;
	setp.lt.s32 	%p39, %r313, %r257;
	selp.b32 	%r329, 0, %r257, %p39;
	sub.s32 	%r104, %r313, %r329;
	setp.lt.s32 	%p40, %r314, %r257;
	selp.b32 	%r330, 0, %r257, %p40;
	sub.s32 	%r105, %r314, %r330;
	setp.lt.s32 	%p41, %r315, %r257;
	selp.b32 	%r331, 0, %r257, %p41;
	sub.s32 	%r106, %r315, %r331;
	setp.lt.s32 	%p42, %r316, %r257;
	selp.b32 	%r332, 0, %r257, %p42;
	sub.s32 	%r107, %r316, %r332;
	setp.lt.s32 	%p43, %r317, %r257;
	selp.b32 	%r333, 0, %r257, %p43;
	sub.s32 	%r108, %r317, %r333;
	setp.lt.s32 	%p44, %r318, %r257;
	selp.b32 	%r334, 0, %r257, %p44;
	sub.s32 	%r109, %r318, %r334;
	setp.lt.s32 	%p45, %r319, %r257;
	selp.b32 	%r335, 0, %r257, %p45;
	sub.s32 	%r110, %r319, %r335;
	mov.b32 	%r570, 0;
	shl.b32 	%r403, %r80, 2;
	shl.b32 	%r406, %r81, 2;
	shl.b32 	%r409, %r82, 2;
	shl.b32 	%r412, %r83, 2;
	shl.b32 	%r415, %r84, 2;
	shl.b32 	%r418, %r85, 2;
	shl.b32 	%r421, %r86, 2;
	shl.b32 	%r424, %r87, 2;
	shl.b32 	%r427, %r88, 2;
	shl.b32 	%r430, %r89, 2;
	shl.b32 	%r433, %r90, 2;
	shl.b32 	%r436, %r91, 2;
	shl.b32 	%r439, %r92, 2;
	shl.b32 	%r442, %r93, 2;
	shl.b32 	%r445, %r94, 2;
$L__BB222_19:
	setp.lt.s32 	%p46, %r257, 1;
	add.s32 	%r130, %r570, %r21;
	mad.lo.s32 	%r131, %r130, %r257, %r64;
	@%p46 bra 	$L__BB222_21;
	shl.b32 	%r336, %r131, 2;
	mov.u32 	%r337, _ZZ9cuda_gemmIiLi128ELi16ELi1ELi256ELi16ELi16ELi0EEviiiPT_S1_S1_iiE3Ash;
	add.s32 	%r338, %r337, %r336;
	ld.shared.u32 	%r571, [%r338];
$L__BB222_21:
	setp.lt.s32 	%p47, %r257, 2;
	@%p47 bra 	$L__BB222_23;
	sub.s32 	%r339, %r131, %r65;
	shl.b32 	%r340, %r339, 2;
	mov.u32 	%r341, _ZZ9cuda_gemmIiLi128ELi16ELi1ELi256ELi16ELi16ELi0EEviiiPT_S1_S1_iiE3Ash;
	add.s32 	%r342, %r341, %r340;
	ld.shared.u32 	%r572, [%r342+4];
$L__BB222_23:
	setp.lt.s32 	%p48, %r257, 3;
	@%p48 bra 	$L__BB222_25;
	sub.s32 	%r343, %r131, %r66;
	shl.b32 	%r344, %r343, 2;
	mov.u32 	%r345, _ZZ9cuda_gemmIiLi128ELi16ELi1ELi256ELi16ELi16ELi0EEviiiPT_S1_S1_iiE3Ash;
	add.s32 	%r346, %r345, %r344;
	ld.shared.u32 	%r573, [%r346+8];
$L__BB222_25:
	setp.lt.s32 	%p49, %r257, 4;
	@%p49 bra 	$L__BB222_27;
	sub.s32 	%r347, %r131, %r67;
	shl.b32 	%r348, %r347, 2;
	mov.u32 	%r349, _ZZ9cuda_gemmIiLi128ELi16ELi1ELi256ELi16ELi16ELi0EEviiiPT_S1_S1_iiE3Ash;
	add.s32 	%r350, %r349, %r348;
	ld.shared.u32 	%r574, [%r350+12];
$L__BB222_27:
	setp.lt.s32 	%p50, %r257, 5;
	@%p50 bra 	$L__BB222_29;
	sub.s32 	%r351, %r131, %r68;
	shl.b32 	%r352, %r351, 2;
	mov.u32 	%r353, _ZZ9cuda_gemmIiLi128ELi16ELi1ELi256ELi16ELi16ELi0EEviiiPT_S1_S1_iiE3Ash;
	add.s32 	%r354, %r353, %r352;
	ld.shared.u32 	%r575, [%r354+16];
$L__BB222_29:
	setp.lt.s32 	%p51, %r257, 6;
	@%p51 bra 	$L__BB222_31;
	sub.s32 	%r355, %r131, %r69;
	shl.b32 	%r356, %r355, 2;
	mov.u32 	%r357, _ZZ9cuda_gemmIiLi128ELi16ELi1ELi256ELi16ELi16ELi0EEviiiPT_S1_S1_iiE3Ash;
	add.s32 	%r358, %r357, %r356;
	ld.shared.u32 	%r576, [%r358+20];
$L__BB222_31:
	setp.lt.s32 	%p52, %r257, 7;
	@%p52 bra 	$L__BB222_33;
	sub.s32 	%r359, %r131, %r70;
	shl.b32 	%r360, %r359, 2;
	mov.u32 	%r361, _ZZ9cuda_gemmIiLi128ELi16ELi1ELi256ELi16ELi16ELi0EEviiiPT_S1_S1_iiE3Ash;
	add.s32 	%r362, %r361, %r360;
	ld.shared.u32 	%r577, [%r362+24];
$L__BB222_33:
	setp.lt.s32 	%p53, %r257, 8;
	@%p53 bra 	$L__BB222_35;
	sub.s32 	%r363, %r131, %r71;
	shl.b32 	%r364, %r363, 2;
	mov.u32 	%r365, _ZZ9cuda_gemmIiLi128ELi16ELi1ELi256ELi16ELi16ELi0EEviiiPT_S1_S1_iiE3Ash;
	add.s32 	%r366, %r365, %r364;
	ld.shared.u32 	%r578, [%r366+28];
$L__BB222_35:
	setp.lt.s32 	%p54, %r257, 9;
	@%p54 bra 	$L__BB222_37;
	sub.s32 	%r367, %r131, %r72;
	shl.b32 	%r368, %r367, 2;
	mov.u32 	%r369, _ZZ9cuda_gemmIiLi128ELi16ELi1ELi256ELi16ELi16ELi0EEviiiPT_S1_S1_iiE3Ash;
	add.s32 	%r370, %r369, %r368;
	ld.shared.u32 	%r579, [%r370+32];
$L__BB222_37:
	setp.lt.s32 	%p55, %r257, 10;
	@%p55 bra 	$L__BB222_39;
	sub.s32 	%r371, %r131, %r73;
	shl.b32 	%r372, %r371, 2;
	mov.u32 	%r373, _ZZ9cuda_gemmIiLi128ELi16ELi1ELi256ELi16ELi16ELi0EEviiiPT_S1_S1_iiE3Ash;
	add.s32 	%r374, %r373, %r372;
	ld.shared.u32 	%r580, [%r374+36];
$L__BB222_39:
	setp.lt.s32 	%p56, %r257, 11;
	@%p56 bra 	$L__BB222_41;
	sub.s32 	%r375, %r131, %r74;
	shl.b32 	%r376, %r375, 2;
	mov.u32 	%r377, _ZZ9cuda_gemmIiLi128ELi16ELi1ELi256ELi16ELi16ELi0EEviiiPT_S1_S1_iiE3Ash;
	add.s32 	%r378, %r377, %r376;
	ld.shared.u32 	%r581, [%r378+40];
$L__BB222_41:
	setp.lt.s32 	%p57, %r257, 12;
	@%p57 bra 	$L__BB222_43;
	sub.s32 	%r379, %r131, %r75;
	shl.b32 	%r380, %r379, 2;
	mov.u32 	%r381, _ZZ9cuda_gemmIiLi128ELi16ELi1ELi256ELi16ELi16ELi0EEviiiPT_S1_S1_iiE3Ash;
	add.s32 	%r382, %r381, %r380;
	ld.shared.u32 	%r582, [%r382+44];
$L__BB222_43:
	setp.lt.s32 	%p58, %r257, 13;
	@%p58 bra 	$L__BB222_45;
	sub.s32 	%r383, %r131, %r76;
	shl.b32 	%r384, %r383, 2;
	mov.u32 	%r385, _ZZ9cuda_gemmIiLi128ELi16ELi1ELi256ELi16ELi16ELi0EEviiiPT_S1_S1_iiE3Ash;
	add.s32 	%r386, %r385, %r384;
	ld.shared.u32 	%r583, [%r386+48];
$L__BB222_45:
	setp.lt.s32 	%p59, %r257, 14;
	@%p59 bra 	$L__BB222_47;
	sub.s32 	%r387, %r131, %r77;
	shl.b32 	%r388, %r387, 2;
	mov.u32 	%r389, _ZZ9cuda_gemmIiLi128ELi16ELi1ELi256ELi16ELi16ELi0EEviiiPT_S1_S1_iiE3Ash;
	add.s32 	%r390, %r389, %r388;
	ld.shared.u32 	%r584, [%r390+52];
$L__BB222_47:
	setp.lt.s32 	%p60, %r257, 15;
	@%p60 bra 	$L__BB222_49;
	sub.s32 	%r391, %r131, %r78;
	shl.b32 	%r392, %r391, 2;
	mov.u32 	%r393, _ZZ9cuda_gemmIiLi128ELi16ELi1ELi256ELi16ELi16ELi0EEviiiPT_S1_S1_iiE3Ash;
	add.s32 	%r394, %r393, %r392;
	ld.shared.u32 	%r585, [%r394+56];
$L__BB222_49:
	setp.lt.s32 	%p61, %r257, 16;
	@%p61 bra 	$L__BB222_51;
	sub.s32 	%r395, %r131, %r79;
	shl.b32 	%r396, %r395, 2;
	mov.u32 	%r397, _ZZ9cuda_gemmIiLi128ELi16ELi1ELi256ELi16ELi16ELi0EEviiiPT_S1_S1_iiE3Ash;
	add.s32 	%r398, %r397, %r396;
	ld.shared.u32 	%r586, [%r398+60];
$L__BB222_51:
	setp.ge.s32 	%p62, %r8, %r256;
	@%p62 bra 	$L__BB222_117;
	mov.u32 	%r587, %r8;
$L__BB222_53:
	setp.gt.u32 	%p63, %r257, 32;
	mov.u32 	%r399, _ZZ9cuda_gemmIiLi128ELi16ELi1ELi256ELi16ELi16ELi0EEviiiPT_S1_S1_iiE11kron_fac_sh;
	mad.lo.s32 	%r165, %r587, 68, %r399;
	shl.b32 	%r400, %r64, 2;
	add.s32 	%r401, %r165, %r400;
	ld.shared.u32 	%r166, [%r401];
	@%p63 bra 	$L__BB222_86;
	setp.eq.s32 	%p80, %r257, 0;
	mov.b32 	%r589, 0;
	@%p80 bra 	$L__BB222_56;
	shfl.sync.idx.b32	%r449|%p81, %r166, %r95, %r14, -1;
	mul.lo.s32 	%r589, %r449, %r571;
$L__BB222_56:
	setp.lt.s32 	%p82, %r257, 2;
	@%p82 bra 	$L__BB222_58;
	shfl.sync.idx.b32	%r450|%p83, %r166, %r96, %r14, -1;
	mad.lo.s32 	%r589, %r450, %r572, %r589;
$L__BB222_58:
	setp.lt.s32 	%p84, %r257, 3;
	@%p84 bra 	$L__BB222_60;
	shfl.sync.idx.b32	%r451|%p85, %r166, %r97, %r14, -1;
	mad.lo.s32 	%r589, %r451, %r573, %r589;
$L__BB222_60:
	setp.lt.s32 	%p86, %r257, 4;
	@%p86 bra 	$L__BB222_62;
	shfl.sync.idx.b32	%r452|%p87, %r166, %r98, %r14, -1;
	mad.lo.s32 	%r589, %r452, %r574, %r589;
$L__BB222_62:
	setp.lt.s32 	%p88, %r257, 5;
	@%p88 bra 	$L__BB222_64;
	shfl.sync.idx.b32	%r453|%p89, %r166, %r99, %r14, -1;
	mad.lo.s32 	%r589, %r453, %r575, %r589;
$L__BB222_64:
	setp.lt.s32 	%p90, %r257, 6;
	@%p90 bra 	$L__BB222_66;
	shfl.sync.idx.b32	%r454|%p91, %r166, %r100, %r14, -1;
	mad.lo.s32 	%r589, %r454, %r576, %r589;
$L__BB222_66:
	setp.lt.s32 	%p92, %r257, 7;
	@%p92 bra 	$L__BB222_68;
	shfl.sync.idx.b32	%r455|%p93, %r166, %r101, %r14, -1;
	mad.lo.s32 	%r589, %r455, %r577, %r589;
$L__BB222_68:
	setp.lt.s32 	%p94, %r257, 8;
	@%p94 bra 	$L__BB222_70;
	shfl.sync.idx.b32	%r456|%p95, %r166, %r102, %r14, -1;
	mad.lo.s32 	%r589, %r456, %r578, %r589;
$L__BB222_70:
	setp.lt.s32 	%p96, %r257, 9;
	@%p96 bra 	$L__BB222_72;
	shfl.sync.idx.b32	%r457|%p97, %r166, %r103, %r14, -1;
	mad.lo.s32 	%r589, %r457, %r579, %r589;
$L__BB222_72:
	setp.lt.s32 	%p98, %r257, 10;
	@%p98 bra 	$L__BB222_74;
	shfl.sync.idx.b32	%r458|%p99, %r166, %r104, %r14, -1;
	mad.lo.s32 	%r589, %r458, %r580, %r589;
$L__BB222_74:
	setp.lt.s32 	%p100, %r257, 11;
	@%p100 bra 	$L__BB222_76;
	shfl.sync.idx.b32	%r459|%p101, %r166, %r105, %r14, -1;
	mad.lo.s32 	%r589, %r459, %r581, %r589;
$L__BB222_76:
	setp.lt.s32 	%p102, %r257, 12;
	@%p102 bra 	$L__BB222_78;
	shfl.sync.idx.b32	%r460|%p103, %r166, %r106, %r14, -1;
	mad.lo.s32 	%r589, %r460, %r582, %r589;
$L__BB222_78:
	setp.lt.s32 	%p104, %r257, 13;
	@%p104 bra 	$L__BB222_80;
	shfl.sync.idx.b32	%r461|%p105, %r166, %r107, %r14, -1;
	mad.lo.s32 	%r589, %r461, %r583, %r589;
$L__BB222_80:
	setp.lt.s32 	%p106, %r257, 14;
	@%p106 bra 	$L__BB222_82;
	shfl.sync.idx.b32	%r462|%p107, %r166, %r108, %r14, -1;
	mad.lo.s32 	%r589, %r462, %r584, %r589;
$L__BB222_82:
	setp.lt.s32 	%p108, %r257, 15;
	@%p108 bra 	$L__BB222_84;
	shfl.sync.idx.b32	%r463|%p109, %r166, %r109, %r14, -1;
	mad.lo.s32 	%r589, %r463, %r585, %r589;
$L__BB222_84:
	setp.lt.s32 	%p110, %r257, 16;
	@%p110 bra 	$L__BB222_116;
	shfl.sync.idx.b32	%r464|%p111, %r166, %r110, %r14, -1;
	mad.lo.s32 	%r589, %r464, %r586, %r589;
	bra.uni 	$L__BB222_116;
$L__BB222_86:
	setp.gt.s32 	%p65, %r257, 0;
	mul.lo.s32 	%r402, %r166, %r571;
	selp.b32 	%r589, %r402, 0, %p65;
	@%p47 bra 	$L__BB222_88;
	add.s32 	%r404, %r165, %r403;
	ld.shared.u32 	%r405, [%r404+4];
	mad.lo.s32 	%r589, %r405, %r572, %r589;
$L__BB222_88:
	@%p48 bra 	$L__BB222_90;
	add.s32 	%r407, %r165, %r406;
	ld.shared.u32 	%r408, [%r407+8];
	mad.lo.s32 	%r589, %r408, %r573, %r589;
$L__BB222_90:
	@%p49 bra 	$L__BB222_92;
	add.s32 	%r410, %r165, %r409;
	ld.shared.u32 	%r411, [%r410+12];
	mad.lo.s32 	%r589, %r411, %r574, %r589;
$L__BB222_92:
	@%p50 bra 	$L__BB222_94;
	add.s32 	%r413, %r165, %r412;
	ld.shared.u32 	%r414, [%r413+16];
	mad.lo.s32 	%r589, %r414, %r575, %r589;
$L__BB222_94:
	@%p51 bra 	$L__BB222_96;
	add.s32 	%r416, %r165, %r415;
	ld.shared.u32 	%r417, [%r416+20];
	mad.lo.s32 	%r589, %r417, %r576, %r589;
$L__BB222_96:
	setp.lt.s32 	%p70, %r257, 7;
	@%p70 bra 	$L__BB222_98;
	add.s32 	%r419, %r165, %r418;
	ld.shared.u32 	%r420, [%r419+24];
	mad.lo.s32 	%r589, %r420, %r577, %r589;
$L__BB222_98:
	setp.lt.s32 	%p71, %r257, 8;
	@%p71 bra 	$L__BB222_100;
	add.s32 	%r422, %r165, %r421;
	ld.shared.u32 	%r423, [%r422+28];
	mad.lo.s32 	%r589, %r423, %r578, %r589;
$L__BB222_100:
	setp.lt.s32 	%p72, %r257, 9;
	@%p72 bra 	$L__BB222_102;
	add.s32 	%r425, %r165, %r424;
	ld.shared.u32 	%r426, [%r425+32];
	mad.lo.s32 	%r589, %r426, %r579, %r589;
$L__BB222_102:
	setp.lt.s32 	%p73, %r257, 10;
	@%p73 bra 	$L__BB222_104;
	add.s32 	%r428, %r165, %r427;
	ld.shared.u32 	%r429, [%r428+36];
	mad.lo.s32 	%r589, %r429, %r580, %r589;
$L__BB222_104:
	setp.lt.s32 	%p74, %r257, 11;
	@%p74 bra 	$L__BB222_106;
	add.s32 	%r431, %r165, %r430;
	ld.shared.u32 	%r432, [%r431+40];
	mad.lo.s32 	%r589, %r432, %r581, %r589;
$L__BB222_106:
	setp.lt.s32 	%p75, %r257, 12;
	@%p75 bra 	$L__BB222_108;
	add.s32 	%r434, %r165, %r433;
	ld.shared.u32 	%r435, [%r434+44];
	mad.lo.s32 	%r589, %r435, %r582, %r589;
$L__BB222_108:
	setp.lt.s32 	%p76, %r257, 13;
	@%p76 bra 	$L__BB222_110;
	add.s32 	%r437, %r165, %r436;
	ld.shared.u32 	%r438, [%r437+48];
	mad.lo.s32 	%r589, %r438, %r583, %r589;
$L__BB222_110:
	setp.lt.s32 	%p77, %r257, 14;
	@%p77 bra 	$L__BB222_112;
	add.s32 	%r440, %r165, %r439;
	ld.shared.u32 	%r441, [%r440+52];
	mad.lo.s32 	%r589, %r441, %r584, %r589;
$L__BB222_112:
	setp.lt.s32 	%p78, %r257, 15;
	@%p78 bra 	$L__BB222_114;
	add.s32 	%r443, %r165, %r442;
	ld.shared.u32 	%r444, [%r443+56];
	mad.lo.s32 	%r589, %r444, %r585, %r589;
$L__BB222_114:
	setp.lt.s32 	%p79, %r257, 16;
	@%p79 bra 	$L__BB222_116;
	add.s32 	%r446, %r165, %r445;
	ld.shared.u32 	%r447, [%r446+60];
	mad.lo.s32 	%r589, %r447, %r586, %r589;
$L__BB222_116:
	mad.lo.s32 	%r465, %r587, %r6, %r130;
	shl.b32 	%r466, %r465, 2;
	mov.u32 	%r467, _ZZ9cuda_gemmIiLi128ELi16ELi1ELi256ELi16ELi16ELi0EEviiiPT_S1_S1_iiE3Csh;
	add.s32 	%r468, %r467, %r466;
	ld.shared.u32 	%r469, [%r468];
	add.s32 	%r470, %r469, %r589;
	st.shared.u32 	[%r468], %r470;
	add.s32 	%r587, %r587, %r20;
	setp.lt.s32 	%p112, %r587, %r256;
	@%p112 bra 	$L__BB222_53;
$L__BB222_117:
	add.s32 	%r570, %r570, %r7;
	setp.lt.s32 	%p113, %r570, %r6;
	@%p113 bra 	$L__BB222_19;
$L__BB222_118:
	ld.param.u32 	%r526, [_Z9cuda_gemmIiLi128ELi16ELi1ELi256ELi16ELi16ELi0EEviiiPT_S1_S1_ii_param_1];
	setp.eq.s16 	%p114, %rs2, 2;
	bar.sync 	0;
	mov.u32 	%r471, %ctaid.x;
	mul.lo.s32 	%r472, %r6, %r471;
	mad.lo.s32 	%r247, %r544, %r526, %r472;
	div.s32 	%r248, %r255, %r257;
	mov.u32 	%r634, %r1;
	@%p114 bra 	$L__BB222_122;
	setp.eq.s16 	%p115, %rs2, 3;
	div.s32 	%r473, %r1, %r6;
	mad.lo.s32 	%r474, %r248, %r473, %r247;
	mul.lo.s32 	%r475, %r473, %r6;
	sub.s32 	%r476, %r1, %r475;
	add.s32 	%r477, %r474, %r476;
	ld.shared.u32 	%r478, [%r18];
	mul.wide.s32 	%rd23, %r477, 4;
	add.s64 	%rd24, %rd2, %rd23;
	st.global.u32 	[%rd24], %r478;
	mov.u32 	%r634, %r15;
	@%p115 bra 	$L__BB222_122;
	setp.eq.s16 	%p116, %rs2, 0;
	div.s32 	%r479, %r15, %r6;
	mad.lo.s32 	%r480, %r248, %r479, %r247;
	mul.lo.s32 	%r481, %r479, %r6;
	sub.s32 	%r482, %r15, %r481;
	add.s32 	%r483, %r480, %r482;
	ld.shared.u32 	%r484, [%r19];
	mul.wide.s32 	%rd25, %r483, 4;
	add.s64 	%rd26, %rd2, %rd25;
	st.global.u32 	[%rd26], %r484;
	mov.u32 	%r634, %r17;
	@%p116 bra 	$L__BB222_122;
	add.s32 	%r634, %r17, %r9;
	div.s32 	%r485, %r17, %r6;
	mad.lo.s32 	%r486, %r248, %r485, %r247;
	mul.lo.s32 	%r487, %r485, %r6;
	sub.s32 	%r488, %r17, %r487;
	add.s32 	%r489, %r486, %r488;
	add.s32 	%r490, %r19, %r16;
	ld.shared.u32 	%r491, [%r490];
	mul.wide.s32 	%rd27, %r489, 4;
	add.s64 	%rd28, %rd2, %rd27;
	st.global.u32 	[%rd28], %r491;
$L__BB222_122:
	setp.lt.u16 	%p117, %rs1, 2;
	@%p117 bra 	$L__BB222_124;
$L__BB222_123:
	div.s32 	%r492, %r634, %r6;
	mad.lo.s32 	%r493, %r248, %r492, %r247;
	mul.lo.s32 	%r494, %r492, %r6;
	sub.s32 	%r495, %r634, %r494;
	add.s32 	%r496, %r493, %r495;
	shl.b32 	%r497, %r634, 2;
	mov.u32 	%r498, _ZZ9cuda_gemmIiLi128ELi16ELi1ELi256ELi16ELi16ELi0EEviiiPT_S1_S1_iiE3Csh;
	add.s32 	%r499, %r498, %r497;
	ld.shared.u32 	%r500, [%r499];
	mul.wide.s32 	%rd29, %r496, 4;
	add.s64 	%rd30, %rd2, %rd29;
	st.global.u32 	[%rd30], %r500;
	add.s32 	%r501, %r634, %r9;
	div.s32 	%r502, %r501, %r6;
	mad.lo.s32 	%r503, %r248, %r502, %r247;
	mul.lo.s32 	%r504, %r502, %r6;
	sub.s32 	%r505, %r501, %r504;
	add.s32 	%r506, %r503, %r505;
	add.s32 	%r507, %r499, %r16;
	ld.shared.u32 	%r508, [%r507];
	mul.wide.s32 	%rd31, %r506, 4;
	add.s64 	%rd32, %rd2, %rd31;
	st.global.u32 	[%rd32], %r508;
	add.s32 	%r509, %r501, %r9;
	div.s32 	%r510, %r509, %r6;
	mad.lo.s32 	%r511, %r248, %r510, %r247;
	mul.lo.s32 	%r512, %r510, %r6;
	sub.s32 	%r513, %r509, %r512;
	add.s32 	%r514, %r511, %r513;
	add.s32 	%r515, %r507, %r16;
	ld.shared.u32 	%r516, [%r515];
	mul.wide.s32 	%rd33, %r514, 4;
	add.s64 	%rd34, %rd2, %rd33;
	st.global.u32 	[%rd34], %r516;
	add.s32 	%r517, %r509, %r9;
	div.s32 	%r518, %r517, %r6;
	mad.lo.s32 	%r519, %r248, %r518, %r247;
	mul.lo.s32 	%r520, %r518, %r6;
	sub.s32 	%r521, %r517, %r520;
	add.s32 	%r522, %r519, %r521;
	add.s32 	%r523, %r515, %r16;
	ld.shared.u32 	%r524, [%r523];
	mul.wide.s32 	%rd35, %r522, 4;
	add.s64 	%rd36, %rd2, %rd35;
	st.global.u32 	[%rd36], %r524;
	add.s32 	%r634, %r517, %r9;
	setp.lt.u32 	%p118, %r634, 256;
	@%p118 bra 	$L__BB222_123;
$L__BB222_124:
	add.s32 	%r544, %r544, %r11;
	shl.b32 	%r525, %r11, 4;
	setp.lt.u32 	%p119, %r544, %r525;
	@%p119 bra 	$L__BB222_5;
$L__BB222_125:
	ret;
$L__BB222_126:
	shl.b32 	%r296, %r552, 2;
	mov.u32 	%r297, _ZZ9cuda_gemmIiLi128ELi16ELi1ELi256ELi16ELi16ELi0EEviiiPT_S1_S1_iiE3Csh;
	add.s32 	%r298, %r297, %r296;
	mov.b32 	%r299, 0;
	st.shared.u32 	[%r298], %r299;
	add.s32 	%r300, %r298, %r16;
	st.shared.u32 	[%r300], %r299;
	add.s32 	%r301, %r300, %r16;
	st.shared.u32 	[%r301], %r299;
	add.s32 	%r302, %r301, %r16;
	st.shared.u32 	[%r302], %r299;
	add.s32 	%r552, %r16, %r552;
	setp.lt.u32 	%p13, %r552, 256;
	@%p13 bra 	$L__BB222_126;
	bra.uni 	$L__BB222_17;

}
	// .globl	_Z9cuda_gemmIiLi128ELi16ELi1ELi256ELi16ELi16ELi1EEviiiPT_S1_S1_ii
.visible .entry _Z9cuda_gemmIiLi128ELi16ELi1ELi256ELi16ELi16ELi1EEviiiPT_S1_S1_ii(
	.param .u32 _Z9cuda_gemmIiLi128ELi16ELi1ELi256ELi16ELi16ELi1EEviiiPT_S1_S1_ii_param_0,
	.param .u32 _Z9cuda_gemmIiLi128ELi16ELi1ELi256ELi16ELi16ELi1EEviiiPT_S1_S1_ii_param_1,
	.param .u32 _Z9cuda_gemmIiLi128ELi16ELi1ELi256ELi16ELi16ELi1EEviiiPT_S1_S1_ii_param_2,
	.param .u64 .ptr .align 1 _Z9cuda_gemmIiLi128ELi16ELi1ELi256ELi16ELi16ELi1EEviiiPT_S1_S1_ii_param_3,
	.param .u64 .ptr .align 1 _Z9cuda_gemmIiLi128ELi16ELi1ELi256ELi16ELi16ELi1EEviiiPT_S1_S1_ii_param_4,
	.param .u64 .ptr .align 1 _Z9cuda_gemmIiLi128ELi16ELi1ELi256ELi16ELi16ELi1EEviiiPT_S1_S1_ii_param_5,
	.param .u32 _Z9cuda_gemmIiLi128ELi16ELi1ELi256ELi16ELi16ELi1EEviiiPT_S1_S1_ii_param_6,
	.param .u32 _Z9cuda_gemmIiLi128ELi16ELi1ELi256ELi16ELi16ELi1EEviiiPT_S1_S1_ii_param_7
)
.maxntid 128
{
	.reg .pred 	%p<54>;
	.reg .b16 	%rs<7>;
	.reg .b32 	%r<277>;
	.reg .b64 	%rd<47>;
	// demoted variable
	.shared .align 128 .b8 _ZZ9cuda_gemmIiLi128ELi16ELi1ELi256ELi16ELi16ELi1EEviiiPT_S1_S1_iiE11kron_fac_sh[1088];
	// demoted variable
	.shared .align 128 .b8 _ZZ9cuda_gemmIiLi128ELi16ELi1ELi256ELi16ELi16ELi1EEviiiPT_S1_S1_iiE3Ash[1024];
	// demoted variable
	.shared .align 128 .b8 _ZZ9cuda_gemmIiLi128ELi16ELi1ELi256ELi16ELi16ELi1EEviiiPT_S1_S1_iiE3Csh[1024];
	ld.param.u64 	%rd10, [_Z9cuda_gemmIiLi128ELi16ELi1ELi256ELi16ELi16ELi1EEviiiPT_S1_S1_ii_param_3];
	ld.param.u64 	%rd11, [_Z9cuda_gemmIiLi128ELi16ELi1ELi256ELi16ELi16ELi1EEviiiPT_S1_S1_ii_param_4];
	ld.param.u64 	%rd12, [_Z9cuda_gemmIiLi128ELi16ELi1ELi256ELi16ELi16ELi1EEviiiPT_S1_S1_ii_param_5];
	cvta.to.global.u64 	%rd1, %rd11;
	cvta.to.global.u64 	%rd2, %rd10;
	cvta.to.global.u64 	%rd3, %rd12;
	mov.u32 	%r1, %tid.x;
	mov.u32 	%r2, %ntid.x;
	add.s32 	%r3, %r1, %r2;
	cvt.u16.u32 	%rs2, %r3;
	not.b16 	%rs3, %rs2;
	and.b16  	%rs4, %rs3, 255;
	cvt.u16.u32 	%rs5, %r2;
	and.b16  	%rs6, %rs5, 255;
	div.u16 	%rs1, %rs4, %rs6;
	cvt.u32.u16 	%r104, %rs1;
	and.b32  	%r4, %r104, 3;
	setp.eq.s32 	%p1, %r4, 2;
	mov.u32 	%r263, %r1;
	@%p1 bra 	$L__BB223_3;
	mov.b32 	%r262, 0;
	mov.u32 	%r108, _ZZ9cuda_gemmIiLi128ELi16ELi1ELi256ELi16ELi16ELi1EEviiiPT_S1_S1_iiE11kron_fac_sh;
	mov.u32 	%r263, %r1;
$L__BB223_2:
	.pragma "nounroll";
	mul.wide.u32 	%rd13, %r263, 4;
	add.s64 	%rd14, %rd1, %rd13;
	ld.global.u32 	%r106, [%rd14];
	and.b32  	%r107, %r263, 15;
	mad.lo.s32 	%r109, %r107, 68, %r108;
	shr.u32 	%r110, %r263, 2;
	and.b32  	%r111, %r110, 1073741820;
	add.s32 	%r112, %r109, %r111;
	st.shared.u32 	[%r112], %r106;
	add.s32 	%r263, %r263, %r2;
	add.s32 	%r262, %r262, 1;
	xor.b32  	%r113, %r4, %r262;
	setp.ne.s32 	%p2, %r113, 2;
	@%p2 bra 	$L__BB223_2;
$L__BB223_3:
	setp.lt.u16 	%p3, %rs1, 2;
	@%p3 bra 	$L__BB223_6;
	mov.u32 	%r116, _ZZ9cuda_gemmIiLi128ELi16ELi1ELi256ELi16ELi16ELi1EEviiiPT_S1_S1_iiE11kron_fac_sh;
$L__BB223_5:
	mul.wide.u32 	%rd15, %r263, 4;
	add.s64 	%rd16, %rd1, %rd15;
	ld.global.u32 	%r114, [%rd16];
	and.b32  	%r115, %r263, 15;
	mad.lo.s32 	%r117, %r115, 68, %r116;
	shr.u32 	%r118, %r263, 2;
	and.b32  	%r119, %r118, 1073741820;
	add.s32 	%r120, %r117, %r119;
	st.shared.u32 	[%r120], %r114;
	add.s32 	%r121, %r263, %r2;
	mul.wide.u32 	%rd17, %r121, 4;
	add.s64 	%rd18, %rd1, %rd17;
	ld.global.u32 	%r122, [%rd18];
	and.b32  	%r123, %r121, 15;
	mad.lo.s32 	%r124, %r123, 68, %r116;
	shr.u32 	%r125, %r121, 2;
	and.b32  	%r126, %r125, 1073741820;
	add.s32 	%r127, %r124, %r126;
	st.shared.u32 	[%r127], %r122;
	add.s32 	%r128, %r121, %r2;
	mul.wide.u32 	%rd19, %r128, 4;
	add.s64 	%rd20, %rd1, %rd19;
	ld.global.u32 	%r129, [%rd20];
	and.b32  	%r130, %r128, 15;
	mad.lo.s32 	%r131, %r130, 68, %r116;
	shr.u32 	%r132, %r128, 2;
	and.b32  	%r133, %r132, 1073741820;
	add.s32 	%r134, %r131, %r133;
	st.shared.u32 	[%r134], %r129;
	add.s32 	%r135, %r128, %r2;
	mul.wide.u32 	%rd21, %r135, 4;
	add.s64 	%rd22, %rd1, %rd21;
	ld.global.u32 	%r136, [%rd22];
	and.b32  	%r137, %r135, 15;
	mad.lo.s32 	%r138, %r137, 68, %r116;
	shr.u32 	%r139, %r135, 2;
	and.b32  	%r140, %r139, 1073741820;
	add.s32 	%r141, %r138, %r140;
	st.shared.u32 	[%r141], %r136;
	add.s32 	%r263, %r135, %r2;
	setp.lt.u32 	%p4, %r263, 256;
	@%p4 bra 	$L__BB223_5;
$L__BB223_6:
	and.b32  	%r12, %r1, 15;
	mov.u32 	%r265, %ctaid.y;
	mov.u32 	%r14, %nctaid.y;
	shl.b32 	%r15, %r14, 4;
	setp.ge.u32 	%p5, %r265, %r15;
	@%p5 bra 	$L__BB223_30;
	shl.b32 	%r142, %r12, 2;
	mov.u32 	%r143, _ZZ9cuda_gemmIiLi128ELi16ELi1ELi256ELi16ELi16ELi1EEviiiPT_S1_S1_iiE11kron_fac_sh;
	add.s32 	%r16, %r143, %r142;
	shl.b32 	%r144, %r1, 2;
	mov.u32 	%r145, _ZZ9cuda_gemmIiLi128ELi16ELi1ELi256ELi16ELi16ELi1EEviiiPT_S1_S1_iiE3Ash;
	add.s32 	%r17, %r145, %r144;
	shl.b32 	%r18, %r2, 2;
	add.s32 	%r19, %r17, %r18;
	add.s32 	%r20, %r3, %r2;
	add.s32 	%r21, %r20, %r2;
	mov.u32 	%r146, _ZZ9cuda_gemmIiLi128ELi16ELi1ELi256ELi16ELi16ELi1EEviiiPT_S1_S1_iiE3Csh;
	add.s32 	%r22, %r146, %r144;
	add.s32 	%r23, %r22, %r18;
	add.s32 	%r24, %r23, %r18;
	shl.b32 	%r147, %r12, 6;
	or.b32  	%r148, %r147, %r142;
	add.s32 	%r25, %r145, %r148;
	setp.eq.s32 	%p6, %r12, 15;
	selp.b32 	%r149, -64, 0, %p6;
	add.s32 	%r26, %r25, %r149;
	setp.lt.u32 	%p7, %r12, 14;
	selp.b32 	%r150, 0, -64, %p7;
	add.s32 	%r27, %r25, %r150;
	setp.lt.u32 	%p8, %r12, 13;
	selp.b32 	%r151, 0, -64, %p8;
	add.s32 	%r28, %r25, %r151;
	setp.lt.u32 	%p9, %r12, 12;
	selp.b32 	%r152, 0, -64, %p9;
	add.s32 	%r29, %r25, %r152;
	setp.lt.u32 	%p10, %r12, 11;
	selp.b32 	%r153, 0, -64, %p10;
	add.s32 	%r30, %r25, %r153;
	setp.lt.u32 	%p11, %r12, 10;
	selp.b32 	%r154, 0, -64, %p11;
	add.s32 	%r31, %r25, %r154;
	setp.lt.u32 	%p12, %r12, 9;
	selp.b32 	%r155, 0, -64, %p12;
	add.s32 	%r32, %r25, %r155;
	setp.lt.u32 	%p13, %r12, 8;
	selp.b32 	%r156, 0, -64, %p13;
	add.s32 	%r33, %r25, %r156;
	setp.lt.u32 	%p14, %r12, 7;
	selp.b32 	%r157, 0, -64, %p14;
	add.s32 	%r34, %r25, %r157;
	setp.lt.u32 	%p15, %r12, 6;
	selp.b32 	%r158, 0, -64, %p15;
	add.s32 	%r35, %r25, %r158;
	setp.lt.u32 	%p16, %r12, 5;
	selp.b32 	%r159, 0, -64, %p16;
	add.s32 	%r36, %r25, %r159;
	setp.lt.u32 	%p17, %r12, 4;
	selp.b32 	%r160, 0, -64, %p17;
	add.s32 	%r37, %r25, %r160;
	setp.lt.u32 	%p18, %r12, 3;
	selp.b32 	%r161, 0, -64, %p18;
	add.s32 	%r38, %r25, %r161;
	setp.lt.u32 	%p19, %r12, 2;
	selp.b32 	%r162, 0, -64, %p19;
	add.s32 	%r39, %r25, %r162;
	setp.eq.s32 	%p20, %r12, 0;
	selp.b32 	%r163, 0, -64, %p20;
	add.s32 	%r40, %r25, %r163;
	add.s32 	%r164, %r1, 1;
	and.b32  	%r41, %r164, 15;
	add.s32 	%r165, %r1, 2;
	and.b32  	%r42, %r165, 15;
	add.s32 	%r166, %r1, 3;
	and.b32  	%r43, %r166, 15;
	add.s32 	%r167, %r1, 4;
	and.b32  	%r44, %r167, 15;
	add.s32 	%r168, %r1, 5;
	and.b32  	%r45, %r168, 15;
	add.s32 	%r169, %r1, 6;
	and.b32  	%r46, %r169, 15;
	add.s32 	%r170, %r1, 7;
	and.b32  	%r47, %r170, 15;
	xor.b32  	%r48, %r12, 8;
	add.s32 	%r171, %r1, 9;
	and.b32  	%r49, %r171, 15;
	add.s32 	%r172, %r1, 10;
	and.b32  	%r50, %r172, 15;
	add.s32 	%r173, %r1, 11;
	and.b32  	%r51, %r173, 15;
	add.s32 	%r174, %r1, 12;
	and.b32  	%r52, %r174, 15;
	add.s32 	%r175, %r1, 13;
	and.b32  	%r53, %r175, 15;
	add.s32 	%r176, %r1, 14;
	and.b32  	%r54, %r176, 15;
	add.s32 	%r177, %r1, -1;
	and.b32  	%r55, %r177, 15;
	shl.b32 	%r56, %r2, 4;
	mul.lo.s32 	%r57, %r2, 12;
	mul.wide.u32 	%rd4, %r2, 16;
	shr.u32 	%r58, %r2, 4;
	cvt.u64.u32 	%rd42, %r18;
$L__BB223_8:
	setp.eq.s32 	%p21, %r4, 2;
	shl.b32 	%r60, %r265, 8;
	mov.u32 	%r266, %r1;
	@%p21 bra 	$L__BB223_12;
	setp.eq.s32 	%p22, %r4, 3;
	add.s32 	%r61, %r60, %r1;
	mul.wide.u32 	%rd23, %r61, 4;
	add.s64 	%rd24, %rd2, %rd23;
	ld.global.u32 	%r178, [%rd24];
	st.shared.u32 	[%r17], %r178;
	mov.u32 	%r266, %r3;
	@%p22 bra 	$L__BB223_12;
	setp.eq.s32 	%p23, %r4, 0;
	add.s32 	%r62, %r61, %r2;
	mul.wide.u32 	%rd25, %r62, 4;
	add.s64 	%rd26, %rd2, %rd25;
	ld.global.u32 	%r179, [%rd26];
	st.shared.u32 	[%r19], %r179;
	mov.u32 	%r266, %r20;
	@%p23 bra 	$L__BB223_12;
	add.s32 	%r180, %r62, %r2;
	mul.wide.u32 	%rd27, %r180, 4;
	add.s64 	%rd28, %rd2, %rd27;
	ld.global.u32 	%r181, [%rd28];
	add.s32 	%r182, %r19, %r18;
	st.shared.u32 	[%r182], %r181;
	mov.u32 	%r266, %r21;
$L__BB223_12:
	setp.lt.u16 	%p24, %rs1, 2;
	@%p24 bra 	$L__BB223_15;
	shl.b32 	%r183, %r266, 2;
	mov.u32 	%r184, _ZZ9cuda_gemmIiLi128ELi16ELi1ELi256ELi16ELi16ELi1EEviiiPT_S1_S1_iiE3Ash;
	add.s32 	%r270, %r184, %r183;
	add.s32 	%r185, %r266, %r60;
	add.s32 	%r269, %r185, %r2;
	shl.b32 	%r186, %r2, 1;
	add.s32 	%r268, %r185, %r186;
	mad.lo.s32 	%r267, %r2, 3, %r185;
	mul.wide.u32 	%rd29, %r185, 4;
	add.s64 	%rd46, %rd2, %rd29;
$L__BB223_14:
	ld.global.u32 	%r187, [%rd46];
	st.shared.u32 	[%r270], %r187;
	mul.wide.u32 	%rd30, %r269, 4;
	add.s64 	%rd31, %rd2, %rd30;
	ld.global.u32 	%r188, [%rd31];
	add.s32 	%r189, %r270, %r18;
	st.shared.u32 	[%r189], %r188;
	mul.wide.u32 	%rd32, %r268, 4;
	add.s64 	%rd33, %rd2, %rd32;
	ld.global.u32 	%r190, [%rd33];
	shl.b32 	%r191, %r2, 3;
	add.s32 	%r192, %r270, %r191;
	st.shared.u32 	[%r192], %r190;
	mul.wide.u32 	%rd34, %r267, 4;
	add.s64 	%rd35, %rd2, %rd34;
	ld.global.u32 	%r193, [%rd35];
	add.s32 	%r194, %r270, %r57;
	st.shared.u32 	[%r194], %r193;
	add.s32 	%r266, %r266, %r18;
	add.s32 	%r270, %r270, %r56;
	add.s32 	%r269, %r269, %r18;
	add.s32 	%r268, %r268, %r18;
	add.s32 	%r267, %r267, %r18;
	add.s64 	%rd46, %rd46, %rd4;
	setp.lt.u32 	%p25, %r266, 256;
	@%p25 bra 	$L__BB223_14;
$L__BB223_15:
	setp.eq.s32 	%p26, %r4, 2;
	bar.sync 	0;
	mov.u32 	%r272, %r1;
	@%p26 bra 	$L__BB223_19;
	setp.eq.s32 	%p27, %r4, 3;
	mov.b32 	%r195, 0;
	st.shared.u32 	[%r22], %r195;
	mov.u32 	%r272, %r3;
	@%p27 bra 	$L__BB223_19;
	setp.eq.s32 	%p28, %r4, 0;
	mov.b32 	%r196, 0;
	st.shared.u32 	[%r23], %r196;
	mov.u32 	%r272, %r20;
	@%p28 bra 	$L__BB223_19;
	mov.b32 	%r197, 0;
	st.shared.u32 	[%r24], %r197;
	mov.u32 	%r272, %r21;
$L__BB223_19:
	setp.lt.u16 	%p29, %rs1, 2;
	@%p29 bra 	$L__BB223_21;
$L__BB223_20:
	shl.b32 	%r198, %r272, 2;
	mov.u32 	%r199, _ZZ9cuda_gemmIiLi128ELi16ELi1ELi256ELi16ELi16ELi1EEviiiPT_S1_S1_iiE3Csh;
	add.s32 	%r200, %r199, %r198;
	mov.b32 	%r201, 0;
	st.shared.u32 	[%r200], %r201;
	add.s32 	%r202, %r200, %r18;
	st.shared.u32 	[%r202], %r201;
	add.s32 	%r203, %r202, %r18;
	st.shared.u32 	[%r203], %r201;
	add.s32 	%r204, %r203, %r18;
	st.shared.u32 	[%r204], %r201;
	add.s32 	%r272, %r18, %r272;
	setp.lt.u32 	%p30, %r272, 256;
	@%p30 bra 	$L__BB223_20;
$L__BB223_21:
	shr.u32 	%r274, %r1, 4;
	ld.shared.u32 	%r82, [%r25];
	ld.shared.u32 	%r83, [%r26+4];
	ld.shared.u32 	%r84, [%r27+8];
	ld.shared.u32 	%r85, [%r28+12];
	ld.shared.u32 	%r86, [%r29+16];
	ld.shared.u32 	%r87, [%r30+20];
	ld.shared.u32 	%r88, [%r31+24];
	ld.shared.u32 	%r89, [%r32+28];
	ld.shared.u32 	%r90, [%r33+32];
	ld.shared.u32 	%r91, [%r34+36];
	ld.shared.u32 	%r92, [%r35+40];
	ld.shared.u32 	%r93, [%r36+44];
	ld.shared.u32 	%r94, [%r37+48];
	ld.shared.u32 	%r95, [%r38+52];
	ld.shared.u32 	%r96, [%r39+56];
	ld.shared.u32 	%r97, [%r40+60];
$L__BB223_22:
	mad.lo.s32 	%r205, %r274, 68, %r16;
	ld.shared.u32 	%r206, [%r205];
	shfl.sync.idx.b32	%r207|%p31, %r206, %r12, 4127, -1;
	mul.lo.s32 	%r208, %r207, %r82;
	shfl.sync.idx.b32	%r209|%p32, %r206, %r41, 4127, -1;
	mad.lo.s32 	%r210, %r209, %r83, %r208;
	shfl.sync.idx.b32	%r211|%p33, %r206, %r42, 4127, -1;
	mad.lo.s32 	%r212, %r211, %r84, %r210;
	shfl.sync.idx.b32	%r213|%p34, %r206, %r43, 4127, -1;
	mad.lo.s32 	%r214, %r213, %r85, %r212;
	shfl.sync.idx.b32	%r215|%p35, %r206, %r44, 4127, -1;
	mad.lo.s32 	%r216, %r215, %r86, %r214;
	shfl.sync.idx.b32	%r217|%p36, %r206, %r45, 4127, -1;
	mad.lo.s32 	%r218, %r217, %r87, %r216;
	shfl.sync.idx.b32	%r219|%p37, %r206, %r46, 4127, -1;
	mad.lo.s32 	%r220, %r219, %r88, %r218;
	shfl.sync.idx.b32	%r221|%p38, %r206, %r47, 4127, -1;
	mad.lo.s32 	%r222, %r221, %r89, %r220;
	shfl.sync.idx.b32	%r223|%p39, %r206, %r48, 4127, -1;
	mad.lo.s32 	%r224, %r223, %r90, %r222;
	shfl.sync.idx.b32	%r225|%p40, %r206, %r49, 4127, -1;
	mad.lo.s32 	%r226, %r225, %r91, %r224;
	shfl.sync.idx.b32	%r227|%p41, %r206, %r50, 4127, -1;
	mad.lo.s32 	%r228, %r227, %r92, %r226;
	shfl.sync.idx.b32	%r229|%p42, %r206, %r51, 4127, -1;
	mad.lo.s32 	%r230, %r229, %r93, %r228;
	shfl.sync.idx.b32	%r231|%p43, %r206, %r52, 4127, -1;
	mad.lo.s32 	%r232, %r231, %r94, %r230;
	shfl.sync.idx.b32	%r233|%p44, %r206, %r53, 4127, -1;
	mad.lo.s32 	%r234, %r233, %r95, %r232;
	shfl.sync.idx.b32	%r235|%p45, %r206, %r54, 4127, -1;
	mad.lo.s32 	%r236, %r235, %r96, %r234;
	shfl.sync.idx.b32	%r237|%p46, %r206, %r55, 4127, -1;
	mad.lo.s32 	%r238, %r237, %r97, %r236;
	shl.b32 	%r239, %r12, 2;
	shl.b32 	%r240, %r274, 6;
	or.b32  	%r241, %r240, %r239;
	mov.u32 	%r242, _ZZ9cuda_gemmIiLi128ELi16ELi1ELi256ELi16ELi16ELi1EEviiiPT_S1_S1_iiE3Csh;
	add.s32 	%r243, %r242, %r241;
	ld.shared.u32 	%r244, [%r243];
	add.s32 	%r245, %r244, %r238;
	st.shared.u32 	[%r243], %r245;
	add.s32 	%r274, %r274, %r58;
	setp.lt.u32 	%p47, %r274, 16;
	@%p47 bra 	$L__BB223_22;
	setp.eq.s32 	%p48, %r4, 2;
	bar.sync 	0;
	mov.u32 	%r275, %r1;
	@%p48 bra 	$L__BB223_27;
	setp.eq.s32 	%p49, %r4, 3;
	add.s32 	%r246, %r60, %r1;
	ld.shared.u32 	%r247, [%r22];
	mul.wide.s32 	%rd36, %r246, 4;
	add.s64 	%rd8, %rd3, %rd36;
	st.global.u32 	[%rd8], %r247;
	mov.u32 	%r275, %r3;
	@%p49 bra 	$L__BB223_27;
	setp.eq.s32 	%p50, %r4, 0;
	ld.shared.u32 	%r248, [%r23];
	cvt.u64.u32 	%rd37, %r18;
	add.s64 	%rd9, %rd8, %rd37;
	st.global.u32 	[%rd9], %r248;
	mov.u32 	%r275, %r20;
	@%p50 bra 	$L__BB223_27;
	ld.shared.u32 	%r249, [%r24];
	add.s64 	%rd39, %rd9, %rd37;
	st.global.u32 	[%rd39], %r249;
	mov.u32 	%r275, %r21;
$L__BB223_27:
	setp.lt.u16 	%p51, %rs1, 2;
	@%p51 bra 	$L__BB223_29;
$L__BB223_28:
	add.s32 	%r250, %r60, %r275;
	shl.b32 	%r251, %r275, 2;
	add.s32 	%r253, %r242, %r251;
	ld.shared.u32 	%r254, [%r253];
	mul.wide.s32 	%rd40, %r250, 4;
	add.s64 	%rd41, %rd3, %rd40;
	st.global.u32 	[%rd41], %r254;
	add.s32 	%r255, %r253, %r18;
	ld.shared.u32 	%r256, [%r255];
	add.s64 	%rd43, %rd41, %rd42;
	st.global.u32 	[%rd43], %r256;
	add.s32 	%r257, %r255, %r18;
	ld.shared.u32 	%r258, [%r257];
	add.s64 	%rd44, %rd43, %rd42;
	st.global.u32 	[%rd44], %r258;
	add.s32 	%r259, %r257, %r18;
	ld.shared.u32 	%r260, [%r259];
	add.s64 	%rd45, %rd44, %rd42;
	st.global.u32 	[%rd45], %r260;
	add.s32 	%r275, %r18, %r275;
	setp.lt.u32 	%p52, %r275, 256;
	@%p52 bra 	$L__BB223_28;
$L__BB223_29:
	add.s32 	%r265, %r265, %r14;
	setp.lt.u32 	%p53, %r265, %r15;
	@%p53 bra 	$L__BB223_8;
$L__BB223_30:
	ret;

}
	// .globl	_Z9cuda_gemmIiLi128ELi16ELi1ELi256ELi32ELi32ELi0EEviiiPT_S1_S1_ii
.visible .entry _Z9cuda_gemmIiLi128ELi16ELi1ELi256ELi32ELi32ELi0EEviiiPT_S1_S1_ii(
	.param .u32 _Z9cuda_gemmIiLi128ELi16ELi1ELi256ELi32ELi32ELi0EEviiiPT_S1_S1_ii_param_0,
	.param .u32 _Z9cuda_gemmIiLi128ELi16ELi1ELi256ELi32ELi32ELi0EEviiiPT_S1_S1_ii_param_1,
	.param .u32 _Z9cuda_gemmIiLi128ELi16ELi1ELi256ELi32ELi32ELi0EEviiiPT_S1_S1_ii_param_2,
	.param .u64 .ptr .align 1 _Z9cuda_gemmIiLi128ELi16ELi1ELi256ELi32ELi32ELi0EEviiiPT_S1_S1_ii_param_3,
	.param .u64 .ptr .align 1 _Z9cuda_gemmIiLi128ELi16ELi1ELi256ELi32ELi32ELi0EEviiiPT_S1_S1_ii_param_4,
	.param .u64 .ptr .align 1 _Z9cuda_gemmIiLi128ELi16ELi1ELi256ELi32ELi32ELi0EEviiiPT_S1_S1_ii_param_5,
	.param .u32 _Z9cuda_gemmIiLi128ELi16ELi1ELi256ELi32ELi32ELi0EEviiiPT_S1_S1_ii_param_6,
	.param .u32 _Z9cuda_gemmIiLi128ELi16ELi1ELi256ELi32ELi32ELi0EEviiiPT_S1_S1_ii_param_7
)
.maxntid 128
{
	.reg .pred 	%p<216>;
	.reg .b16 	%rs<8>;
	.reg .b32 	%r<1079>;
	.reg .b64 	%rd<37>;
	// demoted variable
	.shared .align 128 .b8 _ZZ9cuda_gemmIiLi128ELi16ELi1ELi256ELi32ELi32ELi0EEviiiPT_S1_S1_iiE11kron_fac_sh[4224];
	// demoted variable
	.shared .align 128 .b8 _ZZ9cuda_gemmIiLi128ELi16ELi1ELi256ELi32ELi32ELi0EEviiiPT_S1_S1_iiE3Ash[1024];
	// demoted variable
	.shared .align 128 .b8 _ZZ9cuda_gemmIiLi128ELi16ELi1ELi256ELi32ELi32ELi0EEviiiPT_S1_S1_iiE3Csh[1024];
	ld.param.u32 	%r449, [_Z9cuda_gemmIiLi128ELi16ELi1ELi256ELi32ELi32ELi0EEviiiPT_S1_S1_ii_param_1];
	ld.param.u32 	%r450, [_Z9cuda_gemmIiLi128ELi16ELi1ELi256ELi32ELi32ELi0EEviiiPT_S1_S1_ii_param_2];
	ld.param.u64 	%rd5, [_Z9cuda_gemmIiLi128ELi16ELi1ELi256ELi32ELi32ELi0EEviiiPT_S1_S1_ii_param_3];
	ld.param.u64 	%rd4, [_Z9cuda_gemmIiLi128ELi16ELi1ELi256ELi32ELi32ELi0EEviiiPT_S1_S1_ii_param_4];
	ld.param.u64 	%rd6, [_Z9cuda_gemmIiLi128ELi16ELi1ELi256ELi32ELi32ELi0EEviiiPT_S1_S1_ii_param_5];
	ld.param.u32 	%r451, [_Z9cuda_gemmIiLi128ELi16ELi1ELi256ELi32ELi32ELi0EEviiiPT_S1_S1_ii_param_6];
	ld.param.u32 	%r452, [_Z9cuda_gemmIiLi128ELi16ELi1ELi256ELi32ELi32ELi0EEviiiPT_S1_S1_ii_param_7];
	cvta.to.global.u64 	%rd1, %rd5;
	cvta.to.global.u64 	%rd2, %rd6;
	mov.u32 	%r1, %tid.x;
	mul.lo.s32 	%r2, %r452, %r451;
	setp.ge.u32 	%p1, %r1, %r2;
	@%p1 bra 	$L__BB224_3;
	mov.u32 	%r3, %ntid.x;
	cvta.to.global.u64 	%rd3, %rd4;
	mov.u32 	%r874, %r1;
$L__BB224_2:
	mul.wide.u32 	%rd7, %r874, 4;
	add.s64 	%rd8, %rd3, %rd7;
	ld.global.u32 	%r453, [%rd8];
	rem.u32 	%r454, %r874, %r451;
	mov.u32 	%r455, _ZZ9cuda_gemmIiLi128ELi16ELi1ELi256ELi32ELi32ELi0EEviiiPT_S1_S1_iiE11kron_fac_sh;
	mad.lo.s32 	%r456, %r454, 132, %r455;
	div.u32 	%r457, %r874, %r452;
	shl.b32 	%r458, %r457, 2;
	add.s32 	%r459, %r456, %r458;
	st.shared.u32 	[%r459], %r453;
	add.s32 	%r874, %r874, %r3;
	setp.lt.u32 	%p2, %r874, %r2;
	@%p2 bra 	$L__BB224_2;
$L__BB224_3:
	div.s32 	%r6, 256, %r452;
	min.s32 	%r7, %r6, 128;
	div.u32 	%r8, %r1, %r7;
	mov.u32 	%r9, %ntid.x;
	mov.u32 	%r907, %ctaid.y;
	mov.u32 	%r11, %nctaid.y;
	shl.b32 	%r12, %r11, 4;
	setp.ge.u32 	%p3, %r907, %r12;
	@%p3 bra 	$L__BB224_221;
	mov.u32 	%r461, %ctaid.x;
	shl.b32 	%r13, %r461, 8;
	min.s32 	%r14, %r452, 32;
	shl.b32 	%r462, %r452, 8;
	sub.s32 	%r15, 8223, %r462;
	mul.lo.s32 	%r16, %r6, %r461;
	add.s32 	%r17, %r1, %r9;
	cvt.u16.u32 	%rs3, %r17;
	not.b16 	%rs4, %rs3;
	and.b16  	%rs5, %rs4, 255;
	cvt.u16.u32 	%rs6, %r9;
	and.b16  	%rs7, %rs6, 255;
	div.u16 	%rs1, %rs5, %rs7;
	and.b16  	%rs2, %rs1, 3;
	shl.b32 	%r463, %r1, 2;
	mov.u32 	%r464, _ZZ9cuda_gemmIiLi128ELi16ELi1ELi256ELi32ELi32ELi0EEviiiPT_S1_S1_iiE3Ash;
	add.s32 	%r18, %r464, %r463;
	shl.b32 	%r19, %r9, 2;
	add.s32 	%r20, %r18, %r19;
	add.s32 	%r21, %r17, %r9;
	add.s32 	%r22, %r21, %r9;
	mov.u32 	%r465, _ZZ9cuda_gemmIiLi128ELi16ELi1ELi256ELi32ELi32ELi0EEviiiPT_S1_S1_iiE3Csh;
	add.s32 	%r23, %r465, %r463;
	add.s32 	%r24, %r23, %r19;
	add.s32 	%r25, %r24, %r19;
	mul.lo.s32 	%r26, %r9, 12;
	div.u32 	%r27, %r9, %r7;
	rem.u32 	%r28, %r1, %r7;
$L__BB224_5:
	setp.eq.s16 	%p4, %rs2, 2;
	mul.lo.s32 	%r62, %r907, %r450;
	mov.u32 	%r908, %r1;
	@%p4 bra 	$L__BB224_9;
	setp.eq.s16 	%p5, %rs2, 3;
	add.s32 	%r466, %r62, %r13;
	add.s32 	%r63, %r466, %r1;
	mul.wide.u32 	%rd9, %r63, 4;
	add.s64 	%rd10, %rd1, %rd9;
	ld.global.u32 	%r467, [%rd10];
	st.shared.u32 	[%r18], %r467;
	mov.u32 	%r908, %r17;
	@%p5 bra 	$L__BB224_9;
	setp.eq.s16 	%p6, %rs2, 0;
	add.s32 	%r64, %r63, %r9;
	mul.wide.u32 	%rd11, %r64, 4;
	add.s64 	%rd12, %rd1, %rd11;
	ld.global.u32 	%r468, [%rd12];
	st.shared.u32 	[%r20], %r468;
	mov.u32 	%r908, %r21;
	@%p6 bra 	$L__BB224_9;
	add.s32 	%r469, %r64, %r9;
	mul.wide.u32 	%rd13, %r469, 4;
	add.s64 	%rd14, %rd1, %rd13;
	ld.global.u32 	%r470, [%rd14];
	add.s32 	%r471, %r20, %r19;
	st.shared.u32 	[%r471], %r470;
	mov.u32 	%r908, %r22;
$L__BB224_9:
	setp.lt.u16 	%p7, %rs1, 2;
	@%p7 bra 	$L__BB224_12;
	shl.b32 	%r472, %r908, 2;
	mov.u32 	%r473, _ZZ9cuda_gemmIiLi128ELi16ELi1ELi256ELi32ELi32ELi0EEviiiPT_S1_S1_iiE3Ash;
	add.s32 	%r913, %r473, %r472;
	add.s32 	%r474, %r13, %r908;
	add.s32 	%r909, %r474, %r62;
	add.s32 	%r912, %r909, %r9;
	shl.b32 	%r475, %r9, 1;
	add.s32 	%r911, %r909, %r475;
	mad.lo.s32 	%r910, %r9, 3, %r909;
$L__BB224_11:
	mul.wide.u32 	%rd15, %r909, 4;
	add.s64 	%rd16, %rd1, %rd15;
	ld.global.u32 	%r476, [%rd16];
	st.shared.u32 	[%r913], %r476;
	mul.wide.u32 	%rd17, %r912, 4;
	add.s64 	%rd18, %rd1, %rd17;
	ld.global.u32 	%r477, [%rd18];
	add.s32 	%r478, %r913, %r19;
	st.shared.u32 	[%r478], %r477;
	mul.wide.u32 	%rd19, %r911, 4;
	add.s64 	%rd20, %rd1, %rd19;
	ld.global.u32 	%r479, [%rd20];
	shl.b32 	%r480, %r9, 3;
	add.s32 	%r481, %r913, %r480;
	st.shared.u32 	[%r481], %r479;
	mul.wide.u32 	%rd21, %r910, 4;
	add.s64 	%rd22, %rd1, %rd21;
	ld.global.u32 	%r482, [%rd22];
	add.s32 	%r483, %r913, %r26;
	st.shared.u32 	[%r483], %r482;
	add.s32 	%r908, %r908, %r19;
	shl.b32 	%r484, %r9, 4;
	add.s32 	%r913, %r913, %r484;
	add.s32 	%r912, %r912, %r19;
	add.s32 	%r911, %r911, %r19;
	add.s32 	%r910, %r910, %r19;
	add.s32 	%r909, %r909, %r19;
	setp.lt.u32 	%p8, %r908, 256;
	@%p8 bra 	$L__BB224_11;
$L__BB224_12:
	setp.eq.s16 	%p9, %rs2, 2;
	bar.sync 	0;
	mov.u32 	%r915, %r1;
	@%p9 bra 	$L__BB224_16;
	setp.eq.s16 	%p10, %rs2, 3;
	mov.b32 	%r485, 0;
	st.shared.u32 	[%r23], %r485;
	mov.u32 	%r915, %r17;
	@%p10 bra 	$L__BB224_16;
	setp.eq.s16 	%p11, %rs2, 0;
	mov.b32 	%r486, 0;
	st.shared.u32 	[%r24], %r486;
	mov.u32 	%r915, %r21;
	@%p11 bra 	$L__BB224_16;
	mov.b32 	%r487, 0;
	st.shared.u32 	[%r25], %r487;
	mov.u32 	%r915, %r22;
$L__BB224_16:
	setp.lt.u16 	%p12, %rs1, 2;
	@%p12 bra 	$L__BB224_17;
	bra.uni 	$L__BB224_222;
$L__BB224_17:
	setp.lt.s32 	%p14, %r6, 1;
	@%p14 bra 	$L__BB224_214;
	and.b32  	%r496, %r1, 31;
	rem.s32 	%r84, %r496, %r14;
	add.s32 	%r497, %r84, 1;
	setp.lt.s32 	%p15, %r497, %r14;
	selp.b32 	%r85, 0, %r14, %p15;
	add.s32 	%r498, %r84, 2;
	setp.lt.s32 	%p16, %r498, %r14;
	selp.b32 	%r86, 0, %r14, %p16;
	add.s32 	%r499, %r84, 3;
	setp.lt.s32 	%p17, %r499, %r14;
	selp.b32 	%r87, 0, %r14, %p17;
	add.s32 	%r500, %r84, 4;
	setp.lt.s32 	%p18, %r500, %r14;
	selp.b32 	%r88, 0, %r14, %p18;
	add.s32 	%r501, %r84, 5;
	setp.lt.s32 	%p19, %r501, %r14;
	selp.b32 	%r89, 0, %r14, %p19;
	add.s32 	%r502, %r84, 6;
	setp.lt.s32 	%p20, %r502, %r14;
	selp.b32 	%r90, 0, %r14, %p20;
	add.s32 	%r503, %r84, 7;
	setp.lt.s32 	%p21, %r503, %r14;
	selp.b32 	%r91, 0, %r14, %p21;
	add.s32 	%r504, %r84, 8;
	setp.lt.s32 	%p22, %r504, %r14;
	selp.b32 	%r92, 0, %r14, %p22;
	add.s32 	%r505, %r84, 9;
	setp.lt.s32 	%p23, %r505, %r14;
	selp.b32 	%r93, 0, %r14, %p23;
	add.s32 	%r506, %r84, 10;
	setp.lt.s32 	%p24, %r506, %r14;
	selp.b32 	%r94, 0, %r14, %p24;
	add.s32 	%r507, %r84, 11;
	setp.lt.s32 	%p25, %r507, %r14;
	selp.b32 	%r95, 0, %r14, %p25;
	add.s32 	%r508, %r84, 12;
	setp.lt.s32 	%p26, %r508, %r14;
	selp.b32 	%r96, 0, %r14, %p26;
	add.s32 	%r509, %r84, 13;
	setp.lt.s32 	%p27, %r509, %r14;
	selp.b32 	%r97, 0, %r14, %p27;
	add.s32 	%r510, %r84, 14;
	setp.lt.s32 	%p28, %r510, %r14;
	selp.b32 	%r98, 0, %r14, %p28;
	add.s32 	%r511, %r84, 15;
	setp.lt.s32 	%p29, %r511, %r14;
	selp.b32 	%r99, 0, %r14, %p29;
	add.s32 	%r512, %r84, 16;
	setp.lt.s32 	%p30, %r512, %r14;
	selp.b32 	%r100, 0, %r14, %p30;
	add.s32 	%r513, %r84, 17;
	setp.lt.s32 	%p31, %r513, %r14;
	selp.b32 	%r101, 0, %r14, %p31;
	add.s32 	%r514, %r84, 18;
	setp.lt.s32 	%p32, %r514, %r14;
	selp.b32 	%r102, 0, %r14, %p32;
	add.s32 	%r515, %r84, 19;
	setp.lt.s32 	%p33, %r515, %r14;
	selp.b32 	%r103, 0, %r14, %p33;
	add.s32 	%r516, %r84, 20;
	setp.lt.s32 	%p34, %r516, %r14;
	selp.b32 	%r104, 0, %r14, %p34;
	add.s32 	%r517, %r84, 21;
	setp.lt.s32 	%p35, %r517, %r14;
	selp.b32 	%r105, 0, %r14, %p35;
	add.s32 	%r518, %r84, 22;
	setp.lt.s32 	%p36, %r518, %r14;
	selp.b32 	%r106, 0, %r14, %p36;
	add.s32 	%r519, %r84, 23;
	setp.lt.s32 	%p37, %r519, %r14;
	selp.b32 	%r107, 0, %r14, %p37;
	add.s32 	%r520, %r84, 24;
	setp.lt.s32 	%p38, %r520, %r14;
	selp.b32 	%r108, 0, %r14, %p38;
	add.s32 	%r521, %r84, 25;
	setp.lt.s32 	%p39, %r521, %r14;
	selp.b32 	%r109, 0, %r14, %p39;
	add.s32 	%r522, %r84, 26;
	setp.lt.s32 	%p40, %r522, %r14;
	selp.b32 	%r110, 0, %r14, %p40;
	add.s32 	%r523, %r84, 27;
	setp.lt.s32 	%p41, %r523, %r14;
	selp.b32 	%r111, 0, %r14, %p41;
	add.s32 	%r524, %r84, 28;
	setp.lt.s32 	%p42, %r524, %r14;
	selp.b32 	%r112, 0, %r14, %p42;
	add.s32 	%r525, %r84, 29;
	setp.lt.s32 	%p43, %r525, %r14;
	selp.b32 	%r113, 0, %r14, %p43;
	add.s32 	%r526, %r84, 30;
	setp.lt.s32 	%p44, %r526, %r14;
	selp.b32 	%r114, 0, %r14, %p44;
	add.s32 	%r527, %r84, 31;
	setp.lt.s32 	%p45, %r527, %r14;
	selp.b32 	%r115, 0, %r14, %p45;
	sub.s32 	%r116, %r84, %r85;
	sub.s32 	%r117, %r84, %r86;
	sub.s32 	%r118, %r84, %r87;
	sub.s32 	%r119, %r84, %r88;
	sub.s32 	%r120, %r84, %r89;
	sub.s32 	%r121, %r84, %r90;
	sub.s32 	%r122, %r84, %r91;
	sub.s32 	%r123, %r84, %r92;
	sub.s32 	%r124, %r84, %r93;
	sub.s32 	%r125, %r84, %r94;
	sub.s32 	%r126, %r84, %r95;
	sub.s32 	%r127, %r84, %r96;
	sub.s32 	%r128, %r84, %r97;
	sub.s32 	%r129, %r84, %r98;
	sub.s32 	%r130, %r84, %r99;
	sub.s32 	%r131, %r84, %r100;
	sub.s32 	%r132, %r84, %r101;
	sub.s32 	%r133, %r84, %r102;
	sub.s32 	%r134, %r84, %r103;
	sub.s32 	%r135, %r84, %r104;
	sub.s32 	%r136, %r84, %r105;
	sub.s32 	%r137, %r84, %r106;
	sub.s32 	%r138, %r84, %r107;
	sub.s32 	%r139, %r84, %r108;
	sub.s32 	%r140, %r84, %r109;
	sub.s32 	%r141, %r84, %r110;
	sub.s32 	%r142, %r84, %r111;
	sub.s32 	%r143, %r84, %r112;
	sub.s32 	%r144, %r84, %r113;
	sub.s32 	%r145, %r84, %r114;
	sub.s32 	%r146, %r84, %r115;
	setp.lt.s32 	%p46, %r84, %r452;
	selp.b32 	%r528, 0, %r452, %p46;
	sub.s32 	%r147, %r84, %r528;
	setp.lt.s32 	%p47, %r497, %r452;
	selp.b32 	%r529, 0, %r452, %p47;
	sub.s32 	%r148, %r497, %r529;
	setp.lt.s32 	%p48, %r498, %r452;
	selp.b32 	%r530, 0, %r452, %p48;
	sub.s32 	%r149, %r498, %r530;
	setp.lt.s32 	%p49, %r499, %r452;
	selp.b32 	%r531, 0, %r452, %p49;
	sub.s32 	%r150, %r499, %r531;
	setp.lt.s32 	%p50, %r500, %r452;
	selp.b32 	%r532, 0, %r452, %p50;
	sub.s32 	%r151, %r500, %r532;
	setp.lt.s32 	%p51, %r501, %r452;
	selp.b32 	%r533, 0, %r452, %p51;
	sub.s32 	%r152, %r501, %r533;
	setp.lt.s32 	%p52, %r502, %r452;
	selp.b32 	%r534, 0, %r452, %p52;
	sub.s32 	%r153, %r502, %r534;
	setp.lt.s32 	%p53, %r503, %r452;
	selp.b32 	%r535, 0, %r452, %p53;
	sub.s32 	%r154, %r503, %r535;
	setp.lt.s32 	%p54, %r504, %r452;
	selp.b32 	%r536, 0, %r452, %p54;
	sub.s32 	%r155, %r504, %r536;
	setp.lt.s32 	%p55, %r505, %r452;
	selp.b32 	%r537, 0, %r452, %p55;
	sub.s32 	%r156, %r505, %r537;
	setp.lt.s32 	%p56, %r506, %r452;
	selp.b32 	%r538, 0, %r452, %p56;
	sub.s32 	%r157, %r506, %r538;
	setp.lt.s32 	%p57, %r507, %r452;
	selp.b32 	%r539, 0, %r452, %p57;
	sub.s32 	%r158, %r507, %r539;
	setp.lt.s32 	%p58, %r508, %r452;
	selp.b32 	%r540, 0, %r452, %p58;
	sub.s32 	%r159, %r508, %r540;
	setp.lt.s32 	%p59, %r509, %r452;
	selp.b32 	%r541, 0, %r452, %p59;
	sub.s32 	%r160, %r509, %r541;
	setp.lt.s32 	%p60, %r510, %r452;
	selp.b32 	%r542, 0, %r452, %p60;
	sub.s32 	%r161, %r510, %r542;
	setp.lt.s32 	%p61, %r511, %r452;
	selp.b32 	%r543, 0, %r452, %p61;
	sub.s32 	%r162, %r511, %r543;
	setp.lt.s32 	%p62, %r512, %r452;
	selp.b32 	%r544, 0, %r452, %p62;
	sub.s32 	%r163, %r512, %r544;
	setp.lt.s32 	%p63, %r513, %r452;
	selp.b32 	%r545, 0, %r452, %p63;
	sub.s32 	%r164, %r513, %r545;
	setp.lt.s32 	%p64, %r514, %r452;
	selp.b32 	%r546, 0, %r452, %p64;
	sub.s32 	%r165, %r514, %r546;
	setp.lt.s32 	%p65, %r515, %r452;
	selp.b32 	%r547, 0, %r452, %p65;
	sub.s32 	%r166, %r515, %r547;
	setp.lt.s32 	%p66, %r516, %r452;
	selp.b32 	%r548, 0, %r452, %p66;
	sub.s32 	%r167, %r516, %r548;
	setp.lt.s32 	%p67, %r517, %r452;
	selp.b32 	%r549, 0, %r452, %p67;
	sub.s32 	%r168, %r517, %r549;
	setp.lt.s32 	%p68, %r518, %r452;
	selp.b32 	%r550, 0, %r452, %p68;
	sub.s32 	%r169, %r518, %r550;
	setp.lt.s32 	%p69, %r519, %r452;
	selp.b32 	%r551, 0, %r452, %p69;
	sub.s32 	%r170, %r519, %r551;
	setp.lt.s32 	%p70, %r520, %r452;
	selp.b32 	%r552, 0, %r452, %p70;
	sub.s32 	%r171, %r520, %r552;
	setp.lt.s32 	%p71, %r521, %r452;
	selp.b32 	%r553, 0, %r452, %p71;
	sub.s32 	%r172, %r521, %r553;
	setp.lt.s32 	%p72, %r522, %r452;
	selp.b32 	%r554, 0, %r452, %p72;
	sub.s32 	%r173, %r522, %r554;
	setp.lt.s32 	%p73, %r523, %r452;
	selp.b32 	%r555, 0, %r452, %p73;
	sub.s32 	%r174, %r523, %r555;
	setp.lt.s32 	%p74, %r524, %r452;
	selp.b32 	%r556, 0, %r452, %p74;
	sub.s32 	%r175, %r524, %r556;
	setp.lt.s32 	%p75, %r525, %r452;
	selp.b32 	%r557, 0, %r452, %p75;
	sub.s32 	%r176, %r525, %r557;
	setp.lt.s32 	%p76, %r526, %r452;
	selp.b32 	%r558, 0, %r452, %p76;
	sub.s32 	%r177, %r526, %r558;
	setp.eq.s32 	%p77, %r84, 0;
	selp.b32 	%r559, 0, -32, %p77;
	add.s32 	%r178, %r559, %r527;
	mov.b32 	%r949, 0;
	shl.b32 	%r691, %r116, 2;
	shl.b32 	%r694, %r117, 2;
	shl.b32 	%r697, %r118, 2;
	shl.b32 	%r700, %r119, 2;
	shl.b32 	%r703, %r120, 2;
	shl.b32 	%r706, %r121, 2;
	shl.b32 	%r709, %r122, 2;
	shl.b32 	%r712, %r123, 2;
	shl.b32 	%r715, %r124, 2;
	shl.b32 	%r718, %r125, 2;
	shl.b32 	%r721, %r126, 2;
	shl.b32 	%r724, %r127, 2;
	shl.b32 	%r727, %r128, 2;
	shl.b32 	%r730, %r129, 2;
	shl.b32 	%r733, %r130, 2;
	shl.b32 	%r736, %r131, 2;
	shl.b32 	%r739, %r132, 2;
	shl.b32 	%r742, %r133, 2;
	shl.b32 	%r745, %r134, 2;
	shl.b32 	%r748, %r135, 2;
	shl.b32 	%r751, %r136, 2;
	shl.b32 	%r754, %r137, 2;
	shl.b32 	%r757, %r138, 2;
	shl.b32 	%r760, %r139, 2;
	shl.b32 	%r763, %r140, 2;
	shl.b32 	%r766, %r141, 2;
	shl.b32 	%r769, %r142, 2;
	shl.b32 	%r772, %r143, 2;
	shl.b32 	%r775, %r144, 2;
	shl.b32 	%r778, %r145, 2;
	shl.b32 	%r781, %r146, 2;
$L__BB224_19:
	setp.lt.s32 	%p78, %r452, 1;
	add.s32 	%r214, %r949, %r28;
	mad.lo.s32 	%r215, %r214, %r452, %r84;
	@%p78 bra 	$L__BB224_21;
	shl.b32 	%r560, %r215, 2;
	mov.u32 	%r561, _ZZ9cuda_gemmIiLi128ELi16ELi1ELi256ELi32ELi32ELi0EEviiiPT_S1_S1_iiE3Ash;
	add.s32 	%r562, %r561, %r560;
	ld.shared.u32 	%r950, [%r562];
$L__BB224_21:
	setp.lt.s32 	%p79, %r452, 2;
	@%p79 bra 	$L__BB224_23;
	sub.s32 	%r563, %r215, %r85;
	shl.b32 	%r564, %r563, 2;
	mov.u32 	%r565, _ZZ9cuda_gemmIiLi128ELi16ELi1ELi256ELi32ELi32ELi0EEviiiPT_S1_S1_iiE3Ash;
	add.s32 	%r566, %r565, %r564;
	ld.shared.u32 	%r951, [%r566+4];
$L__BB224_23:
	setp.lt.s32 	%p80, %r452, 3;
	@%p80 bra 	$L__BB224_25;
	sub.s32 	%r567, %r215, %r86;
	shl.b32 	%r568, %r567, 2;
	mov.u32 	%r569, _ZZ9cuda_gemmIiLi128ELi16ELi1ELi256ELi32ELi32ELi0EEviiiPT_S1_S1_iiE3Ash;
	add.s32 	%r570, %r569, %r568;
	ld.shared.u32 	%r952, [%r570+8];
$L__BB224_25:
	setp.lt.s32 	%p81, %r452, 4;
	@%p81 bra 	$L__BB224_27;
	sub.s32 	%r571, %r215, %r87;
	shl.b32 	%r572, %r571, 2;
	mov.u32 	%r573, _ZZ9cuda_gemmIiLi128ELi16ELi1ELi256ELi32ELi32ELi0EEviiiPT_S1_S1_iiE3Ash;
	add.s32 	%r574, %r573, %r572;
	ld.shared.u32 	%r953, [%r574+12];
$L__BB224_27:
	setp.lt.s32 	%p82, %r452, 5;
	@%p82 bra 	$L__BB224_29;
	sub.s32 	%r575, %r215, %r88;
	shl.b32 	%r576, %r575, 2;
	mov.u32 	%r577, _ZZ9cuda_gemmIiLi128ELi16ELi1ELi256ELi32ELi32ELi0EEviiiPT_S1_S1_iiE3Ash;
	add.s32 	%r578, %r577, %r576;
	ld.shared.u32 	%r954, [%r578+16];
$L__BB224_29:
	setp.lt.s32 	%p83, %r452, 6;
	@%p83 bra 	$L__BB224_31;
	sub.s32 	%r579, %r215, %r89;
	shl.b32 	%r580, %r579, 2;
	mov.u32 	%r581, _ZZ9cuda_gemmIiLi128ELi16ELi1ELi256ELi32ELi32ELi0EEviiiPT_S1_S1_iiE3Ash;
	add.s32 	%r582, %r581, %r580;
	ld.shared.u32 	%r955, [%r582+20];
$L__BB224_31:
	setp.lt.s32 	%p84, %r452, 7;
	@%p84 bra 	$L__BB224_33;
	sub.s32 	%r583, %r215, %r90;
	shl.b32 	%r584, %r583, 2;
	mov.u32 	%r585, _ZZ9cuda_gemmIiLi128ELi16ELi1ELi256ELi32ELi32ELi0EEviiiPT_S1_S1_iiE3Ash;
	add.s32 	%r586, %r585, %r584;
	ld.shared.u32 	%r956, [%r586+24];
$L__BB224_33:
	setp.lt.s32 	%p85, %r452, 8;
	@%p85 bra 	$L__BB224_35;
	sub.s32 	%r587, %r215, %r91;
	shl.b32 	%r588, %r587, 2;
	mov.u32 	%r589, _ZZ9cuda_gemmIiLi128ELi16ELi1ELi256ELi32ELi32ELi0EEviiiPT_S1_S1_iiE3Ash;
	add.s32 	%r590, %r589, %r588;
	ld.shared.u32 	%r957, [%r590+28];
$L__BB224_35:
	setp.lt.s32 	%p86, %r452, 9;
	@%p86 bra 	$L__BB224_37;
	sub.s32 	%r591, %r215, %r92;
	shl.b32 	%r592, %r591, 2;
	mov.u32 	%r593, _ZZ9cuda_gemmIiLi128ELi16ELi1ELi256ELi32ELi32ELi0EEviiiPT_S1_S1_iiE3Ash;
	add.s32 	%r594, %r593, %r592;
	ld.shared.u32 	%r958, [%r594+32];
$L__BB224_37:
	setp.lt.s32 	%p87, %r452, 10;
	@%p87 bra 	$L__BB224_39;
	sub.s32 	%r595, %r215, %r93;
	shl.b32 	%r596, %r595, 2;
	mov.u32 	%r597, _ZZ9cuda_gemmIiLi128ELi16ELi1ELi256ELi32ELi32ELi0EEviiiPT_S1_S1_iiE3Ash;
	add.s32 	%r598, %r597, %r596;
	ld.shared.u32 	%r959, [%r598+36];
$L__BB224_39:
	setp.lt.s32 	%p88, %r452, 11;
	@%p88 bra 	$L__BB224_41;
	sub.s32 	%r599, %r215, %r94;
	shl.b32 	%r600, %r599, 2;
	mov.u32 	%r601, _ZZ9cuda_gemmIiLi128ELi16ELi1ELi256ELi32ELi32ELi0EEviiiPT_S1_S1_iiE3Ash;
	add.s32 	%r602, %r601, %r600;
	ld.shared.u32 	%r960, [%r602+40];
$L__BB224_41:
	setp.lt.s32 	%p89, %r452, 12;
	@%p89 bra 	$L__BB224_43;
	sub.s32 	%r603, %r215, %r95;
	shl.b32 	%r604, %r603, 2;
	mov.u32 	%r605, _ZZ9cuda_gemmIiLi128ELi16ELi1ELi256ELi32ELi32ELi0EEviiiPT_S1_S1_iiE3Ash;
	add.s32 	%r606, %r605, %r604;
	ld.shared.u32 	%r961, [%r606+44];
$L__BB224_43:
	setp.lt.s32 	%p90, %r452, 13;
	@%p90 bra 	$L__BB224_45;
	sub.s32 	%r607, %r215, %r96;
	shl.b32 	%r608, %r607, 2;
	mov.u32 	%r609, _ZZ9cuda_gemmIiLi128ELi16ELi1ELi256ELi32ELi32ELi0EEviiiPT_S1_S1_iiE3Ash;
	add.s32 	%r610, %r609, %r608;
	ld.shared.u32 	%r962, [%r610+48];
$L__BB224_45:
	setp.lt.s32 	%p91, %r452, 14;
	@%p91 bra 	$L__BB224_47;
	sub.s32 	%r611, %r215, %r97;
	shl.b32 	%r612, %r611, 2;
	mov.u32 	%r613, _ZZ9cuda_gemmIiLi128ELi16ELi1ELi256ELi32ELi32ELi0EEviiiPT_S1_S1_iiE3Ash;
	add.s32 	%r614, %r613, %r612;
	ld.shared.u32 	%r963, [%r614+52];
$L__BB224_47:
	setp.lt.s32 	%p92, %r452, 15;
	@%p92 bra 	$L__BB224_49;
	sub.s32 	%r615, %r215, %r98;
	shl.b32 	%r616, %r615, 2;
	mov.u32 	%r617, _ZZ9cuda_gemmIiLi128ELi16ELi1ELi256ELi32ELi32ELi0EEviiiPT_S1_S1_iiE3Ash;
	add.s32 	%r618, %r617, %r616;
	ld.shared.u32 	%r964, [%r618+56];
$L__BB224_49:
	setp.lt.s32 	%p93, %r452, 16;
	@%p93 bra 	$L__BB224_51;
	sub.s32 	%r619, %r215, %r99;
	shl.b32 	%r620, %r619, 2;
	mov.u32 	%r621, _ZZ9cuda_gemmIiLi128ELi16ELi1ELi256ELi32ELi32ELi0EEviiiPT_S1_S1_iiE3Ash;
	add.s32 	%r622, %r621, %r620;
	ld.shared.u32 	%r965, [%r622+60];
$L__BB224_51:
	setp.lt.s32 	%p94, %r452, 17;
	@%p94 bra 	$L__BB224_53;
	sub.s32 	%r623, %r215, %r100;
	shl.b32 	%r624, %r623, 2;
	mov.u32 	%r625, _ZZ9cuda_gemmIiLi128ELi16ELi1ELi256ELi32ELi32ELi0EEviiiPT_S1_S1_iiE3Ash;
	add.s32 	%r626, %r625, %r624;
	ld.shared.u32 	%r966, [%r626+64];
$L__BB224_53:
	setp.lt.s32 	%p95, %r452, 18;
	@%p95 bra 	$L__BB224_55;
	sub.s32 	%r627, %r215, %r101;
	shl.b32 	%r628, %r627, 2;
	mov.u32 	%r629, _ZZ9cuda_gemmIiLi128ELi16ELi1ELi256ELi32ELi32ELi0EEviiiPT_S1_S1_iiE3Ash;
	add.s32 	%r630, %r629, %r628;
	ld.shared.u32 	%r967, [%r630+68];
$L__BB224_55:
	setp.lt.s32 	%p96, %r452, 19;
	@%p96 bra 	$L__BB224_57;
	sub.s32 	%r631, %r215, %r102;
	shl.b32 	%r632, %r631, 2;
	mov.u32 	%r633, _ZZ9cuda_gemmIiLi128ELi16ELi1ELi256ELi32ELi32ELi0EEviiiPT_S1_S1_iiE3Ash;
	add.s32 	%r634, %r633, %r632;
	ld.shared.u32 	%r968, [%r634+72];
$L__BB224_57:
	setp.lt.s32 	%p97, %r452, 20;
	@%p97 bra 	$L__BB224_59;
	sub.s32 	%r635, %r215, %r103;
	shl.b32 	%r636, %r635, 2;
	mov.u32 	%r637, _ZZ9cuda_gemmIiLi128ELi16ELi1ELi256ELi32ELi32ELi0EEviiiPT_S1_S1_iiE3Ash;
	add.s32 	%r638, %r637, %r636;
	ld.shared.u32 	%r969, [%r638+76];
$L__BB224_59:
	setp.lt.s32 	%p98, %r452, 21;
	@%p98 bra 	$L__BB224_61;
	sub.s32 	%r639, %r215, %r104;
	shl.b32 	%r640, %r639, 2;
	mov.u32 	%r641, _ZZ9cuda_gemmIiLi128ELi16ELi1ELi256ELi32ELi32ELi0EEviiiPT_S1_S1_iiE3Ash;
	add.s32 	%r642, %r641, %r640;
	ld.shared.u32 	%r970, [%r642+80];
$L__BB224_61:
	setp.lt.s32 	%p99, %r452, 22;
	@%p99 bra 	$L__BB224_63;
	sub.s32 	%r643, %r215, %r105;
	shl.b32 	%r644, %r643, 2;
	mov.u32 	%r645, _ZZ9cuda_gemmIiLi128ELi16ELi1ELi256ELi32ELi32ELi0EEviiiPT_S1_S1_iiE3Ash;
	add.s32 	%r646, %r645, %r644;
	ld.shared.u32 	%r971, [%r646+84];
$L__BB224_63:
	setp.lt.s32 	%p100, %r452, 23;
	@%p100 bra 	$L__BB224_65;
	sub.s32 	%r647, %r215, %r106;
	shl.b32 	%r648, %r647, 2;
	mov.u32 	%r649, _ZZ9cuda_gemmIiLi128ELi16ELi1ELi256ELi32ELi32ELi0EEviiiPT_S1_S1_iiE3Ash;
	add.s32 	%r650, %r649, %r648;
	ld.shared.u32 	%r972, [%r650+88];
$L__BB224_65:
	setp.lt.s32 	%p101, %r452, 24;
	@%p101 bra 	$L__BB224_67;
	sub.s32 	%r651, %r215, %r107;
	shl.b32 	%r652, %r651, 2;
	mov.u32 	%r653, _ZZ9cuda_gemmIiLi128ELi16ELi1ELi256ELi32ELi32ELi0EEviiiPT_S1_S1_iiE3Ash;
	add.s32 	%r654, %r653, %r652;
	ld.shared.u32 	%r973, [%r654+92];
$L__BB224_67:
	setp.lt.s32 	%p102, %r452, 25;
	@%p102 bra 	$L__BB224_69;
	sub.s32 	%r655, %r215, %r108;
	shl.b32 	%r656, %r655, 2;
	mov.u32 	%r657, _ZZ9cuda_gemmIiLi128ELi16ELi1ELi256ELi32ELi32ELi0EEviiiPT_S1_S1_iiE3Ash;
	add.s32 	%r658, %r657, %r656;
	ld.shared.u32 	%r974, [%r658+96];
$L__BB224_69:
	setp.lt.s32 	%p103, %r452, 26;
	@%p103 bra 	$L__BB224_71;
	sub.s32 	%r659, %r215, %r109;
	shl.b32 	%r660, %r659, 2;
	mov.u32 	%r661, _ZZ9cuda_gemmIiLi128ELi16ELi1ELi256ELi32ELi32ELi0EEviiiPT_S1_S1_iiE3Ash;
	add.s32 	%r662, %r661, %r660;
	ld.shared.u32 	%r975, [%r662+100];
$L__BB224_71:
	setp.lt.s32 	%p104, %r452, 27;
	@%p104 bra 	$L__BB224_73;
	sub.s32 	%r663, %r215, %r110;
	shl.b32 	%r664, %r663, 2;
	mov.u32 	%r665, _ZZ9cuda_gemmIiLi128ELi16ELi1ELi256ELi32ELi32ELi0EEviiiPT_S1_S1_iiE3Ash;
	add.s32 	%r666, %r665, %r664;
	ld.shared.u32 	%r976, [%r666+104];
$L__BB224_73:
	setp.lt.s32 	%p105, %r452, 28;
	@%p105 bra 	$L__BB224_75;
	sub.s32 	%r667, %r215, %r111;
	shl.b32 	%r668, %r667, 2;
	mov.u32 	%r669, _ZZ9cuda_gemmIiLi128ELi16ELi1ELi256ELi32ELi32ELi0EEviiiPT_S1_S1_iiE3Ash;
	add.s32 	%r670, %r669, %r668;
	ld.shared.u32 	%r977, [%r670+108];
$L__BB224_75:
	setp.lt.s32 	%p106, %r452, 29;
	@%p106 bra 	$L__BB224_77;
	sub.s32 	%r671, %r215, %r112;
	shl.b32 	%r672, %r671, 2;
	mov.u32 	%r673, _ZZ9cuda_gemmIiLi128ELi16ELi1ELi256ELi32ELi32ELi0EEviiiPT_S1_S1_iiE3Ash;
	add.s32 	%r674, %r673, %r672;
	ld.shared.u32 	%r978, [%r674+112];
$L__BB224_77:
	setp.lt.s32 	%p107, %r452, 30;
	@%p107 bra 	$L__BB224_79;
	sub.s32 	%r675, %r215, %r113;
	shl.b32 	%r676, %r675, 2;
	mov.u32 	%r677, _ZZ9cuda_gemmIiLi128ELi16ELi1ELi256ELi32ELi32ELi0EEviiiPT_S1_S1_iiE3Ash;
	add.s32 	%r678, %r677, %r676;
	ld.shared.u32 	%r979, [%r678+116];
$L__BB224_79:
	setp.lt.s32 	%p108, %r452, 31;
	@%p108 bra 	$L__BB224_81;
	sub.s32 	%r679, %r215, %r114;
	shl.b32 	%r680, %r679, 2;
	mov.u32 	%r681, _ZZ9cuda_gemmIiLi128ELi16ELi1ELi256ELi32ELi32ELi0EEviiiPT_S1_S1_iiE3Ash;
	add.s32 	%r682, %r681, %r680;
	ld.shared.u32 	%r980, [%r682+120];
$L__BB224_81:
	setp.lt.s32 	%p109, %r452, 32;
	@%p109 bra 	$L__BB224_83;
	sub.s32 	%r683, %r215, %r115;
	shl.b32 	%r684, %r683, 2;
	mov.u32 	%r685, _ZZ9cuda_gemmIiLi128ELi16ELi1ELi256ELi32ELi32ELi0EEviiiPT_S1_S1_iiE3Ash;
	add.s32 	%r686, %r685, %r684;
	ld.shared.u32 	%r981, [%r686+124];
$L__BB224_83:
	setp.ge.s32 	%p110, %r8, %r451;
	@%p110 bra 	$L__BB224_213;
	mov.u32 	%r982, %r8;
$L__BB224_85:
	setp.gt.u32 	%p111, %r452, 32;
	mov.u32 	%r687, _ZZ9cuda_gemmIiLi128ELi16ELi1ELi256ELi32ELi32ELi0EEviiiPT_S1_S1_iiE11kron_fac_sh;
	mad.lo.s32 	%r281, %r982, 132, %r687;
	shl.b32 	%r688, %r84, 2;
	add.s32 	%r689, %r281, %r688;
	ld.shared.u32 	%r282, [%r689];
	@%p111 bra 	$L__BB224_150;
	setp.eq.s32 	%p144, %r452, 0;
	mov.b32 	%r984, 0;
	@%p144 bra 	$L__BB224_88;
	shfl.sync.idx.b32	%r785|%p145, %r282, %r147, %r15, -1;
	mul.lo.s32 	%r984, %r785, %r950;
$L__BB224_88:
	setp.lt.s32 	%p146, %r452, 2;
	@%p146 bra 	$L__BB224_90;
	shfl.sync.idx.b32	%r786|%p147, %r282, %r148, %r15, -1;
	mad.lo.s32 	%r984, %r786, %r951, %r984;
$L__BB224_90:
	setp.lt.s32 	%p148, %r452, 3;
	@%p148 bra 	$L__BB224_92;
	shfl.sync.idx.b32	%r787|%p149, %r282, %r149, %r15, -1;
	mad.lo.s32 	%r984, %r787, %r952, %r984;
$L__BB224_92:
	setp.lt.s32 	%p150, %r452, 4;
	@%p150 bra 	$L__BB224_94;
	shfl.sync.idx.b32	%r788|%p151, %r282, %r150, %r15, -1;
	mad.lo.s32 	%r984, %r788, %r953, %r984;
$L__BB224_94:
	setp.lt.s32 	%p152, %r452, 5;
	@%p152 bra 	$L__BB224_96;
	shfl.sync.idx.b32	%r789|%p153, %r282, %r151, %r15, -1;
	mad.lo.s32 	%r984, %r789, %r954, %r984;
$L__BB224_96:
	setp.lt.s32 	%p154, %r452, 6;
	@%p154 bra 	$L__BB224_98;
	shfl.sync.idx.b32	%r790|%p155, %r282, %r152, %r15, -1;
	mad.lo.s32 	%r984, %r790, %r955, %r984;
$L__BB224_98:
	setp.lt.s32 	%p156, %r452, 7;
	@%p156 bra 	$L__BB224_100;
	shfl.sync.idx.b32	%r791|%p157, %r282, %r153, %r15, -1;
	mad.lo.s32 	%r984, %r791, %r956, %r984;
$L__BB224_100:
	setp.lt.s32 	%p158, %r452, 8;
	@%p158 bra 	$L__BB224_102;
	shfl.sync.idx.b32	%r792|%p159, %r282, %r154, %r15, -1;
	mad.lo.s32 	%r984, %r792, %r957, %r984;
$L__BB224_102:
	setp.lt.s32 	%p160, %r452, 9;
	@%p160 bra 	$L__BB224_104;
	shfl.sync.idx.b32	%r793|%p161, %r282, %r155, %r15, -1;
	mad.lo.s32 	%r984, %r793, %r958, %r984;
$L__BB224_104:
	setp.lt.s32 	%p162, %r452, 10;
	@%p162 bra 	$L__BB224_106;
	shfl.sync.idx.b32	%r794|%p163, %r282, %r156, %r15, -1;
	mad.lo.s32 	%r984, %r794, %r959, %r984;
$L__BB224_106:
	setp.lt.s32 	%p164, %r452, 11;
	@%p164 bra 	$L__BB224_108;
	shfl.sync.idx.b32	%r795|%p165, %r282, %r157, %r15, -1;
	mad.lo.s32 	%r984, %r795, %r960, %r984;
$L__BB224_108:
	setp.lt.s32 	%p166, %r452, 12;
	@%p166 bra 	$L__BB224_110;
	shfl.sync.idx.b32	%r796|%p167, %r282, %r158, %r15, -1;
	mad.lo.s32 	%r984, %r796, %r961, %r984;
$L__BB224_110:
	setp.lt.s32 	%p168, %r452, 13;
	@%p168 bra 	$L__BB224_112;
	shfl.sync.idx.b32	%r797|%p169, %r282, %r159, %r15, -1;
	mad.lo.s32 	%r984, %r797, %r962, %r984;
$L__BB224_112:
	setp.lt.s32 	%p170, %r452, 14;
	@%p170 bra 	$L__BB224_114;
	shfl.sync.idx.b32	%r798|%p171, %r282, %r160, %r15, -1;
	mad.lo.s32 	%r984, %r798, %r963, %r984;
$L__BB224_114:
	setp.lt.s32 	%p172, %r452, 15;
	@%p172 bra 	$L__BB224_116;
	shfl.sync.idx.b32	%r799|%p173, %r282, %r161, %r15, -1;
	mad.lo.s32 	%r984, %r799, %r964, %r984;
$L__BB224_116:
	setp.lt.s32 	%p174, %r452, 16;
	@%p174 bra 	$L__BB224_118;
	shfl.sync.idx.b32	%r800|%p175, %r282, %r162, %r15, -1;
	mad.lo.s32 	%r984, %r800, %r965, %r984;
$L__BB224_118:
	setp.lt.s32 	%p176, %r452, 17;
	@%p176 bra 	$L__BB224_120;
	shfl.sync.idx.b32	%r801|%p177, %r282, %r163, %r15, -1;
	mad.lo.s32 	%r984, %r801, %r966, %r984;
$L__BB224_120:
	setp.lt.s32 	%p178, %r452, 18;
	@%p178 bra 	$L__BB224_122;
	shfl.sync.idx.b32	%r802|%p179, %r282, %r164, %r15, -1;
	mad.lo.s32 	%r984, %r802, %r967, %r984;
$L__BB224_122:
	setp.lt.s32 	%p180, %r452, 19;
	@%p180 bra 	$L__BB224_124;
	shfl.sync.idx.b32	%r803|%p181, %r282, %r165, %r15, -1;
	mad.lo.s32 	%r984, %r803, %r968, %r984;
$L__BB224_124:
	setp.lt.s32 	%p182, %r452, 20;
	@%p182 bra 	$L__BB224_126;
	shfl.sync.idx.b32	%r804|%p183, %r282, %r166, %r15, -1;
	mad.lo.s32 	%r984, %r804, %r969, %r984;
$L__BB224_126:
	setp.lt.s32 	%p184, %r452, 21;
	@%p184 bra 	$L__BB224_128;
	shfl.sync.idx.b32	%r805|%p185, %r282, %r167, %r15, -1;
	mad.lo.s32 	%r984, %r805, %r970, %r984;
$L__BB224_128:
	setp.lt.s32 	%p186, %r452, 22;
	@%p186 bra 	$L__BB224_130;
	shfl.sync.idx.b32	%r806|%p187, %r282, %r168, %r15, -1;
	mad.lo.s32 	%r984, %r806, %r971, %r984;
$L__BB224_130:
	setp.lt.s32 	%p188, %r452, 23;
	@%p188 bra 	$L__BB224_132;
	shfl.sync.idx.b32	%r807|%p189, %r282, %r169, %r15, -1;
	mad.lo.s32 	%r984, %r807, %r972, %r984;
$L__BB224_132:
	setp.lt.s32 	%p190, %r452, 24;
	@%p190 bra 	$L__BB224_134;
	shfl.sync.idx.b32	%r808|%p191, %r282, %r170, %r15, -1;
	mad.lo.s32 	%r984, %r808, %r973, %r984;
$L__BB224_134:
	setp.lt.s32 	%p192, %r452, 25;
	@%p192 bra 	$L__BB224_136;
	shfl.sync.idx.b32	%r809|%p193, %r282, %r171, %r15, -1;
	mad.lo.s32 	%r984, %r809, %r974, %r984;
$L__BB224_136:
	setp.lt.s32 	%p194, %r452, 26;
	@%p194 bra 	$L__BB224_138;
	shfl.sync.idx.b32	%r810|%p195, %r282, %r172, %r15, -1;
	mad.lo.s32 	%r984, %r810, %r975, %r984;
$L__BB224_138:
	setp.lt.s32 	%p196, %r452, 27;
	@%p196 bra 	$L__BB224_140;
	shfl.sync.idx.b32	%r811|%p197, %r282, %r173, %r15, -1;
	mad.lo.s32 	%r984, %r811, %r976, %r984;
$L__BB224_140:
	setp.lt.s32 	%p198, %r452, 28;
	@%p198 bra 	$L__BB224_142;
	shfl.sync.idx.b32	%r812|%p199, %r282, %r174, %r15, -1;
	mad.lo.s32 	%r984, %r812, %r977, %r984;
$L__BB224_142:
	setp.lt.s32 	%p200, %r452, 29;
	@%p200 bra 	$L__BB224_144;
	shfl.sync.idx.b32	%r813|%p201, %r282, %r175, %r15, -1;
	mad.lo.s32 	%r984, %r813, %r978, %r984;
$L__BB224_144:
	setp.lt.s32 	%p202, %r452, 30;
	@%p202 bra 	$L__BB224_146;
	shfl.sync.idx.b32	%r814|%p203, %r282, %r176, %r15, -1;
	mad.lo.s32 	%r984, %r814, %r979, %r984;
$L__BB224_146:
	setp.lt.s32 	%p204, %r452, 31;
	@%p204 bra 	$L__BB224_148;
	shfl.sync.idx.b32	%r815|%p205, %r282, %r177, %r15, -1;
	mad.lo.s32 	%r984, %r815, %r980, %r984;
$L__BB224_148:
	setp.ne.s32 	%p206, %r452, 32;
	@%p206 bra 	$L__BB224_212;
	shfl.sync.idx.b32	%r816|%p207, %r282, %r178, %r15, -1;
	mad.lo.s32 	%r984, %r816, %r981, %r984;
	bra.uni 	$L__BB224_212;
$L__BB224_150:
	setp.gt.s32 	%p113, %r452, 0;
	mul.lo.s32 	%r690, %r282, %r950;
	selp.b32 	%r984, %r690, 0, %p113;
	@%p79 bra 	$L__BB224_152;
	add.s32 	%r692, %r281, %r691;
	ld.shared.u32 	%r693, [%r692+4];
	mad.lo.s32 	%r984, %r693, %r951, %r984;
$L__BB224_152:
	@%p80 bra 	$L__BB224_154;
	add.s32 	%r695, %r281, %r694;
	ld.shared.u32 	%r696, [%r695+8];
	mad.lo.s32 	%r984, %r696, %r952, %r984;
$L__BB224_154:
	@%p81 bra 	$L__BB224_156;
	add.s32 	%r698, %r281, %r697;
	ld.shared.u32 	%r699, [%r698+12];
	mad.lo.s32 	%r984, %r699, %r953, %r984;
$L__BB224_156:
	@%p82 bra 	$L__BB224_158;
	add.s32 	%r701, %r281, %r700;
	ld.shared.u32 	%r702, [%r701+16];
	mad.lo.s32 	%r984, %r702, %r954, %r984;
$L__BB224_158:
	@%p83 bra 	$L__BB224_160;
	add.s32 	%r704, %r281, %r703;
	ld.shared.u32 	%r705, [%r704+20];
	mad.lo.s32 	%r984, %r705, %r955, %r984;
$L__BB224_160:
	setp.lt.s32 	%p118, %r452, 7;
	@%p118 bra 	$L__BB224_162;
	add.s32 	%r707, %r281, %r706;
	ld.shared.u32 	%r708, [%r707+24];
	mad.lo.s32 	%r984, %r708, %r956, %r984;
$L__BB224_162:
	setp.lt.s32 	%p119, %r452, 8;
	@%p119 bra 	$L__BB224_164;
	add.s32 	%r710, %r281, %r709;
	ld.shared.u32 	%r711, [%r710+28];
	mad.lo.s32 	%r984, %r711, %r957, %r984;
$L__BB224_164:
	setp.lt.s32 	%p120, %r452, 9;
	@%p120 bra 	$L__BB224_166;
	add.s32 	%r713, %r281, %r712;
	ld.shared.u32 	%r714, [%r713+32];
	mad.lo.s32 	%r984, %r714, %r958, %r984;
$L__BB224_166:
	setp.lt.s32 	%p121, %r452, 10;
	@%p121 bra 	$L__BB224_168;
	add.s32 	%r716, %r281, %r715;
	ld.shared.u32 	%r717, [%r716+36];
	mad.lo.s32 	%r984, %r717, %r959, %r984;
$L__BB224_168:
	setp.lt.s32 	%p122, %r452, 11;
	@%p122 bra 	$L__BB224_170;
	add.s32 	%r719, %r281, %r718;
	ld.shared.u32 	%r720, [%r719+40];
	mad.lo.s32 	%r984, %r720, %r960, %r984;
$L__BB224_170:
	setp.lt.s32 	%p123, %r452, 12;
	@%p123 bra 	$L__BB224_172;
	add.s32 	%r722, %r281, %r721;
	ld.shared.u32 	%r723, [%r722+44];
	mad.lo.s32 	%r984, %r723, %r961, %r984;
$L__BB224_172:
	setp.lt.s32 	%p124, %r452, 13;
	@%p124 bra 	$L__BB224_174;
	add.s32 	%r725, %r281, %r724;
	ld.shared.u32 	%r726, [%r725+48];
	mad.lo.s32 	%r984, %r726, %r962, %r984;
$L__BB224_174:
	setp.lt.s32 	%p125, %r452, 14;
	@%p125 bra 	$L__BB224_176;
	add.s32 	%r728, %r281, %r727;
	ld.shared.u32 	%r729, [%r728+52];
	mad.lo.s32 	%r984, %r729, %r963, %r984;
$L__BB224_176:
	setp.lt.s32 	%p126, %r452, 15;
	@%p126 bra 	$L__BB224_178;
	add.s32 	%r731, %r281, %r730;
	ld.shared.u32 	%r732, [%r731+56];
	mad.lo.s32 	%r984, %r732, %r964, %r984;
$L__BB224_178:
	setp.lt.s32 	%p127, %r452, 16;
	@%p127 bra 	$L__BB224_180;
	add.s32 	%r734, %r281, %r733;
	ld.shared.u32 	%r735, [%r734+60];
	mad.lo.s32 	%r984, %r735, %r965, %r984;
$L__BB224_180:
	setp.lt.s32 	%p128, %r452, 17;
	@%p128 bra 	$L__BB224_182;
	add.s32 	%r737, %r281, %r736;
	ld.shared.u32 	%r738, [%r737+64];
	mad.lo.s32 	%r984, %r738, %r966, %r984;
$L__BB224_182:
	setp.lt.s32 	%p129, %r452, 18;
	@%p129 bra 	$L__BB224_184;
	add.s32 	%r740, %r281, %r739;
	ld.shared.u32 	%r741, [%r740+68];
	mad.lo.s32 	%r984, %r741, %r967, %r984;
$L__BB224_184:
	setp.lt.s32 	%p130, %r452, 19;
	@%p130 bra 	$L__BB224_186;
	add.s32 	%r743, %r281, %r742;
	ld.shared.u32 	%r744, [%r743+72];
	mad.lo.s32 	%r984, %r744, %r968, %r984;
$L__BB224_186:
	setp.lt.s32 	%p131, %r452, 20;
	@%p131 bra 	$L__BB224_188;
	add.s32 	%r746, %r281, %r745;
	ld.shared.u32 	%r747, [%r746+76];
	mad.lo.s32 	%r984, %r747, %r969, %r984;
$L__BB224_188:
	setp.lt.s32 	%p132, %r452, 21;
	@%p132 bra 	$L__BB224_190;
	add.s32 	%r749, %r281, %r748;
	ld.shared.u32 	%r750, [%r749+80];
	mad.lo.s32 	%r984, %r750, %r970, %r984;
$L__BB224_190:
	setp.lt.s32 	%p133, %r452, 22;
	@%p133 bra 	$L__BB224_192;
	add.s32 	%r752, %r281, %r751;
	ld.shared.u32 	%r753, [%r752+84];
	mad.lo.s32 	%r984, %r753, %r971, %r984;
$L__BB224_192:
	setp.lt.s32 	%p134, %r452, 23;
	@%p134 bra 	$L__BB224_194;
	add.s32 	%r755, %r281, %r754;
	ld.shared.u32 	%r756, [%r755+88];
	mad.lo.s32 	%r984, %r756, %r972, %r984;
$L__BB224_194:
	setp.lt.s32 	%p135, %r452, 24;
	@%p135 bra 	$L__BB224_196;
	add.s32 	%r758, %r281, %r757;
	ld.shared.u32 	%r759, [%r758+92];
	mad.lo.s32 	%r984, %r759, %r973, %r984;
$L__BB224_196:
	setp.lt.s32 	%p136, %r452, 25;
	@%p136 bra 	$L__BB224_198;
	add.s32 	%r761, %r281, %r760;
	ld.shared.u32 	%r762, [%r761+96];
	mad.lo.s32 	%r984, %r762, %r974, %r984;
$L__BB224_198:
	setp.lt.s32 	%p137, %r452, 26;
	@%p137 bra 	$L__BB224_200;
	add.s32 	%r764, %r281, %r763;
	ld.shared.u32 	%r765, [%r764+100];
	mad.lo.s32 	%r984, %r765, %r975, %r984;
$L__BB224_200:
	setp.lt.s32 	%p138, %r452, 27;
	@%p138 bra 	$L__BB224_202;
	add.s32 	%r767, %r281, %r766;
	ld.shared.u32 	%r768, [%r767+104];
	mad.lo.s32 	%r984, %r768, %r976, %r984;
$L__BB224_202:
	setp.lt.s32 	%p139, %r452, 28;
	@%p139 bra 	$L__BB224_204;
	add.s32 	%r770, %r281, %r769;
	ld.shared.u32 	%r771, [%r770+108];
	mad.lo.s32 	%r984, %r771, %r977, %r984;
$L__BB224_204:
	setp.lt.s32 	%p140, %r452, 29;
	@%p140 bra 	$L__BB224_206;
	add.s32 	%r773, %r281, %r772;
	ld.shared.u32 	%r774, [%r773+112];
	mad.lo.s32 	%r984, %r774, %r978, %r984;
$L__BB224_206:
	setp.lt.s32 	%p141, %r452, 30;
	@%p141 bra 	$L__BB224_208;
	add.s32 	%r776, %r281, %r775;
	ld.shared.u32 	%r777, [%r776+116];
	mad.lo.s32 	%r984, %r777, %r979, %r984;
$L__BB224_208:
	setp.lt.s32 	%p142, %r452, 31;
	@%p142 bra 	$L__BB224_210;
	add.s32 	%r779, %r281, %r778;
	ld.shared.u32 	%r780, [%r779+120];
	mad.lo.s32 	%r984, %r780, %r980, %r984;
$L__BB224_210:
	setp.lt.s32 	%p143, %r452, 32;
	@%p143 bra 	$L__BB224_212;
	add.s32 	%r782, %r281, %r781;
	ld.shared.u32 	%r783, [%r782+124];
	mad.lo.s32 	%r984, %r783, %r981, %r984;
$L__BB224_212:
	mad.lo.s32 	%r817, %r982, %r6, %r214;
	shl.b32 	%r818, %r817, 2;
	mov.u32 	%r819, _ZZ9cuda_gemmIiLi128ELi16ELi1ELi256ELi32ELi32ELi0EEviiiPT_S1_S1_iiE3Csh;
	add.s32 	%r820, %r819, %r818;
	ld.shared.u32 	%r821, [%r820];
	add.s32 	%r822, %r821, %r984;
	st.shared.u32 	[%r820], %r822;
	add.s32 	%r982, %r982, %r27;
	setp.lt.s32 	%p208, %r982, %r451;
	@%p208 bra 	$L__BB224_85;
$L__BB224_213:
	add.s32 	%r949, %r949, %r7;
	setp.lt.s32 	%p209, %r949, %r6;
	@%p209 bra 	$L__BB224_19;
$L__BB224_214:
	setp.eq.s16 	%p210, %rs2, 2;
	bar.sync 	0;
	mad.lo.s32 	%r443, %r907, %r449, %r16;
	div.s32 	%r444, %r450, %r452;
	mov.u32 	%r1077, %r1;
	@%p210 bra 	$L__BB224_218;
	setp.eq.s16 	%p211, %rs2, 3;
	div.s32 	%r823, %r1, %r6;
	mad.lo.s32 	%r824, %r444, %r823, %r443;
	mul.lo.s32 	%r825, %r823, %r6;
	sub.s32 	%r826, %r1, %r825;
	add.s32 	%r827, %r824, %r826;
	ld.shared.u32 	%r828, [%r23];
	mul.wide.s32 	%rd23, %r827, 4;
	add.s64 	%rd24, %rd2, %rd23;
	st.global.u32 	[%rd24], %r828;
	mov.u32 	%r1077, %r17;
	@%p211 bra 	$L__BB224_218;
	setp.eq.s16 	%p212, %rs2, 0;
	div.s32 	%r829, %r17, %r6;
	mad.lo.s32 	%r830, %r444, %r829, %r443;
	mul.lo.s32 	%r831, %r829, %r6;
	sub.s32 	%r832, %r17, %r831;
	add.s32 	%r833, %r830, %r832;
	ld.shared.u32 	%r834, [%r24];
	mul.wide.s32 	%rd25, %r833, 4;
	add.s64 	%rd26, %rd2, %rd25;
	st.global.u32 	[%rd26], %r834;
	mov.u32 	%r1077, %r21;
	@%p212 bra 	$L__BB224_218;
	div.s32 	%r835, %r21, %r6;
	mad.lo.s32 	%r836, %r444, %r835, %r443;
	mul.lo.s32 	%r837, %r835, %r6;
	sub.s32 	%r838, %r21, %r837;
	add.s32 	%r839, %r836, %r838;
	ld.shared.u32 	%r840, [%r25];
	mul.wide.s32 	%rd27, %r839, 4;
	add.s64 	%rd28, %rd2, %rd27;
	st.global.u32 	[%rd28], %r840;
	mov.u32 	%r1077, %r22;
$L__BB224_218:
	setp.lt.u16 	%p213, %rs1, 2;
	@%p213 bra 	$L__BB224_220;
$L__BB224_219:
	div.s32 	%r841, %r1077, %r6;
	mad.lo.s32 	%r842, %r444, %r841, %r443;
	mul.lo.s32 	%r843, %r841, %r6;
	sub.s32 	%r844, %r1077, %r843;
	add.s32 	%r845, %r842, %r844;
	shl.b32 	%r846, %r1077, 2;
	mov.u32 	%r847, _ZZ9cuda_gemmIiLi128ELi16ELi1ELi256ELi32ELi32ELi0EEviiiPT_S1_S1_iiE3Csh;
	add.s32 	%r848, %r847, %r846;
	ld.shared.u32 	%r849, [%r848];
	mul.wide.s32 	%rd29, %r845, 4;
	add.s64 	%rd30, %rd2, %rd29;
	st.global.u32 	[%rd30], %r849;
	add.s32 	%r850, %r1077, %r9;
	div.s32 	%r851, %r850, %r6;
	mad.lo.s32 	%r852, %r444, %r851, %r443;
	mul.lo.s32 	%r853, %r851, %r6;
	sub.s32 	%r854, %r850, %r853;
	add.s32 	%r855, %r852, %r854;
	add.s32 	%r856, %r848, %r19;
	ld.shared.u32 	%r857, [%r856];
	mul.wide.s32 	%rd31, %r855, 4;
	add.s64 	%rd32, %rd2, %rd31;
	st.global.u32 	[%rd32], %r857;
	add.s32 	%r858, %r850, %r9;
	div.s32 	%r859, %r858, %r6;
	mad.lo.s32 	%r860, %r444, %r859, %r443;
	mul.lo.s32 	%r861, %r859, %r6;
	sub.s32 	%r862, %r858, %r861;
	add.s32 	%r863, %r860, %r862;
	add.s32 	%r864, %r856, %r19;
	ld.shared.u32 	%r865, [%r864];
	mul.wide.s32 	%rd33, %r863, 4;
	add.s64 	%rd34, %rd2, %rd33;
	st.global.u32 	[%rd34], %r865;
	add.s32 	%r866, %r858, %r9;
	div.s32 	%r867, %r866, %r6;
	mad.lo.s32 	%r868, %r444, %r867, %r443;
	mul.lo.s32 	%r869, %r867, %r6;
	sub.s32 	%r870, %r866, %r869;
	add.s32 	%r871, %r868, %r870;
	add.s32 	%r872, %r864, %r19;
	ld.shared.u32 	%r873, [%r872];
	mul.wide.s32 	%rd35, %r871, 4;
	add.s64 	%rd36, %rd2, %rd35;
	st.global.u32 	[%rd36], %r873;
	add.s32 	%r1077, %r866, %r9;
	setp.lt.u32 	%p214, %r1077, 256;
	@%p214 bra 	$L__BB224_219;
$L__BB224_220:
	add.s32 	%r907, %r907, %r11;
	setp.lt.u32 	%p215, %r907, %r12;
	@%p215 bra 	$L__BB224_5;
$L__BB224_221:
	ret;
$L__BB224_222:
	shl.b32 	%r488, %r915, 2;
	mov.u32 	%r489, _ZZ9cuda_gemmIiLi128ELi16ELi1ELi256ELi32ELi32ELi0EEviiiPT_S1_S1_iiE3Csh;
	add.s32 	%r490, %r489, %r488;
	mov.b32 	%r491, 0;
	st.shared.u32 	[%r490], %r491;
	add.s32 	%r492, %r490, %r19;
	st.shared.u32 	[%r492], %r491;
	add.s32 	%r493, %r492, %r19;
	st.shared.u32 	[%r493], %r491;
	add.s32 	%r494, %r493, %r19;
	st.shared.u32 	[%r494], %r491;
	add.s32 	%r915, %r19, %r915;
	setp.lt.u32 	%p13, %r915, 256;
	@%p13 bra 	$L__BB224_222;
	bra.uni 	$L__BB224_17;

}
	// .globl	_Z9cuda_gemmIiLi128ELi16ELi1ELi256ELi32ELi32ELi1EEviiiPT_S1_S1_ii
.visible .entry _Z9cuda_gemmIiLi128ELi16ELi1ELi256ELi32ELi32ELi1EEviiiPT_S1_S1_ii(
	.param .u32 _Z9cuda_gemmIiLi128ELi16ELi1ELi256ELi32ELi32ELi1EEviiiPT_S1_S1_ii_param_0,
	.param .u32 _Z9cuda_gemmIiLi128ELi16ELi1ELi256ELi32ELi32ELi1EEviiiPT_S1_S1_ii_param_1,
	.param .u32 _Z9cuda_gemmIiLi128ELi16ELi1ELi256ELi32ELi32ELi1EEviiiPT_S1_S1_ii_param_2,
	.param .u64 .ptr .align 1 _Z9cuda_gemmIiLi128ELi16ELi1ELi256ELi32ELi32ELi1EEviiiPT_S1_S1_ii_param_3,
	.param .u64 .ptr .align 1 _Z9cuda_gemmIiLi128ELi16ELi1ELi256ELi32ELi32ELi1EEviiiPT_S1_S1_ii_param_4,
	.param .u64 .ptr .align 1 _Z9cuda_gemmIiLi128ELi16ELi1ELi256ELi32ELi32ELi1EEviiiPT_S1_S1_ii_param_5,
	.param .u32 _Z9cuda_gemmIiLi128ELi16ELi1ELi256ELi32ELi32ELi1EEviiiPT_S1_S1_ii_param_6,
	.param .u32 _Z9cuda_gemmIiLi128ELi16ELi1ELi256ELi32ELi32ELi1EEviiiPT_S1_S1_ii_param_7
)
.maxntid 128
{
	.reg .pred 	%p<85>;
	.reg .b16 	%rs<13>;
	.reg .b32 	%r<388>;
	.reg .b64 	%rd<47>;
	// demoted variable
	.shared .align 128 .b8 _ZZ9cuda_gemmIiLi128ELi16ELi1ELi256ELi32ELi32ELi1EEviiiPT_S1_S1_iiE11kron_fac_sh[4224];
	// demoted variable
	.shared .align 128 .b8 _ZZ9cuda_gemmIiLi128ELi16ELi1ELi256ELi32ELi32ELi1EEviiiPT_S1_S1_iiE3Ash[1024];
	// demoted variable
	.shared .align 128 .b8 _ZZ9cuda_gemmIiLi128ELi16ELi1ELi256ELi32ELi32ELi1EEviiiPT_S1_S1_iiE3Csh[1024];
	ld.param.u64 	%rd10, [_Z9cuda_gemmIiLi128ELi16ELi1ELi256ELi32ELi32ELi1EEviiiPT_S1_S1_ii_param_3];
	ld.param.u64 	%rd11, [_Z9cuda_gemmIiLi128ELi16ELi1ELi256ELi32ELi32ELi1EEviiiPT_S1_S1_ii_param_4];
	ld.param.u64 	%rd12, [_Z9cuda_gemmIiLi128ELi16ELi1ELi256ELi32ELi32ELi1EEviiiPT_S1_S1_ii_param_5];
	cvta.to.global.u64 	%rd1, %rd11;
	cvta.to.global.u64 	%rd2, %rd10;
	cvta.to.global.u64 	%rd3, %rd12;
	mov.u32 	%r1, %tid.x;
	and.b32  	%r2, %r1, 31;
	mov.u32 	%r3, %ntid.x;
	add.s32 	%r4, %r1, %r3;
	cvt.u16.u32 	%rs4, %r4;
	xor.b16  	%rs5, %rs4, 1023;
	cvt.u16.u32 	%rs6, %r3;
	div.u16 	%rs7, %rs5, %rs6;
	and.b16  	%rs1, %rs7, 3;
	setp.eq.s16 	%p1, %rs1, 2;
	mov.u32 	%r374, %r1;
	@%p1 bra 	$L__BB225_3;
	cvt.u32.u16 	%r5, %rs1;
	mov.b32 	%r373, 0;
	mov.u32 	%r374, %r1;
$L__BB225_2:
	.pragma "nounroll";
	mul.wide.u32 	%rd13, %r374, 4;
	add.s64 	%rd14, %rd1, %rd13;
	ld.global.u32 	%r153, [%rd14];
	and.b32  	%r154, %r374, 31;
	mov.u32 	%r155, _ZZ9cuda_gemmIiLi128ELi16ELi1ELi256ELi32ELi32ELi1EEviiiPT_S1_S1_iiE11kron_fac_sh;
	mad.lo.s32 	%r156, %r154, 132, %r155;
	shr.u32 	%r157, %r374, 3;
	and.b32  	%r158, %r157, 536870908;
	add.s32 	%r159, %r156, %r158;
	st.shared.u32 	[%r159], %r153;
	add.s32 	%r374, %r374, %r3;
	add.s32 	%r373, %r373, 1;
	xor.b32  	%r160, %r373, %r5;
	setp.ne.s32 	%p2, %r160, 2;
	@%p2 bra 	$L__BB225_2;
$L__BB225_3:
	mov.u32 	%r163, _ZZ9cuda_gemmIiLi128ELi16ELi1ELi256ELi32ELi32ELi1EEviiiPT_S1_S1_iiE11kron_fac_sh;
$L__BB225_4:
	mul.wide.u32 	%rd15, %r374, 4;
	add.s64 	%rd16, %rd1, %rd15;
	ld.global.u32 	%r161, [%rd16];
	and.b32  	%r162, %r374, 31;
	mad.lo.s32 	%r164, %r162, 132, %r163;
	shr.u32 	%r165, %r374, 3;
	and.b32  	%r166, %r165, 536870908;
	add.s32 	%r167, %r164, %r166;
	st.shared.u32 	[%r167], %r161;
	add.s32 	%r168, %r374, %r3;
	mul.wide.u32 	%rd17, %r168, 4;
	add.s64 	%rd18, %rd1, %rd17;
	ld.global.u32 	%r169, [%rd18];
	and.b32  	%r170, %r168, 31;
	mad.lo.s32 	%r171, %r170, 132, %r163;
	shr.u32 	%r172, %r168, 3;
	and.b32  	%r173, %r172, 536870908;
	add.s32 	%r174, %r171, %r173;
	st.shared.u32 	[%r174], %r169;
	add.s32 	%r175, %r168, %r3;
	mul.wide.u32 	%rd19, %r175, 4;
	add.s64 	%rd20, %rd1, %rd19;
	ld.global.u32 	%r176, [%rd20];
	and.b32  	%r177, %r175, 31;
	mad.lo.s32 	%r178, %r177, 132, %r163;
	shr.u32 	%r179, %r175, 3;
	and.b32  	%r180, %r179, 536870908;
	add.s32 	%r181, %r178, %r180;
	st.shared.u32 	[%r181], %r176;
	add.s32 	%r182, %r175, %r3;
	mul.wide.u32 	%rd21, %r182, 4;
	add.s64 	%rd22, %rd1, %rd21;
	ld.global.u32 	%r183, [%rd22];
	and.b32  	%r184, %r182, 31;
	mad.lo.s32 	%r185, %r184, 132, %r163;
	shr.u32 	%r186, %r182, 3;
	and.b32  	%r187, %r186, 536870908;
	add.s32 	%r188, %r185, %r187;
	st.shared.u32 	[%r188], %r183;
	add.s32 	%r374, %r182, %r3;
	setp.lt.u32 	%p3, %r374, 1024;
	@%p3 bra 	$L__BB225_4;
	and.b32  	%r13, %r1, 7;
	mov.u32 	%r376, %ctaid.y;
	mov.u32 	%r15, %nctaid.y;
	shl.b32 	%r16, %r15, 4;
	setp.ge.u32 	%p4, %r376, %r16;
	@%p4 bra 	$L__BB225_29;
	shl.b32 	%r189, %r2, 2;
	add.s32 	%r17, %r163, %r189;
	not.b16 	%rs9, %rs4;
	and.b16  	%rs10, %rs9, 255;
	and.b16  	%rs12, %rs6, 255;
	div.u16 	%rs2, %rs10, %rs12;
	and.b16  	%rs3, %rs2, 3;
	shl.b32 	%r191, %r1, 2;
	mov.u32 	%r192, _ZZ9cuda_gemmIiLi128ELi16ELi1ELi256ELi32ELi32ELi1EEviiiPT_S1_S1_iiE3Ash;
	add.s32 	%r18, %r192, %r191;
	shl.b32 	%r19, %r3, 2;
	add.s32 	%r20, %r18, %r19;
	add.s32 	%r21, %r4, %r3;
	add.s32 	%r22, %r21, %r3;
	mov.u32 	%r193, _ZZ9cuda_gemmIiLi128ELi16ELi1ELi256ELi32ELi32ELi1EEviiiPT_S1_S1_iiE3Csh;
	add.s32 	%r23, %r193, %r191;
	add.s32 	%r24, %r23, %r19;
	add.s32 	%r25, %r24, %r19;
	shl.b32 	%r194, %r13, 7;
	or.b32  	%r195, %r194, %r189;
	add.s32 	%r26, %r192, %r195;
	setp.eq.s32 	%p5, %r2, 31;
	selp.b32 	%r196, -128, 0, %p5;
	add.s32 	%r27, %r26, %r196;
	setp.lt.u32 	%p6, %r2, 30;
	selp.b32 	%r197, 0, -128, %p6;
	add.s32 	%r28, %r26, %r197;
	setp.lt.u32 	%p7, %r2, 29;
	selp.b32 	%r198, 0, -128, %p7;
	add.s32 	%r29, %r26, %r198;
	setp.lt.u32 	%p8, %r2, 28;
	selp.b32 	%r199, 0, -128, %p8;
	add.s32 	%r30, %r26, %r199;
	setp.lt.u32 	%p9, %r2, 27;
	selp.b32 	%r200, 0, -128, %p9;
	add.s32 	%r31, %r26, %r200;
	setp.lt.u32 	%p10, %r2, 26;
	selp.b32 	%r201, 0, -128, %p10;
	add.s32 	%r32, %r26, %r201;
	setp.lt.u32 	%p11, %r2, 25;
	selp.b32 	%r202, 0, -128, %p11;
	add.s32 	%r33, %r26, %r202;
	setp.lt.u32 	%p12, %r2, 24;
	selp.b32 	%r203, 0, -128, %p12;
	add.s32 	%r34, %r26, %r203;
	setp.lt.u32 	%p13, %r2, 23;
	selp.b32 	%r204, 0, -128, %p13;
	add.s32 	%r35, %r26, %r204;
	setp.lt.u32 	%p14, %r2, 22;
	selp.b32 	%r205, 0, -128, %p14;
	add.s32 	%r36, %r26, %r205;
	setp.lt.u32 	%p15, %r2, 21;
	selp.b32 	%r206, 0, -128, %p15;
	add.s32 	%r37, %r26, %r206;
	setp.lt.u32 	%p16, %r2, 20;
	selp.b32 	%r207, 0, -128, %p16;
	add.s32 	%r38, %r26, %r207;
	setp.lt.u32 	%p17, %r2, 19;
	selp.b32 	%r208, 0, -128, %p17;
	add.s32 	%r39, %r26, %r208;
	setp.lt.u32 	%p18, %r2, 18;
	selp.b32 	%r209, 0, -128, %p18;
	add.s32 	%r40, %r26, %r209;
	setp.lt.u32 	%p19, %r2, 17;
	selp.b32 	%r210, 0, -128, %p19;
	add.s32 	%r41, %r26, %r210;
	setp.lt.u32 	%p20, %r2, 16;
	selp.b32 	%r211, 0, -128, %p20;
	add.s32 	%r42, %r26, %r211;
	setp.lt.u32 	%p21, %r2, 15;
	selp.b32 	%r212, 0, -128, %p21;
	add.s32 	%r43, %r26, %r212;
	setp.lt.u32 	%p22, %r2, 14;
	selp.b32 	%r213, 0, -128, %p22;
	add.s32 	%r44, %r26, %r213;
	setp.lt.u32 	%p23, %r2, 13;
	selp.b32 	%r214, 0, -128, %p23;
	add.s32 	%r45, %r26, %r214;
	setp.lt.u32 	%p24, %r2, 12;
	selp.b32 	%r215, 0, -128, %p24;
	add.s32 	%r46, %r26, %r215;
	setp.lt.u32 	%p25, %r2, 11;
	selp.b32 	%r216, 0, -128, %p25;
	add.s32 	%r47, %r26, %r216;
	setp.lt.u32 	%p26, %r2, 10;
	selp.b32 	%r217, 0, -128, %p26;
	add.s32 	%r48, %r26, %r217;
	setp.lt.u32 	%p27, %r2, 9;
	selp.b32 	%r218, 0, -128, %p27;
	add.s32 	%r49, %r26, %r218;
	setp.lt.u32 	%p28, %r2, 8;
	selp.b32 	%r219, 0, -128, %p28;
	add.s32 	%r50, %r26, %r219;
	setp.lt.u32 	%p29, %r2, 7;
	selp.b32 	%r220, 0, -128, %p29;
	add.s32 	%r51, %r26, %r220;
	setp.lt.u32 	%p30, %r2, 6;
	selp.b32 	%r221, 0, -128, %p30;
	add.s32 	%r52, %r26, %r221;
	setp.lt.u32 	%p31, %r2, 5;
	selp.b32 	%r222, 0, -128, %p31;
	add.s32 	%r53, %r26, %r222;
	setp.lt.u32 	%p32, %r2, 4;
	selp.b32 	%r223, 0, -128, %p32;
	add.s32 	%r54, %r26, %r223;
	setp.lt.u32 	%p33, %r2, 3;
	selp.b32 	%r224, 0, -128, %p33;
	add.s32 	%r55, %r26, %r224;
	setp.lt.u32 	%p34, %r2, 2;
	selp.b32 	%r225, 0, -128, %p34;
	add.s32 	%r56, %r26, %r225;
	setp.eq.s32 	%p35, %r2, 0;
	selp.b32 	%r226, 0, -128, %p35;
	add.s32 	%r57, %r26, %r226;
	add.s32 	%r227, %r1, 1;
	and.b32  	%r58, %r227, 31;
	add.s32 	%r228, %r1, 2;
	and.b32  	%r59, %r228, 31;
	add.s32 	%r229, %r1, 3;
	and.b32  	%r60, %r229, 31;
	add.s32 	%r230, %r1, 4;
	and.b32  	%r61, %r230, 31;
	add.s32 	%r231, %r1, 5;
	and.b32  	%r62, %r231, 31;
	add.s32 	%r232, %r1, 6;
	and.b32  	%r63, %r232, 31;
	add.s32 	%r233, %r1, 7;
	and.b32  	%r64, %r233, 31;
	add.s32 	%r234, %r1, 8;
	and.b32  	%r65, %r234, 31;
	add.s32 	%r235, %r1, 9;
	and.b32  	%r66, %r235, 31;
	add.s32 	%r236, %r1, 10;
	and.b32  	%r67, %r236, 31;
	add.s32 	%r237, %r1, 11;
	and.b32  	%r68, %r237, 31;
	add.s32 	%r238, %r1, 12;
	and.b32  	%r69, %r238, 31;
	add.s32 	%r239, %r1, 13;
	and.b32  	%r70, %r239, 31;
	add.s32 	%r240, %r1, 14;
	and.b32  	%r71, %r240, 31;
	add.s32 	%r241, %r1, 15;
	and.b32  	%r72, %r241, 31;
	xor.b32  	%r73, %r2, 16;
	add.s32 	%r242, %r1, 17;
	and.b32  	%r74, %r242, 31;
	add.s32 	%r243, %r1, 18;
	and.b32  	%r75, %r243, 31;
	add.s32 	%r244, %r1, 19;
	and.b32  	%r76, %r244, 31;
	add.s32 	%r245, %r1, 20;
	and.b32  	%r77, %r245, 31;
	add.s32 	%r246, %r1, 21;
	and.b32  	%r78, %r246, 31;
	add.s32 	%r247, %r1, 22;
	and.b32  	%r79, %r247, 31;
	add.s32 	%r248, %r1, 23;
	and.b32  	%r80, %r248, 31;
	add.s32 	%r249, %r1, 24;
	and.b32  	%r81, %r249, 31;
	add.s32 	%r250, %r1, 25;
	and.b32  	%r82, %r250, 31;
	add.s32 	%r251, %r1, 26;
	and.b32  	%r83, %r251, 31;
	add.s32 	%r252, %r1, 27;
	and.b32  	%r84, %r252, 31;
	add.s32 	%r253, %r1, 28;
	and.b32  	%r85, %r253, 31;
	add.s32 	%r254, %r1, 29;
	and.b32  	%r86, %r254, 31;
	add.s32 	%r255, %r1, 30;
	and.b32  	%r87, %r255, 31;
	add.s32 	%r256, %r1, -1;
	and.b32  	%r88, %r256, 31;
	shl.b32 	%r89, %r3, 4;
	mul.wide.u32 	%rd4, %r3, 16;
	shr.u32 	%r90, %r3, 3;
	cvt.u64.u32 	%rd42, %r19;
$L__BB225_7:
	setp.eq.s16 	%p36, %rs3, 2;
	shl.b32 	%r92, %r376, 8;
	mov.u32 	%r377, %r1;
	@%p36 bra 	$L__BB225_11;
	setp.eq.s16 	%p37, %rs3, 3;
	add.s32 	%r93, %r92, %r1;
	mul.wide.u32 	%rd23, %r93, 4;
	add.s64 	%rd24, %rd2, %rd23;
	ld.global.u32 	%r257, [%rd24];
	st.shared.u32 	[%r18], %r257;
	mov.u32 	%r377, %r4;
	@%p37 bra 	$L__BB225_11;
	setp.eq.s16 	%p38, %rs3, 0;
	add.s32 	%r94, %r93, %r3;
	mul.wide.u32 	%rd25, %r94, 4;
	add.s64 	%rd26, %rd2, %rd25;
	ld.global.u32 	%r258, [%rd26];
	st.shared.u32 	[%r20], %r258;
	mov.u32 	%r377, %r21;
	@%p38 bra 	$L__BB225_11;
	add.s32 	%r259, %r94, %r3;
	mul.wide.u32 	%rd27, %r259, 4;
	add.s64 	%rd28, %rd2, %rd27;
	ld.global.u32 	%r260, [%rd28];
	add.s32 	%r261, %r20, %r19;
	st.shared.u32 	[%r261], %r260;
	mov.u32 	%r377, %r22;
$L__BB225_11:
	setp.lt.u16 	%p39, %rs2, 2;
	@%p39 bra 	$L__BB225_14;
	shl.b32 	%r262, %r377, 2;
	mov.u32 	%r263, _ZZ9cuda_gemmIiLi128ELi16ELi1ELi256ELi32ELi32ELi1EEviiiPT_S1_S1_iiE3Ash;
	add.s32 	%r381, %r263, %r262;
	add.s32 	%r264, %r377, %r92;
	add.s32 	%r380, %r264, %r3;
	shl.b32 	%r265, %r3, 1;
	add.s32 	%r379, %r264, %r265;
	mad.lo.s32 	%r378, %r3, 3, %r264;
	mul.wide.u32 	%rd29, %r264, 4;
	add.s64 	%rd46, %rd2, %rd29;
$L__BB225_13:
	ld.global.u32 	%r266, [%rd46];
	st.shared.u32 	[%r381], %r266;
	mul.wide.u32 	%rd30, %r380, 4;
	add.s64 	%rd31, %rd2, %rd30;
	ld.global.u32 	%r267, [%rd31];
	add.s32 	%r268, %r381, %r19;
	st.shared.u32 	[%r268], %r267;
	mul.wide.u32 	%rd32, %r379, 4;
	add.s64 	%rd33, %rd2, %rd32;
	ld.global.u32 	%r269, [%rd33];
	shl.b32 	%r270, %r3, 3;
	add.s32 	%r271, %r381, %r270;
	st.shared.u32 	[%r271], %r269;
	mul.wide.u32 	%rd34, %r378, 4;
	add.s64 	%rd35, %rd2, %rd34;
	ld.global.u32 	%r272, [%rd35];
	mad.lo.s32 	%r273, %r3, 12, %r381;
	st.shared.u32 	[%r273], %r272;
	add.s32 	%r377, %r377, %r19;
	add.s32 	%r381, %r381, %r89;
	add.s32 	%r380, %r380, %r19;
	add.s32 	%r379, %r379, %r19;
	add.s32 	%r378, %r378, %r19;
	add.s64 	%rd46, %rd46, %rd4;
	setp.lt.u32 	%p40, %r377, 256;
	@%p40 bra 	$L__BB225_13;
$L__BB225_14:
	setp.eq.s16 	%p41, %rs3, 2;
	bar.sync 	0;
	mov.u32 	%r383, %r1;
	@%p41 bra 	$L__BB225_18;
	setp.eq.s16 	%p42, %rs3, 3;
	mov.b32 	%r274, 0;
	st.shared.u32 	[%r23], %r274;
	mov.u32 	%r383, %r4;
	@%p42 bra 	$L__BB225_18;
	setp.eq.s16 	%p43, %rs3, 0;
	mov.b32 	%r275, 0;
	st.shared.u32 	[%r24], %r275;
	mov.u32 	%r383, %r21;
	@%p43 bra 	$L__BB225_18;
	mov.b32 	%r276, 0;
	st.shared.u32 	[%r25], %r276;
	mov.u32 	%r383, %r22;
$L__BB225_18:
	setp.lt.u16 	%p44, %rs2, 2;
	@%p44 bra 	$L__BB225_20;
$L__BB225_19:
	shl.b32 	%r277, %r383, 2;
	mov.u32 	%r278, _ZZ9cuda_gemmIiLi128ELi16ELi1ELi256ELi32ELi32ELi1EEviiiPT_S1_S1_iiE3Csh;
	add.s32 	%r279, %r278, %r277;
	mov.b32 	%r280, 0;
	st.shared.u32 	[%r279], %r280;
	add.s32 	%r281, %r279, %r19;
	st.shared.u32 	[%r281], %r280;
	add.s32 	%r282, %r281, %r19;
	st.shared.u32 	[%r282], %r280;
	add.s32 	%r283, %r282, %r19;
	st.shared.u32 	[%r283], %r280;
	add.s32 	%r383, %r19, %r383;
	setp.lt.u32 	%p45, %r383, 256;
	@%p45 bra 	$L__BB225_19;
$L__BB225_20:
	shr.u32 	%r385, %r1, 3;
	ld.shared.u32 	%r114, [%r26];
	ld.shared.u32 	%r115, [%r27+4];
	ld.shared.u32 	%r116, [%r28+8];
	ld.shared.u32 	%r117, [%r29+12];
	ld.shared.u32 	%r118, [%r30+16];
	ld.shared.u32 	%r119, [%r31+20];
	ld.shared.u32 	%r120, [%r32+24];
	ld.shared.u32 	%r121, [%r33+28];
	ld.shared.u32 	%r122, [%r34+32];
	ld.shared.u32 	%r123, [%r35+36];
	ld.shared.u32 	%r124, [%r36+40];
	ld.shared.u32 	%r125, [%r37+44];
	ld.shared.u32 	%r126, [%r38+48];
	ld.shared.u32 	%r127, [%r39+52];
	ld.shared.u32 	%r128, [%r40+56];
	ld.shared.u32 	%r129, [%r41+60];
	ld.shared.u32 	%r130, [%r42+64];
	ld.shared.u32 	%r131, [%r43+68];
	ld.shared.u32 	%r132, [%r44+72];
	ld.shared.u32 	%r133, [%r45+76];
	ld.shared.u32 	%r134, [%r46+80];
	ld.shared.u32 	%r135, [%r47+84];
	ld.shared.u32 	%r136, [%r48+88];
	ld.shared.u32 	%r137, [%r49+92];
	ld.shared.u32 	%r138, [%r50+96];
	ld.shared.u32 	%r139, [%r51+100];
	ld.shared.u32 	%r140, [%r52+104];
	ld.shared.u32 	%r141, [%r53+108];
	ld.shared.u32 	%r142, [%r54+112];
	ld.shared.u32 	%r143, [%r55+116];
	ld.shared.u32 	%r144, [%r56+120];
	ld.shared.u32 	%r145, [%r57+124];
$L__BB225_21:
	mad.lo.s32 	%r284, %r385, 132, %r17;
	ld.shared.u32 	%r285, [%r284];
	shfl.sync.idx.b32	%r286|%p46, %r285, %r2, 31, -1;
	mul.lo.s32 	%r287, %r286, %r114;
	shfl.sync.idx.b32	%r288|%p47, %r285, %r58, 31, -1;
	mad.lo.s32 	%r289, %r288, %r115, %r287;
	shfl.sync.idx.b32	%r290|%p48, %r285, %r59, 31, -1;
	mad.lo.s32 	%r291, %r290, %r116, %r289;
	shfl.sync.idx.b32	%r292|%p49, %r285, %r60, 31, -1;
	mad.lo.s32 	%r293, %r292, %r117, %r291;
	shfl.sync.idx.b32	%r294|%p50, %r285, %r61, 31, -1;
	mad.lo.s32 	%r295, %r294, %r118, %r293;
	shfl.sync.idx.b32	%r296|%p51, %r285, %r62, 31, -1;
	mad.lo.s32 	%r297, %r296, %r119, %r295;
	shfl.sync.idx.b32	%r298|%p52, %r285, %r63, 31, -1;
	mad.lo.s32 	%r299, %r298, %r120, %r297;
	shfl.sync.idx.b32	%r300|%p53, %r285, %r64, 31, -1;
	mad.lo.s32 	%r301, %r300, %r121, %r299;
	shfl.sync.idx.b32	%r302|%p54, %r285, %r65, 31, -1;
	mad.lo.s32 	%r303, %r302, %r122, %r301;
	shfl.sync.idx.b32	%r304|%p55, %r285, %r66, 31, -1;
	mad.lo.s32 	%r305, %r304, %r123, %r303;
	shfl.sync.idx.b32	%r306|%p56, %r285, %r67, 31, -1;
	mad.lo.s32 	%r307, %r306, %r124, %r305;
	shfl.sync.idx.b32	%r308|%p57, %r285, %r68, 31, -1;
	mad.lo.s32 	%r309, %r308, %r125, %r307;
	shfl.sync.idx.b32	%r310|%p58, %r285, %r69, 31, -1;
	mad.lo.s32 	%r311, %r310, %r126, %r309;
	shfl.sync.idx.b32	%r312|%p59, %r285, %r70, 31, -1;
	mad.lo.s32 	%r313, %r312, %r127, %r311;
	shfl.sync.idx.b32	%r314|%p60, %r285, %r71, 31, -1;
	mad.lo.s32 	%r315, %r314, %r128, %r313;
	shfl.sync.idx.b32	%r316|%p61, %r285, %r72, 31, -1;
	mad.lo.s32 	%r317, %r316, %r129, %r315;
	shfl.sync.idx.b32	%r318|%p62, %r285, %r73, 31, -1;
	mad.lo.s32 	%r319, %r318, %r130, %r317;
	shfl.sync.idx.b32	%r320|%p63, %r285, %r74, 31, -1;
	mad.lo.s32 	%r321, %r320, %r131, %r319;
	shfl.sync.idx.b32	%r322|%p64, %r285, %r75, 31, -1;
	mad.lo.s32 	%r323, %r322, %r132, %r321;
	shfl.sync.idx.b32	%r324|%p65, %r285, %r76, 31, -1;
	mad.lo.s32 	%r325, %r324, %r133, %r323;
	shfl.sync.idx.b32	%r326|%p66, %r285, %r77, 31, -1;
	mad.lo.s32 	%r327, %r326, %r134, %r325;
	shfl.sync.idx.b32	%r328|%p67, %r285, %r78, 31, -1;
	mad.lo.s32 	%r329, %r328, %r135, %r327;
	shfl.sync.idx.b32	%r330|%p68, %r285, %r79, 31, -1;
	mad.lo.s32 	%r331, %r330, %r136, %r329;
	shfl.sync.idx.b32	%r332|%p69, %r285, %r80, 31, -1;
	mad.lo.s32 	%r333, %r332, %r137, %r331;
	shfl.sync.idx.b32	%r334|%p70, %r285, %r81, 31, -1;
	mad.lo.s32 	%r335, %r334, %r138, %r333;
	shfl.sync.idx.b32	%r336|%p71, %r285, %r82, 31, -1;
	mad.lo.s32 	%r337, %r336, %r139, %r335;
	shfl.sync.idx.b32	%r338|%p72, %r285, %r83, 31, -1;
	mad.lo.s32 	%r339, %r338, %r140, %r337;
	shfl.sync.idx.b32	%r340|%p73, %r285, %r84, 31, -1;
	mad.lo.s32 	%r341, %r340, %r141, %r339;
	shfl.sync.idx.b32	%r342|%p74, %r285, %r85, 31, -1;
	mad.lo.s32 	%r343, %r342, %r142, %r341;
	shfl.sync.idx.b32	%r344|%p75, %r285, %r86, 31, -1;
	mad.lo.s32 	%r345, %r344, %r143, %r343;
	shfl.sync.idx.b32	%r346|%p76, %r285, %r87, 31, -1;
	mad.lo.s32 	%r347, %r346, %r144, %r345;
	shfl.sync.idx.b32	%r348|%p77, %r285, %r88, 31, -1;
	mad.lo.s32 	%r349, %r348, %r145, %r347;
	shl.b32 	%r350, %r13, 2;
	shl.b32 	%r351, %r385, 5;
	or.b32  	%r352, %r351, %r350;
	mov.u32 	%r353, _ZZ9cuda_gemmIiLi128ELi16ELi1ELi256ELi32ELi32ELi1EEviiiPT_S1_S1_iiE3Csh;
	add.s32 	%r354, %r353, %r352;
	ld.shared.u32 	%r355, [%r354];
	add.s32 	%r356, %r355, %r349;
	st.shared.u32 	[%r354], %r356;
	add.s32 	%r385, %r385, %r90;
	setp.lt.u32 	%p78, %r385, 32;
	@%p78 bra 	$L__BB225_21;
	setp.eq.s16 	%p79, %rs3, 2;
	bar.sync 	0;
	mov.u32 	%r386, %r1;
	@%p79 bra 	$L__BB225_26;
	setp.eq.s16 	%p80, %rs3, 3;
	add.s32 	%r357, %r92, %r1;
	ld.shared.u32 	%r358, [%r23];
	mul.wide.s32 	%rd36, %r357, 4;
	add.s64 	%rd8, %rd3, %rd36;
	st.global.u32 	[%rd8], %r358;
	mov.u32 	%r386, %r4;
	@%p80 bra 	$L__BB225_26;
	setp.eq.s16 	%p81, %rs3, 0;
	ld.shared.u32 	%r359, [%r24];
	cvt.u64.u32 	%rd37, %r19;
	add.s64 	%rd9, %rd8, %rd37;
	st.global.u32 	[%rd9], %r359;
	mov.u32 	%r386, %r21;
	@%p81 bra 	$L__BB225_26;
	ld.shared.u32 	%r360, [%r25];
	add.s64 	%rd39, %rd9, %rd37;
	st.global.u32 	[%rd39], %r360;
	mov.u32 	%r386, %r22;
$L__BB225_26:
	setp.lt.u16 	%p82, %rs2, 2;
	@%p82 bra 	$L__BB225_28;
$L__BB225_27:
	add.s32 	%r361, %r92, %r386;
	shl.b32 	%r362, %r386, 2;
	add.s32 	%r364, %r353, %r362;
	ld.shared.u32 	%r365, [%r364];
	mul.wide.s32 	%rd40, %r361, 4;
	add.s64 	%rd41, %rd3, %rd40;
	st.global.u32 	[%rd41], %r365;
	add.s32 	%r366, %r364, %r19;
	ld.shared.u32 	%r367, [%r366];
	add.s64 	%rd43, %rd41, %rd42;
	st.global.u32 	[%rd43], %r367;
	add.s32 	%r368, %r366, %r19;
	ld.shared.u32 	%r369, [%r368];
	add.s64 	%rd44, %rd43, %rd42;
	st.global.u32 	[%rd44], %r369;
	add.s32 	%r370, %r368, %r19;
	ld.shared.u32 	%r371, [%r370];
	add.s64 	%rd45, %rd44, %rd42;
	st.global.u32 	[%rd45], %r371;
	add.s32 	%r386, %r19, %r386;
	setp.lt.u32 	%p83, %r386, 256;
	@%p83 bra 	$L__BB225_27;
$L__BB225_28:
	add.s32 	%r376, %r376, %r15;
	setp.lt.u32 	%p84, %r376, %r16;
	@%p84 bra 	$L__BB225_7;
$L__BB225_29:
	ret;

}
	// .globl	_Z9cuda_gemmIiLi128ELi16ELi1ELi256ELi64ELi64ELi0EEviiiPT_S1_S1_ii
.visible .entry _Z9cuda_gemmIiLi128ELi16ELi1ELi256ELi64ELi64ELi0EEviiiPT_S1_S1_ii(
	.param .u32 _Z9cuda_gemmIiLi128ELi16ELi1ELi256ELi64ELi64ELi0EEviiiPT_S1_S1_ii_param_0,
	.param .u32 _Z9cuda_gemmIiLi128ELi16ELi1ELi256ELi64ELi64ELi0EEviiiPT_S1_S1_ii_param_1,
	.param .u32 _Z9cuda_gemmIiLi128ELi16ELi1ELi256ELi64ELi64ELi0EEviiiPT_S1_S1_ii_param_2,
	.param .u64 .ptr .align 1 _Z9cuda_gemmIiLi128ELi16ELi1ELi256ELi64ELi64ELi0EEviiiPT_S1_S1_ii_param_3,
	.param .u64 .ptr .align 1 _Z9cuda_gemmIiLi128ELi16ELi1ELi256ELi64ELi64ELi0EEviiiPT_S1_S1_ii_param_4,
	.param .u64 .ptr .align 1 _Z9cuda_gemmIiLi128ELi16ELi1ELi256ELi64ELi64ELi0EEviiiPT_S1_S1_ii_param_5,
	.param .u32 _Z9cuda_gemmIiLi128ELi16ELi1ELi256ELi64ELi64ELi0EEviiiPT_S1_S1_ii_param_6,
	.param .u32 _Z9cuda_gemmIiLi128ELi16ELi1ELi256ELi64ELi64ELi0EEviiiPT_S1_S1_ii_param_7
)
.maxntid 128
{
	.reg .pred 	%p<290>;
	.reg .b16 	%rs<8>;
	.reg .b32 	%r<1614>;
	.reg .b64 	%rd<37>;
	// demoted variable
	.shared .align 128 .b8 _ZZ9cuda_gemmIiLi128ELi16ELi1ELi256ELi64ELi64ELi0EEviiiPT_S1_S1_iiE11kron_fac_sh[16640];
	// demoted variable
	.shared .align 128 .b8 _ZZ9cuda_gemmIiLi128ELi16ELi1ELi256ELi64ELi64ELi0EEviiiPT_S1_S1_iiE3Ash[1024];
	// demoted variable
	.shared .align 128 .b8 _ZZ9cuda_gemmIiLi128ELi16ELi1ELi256ELi64ELi64ELi0EEviiiPT_S1_S1_iiE3Csh[1024];
	ld.param.u64 	%rd5, [_Z9cuda_gemmIiLi128ELi16ELi1ELi256ELi64ELi64ELi0EEviiiPT_S1_S1_ii_param_3];
	ld.param.u64 	%rd4, [_Z9cuda_gemmIiLi128ELi16ELi1ELi256ELi64ELi64ELi0EEviiiPT_S1_S1_ii_param_4];
	ld.param.u64 	%rd6, [_Z9cuda_gemmIiLi128ELi16ELi1ELi256ELi64ELi64ELi0EEviiiPT_S1_S1_ii_param_5];
	ld.param.u32 	%r657, [_Z9cuda_gemmIiLi128ELi16ELi1ELi256ELi64ELi64ELi0EEviiiPT_S1_S1_ii_param_6];
	ld.param.u32 	%r658, [_Z9cuda_gemmIiLi128ELi16ELi1ELi256ELi64ELi64ELi0EEviiiPT_S1_S1_ii_param_7];
	cvta.to.global.u64 	%rd1, %rd5;
	cvta.to.global.u64 	%rd2, %rd6;
	mov.u32 	%r1, %tid.x;
	mul.lo.s32 	%r2, %r658, %r657;
	setp.ge.u32 	%p3, %r1, %r2;
	@%p3 bra 	$L__BB226_3;
	mov.u32 	%r3, %ntid.x;
	cvta.to.global.u64 	%rd3, %rd4;
	mov.u32 	%r661, _ZZ9cuda_gemmIiLi128ELi16ELi1ELi256ELi64ELi64ELi0EEviiiPT_S1_S1_iiE11kron_fac_sh;
	mov.u32 	%r1275, %r1;
$L__BB226_2:
	mul.wide.u32 	%rd7, %r1275, 4;
	add.s64 	%rd8, %rd3, %rd7;
	ld.global.u32 	%r659, [%rd8];
	rem.u32 	%r660, %r1275, %r657;
	mad.lo.s32 	%r662, %r660, 260, %r661;
	div.u32 	%r663, %r1275, %r658;
	shl.b32 	%r664, %r663, 2;
	add.s32 	%r665, %r662, %r664;
	st.shared.u32 	[%r665], %r659;
	add.s32 	%r1275, %r1275, %r3;
	setp.lt.u32 	%p4, %r1275, %r2;
	@%p4 bra 	$L__BB226_2;
$L__BB226_3:
	div.s32 	%r6, 256, %r658;
	min.s32 	%r7, %r6, 128;
	div.u32 	%r9, %r1, %r7;
	mul.lo.s32 	%r666, %r9, %r7;
	sub.s32 	%r8, %r1, %r666;
	mov.u32 	%r10, %ntid.x;
	div.u32 	%r11, %r10, %r7;
	mov.u32 	%r1308, %ctaid.y;
	mov.u32 	%r667, %nctaid.y;
	shl.b32 	%r668, %r667, 4;
	setp.ge.u32 	%p5, %r1308, %r668;
	@%p5 bra 	$L__BB226_297;
	mov.u32 	%r670, %ctaid.x;
	shl.b32 	%r13, %r670, 8;
	min.s32 	%r14, %r658, 32;
	shl.b32 	%r671, %r658, 8;
	sub.s32 	%r15, 8223, %r671;
	add.s32 	%r16, %r1, %r10;
	cvt.u16.u32 	%rs3, %r16;
	not.b16 	%rs4, %rs3;
	and.b16  	%rs5, %rs4, 255;
	cvt.u16.u32 	%rs6, %r10;
	and.b16  	%rs7, %rs6, 255;
	div.u16 	%rs1, %rs5, %rs7;
	and.b16  	%rs2, %rs1, 3;
	shl.b32 	%r17, %r10, 2;
	shr.s32 	%r672, %r658, 31;
	and.b32  	%r18, %r672, %r14;
$L__BB226_5:
	ld.param.u32 	%r1273, [_Z9cuda_gemmIiLi128ELi16ELi1ELi256ELi64ELi64ELi0EEviiiPT_S1_S1_ii_param_2];
	add.s32 	%r52, %r16, %r10;
	add.s32 	%r53, %r52, %r10;
	setp.eq.s16 	%p6, %rs2, 2;
	mul.lo.s32 	%r54, %r1308, %r1273;
	mov.u32 	%r1309, %r1;
	@%p6 bra 	$L__BB226_9;
	setp.eq.s16 	%p7, %rs2, 3;
	add.s32 	%r673, %r54, %r13;
	add.s32 	%r55, %r673, %r1;
	mul.wide.u32 	%rd9, %r55, 4;
	add.s64 	%rd10, %rd1, %rd9;
	ld.global.u32 	%r674, [%rd10];
	shl.b32 	%r675, %r1, 2;
	mov.u32 	%r676, _ZZ9cuda_gemmIiLi128ELi16ELi1ELi256ELi64ELi64ELi0EEviiiPT_S1_S1_iiE3Ash;
	add.s32 	%r677, %r676, %r675;
	st.shared.u32 	[%r677], %r674;
	mov.u32 	%r1309, %r16;
	@%p7 bra 	$L__BB226_9;
	setp.eq.s16 	%p8, %rs2, 0;
	add.s32 	%r56, %r55, %r10;
	mul.wide.u32 	%rd11, %r56, 4;
	add.s64 	%rd12, %rd1, %rd11;
	ld.global.u32 	%r678, [%rd12];
	add.s32 	%r57, %r677, %r17;
	st.shared.u32 	[%r57], %r678;
	mov.u32 	%r1309, %r52;
	@%p8 bra 	$L__BB226_9;
	add.s32 	%r682, %r56, %r10;
	mul.wide.u32 	%rd13, %r682, 4;
	add.s64 	%rd14, %rd1, %rd13;
	ld.global.u32 	%r683, [%rd14];
	add.s32 	%r684, %r57, %r17;
	st.shared.u32 	[%r684], %r683;
	mov.u32 	%r1309, %r53;
$L__BB226_9:
	setp.lt.u16 	%p9, %rs1, 2;
	@%p9 bra 	$L__BB226_12;
	shl.b32 	%r685, %r1309, 2;
	mov.u32 	%r686, _ZZ9cuda_gemmIiLi128ELi16ELi1ELi256ELi64ELi64ELi0EEviiiPT_S1_S1_iiE3Ash;
	add.s32 	%r1314, %r686, %r685;
	add.s32 	%r687, %r13, %r1309;
	add.s32 	%r1310, %r687, %r54;
	add.s32 	%r1313, %r1310, %r10;
	shl.b32 	%r688, %r10, 1;
	add.s32 	%r1312, %r1310, %r688;
	mad.lo.s32 	%r1311, %r10, 3, %r1310;
$L__BB226_11:
	mul.wide.u32 	%rd15, %r1310, 4;
	add.s64 	%rd16, %rd1, %rd15;
	ld.global.u32 	%r689, [%rd16];
	st.shared.u32 	[%r1314], %r689;
	mul.wide.u32 	%rd17, %r1313, 4;
	add.s64 	%rd18, %rd1, %rd17;
	ld.global.u32 	%r690, [%rd18];
	add.s32 	%r691, %r1314, %r17;
	st.shared.u32 	[%r691], %r690;
	mul.wide.u32 	%rd19, %r1312, 4;
	add.s64 	%rd20, %rd1, %rd19;
	ld.global.u32 	%r692, [%rd20];
	shl.b32 	%r693, %r10, 3;
	add.s32 	%r694, %r1314, %r693;
	st.shared.u32 	[%r694], %r692;
	mul.wide.u32 	%rd21, %r1311, 4;
	add.s64 	%rd22, %rd1, %rd21;
	ld.global.u32 	%r695, [%rd22];
	mad.lo.s32 	%r696, %r10, 12, %r1314;
	st.shared.u32 	[%r696], %r695;
	add.s32 	%r1309, %r1309, %r17;
	shl.b32 	%r697, %r10, 4;
	add.s32 	%r1314, %r1314, %r697;
	add.s32 	%r1313, %r1313, %r17;
	add.s32 	%r1312, %r1312, %r17;
	add.s32 	%r1311, %r1311, %r17;
	add.s32 	%r1310, %r1310, %r17;
	setp.lt.u32 	%p10, %r1309, 256;
	@%p10 bra 	$L__BB226_11;
$L__BB226_12:
	setp.eq.s16 	%p11, %rs2, 2;
	bar.sync 	0;
	mov.u32 	%r1316, %r1;
	@%p11 bra 	$L__BB226_16;
	setp.eq.s16 	%p12, %rs2, 3;
	shl.b32 	%r698, %r1, 2;
	mov.u32 	%r699, _ZZ9cuda_gemmIiLi128ELi16ELi1ELi256ELi64ELi64ELi0EEviiiPT_S1_S1_iiE3Csh;
	add.s32 	%r76, %r699, %r698;
	mov.b32 	%r700, 0;
	st.shared.u32 	[%r76], %r700;
	mov.u32 	%r1316, %r16;
	@%p12 bra 	$L__BB226_16;
	setp.eq.s16 	%p13, %rs2, 0;
	add.s32 	%r77, %r76, %r17;
	mov.b32 	%r701, 0;
	st.shared.u32 	[%r77], %r701;
	mov.u32 	%r1316, %r52;
	@%p13 bra 	$L__BB226_16;
	add.s32 	%r702, %r77, %r17;
	mov.b32 	%r703, 0;
	st.shared.u32 	[%r702], %r703;
	mov.u32 	%r1316, %r53;
$L__BB226_16:
	setp.lt.u16 	%p14, %rs1, 2;
	@%p14 bra 	$L__BB226_17;
	bra.uni 	$L__BB226_220;
$L__BB226_17:
	setp.lt.s32 	%p16, %r6, 1;
	@%p16 bra 	$L__BB226_290;
	setp.lt.s32 	%p17, %r658, 33;
	and.b32  	%r711, %r1, 31;
	rem.s32 	%r79, %r711, %r14;
	@%p17 bra 	$L__BB226_85;
	add.s32 	%r713, %r79, 1;
	setp.lt.s32 	%p18, %r713, %r14;
	selp.b32 	%r80, 0, %r14, %p18;
	add.s32 	%r714, %r79, 2;
	setp.lt.s32 	%p19, %r714, %r14;
	selp.b32 	%r81, 0, %r14, %p19;
	add.s32 	%r715, %r79, 3;
	setp.lt.s32 	%p20, %r715, %r14;
	selp.b32 	%r82, 0, %r14, %p20;
	add.s32 	%r716, %r79, 4;
	setp.lt.s32 	%p21, %r716, %r14;
	selp.b32 	%r83, 0, %r14, %p21;
	add.s32 	%r717, %r79, 5;
	setp.lt.s32 	%p22, %r717, %r14;
	selp.b32 	%r84, 0, %r14, %p22;
	add.s32 	%r718, %r79, 6;
	setp.lt.s32 	%p23, %r718, %r14;
	selp.b32 	%r85, 0, %r14, %p23;
	add.s32 	%r719, %r79, 7;
	setp.lt.s32 	%p24, %r719, %r14;
	selp.b32 	%r86, 0, %r14, %p24;
	add.s32 	%r720, %r79, 8;
	setp.lt.s32 	%p25, %r720, %r14;
	selp.b32 	%r87, 0, %r14, %p25;
	add.s32 	%r721, %r79, 9;
	setp.lt.s32 	%p26, %r721, %r14;
	selp.b32 	%r88, 0, %r14, %p26;
	add.s32 	%r722, %r79, 10;
	setp.lt.s32 	%p27, %r722, %r14;
	selp.b32 	%r89, 0, %r14, %p27;
	add.s32 	%r723, %r79, 11;
	setp.lt.s32 	%p28, %r723, %r14;
	selp.b32 	%r90, 0, %r14, %p28;
	add.s32 	%r724, %r79, 12;
	setp.lt.s32 	%p29, %r724, %r14;
	selp.b32 	%r91, 0, %r14, %p29;
	add.s32 	%r725, %r79, 13;
	setp.lt.s32 	%p30, %r725, %r14;
	selp.b32 	%r92, 0, %r14, %p30;
	add.s32 	%r726, %r79, 14;
	setp.lt.s32 	%p31, %r726, %r14;
	selp.b32 	%r93, 0, %r14, %p31;
	add.s32 	%r727, %r79, 15;
	setp.lt.s32 	%p32, %r727, %r14;
	selp.b32 	%r94, 0, %r14, %p32;
	add.s32 	%r728, %r79, 16;
	setp.lt.s32 	%p33, %r728, %r14;
	selp.b32 	%r95, 0, %r14, %p33;
	add.s32 	%r729, %r79, 17;
	setp.lt.s32 	%p34, %r729, %r14;
	selp.b32 	%r96, 0, %r14, %p34;
	add.s32 	%r730, %r79, 18;
	setp.lt.s32 	%p35, %r730, %r14;
	selp.b32 	%r97, 0, %r14, %p35;
	add.s32 	%r731, %r79, 19;
	setp.lt.s32 	%p36, %r731, %r14;
	selp.b32 	%r98, 0, %r14, %p36;
	add.s32 	%r732, %r79, 20;
	setp.lt.s32 	%p37, %r732, %r14;
	selp.b32 	%r99, 0, %r14, %p37;
	add.s32 	%r733, %r79, 21;
	setp.lt.s32 	%p38, %r733, %r14;
	selp.b32 	%r100, 0, %r14, %p38;
	add.s32 	%r734, %r79, 22;
	setp.lt.s32 	%p39, %r734, %r14;
	selp.b32 	%r101, 0, %r14, %p39;
	add.s32 	%r735, %r79, 23;
	setp.lt.s32 	%p40, %r735, %r14;
	selp.b32 	%r102, 0, %r14, %p40;
	add.s32 	%r736, %r79, 24;
	setp.lt.s32 	%p41, %r736, %r14;
	selp.b32 	%r103, 0, %r14, %p41;
	add.s32 	%r737, %r79, 25;
	setp.lt.s32 	%p42, %r737, %r14;
	selp.b32 	%r104, 0, %r14, %p42;
	add.s32 	%r738, %r79, 26;
	setp.lt.s32 	%p43, %r738, %r14;
	selp.b32 	%r105, 0, %r14, %p43;
	add.s32 	%r739, %r79, 27;
	setp.lt.s32 	%p44, %r739, %r14;
	selp.b32 	%r106, 0, %r14, %p44;
	add.s32 	%r740, %r79, 28;
	setp.lt.s32 	%p45, %r740, %r14;
	selp.b32 	%r107, 0, %r14, %p45;
	add.s32 	%r741, %r79, 29;
	setp.lt.s32 	%p46, %r741, %r14;
	selp.b32 	%r108, 0, %r14, %p46;
	add.s32 	%r742, %r79, 30;
	setp.lt.s32 	%p47, %r742, %r14;
	selp.b32 	%r109, 0, %r14, %p47;
	add.s32 	%r743, %r79, 31;
	setp.lt.s32 	%p48, %r743, %r14;
	selp.b32 	%r110, 0, %r14, %p48;
	mov.b32 	%r1481, 0;
$L__BB226_20:
	add.s32 	%r412, %r1481, %r8;
	mad.lo.s32 	%r413, %r412, %r658, %r79;
	mov.b32 	%r1514, 0;
	mov.pred 	%p289, -1;
$L__BB226_21:
	mov.pred 	%p2, %p289;
	sub.s32 	%r447, %r658, %r1514;
	add.s32 	%r448, %r1514, %r413;
	setp.gt.s32 	%p50, %r447, 0;
	@%p50 bra 	$L__BB226_22;
	bra.uni 	$L__BB226_23;
$L__BB226_22:
	shl.b32 	%r745, %r448, 2;
	mov.u32 	%r746, _ZZ9cuda_gemmIiLi128ELi16ELi1ELi256ELi64ELi64ELi0EEviiiPT_S1_S1_iiE3Ash;
	add.s32 	%r747, %r746, %r745;
	ld.shared.u32 	%r1383, [%r747];
$L__BB226_23:
	setp.lt.s32 	%p51, %r447, 2;
	@%p51 bra 	$L__BB226_25;
	sub.s32 	%r748, %r448, %r80;
	shl.b32 	%r749, %r748, 2;
	mov.u32 	%r750, _ZZ9cuda_gemmIiLi128ELi16ELi1ELi256ELi64ELi64ELi0EEviiiPT_S1_S1_iiE3Ash;
	add.s32 	%r751, %r750, %r749;
	ld.shared.u32 	%r1384, [%r751+4];
$L__BB226_25:
	setp.lt.s32 	%p52, %r447, 3;
	@%p52 bra 	$L__BB226_27;
	sub.s32 	%r752, %r448, %r81;
	shl.b32 	%r753, %r752, 2;
	mov.u32 	%r754, _ZZ9cuda_gemmIiLi128ELi16ELi1ELi256ELi64ELi64ELi0EEviiiPT_S1_S1_iiE3Ash;
	add.s32 	%r755, %r754, %r753;
	ld.shared.u32 	%r1385, [%r755+8];
$L__BB226_27:
	setp.lt.s32 	%p53, %r447, 4;
	@%p53 bra 	$L__BB226_29;
	sub.s32 	%r756, %r448, %r82;
	shl.b32 	%r757, %r756, 2;
	mov.u32 	%r758, _ZZ9cuda_gemmIiLi128ELi16ELi1ELi256ELi64ELi64ELi0EEviiiPT_S1_S1_iiE3Ash;
	add.s32 	%r759, %r758, %r757;
	ld.shared.u32 	%r1386, [%r759+12];
$L__BB226_29:
	setp.lt.s32 	%p54, %r447, 5;
	@%p54 bra 	$L__BB226_31;
	sub.s32 	%r760, %r448, %r83;
	shl.b32 	%r761, %r760, 2;
	mov.u32 	%r762, _ZZ9cuda_gemmIiLi128ELi16ELi1ELi256ELi64ELi64ELi0EEviiiPT_S1_S1_iiE3Ash;
	add.s32 	%r763, %r762, %r761;
	ld.shared.u32 	%r1387, [%r763+16];
$L__BB226_31:
	setp.lt.s32 	%p55, %r447, 6;
	@%p55 bra 	$L__BB226_33;
	sub.s32 	%r764, %r448, %r84;
	shl.b32 	%r765, %r764, 2;
	mov.u32 	%r766, _ZZ9cuda_gemmIiLi128ELi16ELi1ELi256ELi64ELi64ELi0EEviiiPT_S1_S1_iiE3Ash;
	add.s32 	%r767, %r766, %r765;
	ld.shared.u32 	%r1388, [%r767+20];
$L__BB226_33:
	setp.lt.s32 	%p56, %r447, 7;
	@%p56 bra 	$L__BB226_35;
	sub.s32 	%r768, %r448, %r85;
	shl.b32 	%r769, %r768, 2;
	mov.u32 	%r770, _ZZ9cuda_gemmIiLi128ELi16ELi1ELi256ELi64ELi64ELi0EEviiiPT_S1_S1_iiE3Ash;
	add.s32 	%r771, %r770, %r769;
	ld.shared.u32 	%r1389, [%r771+24];
$L__BB226_35:
	setp.lt.s32 	%p57, %r447, 8;
	@%p57 bra 	$L__BB226_37;
	sub.s32 	%r772, %r448, %r86;
	shl.b32 	%r773, %r772, 2;
	mov.u32 	%r774, _ZZ9cuda_gemmIiLi128ELi16ELi1ELi256ELi64ELi64ELi0EEviiiPT_S1_S1_iiE3Ash;
	add.s32 	%r775, %r774, %r773;
	ld.shared.u32 	%r1390, [%r775+28];
$L__BB226_37:
	setp.lt.s32 	%p58, %r447, 9;
	@%p58 bra 	$L__BB226_39;
	sub.s32 	%r776, %r448, %r87;
	shl.b32 	%r777, %r776, 2;
	mov.u32 	%r778, _ZZ9cuda_gemmIiLi128ELi16ELi1ELi256ELi64ELi64ELi0EEviiiPT_S1_S1_iiE3Ash;
	add.s32 	%r779, %r778, %r777;
	ld.shared.u32 	%r1391, [%r779+32];
$L__BB226_39:
	setp.lt.s32 	%p59, %r447, 10;
	@%p59 bra 	$L__BB226_41;
	sub.s32 	%r780, %r448, %r88;
	shl.b32 	%r781, %r780, 2;
	mov.u32 	%r782, _ZZ9cuda_gemmIiLi128ELi16ELi1ELi256ELi64ELi64ELi0EEviiiPT_S1_S1_iiE3Ash;
	add.s32 	%r783, %r782, %r781;
	ld.shared.u32 	%r1392, [%r783+36];
$L__BB226_41:
	setp.lt.s32 	%p60, %r447, 11;
	@%p60 bra 	$L__BB226_43;
	sub.s32 	%r784, %r448, %r89;
	shl.b32 	%r785, %r784, 2;
	mov.u32 	%r786, _ZZ9cuda_gemmIiLi128ELi16ELi1ELi256ELi64ELi64ELi0EEviiiPT_S1_S1_iiE3Ash;
	add.s32 	%r787, %r786, %r785;
	ld.shared.u32 	%r1393, [%r787+40];
$L__BB226_43:
	setp.lt.s32 	%p61, %r447, 12;
	@%p61 bra 	$L__BB226_45;
	sub.s32 	%r788, %r448, %r90;
	shl.b32 	%r789, %r788, 2;
	mov.u32 	%r790, _ZZ9cuda_gemmIiLi128ELi16ELi1ELi256ELi64ELi64ELi0EEviiiPT_S1_S1_iiE3Ash;
	add.s32 	%r791, %r790, %r789;
	ld.shared.u32 	%r1394, [%r791+44];
$L__BB226_45:
	setp.lt.s32 	%p62, %r447, 13;
	@%p62 bra 	$L__BB226_47;
	sub.s32 	%r792, %r448, %r91;
	shl.b32 	%r793, %r792, 2;
	mov.u32 	%r794, _ZZ9cuda_gemmIiLi128ELi16ELi1ELi256ELi64ELi64ELi0EEviiiPT_S1_S1_iiE3Ash;
	add.s32 	%r795, %r794, %r793;
	ld.shared.u32 	%r1395, [%r795+48];
$L__BB226_47:
	setp.lt.s32 	%p63, %r447, 14;
	@%p63 bra 	$L__BB226_49;
	sub.s32 	%r796, %r448, %r92;
	shl.b32 	%r797, %r796, 2;
	mov.u32 	%r798, _ZZ9cuda_gemmIiLi128ELi16ELi1ELi256ELi64ELi64ELi0EEviiiPT_S1_S1_iiE3Ash;
	add.s32 	%r799, %r798, %r797;
	ld.shared.u32 	%r1396, [%r799+52];
$L__BB226_49:
	setp.lt.s32 	%p64, %r447, 15;
	@%p64 bra 	$L__BB226_51;
	sub.s32 	%r800, %r448, %r93;
	shl.b32 	%r801, %r800, 2;
	mov.u32 	%r802, _ZZ9cuda_gemmIiLi128ELi16ELi1ELi256ELi64ELi64ELi0EEviiiPT_S1_S1_iiE3Ash;
	add.s32 	%r803, %r802, %r801;
	ld.shared.u32 	%r1397, [%r803+56];
$L__BB226_51:
	setp.lt.s32 	%p65, %r447, 16;
	@%p65 bra 	$L__BB226_53;
	sub.s32 	%r804, %r448, %r94;
	shl.b32 	%r805, %r804, 2;
	mov.u32 	%r806, _ZZ9cuda_gemmIiLi128ELi16ELi1ELi256ELi64ELi64ELi0EEviiiPT_S1_S1_iiE3Ash;
	add.s32 	%r807, %r806, %r805;
	ld.shared.u32 	%r1398, [%r807+60];
$L__BB226_53:
	setp.lt.s32 	%p66, %r447, 17;
	@%p66 bra 	$L__BB226_55;
	sub.s32 	%r808, %r448, %r95;
	shl.b32 	%r809, %r808, 2;
	mov.u32 	%r810, _ZZ9cuda_gemmIiLi128ELi16ELi1ELi256ELi64ELi64ELi0EEviiiPT_S1_S1_iiE3Ash;
	add.s32 	%r811, %r810, %r809;
	ld.shared.u32 	%r1399, [%r811+64];
$L__BB226_55:
	setp.lt.s32 	%p67, %r447, 18;
	@%p67 bra 	$L__BB226_57;
	sub.s32 	%r812, %r448, %r96;
	shl.b32 	%r813, %r812, 2;
	mov.u32 	%r814, _ZZ9cuda_gemmIiLi128ELi16ELi1ELi256ELi64ELi64ELi0EEviiiPT_S1_S1_iiE3Ash;
	add.s32 	%r815, %r814, %r813;
	ld.shared.u32 	%r1400, [%r815+68];
$L__BB226_57:
	setp.lt.s32 	%p68, %r447, 19;
	@%p68 bra 	$L__BB226_59;
	sub.s32 	%r816, %r448, %r97;
	shl.b32 	%r817, %r816, 2;
	mov.u32 	%r818, _ZZ9cuda_gemmIiLi128ELi16ELi1ELi256ELi64ELi64ELi0EEviiiPT_S1_S1_iiE3Ash;
	add.s32 	%r819, %r818, %r817;
	ld.shared.u32 	%r1401, [%r819+72];
$L__BB226_59:
	setp.lt.s32 	%p69, %r447, 20;
	@%p69 bra 	$L__BB226_61;
	sub.s32 	%r820, %r448, %r98;
	shl.b32 	%r821, %r820, 2;
	mov.u32 	%r822, _ZZ9cuda_gemmIiLi128ELi16ELi1ELi256ELi64ELi64ELi0EEviiiPT_S1_S1_iiE3Ash;
	add.s32 	%r823, %r822, %r821;
	ld.shared.u32 	%r1402, [%r823+76];
$L__BB226_61:
	setp.lt.s32 	%p70, %r447, 21;
	@%p70 bra 	$L__BB226_63;
	sub.s32 	%r824, %r448, %r99;
	shl.b32 	%r825, %r824, 2;
	mov.u32 	%r826, _ZZ9cuda_gemmIiLi128ELi16ELi1ELi256ELi64ELi64ELi0EEviiiPT_S1_S1_iiE3Ash;
	add.s32 	%r827, %r826, %r825;
	ld.shared.u32 	%r1403, [%r827+80];
$L__BB226_63:
	setp.lt.s32 	%p71, %r447, 22;
	@%p71 bra 	$L__BB226_65;
	sub.s32 	%r828, %r448, %r100;
	shl.b32 	%r829, %r828, 2;
	mov.u32 	%r830, _ZZ9cuda_gemmIiLi128ELi16ELi1ELi256ELi64ELi64ELi0EEviiiPT_S1_S1_iiE3Ash;
	add.s32 	%r831, %r830, %r829;
	ld.shared.u32 	%r1404, [%r831+84];
$L__BB226_65:
	setp.lt.s32 	%p72, %r447, 23;
	@%p72 bra 	$L__BB226_67;
	sub.s32 	%r832, %r448, %r101;
	shl.b32 	%r833, %r832, 2;
	mov.u32 	%r834, _ZZ9cuda_gemmIiLi128ELi16ELi1ELi256ELi64ELi64ELi0EEviiiPT_S1_S1_iiE3Ash;
	add.s32 	%r835, %r834, %r833;
	ld.shared.u32 	%r1405, [%r835+88];
$L__BB226_67:
	setp.lt.s32 	%p73, %r447, 24;
	@%p73 bra 	$L__BB226_69;
	sub.s32 	%r836, %r448, %r102;
	shl.b32 	%r837, %r836, 2;
	mov.u32 	%r838, _ZZ9cuda_gemmIiLi128ELi16ELi1ELi256ELi64ELi64ELi0EEviiiPT_S1_S1_iiE3Ash;
	add.s32 	%r839, %r838, %r837;
	ld.shared.u32 	%r1406, [%r839+92];
$L__BB226_69:
	setp.lt.s32 	%p74, %r447, 25;
	@%p74 bra 	$L__BB226_71;
	sub.s32 	%r840, %r448, %r103;
	shl.b32 	%r841, %r840, 2;
	mov.u32 	%r842, _ZZ9cuda_gemmIiLi128ELi16ELi1ELi256ELi64ELi64ELi0EEviiiPT_S1_S1_iiE3Ash;
	add.s32 	%r843, %r842, %r841;
	ld.shared.u32 	%r1407, [%r843+96];
$L__BB226_71:
	setp.lt.s32 	%p75, %r447, 26;
	@%p75 bra 	$L__BB226_73;
	sub.s32 	%r844, %r448, %r104;
	shl.b32 	%r845, %r844, 2;
	mov.u32 	%r846, _ZZ9cuda_gemmIiLi128ELi16ELi1ELi256ELi64ELi64ELi0EEviiiPT_S1_S1_iiE3Ash;
	add.s32 	%r847, %r846, %r845;
	ld.shared.u32 	%r1408, [%r847+100];
$L__BB226_73:
	setp.lt.s32 	%p76, %r447, 27;
	@%p76 bra 	$L__BB226_75;
	sub.s32 	%r848, %r448, %r105;
	shl.b32 	%r849, %r848, 2;
	mov.u32 	%r850, _ZZ9cuda_gemmIiLi128ELi16ELi1ELi256ELi64ELi64ELi0EEviiiPT_S1_S1_iiE3Ash;
	add.s32 	%r851, %r850, %r849;
	ld.shared.u32 	%r1409, [%r851+104];
$L__BB226_75:
	setp.lt.s32 	%p77, %r447, 28;
	@%p77 bra 	$L__BB226_77;
	sub.s32 	%r852, %r448, %r106;
	shl.b32 	%r853, %r852, 2;
	mov.u32 	%r854, _ZZ9cuda_gemmIiLi128ELi16ELi1ELi256ELi64ELi64ELi0EEviiiPT_S1_S1_iiE3Ash;
	add.s32 	%r855, %r854, %r853;
	ld.shared.u32 	%r1410, [%r855+108];
$L__BB226_77:
	setp.lt.s32 	%p78, %r447, 29;
	@%p78 bra 	$L__BB226_79;
	sub.s32 	%r856, %r448, %r107;
	shl.b32 	%r857, %r856, 2;
	mov.u32 	%r858, _ZZ9cuda_gemmIiLi128ELi16ELi1ELi256ELi64ELi64ELi0EEviiiPT_S1_S1_iiE3Ash;
	add.s32 	%r859, %r858, %r857;
	ld.shared.u32 	%r1411, [%r859+112];
$L__BB226_79:
	setp.lt.s32 	%p79, %r447, 30;
	@%p79 bra 	$L__BB226_81;
	sub.s32 	%r860, %r448, %r108;
	shl.b32 	%r861, %r860, 2;
	mov.u32 	%r862, _ZZ9cuda_gemmIiLi128ELi16ELi1ELi256ELi64ELi64ELi0EEviiiPT_S1_S1_iiE3Ash;
	add.s32 	%r863, %r862, %r861;
	ld.shared.u32 	%r1412, [%r863+116];
$L__BB226_81:
	setp.lt.s32 	%p80, %r447, 31;
	@%p80 bra 	$L__BB226_83;
	sub.s32 	%r864, %r448, %r109;
	shl.b32 	%r865, %r864, 2;
	mov.u32 	%r866, _ZZ9cuda_gemmIiLi128ELi16ELi1ELi256ELi64ELi64ELi0EEviiiPT_S1_S1_iiE3Ash;
	add.s32 	%r867, %r866, %r865;
	ld.shared.u32 	%r1413, [%r867+120];
$L__BB226_83:
	setp.lt.s32 	%p81, %r447, 32;
	@%p81 bra 	$L__BB226_221;
	sub.s32 	%r868, %r448, %r110;
	shl.b32 	%r869, %r868, 2;
	mov.u32 	%r870, _ZZ9cuda_gemmIiLi128ELi16ELi1ELi256ELi64ELi64ELi0EEviiiPT_S1_S1_iiE3Ash;
	add.s32 	%r871, %r870, %r869;
	ld.shared.u32 	%r1414, [%r871+124];
	bra.uni 	$L__BB226_221;
$L__BB226_85:
	add.s32 	%r978, %r79, 1;
	setp.lt.s32 	%p118, %r978, %r14;
	selp.b32 	%r111, 0, %r14, %p118;
	add.s32 	%r979, %r79, 2;
	setp.lt.s32 	%p119, %r979, %r14;
	selp.b32 	%r112, 0, %r14, %p119;
	add.s32 	%r980, %r79, 3;
	setp.lt.s32 	%p120, %r980, %r14;
	selp.b32 	%r113, 0, %r14, %p120;
	add.s32 	%r981, %r79, 4;
	setp.lt.s32 	%p121, %r981, %r14;
	selp.b32 	%r114, 0, %r14, %p121;
	add.s32 	%r982, %r79, 5;
	setp.lt.s32 	%p122, %r982, %r14;
	selp.b32 	%r115, 0, %r14, %p122;
	add.s32 	%r983, %r79, 6;
	setp.lt.s32 	%p123, %r983, %r14;
	selp.b32 	%r116, 0, %r14, %p123;
	add.s32 	%r984, %r79, 7;
	setp.lt.s32 	%p124, %r984, %r14;
	selp.b32 	%r117, 0, %r14, %p124;
	add.s32 	%r985, %r79, 8;
	setp.lt.s32 	%p125, %r985, %r14;
	selp.b32 	%r118, 0, %r14, %p125;
	add.s32 	%r986, %r79, 9;
	setp.lt.s32 	%p126, %r986, %r14;
	selp.b32 	%r119, 0, %r14, %p126;
	add.s32 	%r987, %r79, 10;
	setp.lt.s32 	%p127, %r987, %r14;
	selp.b32 	%r120, 0, %r14, %p127;
	add.s32 	%r988, %r79, 11;
	setp.lt.s32 	%p128, %r988, %r14;
	selp.b32 	%r121, 0, %r14, %p128;
	add.s32 	%r989, %r79, 12;
	setp.lt.s32 	%p129, %r989, %r14;
	selp.b32 	%r122, 0, %r14, %p129;
	add.s32 	%r990, %r79, 13;
	setp.lt.s32 	%p130, %r990, %r14;
	selp.b32 	%r123, 0, %r14, %p130;
	add.s32 	%r991, %r79, 14;
	setp.lt.s32 	%p131, %r991, %r14;
	selp.b32 	%r124, 0, %r14, %p131;
	add.s32 	%r992, %r79, 15;
	setp.lt.s32 	%p132, %r992, %r14;
	selp.b32 	%r125, 0, %r14, %p132;
	add.s32 	%r993, %r79, 16;
	setp.lt.s32 	%p133, %r993, %r14;
	selp.b32 	%r126, 0, %r14, %p133;
	add.s32 	%r994, %r79, 17;
	setp.lt.s32 	%p134, %r994, %r14;
	selp.b32 	%r127, 0, %r14, %p134;
	add.s32 	%r995, %r79, 18;
	setp.lt.s32 	%p135, %r995, %r14;
	selp.b32 	%r128, 0, %r14, %p135;
	add.s32 	%r996, %r79, 19;
	setp.lt.s32 	%p136, %r996, %r14;
	selp.b32 	%r129, 0, %r14, %p136;
	add.s32 	%r997, %r79, 20;
	setp.lt.s32 	%p137, %r997, %r14;
	selp.b32 	%r130, 0, %r14, %p137;
	add.s32 	%r998, %r79, 21;
	setp.lt.s32 	%p138, %r998, %r14;
	selp.b32 	%r131, 0, %r14, %p138;
	add.s32 	%r999, %r79, 22;
	setp.lt.s32 	%p139, %r999, %r14;
	selp.b32 	%r132, 0, %r14, %p139;
	add.s32 	%r1000, %r79, 23;
	setp.lt.s32 	%p140, %r1000, %r14;
	selp.b32 	%r133, 0, %r14, %p140;
	add.s32 	%r1001, %r79, 24;
	setp.lt.s32 	%p141, %r1001, %r14;
	selp.b32 	%r134, 0, %r14, %p141;
	add.s32 	%r1002, %r79, 25;
	setp.lt.s32 	%p142, %r1002, %r14;
	selp.b32 	%r135, 0, %r14, %p142;
	add.s32 	%r1003, %r79, 26;
	setp.lt.s32 	%p143, %r1003, %r14;
	selp.b32 	%r136, 0, %r14, %p143;
	add.s32 	%r1004, %r79, 27;
	setp.lt.s32 	%p144, %r1004, %r14;
	selp.b32 	%r137, 0, %r14, %p144;
	add.s32 	%r1005, %r79, 28;
	setp.lt.s32 	%p145, %r1005, %r14;
	selp.b32 	%r138, 0, %r14, %p145;
	add.s32 	%r1006, %r79, 29;
	setp.lt.s32 	%p146, %r1006, %r14;
	selp.b32 	%r139, 0, %r14, %p146;
	add.s32 	%r1007, %r79, 30;
	setp.lt.s32 	%p147, %r1007, %r14;
	selp.b32 	%r140, 0, %r14, %p147;
	add.s32 	%r1008, %r79, 31;
	setp.lt.s32 	%p148, %r1008, %r14;
	selp.b32 	%r141, 0, %r14, %p148;
	setp.lt.s32 	%p149, %r79, %r658;
	selp.b32 	%r1009, 0, %r658, %p149;
	sub.s32 	%r142, %r79, %r1009;
	setp.lt.s32 	%p150, %r978, %r658;
	selp.b32 	%r1010, 0, %r658, %p150;
	sub.s32 	%r143, %r978, %r1010;
	setp.lt.s32 	%p151, %r979, %r658;
	selp.b32 	%r1011, 0, %r658, %p151;
	sub.s32 	%r144, %r979, %r1011;
	setp.lt.s32 	%p152, %r980, %r658;
	selp.b32 	%r1012, 0, %r658, %p152;
	sub.s32 	%r145, %r980, %r1012;
	setp.lt.s32 	%p153, %r981, %r658;
	selp.b32 	%r1013, 0, %r658, %p153;
	sub.s32 	%r146, %r981, %r1013;
	setp.lt.s32 	%p154, %r982, %r658;
	selp.b32 	%r1014, 0, %r658, %p154;
	sub.s32 	%r147, %r982, %r1014;
	setp.lt.s32 	%p155, %r983, %r658;
	selp.b32 	%r1015, 0, %r658, %p155;
	sub.s32 	%r148, %r983, %r1015;
	setp.lt.s32 	%p156, %r984, %r658;
	selp.b32 	%r1016, 0, %r658, %p156;
	sub.s32 	%r149, %r984, %r1016;
	setp.lt.s32 	%p157, %r985, %r658;
	selp.b32 	%r1017, 0, %r658, %p157;
	sub.s32 	%r150, %r985, %r1017;
	setp.lt.s32 	%p158, %r986, %r658;
	selp.b32 	%r1018, 0, %r658, %p158;
	sub.s32 	%r151, %r986, %r1018;
	setp.lt.s32 	%p159, %r987, %r658;
	selp.b32 	%r1019, 0, %r658, %p159;
	sub.s32 	%r152, %r987, %r1019;
	setp.lt.s32 	%p160, %r988, %r658;
	selp.b32 	%r1020, 0, %r658, %p160;
	sub.s32 	%r153, %r988, %r1020;
	setp.lt.s32 	%p161, %r989, %r658;
	selp.b32 	%r1021, 0, %r658, %p161;
	sub.s32 	%r154, %r989, %r1021;
	setp.lt.s32 	%p162, %r990, %r658;
	selp.b32 	%r1022, 0, %r658, %p162;
	sub.s32 	%r155, %r990, %r1022;
	setp.lt.s32 	%p163, %r991, %r658;
	selp.b32 	%r1023, 0, %r658, %p163;
	sub.s32 	%r156, %r991, %r1023;
	setp.lt.s32 	%p164, %r992, %r658;
	selp.b32 	%r1024, 0, %r658, %p164;
	sub.s32 	%r157, %r992, %r1024;
	setp.lt.s32 	%p165, %r993, %r658;
	selp.b32 	%r1025, 0, %r658, %p165;
	sub.s32 	%r158, %r993, %r1025;
	setp.lt.s32 	%p166, %r994, %r658;
	selp.b32 	%r1026, 0, %r658, %p166;
	sub.s32 	%r159, %r994, %r1026;
	setp.lt.s32 	%p167, %r995, %r658;
	selp.b32 	%r1027, 0, %r658, %p167;
	sub.s32 	%r160, %r995, %r1027;
	setp.lt.s32 	%p168, %r996, %r658;
	selp.b32 	%r1028, 0, %r658, %p168;
	sub.s32 	%r161, %r996, %r1028;
	setp.lt.s32 	%p169, %r997, %r658;
	selp.b32 	%r1029, 0, %r658, %p169;
	sub.s32 	%r162, %r997, %r1029;
	setp.lt.s32 	%p170, %r998, %r658;
	selp.b32 	%r1030, 0, %r658, %p170;
	sub.s32 	%r163, %r998, %r1030;
	setp.lt.s32 	%p171, %r999, %r658;
	selp.b32 	%r1031, 0, %r658, %p171;
	sub.s32 	%r164, %r999, %r1031;
	setp.lt.s32 	%p172, %r1000, %r658;
	selp.b32 	%r1032, 0, %r658, %p172;
	sub.s32 	%r165, %r1000, %r1032;
	setp.lt.s32 	%p173, %r1001, %r658;
	selp.b32 	%r1033, 0, %r658, %p173;
	sub.s32 	%r166, %r1001, %r1033;
	setp.lt.s32 	%p174, %r1002, %r658;
	selp.b32 	%r1034, 0, %r658, %p174;
	sub.s32 	%r167, %r1002, %r1034;
	setp.lt.s32 	%p175, %r1003, %r658;
	selp.b32 	%r1035, 0, %r658, %p175;
	sub.s32 	%r168, %r1003, %r1035;
	setp.lt.s32 	%p176, %r1004, %r658;
	selp.b32 	%r1036, 0, %r658, %p176;
	sub.s32 	%r169, %r1004, %r1036;
	setp.lt.s32 	%p177, %r1005, %r658;
	selp.b32 	%r1037, 0, %r658, %p177;
	sub.s32 	%r170, %r1005, %r1037;
	setp.lt.s32 	%p178, %r1006, %r658;
	selp.b32 	%r1038, 0, %r658, %p178;
	sub.s32 	%r171, %r1006, %r1038;
	setp.lt.s32 	%p179, %r1007, %r658;
	selp.b32 	%r1039, 0, %r658, %p179;
	sub.s32 	%r172, %r1007, %r1039;
	setp.lt.s32 	%p180, %r1008, %r658;
	selp.b32 	%r1040, 0, %r658, %p180;
	sub.s32 	%r173, %r1008, %r1040;
	mov.b32 	%r1349, 0;
$L__BB226_86:
	add.s32 	%r207, %r1349, %r8;
	mad.lo.s32 	%r208, %r207, %r658, %r79;
	mov.b32 	%r1382, 0;
	mov.pred 	%p288, -1;
$L__BB226_87:
	mov.pred 	%p1, %p288;
	sub.s32 	%r242, %r658, %r1382;
	add.s32 	%r243, %r1382, %r208;
	setp.lt.s32 	%p182, %r242, 1;
	@%p182 bra 	$L__BB226_89;
	sub.s32 	%r1042, %r243, %r18;
	shl.b32 	%r1043, %r1042, 2;
	mov.u32 	%r1044, _ZZ9cuda_gemmIiLi128ELi16ELi1ELi256ELi64ELi64ELi0EEviiiPT_S1_S1_iiE3Ash;
	add.s32 	%r1045, %r1044, %r1043;
	ld.shared.u32 	%r1383, [%r1045];
$L__BB226_89:
	setp.lt.s32 	%p183, %r242, 2;
	@%p183 bra 	$L__BB226_91;
	sub.s32 	%r1046, %r243, %r111;
	shl.b32 	%r1047, %r1046, 2;
	mov.u32 	%r1048, _ZZ9cuda_gemmIiLi128ELi16ELi1ELi256ELi64ELi64ELi0EEviiiPT_S1_S1_iiE3Ash;
	add.s32 	%r1049, %r1048, %r1047;
	ld.shared.u32 	%r1384, [%r1049+4];
$L__BB226_91:
	setp.lt.s32 	%p184, %r242, 3;
	@%p184 bra 	$L__BB226_93;
	sub.s32 	%r1050, %r243, %r112;
	shl.b32 	%r1051, %r1050, 2;
	mov.u32 	%r1052, _ZZ9cuda_gemmIiLi128ELi16ELi1ELi256ELi64ELi64ELi0EEviiiPT_S1_S1_iiE3Ash;
	add.s32 	%r1053, %r1052, %r1051;
	ld.shared.u32 	%r1385, [%r1053+8];
$L__BB226_93:
	setp.lt.s32 	%p185, %r242, 4;
	@%p185 bra 	$L__BB226_95;
	sub.s32 	%r1054, %r243, %r113;
	shl.b32 	%r1055, %r1054, 2;
	mov.u32 	%r1056, _ZZ9cuda_gemmIiLi128ELi16ELi1ELi256ELi64ELi64ELi0EEviiiPT_S1_S1_iiE3Ash;
	add.s32 	%r1057, %r1056, %r1055;
	ld.shared.u32 	%r1386, [%r1057+12];
$L__BB226_95:
	setp.lt.s32 	%p186, %r242, 5;
	@%p186 bra 	$L__BB226_97;
	sub.s32 	%r1058, %r243, %r114;
	shl.b32 	%r1059, %r1058, 2;
	mov.u32 	%r1060, _ZZ9cuda_gemmIiLi128ELi16ELi1ELi256ELi64ELi64ELi0EEviiiPT_S1_S1_iiE3Ash;
	add.s32 	%r1061, %r1060, %r1059;
	ld.shared.u32 	%r1387, [%r1061+16];
$L__BB226_97:
	setp.lt.s32 	%p187, %r242, 6;
	@%p187 bra 	$L__BB226_99;
	sub.s32 	%r1062, %r243, %r115;
	shl.b32 	%r1063, %r1062, 2;
	mov.u32 	%r1064, _ZZ9cuda_gemmIiLi128ELi16ELi1ELi256ELi64ELi64ELi0EEviiiPT_S1_S1_iiE3Ash;
	add.s32 	%r1065, %r1064, %r1063;
	ld.shared.u32 	%r1388, [%r1065+20];
$L__BB226_99:
	setp.lt.s32 	%p188, %r242, 7;
	@%p188 bra 	$L__BB226_101;
	sub.s32 	%r1066, %r243, %r116;
	shl.b32 	%r1067, %r1066, 2;
	mov.u32 	%r1068, _ZZ9cuda_gemmIiLi128ELi16ELi1ELi256ELi64ELi64ELi0EEviiiPT_S1_S1_iiE3Ash;
	add.s32 	%r1069, %r1068, %r1067;
	ld.shared.u32 	%r1389, [%r1069+24];
$L__BB226_101:
	setp.lt.s32 	%p189, %r242, 8;
	@%p189 bra 	$L__BB226_103;
	sub.s32 	%r1070, %r243, %r117;
	shl.b32 	%r1071, %r1070, 2;
	mov.u32 	%r1072, _ZZ9cuda_gemmIiLi128ELi16ELi1ELi256ELi64ELi64ELi0EEviiiPT_S1_S1_iiE3Ash;
	add.s32 	%r1073, %r1072, %r1071;
	ld.shared.u32 	%r1390, [%r1073+28];
$L__BB226_103:
	setp.lt.s32 	%p190, %r242, 9;
	@%p190 bra 	$L__BB226_105;
	sub.s32 	%r1074, %r243, %r118;
	shl.b32 	%r1075, %r1074, 2;
	mov.u32 	%r1076, _ZZ9cuda_gemmIiLi128ELi16ELi1ELi256ELi64ELi64ELi0EEviiiPT_S1_S1_iiE3Ash;
	add.s32 	%r1077, %r1076, %r1075;
	ld.shared.u32 	%r1391, [%r1077+32];
$L__BB226_105:
	setp.lt.s32 	%p191, %r242, 10;
	@%p191 bra 	$L__BB226_107;
	sub.s32 	%r1078, %r243, %r119;
	shl.b32 	%r1079, %r1078, 2;
	mov.u32 	%r1080, _ZZ9cuda_gemmIiLi128ELi16ELi1ELi256ELi64ELi64ELi0EEviiiPT_S1_S1_iiE3Ash;
	add.s32 	%r1081, %r1080, %r1079;
	ld.shared.u32 	%r1392, [%r1081+36];
$L__BB226_107:
	setp.lt.s32 	%p192, %r242, 11;
	@%p192 bra 	$L__BB226_109;
	sub.s32 	%r1082, %r243, %r120;
	shl.b32 	%r1083, %r1082, 2;
	mov.u32 	%r1084, _ZZ9cuda_gemmIiLi128ELi16ELi1ELi256ELi64ELi64ELi0EEviiiPT_S1_S1_iiE3Ash;
	add.s32 	%r1085, %r1084, %r1083;
	ld.shared.u32 	%r1393, [%r1085+40];
$L__BB226_109:
	setp.lt.s32 	%p193, %r242, 12;
	@%p193 bra 	$L__BB226_111;
	sub.s32 	%r1086, %r243, %r121;
	shl.b32 	%r1087, %r1086, 2;
	mov.u32 	%r1088, _ZZ9cuda_gemmIiLi128ELi16ELi1ELi256ELi64ELi64ELi0EEviiiPT_S1_S1_iiE3Ash;
	add.s32 	%r1089, %r1088, %r1087;
	ld.shared.u32 	%r1394, [%r1089+44];
$L__BB226_111:
	setp.lt.s32 	%p194, %r242, 13;
	@%p194 bra 	$L__BB226_113;
	sub.s32 	%r1090, %r243, %r122;
	shl.b32 	%r1091, %r1090, 2;
	mov.u32 	%r1092, _ZZ9cuda_gemmIiLi128ELi16ELi1ELi256ELi64ELi64ELi0EEviiiPT_S1_S1_iiE3Ash;
	add.s32 	%r1093, %r1092, %r1091;
	ld.shared.u32 	%r1395, [%r1093+48];
$L__BB226_113:
	setp.lt.s32 	%p195, %r242, 14;
	@%p195 bra 	$L__BB226_115;
	sub.s32 	%r1094, %r243, %r123;
	shl.b32 	%r1095, %r1094, 2;
	mov.u32 	%r1096, _ZZ9cuda_gemmIiLi128ELi16ELi1ELi256ELi64ELi64ELi0EEviiiPT_S1_S1_iiE3Ash;
	add.s32 	%r1097, %r1096, %r1095;
	ld.shared.u32 	%r1396, [%r1097+52];
$L__BB226_115:
	setp.lt.s32 	%p196, %r242, 15;
	@%p196 bra 	$L__BB226_117;
	sub.s32 	%r1098, %r243, %r124;
	shl.b32 	%r1099, %r1098, 2;
	mov.u32 	%r1100, _ZZ9cuda_gemmIiLi128ELi16ELi1ELi256ELi64ELi64ELi0EEviiiPT_S1_S1_iiE3Ash;
	add.s32 	%r1101, %r1100, %r1099;
	ld.shared.u32 	%r1397, [%r1101+56];
$L__BB226_117:
	setp.lt.s32 	%p197, %r242, 16;
	@%p197 bra 	$L__BB226_119;
	sub.s32 	%r1102, %r243, %r125;
	shl.b32 	%r1103, %r1102, 2;
	mov.u32 	%r1104, _ZZ9cuda_gemmIiLi128ELi16ELi1ELi256ELi64ELi64ELi0EEviiiPT_S1_S1_iiE3Ash;
	add.s32 	%r1105, %r1104, %r1103;
	ld.shared.u32 	%r1398, [%r1105+60];
$L__BB226_119:
	setp.lt.s32 	%p198, %r242, 17;
	@%p198 bra 	$L__BB226_121;
	sub.s32 	%r1106, %r243, %r126;
	shl.b32 	%r1107, %r1106, 2;
	mov.u32 	%r1108, _ZZ9cuda_gemmIiLi128ELi16ELi1ELi256ELi64ELi64ELi0EEviiiPT_S1_S1_iiE3Ash;
	add.s32 	%r1109, %r1108, %r1107;
	ld.shared.u32 	%r1399, [%r1109+64];
$L__BB226_121:
	setp.lt.s32 	%p199, %r242, 18;
	@%p199 bra 	$L__BB226_123;
	sub.s32 	%r1110, %r243, %r127;
	shl.b32 	%r1111, %r1110, 2;
	mov.u32 	%r1112, _ZZ9cuda_gemmIiLi128ELi16ELi1ELi256ELi64ELi64ELi0EEviiiPT_S1_S1_iiE3Ash;
	add.s32 	%r1113, %r1112, %r1111;
	ld.shared.u32 	%r1400, [%r1113+68];
$L__BB226_123:
	setp.lt.s32 	%p200, %r242, 19;
	@%p200 bra 	$L__BB226_125;
	sub.s32 	%r1114, %r243, %r128;
	shl.b32 	%r1115, %r1114, 2;
	mov.u32 	%r1116, _ZZ9cuda_gemmIiLi128ELi16ELi1ELi256ELi64ELi64ELi0EEviiiPT_S1_S1_iiE3Ash;
	add.s32 	%r1117, %r1116, %r1115;
	ld.shared.u32 	%r1401, [%r1117+72];
$L__BB226_125:
	setp.lt.s32 	%p201, %r242, 20;
	@%p201 bra 	$L__BB226_127;
	sub.s32 	%r1118, %r243, %r129;
	shl.b32 	%r1119, %r1118, 2;
	mov.u32 	%r1120, _ZZ9cuda_gemmIiLi128ELi16ELi1ELi256ELi64ELi64ELi0EEviiiPT_S1_S1_iiE3Ash;
	add.s32 	%r1121, %r1120, %r1119;
	ld.shared.u32 	%r1402, [%r1121+76];
$L__BB226_127:
	setp.lt.s32 	%p202, %r242, 21;
	@%p202 bra 	$L__BB226_129;
	sub.s32 	%r1122, %r243, %r130;
	shl.b32 	%r1123, %r1122, 2;
	mov.u32 	%r1124, _ZZ9cuda_gemmIiLi128ELi16ELi1ELi256ELi64ELi64ELi0EEviiiPT_S1_S1_iiE3Ash;
	add.s32 	%r1125, %r1124, %r1123;
	ld.shared.u32 	%r1403, [%r1125+80];
$L__BB226_129:
	setp.lt.s32 	%p203, %r242, 22;
	@%p203 bra 	$L__BB226_131;
	sub.s32 	%r1126, %r243, %r131;
	shl.b32 	%r1127, %r1126, 2;
	mov.u32 	%r1128, _ZZ9cuda_gemmIiLi128ELi16ELi1ELi256ELi64ELi64ELi0EEviiiPT_S1_S1_iiE3Ash;
	add.s32 	%r1129, %r1128, %r1127;
	ld.shared.u32 	%r1404, [%r1129+84];
$L__BB226_131:
	setp.lt.s32 	%p204, %r242, 23;
	@%p204 bra 	$L__BB226_133;
	sub.s32 	%r1130, %r243, %r132;
	shl.b32 	%r1131, %r1130, 2;
	mov.u32 	%r1132, _ZZ9cuda_gemmIiLi128ELi16ELi1ELi256ELi64ELi64ELi0EEviiiPT_S1_S1_iiE3Ash;
	add.s32 	%r1133, %r1132, %r1131;
	ld.shared.u32 	%r1405, [%r1133+88];
$L__BB226_133:
	setp.lt.s32 	%p205, %r242, 24;
	@%p205 bra 	$L__BB226_135;
	sub.s32 	%r1134, %r243, %r133;
	shl.b32 	%r1135, %r1134, 2;
	mov.u32 	%r1136, _ZZ9cuda_gemmIiLi128ELi16ELi1ELi256ELi64ELi64ELi0EEviiiPT_S1_S1_iiE3Ash;
	add.s32 	%r1137, %r1136, %r1135;
	ld.shared.u32 	%r1406, [%r1137+92];
$L__BB226_135:
	setp.lt.s32 	%p206, %r242, 25;
	@%p206 bra 	$L__BB226_137;
	sub.s32 	%r1138, %r243, %r134;
	shl.b32 	%r1139, %r1138, 2;
	mov.u32 	%r1140, _ZZ9cuda_gemmIiLi128ELi16ELi1ELi256ELi64ELi64ELi0EEviiiPT_S1_S1_iiE3Ash;
	add.s32 	%r1141, %r1140, %r1139;
	ld.shared.u32 	%r1407, [%r1141+96];
$L__BB226_137:
	setp.lt.s32 	%p207, %r242, 26;
	@%p207 bra 	$L__BB226_139;
	sub.s32 	%r1142, %r243, %r135;
	shl.b32 	%r1143, %r1142, 2;
	mov.u32 	%r1144, _ZZ9cuda_gemmIiLi128ELi16ELi1ELi256ELi64ELi64ELi0EEviiiPT_S1_S1_iiE3Ash;
	add.s32 	%r1145, %r1144, %r1143;
	ld.shared.u32 	%r1408, [%r1145+100];
$L__BB226_139:
	setp.lt.s32 	%p208, %r242, 27;
	@%p208 bra 	$L__BB226_141;
	sub.s32 	%r1146, %r243, %r136;
	shl.b32 	%r1147, %r1146, 2;
	mov.u32 	%r1148, _ZZ9cuda_gemmIiLi128ELi16ELi1ELi256ELi64ELi64ELi0EEviiiPT_S1_S1_iiE3Ash;
	add.s32 	%r1149, %r1148, %r1147;
	ld.shared.u32 	%r1409, [%r1149+104];
$L__BB226_141:
	setp.lt.s32 	%p209, %r242, 28;
	@%p209 bra 	$L__BB226_143;
	sub.s32 	%r1150, %r243, %r137;
	shl.b32 	%r1151, %r1150, 2;
	mov.u32 	%r1152, _ZZ9cuda_gemmIiLi128ELi16ELi1ELi256ELi64ELi64ELi0EEviiiPT_S1_S1_iiE3Ash;
	add.s32 	%r1153, %r1152, %r1151;
	ld.shared.u32 	%r1410, [%r1153+108];
$L__BB226_143:
	setp.lt.s32 	%p210, %r242, 29;
	@%p210 bra 	$L__BB226_145;
	sub.s32 	%r1154, %r243, %r138;
	shl.b32 	%r1155, %r1154, 2;
	mov.u32 	%r1156, _ZZ9cuda_gemmIiLi128ELi16ELi1ELi256ELi64ELi64ELi0EEviiiPT_S1_S1_iiE3Ash;
	add.s32 	%r1157, %r1156, %r1155;
	ld.shared.u32 	%r1411, [%r1157+112];
$L__BB226_145:
	setp.lt.s32 	%p211, %r242, 30;
	@%p211 bra 	$L__BB226_147;
	sub.s32 	%r1158, %r243, %r139;
	shl.b32 	%r1159, %r1158, 2;
	mov.u32 	%r1160, _ZZ9cuda_gemmIiLi128ELi16ELi1ELi256ELi64ELi64ELi0EEviiiPT_S1_S1_iiE3Ash;
	add.s32 	%r1161, %r1160, %r1159;
	ld.shared.u32 	%r1412, [%r1161+116];
$L__BB226_147:
	setp.lt.s32 	%p212, %r242, 31;
	@%p212 bra 	$L__BB226_149;
	sub.s32 	%r1162, %r243, %r140;
	shl.b32 	%r1163, %r1162, 2;
	mov.u32 	%r1164, _ZZ9cuda_gemmIiLi128ELi16ELi1ELi256ELi64ELi64ELi0EEviiiPT_S1_S1_iiE3Ash;
	add.s32 	%r1165, %r1164, %r1163;
	ld.shared.u32 	%r1413, [%r1165+120];
$L__BB226_149:
	setp.lt.s32 	%p213, %r242, 32;
	@%p213 bra 	$L__BB226_151;
	sub.s32 	%r1166, %r243, %r141;
	shl.b32 	%r1167, %r1166, 2;
	mov.u32 	%r1168, _ZZ9cuda_gemmIiLi128ELi16ELi1ELi256ELi64ELi64ELi0EEviiiPT_S1_S1_iiE3Ash;
	add.s32 	%r1169, %r1168, %r1167;
	ld.shared.u32 	%r1414, [%r1169+124];
$L__BB226_151:
	setp.lt.s32 	%p214, %r9, %r657;
	@%p214 bra 	$L__BB226_154;
$L__BB226_152:
	mov.b32 	%r1382, 32;
	mov.pred 	%p288, 0;
	@%p1 bra 	$L__BB226_87;
	add.s32 	%r1349, %r1349, %r7;
	setp.lt.s32 	%p281, %r1349, %r6;
	@%p281 bra 	$L__BB226_86;
	bra.uni 	$L__BB226_290;
$L__BB226_154:
	add.s32 	%r1170, %r79, %r1382;
	shl.b32 	%r1171, %r1170, 2;
	mov.u32 	%r1172, _ZZ9cuda_gemmIiLi128ELi16ELi1ELi256ELi64ELi64ELi0EEviiiPT_S1_S1_iiE11kron_fac_sh;
	add.s32 	%r308, %r1172, %r1171;
	mov.u32 	%r1415, %r9;
$L__BB226_155:
	mad.lo.s32 	%r1174, %r1415, 260, %r308;
	ld.shared.u32 	%r310, [%r1174];
	mov.b32 	%r1417, 0;
	@%p182 bra 	$L__BB226_157;
	shfl.sync.idx.b32	%r1175|%p216, %r310, %r142, %r15, -1;
	mul.lo.s32 	%r1417, %r1175, %r1383;
$L__BB226_157:
	@%p183 bra 	$L__BB226_159;
	shfl.sync.idx.b32	%r1176|%p218, %r310, %r143, %r15, -1;
	mad.lo.s32 	%r1417, %r1176, %r1384, %r1417;
$L__BB226_159:
	@%p184 bra 	$L__BB226_161;
	shfl.sync.idx.b32	%r1177|%p220, %r310, %r144, %r15, -1;
	mad.lo.s32 	%r1417, %r1177, %r1385, %r1417;
$L__BB226_161:
	@%p185 bra 	$L__BB226_163;
	shfl.sync.idx.b32	%r1178|%p222, %r310, %r145, %r15, -1;
	mad.lo.s32 	%r1417, %r1178, %r1386, %r1417;
$L__BB226_163:
	@%p186 bra 	$L__BB226_165;
	shfl.sync.idx.b32	%r1179|%p224, %r310, %r146, %r15, -1;
	mad.lo.s32 	%r1417, %r1179, %r1387, %r1417;
$L__BB226_165:
	setp.lt.s32 	%p225, %r242, 6;
	@%p225 bra 	$L__BB226_167;
	shfl.sync.idx.b32	%r1180|%p226, %r310, %r147, %r15, -1;
	mad.lo.s32 	%r1417, %r1180, %r1388, %r1417;
$L__BB226_167:
	setp.lt.s32 	%p227, %r242, 7;
	@%p227 bra 	$L__BB226_169;
	shfl.sync.idx.b32	%r1181|%p228, %r310, %r148, %r15, -1;
	mad.lo.s32 	%r1417, %r1181, %r1389, %r1417;
$L__BB226_169:
	setp.lt.s32 	%p229, %r242, 8;
	@%p229 bra 	$L__BB226_171;
	shfl.sync.idx.b32	%r1182|%p230, %r310, %r149, %r15, -1;
	mad.lo.s32 	%r1417, %r1182, %r1390, %r1417;
$L__BB226_171:
	setp.lt.s32 	%p231, %r242, 9;
	@%p231 bra 	$L__BB226_173;
	shfl.sync.idx.b32	%r1183|%p232, %r310, %r150, %r15, -1;
	mad.lo.s32 	%r1417, %r1183, %r1391, %r1417;
$L__BB226_173:
	setp.lt.s32 	%p233, %r242, 10;
	@%p233 bra 	$L__BB226_175;
	shfl.sync.idx.b32	%r1184|%p234, %r310, %r151, %r15, -1;
	mad.lo.s32 	%r1417, %r1184, %r1392, %r1417;
$L__BB226_175:
	setp.lt.s32 	%p235, %r242, 11;
	@%p235 bra 	$L__BB226_177;
	shfl.sync.idx.b32	%r1185|%p236, %r310, %r152, %r15, -1;
	mad.lo.s32 	%r1417, %r1185, %r1393, %r1417;
$L__BB226_177:
	setp.lt.s32 	%p237, %r242, 12;
	@%p237 bra 	$L__BB226_179;
	shfl.sync.idx.b32	%r1186|%p238, %r310, %r153, %r15, -1;
	mad.lo.s32 	%r1417, %r1186, %r1394, %r1417;
$L__BB226_179:
	setp.lt.s32 	%p239, %r242, 13;
	@%p239 bra 	$L__BB226_181;
	shfl.sync.idx.b32	%r1187|%p240, %r310, %r154, %r15, -1;
	mad.lo.s32 	%r1417, %r1187, %r1395, %r1417;
$L__BB226_181:
	setp.lt.s32 	%p241, %r242, 14;
	@%p241 bra 	$L__BB226_183;
	shfl.sync.idx.b32	%r1188|%p242, %r310, %r155, %r15, -1;
	mad.lo.s32 	%r1417, %r1188, %r1396, %r1417;
$L__BB226_183:
	setp.lt.s32 	%p243, %r242, 15;
	@%p243 bra 	$L__BB226_185;
	shfl.sync.idx.b32	%r1189|%p244, %r310, %r156, %r15, -1;
	mad.lo.s32 	%r1417, %r1189, %r1397, %r1417;
$L__BB226_185:
	setp.lt.s32 	%p245, %r242, 16;
	@%p245 bra 	$L__BB226_187;
	shfl.sync.idx.b32	%r1190|%p246, %r310, %r157, %r15, -1;
	mad.lo.s32 	%r1417, %r1190, %r1398, %r1417;
$L__BB226_187:
	setp.lt.s32 	%p247, %r242, 17;
	@%p247 bra 	$L__BB226_189;
	shfl.sync.idx.b32	%r1191|%p248, %r310, %r158, %r15, -1;
	mad.lo.s32 	%r1417, %r1191, %r1399, %r1417;
$L__BB226_189:
	setp.lt.s32 	%p249, %r242, 18;
	@%p249 bra 	$L__BB226_191;
	shfl.sync.idx.b32	%r1192|%p250, %r310, %r159, %r15, -1;
	mad.lo.s32 	%r1417, %r1192, %r1400, %r1417;
$L__BB226_191:
	setp.lt.s32 	%p251, %r242, 19;
	@%p251 bra 	$L__BB226_193;
	shfl.sync.idx.b32	%r1193|%p252, %r310, %r160, %r15, -1;
	mad.lo.s32 	%r1417, %r1193, %r1401, %r1417;
$L__BB226_193:
	setp.lt.s32 	%p253, %r242, 20;
	@%p253 bra 	$L__BB226_195;
	shfl.sync.idx.b32	%r1194|%p254, %r310, %r161, %r15, -1;
	mad.lo.s32 	%r1417, %r1194, %r1402, %r1417;
$L__BB226_195:
	setp.lt.s32 	%p255, %r242, 21;
	@%p255 bra 	$L__BB226_197;
	shfl.sync.idx.b32	%r1195|%p256, %r310, %r162, %r15, -1;
	mad.lo.s32 	%r1417, %r1195, %r1403, %r1417;
$L__BB226_197:
	setp.lt.s32 	%p257, %r242, 22;
	@%p257 bra 	$L__BB226_199;
	shfl.sync.idx.b32	%r1196|%p258, %r310, %r163, %r15, -1;
	mad.lo.s32 	%r1417, %r1196, %r1404, %r1417;
$L__BB226_199:
	setp.lt.s32 	%p259, %r242, 23;
	@%p259 bra 	$L__BB226_201;
	shfl.sync.idx.b32	%r1197|%p260, %r310, %r164, %r15, -1;
	mad.lo.s32 	%r1417, %r1197, %r1405, %r1417;
$L__BB226_201:
	setp.lt.s32 	%p261, %r242, 24;
	@%p261 bra 	$L__BB226_203;
	shfl.sync.idx.b32	%r1198|%p262, %r310, %r165, %r15, -1;
	mad.lo.s32 	%r1417, %r1198, %r1406, %r1417;
$L__BB226_203:
	setp.lt.s32 	%p263, %r242, 25;
	@%p263 bra 	$L__BB226_205;
	shfl.sync.idx.b32	%r1199|%p264, %r310, %r166, %r15, -1;
	mad.lo.s32 	%r1417, %r1199, %r1407, %r1417;
$L__BB226_205:
	setp.lt.s32 	%p265, %r242, 26;
	@%p265 bra 	$L__BB226_207;
	shfl.sync.idx.b32	%r1200|%p266, %r310, %r167, %r15, -1;
	mad.lo.s32 	%r1417, %r1200, %r1408, %r1417;
$L__BB226_207:
	setp.lt.s32 	%p267, %r242, 27;
	@%p267 bra 	$L__BB226_209;
	shfl.sync.idx.b32	%r1201|%p268, %r310, %r168, %r15, -1;
	mad.lo.s32 	%r1417, %r1201, %r1409, %r1417;
$L__BB226_209:
	setp.lt.s32 	%p269, %r242, 28;
	@%p269 bra 	$L__BB226_211;
	shfl.sync.idx.b32	%r1202|%p270, %r310, %r169, %r15, -1;
	mad.lo.s32 	%r1417, %r1202, %r1410, %r1417;
$L__BB226_211:
	setp.lt.s32 	%p271, %r242, 29;
	@%p271 bra 	$L__BB226_213;
	shfl.sync.idx.b32	%r1203|%p272, %r310, %r170, %r15, -1;
	mad.lo.s32 	%r1417, %r1203, %r1411, %r1417;
$L__BB226_213:
	setp.lt.s32 	%p273, %r242, 30;
	@%p273 bra 	$L__BB226_215;
	shfl.sync.idx.b32	%r1204|%p274, %r310, %r171, %r15, -1;
	mad.lo.s32 	%r1417, %r1204, %r1412, %r1417;
$L__BB226_215:
	setp.lt.s32 	%p275, %r242, 31;
	@%p275 bra 	$L__BB226_217;
	shfl.sync.idx.b32	%r1205|%p276, %r310, %r172, %r15, -1;
	mad.lo.s32 	%r1417, %r1205, %r1413, %r1417;
$L__BB226_217:
	setp.lt.s32 	%p277, %r242, 32;
	@%p277 bra 	$L__BB226_219;
	shfl.sync.idx.b32	%r1206|%p278, %r310, %r173, %r15, -1;
	mad.lo.s32 	%r1417, %r1206, %r1414, %r1417;
$L__BB226_219:
	mad.lo.s32 	%r1207, %r1415, %r6, %r207;
	shl.b32 	%r1208, %r1207, 2;
	mov.u32 	%r1209, _ZZ9cuda_gemmIiLi128ELi16ELi1ELi256ELi64ELi64ELi0EEviiiPT_S1_S1_iiE3Csh;
	add.s32 	%r1210, %r1209, %r1208;
	ld.shared.u32 	%r1211, [%r1210];
	add.s32 	%r1212, %r1211, %r1417;
	st.shared.u32 	[%r1210], %r1212;
	add.s32 	%r1415, %r1415, %r11;
	setp.lt.s32 	%p279, %r1415, %r657;
	@%p279 bra 	$L__BB226_155;
	bra.uni 	$L__BB226_152;
$L__BB226_220:
	shl.b32 	%r704, %r1316, 2;
	mov.u32 	%r705, _ZZ9cuda_gemmIiLi128ELi16ELi1ELi256ELi64ELi64ELi0EEviiiPT_S1_S1_iiE3Csh;
	add.s32 	%r706, %r705, %r704;
	mov.b32 	%r707, 0;
	st.shared.u32 	[%r706], %r707;
	add.s32 	%r708, %r706, %r17;
	st.shared.u32 	[%r708], %r707;
	add.s32 	%r709, %r708, %r17;
	st.shared.u32 	[%r709], %r707;
	add.s32 	%r710, %r709, %r17;
	st.shared.u32 	[%r710], %r707;
	add.s32 	%r1316, %r17, %r1316;
	setp.lt.u32 	%p15, %r1316, 256;
	@%p15 bra 	$L__BB226_220;
	bra.uni 	$L__BB226_17;
$L__BB226_221:
	setp.lt.s32 	%p82, %r9, %r657;
	@%p82 bra 	$L__BB226_222;
	bra.uni 	$L__BB226_288;
$L__BB226_222:
	add.s32 	%r449, %r79, %r1514;
	sub.s32 	%r450, %r449, %r80;
	sub.s32 	%r451, %r449, %r81;
	sub.s32 	%r452, %r449, %r82;
	sub.s32 	%r453, %r449, %r83;
	sub.s32 	%r454, %r449, %r84;
	sub.s32 	%r455, %r449, %r85;
	sub.s32 	%r456, %r449, %r86;
	sub.s32 	%r457, %r449, %r87;
	sub.s32 	%r458, %r449, %r88;
	sub.s32 	%r459, %r449, %r89;
	sub.s32 	%r460, %r449, %r90;
	sub.s32 	%r461, %r449, %r91;
	sub.s32 	%r462, %r449, %r92;
	sub.s32 	%r463, %r449, %r93;
	sub.s32 	%r464, %r449, %r94;
	sub.s32 	%r465, %r449, %r95;
	sub.s32 	%r466, %r449, %r96;
	sub.s32 	%r467, %r449, %r97;
	sub.s32 	%r468, %r449, %r98;
	sub.s32 	%r469, %r449, %r99;
	sub.s32 	%r470, %r449, %r100;
	sub.s32 	%r471, %r449, %r101;
	sub.s32 	%r472, %r449, %r102;
	sub.s32 	%r473, %r449, %r103;
	sub.s32 	%r474, %r449, %r104;
	sub.s32 	%r475, %r449, %r105;
	sub.s32 	%r476, %r449, %r106;
	sub.s32 	%r477, %r449, %r107;
	sub.s32 	%r478, %r449, %r108;
	sub.s32 	%r479, %r449, %r109;
	sub.s32 	%r480, %r449, %r110;
	shl.b32 	%r877, %r450, 2;
	shl.b32 	%r880, %r451, 2;
	shl.b32 	%r883, %r452, 2;
	shl.b32 	%r886, %r453, 2;
	shl.b32 	%r889, %r454, 2;
	shl.b32 	%r892, %r455, 2;
	shl.b32 	%r895, %r456, 2;
	shl.b32 	%r898, %r457, 2;
	shl.b32 	%r901, %r458, 2;
	shl.b32 	%r904, %r459, 2;
	shl.b32 	%r907, %r460, 2;
	shl.b32 	%r910, %r461, 2;
	shl.b32 	%r913, %r462, 2;
	shl.b32 	%r916, %r463, 2;
	shl.b32 	%r919, %r464, 2;
	shl.b32 	%r922, %r465, 2;
	shl.b32 	%r925, %r466, 2;
	shl.b32 	%r928, %r467, 2;
	shl.b32 	%r931, %r468, 2;
	shl.b32 	%r934, %r469, 2;
	shl.b32 	%r937, %r470, 2;
	shl.b32 	%r940, %r471, 2;
	shl.b32 	%r943, %r472, 2;
	shl.b32 	%r946, %r473, 2;
	shl.b32 	%r949, %r474, 2;
	shl.b32 	%r952, %r475, 2;
	shl.b32 	%r955, %r476, 2;
	shl.b32 	%r958, %r477, 2;
	shl.b32 	%r961, %r478, 2;
	shl.b32 	%r964, %r479, 2;
	shl.b32 	%r967, %r480, 2;
	mov.u32 	%r1547, %r9;
$L__BB226_223:
	setp.lt.s32 	%p83, %r447, 1;
	mov.u32 	%r873, _ZZ9cuda_gemmIiLi128ELi16ELi1ELi256ELi64ELi64ELi0EEviiiPT_S1_S1_iiE11kron_fac_sh;
	mad.lo.s32 	%r546, %r1547, 260, %r873;
	mov.b32 	%r1549, 0;
	@%p83 bra 	$L__BB226_225;
	shl.b32 	%r874, %r449, 2;
	add.s32 	%r875, %r546, %r874;
	ld.shared.u32 	%r876, [%r875];
	mul.lo.s32 	%r1549, %r876, %r1383;
$L__BB226_225:
	@%p51 bra 	$L__BB226_227;
	add.s32 	%r878, %r546, %r877;
	ld.shared.u32 	%r879, [%r878+4];
	mad.lo.s32 	%r1549, %r879, %r1384, %r1549;
$L__BB226_227:
	@%p52 bra 	$L__BB226_229;
	add.s32 	%r881, %r546, %r880;
	ld.shared.u32 	%r882, [%r881+8];
	mad.lo.s32 	%r1549, %r882, %r1385, %r1549;
$L__BB226_229:
	@%p53 bra 	$L__BB226_231;
	add.s32 	%r884, %r546, %r883;
	ld.shared.u32 	%r885, [%r884+12];
	mad.lo.s32 	%r1549, %r885, %r1386, %r1549;
$L__BB226_231:
	@%p54 bra 	$L__BB226_233;
	add.s32 	%r887, %r546, %r886;
	ld.shared.u32 	%r888, [%r887+16];
	mad.lo.s32 	%r1549, %r888, %r1387, %r1549;
$L__BB226_233:
	@%p55 bra 	$L__BB226_235;
	add.s32 	%r890, %r546, %r889;
	ld.shared.u32 	%r891, [%r890+20];
	mad.lo.s32 	%r1549, %r891, %r1388, %r1549;
$L__BB226_235:
	setp.lt.s32 	%p89, %r447, 7;
	@%p89 bra 	$L__BB226_237;
	add.s32 	%r893, %r546, %r892;
	ld.shared.u32 	%r894, [%r893+24];
	mad.lo.s32 	%r1549, %r894, %r1389, %r1549;
$L__BB226_237:
	setp.lt.s32 	%p90, %r447, 8;
	@%p90 bra 	$L__BB226_239;
	add.s32 	%r896, %r546, %r895;
	ld.shared.u32 	%r897, [%r896+28];
	mad.lo.s32 	%r1549, %r897, %r1390, %r1549;
$L__BB226_239:
	setp.lt.s32 	%p91, %r447, 9;
	@%p91 bra 	$L__BB226_241;
	add.s32 	%r899, %r546, %r898;
	ld.shared.u32 	%r900, [%r899+32];
	mad.lo.s32 	%r1549, %r900, %r1391, %r1549;
$L__BB226_241:
	setp.lt.s32 	%p92, %r447, 10;
	@%p92 bra 	$L__BB226_243;
	add.s32 	%r902, %r546, %r901;
	ld.shared.u32 	%r903, [%r902+36];
	mad.lo.s32 	%r1549, %r903, %r1392, %r1549;
$L__BB226_243:
	setp.lt.s32 	%p93, %r447, 11;
	@%p93 bra 	$L__BB226_245;
	add.s32 	%r905, %r546, %r904;
	ld.shared.u32 	%r906, [%r905+40];
	mad.lo.s32 	%r1549, %r906, %r1393, %r1549;
$L__BB226_245:
	setp.lt.s32 	%p94, %r447, 12;
	@%p94 bra 	$L__BB226_247;
	add.s32 	%r908, %r546, %r907;
	ld.shared.u32 	%r909, [%r908+44];
	mad.lo.s32 	%r1549, %r909, %r1394, %r1549;
$L__BB226_247:
	setp.lt.s32 	%p95, %r447, 13;
	@%p95 bra 	$L__BB226_249;
	add.s32 	%r911, %r546, %r910;
	ld.shared.u32 	%r912, [%r911+48];
	mad.lo.s32 	%r1549, %r912, %r1395, %r1549;
$L__BB226_249:
	setp.lt.s32 	%p96, %r447, 14;
	@%p96 bra 	$L__BB226_251;
	add.s32 	%r914, %r546, %r913;
	ld.shared.u32 	%r915, [%r914+52];
	mad.lo.s32 	%r1549, %r915, %r1396, %r1549;
$L__BB226_251:
	setp.lt.s32 	%p97, %r447, 15;
	@%p97 bra 	$L__BB226_253;
	add.s32 	%r917, %r546, %r916;
	ld.shared.u32 	%r918, [%r917+56];
	mad.lo.s32 	%r1549, %r918, %r1397, %r1549;
$L__BB226_253:
	setp.lt.s32 	%p98, %r447, 16;
	@%p98 bra 	$L__BB226_255;
	add.s32 	%r920, %r546, %r919;
	ld.shared.u32 	%r921, [%r920+60];
	mad.lo.s32 	%r1549, %r921, %r1398, %r1549;
$L__BB226_255:
	setp.lt.s32 	%p99, %r447, 17;
	@%p99 bra 	$L__BB226_257;
	add.s32 	%r923, %r546, %r922;
	ld.shared.u32 	%r924, [%r923+64];
	mad.lo.s32 	%r1549, %r924, %r1399, %r1549;
$L__BB226_257:
	setp.lt.s32 	%p100, %r447, 18;
	@%p100 bra 	$L__BB226_259;
	add.s32 	%r926, %r546, %r925;
	ld.shared.u32 	%r927, [%r926+68];
	mad.lo.s32 	%r1549, %r927, %r1400, %r1549;
$L__BB226_259:
	setp.lt.s32 	%p101, %r447, 19;
	@%p101 bra 	$L__BB226_261;
	add.s32 	%r929, %r546, %r928;
	ld.shared.u32 	%r930, [%r929+72];
	mad.lo.s32 	%r1549, %r930, %r1401, %r1549;
$L__BB226_261:
	setp.lt.s32 	%p102, %r447, 20;
	@%p102 bra 	$L__BB226_263;
	add.s32 	%r932, %r546, %r931;
	ld.shared.u32 	%r933, [%r932+76];
	mad.lo.s32 	%r1549, %r933, %r1402, %r1549;
$L__BB226_263:
	setp.lt.s32 	%p103, %r447, 21;
	@%p103 bra 	$L__BB226_265;
	add.s32 	%r935, %r546, %r934;
	ld.shared.u32 	%r936, [%r935+80];
	mad.lo.s32 	%r1549, %r936, %r1403, %r1549;
$L__BB226_265:
	setp.lt.s32 	%p104, %r447, 22;
	@%p104 bra 	$L__BB226_267;
	add.s32 	%r938, %r546, %r937;
	ld.shared.u32 	%r939, [%r938+84];
	mad.lo.s32 	%r1549, %r939, %r1404, %r1549;
$L__BB226_267:
	setp.lt.s32 	%p105, %r447, 23;
	@%p105 bra 	$L__BB226_269;
	add.s32 	%r941, %r546, %r940;
	ld.shared.u32 	%r942, [%r941+88];
	mad.lo.s32 	%r1549, %r942, %r1405, %r1549;
$L__BB226_269:
	setp.lt.s32 	%p106, %r447, 24;
	@%p106 bra 	$L__BB226_271;
	add.s32 	%r944, %r546, %r943;
	ld.shared.u32 	%r945, [%r944+92];
	mad.lo.s32 	%r1549, %r945, %r1406, %r1549;
$L__BB226_271:
	setp.lt.s32 	%p107, %r447, 25;
	@%p107 bra 	$L__BB226_273;
	add.s32 	%r947, %r546, %r946;
	ld.shared.u32 	%r948, [%r947+96];
	mad.lo.s32 	%r1549, %r948, %r1407, %r1549;
$L__BB226_273:
	setp.lt.s32 	%p108, %r447, 26;
	@%p108 bra 	$L__BB226_275;
	add.s32 	%r950, %r546, %r949;
	ld.shared.u32 	%r951, [%r950+100];
	mad.lo.s32 	%r1549, %r951, %r1408, %r1549;
$L__BB226_275:
	setp.lt.s32 	%p109, %r447, 27;
	@%p109 bra 	$L__BB226_277;
	add.s32 	%r953, %r546, %r952;
	ld.shared.u32 	%r954, [%r953+104];
	mad.lo.s32 	%r1549, %r954, %r1409, %r1549;
$L__BB226_277:
	setp.lt.s32 	%p110, %r447, 28;
	@%p110 bra 	$L__BB226_279;
	add.s32 	%r956, %r546, %r955;
	ld.shared.u32 	%r957, [%r956+108];
	mad.lo.s32 	%r1549, %r957, %r1410, %r1549;
$L__BB226_279:
	setp.lt.s32 	%p111, %r447, 29;
	@%p111 bra 	$L__BB226_281;
	add.s32 	%r959, %r546, %r958;
	ld.shared.u32 	%r960, [%r959+112];
	mad.lo.s32 	%r1549, %r960, %r1411, %r1549;
$L__BB226_281:
	setp.lt.s32 	%p112, %r447, 30;
	@%p112 bra 	$L__BB226_283;
	add.s32 	%r962, %r546, %r961;
	ld.shared.u32 	%r963, [%r962+116];
	mad.lo.s32 	%r1549, %r963, %r1412, %r1549;
$L__BB226_283:
	setp.lt.s32 	%p113, %r447, 31;
	@%p113 bra 	$L__BB226_285;
	add.s32 	%r965, %r546, %r964;
	ld.shared.u32 	%r966, [%r965+120];
	mad.lo.s32 	%r1549, %r966, %r1413, %r1549;
$L__BB226_285:
	setp.lt.s32 	%p114, %r447, 32;
	@%p114 bra 	$L__BB226_287;
	add.s32 	%r968, %r546, %r967;
	ld.shared.u32 	%r969, [%r968+124];
	mad.lo.s32 	%r1549, %r969, %r1414, %r1549;
$L__BB226_287:
	mad.lo.s32 	%r970, %r1547, %r6, %r412;
	shl.b32 	%r971, %r970, 2;
	mov.u32 	%r972, _ZZ9cuda_gemmIiLi128ELi16ELi1ELi256ELi64ELi64ELi0EEviiiPT_S1_S1_iiE3Csh;
	add.s32 	%r973, %r972, %r971;
	ld.shared.u32 	%r974, [%r973];
	add.s32 	%r975, %r974, %r1549;
	st.shared.u32 	[%r973], %r975;
	add.s32 	%r1547, %r1547, %r11;
	setp.lt.s32 	%p115, %r1547, %r657;
	@%p115 bra 	$L__BB226_223;
$L__BB226_288:
	mov.b32 	%r1514, 32;
	mov.pred 	%p289, 0;
	@%p2 bra 	$L__BB226_21;
	add.s32 	%r1481, %r1481, %r7;
	setp.lt.s32 	%p117, %r1481, %r6;
	@%p117 bra 	$L__BB226_20;
$L__BB226_290:
	ld.param.u32 	%r1274, [_Z9cuda_gemmIiLi128ELi16ELi1ELi256ELi64ELi64ELi0EEviiiPT_S1_S1_ii_param_2];
	ld.param.u32 	%r1272, [_Z9cuda_gemmIiLi128ELi16ELi1ELi256ELi64ELi64ELi0EEviiiPT_S1_S1_ii_param_1];
	setp.eq.s16 	%p282, %rs2, 2;
	bar.sync 	0;
	mov.u32 	%r1214, %ctaid.x;
	mul.lo.s32 	%r1215, %r6, %r1214;
	mad.lo.s32 	%r645, %r1308, %r1272, %r1215;
	div.s32 	%r646, %r1274, %r658;
	mov.u32 	%r1612, %r1;
	@%p282 bra 	$L__BB226_294;
	setp.eq.s16 	%p283, %rs2, 3;
	div.s32 	%r1216, %r1, %r6;
	mad.lo.s32 	%r1217, %r646, %r1216, %r645;
	mul.lo.s32 	%r1218, %r1216, %r6;
	sub.s32 	%r1219, %r1, %r1218;
	add.s32 	%r1220, %r1217, %r1219;
	shl.b32 	%r1221, %r1, 2;
	mov.u32 	%r1222, _ZZ9cuda_gemmIiLi128ELi16ELi1ELi256ELi64ELi64ELi0EEviiiPT_S1_S1_iiE3Csh;
	add.s32 	%r647, %r1222, %r1221;
	ld.shared.u32 	%r1223, [%r647];
	mul.wide.s32 	%rd23, %r1220, 4;
	add.s64 	%rd24, %rd2, %rd23;
	st.global.u32 	[%rd24], %r1223;
	mov.u32 	%r1612, %r16;
	@%p283 bra 	$L__BB226_294;
	add.s32 	%r1612, %r16, %r10;
	setp.eq.s16 	%p284, %rs2, 0;
	div.s32 	%r1224, %r16, %r6;
	mad.lo.s32 	%r1225, %r646, %r1224, %r645;
	mul.lo.s32 	%r1226, %r1224, %r6;
	sub.s32 	%r1227, %r16, %r1226;
	add.s32 	%r1228, %r1225, %r1227;
	add.s32 	%r649, %r647, %r17;
	ld.shared.u32 	%r1229, [%r649];
	mul.wide.s32 	%rd25, %r1228, 4;
	add.s64 	%rd26, %rd2, %rd25;
	st.global.u32 	[%rd26], %r1229;
	@%p284 bra 	$L__BB226_294;
	add.s32 	%r650, %r1612, %r10;
	div.s32 	%r1230, %r1612, %r6;
	mad.lo.s32 	%r1231, %r646, %r1230, %r645;
	mul.lo.s32 	%r1232, %r1230, %r6;
	sub.s32 	%r1233, %r1612, %r1232;
	add.s32 	%r1234, %r1231, %r1233;
	add.s32 	%r1235, %r649, %r17;
	ld.shared.u32 	%r1236, [%r1235];
	mul.wide.s32 	%rd27, %r1234, 4;
	add.s64 	%rd28, %rd2, %rd27;
	st.global.u32 	[%rd28], %r1236;
	mov.u32 	%r1612, %r650;
$L__BB226_294:
	setp.lt.u16 	%p285, %rs1, 2;
	@%p285 bra 	$L__BB226_296;
$L__BB226_295:
	div.s32 	%r1237, %r1612, %r6;
	mad.lo.s32 	%r1238, %r646, %r1237, %r645;
	mul.lo.s32 	%r1239, %r1237, %r6;
	sub.s32 	%r1240, %r1612, %r1239;
	add.s32 	%r1241, %r1238, %r1240;
	shl.b32 	%r1242, %r1612, 2;
	mov.u32 	%r1243, _ZZ9cuda_gemmIiLi128ELi16ELi1ELi256ELi64ELi64ELi0EEviiiPT_S1_S1_iiE3Csh;
	add.s32 	%r1244, %r1243, %r1242;
	ld.shared.u32 	%r1245, [%r1244];
	mul.wide.s32 	%rd29, %r1241, 4;
	add.s64 	%rd30, %rd2, %rd29;
	st.global.u32 	[%rd30], %r1245;
	add.s32 	%r1246, %r1612, %r10;
	div.s32 	%r1247, %r1246, %r6;
	mad.lo.s32 	%r1248, %r646, %r1247, %r645;
	mul.lo.s32 	%r1249, %r1247, %r6;
	sub.s32 	%r1250, %r1246, %r1249;
	add.s32 	%r1251, %r1248, %r1250;
	add.s32 	%r1252, %r1244, %r17;
	ld.shared.u32 	%r1253, [%r1252];
	mul.wide.s32 	%rd31, %r1251, 4;
	add.s64 	%rd32, %rd2, %rd31;
	st.global.u32 	[%rd32], %r1253;
	add.s32 	%r1254, %r1246, %r10;
	div.s32 	%r1255, %r1254, %r6;
	mad.lo.s32 	%r1256, %r646, %r1255, %r645;
	mul.lo.s32 	%r1257, %r1255, %r6;
	sub.s32 	%r1258, %r1254, %r1257;
	add.s32 	%r1259, %r1256, %r1258;
	add.s32 	%r1260, %r1252, %r17;
	ld.shared.u32 	%r1261, [%r1260];
	mul.wide.s32 	%rd33, %r1259, 4;
	add.s64 	%rd34, %rd2, %rd33;
	st.global.u32 	[%rd34], %r1261;
	add.s32 	%r1262, %r1254, %r10;
	div.s32 	%r1263, %r1262, %r6;
	mad.lo.s32 	%r1264, %r646, %r1263, %r645;
	mul.lo.s32 	%r1265, %r1263, %r6;
	sub.s32 	%r1266, %r1262, %r1265;
	add.s32 	%r1267, %r1264, %r1266;
	add.s32 	%r1268, %r1260, %r17;
	ld.shared.u32 	%r1269, [%r1268];
	mul.wide.s32 	%rd35, %r1267, 4;
	add.s64 	%rd36, %rd2, %rd35;
	st.global.u32 	[%rd36], %r1269;
	add.s32 	%r1612, %r1262, %r10;
	setp.lt.u32 	%p286, %r1612, 256;
	@%p286 bra 	$L__BB226_295;
$L__BB226_296:
	mov.u32 	%r1270, %nctaid.y;
	add.s32 	%r1308, %r1308, %r1270;
	shl.b32 	%r1271, %r1270, 4;
	setp.lt.u32 	%p287, %r1308, %r1271;
	@%p287 bra 	$L__BB226_5;
$L__BB226_297:
	ret;

}
	// .globl	_Z9cuda_gemmIiLi128ELi16ELi1ELi256ELi64ELi64ELi1EEviiiPT_S1_S1_ii
.visible .entry _Z9cuda_gemmIiLi128ELi16ELi1ELi256ELi64ELi64ELi1EEviiiPT_S1_S1_ii(
	.param .u32 _Z9cuda_gemmIiLi128ELi16ELi1ELi256ELi64ELi64ELi1EEviiiPT_S1_S1_ii_param_0,
	.param .u32 _Z9cuda_gemmIiLi128ELi16ELi1ELi256ELi64ELi64ELi1EEviiiPT_S1_S1_ii_param_1,
	.param .u32 _Z9cuda_gemmIiLi128ELi16ELi1ELi256ELi64ELi64ELi1EEviiiPT_S1_S1_ii_param_2,
	.param .u64 .ptr .align 1 _Z9cuda_gemmIiLi128ELi16ELi1ELi256ELi64ELi64ELi1EEviiiPT_S1_S1_ii_param_3,
	.param .u64 .ptr .align 1 _Z9cuda_gemmIiLi128ELi16ELi1ELi256ELi64ELi64ELi1EEviiiPT_S1_S1_ii_param_4,
	.param .u64 .ptr .align 1 _Z9cuda_gemmIiLi128ELi16ELi1ELi256ELi64ELi64ELi1EEviiiPT_S1_S1_ii_param_5,
	.param .u32 _Z9cuda_gemmIiLi128ELi16ELi1ELi256ELi64ELi64ELi1EEviiiPT_S1_S1_ii_param_6,
	.param .u32 _Z9cuda_gemmIiLi128ELi16ELi1ELi256ELi64ELi64ELi1EEviiiPT_S1_S1_ii_param_7
)
.maxntid 128
{
	.reg .pred 	%p<57>;
	.reg .b16 	%rs<13>;
	.reg .b32 	%r<396>;
	.reg .b64 	%rd<47>;
	// demoted variable
	.shared .align 128 .b8 _ZZ9cuda_gemmIiLi128ELi16ELi1ELi256ELi64ELi64ELi1EEviiiPT_S1_S1_iiE11kron_fac_sh[16640];
	// demoted variable
	.shared .align 128 .b8 _ZZ9cuda_gemmIiLi128ELi16ELi1ELi256ELi64ELi64ELi1EEviiiPT_S1_S1_iiE3Ash[1024];
	// demoted variable
	.shared .align 128 .b8 _ZZ9cuda_gemmIiLi128ELi16ELi1ELi256ELi64ELi64ELi1EEviiiPT_S1_S1_iiE3Csh[1024];
	ld.param.u64 	%rd10, [_Z9cuda_gemmIiLi128ELi16ELi1ELi256ELi64ELi64ELi1EEviiiPT_S1_S1_ii_param_3];
	ld.param.u64 	%rd11, [_Z9cuda_gemmIiLi128ELi16ELi1ELi256ELi64ELi64ELi1EEviiiPT_S1_S1_ii_param_4];
	ld.param.u64 	%rd12, [_Z9cuda_gemmIiLi128ELi16ELi1ELi256ELi64ELi64ELi1EEviiiPT_S1_S1_ii_param_5];
	cvta.to.global.u64 	%rd1, %rd11;
	cvta.to.global.u64 	%rd2, %rd10;
	cvta.to.global.u64 	%rd3, %rd12;
	mov.u32 	%r1, %tid.x;
	and.b32  	%r2, %r1, 31;
	mov.u32 	%r3, %ntid.x;
	add.s32 	%r4, %r1, %r3;
	cvt.u16.u32 	%rs4, %r4;
	xor.b16  	%rs5, %rs4, 4095;
	cvt.u16.u32 	%rs6, %r3;
	div.u16 	%rs7, %rs5, %rs6;
	and.b16  	%rs1, %rs7, 3;
	setp.eq.s16 	%p2, %rs1, 2;
	mov.u32 	%r381, %r1;
	@%p2 bra 	$L__BB227_3;
	cvt.u32.u16 	%r5, %rs1;
	mov.b32 	%r380, 0;
	mov.u32 	%r381, %r1;
$L__BB227_2:
	.pragma "nounroll";
	mul.wide.u32 	%rd13, %r381, 4;
	add.s64 	%rd14, %rd1, %rd13;
	ld.global.u32 	%r153, [%rd14];
	and.b32  	%r154, %r381, 63;
	mov.u32 	%r155, _ZZ9cuda_gemmIiLi128ELi16ELi1ELi256ELi64ELi64ELi1EEviiiPT_S1_S1_iiE11kron_fac_sh;
	mad.lo.s32 	%r156, %r154, 260, %r155;
	shr.u32 	%r157, %r381, 4;
	and.b32  	%r158, %r157, 268435452;
	add.s32 	%r159, %r156, %r158;
	st.shared.u32 	[%r159], %r153;
	add.s32 	%r381, %r381, %r3;
	add.s32 	%r380, %r380, 1;
	xor.b32  	%r160, %r380, %r5;
	setp.ne.s32 	%p3, %r160, 2;
	@%p3 bra 	$L__BB227_2;
$L__BB227_3:
	mov.u32 	%r163, _ZZ9cuda_gemmIiLi128ELi16ELi1ELi256ELi64ELi64ELi1EEviiiPT_S1_S1_iiE11kron_fac_sh;
$L__BB227_4:
	mul.wide.u32 	%rd15, %r381, 4;
	add.s64 	%rd16, %rd1, %rd15;
	ld.global.u32 	%r161, [%rd16];
	and.b32  	%r162, %r381, 63;
	mad.lo.s32 	%r164, %r162, 260, %r163;
	shr.u32 	%r165, %r381, 4;
	and.b32  	%r166, %r165, 268435452;
	add.s32 	%r167, %r164, %r166;
	st.shared.u32 	[%r167], %r161;
	add.s32 	%r168, %r381, %r3;
	mul.wide.u32 	%rd17, %r168, 4;
	add.s64 	%rd18, %rd1, %rd17;
	ld.global.u32 	%r169, [%rd18];
	and.b32  	%r170, %r168, 63;
	mad.lo.s32 	%r171, %r170, 260, %r163;
	shr.u32 	%r172, %r168, 4;
	and.b32  	%r173, %r172, 268435452;
	add.s32 	%r174, %r171, %r173;
	st.shared.u32 	[%r174], %r169;
	add.s32 	%r175, %r168, %r3;
	mul.wide.u32 	%rd19, %r175, 4;
	add.s64 	%rd20, %rd1, %rd19;
	ld.global.u32 	%r176, [%rd20];
	and.b32  	%r177, %r175, 63;
	mad.lo.s32 	%r178, %r177, 260, %r163;
	shr.u32 	%r179, %r175, 4;
	and.b32  	%r180, %r179, 268435452;
	add.s32 	%r181, %r178, %r180;
	st.shared.u32 	[%r181], %r176;
	add.s32 	%r182, %r175, %r3;
	mul.wide.u32 	%rd21, %r182, 4;
	add.s64 	%rd22, %rd1, %rd21;
	ld.global.u32 	%r183, [%rd22];
	and.b32  	%r184, %r182, 63;
	mad.lo.s32 	%r185, %r184, 260, %r163;
	shr.u32 	%r186, %r182, 4;
	and.b32  	%r187, %r186, 268435452;
	add.s32 	%r188, %r185, %r187;
	st.shared.u32 	[%r188], %r183;
	add.s32 	%r381, %r182, %r3;
	setp.lt.u32 	%p4, %r381, 4096;
	@%p4 bra 	$L__BB227_4;
	and.b32  	%r13, %r1, 3;
	mov.u32 	%r383, %ctaid.y;
	mov.u32 	%r15, %nctaid.y;
	shl.b32 	%r16, %r15, 4;
	setp.ge.u32 	%p5, %r383, %r16;
	@%p5 bra 	$L__BB227_31;
	shl.b32 	%r189, %r13, 6;
	or.b32  	%r17, %r189, %r2;
	not.b16 	%rs9, %rs4;
	and.b16  	%rs10, %rs9, 255;
	and.b16  	%rs12, %rs6, 255;
	div.u16 	%rs2, %rs10, %rs12;
	and.b16  	%rs3, %rs2, 3;
	shl.b32 	%r190, %r1, 2;
	mov.u32 	%r191, _ZZ9cuda_gemmIiLi128ELi16ELi1ELi256ELi64ELi64ELi1EEviiiPT_S1_S1_iiE3Ash;
	add.s32 	%r18, %r191, %r190;
	shl.b32 	%r19, %r3, 2;
	add.s32 	%r20, %r18, %r19;
	add.s32 	%r21, %r4, %r3;
	add.s32 	%r22, %r21, %r3;
	mov.u32 	%r192, _ZZ9cuda_gemmIiLi128ELi16ELi1ELi256ELi64ELi64ELi1EEviiiPT_S1_S1_iiE3Csh;
	add.s32 	%r23, %r192, %r190;
	add.s32 	%r24, %r23, %r19;
	add.s32 	%r25, %r24, %r19;
	setp.eq.s32 	%p6, %r2, 31;
	selp.b32 	%r26, -32, 0, %p6;
	setp.lt.u32 	%p7, %r2, 30;
	selp.b32 	%r27, 0, -32, %p7;
	setp.lt.u32 	%p8, %r2, 29;
	selp.b32 	%r28, 0, -32, %p8;
	setp.lt.u32 	%p9, %r2, 28;
	selp.b32 	%r29, 0, -32, %p9;
	setp.lt.u32 	%p10, %r2, 27;
	selp.b32 	%r30, 0, -32, %p10;
	setp.lt.u32 	%p11, %r2, 26;
	selp.b32 	%r31, 0, -32, %p11;
	setp.lt.u32 	%p12, %r2, 25;
	selp.b32 	%r32, 0, -32, %p12;
	setp.lt.u32 	%p13, %r2, 24;
	selp.b32 	%r33, 0, -32, %p13;
	setp.lt.u32 	%p14, %r2, 23;
	selp.b32 	%r34, 0, -32, %p14;
	setp.lt.u32 	%p15, %r2, 22;
	selp.b32 	%r35, 0, -32, %p15;
	setp.lt.u32 	%p16, %r2, 21;
	selp.b32 	%r36, 0, -32, %p16;
	setp.lt.u32 	%p17, %r2, 20;
	selp.b32 	%r37, 0, -32, %p17;
	setp.lt.u32 	%p18, %r2, 19;
	selp.b32 	%r38, 0, -32, %p18;
	setp.lt.u32 	%p19, %r2, 18;
	selp.b32 	%r39, 0, -32, %p19;
	setp.lt.u32 	%p20, %r2, 17;
	selp.b32 	%r40, 0, -32, %p20;
	setp.lt.u32 	%p21, %r2, 16;
	selp.b32 	%r41, 0, -32, %p21;
	setp.lt.u32 	%p22, %r2, 15;
	selp.b32 	%r42, 0, -32, %p22;
	setp.lt.u32 	%p23, %r2, 14;
	selp.b32 	%r43, 0, -32, %p23;
	setp.lt.u32 	%p24, %r2, 13;
	selp.b32 	%r44, 0, -32, %p24;
	setp.lt.u32 	%p25, %r2, 12;
	selp.b32 	%r45, 0, -32, %p25;
	setp.lt.u32 	%p26, %r2, 11;
	selp.b32 	%r46, 0, -32, %p26;
	setp.lt.u32 	%p27, %r2, 10;
	selp.b32 	%r47, 0, -32, %p27;
	setp.lt.u32 	%p28, %r2, 9;
	selp.b32 	%r48, 0, -32, %p28;
	setp.lt.u32 	%p29, %r2, 8;
	selp.b32 	%r49, 0, -32, %p29;
	setp.lt.u32 	%p30, %r2, 7;
	selp.b32 	%r50, 0, -32, %p30;
	setp.lt.u32 	%p31, %r2, 6;
	selp.b32 	%r51, 0, -32, %p31;
	setp.lt.u32 	%p32, %r2, 5;
	selp.b32 	%r52, 0, -32, %p32;
	setp.lt.u32 	%p33, %r2, 4;
	selp.b32 	%r53, 0, -32, %p33;
	setp.lt.u32 	%p34, %r2, 3;
	selp.b32 	%r54, 0, -32, %p34;
	setp.lt.u32 	%p35, %r2, 2;
	selp.b32 	%r55, 0, -32, %p35;
	setp.eq.s32 	%p36, %r2, 0;
	selp.b32 	%r56, 0, -32, %p36;
	mul.wide.u32 	%rd4, %r3, 16;
	shr.u32 	%r57, %r3, 2;
	shr.u32 	%r58, %r1, 2;
	shl.b32 	%r83, %r26, 2;
	shl.b32 	%r85, %r27, 2;
	shl.b32 	%r87, %r28, 2;
	shl.b32 	%r89, %r29, 2;
	shl.b32 	%r91, %r30, 2;
	shl.b32 	%r93, %r31, 2;
	shl.b32 	%r95, %r32, 2;
	shl.b32 	%r97, %r33, 2;
	shl.b32 	%r99, %r34, 2;
	shl.b32 	%r101, %r35, 2;
	shl.b32 	%r103, %r36, 2;
	shl.b32 	%r105, %r37, 2;
	shl.b32 	%r107, %r38, 2;
	shl.b32 	%r109, %r39, 2;
	shl.b32 	%r111, %r40, 2;
	shl.b32 	%r113, %r41, 2;
	shl.b32 	%r115, %r42, 2;
	shl.b32 	%r117, %r43, 2;
	shl.b32 	%r119, %r44, 2;
	shl.b32 	%r121, %r45, 2;
	shl.b32 	%r123, %r46, 2;
	shl.b32 	%r125, %r47, 2;
	shl.b32 	%r127, %r48, 2;
	shl.b32 	%r129, %r49, 2;
	shl.b32 	%r131, %r50, 2;
	shl.b32 	%r133, %r51, 2;
	shl.b32 	%r135, %r52, 2;
	shl.b32 	%r137, %r53, 2;
	shl.b32 	%r139, %r54, 2;
	shl.b32 	%r141, %r55, 2;
	shl.b32 	%r143, %r56, 2;
	cvt.u64.u32 	%rd42, %r19;
$L__BB227_7:
	setp.eq.s16 	%p37, %rs3, 2;
	shl.b32 	%r60, %r383, 8;
	mov.u32 	%r384, %r1;
	@%p37 bra 	$L__BB227_11;
	setp.eq.s16 	%p38, %rs3, 3;
	add.s32 	%r61, %r60, %r1;
	mul.wide.u32 	%rd23, %r61, 4;
	add.s64 	%rd24, %rd2, %rd23;
	ld.global.u32 	%r193, [%rd24];
	st.shared.u32 	[%r18], %r193;
	mov.u32 	%r384, %r4;
	@%p38 bra 	$L__BB227_11;
	setp.eq.s16 	%p39, %rs3, 0;
	add.s32 	%r62, %r61, %r3;
	mul.wide.u32 	%rd25, %r62, 4;
	add.s64 	%rd26, %rd2, %rd25;
	ld.global.u32 	%r194, [%rd26];
	st.shared.u32 	[%r20], %r194;
	mov.u32 	%r384, %r21;
	@%p39 bra 	$L__BB227_11;
	add.s32 	%r195, %r62, %r3;
	mul.wide.u32 	%rd27, %r195, 4;
	add.s64 	%rd28, %rd2, %rd27;
	ld.global.u32 	%r196, [%rd28];
	add.s32 	%r197, %r20, %r19;
	st.shared.u32 	[%r197], %r196;
	mov.u32 	%r384, %r22;
$L__BB227_11:
	setp.lt.u16 	%p40, %rs2, 2;
	@%p40 bra 	$L__BB227_14;
	shl.b32 	%r198, %r384, 2;
	mov.u32 	%r199, _ZZ9cuda_gemmIiLi128ELi16ELi1ELi256ELi64ELi64ELi1EEviiiPT_S1_S1_iiE3Ash;
	add.s32 	%r388, %r199, %r198;
	add.s32 	%r200, %r384, %r60;
	add.s32 	%r387, %r200, %r3;
	shl.b32 	%r201, %r3, 1;
	add.s32 	%r386, %r200, %r201;
	mad.lo.s32 	%r385, %r3, 3, %r200;
	mul.wide.u32 	%rd29, %r200, 4;
	add.s64 	%rd46, %rd2, %rd29;
$L__BB227_13:
	ld.global.u32 	%r202, [%rd46];
	st.shared.u32 	[%r388], %r202;
	mul.wide.u32 	%rd30, %r387, 4;
	add.s64 	%rd31, %rd2, %rd30;
	ld.global.u32 	%r203, [%rd31];
	add.s32 	%r204, %r388, %r19;
	st.shared.u32 	[%r204], %r203;
	mul.wide.u32 	%rd32, %r386, 4;
	add.s64 	%rd33, %rd2, %rd32;
	ld.global.u32 	%r205, [%rd33];
	shl.b32 	%r206, %r3, 3;
	add.s32 	%r207, %r388, %r206;
	st.shared.u32 	[%r207], %r205;
	mul.wide.u32 	%rd34, %r385, 4;
	add.s64 	%rd35, %rd2, %rd34;
	ld.global.u32 	%r208, [%rd35];
	mad.lo.s32 	%r209, %r3, 12, %r388;
	st.shared.u32 	[%r209], %r208;
	add.s32 	%r384, %r384, %r19;
	shl.b32 	%r210, %r3, 4;
	add.s32 	%r388, %r388, %r210;
	add.s32 	%r387, %r387, %r19;
	add.s32 	%r386, %r386, %r19;
	add.s32 	%r385, %r385, %r19;
	add.s64 	%rd46, %rd46, %rd4;
	setp.lt.u32 	%p41, %r384, 256;
	@%p41 bra 	$L__BB227_13;
$L__BB227_14:
	setp.eq.s16 	%p42, %rs3, 2;
	bar.sync 	0;
	mov.u32 	%r390, %r1;
	@%p42 bra 	$L__BB227_18;
	setp.eq.s16 	%p43, %rs3, 3;
	mov.b32 	%r211, 0;
	st.shared.u32 	[%r23], %r211;
	mov.u32 	%r390, %r4;
	@%p43 bra 	$L__BB227_18;
	setp.eq.s16 	%p44, %rs3, 0;
	mov.b32 	%r212, 0;
	st.shared.u32 	[%r24], %r212;
	mov.u32 	%r390, %r21;
	@%p44 bra 	$L__BB227_18;
	mov.b32 	%r213, 0;
	st.shared.u32 	[%r25], %r213;
	mov.u32 	%r390, %r22;
$L__BB227_18:
	setp.lt.u16 	%p45, %rs2, 2;
	@%p45 bra 	$L__BB227_20;
$L__BB227_19:
	shl.b32 	%r214, %r390, 2;
	mov.u32 	%r215, _ZZ9cuda_gemmIiLi128ELi16ELi1ELi256ELi64ELi64ELi1EEviiiPT_S1_S1_iiE3Csh;
	add.s32 	%r216, %r215, %r214;
	mov.b32 	%r217, 0;
	st.shared.u32 	[%r216], %r217;
	add.s32 	%r218, %r216, %r19;
	st.shared.u32 	[%r218], %r217;
	add.s32 	%r219, %r218, %r19;
	st.shared.u32 	[%r219], %r217;
	add.s32 	%r220, %r219, %r19;
	st.shared.u32 	[%r220], %r217;
	add.s32 	%r390, %r19, %r390;
	setp.lt.u32 	%p46, %r390, 256;
	@%p46 bra 	$L__BB227_19;
$L__BB227_20:
	mov.b32 	%r392, 0;
	mov.pred 	%p56, -1;
$L__BB227_21:
	mov.pred 	%p1, %p56;
	add.s32 	%r222, %r17, %r392;
	shl.b32 	%r223, %r222, 2;
	mov.u32 	%r224, _ZZ9cuda_gemmIiLi128ELi16ELi1ELi256ELi64ELi64ELi1EEviiiPT_S1_S1_iiE3Ash;
	add.s32 	%r225, %r224, %r223;
	ld.shared.u32 	%r82, [%r225];
	add.s32 	%r226, %r225, %r83;
	ld.shared.u32 	%r84, [%r226+4];
	add.s32 	%r227, %r225, %r85;
	ld.shared.u32 	%r86, [%r227+8];
	add.s32 	%r228, %r225, %r87;
	ld.shared.u32 	%r88, [%r228+12];
	add.s32 	%r229, %r225, %r89;
	ld.shared.u32 	%r90, [%r229+16];
	add.s32 	%r230, %r225, %r91;
	ld.shared.u32 	%r92, [%r230+20];
	add.s32 	%r231, %r225, %r93;
	ld.shared.u32 	%r94, [%r231+24];
	add.s32 	%r232, %r225, %r95;
	ld.shared.u32 	%r96, [%r232+28];
	add.s32 	%r233, %r225, %r97;
	ld.shared.u32 	%r98, [%r233+32];
	add.s32 	%r234, %r225, %r99;
	ld.shared.u32 	%r100, [%r234+36];
	add.s32 	%r235, %r225, %r101;
	ld.shared.u32 	%r102, [%r235+40];
	add.s32 	%r236, %r225, %r103;
	ld.shared.u32 	%r104, [%r236+44];
	add.s32 	%r237, %r225, %r105;
	ld.shared.u32 	%r106, [%r237+48];
	add.s32 	%r238, %r225, %r107;
	ld.shared.u32 	%r108, [%r238+52];
	add.s32 	%r239, %r225, %r109;
	ld.shared.u32 	%r110, [%r239+56];
	add.s32 	%r240, %r225, %r111;
	ld.shared.u32 	%r112, [%r240+60];
	add.s32 	%r241, %r225, %r113;
	ld.shared.u32 	%r114, [%r241+64];
	add.s32 	%r242, %r225, %r115;
	ld.shared.u32 	%r116, [%r242+68];
	add.s32 	%r243, %r225, %r117;
	ld.shared.u32 	%r118, [%r243+72];
	add.s32 	%r244, %r225, %r119;
	ld.shared.u32 	%r120, [%r244+76];
	add.s32 	%r245, %r225, %r121;
	ld.shared.u32 	%r122, [%r245+80];
	add.s32 	%r246, %r225, %r123;
	ld.shared.u32 	%r124, [%r246+84];
	add.s32 	%r247, %r225, %r125;
	ld.shared.u32 	%r126, [%r247+88];
	add.s32 	%r248, %r225, %r127;
	ld.shared.u32 	%r128, [%r248+92];
	add.s32 	%r249, %r225, %r129;
	ld.shared.u32 	%r130, [%r249+96];
	add.s32 	%r250, %r225, %r131;
	ld.shared.u32 	%r132, [%r250+100];
	add.s32 	%r251, %r225, %r133;
	ld.shared.u32 	%r134, [%r251+104];
	add.s32 	%r252, %r225, %r135;
	ld.shared.u32 	%r136, [%r252+108];
	add.s32 	%r253, %r225, %r137;
	ld.shared.u32 	%r138, [%r253+112];
	add.s32 	%r254, %r225, %r139;
	ld.shared.u32 	%r140, [%r254+116];
	add.s32 	%r255, %r225, %r141;
	ld.shared.u32 	%r142, [%r255+120];
	add.s32 	%r256, %r225, %r143;
	ld.shared.u32 	%r144, [%r256+124];
	add.s32 	%r145, %r392, %r2;
	shl.b32 	%r259, %r145, 2;
	mov.u32 	%r393, %r58;
$L__BB227_22:
	mov.u32 	%r257, _ZZ9cuda_gemmIiLi128ELi16ELi1ELi256ELi64ELi64ELi1EEviiiPT_S1_S1_iiE11kron_fac_sh;
	mad.lo.s32 	%r258, %r393, 260, %r257;
	add.s32 	%r260, %r258, %r259;
	ld.shared.u32 	%r261, [%r260];
	mul.lo.s32 	%r262, %r261, %r82;
	add.s32 	%r263, %r260, %r83;
	ld.shared.u32 	%r264, [%r263+4];
	mad.lo.s32 	%r265, %r264, %r84, %r262;
	add.s32 	%r266, %r260, %r85;
	ld.shared.u32 	%r267, [%r266+8];
	mad.lo.s32 	%r268, %r267, %r86, %r265;
	add.s32 	%r269, %r260, %r87;
	ld.shared.u32 	%r270, [%r269+12];
	mad.lo.s32 	%r271, %r270, %r88, %r268;
	add.s32 	%r272, %r260, %r89;
	ld.shared.u32 	%r273, [%r272+16];
	mad.lo.s32 	%r274, %r273, %r90, %r271;
	add.s32 	%r275, %r260, %r91;
	ld.shared.u32 	%r276, [%r275+20];
	mad.lo.s32 	%r277, %r276, %r92, %r274;
	add.s32 	%r278, %r260, %r93;
	ld.shared.u32 	%r279, [%r278+24];
	mad.lo.s32 	%r280, %r279, %r94, %r277;
	add.s32 	%r281, %r260, %r95;
	ld.shared.u32 	%r282, [%r281+28];
	mad.lo.s32 	%r283, %r282, %r96, %r280;
	add.s32 	%r284, %r260, %r97;
	ld.shared.u32 	%r285, [%r284+32];
	mad.lo.s32 	%r286, %r285, %r98, %r283;
	add.s32 	%r287, %r260, %r99;
	ld.shared.u32 	%r288, [%r287+36];
	mad.lo.s32 	%r289, %r288, %r100, %r286;
	add.s32 	%r290, %r260, %r101;
	ld.shared.u32 	%r291, [%r290+40];
	mad.lo.s32 	%r292, %r291, %r102, %r289;
	add.s32 	%r293, %r260, %r103;
	ld.shared.u32 	%r294, [%r293+44];
	mad.lo.s32 	%r295, %r294, %r104, %r292;
	add.s32 	%r296, %r260, %r105;
	ld.shared.u32 	%r297, [%r296+48];
	mad.lo.s32 	%r298, %r297, %r106, %r295;
	add.s32 	%r299, %r260, %r107;
	ld.shared.u32 	%r300, [%r299+52];
	mad.lo.s32 	%r301, %r300, %r108, %r298;
	add.s32 	%r302, %r260, %r109;
	ld.shared.u32 	%r303, [%r302+56];
	mad.lo.s32 	%r304, %r303, %r110, %r301;
	add.s32 	%r305, %r260, %r111;
	ld.shared.u32 	%r306, [%r305+60];
	mad.lo.s32 	%r307, %r306, %r112, %r304;
	add.s32 	%r308, %r260, %r113;
	ld.shared.u32 	%r309, [%r308+64];
	mad.lo.s32 	%r310, %r309, %r114, %r307;
	add.s32 	%r311, %r260, %r115;
	ld.shared.u32 	%r312, [%r311+68];
	mad.lo.s32 	%r313, %r312, %r116, %r310;
	add.s32 	%r314, %r260, %r117;
	ld.shared.u32 	%r315, [%r314+72];
	mad.lo.s32 	%r316, %r315, %r118, %r313;
	add.s32 	%r317, %r260, %r119;
	ld.shared.u32 	%r318, [%r317+76];
	mad.lo.s32 	%r319, %r318, %r120, %r316;
	add.s32 	%r320, %r260, %r121;
	ld.shared.u32 	%r321, [%r320+80];
	mad.lo.s32 	%r322, %r321, %r122, %r319;
	add.s32 	%r323, %r260, %r123;
	ld.shared.u32 	%r324, [%r323+84];
	mad.lo.s32 	%r325, %r324, %r124, %r322;
	add.s32 	%r326, %r260, %r125;
	ld.shared.u32 	%r327, [%r326+88];
	mad.lo.s32 	%r328, %r327, %r126, %r325;
	add.s32 	%r329, %r260, %r127;
	ld.shared.u32 	%r330, [%r329+92];
	mad.lo.s32 	%r331, %r330, %r128, %r328;
	add.s32 	%r332, %r260, %r129;
	ld.shared.u32 	%r333, [%r332+96];
	mad.lo.s32 	%r334, %r333, %r130, %r331;
	add.s32 	%r335, %r260, %r131;
	ld.shared.u32 	%r336, [%r335+100];
	mad.lo.s32 	%r337, %r336, %r132, %r334;
	add.s32 	%r338, %r260, %r133;
	ld.shared.u32 	%r339, [%r338+104];
	mad.lo.s32 	%r340, %r339, %r134, %r337;
	add.s32 	%r341, %r260, %r135;
	ld.shared.u32 	%r342, [%r341+108];
	mad.lo.s32 	%r343, %r342, %r136, %r340;
	add.s32 	%r344, %r260, %r137;
	ld.shared.u32 	%r345, [%r344+112];
	mad.lo.s32 	%r346, %r345, %r138, %r343;
	add.s32 	%r347, %r260, %r139;
	ld.shared.u32 	%r348, [%r347+116];
	mad.lo.s32 	%r349, %r348, %r140, %r346;
	add.s32 	%r350, %r260, %r141;
	ld.shared.u32 	%r351, [%r350+120];
	mad.lo.s32 	%r352, %r351, %r142, %r349;
	add.s32 	%r353, %r260, %r143;
	ld.shared.u32 	%r354, [%r353+124];
	mad.lo.s32 	%r355, %r354, %r144, %r352;
	shl.b32 	%r356, %r13, 2;
	shl.b32 	%r357, %r393, 4;
	or.b32  	%r358, %r357, %r356;
	mov.u32 	%r359, _ZZ9cuda_gemmIiLi128ELi16ELi1ELi256ELi64ELi64ELi1EEviiiPT_S1_S1_iiE3Csh;
	add.s32 	%r360, %r359, %r358;
	ld.shared.u32 	%r361, [%r360];
	add.s32 	%r362, %r361, %r355;
	st.shared.u32 	[%r360], %r362;
	add.s32 	%r393, %r393, %r57;
	setp.lt.u32 	%p48, %r393, 64;
	@%p48 bra 	$L__BB227_22;
	mov.b32 	%r392, 32;
	mov.pred 	%p56, 0;
	@%p1 bra 	$L__BB227_21;
	setp.eq.s16 	%p50, %rs3, 2;
	bar.sync 	0;
	mov.u32 	%r394, %r1;
	@%p50 bra 	$L__BB227_28;
	setp.eq.s16 	%p51, %rs3, 3;
	add.s32 	%r364, %r60, %r1;
	ld.shared.u32 	%r365, [%r23];
	mul.wide.s32 	%rd36, %r364, 4;
	add.s64 	%rd8, %rd3, %rd36;
	st.global.u32 	[%rd8], %r365;
	mov.u32 	%r394, %r4;
	@%p51 bra 	$L__BB227_28;
	setp.eq.s16 	%p52, %rs3, 0;
	ld.shared.u32 	%r366, [%r24];
	cvt.u64.u32 	%rd37, %r19;
	add.s64 	%rd9, %rd8, %rd37;
	st.global.u32 	[%rd9], %r366;
	mov.u32 	%r394, %r21;
	@%p52 bra 	$L__BB227_28;
	ld.shared.u32 	%r367, [%r25];
	add.s64 	%rd39, %rd9, %rd37;
	st.global.u32 	[%rd39], %r367;
	mov.u32 	%r394, %r22;
$L__BB227_28:
	setp.lt.u16 	%p53, %rs2, 2;
	@%p53 bra 	$L__BB227_30;
$L__BB227_29:
	add.s32 	%r368, %r60, %r394;
	shl.b32 	%r369, %r394, 2;
	add.s32 	%r371, %r359, %r369;
	ld.shared.u32 	%r372, [%r371];
	mul.wide.s32 	%rd40, %r368, 4;
	add.s64 	%rd41, %rd3, %rd40;
	st.global.u32 	[%rd41], %r372;
	add.s32 	%r373, %r371, %r19;
	ld.shared.u32 	%r374, [%r373];
	add.s64 	%rd43, %rd41, %rd42;
	st.global.u32 	[%rd43], %r374;
	add.s32 	%r375, %r373, %r19;
	ld.shared.u32 	%r376, [%r375];
	add.s64 	%rd44, %rd43, %rd42;
	st.global.u32 	[%rd44], %r376;
	add.s32 	%r377, %r375, %r19;
	ld.shared.u32 	%r378, [%r377];
	add.s64 	%rd45, %rd44, %rd42;
	st.global.u32 	[%rd45], %r378;
	add.s32 	%r394, %r19, %r394;
	setp.lt.u32 	%p54, %r394, 256;
	@%p54 bra 	$L__BB227_29;
$L__BB227_30:
	add.s32 	%r383, %r383, %r15;
	setp.lt.u32 	%p55, %r383, %r16;
	@%p55 bra 	$L__BB227_7;
$L__BB227_31:
	ret;

}
	// .globl	_Z9cuda_gemmIiLi128ELi16ELi1ELi512ELi2ELi2ELi0EEviiiPT_S1_S1_ii
.visible .entry _Z9cuda_gemmIiLi128ELi16ELi1ELi512ELi2ELi2ELi0EEviiiPT_S1_S1_ii(
	.param .u32 _Z9cuda_gemmIiLi128ELi16ELi1ELi512ELi2ELi2ELi0EEviiiPT_S1_S1_ii_param_0,
	.param .u32 _Z9cuda_gemmIiLi128ELi16ELi1ELi512ELi2ELi2ELi0EEviiiPT_S1_S1_ii_param_1,
	.param .u32 _Z9cuda_gemmIiLi128ELi16ELi1ELi512ELi2ELi2ELi0EEviiiPT_S1_S1_ii_param_2,
	.param .u64 .ptr .align 1 _Z9cuda_gemmIiLi128ELi16ELi1ELi512ELi2ELi2ELi0EEviiiPT_S1_S1_ii_param_3,
	.param .u64 .ptr .align 1 _Z9cuda_gemmIiLi128ELi16ELi1ELi512ELi2ELi2ELi0EEviiiPT_S1_S1_ii_param_4,
	.param .u64 .ptr .align 1 _Z9cuda_gemmIiLi128ELi16ELi1ELi512ELi2ELi2ELi0EEviiiPT_S1_S1_ii_param_5,
	.param .u32 _Z9cuda_gemmIiLi128ELi16ELi1ELi512ELi2ELi2ELi0EEviiiPT_S1_S1_ii_param_6,
	.param .u32 _Z9cuda_gemmIiLi128ELi16ELi1ELi512ELi2ELi2ELi0EEviiiPT_S1_S1_ii_param_7
)
.maxntid 128
{
	.reg .pred 	%p<32>;
	.reg .b16 	%rs<6>;
	.reg .b32 	%r<237>;
	.reg .b64 	%rd<37>;
	// demoted variable
	.shared .align 128 .b8 _ZZ9cuda_gemmIiLi128ELi16ELi1ELi512ELi2ELi2ELi0EEviiiPT_S1_S1_iiE11kron_fac_sh[24];
	// demoted variable
	.shared .align 128 .b8 _ZZ9cuda_gemmIiLi128ELi16ELi1ELi512ELi2ELi2ELi0EEviiiPT_S1_S1_iiE3Ash[2048];
	// demoted variable
	.shared .align 128 .b8 _ZZ9cuda_gemmIiLi128ELi16ELi1ELi512ELi2ELi2ELi0EEviiiPT_S1_S1_iiE3Csh[2048];
	ld.param.u32 	%r91, [_Z9cuda_gemmIiLi128ELi16ELi1ELi512ELi2ELi2ELi0EEviiiPT_S1_S1_ii_param_2];
	ld.param.u64 	%rd5, [_Z9cuda_gemmIiLi128ELi16ELi1ELi512ELi2ELi2ELi0EEviiiPT_S1_S1_ii_param_3];
	ld.param.u64 	%rd4, [_Z9cuda_gemmIiLi128ELi16ELi1ELi512ELi2ELi2ELi0EEviiiPT_S1_S1_ii_param_4];
	ld.param.u64 	%rd6, [_Z9cuda_gemmIiLi128ELi16ELi1ELi512ELi2ELi2ELi0EEviiiPT_S1_S1_ii_param_5];
	ld.param.u32 	%r92, [_Z9cuda_gemmIiLi128ELi16ELi1ELi512ELi2ELi2ELi0EEviiiPT_S1_S1_ii_param_6];
	ld.param.u32 	%r93, [_Z9cuda_gemmIiLi128ELi16ELi1ELi512ELi2ELi2ELi0EEviiiPT_S1_S1_ii_param_7];
	cvta.to.global.u64 	%rd1, %rd5;
	cvta.to.global.u64 	%rd2, %rd6;
	mov.u32 	%r1, %tid.x;
	mul.lo.s32 	%r2, %r93, %r92;
	setp.ge.u32 	%p1, %r1, %r2;
	@%p1 bra 	$L__BB228_3;
	mov.u32 	%r3, %ntid.x;
	cvta.to.global.u64 	%rd3, %rd4;
	mov.u32 	%r213, %r1;
$L__BB228_2:
	mul.wide.u32 	%rd7, %r213, 4;
	add.s64 	%rd8, %rd3, %rd7;
	ld.global.u32 	%r94, [%rd8];
	rem.u32 	%r95, %r213, %r92;
	mov.u32 	%r96, _ZZ9cuda_gemmIiLi128ELi16ELi1ELi512ELi2ELi2ELi0EEviiiPT_S1_S1_iiE11kron_fac_sh;
	mad.lo.s32 	%r97, %r95, 12, %r96;
	div.u32 	%r98, %r213, %r93;
	shl.b32 	%r99, %r98, 2;
	add.s32 	%r100, %r97, %r99;
	st.shared.u32 	[%r100], %r94;
	add.s32 	%r213, %r213, %r3;
	setp.lt.u32 	%p2, %r213, %r2;
	@%p2 bra 	$L__BB228_2;
$L__BB228_3:
	div.s32 	%r6, 512, %r93;
	min.s32 	%r7, %r6, 128;
	div.u32 	%r8, %r1, %r7;
	mov.u32 	%r9, %ntid.x;
	mov.u32 	%r216, %ctaid.y;
	mov.u32 	%r11, %nctaid.y;
	shl.b32 	%r12, %r11, 4;
	setp.ge.u32 	%p3, %r216, %r12;
	@%p3 bra 	$L__BB228_37;
	mov.u32 	%r102, %ctaid.x;
	shl.b32 	%r13, %r102, 9;
	min.s32 	%r14, %r93, 32;
	shl.b32 	%r103, %r93, 8;
	sub.s32 	%r15, 8223, %r103;
	mul.lo.s32 	%r16, %r6, %r102;
	add.s32 	%r17, %r1, %r9;
	cvt.u16.u32 	%rs2, %r17;
	xor.b16  	%rs3, %rs2, 511;
	cvt.u16.u32 	%rs4, %r9;
	div.u16 	%rs5, %rs3, %rs4;
	and.b16  	%rs1, %rs5, 3;
	shl.b32 	%r104, %r1, 2;
	mov.u32 	%r105, _ZZ9cuda_gemmIiLi128ELi16ELi1ELi512ELi2ELi2ELi0EEviiiPT_S1_S1_iiE3Ash;
	add.s32 	%r18, %r105, %r104;
	shl.b32 	%r19, %r9, 2;
	add.s32 	%r20, %r18, %r19;
	add.s32 	%r21, %r17, %r9;
	add.s32 	%r22, %r21, %r9;
	mov.u32 	%r106, _ZZ9cuda_gemmIiLi128ELi16ELi1ELi512ELi2ELi2ELi0EEviiiPT_S1_S1_iiE3Csh;
	add.s32 	%r23, %r106, %r104;
	add.s32 	%r24, %r23, %r19;
	add.s32 	%r25, %r24, %r19;
	shl.b32 	%r26, %r9, 4;
	shl.b32 	%r27, %r9, 3;
	mul.lo.s32 	%r28, %r9, 12;
	div.u32 	%r29, %r9, %r7;
	rem.u32 	%r30, %r1, %r7;
$L__BB228_5:
	setp.eq.s16 	%p4, %rs1, 2;
	mul.lo.s32 	%r34, %r216, %r91;
	mov.u32 	%r217, %r1;
	@%p4 bra 	$L__BB228_9;
	setp.eq.s16 	%p5, %rs1, 3;
	add.s32 	%r107, %r34, %r13;
	add.s32 	%r35, %r107, %r1;
	mul.wide.u32 	%rd9, %r35, 4;
	add.s64 	%rd10, %rd1, %rd9;
	ld.global.u32 	%r108, [%rd10];
	st.shared.u32 	[%r18], %r108;
	mov.u32 	%r217, %r17;
	@%p5 bra 	$L__BB228_9;
	setp.eq.s16 	%p6, %rs1, 0;
	add.s32 	%r36, %r35, %r9;
	mul.wide.u32 	%rd11, %r36, 4;
	add.s64 	%rd12, %rd1, %rd11;
	ld.global.u32 	%r109, [%rd12];
	st.shared.u32 	[%r20], %r109;
	mov.u32 	%r217, %r21;
	@%p6 bra 	$L__BB228_9;
	add.s32 	%r110, %r36, %r9;
	mul.wide.u32 	%rd13, %r110, 4;
	add.s64 	%rd14, %rd1, %rd13;
	ld.global.u32 	%r111, [%rd14];
	add.s32 	%r112, %r20, %r19;
	st.shared.u32 	[%r112], %r111;
	mov.u32 	%r217, %r22;
$L__BB228_9:
	shl.b32 	%r113, %r217, 2;
	mov.u32 	%r114, _ZZ9cuda_gemmIiLi128ELi16ELi1ELi512ELi2ELi2ELi0EEviiiPT_S1_S1_iiE3Ash;
	add.s32 	%r222, %r114, %r113;
	add.s32 	%r115, %r13, %r217;
	add.s32 	%r218, %r115, %r34;
	add.s32 	%r221, %r218, %r9;
	shl.b32 	%r116, %r9, 1;
	add.s32 	%r220, %r218, %r116;
	mad.lo.s32 	%r219, %r9, 3, %r218;
$L__BB228_10:
	mul.wide.u32 	%rd15, %r218, 4;
	add.s64 	%rd16, %rd1, %rd15;
	ld.global.u32 	%r117, [%rd16];
	st.shared.u32 	[%r222], %r117;
	mul.wide.u32 	%rd17, %r221, 4;
	add.s64 	%rd18, %rd1, %rd17;
	ld.global.u32 	%r118, [%rd18];
	add.s32 	%r119, %r222, %r19;
	st.shared.u32 	[%r119], %r118;
	mul.wide.u32 	%rd19, %r220, 4;
	add.s64 	%rd20, %rd1, %rd19;
	ld.global.u32 	%r120, [%rd20];
	add.s32 	%r121, %r222, %r27;
	st.shared.u32 	[%r121], %r120;
	mul.wide.u32 	%rd21, %r219, 4;
	add.s64 	%rd22, %rd1, %rd21;
	ld.global.u32 	%r122, [%rd22];
	add.s32 	%r123, %r222, %r28;
	st.shared.u32 	[%r123], %r122;
	add.s32 	%r217, %r217, %r19;
	add.s32 	%r222, %r222, %r26;
	add.s32 	%r221, %r221, %r19;
	add.s32 	%r220, %r220, %r19;
	add.s32 	%r219, %r219, %r19;
	add.s32 	%r218, %r218, %r19;
	setp.lt.u32 	%p7, %r217, 512;
	@%p7 bra 	$L__BB228_10;
	bar.sync 	0;
	mov.u32 	%r224, %r1;
	@%p4 bra 	$L__BB228_15;
	setp.eq.s16 	%p9, %rs1, 3;
	mov.b32 	%r124, 0;
	st.shared.u32 	[%r23], %r124;
	mov.u32 	%r224, %r17;
	@%p9 bra 	$L__BB228_15;
	setp.eq.s16 	%p10, %rs1, 0;
	mov.b32 	%r125, 0;
	st.shared.u32 	[%r24], %r125;
	mov.u32 	%r224, %r21;
	@%p10 bra 	$L__BB228_15;
	mov.b32 	%r126, 0;
	st.shared.u32 	[%r25], %r126;
	mov.u32 	%r224, %r22;
$L__BB228_15:
	shl.b32 	%r127, %r224, 2;
	mov.u32 	%r128, _ZZ9cuda_gemmIiLi128ELi16ELi1ELi512ELi2ELi2ELi0EEviiiPT_S1_S1_iiE3Csh;
	add.s32 	%r129, %r128, %r127;
	mov.b32 	%r130, 0;
	st.shared.u32 	[%r129], %r130;
	add.s32 	%r131, %r129, %r19;
	st.shared.u32 	[%r131], %r130;
	add.s32 	%r132, %r131, %r19;
	st.shared.u32 	[%r132], %r130;
	add.s32 	%r133, %r132, %r19;
	st.shared.u32 	[%r133], %r130;
	add.s32 	%r224, %r19, %r224;
	setp.lt.u32 	%p11, %r224, 512;
	@%p11 bra 	$L__BB228_15;
	setp.lt.s32 	%p12, %r6, 1;
	@%p12 bra 	$L__BB228_31;
	and.b32  	%r135, %r1, 31;
	rem.s32 	%r56, %r135, %r14;
	add.s32 	%r136, %r56, 1;
	setp.lt.s32 	%p13, %r136, %r14;
	selp.b32 	%r57, 0, %r14, %p13;
	sub.s32 	%r58, %r56, %r57;
	setp.lt.s32 	%p14, %r56, %r93;
	selp.b32 	%r137, 0, %r93, %p14;
	sub.s32 	%r59, %r56, %r137;
	setp.lt.s32 	%p15, %r136, %r93;
	selp.b32 	%r138, 0, %r93, %p15;
	sub.s32 	%r60, %r136, %r138;
	mov.b32 	%r228, 0;
	shl.b32 	%r150, %r58, 2;
$L__BB228_18:
	setp.lt.s32 	%p16, %r93, 1;
	add.s32 	%r66, %r228, %r30;
	mad.lo.s32 	%r67, %r66, %r93, %r56;
	@%p16 bra 	$L__BB228_20;
	shl.b32 	%r139, %r67, 2;
	mov.u32 	%r140, _ZZ9cuda_gemmIiLi128ELi16ELi1ELi512ELi2ELi2ELi0EEviiiPT_S1_S1_iiE3Ash;
	add.s32 	%r141, %r140, %r139;
	ld.shared.u32 	%r229, [%r141];
$L__BB228_20:
	setp.lt.s32 	%p17, %r93, 2;
	@%p17 bra 	$L__BB228_22;
	sub.s32 	%r142, %r67, %r57;
	shl.b32 	%r143, %r142, 2;
	mov.u32 	%r144, _ZZ9cuda_gemmIiLi128ELi16ELi1ELi512ELi2ELi2ELi0EEviiiPT_S1_S1_iiE3Ash;
	add.s32 	%r145, %r144, %r143;
	ld.shared.u32 	%r230, [%r145+4];
$L__BB228_22:
	setp.ge.s32 	%p18, %r8, %r92;
	@%p18 bra 	$L__BB228_30;
	mov.u32 	%r231, %r8;
$L__BB228_24:
	setp.gt.u32 	%p19, %r93, 32;
	mov.u32 	%r146, _ZZ9cuda_gemmIiLi128ELi16ELi1ELi512ELi2ELi2ELi0EEviiiPT_S1_S1_iiE11kron_fac_sh;
	mad.lo.s32 	%r73, %r231, 12, %r146;
	shl.b32 	%r147, %r56, 2;
	add.s32 	%r148, %r73, %r147;
	ld.shared.u32 	%r74, [%r148];
	@%p19 bra 	$L__BB228_27;
	shfl.sync.idx.b32	%r153|%p23, %r74, %r59, %r15, -1;
	mul.lo.s32 	%r232, %r153, %r229;
	@%p17 bra 	$L__BB228_29;
	shfl.sync.idx.b32	%r154|%p24, %r74, %r60, %r15, -1;
	mad.lo.s32 	%r232, %r154, %r230, %r232;
	bra.uni 	$L__BB228_29;
$L__BB228_27:
	setp.gt.s32 	%p21, %r93, 0;
	mul.lo.s32 	%r149, %r74, %r229;
	selp.b32 	%r232, %r149, 0, %p21;
	@%p17 bra 	$L__BB228_29;
	add.s32 	%r151, %r73, %r150;
	ld.shared.u32 	%r152, [%r151+4];
	mad.lo.s32 	%r232, %r152, %r230, %r232;
$L__BB228_29:
	mad.lo.s32 	%r155, %r231, %r6, %r66;
	shl.b32 	%r156, %r155, 2;
	mov.u32 	%r157, _ZZ9cuda_gemmIiLi128ELi16ELi1ELi512ELi2ELi2ELi0EEviiiPT_S1_S1_iiE3Csh;
	add.s32 	%r158, %r157, %r156;
	ld.shared.u32 	%r159, [%r158];
	add.s32 	%r160, %r159, %r232;
	st.shared.u32 	[%r158], %r160;
	add.s32 	%r231, %r231, %r29;
	setp.lt.s32 	%p25, %r231, %r92;
	@%p25 bra 	$L__BB228_24;
$L__BB228_30:
	add.s32 	%r228, %r228, %r7;
	setp.lt.s32 	%p26, %r228, %r6;
	@%p26 bra 	$L__BB228_18;
$L__BB228_31:
	ld.param.u32 	%r212, [_Z9cuda_gemmIiLi128ELi16ELi1ELi512ELi2ELi2ELi0EEviiiPT_S1_S1_ii_param_1];
	bar.sync 	0;
	mad.lo.s32 	%r84, %r216, %r212, %r16;
	div.s32 	%r85, %r91, %r93;
	mov.u32 	%r235, %r1;
	@%p4 bra 	$L__BB228_35;
	setp.eq.s16 	%p28, %rs1, 3;
	div.s32 	%r161, %r1, %r6;
	mad.lo.s32 	%r162, %r85, %r161, %r84;
	mul.lo.s32 	%r163, %r161, %r6;
	sub.s32 	%r164, %r1, %r163;
	add.s32 	%r165, %r162, %r164;
	ld.shared.u32 	%r166, [%r23];
	mul.wide.s32 	%rd23, %r165, 4;
	add.s64 	%rd24, %rd2, %rd23;
	st.global.u32 	[%rd24], %r166;
	mov.u32 	%r235, %r17;
	@%p28 bra 	$L__BB228_35;
	setp.eq.s16 	%p29, %rs1, 0;
	div.s32 	%r167, %r17, %r6;
	mad.lo.s32 	%r168, %r85, %r167, %r84;
	mul.lo.s32 	%r169, %r167, %r6;
	sub.s32 	%r170, %r17, %r169;
	add.s32 	%r171, %r168, %r170;
	ld.shared.u32 	%r172, [%r24];
	mul.wide.s32 	%rd25, %r171, 4;
	add.s64 	%rd26, %rd2, %rd25;
	st.global.u32 	[%rd26], %r172;
	mov.u32 	%r235, %r21;
	@%p29 bra 	$L__BB228_35;
	div.s32 	%r173, %r21, %r6;
	mad.lo.s32 	%r174, %r85, %r173, %r84;
	mul.lo.s32 	%r175, %r173, %r6;
	sub.s32 	%r176, %r21, %r175;
	add.s32 	%r177, %r174, %r176;
	ld.shared.u32 	%r178, [%r25];
	mul.wide.s32 	%rd27, %r177, 4;
	add.s64 	%rd28, %rd2, %rd27;
	st.global.u32 	[%rd28], %r178;
	mov.u32 	%r235, %r22;
$L__BB228_35:
	div.s32 	%r179, %r235, %r6;
	mad.lo.s32 	%r180, %r85, %r179, %r84;
	mul.lo.s32 	%r181, %r179, %r6;
	sub.s32 	%r182, %r235, %r181;
	add.s32 	%r183, %r180, %r182;
	shl.b32 	%r184, %r235, 2;
	mov.u32 	%r185, _ZZ9cuda_gemmIiLi128ELi16ELi1ELi512ELi2ELi2ELi0EEviiiPT_S1_S1_iiE3Csh;
	add.s32 	%r186, %r185, %r184;
	ld.shared.u32 	%r187, [%r186];
	mul.wide.s32 	%rd29, %r183, 4;
	add.s64 	%rd30, %rd2, %rd29;
	st.global.u32 	[%rd30], %r187;
	add.s32 	%r188, %r235, %r9;
	div.s32 	%r189, %r188, %r6;
	mad.lo.s32 	%r190, %r85, %r189, %r84;
	mul.lo.s32 	%r191, %r189, %r6;
	sub.s32 	%r192, %r188, %r191;
	add.s32 	%r193, %r190, %r192;
	add.s32 	%r194, %r186, %r19;
	ld.shared.u32 	%r195, [%r194];
	mul.wide.s32 	%rd31, %r193, 4;
	add.s64 	%rd32, %rd2, %rd31;
	st.global.u32 	[%rd32], %r195;
	add.s32 	%r196, %r188, %r9;
	div.s32 	%r197, %r196, %r6;
	mad.lo.s32 	%r198, %r85, %r197, %r84;
	mul.lo.s32 	%r199, %r197, %r6;
	sub.s32 	%r200, %r196, %r199;
	add.s32 	%r201, %r198, %r200;
	add.s32 	%r202, %r194, %r19;
	ld.shared.u32 	%r203, [%r202];
	mul.wide.s32 	%rd33, %r201, 4;
	add.s64 	%rd34, %rd2, %rd33;
	st.global.u32 	[%rd34], %r203;
	add.s32 	%r204, %r196, %r9;
	div.s32 	%r205, %r204, %r6;
	mad.lo.s32 	%r206, %r85, %r205, %r84;
	mul.lo.s32 	%r207, %r205, %r6;
	sub.s32 	%r208, %r204, %r207;
	add.s32 	%r209, %r206, %r208;
	add.s32 	%r210, %r202, %r19;
	ld.shared.u32 	%r211, [%r210];
	mul.wide.s32 	%rd35, %r209, 4;
	add.s64 	%rd36, %rd2, %rd35;
	st.global.u32 	[%rd36], %r211;
	add.s32 	%r235, %r204, %r9;
	setp.lt.u32 	%p30, %r235, 512;
	@%p30 bra 	$L__BB228_35;
	add.s32 	%r216, %r216, %r11;
	setp.lt.u32 	%p31, %r216, %r12;
	@%p31 bra 	$L__BB228_5;
$L__BB228_37:
	ret;

}
	// .globl	_Z9cuda_gemmIiLi128ELi16ELi1ELi512ELi2ELi2ELi1EEviiiPT_S1_S1_ii
.visible .entry _Z9cuda_gemmIiLi128ELi16ELi1ELi512ELi2ELi2ELi1EEviiiPT_S1_S1_ii(
	.param .u32 _Z9cuda_gemmIiLi128ELi16ELi1ELi512ELi2ELi2ELi1EEviiiPT_S1_S1_ii_param_0,
	.param .u32 _Z9cuda_gemmIiLi128ELi16ELi1ELi512ELi2ELi2ELi1EEviiiPT_S1_S1_ii_param_1,
	.param .u32 _Z9cuda_gemmIiLi128ELi16ELi1ELi512ELi2ELi2ELi1EEviiiPT_S1_S1_ii_param_2,
	.param .u64 .ptr .align 1 _Z9cuda_gemmIiLi128ELi16ELi1ELi512ELi2ELi2ELi1EEviiiPT_S1_S1_ii_param_3,
	.param .u64 .ptr .align 1 _Z9cuda_gemmIiLi128ELi16ELi1ELi512ELi2ELi2ELi1EEviiiPT_S1_S1_ii_param_4,
	.param .u64 .ptr .align 1 _Z9cuda_gemmIiLi128ELi16ELi1ELi512ELi2ELi2ELi1EEviiiPT_S1_S1_ii_param_5,
	.param .u32 _Z9cuda_gemmIiLi128ELi16ELi1ELi512ELi2ELi2ELi1EEviiiPT_S1_S1_ii_param_6,
	.param .u32 _Z9cuda_gemmIiLi128ELi16ELi1ELi512ELi2ELi2ELi1EEviiiPT_S1_S1_ii_param_7
)
.maxntid 128
{
	.reg .pred 	%p<24>;
	.reg .b16 	%rs<6>;
	.reg .b32 	%r<155>;
	.reg .b64 	%rd<42>;
	// demoted variable
	.shared .align 128 .b8 _ZZ9cuda_gemmIiLi128ELi16ELi1ELi512ELi2ELi2ELi1EEviiiPT_S1_S1_iiE11kron_fac_sh[24];
	// demoted variable
	.shared .align 128 .b8 _ZZ9cuda_gemmIiLi128ELi16ELi1ELi512ELi2ELi2ELi1EEviiiPT_S1_S1_iiE3Ash[2048];
	// demoted variable
	.shared .align 128 .b8 _ZZ9cuda_gemmIiLi128ELi16ELi1ELi512ELi2ELi2ELi1EEviiiPT_S1_S1_iiE3Csh[2048];
	ld.param.u64 	%rd11, [_Z9cuda_gemmIiLi128ELi16ELi1ELi512ELi2ELi2ELi1EEviiiPT_S1_S1_ii_param_3];
	ld.param.u64 	%rd10, [_Z9cuda_gemmIiLi128ELi16ELi1ELi512ELi2ELi2ELi1EEviiiPT_S1_S1_ii_param_4];
	ld.param.u64 	%rd12, [_Z9cuda_gemmIiLi128ELi16ELi1ELi512ELi2ELi2ELi1EEviiiPT_S1_S1_ii_param_5];
	cvta.to.global.u64 	%rd1, %rd11;
	cvta.to.global.u64 	%rd2, %rd12;
	mov.u32 	%r1, %tid.x;
	setp.gt.u32 	%p1, %r1, 3;
	@%p1 bra 	$L__BB229_3;
	mov.u32 	%r2, %ntid.x;
	cvta.to.global.u64 	%rd3, %rd10;
	mov.u32 	%r61, _ZZ9cuda_gemmIiLi128ELi16ELi1ELi512ELi2ELi2ELi1EEviiiPT_S1_S1_iiE11kron_fac_sh;
	mov.u32 	%r141, %r1;
$L__BB229_2:
	mul.wide.u32 	%rd13, %r141, 4;
	add.s64 	%rd14, %rd3, %rd13;
	ld.global.u32 	%r59, [%rd14];
	and.b32  	%r60, %r141, 1;
	mad.lo.s32 	%r62, %r60, 12, %r61;
	shl.b32 	%r63, %r141, 1;
	and.b32  	%r64, %r63, -4;
	add.s32 	%r65, %r62, %r64;
	st.shared.u32 	[%r65], %r59;
	add.s32 	%r141, %r141, %r2;
	setp.lt.u32 	%p2, %r141, 4;
	@%p2 bra 	$L__BB229_2;
$L__BB229_3:
	mov.u32 	%r5, %ntid.x;
	setp.gt.u32 	%p3, %r5, 127;
	selp.u32 	%r6, 1, 0, %p3;
	mov.u32 	%r142, %ctaid.y;
	mov.u32 	%r8, %nctaid.y;
	shl.b32 	%r9, %r8, 4;
	setp.ge.u32 	%p4, %r142, %r9;
	@%p4 bra 	$L__BB229_26;
	and.b32  	%r10, %r1, 1;
	neg.s32 	%r66, %r10;
	shl.b32 	%r67, %r1, 2;
	and.b32  	%r68, %r67, 4;
	mov.u32 	%r69, _ZZ9cuda_gemmIiLi128ELi16ELi1ELi512ELi2ELi2ELi1EEviiiPT_S1_S1_iiE11kron_fac_sh;
	add.s32 	%r11, %r69, %r68;
	add.s32 	%r12, %r1, %r5;
	cvt.u16.u32 	%rs2, %r12;
	xor.b16  	%rs3, %rs2, 511;
	cvt.u16.u32 	%rs4, %r5;
	div.u16 	%rs5, %rs3, %rs4;
	and.b16  	%rs1, %rs5, 3;
	mov.u32 	%r70, _ZZ9cuda_gemmIiLi128ELi16ELi1ELi512ELi2ELi2ELi1EEviiiPT_S1_S1_iiE3Ash;
	add.s32 	%r13, %r70, %r67;
	shl.b32 	%r14, %r5, 2;
	add.s32 	%r15, %r13, %r14;
	add.s32 	%r16, %r12, %r5;
	add.s32 	%r17, %r16, %r5;
	mov.u32 	%r71, _ZZ9cuda_gemmIiLi128ELi16ELi1ELi512ELi2ELi2ELi1EEviiiPT_S1_S1_iiE3Csh;
	add.s32 	%r18, %r71, %r67;
	add.s32 	%r19, %r18, %r14;
	add.s32 	%r20, %r19, %r14;
	shl.b32 	%r72, %r1, 3;
	or.b32  	%r73, %r72, %r68;
	add.s32 	%r21, %r70, %r73;
	and.b32  	%r74, %r66, -8;
	add.s32 	%r22, %r21, %r74;
	xor.b32  	%r23, %r10, 1;
	shl.b32 	%r24, %r5, 4;
	mul.wide.u32 	%rd4, %r5, 16;
	cvt.u64.u32 	%rd37, %r14;
$L__BB229_5:
	setp.eq.s16 	%p5, %rs1, 2;
	shl.b32 	%r26, %r142, 9;
	mov.u32 	%r143, %r1;
	@%p5 bra 	$L__BB229_9;
	setp.eq.s16 	%p6, %rs1, 3;
	add.s32 	%r27, %r26, %r1;
	mul.wide.u32 	%rd15, %r27, 4;
	add.s64 	%rd16, %rd1, %rd15;
	ld.global.u32 	%r75, [%rd16];
	st.shared.u32 	[%r13], %r75;
	mov.u32 	%r143, %r12;
	@%p6 bra 	$L__BB229_9;
	setp.eq.s16 	%p7, %rs1, 0;
	add.s32 	%r28, %r27, %r5;
	mul.wide.u32 	%rd17, %r28, 4;
	add.s64 	%rd18, %rd1, %rd17;
	ld.global.u32 	%r76, [%rd18];
	st.shared.u32 	[%r15], %r76;
	mov.u32 	%r143, %r16;
	@%p7 bra 	$L__BB229_9;
	add.s32 	%r77, %r28, %r5;
	mul.wide.u32 	%rd19, %r77, 4;
	add.s64 	%rd20, %rd1, %rd19;
	ld.global.u32 	%r78, [%rd20];
	add.s32 	%r79, %r15, %r14;
	st.shared.u32 	[%r79], %r78;
	mov.u32 	%r143, %r17;
$L__BB229_9:
	shl.b32 	%r80, %r143, 2;
	mov.u32 	%r81, _ZZ9cuda_gemmIiLi128ELi16ELi1ELi512ELi2ELi2ELi1EEviiiPT_S1_S1_iiE3Ash;
	add.s32 	%r147, %r81, %r80;
	add.s32 	%r82, %r5, %r143;
	add.s32 	%r146, %r82, %r26;
	shl.b32 	%r83, %r5, 1;
	add.s32 	%r84, %r83, %r143;
	add.s32 	%r145, %r84, %r26;
	mad.lo.s32 	%r85, %r5, 3, %r143;
	add.s32 	%r144, %r85, %r26;
	cvt.u64.u32 	%rd21, %r143;
	cvt.u64.u32 	%rd22, %r26;
	add.s64 	%rd23, %rd21, %rd22;
	shl.b64 	%rd24, %rd23, 2;
	add.s64 	%rd41, %rd1, %rd24;
$L__BB229_10:
	ld.global.u32 	%r86, [%rd41];
	st.shared.u32 	[%r147], %r86;
	mul.wide.u32 	%rd25, %r146, 4;
	add.s64 	%rd26, %rd1, %rd25;
	ld.global.u32 	%r87, [%rd26];
	add.s32 	%r88, %r147, %r14;
	st.shared.u32 	[%r88], %r87;
	mul.wide.u32 	%rd27, %r145, 4;
	add.s64 	%rd28, %rd1, %rd27;
	ld.global.u32 	%r89, [%rd28];
	shl.b32 	%r90, %r5, 3;
	add.s32 	%r91, %r147, %r90;
	st.shared.u32 	[%r91], %r89;
	mul.wide.u32 	%rd29, %r144, 4;
	add.s64 	%rd30, %rd1, %rd29;
	ld.global.u32 	%r92, [%rd30];
	mad.lo.s32 	%r93, %r5, 12, %r147;
	st.shared.u32 	[%r93], %r92;
	add.s32 	%r143, %r143, %r14;
	add.s32 	%r147, %r147, %r24;
	add.s32 	%r146, %r146, %r14;
	add.s32 	%r145, %r145, %r14;
	add.s32 	%r144, %r144, %r14;
	add.s64 	%rd41, %rd41, %rd4;
	setp.lt.u32 	%p8, %r143, 512;
	@%p8 bra 	$L__BB229_10;
	setp.eq.s16 	%p9, %rs1, 2;
	bar.sync 	0;
	mov.u32 	%r149, %r1;
	@%p9 bra 	$L__BB229_15;
	setp.eq.s16 	%p10, %rs1, 3;
	mov.b32 	%r94, 0;
	st.shared.u32 	[%r18], %r94;
	mov.u32 	%r149, %r12;
	@%p10 bra 	$L__BB229_15;
	setp.eq.s16 	%p11, %rs1, 0;
	mov.b32 	%r95, 0;
	st.shared.u32 	[%r19], %r95;
	mov.u32 	%r149, %r16;
	@%p11 bra 	$L__BB229_15;
	mov.b32 	%r96, 0;
	st.shared.u32 	[%r20], %r96;
	mov.u32 	%r149, %r17;
$L__BB229_15:
	shl.b32 	%r97, %r149, 2;
	mov.u32 	%r98, _ZZ9cuda_gemmIiLi128ELi16ELi1ELi512ELi2ELi2ELi1EEviiiPT_S1_S1_iiE3Csh;
	add.s32 	%r99, %r98, %r97;
	mov.b32 	%r100, 0;
	st.shared.u32 	[%r99], %r100;
	add.s32 	%r101, %r99, %r14;
	st.shared.u32 	[%r101], %r100;
	add.s32 	%r102, %r101, %r14;
	st.shared.u32 	[%r102], %r100;
	add.s32 	%r103, %r102, %r14;
	st.shared.u32 	[%r103], %r100;
	add.s32 	%r149, %r14, %r149;
	setp.lt.u32 	%p12, %r149, 512;
	@%p12 bra 	$L__BB229_15;
	ld.shared.u32 	%r47, [%r21];
	ld.shared.u32 	%r48, [%r22+4];
	mov.b32 	%r151, 0;
$L__BB229_17:
	mad.lo.s32 	%r105, %r151, 12, %r11;
	ld.shared.u32 	%r106, [%r105];
	shfl.sync.idx.b32	%r107|%p13, %r106, %r10, 7711, -1;
	mul.lo.s32 	%r108, %r107, %r47;
	shfl.sync.idx.b32	%r109|%p14, %r106, %r23, 7711, -1;
	mad.lo.s32 	%r110, %r109, %r48, %r108;
	shl.b32 	%r111, %r151, 10;
	add.s32 	%r112, %r18, %r111;
	ld.shared.u32 	%r113, [%r112];
	add.s32 	%r114, %r113, %r110;
	st.shared.u32 	[%r112], %r114;
	add.s32 	%r151, %r151, %r6;
	setp.lt.u32 	%p15, %r151, 2;
	@%p15 bra 	$L__BB229_17;
	ld.shared.u32 	%r51, [%r21+1024];
	ld.shared.u32 	%r52, [%r22+1028];
	mov.b32 	%r152, 0;
$L__BB229_19:
	mad.lo.s32 	%r116, %r152, 12, %r11;
	ld.shared.u32 	%r117, [%r116];
	shfl.sync.idx.b32	%r118|%p16, %r117, %r10, 7711, -1;
	mul.lo.s32 	%r119, %r118, %r51;
	shfl.sync.idx.b32	%r120|%p17, %r117, %r23, 7711, -1;
	mad.lo.s32 	%r121, %r120, %r52, %r119;
	shl.b32 	%r122, %r152, 10;
	add.s32 	%r123, %r18, %r122;
	ld.shared.u32 	%r124, [%r123+512];
	add.s32 	%r125, %r124, %r121;
	st.shared.u32 	[%r123+512], %r125;
	add.s32 	%r152, %r152, %r6;
	setp.lt.u32 	%p18, %r152, 2;
	@%p18 bra 	$L__BB229_19;
	setp.eq.s16 	%p19, %rs1, 2;
	bar.sync 	0;
	mov.u32 	%r153, %r1;
	@%p19 bra 	$L__BB229_24;
	setp.eq.s16 	%p20, %rs1, 3;
	add.s32 	%r126, %r26, %r1;
	ld.shared.u32 	%r127, [%r18];
	mul.wide.s32 	%rd31, %r126, 4;
	add.s64 	%rd8, %rd2, %rd31;
	st.global.u32 	[%rd8], %r127;
	mov.u32 	%r153, %r12;
	@%p20 bra 	$L__BB229_24;
	setp.eq.s16 	%p21, %rs1, 0;
	ld.shared.u32 	%r128, [%r19];
	cvt.u64.u32 	%rd32, %r14;
	add.s64 	%rd9, %rd8, %rd32;
	st.global.u32 	[%rd9], %r128;
	mov.u32 	%r153, %r16;
	@%p21 bra 	$L__BB229_24;
	ld.shared.u32 	%r129, [%r20];
	add.s64 	%rd34, %rd9, %rd32;
	st.global.u32 	[%rd34], %r129;
	mov.u32 	%r153, %r17;
$L__BB229_24:
	add.s32 	%r130, %r26, %r153;
	shl.b32 	%r131, %r153, 2;
	mov.u32 	%r132, _ZZ9cuda_gemmIiLi128ELi16ELi1ELi512ELi2ELi2ELi1EEviiiPT_S1_S1_iiE3Csh;
	add.s32 	%r133, %r132, %r131;
	ld.shared.u32 	%r134, [%r133];
	mul.wide.s32 	%rd35, %r130, 4;
	add.s64 	%rd36, %rd2, %rd35;
	st.global.u32 	[%rd36], %r134;
	add.s32 	%r135, %r133, %r14;
	ld.shared.u32 	%r136, [%r135];
	add.s64 	%rd38, %rd36, %rd37;
	st.global.u32 	[%rd38], %r136;
	add.s32 	%r137, %r135, %r14;
	ld.shared.u32 	%r138, [%r137];
	add.s64 	%rd39, %rd38, %rd37;
	st.global.u32 	[%rd39], %r138;
	add.s32 	%r139, %r137, %r14;
	ld.shared.u32 	%r140, [%r139];
	add.s64 	%rd40, %rd39, %rd37;
	st.global.u32 	[%rd40], %r140;
	add.s32 	%r153, %r14, %r153;
	setp.lt.u32 	%p22, %r153, 512;
	@%p22 bra 	$L__BB229_24;
	add.s32 	%r142, %r142, %r8;
	setp.lt.u32 	%p23, %r142, %r9;
	@%p23 bra 	$L__BB229_5;
$L__BB229_26:
	ret;

}
	// .globl	_Z9cuda_gemmIiLi128ELi16ELi1ELi512ELi4ELi4ELi0EEviiiPT_S1_S1_ii
.visible .entry _Z9cuda_gemmIiLi128ELi16ELi1ELi512ELi4ELi4ELi0EEviiiPT_S1_S1_ii(
	.param .u32 _Z9cuda_gemmIiLi128ELi16ELi1ELi512ELi4ELi4ELi0EEviiiPT_S1_S1_ii_param_0,
	.param .u32 _Z9cuda_gemmIiLi128ELi16ELi1ELi512ELi4ELi4ELi0EEviiiPT_S1_S1_ii_param_1,
	.param .u32 _Z9cuda_gemmIiLi128ELi16ELi1ELi512ELi4ELi4ELi0EEviiiPT_S1_S1_ii_param_2,
	.param .u64 .ptr .align 1 _Z9cuda_gemmIiLi128ELi16ELi1ELi512ELi4ELi4ELi0EEviiiPT_S1_S1_ii_param_3,
	.param .u64 .ptr .align 1 _Z9cuda_gemmIiLi128ELi16ELi1ELi512ELi4ELi4ELi0EEviiiPT_S1_S1_ii_param_4,
	.param .u64 .ptr .align 1 _Z9cuda_gemmIiLi128ELi16ELi1ELi512ELi4ELi4ELi0EEviiiPT_S1_S1_ii_param_5,
	.param .u32 _Z9cuda_gemmIiLi128ELi16ELi1ELi512ELi4ELi4ELi0EEviiiPT_S1_S1_ii_param_6,
	.param .u32 _Z9cuda_gemmIiLi128ELi16ELi1ELi512ELi4ELi4ELi0EEviiiPT_S1_S1_ii_param_7
)
.maxntid 128
{
	.reg .pred 	%p<44>;
	.reg .b16 	%rs<6>;
	.reg .b32 	%r<293>;
	.reg .b64 	%rd<37>;
	// demoted variable
	.shared .align 128 .b8 _ZZ9cuda_gemmIiLi128ELi16ELi1ELi512ELi4ELi4ELi0EEviiiPT_S1_S1_iiE11kron_fac_sh[80];
	// demoted variable
	.shared .align 128 .b8 _ZZ9cuda_gemmIiLi128ELi16ELi1ELi512ELi4ELi4ELi0EEviiiPT_S1_S1_iiE3Ash[2048];
	// demoted variable
	.shared .align 128 .b8 _ZZ9cuda_gemmIiLi128ELi16ELi1ELi512ELi4ELi4ELi0EEviiiPT_S1_S1_iiE3Csh[2048];
	ld.param.u32 	%r115, [_Z9cuda_gemmIiLi128ELi16ELi1ELi512ELi4ELi4ELi0EEviiiPT_S1_S1_ii_param_2];
	ld.param.u64 	%rd5, [_Z9cuda_gemmIiLi128ELi16ELi1ELi512ELi4ELi4ELi0EEviiiPT_S1_S1_ii_param_3];
	ld.param.u64 	%rd4, [_Z9cuda_gemmIiLi128ELi16ELi1ELi512ELi4ELi4ELi0EEviiiPT_S1_S1_ii_param_4];
	ld.param.u64 	%rd6, [_Z9cuda_gemmIiLi128ELi16ELi1ELi512ELi4ELi4ELi0EEviiiPT_S1_S1_ii_param_5];
	ld.param.u32 	%r116, [_Z9cuda_gemmIiLi128ELi16ELi1ELi512ELi4ELi4ELi0EEviiiPT_S1_S1_ii_param_6];
	ld.param.u32 	%r117, [_Z9cuda_gemmIiLi128ELi16ELi1ELi512ELi4ELi4ELi0EEviiiPT_S1_S1_ii_param_7];
	cvta.to.global.u64 	%rd1, %rd5;
	cvta.to.global.u64 	%rd2, %rd6;
	mov.u32 	%r1, %tid.x;
	mul.lo.s32 	%r2, %r117, %r116;
	setp.ge.u32 	%p1, %r1, %r2;
	@%p1 bra 	$L__BB230_3;
	mov.u32 	%r3, %ntid.x;
	cvta.to.global.u64 	%rd3, %rd4;
	mov.u32 	%r257, %r1;
$L__BB230_2:
	mul.wide.u32 	%rd7, %r257, 4;
	add.s64 	%rd8, %rd3, %rd7;
	ld.global.u32 	%r118, [%rd8];
	rem.u32 	%r119, %r257, %r116;
	mov.u32 	%r120, _ZZ9cuda_gemmIiLi128ELi16ELi1ELi512ELi4ELi4ELi0EEviiiPT_S1_S1_iiE11kron_fac_sh;
	mad.lo.s32 	%r121, %r119, 20, %r120;
	div.u32 	%r122, %r257, %r117;
	shl.b32 	%r123, %r122, 2;
	add.s32 	%r124, %r121, %r123;
	st.shared.u32 	[%r124], %r118;
	add.s32 	%r257, %r257, %r3;
	setp.lt.u32 	%p2, %r257, %r2;
	@%p2 bra 	$L__BB230_2;
$L__BB230_3:
	div.s32 	%r6, 512, %r117;
	min.s32 	%r7, %r6, 128;
	div.u32 	%r8, %r1, %r7;
	mov.u32 	%r9, %ntid.x;
	mov.u32 	%r262, %ctaid.y;
	mov.u32 	%r11, %nctaid.y;
	shl.b32 	%r12, %r11, 4;
	setp.ge.u32 	%p3, %r262, %r12;
	@%p3 bra 	$L__BB230_49;
	mov.u32 	%r126, %ctaid.x;
	shl.b32 	%r13, %r126, 9;
	min.s32 	%r14, %r117, 32;
	shl.b32 	%r127, %r117, 8;
	sub.s32 	%r15, 8223, %r127;
	mul.lo.s32 	%r16, %r6, %r126;
	add.s32 	%r17, %r1, %r9;
	cvt.u16.u32 	%rs2, %r17;
	xor.b16  	%rs3, %rs2, 511;
	cvt.u16.u32 	%rs4, %r9;
	div.u16 	%rs5, %rs3, %rs4;
	and.b16  	%rs1, %rs5, 3;
	shl.b32 	%r128, %r1, 2;
	mov.u32 	%r129, _ZZ9cuda_gemmIiLi128ELi16ELi1ELi512ELi4ELi4ELi0EEviiiPT_S1_S1_iiE3Ash;
	add.s32 	%r18, %r129, %r128;
	shl.b32 	%r19, %r9, 2;
	add.s32 	%r20, %r18, %r19;
	add.s32 	%r21, %r17, %r9;
	add.s32 	%r22, %r21, %r9;
	mov.u32 	%r130, _ZZ9cuda_gemmIiLi128ELi16ELi1ELi512ELi4ELi4ELi0EEviiiPT_S1_S1_iiE3Csh;
	add.s32 	%r23, %r130, %r128;
	add.s32 	%r24, %r23, %r19;
	add.s32 	%r25, %r24, %r19;
	shl.b32 	%r26, %r9, 4;
	shl.b32 	%r27, %r9, 3;
	mul.lo.s32 	%r28, %r9, 12;
	div.u32 	%r29, %r9, %r7;
	rem.u32 	%r30, %r1, %r7;
$L__BB230_5:
	setp.eq.s16 	%p4, %rs1, 2;
	mul.lo.s32 	%r36, %r262, %r115;
	mov.u32 	%r263, %r1;
	@%p4 bra 	$L__BB230_9;
	setp.eq.s16 	%p5, %rs1, 3;
	add.s32 	%r131, %r36, %r13;
	add.s32 	%r37, %r131, %r1;
	mul.wide.u32 	%rd9, %r37, 4;
	add.s64 	%rd10, %rd1, %rd9;
	ld.global.u32 	%r132, [%rd10];
	st.shared.u32 	[%r18], %r132;
	mov.u32 	%r263, %r17;
	@%p5 bra 	$L__BB230_9;
	setp.eq.s16 	%p6, %rs1, 0;
	add.s32 	%r38, %r37, %r9;
	mul.wide.u32 	%rd11, %r38, 4;
	add.s64 	%rd12, %rd1, %rd11;
	ld.global.u32 	%r133, [%rd12];
	st.shared.u32 	[%r20], %r133;
	mov.u32 	%r263, %r21;
	@%p6 bra 	$L__BB230_9;
	add.s32 	%r134, %r38, %r9;
	mul.wide.u32 	%rd13, %r134, 4;
	add.s64 	%rd14, %rd1, %rd13;
	ld.global.u32 	%r135, [%rd14];
	add.s32 	%r136, %r20, %r19;
	st.shared.u32 	[%r136], %r135;
	mov.u32 	%r263, %r22;
$L__BB230_9:
	shl.b32 	%r137, %r263, 2;
	mov.u32 	%r138, _ZZ9cuda_gemmIiLi128ELi16ELi1ELi512ELi4ELi4ELi0EEviiiPT_S1_S1_iiE3Ash;
	add.s32 	%r268, %r138, %r137;
	add.s32 	%r139, %r13, %r263;
	add.s32 	%r264, %r139, %r36;
	add.s32 	%r267, %r264, %r9;
	shl.b32 	%r140, %r9, 1;
	add.s32 	%r266, %r264, %r140;
	mad.lo.s32 	%r265, %r9, 3, %r264;
$L__BB230_10:
	mul.wide.u32 	%rd15, %r264, 4;
	add.s64 	%rd16, %rd1, %rd15;
	ld.global.u32 	%r141, [%rd16];
	st.shared.u32 	[%r268], %r141;
	mul.wide.u32 	%rd17, %r267, 4;
	add.s64 	%rd18, %rd1, %rd17;
	ld.global.u32 	%r142, [%rd18];
	add.s32 	%r143, %r268, %r19;
	st.shared.u32 	[%r143], %r142;
	mul.wide.u32 	%rd19, %r266, 4;
	add.s64 	%rd20, %rd1, %rd19;
	ld.global.u32 	%r144, [%rd20];
	add.s32 	%r145, %r268, %r27;
	st.shared.u32 	[%r145], %r144;
	mul.wide.u32 	%rd21, %r265, 4;
	add.s64 	%rd22, %rd1, %rd21;
	ld.global.u32 	%r146, [%rd22];
	add.s32 	%r147, %r268, %r28;
	st.shared.u32 	[%r147], %r146;
	add.s32 	%r263, %r263, %r19;
	add.s32 	%r268, %r268, %r26;
	add.s32 	%r267, %r267, %r19;
	add.s32 	%r266, %r266, %r19;
	add.s32 	%r265, %r265, %r19;
	add.s32 	%r264, %r264, %r19;
	setp.lt.u32 	%p7, %r263, 512;
	@%p7 bra 	$L__BB230_10;
	setp.eq.s16 	%p8, %rs1, 2;
	bar.sync 	0;
	mov.u32 	%r270, %r1;
	@%p8 bra 	$L__BB230_15;
	setp.eq.s16 	%p9, %rs1, 3;
	mov.b32 	%r148, 0;
	st.shared.u32 	[%r23], %r148;
	mov.u32 	%r270, %r17;
	@%p9 bra 	$L__BB230_15;
	setp.eq.s16 	%p10, %rs1, 0;
	mov.b32 	%r149, 0;
	st.shared.u32 	[%r24], %r149;
	mov.u32 	%r270, %r21;
	@%p10 bra 	$L__BB230_15;
	mov.b32 	%r150, 0;
	st.shared.u32 	[%r25], %r150;
	mov.u32 	%r270, %r22;
$L__BB230_15:
	shl.b32 	%r151, %r270, 2;
	mov.u32 	%r152, _ZZ9cuda_gemmIiLi128ELi16ELi1ELi512ELi4ELi4ELi0EEviiiPT_S1_S1_iiE3Csh;
	add.s32 	%r153, %r152, %r151;
	mov.b32 	%r154, 0;
	st.shared.u32 	[%r153], %r154;
	add.s32 	%r155, %r153, %r19;
	st.shared.u32 	[%r155], %r154;
	add.s32 	%r156, %r155, %r19;
	st.shared.u32 	[%r156], %r154;
	add.s32 	%r157, %r156, %r19;
	st.shared.u32 	[%r157], %r154;
	add.s32 	%r270, %r19, %r270;
	setp.lt.u32 	%p11, %r270, 512;
	@%p11 bra 	$L__BB230_15;
	setp.lt.s32 	%p12, %r6, 1;
	@%p12 bra 	$L__BB230_43;
	and.b32  	%r159, %r1, 31;
	rem.s32 	%r58, %r159, %r14;
	add.s32 	%r160, %r58, 1;
	setp.lt.s32 	%p13, %r160, %r14;
	selp.b32 	%r59, 0, %r14, %p13;
	add.s32 	%r161, %r58, 2;
	setp.lt.s32 	%p14, %r161, %r14;
	selp.b32 	%r60, 0, %r14, %p14;
	add.s32 	%r162, %r58, 3;
	setp.lt.s32 	%p15, %r162, %r14;
	selp.b32 	%r61, 0, %r14, %p15;
	sub.s32 	%r62, %r58, %r59;
	sub.s32 	%r63, %r58, %r60;
	sub.s32 	%r64, %r58, %r61;
	setp.lt.s32 	%p16, %r58, %r117;
	selp.b32 	%r163, 0, %r117, %p16;
	sub.s32 	%r65, %r58, %r163;
	setp.lt.s32 	%p17, %r160, %r117;
	selp.b32 	%r164, 0, %r117, %p17;
	sub.s32 	%r66, %r160, %r164;
	setp.lt.s32 	%p18, %r161, %r117;
	selp.b32 	%r165, 0, %r117, %p18;
	sub.s32 	%r67, %r161, %r165;
	setp.lt.s32 	%p19, %r162, %r117;
	selp.b32 	%r166, 0, %r117, %p19;
	sub.s32 	%r68, %r162, %r166;
	mov.b32 	%r276, 0;
	shl.b32 	%r186, %r62, 2;
	shl.b32 	%r189, %r63, 2;
	shl.b32 	%r192, %r64, 2;
$L__BB230_18:
	setp.lt.s32 	%p20, %r117, 1;
	add.s32 	%r76, %r276, %r30;
	mad.lo.s32 	%r77, %r76, %r117, %r58;
	@%p20 bra 	$L__BB230_20;
	shl.b32 	%r167, %r77, 2;
	mov.u32 	%r168, _ZZ9cuda_gemmIiLi128ELi16ELi1ELi512ELi4ELi4ELi0EEviiiPT_S1_S1_iiE3Ash;
	add.s32 	%r169, %r168, %r167;
	ld.shared.u32 	%r277, [%r169];
$L__BB230_20:
	setp.lt.s32 	%p21, %r117, 2;
	@%p21 bra 	$L__BB230_22;
	sub.s32 	%r170, %r77, %r59;
	shl.b32 	%r171, %r170, 2;
	mov.u32 	%r172, _ZZ9cuda_gemmIiLi128ELi16ELi1ELi512ELi4ELi4ELi0EEviiiPT_S1_S1_iiE3Ash;
	add.s32 	%r173, %r172, %r171;
	ld.shared.u32 	%r278, [%r173+4];
$L__BB230_22:
	setp.lt.s32 	%p22, %r117, 3;
	@%p22 bra 	$L__BB230_24;
	sub.s32 	%r174, %r77, %r60;
	shl.b32 	%r175, %r174, 2;
	mov.u32 	%r176, _ZZ9cuda_gemmIiLi128ELi16ELi1ELi512ELi4ELi4ELi0EEviiiPT_S1_S1_iiE3Ash;
	add.s32 	%r177, %r176, %r175;
	ld.shared.u32 	%r279, [%r177+8];
$L__BB230_24:
	setp.lt.s32 	%p23, %r117, 4;
	@%p23 bra 	$L__BB230_26;
	sub.s32 	%r178, %r77, %r61;
	shl.b32 	%r179, %r178, 2;
	mov.u32 	%r180, _ZZ9cuda_gemmIiLi128ELi16ELi1ELi512ELi4ELi4ELi0EEviiiPT_S1_S1_iiE3Ash;
	add.s32 	%r181, %r180, %r179;
	ld.shared.u32 	%r280, [%r181+12];
$L__BB230_26:
	setp.ge.s32 	%p24, %r8, %r116;
	@%p24 bra 	$L__BB230_42;
	mov.u32 	%r281, %r8;
$L__BB230_28:
	setp.gt.u32 	%p25, %r117, 32;
	mov.u32 	%r182, _ZZ9cuda_gemmIiLi128ELi16ELi1ELi512ELi4ELi4ELi0EEviiiPT_S1_S1_iiE11kron_fac_sh;
	mad.lo.s32 	%r87, %r281, 20, %r182;
	shl.b32 	%r183, %r58, 2;
	add.s32 	%r184, %r87, %r183;
	ld.shared.u32 	%r88, [%r184];
	@%p25 bra 	$L__BB230_35;
	shfl.sync.idx.b32	%r195|%p31, %r88, %r65, %r15, -1;
	mul.lo.s32 	%r286, %r195, %r277;
	@%p21 bra 	$L__BB230_31;
	shfl.sync.idx.b32	%r196|%p32, %r88, %r66, %r15, -1;
	mad.lo.s32 	%r286, %r196, %r278, %r286;
$L__BB230_31:
	@%p22 bra 	$L__BB230_33;
	shfl.sync.idx.b32	%r197|%p34, %r88, %r67, %r15, -1;
	mad.lo.s32 	%r286, %r197, %r279, %r286;
$L__BB230_33:
	@%p23 bra 	$L__BB230_41;
	shfl.sync.idx.b32	%r198|%p36, %r88, %r68, %r15, -1;
	mad.lo.s32 	%r286, %r198, %r280, %r286;
	bra.uni 	$L__BB230_41;
$L__BB230_35:
	setp.gt.s32 	%p27, %r117, 0;
	mul.lo.s32 	%r185, %r88, %r277;
	selp.b32 	%r286, %r185, 0, %p27;
	@%p21 bra 	$L__BB230_37;
	add.s32 	%r187, %r87, %r186;
	ld.shared.u32 	%r188, [%r187+4];
	mad.lo.s32 	%r286, %r188, %r278, %r286;
$L__BB230_37:
	@%p22 bra 	$L__BB230_39;
	add.s32 	%r190, %r87, %r189;
	ld.shared.u32 	%r191, [%r190+8];
	mad.lo.s32 	%r286, %r191, %r279, %r286;
$L__BB230_39:
	@%p23 bra 	$L__BB230_41;
	add.s32 	%r193, %r87, %r192;
	ld.shared.u32 	%r194, [%r193+12];
	mad.lo.s32 	%r286, %r194, %r280, %r286;
$L__BB230_41:
	mad.lo.s32 	%r199, %r281, %r6, %r76;
	shl.b32 	%r200, %r199, 2;
	mov.u32 	%r201, _ZZ9cuda_gemmIiLi128ELi16ELi1ELi512ELi4ELi4ELi0EEviiiPT_S1_S1_iiE3Csh;
	add.s32 	%r202, %r201, %r200;
	ld.shared.u32 	%r203, [%r202];
	add.s32 	%r204, %r203, %r286;
	st.shared.u32 	[%r202], %r204;
	add.s32 	%r281, %r281, %r29;
	setp.lt.s32 	%p37, %r281, %r116;
	@%p37 bra 	$L__BB230_28;
$L__BB230_42:
	add.s32 	%r276, %r276, %r7;
	setp.lt.s32 	%p38, %r276, %r6;
	@%p38 bra 	$L__BB230_18;
$L__BB230_43:
	ld.param.u32 	%r256, [_Z9cuda_gemmIiLi128ELi16ELi1ELi512ELi4ELi4ELi0EEviiiPT_S1_S1_ii_param_1];
	setp.eq.s16 	%p39, %rs1, 2;
	bar.sync 	0;
	mad.lo.s32 	%r108, %r262, %r256, %r16;
	div.s32 	%r109, %r115, %r117;
	mov.u32 	%r291, %r1;
	@%p39 bra 	$L__BB230_47;
	setp.eq.s16 	%p40, %rs1, 3;
	div.s32 	%r205, %r1, %r6;
	mad.lo.s32 	%r206, %r109, %r205, %r108;
	mul.lo.s32 	%r207, %r205, %r6;
	sub.s32 	%r208, %r1, %r207;
	add.s32 	%r209, %r206, %r208;
	ld.shared.u32 	%r210, [%r23];
	mul.wide.s32 	%rd23, %r209, 4;
	add.s64 	%rd24, %rd2, %rd23;
	st.global.u32 	[%rd24], %r210;
	mov.u32 	%r291, %r17;
	@%p40 bra 	$L__BB230_47;
	setp.eq.s16 	%p41, %rs1, 0;
	div.s32 	%r211, %r17, %r6;
	mad.lo.s32 	%r212, %r109, %r211, %r108;
	mul.lo.s32 	%r213, %r211, %r6;
	sub.s32 	%r214, %r17, %r213;
	add.s32 	%r215, %r212, %r214;
	ld.shared.u32 	%r216, [%r24];
	mul.wide.s32 	%rd25, %r215, 4;
	add.s64 	%rd26, %rd2, %rd25;
	st.global.u32 	[%rd26], %r216;
	mov.u32 	%r291, %r21;
	@%p41 bra 	$L__BB230_47;
	div.s32 	%r217, %r21, %r6;
	mad.lo.s32 	%r218, %r109, %r217, %r108;
	mul.lo.s32 	%r219, %r217, %r6;
	sub.s32 	%r220, %r21, %r219;
	add.s32 	%r221, %r218, %r220;
	ld.shared.u32 	%r222, [%r25];
	mul.wide.s32 	%rd27, %r221, 4;
	add.s64 	%rd28, %rd2, %rd27;
	st.global.u32 	[%rd28], %r222;
	mov.u32 	%r291, %r22;
$L__BB230_47:
	div.s32 	%r223, %r291, %r6;
	mad.lo.s32 	%r224, %r109, %r223, %r108;
	mul.lo.s32 	%r225, %r223, %r6;
	sub.s32 	%r226, %r291, %r225;
	add.s32 	%r227, %r224, %r226;
	shl.b32 	%r228, %r291, 2;
	mov.u32 	%r229, _ZZ9cuda_gemmIiLi128ELi16ELi1ELi512ELi4ELi4ELi0EEviiiPT_S1_S1_iiE3Csh;
	add.s32 	%r230, %r229, %r228;
	ld.shared.u32 	%r231, [%r230];
	mul.wide.s32 	%rd29, %r227, 4;
	add.s64 	%rd30, %rd2, %rd29;
	st.global.u32 	[%rd30], %r231;
	add.s32 	%r232, %r291, %r9;
	div.s32 	%r233, %r232, %r6;
	mad.lo.s32 	%r234, %r109, %r233, %r108;
	mul.lo.s32 	%r235, %r233, %r6;
	sub.s32 	%r236, %r232, %r235;
	add.s32 	%r237, %r234, %r236;
	add.s32 	%r238, %r230, %r19;
	ld.shared.u32 	%r239, [%r238];
	mul.wide.s32 	%rd31, %r237, 4;
	add.s64 	%rd32, %rd2, %rd31;
	st.global.u32 	[%rd32], %r239;
	add.s32 	%r240, %r232, %r9;
	div.s32 	%r241, %r240, %r6;
	mad.lo.s32 	%r242, %r109, %r241, %r108;
	mul.lo.s32 	%r243, %r241, %r6;
	sub.s32 	%r244, %r240, %r243;
	add.s32 	%r245, %r242, %r244;
	add.s32 	%r246, %r238, %r19;
	ld.shared.u32 	%r247, [%r246];
	mul.wide.s32 	%rd33, %r245, 4;
	add.s64 	%rd34, %rd2, %rd33;
	st.global.u32 	[%rd34], %r247;
	add.s32 	%r248, %r240, %r9;
	div.s32 	%r249, %r248, %r6;
	mad.lo.s32 	%r250, %r109, %r249, %r108;
	mul.lo.s32 	%r251, %r249, %r6;
	sub.s32 	%r252, %r248, %r251;
	add.s32 	%r253, %r250, %r252;
	add.s32 	%r254, %r246, %r19;
	ld.shared.u32 	%r255, [%r254];
	mul.wide.s32 	%rd35, %r253, 4;
	add.s64 	%rd36, %rd2, %rd35;
	st.global.u32 	[%rd36], %r255;
	add.s32 	%r291, %r248, %r9;
	setp.lt.u32 	%p42, %r291, 512;
	@%p42 bra 	$L__BB230_47;
	add.s32 	%r262, %r262, %r11;
	setp.lt.u32 	%p43, %r262, %r12;
	@%p43 bra 	$L__BB230_5;
$L__BB230_49:
	ret;

}
	// .globl	_Z9cuda_gemmIiLi128ELi16ELi1ELi512ELi4ELi4ELi1EEviiiPT_S1_S1_ii
.visible .entry _Z9cuda_gemmIiLi128ELi16ELi1ELi512ELi4ELi4ELi1EEviiiPT_S1_S1_ii(
	.param .u32 _Z9cuda_gemmIiLi128ELi16ELi1ELi512ELi4ELi4ELi1EEviiiPT_S1_S1_ii_param_0,
	.param .u32 _Z9cuda_gemmIiLi128ELi16ELi1ELi512ELi4ELi4ELi1EEviiiPT_S1_S1_ii_param_1,
	.param .u32 _Z9cuda_gemmIiLi128ELi16ELi1ELi512ELi4ELi4ELi1EEviiiPT_S1_S1_ii_param_2,
	.param .u64 .ptr .align 1 _Z9cuda_gemmIiLi128ELi16ELi1ELi512ELi4ELi4ELi1EEviiiPT_S1_S1_ii_param_3,
	.param .u64 .ptr .align 1 _Z9cuda_gemmIiLi128ELi16ELi1ELi512ELi4ELi4ELi1EEviiiPT_S1_S1_ii_param_4,
	.param .u64 .ptr .align 1 _Z9cuda_gemmIiLi128ELi16ELi1ELi512ELi4ELi4ELi1EEviiiPT_S1_S1_ii_param_5,
	.param .u32 _Z9cuda_gemmIiLi128ELi16ELi1ELi512ELi4ELi4ELi1EEviiiPT_S1_S1_ii_param_6,
	.param .u32 _Z9cuda_gemmIiLi128ELi16ELi1ELi512ELi4ELi4ELi1EEviiiPT_S1_S1_ii_param_7
)
.maxntid 128
{
	.reg .pred 	%p<26>;
	.reg .b16 	%rs<6>;
	.reg .b32 	%r<151>;
	.reg .b64 	%rd<42>;
	// demoted variable
	.shared .align 128 .b8 _ZZ9cuda_gemmIiLi128ELi16ELi1ELi512ELi4ELi4ELi1EEviiiPT_S1_S1_iiE11kron_fac_sh[80];
	// demoted variable
	.shared .align 128 .b8 _ZZ9cuda_gemmIiLi128ELi16ELi1ELi512ELi4ELi4ELi1EEviiiPT_S1_S1_iiE3Ash[2048];
	// demoted variable
	.shared .align 128 .b8 _ZZ9cuda_gemmIiLi128ELi16ELi1ELi512ELi4ELi4ELi1EEviiiPT_S1_S1_iiE3Csh[2048];
	ld.param.u64 	%rd11, [_Z9cuda_gemmIiLi128ELi16ELi1ELi512ELi4ELi4ELi1EEviiiPT_S1_S1_ii_param_3];
	ld.param.u64 	%rd10, [_Z9cuda_gemmIiLi128ELi16ELi1ELi512ELi4ELi4ELi1EEviiiPT_S1_S1_ii_param_4];
	ld.param.u64 	%rd12, [_Z9cuda_gemmIiLi128ELi16ELi1ELi512ELi4ELi4ELi1EEviiiPT_S1_S1_ii_param_5];
	cvta.to.global.u64 	%rd1, %rd11;
	cvta.to.global.u64 	%rd2, %rd12;
	mov.u32 	%r1, %tid.x;
	setp.gt.u32 	%p1, %r1, 15;
	@%p1 bra 	$L__BB231_3;
	mov.u32 	%r2, %ntid.x;
	cvta.to.global.u64 	%rd3, %rd10;
	mov.u32 	%r59, _ZZ9cuda_gemmIiLi128ELi16ELi1ELi512ELi4ELi4ELi1EEviiiPT_S1_S1_iiE11kron_fac_sh;
	mov.u32 	%r138, %r1;
$L__BB231_2:
	mul.wide.u32 	%rd13, %r138, 4;
	add.s64 	%rd14, %rd3, %rd13;
	ld.global.u32 	%r57, [%rd14];
	and.b32  	%r58, %r138, 3;
	mad.lo.s32 	%r60, %r58, 20, %r59;
	and.b32  	%r61, %r138, -4;
	add.s32 	%r62, %r60, %r61;
	st.shared.u32 	[%r62], %r57;
	add.s32 	%r138, %r138, %r2;
	setp.lt.u32 	%p2, %r138, 16;
	@%p2 bra 	$L__BB231_2;
$L__BB231_3:
	mov.u32 	%r5, %ntid.x;
	mov.u32 	%r139, %ctaid.y;
	mov.u32 	%r7, %nctaid.y;
	shl.b32 	%r8, %r7, 4;
	setp.ge.u32 	%p3, %r139, %r8;
	@%p3 bra 	$L__BB231_24;
	and.b32  	%r9, %r1, 3;
	shl.b32 	%r63, %r1, 2;
	or.b32  	%r64, %r63, %r9;
	and.b32  	%r65, %r63, 12;
	mov.u32 	%r66, _ZZ9cuda_gemmIiLi128ELi16ELi1ELi512ELi4ELi4ELi1EEviiiPT_S1_S1_iiE11kron_fac_sh;
	add.s32 	%r10, %r66, %r65;
	add.s32 	%r11, %r1, %r5;
	cvt.u16.u32 	%rs2, %r11;
	xor.b16  	%rs3, %rs2, 511;
	cvt.u16.u32 	%rs4, %r5;
	div.u16 	%rs5, %rs3, %rs4;
	and.b16  	%rs1, %rs5, 3;
	mov.u32 	%r67, _ZZ9cuda_gemmIiLi128ELi16ELi1ELi512ELi4ELi4ELi1EEviiiPT_S1_S1_iiE3Ash;
	add.s32 	%r12, %r67, %r63;
	shl.b32 	%r13, %r5, 2;
	add.s32 	%r14, %r12, %r13;
	add.s32 	%r15, %r11, %r5;
	add.s32 	%r16, %r15, %r5;
	mov.u32 	%r68, _ZZ9cuda_gemmIiLi128ELi16ELi1ELi512ELi4ELi4ELi1EEviiiPT_S1_S1_iiE3Csh;
	add.s32 	%r17, %r68, %r63;
	add.s32 	%r18, %r17, %r13;
	add.s32 	%r19, %r18, %r13;
	shl.b32 	%r69, %r64, 2;
	add.s32 	%r20, %r67, %r69;
	add.s32 	%r70, %r1, 1;
	and.b32  	%r21, %r70, 3;
	add.s32 	%r71, %r1, -1;
	and.b32  	%r22, %r71, 3;
	shl.b32 	%r23, %r5, 4;
	mul.wide.u32 	%rd4, %r5, 16;
	setp.gt.u32 	%p4, %r5, 127;
	selp.u32 	%r24, 1, 0, %p4;
	cvt.u64.u32 	%rd37, %r13;
$L__BB231_5:
	setp.eq.s16 	%p5, %rs1, 2;
	shl.b32 	%r26, %r139, 9;
	mov.u32 	%r140, %r1;
	@%p5 bra 	$L__BB231_9;
	setp.eq.s16 	%p6, %rs1, 3;
	add.s32 	%r27, %r26, %r1;
	mul.wide.u32 	%rd15, %r27, 4;
	add.s64 	%rd16, %rd1, %rd15;
	ld.global.u32 	%r72, [%rd16];
	st.shared.u32 	[%r12], %r72;
	mov.u32 	%r140, %r11;
	@%p6 bra 	$L__BB231_9;
	setp.eq.s16 	%p7, %rs1, 0;
	add.s32 	%r28, %r27, %r5;
	mul.wide.u32 	%rd17, %r28, 4;
	add.s64 	%rd18, %rd1, %rd17;
	ld.global.u32 	%r73, [%rd18];
	st.shared.u32 	[%r14], %r73;
	mov.u32 	%r140, %r15;
	@%p7 bra 	$L__BB231_9;
	add.s32 	%r74, %r28, %r5;
	mul.wide.u32 	%rd19, %r74, 4;
	add.s64 	%rd20, %rd1, %rd19;
	ld.global.u32 	%r75, [%rd20];
	add.s32 	%r76, %r14, %r13;
	st.shared.u32 	[%r76], %r75;
	mov.u32 	%r140, %r16;
$L__BB231_9:
	shl.b32 	%r77, %r140, 2;
	mov.u32 	%r78, _ZZ9cuda_gemmIiLi128ELi16ELi1ELi512ELi4ELi4ELi1EEviiiPT_S1_S1_iiE3Ash;
	add.s32 	%r144, %r78, %r77;
	add.s32 	%r79, %r5, %r140;
	add.s32 	%r143, %r79, %r26;
	shl.b32 	%r80, %r5, 1;
	add.s32 	%r81, %r80, %r140;
	add.s32 	%r142, %r81, %r26;
	mad.lo.s32 	%r82, %r5, 3, %r140;
	add.s32 	%r141, %r82, %r26;
	cvt.u64.u32 	%rd21, %r140;
	cvt.u64.u32 	%rd22, %r26;
	add.s64 	%rd23, %rd21, %rd22;
	shl.b64 	%rd24, %rd23, 2;
	add.s64 	%rd41, %rd1, %rd24;
$L__BB231_10:
	ld.global.u32 	%r83, [%rd41];
	st.shared.u32 	[%r144], %r83;
	mul.wide.u32 	%rd25, %r143, 4;
	add.s64 	%rd26, %rd1, %rd25;
	ld.global.u32 	%r84, [%rd26];
	add.s32 	%r85, %r144, %r13;
	st.shared.u32 	[%r85], %r84;
	mul.wide.u32 	%rd27, %r142, 4;
	add.s64 	%rd28, %rd1, %rd27;
	ld.global.u32 	%r86, [%rd28];
	shl.b32 	%r87, %r5, 3;
	add.s32 	%r88, %r144, %r87;
	st.shared.u32 	[%r88], %r86;
	mul.wide.u32 	%rd29, %r141, 4;
	add.s64 	%rd30, %rd1, %rd29;
	ld.global.u32 	%r89, [%rd30];
	mad.lo.s32 	%r90, %r5, 12, %r144;
	st.shared.u32 	[%r90], %r89;
	add.s32 	%r140, %r140, %r13;
	add.s32 	%r144, %r144, %r23;
	add.s32 	%r143, %r143, %r13;
	add.s32 	%r142, %r142, %r13;
	add.s32 	%r141, %r141, %r13;
	add.s64 	%rd41, %rd41, %rd4;
	setp.lt.u32 	%p8, %r140, 512;
	@%p8 bra 	$L__BB231_10;
	setp.eq.s16 	%p9, %rs1, 2;
	bar.sync 	0;
	mov.u32 	%r146, %r1;
	@%p9 bra 	$L__BB231_15;
	setp.eq.s16 	%p10, %rs1, 3;
	mov.b32 	%r91, 0;
	st.shared.u32 	[%r17], %r91;
	mov.u32 	%r146, %r11;
	@%p10 bra 	$L__BB231_15;
	setp.eq.s16 	%p11, %rs1, 0;
	mov.b32 	%r92, 0;
	st.shared.u32 	[%r18], %r92;
	mov.u32 	%r146, %r15;
	@%p11 bra 	$L__BB231_15;
	mov.b32 	%r93, 0;
	st.shared.u32 	[%r19], %r93;
	mov.u32 	%r146, %r16;
$L__BB231_15:
	shl.b32 	%r94, %r146, 2;
	mov.u32 	%r95, _ZZ9cuda_gemmIiLi128ELi16ELi1ELi512ELi4ELi4ELi1EEviiiPT_S1_S1_iiE3Csh;
	add.s32 	%r96, %r95, %r94;
	mov.b32 	%r97, 0;
	st.shared.u32 	[%r96], %r97;
	add.s32 	%r98, %r96, %r13;
	st.shared.u32 	[%r98], %r97;
	add.s32 	%r99, %r98, %r13;
	st.shared.u32 	[%r99], %r97;
	add.s32 	%r100, %r99, %r13;
	st.shared.u32 	[%r100], %r97;
	add.s32 	%r146, %r13, %r146;
	setp.lt.u32 	%p12, %r146, 512;
	@%p12 bra 	$L__BB231_15;
	ld.shared.u32 	%r47, [%r20];
	setp.eq.s32 	%p13, %r9, 3;
	selp.b32 	%r102, -16, 0, %p13;
	add.s32 	%r103, %r20, %r102;
	ld.shared.u32 	%r48, [%r103+4];
	setp.lt.u32 	%p14, %r9, 2;
	selp.b32 	%r104, 0, -16, %p14;
	add.s32 	%r105, %r20, %r104;
	ld.shared.u32 	%r49, [%r105+8];
	setp.eq.s32 	%p15, %r9, 0;
	selp.b32 	%r106, 0, -16, %p15;
	add.s32 	%r107, %r20, %r106;
	ld.shared.u32 	%r50, [%r107+12];
	mov.b32 	%r148, 0;
$L__BB231_17:
	mad.lo.s32 	%r108, %r148, 20, %r10;
	ld.shared.u32 	%r109, [%r108];
	shfl.sync.idx.b32	%r110|%p16, %r109, %r9, 7199, -1;
	mul.lo.s32 	%r111, %r110, %r47;
	shfl.sync.idx.b32	%r112|%p17, %r109, %r21, 7199, -1;
	mad.lo.s32 	%r113, %r112, %r48, %r111;
	xor.b32  	%r114, %r9, 2;
	shfl.sync.idx.b32	%r115|%p18, %r109, %r114, 7199, -1;
	mad.lo.s32 	%r116, %r115, %r49, %r113;
	shfl.sync.idx.b32	%r117|%p19, %r109, %r22, 7199, -1;
	mad.lo.s32 	%r118, %r117, %r50, %r116;
	shl.b32 	%r119, %r148, 9;
	add.s32 	%r120, %r17, %r119;
	ld.shared.u32 	%r121, [%r120];
	add.s32 	%r122, %r121, %r118;
	st.shared.u32 	[%r120], %r122;
	add.s32 	%r148, %r148, %r24;
	setp.lt.u32 	%p20, %r148, 4;
	@%p20 bra 	$L__BB231_17;
	setp.eq.s16 	%p21, %rs1, 2;
	bar.sync 	0;
	mov.u32 	%r149, %r1;
	@%p21 bra 	$L__BB231_22;
	setp.eq.s16 	%p22, %rs1, 3;
	add.s32 	%r123, %r26, %r1;
	ld.shared.u32 	%r124, [%r17];
	mul.wide.s32 	%rd31, %r123, 4;
	add.s64 	%rd8, %rd2, %rd31;
	st.global.u32 	[%rd8], %r124;
	mov.u32 	%r149, %r11;
	@%p22 bra 	$L__BB231_22;
	setp.eq.s16 	%p23, %rs1, 0;
	ld.shared.u32 	%r125, [%r18];
	cvt.u64.u32 	%rd32, %r13;
	add.s64 	%rd9, %rd8, %rd32;
	st.global.u32 	[%rd9], %r125;
	mov.u32 	%r149, %r15;
	@%p23 bra 	$L__BB231_22;
	ld.shared.u32 	%r126, [%r19];
	add.s64 	%rd34, %rd9, %rd32;
	st.global.u32 	[%rd34], %r126;
	mov.u32 	%r149, %r16;
$L__BB231_22:
	add.s32 	%r127, %r26, %r149;
	shl.b32 	%r128, %r149, 2;
	mov.u32 	%r129, _ZZ9cuda_gemmIiLi128ELi16ELi1ELi512ELi4ELi4ELi1EEviiiPT_S1_S1_iiE3Csh;
	add.s32 	%r130, %r129, %r128;
	ld.shared.u32 	%r131, [%r130];
	mul.wide.s32 	%rd35, %r127, 4;
	add.s64 	%rd36, %rd2, %rd35;
	st.global.u32 	[%rd36], %r131;
	add.s32 	%r132, %r130, %r13;
	ld.shared.u32 	%r133, [%r132];
	add.s64 	%rd38, %rd36, %rd37;
	st.global.u32 	[%rd38], %r133;
	add.s32 	%r134, %r132, %r13;
	ld.shared.u32 	%r135, [%r134];
	add.s64 	%rd39, %rd38, %rd37;
	st.global.u32 	[%rd39], %r135;
	add.s32 	%r136, %r134, %r13;
	ld.shared.u32 	%r137, [%r136];
	add.s64 	%rd40, %rd39, %rd37;
	st.global.u32 	[%rd40], %r137;
	add.s32 	%r149, %r13, %r149;
	setp.lt.u32 	%p24, %r149, 512;
	@%p24 bra 	$L__BB231_22;
	add.s32 	%r139, %r139, %r7;
	setp.lt.u32 	%p25, %r139, %r8;
	@%p25 bra 	$L__BB231_5;
$L__BB231_24:
	ret;

}
	// .globl	_Z9cuda_gemmIiLi128ELi16ELi1ELi512ELi8ELi8ELi0EEviiiPT_S1_S1_ii
.visible .entry _Z9cuda_gemmIiLi128ELi16ELi1ELi512ELi8ELi8ELi0EEviiiPT_S1_S1_ii(
	.param .u32 _Z9cuda_gemmIiLi128ELi16ELi1ELi512ELi8ELi8ELi0EEviiiPT_S1_S1_ii_param_0,
	.param .u32 _Z9cuda_gemmIiLi128ELi16ELi1ELi512ELi8ELi8ELi0EEviiiPT_S1_S1_ii_param_1,
	.param .u32 _Z9cuda_gemmIiLi128ELi16ELi1ELi512ELi8ELi8ELi0EEviiiPT_S1_S1_ii_param_2,
	.param .u64 .ptr .align 1 _Z9cuda_gemmIiLi128ELi16ELi1ELi512ELi8ELi8ELi0EEviiiPT_S1_S1_ii_param_3,
	.param .u64 .ptr .align 1 _Z9cuda_gemmIiLi128ELi16ELi1ELi512ELi8ELi8ELi0EEviiiPT_S1_S1_ii_param_4,
	.param .u64 .ptr .align 1 _Z9cuda_gemmIiLi128ELi16ELi1ELi512ELi8ELi8ELi0EEviiiPT_S1_S1_ii_param_5,
	.param .u32 _Z9cuda_gemmIiLi128ELi16ELi1ELi512ELi8ELi8ELi0EEviiiPT_S1_S1_ii_param_6,
	.param .u32 _Z9cuda_gemmIiLi128ELi16ELi1ELi512ELi8ELi8ELi0EEviiiPT_S1_S1_ii_param_7
)
.maxntid 128
{
	.reg .pred 	%p<69>;
	.reg .b16 	%rs<6>;
	.reg .b32 	%r<408>;
	.reg .b64 	%rd<37>;
	// demoted variable
	.shared .align 128 .b8 _ZZ9cuda_gemmIiLi128ELi16ELi1ELi512ELi8ELi8ELi0EEviiiPT_S1_S1_iiE11kron_fac_sh[288];
	// demoted variable
	.shared .align 128 .b8 _ZZ9cuda_gemmIiLi128ELi16ELi1ELi512ELi8ELi8ELi0EEviiiPT_S1_S1_iiE3Ash[2048];
	// demoted variable
	.shared .align 128 .b8 _ZZ9cuda_gemmIiLi128ELi16ELi1ELi512ELi8ELi8ELi0EEviiiPT_S1_S1_iiE3Csh[2048];
	ld.param.u32 	%r164, [_Z9cuda_gemmIiLi128ELi16ELi1ELi512ELi8ELi8ELi0EEviiiPT_S1_S1_ii_param_2];
	ld.param.u64 	%rd5, [_Z9cuda_gemmIiLi128ELi16ELi1ELi512ELi8ELi8ELi0EEviiiPT_S1_S1_ii_param_3];
	ld.param.u64 	%rd4, [_Z9cuda_gemmIiLi128ELi16ELi1ELi512ELi8ELi8ELi0EEviiiPT_S1_S1_ii_param_4];
	ld.param.u64 	%rd6, [_Z9cuda_gemmIiLi128ELi16ELi1ELi512ELi8ELi8ELi0EEviiiPT_S1_S1_ii_param_5];
	ld.param.u32 	%r165, [_Z9cuda_gemmIiLi128ELi16ELi1ELi512ELi8ELi8ELi0EEviiiPT_S1_S1_ii_param_6];
	ld.param.u32 	%r166, [_Z9cuda_gemmIiLi128ELi16ELi1ELi512ELi8ELi8ELi0EEviiiPT_S1_S1_ii_param_7];
	cvta.to.global.u64 	%rd1, %rd5;
	cvta.to.global.u64 	%rd2, %rd6;
	mov.u32 	%r1, %tid.x;
	mul.lo.s32 	%r2, %r166, %r165;
	setp.ge.u32 	%p1, %r1, %r2;
	@%p1 bra 	$L__BB232_3;
	mov.u32 	%r3, %ntid.x;
	cvta.to.global.u64 	%rd3, %rd4;
	mov.u32 	%r347, %r1;
$L__BB232_2:
	mul.wide.u32 	%rd7, %r347, 4;
	add.s64 	%rd8, %rd3, %rd7;
	ld.global.u32 	%r167, [%rd8];
	rem.u32 	%r168, %r347, %r165;
	mov.u32 	%r169, _ZZ9cuda_gemmIiLi128ELi16ELi1ELi512ELi8ELi8ELi0EEviiiPT_S1_S1_iiE11kron_fac_sh;
	mad.lo.s32 	%r170, %r168, 36, %r169;
	div.u32 	%r171, %r347, %r166;
	shl.b32 	%r172, %r171, 2;
	add.s32 	%r173, %r170, %r172;
	st.shared.u32 	[%r173], %r167;
	add.s32 	%r347, %r347, %r3;
	setp.lt.u32 	%p2, %r347, %r2;
	@%p2 bra 	$L__BB232_2;
$L__BB232_3:
	div.s32 	%r6, 512, %r166;
	min.s32 	%r7, %r6, 128;
	div.u32 	%r8, %r1, %r7;
	mov.u32 	%r9, %ntid.x;
	mov.u32 	%r356, %ctaid.y;
	mov.u32 	%r11, %nctaid.y;
	shl.b32 	%r12, %r11, 4;
	setp.ge.u32 	%p3, %r356, %r12;
	@%p3 bra 	$L__BB232_75;
	mov.u32 	%r175, %ctaid.x;
	shl.b32 	%r13, %r175, 9;
	min.s32 	%r14, %r166, 32;
	shl.b32 	%r176, %r166, 8;
	sub.s32 	%r15, 8223, %r176;
	mul.lo.s32 	%r16, %r6, %r175;
	add.s32 	%r17, %r1, %r9;
	cvt.u16.u32 	%rs2, %r17;
	xor.b16  	%rs3, %rs2, 511;
	cvt.u16.u32 	%rs4, %r9;
	div.u16 	%rs5, %rs3, %rs4;
	and.b16  	%rs1, %rs5, 3;
	shl.b32 	%r177, %r1, 2;
	mov.u32 	%r178, _ZZ9cuda_gemmIiLi128ELi16ELi1ELi512ELi8ELi8ELi0EEviiiPT_S1_S1_iiE3Ash;
	add.s32 	%r18, %r178, %r177;
	shl.b32 	%r19, %r9, 2;
	add.s32 	%r20, %r18, %r19;
	add.s32 	%r21, %r17, %r9;
	add.s32 	%r22, %r21, %r9;
	mov.u32 	%r179, _ZZ9cuda_gemmIiLi128ELi16ELi1ELi512ELi8ELi8ELi0EEviiiPT_S1_S1_iiE3Csh;
	add.s32 	%r23, %r179, %r177;
	add.s32 	%r24, %r23, %r19;
	add.s32 	%r25, %r24, %r19;
	shl.b32 	%r26, %r9, 4;
	shl.b32 	%r27, %r9, 3;
	mul.lo.s32 	%r28, %r9, 12;
	div.u32 	%r29, %r9, %r7;
	rem.u32 	%r30, %r1, %r7;
$L__BB232_5:
	setp.eq.s16 	%p4, %rs1, 2;
	mul.lo.s32 	%r40, %r356, %r164;
	mov.u32 	%r357, %r1;
	@%p4 bra 	$L__BB232_9;
	setp.eq.s16 	%p5, %rs1, 3;
	add.s32 	%r180, %r40, %r13;
	add.s32 	%r41, %r180, %r1;
	mul.wide.u32 	%rd9, %r41, 4;
	add.s64 	%rd10, %rd1, %rd9;
	ld.global.u32 	%r181, [%rd10];
	st.shared.u32 	[%r18], %r181;
	mov.u32 	%r357, %r17;
	@%p5 bra 	$L__BB232_9;
	setp.eq.s16 	%p6, %rs1, 0;
	add.s32 	%r42, %r41, %r9;
	mul.wide.u32 	%rd11, %r42, 4;
	add.s64 	%rd12, %rd1, %rd11;
	ld.global.u32 	%r182, [%rd12];
	st.shared.u32 	[%r20], %r182;
	mov.u32 	%r357, %r21;
	@%p6 bra 	$L__BB232_9;
	add.s32 	%r183, %r42, %r9;
	mul.wide.u32 	%rd13, %r183, 4;
	add.s64 	%rd14, %rd1, %rd13;
	ld.global.u32 	%r184, [%rd14];
	add.s32 	%r185, %r20, %r19;
	st.shared.u32 	[%r185], %r184;
	mov.u32 	%r357, %r22;
$L__BB232_9:
	shl.b32 	%r186, %r357, 2;
	mov.u32 	%r187, _ZZ9cuda_gemmIiLi128ELi16ELi1ELi512ELi8ELi8ELi0EEviiiPT_S1_S1_iiE3Ash;
	add.s32 	%r362, %r187, %r186;
	add.s32 	%r188, %r13, %r357;
	add.s32 	%r358, %r188, %r40;
	add.s32 	%r361, %r358, %r9;
	shl.b32 	%r189, %r9, 1;
	add.s32 	%r360, %r358, %r189;
	mad.lo.s32 	%r359, %r9, 3, %r358;
$L__BB232_10:
	mul.wide.u32 	%rd15, %r358, 4;
	add.s64 	%rd16, %rd1, %rd15;
	ld.global.u32 	%r190, [%rd16];
	st.shared.u32 	[%r362], %r190;
	mul.wide.u32 	%rd17, %r361, 4;
	add.s64 	%rd18, %rd1, %rd17;
	ld.global.u32 	%r191, [%rd18];
	add.s32 	%r192, %r362, %r19;
	st.shared.u32 	[%r192], %r191;
	mul.wide.u32 	%rd19, %r360, 4;
	add.s64 	%rd20, %rd1, %rd19;
	ld.global.u32 	%r193, [%rd20];
	add.s32 	%r194, %r362, %r27;
	st.shared.u32 	[%r194], %r193;
	mul.wide.u32 	%rd21, %r359, 4;
	add.s64 	%rd22, %rd1, %rd21;
	ld.global.u32 	%r195, [%rd22];
	add.s32 	%r196, %r362, %r28;
	st.shared.u32 	[%r196], %r195;
	add.s32 	%r357, %r357, %r19;
	add.s32 	%r362, %r362, %r26;
	add.s32 	%r361, %r361, %r19;
	add.s32 	%r360, %r360, %r19;
	add.s32 	%r359, %r359, %r19;
	add.s32 	%r358, %r358, %r19;
	setp.lt.u32 	%p7, %r357, 512;
	@%p7 bra 	$L__BB232_10;
	setp.eq.s16 	%p8, %rs1, 2;
	bar.sync 	0;
	mov.u32 	%r364, %r1;
	@%p8 bra 	$L__BB232_15;
	setp.eq.s16 	%p9, %rs1, 3;
	mov.b32 	%r197, 0;
	st.shared.u32 	[%r23], %r197;
	mov.u32 	%r364, %r17;
	@%p9 bra 	$L__BB232_15;
	setp.eq.s16 	%p10, %rs1, 0;
	mov.b32 	%r198, 0;
	st.shared.u32 	[%r24], %r198;
	mov.u32 	%r364, %r21;
	@%p10 bra 	$L__BB232_15;
	mov.b32 	%r199, 0;
	st.shared.u32 	[%r25], %r199;
	mov.u32 	%r364, %r22;
$L__BB232_15:
	shl.b32 	%r200, %r364, 2;
	mov.u32 	%r201, _ZZ9cuda_gemmIiLi128ELi16ELi1ELi512ELi8ELi8ELi0EEviiiPT_S1_S1_iiE3Csh;
	add.s32 	%r202, %r201, %r200;
	mov.b32 	%r203, 0;
	st.shared.u32 	[%r202], %r203;
	add.s32 	%r204, %r202, %r19;
	st.shared.u32 	[%r204], %r203;
	add.s32 	%r205, %r204, %r19;
	st.shared.u32 	[%r205], %r203;
	add.s32 	%r206, %r205, %r19;
	st.shared.u32 	[%r206], %r203;
	add.s32 	%r364, %r19, %r364;
	setp.lt.u32 	%p11, %r364, 512;
	@%p11 bra 	$L__BB232_15;
	setp.lt.s32 	%p12, %r6, 1;
	@%p12 bra 	$L__BB232_69;
	and.b32  	%r208, %r1, 31;
	rem.s32 	%r62, %r208, %r14;
	add.s32 	%r209, %r62, 1;
	setp.lt.s32 	%p13, %r209, %r14;
	selp.b32 	%r63, 0, %r14, %p13;
	add.s32 	%r210, %r62, 2;
	setp.lt.s32 	%p14, %r210, %r14;
	selp.b32 	%r64, 0, %r14, %p14;
	add.s32 	%r211, %r62, 3;
	setp.lt.s32 	%p15, %r211, %r14;
	selp.b32 	%r65, 0, %r14, %p15;
	add.s32 	%r212, %r62, 4;
	setp.lt.s32 	%p16, %r212, %r14;
	selp.b32 	%r66, 0, %r14, %p16;
	add.s32 	%r213, %r62, 5;
	setp.lt.s32 	%p17, %r213, %r14;
	selp.b32 	%r67, 0, %r14, %p17;
	add.s32 	%r214, %r62, 6;
	setp.lt.s32 	%p18, %r214, %r14;
	selp.b32 	%r68, 0, %r14, %p18;
	add.s32 	%r215, %r62, 7;
	setp.lt.s32 	%p19, %r215, %r14;
	selp.b32 	%r69, 0, %r14, %p19;
	sub.s32 	%r70, %r62, %r63;
	sub.s32 	%r71, %r62, %r64;
	sub.s32 	%r72, %r62, %r65;
	sub.s32 	%r73, %r62, %r66;
	sub.s32 	%r74, %r62, %r67;
	sub.s32 	%r75, %r62, %r68;
	sub.s32 	%r76, %r62, %r69;
	setp.lt.s32 	%p20, %r62, %r166;
	selp.b32 	%r216, 0, %r166, %p20;
	sub.s32 	%r77, %r62, %r216;
	setp.lt.s32 	%p21, %r209, %r166;
	selp.b32 	%r217, 0, %r166, %p21;
	sub.s32 	%r78, %r209, %r217;
	setp.lt.s32 	%p22, %r210, %r166;
	selp.b32 	%r218, 0, %r166, %p22;
	sub.s32 	%r79, %r210, %r218;
	setp.lt.s32 	%p23, %r211, %r166;
	selp.b32 	%r219, 0, %r166, %p23;
	sub.s32 	%r80, %r211, %r219;
	setp.lt.s32 	%p24, %r212, %r166;
	selp.b32 	%r220, 0, %r166, %p24;
	sub.s32 	%r81, %r212, %r220;
	setp.lt.s32 	%p25, %r213, %r166;
	selp.b32 	%r221, 0, %r166, %p25;
	sub.s32 	%r82, %r213, %r221;
	setp.lt.s32 	%p26, %r214, %r166;
	selp.b32 	%r222, 0, %r166, %p26;
	sub.s32 	%r83, %r214, %r222;
	setp.lt.s32 	%p27, %r215, %r166;
	selp.b32 	%r223, 0, %r166, %p27;
	sub.s32 	%r84, %r215, %r223;
	mov.b32 	%r374, 0;
	shl.b32 	%r259, %r70, 2;
	shl.b32 	%r262, %r71, 2;
	shl.b32 	%r265, %r72, 2;
	shl.b32 	%r268, %r73, 2;
	shl.b32 	%r271, %r74, 2;
	shl.b32 	%r274, %r75, 2;
	shl.b32 	%r277, %r76, 2;
$L__BB232_18:
	setp.lt.s32 	%p28, %r166, 1;
	add.s32 	%r96, %r374, %r30;
	mad.lo.s32 	%r97, %r96, %r166, %r62;
	@%p28 bra 	$L__BB232_20;
	shl.b32 	%r224, %r97, 2;
	mov.u32 	%r225, _ZZ9cuda_gemmIiLi128ELi16ELi1ELi512ELi8ELi8ELi0EEviiiPT_S1_S1_iiE3Ash;
	add.s32 	%r226, %r225, %r224;
	ld.shared.u32 	%r375, [%r226];
$L__BB232_20:
	setp.lt.s32 	%p29, %r166, 2;
	@%p29 bra 	$L__BB232_22;
	sub.s32 	%r227, %r97, %r63;
	shl.b32 	%r228, %r227, 2;
	mov.u32 	%r229, _ZZ9cuda_gemmIiLi128ELi16ELi1ELi512ELi8ELi8ELi0EEviiiPT_S1_S1_iiE3Ash;
	add.s32 	%r230, %r229, %r228;
	ld.shared.u32 	%r376, [%r230+4];
$L__BB232_22:
	setp.lt.s32 	%p30, %r166, 3;
	@%p30 bra 	$L__BB232_24;
	sub.s32 	%r231, %r97, %r64;
	shl.b32 	%r232, %r231, 2;
	mov.u32 	%r233, _ZZ9cuda_gemmIiLi128ELi16ELi1ELi512ELi8ELi8ELi0EEviiiPT_S1_S1_iiE3Ash;
	add.s32 	%r234, %r233, %r232;
	ld.shared.u32 	%r377, [%r234+8];
$L__BB232_24:
	setp.lt.s32 	%p31, %r166, 4;
	@%p31 bra 	$L__BB232_26;
	sub.s32 	%r235, %r97, %r65;
	shl.b32 	%r236, %r235, 2;
	mov.u32 	%r237, _ZZ9cuda_gemmIiLi128ELi16ELi1ELi512ELi8ELi8ELi0EEviiiPT_S1_S1_iiE3Ash;
	add.s32 	%r238, %r237, %r236;
	ld.shared.u32 	%r378, [%r238+12];
$L__BB232_26:
	setp.lt.s32 	%p32, %r166, 5;
	@%p32 bra 	$L__BB232_28;
	sub.s32 	%r239, %r97, %r66;
	shl.b32 	%r240, %r239, 2;
	mov.u32 	%r241, _ZZ9cuda_gemmIiLi128ELi16ELi1ELi512ELi8ELi8ELi0EEviiiPT_S1_S1_iiE3Ash;
	add.s32 	%r242, %r241, %r240;
	ld.shared.u32 	%r379, [%r242+16];
$L__BB232_28:
	setp.lt.s32 	%p33, %r166, 6;
	@%p33 bra 	$L__BB232_30;
	sub.s32 	%r243, %r97, %r67;
	shl.b32 	%r244, %r243, 2;
	mov.u32 	%r245, _ZZ9cuda_gemmIiLi128ELi16ELi1ELi512ELi8ELi8ELi0EEviiiPT_S1_S1_iiE3Ash;
	add.s32 	%r246, %r245, %r244;
	ld.shared.u32 	%r380, [%r246+20];
$L__BB232_30:
	setp.lt.s32 	%p34, %r166, 7;
	@%p34 bra 	$L__BB232_32;
	sub.s32 	%r247, %r97, %r68;
	shl.b32 	%r248, %r247, 2;
	mov.u32 	%r249, _ZZ9cuda_gemmIiLi128ELi16ELi1ELi512ELi8ELi8ELi0EEviiiPT_S1_S1_iiE3Ash;
	add.s32 	%r250, %r249, %r248;
	ld.shared.u32 	%r381, [%r250+24];
$L__BB232_32:
	setp.lt.s32 	%p35, %r166, 8;
	@%p35 bra 	$L__BB232_34;
	sub.s32 	%r251, %r97, %r69;
	shl.b32 	%r252, %r251, 2;
	mov.u32 	%r253, _ZZ9cuda_gemmIiLi128ELi16ELi1ELi512ELi8ELi8ELi0EEviiiPT_S1_S1_iiE3Ash;
	add.s32 	%r254, %r253, %r252;
	ld.shared.u32 	%r382, [%r254+28];
$L__BB232_34:
	setp.ge.s32 	%p36, %r8, %r165;
	@%p36 bra 	$L__BB232_68;
	mov.u32 	%r383, %r8;
$L__BB232_36:
	setp.gt.u32 	%p37, %r166, 32;
	mov.u32 	%r255, _ZZ9cuda_gemmIiLi128ELi16ELi1ELi512ELi8ELi8ELi0EEviiiPT_S1_S1_iiE11kron_fac_sh;
	mad.lo.s32 	%r115, %r383, 36, %r255;
	shl.b32 	%r256, %r62, 2;
	add.s32 	%r257, %r115, %r256;
	ld.shared.u32 	%r116, [%r257];
	@%p37 bra 	$L__BB232_53;
	setp.eq.s32 	%p46, %r166, 0;
	mov.b32 	%r385, 0;
	@%p46 bra 	$L__BB232_39;
	shfl.sync.idx.b32	%r281|%p47, %r116, %r77, %r15, -1;
	mul.lo.s32 	%r385, %r281, %r375;
$L__BB232_39:
	setp.lt.s32 	%p48, %r166, 2;
	@%p48 bra 	$L__BB232_41;
	shfl.sync.idx.b32	%r282|%p49, %r116, %r78, %r15, -1;
	mad.lo.s32 	%r385, %r282, %r376, %r385;
$L__BB232_41:
	setp.lt.s32 	%p50, %r166, 3;
	@%p50 bra 	$L__BB232_43;
	shfl.sync.idx.b32	%r283|%p51, %r116, %r79, %r15, -1;
	mad.lo.s32 	%r385, %r283, %r377, %r385;
$L__BB232_43:
	setp.lt.s32 	%p52, %r166, 4;
	@%p52 bra 	$L__BB232_45;
	shfl.sync.idx.b32	%r284|%p53, %r116, %r80, %r15, -1;
	mad.lo.s32 	%r385, %r284, %r378, %r385;
$L__BB232_45:
	setp.lt.s32 	%p54, %r166, 5;
	@%p54 bra 	$L__BB232_47;
	shfl.sync.idx.b32	%r285|%p55, %r116, %r81, %r15, -1;
	mad.lo.s32 	%r385, %r285, %r379, %r385;
$L__BB232_47:
	setp.lt.s32 	%p56, %r166, 6;
	@%p56 bra 	$L__BB232_49;
	shfl.sync.idx.b32	%r286|%p57, %r116, %r82, %r15, -1;
	mad.lo.s32 	%r385, %r286, %r380, %r385;
$L__BB232_49:
	setp.lt.s32 	%p58, %r166, 7;
	@%p58 bra 	$L__BB232_51;
	shfl.sync.idx.b32	%r287|%p59, %r116, %r83, %r15, -1;
	mad.lo.s32 	%r385, %r287, %r381, %r385;
$L__BB232_51:
	setp.lt.s32 	%p60, %r166, 8;
	@%p60 bra 	$L__BB232_67;
	shfl.sync.idx.b32	%r288|%p61, %r116, %r84, %r15, -1;
	mad.lo.s32 	%r385, %r288, %r382, %r385;
	bra.uni 	$L__BB232_67;
$L__BB232_53:
	setp.gt.s32 	%p39, %r166, 0;
	mul.lo.s32 	%r258, %r116, %r375;
	selp.b32 	%r385, %r258, 0, %p39;
	@%p29 bra 	$L__BB232_55;
	add.s32 	%r260, %r115, %r259;
	ld.shared.u32 	%r261, [%r260+4];
	mad.lo.s32 	%r385, %r261, %r376, %r385;
$L__BB232_55:
	@%p30 bra 	$L__BB232_57;
	add.s32 	%r263, %r115, %r262;
	ld.shared.u32 	%r264, [%r263+8];
	mad.lo.s32 	%r385, %r264, %r377, %r385;
$L__BB232_57:
	@%p31 bra 	$L__BB232_59;
	add.s32 	%r266, %r115, %r265;
	ld.shared.u32 	%r267, [%r266+12];
	mad.lo.s32 	%r385, %r267, %r378, %r385;
$L__BB232_59:
	@%p32 bra 	$L__BB232_61;
	add.s32 	%r269, %r115, %r268;
	ld.shared.u32 	%r270, [%r269+16];
	mad.lo.s32 	%r385, %r270, %r379, %r385;
$L__BB232_61:
	@%p33 bra 	$L__BB232_63;
	add.s32 	%r272, %r115, %r271;
	ld.shared.u32 	%r273, [%r272+20];
	mad.lo.s32 	%r385, %r273, %r380, %r385;
$L__BB232_63:
	setp.lt.s32 	%p44, %r166, 7;
	@%p44 bra 	$L__BB232_65;
	add.s32 	%r275, %r115, %r274;
	ld.shared.u32 	%r276, [%r275+24];
	mad.lo.s32 	%r385, %r276, %r381, %r385;
$L__BB232_65:
	setp.lt.s32 	%p45, %r166, 8;
	@%p45 bra 	$L__BB232_67;
	add.s32 	%r278, %r115, %r277;
	ld.shared.u32 	%r279, [%r278+28];
	mad.lo.s32 	%r385, %r279, %r382, %r385;
$L__BB232_67:
	mad.lo.s32 	%r289, %r383, %r6, %r96;
	shl.b32 	%r290, %r289, 2;
	mov.u32 	%r291, _ZZ9cuda_gemmIiLi128ELi16ELi1ELi512ELi8ELi8ELi0EEviiiPT_S1_S1_iiE3Csh;
	add.s32 	%r292, %r291, %r290;
	ld.shared.u32 	%r293, [%r292];
	add.s32 	%r294, %r293, %r385;
	st.shared.u32 	[%r292], %r294;
	add.s32 	%r383, %r383, %r29;
	setp.lt.s32 	%p62, %r383, %r165;
	@%p62 bra 	$L__BB232_36;
$L__BB232_68:
	add.s32 	%r374, %r374, %r7;
	setp.lt.s32 	%p63, %r374, %r6;
	@%p63 bra 	$L__BB232_18;
$L__BB232_69:
	ld.param.u32 	%r346, [_Z9cuda_gemmIiLi128ELi16ELi1ELi512ELi8ELi8ELi0EEviiiPT_S1_S1_ii_param_1];
	setp.eq.s16 	%p64, %rs1, 2;
	bar.sync 	0;
	mad.lo.s32 	%r157, %r356, %r346, %r16;
	div.s32 	%r158, %r164, %r166;
	mov.u32 	%r406, %r1;
	@%p64 bra 	$L__BB232_73;
	setp.eq.s16 	%p65, %rs1, 3;
	div.s32 	%r295, %r1, %r6;
	mad.lo.s32 	%r296, %r158, %r295, %r157;
	mul.lo.s32 	%r297, %r295, %r6;
	sub.s32 	%r298, %r1, %r297;
	add.s32 	%r299, %r296, %r298;
	ld.shared.u32 	%r300, [%r23];
	mul.wide.s32 	%rd23, %r299, 4;
	add.s64 	%rd24, %rd2, %rd23;
	st.global.u32 	[%rd24], %r300;
	mov.u32 	%r406, %r17;
	@%p65 bra 	$L__BB232_73;
	setp.eq.s16 	%p66, %rs1, 0;
	div.s32 	%r301, %r17, %r6;
	mad.lo.s32 	%r302, %r158, %r301, %r157;
	mul.lo.s32 	%r303, %r301, %r6;
	sub.s32 	%r304, %r17, %r303;
	add.s32 	%r305, %r302, %r304;
	ld.shared.u32 	%r306, [%r24];
	mul.wide.s32 	%rd25, %r305, 4;
	add.s64 	%rd26, %rd2, %rd25;
	st.global.u32 	[%rd26], %r306;
	mov.u32 	%r406, %r21;
	@%p66 bra 	$L__BB232_73;
	div.s32 	%r307, %r21, %r6;
	mad.lo.s32 	%r308, %r158, %r307, %r157;
	mul.lo.s32 	%r309, %r307, %r6;
	sub.s32 	%r310, %r21, %r309;
	add.s32 	%r311, %r308, %r310;
	ld.shared.u32 	%r312, [%r25];
	mul.wide.s32 	%rd27, %r311, 4;
	add.s64 	%rd28, %rd2, %rd27;
	st.global.u32 	[%rd28], %r312;
	mov.u32 	%r406, %r22;
$L__BB232_73:
	div.s32 	%r313, %r406, %r6;
	mad.lo.s32 	%r314, %r158, %r313, %r157;
	mul.lo.s32 	%r315, %r313, %r6;
	sub.s32 	%r316, %r406, %r315;
	add.s32 	%r317, %r314, %r316;
	shl.b32 	%r318, %r406, 2;
	mov.u32 	%r319, _ZZ9cuda_gemmIiLi128ELi16ELi1ELi512ELi8ELi8ELi0EEviiiPT_S1_S1_iiE3Csh;
	add.s32 	%r320, %r319, %r318;
	ld.shared.u32 	%r321, [%r320];
	mul.wide.s32 	%rd29, %r317, 4;
	add.s64 	%rd30, %rd2, %rd29;
	st.global.u32 	[%rd30], %r321;
	add.s32 	%r322, %r406, %r9;
	div.s32 	%r323, %r322, %r6;
	mad.lo.s32 	%r324, %r158, %r323, %r157;
	mul.lo.s32 	%r325, %r323, %r6;
	sub.s32 	%r326, %r322, %r325;
	add.s32 	%r327, %r324, %r326;
	add.s32 	%r328, %r320, %r19;
	ld.shared.u32 	%r329, [%r328];
	mul.wide.s32 	%rd31, %r327, 4;
	add.s64 	%rd32, %rd2, %rd31;
	st.global.u32 	[%rd32], %r329;
	add.s32 	%r330, %r322, %r9;
	div.s32 	%r331, %r330, %r6;
	mad.lo.s32 	%r332, %r158, %r331, %r157;
	mul.lo.s32 	%r333, %r331, %r6;
	sub.s32 	%r334, %r330, %r333;
	add.s32 	%r335, %r332, %r334;
	add.s32 	%r336, %r328, %r19;
	ld.shared.u32 	%r337, [%r336];
	mul.wide.s32 	%rd33, %r335, 4;
	add.s64 	%rd34, %rd2, %rd33;
	st.global.u32 	[%rd34], %r337;
	add.s32 	%r338, %r330, %r9;
	div.s32 	%r339, %r338, %r6;
	mad.lo.s32 	%r340, %r158, %r339, %r157;
	mul.lo.s32 	%r341, %r339, %r6;
	sub.s32 	%r342, %r338, %r341;
	add.s32 	%r343, %r340, %r342;
	add.s32 	%r344, %r336, %r19;
	ld.shared.u32 	%r345, [%r344];
	mul.wide.s32 	%rd35, %r343, 4;
	add.s64 	%rd36, %rd2, %rd35;
	st.global.u32 	[%rd36], %r345;
	add.s32 	%r406, %r338, %r9;
	setp.lt.u32 	%p67, %r406, 512;
	@%p67 bra 	$L__BB232_73;
	add.s32 	%r356, %r356, %r11;
	setp.lt.u32 	%p68, %r356, %r12;
	@%p68 bra 	$L__BB232_5;
$L__BB232_75:
	ret;

}
	// .globl	_Z9cuda_gemmIiLi128ELi16ELi1ELi512ELi8ELi8ELi1EEviiiPT_S1_S1_ii
.visible .entry _Z9cuda_gemmIiLi128ELi16ELi1ELi512ELi8ELi8ELi1EEviiiPT_S1_S1_ii(
	.param .u32 _Z9cuda_gemmIiLi128ELi16ELi1ELi512ELi8ELi8ELi1EEviiiPT_S1_S1_ii_param_0,
	.param .u32 _Z9cuda_gemmIiLi128ELi16ELi1ELi512ELi8ELi8ELi1EEviiiPT_S1_S1_ii_param_1,
	.param .u32 _Z9cuda_gemmIiLi128ELi16ELi1ELi512ELi8ELi8ELi1EEviiiPT_S1_S1_ii_param_2,
	.param .u64 .ptr .align 1 _Z9cuda_gemmIiLi128ELi16ELi1ELi512ELi8ELi8ELi1EEviiiPT_S1_S1_ii_param_3,
	.param .u64 .ptr .align 1 _Z9cuda_gemmIiLi128ELi16ELi1ELi512ELi8ELi8ELi1EEviiiPT_S1_S1_ii_param_4,
	.param .u64 .ptr .align 1 _Z9cuda_gemmIiLi128ELi16ELi1ELi512ELi8ELi8ELi1EEviiiPT_S1_S1_ii_param_5,
	.param .u32 _Z9cuda_gemmIiLi128ELi16ELi1ELi512ELi8ELi8ELi1EEviiiPT_S1_S1_ii_param_6,
	.param .u32 _Z9cuda_gemmIiLi128ELi16ELi1ELi512ELi8ELi8ELi1EEviiiPT_S1_S1_ii_param_7
)
.maxntid 128
{
	.reg .pred 	%p<37>;
	.reg .b16 	%rs<6>;
	.reg .b32 	%r<232>;
	.reg .b64 	%rd<50>;
	// demoted variable
	.shared .align 128 .b8 _ZZ9cuda_gemmIiLi128ELi16ELi1ELi512ELi8ELi8ELi1EEviiiPT_S1_S1_iiE11kron_fac_sh[288];
	// demoted variable
	.shared .align 128 .b8 _ZZ9cuda_gemmIiLi128ELi16ELi1ELi512ELi8ELi8ELi1EEviiiPT_S1_S1_iiE3Ash[2048];
	// demoted variable
	.shared .align 128 .b8 _ZZ9cuda_gemmIiLi128ELi16ELi1ELi512ELi8ELi8ELi1EEviiiPT_S1_S1_iiE3Csh[2048];
	ld.param.u64 	%rd10, [_Z9cuda_gemmIiLi128ELi16ELi1ELi512ELi8ELi8ELi1EEviiiPT_S1_S1_ii_param_3];
	ld.param.u64 	%rd11, [_Z9cuda_gemmIiLi128ELi16ELi1ELi512ELi8ELi8ELi1EEviiiPT_S1_S1_ii_param_4];
	ld.param.u64 	%rd12, [_Z9cuda_gemmIiLi128ELi16ELi1ELi512ELi8ELi8ELi1EEviiiPT_S1_S1_ii_param_5];
	cvta.to.global.u64 	%rd1, %rd11;
	cvta.to.global.u64 	%rd2, %rd10;
	cvta.to.global.u64 	%rd3, %rd12;
	mov.u32 	%r1, %tid.x;
	setp.gt.u32 	%p1, %r1, 63;
	@%p1 bra 	$L__BB233_7;
	mov.u32 	%r2, %ntid.x;
	add.s32 	%r83, %r1, %r2;
	max.u32 	%r84, %r83, 64;
	setp.lt.u32 	%p2, %r83, 64;
	selp.u32 	%r85, 1, 0, %p2;
	add.s32 	%r86, %r83, %r85;
	sub.s32 	%r87, %r84, %r86;
	div.u32 	%r88, %r87, %r2;
	add.s32 	%r3, %r88, %r85;
	and.b32  	%r89, %r3, 3;
	setp.eq.s32 	%p3, %r89, 3;
	mov.u32 	%r218, %r1;
	@%p3 bra 	$L__BB233_4;
	add.s32 	%r91, %r3, 1;
	and.b32  	%r4, %r91, 3;
	mov.b32 	%r217, 0;
	mov.u32 	%r218, %r1;
$L__BB233_3:
	.pragma "nounroll";
	mul.wide.u32 	%rd13, %r218, 4;
	add.s64 	%rd14, %rd1, %rd13;
	ld.global.u32 	%r92, [%rd14];
	and.b32  	%r93, %r218, 7;
	mov.u32 	%r94, _ZZ9cuda_gemmIiLi128ELi16ELi1ELi512ELi8ELi8ELi1EEviiiPT_S1_S1_iiE11kron_fac_sh;
	mad.lo.s32 	%r95, %r93, 36, %r94;
	shr.u32 	%r96, %r218, 1;
	and.b32  	%r97, %r96, 2147483644;
	add.s32 	%r98, %r95, %r97;
	st.shared.u32 	[%r98], %r92;
	add.s32 	%r218, %r218, %r2;
	add.s32 	%r217, %r217, 1;
	setp.ne.s32 	%p4, %r217, %r4;
	@%p4 bra 	$L__BB233_3;
$L__BB233_4:
	setp.lt.u32 	%p5, %r3, 3;
	@%p5 bra 	$L__BB233_7;
	mov.u32 	%r101, _ZZ9cuda_gemmIiLi128ELi16ELi1ELi512ELi8ELi8ELi1EEviiiPT_S1_S1_iiE11kron_fac_sh;
$L__BB233_6:
	mul.wide.u32 	%rd15, %r218, 4;
	add.s64 	%rd16, %rd1, %rd15;
	ld.global.u32 	%r99, [%rd16];
	and.b32  	%r100, %r218, 7;
	mad.lo.s32 	%r102, %r100, 36, %r101;
	shr.u32 	%r103, %r218, 1;
	and.b32  	%r104, %r103, 2147483644;
	add.s32 	%r105, %r102, %r104;
	st.shared.u32 	[%r105], %r99;
	add.s32 	%r106, %r218, %r2;
	mul.wide.u32 	%rd17, %r106, 4;
	add.s64 	%rd18, %rd1, %rd17;
	ld.global.u32 	%r107, [%rd18];
	and.b32  	%r108, %r106, 7;
	mad.lo.s32 	%r109, %r108, 36, %r101;
	shr.u32 	%r110, %r106, 1;
	and.b32  	%r111, %r110, 2147483644;
	add.s32 	%r112, %r109, %r111;
	st.shared.u32 	[%r112], %r107;
	add.s32 	%r113, %r106, %r2;
	mul.wide.u32 	%rd19, %r113, 4;
	add.s64 	%rd20, %rd1, %rd19;
	ld.global.u32 	%r114, [%rd20];
	and.b32  	%r115, %r113, 7;
	mad.lo.s32 	%r116, %r115, 36, %r101;
	shr.u32 	%r117, %r113, 1;
	and.b32  	%r118, %r117, 2147483644;
	add.s32 	%r119, %r116, %r118;
	st.shared.u32 	[%r119], %r114;
	add.s32 	%r120, %r113, %r2;
	mul.wide.u32 	%rd21, %r120, 4;
	add.s64 	%rd22, %rd1, %rd21;
	ld.global.u32 	%r121, [%rd22];
	and.b32  	%r122, %r120, 7;
	mad.lo.s32 	%r123, %r122, 36, %r101;
	shr.u32 	%r124, %r120, 1;
	and.b32  	%r125, %r124, 2147483644;
	add.s32 	%r126, %r123, %r125;
	st.shared.u32 	[%r126], %r121;
	add.s32 	%r218, %r120, %r2;
	setp.lt.u32 	%p6, %r218, 64;
	@%p6 bra 	$L__BB233_6;
$L__BB233_7:
	and.b32  	%r12, %r1, 63;
	mov.u32 	%r13, %ntid.x;
	mov.u32 	%r220, %ctaid.y;
	mov.u32 	%r15, %nctaid.y;
	shl.b32 	%r16, %r15, 4;
	setp.ge.u32 	%p7, %r220, %r16;
	@%p7 bra 	$L__BB233_28;
	and.b32  	%r17, %r1, 7;
	shl.b32 	%r127, %r1, 2;
	and.b32  	%r128, %r127, 28;
	mov.u32 	%r129, _ZZ9cuda_gemmIiLi128ELi16ELi1ELi512ELi8ELi8ELi1EEviiiPT_S1_S1_iiE11kron_fac_sh;
	add.s32 	%r18, %r129, %r128;
	add.s32 	%r19, %r1, %r13;
	cvt.u16.u32 	%rs2, %r19;
	xor.b16  	%rs3, %rs2, 511;
	cvt.u16.u32 	%rs4, %r13;
	div.u16 	%rs5, %rs3, %rs4;
	and.b16  	%rs1, %rs5, 3;
	mov.u32 	%r130, _ZZ9cuda_gemmIiLi128ELi16ELi1ELi512ELi8ELi8ELi1EEviiiPT_S1_S1_iiE3Ash;
	add.s32 	%r20, %r130, %r127;
	shl.b32 	%r21, %r13, 2;
	add.s32 	%r22, %r20, %r21;
	add.s32 	%r23, %r19, %r13;
	add.s32 	%r24, %r23, %r13;
	mov.u32 	%r131, _ZZ9cuda_gemmIiLi128ELi16ELi1ELi512ELi8ELi8ELi1EEviiiPT_S1_S1_iiE3Csh;
	add.s32 	%r25, %r131, %r127;
	add.s32 	%r26, %r25, %r21;
	add.s32 	%r27, %r26, %r21;
	shl.b32 	%r132, %r12, 5;
	or.b32  	%r133, %r132, %r128;
	add.s32 	%r28, %r130, %r133;
	setp.eq.s32 	%p8, %r17, 7;
	selp.b32 	%r134, -32, 0, %p8;
	add.s32 	%r29, %r28, %r134;
	setp.lt.u32 	%p9, %r17, 6;
	selp.b32 	%r135, 0, -32, %p9;
	add.s32 	%r30, %r28, %r135;
	setp.lt.u32 	%p10, %r17, 5;
	selp.b32 	%r136, 0, -32, %p10;
	add.s32 	%r31, %r28, %r136;
	setp.lt.u32 	%p11, %r17, 4;
	selp.b32 	%r137, 0, -32, %p11;
	add.s32 	%r32, %r28, %r137;
	setp.lt.u32 	%p12, %r17, 3;
	selp.b32 	%r138, 0, -32, %p12;
	add.s32 	%r33, %r28, %r138;
	setp.lt.u32 	%p13, %r17, 2;
	selp.b32 	%r139, 0, -32, %p13;
	add.s32 	%r34, %r28, %r139;
	add.s32 	%r140, %r1, 1;
	and.b32  	%r35, %r140, 7;
	add.s32 	%r141, %r1, 2;
	and.b32  	%r36, %r141, 7;
	add.s32 	%r142, %r1, 3;
	and.b32  	%r37, %r142, 7;
	xor.b32  	%r38, %r17, 4;
	add.s32 	%r143, %r1, 5;
	and.b32  	%r39, %r143, 7;
	add.s32 	%r144, %r1, 6;
	and.b32  	%r40, %r144, 7;
	add.s32 	%r145, %r1, -1;
	and.b32  	%r41, %r145, 7;
	shl.b32 	%r42, %r13, 4;
	shl.b32 	%r43, %r13, 3;
	mul.lo.s32 	%r44, %r13, 12;
	mul.wide.u32 	%rd4, %r13, 16;
	shr.u32 	%r45, %r13, 6;
	cvt.u64.u32 	%rd45, %r21;
$L__BB233_9:
	setp.eq.s16 	%p14, %rs1, 2;
	shl.b32 	%r47, %r220, 9;
	mov.u32 	%r221, %r1;
	@%p14 bra 	$L__BB233_13;
	setp.eq.s16 	%p15, %rs1, 3;
	add.s32 	%r48, %r47, %r1;
	mul.wide.u32 	%rd23, %r48, 4;
	add.s64 	%rd24, %rd2, %rd23;
	ld.global.u32 	%r146, [%rd24];
	st.shared.u32 	[%r20], %r146;
	mov.u32 	%r221, %r19;
	@%p15 bra 	$L__BB233_13;
	setp.eq.s16 	%p16, %rs1, 0;
	add.s32 	%r49, %r48, %r13;
	mul.wide.u32 	%rd25, %r49, 4;
	add.s64 	%rd26, %rd2, %rd25;
	ld.global.u32 	%r147, [%rd26];
	st.shared.u32 	[%r22], %r147;
	mov.u32 	%r221, %r23;
	@%p16 bra 	$L__BB233_13;
	add.s32 	%r148, %r49, %r13;
	mul.wide.u32 	%rd27, %r148, 4;
	add.s64 	%rd28, %rd2, %rd27;
	ld.global.u32 	%r149, [%rd28];
	add.s32 	%r150, %r22, %r21;
	st.shared.u32 	[%r150], %r149;
	mov.u32 	%r221, %r24;
$L__BB233_13:
	shl.b32 	%r151, %r221, 2;
	mov.u32 	%r152, _ZZ9cuda_gemmIiLi128ELi16ELi1ELi512ELi8ELi8ELi1EEviiiPT_S1_S1_iiE3Ash;
	add.s32 	%r225, %r152, %r151;
	add.s32 	%r153, %r13, %r221;
	add.s32 	%r224, %r153, %r47;
	shl.b32 	%r154, %r13, 1;
	add.s32 	%r155, %r154, %r221;
	add.s32 	%r223, %r155, %r47;
	mad.lo.s32 	%r156, %r13, 3, %r221;
	add.s32 	%r222, %r156, %r47;
	cvt.u64.u32 	%rd29, %r221;
	cvt.u64.u32 	%rd30, %r47;
	add.s64 	%rd31, %rd29, %rd30;
	shl.b64 	%rd32, %rd31, 2;
	add.s64 	%rd49, %rd2, %rd32;
$L__BB233_14:
	ld.global.u32 	%r157, [%rd49];
	st.shared.u32 	[%r225], %r157;
	mul.wide.u32 	%rd33, %r224, 4;
	add.s64 	%rd34, %rd2, %rd33;
	ld.global.u32 	%r158, [%rd34];
	add.s32 	%r159, %r225, %r21;
	st.shared.u32 	[%r159], %r158;
	mul.wide.u32 	%rd35, %r223, 4;
	add.s64 	%rd36, %rd2, %rd35;
	ld.global.u32 	%r160, [%rd36];
	add.s32 	%r161, %r225, %r43;
	st.shared.u32 	[%r161], %r160;
	mul.wide.u32 	%rd37, %r222, 4;
	add.s64 	%rd38, %rd2, %rd37;
	ld.global.u32 	%r162, [%rd38];
	add.s32 	%r163, %r225, %r44;
	st.shared.u32 	[%r163], %r162;
	add.s32 	%r221, %r221, %r21;
	add.s32 	%r225, %r225, %r42;
	add.s32 	%r224, %r224, %r21;
	add.s32 	%r223, %r223, %r21;
	add.s32 	%r222, %r222, %r21;
	add.s64 	%rd49, %rd49, %rd4;
	setp.lt.u32 	%p17, %r221, 512;
	@%p17 bra 	$L__BB233_14;
	bar.sync 	0;
	mov.u32 	%r227, %r1;
	@%p14 bra 	$L__BB233_19;
	setp.eq.s16 	%p19, %rs1, 3;
	mov.b32 	%r164, 0;
	st.shared.u32 	[%r25], %r164;
	mov.u32 	%r227, %r19;
	@%p19 bra 	$L__BB233_19;
	setp.eq.s16 	%p20, %rs1, 0;
	mov.b32 	%r165, 0;
	st.shared.u32 	[%r26], %r165;
	mov.u32 	%r227, %r23;
	@%p20 bra 	$L__BB233_19;
	mov.b32 	%r166, 0;
	st.shared.u32 	[%r27], %r166;
	mov.u32 	%r227, %r24;
$L__BB233_19:
	shl.b32 	%r167, %r227, 2;
	mov.u32 	%r168, _ZZ9cuda_gemmIiLi128ELi16ELi1ELi512ELi8ELi8ELi1EEviiiPT_S1_S1_iiE3Csh;
	add.s32 	%r169, %r168, %r167;
	mov.b32 	%r170, 0;
	st.shared.u32 	[%r169], %r170;
	add.s32 	%r171, %r169, %r21;
	st.shared.u32 	[%r171], %r170;
	add.s32 	%r172, %r171, %r21;
	st.shared.u32 	[%r172], %r170;
	add.s32 	%r173, %r172, %r21;
	st.shared.u32 	[%r173], %r170;
	add.s32 	%r227, %r21, %r227;
	setp.lt.u32 	%p21, %r227, 512;
	@%p21 bra 	$L__BB233_19;
	shr.u32 	%r229, %r1, 6;
	ld.shared.u32 	%r69, [%r28];
	ld.shared.u32 	%r70, [%r29+4];
	ld.shared.u32 	%r71, [%r30+8];
	ld.shared.u32 	%r72, [%r31+12];
	ld.shared.u32 	%r73, [%r32+16];
	ld.shared.u32 	%r74, [%r33+20];
	ld.shared.u32 	%r75, [%r34+24];
	setp.eq.s32 	%p22, %r17, 0;
	selp.b32 	%r174, 0, -32, %p22;
	add.s32 	%r175, %r28, %r174;
	ld.shared.u32 	%r76, [%r175+28];
$L__BB233_21:
	mad.lo.s32 	%r176, %r229, 36, %r18;
	ld.shared.u32 	%r177, [%r176];
	shfl.sync.idx.b32	%r178|%p23, %r177, %r17, 6175, -1;
	mul.lo.s32 	%r179, %r178, %r69;
	shfl.sync.idx.b32	%r180|%p24, %r177, %r35, 6175, -1;
	mad.lo.s32 	%r181, %r180, %r70, %r179;
	shfl.sync.idx.b32	%r182|%p25, %r177, %r36, 6175, -1;
	mad.lo.s32 	%r183, %r182, %r71, %r181;
	shfl.sync.idx.b32	%r184|%p26, %r177, %r37, 6175, -1;
	mad.lo.s32 	%r185, %r184, %r72, %r183;
	shfl.sync.idx.b32	%r186|%p27, %r177, %r38, 6175, -1;
	mad.lo.s32 	%r187, %r186, %r73, %r185;
	shfl.sync.idx.b32	%r188|%p28, %r177, %r39, 6175, -1;
	mad.lo.s32 	%r189, %r188, %r74, %r187;
	shfl.sync.idx.b32	%r190|%p29, %r177, %r40, 6175, -1;
	mad.lo.s32 	%r191, %r190, %r75, %r189;
	shfl.sync.idx.b32	%r192|%p30, %r177, %r41, 6175, -1;
	mad.lo.s32 	%r193, %r192, %r76, %r191;
	shl.b32 	%r194, %r12, 2;
	shl.b32 	%r195, %r229, 8;
	or.b32  	%r196, %r195, %r194;
	mov.u32 	%r197, _ZZ9cuda_gemmIiLi128ELi16ELi1ELi512ELi8ELi8ELi1EEviiiPT_S1_S1_iiE3Csh;
	add.s32 	%r198, %r197, %r196;
	ld.shared.u32 	%r199, [%r198];
	add.s32 	%r200, %r199, %r193;
	st.shared.u32 	[%r198], %r200;
	add.s32 	%r229, %r229, %r45;
	setp.lt.u32 	%p31, %r229, 8;
	@%p31 bra 	$L__BB233_21;
	setp.eq.s16 	%p32, %rs1, 2;
	bar.sync 	0;
	mov.u32 	%r230, %r1;
	@%p32 bra 	$L__BB233_26;
	setp.eq.s16 	%p33, %rs1, 3;
	add.s32 	%r201, %r47, %r1;
	ld.shared.u32 	%r202, [%r25];
	mul.wide.s32 	%rd39, %r201, 4;
	add.s64 	%rd8, %rd3, %rd39;
	st.global.u32 	[%rd8], %r202;
	mov.u32 	%r230, %r19;
	@%p33 bra 	$L__BB233_26;
	setp.eq.s16 	%p34, %rs1, 0;
	ld.shared.u32 	%r203, [%r26];
	cvt.u64.u32 	%rd40, %r21;
	add.s64 	%rd9, %rd8, %rd40;
	st.global.u32 	[%rd9], %r203;
	mov.u32 	%r230, %r23;
	@%p34 bra 	$L__BB233_26;
	ld.shared.u32 	%r204, [%r27];
	add.s64 	%rd42, %rd9, %rd40;
	st.global.u32 	[%rd42], %r204;
	mov.u32 	%r230, %r24;
$L__BB233_26:
	add.s32 	%r205, %r47, %r230;
	shl.b32 	%r206, %r230, 2;
	add.s32 	%r208, %r197, %r206;
	ld.shared.u32 	%r209, [%r208];
	mul.wide.s32 	%rd43, %r205, 4;
	add.s64 	%rd44, %rd3, %rd43;
	st.global.u32 	[%rd44], %r209;
	add.s32 	%r210, %r208, %r21;
	ld.shared.u32 	%r211, [%r210];
	add.s64 	%rd46, %rd44, %rd45;
	st.global.u32 	[%rd46], %r211;
	add.s32 	%r212, %r210, %r21;
	ld.shared.u32 	%r213, [%r212];
	add.s64 	%rd47, %rd46, %rd45;
	st.global.u32 	[%rd47], %r213;
	add.s32 	%r214, %r212, %r21;
	ld.shared.u32 	%r215, [%r214];
	add.s64 	%rd48, %rd47, %rd45;
	st.global.u32 	[%rd48], %r215;
	add.s32 	%r230, %r21, %r230;
	setp.lt.u32 	%p35, %r230, 512;
	@%p35 bra 	$L__BB233_26;
	add.s32 	%r220, %r220, %r15;
	setp.lt.u32 	%p36, %r220, %r16;
	@%p36 bra 	$L__BB233_9;
$L__BB233_28:
	ret;

}
	// .globl	_Z9cuda_gemmIiLi128ELi16ELi1ELi512ELi16ELi16ELi0EEviiiPT_S1_S1_ii
.visible .entry _Z9cuda_gemmIiLi128ELi16ELi1ELi512ELi16ELi16ELi0EEviiiPT_S1_S1_ii(
	.param .u32 _Z9cuda_gemmIiLi128ELi16ELi1ELi512ELi16ELi16ELi0EEviiiPT_S1_S1_ii_param_0,
	.param .u32 _Z9cuda_gemmIiLi128ELi16ELi1ELi512ELi16ELi16ELi0EEviiiPT_S1_S1_ii_param_1,
	.param .u32 _Z9cuda_gemmIiLi128ELi16ELi1ELi512ELi16ELi16ELi0EEviiiPT_S1_S1_ii_param_2,
	.param .u64 .ptr .align 1 _Z9cuda_gemmIiLi128ELi16ELi1ELi512ELi16ELi16ELi0EEviiiPT_S1_S1_ii_param_3,
	.param .u64 .ptr .align 1 _Z9cuda_gemmIiLi128ELi16ELi1ELi512ELi16ELi16ELi0EEviiiPT_S1_S1_ii_param_4,
	.param .u64 .ptr .align 1 _Z9cuda_gemmIiLi128ELi16ELi1ELi512ELi16ELi16ELi0EEviiiPT_S1_S1_ii_param_5,
	.param .u32 _Z9cuda_gemmIiLi128ELi16ELi1ELi512ELi16ELi16ELi0EEviiiPT_S1_S1_ii_param_6,
	.param .u32 _Z9cuda_gemmIiLi128ELi16ELi1ELi512ELi16ELi16ELi0EEviiiPT_S1_S1_ii_param_7
)
.maxntid 128
{
	.reg .pred 	%p<117>;
	.reg .b16 	%rs<6>;
	.reg .b32 	%r<635>;
	.reg .b64 	%rd<37>;
	// demoted variable
	.shared .align 128 .b8 _ZZ9cuda_gemmIiLi128ELi16ELi1ELi512ELi16ELi16ELi0EEviiiPT_S1_S1_iiE11kron_fac_sh[1088];
	// demoted variable
	.shared .align 128 .b8 _ZZ9cuda_gemmIiLi128ELi16ELi1ELi512ELi16ELi16ELi0EEviiiPT_S1_S1_iiE3Ash[2048];
	// demoted variable
	.shared .align 128 .b8 _ZZ9cuda_gemmIiLi128ELi16ELi1ELi512ELi16ELi16ELi0EEviiiPT_S1_S1_iiE3Csh[2048];
	ld.param.u32 	%r255, [_Z9cuda_gemmIiLi128ELi16ELi1ELi512ELi16ELi16ELi0EEviiiPT_S1_S1_ii_param_2];
	ld.param.u64 	%rd5, [_Z9cuda_gemmIiLi128ELi16ELi1ELi512ELi16ELi16ELi0EEviiiPT_S1_S1_ii_param_3];
	ld.param.u64 	%rd4, [_Z9cuda_gemmIiLi128ELi16ELi1ELi512ELi16ELi16ELi0EEviiiPT_S1_S1_ii_param_4];
	ld.param.u64 	%rd6, [_Z9cuda_gemmIiLi128ELi16ELi1ELi512ELi16ELi16ELi0EEviiiPT_S1_S1_ii_param_5];
	ld.param.u32 	%r256, [_Z9cuda_gemmIiLi128ELi16ELi1ELi512ELi16ELi16ELi0EEviiiPT_S1_S1_ii_param_6];
	ld.param.u32 	%r257, [_Z9cuda_gemmIiLi128ELi16ELi1ELi512ELi16ELi16ELi0EEviiiPT_S1_S1_ii_param_7];
	cvta.to.global.u64 	%rd1, %rd5;
	cvta.to.global.u64 	%rd2, %rd6;
	mov.u32 	%r1, %tid.x;
	mul.lo.s32 	%r2, %r257, %r256;
	setp.ge.u32 	%p1, %r1, %r2;
	@%p1 bra 	$L__BB234_3;
	mov.u32 	%r3, %ntid.x;
	cvta.to.global.u64 	%rd3, %rd4;
	mov.u32 	%r526, %r1;
$L__BB234_2:
	mul.wide.u32 	%rd7, %r526, 4;
	add.s64 	%rd8, %rd3, %rd7;
	ld.global.u32 	%r258, [%rd8];
	rem.u32 	%r259, %r526, %r256;
	mov.u32 	%r260, _ZZ9cuda_gemmIiLi128ELi16ELi1ELi512ELi16ELi16ELi0EEviiiPT_S1_S1_iiE11kron_fac_sh;
	mad.lo.s32 	%r261, %r259, 68, %r260;
	div.u32 	%r262, %r526, %r257;
	shl.b32 	%r263, %r262, 2;
	add.s32 	%r264, %r261, %r263;
	st.shared.u32 	[%r264], %r258;
	add.s32 	%r526, %r526, %r3;
	setp.lt.u32 	%p2, %r526, %r2;
	@%p2 bra 	$L__BB234_2;
$L__BB234_3:
	div.s32 	%r6, 512, %r257;
	min.s32 	%r7, %r6, 128;
	div.u32 	%r8, %r1, %r7;
	mov.u32 	%r9, %ntid.x;
	mov.u32 	%r543, %ctaid.y;
	mov.u32 	%r11, %nctaid.y;
	shl.b32 	%r265, %r11, 4;
	setp.ge.u32 	%p3, %r543, %r265;
	@%p3 bra 	$L__BB234_123;
	mov.u32 	%r267, %ctaid.x;
	shl.b32 	%r12, %r267, 9;
	min.s32 	%r13, %r257, 32;
	shl.b32 	%r268, %r257, 8;
	sub.s32 	%r14, 8223, %r268;
	add.s32 	%r15, %r1, %r9;
	cvt.u16.u32 	%rs2, %r15;
	xor.b16  	%rs3, %rs2, 511;
	cvt.u16.u32 	%rs4, %r9;
	div.u16 	%rs5, %rs3, %rs4;
	and.b16  	%rs1, %rs5, 3;
	shl.b32 	%r269, %r1, 2;
	mov.u32 	%r270, _ZZ9cuda_gemmIiLi128ELi16ELi1ELi512ELi16ELi16ELi0EEviiiPT_S1_S1_iiE3Ash;
	add.s32 	%r16, %r270, %r269;
	shl.b32 	%r17, %r9, 2;
	add.s32 	%r18, %r15, %r9;
	mov.u32 	%r271, _ZZ9cuda_gemmIiLi128ELi16ELi1ELi512ELi16ELi16ELi0EEviiiPT_S1_S1_iiE3Csh;
	add.s32 	%r19, %r271, %r269;
	add.s32 	%r20, %r19, %r17;
	div.u32 	%r21, %r9, %r7;
	rem.u32 	%r22, %r1, %r7;
$L__BB234_5:
	add.s32 	%r40, %r18, %r9;
	setp.eq.s16 	%p4, %rs1, 2;
	mul.lo.s32 	%r41, %r543, %r255;
	mov.u32 	%r544, %r1;
	@%p4 bra 	$L__BB234_9;
	setp.eq.s16 	%p5, %rs1, 3;
	add.s32 	%r272, %r41, %r12;
	add.s32 	%r42, %r272, %r1;
	mul.wide.u32 	%rd9, %r42, 4;
	add.s64 	%rd10, %rd1, %rd9;
	ld.global.u32 	%r273, [%rd10];
	st.shared.u32 	[%r16], %r273;
	mov.u32 	%r544, %r15;
	@%p5 bra 	$L__BB234_9;
	setp.eq.s16 	%p6, %rs1, 0;
	add.s32 	%r43, %r42, %r9;
	mul.wide.u32 	%rd11, %r43, 4;
	add.s64 	%rd12, %rd1, %rd11;
	ld.global.u32 	%r274, [%rd12];
	add.s32 	%r44, %r16, %r17;
	st.shared.u32 	[%r44], %r274;
	mov.u32 	%r544, %r18;
	@%p6 bra 	$L__BB234_9;
	add.s32 	%r275, %r43, %r9;
	mul.wide.u32 	%rd13, %r275, 4;
	add.s64 	%rd14, %rd1, %rd13;
	ld.global.u32 	%r276, [%rd14];
	add.s32 	%r277, %r44, %r17;
	st.shared.u32 	[%r277], %r276;
	mov.u32 	%r544, %r40;
$L__BB234_9:
	shl.b32 	%r278, %r544, 2;
	mov.u32 	%r279, _ZZ9cuda_gemmIiLi128ELi16ELi1ELi512ELi16ELi16ELi0EEviiiPT_S1_S1_iiE3Ash;
	add.s32 	%r549, %r279, %r278;
	add.s32 	%r280, %r12, %r544;
	add.s32 	%r545, %r280, %r41;
	add.s32 	%r548, %r545, %r9;
	shl.b32 	%r281, %r9, 1;
	add.s32 	%r547, %r545, %r281;
	mad.lo.s32 	%r546, %r9, 3, %r545;
$L__BB234_10:
	mul.wide.u32 	%rd15, %r545, 4;
	add.s64 	%rd16, %rd1, %rd15;
	ld.global.u32 	%r282, [%rd16];
	st.shared.u32 	[%r549], %r282;
	mul.wide.u32 	%rd17, %r548, 4;
	add.s64 	%rd18, %rd1, %rd17;
	ld.global.u32 	%r283, [%rd18];
	add.s32 	%r284, %r549, %r17;
	st.shared.u32 	[%r284], %r283;
	mul.wide.u32 	%rd19, %r547, 4;
	add.s64 	%rd20, %rd1, %rd19;
	ld.global.u32 	%r285, [%rd20];
	shl.b32 	%r286, %r9, 3;
	add.s32 	%r287, %r549, %r286;
	st.shared.u32 	[%r287], %r285;
	mul.wide.u32 	%rd21, %r546, 4;
	add.s64 	%rd22, %rd1, %rd21;
	ld.global.u32 	%r288, [%rd22];
	mad.lo.s32 	%r289, %r9, 12, %r549;
	st.shared.u32 	[%r289], %r288;
	add.s32 	%r544, %r544, %r17;
	shl.b32 	%r290, %r9, 4;
	add.s32 	%r549, %r549, %r290;
	add.s32 	%r548, %r548, %r17;
	add.s32 	%r547, %r547, %r17;
	add.s32 	%r546, %r546, %r17;
	add.s32 	%r545, %r545, %r17;
	setp.lt.u32 	%p7, %r544, 512;
	@%p7 bra 	$L__BB234_10;
	setp.eq.s16 	%p8, %rs1, 2;
	bar.sync 	0;
	mov.u32 	%r551, %r1;
	@%p8 bra 	$L__BB234_15;
	setp.eq.s16 	%p9, %rs1, 3;
	mov.b32 	%r291, 0;
	st.shared.u32 	[%r19], %r291;
	mov.u32 	%r551, %r15;
	@%p9 bra 	$L__BB234_15;
	setp.eq.s16 	%p10, %rs1, 0;
	mov.b32 	%r292, 0;
	st.shared.u32 	[%r20], %r292;
	mov.u32 	%r551, %r18;
	@%p10 bra 	$L__BB234_15;
	add.s32 	%r293, %r20, %r17;
	mov.b32 	%r294, 0;
	st.shared.u32 	[%r293], %r294;
	mov.u32 	%r551, %r40;
$L__BB234_15:
	shl.b32 	%r295, %r551, 2;
	mov.u32 	%r296, _ZZ9cuda_gemmIiLi128ELi16ELi1ELi512ELi16ELi16ELi0EEviiiPT_S1_S1_iiE3Csh;
	add.s32 	%r297, %r296, %r295;
	mov.b32 	%r298, 0;
	st.shared.u32 	[%r297], %r298;
	add.s32 	%r299, %r297, %r17;
	st.shared.u32 	[%r299], %r298;
	add.s32 	%r300, %r299, %r17;
	st.shared.u32 	[%r300], %r298;
	add.s32 	%r301, %r300, %r17;
	st.shared.u32 	[%r301], %r298;
	add.s32 	%r551, %r17, %r551;
	setp.lt.u32 	%p11, %r551, 512;
	@%p11 bra 	$L__BB234_15;
	setp.lt.s32 	%p12, %r6, 1;
	@%p12 bra 	$L__BB234_117;
	and.b32  	%r303, %r1, 31;
	rem.s32 	%r64, %r303, %r13;
	add.s32 	%r304, %r64, 1;
	setp.lt.s32 	%p13, %r304, %r13;
	selp.b32 	%r65, 0, %r13, %p13;
	add.s32 	%r305, %r64, 2;
	setp.lt.s32 	%p14, %r305, %r13;
	selp.b32 	%r66, 0, %r13, %p14;
	add.s32 	%r306, %r64, 3;
	setp.lt.s32 	%p15, %r306, %r13;
	selp.b32 	%r67, 0, %r13, %p15;
	add.s32 	%r307, %r64, 4;
	setp.lt.s32 	%p16, %r307, %r13;
	selp.b32 	%r68, 0, %r13, %p16;
	add.s32 	%r308, %r64, 5;
	setp.lt.s32 	%p17, %r308, %r13;
	selp.b32 	%r69, 0, %r13, %p17;
	add.s32 	%r309, %r64, 6;
	setp.lt.s32 	%p18, %r309, %r13;
	selp.b32 	%r70, 0, %r13, %p18;
	add.s32 	%r310, %r64, 7;
	setp.lt.s32 	%p19, %r310, %r13;
	selp.b32 	%r71, 0, %r13, %p19;
	add.s32 	%r311, %r64, 8;
	setp.lt.s32 	%p20, %r311, %r13;
	selp.b32 	%r72, 0, %r13, %p20;
	add.s32 	%r312, %r64, 9;
	setp.lt.s32 	%p21, %r312, %r13;
	selp.b32 	%r73, 0, %r13, %p21;
	add.s32 	%r313, %r64, 10;
	setp.lt.s32 	%p22, %r313, %r13;
	selp.b32 	%r74, 0, %r13, %p22;
	add.s32 	%r314, %r64, 11;
	setp.lt.s32 	%p23, %r314, %r13;
	selp.b32 	%r75, 0, %r13, %p23;
	add.s32 	%r315, %r64, 12;
	setp.lt.s32 	%p24, %r315, %r13;
	selp.b32 	%r76, 0, %r13, %p24;
	add.s32 	%r316, %r64, 13;
	setp.lt.s32 	%p25, %r316, %r13;
	selp.b32 	%r77, 0, %r13, %p25;
	add.s32 	%r317, %r64, 14;
	setp.lt.s32 	%p26, %r317, %r13;
	selp.b32 	%r78, 0, %r13, %p26;
	add.s32 	%r318, %r64, 15;
	setp.lt.s32 	%p27, %r318, %r13;
	selp.b32 	%r79, 0, %r13, %p27;
	sub.s32 	%r80, %r64, %r65;
	sub.s32 	%r81, %r64, %r66;
	sub.s32 	%r82, %r64, %r67;
	sub.s32 	%r83, %r64, %r68;
	sub.s32 	%r84, %r64, %r69;
	sub.s32 	%r85, %r64, %r70;
	sub.s32 	%r86, %r64, %r71;
	sub.s32 	%r87, %r64, %r72;
	sub.s32 	%r88, %r64, %r73;
	sub.s32 	%r89, %r64, %r74;
	sub.s32 	%r90, %r64, %r75;
	sub.s32 	%r91, %r64, %r76;
	sub.s32 	%r92, %r64, %r77;
	sub.s32 	%r93, %r64, %r78;
	sub.s32 	%r94, %r64, %r79;
	setp.lt.s32 	%p28, %r64, %r257;
	selp.b32 	%r319, 0, %r257, %p28;
	sub.s32 	%r95, %r64, %r319;
	setp.lt.s32 	%p29, %r304, %r257;
	selp.b32 	%r320, 0, %r257, %p29;
	sub.s32 	%r96, %r304, %r320;
	setp.lt.s32 	%p30, %r305, %r257;
	selp.b32 	%r321, 0, %r257, %p30;
	sub.s32 	%r97, %r305, %r321;
	setp.lt.s32 	%p31, %r306, %r257;
	selp.b32 	%r322, 0, %r257, %p31;
	sub.s32 	%r98, %r306, %r322;
	setp.lt.s32 	%p32, %r307, %r257;
	selp.b32 	%r323, 0, %r257, %p32;
	sub.s32 	%r99, %r307, %r323;
	setp.lt.s32 	%p33, %r308, %r257;
	selp.b32 	%r324, 0, %r257, %p33;
	sub.s32 	%r100, %r308, %r324;
	setp.lt.s32 	%p34, %r309, %r257;
	selp.b32 	%r325, 0, %r257, %p34;
	sub.s32 	%r101, %r309, %r325;
	setp.lt.s32 	%p35, %r310, %r257;
	selp.b32 	%r326, 0, %r257, %p35;
	sub.s32 	%r102, %r310, %r326;
	setp.lt.s32 	%p36, %r311, %r257;
	selp.b32 	%r327, 0, %r257, %p36;
	sub.s32 	%r103, %r311, %r327;
	setp.lt.s32 	%p37, %r312, %r257;
	selp.b32 	%r328, 0, %r257, %p37;
	sub.s32 	%r104, %r312, %r328;
	setp.lt.s32 	%p38, %r313, %r257;
	selp.b32 	%r329, 0, %r257, %p38;
	sub.s32 	%r105, %r313, %r329;
	setp.lt.s32 	%p39, %r314, %r257;
	selp.b32 	%r330, 0, %r257, %p39;
	sub.s32 	%r106, %r314, %r330;
	setp.lt.s32 	%p40, %r315, %r257;
	selp.b32 	%r331, 0, %r257, %p40;
	sub.s32 	%r107, %r315, %r331;
	setp.lt.s32 	%p41, %r316, %r257;
	selp.b32 	%r332, 0, %r257, %p41;
	sub.s32 	%r108, %r316, %r332;
	setp.lt.s32 	%p42, %r317, %r257;
	selp.b32 	%r333, 0, %r257, %p42;
	sub.s32 	%r109, %r317, %r333;
	setp.lt.s32 	%p43, %r318, %r257;
	selp.b32 	%r334, 0, %r257, %p43;
	sub.s32 	%r110, %r318, %r334;
	mov.b32 	%r569, 0;
	shl.b32 	%r402, %r80, 2;
	shl.b32 	%r405, %r81, 2;
	shl.b32 	%r408, %r82, 2;
	shl.b32 	%r411, %r83, 2;
	shl.b32 	%r414, %r84, 2;
	shl.b32 	%r417, %r85, 2;
	shl.b32 	%r420, %r86, 2;
	shl.b32 	%r423, %r87, 2;
	shl.b32 	%r426, %r88, 2;
	shl.b32 	%r429, %r89, 2;
	shl.b32 	%r432, %r90, 2;
	shl.b32 	%r435, %r91, 2;
	shl.b32 	%r438, %r92, 2;
	shl.b32 	%r441, %r93, 2;
	shl.b32 	%r444, %r94, 2;
$L__BB234_18:
	setp.lt.s32 	%p44, %r257, 1;
	add.s32 	%r130, %r569, %r22;
	mad.lo.s32 	%r131, %r130, %r257, %r64;
	@%p44 bra 	$L__BB234_20;
	shl.b32 	%r335, %r131, 2;
	mov.u32 	%r336, _ZZ9cuda_gemmIiLi128ELi16ELi1ELi512ELi16ELi16ELi0EEviiiPT_S1_S1_iiE3Ash;
	add.s32 	%r337, %r336, %r335;
	ld.shared.u32 	%r570, [%r337];
$L__BB234_20:
	setp.lt.s32 	%p45, %r257, 2;
	@%p45 bra 	$L__BB234_22;
	sub.s32 	%r338, %r131, %r65;
	shl.b32 	%r339, %r338, 2;
	mov.u32 	%r340, _ZZ9cuda_gemmIiLi128ELi16ELi1ELi512ELi16ELi16ELi0EEviiiPT_S1_S1_iiE3Ash;
	add.s32 	%r341, %r340, %r339;
	ld.shared.u32 	%r571, [%r341+4];
$L__BB234_22:
	setp.lt.s32 	%p46, %r257, 3;
	@%p46 bra 	$L__BB234_24;
	sub.s32 	%r342, %r131, %r66;
	shl.b32 	%r343, %r342, 2;
	mov.u32 	%r344, _ZZ9cuda_gemmIiLi128ELi16ELi1ELi512ELi16ELi16ELi0EEviiiPT_S1_S1_iiE3Ash;
	add.s32 	%r345, %r344, %r343;
	ld.shared.u32 	%r572, [%r345+8];
$L__BB234_24:
	setp.lt.s32 	%p47, %r257, 4;
	@%p47 bra 	$L__BB234_26;
	sub.s32 	%r346, %r131, %r67;
	shl.b32 	%r347, %r346, 2;
	mov.u32 	%r348, _ZZ9cuda_gemmIiLi128ELi16ELi1ELi512ELi16ELi16ELi0EEviiiPT_S1_S1_iiE3Ash;
	add.s32 	%r349, %r348, %r347;
	ld.shared.u32 	%r573, [%r349+12];
$L__BB234_26:
	setp.lt.s32 	%p48, %r257, 5;
	@%p48 bra 	$L__BB234_28;
	sub.s32 	%r350, %r131, %r68;
	shl.b32 	%r351, %r350, 2;
	mov.u32 	%r352, _ZZ9cuda_gemmIiLi128ELi16ELi1ELi512ELi16ELi16ELi0EEviiiPT_S1_S1_iiE3Ash;
	add.s32 	%r353, %r352, %r351;
	ld.shared.u32 	%r574, [%r353+16];
$L__BB234_28:
	setp.lt.s32 	%p49, %r257, 6;
	@%p49 bra 	$L__BB234_30;
	sub.s32 	%r354, %r131, %r69;
	shl.b32 	%r355, %r354, 2;
	mov.u32 	%r356, _ZZ9cuda_gemmIiLi128ELi16ELi1ELi512ELi16ELi16ELi0EEviiiPT_S1_S1_iiE3Ash;
	add.s32 	%r357, %r356, %r355;
	ld.shared.u32 	%r575, [%r357+20];
$L__BB234_30:
	setp.lt.s32 	%p50, %r257, 7;
	@%p50 bra 	$L__BB234_32;
	sub.s32 	%r358, %r131, %r70;
	shl.b32 	%r359, %r358, 2;
	mov.u32 	%r360, _ZZ9cuda_gemmIiLi128ELi16ELi1ELi512ELi16ELi16ELi0EEviiiPT_S1_S1_iiE3Ash;
	add.s32 	%r361, %r360, %r359;
	ld.shared.u32 	%r576, [%r361+24];
$L__BB234_32:
	setp.lt.s32 	%p51, %r257, 8;
	@%p51 bra 	$L__BB234_34;
	sub.s32 	%r362, %r131, %r71;
	shl.b32 	%r363, %r362, 2;
	mov.u32 	%r364, _ZZ9cuda_gemmIiLi128ELi16ELi1ELi512ELi16ELi16ELi0EEviiiPT_S1_S1_iiE3Ash;
	add.s32 	%r365, %r364, %r363;
	ld.shared.u32 	%r577, [%r365+28];
$L__BB234_34:
	setp.lt.s32 	%p52, %r257, 9;
	@%p52 bra 	$L__BB234_36;
	sub.s32 	%r366, %r131, %r72;
	shl.b32 	%r367, %r366, 2;
	mov.u32 	%r368, _ZZ9cuda_gemmIiLi128ELi16ELi1ELi512ELi16ELi16ELi0EEviiiPT_S1_S1_iiE3Ash;
	add.s32 	%r369, %r368, %r367;
	ld.shared.u32 	%r578, [%r369+32];
$L__BB234_36:
	setp.lt.s32 	%p53, %r257, 10;
	@%p53 bra 	$L__BB234_38;
	sub.s32 	%r370, %r131, %r73;
	shl.b32 	%r371, %r370, 2;
	mov.u32 	%r372, _ZZ9cuda_gemmIiLi128ELi16ELi1ELi512ELi16ELi16ELi0EEviiiPT_S1_S1_iiE3Ash;
	add.s32 	%r373, %r372, %r371;
	ld.shared.u32 	%r579, [%r373+36];
$L__BB234_38:
	setp.lt.s32 	%p54, %r257, 11;
	@%p54 bra 	$L__BB234_40;
	sub.s32 	%r374, %r131, %r74;
	shl.b32 	%r375, %r374, 2;
	mov.u32 	%r376, _ZZ9cuda_gemmIiLi128ELi16ELi1ELi512ELi16ELi16ELi0EEviiiPT_S1_S1_iiE3Ash;
	add.s32 	%r377, %r376, %r375;
	ld.shared.u32 	%r580, [%r377+40];
$L__BB234_40:
	setp.lt.s32 	%p55, %r257, 12;
	@%p55 bra 	$L__BB234_42;
	sub.s32 	%r378, %r131, %r75;
	shl.b32 	%r379, %r378, 2;
	mov.u32 	%r380, _ZZ9cuda_gemmIiLi128ELi16ELi1ELi512ELi16ELi16ELi0EEviiiPT_S1_S1_iiE3Ash;
	add.s32 	%r381, %r380, %r379;
	ld.shared.u32 	%r581, [%r381+44];
$L__BB234_42:
	setp.lt.s32 	%p56, %r257, 13;
	@%p56 bra 	$L__BB234_44;
	sub.s32 	%r382, %r131, %r76;
	shl.b32 	%r383, %r382, 2;
	mov.u32 	%r384, _ZZ9cuda_gemmIiLi128ELi16ELi1ELi512ELi16ELi16ELi0EEviiiPT_S1_S1_iiE3Ash;
	add.s32 	%r385, %r384, %r383;
	ld.shared.u32 	%r582, [%r385+48];
$L__BB234_44:
	setp.lt.s32 	%p57, %r257, 14;
	@%p57 bra 	$L__BB234_46;
	sub.s32 	%r386, %r131, %r77;
	shl.b32 	%r387, %r386, 2;
	mov.u32 	%r388, _ZZ9cuda_gemmIiLi128ELi16ELi1ELi512ELi16ELi16ELi0EEviiiPT_S1_S1_iiE3Ash;
	add.s32 	%r389, %r388, %r387;
	ld.shared.u32 	%r583, [%r389+52];
$L__BB234_46:
	setp.lt.s32 	%p58, %r257, 15;
	@%p58 bra 	$L__BB234_48;
	sub.s32 	%r390, %r131, %r78;
	shl.b32 	%r391, %r390, 2;
	mov.u32 	%r392, _ZZ9cuda_gemmIiLi128ELi16ELi1ELi512ELi16ELi16ELi0EEviiiPT_S1_S1_iiE3Ash;
	add.s32 	%r393, %r392, %r391;
	ld.shared.u32 	%r584, [%r393+56];
$L__BB234_48:
	setp.lt.s32 	%p59, %r257, 16;
	@%p59 bra 	$L__BB234_50;
	sub.s32 	%r394, %r131, %r79;
	shl.b32 	%r395, %r394, 2;
	mov.u32 	%r396, _ZZ9cuda_gemmIiLi128ELi16ELi1ELi512ELi16ELi16ELi0EEviiiPT_S1_S1_iiE3Ash;
	add.s32 	%r397, %r396, %r395;
	ld.shared.u32 	%r585, [%r397+60];
$L__BB234_50:
	setp.ge.s32 	%p60, %r8, %r256;
	@%p60 bra 	$L__BB234_116;
	mov.u32 	%r586, %r8;
$L__BB234_52:
	setp.gt.u32 	%p61, %r257, 32;
	mov.u32 	%r398, _ZZ9cuda_gemmIiLi128ELi16ELi1ELi512ELi16ELi16ELi0EEviiiPT_S1_S1_iiE11kron_fac_sh;
	mad.lo.s32 	%r165, %r586, 68, %r398;
	shl.b32 	%r399, %r64, 2;
	add.s32 	%r400, %r165, %r399;
	ld.shared.u32 	%r166, [%r400];
	@%p61 bra 	$L__BB234_85;
	setp.eq.s32 	%p78, %r257, 0;
	mov.b32 	%r588, 0;
	@%p78 bra 	$L__BB234_55;
	shfl.sync.idx.b32	%r448|%p79, %r166, %r95, %r14, -1;
	mul.lo.s32 	%r588, %r448, %r570;
$L__BB234_55:
	setp.lt.s32 	%p80, %r257, 2;
	@%p80 bra 	$L__BB234_57;
	shfl.sync.idx.b32	%r449|%p81, %r166, %r96, %r14, -1;
	mad.lo.s32 	%r588, %r449, %r571, %r588;
$L__BB234_57:
	setp.lt.s32 	%p82, %r257, 3;
	@%p82 bra 	$L__BB234_59;
	shfl.sync.idx.b32	%r450|%p83, %r166, %r97, %r14, -1;
	mad.lo.s32 	%r588, %r450, %r572, %r588;
$L__BB234_59:
	setp.lt.s32 	%p84, %r257, 4;
	@%p84 bra 	$L__BB234_61;
	shfl.sync.idx.b32	%r451|%p85, %r166, %r98, %r14, -1;
	mad.lo.s32 	%r588, %r451, %r573, %r588;
$L__BB234_61:
	setp.lt.s32 	%p86, %r257, 5;
	@%p86 bra 	$L__BB234_63;
	shfl.sync.idx.b32	%r452|%p87, %r166, %r99, %r14, -1;
	mad.lo.s32 	%r588, %r452, %r574, %r588;
$L__BB234_63:
	setp.lt.s32 	%p88, %r257, 6;
	@%p88 bra 	$L__BB234_65;
	shfl.sync.idx.b32	%r453|%p89, %r166, %r100, %r14, -1;
	mad.lo.s32 	%r588, %r453, %r575, %r588;
$L__BB234_65:
	setp.lt.s32 	%p90, %r257, 7;
	@%p90 bra 	$L__BB234_67;
	shfl.sync.idx.b32	%r454|%p91, %r166, %r101, %r14, -1;
	mad.lo.s32 	%r588, %r454, %r576, %r588;
$L__BB234_67:
	setp.lt.s32 	%p92, %r257, 8;
	@%p92 bra 	$L__BB234_69;
	shfl.sync.idx.b32	%r455|%p93, %r166, %r102, %r14, -1;
	mad.lo.s32 	%r588, %r455, %r577, %r588;
$L__BB234_69:
	setp.lt.s32 	%p94, %r257, 9;
	@%p94 bra 	$L__BB234_71;
	shfl.sync.idx.b32	%r456|%p95, %r166, %r103, %r14, -1;
	mad.lo.s32 	%r588, %r456, %r578, %r588;
$L__BB234_71:
	setp.lt.s32 	%p96, %r257, 10;
	@%p96 bra 	$L__BB234_73;
	shfl.sync.idx.b32	%r457|%p97, %r166, %r104, %r14, -1;
	mad.lo.s32 	%r588, %r457, %r579, %r588;
$L__BB234_73:
	setp.lt.s32 	%p98, %r257, 11;
	@%p98 bra 	$L__BB234_75;
	shfl.sync.idx.b32	%r458|%p99, %r166, %r105, %r14, -1;
	mad.lo.s32 	%r588, %r458, %r580, %r588;
$L__BB234_75:
	setp.lt.s32 	%p100, %r257, 12;
	@%p100 bra 	$L__BB234_77;
	shfl.sync.idx.b32	%r459|%p101, %r166, %r106, %r14, -1;
	mad.lo.s32 	%r588, %r459, %r581, %r588;
$L__BB234_77:
	setp.lt.s32 	%p102, %r257, 13;
	@%p102 bra 	$L__BB234_79;
	shfl.sync.idx.b32	%r460|%p103, %r166, %r107, %r14, -1;
	mad.lo.s32 	%r588, %r460, %r582, %r588;
$L__BB234_79:
	setp.lt.s32 	%p104, %r257, 14;
	@%p104 bra 	$L__BB234_81;
	shfl.sync.idx.b32	%r461|%p105, %r166, %r108, %r14, -1;
	mad.lo.s32 	%r588, %r461, %r583, %r588;
$L__BB234_81:
	setp.lt.s32 	%p106, %r257, 15;
	@%p106 bra 	$L__BB234_83;
	shfl.sync.idx.b32	%r462|%p107, %r166, %r109, %r14, -1;
	mad.lo.s32 	%r588, %r462, %r584, %r588;
$L__BB234_83:
	setp.lt.s32 	%p108, %r257, 16;
	@%p108 bra 	$L__BB234_115;
	shfl.sync.idx.b32	%r463|%p109, %r166, %r110, %r14, -1;
	mad.lo.s32 	%r588, %r463, %r585, %r588;
	bra.uni 	$L__BB234_115;
$L__BB234_85:
	setp.gt.s32 	%p63, %r257, 0;
	mul.lo.s32 	%r401, %r166, %r570;
	selp.b32 	%r588, %r401, 0, %p63;
	@%p45 bra 	$L__BB234_87;
	add.s32 	%r403, %r165, %r402;
	ld.shared.u32 	%r404, [%r403+4];
	mad.lo.s32 	%r588, %r404, %r571, %r588;
$L__BB234_87:
	@%p46 bra 	$L__BB234_89;
	add.s32 	%r406, %r165, %r405;
	ld.shared.u32 	%r407, [%r406+8];
	mad.lo.s32 	%r588, %r407, %r572, %r588;
$L__BB234_89:
	@%p47 bra 	$L__BB234_91;
	add.s32 	%r409, %r165, %r408;
	ld.shared.u32 	%r410, [%r409+12];
	mad.lo.s32 	%r588, %r410, %r573, %r588;
$L__BB234_91:
	@%p48 bra 	$L__BB234_93;
	add.s32 	%r412, %r165, %r411;
	ld.shared.u32 	%r413, [%r412+16];
	mad.lo.s32 	%r588, %r413, %r574, %r588;
$L__BB234_93:
	@%p49 bra 	$L__BB234_95;
	add.s32 	%r415, %r165, %r414;
	ld.shared.u32 	%r416, [%r415+20];
	mad.lo.s32 	%r588, %r416, %r575, %r588;
$L__BB234_95:
	setp.lt.s32 	%p68, %r257, 7;
	@%p68 bra 	$L__BB234_97;
	add.s32 	%r418, %r165, %r417;
	ld.shared.u32 	%r419, [%r418+24];
	mad.lo.s32 	%r588, %r419, %r576, %r588;
$L__BB234_97:
	setp.lt.s32 	%p69, %r257, 8;
	@%p69 bra 	$L__BB234_99;
	add.s32 	%r421, %r165, %r420;
	ld.shared.u32 	%r422, [%r421+28];
	mad.lo.s32 	%r588, %r422, %r577, %r588;
$L__BB234_99:
	setp.lt.s32 	%p70, %r257, 9;
	@%p70 bra 	$L__BB234_101;
	add.s32 	%r424, %r165, %r423;
	ld.shared.u32 	%r425, [%r424+32];
	mad.lo.s32 	%r588, %r425, %r578, %r588;
$L__BB234_101:
	setp.lt.s32 	%p71, %r257, 10;
	@%p71 bra 	$L__BB234_103;
	add.s32 	%r427, %r165, %r426;
	ld.shared.u32 	%r428, [%r427+36];
	mad.lo.s32 	%r588, %r428, %r579, %r588;
$L__BB234_103:
	setp.lt.s32 	%p72, %r257, 11;
	@%p72 bra 	$L__BB234_105;
	add.s32 	%r430, %r165, %r429;
	ld.shared.u32 	%r431, [%r430+40];
	mad.lo.s32 	%r588, %r431, %r580, %r588;
$L__BB234_105:
	setp.lt.s32 	%p73, %r257, 12;
	@%p73 bra 	$L__BB234_107;
	add.s32 	%r433, %r165, %r432;
	ld.shared.u32 	%r434, [%r433+44];
	mad.lo.s32 	%r588, %r434, %r581, %r588;
$L__BB234_107:
	setp.lt.s32 	%p74, %r257, 13;
	@%p74 bra 	$L__BB234_109;
	add.s32 	%r436, %r165, %r435;
	ld.shared.u32 	%r437, [%r436+48];
	mad.lo.s32 	%r588, %r437, %r582, %r588;
$L__BB234_109:
	setp.lt.s32 	%p75, %r257, 14;
	@%p75 bra 	$L__BB234_111;
	add.s32 	%r439, %r165, %r438;
	ld.shared.u32 	%r440, [%r439+52];
	mad.lo.s32 	%r588, %r440, %r583, %r588;
$L__BB234_111:
	setp.lt.s32 	%p76, %r257, 15;
	@%p76 bra 	$L__BB234_113;
	add.s32 	%r442, %r165, %r441;
	ld.shared.u32 	%r443, [%r442+56];
	mad.lo.s32 	%r588, %r443, %r584, %r588;
$L__BB234_113:
	setp.lt.s32 	%p77, %r257, 16;
	@%p77 bra 	$L__BB234_115;
	add.s32 	%r445, %r165, %r444;
	ld.shared.u32 	%r446, [%r445+60];
	mad.lo.s32 	%r588, %r446, %r585, %r588;
$L__BB234_115:
	mad.lo.s32 	%r464, %r586, %r6, %r130;
	shl.b32 	%r465, %r464, 2;
	mov.u32 	%r466, _ZZ9cuda_gemmIiLi128ELi16ELi1ELi512ELi16ELi16ELi0EEviiiPT_S1_S1_iiE3Csh;
	add.s32 	%r467, %r466, %r465;
	ld.shared.u32 	%r468, [%r467];
	add.s32 	%r469, %r468, %r588;
	st.shared.u32 	[%r467], %r469;
	add.s32 	%r586, %r586, %r21;
	setp.lt.s32 	%p110, %r586, %r256;
	@%p110 bra 	$L__BB234_52;
$L__BB234_116:
	add.s32 	%r569, %r569, %r7;
	setp.lt.s32 	%p111, %r569, %r6;
	@%p111 bra 	$L__BB234_18;
$L__BB234_117:
	ld.param.u32 	%r525, [_Z9cuda_gemmIiLi128ELi16ELi1ELi512ELi16ELi16ELi0EEviiiPT_S1_S1_ii_param_1];
	setp.eq.s16 	%p112, %rs1, 2;
	bar.sync 	0;
	mov.u32 	%r470, %ctaid.x;
	mul.lo.s32 	%r471, %r6, %r470;
	mad.lo.s32 	%r247, %r543, %r525, %r471;
	div.s32 	%r248, %r255, %r257;
	mov.u32 	%r633, %r1;
	@%p112 bra 	$L__BB234_121;
	setp.eq.s16 	%p113, %rs1, 3;
	div.s32 	%r472, %r1, %r6;
	mad.lo.s32 	%r473, %r248, %r472, %r247;
	mul.lo.s32 	%r474, %r472, %r6;
	sub.s32 	%r475, %r1, %r474;
	add.s32 	%r476, %r473, %r475;
	ld.shared.u32 	%r477, [%r19];
	mul.wide.s32 	%rd23, %r476, 4;
	add.s64 	%rd24, %rd2, %rd23;
	st.global.u32 	[%rd24], %r477;
	mov.u32 	%r633, %r15;
	@%p113 bra 	$L__BB234_121;
	setp.eq.s16 	%p114, %rs1, 0;
	div.s32 	%r478, %r15, %r6;
	mad.lo.s32 	%r479, %r248, %r478, %r247;
	mul.lo.s32 	%r480, %r478, %r6;
	sub.s32 	%r481, %r15, %r480;
	add.s32 	%r482, %r479, %r481;
	ld.shared.u32 	%r483, [%r20];
	mul.wide.s32 	%rd25, %r482, 4;
	add.s64 	%rd26, %rd2, %rd25;
	st.global.u32 	[%rd26], %r483;
	mov.u32 	%r633, %r18;
	@%p114 bra 	$L__BB234_121;
	add.s32 	%r633, %r18, %r9;
	div.s32 	%r484, %r18, %r6;
	mad.lo.s32 	%r485, %r248, %r484, %r247;
	mul.lo.s32 	%r486, %r484, %r6;
	sub.s32 	%r487, %r18, %r486;
	add.s32 	%r488, %r485, %r487;
	add.s32 	%r489, %r20, %r17;
	ld.shared.u32 	%r490, [%r489];
	mul.wide.s32 	%rd27, %r488, 4;
	add.s64 	%rd28, %rd2, %rd27;
	st.global.u32 	[%rd28], %r490;
$L__BB234_121:
	div.s32 	%r491, %r633, %r6;
	mad.lo.s32 	%r492, %r248, %r491, %r247;
	mul.lo.s32 	%r493, %r491, %r6;
	sub.s32 	%r494, %r633, %r493;
	add.s32 	%r495, %r492, %r494;
	shl.b32 	%r496, %r633, 2;
	mov.u32 	%r497, _ZZ9cuda_gemmIiLi128ELi16ELi1ELi512ELi16ELi16ELi0EEviiiPT_S1_S1_iiE3Csh;
	add.s32 	%r498, %r497, %r496;
	ld.shared.u32 	%r499, [%r498];
	mul.wide.s32 	%rd29, %r495, 4;
	add.s64 	%rd30, %rd2, %rd29;
	st.global.u32 	[%rd30], %r499;
	add.s32 	%r500, %r633, %r9;
	div.s32 	%r501, %r500, %r6;
	mad.lo.s32 	%r502, %r248, %r501, %r247;
	mul.lo.s32 	%r503, %r501, %r6;
	sub.s32 	%r504, %r500, %r503;
	add.s32 	%r505, %r502, %r504;
	add.s32 	%r506, %r498, %r17;
	ld.shared.u32 	%r507, [%r506];
	mul.wide.s32 	%rd31, %r505, 4;
	add.s64 	%rd32, %rd2, %rd31;
	st.global.u32 	[%rd32], %r507;
	add.s32 	%r508, %r500, %r9;
	div.s32 	%r509, %r508, %r6;
	mad.lo.s32 	%r510, %r248, %r509, %r247;
	mul.lo.s32 	%r511, %r509, %r6;
	sub.s32 	%r512, %r508, %r511;
	add.s32 	%r513, %r510, %r512;
	add.s32 	%r514, %r506, %r17;
	ld.shared.u32 	%r515, [%r514];
	mul.wide.s32 	%rd33, %r513, 4;
	add.s64 	%rd34, %rd2, %rd33;
	st.global.u32 	[%rd34], %r515;
	add.s32 	%r516, %r508, %r9;
	div.s32 	%r517, %r516, %r6;
	mad.lo.s32 	%r518, %r248, %r517, %r247;
	mul.lo.s32 	%r519, %r517, %r6;
	sub.s32 	%r520, %r516, %r519;
	add.s32 	%r521, %r518, %r520;
	add.s32 	%r522, %r514, %r17;
	ld.shared.u32 	%r523, [%r522];
	mul.wide.s32 	%rd35, %r521, 4;
	add.s64 	%rd36, %rd2, %rd35;
	st.global.u32 	[%rd36], %r523;
	add.s32 	%r633, %r516, %r9;
	setp.lt.u32 	%p115, %r633, 512;
	@%p115 bra 	$L__BB234_121;
	add.s32 	%r543, %r543, %r11;
	shl.b32 	%r524, %r11, 4;
	setp.lt.u32 	%p116, %r543, %r524;
	@%p116 bra 	$L__BB234_5;
$L__BB234_123:
	ret;

}
	// .globl	_Z9cuda_gemmIiLi128ELi16ELi1ELi512ELi16ELi16ELi1EEviiiPT_S1_S1_ii
.visible .entry _Z9cuda_gemmIiLi128ELi16ELi1ELi512ELi16ELi16ELi1EEviiiPT_S1_S1_ii(
	.param .u32 _Z9cuda_gemmIiLi128ELi16ELi1ELi512ELi16ELi16ELi1EEviiiPT_S1_S1_ii_param_0,
	.param .u32 _Z9cuda_gemmIiLi128ELi16ELi1ELi512ELi16ELi16ELi1EEviiiPT_S1_S1_ii_param_1,
	.param .u32 _Z9cuda_gemmIiLi128ELi16ELi1ELi512ELi16ELi16ELi1EEviiiPT_S1_S1_ii_param_2,
	.param .u64 .ptr .align 1 _Z9cuda_gemmIiLi128ELi16ELi1ELi512ELi16ELi16ELi1EEviiiPT_S1_S1_ii_param_3,
	.param .u64 .ptr .align 1 _Z9cuda_gemmIiLi128ELi16ELi1ELi512ELi16ELi16ELi1EEviiiPT_S1_S1_ii_param_4,
	.param .u64 .ptr .align 1 _Z9cuda_gemmIiLi128ELi16ELi1ELi512ELi16ELi16ELi1EEviiiPT_S1_S1_ii_param_5,
	.param .u32 _Z9cuda_gemmIiLi128ELi16ELi1ELi512ELi16ELi16ELi1EEviiiPT_S1_S1_ii_param_6,
	.param .u32 _Z9cuda_gemmIiLi128ELi16ELi1ELi512ELi16ELi16ELi1EEviiiPT_S1_S1_ii_param_7
)
.maxntid 128
{
	.reg .pred 	%p<51>;
	.reg .b16 	%rs<13>;
	.reg .b32 	%r<279>;
	.reg .b64 	%rd<50>;
	// demoted variable
	.shared .align 128 .b8 _ZZ9cuda_gemmIiLi128ELi16ELi1ELi512ELi16ELi16ELi1EEviiiPT_S1_S1_iiE11kron_fac_sh[1088];
	// demoted variable
	.shared .align 128 .b8 _ZZ9cuda_gemmIiLi128ELi16ELi1ELi512ELi16ELi16ELi1EEviiiPT_S1_S1_iiE3Ash[2048];
	// demoted variable
	.shared .align 128 .b8 _ZZ9cuda_gemmIiLi128ELi16ELi1ELi512ELi16ELi16ELi1EEviiiPT_S1_S1_iiE3Csh[2048];
	ld.param.u64 	%rd10, [_Z9cuda_gemmIiLi128ELi16ELi1ELi512ELi16ELi16ELi1EEviiiPT_S1_S1_ii_param_3];
	ld.param.u64 	%rd11, [_Z9cuda_gemmIiLi128ELi16ELi1ELi512ELi16ELi16ELi1EEviiiPT_S1_S1_ii_param_4];
	ld.param.u64 	%rd12, [_Z9cuda_gemmIiLi128ELi16ELi1ELi512ELi16ELi16ELi1EEviiiPT_S1_S1_ii_param_5];
	cvta.to.global.u64 	%rd1, %rd11;
	cvta.to.global.u64 	%rd2, %rd10;
	cvta.to.global.u64 	%rd3, %rd12;
	mov.u32 	%r1, %tid.x;
	mov.u32 	%r2, %ntid.x;
	add.s32 	%r3, %r1, %r2;
	cvt.u16.u32 	%rs4, %r3;
	not.b16 	%rs5, %rs4;
	and.b16  	%rs6, %rs5, 255;
	cvt.u16.u32 	%rs7, %r2;
	and.b16  	%rs8, %rs7, 255;
	div.u16 	%rs1, %rs6, %rs8;
	and.b16  	%rs2, %rs1, 3;
	setp.eq.s16 	%p1, %rs2, 2;
	mov.u32 	%r265, %r1;
	@%p1 bra 	$L__BB235_3;
	cvt.u32.u16 	%r4, %rs2;
	mov.b32 	%r264, 0;
	mov.u32 	%r108, _ZZ9cuda_gemmIiLi128ELi16ELi1ELi512ELi16ELi16ELi1EEviiiPT_S1_S1_iiE11kron_fac_sh;
	mov.u32 	%r265, %r1;
$L__BB235_2:
	.pragma "nounroll";
	mul.wide.u32 	%rd13, %r265, 4;
	add.s64 	%rd14, %rd1, %rd13;
	ld.global.u32 	%r106, [%rd14];
	and.b32  	%r107, %r265, 15;
	mad.lo.s32 	%r109, %r107, 68, %r108;
	shr.u32 	%r110, %r265, 2;
	and.b32  	%r111, %r110, 1073741820;
	add.s32 	%r112, %r109, %r111;
	st.shared.u32 	[%r112], %r106;
	add.s32 	%r265, %r265, %r2;
	add.s32 	%r264, %r264, 1;
	xor.b32  	%r113, %r264, %r4;
	setp.ne.s32 	%p2, %r113, 2;
	@%p2 bra 	$L__BB235_2;
$L__BB235_3:
	setp.lt.u16 	%p3, %rs1, 2;
	@%p3 bra 	$L__BB235_6;
	mov.u32 	%r116, _ZZ9cuda_gemmIiLi128ELi16ELi1ELi512ELi16ELi16ELi1EEviiiPT_S1_S1_iiE11kron_fac_sh;
$L__BB235_5:
	mul.wide.u32 	%rd15, %r265, 4;
	add.s64 	%rd16, %rd1, %rd15;
	ld.global.u32 	%r114, [%rd16];
	and.b32  	%r115, %r265, 15;
	mad.lo.s32 	%r117, %r115, 68, %r116;
	shr.u32 	%r118, %r265, 2;
	and.b32  	%r119, %r118, 1073741820;
	add.s32 	%r120, %r117, %r119;
	st.shared.u32 	[%r120], %r114;
	add.s32 	%r121, %r265, %r2;
	mul.wide.u32 	%rd17, %r121, 4;
	add.s64 	%rd18, %rd1, %rd17;
	ld.global.u32 	%r122, [%rd18];
	and.b32  	%r123, %r121, 15;
	mad.lo.s32 	%r124, %r123, 68, %r116;
	shr.u32 	%r125, %r121, 2;
	and.b32  	%r126, %r125, 1073741820;
	add.s32 	%r127, %r124, %r126;
	st.shared.u32 	[%r127], %r122;
	add.s32 	%r128, %r121, %r2;
	mul.wide.u32 	%rd19, %r128, 4;
	add.s64 	%rd20, %rd1, %rd19;
	ld.global.u32 	%r129, [%rd20];
	and.b32  	%r130, %r128, 15;
	mad.lo.s32 	%r131, %r130, 68, %r116;
	shr.u32 	%r132, %r128, 2;
	and.b32  	%r133, %r132, 1073741820;
	add.s32 	%r134, %r131, %r133;
	st.shared.u32 	[%r134], %r129;
	add.s32 	%r135, %r128, %r2;
	mul.wide.u32 	%rd21, %r135, 4;
	add.s64 	%rd22, %rd1, %rd21;
	ld.global.u32 	%r136, [%rd22];
	and.b32  	%r137, %r135, 15;
	mad.lo.s32 	%r138, %r137, 68, %r116;
	shr.u32 	%r139, %r135, 2;
	and.b32  	%r140, %r139, 1073741820;
	add.s32 	%r141, %r138, %r140;
	st.shared.u32 	[%r141], %r136;
	add.s32 	%r265, %r135, %r2;
	setp.lt.u32 	%p4, %r265, 256;
	@%p4 bra 	$L__BB235_5;
$L__BB235_6:
	and.b32  	%r12, %r1, 31;
	mov.u32 	%r267, %ctaid.y;
	mov.u32 	%r14, %nctaid.y;
	shl.b32 	%r15, %r14, 4;
	setp.ge.u32 	%p5, %r267, %r15;
	@%p5 bra 	$L__BB235_27;
	and.b32  	%r16, %r1, 15;
	shl.b32 	%r142, %r1, 2;
	and.b32  	%r143, %r142, 60;
	mov.u32 	%r144, _ZZ9cuda_gemmIiLi128ELi16ELi1ELi512ELi16ELi16ELi1EEviiiPT_S1_S1_iiE11kron_fac_sh;
	add.s32 	%r17, %r144, %r143;
	xor.b16  	%rs10, %rs4, 511;
	div.u16 	%rs12, %rs10, %rs7;
	and.b16  	%rs3, %rs12, 3;
	mov.u32 	%r145, _ZZ9cuda_gemmIiLi128ELi16ELi1ELi512ELi16ELi16ELi1EEviiiPT_S1_S1_iiE3Ash;
	add.s32 	%r18, %r145, %r142;
	shl.b32 	%r19, %r2, 2;
	add.s32 	%r20, %r18, %r19;
	add.s32 	%r21, %r3, %r2;
	add.s32 	%r22, %r21, %r2;
	mov.u32 	%r146, _ZZ9cuda_gemmIiLi128ELi16ELi1ELi512ELi16ELi16ELi1EEviiiPT_S1_S1_iiE3Csh;
	add.s32 	%r23, %r146, %r142;
	add.s32 	%r24, %r23, %r19;
	add.s32 	%r25, %r24, %r19;
	shl.b32 	%r147, %r12, 6;
	or.b32  	%r148, %r147, %r143;
	add.s32 	%r26, %r145, %r148;
	setp.eq.s32 	%p6, %r16, 15;
	selp.b32 	%r149, -64, 0, %p6;
	add.s32 	%r27, %r26, %r149;
	setp.lt.u32 	%p7, %r16, 14;
	selp.b32 	%r150, 0, -64, %p7;
	add.s32 	%r28, %r26, %r150;
	setp.lt.u32 	%p8, %r16, 13;
	selp.b32 	%r151, 0, -64, %p8;
	add.s32 	%r29, %r26, %r151;
	setp.lt.u32 	%p9, %r16, 12;
	selp.b32 	%r152, 0, -64, %p9;
	add.s32 	%r30, %r26, %r152;
	setp.lt.u32 	%p10, %r16, 11;
	selp.b32 	%r153, 0, -64, %p10;
	add.s32 	%r31, %r26, %r153;
	setp.lt.u32 	%p11, %r16, 10;
	selp.b32 	%r154, 0, -64, %p11;
	add.s32 	%r32, %r26, %r154;
	setp.lt.u32 	%p12, %r16, 8;
	selp.b32 	%r155, 0, -64, %p12;
	add.s32 	%r33, %r26, %r155;
	setp.lt.u32 	%p13, %r16, 7;
	selp.b32 	%r156, 0, -64, %p13;
	add.s32 	%r34, %r26, %r156;
	setp.lt.u32 	%p14, %r16, 6;
	selp.b32 	%r157, 0, -64, %p14;
	add.s32 	%r35, %r26, %r157;
	setp.lt.u32 	%p15, %r16, 5;
	selp.b32 	%r158, 0, -64, %p15;
	add.s32 	%r36, %r26, %r158;
	setp.lt.u32 	%p16, %r16, 4;
	selp.b32 	%r159, 0, -64, %p16;
	add.s32 	%r37, %r26, %r159;
	setp.lt.u32 	%p17, %r16, 3;
	selp.b32 	%r160, 0, -64, %p17;
	add.s32 	%r38, %r26, %r160;
	setp.lt.u32 	%p18, %r16, 2;
	selp.b32 	%r161, 0, -64, %p18;
	add.s32 	%r39, %r26, %r161;
	setp.eq.s32 	%p19, %r16, 0;
	selp.b32 	%r162, 0, -64, %p19;
	add.s32 	%r40, %r26, %r162;
	add.s32 	%r163, %r1, 1;
	and.b32  	%r41, %r163, 15;
	add.s32 	%r164, %r1, 2;
	and.b32  	%r42, %r164, 15;
	add.s32 	%r165, %r1, 3;
	and.b32  	%r43, %r165, 15;
	add.s32 	%r166, %r1, 4;
	and.b32  	%r44, %r166, 15;
	add.s32 	%r167, %r1, 5;
	and.b32  	%r45, %r167, 15;
	add.s32 	%r168, %r1, 6;
	and.b32  	%r46, %r168, 15;
	add.s32 	%r169, %r1, 7;
	and.b32  	%r47, %r169, 15;
	xor.b32  	%r48, %r16, 8;
	add.s32 	%r170, %r1, 9;
	and.b32  	%r49, %r170, 15;
	add.s32 	%r171, %r1, 10;
	and.b32  	%r50, %r171, 15;
	add.s32 	%r172, %r1, 11;
	and.b32  	%r51, %r172, 15;
	add.s32 	%r173, %r1, 12;
	and.b32  	%r52, %r173, 15;
	add.s32 	%r174, %r1, 13;
	and.b32  	%r53, %r174, 15;
	add.s32 	%r175, %r1, 14;
	and.b32  	%r54, %r175, 15;
	add.s32 	%r176, %r1, -1;
	and.b32  	%r55, %r176, 15;
	shl.b32 	%r56, %r2, 4;
	shl.b32 	%r57, %r2, 3;
	mul.lo.s32 	%r58, %r2, 12;
	mul.wide.u32 	%rd4, %r2, 16;
	shr.u32 	%r59, %r2, 5;
	cvt.u64.u32 	%rd45, %r19;
$L__BB235_8:
	setp.eq.s16 	%p20, %rs3, 2;
	shl.b32 	%r61, %r267, 9;
	mov.u32 	%r268, %r1;
	@%p20 bra 	$L__BB235_12;
	setp.eq.s16 	%p21, %rs3, 3;
	add.s32 	%r62, %r61, %r1;
	mul.wide.u32 	%rd23, %r62, 4;
	add.s64 	%rd24, %rd2, %rd23;
	ld.global.u32 	%r177, [%rd24];
	st.shared.u32 	[%r18], %r177;
	mov.u32 	%r268, %r3;
	@%p21 bra 	$L__BB235_12;
	setp.eq.s16 	%p22, %rs3, 0;
	add.s32 	%r63, %r62, %r2;
	mul.wide.u32 	%rd25, %r63, 4;
	add.s64 	%rd26, %rd2, %rd25;
	ld.global.u32 	%r178, [%rd26];
	st.shared.u32 	[%r20], %r178;
	mov.u32 	%r268, %r21;
	@%p22 bra 	$L__BB235_12;
	add.s32 	%r179, %r63, %r2;
	mul.wide.u32 	%rd27, %r179, 4;
	add.s64 	%rd28, %rd2, %rd27;
	ld.global.u32 	%r180, [%rd28];
	add.s32 	%r181, %r20, %r19;
	st.shared.u32 	[%r181], %r180;
	mov.u32 	%r268, %r22;
$L__BB235_12:
	shl.b32 	%r182, %r268, 2;
	mov.u32 	%r183, _ZZ9cuda_gemmIiLi128ELi16ELi1ELi512ELi16ELi16ELi1EEviiiPT_S1_S1_iiE3Ash;
	add.s32 	%r272, %r183, %r182;
	add.s32 	%r184, %r2, %r268;
	add.s32 	%r271, %r184, %r61;
	shl.b32 	%r185, %r2, 1;
	add.s32 	%r186, %r185, %r268;
	add.s32 	%r270, %r186, %r61;
	mad.lo.s32 	%r187, %r2, 3, %r268;
	add.s32 	%r269, %r187, %r61;
	cvt.u64.u32 	%rd29, %r268;
	cvt.u64.u32 	%rd30, %r61;
	add.s64 	%rd31, %rd29, %rd30;
	shl.b64 	%rd32, %rd31, 2;
	add.s64 	%rd49, %rd2, %rd32;
$L__BB235_13:
	ld.global.u32 	%r188, [%rd49];
	st.shared.u32 	[%r272], %r188;
	mul.wide.u32 	%rd33, %r271, 4;
	add.s64 	%rd34, %rd2, %rd33;
	ld.global.u32 	%r189, [%rd34];
	add.s32 	%r190, %r272, %r19;
	st.shared.u32 	[%r190], %r189;
	mul.wide.u32 	%rd35, %r270, 4;
	add.s64 	%rd36, %rd2, %rd35;
	ld.global.u32 	%r191, [%rd36];
	add.s32 	%r192, %r272, %r57;
	st.shared.u32 	[%r192], %r191;
	mul.wide.u32 	%rd37, %r269, 4;
	add.s64 	%rd38, %rd2, %rd37;
	ld.global.u32 	%r193, [%rd38];
	add.s32 	%r194, %r272, %r58;
	st.shared.u32 	[%r194], %r193;
	add.s32 	%r268, %r268, %r19;
	add.s32 	%r272, %r272, %r56;
	add.s32 	%r271, %r271, %r19;
	add.s32 	%r270, %r270, %r19;
	add.s32 	%r269, %r269, %r19;
	add.s64 	%rd49, %rd49, %rd4;
	setp.lt.u32 	%p23, %r268, 512;
	@%p23 bra 	$L__BB235_13;
	setp.eq.s16 	%p24, %rs3, 2;
	bar.sync 	0;
	mov.u32 	%r274, %r1;
	@%p24 bra 	$L__BB235_18;
	setp.eq.s16 	%p25, %rs3, 3;
	mov.b32 	%r195, 0;
	st.shared.u32 	[%r23], %r195;
	mov.u32 	%r274, %r3;
	@%p25 bra 	$L__BB235_18;
	setp.eq.s16 	%p26, %rs3, 0;
	mov.b32 	%r196, 0;
	st.shared.u32 	[%r24], %r196;
	mov.u32 	%r274, %r21;
	@%p26 bra 	$L__BB235_18;
	mov.b32 	%r197, 0;
	st.shared.u32 	[%r25], %r197;
	mov.u32 	%r274, %r22;
$L__BB235_18:
	shl.b32 	%r198, %r274, 2;
	mov.u32 	%r199, _ZZ9cuda_gemmIiLi128ELi16ELi1ELi512ELi16ELi16ELi1EEviiiPT_S1_S1_iiE3Csh;
	add.s32 	%r200, %r199, %r198;
	mov.b32 	%r201, 0;
	st.shared.u32 	[%r200], %r201;
	add.s32 	%r202, %r200, %r19;
	st.shared.u32 	[%r202], %r201;
	add.s32 	%r203, %r202, %r19;
	st.shared.u32 	[%r203], %r201;
	add.s32 	%r204, %r203, %r19;
	st.shared.u32 	[%r204], %r201;
	add.s32 	%r274, %r19, %r274;
	setp.lt.u32 	%p27, %r274, 512;
	@%p27 bra 	$L__BB235_18;
	shr.u32 	%r276, %r1, 5;
	ld.shared.u32 	%r83, [%r26];
	ld.shared.u32 	%r84, [%r27+4];
	ld.shared.u32 	%r85, [%r28+8];
	ld.shared.u32 	%r86, [%r29+12];
	ld.shared.u32 	%r87, [%r30+16];
	ld.shared.u32 	%r88, [%r31+20];
	ld.shared.u32 	%r89, [%r32+24];
	setp.lt.u32 	%p28, %r16, 9;
	selp.b32 	%r205, 0, -64, %p28;
	add.s32 	%r206, %r26, %r205;
	ld.shared.u32 	%r90, [%r206+28];
	ld.shared.u32 	%r91, [%r33+32];
	ld.shared.u32 	%r92, [%r34+36];
	ld.shared.u32 	%r93, [%r35+40];
	ld.shared.u32 	%r94, [%r36+44];
	ld.shared.u32 	%r95, [%r37+48];
	ld.shared.u32 	%r96, [%r38+52];
	ld.shared.u32 	%r97, [%r39+56];
	ld.shared.u32 	%r98, [%r40+60];
$L__BB235_20:
	mad.lo.s32 	%r207, %r276, 68, %r17;
	ld.shared.u32 	%r208, [%r207];
	shfl.sync.idx.b32	%r209|%p29, %r208, %r16, 4127, -1;
	mul.lo.s32 	%r210, %r209, %r83;
	shfl.sync.idx.b32	%r211|%p30, %r208, %r41, 4127, -1;
	mad.lo.s32 	%r212, %r211, %r84, %r210;
	shfl.sync.idx.b32	%r213|%p31, %r208, %r42, 4127, -1;
	mad.lo.s32 	%r214, %r213, %r85, %r212;
	shfl.sync.idx.b32	%r215|%p32, %r208, %r43, 4127, -1;
	mad.lo.s32 	%r216, %r215, %r86, %r214;
	shfl.sync.idx.b32	%r217|%p33, %r208, %r44, 4127, -1;
	mad.lo.s32 	%r218, %r217, %r87, %r216;
	shfl.sync.idx.b32	%r219|%p34, %r208, %r45, 4127, -1;
	mad.lo.s32 	%r220, %r219, %r88, %r218;
	shfl.sync.idx.b32	%r221|%p35, %r208, %r46, 4127, -1;
	mad.lo.s32 	%r222, %r221, %r89, %r220;
	shfl.sync.idx.b32	%r223|%p36, %r208, %r47, 4127, -1;
	mad.lo.s32 	%r224, %r223, %r90, %r222;
	shfl.sync.idx.b32	%r225|%p37, %r208, %r48, 4127, -1;
	mad.lo.s32 	%r226, %r225, %r91, %r224;
	shfl.sync.idx.b32	%r227|%p38, %r208, %r49, 4127, -1;
	mad.lo.s32 	%r228, %r227, %r92, %r226;
	shfl.sync.idx.b32	%r229|%p39, %r208, %r50, 4127, -1;
	mad.lo.s32 	%r230, %r229, %r93, %r228;
	shfl.sync.idx.b32	%r231|%p40, %r208, %r51, 4127, -1;
	mad.lo.s32 	%r232, %r231, %r94, %r230;
	shfl.sync.idx.b32	%r233|%p41, %r208, %r52, 4127, -1;
	mad.lo.s32 	%r234, %r233, %r95, %r232;
	shfl.sync.idx.b32	%r235|%p42, %r208, %r53, 4127, -1;
	mad.lo.s32 	%r236, %r235, %r96, %r234;
	shfl.sync.idx.b32	%r237|%p43, %r208, %r54, 4127, -1;
	mad.lo.s32 	%r238, %r237, %r97, %r236;
	shfl.sync.idx.b32	%r239|%p44, %r208, %r55, 4127, -1;
	mad.lo.s32 	%r240, %r239, %r98, %r238;
	shl.b32 	%r241, %r12, 2;
	shl.b32 	%r242, %r276, 7;
	or.b32  	%r243, %r242, %r241;
	mov.u32 	%r244, _ZZ9cuda_gemmIiLi128ELi16ELi1ELi512ELi16ELi16ELi1EEviiiPT_S1_S1_iiE3Csh;
	add.s32 	%r245, %r244, %r243;
	ld.shared.u32 	%r246, [%r245];
	add.s32 	%r247, %r246, %r240;
	st.shared.u32 	[%r245], %r247;
	add.s32 	%r276, %r276, %r59;
	setp.lt.u32 	%p45, %r276, 16;
	@%p45 bra 	$L__BB235_20;
	setp.eq.s16 	%p46, %rs3, 2;
	bar.sync 	0;
	mov.u32 	%r277, %r1;
	@%p46 bra 	$L__BB235_25;
	setp.eq.s16 	%p47, %rs3, 3;
	add.s32 	%r248, %r61, %r1;
	ld.shared.u32 	%r249, [%r23];
	mul.wide.s32 	%rd39, %r248, 4;
	add.s64 	%rd8, %rd3, %rd39;
	st.global.u32 	[%rd8], %r249;
	mov.u32 	%r277, %r3;
	@%p47 bra 	$L__BB235_25;
	setp.eq.s16 	%p48, %rs3, 0;
	ld.shared.u32 	%r250, [%r24];
	cvt.u64.u32 	%rd40, %r19;
	add.s64 	%rd9, %rd8, %rd40;
	st.global.u32 	[%rd9], %r250;
	mov.u32 	%r277, %r21;
	@%p48 bra 	$L__BB235_25;
	ld.shared.u32 	%r251, [%r25];
	add.s64 	%rd42, %rd9, %rd40;
	st.global.u32 	[%rd42], %r251;
	mov.u32 	%r277, %r22;
$L__BB235_25:
	add.s32 	%r252, %r61, %r277;
	shl.b32 	%r253, %r277, 2;
	add.s32 	%r255, %r244, %r253;
	ld.shared.u32 	%r256, [%r255];
	mul.wide.s32 	%rd43, %r252, 4;
	add.s64 	%rd44, %rd3, %rd43;
	st.global.u32 	[%rd44], %r256;
	add.s32 	%r257, %r255, %r19;
	ld.shared.u32 	%r258, [%r257];
	add.s64 	%rd46, %rd44, %rd45;
	st.global.u32 	[%rd46], %r258;
	add.s32 	%r259, %r257, %r19;
	ld.shared.u32 	%r260, [%r259];
	add.s64 	%rd47, %rd46, %rd45;
	st.global.u32 	[%rd47], %r260;
	add.s32 	%r261, %r259, %r19;
	ld.shared.u32 	%r262, [%r261];
	add.s64 	%rd48, %rd47, %rd45;
	st.global.u32 	[%rd48], %r262;
	add.s32 	%r277, %r19, %r277;
	setp.lt.u32 	%p49, %r277, 512;
	@%p49 bra 	$L__BB235_25;
	add.s32 	%r267, %r267, %r14;
	setp.lt.u32 	%p50, %r267, %r15;
	@%p50 bra 	$L__BB235_8;
$L__BB235_27:
	ret;

}
	// .globl	_Z9cuda_gemmIiLi128ELi16ELi1ELi512ELi32ELi32ELi0EEviiiPT_S1_S1_ii
.visible .entry _Z9cuda_gemmIiLi128ELi16ELi1ELi512ELi32ELi32ELi0EEviiiPT_S1_S1_ii(
	.param .u32 _Z9cuda_gemmIiLi128ELi16ELi1ELi512ELi32ELi32ELi0EEviiiPT_S1_S1_ii_param_0,
	.param .u32 _Z9cuda_gemmIiLi128ELi16ELi1ELi512ELi32ELi32ELi0EEviiiPT_S1_S1_ii_param_1,
	.param .u32 _Z9cuda_gemmIiLi128ELi16ELi1ELi512ELi32ELi32ELi0EEviiiPT_S1_S1_ii_param_2,
	.param .u64 .ptr .align 1 _Z9cuda_gemmIiLi128ELi16ELi1ELi512ELi32ELi32ELi0EEviiiPT_S1_S1_ii_param_3,
	.param .u64 .ptr .align 1 _Z9cuda_gemmIiLi128ELi16ELi1ELi512ELi32ELi32ELi0EEviiiPT_S1_S1_ii_param_4,
	.param .u64 .ptr .align 1 _Z9cuda_gemmIiLi128ELi16ELi1ELi512ELi32ELi32ELi0EEviiiPT_S1_S1_ii_param_5,
	.param .u32 _Z9cuda_gemmIiLi128ELi16ELi1ELi512ELi32ELi32ELi0EEviiiPT_S1_S1_ii_param_6,
	.param .u32 _Z9cuda_gemmIiLi128ELi16ELi1ELi512ELi32ELi32ELi0EEviiiPT_S1_S1_ii_param_7
)
.maxntid 128
{
	.reg .pred 	%p<213>;
	.reg .b16 	%rs<6>;
	.reg .b32 	%r<1080>;
	.reg .b64 	%rd<37>;
	// demoted variable
	.shared .align 128 .b8 _ZZ9cuda_gemmIiLi128ELi16ELi1ELi512ELi32ELi32ELi0EEviiiPT_S1_S1_iiE11kron_fac_sh[4224];
	// demoted variable
	.shared .align 128 .b8 _ZZ9cuda_gemmIiLi128ELi16ELi1ELi512ELi32ELi32ELi0EEviiiPT_S1_S1_iiE3Ash[2048];
	// demoted variable
	.shared .align 128 .b8 _ZZ9cuda_gemmIiLi128ELi16ELi1ELi512ELi32ELi32ELi0EEviiiPT_S1_S1_iiE3Csh[2048];
	ld.param.u32 	%r450, [_Z9cuda_gemmIiLi128ELi16ELi1ELi512ELi32ELi32ELi0EEviiiPT_S1_S1_ii_param_1];
	ld.param.u32 	%r451, [_Z9cuda_gemmIiLi128ELi16ELi1ELi512ELi32ELi32ELi0EEviiiPT_S1_S1_ii_param_2];
	ld.param.u64 	%rd5, [_Z9cuda_gemmIiLi128ELi16ELi1ELi512ELi32ELi32ELi0EEviiiPT_S1_S1_ii_param_3];
	ld.param.u64 	%rd4, [_Z9cuda_gemmIiLi128ELi16ELi1ELi512ELi32ELi32ELi0EEviiiPT_S1_S1_ii_param_4];
	ld.param.u64 	%rd6, [_Z9cuda_gemmIiLi128ELi16ELi1ELi512ELi32ELi32ELi0EEviiiPT_S1_S1_ii_param_5];
	ld.param.u32 	%r452, [_Z9cuda_gemmIiLi128ELi16ELi1ELi512ELi32ELi32ELi0EEviiiPT_S1_S1_ii_param_6];
	ld.param.u32 	%r453, [_Z9cuda_gemmIiLi128ELi16ELi1ELi512ELi32ELi32ELi0EEviiiPT_S1_S1_ii_param_7];
	cvta.to.global.u64 	%rd1, %rd5;
	cvta.to.global.u64 	%rd2, %rd6;
	mov.u32 	%r1, %tid.x;
	mul.lo.s32 	%r2, %r453, %r452;
	setp.ge.u32 	%p1, %r1, %r2;
	@%p1 bra 	$L__BB236_3;
	mov.u32 	%r3, %ntid.x;
	cvta.to.global.u64 	%rd3, %rd4;
	mov.u32 	%r875, %r1;
$L__BB236_2:
	mul.wide.u32 	%rd7, %r875, 4;
	add.s64 	%rd8, %rd3, %rd7;
	ld.global.u32 	%r454, [%rd8];
	rem.u32 	%r455, %r875, %r452;
	mov.u32 	%r456, _ZZ9cuda_gemmIiLi128ELi16ELi1ELi512ELi32ELi32ELi0EEviiiPT_S1_S1_iiE11kron_fac_sh;
	mad.lo.s32 	%r457, %r455, 132, %r456;
	div.u32 	%r458, %r875, %r453;
	shl.b32 	%r459, %r458, 2;
	add.s32 	%r460, %r457, %r459;
	st.shared.u32 	[%r460], %r454;
	add.s32 	%r875, %r875, %r3;
	setp.lt.u32 	%p2, %r875, %r2;
	@%p2 bra 	$L__BB236_2;
$L__BB236_3:
	div.s32 	%r6, 512, %r453;
	min.s32 	%r7, %r6, 128;
	div.u32 	%r8, %r1, %r7;
	mov.u32 	%r9, %ntid.x;
	mov.u32 	%r908, %ctaid.y;
	mov.u32 	%r11, %nctaid.y;
	shl.b32 	%r461, %r11, 4;
	setp.ge.u32 	%p3, %r908, %r461;
	@%p3 bra 	$L__BB236_219;
	mov.u32 	%r463, %ctaid.x;
	shl.b32 	%r12, %r463, 9;
	min.s32 	%r13, %r453, 32;
	shl.b32 	%r464, %r453, 8;
	sub.s32 	%r14, 8223, %r464;
	mul.lo.s32 	%r15, %r6, %r463;
	add.s32 	%r16, %r1, %r9;
	cvt.u16.u32 	%rs2, %r16;
	xor.b16  	%rs3, %rs2, 511;
	cvt.u16.u32 	%rs4, %r9;
	div.u16 	%rs5, %rs3, %rs4;
	and.b16  	%rs1, %rs5, 3;
	shl.b32 	%r465, %r1, 2;
	mov.u32 	%r466, _ZZ9cuda_gemmIiLi128ELi16ELi1ELi512ELi32ELi32ELi0EEviiiPT_S1_S1_iiE3Ash;
	add.s32 	%r17, %r466, %r465;
	shl.b32 	%r18, %r9, 2;
	add.s32 	%r19, %r17, %r18;
	add.s32 	%r20, %r16, %r9;
	add.s32 	%r21, %r20, %r9;
	mov.u32 	%r467, _ZZ9cuda_gemmIiLi128ELi16ELi1ELi512ELi32ELi32ELi0EEviiiPT_S1_S1_iiE3Csh;
	add.s32 	%r22, %r467, %r465;
	add.s32 	%r23, %r22, %r18;
	add.s32 	%r24, %r23, %r18;
	shl.b32 	%r25, %r9, 4;
	shl.b32 	%r26, %r9, 3;
	mul.lo.s32 	%r27, %r9, 12;
	div.u32 	%r28, %r9, %r7;
	rem.u32 	%r29, %r1, %r7;
$L__BB236_5:
	setp.eq.s16 	%p4, %rs1, 2;
	mul.lo.s32 	%r63, %r908, %r451;
	mov.u32 	%r909, %r1;
	@%p4 bra 	$L__BB236_9;
	setp.eq.s16 	%p5, %rs1, 3;
	add.s32 	%r468, %r63, %r12;
	add.s32 	%r64, %r468, %r1;
	mul.wide.u32 	%rd9, %r64, 4;
	add.s64 	%rd10, %rd1, %rd9;
	ld.global.u32 	%r469, [%rd10];
	st.shared.u32 	[%r17], %r469;
	mov.u32 	%r909, %r16;
	@%p5 bra 	$L__BB236_9;
	setp.eq.s16 	%p6, %rs1, 0;
	add.s32 	%r65, %r64, %r9;
	mul.wide.u32 	%rd11, %r65, 4;
	add.s64 	%rd12, %rd1, %rd11;
	ld.global.u32 	%r470, [%rd12];
	st.shared.u32 	[%r19], %r470;
	mov.u32 	%r909, %r20;
	@%p6 bra 	$L__BB236_9;
	add.s32 	%r471, %r65, %r9;
	mul.wide.u32 	%rd13, %r471, 4;
	add.s64 	%rd14, %rd1, %rd13;
	ld.global.u32 	%r472, [%rd14];
	add.s32 	%r473, %r19, %r18;
	st.shared.u32 	[%r473], %r472;
	mov.u32 	%r909, %r21;
$L__BB236_9:
	shl.b32 	%r474, %r909, 2;
	mov.u32 	%r475, _ZZ9cuda_gemmIiLi128ELi16ELi1ELi512ELi32ELi32ELi0EEviiiPT_S1_S1_iiE3Ash;
	add.s32 	%r914, %r475, %r474;
	add.s32 	%r476, %r12, %r909;
	add.s32 	%r910, %r476, %r63;
	add.s32 	%r913, %r910, %r9;
	shl.b32 	%r477, %r9, 1;
	add.s32 	%r912, %r910, %r477;
	mad.lo.s32 	%r911, %r9, 3, %r910;
$L__BB236_10:
	mul.wide.u32 	%rd15, %r910, 4;
	add.s64 	%rd16, %rd1, %rd15;
	ld.global.u32 	%r478, [%rd16];
	st.shared.u32 	[%r914], %r478;
	mul.wide.u32 	%rd17, %r913, 4;
	add.s64 	%rd18, %rd1, %rd17;
	ld.global.u32 	%r479, [%rd18];
	add.s32 	%r480, %r914, %r18;
	st.shared.u32 	[%r480], %r479;
	mul.wide.u32 	%rd19, %r912, 4;
	add.s64 	%rd20, %rd1, %rd19;
	ld.global.u32 	%r481, [%rd20];
	add.s32 	%r482, %r914, %r26;
	st.shared.u32 	[%r482], %r481;
	mul.wide.u32 	%rd21, %r911, 4;
	add.s64 	%rd22, %rd1, %rd21;
	ld.global.u32 	%r483, [%rd22];
	add.s32 	%r484, %r914, %r27;
	st.shared.u32 	[%r484], %r483;
	add.s32 	%r909, %r909, %r18;
	add.s32 	%r914, %r914, %r25;
	add.s32 	%r913, %r913, %r18;
	add.s32 	%r912, %r912, %r18;
	add.s32 	%r911, %r911, %r18;
	add.s32 	%r910, %r910, %r18;
	setp.lt.u32 	%p7, %r909, 512;
	@%p7 bra 	$L__BB236_10;
	setp.eq.s16 	%p8, %rs1, 2;
	bar.sync 	0;
	mov.u32 	%r916, %r1;
	@%p8 bra 	$L__BB236_15;
	setp.eq.s16 	%p9, %rs1, 3;
	mov.b32 	%r485, 0;
	st.shared.u32 	[%r22], %r485;
	mov.u32 	%r916, %r16;
	@%p9 bra 	$L__BB236_15;
	setp.eq.s16 	%p10, %rs1, 0;
	mov.b32 	%r486, 0;
	st.shared.u32 	[%r23], %r486;
	mov.u32 	%r916, %r20;
	@%p10 bra 	$L__BB236_15;
	mov.b32 	%r487, 0;
	st.shared.u32 	[%r24], %r487;
	mov.u32 	%r916, %r21;
$L__BB236_15:
	shl.b32 	%r488, %r916, 2;
	mov.u32 	%r489, _ZZ9cuda_gemmIiLi128ELi16ELi1ELi512ELi32ELi32ELi0EEviiiPT_S1_S1_iiE3Csh;
	add.s32 	%r490, %r489, %r488;
	mov.b32 	%r491, 0;
	st.shared.u32 	[%r490], %r491;
	add.s32 	%r492, %r490, %r18;
	st.shared.u32 	[%r492], %r491;
	add.s32 	%r493, %r492, %r18;
	st.shared.u32 	[%r493], %r491;
	add.s32 	%r494, %r493, %r18;
	st.shared.u32 	[%r494], %r491;
	add.s32 	%r916, %r18, %r916;
	setp.lt.u32 	%p11, %r916, 512;
	@%p11 bra 	$L__BB236_15;
	setp.lt.s32 	%p12, %r6, 1;
	@%p12 bra 	$L__BB236_213;
	and.b32  	%r496, %r1, 31;
	rem.s32 	%r85, %r496, %r13;
	add.s32 	%r497, %r85, 1;
	setp.lt.s32 	%p13, %r497, %r13;
	selp.b32 	%r86, 0, %r13, %p13;
	add.s32 	%r498, %r85, 2;
	setp.lt.s32 	%p14, %r498, %r13;
	selp.b32 	%r87, 0, %r13, %p14;
	add.s32 	%r499, %r85, 3;
	setp.lt.s32 	%p15, %r499, %r13;
	selp.b32 	%r88, 0, %r13, %p15;
	add.s32 	%r500, %r85, 4;
	setp.lt.s32 	%p16, %r500, %r13;
	selp.b32 	%r89, 0, %r13, %p16;
	add.s32 	%r501, %r85, 5;
	setp.lt.s32 	%p17, %r501, %r13;
	selp.b32 	%r90, 0, %r13, %p17;
	add.s32 	%r502, %r85, 6;
	setp.lt.s32 	%p18, %r502, %r13;
	selp.b32 	%r91, 0, %r13, %p18;
	add.s32 	%r503, %r85, 7;
	setp.lt.s32 	%p19, %r503, %r13;
	selp.b32 	%r92, 0, %r13, %p19;
	add.s32 	%r504, %r85, 8;
	setp.lt.s32 	%p20, %r504, %r13;
	selp.b32 	%r93, 0, %r13, %p20;
	add.s32 	%r505, %r85, 9;
	setp.lt.s32 	%p21, %r505, %r13;
	selp.b32 	%r94, 0, %r13, %p21;
	add.s32 	%r506, %r85, 10;
	setp.lt.s32 	%p22, %r506, %r13;
	selp.b32 	%r95, 0, %r13, %p22;
	add.s32 	%r507, %r85, 11;
	setp.lt.s32 	%p23, %r507, %r13;
	selp.b32 	%r96, 0, %r13, %p23;
	add.s32 	%r508, %r85, 12;
	setp.lt.s32 	%p24, %r508, %r13;
	selp.b32 	%r97, 0, %r13, %p24;
	add.s32 	%r509, %r85, 13;
	setp.lt.s32 	%p25, %r509, %r13;
	selp.b32 	%r98, 0, %r13, %p25;
	add.s32 	%r510, %r85, 14;
	setp.lt.s32 	%p26, %r510, %r13;
	selp.b32 	%r99, 0, %r13, %p26;
	add.s32 	%r511, %r85, 15;
	setp.lt.s32 	%p27, %r511, %r13;
	selp.b32 	%r100, 0, %r13, %p27;
	add.s32 	%r512, %r85, 16;
	setp.lt.s32 	%p28, %r512, %r13;
	selp.b32 	%r101, 0, %r13, %p28;
	add.s32 	%r513, %r85, 17;
	setp.lt.s32 	%p29, %r513, %r13;
	selp.b32 	%r102, 0, %r13, %p29;
	add.s32 	%r514, %r85, 18;
	setp.lt.s32 	%p30, %r514, %r13;
	selp.b32 	%r103, 0, %r13, %p30;
	add.s32 	%r515, %r85, 19;
	setp.lt.s32 	%p31, %r515, %r13;
	selp.b32 	%r104, 0, %r13, %p31;
	add.s32 	%r516, %r85, 20;
	setp.lt.s32 	%p32, %r516, %r13;
	selp.b32 	%r105, 0, %r13, %p32;
	add.s32 	%r517, %r85, 21;
	setp.lt.s32 	%p33, %r517, %r13;
	selp.b32 	%r106, 0, %r13, %p33;
	add.s32 	%r518, %r85, 22;
	setp.lt.s32 	%p34, %r518, %r13;
	selp.b32 	%r107, 0, %r13, %p34;
	add.s32 	%r519, %r85, 23;
	setp.lt.s32 	%p35, %r519, %r13;
	selp.b32 	%r108, 0, %r13, %p35;
	add.s32 	%r520, %r85, 24;
	setp.lt.s32 	%p36, %r520, %r13;
	selp.b32 	%r109, 0, %r13, %p36;
	add.s32 	%r521, %r85, 25;
	setp.lt.s32 	%p37, %r521, %r13;
	selp.b32 	%r110, 0, %r13, %p37;
	add.s32 	%r522, %r85, 26;
	setp.lt.s32 	%p38, %r522, %r13;
	selp.b32 	%r111, 0, %r13, %p38;
	add.s32 	%r523, %r85, 27;
	setp.lt.s32 	%p39, %r523, %r13;
	selp.b32 	%r112, 0, %r13, %p39;
	add.s32 	%r524, %r85, 28;
	setp.lt.s32 	%p40, %r524, %r13;
	selp.b32 	%r113, 0, %r13, %p40;
	add.s32 	%r525, %r85, 29;
	setp.lt.s32 	%p41, %r525, %r13;
	selp.b32 	%r114, 0, %r13, %p41;
	add.s32 	%r526, %r85, 30;
	setp.lt.s32 	%p42, %r526, %r13;
	selp.b32 	%r115, 0, %r13, %p42;
	add.s32 	%r527, %r85, 31;
	setp.lt.s32 	%p43, %r527, %r13;
	selp.b32 	%r116, 0, %r13, %p43;
	sub.s32 	%r117, %r85, %r86;
	sub.s32 	%r118, %r85, %r87;
	sub.s32 	%r119, %r85, %r88;
	sub.s32 	%r120, %r85, %r89;
	sub.s32 	%r121, %r85, %r90;
	sub.s32 	%r122, %r85, %r91;
	sub.s32 	%r123, %r85, %r92;
	sub.s32 	%r124, %r85, %r93;
	sub.s32 	%r125, %r85, %r94;
	sub.s32 	%r126, %r85, %r95;
	sub.s32 	%r127, %r85, %r96;
	sub.s32 	%r128, %r85, %r97;
	sub.s32 	%r129, %r85, %r98;
	sub.s32 	%r130, %r85, %r99;
	sub.s32 	%r131, %r85, %r100;
	sub.s32 	%r132, %r85, %r101;
	sub.s32 	%r133, %r85, %r102;
	sub.s32 	%r134, %r85, %r103;
	sub.s32 	%r135, %r85, %r104;
	sub.s32 	%r136, %r85, %r105;
	sub.s32 	%r137, %r85, %r106;
	sub.s32 	%r138, %r85, %r107;
	sub.s32 	%r139, %r85, %r108;
	sub.s32 	%r140, %r85, %r109;
	sub.s32 	%r141, %r85, %r110;
	sub.s32 	%r142, %r85, %r111;
	sub.s32 	%r143, %r85, %r112;
	sub.s32 	%r144, %r85, %r113;
	sub.s32 	%r145, %r85, %r114;
	sub.s32 	%r146, %r85, %r115;
	sub.s32 	%r147, %r85, %r116;
	setp.lt.s32 	%p44, %r85, %r453;
	selp.b32 	%r528, 0, %r453, %p44;
	sub.s32 	%r148, %r85, %r528;
	setp.lt.s32 	%p45, %r497, %r453;
	selp.b32 	%r529, 0, %r453, %p45;
	sub.s32 	%r149, %r497, %r529;
	setp.lt.s32 	%p46, %r498, %r453;
	selp.b32 	%r530, 0, %r453, %p46;
	sub.s32 	%r150, %r498, %r530;
	setp.lt.s32 	%p47, %r499, %r453;
	selp.b32 	%r531, 0, %r453, %p47;
	sub.s32 	%r151, %r499, %r531;
	setp.lt.s32 	%p48, %r500, %r453;
	selp.b32 	%r532, 0, %r453, %p48;
	sub.s32 	%r152, %r500, %r532;
	setp.lt.s32 	%p49, %r501, %r453;
	selp.b32 	%r533, 0, %r453, %p49;
	sub.s32 	%r153, %r501, %r533;
	setp.lt.s32 	%p50, %r502, %r453;
	selp.b32 	%r534, 0, %r453, %p50;
	sub.s32 	%r154, %r502, %r534;
	setp.lt.s32 	%p51, %r503, %r453;
	selp.b32 	%r535, 0, %r453, %p51;
	sub.s32 	%r155, %r503, %r535;
	setp.lt.s32 	%p52, %r504, %r453;
	selp.b32 	%r536, 0, %r453, %p52;
	sub.s32 	%r156, %r504, %r536;
	setp.lt.s32 	%p53, %r505, %r453;
	selp.b32 	%r537, 0, %r453, %p53;
	sub.s32 	%r157, %r505, %r537;
	setp.lt.s32 	%p54, %r506, %r453;
	selp.b32 	%r538, 0, %r453, %p54;
	sub.s32 	%r158, %r506, %r538;
	setp.lt.s32 	%p55, %r507, %r453;
	selp.b32 	%r539, 0, %r453, %p55;
	sub.s32 	%r159, %r507, %r539;
	setp.lt.s32 	%p56, %r508, %r453;
	selp.b32 	%r540, 0, %r453, %p56;
	sub.s32 	%r160, %r508, %r540;
	setp.lt.s32 	%p57, %r509, %r453;
	selp.b32 	%r541, 0, %r453, %p57;
	sub.s32 	%r161, %r509, %r541;
	setp.lt.s32 	%p58, %r510, %r453;
	selp.b32 	%r542, 0, %r453, %p58;
	sub.s32 	%r162, %r510, %r542;
	setp.lt.s32 	%p59, %r511, %r453;
	selp.b32 	%r543, 0, %r453, %p59;
	sub.s32 	%r163, %r511, %r543;
	setp.lt.s32 	%p60, %r512, %r453;
	selp.b32 	%r544, 0, %r453, %p60;
	sub.s32 	%r164, %r512, %r544;
	setp.lt.s32 	%p61, %r513, %r453;
	selp.b32 	%r545, 0, %r453, %p61;
	sub.s32 	%r165, %r513, %r545;
	setp.lt.s32 	%p62, %r514, %r453;
	selp.b32 	%r546, 0, %r453, %p62;
	sub.s32 	%r166, %r514, %r546;
	setp.lt.s32 	%p63, %r515, %r453;
	selp.b32 	%r547, 0, %r453, %p63;
	sub.s32 	%r167, %r515, %r547;
	setp.lt.s32 	%p64, %r516, %r453;
	selp.b32 	%r548, 0, %r453, %p64;
	sub.s32 	%r168, %r516, %r548;
	setp.lt.s32 	%p65, %r517, %r453;
	selp.b32 	%r549, 0, %r453, %p65;
	sub.s32 	%r169, %r517, %r549;
	setp.lt.s32 	%p66, %r518, %r453;
	selp.b32 	%r550, 0, %r453, %p66;
	sub.s32 	%r170, %r518, %r550;
	setp.lt.s32 	%p67, %r519, %r453;
	selp.b32 	%r551, 0, %r453, %p67;
	sub.s32 	%r171, %r519, %r551;
	setp.lt.s32 	%p68, %r520, %r453;
	selp.b32 	%r552, 0, %r453, %p68;
	sub.s32 	%r172, %r520, %r552;
	setp.lt.s32 	%p69, %r521, %r453;
	selp.b32 	%r553, 0, %r453, %p69;
	sub.s32 	%r173, %r521, %r553;
	setp.lt.s32 	%p70, %r522, %r453;
	selp.b32 	%r554, 0, %r453, %p70;
	sub.s32 	%r174, %r522, %r554;
	setp.lt.s32 	%p71, %r523, %r453;
	selp.b32 	%r555, 0, %r453, %p71;
	sub.s32 	%r175, %r523, %r555;
	setp.lt.s32 	%p72, %r524, %r453;
	selp.b32 	%r556, 0, %r453, %p72;
	sub.s32 	%r176, %r524, %r556;
	setp.lt.s32 	%p73, %r525, %r453;
	selp.b32 	%r557, 0, %r453, %p73;
	sub.s32 	%r177, %r525, %r557;
	setp.lt.s32 	%p74, %r526, %r453;
	selp.b32 	%r558, 0, %r453, %p74;
	sub.s32 	%r178, %r526, %r558;
	setp.eq.s32 	%p75, %r85, 0;
	selp.b32 	%r559, 0, -32, %p75;
	add.s32 	%r179, %r559, %r527;
	mov.b32 	%r950, 0;
	shl.b32 	%r691, %r117, 2;
	shl.b32 	%r694, %r118, 2;
	shl.b32 	%r697, %r119, 2;
	shl.b32 	%r700, %r120, 2;
	shl.b32 	%r703, %r121, 2;
	shl.b32 	%r706, %r122, 2;
	shl.b32 	%r709, %r123, 2;
	shl.b32 	%r712, %r124, 2;
	shl.b32 	%r715, %r125, 2;
	shl.b32 	%r718, %r126, 2;
	shl.b32 	%r721, %r127, 2;
	shl.b32 	%r724, %r128, 2;
	shl.b32 	%r727, %r129, 2;
	shl.b32 	%r730, %r130, 2;
	shl.b32 	%r733, %r131, 2;
	shl.b32 	%r736, %r132, 2;
	shl.b32 	%r739, %r133, 2;
	shl.b32 	%r742, %r134, 2;
	shl.b32 	%r745, %r135, 2;
	shl.b32 	%r748, %r136, 2;
	shl.b32 	%r751, %r137, 2;
	shl.b32 	%r754, %r138, 2;
	shl.b32 	%r757, %r139, 2;
	shl.b32 	%r760, %r140, 2;
	shl.b32 	%r763, %r141, 2;
	shl.b32 	%r766, %r142, 2;
	shl.b32 	%r769, %r143, 2;
	shl.b32 	%r772, %r144, 2;
	shl.b32 	%r775, %r145, 2;
	shl.b32 	%r778, %r146, 2;
	shl.b32 	%r781, %r147, 2;
$L__BB236_18:
	setp.lt.s32 	%p76, %r453, 1;
	add.s32 	%r215, %r950, %r29;
	mad.lo.s32 	%r216, %r215, %r453, %r85;
	@%p76 bra 	$L__BB236_20;
	shl.b32 	%r560, %r216, 2;
	mov.u32 	%r561, _ZZ9cuda_gemmIiLi128ELi16ELi1ELi512ELi32ELi32ELi0EEviiiPT_S1_S1_iiE3Ash;
	add.s32 	%r562, %r561, %r560;
	ld.shared.u32 	%r951, [%r562];
$L__BB236_20:
	setp.lt.s32 	%p77, %r453, 2;
	@%p77 bra 	$L__BB236_22;
	sub.s32 	%r563, %r216, %r86;
	shl.b32 	%r564, %r563, 2;
	mov.u32 	%r565, _ZZ9cuda_gemmIiLi128ELi16ELi1ELi512ELi32ELi32ELi0EEviiiPT_S1_S1_iiE3Ash;
	add.s32 	%r566, %r565, %r564;
	ld.shared.u32 	%r952, [%r566+4];
$L__BB236_22:
	setp.lt.s32 	%p78, %r453, 3;
	@%p78 bra 	$L__BB236_24;
	sub.s32 	%r567, %r216, %r87;
	shl.b32 	%r568, %r567, 2;
	mov.u32 	%r569, _ZZ9cuda_gemmIiLi128ELi16ELi1ELi512ELi32ELi32ELi0EEviiiPT_S1_S1_iiE3Ash;
	add.s32 	%r570, %r569, %r568;
	ld.shared.u32 	%r953, [%r570+8];
$L__BB236_24:
	setp.lt.s32 	%p79, %r453, 4;
	@%p79 bra 	$L__BB236_26;
	sub.s32 	%r571, %r216, %r88;
	shl.b32 	%r572, %r571, 2;
	mov.u32 	%r573, _ZZ9cuda_gemmIiLi128ELi16ELi1ELi512ELi32ELi32ELi0EEviiiPT_S1_S1_iiE3Ash;
	add.s32 	%r574, %r573, %r572;
	ld.shared.u32 	%r954, [%r574+12];
$L__BB236_26:
	setp.lt.s32 	%p80, %r453, 5;
	@%p80 bra 	$L__BB236_28;
	sub.s32 	%r575, %r216, %r89;
	shl.b32 	%r576, %r575, 2;
	mov.u32 	%r577, _ZZ9cuda_gemmIiLi128ELi16ELi1ELi512ELi32ELi32ELi0EEviiiPT_S1_S1_iiE3Ash;
	add.s32 	%r578, %r577, %r576;
	ld.shared.u32 	%r955, [%r578+16];
$L__BB236_28:
	setp.lt.s32 	%p81, %r453, 6;
	@%p81 bra 	$L__BB236_30;
	sub.s32 	%r579, %r216, %r90;
	shl.b32 	%r580, %r579, 2;
	mov.u32 	%r581, _ZZ9cuda_gemmIiLi128ELi16ELi1ELi512ELi32ELi32ELi0EEviiiPT_S1_S1_iiE3Ash;
	add.s32 	%r582, %r581, %r580;
	ld.shared.u32 	%r956, [%r582+20];
$L__BB236_30:
	setp.lt.s32 	%p82, %r453, 7;
	@%p82 bra 	$L__BB236_32;
	sub.s32 	%r583, %r216, %r91;
	shl.b32 	%r584, %r583, 2;
	mov.u32 	%r585, _ZZ9cuda_gemmIiLi128ELi16ELi1ELi512ELi32ELi32ELi0EEviiiPT_S1_S1_iiE3Ash;
	add.s32 	%r586, %r585, %r584;
	ld.shared.u32 	%r957, [%r586+24];
$L__BB236_32:
	setp.lt.s32 	%p83, %r453, 8;
	@%p83 bra 	$L__BB236_34;
	sub.s32 	%r587, %r216, %r92;
	shl.b32 	%r588, %r587, 2;
	mov.u32 	%r589, _ZZ9cuda_gemmIiLi128ELi16ELi1ELi512ELi32ELi32ELi0EEviiiPT_S1_S1_iiE3Ash;
	add.s32 	%r590, %r589, %r588;
	ld.shared.u32 	%r958, [%r590+28];
$L__BB236_34:
	setp.lt.s32 	%p84, %r453, 9;
	@%p84 bra 	$L__BB236_36;
	sub.s32 	%r591, %r216, %r93;
	shl.b32 	%r592, %r591, 2;
	mov.u32 	%r593, _ZZ9cuda_gemmIiLi128ELi16ELi1ELi512ELi32ELi32ELi0EEviiiPT_S1_S1_iiE3Ash;
	add.s32 	%r594, %r593, %r592;
	ld.shared.u32 	%r959, [%r594+32];
$L__BB236_36:
	setp.lt.s32 	%p85, %r453, 10;
	@%p85 bra 	$L__BB236_38;
	sub.s32 	%r595, %r216, %r94;
	shl.b32 	%r596, %r595, 2;
	mov.u32 	%r597, _ZZ9cuda_gemmIiLi128ELi16ELi1ELi512ELi32ELi32ELi0EEviiiPT_S1_S1_iiE3Ash;
	add.s32 	%r598, %r597, %r596;
	ld.shared.u32 	%r960, [%r598+36];
$L__BB236_38:
	setp.lt.s32 	%p86, %r453, 11;
	@%p86 bra 	$L__BB236_40;
	sub.s32 	%r599, %r216, %r95;
	shl.b32 	%r600, %r599, 2;
	mov.u32 	%r601, _ZZ9cuda_gemmIiLi128ELi16ELi1ELi512ELi32ELi32ELi0EEviiiPT_S1_S1_iiE3Ash;
	add.s32 	%r602, %r601, %r600;
	ld.shared.u32 	%r961, [%r602+40];
$L__BB236_40:
	setp.lt.s32 	%p87, %r453, 12;
	@%p87 bra 	$L__BB236_42;
	sub.s32 	%r603, %r216, %r96;
	shl.b32 	%r604, %r603, 2;
	mov.u32 	%r605, _ZZ9cuda_gemmIiLi128ELi16ELi1ELi512ELi32ELi32ELi0EEviiiPT_S1_S1_iiE3Ash;
	add.s32 	%r606, %r605, %r604;
	ld.shared.u32 	%r962, [%r606+44];
$L__BB236_42:
	setp.lt.s32 	%p88, %r453, 13;
	@%p88 bra 	$L__BB236_44;
	sub.s32 	%r607, %r216, %r97;
	shl.b32 	%r608, %r607, 2;
	mov.u32 	%r609, _ZZ9cuda_gemmIiLi128ELi16ELi1ELi512ELi32ELi32ELi0EEviiiPT_S1_S1_iiE3Ash;
	add.s32 	%r610, %r609, %r608;
	ld.shared.u32 	%r963, [%r610+48];
$L__BB236_44:
	setp.lt.s32 	%p89, %r453, 14;
	@%p89 bra 	$L__BB236_46;
	sub.s32 	%r611, %r216, %r98;
	shl.b32 	%r612, %r611, 2;
	mov.u32 	%r613, _ZZ9cuda_gemmIiLi128ELi16ELi1ELi512ELi32ELi32ELi0EEviiiPT_S1_S1_iiE3Ash;
	add.s32 	%r614, %r613, %r612;
	ld.shared.u32 	%r964, [%r614+52];
$L__BB236_46:
	setp.lt.s32 	%p90, %r453, 15;
	@%p90 bra 	$L__BB236_48;
	sub.s32 	%r615, %r216, %r99;
	shl.b32 	%r616, %r615, 2;
	mov.u32 	%r617, _ZZ9cuda_gemmIiLi128ELi16ELi1ELi512ELi32ELi32ELi0EEviiiPT_S1_S1_iiE3Ash;
	add.s32 	%r618, %r617, %r616;
	ld.shared.u32 	%r965, [%r618+56];
$L__BB236_48:
	setp.lt.s32 	%p91, %r453, 16;
	@%p91 bra 	$L__BB236_50;
	sub.s32 	%r619, %r216, %r100;
	shl.b32 	%r620, %r619, 2;
	mov.u32 	%r621, _ZZ9cuda_gemmIiLi128ELi16ELi1ELi512ELi32ELi32ELi0EEviiiPT_S1_S1_iiE3Ash;
	add.s32 	%r622, %r621, %r620;
	ld.shared.u32 	%r966, [%r622+60];
$L__BB236_50:
	setp.lt.s32 	%p92, %r453, 17;
	@%p92 bra 	$L__BB236_52;
	sub.s32 	%r623, %r216, %r101;
	shl.b32 	%r624, %r623, 2;
	mov.u32 	%r625, _ZZ9cuda_gemmIiLi128ELi16ELi1ELi512ELi32ELi32ELi0EEviiiPT_S1_S1_iiE3Ash;
	add.s32 	%r626, %r625, %r624;
	ld.shared.u32 	%r967, [%r626+64];
$L__BB236_52:
	setp.lt.s32 	%p93, %r453, 18;
	@%p93 bra 	$L__BB236_54;
	sub.s32 	%r627, %r216, %r102;
	shl.b32 	%r628, %r627, 2;
	mov.u32 	%r629, _ZZ9cuda_gemmIiLi128ELi16ELi1ELi512ELi32ELi32ELi0EEviiiPT_S1_S1_iiE3Ash;
	add.s32 	%r630, %r629, %r628;
	ld.shared.u32 	%r968, [%r630+68];
$L__BB236_54:
	setp.lt.s32 	%p94, %r453, 19;
	@%p94 bra 	$L__BB236_56;
	sub.s32 	%r631, %r216, %r103;
	shl.b32 	%r632, %r631, 2;
	mov.u32 	%r633, _ZZ9cuda_gemmIiLi128ELi16ELi1ELi512ELi32ELi32ELi0EEviiiPT_S1_S1_iiE3Ash;
	add.s32 	%r634, %r633, %r632;
	ld.shared.u32 	%r969, [%r634+72];
$L__BB236_56:
	setp.lt.s32 	%p95, %r453, 20;
	@%p95 bra 	$L__BB236_58;
	sub.s32 	%r635, %r216, %r104;
	shl.b32 	%r636, %r635, 2;
	mov.u32 	%r637, _ZZ9cuda_gemmIiLi128ELi16ELi1ELi512ELi32ELi32ELi0EEviiiPT_S1_S1_iiE3Ash;
	add.s32 	%r638, %r637, %r636;
	ld.shared.u32 	%r970, [%r638+76];
$L__BB236_58:
	setp.lt.s32 	%p96, %r453, 21;
	@%p96 bra 	$L__BB236_60;
	sub.s32 	%r639, %r216, %r105;
	shl.b32 	%r640, %r639, 2;
	mov.u32 	%r641, _ZZ9cuda_gemmIiLi128ELi16ELi1ELi512ELi32ELi32ELi0EEviiiPT_S1_S1_iiE3Ash;
	add.s32 	%r642, %r641, %r640;
	ld.shared.u32 	%r971, [%r642+80];
$L__BB236_60:
	setp.lt.s32 	%p97, %r453, 22;
	@%p97 bra 	$L__BB236_62;
	sub.s32 	%r643, %r216, %r106;
	shl.b32 	%r644, %r643, 2;
	mov.u32 	%r645, _ZZ9cuda_gemmIiLi128ELi16ELi1ELi512ELi32ELi32ELi0EEviiiPT_S1_S1_iiE3Ash;
	add.s32 	%r646, %r645, %r644;
	ld.shared.u32 	%r972, [%r646+84];
$L__BB236_62:
	setp.lt.s32 	%p98, %r453, 23;
	@%p98 bra 	$L__BB236_64;
	sub.s32 	%r647, %r216, %r107;
	shl.b32 	%r648, %r647, 2;
	mov.u32 	%r649, _ZZ9cuda_gemmIiLi128ELi16ELi1ELi512ELi32ELi32ELi0EEviiiPT_S1_S1_iiE3Ash;
	add.s32 	%r650, %r649, %r648;
	ld.shared.u32 	%r973, [%r650+88];
$L__BB236_64:
	setp.lt.s32 	%p99, %r453, 24;
	@%p99 bra 	$L__BB236_66;
	sub.s32 	%r651, %r216, %r108;
	shl.b32 	%r652, %r651, 2;
	mov.u32 	%r653, _ZZ9cuda_gemmIiLi128ELi16ELi1ELi512ELi32ELi32ELi0EEviiiPT_S1_S1_iiE3Ash;
	add.s32 	%r654, %r653, %r652;
	ld.shared.u32 	%r974, [%r654+92];
$L__BB236_66:
	setp.lt.s32 	%p100, %r453, 25;
	@%p100 bra 	$L__BB236_68;
	sub.s32 	%r655, %r216, %r109;
	shl.b32 	%r656, %r655, 2;
	mov.u32 	%r657, _ZZ9cuda_gemmIiLi128ELi16ELi1ELi512ELi32ELi32ELi0EEviiiPT_S1_S1_iiE3Ash;
	add.s32 	%r658, %r657, %r656;
	ld.shared.u32 	%r975, [%r658+96];
$L__BB236_68:
	setp.lt.s32 	%p101, %r453, 26;
	@%p101 bra 	$L__BB236_70;
	sub.s32 	%r659, %r216, %r110;
	shl.b32 	%r660, %r659, 2;
	mov.u32 	%r661, _ZZ9cuda_gemmIiLi128ELi16ELi1ELi512ELi32ELi32ELi0EEviiiPT_S1_S1_iiE3Ash;
	add.s32 	%r662, %r661, %r660;
	ld.shared.u32 	%r976, [%r662+100];
$L__BB236_70:
	setp.lt.s32 	%p102, %r453, 27;
	@%p102 bra 	$L__BB236_72;
	sub.s32 	%r663, %r216, %r111;
	shl.b32 	%r664, %r663, 2;
	mov.u32 	%r665, _ZZ9cuda_gemmIiLi128ELi16ELi1ELi512ELi32ELi32ELi0EEviiiPT_S1_S1_iiE3Ash;
	add.s32 	%r666, %r665, %r664;
	ld.shared.u32 	%r977, [%r666+104];
$L__BB236_72:
	setp.lt.s32 	%p103, %r453, 28;
	@%p103 bra 	$L__BB236_74;
	sub.s32 	%r667, %r216, %r112;
	shl.b32 	%r668, %r667, 2;
	mov.u32 	%r669, _ZZ9cuda_gemmIiLi128ELi16ELi1ELi512ELi32ELi32ELi0EEviiiPT_S1_S1_iiE3Ash;
	add.s32 	%r670, %r669, %r668;
	ld.shared.u32 	%r978, [%r670+108];
$L__BB236_74:
	setp.lt.s32 	%p104, %r453, 29;
	@%p104 bra 	$L__BB236_76;
	sub.s32 	%r671, %r216, %r113;
	shl.b32 	%r672, %r671, 2;
	mov.u32 	%r673, _ZZ9cuda_gemmIiLi128ELi16ELi1ELi512ELi32ELi32ELi0EEviiiPT_S1_S1_iiE3Ash;
	add.s32 	%r674, %r673, %r672;
	ld.shared.u32 	%r979, [%r674+112];
$L__BB236_76:
	setp.lt.s32 	%p105, %r453, 30;
	@%p105 bra 	$L__BB236_78;
	sub.s32 	%r675, %r216, %r114;
	shl.b32 	%r676, %r675, 2;
	mov.u32 	%r677, _ZZ9cuda_gemmIiLi128ELi16ELi1ELi512ELi32ELi32ELi0EEviiiPT_S1_S1_iiE3Ash;
	add.s32 	%r678, %r677, %r676;
	ld.shared.u32 	%r980, [%r678+116];
$L__BB236_78:
	setp.lt.s32 	%p106, %r453, 31;
	@%p106 bra 	$L__BB236_80;
	sub.s32 	%r679, %r216, %r115;
	shl.b32 	%r680, %r679, 2;
	mov.u32 	%r681, _ZZ9cuda_gemmIiLi128ELi16ELi1ELi512ELi32ELi32ELi0EEviiiPT_S1_S1_iiE3Ash;
	add.s32 	%r682, %r681, %r680;
	ld.shared.u32 	%r981, [%r682+120];
$L__BB236_80:
	setp.lt.s32 	%p107, %r453, 32;
	@%p107 bra 	$L__BB236_82;
	sub.s32 	%r683, %r216, %r116;
	shl.b32 	%r684, %r683, 2;
	mov.u32 	%r685, _ZZ9cuda_gemmIiLi128ELi16ELi1ELi512ELi32ELi32ELi0EEviiiPT_S1_S1_iiE3Ash;
	add.s32 	%r686, %r685, %r684;
	ld.shared.u32 	%r982, [%r686+124];
$L__BB236_82:
	setp.ge.s32 	%p108, %r8, %r452;
	@%p108 bra 	$L__BB236_212;
	mov.u32 	%r983, %r8;
$L__BB236_84:
	setp.gt.u32 	%p109, %r453, 32;
	mov.u32 	%r687, _ZZ9cuda_gemmIiLi128ELi16ELi1ELi512ELi32ELi32ELi0EEviiiPT_S1_S1_iiE11kron_fac_sh;
	mad.lo.s32 	%r282, %r983, 132, %r687;
	shl.b32 	%r688, %r85, 2;
	add.s32 	%r689, %r282, %r688;
	ld.shared.u32 	%r283, [%r689];
	@%p109 bra 	$L__BB236_149;
	setp.eq.s32 	%p142, %r453, 0;
	mov.b32 	%r985, 0;
	@%p142 bra 	$L__BB236_87;
	shfl.sync.idx.b32	%r785|%p143, %r283, %r148, %r14, -1;
	mul.lo.s32 	%r985, %r785, %r951;
$L__BB236_87:
	setp.lt.s32 	%p144, %r453, 2;
	@%p144 bra 	$L__BB236_89;
	shfl.sync.idx.b32	%r786|%p145, %r283, %r149, %r14, -1;
	mad.lo.s32 	%r985, %r786, %r952, %r985;
$L__BB236_89:
	setp.lt.s32 	%p146, %r453, 3;
	@%p146 bra 	$L__BB236_91;
	shfl.sync.idx.b32	%r787|%p147, %r283, %r150, %r14, -1;
	mad.lo.s32 	%r985, %r787, %r953, %r985;
$L__BB236_91:
	setp.lt.s32 	%p148, %r453, 4;
	@%p148 bra 	$L__BB236_93;
	shfl.sync.idx.b32	%r788|%p149, %r283, %r151, %r14, -1;
	mad.lo.s32 	%r985, %r788, %r954, %r985;
$L__BB236_93:
	setp.lt.s32 	%p150, %r453, 5;
	@%p150 bra 	$L__BB236_95;
	shfl.sync.idx.b32	%r789|%p151, %r283, %r152, %r14, -1;
	mad.lo.s32 	%r985, %r789, %r955, %r985;
$L__BB236_95:
	setp.lt.s32 	%p152, %r453, 6;
	@%p152 bra 	$L__BB236_97;
	shfl.sync.idx.b32	%r790|%p153, %r283, %r153, %r14, -1;
	mad.lo.s32 	%r985, %r790, %r956, %r985;
$L__BB236_97:
	setp.lt.s32 	%p154, %r453, 7;
	@%p154 bra 	$L__BB236_99;
	shfl.sync.idx.b32	%r791|%p155, %r283, %r154, %r14, -1;
	mad.lo.s32 	%r985, %r791, %r957, %r985;
$L__BB236_99:
	setp.lt.s32 	%p156, %r453, 8;
	@%p156 bra 	$L__BB236_101;
	shfl.sync.idx.b32	%r792|%p157, %r283, %r155, %r14, -1;
	mad.lo.s32 	%r985, %r792, %r958, %r985;
$L__BB236_101:
	setp.lt.s32 	%p158, %r453, 9;
	@%p158 bra 	$L__BB236_103;
	shfl.sync.idx.b32	%r793|%p159, %r283, %r156, %r14, -1;
	mad.lo.s32 	%r985, %r793, %r959, %r985;
$L__BB236_103:
	setp.lt.s32 	%p160, %r453, 10;
	@%p160 bra 	$L__BB236_105;
	shfl.sync.idx.b32	%r794|%p161, %r283, %r157, %r14, -1;
	mad.lo.s32 	%r985, %r794, %r960, %r985;
$L__BB236_105:
	setp.lt.s32 	%p162, %r453, 11;
	@%p162 bra 	$L__BB236_107;
	shfl.sync.idx.b32	%r795|%p163, %r283, %r158, %r14, -1;
	mad.lo.s32 	%r985, %r795, %r961, %r985;
$L__BB236_107:
	setp.lt.s32 	%p164, %r453, 12;
	@%p164 bra 	$L__BB236_109;
	shfl.sync.idx.b32	%r796|%p165, %r283, %r159, %r14, -1;
	mad.lo.s32 	%r985, %r796, %r962, %r985;
$L__BB236_109:
	setp.lt.s32 	%p166, %r453, 13;
	@%p166 bra 	$L__BB236_111;
	shfl.sync.idx.b32	%r797|%p167, %r283, %r160, %r14, -1;
	mad.lo.s32 	%r985, %r797, %r963, %r985;
$L__BB236_111:
	setp.lt.s32 	%p168, %r453, 14;
	@%p168 bra 	$L__BB236_113;
	shfl.sync.idx.b32	%r798|%p169, %r283, %r161, %r14, -1;
	mad.lo.s32 	%r985, %r798, %r964, %r985;
$L__BB236_113:
	setp.lt.s32 	%p170, %r453, 15;
	@%p170 bra 	$L__BB236_115;
	shfl.sync.idx.b32	%r799|%p171, %r283, %r162, %r14, -1;
	mad.lo.s32 	%r985, %r799, %r965, %r985;
$L__BB236_115:
	setp.lt.s32 	%p172, %r453, 16;
	@%p172 bra 	$L__BB236_117;
	shfl.sync.idx.b32	%r800|%p173, %r283, %r163, %r14, -1;
	mad.lo.s32 	%r985, %r800, %r966, %r985;
$L__BB236_117:
	setp.lt.s32 	%p174, %r453, 17;
	@%p174 bra 	$L__BB236_119;
	shfl.sync.idx.b32	%r801|%p175, %r283, %r164, %r14, -1;
	mad.lo.s32 	%r985, %r801, %r967, %r985;
$L__BB236_119:
	setp.lt.s32 	%p176, %r453, 18;
	@%p176 bra 	$L__BB236_121;
	shfl.sync.idx.b32	%r802|%p177, %r283, %r165, %r14, -1;
	mad.lo.s32 	%r985, %r802, %r968, %r985;
$L__BB236_121:
	setp.lt.s32 	%p178, %r453, 19;
	@%p178 bra 	$L__BB236_123;
	shfl.sync.idx.b32	%r803|%p179, %r283, %r166, %r14, -1;
	mad.lo.s32 	%r985, %r803, %r969, %r985;
$L__BB236_123:
	setp.lt.s32 	%p180, %r453, 20;
	@%p180 bra 	$L__BB236_125;
	shfl.sync.idx.b32	%r804|%p181, %r283, %r167, %r14, -1;
	mad.lo.s32 	%r985, %r804, %r970, %r985;
$L__BB236_125:
	setp.lt.s32 	%p182, %r453, 21;
	@%p182 bra 	$L__BB236_127;
	shfl.sync.idx.b32	%r805|%p183, %r283, %r168, %r14, -1;
	mad.lo.s32 	%r985, %r805, %r971, %r985;
$L__BB236_127:
	setp.lt.s32 	%p184, %r453, 22;
	@%p184 bra 	$L__BB236_129;
	shfl.sync.idx.b32	%r806|%p185, %r283, %r169, %r14, -1;
	mad.lo.s32 	%r985, %r806, %r972, %r985;
$L__BB236_129:
	setp.lt.s32 	%p186, %r453, 23;
	@%p186 bra 	$L__BB236_131;
	shfl.sync.idx.b32	%r807|%p187, %r283, %r170, %r14, -1;
	mad.lo.s32 	%r985, %r807, %r973, %r985;
$L__BB236_131:
	setp.lt.s32 	%p188, %r453, 24;
	@%p188 bra 	$L__BB236_133;
	shfl.sync.idx.b32	%r808|%p189, %r283, %r171, %r14, -1;
	mad.lo.s32 	%r985, %r808, %r974, %r985;
$L__BB236_133:
	setp.lt.s32 	%p190, %r453, 25;
	@%p190 bra 	$L__BB236_135;
	shfl.sync.idx.b32	%r809|%p191, %r283, %r172, %r14, -1;
	mad.lo.s32 	%r985, %r809, %r975, %r985;
$L__BB236_135:
	setp.lt.s32 	%p192, %r453, 26;
	@%p192 bra 	$L__BB236_137;
	shfl.sync.idx.b32	%r810|%p193, %r283, %r173, %r14, -1;
	mad.lo.s32 	%r985, %r810, %r976, %r985;
$L__BB236_137:
	setp.lt.s32 	%p194, %r453, 27;
	@%p194 bra 	$L__BB236_139;
	shfl.sync.idx.b32	%r811|%p195, %r283, %r174, %r14, -1;
	mad.lo.s32 	%r985, %r811, %r977, %r985;
$L__BB236_139:
	setp.lt.s32 	%p196, %r453, 28;
	@%p196 bra 	$L__BB236_141;
	shfl.sync.idx.b32	%r812|%p197, %r283, %r175, %r14, -1;
	mad.lo.s32 	%r985, %r812, %r978, %r985;
$L__BB236_141:
	setp.lt.s32 	%p198, %r453, 29;
	@%p198 bra 	$L__BB236_143;
	shfl.sync.idx.b32	%r813|%p199, %r283, %r176, %r14, -1;
	mad.lo.s32 	%r985, %r813, %r979, %r985;
$L__BB236_143:
	setp.lt.s32 	%p200, %r453, 30;
	@%p200 bra 	$L__BB236_145;
	shfl.sync.idx.b32	%r814|%p201, %r283, %r177, %r14, -1;
	mad.lo.s32 	%r985, %r814, %r980, %r985;
$L__BB236_145:
	setp.lt.s32 	%p202, %r453, 31;
	@%p202 bra 	$L__BB236_147;
	shfl.sync.idx.b32	%r815|%p203, %r283, %r178, %r14, -1;
	mad.lo.s32 	%r985, %r815, %r981, %r985;
$L__BB236_147:
	setp.ne.s32 	%p204, %r453, 32;
	@%p204 bra 	$L__BB236_211;
	shfl.sync.idx.b32	%r816|%p205, %r283, %r179, %r14, -1;
	mad.lo.s32 	%r985, %r816, %r982, %r985;
	bra.uni 	$L__BB236_211;
$L__BB236_149:
	setp.gt.s32 	%p111, %r453, 0;
	mul.lo.s32 	%r690, %r283, %r951;
	selp.b32 	%r985, %r690, 0, %p111;
	@%p77 bra 	$L__BB236_151;
	add.s32 	%r692, %r282, %r691;
	ld.shared.u32 	%r693, [%r692+4];
	mad.lo.s32 	%r985, %r693, %r952, %r985;
$L__BB236_151:
	@%p78 bra 	$L__BB236_153;
	add.s32 	%r695, %r282, %r694;
	ld.shared.u32 	%r696, [%r695+8];
	mad.lo.s32 	%r985, %r696, %r953, %r985;
$L__BB236_153:
	@%p79 bra 	$L__BB236_155;
	add.s32 	%r698, %r282, %r697;
	ld.shared.u32 	%r699, [%r698+12];
	mad.lo.s32 	%r985, %r699, %r954, %r985;
$L__BB236_155:
	@%p80 bra 	$L__BB236_157;
	add.s32 	%r701, %r282, %r700;
	ld.shared.u32 	%r702, [%r701+16];
	mad.lo.s32 	%r985, %r702, %r955, %r985;
$L__BB236_157:
	@%p81 bra 	$L__BB236_159;
	add.s32 	%r704, %r282, %r703;
	ld.shared.u32 	%r705, [%r704+20];
	mad.lo.s32 	%r985, %r705, %r956, %r985;
$L__BB236_159:
	setp.lt.s32 	%p116, %r453, 7;
	@%p116 bra 	$L__BB236_161;
	add.s32 	%r707, %r282, %r706;
	ld.shared.u32 	%r708, [%r707+24];
	mad.lo.s32 	%r985, %r708, %r957, %r985;
$L__BB236_161:
	setp.lt.s32 	%p117, %r453, 8;
	@%p117 bra 	$L__BB236_163;
	add.s32 	%r710, %r282, %r709;
	ld.shared.u32 	%r711, [%r710+28];
	mad.lo.s32 	%r985, %r711, %r958, %r985;
$L__BB236_163:
	setp.lt.s32 	%p118, %r453, 9;
	@%p118 bra 	$L__BB236_165;
	add.s32 	%r713, %r282, %r712;
	ld.shared.u32 	%r714, [%r713+32];
	mad.lo.s32 	%r985, %r714, %r959, %r985;
$L__BB236_165:
	setp.lt.s32 	%p119, %r453, 10;
	@%p119 bra 	$L__BB236_167;
	add.s32 	%r716, %r282, %r715;
	ld.shared.u32 	%r717, [%r716+36];
	mad.lo.s32 	%r985, %r717, %r960, %r985;
$L__BB236_167:
	setp.lt.s32 	%p120, %r453, 11;
	@%p120 bra 	$L__BB236_169;
	add.s32 	%r719, %r282, %r718;
	ld.shared.u32 	%r720, [%r719+40];
	mad.lo.s32 	%r985, %r720, %r961, %r985;
$L__BB236_169:
	setp.lt.s32 	%p121, %r453, 12;
	@%p121 bra 	$L__BB236_171;
	add.s32 	%r722, %r282, %r721;
	ld.shared.u32 	%r723, [%r722+44];
	mad.lo.s32 	%r985, %r723, %r962, %r985;
$L__BB236_171:
	setp.lt.s32 	%p122, %r453, 13;
	@%p122 bra 	$L__BB236_173;
	add.s32 	%r725, %r282, %r724;
	ld.shared.u32 	%r726, [%r725+48];
	mad.lo.s32 	%r985, %r726, %r963, %r985;
$L__BB236_173:
	setp.lt.s32 	%p123, %r453, 14;
	@%p123 bra 	$L__BB236_175;
	add.s32 	%r728, %r282, %r727;
	ld.shared.u32 	%r729, [%r728+52];
	mad.lo.s32 	%r985, %r729, %r964, %r985;
$L__BB236_175:
	setp.lt.s32 	%p124, %r453, 15;
	@%p124 bra 	$L__BB236_177;
	add.s32 	%r731, %r282, %r730;
	ld.shared.u32 	%r732, [%r731+56];
	mad.lo.s32 	%r985, %r732, %r965, %r985;
$L__BB236_177:
	setp.lt.s32 	%p125, %r453, 16;
	@%p125 bra 	$L__BB236_179;
	add.s32 	%r734, %r282, %r733;
	ld.shared.u32 	%r735, [%r734+60];
	mad.lo.s32 	%r985, %r735, %r966, %r985;
$L__BB236_179:
	setp.lt.s32 	%p126, %r453, 17;
	@%p126 bra 	$L__BB236_181;
	add.s32 	%r737, %r282, %r736;
	ld.shared.u32 	%r738, [%r737+64];
	mad.lo.s32 	%r985, %r738, %r967, %r985;
$L__BB236_181:
	setp.lt.s32 	%p127, %r453, 18;
	@%p127 bra 	$L__BB236_183;
	add.s32 	%r740, %r282, %r739;
	ld.shared.u32 	%r741, [%r740+68];
	mad.lo.s32 	%r985, %r741, %r968, %r985;
$L__BB236_183:
	setp.lt.s32 	%p128, %r453, 19;
	@%p128 bra 	$L__BB236_185;
	add.s32 	%r743, %r282, %r742;
	ld.shared.u32 	%r744, [%r743+72];
	mad.lo.s32 	%r985, %r744, %r969, %r985;
$L__BB236_185:
	setp.lt.s32 	%p129, %r453, 20;
	@%p129 bra 	$L__BB236_187;
	add.s32 	%r746, %r282, %r745;
	ld.shared.u32 	%r747, [%r746+76];
	mad.lo.s32 	%r985, %r747, %r970, %r985;
$L__BB236_187:
	setp.lt.s32 	%p130, %r453, 21;
	@%p130 bra 	$L__BB236_189;
	add.s32 	%r749, %r282, %r748;
	ld.shared.u32 	%r750, [%r749+80];
	mad.lo.s32 	%r985, %r750, %r971, %r985;
$L__BB236_189:
	setp.lt.s32 	%p131, %r453, 22;
	@%p131 bra 	$L__BB236_191;
	add.s32 	%r752, %r282, %r751;
	ld.shared.u32 	%r753, [%r752+84];
	mad.lo.s32 	%r985, %r753, %r972, %r985;
$L__BB236_191:
	setp.lt.s32 	%p132, %r453, 23;
	@%p132 bra 	$L__BB236_193;
	add.s32 	%r755, %r282, %r754;
	ld.shared.u32 	%r756, [%r755+88];
	mad.lo.s32 	%r985, %r756, %r973, %r985;
$L__BB236_193:
	setp.lt.s32 	%p133, %r453, 24;
	@%p133 bra 	$L__BB236_195;
	add.s32 	%r758, %r282, %r757;
	ld.shared.u32 	%r759, [%r758+92];
	mad.lo.s32 	%r985, %r759, %r974, %r985;
$L__BB236_195:
	setp.lt.s32 	%p134, %r453, 25;
	@%p134 bra 	$L__BB236_197;
	add.s32 	%r761, %r282, %r760;
	ld.shared.u32 	%r762, [%r761+96];
	mad.lo.s32 	%r985, %r762, %r975, %r985;
$L__BB236_197:
	setp.lt.s32 	%p135, %r453, 26;
	@%p135 bra 	$L__BB236_199;
	add.s32 	%r764, %r282, %r763;
	ld.shared.u32 	%r765, [%r764+100];
	mad.lo.s32 	%r985, %r765, %r976, %r985;
$L__BB236_199:
	setp.lt.s32 	%p136, %r453, 27;
	@%p136 bra 	$L__BB236_201;
	add.s32 	%r767, %r282, %r766;
	ld.shared.u32 	%r768, [%r767+104];
	mad.lo.s32 	%r985, %r768, %r977, %r985;
$L__BB236_201:
	setp.lt.s32 	%p137, %r453, 28;
	@%p137 bra 	$L__BB236_203;
	add.s32 	%r770, %r282, %r769;
	ld.shared.u32 	%r771, [%r770+108];
	mad.lo.s32 	%r985, %r771, %r978, %r985;
$L__BB236_203:
	setp.lt.s32 	%p138, %r453, 29;
	@%p138 bra 	$L__BB236_205;
	add.s32 	%r773, %r282, %r772;
	ld.shared.u32 	%r774, [%r773+112];
	mad.lo.s32 	%r985, %r774, %r979, %r985;
$L__BB236_205:
	setp.lt.s32 	%p139, %r453, 30;
	@%p139 bra 	$L__BB236_207;
	add.s32 	%r776, %r282, %r775;
	ld.shared.u32 	%r777, [%r776+116];
	mad.lo.s32 	%r985, %r777, %r980, %r985;
$L__BB236_207:
	setp.lt.s32 	%p140, %r453, 31;
	@%p140 bra 	$L__BB236_209;
	add.s32 	%r779, %r282, %r778;
	ld.shared.u32 	%r780, [%r779+120];
	mad.lo.s32 	%r985, %r780, %r981, %r985;
$L__BB236_209:
	setp.lt.s32 	%p141, %r453, 32;
	@%p141 bra 	$L__BB236_211;
	add.s32 	%r782, %r282, %r781;
	ld.shared.u32 	%r783, [%r782+124];
	mad.lo.s32 	%r985, %r783, %r982, %r985;
$L__BB236_211:
	mad.lo.s32 	%r817, %r983, %r6, %r215;
	shl.b32 	%r818, %r817, 2;
	mov.u32 	%r819, _ZZ9cuda_gemmIiLi128ELi16ELi1ELi512ELi32ELi32ELi0EEviiiPT_S1_S1_iiE3Csh;
	add.s32 	%r820, %r819, %r818;
	ld.shared.u32 	%r821, [%r820];
	add.s32 	%r822, %r821, %r985;
	st.shared.u32 	[%r820], %r822;
	add.s32 	%r983, %r983, %r28;
	setp.lt.s32 	%p206, %r983, %r452;
	@%p206 bra 	$L__BB236_84;
$L__BB236_212:
	add.s32 	%r950, %r950, %r7;
	setp.lt.s32 	%p207, %r950, %r6;
	@%p207 bra 	$L__BB236_18;
$L__BB236_213:
	setp.eq.s16 	%p208, %rs1, 2;
	bar.sync 	0;
	mad.lo.s32 	%r444, %r908, %r450, %r15;
	div.s32 	%r445, %r451, %r453;
	mov.u32 	%r1078, %r1;
	@%p208 bra 	$L__BB236_217;
	setp.eq.s16 	%p209, %rs1, 3;
	div.s32 	%r823, %r1, %r6;
	mad.lo.s32 	%r824, %r445, %r823, %r444;
	mul.lo.s32 	%r825, %r823, %r6;
	sub.s32 	%r826, %r1, %r825;
	add.s32 	%r827, %r824, %r826;
	ld.shared.u32 	%r828, [%r22];
	mul.wide.s32 	%rd23, %r827, 4;
	add.s64 	%rd24, %rd2, %rd23;
	st.global.u32 	[%rd24], %r828;
	mov.u32 	%r1078, %r16;
	@%p209 bra 	$L__BB236_217;
	setp.eq.s16 	%p210, %rs1, 0;
	div.s32 	%r829, %r16, %r6;
	mad.lo.s32 	%r830, %r445, %r829, %r444;
	mul.lo.s32 	%r831, %r829, %r6;
	sub.s32 	%r832, %r16, %r831;
	add.s32 	%r833, %r830, %r832;
	ld.shared.u32 	%r834, [%r23];
	mul.wide.s32 	%rd25, %r833, 4;
	add.s64 	%rd26, %rd2, %rd25;
	st.global.u32 	[%rd26], %r834;
	mov.u32 	%r1078, %r20;
	@%p210 bra 	$L__BB236_217;
	div.s32 	%r835, %r20, %r6;
	mad.lo.s32 	%r836, %r445, %r835, %r444;
	mul.lo.s32 	%r837, %r835, %r6;
	sub.s32 	%r838, %r20, %r837;
	add.s32 	%r839, %r836, %r838;
	ld.shared.u32 	%r840, [%r24];
	mul.wide.s32 	%rd27, %r839, 4;
	add.s64 	%rd28, %rd2, %rd27;
	st.global.u32 	[%rd28], %r840;
	mov.u32 	%r1078, %r21;
$L__BB236_217:
	div.s32 	%r841, %r1078, %r6;
	mad.lo.s32 	%r842, %r445, %r841, %r444;
	mul.lo.s32 	%r843, %r841, %r6;
	sub.s32 	%r844, %r1078, %r843;
	add.s32 	%r845, %r842, %r844;
	shl.b32 	%r846, %r1078, 2;
	mov.u32 	%r847, _ZZ9cuda_gemmIiLi128ELi16ELi1ELi512ELi32ELi32ELi0EEviiiPT_S1_S1_iiE3Csh;
	add.s32 	%r848, %r847, %r846;
	ld.shared.u32 	%r849, [%r848];
	mul.wide.s32 	%rd29, %r845, 4;
	add.s64 	%rd30, %rd2, %rd29;
	st.global.u32 	[%rd30], %r849;
	add.s32 	%r850, %r1078, %r9;
	div.s32 	%r851, %r850, %r6;
	mad.lo.s32 	%r852, %r445, %r851, %r444;
	mul.lo.s32 	%r853, %r851, %r6;
	sub.s32 	%r854, %r850, %r853;
	add.s32 	%r855, %r852, %r854;
	add.s32 	%r856, %r848, %r18;
	ld.shared.u32 	%r857, [%r856];
	mul.wide.s32 	%rd31, %r855, 4;
	add.s64 	%rd32, %rd2, %rd31;
	st.global.u32 	[%rd32], %r857;
	add.s32 	%r858, %r850, %r9;
	div.s32 	%r859, %r858, %r6;
	mad.lo.s32 	%r860, %r445, %r859, %r444;
	mul.lo.s32 	%r861, %r859, %r6;
	sub.s32 	%r862, %r858, %r861;
	add.s32 	%r863, %r860, %r862;
	add.s32 	%r864, %r856, %r18;
	ld.shared.u32 	%r865, [%r864];
	mul.wide.s32 	%rd33, %r863, 4;
	add.s64 	%rd34, %rd2, %rd33;
	st.global.u32 	[%rd34], %r865;
	add.s32 	%r866, %r858, %r9;
	div.s32 	%r867, %r866, %r6;
	mad.lo.s32 	%r868, %r445, %r867, %r444;
	mul.lo.s32 	%r869, %r867, %r6;
	sub.s32 	%r870, %r866, %r869;
	add.s32 	%r871, %r868, %r870;
	add.s32 	%r872, %r864, %r18;
	ld.shared.u32 	%r873, [%r872];
	mul.wide.s32 	%rd35, %r871, 4;
	add.s64 	%rd36, %rd2, %rd35;
	st.global.u32 	[%rd36], %r873;
	add.s32 	%r1078, %r866, %r9;
	setp.lt.u32 	%p211, %r1078, 512;
	@%p211 bra 	$L__BB236_217;
	add.s32 	%r908, %r908, %r11;
	shl.b32 	%r874, %r11, 4;
	setp.lt.u32 	%p212, %r908, %r874;
	@%p212 bra 	$L__BB236_5;
$L__BB236_219:
	ret;

}
	// .globl	_Z9cuda_gemmIiLi128ELi16ELi1ELi512ELi32ELi32ELi1EEviiiPT_S1_S1_ii
.visible .entry _Z9cuda_gemmIiLi128ELi16ELi1ELi512ELi32ELi32ELi1EEviiiPT_S1_S1_ii(
	.param .u32 _Z9cuda_gemmIiLi128ELi16ELi1ELi512ELi32ELi32ELi1EEviiiPT_S1_S1_ii_param_0,
	.param .u32 _Z9cuda_gemmIiLi128ELi16ELi1ELi512ELi32ELi32ELi1EEviiiPT_S1_S1_ii_param_1,
	.param .u32 _Z9cuda_gemmIiLi128ELi16ELi1ELi512ELi32ELi32ELi1EEviiiPT_S1_S1_ii_param_2,
	.param .u64 .ptr .align 1 _Z9cuda_gemmIiLi128ELi16ELi1ELi512ELi32ELi32ELi1EEviiiPT_S1_S1_ii_param_3,
	.param .u64 .ptr .align 1 _Z9cuda_gemmIiLi128ELi16ELi1ELi512ELi32ELi32ELi1EEviiiPT_S1_S1_ii_param_4,
	.param .u64 .ptr .align 1 _Z9cuda_gemmIiLi128ELi16ELi1ELi512ELi32ELi32ELi1EEviiiPT_S1_S1_ii_param_5,
	.param .u32 _Z9cuda_gemmIiLi128ELi16ELi1ELi512ELi32ELi32ELi1EEviiiPT_S1_S1_ii_param_6,
	.param .u32 _Z9cuda_gemmIiLi128ELi16ELi1ELi512ELi32ELi32ELi1EEviiiPT_S1_S1_ii_param_7
)
.maxntid 128
{
	.reg .pred 	%p<82>;
	.reg .b16 	%rs<9>;
	.reg .b32 	%r<391>;
	.reg .b64 	%rd<50>;
	// demoted variable
	.shared .align 128 .b8 _ZZ9cuda_gemmIiLi128ELi16ELi1ELi512ELi32ELi32ELi1EEviiiPT_S1_S1_iiE11kron_fac_sh[4224];
	// demoted variable
	.shared .align 128 .b8 _ZZ9cuda_gemmIiLi128ELi16ELi1ELi512ELi32ELi32ELi1EEviiiPT_S1_S1_iiE3Ash[2048];
	// demoted variable
	.shared .align 128 .b8 _ZZ9cuda_gemmIiLi128ELi16ELi1ELi512ELi32ELi32ELi1EEviiiPT_S1_S1_iiE3Csh[2048];
	ld.param.u64 	%rd10, [_Z9cuda_gemmIiLi128ELi16ELi1ELi512ELi32ELi32ELi1EEviiiPT_S1_S1_ii_param_3];
	ld.param.u64 	%rd11, [_Z9cuda_gemmIiLi128ELi16ELi1ELi512ELi32ELi32ELi1EEviiiPT_S1_S1_ii_param_4];
	ld.param.u64 	%rd12, [_Z9cuda_gemmIiLi128ELi16ELi1ELi512ELi32ELi32ELi1EEviiiPT_S1_S1_ii_param_5];
	cvta.to.global.u64 	%rd1, %rd11;
	cvta.to.global.u64 	%rd2, %rd10;
	cvta.to.global.u64 	%rd3, %rd12;
	mov.u32 	%r1, %tid.x;
	and.b32  	%r2, %r1, 31;
	mov.u32 	%r3, %ntid.x;
	add.s32 	%r4, %r1, %r3;
	cvt.u16.u32 	%rs1, %r4;
	xor.b16  	%rs5, %rs1, 1023;
	cvt.u16.u32 	%rs2, %r3;
	div.u16 	%rs6, %rs5, %rs2;
	and.b16  	%rs3, %rs6, 3;
	setp.eq.s16 	%p1, %rs3, 2;
	mov.u32 	%r377, %r1;
	@%p1 bra 	$L__BB237_3;
	cvt.u32.u16 	%r5, %rs3;
	mov.b32 	%r376, 0;
	mov.u32 	%r377, %r1;
$L__BB237_2:
	.pragma "nounroll";
	mul.wide.u32 	%rd13, %r377, 4;
	add.s64 	%rd14, %rd1, %rd13;
	ld.global.u32 	%r154, [%rd14];
	and.b32  	%r155, %r377, 31;
	mov.u32 	%r156, _ZZ9cuda_gemmIiLi128ELi16ELi1ELi512ELi32ELi32ELi1EEviiiPT_S1_S1_iiE11kron_fac_sh;
	mad.lo.s32 	%r157, %r155, 132, %r156;
	shr.u32 	%r158, %r377, 3;
	and.b32  	%r159, %r158, 536870908;
	add.s32 	%r160, %r157, %r159;
	st.shared.u32 	[%r160], %r154;
	add.s32 	%r377, %r377, %r3;
	add.s32 	%r376, %r376, 1;
	xor.b32  	%r161, %r376, %r5;
	setp.ne.s32 	%p2, %r161, 2;
	@%p2 bra 	$L__BB237_2;
$L__BB237_3:
	mov.u32 	%r164, _ZZ9cuda_gemmIiLi128ELi16ELi1ELi512ELi32ELi32ELi1EEviiiPT_S1_S1_iiE11kron_fac_sh;
$L__BB237_4:
	mul.wide.u32 	%rd15, %r377, 4;
	add.s64 	%rd16, %rd1, %rd15;
	ld.global.u32 	%r162, [%rd16];
	and.b32  	%r163, %r377, 31;
	mad.lo.s32 	%r165, %r163, 132, %r164;
	shr.u32 	%r166, %r377, 3;
	and.b32  	%r167, %r166, 536870908;
	add.s32 	%r168, %r165, %r167;
	st.shared.u32 	[%r168], %r162;
	add.s32 	%r169, %r377, %r3;
	mul.wide.u32 	%rd17, %r169, 4;
	add.s64 	%rd18, %rd1, %rd17;
	ld.global.u32 	%r170, [%rd18];
	and.b32  	%r171, %r169, 31;
	mad.lo.s32 	%r172, %r171, 132, %r164;
	shr.u32 	%r173, %r169, 3;
	and.b32  	%r174, %r173, 536870908;
	add.s32 	%r175, %r172, %r174;
	st.shared.u32 	[%r175], %r170;
	add.s32 	%r176, %r169, %r3;
	mul.wide.u32 	%rd19, %r176, 4;
	add.s64 	%rd20, %rd1, %rd19;
	ld.global.u32 	%r177, [%rd20];
	and.b32  	%r178, %r176, 31;
	mad.lo.s32 	%r179, %r178, 132, %r164;
	shr.u32 	%r180, %r176, 3;
	and.b32  	%r181, %r180, 536870908;
	add.s32 	%r182, %r179, %r181;
	st.shared.u32 	[%r182], %r177;
	add.s32 	%r183, %r176, %r3;
	mul.wide.u32 	%rd21, %r183, 4;
	add.s64 	%rd22, %rd1, %rd21;
	ld.global.u32 	%r184, [%rd22];
	and.b32  	%r185, %r183, 31;
	mad.lo.s32 	%r186, %r185, 132, %r164;
	shr.u32 	%r187, %r183, 3;
	and.b32  	%r188, %r187, 536870908;
	add.s32 	%r189, %r186, %r188;
	st.shared.u32 	[%r189], %r184;
	add.s32 	%r377, %r183, %r3;
	setp.lt.u32 	%p3, %r377, 1024;
	@%p3 bra 	$L__BB237_4;
	and.b32  	%r13, %r1, 15;
	mov.u32 	%r379, %ctaid.y;
	mov.u32 	%r15, %nctaid.y;
	shl.b32 	%r16, %r15, 4;
	setp.ge.u32 	%p4, %r379, %r16;
	@%p4 bra 	$L__BB237_26;
	shl.b32 	%r190, %r2, 2;
	add.s32 	%r17, %r164, %r190;
	xor.b16  	%rs7, %rs1, 511;
	div.u16 	%rs8, %rs7, %rs2;
	and.b16  	%rs4, %rs8, 3;
	shl.b32 	%r192, %r1, 2;
	mov.u32 	%r193, _ZZ9cuda_gemmIiLi128ELi16ELi1ELi512ELi32ELi32ELi1EEviiiPT_S1_S1_iiE3Ash;
	add.s32 	%r18, %r193, %r192;
	shl.b32 	%r19, %r3, 2;
	add.s32 	%r20, %r18, %r19;
	add.s32 	%r21, %r4, %r3;
	add.s32 	%r22, %r21, %r3;
	mov.u32 	%r194, _ZZ9cuda_gemmIiLi128ELi16ELi1ELi512ELi32ELi32ELi1EEviiiPT_S1_S1_iiE3Csh;
	add.s32 	%r23, %r194, %r192;
	add.s32 	%r24, %r23, %r19;
	add.s32 	%r25, %r24, %r19;
	shl.b32 	%r195, %r13, 7;
	or.b32  	%r196, %r195, %r190;
	add.s32 	%r26, %r193, %r196;
	setp.eq.s32 	%p5, %r2, 31;
	selp.b32 	%r197, -128, 0, %p5;
	add.s32 	%r27, %r26, %r197;
	setp.lt.u32 	%p6, %r2, 30;
	selp.b32 	%r198, 0, -128, %p6;
	add.s32 	%r28, %r26, %r198;
	setp.lt.u32 	%p7, %r2, 29;
	selp.b32 	%r199, 0, -128, %p7;
	add.s32 	%r29, %r26, %r199;
	setp.lt.u32 	%p8, %r2, 28;
	selp.b32 	%r200, 0, -128, %p8;
	add.s32 	%r30, %r26, %r200;
	setp.lt.u32 	%p9, %r2, 27;
	selp.b32 	%r201, 0, -128, %p9;
	add.s32 	%r31, %r26, %r201;
	setp.lt.u32 	%p10, %r2, 25;
	selp.b32 	%r202, 0, -128, %p10;
	add.s32 	%r32, %r26, %r202;
	setp.lt.u32 	%p11, %r2, 24;
	selp.b32 	%r203, 0, -128, %p11;
	add.s32 	%r33, %r26, %r203;
	setp.lt.u32 	%p12, %r2, 23;
	selp.b32 	%r204, 0, -128, %p12;
	add.s32 	%r34, %r26, %r204;
	setp.lt.u32 	%p13, %r2, 22;
	selp.b32 	%r205, 0, -128, %p13;
	add.s32 	%r35, %r26, %r205;
	setp.lt.u32 	%p14, %r2, 21;
	selp.b32 	%r206, 0, -128, %p14;
	add.s32 	%r36, %r26, %r206;
	setp.lt.u32 	%p15, %r2, 20;
	selp.b32 	%r207, 0, -128, %p15;
	add.s32 	%r37, %r26, %r207;
	setp.lt.u32 	%p16, %r2, 19;
	selp.b32 	%r208, 0, -128, %p16;
	add.s32 	%r38, %r26, %r208;
	setp.lt.u32 	%p17, %r2, 18;
	selp.b32 	%r209, 0, -128, %p17;
	add.s32 	%r39, %r26, %r209;
	setp.lt.u32 	%p18, %r2, 17;
	selp.b32 	%r210, 0, -128, %p18;
	add.s32 	%r40, %r26, %r210;
	setp.lt.u32 	%p19, %r2, 16;
	selp.b32 	%r211, 0, -128, %p19;
	add.s32 	%r41, %r26, %r211;
	setp.lt.u32 	%p20, %r2, 15;
	selp.b32 	%r212, 0, -128, %p20;
	add.s32 	%r42, %r26, %r212;
	setp.lt.u32 	%p21, %r2, 14;
	selp.b32 	%r213, 0, -128, %p21;
	add.s32 	%r43, %r26, %r213;
	setp.lt.u32 	%p22, %r2, 13;
	selp.b32 	%r214, 0, -128, %p22;
	add.s32 	%r44, %r26, %r214;
	setp.lt.u32 	%p23, %r2, 12;
	selp.b32 	%r215, 0, -128, %p23;
	add.s32 	%r45, %r26, %r215;
	setp.lt.u32 	%p24, %r2, 11;
	selp.b32 	%r216, 0, -128, %p24;
	add.s32 	%r46, %r26, %r216;
	setp.lt.u32 	%p25, %r2, 10;
	selp.b32 	%r217, 0, -128, %p25;
	add.s32 	%r47, %r26, %r217;
	setp.lt.u32 	%p26, %r2, 9;
	selp.b32 	%r218, 0, -128, %p26;
	add.s32 	%r48, %r26, %r218;
	setp.lt.u32 	%p27, %r2, 8;
	selp.b32 	%r219, 0, -128, %p27;
	add.s32 	%r49, %r26, %r219;
	setp.lt.u32 	%p28, %r2, 7;
	selp.b32 	%r220, 0, -128, %p28;
	add.s32 	%r50, %r26, %r220;
	setp.lt.u32 	%p29, %r2, 6;
	selp.b32 	%r221, 0, -128, %p29;
	add.s32 	%r51, %r26, %r221;
	setp.lt.u32 	%p30, %r2, 5;
	selp.b32 	%r222, 0, -128, %p30;
	add.s32 	%r52, %r26, %r222;
	setp.lt.u32 	%p31, %r2, 4;
	selp.b32 	%r223, 0, -128, %p31;
	add.s32 	%r53, %r26, %r223;
	setp.lt.u32 	%p32, %r2, 3;
	selp.b32 	%r224, 0, -128, %p32;
	add.s32 	%r54, %r26, %r224;
	setp.lt.u32 	%p33, %r2, 2;
	selp.b32 	%r225, 0, -128, %p33;
	add.s32 	%r55, %r26, %r225;
	setp.eq.s32 	%p34, %r2, 0;
	selp.b32 	%r226, 0, -128, %p34;
	add.s32 	%r56, %r26, %r226;
	add.s32 	%r227, %r1, 1;
	and.b32  	%r57, %r227, 31;
	add.s32 	%r228, %r1, 2;
	and.b32  	%r58, %r228, 31;
	add.s32 	%r229, %r1, 3;
	and.b32  	%r59, %r229, 31;
	add.s32 	%r230, %r1, 4;
	and.b32  	%r60, %r230, 31;
	add.s32 	%r231, %r1, 5;
	and.b32  	%r61, %r231, 31;
	add.s32 	%r232, %r1, 6;
	and.b32  	%r62, %r232, 31;
	add.s32 	%r233, %r1, 7;
	and.b32  	%r63, %r233, 31;
	add.s32 	%r234, %r1, 8;
	and.b32  	%r64, %r234, 31;
	add.s32 	%r235, %r1, 9;
	and.b32  	%r65, %r235, 31;
	add.s32 	%r236, %r1, 10;
	and.b32  	%r66, %r236, 31;
	add.s32 	%r237, %r1, 11;
	and.b32  	%r67, %r237, 31;
	add.s32 	%r238, %r1, 12;
	and.b32  	%r68, %r238, 31;
	add.s32 	%r239, %r1, 13;
	and.b32  	%r69, %r239, 31;
	add.s32 	%r240, %r1, 14;
	and.b32  	%r70, %r240, 31;
	add.s32 	%r241, %r1, 15;
	and.b32  	%r71, %r241, 31;
	xor.b32  	%r72, %r2, 16;
	add.s32 	%r242, %r1, 17;
	and.b32  	%r73, %r242, 31;
	add.s32 	%r243, %r1, 18;
	and.b32  	%r74, %r243, 31;
	add.s32 	%r244, %r1, 19;
	and.b32  	%r75, %r244, 31;
	add.s32 	%r245, %r1, 20;
	and.b32  	%r76, %r245, 31;
	add.s32 	%r246, %r1, 21;
	and.b32  	%r77, %r246, 31;
	add.s32 	%r247, %r1, 22;
	and.b32  	%r78, %r247, 31;
	add.s32 	%r248, %r1, 23;
	and.b32  	%r79, %r248, 31;
	add.s32 	%r249, %r1, 24;
	and.b32  	%r80, %r249, 31;
	add.s32 	%r250, %r1, 25;
	and.b32  	%r81, %r250, 31;
	add.s32 	%r251, %r1, 26;
	and.b32  	%r82, %r251, 31;
	add.s32 	%r252, %r1, 27;
	and.b32  	%r83, %r252, 31;
	add.s32 	%r253, %r1, 28;
	and.b32  	%r84, %r253, 31;
	add.s32 	%r254, %r1, 29;
	and.b32  	%r85, %r254, 31;
	add.s32 	%r255, %r1, 30;
	and.b32  	%r86, %r255, 31;
	add.s32 	%r256, %r1, -1;
	and.b32  	%r87, %r256, 31;
	shl.b32 	%r88, %r3, 4;
	shl.b32 	%r89, %r3, 3;
	mul.lo.s32 	%r90, %r3, 12;
	mul.wide.u32 	%rd4, %r3, 16;
	shr.u32 	%r91, %r3, 4;
	cvt.u64.u32 	%rd45, %r19;
$L__BB237_7:
	setp.eq.s16 	%p35, %rs4, 2;
	shl.b32 	%r93, %r379, 9;
	mov.u32 	%r380, %r1;
	@%p35 bra 	$L__BB237_11;
	setp.eq.s16 	%p36, %rs4, 3;
	add.s32 	%r94, %r93, %r1;
	mul.wide.u32 	%rd23, %r94, 4;
	add.s64 	%rd24, %rd2, %rd23;
	ld.global.u32 	%r257, [%rd24];
	st.shared.u32 	[%r18], %r257;
	mov.u32 	%r380, %r4;
	@%p36 bra 	$L__BB237_11;
	setp.eq.s16 	%p37, %rs4, 0;
	add.s32 	%r95, %r94, %r3;
	mul.wide.u32 	%rd25, %r95, 4;
	add.s64 	%rd26, %rd2, %rd25;
	ld.global.u32 	%r258, [%rd26];
	st.shared.u32 	[%r20], %r258;
	mov.u32 	%r380, %r21;
	@%p37 bra 	$L__BB237_11;
	add.s32 	%r259, %r95, %r3;
	mul.wide.u32 	%rd27, %r259, 4;
	add.s64 	%rd28, %rd2, %rd27;
	ld.global.u32 	%r260, [%rd28];
	add.s32 	%r261, %r20, %r19;
	st.shared.u32 	[%r261], %r260;
	mov.u32 	%r380, %r22;
$L__BB237_11:
	shl.b32 	%r262, %r380, 2;
	mov.u32 	%r263, _ZZ9cuda_gemmIiLi128ELi16ELi1ELi512ELi32ELi32ELi1EEviiiPT_S1_S1_iiE3Ash;
	add.s32 	%r384, %r263, %r262;
	add.s32 	%r264, %r3, %r380;
	add.s32 	%r383, %r264, %r93;
	shl.b32 	%r265, %r3, 1;
	add.s32 	%r266, %r265, %r380;
	add.s32 	%r382, %r266, %r93;
	mad.lo.s32 	%r267, %r3, 3, %r380;
	add.s32 	%r381, %r267, %r93;
	cvt.u64.u32 	%rd29, %r380;
	cvt.u64.u32 	%rd30, %r93;
	add.s64 	%rd31, %rd29, %rd30;
	shl.b64 	%rd32, %rd31, 2;
	add.s64 	%rd49, %rd2, %rd32;
$L__BB237_12:
	ld.global.u32 	%r268, [%rd49];
	st.shared.u32 	[%r384], %r268;
	mul.wide.u32 	%rd33, %r383, 4;
	add.s64 	%rd34, %rd2, %rd33;
	ld.global.u32 	%r269, [%rd34];
	add.s32 	%r270, %r384, %r19;
	st.shared.u32 	[%r270], %r269;
	mul.wide.u32 	%rd35, %r382, 4;
	add.s64 	%rd36, %rd2, %rd35;
	ld.global.u32 	%r271, [%rd36];
	add.s32 	%r272, %r384, %r89;
	st.shared.u32 	[%r272], %r271;
	mul.wide.u32 	%rd37, %r381, 4;
	add.s64 	%rd38, %rd2, %rd37;
	ld.global.u32 	%r273, [%rd38];
	add.s32 	%r274, %r384, %r90;
	st.shared.u32 	[%r274], %r273;
	add.s32 	%r380, %r380, %r19;
	add.s32 	%r384, %r384, %r88;
	add.s32 	%r383, %r383, %r19;
	add.s32 	%r382, %r382, %r19;
	add.s32 	%r381, %r381, %r19;
	add.s64 	%rd49, %rd49, %rd4;
	setp.lt.u32 	%p38, %r380, 512;
	@%p38 bra 	$L__BB237_12;
	setp.eq.s16 	%p39, %rs4, 2;
	bar.sync 	0;
	mov.u32 	%r386, %r1;
	@%p39 bra 	$L__BB237_17;
	setp.eq.s16 	%p40, %rs4, 3;
	mov.b32 	%r275, 0;
	st.shared.u32 	[%r23], %r275;
	mov.u32 	%r386, %r4;
	@%p40 bra 	$L__BB237_17;
	setp.eq.s16 	%p41, %rs4, 0;
	mov.b32 	%r276, 0;
	st.shared.u32 	[%r24], %r276;
	mov.u32 	%r386, %r21;
	@%p41 bra 	$L__BB237_17;
	mov.b32 	%r277, 0;
	st.shared.u32 	[%r25], %r277;
	mov.u32 	%r386, %r22;
$L__BB237_17:
	shl.b32 	%r278, %r386, 2;
	mov.u32 	%r279, _ZZ9cuda_gemmIiLi128ELi16ELi1ELi512ELi32ELi32ELi1EEviiiPT_S1_S1_iiE3Csh;
	add.s32 	%r280, %r279, %r278;
	mov.b32 	%r281, 0;
	st.shared.u32 	[%r280], %r281;
	add.s32 	%r282, %r280, %r19;
	st.shared.u32 	[%r282], %r281;
	add.s32 	%r283, %r282, %r19;
	st.shared.u32 	[%r283], %r281;
	add.s32 	%r284, %r283, %r19;
	st.shared.u32 	[%r284], %r281;
	add.s32 	%r386, %r19, %r386;
	setp.lt.u32 	%p42, %r386, 512;
	@%p42 bra 	$L__BB237_17;
	shr.u32 	%r388, %r1, 4;
	ld.shared.u32 	%r115, [%r26];
	ld.shared.u32 	%r116, [%r27+4];
	ld.shared.u32 	%r117, [%r28+8];
	ld.shared.u32 	%r118, [%r29+12];
	ld.shared.u32 	%r119, [%r30+16];
	ld.shared.u32 	%r120, [%r31+20];
	setp.lt.u32 	%p43, %r2, 26;
	selp.b32 	%r285, 0, -128, %p43;
	add.s32 	%r286, %r26, %r285;
	ld.shared.u32 	%r121, [%r286+24];
	ld.shared.u32 	%r122, [%r32+28];
	ld.shared.u32 	%r123, [%r33+32];
	ld.shared.u32 	%r124, [%r34+36];
	ld.shared.u32 	%r125, [%r35+40];
	ld.shared.u32 	%r126, [%r36+44];
	ld.shared.u32 	%r127, [%r37+48];
	ld.shared.u32 	%r128, [%r38+52];
	ld.shared.u32 	%r129, [%r39+56];
	ld.shared.u32 	%r130, [%r40+60];
	ld.shared.u32 	%r131, [%r41+64];
	ld.shared.u32 	%r132, [%r42+68];
	ld.shared.u32 	%r133, [%r43+72];
	ld.shared.u32 	%r134, [%r44+76];
	ld.shared.u32 	%r135, [%r45+80];
	ld.shared.u32 	%r136, [%r46+84];
	ld.shared.u32 	%r137, [%r47+88];
	ld.shared.u32 	%r138, [%r48+92];
	ld.shared.u32 	%r139, [%r49+96];
	ld.shared.u32 	%r140, [%r50+100];
	ld.shared.u32 	%r141, [%r51+104];
	ld.shared.u32 	%r142, [%r52+108];
	ld.shared.u32 	%r143, [%r53+112];
	ld.shared.u32 	%r144, [%r54+116];
	ld.shared.u32 	%r145, [%r55+120];
	ld.shared.u32 	%r146, [%r56+124];
$L__BB237_19:
	mad.lo.s32 	%r287, %r388, 132, %r17;
	ld.shared.u32 	%r288, [%r287];
	shfl.sync.idx.b32	%r289|%p44, %r288, %r2, 31, -1;
	mul.lo.s32 	%r290, %r289, %r115;
	shfl.sync.idx.b32	%r291|%p45, %r288, %r57, 31, -1;
	mad.lo.s32 	%r292, %r291, %r116, %r290;
	shfl.sync.idx.b32	%r293|%p46, %r288, %r58, 31, -1;
	mad.lo.s32 	%r294, %r293, %r117, %r292;
	shfl.sync.idx.b32	%r295|%p47, %r288, %r59, 31, -1;
	mad.lo.s32 	%r296, %r295, %r118, %r294;
	shfl.sync.idx.b32	%r297|%p48, %r288, %r60, 31, -1;
	mad.lo.s32 	%r298, %r297, %r119, %r296;
	shfl.sync.idx.b32	%r299|%p49, %r288, %r61, 31, -1;
	mad.lo.s32 	%r300, %r299, %r120, %r298;
	shfl.sync.idx.b32	%r301|%p50, %r288, %r62, 31, -1;
	mad.lo.s32 	%r302, %r301, %r121, %r300;
	shfl.sync.idx.b32	%r303|%p51, %r288, %r63, 31, -1;
	mad.lo.s32 	%r304, %r303, %r122, %r302;
	shfl.sync.idx.b32	%r305|%p52, %r288, %r64, 31, -1;
	mad.lo.s32 	%r306, %r305, %r123, %r304;
	shfl.sync.idx.b32	%r307|%p53, %r288, %r65, 31, -1;
	mad.lo.s32 	%r308, %r307, %r124, %r306;
	shfl.sync.idx.b32	%r309|%p54, %r288, %r66, 31, -1;
	mad.lo.s32 	%r310, %r309, %r125, %r308;
	shfl.sync.idx.b32	%r311|%p55, %r288, %r67, 31, -1;
	mad.lo.s32 	%r312, %r311, %r126, %r310;
	shfl.sync.idx.b32	%r313|%p56, %r288, %r68, 31, -1;
	mad.lo.s32 	%r314, %r313, %r127, %r312;
	shfl.sync.idx.b32	%r315|%p57, %r288, %r69, 31, -1;
	mad.lo.s32 	%r316, %r315, %r128, %r314;
	shfl.sync.idx.b32	%r317|%p58, %r288, %r70, 31, -1;
	mad.lo.s32 	%r318, %r317, %r129, %r316;
	shfl.sync.idx.b32	%r319|%p59, %r288, %r71, 31, -1;
	mad.lo.s32 	%r320, %r319, %r130, %r318;
	shfl.sync.idx.b32	%r321|%p60, %r288, %r72, 31, -1;
	mad.lo.s32 	%r322, %r321, %r131, %r320;
	shfl.sync.idx.b32	%r323|%p61, %r288, %r73, 31, -1;
	mad.lo.s32 	%r324, %r323, %r132, %r322;
	shfl.sync.idx.b32	%r325|%p62, %r288, %r74, 31, -1;
	mad.lo.s32 	%r326, %r325, %r133, %r324;
	shfl.sync.idx.b32	%r327|%p63, %r288, %r75, 31, -1;
	mad.lo.s32 	%r328, %r327, %r134, %r326;
	shfl.sync.idx.b32	%r329|%p64, %r288, %r76, 31, -1;
	mad.lo.s32 	%r330, %r329, %r135, %r328;
	shfl.sync.idx.b32	%r331|%p65, %r288, %r77, 31, -1;
	mad.lo.s32 	%r332, %r331, %r136, %r330;
	shfl.sync.idx.b32	%r333|%p66, %r288, %r78, 31, -1;
	mad.lo.s32 	%r334, %r333, %r137, %r332;
	shfl.sync.idx.b32	%r335|%p67, %r288, %r79, 31, -1;
	mad.lo.s32 	%r336, %r335, %r138, %r334;
	shfl.sync.idx.b32	%r337|%p68, %r288, %r80, 31, -1;
	mad.lo.s32 	%r338, %r337, %r139, %r336;
	shfl.sync.idx.b32	%r339|%p69, %r288, %r81, 31, -1;
	mad.lo.s32 	%r340, %r339, %r140, %r338;
	shfl.sync.idx.b32	%r341|%p70, %r288, %r82, 31, -1;
	mad.lo.s32 	%r342, %r341, %r141, %r340;
	shfl.sync.idx.b32	%r343|%p71, %r288, %r83, 31, -1;
	mad.lo.s32 	%r344, %r343, %r142, %r342;
	shfl.sync.idx.b32	%r345|%p72, %r288, %r84, 31, -1;
	mad.lo.s32 	%r346, %r345, %r143, %r344;
	shfl.sync.idx.b32	%r347|%p73, %r288, %r85, 31, -1;
	mad.lo.s32 	%r348, %r347, %r144, %r346;
	shfl.sync.idx.b32	%r349|%p74, %r288, %r86, 31, -1;
	mad.lo.s32 	%r350, %r349, %r145, %r348;
	shfl.sync.idx.b32	%r351|%p75, %r288, %r87, 31, -1;
	mad.lo.s32 	%r352, %r351, %r146, %r350;
	shl.b32 	%r353, %r13, 2;
	shl.b32 	%r354, %r388, 6;
	or.b32  	%r355, %r354, %r353;
	mov.u32 	%r356, _ZZ9cuda_gemmIiLi128ELi16ELi1ELi512ELi32ELi32ELi1EEviiiPT_S1_S1_iiE3Csh;
	add.s32 	%r357, %r356, %r355;
	ld.shared.u32 	%r358, [%r357];
	add.s32 	%r359, %r358, %r352;
	st.shared.u32 	[%r357], %r359;
	add.s32 	%r388, %r388, %r91;
	setp.lt.u32 	%p76, %r388, 32;
	@%p76 bra 	$L__BB237_19;
	setp.eq.s16 	%p77, %rs4, 2;
	bar.sync 	0;
	mov.u32 	%r389, %r1;
	@%p77 bra 	$L__BB237_24;
	setp.eq.s16 	%p78, %rs4, 3;
	add.s32 	%r360, %r93, %r1;
	ld.shared.u32 	%r361, [%r23];
	mul.wide.s32 	%rd39, %r360, 4;
	add.s64 	%rd8, %rd3, %rd39;
	st.global.u32 	[%rd8], %r361;
	mov.u32 	%r389, %r4;
	@%p78 bra 	$L__BB237_24;
	setp.eq.s16 	%p79, %rs4, 0;
	ld.shared.u32 	%r362, [%r24];
	cvt.u64.u32 	%rd40, %r19;
	add.s64 	%rd9, %rd8, %rd40;
	st.global.u32 	[%rd9], %r362;
	mov.u32 	%r389, %r21;
	@%p79 bra 	$L__BB237_24;
	ld.shared.u32 	%r363, [%r25];
	add.s64 	%rd42, %rd9, %rd40;
	st.global.u32 	[%rd42], %r363;
	mov.u32 	%r389, %r22;
$L__BB237_24:
	add.s32 	%r364, %r93, %r389;
	shl.b32 	%r365, %r389, 2;
	add.s32 	%r367, %r356, %r365;
	ld.shared.u32 	%r368, [%r367];
	mul.wide.s32 	%rd43, %r364, 4;
	add.s64 	%rd44, %rd3, %rd43;
	st.global.u32 	[%rd44], %r368;
	add.s32 	%r369, %r367, %r19;
	ld.shared.u32 	%r370, [%r369];
	add.s64 	%rd46, %rd44, %rd45;
	st.global.u32 	[%rd46], %r370;
	add.s32 	%r371, %r369, %r19;
	ld.shared.u32 	%r372, [%r371];
	add.s64 	%rd47, %rd46, %rd45;
	st.global.u32 	[%rd47], %r372;
	add.s32 	%r373, %r371, %r19;
	ld.shared.u32 	%r374, [%r373];
	add.s64 	%rd48, %rd47, %rd45;
	st.global.u32 	[%rd48], %r374;
	add.s32 	%r389, %r19, %r389;
	setp.lt.u32 	%p80, %r389, 512;
	@%p80 bra 	$L__BB237_24;
	add.s32 	%r379, %r379, %r15;
	setp.lt.u32 	%p81, %r379, %r16;
	@%p81 bra 	$L__BB237_7;
$L__BB237_26:
	ret;

}
	// .globl	_Z9cuda_gemmIiLi128ELi16ELi1ELi512ELi64ELi64ELi0EEviiiPT_S1_S1_ii
.visible .entry _Z9cuda_gemmIiLi128ELi16ELi1ELi512ELi64ELi64ELi0EEviiiPT_S1_S1_ii(
	.param .u32 _Z9cuda_gemmIiLi128ELi16ELi1ELi512ELi64ELi64ELi0EEviiiPT_S1_S1_ii_param_0,
	.param .u32 _Z9cuda_gemmIiLi128ELi16ELi1ELi512ELi64ELi64ELi0EEviiiPT_S1_S1_ii_param_1,
	.param .u32 _Z9cuda_gemmIiLi128ELi16ELi1ELi512ELi64ELi64ELi0EEviiiPT_S1_S1_ii_param_2,
	.param .u64 .ptr .align 1 _Z9cuda_gemmIiLi128ELi16ELi1ELi512ELi64ELi64ELi0EEviiiPT_S1_S1_ii_param_3,
	.param .u64 .ptr .align 1 _Z9cuda_gemmIiLi128ELi16ELi1ELi512ELi64ELi64ELi0EEviiiPT_S1_S1_ii_param_4,
	.param .u64 .ptr .align 1 _Z9cuda_gemmIiLi128ELi16ELi1ELi512ELi64ELi64ELi0EEviiiPT_S1_S1_ii_param_5,
	.param .u32 _Z9cuda_gemmIiLi128ELi16ELi1ELi512ELi64ELi64ELi0EEviiiPT_S1_S1_ii_param_6,
	.param .u32 _Z9cuda_gemmIiLi128ELi16ELi1ELi512ELi64ELi64ELi0EEviiiPT_S1_S1_ii_param_7
)
.maxntid 128
{
	.reg .pred 	%p<287>;
	.reg .b16 	%rs<6>;
	.reg .b32 	%r<1613>;
	.reg .b64 	%rd<37>;
	// demoted variable
	.shared .align 128 .b8 _ZZ9cuda_gemmIiLi128ELi16ELi1ELi512ELi64ELi64ELi0EEviiiPT_S1_S1_iiE11kron_fac_sh[16640];
	// demoted variable
	.shared .align 128 .b8 _ZZ9cuda_gemmIiLi128ELi16ELi1ELi512ELi64ELi64ELi0EEviiiPT_S1_S1_iiE3Ash[2048];
	// demoted variable
	.shared .align 128 .b8 _ZZ9cuda_gemmIiLi128ELi16ELi1ELi512ELi64ELi64ELi0EEviiiPT_S1_S1_iiE3Csh[2048];
	ld.param.u64 	%rd5, [_Z9cuda_gemmIiLi128ELi16ELi1ELi512ELi64ELi64ELi0EEviiiPT_S1_S1_ii_param_3];
	ld.param.u64 	%rd4, [_Z9cuda_gemmIiLi128ELi16ELi1ELi512ELi64ELi64ELi0EEviiiPT_S1_S1_ii_param_4];
	ld.param.u64 	%rd6, [_Z9cuda_gemmIiLi128ELi16ELi1ELi512ELi64ELi64ELi0EEviiiPT_S1_S1_ii_param_5];
	ld.param.u32 	%r656, [_Z9cuda_gemmIiLi128ELi16ELi1ELi512ELi64ELi64ELi0EEviiiPT_S1_S1_ii_param_6];
	ld.param.u32 	%r657, [_Z9cuda_gemmIiLi128ELi16ELi1ELi512ELi64ELi64ELi0EEviiiPT_S1_S1_ii_param_7];
	cvta.to.global.u64 	%rd1, %rd5;
	cvta.to.global.u64 	%rd2, %rd6;
	mov.u32 	%r1, %tid.x;
	mul.lo.s32 	%r2, %r657, %r656;
	setp.ge.u32 	%p3, %r1, %r2;
	@%p3 bra 	$L__BB238_3;
	mov.u32 	%r3, %ntid.x;
	cvta.to.global.u64 	%rd3, %rd4;
	mov.u32 	%r660, _ZZ9cuda_gemmIiLi128ELi16ELi1ELi512ELi64ELi64ELi0EEviiiPT_S1_S1_iiE11kron_fac_sh;
	mov.u32 	%r1274, %r1;
$L__BB238_2:
	mul.wide.u32 	%rd7, %r1274, 4;
	add.s64 	%rd8, %rd3, %rd7;
	ld.global.u32 	%r658, [%rd8];
	rem.u32 	%r659, %r1274, %r656;
	mad.lo.s32 	%r661, %r659, 260, %r660;
	div.u32 	%r662, %r1274, %r657;
	shl.b32 	%r663, %r662, 2;
	add.s32 	%r664, %r661, %r663;
	st.shared.u32 	[%r664], %r658;
	add.s32 	%r1274, %r1274, %r3;
	setp.lt.u32 	%p4, %r1274, %r2;
	@%p4 bra 	$L__BB238_2;
$L__BB238_3:
	div.s32 	%r6, 512, %r657;
	min.s32 	%r7, %r6, 128;
	div.u32 	%r9, %r1, %r7;
	mul.lo.s32 	%r665, %r9, %r7;
	sub.s32 	%r8, %r1, %r665;
	mov.u32 	%r10, %ntid.x;
	div.u32 	%r11, %r10, %r7;
	mov.u32 	%r1307, %ctaid.y;
	mov.u32 	%r666, %nctaid.y;
	shl.b32 	%r667, %r666, 4;
	setp.ge.u32 	%p5, %r1307, %r667;
	@%p5 bra 	$L__BB238_294;
	mov.u32 	%r669, %ctaid.x;
	shl.b32 	%r13, %r669, 9;
	min.s32 	%r14, %r657, 32;
	shl.b32 	%r670, %r657, 8;
	sub.s32 	%r15, 8223, %r670;
	add.s32 	%r16, %r1, %r10;
	cvt.u16.u32 	%rs2, %r16;
	xor.b16  	%rs3, %rs2, 511;
	cvt.u16.u32 	%rs4, %r10;
	div.u16 	%rs5, %rs3, %rs4;
	and.b16  	%rs1, %rs5, 3;
	shl.b32 	%r17, %r10, 2;
	add.s32 	%r18, %r16, %r10;
	shr.s32 	%r671, %r657, 31;
	and.b32  	%r19, %r671, %r14;
$L__BB238_5:
	ld.param.u32 	%r1272, [_Z9cuda_gemmIiLi128ELi16ELi1ELi512ELi64ELi64ELi0EEviiiPT_S1_S1_ii_param_2];
	add.s32 	%r53, %r18, %r10;
	setp.eq.s16 	%p6, %rs1, 2;
	mul.lo.s32 	%r54, %r1307, %r1272;
	mov.u32 	%r1308, %r1;
	@%p6 bra 	$L__BB238_9;
	setp.eq.s16 	%p7, %rs1, 3;
	add.s32 	%r672, %r54, %r13;
	add.s32 	%r55, %r672, %r1;
	mul.wide.u32 	%rd9, %r55, 4;
	add.s64 	%rd10, %rd1, %rd9;
	ld.global.u32 	%r673, [%rd10];
	shl.b32 	%r674, %r1, 2;
	mov.u32 	%r675, _ZZ9cuda_gemmIiLi128ELi16ELi1ELi512ELi64ELi64ELi0EEviiiPT_S1_S1_iiE3Ash;
	add.s32 	%r676, %r675, %r674;
	st.shared.u32 	[%r676], %r673;
	mov.u32 	%r1308, %r16;
	@%p7 bra 	$L__BB238_9;
	setp.eq.s16 	%p8, %rs1, 0;
	add.s32 	%r56, %r55, %r10;
	mul.wide.u32 	%rd11, %r56, 4;
	add.s64 	%rd12, %rd1, %rd11;
	ld.global.u32 	%r677, [%rd12];
	add.s32 	%r57, %r676, %r17;
	st.shared.u32 	[%r57], %r677;
	mov.u32 	%r1308, %r18;
	@%p8 bra 	$L__BB238_9;
	add.s32 	%r681, %r56, %r10;
	mul.wide.u32 	%rd13, %r681, 4;
	add.s64 	%rd14, %rd1, %rd13;
	ld.global.u32 	%r682, [%rd14];
	add.s32 	%r683, %r57, %r17;
	st.shared.u32 	[%r683], %r682;
	mov.u32 	%r1308, %r53;
$L__BB238_9:
	shl.b32 	%r684, %r1308, 2;
	mov.u32 	%r685, _ZZ9cuda_gemmIiLi128ELi16ELi1ELi512ELi64ELi64ELi0EEviiiPT_S1_S1_iiE3Ash;
	add.s32 	%r1313, %r685, %r684;
	add.s32 	%r686, %r13, %r1308;
	add.s32 	%r1309, %r686, %r54;
	add.s32 	%r1312, %r1309, %r10;
	shl.b32 	%r687, %r10, 1;
	add.s32 	%r1311, %r1309, %r687;
	mad.lo.s32 	%r1310, %r10, 3, %r1309;
$L__BB238_10:
	mul.wide.u32 	%rd15, %r1309, 4;
	add.s64 	%rd16, %rd1, %rd15;
	ld.global.u32 	%r688, [%rd16];
	st.shared.u32 	[%r1313], %r688;
	mul.wide.u32 	%rd17, %r1312, 4;
	add.s64 	%rd18, %rd1, %rd17;
	ld.global.u32 	%r689, [%rd18];
	add.s32 	%r690, %r1313, %r17;
	st.shared.u32 	[%r690], %r689;
	mul.wide.u32 	%rd19, %r1311, 4;
	add.s64 	%rd20, %rd1, %rd19;
	ld.global.u32 	%r691, [%rd20];
	shl.b32 	%r692, %r10, 3;
	add.s32 	%r693, %r1313, %r692;
	st.shared.u32 	[%r693], %r691;
	mul.wide.u32 	%rd21, %r1310, 4;
	add.s64 	%rd22, %rd1, %rd21;
	ld.global.u32 	%r694, [%rd22];
	mad.lo.s32 	%r695, %r10, 12, %r1313;
	st.shared.u32 	[%r695], %r694;
	add.s32 	%r1308, %r1308, %r17;
	shl.b32 	%r696, %r10, 4;
	add.s32 	%r1313, %r1313, %r696;
	add.s32 	%r1312, %r1312, %r17;
	add.s32 	%r1311, %r1311, %r17;
	add.s32 	%r1310, %r1310, %r17;
	add.s32 	%r1309, %r1309, %r17;
	setp.lt.u32 	%p9, %r1308, 512;
	@%p9 bra 	$L__BB238_10;
	setp.eq.s16 	%p10, %rs1, 2;
	bar.sync 	0;
	mov.u32 	%r1315, %r1;
	@%p10 bra 	$L__BB238_15;
	setp.eq.s16 	%p11, %rs1, 3;
	shl.b32 	%r697, %r1, 2;
	mov.u32 	%r698, _ZZ9cuda_gemmIiLi128ELi16ELi1ELi512ELi64ELi64ELi0EEviiiPT_S1_S1_iiE3Csh;
	add.s32 	%r76, %r698, %r697;
	mov.b32 	%r699, 0;
	st.shared.u32 	[%r76], %r699;
	mov.u32 	%r1315, %r16;
	@%p11 bra 	$L__BB238_15;
	setp.eq.s16 	%p12, %rs1, 0;
	add.s32 	%r77, %r76, %r17;
	mov.b32 	%r700, 0;
	st.shared.u32 	[%r77], %r700;
	mov.u32 	%r1315, %r18;
	@%p12 bra 	$L__BB238_15;
	add.s32 	%r701, %r77, %r17;
	mov.b32 	%r702, 0;
	st.shared.u32 	[%r701], %r702;
	mov.u32 	%r1315, %r53;
$L__BB238_15:
	shl.b32 	%r703, %r1315, 2;
	mov.u32 	%r704, _ZZ9cuda_gemmIiLi128ELi16ELi1ELi512ELi64ELi64ELi0EEviiiPT_S1_S1_iiE3Csh;
	add.s32 	%r705, %r704, %r703;
	mov.b32 	%r706, 0;
	st.shared.u32 	[%r705], %r706;
	add.s32 	%r707, %r705, %r17;
	st.shared.u32 	[%r707], %r706;
	add.s32 	%r708, %r707, %r17;
	st.shared.u32 	[%r708], %r706;
	add.s32 	%r709, %r708, %r17;
	st.shared.u32 	[%r709], %r706;
	add.s32 	%r1315, %r17, %r1315;
	setp.lt.u32 	%p13, %r1315, 512;
	@%p13 bra 	$L__BB238_15;
	setp.lt.s32 	%p14, %r6, 1;
	@%p14 bra 	$L__BB238_288;
	setp.lt.s32 	%p15, %r657, 33;
	and.b32  	%r710, %r1, 31;
	rem.s32 	%r79, %r710, %r14;
	@%p15 bra 	$L__BB238_84;
	add.s32 	%r712, %r79, 1;
	setp.lt.s32 	%p16, %r712, %r14;
	selp.b32 	%r80, 0, %r14, %p16;
	add.s32 	%r713, %r79, 2;
	setp.lt.s32 	%p17, %r713, %r14;
	selp.b32 	%r81, 0, %r14, %p17;
	add.s32 	%r714, %r79, 3;
	setp.lt.s32 	%p18, %r714, %r14;
	selp.b32 	%r82, 0, %r14, %p18;
	add.s32 	%r715, %r79, 4;
	setp.lt.s32 	%p19, %r715, %r14;
	selp.b32 	%r83, 0, %r14, %p19;
	add.s32 	%r716, %r79, 5;
	setp.lt.s32 	%p20, %r716, %r14;
	selp.b32 	%r84, 0, %r14, %p20;
	add.s32 	%r717, %r79, 6;
	setp.lt.s32 	%p21, %r717, %r14;
	selp.b32 	%r85, 0, %r14, %p21;
	add.s32 	%r718, %r79, 7;
	setp.lt.s32 	%p22, %r718, %r14;
	selp.b32 	%r86, 0, %r14, %p22;
	add.s32 	%r719, %r79, 8;
	setp.lt.s32 	%p23, %r719, %r14;
	selp.b32 	%r87, 0, %r14, %p23;
	add.s32 	%r720, %r79, 9;
	setp.lt.s32 	%p24, %r720, %r14;
	selp.b32 	%r88, 0, %r14, %p24;
	add.s32 	%r721, %r79, 10;
	setp.lt.s32 	%p25, %r721, %r14;
	selp.b32 	%r89, 0, %r14, %p25;
	add.s32 	%r722, %r79, 11;
	setp.lt.s32 	%p26, %r722, %r14;
	selp.b32 	%r90, 0, %r14, %p26;
	add.s32 	%r723, %r79, 12;
	setp.lt.s32 	%p27, %r723, %r14;
	selp.b32 	%r91, 0, %r14, %p27;
	add.s32 	%r724, %r79, 13;
	setp.lt.s32 	%p28, %r724, %r14;
	selp.b32 	%r92, 0, %r14, %p28;
	add.s32 	%r725, %r79, 14;
	setp.lt.s32 	%p29, %r725, %r14;
	selp.b32 	%r93, 0, %r14, %p29;
	add.s32 	%r726, %r79, 15;
	setp.lt.s32 	%p30, %r726, %r14;
	selp.b32 	%r94, 0, %r14, %p30;
	add.s32 	%r727, %r79, 16;
	setp.lt.s32 	%p31, %r727, %r14;
	selp.b32 	%r95, 0, %r14, %p31;
	add.s32 	%r728, %r79, 17;
	setp.lt.s32 	%p32, %r728, %r14;
	selp.b32 	%r96, 0, %r14, %p32;
	add.s32 	%r729, %r79, 18;
	setp.lt.s32 	%p33, %r729, %r14;
	selp.b32 	%r97, 0, %r14, %p33;
	add.s32 	%r730, %r79, 19;
	setp.lt.s32 	%p34, %r730, %r14;
	selp.b32 	%r98, 0, %r14, %p34;
	add.s32 	%r731, %r79, 20;
	setp.lt.s32 	%p35, %r731, %r14;
	selp.b32 	%r99, 0, %r14, %p35;
	add.s32 	%r732, %r79, 21;
	setp.lt.s32 	%p36, %r732, %r14;
	selp.b32 	%r100, 0, %r14, %p36;
	add.s32 	%r733, %r79, 22;
	setp.lt.s32 	%p37, %r733, %r14;
	selp.b32 	%r101, 0, %r14, %p37;
	add.s32 	%r734, %r79, 23;
	setp.lt.s32 	%p38, %r734, %r14;
	selp.b32 	%r102, 0, %r14, %p38;
	add.s32 	%r735, %r79, 24;
	setp.lt.s32 	%p39, %r735, %r14;
	selp.b32 	%r103, 0, %r14, %p39;
	add.s32 	%r736, %r79, 25;
	setp.lt.s32 	%p40, %r736, %r14;
	selp.b32 	%r104, 0, %r14, %p40;
	add.s32 	%r737, %r79, 26;
	setp.lt.s32 	%p41, %r737, %r14;
	selp.b32 	%r105, 0, %r14, %p41;
	add.s32 	%r738, %r79, 27;
	setp.lt.s32 	%p42, %r738, %r14;
	selp.b32 	%r106, 0, %r14, %p42;
	add.s32 	%r739, %r79, 28;
	setp.lt.s32 	%p43, %r739, %r14;
	selp.b32 	%r107, 0, %r14, %p43;
	add.s32 	%r740, %r79, 29;
	setp.lt.s32 	%p44, %r740, %r14;
	selp.b32 	%r108, 0, %r14, %p44;
	add.s32 	%r741, %r79, 30;
	setp.lt.s32 	%p45, %r741, %r14;
	selp.b32 	%r109, 0, %r14, %p45;
	add.s32 	%r742, %r79, 31;
	setp.lt.s32 	%p46, %r742, %r14;
	selp.b32 	%r110, 0, %r14, %p46;
	mov.b32 	%r1480, 0;
$L__BB238_19:
	add.s32 	%r412, %r1480, %r8;
	mad.lo.s32 	%r413, %r412, %r657, %r79;
	mov.b32 	%r1513, 0;
	mov.pred 	%p286, -1;
$L__BB238_20:
	mov.pred 	%p2, %p286;
	sub.s32 	%r447, %r657, %r1513;
	add.s32 	%r448, %r1513, %r413;
	setp.gt.s32 	%p48, %r447, 0;
	@%p48 bra 	$L__BB238_21;
	bra.uni 	$L__BB238_22;
$L__BB238_21:
	shl.b32 	%r744, %r448, 2;
	mov.u32 	%r745, _ZZ9cuda_gemmIiLi128ELi16ELi1ELi512ELi64ELi64ELi0EEviiiPT_S1_S1_iiE3Ash;
	add.s32 	%r746, %r745, %r744;
	ld.shared.u32 	%r1382, [%r746];
$L__BB238_22:
	setp.lt.s32 	%p49, %r447, 2;
	@%p49 bra 	$L__BB238_24;
	sub.s32 	%r747, %r448, %r80;
	shl.b32 	%r748, %r747, 2;
	mov.u32 	%r749, _ZZ9cuda_gemmIiLi128ELi16ELi1ELi512ELi64ELi64ELi0EEviiiPT_S1_S1_iiE3Ash;
	add.s32 	%r750, %r749, %r748;
	ld.shared.u32 	%r1383, [%r750+4];
$L__BB238_24:
	setp.lt.s32 	%p50, %r447, 3;
	@%p50 bra 	$L__BB238_26;
	sub.s32 	%r751, %r448, %r81;
	shl.b32 	%r752, %r751, 2;
	mov.u32 	%r753, _ZZ9cuda_gemmIiLi128ELi16ELi1ELi512ELi64ELi64ELi0EEviiiPT_S1_S1_iiE3Ash;
	add.s32 	%r754, %r753, %r752;
	ld.shared.u32 	%r1384, [%r754+8];
$L__BB238_26:
	setp.lt.s32 	%p51, %r447, 4;
	@%p51 bra 	$L__BB238_28;
	sub.s32 	%r755, %r448, %r82;
	shl.b32 	%r756, %r755, 2;
	mov.u32 	%r757, _ZZ9cuda_gemmIiLi128ELi16ELi1ELi512ELi64ELi64ELi0EEviiiPT_S1_S1_iiE3Ash;
	add.s32 	%r758, %r757, %r756;
	ld.shared.u32 	%r1385, [%r758+12];
$L__BB238_28:
	setp.lt.s32 	%p52, %r447, 5;
	@%p52 bra 	$L__BB238_30;
	sub.s32 	%r759, %r448, %r83;
	shl.b32 	%r760, %r759, 2;
	mov.u32 	%r761, _ZZ9cuda_gemmIiLi128ELi16ELi1ELi512ELi64ELi64ELi0EEviiiPT_S1_S1_iiE3Ash;
	add.s32 	%r762, %r761, %r760;
	ld.shared.u32 	%r1386, [%r762+16];
$L__BB238_30:
	setp.lt.s32 	%p53, %r447, 6;
	@%p53 bra 	$L__BB238_32;
	sub.s32 	%r763, %r448, %r84;
	shl.b32 	%r764, %r763, 2;
	mov.u32 	%r765, _ZZ9cuda_gemmIiLi128ELi16ELi1ELi512ELi64ELi64ELi0EEviiiPT_S1_S1_iiE3Ash;
	add.s32 	%r766, %r765, %r764;
	ld.shared.u32 	%r1387, [%r766+20];
$L__BB238_32:
	setp.lt.s32 	%p54, %r447, 7;
	@%p54 bra 	$L__BB238_34;
	sub.s32 	%r767, %r448, %r85;
	shl.b32 	%r768, %r767, 2;
	mov.u32 	%r769, _ZZ9cuda_gemmIiLi128ELi16ELi1ELi512ELi64ELi64ELi0EEviiiPT_S1_S1_iiE3Ash;
	add.s32 	%r770, %r769, %r768;
	ld.shared.u32 	%r1388, [%r770+24];
$L__BB238_34:
	setp.lt.s32 	%p55, %r447, 8;
	@%p55 bra 	$L__BB238_36;
	sub.s32 	%r771, %r448, %r86;
	shl.b32 	%r772, %r771, 2;
	mov.u32 	%r773, _ZZ9cuda_gemmIiLi128ELi16ELi1ELi512ELi64ELi64ELi0EEviiiPT_S1_S1_iiE3Ash;
	add.s32 	%r774, %r773, %r772;
	ld.shared.u32 	%r1389, [%r774+28];
$L__BB238_36:
	setp.lt.s32 	%p56, %r447, 9;
	@%p56 bra 	$L__BB238_38;
	sub.s32 	%r775, %r448, %r87;
	shl.b32 	%r776, %r775, 2;
	mov.u32 	%r777, _ZZ9cuda_gemmIiLi128ELi16ELi1ELi512ELi64ELi64ELi0EEviiiPT_S1_S1_iiE3Ash;
	add.s32 	%r778, %r777, %r776;
	ld.shared.u32 	%r1390, [%r778+32];
$L__BB238_38:
	setp.lt.s32 	%p57, %r447, 10;
	@%p57 bra 	$L__BB238_40;
	sub.s32 	%r779, %r448, %r88;
	shl.b32 	%r780, %r779, 2;
	mov.u32 	%r781, _ZZ9cuda_gemmIiLi128ELi16ELi1ELi512ELi64ELi64ELi0EEviiiPT_S1_S1_iiE3Ash;
	add.s32 	%r782, %r781, %r780;
	ld.shared.u32 	%r1391, [%r782+36];
$L__BB238_40:
	setp.lt.s32 	%p58, %r447, 11;
	@%p58 bra 	$L__BB238_42;
	sub.s32 	%r783, %r448, %r89;
	shl.b32 	%r784, %r783, 2;
	mov.u32 	%r785, _ZZ9cuda_gemmIiLi128ELi16ELi1ELi512ELi64ELi64ELi0EEviiiPT_S1_S1_iiE3Ash;
	add.s32 	%r786, %r785, %r784;
	ld.shared.u32 	%r1392, [%r786+40];
$L__BB238_42:
	setp.lt.s32 	%p59, %r447, 12;
	@%p59 bra 	$L__BB238_44;
	sub.s32 	%r787, %r448, %r90;
	shl.b32 	%r788, %r787, 2;
	mov.u32 	%r789, _ZZ9cuda_gemmIiLi128ELi16ELi1ELi512ELi64ELi64ELi0EEviiiPT_S1_S1_iiE3Ash;
	add.s32 	%r790, %r789, %r788;
	ld.shared.u32 	%r1393, [%r790+44];
$L__BB238_44:
	setp.lt.s32 	%p60, %r447, 13;
	@%p60 bra 	$L__BB238_46;
	sub.s32 	%r791, %r448, %r91;
	shl.b32 	%r792, %r791, 2;
	mov.u32 	%r793, _ZZ9cuda_gemmIiLi128ELi16ELi1ELi512ELi64ELi64ELi0EEviiiPT_S1_S1_iiE3Ash;
	add.s32 	%r794, %r793, %r792;
	ld.shared.u32 	%r1394, [%r794+48];
$L__BB238_46:
	setp.lt.s32 	%p61, %r447, 14;
	@%p61 bra 	$L__BB238_48;
	sub.s32 	%r795, %r448, %r92;
	shl.b32 	%r796, %r795, 2;
	mov.u32 	%r797, _ZZ9cuda_gemmIiLi128ELi16ELi1ELi512ELi64ELi64ELi0EEviiiPT_S1_S1_iiE3Ash;
	add.s32 	%r798, %r797, %r796;
	ld.shared.u32 	%r1395, [%r798+52];
$L__BB238_48:
	setp.lt.s32 	%p62, %r447, 15;
	@%p62 bra 	$L__BB238_50;
	sub.s32 	%r799, %r448, %r93;
	shl.b32 	%r800, %r799, 2;
	mov.u32 	%r801, _ZZ9cuda_gemmIiLi128ELi16ELi1ELi512ELi64ELi64ELi0EEviiiPT_S1_S1_iiE3Ash;
	add.s32 	%r802, %r801, %r800;
	ld.shared.u32 	%r1396, [%r802+56];
$L__BB238_50:
	setp.lt.s32 	%p63, %r447, 16;
	@%p63 bra 	$L__BB238_52;
	sub.s32 	%r803, %r448, %r94;
	shl.b32 	%r804, %r803, 2;
	mov.u32 	%r805, _ZZ9cuda_gemmIiLi128ELi16ELi1ELi512ELi64ELi64ELi0EEviiiPT_S1_S1_iiE3Ash;
	add.s32 	%r806, %r805, %r804;
	ld.shared.u32 	%r1397, [%r806+60];
$L__BB238_52:
	setp.lt.s32 	%p64, %r447, 17;
	@%p64 bra 	$L__BB238_54;
	sub.s32 	%r807, %r448, %r95;
	shl.b32 	%r808, %r807, 2;
	mov.u32 	%r809, _ZZ9cuda_gemmIiLi128ELi16ELi1ELi512ELi64ELi64ELi0EEviiiPT_S1_S1_iiE3Ash;
	add.s32 	%r810, %r809, %r808;
	ld.shared.u32 	%r1398, [%r810+64];
$L__BB238_54:
	setp.lt.s32 	%p65, %r447, 18;
	@%p65 bra 	$L__BB238_56;
	sub.s32 	%r811, %r448, %r96;
	shl.b32 	%r812, %r811, 2;
	mov.u32 	%r813, _ZZ9cuda_gemmIiLi128ELi16ELi1ELi512ELi64ELi64ELi0EEviiiPT_S1_S1_iiE3Ash;
	add.s32 	%r814, %r813, %r812;
	ld.shared.u32 	%r1399, [%r814+68];
$L__BB238_56:
	setp.lt.s32 	%p66, %r447, 19;
	@%p66 bra 	$L__BB238_58;
	sub.s32 	%r815, %r448, %r97;
	shl.b32 	%r816, %r815, 2;
	mov.u32 	%r817, _ZZ9cuda_gemmIiLi128ELi16ELi1ELi512ELi64ELi64ELi0EEviiiPT_S1_S1_iiE3Ash;
	add.s32 	%r818, %r817, %r816;
	ld.shared.u32 	%r1400, [%r818+72];
$L__BB238_58:
	setp.lt.s32 	%p67, %r447, 20;
	@%p67 bra 	$L__BB238_60;
	sub.s32 	%r819, %r448, %r98;
	shl.b32 	%r820, %r819, 2;
	mov.u32 	%r821, _ZZ9cuda_gemmIiLi128ELi16ELi1ELi512ELi64ELi64ELi0EEviiiPT_S1_S1_iiE3Ash;
	add.s32 	%r822, %r821, %r820;
	ld.shared.u32 	%r1401, [%r822+76];
$L__BB238_60:
	setp.lt.s32 	%p68, %r447, 21;
	@%p68 bra 	$L__BB238_62;
	sub.s32 	%r823, %r448, %r99;
	shl.b32 	%r824, %r823, 2;
	mov.u32 	%r825, _ZZ9cuda_gemmIiLi128ELi16ELi1ELi512ELi64ELi64ELi0EEviiiPT_S1_S1_iiE3Ash;
	add.s32 	%r826, %r825, %r824;
	ld.shared.u32 	%r1402, [%r826+80];
$L__BB238_62:
	setp.lt.s32 	%p69, %r447, 22;
	@%p69 bra 	$L__BB238_64;
	sub.s32 	%r827, %r448, %r100;
	shl.b32 	%r828, %r827, 2;
	mov.u32 	%r829, _ZZ9cuda_gemmIiLi128ELi16ELi1ELi512ELi64ELi64ELi0EEviiiPT_S1_S1_iiE3Ash;
	add.s32 	%r830, %r829, %r828;
	ld.shared.u32 	%r1403, [%r830+84];
$L__BB238_64:
	setp.lt.s32 	%p70, %r447, 23;
	@%p70 bra 	$L__BB238_66;
	sub.s32 	%r831, %r448, %r101;
	shl.b32 	%r832, %r831, 2;
	mov.u32 	%r833, _ZZ9cuda_gemmIiLi128ELi16ELi1ELi512ELi64ELi64ELi0EEviiiPT_S1_S1_iiE3Ash;
	add.s32 	%r834, %r833, %r832;
	ld.shared.u32 	%r1404, [%r834+88];
$L__BB238_66:
	setp.lt.s32 	%p71, %r447, 24;
	@%p71 bra 	$L__BB238_68;
	sub.s32 	%r835, %r448, %r102;
	shl.b32 	%r836, %r835, 2;
	mov.u32 	%r837, _ZZ9cuda_gemmIiLi128ELi16ELi1ELi512ELi64ELi64ELi0EEviiiPT_S1_S1_iiE3Ash;
	add.s32 	%r838, %r837, %r836;
	ld.shared.u32 	%r1405, [%r838+92];
$L__BB238_68:
	setp.lt.s32 	%p72, %r447, 25;
	@%p72 bra 	$L__BB238_70;
	sub.s32 	%r839, %r448, %r103;
	shl.b32 	%r840, %r839, 2;
	mov.u32 	%r841, _ZZ9cuda_gemmIiLi128ELi16ELi1ELi512ELi64ELi64ELi0EEviiiPT_S1_S1_iiE3Ash;
	add.s32 	%r842, %r841, %r840;
	ld.shared.u32 	%r1406, [%r842+96];
$L__BB238_70:
	setp.lt.s32 	%p73, %r447, 26;
	@%p73 bra 	$L__BB238_72;
	sub.s32 	%r843, %r448, %r104;
	shl.b32 	%r844, %r843, 2;
	mov.u32 	%r845, _ZZ9cuda_gemmIiLi128ELi16ELi1ELi512ELi64ELi64ELi0EEviiiPT_S1_S1_iiE3Ash;
	add.s32 	%r846, %r845, %r844;
	ld.shared.u32 	%r1407, [%r846+100];
$L__BB238_72:
	setp.lt.s32 	%p74, %r447, 27;
	@%p74 bra 	$L__BB238_74;
	sub.s32 	%r847, %r448, %r105;
	shl.b32 	%r848, %r847, 2;
	mov.u32 	%r849, _ZZ9cuda_gemmIiLi128ELi16ELi1ELi512ELi64ELi64ELi0EEviiiPT_S1_S1_iiE3Ash;
	add.s32 	%r850, %r849, %r848;
	ld.shared.u32 	%r1408, [%r850+104];
$L__BB238_74:
	setp.lt.s32 	%p75, %r447, 28;
	@%p75 bra 	$L__BB238_76;
	sub.s32 	%r851, %r448, %r106;
	shl.b32 	%r852, %r851, 2;
	mov.u32 	%r853, _ZZ9cuda_gemmIiLi128ELi16ELi1ELi512ELi64ELi64ELi0EEviiiPT_S1_S1_iiE3Ash;
	add.s32 	%r854, %r853, %r852;
	ld.shared.u32 	%r1409, [%r854+108];
$L__BB238_76:
	setp.lt.s32 	%p76, %r447, 29;
	@%p76 bra 	$L__BB238_78;
	sub.s32 	%r855, %r448, %r107;
	shl.b32 	%r856, %r855, 2;
	mov.u32 	%r857, _ZZ9cuda_gemmIiLi128ELi16ELi1ELi512ELi64ELi64ELi0EEviiiPT_S1_S1_iiE3Ash;
	add.s32 	%r858, %r857, %r856;
	ld.shared.u32 	%r1410, [%r858+112];
$L__BB238_78:
	setp.lt.s32 	%p77, %r447, 30;
	@%p77 bra 	$L__BB238_80;
	sub.s32 	%r859, %r448, %r108;
	shl.b32 	%r860, %r859, 2;
	mov.u32 	%r861, _ZZ9cuda_gemmIiLi128ELi16ELi1ELi512ELi64ELi64ELi0EEviiiPT_S1_S1_iiE3Ash;
	add.s32 	%r862, %r861, %r860;
	ld.shared.u32 	%r1411, [%r862+116];
$L__BB238_80:
	setp.lt.s32 	%p78, %r447, 31;
	@%p78 bra 	$L__BB238_82;
	sub.s32 	%r863, %r448, %r109;
	shl.b32 	%r864, %r863, 2;
	mov.u32 	%r865, _ZZ9cuda_gemmIiLi128ELi16ELi1ELi512ELi64ELi64ELi0EEviiiPT_S1_S1_iiE3Ash;
	add.s32 	%r866, %r865, %r864;
	ld.shared.u32 	%r1412, [%r866+120];
$L__BB238_82:
	setp.lt.s32 	%p79, %r447, 32;
	@%p79 bra 	$L__BB238_219;
	sub.s32 	%r867, %r448, %r110;
	shl.b32 	%r868, %r867, 2;
	mov.u32 	%r869, _ZZ9cuda_gemmIiLi128ELi16ELi1ELi512ELi64ELi64ELi0EEviiiPT_S1_S1_iiE3Ash;
	add.s32 	%r870, %r869, %r868;
	ld.shared.u32 	%r1413, [%r870+124];
	bra.uni 	$L__BB238_219;
$L__BB238_84:
	add.s32 	%r977, %r79, 1;
	setp.lt.s32 	%p116, %r977, %r14;
	selp.b32 	%r111, 0, %r14, %p116;
	add.s32 	%r978, %r79, 2;
	setp.lt.s32 	%p117, %r978, %r14;
	selp.b32 	%r112, 0, %r14, %p117;
	add.s32 	%r979, %r79, 3;
	setp.lt.s32 	%p118, %r979, %r14;
	selp.b32 	%r113, 0, %r14, %p118;
	add.s32 	%r980, %r79, 4;
	setp.lt.s32 	%p119, %r980, %r14;
	selp.b32 	%r114, 0, %r14, %p119;
	add.s32 	%r981, %r79, 5;
	setp.lt.s32 	%p120, %r981, %r14;
	selp.b32 	%r115, 0, %r14, %p120;
	add.s32 	%r982, %r79, 6;
	setp.lt.s32 	%p121, %r982, %r14;
	selp.b32 	%r116, 0, %r14, %p121;
	add.s32 	%r983, %r79, 7;
	setp.lt.s32 	%p122, %r983, %r14;
	selp.b32 	%r117, 0, %r14, %p122;
	add.s32 	%r984, %r79, 8;
	setp.lt.s32 	%p123, %r984, %r14;
	selp.b32 	%r118, 0, %r14, %p123;
	add.s32 	%r985, %r79, 9;
	setp.lt.s32 	%p124, %r985, %r14;
	selp.b32 	%r119, 0, %r14, %p124;
	add.s32 	%r986, %r79, 10;
	setp.lt.s32 	%p125, %r986, %r14;
	selp.b32 	%r120, 0, %r14, %p125;
	add.s32 	%r987, %r79, 11;
	setp.lt.s32 	%p126, %r987, %r14;
	selp.b32 	%r121, 0, %r14, %p126;
	add.s32 	%r988, %r79, 12;
	setp.lt.s32 	%p127, %r988, %r14;
	selp.b32 	%r122, 0, %r14, %p127;
	add.s32 	%r989, %r79, 13;
	setp.lt.s32 	%p128, %r989, %r14;
	selp.b32 	%r123, 0, %r14, %p128;
	add.s32 	%r990, %r79, 14;
	setp.lt.s32 	%p129, %r990, %r14;
	selp.b32 	%r124, 0, %r14, %p129;
	add.s32 	%r991, %r79, 15;
	setp.lt.s32 	%p130, %r991, %r14;
	selp.b32 	%r125, 0, %r14, %p130;
	add.s32 	%r992, %r79, 16;
	setp.lt.s32 	%p131, %r992, %r14;
	selp.b32 	%r126, 0, %r14, %p131;
	add.s32 	%r993, %r79, 17;
	setp.lt.s32 	%p132, %r993, %r14;
	selp.b32 	%r127, 0, %r14, %p132;
	add.s32 	%r994, %r79, 18;
	setp.lt.s32 	%p133, %r994, %r14;
	selp.b32 	%r128, 0, %r14, %p133;
	add.s32 	%r995, %r79, 19;
	setp.lt.s32 	%p134, %r995, %r14;
	selp.b32 	%r129, 0, %r14, %p134;
	add.s32 	%r996, %r79, 20;
	setp.lt.s32 	%p135, %r996, %r14;
	selp.b32 	%r130, 0, %r14, %p135;
	add.s32 	%r997, %r79, 21;
	setp.lt.s32 	%p136, %r997, %r14;
	selp.b32 	%r131, 0, %r14, %p136;
	add.s32 	%r998, %r79, 22;
	setp.lt.s32 	%p137, %r998, %r14;
	selp.b32 	%r132, 0, %r14, %p137;
	add.s32 	%r999, %r79, 23;
	setp.lt.s32 	%p138, %r999, %r14;
	selp.b32 	%r133, 0, %r14, %p138;
	add.s32 	%r1000, %r79, 24;
	setp.lt.s32 	%p139, %r1000, %r14;
	selp.b32 	%r134, 0, %r14, %p139;
	add.s32 	%r1001, %r79, 25;
	setp.lt.s32 	%p140, %r1001, %r14;
	selp.b32 	%r135, 0, %r14, %p140;
	add.s32 	%r1002, %r79, 26;
	setp.lt.s32 	%p141, %r1002, %r14;
	selp.b32 	%r136, 0, %r14, %p141;
	add.s32 	%r1003, %r79, 27;
	setp.lt.s32 	%p142, %r1003, %r14;
	selp.b32 	%r137, 0, %r14, %p142;
	add.s32 	%r1004, %r79, 28;
	setp.lt.s32 	%p143, %r1004, %r14;
	selp.b32 	%r138, 0, %r14, %p143;
	add.s32 	%r1005, %r79, 29;
	setp.lt.s32 	%p144, %r1005, %r14;
	selp.b32 	%r139, 0, %r14, %p144;
	add.s32 	%r1006, %r79, 30;
	setp.lt.s32 	%p145, %r1006, %r14;
	selp.b32 	%r140, 0, %r14, %p145;
	add.s32 	%r1007, %r79, 31;
	setp.lt.s32 	%p146, %r1007, %r14;
	selp.b32 	%r141, 0, %r14, %p146;
	setp.lt.s32 	%p147, %r79, %r657;
	selp.b32 	%r1008, 0, %r657, %p147;
	sub.s32 	%r142, %r79, %r1008;
	setp.lt.s32 	%p148, %r977, %r657;
	selp.b32 	%r1009, 0, %r657, %p148;
	sub.s32 	%r143, %r977, %r1009;
	setp.lt.s32 	%p149, %r978, %r657;
	selp.b32 	%r1010, 0, %r657, %p149;
	sub.s32 	%r144, %r978, %r1010;
	setp.lt.s32 	%p150, %r979, %r657;
	selp.b32 	%r1011, 0, %r657, %p150;
	sub.s32 	%r145, %r979, %r1011;
	setp.lt.s32 	%p151, %r980, %r657;
	selp.b32 	%r1012, 0, %r657, %p151;
	sub.s32 	%r146, %r980, %r1012;
	setp.lt.s32 	%p152, %r981, %r657;
	selp.b32 	%r1013, 0, %r657, %p152;
	sub.s32 	%r147, %r981, %r1013;
	setp.lt.s32 	%p153, %r982, %r657;
	selp.b32 	%r1014, 0, %r657, %p153;
	sub.s32 	%r148, %r982, %r1014;
	setp.lt.s32 	%p154, %r983, %r657;
	selp.b32 	%r1015, 0, %r657, %p154;
	sub.s32 	%r149, %r983, %r1015;
	setp.lt.s32 	%p155, %r984, %r657;
	selp.b32 	%r1016, 0, %r657, %p155;
	sub.s32 	%r150, %r984, %r1016;
	setp.lt.s32 	%p156, %r985, %r657;
	selp.b32 	%r1017, 0, %r657, %p156;
	sub.s32 	%r151, %r985, %r1017;
	setp.lt.s32 	%p157, %r986, %r657;
	selp.b32 	%r1018, 0, %r657, %p157;
	sub.s32 	%r152, %r986, %r1018;
	setp.lt.s32 	%p158, %r987, %r657;
	selp.b32 	%r1019, 0, %r657, %p158;
	sub.s32 	%r153, %r987, %r1019;
	setp.lt.s32 	%p159, %r988, %r657;
	selp.b32 	%r1020, 0, %r657, %p159;
	sub.s32 	%r154, %r988, %r1020;
	setp.lt.s32 	%p160, %r989, %r657;
	selp.b32 	%r1021, 0, %r657, %p160;
	sub.s32 	%r155, %r989, %r1021;
	setp.lt.s32 	%p161, %r990, %r657;
	selp.b32 	%r1022, 0, %r657, %p161;
	sub.s32 	%r156, %r990, %r1022;
	setp.lt.s32 	%p162, %r991, %r657;
	selp.b32 	%r1023, 0, %r657, %p162;
	sub.s32 	%r157, %r991, %r1023;
	setp.lt.s32 	%p163, %r992, %r657;
	selp.b32 	%r1024, 0, %r657, %p163;
	sub.s32 	%r158, %r992, %r1024;
	setp.lt.s32 	%p164, %r993, %r657;
	selp.b32 	%r1025, 0, %r657, %p164;
	sub.s32 	%r159, %r993, %r1025;
	setp.lt.s32 	%p165, %r994, %r657;
	selp.b32 	%r1026, 0, %r657, %p165;
	sub.s32 	%r160, %r994, %r1026;
	setp.lt.s32 	%p166, %r995, %r657;
	selp.b32 	%r1027, 0, %r657, %p166;
	sub.s32 	%r161, %r995, %r1027;
	setp.lt.s32 	%p167, %r996, %r657;
	selp.b32 	%r1028, 0, %r657, %p167;
	sub.s32 	%r162, %r996, %r1028;
	setp.lt.s32 	%p168, %r997, %r657;
	selp.b32 	%r1029, 0, %r657, %p168;
	sub.s32 	%r163, %r997, %r1029;
	setp.lt.s32 	%p169, %r998, %r657;
	selp.b32 	%r1030, 0, %r657, %p169;
	sub.s32 	%r164, %r998, %r1030;
	setp.lt.s32 	%p170, %r999, %r657;
	selp.b32 	%r1031, 0, %r657, %p170;
	sub.s32 	%r165, %r999, %r1031;
	setp.lt.s32 	%p171, %r1000, %r657;
	selp.b32 	%r1032, 0, %r657, %p171;
	sub.s32 	%r166, %r1000, %r1032;
	setp.lt.s32 	%p172, %r1001, %r657;
	selp.b32 	%r1033, 0, %r657, %p172;
	sub.s32 	%r167, %r1001, %r1033;
	setp.lt.s32 	%p173, %r1002, %r657;
	selp.b32 	%r1034, 0, %r657, %p173;
	sub.s32 	%r168, %r1002, %r1034;
	setp.lt.s32 	%p174, %r1003, %r657;
	selp.b32 	%r1035, 0, %r657, %p174;
	sub.s32 	%r169, %r1003, %r1035;
	setp.lt.s32 	%p175, %r1004, %r657;
	selp.b32 	%r1036, 0, %r657, %p175;
	sub.s32 	%r170, %r1004, %r1036;
	setp.lt.s32 	%p176, %r1005, %r657;
	selp.b32 	%r1037, 0, %r657, %p176;
	sub.s32 	%r171, %r1005, %r1037;
	setp.lt.s32 	%p177, %r1006, %r657;
	selp.b32 	%r1038, 0, %r657, %p177;
	sub.s32 	%r172, %r1006, %r1038;
	setp.lt.s32 	%p178, %r1007, %r657;
	selp.b32 	%r1039, 0, %r657, %p178;
	sub.s32 	%r173, %r1007, %r1039;
	mov.b32 	%r1348, 0;
$L__BB238_85:
	add.s32 	%r207, %r1348, %r8;
	mad.lo.s32 	%r208, %r207, %r657, %r79;
	mov.b32 	%r1381, 0;
	mov.pred 	%p285, -1;
$L__BB238_86:
	mov.pred 	%p1, %p285;
	sub.s32 	%r242, %r657, %r1381;
	add.s32 	%r243, %r1381, %r208;
	setp.lt.s32 	%p180, %r242, 1;
	@%p180 bra 	$L__BB238_88;
	sub.s32 	%r1041, %r243, %r19;
	shl.b32 	%r1042, %r1041, 2;
	mov.u32 	%r1043, _ZZ9cuda_gemmIiLi128ELi16ELi1ELi512ELi64ELi64ELi0EEviiiPT_S1_S1_iiE3Ash;
	add.s32 	%r1044, %r1043, %r1042;
	ld.shared.u32 	%r1382, [%r1044];
$L__BB238_88:
	setp.lt.s32 	%p181, %r242, 2;
	@%p181 bra 	$L__BB238_90;
	sub.s32 	%r1045, %r243, %r111;
	shl.b32 	%r1046, %r1045, 2;
	mov.u32 	%r1047, _ZZ9cuda_gemmIiLi128ELi16ELi1ELi512ELi64ELi64ELi0EEviiiPT_S1_S1_iiE3Ash;
	add.s32 	%r1048, %r1047, %r1046;
	ld.shared.u32 	%r1383, [%r1048+4];
$L__BB238_90:
	setp.lt.s32 	%p182, %r242, 3;
	@%p182 bra 	$L__BB238_92;
	sub.s32 	%r1049, %r243, %r112;
	shl.b32 	%r1050, %r1049, 2;
	mov.u32 	%r1051, _ZZ9cuda_gemmIiLi128ELi16ELi1ELi512ELi64ELi64ELi0EEviiiPT_S1_S1_iiE3Ash;
	add.s32 	%r1052, %r1051, %r1050;
	ld.shared.u32 	%r1384, [%r1052+8];
$L__BB238_92:
	setp.lt.s32 	%p183, %r242, 4;
	@%p183 bra 	$L__BB238_94;
	sub.s32 	%r1053, %r243, %r113;
	shl.b32 	%r1054, %r1053, 2;
	mov.u32 	%r1055, _ZZ9cuda_gemmIiLi128ELi16ELi1ELi512ELi64ELi64ELi0EEviiiPT_S1_S1_iiE3Ash;
	add.s32 	%r1056, %r1055, %r1054;
	ld.shared.u32 	%r1385, [%r1056+12];
$L__BB238_94:
	setp.lt.s32 	%p184, %r242, 5;
	@%p184 bra 	$L__BB238_96;
	sub.s32 	%r1057, %r243, %r114;
	shl.b32 	%r1058, %r1057, 2;
	mov.u32 	%r1059, _ZZ9cuda_gemmIiLi128ELi16ELi1ELi512ELi64ELi64ELi0EEviiiPT_S1_S1_iiE3Ash;
	add.s32 	%r1060, %r1059, %r1058;
	ld.shared.u32 	%r1386, [%r1060+16];
$L__BB238_96:
	setp.lt.s32 	%p185, %r242, 6;
	@%p185 bra 	$L__BB238_98;
	sub.s32 	%r1061, %r243, %r115;
	shl.b32 	%r1062, %r1061, 2;
	mov.u32 	%r1063, _ZZ9cuda_gemmIiLi128ELi16ELi1ELi512ELi64ELi64ELi0EEviiiPT_S1_S1_iiE3Ash;
	add.s32 	%r1064, %r1063, %r1062;
	ld.shared.u32 	%r1387, [%r1064+20];
$L__BB238_98:
	setp.lt.s32 	%p186, %r242, 7;
	@%p186 bra 	$L__BB238_100;
	sub.s32 	%r1065, %r243, %r116;
	shl.b32 	%r1066, %r1065, 2;
	mov.u32 	%r1067, _ZZ9cuda_gemmIiLi128ELi16ELi1ELi512ELi64ELi64ELi0EEviiiPT_S1_S1_iiE3Ash;
	add.s32 	%r1068, %r1067, %r1066;
	ld.shared.u32 	%r1388, [%r1068+24];
$L__BB238_100:
	setp.lt.s32 	%p187, %r242, 8;
	@%p187 bra 	$L__BB238_102;
	sub.s32 	%r1069, %r243, %r117;
	shl.b32 	%r1070, %r1069, 2;
	mov.u32 	%r1071, _ZZ9cuda_gemmIiLi128ELi16ELi1ELi512ELi64ELi64ELi0EEviiiPT_S1_S1_iiE3Ash;
	add.s32 	%r1072, %r1071, %r1070;
	ld.shared.u32 	%r1389, [%r1072+28];
$L__BB238_102:
	setp.lt.s32 	%p188, %r242, 9;
	@%p188 bra 	$L__BB238_104;
	sub.s32 	%r1073, %r243, %r118;
	shl.b32 	%r1074, %r1073, 2;
	mov.u32 	%r1075, _ZZ9cuda_gemmIiLi128ELi16ELi1ELi512ELi64ELi64ELi0EEviiiPT_S1_S1_iiE3Ash;
	add.s32 	%r1076, %r1075, %r1074;
	ld.shared.u32 	%r1390, [%r1076+32];
$L__BB238_104:
	setp.lt.s32 	%p189, %r242, 10;
	@%p189 bra 	$L__BB238_106;
	sub.s32 	%r1077, %r243, %r119;
	shl.b32 	%r1078, %r1077, 2;
	mov.u32 	%r1079, _ZZ9cuda_gemmIiLi128ELi16ELi1ELi512ELi64ELi64ELi0EEviiiPT_S1_S1_iiE3Ash;
	add.s32 	%r1080, %r1079, %r1078;
	ld.shared.u32 	%r1391, [%r1080+36];
$L__BB238_106:
	setp.lt.s32 	%p190, %r242, 11;
	@%p190 bra 	$L__BB238_108;
	sub.s32 	%r1081, %r243, %r120;
	shl.b32 	%r1082, %r1081, 2;
	mov.u32 	%r1083, _ZZ9cuda_gemmIiLi128ELi16ELi1ELi512ELi64ELi64ELi0EEviiiPT_S1_S1_iiE3Ash;
	add.s32 	%r1084, %r1083, %r1082;
	ld.shared.u32 	%r1392, [%r1084+40];
$L__BB238_108:
	setp.lt.s32 	%p191, %r242, 12;
	@%p191 bra 	$L__BB238_110;
	sub.s32 	%r1085, %r243, %r121;
	shl.b32 	%r1086, %r1085, 2;
	mov.u32 	%r1087, _ZZ9cuda_gemmIiLi128ELi16ELi1ELi512ELi64ELi64ELi0EEviiiPT_S1_S1_iiE3Ash;
	add.s32 	%r1088, %r1087, %r1086;
	ld.shared.u32 	%r1393, [%r1088+44];
$L__BB238_110:
	setp.lt.s32 	%p192, %r242, 13;
	@%p192 bra 	$L__BB238_112;
	sub.s32 	%r1089, %r243, %r122;
	shl.b32 	%r1090, %r1089, 2;
	mov.u32 	%r1091, _ZZ9cuda_gemmIiLi128ELi16ELi1ELi512ELi64ELi64ELi0EEviiiPT_S1_S1_iiE3Ash;
	add.s32 	%r1092, %r1091, %r1090;
	ld.shared.u32 	%r1394, [%r1092+48];
$L__BB238_112:
	setp.lt.s32 	%p193, %r242, 14;
	@%p193 bra 	$L__BB238_114;
	sub.s32 	%r1093, %r243, %r123;
	shl.b32 	%r1094, %r1093, 2;
	mov.u32 	%r1095, _ZZ9cuda_gemmIiLi128ELi16ELi1ELi512ELi64ELi64ELi0EEviiiPT_S1_S1_iiE3Ash;
	add.s32 	%r1096, %r1095, %r1094;
	ld.shared.u32 	%r1395, [%r1096+52];
$L__BB238_114:
	setp.lt.s32 	%p194, %r242, 15;
	@%p194 bra 	$L__BB238_116;
	sub.s32 	%r1097, %r243, %r124;
	shl.b32 	%r1098, %r1097, 2;
	mov.u32 	%r1099, _ZZ9cuda_gemmIiLi128ELi16ELi1ELi512ELi64ELi64ELi0EEviiiPT_S1_S1_iiE3Ash;
	add.s32 	%r1100, %r1099, %r1098;
	ld.shared.u32 	%r1396, [%r1100+56];
$L__BB238_116:
	setp.lt.s32 	%p195, %r242, 16;
	@%p195 bra 	$L__BB238_118;
	sub.s32 	%r1101, %r243, %r125;
	shl.b32 	%r1102, %r1101, 2;
	mov.u32 	%r1103, _ZZ9cuda_gemmIiLi128ELi16ELi1ELi512ELi64ELi64ELi0EEviiiPT_S1_S1_iiE3Ash;
	add.s32 	%r1104, %r1103, %r1102;
	ld.shared.u32 	%r1397, [%r1104+60];
$L__BB238_118:
	setp.lt.s32 	%p196, %r242, 17;
	@%p196 bra 	$L__BB238_120;
	sub.s32 	%r1105, %r243, %r126;
	shl.b32 	%r1106, %r1105, 2;
	mov.u32 	%r1107, _ZZ9cuda_gemmIiLi128ELi16ELi1ELi512ELi64ELi64ELi0EEviiiPT_S1_S1_iiE3Ash;
	add.s32 	%r1108, %r1107, %r1106;
	ld.shared.u32 	%r1398, [%r1108+64];
$L__BB238_120:
	setp.lt.s32 	%p197, %r242, 18;
	@%p197 bra 	$L__BB238_122;
	sub.s32 	%r1109, %r243, %r127;
	shl.b32 	%r1110, %r1109, 2;
	mov.u32 	%r1111, _ZZ9cuda_gemmIiLi128ELi16ELi1ELi512ELi64ELi64ELi0EEviiiPT_S1_S1_iiE3Ash;
	add.s32 	%r1112, %r1111, %r1110;
	ld.shared.u32 	%r1399, [%r1112+68];
$L__BB238_122:
	setp.lt.s32 	%p198, %r242, 19;
	@%p198 bra 	$L__BB238_124;
	sub.s32 	%r1113, %r243, %r128;
	shl.b32 	%r1114, %r1113, 2;
	mov.u32 	%r1115, _ZZ9cuda_gemmIiLi128ELi16ELi1ELi512ELi64ELi64ELi0EEviiiPT_S1_S1_iiE3Ash;
	add.s32 	%r1116, %r1115, %r1114;
	ld.shared.u32 	%r1400, [%r1116+72];
$L__BB238_124:
	setp.lt.s32 	%p199, %r242, 20;
	@%p199 bra 	$L__BB238_126;
	sub.s32 	%r1117, %r243, %r129;
	shl.b32 	%r1118, %r1117, 2;
	mov.u32 	%r1119, _ZZ9cuda_gemmIiLi128ELi16ELi1ELi512ELi64ELi64ELi0EEviiiPT_S1_S1_iiE3Ash;
	add.s32 	%r1120, %r1119, %r1118;
	ld.shared.u32 	%r1401, [%r1120+76];
$L__BB238_126:
	setp.lt.s32 	%p200, %r242, 21;
	@%p200 bra 	$L__BB238_128;
	sub.s32 	%r1121, %r243, %r130;
	shl.b32 	%r1122, %r1121, 2;
	mov.u32 	%r1123, _ZZ9cuda_gemmIiLi128ELi16ELi1ELi512ELi64ELi64ELi0EEviiiPT_S1_S1_iiE3Ash;
	add.s32 	%r1124, %r1123, %r1122;
	ld.shared.u32 	%r1402, [%r1124+80];
$L__BB238_128:
	setp.lt.s32 	%p201, %r242, 22;
	@%p201 bra 	$L__BB238_130;
	sub.s32 	%r1125, %r243, %r131;
	shl.b32 	%r1126, %r1125, 2;
	mov.u32 	%r1127, _ZZ9cuda_gemmIiLi128ELi16ELi1ELi512ELi64ELi64ELi0EEviiiPT_S1_S1_iiE3Ash;
	add.s32 	%r1128, %r1127, %r1126;
	ld.shared.u32 	%r1403, [%r1128+84];
$L__BB238_130:
	setp.lt.s32 	%p202, %r242, 23;
	@%p202 bra 	$L__BB238_132;
	sub.s32 	%r1129, %r243, %r132;
	shl.b32 	%r1130, %r1129, 2;
	mov.u32 	%r1131, _ZZ9cuda_gemmIiLi128ELi16ELi1ELi512ELi64ELi64ELi0EEviiiPT_S1_S1_iiE3Ash;
	add.s32 	%r1132, %r1131, %r1130;
	ld.shared.u32 	%r1404, [%r1132+88];
$L__BB238_132:
	setp.lt.s32 	%p203, %r242, 24;
	@%p203 bra 	$L__BB238_134;
	sub.s32 	%r1133, %r243, %r133;
	shl.b32 	%r1134, %r1133, 2;
	mov.u32 	%r1135, _ZZ9cuda_gemmIiLi128ELi16ELi1ELi512ELi64ELi64ELi0EEviiiPT_S1_S1_iiE3Ash;
	add.s32 	%r1136, %r1135, %r1134;
	ld.shared.u32 	%r1405, [%r1136+92];
$L__BB238_134:
	setp.lt.s32 	%p204, %r242, 25;
	@%p204 bra 	$L__BB238_136;
	sub.s32 	%r1137, %r243, %r134;
	shl.b32 	%r1138, %r1137, 2;
	mov.u32 	%r1139, _ZZ9cuda_gemmIiLi128ELi16ELi1ELi512ELi64ELi64ELi0EEviiiPT_S1_S1_iiE3Ash;
	add.s32 	%r1140, %r1139, %r1138;
	ld.shared.u32 	%r1406, [%r1140+96];
$L__BB238_136:
	setp.lt.s32 	%p205, %r242, 26;
	@%p205 bra 	$L__BB238_138;
	sub.s32 	%r1141, %r243, %r135;
	shl.b32 	%r1142, %r1141, 2;
	mov.u32 	%r1143, _ZZ9cuda_gemmIiLi128ELi16ELi1ELi512ELi64ELi64ELi0EEviiiPT_S1_S1_iiE3Ash;
	add.s32 	%r1144, %r1143, %r1142;
	ld.shared.u32 	%r1407, [%r1144+100];
$L__BB238_138:
	setp.lt.s32 	%p206, %r242, 27;
	@%p206 bra 	$L__BB238_140;
	sub.s32 	%r1145, %r243, %r136;
	shl.b32 	%r1146, %r1145, 2;
	mov.u32 	%r1147, _ZZ9cuda_gemmIiLi128ELi16ELi1ELi512ELi64ELi64ELi0EEviiiPT_S1_S1_iiE3Ash;
	add.s32 	%r1148, %r1147, %r1146;
	ld.shared.u32 	%r1408, [%r1148+104];
$L__BB238_140:
	setp.lt.s32 	%p207, %r242, 28;
	@%p207 bra 	$L__BB238_142;
	sub.s32 	%r1149, %r243, %r137;
	shl.b32 	%r1150, %r1149, 2;
	mov.u32 	%r1151, _ZZ9cuda_gemmIiLi128ELi16ELi1ELi512ELi64ELi64ELi0EEviiiPT_S1_S1_iiE3Ash;
	add.s32 	%r1152, %r1151, %r1150;
	ld.shared.u32 	%r1409, [%r1152+108];
$L__BB238_142:
	setp.lt.s32 	%p208, %r242, 29;
	@%p208 bra 	$L__BB238_144;
	sub.s32 	%r1153, %r243, %r138;
	shl.b32 	%r1154, %r1153, 2;
	mov.u32 	%r1155, _ZZ9cuda_gemmIiLi128ELi16ELi1ELi512ELi64ELi64ELi0EEviiiPT_S1_S1_iiE3Ash;
	add.s32 	%r1156, %r1155, %r1154;
	ld.shared.u32 	%r1410, [%r1156+112];
$L__BB238_144:
	setp.lt.s32 	%p209, %r242, 30;
	@%p209 bra 	$L__BB238_146;
	sub.s32 	%r1157, %r243, %r139;
	shl.b32 	%r1158, %r1157, 2;
	mov.u32 	%r1159, _ZZ9cuda_gemmIiLi128ELi16ELi1ELi512ELi64ELi64ELi0EEviiiPT_S1_S1_iiE3Ash;
	add.s32 	%r1160, %r1159, %r1158;
	ld.shared.u32 	%r1411, [%r1160+116];
$L__BB238_146:
	setp.lt.s32 	%p210, %r242, 31;
	@%p210 bra 	$L__BB238_148;
	sub.s32 	%r1161, %r243, %r140;
	shl.b32 	%r1162, %r1161, 2;
	mov.u32 	%r1163, _ZZ9cuda_gemmIiLi128ELi16ELi1ELi512ELi64ELi64ELi0EEviiiPT_S1_S1_iiE3Ash;
	add.s32 	%r1164, %r1163, %r1162;
	ld.shared.u32 	%r1412, [%r1164+120];
$L__BB238_148:
	setp.lt.s32 	%p211, %r242, 32;
	@%p211 bra 	$L__BB238_150;
	sub.s32 	%r1165, %r243, %r141;
	shl.b32 	%r1166, %r1165, 2;
	mov.u32 	%r1167, _ZZ9cuda_gemmIiLi128ELi16ELi1ELi512ELi64ELi64ELi0EEviiiPT_S1_S1_iiE3Ash;
	add.s32 	%r1168, %r1167, %r1166;
	ld.shared.u32 	%r1413, [%r1168+124];
$L__BB238_150:
	setp.lt.s32 	%p212, %r9, %r656;
	@%p212 bra 	$L__BB238_153;
$L__BB238_151:
	mov.b32 	%r1381, 32;
	mov.pred 	%p285, 0;
	@%p1 bra 	$L__BB238_86;
	add.s32 	%r1348, %r1348, %r7;
	setp.lt.s32 	%p279, %r1348, %r6;
	@%p279 bra 	$L__BB238_85;
	bra.uni 	$L__BB238_288;
$L__BB238_153:
	add.s32 	%r1169, %r79, %r1381;
	shl.b32 	%r1170, %r1169, 2;
	mov.u32 	%r1171, _ZZ9cuda_gemmIiLi128ELi16ELi1ELi512ELi64ELi64ELi0EEviiiPT_S1_S1_iiE11kron_fac_sh;
	add.s32 	%r308, %r1171, %r1170;
	mov.u32 	%r1414, %r9;
$L__BB238_154:
	mad.lo.s32 	%r1173, %r1414, 260, %r308;
	ld.shared.u32 	%r310, [%r1173];
	mov.b32 	%r1416, 0;
	@%p180 bra 	$L__BB238_156;
	shfl.sync.idx.b32	%r1174|%p214, %r310, %r142, %r15, -1;
	mul.lo.s32 	%r1416, %r1174, %r1382;
$L__BB238_156:
	@%p181 bra 	$L__BB238_158;
	shfl.sync.idx.b32	%r1175|%p216, %r310, %r143, %r15, -1;
	mad.lo.s32 	%r1416, %r1175, %r1383, %r1416;
$L__BB238_158:
	@%p182 bra 	$L__BB238_160;
	shfl.sync.idx.b32	%r1176|%p218, %r310, %r144, %r15, -1;
	mad.lo.s32 	%r1416, %r1176, %r1384, %r1416;
$L__BB238_160:
	@%p183 bra 	$L__BB238_162;
	shfl.sync.idx.b32	%r1177|%p220, %r310, %r145, %r15, -1;
	mad.lo.s32 	%r1416, %r1177, %r1385, %r1416;
$L__BB238_162:
	@%p184 bra 	$L__BB238_164;
	shfl.sync.idx.b32	%r1178|%p222, %r310, %r146, %r15, -1;
	mad.lo.s32 	%r1416, %r1178, %r1386, %r1416;
$L__BB238_164:
	setp.lt.s32 	%p223, %r242, 6;
	@%p223 bra 	$L__BB238_166;
	shfl.sync.idx.b32	%r1179|%p224, %r310, %r147, %r15, -1;
	mad.lo.s32 	%r1416, %r1179, %r1387, %r1416;
$L__BB238_166:
	setp.lt.s32 	%p225, %r242, 7;
	@%p225 bra 	$L__BB238_168;
	shfl.sync.idx.b32	%r1180|%p226, %r310, %r148, %r15, -1;
	mad.lo.s32 	%r1416, %r1180, %r1388, %r1416;
$L__BB238_168:
	setp.lt.s32 	%p227, %r242, 8;
	@%p227 bra 	$L__BB238_170;
	shfl.sync.idx.b32	%r1181|%p228, %r310, %r149, %r15, -1;
	mad.lo.s32 	%r1416, %r1181, %r1389, %r1416;
$L__BB238_170:
	setp.lt.s32 	%p229, %r242, 9;
	@%p229 bra 	$L__BB238_172;
	shfl.sync.idx.b32	%r1182|%p230, %r310, %r150, %r15, -1;
	mad.lo.s32 	%r1416, %r1182, %r1390, %r1416;
$L__BB238_172:
	setp.lt.s32 	%p231, %r242, 10;
	@%p231 bra 	$L__BB238_174;
	shfl.sync.idx.b32	%r1183|%p232, %r310, %r151, %r15, -1;
	mad.lo.s32 	%r1416, %r1183, %r1391, %r1416;
$L__BB238_174:
	setp.lt.s32 	%p233, %r242, 11;
	@%p233 bra 	$L__BB238_176;
	shfl.sync.idx.b32	%r1184|%p234, %r310, %r152, %r15, -1;
	mad.lo.s32 	%r1416, %r1184, %r1392, %r1416;
$L__BB238_176:
	setp.lt.s32 	%p235, %r242, 12;
	@%p235 bra 	$L__BB238_178;
	shfl.sync.idx.b32	%r1185|%p236, %r310, %r153, %r15, -1;
	mad.lo.s32 	%r1416, %r1185, %r1393, %r1416;
$L__BB238_178:
	setp.lt.s32 	%p237, %r242, 13;
	@%p237 bra 	$L__BB238_180;
	shfl.sync.idx.b32	%r1186|%p238, %r310, %r154, %r15, -1;
	mad.lo.s32 	%r1416, %r1186, %r1394, %r1416;
$L__BB238_180:
	setp.lt.s32 	%p239, %r242, 14;
	@%p239 bra 	$L__BB238_182;
	shfl.sync.idx.b32	%r1187|%p240, %r310, %r155, %r15, -1;
	mad.lo.s32 	%r1416, %r1187, %r1395, %r1416;
$L__BB238_182:
	setp.lt.s32 	%p241, %r242, 15;
	@%p241 bra 	$L__BB238_184;
	shfl.sync.idx.b32	%r1188|%p242, %r310, %r156, %r15, -1;
	mad.lo.s32 	%r1416, %r1188, %r1396, %r1416;
$L__BB238_184:
	setp.lt.s32 	%p243, %r242, 16;
	@%p243 bra 	$L__BB238_186;
	shfl.sync.idx.b32	%r1189|%p244, %r310, %r157, %r15, -1;
	mad.lo.s32 	%r1416, %r1189, %r1397, %r1416;
$L__BB238_186:
	setp.lt.s32 	%p245, %r242, 17;
	@%p245 bra 	$L__BB238_188;
	shfl.sync.idx.b32	%r1190|%p246, %r310, %r158, %r15, -1;
	mad.lo.s32 	%r1416, %r1190, %r1398, %r1416;
$L__BB238_188:
	setp.lt.s32 	%p247, %r242, 18;
	@%p247 bra 	$L__BB238_190;
	shfl.sync.idx.b32	%r1191|%p248, %r310, %r159, %r15, -1;
	mad.lo.s32 	%r1416, %r1191, %r1399, %r1416;
$L__BB238_190:
	setp.lt.s32 	%p249, %r242, 19;
	@%p249 bra 	$L__BB238_192;
	shfl.sync.idx.b32	%r1192|%p250, %r310, %r160, %r15, -1;
	mad.lo.s32 	%r1416, %r1192, %r1400, %r1416;
$L__BB238_192:
	setp.lt.s32 	%p251, %r242, 20;
	@%p251 bra 	$L__BB238_194;
	shfl.sync.idx.b32	%r1193|%p252, %r310, %r161, %r15, -1;
	mad.lo.s32 	%r1416, %r1193, %r1401, %r1416;
$L__BB238_194:
	setp.lt.s32 	%p253, %r242, 21;
	@%p253 bra 	$L__BB238_196;
	shfl.sync.idx.b32	%r1194|%p254, %r310, %r162, %r15, -1;
	mad.lo.s32 	%r1416, %r1194, %r1402, %r1416;
$L__BB238_196:
	setp.lt.s32 	%p255, %r242, 22;
	@%p255 bra 	$L__BB238_198;
	shfl.sync.idx.b32	%r1195|%p256, %r310, %r163, %r15, -1;
	mad.lo.s32 	%r1416, %r1195, %r1403, %r1416;
$L__BB238_198:
	setp.lt.s32 	%p257, %r242, 23;
	@%p257 bra 	$L__BB238_200;
	shfl.sync.idx.b32	%r1196|%p258, %r310, %r164, %r15, -1;
	mad.lo.s32 	%r1416, %r1196, %r1404, %r1416;
$L__BB238_200:
	setp.lt.s32 	%p259, %r242, 24;
	@%p259 bra 	$L__BB238_202;
	shfl.sync.idx.b32	%r1197|%p260, %r310, %r165, %r15, -1;
	mad.lo.s32 	%r1416, %r1197, %r1405, %r1416;
$L__BB238_202:
	setp.lt.s32 	%p261, %r242, 25;
	@%p261 bra 	$L__BB238_204;
	shfl.sync.idx.b32	%r1198|%p262, %r310, %r166, %r15, -1;
	mad.lo.s32 	%r1416, %r1198, %r1406, %r1416;
$L__BB238_204:
	setp.lt.s32 	%p263, %r242, 26;
	@%p263 bra 	$L__BB238_206;
	shfl.sync.idx.b32	%r1199|%p264, %r310, %r167, %r15, -1;
	mad.lo.s32 	%r1416, %r1199, %r1407, %r1416;
$L__BB238_206:
	setp.lt.s32 	%p265, %r242, 27;
	@%p265 bra 	$L__BB238_208;
	shfl.sync.idx.b32	%r1200|%p266, %r310, %r168, %r15, -1;
	mad.lo.s32 	%r1416, %r1200, %r1408, %r1416;
$L__BB238_208:
	setp.lt.s32 	%p267, %r242, 28;
	@%p267 bra 	$L__BB238_210;
	shfl.sync.idx.b32	%r1201|%p268, %r310, %r169, %r15, -1;
	mad.lo.s32 	%r1416, %r1201, %r1409, %r1416;
$L__BB238_210:
	setp.lt.s32 	%p269, %r242, 29;
	@%p269 bra 	$L__BB238_212;
	shfl.sync.idx.b32	%r1202|%p270, %r310, %r170, %r15, -1;
	mad.lo.s32 	%r1416, %r1202, %r1410, %r1416;
$L__BB238_212:
	setp.lt.s32 	%p271, %r242, 30;
	@%p271 bra 	$L__BB238_214;
	shfl.sync.idx.b32	%r1203|%p272, %r310, %r171, %r15, -1;
	mad.lo.s32 	%r1416, %r1203, %r1411, %r1416;
$L__BB238_214:
	setp.lt.s32 	%p273, %r242, 31;
	@%p273 bra 	$L__BB238_216;
	shfl.sync.idx.b32	%r1204|%p274, %r310, %r172, %r15, -1;
	mad.lo.s32 	%r1416, %r1204, %r1412, %r1416;
$L__BB238_216:
	setp.lt.s32 	%p275, %r242, 32;
	@%p275 bra 	$L__BB238_218;
	shfl.sync.idx.b32	%r1205|%p276, %r310, %r173, %r15, -1;
	mad.lo.s32 	%r1416, %r1205, %r1413, %r1416;
$L__BB238_218:
	mad.lo.s32 	%r1206, %r1414, %r6, %r207;
	shl.b32 	%r1207, %r1206, 2;
	mov.u32 	%r1208, _ZZ9cuda_gemmIiLi128ELi16ELi1ELi512ELi64ELi64ELi0EEviiiPT_S1_S1_iiE3Csh;
	add.s32 	%r1209, %r1208, %r1207;
	ld.shared.u32 	%r1210, [%r1209];
	add.s32 	%r1211, %r1210, %r1416;
	st.shared.u32 	[%r1209], %r1211;
	add.s32 	%r1414, %r1414, %r11;
	setp.lt.s32 	%p277, %r1414, %r656;
	@%p277 bra 	$L__BB238_154;
	bra.uni 	$L__BB238_151;
$L__BB238_219:
	setp.lt.s32 	%p80, %r9, %r656;
	@%p80 bra 	$L__BB238_220;
	bra.uni 	$L__BB238_286;
$L__BB238_220:
	add.s32 	%r449, %r79, %r1513;
	sub.s32 	%r450, %r449, %r80;
	sub.s32 	%r451, %r449, %r81;
	sub.s32 	%r452, %r449, %r82;
	sub.s32 	%r453, %r449, %r83;
	sub.s32 	%r454, %r449, %r84;
	sub.s32 	%r455, %r449, %r85;
	sub.s32 	%r456, %r449, %r86;
	sub.s32 	%r457, %r449, %r87;
	sub.s32 	%r458, %r449, %r88;
	sub.s32 	%r459, %r449, %r89;
	sub.s32 	%r460, %r449, %r90;
	sub.s32 	%r461, %r449, %r91;
	sub.s32 	%r462, %r449, %r92;
	sub.s32 	%r463, %r449, %r93;
	sub.s32 	%r464, %r449, %r94;
	sub.s32 	%r465, %r449, %r95;
	sub.s32 	%r466, %r449, %r96;
	sub.s32 	%r467, %r449, %r97;
	sub.s32 	%r468, %r449, %r98;
	sub.s32 	%r469, %r449, %r99;
	sub.s32 	%r470, %r449, %r100;
	sub.s32 	%r471, %r449, %r101;
	sub.s32 	%r472, %r449, %r102;
	sub.s32 	%r473, %r449, %r103;
	sub.s32 	%r474, %r449, %r104;
	sub.s32 	%r475, %r449, %r105;
	sub.s32 	%r476, %r449, %r106;
	sub.s32 	%r477, %r449, %r107;
	sub.s32 	%r478, %r449, %r108;
	sub.s32 	%r479, %r449, %r109;
	sub.s32 	%r480, %r449, %r110;
	shl.b32 	%r876, %r450, 2;
	shl.b32 	%r879, %r451, 2;
	shl.b32 	%r882, %r452, 2;
	shl.b32 	%r885, %r453, 2;
	shl.b32 	%r888, %r454, 2;
	shl.b32 	%r891, %r455, 2;
	shl.b32 	%r894, %r456, 2;
	shl.b32 	%r897, %r457, 2;
	shl.b32 	%r900, %r458, 2;
	shl.b32 	%r903, %r459, 2;
	shl.b32 	%r906, %r460, 2;
	shl.b32 	%r909, %r461, 2;
	shl.b32 	%r912, %r462, 2;
	shl.b32 	%r915, %r463, 2;
	shl.b32 	%r918, %r464, 2;
	shl.b32 	%r921, %r465, 2;
	shl.b32 	%r924, %r466, 2;
	shl.b32 	%r927, %r467, 2;
	shl.b32 	%r930, %r468, 2;
	shl.b32 	%r933, %r469, 2;
	shl.b32 	%r936, %r470, 2;
	shl.b32 	%r939, %r471, 2;
	shl.b32 	%r942, %r472, 2;
	shl.b32 	%r945, %r473, 2;
	shl.b32 	%r948, %r474, 2;
	shl.b32 	%r951, %r475, 2;
	shl.b32 	%r954, %r476, 2;
	shl.b32 	%r957, %r477, 2;
	shl.b32 	%r960, %r478, 2;
	shl.b32 	%r963, %r479, 2;
	shl.b32 	%r966, %r480, 2;
	mov.u32 	%r1546, %r9;
$L__BB238_221:
	setp.lt.s32 	%p81, %r447, 1;
	mov.u32 	%r872, _ZZ9cuda_gemmIiLi128ELi16ELi1ELi512ELi64ELi64ELi0EEviiiPT_S1_S1_iiE11kron_fac_sh;
	mad.lo.s32 	%r546, %r1546, 260, %r872;
	mov.b32 	%r1548, 0;
	@%p81 bra 	$L__BB238_223;
	shl.b32 	%r873, %r449, 2;
	add.s32 	%r874, %r546, %r873;
	ld.shared.u32 	%r875, [%r874];
	mul.lo.s32 	%r1548, %r875, %r1382;
$L__BB238_223:
	@%p49 bra 	$L__BB238_225;
	add.s32 	%r877, %r546, %r876;
	ld.shared.u32 	%r878, [%r877+4];
	mad.lo.s32 	%r1548, %r878, %r1383, %r1548;
$L__BB238_225:
	@%p50 bra 	$L__BB238_227;
	add.s32 	%r880, %r546, %r879;
	ld.shared.u32 	%r881, [%r880+8];
	mad.lo.s32 	%r1548, %r881, %r1384, %r1548;
$L__BB238_227:
	@%p51 bra 	$L__BB238_229;
	add.s32 	%r883, %r546, %r882;
	ld.shared.u32 	%r884, [%r883+12];
	mad.lo.s32 	%r1548, %r884, %r1385, %r1548;
$L__BB238_229:
	@%p52 bra 	$L__BB238_231;
	add.s32 	%r886, %r546, %r885;
	ld.shared.u32 	%r887, [%r886+16];
	mad.lo.s32 	%r1548, %r887, %r1386, %r1548;
$L__BB238_231:
	@%p53 bra 	$L__BB238_233;
	add.s32 	%r889, %r546, %r888;
	ld.shared.u32 	%r890, [%r889+20];
	mad.lo.s32 	%r1548, %r890, %r1387, %r1548;
$L__BB238_233:
	setp.lt.s32 	%p87, %r447, 7;
	@%p87 bra 	$L__BB238_235;
	add.s32 	%r892, %r546, %r891;
	ld.shared.u32 	%r893, [%r892+24];
	mad.lo.s32 	%r1548, %r893, %r1388, %r1548;
$L__BB238_235:
	setp.lt.s32 	%p88, %r447, 8;
	@%p88 bra 	$L__BB238_237;
	add.s32 	%r895, %r546, %r894;
	ld.shared.u32 	%r896, [%r895+28];
	mad.lo.s32 	%r1548, %r896, %r1389, %r1548;
$L__BB238_237:
	setp.lt.s32 	%p89, %r447, 9;
	@%p89 bra 	$L__BB238_239;
	add.s32 	%r898, %r546, %r897;
	ld.shared.u32 	%r899, [%r898+32];
	mad.lo.s32 	%r1548, %r899, %r1390, %r1548;
$L__BB238_239:
	setp.lt.s32 	%p90, %r447, 10;
	@%p90 bra 	$L__BB238_241;
	add.s32 	%r901, %r546, %r900;
	ld.shared.u32 	%r902, [%r901+36];
	mad.lo.s32 	%r1548, %r902, %r1391, %r1548;
$L__BB238_241:
	setp.lt.s32 	%p91, %r447, 11;
	@%p91 bra 	$L__BB238_243;
	add.s32 	%r904, %r546, %r903;
	ld.shared.u32 	%r905, [%r904+40];
	mad.lo.s32 	%r1548, %r905, %r1392, %r1548;
$L__BB238_243:
	setp.lt.s32 	%p92, %r447, 12;
	@%p92 bra 	$L__BB238_245;
	add.s32 	%r907, %r546, %r906;
	ld.shared.u32 	%r908, [%r907+44];
	mad.lo.s32 	%r1548, %r908, %r1393, %r1548;
$L__BB238_245:
	setp.lt.s32 	%p93, %r447, 13;
	@%p93 bra 	$L__BB238_247;
	add.s32 	%r910, %r546, %r909;
	ld.shared.u32 	%r911, [%r910+48];
	mad.lo.s32 	%r1548, %r911, %r1394, %r1548;
$L__BB238_247:
	setp.lt.s32 	%p94, %r447, 14;
	@%p94 bra 	$L__BB238_249;
	add.s32 	%r913, %r546, %r912;
	ld.shared.u32 	%r914, [%r913+52];
	mad.lo.s32 	%r1548, %r914, %r1395, %r1548;
$L__BB238_249:
	setp.lt.s32 	%p95, %r447, 15;
	@%p95 bra 	$L__BB238_251;
	add.s32 	%r916, %r546, %r915;
	ld.shared.u32 	%r917, [%r916+56];
	mad.lo.s32 	%r1548, %r917, %r1396, %r1548;
$L__BB238_251:
	setp.lt.s32 	%p96, %r447, 16;
	@%p96 bra 	$L__BB238_253;
	add.s32 	%r919, %r546, %r918;
	ld.shared.u32 	%r920, [%r919+60];
	mad.lo.s32 	%r1548, %r920, %r1397, %r1548;
$L__BB238_253:
	setp.lt.s32 	%p97, %r447, 17;
	@%p97 bra 	$L__BB238_255;
	add.s32 	%r922, %r546, %r921;
	ld.shared.u32 	%r923, [%r922+64];
	mad.lo.s32 	%r1548, %r923, %r1398, %r1548;
$L__BB238_255:
	setp.lt.s32 	%p98, %r447, 18;
	@%p98 bra 	$L__BB238_257;
	add.s32 	%r925, %r546, %r924;
	ld.shared.u32 	%r926, [%r925+68];
	mad.lo.s32 	%r1548, %r926, %r1399, %r1548;
$L__BB238_257:
	setp.lt.s32 	%p99, %r447, 19;
	@%p99 bra 	$L__BB238_259;
	add.s32 	%r928, %r546, %r927;
	ld.shared.u32 	%r929, [%r928+72];
	mad.lo.s32 	%r1548, %r929, %r1400, %r1548;
$L__BB238_259:
	setp.lt.s32 	%p100, %r447, 20;
	@%p100 bra 	$L__BB238_261;
	add.s32 	%r931, %r546, %r930;
	ld.shared.u32 	%r932, [%r931+76];
	mad.lo.s32 	%r1548, %r932, %r1401, %r1548;
$L__BB238_261:
	setp.lt.s32 	%p101, %r447, 21;
	@%p101 bra 	$L__BB238_263;
	add.s32 	%r934, %r546, %r933;
	ld.shared.u32 	%r935, [%r934+80];
	mad.lo.s32 	%r1548, %r935, %r1402, %r1548;
$L__BB238_263:
	setp.lt.s32 	%p102, %r447, 22;
	@%p102 bra 	$L__BB238_265;
	add.s32 	%r937, %r546, %r936;
	ld.shared.u32 	%r938, [%r937+84];
	mad.lo.s32 	%r1548, %r938, %r1403, %r1548;
$L__BB238_265:
	setp.lt.s32 	%p103, %r447, 23;
	@%p103 bra 	$L__BB238_267;
	add.s32 	%r940, %r546, %r939;
	ld.shared.u32 	%r941, [%r940+88];
	mad.lo.s32 	%r1548, %r941, %r1404, %r1548;
$L__BB238_267:
	setp.lt.s32 	%p104, %r447, 24;
	@%p104 bra 	$L__BB238_269;
	add.s32 	%r943, %r546, %r942;
	ld.shared.u32 	%r944, [%r943+92];
	mad.lo.s32 	%r1548, %r944, %r1405, %r1548;
$L__BB238_269:
	setp.lt.s32 	%p105, %r447, 25;
	@%p105 bra 	$L__BB238_271;
	add.s32 	%r946, %r546, %r945;
	ld.shared.u32 	%r947, [%r946+96];
	mad.lo.s32 	%r1548, %r947, %r1406, %r1548;
$L__BB238_271:
	setp.lt.s32 	%p106, %r447, 26;
	@%p106 bra 	$L__BB238_273;
	add.s32 	%r949, %r546, %r948;
	ld.shared.u32 	%r950, [%r949+100];
	mad.lo.s32 	%r1548, %r950, %r1407, %r1548;
$L__BB238_273:
	setp.lt.s32 	%p107, %r447, 27;
	@%p107 bra 	$L__BB238_275;
	add.s32 	%r952, %r546, %r951;
	ld.shared.u32 	%r953, [%r952+104];
	mad.lo.s32 	%r1548, %r953, %r1408, %r1548;
$L__BB238_275:
	setp.lt.s32 	%p108, %r447, 28;
	@%p108 bra 	$L__BB238_277;
	add.s32 	%r955, %r546, %r954;
	ld.shared.u32 	%r956, [%r955+108];
	mad.lo.s32 	%r1548, %r956, %r1409, %r1548;
$L__BB238_277:
	setp.lt.s32 	%p109, %r447, 29;
	@%p109 bra 	$L__BB238_279;
	add.s32 	%r958, %r546, %r957;
	ld.shared.u32 	%r959, [%r958+112];
	mad.lo.s32 	%r1548, %r959, %r1410, %r1548;
$L__BB238_279:
	setp.lt.s32 	%p110, %r447, 30;
	@%p110 bra 	$L__BB238_281;
	add.s32 	%r961, %r546, %r960;
	ld.shared.u32 	%r962, [%r961+116];
	mad.lo.s32 	%r1548, %r962, %r1411, %r1548;
$L__BB238_281:
	setp.lt.s32 	%p111, %r447, 31;
	@%p111 bra 	$L__BB238_283;
	add.s32 	%r964, %r546, %r963;
	ld.shared.u32 	%r965, [%r964+120];
	mad.lo.s32 	%r1548, %r965, %r1412, %r1548;
$L__BB238_283:
	setp.lt.s32 	%p112, %r447, 32;
	@%p112 bra 	$L__BB238_285;
	add.s32 	%r967, %r546, %r966;
	ld.shared.u32 	%r968, [%r967+124];
	mad.lo.s32 	%r1548, %r968, %r1413, %r1548;
$L__BB238_285:
	mad.lo.s32 	%r969, %r1546, %r6, %r412;
	shl.b32 	%r970, %r969, 2;
	mov.u32 	%r971, _ZZ9cuda_gemmIiLi128ELi16ELi1ELi512ELi64ELi64ELi0EEviiiPT_S1_S1_iiE3Csh;
	add.s32 	%r972, %r971, %r970;
	ld.shared.u32 	%r973, [%r972];
	add.s32 	%r974, %r973, %r1548;
	st.shared.u32 	[%r972], %r974;
	add.s32 	%r1546, %r1546, %r11;
	setp.lt.s32 	%p113, %r1546, %r656;
	@%p113 bra 	$L__BB238_221;
$L__BB238_286:
	mov.b32 	%r1513, 32;
	mov.pred 	%p286, 0;
	@%p2 bra 	$L__BB238_20;
	add.s32 	%r1480, %r1480, %r7;
	setp.lt.s32 	%p115, %r1480, %r6;
	@%p115 bra 	$L__BB238_19;
$L__BB238_288:
	ld.param.u32 	%r1273, [_Z9cuda_gemmIiLi128ELi16ELi1ELi512ELi64ELi64ELi0EEviiiPT_S1_S1_ii_param_2];
	ld.param.u32 	%r1271, [_Z9cuda_gemmIiLi128ELi16ELi1ELi512ELi64ELi64ELi0EEviiiPT_S1_S1_ii_param_1];
	setp.eq.s16 	%p280, %rs1, 2;
	bar.sync 	0;
	mov.u32 	%r1213, %ctaid.x;
	mul.lo.s32 	%r1214, %r6, %r1213;
	mad.lo.s32 	%r645, %r1307, %r1271, %r1214;
	div.s32 	%r646, %r1273, %r657;
	mov.u32 	%r1611, %r1;
	@%p280 bra 	$L__BB238_292;
	setp.eq.s16 	%p281, %rs1, 3;
	div.s32 	%r1215, %r1, %r6;
	mad.lo.s32 	%r1216, %r646, %r1215, %r645;
	mul.lo.s32 	%r1217, %r1215, %r6;
	sub.s32 	%r1218, %r1, %r1217;
	add.s32 	%r1219, %r1216, %r1218;
	shl.b32 	%r1220, %r1, 2;
	mov.u32 	%r1221, _ZZ9cuda_gemmIiLi128ELi16ELi1ELi512ELi64ELi64ELi0EEviiiPT_S1_S1_iiE3Csh;
	add.s32 	%r647, %r1221, %r1220;
	ld.shared.u32 	%r1222, [%r647];
	mul.wide.s32 	%rd23, %r1219, 4;
	add.s64 	%rd24, %rd2, %rd23;
	st.global.u32 	[%rd24], %r1222;
	mov.u32 	%r1611, %r16;
	@%p281 bra 	$L__BB238_292;
	setp.eq.s16 	%p282, %rs1, 0;
	div.s32 	%r1223, %r16, %r6;
	mad.lo.s32 	%r1224, %r646, %r1223, %r645;
	mul.lo.s32 	%r1225, %r1223, %r6;
	sub.s32 	%r1226, %r16, %r1225;
	add.s32 	%r1227, %r1224, %r1226;
	add.s32 	%r648, %r647, %r17;
	ld.shared.u32 	%r1228, [%r648];
	mul.wide.s32 	%rd25, %r1227, 4;
	add.s64 	%rd26, %rd2, %rd25;
	st.global.u32 	[%rd26], %r1228;
	mov.u32 	%r1611, %r18;
	@%p282 bra 	$L__BB238_292;
	add.s32 	%r1611, %r18, %r10;
	div.s32 	%r1229, %r18, %r6;
	mad.lo.s32 	%r1230, %r646, %r1229, %r645;
	mul.lo.s32 	%r1231, %r1229, %r6;
	sub.s32 	%r1232, %r18, %r1231;
	add.s32 	%r1233, %r1230, %r1232;
	add.s32 	%r1234, %r648, %r17;
	ld.shared.u32 	%r1235, [%r1234];
	mul.wide.s32 	%rd27, %r1233, 4;
	add.s64 	%rd28, %rd2, %rd27;
	st.global.u32 	[%rd28], %r1235;
$L__BB238_292:
	div.s32 	%r1236, %r1611, %r6;
	mad.lo.s32 	%r1237, %r646, %r1236, %r645;
	mul.lo.s32 	%r1238, %r1236, %r6;
	sub.s32 	%r1239, %r1611, %r1238;
	add.s32 	%r1240, %r1237, %r1239;
	shl.b32 	%r1241, %r1611, 2;
	mov.u32 	%r1242, _ZZ9cuda_gemmIiLi128ELi16ELi1ELi512ELi64ELi64ELi0EEviiiPT_S1_S1_iiE3Csh;
	add.s32 	%r1243, %r1242, %r1241;
	ld.shared.u32 	%r1244, [%r1243];
	mul.wide.s32 	%rd29, %r1240, 4;
	add.s64 	%rd30, %rd2, %rd29;
	st.global.u32 	[%rd30], %r1244;
	add.s32 	%r1245, %r1611, %r10;
	div.s32 	%r1246, %r1245, %r6;
	mad.lo.s32 	%r1247, %r646, %r1246, %r645;
	mul.lo.s32 	%r1248, %r1246, %r6;
	sub.s32 	%r1249, %r1245, %r1248;
	add.s32 	%r1250, %r1247, %r1249;
	add.s32 	%r1251, %r1243, %r17;
	ld.shared.u32 	%r1252, [%r1251];
	mul.wide.s32 	%rd31, %r1250, 4;
	add.s64 	%rd32, %rd2, %rd31;
	st.global.u32 	[%rd32], %r1252;
	add.s32 	%r1253, %r1245, %r10;
	div.s32 	%r1254, %r1253, %r6;
	mad.lo.s32 	%r1255, %r646, %r1254, %r645;
	mul.lo.s32 	%r1256, %r1254, %r6;
	sub.s32 	%r1257, %r1253, %r1256;
	add.s32 	%r1258, %r1255, %r1257;
	add.s32 	%r1259, %r1251, %r17;
	ld.shared.u32 	%r1260, [%r1259];
	mul.wide.s32 	%rd33, %r1258, 4;
	add.s64 	%rd34, %rd2, %rd33;
	st.global.u32 	[%rd34], %r1260;
	add.s32 	%r1261, %r1253, %r10;
	div.s32 	%r1262, %r1261, %r6;
	mad.lo.s32 	%r1263, %r646, %r1262, %r645;
	mul.lo.s32 	%r1264, %r1262, %r6;
	sub.s32 	%r1265, %r1261, %r1264;
	add.s32 	%r1266, %r1263, %r1265;
	add.s32 	%r1267, %r1259, %r17;
	ld.shared.u32 	%r1268, [%r1267];
	mul.wide.s32 	%rd35, %r1266, 4;
	add.s64 	%rd36, %rd2, %rd35;
	st.global.u32 	[%rd36], %r1268;
	add.s32 	%r1611, %r1261, %r10;
	setp.lt.u32 	%p283, %r1611, 512;
	@%p283 bra 	$L__BB238_292;
	mov.u32 	%r1269, %nctaid.y;
	add.s32 	%r1307, %r1307, %r1269;
	shl.b32 	%r1270, %r1269, 4;
	setp.lt.u32 	%p284, %r1307, %r1270;
	@%p284 bra 	$L__BB238_5;
$L__BB238_294:
	ret;

}
	// .globl	_Z9cuda_gemmIiLi128ELi16ELi1ELi512ELi64ELi64ELi1EEviiiPT_S1_S1_ii
.visible .entry _Z9cuda_gemmIiLi128ELi16ELi1ELi512ELi64ELi64ELi1EEviiiPT_S1_S1_ii(
	.param .u32 _Z9cuda_gemmIiLi128ELi16ELi1ELi512ELi64ELi64ELi1EEviiiPT_S1_S1_ii_param_0,
	.param .u32 _Z9cuda_gemmIiLi128ELi16ELi1ELi512ELi64ELi64ELi1EEviiiPT_S1_S1_ii_param_1,
	.param .u32 _Z9cuda_gemmIiLi128ELi16ELi1ELi512ELi64ELi64ELi1EEviiiPT_S1_S1_ii_param_2,
	.param .u64 .ptr .align 1 _Z9cuda_gemmIiLi128ELi16ELi1ELi512ELi64ELi64ELi1EEviiiPT_S1_S1_ii_param_3,
	.param .u64 .ptr .align 1 _Z9cuda_gemmIiLi128ELi16ELi1ELi512ELi64ELi64ELi1EEviiiPT_S1_S1_ii_param_4,
	.param .u64 .ptr .align 1 _Z9cuda_gemmIiLi128ELi16ELi1ELi512ELi64ELi64ELi1EEviiiPT_S1_S1_ii_param_5,
	.param .u32 _Z9cuda_gemmIiLi128ELi16ELi1ELi512ELi64ELi64ELi1EEviiiPT_S1_S1_ii_param_6,
	.param .u32 _Z9cuda_gemmIiLi128ELi16ELi1ELi512ELi64ELi64ELi1EEviiiPT_S1_S1_ii_param_7
)
.maxntid 128
{
	.reg .pred 	%p<54>;
	.reg .b16 	%rs<9>;
	.reg .b32 	%r<399>;
	.reg .b64 	%rd<50>;
	// demoted variable
	.shared .align 128 .b8 _ZZ9cuda_gemmIiLi128ELi16ELi1ELi512ELi64ELi64ELi1EEviiiPT_S1_S1_iiE11kron_fac_sh[16640];
	// demoted variable
	.shared .align 128 .b8 _ZZ9cuda_gemmIiLi128ELi16ELi1ELi512ELi64ELi64ELi1EEviiiPT_S1_S1_iiE3Ash[2048];
	// demoted variable
	.shared .align 128 .b8 _ZZ9cuda_gemmIiLi128ELi16ELi1ELi512ELi64ELi64ELi1EEviiiPT_S1_S1_iiE3Csh[2048];
	ld.param.u64 	%rd10, [_Z9cuda_gemmIiLi128ELi16ELi1ELi512ELi64ELi64ELi1EEviiiPT_S1_S1_ii_param_3];
	ld.param.u64 	%rd11, [_Z9cuda_gemmIiLi128ELi16ELi1ELi512ELi64ELi64ELi1EEviiiPT_S1_S1_ii_param_4];
	ld.param.u64 	%rd12, [_Z9cuda_gemmIiLi128ELi16ELi1ELi512ELi64ELi64ELi1EEviiiPT_S1_S1_ii_param_5];
	cvta.to.global.u64 	%rd1, %rd11;
	cvta.to.global.u64 	%rd2, %rd10;
	cvta.to.global.u64 	%rd3, %rd12;
	mov.u32 	%r1, %tid.x;
	and.b32  	%r2, %r1, 31;
	mov.u32 	%r3, %ntid.x;
	add.s32 	%r4, %r1, %r3;
	cvt.u16.u32 	%rs1, %r4;
	xor.b16  	%rs5, %rs1, 4095;
	cvt.u16.u32 	%rs2, %r3;
	div.u16 	%rs6, %rs5, %rs2;
	and.b16  	%rs3, %rs6, 3;
	setp.eq.s16 	%p2, %rs3, 2;
	mov.u32 	%r384, %r1;
	@%p2 bra 	$L__BB239_3;
	cvt.u32.u16 	%r5, %rs3;
	mov.b32 	%r383, 0;
	mov.u32 	%r384, %r1;
$L__BB239_2:
	.pragma "nounroll";
	mul.wide.u32 	%rd13, %r384, 4;
	add.s64 	%rd14, %rd1, %rd13;
	ld.global.u32 	%r155, [%rd14];
	and.b32  	%r156, %r384, 63;
	mov.u32 	%r157, _ZZ9cuda_gemmIiLi128ELi16ELi1ELi512ELi64ELi64ELi1EEviiiPT_S1_S1_iiE11kron_fac_sh;
	mad.lo.s32 	%r158, %r156, 260, %r157;
	shr.u32 	%r159, %r384, 4;
	and.b32  	%r160, %r159, 268435452;
	add.s32 	%r161, %r158, %r160;
	st.shared.u32 	[%r161], %r155;
	add.s32 	%r384, %r384, %r3;
	add.s32 	%r383, %r383, 1;
	xor.b32  	%r162, %r383, %r5;
	setp.ne.s32 	%p3, %r162, 2;
	@%p3 bra 	$L__BB239_2;
$L__BB239_3:
	mov.u32 	%r165, _ZZ9cuda_gemmIiLi128ELi16ELi1ELi512ELi64ELi64ELi1EEviiiPT_S1_S1_iiE11kron_fac_sh;
$L__BB239_4:
	mul.wide.u32 	%rd15, %r384, 4;
	add.s64 	%rd16, %rd1, %rd15;
	ld.global.u32 	%r163, [%rd16];
	and.b32  	%r164, %r384, 63;
	mad.lo.s32 	%r166, %r164, 260, %r165;
	shr.u32 	%r167, %r384, 4;
	and.b32  	%r168, %r167, 268435452;
	add.s32 	%r169, %r166, %r168;
	st.shared.u32 	[%r169], %r163;
	add.s32 	%r170, %r384, %r3;
	mul.wide.u32 	%rd17, %r170, 4;
	add.s64 	%rd18, %rd1, %rd17;
	ld.global.u32 	%r171, [%rd18];
	and.b32  	%r172, %r170, 63;
	mad.lo.s32 	%r173, %r172, 260, %r165;
	shr.u32 	%r174, %r170, 4;
	and.b32  	%r175, %r174, 268435452;
	add.s32 	%r176, %r173, %r175;
	st.shared.u32 	[%r176], %r171;
	add.s32 	%r177, %r170, %r3;
	mul.wide.u32 	%rd19, %r177, 4;
	add.s64 	%rd20, %rd1, %rd19;
	ld.global.u32 	%r178, [%rd20];
	and.b32  	%r179, %r177, 63;
	mad.lo.s32 	%r180, %r179, 260, %r165;
	shr.u32 	%r181, %r177, 4;
	and.b32  	%r182, %r181, 268435452;
	add.s32 	%r183, %r180, %r182;
	st.shared.u32 	[%r183], %r178;
	add.s32 	%r184, %r177, %r3;
	mul.wide.u32 	%rd21, %r184, 4;
	add.s64 	%rd22, %rd1, %rd21;
	ld.global.u32 	%r185, [%rd22];
	and.b32  	%r186, %r184, 63;
	mad.lo.s32 	%r187, %r186, 260, %r165;
	shr.u32 	%r188, %r184, 4;
	and.b32  	%r189, %r188, 268435452;
	add.s32 	%r190, %r187, %r189;
	st.shared.u32 	[%r190], %r185;
	add.s32 	%r384, %r184, %r3;
	setp.lt.u32 	%p4, %r384, 4096;
	@%p4 bra 	$L__BB239_4;
	and.b32  	%r13, %r1, 7;
	mov.u32 	%r386, %ctaid.y;
	mov.u32 	%r15, %nctaid.y;
	shl.b32 	%r16, %r15, 4;
	setp.ge.u32 	%p5, %r386, %r16;
	@%p5 bra 	$L__BB239_28;
	shl.b32 	%r191, %r13, 6;
	or.b32  	%r17, %r191, %r2;
	xor.b16  	%rs7, %rs1, 511;
	div.u16 	%rs8, %rs7, %rs2;
	and.b16  	%rs4, %rs8, 3;
	shl.b32 	%r192, %r1, 2;
	mov.u32 	%r193, _ZZ9cuda_gemmIiLi128ELi16ELi1ELi512ELi64ELi64ELi1EEviiiPT_S1_S1_iiE3Ash;
	add.s32 	%r18, %r193, %r192;
	shl.b32 	%r19, %r3, 2;
	add.s32 	%r20, %r18, %r19;
	add.s32 	%r21, %r4, %r3;
	add.s32 	%r22, %r21, %r3;
	mov.u32 	%r194, _ZZ9cuda_gemmIiLi128ELi16ELi1ELi512ELi64ELi64ELi1EEviiiPT_S1_S1_iiE3Csh;
	add.s32 	%r23, %r194, %r192;
	add.s32 	%r24, %r23, %r19;
	add.s32 	%r25, %r24, %r19;
	setp.eq.s32 	%p6, %r2, 31;
	selp.b32 	%r26, -32, 0, %p6;
	setp.lt.u32 	%p7, %r2, 30;
	selp.b32 	%r27, 0, -32, %p7;
	setp.lt.u32 	%p8, %r2, 29;
	selp.b32 	%r28, 0, -32, %p8;
	setp.lt.u32 	%p9, %r2, 28;
	selp.b32 	%r29, 0, -32, %p9;
	setp.lt.u32 	%p10, %r2, 27;
	selp.b32 	%r30, 0, -32, %p10;
	setp.lt.u32 	%p11, %r2, 26;
	selp.b32 	%r31, 0, -32, %p11;
	setp.lt.u32 	%p12, %r2, 25;
	selp.b32 	%r32, 0, -32, %p12;
	setp.lt.u32 	%p13, %r2, 24;
	selp.b32 	%r33, 0, -32, %p13;
	setp.lt.u32 	%p14, %r2, 23;
	selp.b32 	%r34, 0, -32, %p14;
	setp.lt.u32 	%p15, %r2, 22;
	selp.b32 	%r35, 0, -32, %p15;
	setp.lt.u32 	%p16, %r2, 21;
	selp.b32 	%r36, 0, -32, %p16;
	setp.lt.u32 	%p17, %r2, 20;
	selp.b32 	%r37, 0, -32, %p17;
	setp.lt.u32 	%p18, %r2, 19;
	selp.b32 	%r38, 0, -32, %p18;
	setp.lt.u32 	%p19, %r2, 18;
	selp.b32 	%r39, 0, -32, %p19;
	setp.lt.u32 	%p20, %r2, 17;
	selp.b32 	%r40, 0, -32, %p20;
	setp.lt.u32 	%p21, %r2, 16;
	selp.b32 	%r41, 0, -32, %p21;
	setp.lt.u32 	%p22, %r2, 15;
	selp.b32 	%r42, 0, -32, %p22;
	setp.lt.u32 	%p23, %r2, 14;
	selp.b32 	%r43, 0, -32, %p23;
	setp.lt.u32 	%p24, %r2, 13;
	selp.b32 	%r44, 0, -32, %p24;
	setp.lt.u32 	%p25, %r2, 12;
	selp.b32 	%r45, 0, -32, %p25;
	setp.lt.u32 	%p26, %r2, 11;
	selp.b32 	%r46, 0, -32, %p26;
	setp.lt.u32 	%p27, %r2, 10;
	selp.b32 	%r47, 0, -32, %p27;
	setp.lt.u32 	%p28, %r2, 9;
	selp.b32 	%r48, 0, -32, %p28;
	setp.lt.u32 	%p29, %r2, 8;
	selp.b32 	%r49, 0, -32, %p29;
	setp.lt.u32 	%p30, %r2, 7;
	selp.b32 	%r50, 0, -32, %p30;
	setp.lt.u32 	%p31, %r2, 6;
	selp.b32 	%r51, 0, -32, %p31;
	setp.lt.u32 	%p32, %r2, 5;
	selp.b32 	%r52, 0, -32, %p32;
	setp.lt.u32 	%p33, %r2, 4;
	selp.b32 	%r53, 0, -32, %p33;
	setp.lt.u32 	%p34, %r2, 3;
	selp.b32 	%r54, 0, -32, %p34;
	setp.lt.u32 	%p35, %r2, 2;
	selp.b32 	%r55, 0, -32, %p35;
	setp.eq.s32 	%p36, %r2, 0;
	selp.b32 	%r56, 0, -32, %p36;
	shl.b32 	%r57, %r3, 4;
	mul.lo.s32 	%r58, %r3, 12;
	mul.wide.u32 	%rd4, %r3, 16;
	shr.u32 	%r59, %r3, 3;
	shl.b32 	%r85, %r26, 2;
	shl.b32 	%r87, %r27, 2;
	shl.b32 	%r89, %r28, 2;
	shl.b32 	%r91, %r29, 2;
	shl.b32 	%r93, %r30, 2;
	shl.b32 	%r95, %r31, 2;
	shl.b32 	%r97, %r32, 2;
	shl.b32 	%r99, %r33, 2;
	shl.b32 	%r101, %r34, 2;
	shl.b32 	%r103, %r35, 2;
	shl.b32 	%r105, %r36, 2;
	shl.b32 	%r107, %r37, 2;
	shl.b32 	%r109, %r38, 2;
	shl.b32 	%r111, %r39, 2;
	shl.b32 	%r113, %r40, 2;
	shl.b32 	%r115, %r41, 2;
	shl.b32 	%r117, %r42, 2;
	shl.b32 	%r119, %r43, 2;
	shl.b32 	%r121, %r44, 2;
	shl.b32 	%r123, %r45, 2;
	shl.b32 	%r125, %r46, 2;
	shl.b32 	%r127, %r47, 2;
	shl.b32 	%r129, %r48, 2;
	shl.b32 	%r131, %r49, 2;
	shl.b32 	%r133, %r50, 2;
	shl.b32 	%r135, %r51, 2;
	shl.b32 	%r137, %r52, 2;
	shl.b32 	%r139, %r53, 2;
	shl.b32 	%r141, %r54, 2;
	shl.b32 	%r143, %r55, 2;
	shl.b32 	%r145, %r56, 2;
	cvt.u64.u32 	%rd45, %r19;
$L__BB239_7:
	setp.eq.s16 	%p37, %rs4, 2;
	shl.b32 	%r61, %r386, 9;
	mov.u32 	%r387, %r1;
	@%p37 bra 	$L__BB239_11;
	setp.eq.s16 	%p38, %rs4, 3;
	add.s32 	%r62, %r61, %r1;
	mul.wide.u32 	%rd23, %r62, 4;
	add.s64 	%rd24, %rd2, %rd23;
	ld.global.u32 	%r195, [%rd24];
	st.shared.u32 	[%r18], %r195;
	mov.u32 	%r387, %r4;
	@%p38 bra 	$L__BB239_11;
	setp.eq.s16 	%p39, %rs4, 0;
	add.s32 	%r63, %r62, %r3;
	mul.wide.u32 	%rd25, %r63, 4;
	add.s64 	%rd26, %rd2, %rd25;
	ld.global.u32 	%r196, [%rd26];
	st.shared.u32 	[%r20], %r196;
	mov.u32 	%r387, %r21;
	@%p39 bra 	$L__BB239_11;
	add.s32 	%r197, %r63, %r3;
	mul.wide.u32 	%rd27, %r197, 4;
	add.s64 	%rd28, %rd2, %rd27;
	ld.global.u32 	%r198, [%rd28];
	add.s32 	%r199, %r20, %r19;
	st.shared.u32 	[%r199], %r198;
	mov.u32 	%r387, %r22;
$L__BB239_11:
	shl.b32 	%r200, %r387, 2;
	mov.u32 	%r201, _ZZ9cuda_gemmIiLi128ELi16ELi1ELi512ELi64ELi64ELi1EEviiiPT_S1_S1_iiE3Ash;
	add.s32 	%r391, %r201, %r200;
	add.s32 	%r202, %r3, %r387;
	add.s32 	%r390, %r202, %r61;
	shl.b32 	%r203, %r3, 1;
	add.s32 	%r204, %r203, %r387;
	add.s32 	%r389, %r204, %r61;
	mad.lo.s32 	%r205, %r3, 3, %r387;
	add.s32 	%r388, %r205, %r61;
	cvt.u64.u32 	%rd29, %r387;
	cvt.u64.u32 	%rd30, %r61;
	add.s64 	%rd31, %rd29, %rd30;
	shl.b64 	%rd32, %rd31, 2;
	add.s64 	%rd49, %rd2, %rd32;
$L__BB239_12:
	ld.global.u32 	%r206, [%rd49];
	st.shared.u32 	[%r391], %r206;
	mul.wide.u32 	%rd33, %r390, 4;
	add.s64 	%rd34, %rd2, %rd33;
	ld.global.u32 	%r207, [%rd34];
	add.s32 	%r208, %r391, %r19;
	st.shared.u32 	[%r208], %r207;
	mul.wide.u32 	%rd35, %r389, 4;
	add.s64 	%rd36, %rd2, %rd35;
	ld.global.u32 	%r209, [%rd36];
	shl.b32 	%r210, %r3, 3;
	add.s32 	%r211, %r391, %r210;
	st.shared.u32 	[%r211], %r209;
	mul.wide.u32 	%rd37, %r388, 4;
	add.s64 	%rd38, %rd2, %rd37;
	ld.global.u32 	%r212, [%rd38];
	add.s32 	%r213, %r391, %r58;
	st.shared.u32 	[%r213], %r212;
	add.s32 	%r387, %r387, %r19;
	add.s32 	%r391, %r391, %r57;
	add.s32 	%r390, %r390, %r19;
	add.s32 	%r389, %r389, %r19;
	add.s32 	%r388, %r388, %r19;
	add.s64 	%rd49, %rd49, %rd4;
	setp.lt.u32 	%p40, %r387, 512;
	@%p40 bra 	$L__BB239_12;
	setp.eq.s16 	%p41, %rs4, 2;
	bar.sync 	0;
	mov.u32 	%r393, %r1;
	@%p41 bra 	$L__BB239_17;
	setp.eq.s16 	%p42, %rs4, 3;
	mov.b32 	%r214, 0;
	st.shared.u32 	[%r23], %r214;
	mov.u32 	%r393, %r4;
	@%p42 bra 	$L__BB239_17;
	setp.eq.s16 	%p43, %rs4, 0;
	mov.b32 	%r215, 0;
	st.shared.u32 	[%r24], %r215;
	mov.u32 	%r393, %r21;
	@%p43 bra 	$L__BB239_17;
	mov.b32 	%r216, 0;
	st.shared.u32 	[%r25], %r216;
	mov.u32 	%r393, %r22;
$L__BB239_17:
	shl.b32 	%r217, %r393, 2;
	mov.u32 	%r218, _ZZ9cuda_gemmIiLi128ELi16ELi1ELi512ELi64ELi64ELi1EEviiiPT_S1_S1_iiE3Csh;
	add.s32 	%r219, %r218, %r217;
	mov.b32 	%r220, 0;
	st.shared.u32 	[%r219], %r220;
	add.s32 	%r221, %r219, %r19;
	st.shared.u32 	[%r221], %r220;
	add.s32 	%r222, %r221, %r19;
	st.shared.u32 	[%r222], %r220;
	add.s32 	%r223, %r222, %r19;
	st.shared.u32 	[%r223], %r220;
	add.s32 	%r393, %r19, %r393;
	setp.lt.u32 	%p44, %r393, 512;
	@%p44 bra 	$L__BB239_17;
	mov.b32 	%r395, 0;
	mov.pred 	%p53, -1;
$L__BB239_19:
	mov.pred 	%p1, %p53;
	shr.u32 	%r396, %r1, 3;
	add.s32 	%r225, %r17, %r395;
	shl.b32 	%r226, %r225, 2;
	mov.u32 	%r227, _ZZ9cuda_gemmIiLi128ELi16ELi1ELi512ELi64ELi64ELi1EEviiiPT_S1_S1_iiE3Ash;
	add.s32 	%r228, %r227, %r226;
	ld.shared.u32 	%r84, [%r228];
	add.s32 	%r229, %r228, %r85;
	ld.shared.u32 	%r86, [%r229+4];
	add.s32 	%r230, %r228, %r87;
	ld.shared.u32 	%r88, [%r230+8];
	add.s32 	%r231, %r228, %r89;
	ld.shared.u32 	%r90, [%r231+12];
	add.s32 	%r232, %r228, %r91;
	ld.shared.u32 	%r92, [%r232+16];
	add.s32 	%r233, %r228, %r93;
	ld.shared.u32 	%r94, [%r233+20];
	add.s32 	%r234, %r228, %r95;
	ld.shared.u32 	%r96, [%r234+24];
	add.s32 	%r235, %r228, %r97;
	ld.shared.u32 	%r98, [%r235+28];
	add.s32 	%r236, %r228, %r99;
	ld.shared.u32 	%r100, [%r236+32];
	add.s32 	%r237, %r228, %r101;
	ld.shared.u32 	%r102, [%r237+36];
	add.s32 	%r238, %r228, %r103;
	ld.shared.u32 	%r104, [%r238+40];
	add.s32 	%r239, %r228, %r105;
	ld.shared.u32 	%r106, [%r239+44];
	add.s32 	%r240, %r228, %r107;
	ld.shared.u32 	%r108, [%r240+48];
	add.s32 	%r241, %r228, %r109;
	ld.shared.u32 	%r110, [%r241+52];
	add.s32 	%r242, %r228, %r111;
	ld.shared.u32 	%r112, [%r242+56];
	add.s32 	%r243, %r228, %r113;
	ld.shared.u32 	%r114, [%r243+60];
	add.s32 	%r244, %r228, %r115;
	ld.shared.u32 	%r116, [%r244+64];
	add.s32 	%r245, %r228, %r117;
	ld.shared.u32 	%r118, [%r245+68];
	add.s32 	%r246, %r228, %r119;
	ld.shared.u32 	%r120, [%r246+72];
	add.s32 	%r247, %r228, %r121;
	ld.shared.u32 	%r122, [%r247+76];
	add.s32 	%r248, %r228, %r123;
	ld.shared.u32 	%r124, [%r248+80];
	add.s32 	%r249, %r228, %r125;
	ld.shared.u32 	%r126, [%r249+84];
	add.s32 	%r250, %r228, %r127;
	ld.shared.u32 	%r128, [%r250+88];
	add.s32 	%r251, %r228, %r129;
	ld.shared.u32 	%r130, [%r251+92];
	add.s32 	%r252, %r228, %r131;
	ld.shared.u32 	%r132, [%r252+96];
	add.s32 	%r253, %r228, %r133;
	ld.shared.u32 	%r134, [%r253+100];
	add.s32 	%r254, %r228, %r135;
	ld.shared.u32 	%r136, [%r254+104];
	add.s32 	%r255, %r228, %r137;
	ld.shared.u32 	%r138, [%r255+108];
	add.s32 	%r256, %r228, %r139;
	ld.shared.u32 	%r140, [%r256+112];
	add.s32 	%r257, %r228, %r141;
	ld.shared.u32 	%r142, [%r257+116];
	add.s32 	%r258, %r228, %r143;
	ld.shared.u32 	%r144, [%r258+120];
	add.s32 	%r259, %r228, %r145;
	ld.shared.u32 	%r146, [%r259+124];
	add.s32 	%r147, %r395, %r2;
	shl.b32 	%r262, %r147, 2;
$L__BB239_20:
	mov.u32 	%r260, _ZZ9cuda_gemmIiLi128ELi16ELi1ELi512ELi64ELi64ELi1EEviiiPT_S1_S1_iiE11kron_fac_sh;
	mad.lo.s32 	%r261, %r396, 260, %r260;
	add.s32 	%r263, %r261, %r262;
	ld.shared.u32 	%r264, [%r263];
	mul.lo.s32 	%r265, %r264, %r84;
	add.s32 	%r266, %r263, %r85;
	ld.shared.u32 	%r267, [%r266+4];
	mad.lo.s32 	%r268, %r267, %r86, %r265;
	add.s32 	%r269, %r263, %r87;
	ld.shared.u32 	%r270, [%r269+8];
	mad.lo.s32 	%r271, %r270, %r88, %r268;
	add.s32 	%r272, %r263, %r89;
	ld.shared.u32 	%r273, [%r272+12];
	mad.lo.s32 	%r274, %r273, %r90, %r271;
	add.s32 	%r275, %r263, %r91;
	ld.shared.u32 	%r276, [%r275+16];
	mad.lo.s32 	%r277, %r276, %r92, %r274;
	add.s32 	%r278, %r263, %r93;
	ld.shared.u32 	%r279, [%r278+20];
	mad.lo.s32 	%r280, %r279, %r94, %r277;
	add.s32 	%r281, %r263, %r95;
	ld.shared.u32 	%r282, [%r281+24];
	mad.lo.s32 	%r283, %r282, %r96, %r280;
	add.s32 	%r284, %r263, %r97;
	ld.shared.u32 	%r285, [%r284+28];
	mad.lo.s32 	%r286, %r285, %r98, %r283;
	add.s32 	%r287, %r263, %r99;
	ld.shared.u32 	%r288, [%r287+32];
	mad.lo.s32 	%r289, %r288, %r100, %r286;
	add.s32 	%r290, %r263, %r101;
	ld.shared.u32 	%r291, [%r290+36];
	mad.lo.s32 	%r292, %r291, %r102, %r289;
	add.s32 	%r293, %r263, %r103;
	ld.shared.u32 	%r294, [%r293+40];
	mad.lo.s32 	%r295, %r294, %r104, %r292;
	add.s32 	%r296, %r263, %r105;
	ld.shared.u32 	%r297, [%r296+44];
	mad.lo.s32 	%r298, %r297, %r106, %r295;
	add.s32 	%r299, %r263, %r107;
	ld.shared.u32 	%r300, [%r299+48];
	mad.lo.s32 	%r301, %r300, %r108, %r298;
	add.s32 	%r302, %r263, %r109;
	ld.shared.u32 	%r303, [%r302+52];
	mad.lo.s32 	%r304, %r303, %r110, %r301;
	add.s32 	%r305, %r263, %r111;
	ld.shared.u32 	%r306, [%r305+56];
	mad.lo.s32 	%r307, %r306, %r112, %r304;
	add.s32 	%r308, %r263, %r113;
	ld.shared.u32 	%r309, [%r308+60];
	mad.lo.s32 	%r310, %r309, %r114, %r307;
	add.s32 	%r311, %r263, %r115;
	ld.shared.u32 	%r312, [%r311+64];
	mad.lo.s32 	%r313, %r312, %r116, %r310;
	add.s32 	%r314, %r263, %r117;
	ld.shared.u32 	%r315, [%r314+68];
	mad.lo.s32 	%r316, %r315, %r118, %r313;
	add.s32 	%r317, %r263, %r119;
	ld.shared.u32 	%r318, [%r317+72];
	mad.lo.s32 	%r319, %r318, %r120, %r316;
	add.s32 	%r320, %r263, %r121;
	ld.shared.u32 	%r321, [%r320+76];
	mad.lo.s32 	%r322, %r321, %r122, %r319;
	add.s32 	%r323, %r263, %r123;
	ld.shared.u32 	%r324, [%r323+80];
	mad.lo.s32 	%r325, %r324, %r124, %r322;
	add.s32 	%r326, %r263, %r125;
	ld.shared.u32 	%r327, [%r326+84];
	mad.lo.s32 	%r328, %r327, %r126, %r325;
	add.s32 	%r329, %r263, %r127;
	ld.shared.u32 	%r330, [%r329+88];
	mad.lo.s32 	%r331, %r330, %r128, %r328;
	add.s32 	%r332, %r263, %r129;
	ld.shared.u32 	%r333, [%r332+92];
	mad.lo.s32 	%r334, %r333, %r130, %r331;
	add.s32 	%r335, %r263, %r131;
	ld.shared.u32 	%r336, [%r335+96];
	mad.lo.s32 	%r337, %r336, %r132, %r334;
	add.s32 	%r338, %r263, %r133;
	ld.shared.u32 	%r339, [%r338+100];
	mad.lo.s32 	%r340, %r339, %r134, %r337;
	add.s32 	%r341, %r263, %r135;
	ld.shared.u32 	%r342, [%r341+104];
	mad.lo.s32 	%r343, %r342, %r136, %r340;
	add.s32 	%r344, %r263, %r137;
	ld.shared.u32 	%r345, [%r344+108];
	mad.lo.s32 	%r346, %r345, %r138, %r343;
	add.s32 	%r347, %r263, %r139;
	ld.shared.u32 	%r348, [%r347+112];
	mad.lo.s32 	%r349, %r348, %r140, %r346;
	add.s32 	%r350, %r263, %r141;
	ld.shared.u32 	%r351, [%r350+116];
	mad.lo.s32 	%r352, %r351, %r142, %r349;
	add.s32 	%r353, %r263, %r143;
	ld.shared.u32 	%r354, [%r353+120];
	mad.lo.s32 	%r355, %r354, %r144, %r352;
	add.s32 	%r356, %r263, %r145;
	ld.shared.u32 	%r357, [%r356+124];
	mad.lo.s32 	%r358, %r357, %r146, %r355;
	shl.b32 	%r359, %r13, 2;
	shl.b32 	%r360, %r396, 5;
	or.b32  	%r361, %r360, %r359;
	mov.u32 	%r362, _ZZ9cuda_gemmIiLi128ELi16ELi1ELi512ELi64ELi64ELi1EEviiiPT_S1_S1_iiE3Csh;
	add.s32 	%r363, %r362, %r361;
	ld.shared.u32 	%r364, [%r363];
	add.s32 	%r365, %r364, %r358;
	st.shared.u32 	[%r363], %r365;
	add.s32 	%r396, %r396, %r59;
	setp.lt.u32 	%p46, %r396, 64;
	@%p46 bra 	$L__BB239_20;
	mov.b32 	%r395, 32;
	mov.pred 	%p53, 0;
	@%p1 bra 	$L__BB239_19;
	setp.eq.s16 	%p48, %rs4, 2;
	bar.sync 	0;
	mov.u32 	%r397, %r1;
	@%p48 bra 	$L__BB239_26;
	setp.eq.s16 	%p49, %rs4, 3;
	add.s32 	%r367, %r61, %r1;
	ld.shared.u32 	%r368, [%r23];
	mul.wide.s32 	%rd39, %r367, 4;
	add.s64 	%rd8, %rd3, %rd39;
	st.global.u32 	[%rd8], %r368;
	mov.u32 	%r397, %r4;
	@%p49 bra 	$L__BB239_26;
	setp.eq.s16 	%p50, %rs4, 0;
	ld.shared.u32 	%r369, [%r24];
	cvt.u64.u32 	%rd40, %r19;
	add.s64 	%rd9, %rd8, %rd40;
	st.global.u32 	[%rd9], %r369;
	mov.u32 	%r397, %r21;
	@%p50 bra 	$L__BB239_26;
	ld.shared.u32 	%r370, [%r25];
	add.s64 	%rd42, %rd9, %rd40;
	st.global.u32 	[%rd42], %r370;
	mov.u32 	%r397, %r22;
$L__BB239_26:
	add.s32 	%r371, %r61, %r397;
	shl.b32 	%r372, %r397, 2;
	add.s32 	%r374, %r362, %r372;
	ld.shared.u32 	%r375, [%r374];
	mul.wide.s32 	%rd43, %r371, 4;
	add.s64 	%rd44, %rd3, %rd43;
	st.global.u32 	[%rd44], %r375;
	add.s32 	%r376, %r374, %r19;
	ld.shared.u32 	%r377, [%r376];
	add.s64 	%rd46, %rd44, %rd45;
	st.global.u32 	[%rd46], %r377;
	add.s32 	%r378, %r376, %r19;
	ld.shared.u32 	%r379, [%r378];
	add.s64 	%rd47, %rd46, %rd45;
	st.global.u32 	[%rd47], %r379;
	add.s32 	%r380, %r378, %r19;
	ld.shared.u32 	%r381, [%r380];
	add.s64 	%rd48, %rd47, %rd45;
	st.global.u32 	[%rd48], %r381;
	add.s32 	%r397, %r19, %r397;
	setp.lt.u32 	%p51, %r397, 512;
	@%p51 bra 	$L__BB239_26;
	add.s32 	%r386, %r386, %r15;
	setp.lt.u32 	%p52, %r386, %r16;
	@%p52 bra 	$L__BB239_7;
$L__BB239_28:
	ret;

}
	// .globl	_Z9cuda_gemmIiLi128ELi16ELi1ELi1024ELi2ELi2ELi0EEviiiPT_S1_S1_ii
.visible .entry _Z9cuda_gemmIiLi128ELi16ELi1ELi1024ELi2ELi2ELi0EEviiiPT_S1_S1_ii(
	.param .u32 _Z9cuda_gemmIiLi128ELi16ELi1ELi1024ELi2ELi2ELi0EEviiiPT_S1_S1_ii_param_0,
	.param .u32 _Z9cuda_gemmIiLi128ELi16ELi1ELi1024ELi2ELi2ELi0EEviiiPT_S1_S1_ii_param_1,
	.param .u32 _Z9cuda_gemmIiLi128ELi16ELi1ELi1024ELi2ELi2ELi0EEviiiPT_S1_S1_ii_param_2,
	.param .u64 .ptr .align 1 _Z9cuda_gemmIiLi128ELi16ELi1ELi1024ELi2ELi2ELi0EEviiiPT_S1_S1_ii_param_3,
	.param .u64 .ptr .align 1 _Z9cuda_gemmIiLi128ELi16ELi1ELi1024ELi2ELi2ELi0EEviiiPT_S1_S1_ii_param_4,
	.param .u64 .ptr .align 1 _Z9cuda_gemmIiLi128ELi16ELi1ELi1024ELi2ELi2ELi0EEviiiPT_S1_S1_ii_param_5,
	.param .u32 _Z9cuda_gemmIiLi128ELi16ELi1ELi1024ELi2ELi2ELi0EEviiiPT_S1_S1_ii_param_6,
	.param .u32 _Z9cuda_gemmIiLi128ELi16ELi1ELi1024ELi2ELi2ELi0EEviiiPT_S1_S1_ii_param_7
)
.maxntid 128
{
	.reg .pred 	%p<32>;
	.reg .b16 	%rs<6>;
	.reg .b32 	%r<237>;
	.reg .b64 	%rd<37>;
	// demoted variable
	.shared .align 128 .b8 _ZZ9cuda_gemmIiLi128ELi16ELi1ELi1024ELi2ELi2ELi0EEviiiPT_S1_S1_iiE11kron_fac_sh[24];
	// demoted variable
	.shared .align 128 .b8 _ZZ9cuda_gemmIiLi128ELi16ELi1ELi1024ELi2ELi2ELi0EEviiiPT_S1_S1_iiE3Ash[4096];
	// demoted variable
	.shared .align 128 .b8 _ZZ9cuda_gemmIiLi128ELi16ELi1ELi1024ELi2ELi2ELi0EEviiiPT_S1_S1_iiE3Csh[4096];
	ld.param.u32 	%r91, [_Z9cuda_gemmIiLi128ELi16ELi1ELi1024ELi2ELi2ELi0EEviiiPT_S1_S1_ii_param_2];
	ld.param.u64 	%rd5, [_Z9cuda_gemmIiLi128ELi16ELi1ELi1024ELi2ELi2ELi0EEviiiPT_S1_S1_ii_param_3];
	ld.param.u64 	%rd4, [_Z9cuda_gemmIiLi128ELi16ELi1ELi1024ELi2ELi2ELi0EEviiiPT_S1_S1_ii_param_4];
	ld.param.u64 	%rd6, [_Z9cuda_gemmIiLi128ELi16ELi1ELi1024ELi2ELi2ELi0EEviiiPT_S1_S1_ii_param_5];
	ld.param.u32 	%r92, [_Z9cuda_gemmIiLi128ELi16ELi1ELi1024ELi2ELi2ELi0EEviiiPT_S1_S1_ii_param_6];
	ld.param.u32 	%r93, [_Z9cuda_gemmIiLi128ELi16ELi1ELi1024ELi2ELi2ELi0EEviiiPT_S1_S1_ii_param_7];
	cvta.to.global.u64 	%rd1, %rd5;
	cvta.to.global.u64 	%rd2, %rd6;
	mov.u32 	%r1, %tid.x;
	mul.lo.s32 	%r2, %r93, %r92;
	setp.ge.u32 	%p1, %r1, %r2;
	@%p1 bra 	$L__BB240_3;
	mov.u32 	%r3, %ntid.x;
	cvta.to.global.u64 	%rd3, %rd4;
	mov.u32 	%r213, %r1;
$L__BB240_2:
	mul.wide.u32 	%rd7, %r213, 4;
	add.s64 	%rd8, %rd3, %rd7;
	ld.global.u32 	%r94, [%rd8];
	rem.u32 	%r95, %r213, %r92;
	mov.u32 	%r96, _ZZ9cuda_gemmIiLi128ELi16ELi1ELi1024ELi2ELi2ELi0EEviiiPT_S1_S1_iiE11kron_fac_sh;
	mad.lo.s32 	%r97, %r95, 12, %r96;
	div.u32 	%r98, %r213, %r93;
	shl.b32 	%r99, %r98, 2;
	add.s32 	%r100, %r97, %r99;
	st.shared.u32 	[%r100], %r94;
	add.s32 	%r213, %r213, %r3;
	setp.lt.u32 	%p2, %r213, %r2;
	@%p2 bra 	$L__BB240_2;
$L__BB240_3:
	div.s32 	%r6, 1024, %r93;
	min.s32 	%r7, %r6, 128;
	div.u32 	%r8, %r1, %r7;
	mov.u32 	%r9, %ntid.x;
	mov.u32 	%r216, %ctaid.y;
	mov.u32 	%r11, %nctaid.y;
	shl.b32 	%r12, %r11, 4;
	setp.ge.u32 	%p3, %r216, %r12;
	@%p3 bra 	$L__BB240_37;
	mov.u32 	%r102, %ctaid.x;
	shl.b32 	%r13, %r102, 10;
	min.s32 	%r14, %r93, 32;
	shl.b32 	%r103, %r93, 8;
	sub.s32 	%r15, 8223, %r103;
	mul.lo.s32 	%r16, %r6, %r102;
	add.s32 	%r17, %r1, %r9;
	cvt.u16.u32 	%rs2, %r17;
	xor.b16  	%rs3, %rs2, 1023;
	cvt.u16.u32 	%rs4, %r9;
	div.u16 	%rs5, %rs3, %rs4;
	and.b16  	%rs1, %rs5, 3;
	shl.b32 	%r104, %r1, 2;
	mov.u32 	%r105, _ZZ9cuda_gemmIiLi128ELi16ELi1ELi1024ELi2ELi2ELi0EEviiiPT_S1_S1_iiE3Ash;
	add.s32 	%r18, %r105, %r104;
	shl.b32 	%r19, %r9, 2;
	add.s32 	%r20, %r18, %r19;
	add.s32 	%r21, %r17, %r9;
	add.s32 	%r22, %r21, %r9;
	mov.u32 	%r106, _ZZ9cuda_gemmIiLi128ELi16ELi1ELi1024ELi2ELi2ELi0EEviiiPT_S1_S1_iiE3Csh;
	add.s32 	%r23, %r106, %r104;
	add.s32 	%r24, %r23, %r19;
	add.s32 	%r25, %r24, %r19;
	shl.b32 	%r26, %r9, 4;
	shl.b32 	%r27, %r9, 3;
	mul.lo.s32 	%r28, %r9, 12;
	div.u32 	%r29, %r9, %r7;
	rem.u32 	%r30, %r1, %r7;
$L__BB240_5:
	setp.eq.s16 	%p4, %rs1, 2;
	mul.lo.s32 	%r34, %r216, %r91;
	mov.u32 	%r217, %r1;
	@%p4 bra 	$L__BB240_9;
	setp.eq.s16 	%p5, %rs1, 3;
	add.s32 	%r107, %r34, %r13;
	add.s32 	%r35, %r107, %r1;
	mul.wide.u32 	%rd9, %r35, 4;
	add.s64 	%rd10, %rd1, %rd9;
	ld.global.u32 	%r108, [%rd10];
	st.shared.u32 	[%r18], %r108;
	mov.u32 	%r217, %r17;
	@%p5 bra 	$L__BB240_9;
	setp.eq.s16 	%p6, %rs1, 0;
	add.s32 	%r36, %r35, %r9;
	mul.wide.u32 	%rd11, %r36, 4;
	add.s64 	%rd12, %rd1, %rd11;
	ld.global.u32 	%r109, [%rd12];
	st.shared.u32 	[%r20], %r109;
	mov.u32 	%r217, %r21;
	@%p6 bra 	$L__BB240_9;
	add.s32 	%r110, %r36, %r9;
	mul.wide.u32 	%rd13, %r110, 4;
	add.s64 	%rd14, %rd1, %rd13;
	ld.global.u32 	%r111, [%rd14];
	add.s32 	%r112, %r20, %r19;
	st.shared.u32 	[%r112], %r111;
	mov.u32 	%r217, %r22;
$L__BB240_9:
	shl.b32 	%r113, %r217, 2;
	mov.u32 	%r114, _ZZ9cuda_gemmIiLi128ELi16ELi1ELi1024ELi2ELi2ELi0EEviiiPT_S1_S1_iiE3Ash;
	add.s32 	%r222, %r114, %r113;
	add.s32 	%r115, %r13, %r217;
	add.s32 	%r218, %r115, %r34;
	add.s32 	%r221, %r218, %r9;
	shl.b32 	%r116, %r9, 1;
	add.s32 	%r220, %r218, %r116;
	mad.lo.s32 	%r219, %r9, 3, %r218;
$L__BB240_10:
	mul.wide.u32 	%rd15, %r218, 4;
	add.s64 	%rd16, %rd1, %rd15;
	ld.global.u32 	%r117, [%rd16];
	st.shared.u32 	[%r222], %r117;
	mul.wide.u32 	%rd17, %r221, 4;
	add.s64 	%rd18, %rd1, %rd17;
	ld.global.u32 	%r118, [%rd18];
	add.s32 	%r119, %r222, %r19;
	st.shared.u32 	[%r119], %r118;
	mul.wide.u32 	%rd19, %r220, 4;
	add.s64 	%rd20, %rd1, %rd19;
	ld.global.u32 	%r120, [%rd20];
	add.s32 	%r121, %r222, %r27;
	st.shared.u32 	[%r121], %r120;
	mul.wide.u32 	%rd21, %r219, 4;
	add.s64 	%rd22, %rd1, %rd21;
	ld.global.u32 	%r122, [%rd22];
	add.s32 	%r123, %r222, %r28;
	st.shared.u32 	[%r123], %r122;
	add.s32 	%r217, %r217, %r19;
	add.s32 	%r222, %r222, %r26;
	add.s32 	%r221, %r221, %r19;
	add.s32 	%r220, %r220, %r19;
	add.s32 	%r219, %r219, %r19;
	add.s32 	%r218, %r218, %r19;
	setp.lt.u32 	%p7, %r217, 1024;
	@%p7 bra 	$L__BB240_10;
	bar.sync 	0;
	mov.u32 	%r224, %r1;
	@%p4 bra 	$L__BB240_15;
	setp.eq.s16 	%p9, %rs1, 3;
	mov.b32 	%r124, 0;
	st.shared.u32 	[%r23], %r124;
	mov.u32 	%r224, %r17;
	@%p9 bra 	$L__BB240_15;
	setp.eq.s16 	%p10, %rs1, 0;
	mov.b32 	%r125, 0;
	st.shared.u32 	[%r24], %r125;
	mov.u32 	%r224, %r21;
	@%p10 bra 	$L__BB240_15;
	mov.b32 	%r126, 0;
	st.shared.u32 	[%r25], %r126;
	mov.u32 	%r224, %r22;
$L__BB240_15:
	shl.b32 	%r127, %r224, 2;
	mov.u32 	%r128, _ZZ9cuda_gemmIiLi128ELi16ELi1ELi1024ELi2ELi2ELi0EEviiiPT_S1_S1_iiE3Csh;
	add.s32 	%r129, %r128, %r127;
	mov.b32 	%r130, 0;
	st.shared.u32 	[%r129], %r130;
	add.s32 	%r131, %r129, %r19;
	st.shared.u32 	[%r131], %r130;
	add.s32 	%r132, %r131, %r19;
	st.shared.u32 	[%r132], %r130;
	add.s32 	%r133, %r132, %r19;
	st.shared.u32 	[%r133], %r130;
	add.s32 	%r224, %r19, %r224;
	setp.lt.u32 	%p11, %r224, 1024;
	@%p11 bra 	$L__BB240_15;
	setp.lt.s32 	%p12, %r6, 1;
	@%p12 bra 	$L__BB240_31;
	and.b32  	%r135, %r1, 31;
	rem.s32 	%r56, %r135, %r14;
	add.s32 	%r136, %r56, 1;
	setp.lt.s32 	%p13, %r136, %r14;
	selp.b32 	%r57, 0, %r14, %p13;
	sub.s32 	%r58, %r56, %r57;
	setp.lt.s32 	%p14, %r56, %r93;
	selp.b32 	%r137, 0, %r93, %p14;
	sub.s32 	%r59, %r56, %r137;
	setp.lt.s32 	%p15, %r136, %r93;
	selp.b32 	%r138, 0, %r93, %p15;
	sub.s32 	%r60, %r136, %r138;
	mov.b32 	%r228, 0;
	shl.b32 	%r150, %r58, 2;
$L__BB240_18:
	setp.lt.s32 	%p16, %r93, 1;
	add.s32 	%r66, %r228, %r30;
	mad.lo.s32 	%r67, %r66, %r93, %r56;
	@%p16 bra 	$L__BB240_20;
	shl.b32 	%r139, %r67, 2;
	mov.u32 	%r140, _ZZ9cuda_gemmIiLi128ELi16ELi1ELi1024ELi2ELi2ELi0EEviiiPT_S1_S1_iiE3Ash;
	add.s32 	%r141, %r140, %r139;
	ld.shared.u32 	%r229, [%r141];
$L__BB240_20:
	setp.lt.s32 	%p17, %r93, 2;
	@%p17 bra 	$L__BB240_22;
	sub.s32 	%r142, %r67, %r57;
	shl.b32 	%r143, %r142, 2;
	mov.u32 	%r144, _ZZ9cuda_gemmIiLi128ELi16ELi1ELi1024ELi2ELi2ELi0EEviiiPT_S1_S1_iiE3Ash;
	add.s32 	%r145, %r144, %r143;
	ld.shared.u32 	%r230, [%r145+4];
$L__BB240_22:
	setp.ge.s32 	%p18, %r8, %r92;
	@%p18 bra 	$L__BB240_30;
	mov.u32 	%r231, %r8;
$L__BB240_24:
	setp.gt.u32 	%p19, %r93, 32;
	mov.u32 	%r146, _ZZ9cuda_gemmIiLi128ELi16ELi1ELi1024ELi2ELi2ELi0EEviiiPT_S1_S1_iiE11kron_fac_sh;
	mad.lo.s32 	%r73, %r231, 12, %r146;
	shl.b32 	%r147, %r56, 2;
	add.s32 	%r148, %r73, %r147;
	ld.shared.u32 	%r74, [%r148];
	@%p19 bra 	$L__BB240_27;
	shfl.sync.idx.b32	%r153|%p23, %r74, %r59, %r15, -1;
	mul.lo.s32 	%r232, %r153, %r229;
	@%p17 bra 	$L__BB240_29;
	shfl.sync.idx.b32	%r154|%p24, %r74, %r60, %r15, -1;
	mad.lo.s32 	%r232, %r154, %r230, %r232;
	bra.uni 	$L__BB240_29;
$L__BB240_27:
	setp.gt.s32 	%p21, %r93, 0;
	mul.lo.s32 	%r149, %r74, %r229;
	selp.b32 	%r232, %r149, 0, %p21;
	@%p17 bra 	$L__BB240_29;
	add.s32 	%r151, %r73, %r150;
	ld.shared.u32 	%r152, [%r151+4];
	mad.lo.s32 	%r232, %r152, %r230, %r232;
$L__BB240_29:
	mad.lo.s32 	%r155, %r231, %r6, %r66;
	shl.b32 	%r156, %r155, 2;
	mov.u32 	%r157, _ZZ9cuda_gemmIiLi128ELi16ELi1ELi1024ELi2ELi2ELi0EEviiiPT_S1_S1_iiE3Csh;
	add.s32 	%r158, %r157, %r156;
	ld.shared.u32 	%r159, [%r158];
	add.s32 	%r160, %r159, %r232;
	st.shared.u32 	[%r158], %r160;
	add.s32 	%r231, %r231, %r29;
	setp.lt.s32 	%p25, %r231, %r92;
	@%p25 bra 	$L__BB240_24;
$L__BB240_30:
	add.s32 	%r228, %r228, %r7;
	setp.lt.s32 	%p26, %r228, %r6;
	@%p26 bra 	$L__BB240_18;
$L__BB240_31:
	ld.param.u32 	%r212, [_Z9cuda_gemmIiLi128ELi16ELi1ELi1024ELi2ELi2ELi0EEviiiPT_S1_S1_ii_param_1];
	bar.sync 	0;
	mad.lo.s32 	%r84, %r216, %r212, %r16;
	div.s32 	%r85, %r91, %r93;
	mov.u32 	%r235, %r1;
	@%p4 bra 	$L__BB240_35;
	setp.eq.s16 	%p28, %rs1, 3;
	div.s32 	%r161, %r1, %r6;
	mad.lo.s32 	%r162, %r85, %r161, %r84;
	mul.lo.s32 	%r163, %r161, %r6;
	sub.s32 	%r164, %r1, %r163;
	add.s32 	%r165, %r162, %r164;
	ld.shared.u32 	%r166, [%r23];
	mul.wide.s32 	%rd23, %r165, 4;
	add.s64 	%rd24, %rd2, %rd23;
	st.global.u32 	[%rd24], %r166;
	mov.u32 	%r235, %r17;
	@%p28 bra 	$L__BB240_35;
	setp.eq.s16 	%p29, %rs1, 0;
	div.s32 	%r167, %r17, %r6;
	mad.lo.s32 	%r168, %r85, %r167, %r84;
	mul.lo.s32 	%r169, %r167, %r6;
	sub.s32 	%r170, %r17, %r169;
	add.s32 	%r171, %r168, %r170;
	ld.shared.u32 	%r172, [%r24];
	mul.wide.s32 	%rd25, %r171, 4;
	add.s64 	%rd26, %rd2, %rd25;
	st.global.u32 	[%rd26], %r172;
	mov.u32 	%r235, %r21;
	@%p29 bra 	$L__BB240_35;
	div.s32 	%r173, %r21, %r6;
	mad.lo.s32 	%r174, %r85, %r173, %r84;
	mul.lo.s32 	%r175, %r173, %r6;
	sub.s32 	%r176, %r21, %r175;
	add.s32 	%r177, %r174, %r176;
	ld.shared.u32 	%r178, [%r25];
	mul.wide.s32 	%rd27, %r177, 4;
	add.s64 	%rd28, %rd2, %rd27;
	st.global.u32 	[%rd28], %r178;
	mov.u32 	%r235, %r22;
$L__BB240_35:
	div.s32 	%r179, %r235, %r6;
	mad.lo.s32 	%r180, %r85, %r179, %r84;
	mul.lo.s32 	%r181, %r179, %r6;
	sub.s32 	%r182, %r235, %r181;
	add.s32 	%r183, %r180, %r182;
	shl.b32 	%r184, %r235, 2;
	mov.u32 	%r185, _ZZ9cuda_gemmIiLi128ELi16ELi1ELi1024ELi2ELi2ELi0EEviiiPT_S1_S1_iiE3Csh;
	add.s32 	%r186, %r185, %r184;
	ld.shared.u32 	%r187, [%r186];
	mul.wide.s32 	%rd29, %r183, 4;
	add.s64 	%rd30, %rd2, %rd29;
	st.global.u32 	[%rd30], %r187;
	add.s32 	%r188, %r235, %r9;
	div.s32 	%r189, %r188, %r6;
	mad.lo.s32 	%r190, %r85, %r189, %r84;
	mul.lo.s32 	%r191, %r189, %r6;
	sub.s32 	%r192, %r188, %r191;
	add.s32 	%r193, %r190, %r192;
	add.s32 	%r194, %r186, %r19;
	ld.shared.u32 	%r195, [%r194];
	mul.wide.s32 	%rd31, %r193, 4;
	add.s64 	%rd32, %rd2, %rd31;
	st.global.u32 	[%rd32], %r195;
	add.s32 	%r196, %r188, %r9;
	div.s32 	%r197, %r196, %r6;
	mad.lo.s32 	%r198, %r85, %r197, %r84;
	mul.lo.s32 	%r199, %r197, %r6;
	sub.s32 	%r200, %r196, %r199;
	add.s32 	%r201, %r198, %r200;
	add.s32 	%r202, %r194, %r19;
	ld.shared.u32 	%r203, [%r202];
	mul.wide.s32 	%rd33, %r201, 4;
	add.s64 	%rd34, %rd2, %rd33;
	st.global.u32 	[%rd34], %r203;
	add.s32 	%r204, %r196, %r9;
	div.s32 	%r205, %r204, %r6;
	mad.lo.s32 	%r206, %r85, %r205, %r84;
	mul.lo.s32 	%r207, %r205, %r6;
	sub.s32 	%r208, %r204, %r207;
	add.s32 	%r209, %r206, %r208;
	add.s32 	%r210, %r202, %r19;
	ld.shared.u32 	%r211, [%r210];
	mul.wide.s32 	%rd35, %r209, 4;
	add.s64 	%rd36, %rd2, %rd35;
	st.global.u32 	[%rd36], %r211;
	add.s32 	%r235, %r204, %r9;
	setp.lt.u32 	%p30, %r235, 1024;
	@%p30 bra 	$L__BB240_35;
	add.s32 	%r216, %r216, %r11;
	setp.lt.u32 	%p31, %r216, %r12;
	@%p31 bra 	$L__BB240_5;
$L__BB240_37:
	ret;

}
	// .globl	_Z9cuda_gemmIiLi128ELi16ELi1ELi1024ELi2ELi2ELi1EEviiiPT_S1_S1_ii
.visible .entry _Z9cuda_gemmIiLi128ELi16ELi1ELi1024ELi2ELi2ELi1EEviiiPT_S1_S1_ii(
	.param .u32 _Z9cuda_gemmIiLi128ELi16ELi1ELi1024ELi2ELi2ELi1EEviiiPT_S1_S1_ii_param_0,
	.param .u32 _Z9cuda_gemmIiLi128ELi16ELi1ELi1024ELi2ELi2ELi1EEviiiPT_S1_S1_ii_param_1,
	.param .u32 _Z9cuda_gemmIiLi128ELi16ELi1ELi1024ELi2ELi2ELi1EEviiiPT_S1_S1_ii_param_2,
	.param .u64 .ptr .align 1 _Z9cuda_gemmIiLi128ELi16ELi1ELi1024ELi2ELi2ELi1EEviiiPT_S1_S1_ii_param_3,
	.param .u64 .ptr .align 1 _Z9cuda_gemmIiLi128ELi16ELi1ELi1024ELi2ELi2ELi1EEviiiPT_S1_S1_ii_param_4,
	.param .u64 .ptr .align 1 _Z9cuda_gemmIiLi128ELi16ELi1ELi1024ELi2ELi2ELi1EEviiiPT_S1_S1_ii_param_5,
	.param .u32 _Z9cuda_gemmIiLi128ELi16ELi1ELi1024ELi2ELi2ELi1EEviiiPT_S1_S1_ii_param_6,
	.param .u32 _Z9cuda_gemmIiLi128ELi16ELi1ELi1024ELi2ELi2ELi1EEviiiPT_S1_S1_ii_param_7
)
.maxntid 128
{
	.reg .pred 	%p<30>;
	.reg .b16 	%rs<6>;
	.reg .b32 	%r<187>;
	.reg .b64 	%rd<42>;
	// demoted variable
	.shared .align 128 .b8 _ZZ9cuda_gemmIiLi128ELi16ELi1ELi1024ELi2ELi2ELi1EEviiiPT_S1_S1_iiE11kron_fac_sh[24];
	// demoted variable
	.shared .align 128 .b8 _ZZ9cuda_gemmIiLi128ELi16ELi1ELi1024ELi2ELi2ELi1EEviiiPT_S1_S1_iiE3Ash[4096];
	// demoted variable
	.shared .align 128 .b8 _ZZ9cuda_gemmIiLi128ELi16ELi1ELi1024ELi2ELi2ELi1EEviiiPT_S1_S1_iiE3Csh[4096];
	ld.param.u64 	%rd11, [_Z9cuda_gemmIiLi128ELi16ELi1ELi1024ELi2ELi2ELi1EEviiiPT_S1_S1_ii_param_3];
	ld.param.u64 	%rd10, [_Z9cuda_gemmIiLi128ELi16ELi1ELi1024ELi2ELi2ELi1EEviiiPT_S1_S1_ii_param_4];
	ld.param.u64 	%rd12, [_Z9cuda_gemmIiLi128ELi16ELi1ELi1024ELi2ELi2ELi1EEviiiPT_S1_S1_ii_param_5];
	cvta.to.global.u64 	%rd1, %rd11;
	cvta.to.global.u64 	%rd2, %rd12;
	mov.u32 	%r1, %tid.x;
	setp.gt.u32 	%p1, %r1, 3;
	@%p1 bra 	$L__BB241_3;
	mov.u32 	%r2, %ntid.x;
	cvta.to.global.u64 	%rd3, %rd10;
	mov.u32 	%r69, _ZZ9cuda_gemmIiLi128ELi16ELi1ELi1024ELi2ELi2ELi1EEviiiPT_S1_S1_iiE11kron_fac_sh;
	mov.u32 	%r171, %r1;
$L__BB241_2:
	mul.wide.u32 	%rd13, %r171, 4;
	add.s64 	%rd14, %rd3, %rd13;
	ld.global.u32 	%r67, [%rd14];
	and.b32  	%r68, %r171, 1;
	mad.lo.s32 	%r70, %r68, 12, %r69;
	shl.b32 	%r71, %r171, 1;
	and.b32  	%r72, %r71, -4;
	add.s32 	%r73, %r70, %r72;
	st.shared.u32 	[%r73], %r67;
	add.s32 	%r171, %r171, %r2;
	setp.lt.u32 	%p2, %r171, 4;
	@%p2 bra 	$L__BB241_2;
$L__BB241_3:
	mov.u32 	%r5, %ntid.x;
	setp.gt.u32 	%p3, %r5, 127;
	selp.u32 	%r6, 1, 0, %p3;
	mov.u32 	%r172, %ctaid.y;
	mov.u32 	%r8, %nctaid.y;
	shl.b32 	%r9, %r8, 4;
	setp.ge.u32 	%p4, %r172, %r9;
	@%p4 bra 	$L__BB241_30;
	and.b32  	%r10, %r1, 1;
	neg.s32 	%r74, %r10;
	shl.b32 	%r75, %r1, 2;
	and.b32  	%r76, %r75, 4;
	mov.u32 	%r77, _ZZ9cuda_gemmIiLi128ELi16ELi1ELi1024ELi2ELi2ELi1EEviiiPT_S1_S1_iiE11kron_fac_sh;
	add.s32 	%r11, %r77, %r76;
	add.s32 	%r12, %r1, %r5;
	cvt.u16.u32 	%rs2, %r12;
	xor.b16  	%rs3, %rs2, 1023;
	cvt.u16.u32 	%rs4, %r5;
	div.u16 	%rs5, %rs3, %rs4;
	and.b16  	%rs1, %rs5, 3;
	mov.u32 	%r78, _ZZ9cuda_gemmIiLi128ELi16ELi1ELi1024ELi2ELi2ELi1EEviiiPT_S1_S1_iiE3Ash;
	add.s32 	%r13, %r78, %r75;
	shl.b32 	%r14, %r5, 2;
	add.s32 	%r15, %r13, %r14;
	add.s32 	%r16, %r12, %r5;
	add.s32 	%r17, %r16, %r5;
	mov.u32 	%r79, _ZZ9cuda_gemmIiLi128ELi16ELi1ELi1024ELi2ELi2ELi1EEviiiPT_S1_S1_iiE3Csh;
	add.s32 	%r18, %r79, %r75;
	add.s32 	%r19, %r18, %r14;
	add.s32 	%r20, %r19, %r14;
	shl.b32 	%r80, %r1, 3;
	or.b32  	%r81, %r80, %r76;
	add.s32 	%r21, %r78, %r81;
	and.b32  	%r82, %r74, -8;
	add.s32 	%r22, %r21, %r82;
	xor.b32  	%r23, %r10, 1;
	shl.b32 	%r24, %r5, 4;
	mul.wide.u32 	%rd4, %r5, 16;
	cvt.u64.u32 	%rd37, %r14;
$L__BB241_5:
	setp.eq.s16 	%p5, %rs1, 2;
	shl.b32 	%r26, %r172, 10;
	mov.u32 	%r173, %r1;
	@%p5 bra 	$L__BB241_9;
	setp.eq.s16 	%p6, %rs1, 3;
	add.s32 	%r27, %r26, %r1;
	mul.wide.u32 	%rd15, %r27, 4;
	add.s64 	%rd16, %rd1, %rd15;
	ld.global.u32 	%r83, [%rd16];
	st.shared.u32 	[%r13], %r83;
	mov.u32 	%r173, %r12;
	@%p6 bra 	$L__BB241_9;
	setp.eq.s16 	%p7, %rs1, 0;
	add.s32 	%r28, %r27, %r5;
	mul.wide.u32 	%rd17, %r28, 4;
	add.s64 	%rd18, %rd1, %rd17;
	ld.global.u32 	%r84, [%rd18];
	st.shared.u32 	[%r15], %r84;
	mov.u32 	%r173, %r16;
	@%p7 bra 	$L__BB241_9;
	add.s32 	%r85, %r28, %r5;
	mul.wide.u32 	%rd19, %r85, 4;
	add.s64 	%rd20, %rd1, %rd19;
	ld.global.u32 	%r86, [%rd20];
	add.s32 	%r87, %r15, %r14;
	st.shared.u32 	[%r87], %r86;
	mov.u32 	%r173, %r17;
$L__BB241_9:
	shl.b32 	%r88, %r173, 2;
	mov.u32 	%r89, _ZZ9cuda_gemmIiLi128ELi16ELi1ELi1024ELi2ELi2ELi1EEviiiPT_S1_S1_iiE3Ash;
	add.s32 	%r177, %r89, %r88;
	add.s32 	%r90, %r5, %r173;
	add.s32 	%r176, %r90, %r26;
	shl.b32 	%r91, %r5, 1;
	add.s32 	%r92, %r91, %r173;
	add.s32 	%r175, %r92, %r26;
	mad.lo.s32 	%r93, %r5, 3, %r173;
	add.s32 	%r174, %r93, %r26;
	cvt.u64.u32 	%rd21, %r173;
	cvt.u64.u32 	%rd22, %r26;
	add.s64 	%rd23, %rd21, %rd22;
	shl.b64 	%rd24, %rd23, 2;
	add.s64 	%rd41, %rd1, %rd24;
$L__BB241_10:
	ld.global.u32 	%r94, [%rd41];
	st.shared.u32 	[%r177], %r94;
	mul.wide.u32 	%rd25, %r176, 4;
	add.s64 	%rd26, %rd1, %rd25;
	ld.global.u32 	%r95, [%rd26];
	add.s32 	%r96, %r177, %r14;
	st.shared.u32 	[%r96], %r95;
	mul.wide.u32 	%rd27, %r175, 4;
	add.s64 	%rd28, %rd1, %rd27;
	ld.global.u32 	%r97, [%rd28];
	shl.b32 	%r98, %r5, 3;
	add.s32 	%r99, %r177, %r98;
	st.shared.u32 	[%r99], %r97;
	mul.wide.u32 	%rd29, %r174, 4;
	add.s64 	%rd30, %rd1, %rd29;
	ld.global.u32 	%r100, [%rd30];
	mad.lo.s32 	%r101, %r5, 12, %r177;
	st.shared.u32 	[%r101], %r100;
	add.s32 	%r173, %r173, %r14;
	add.s32 	%r177, %r177, %r24;
	add.s32 	%r176, %r176, %r14;
	add.s32 	%r175, %r175, %r14;
	add.s32 	%r174, %r174, %r14;
	add.s64 	%rd41, %rd41, %rd4;
	setp.lt.u32 	%p8, %r173, 1024;
	@%p8 bra 	$L__BB241_10;
	setp.eq.s16 	%p9, %rs1, 2;
	bar.sync 	0;
	mov.u32 	%r179, %r1;
	@%p9 bra 	$L__BB241_15;
	setp.eq.s16 	%p10, %rs1, 3;
	mov.b32 	%r102, 0;
	st.shared.u32 	[%r18], %r102;
	mov.u32 	%r179, %r12;
	@%p10 bra 	$L__BB241_15;
	setp.eq.s16 	%p11, %rs1, 0;
	mov.b32 	%r103, 0;
	st.shared.u32 	[%r19], %r103;
	mov.u32 	%r179, %r16;
	@%p11 bra 	$L__BB241_15;
	mov.b32 	%r104, 0;
	st.shared.u32 	[%r20], %r104;
	mov.u32 	%r179, %r17;
$L__BB241_15:
	shl.b32 	%r105, %r179, 2;
	mov.u32 	%r106, _ZZ9cuda_gemmIiLi128ELi16ELi1ELi1024ELi2ELi2ELi1EEviiiPT_S1_S1_iiE3Csh;
	add.s32 	%r107, %r106, %r105;
	mov.b32 	%r108, 0;
	st.shared.u32 	[%r107], %r108;
	add.s32 	%r109, %r107, %r14;
	st.shared.u32 	[%r109], %r108;
	add.s32 	%r110, %r109, %r14;
	st.shared.u32 	[%r110], %r108;
	add.s32 	%r111, %r110, %r14;
	st.shared.u32 	[%r111], %r108;
	add.s32 	%r179, %r14, %r179;
	setp.lt.u32 	%p12, %r179, 1024;
	@%p12 bra 	$L__BB241_15;
	ld.shared.u32 	%r47, [%r21];
	ld.shared.u32 	%r48, [%r22+4];
	mov.b32 	%r181, 0;
$L__BB241_17:
	mad.lo.s32 	%r113, %r181, 12, %r11;
	ld.shared.u32 	%r114, [%r113];
	shfl.sync.idx.b32	%r115|%p13, %r114, %r10, 7711, -1;
	mul.lo.s32 	%r116, %r115, %r47;
	shfl.sync.idx.b32	%r117|%p14, %r114, %r23, 7711, -1;
	mad.lo.s32 	%r118, %r117, %r48, %r116;
	shl.b32 	%r119, %r181, 11;
	add.s32 	%r120, %r18, %r119;
	ld.shared.u32 	%r121, [%r120];
	add.s32 	%r122, %r121, %r118;
	st.shared.u32 	[%r120], %r122;
	add.s32 	%r181, %r181, %r6;
	setp.lt.u32 	%p15, %r181, 2;
	@%p15 bra 	$L__BB241_17;
	ld.shared.u32 	%r51, [%r21+1024];
	ld.shared.u32 	%r52, [%r22+1028];
	mov.b32 	%r182, 0;
$L__BB241_19:
	mad.lo.s32 	%r124, %r182, 12, %r11;
	ld.shared.u32 	%r125, [%r124];
	shfl.sync.idx.b32	%r126|%p16, %r125, %r10, 7711, -1;
	mul.lo.s32 	%r127, %r126, %r51;
	shfl.sync.idx.b32	%r128|%p17, %r125, %r23, 7711, -1;
	mad.lo.s32 	%r129, %r128, %r52, %r127;
	shl.b32 	%r130, %r182, 11;
	add.s32 	%r131, %r18, %r130;
	ld.shared.u32 	%r132, [%r131+512];
	add.s32 	%r133, %r132, %r129;
	st.shared.u32 	[%r131+512], %r133;
	add.s32 	%r182, %r182, %r6;
	setp.lt.u32 	%p18, %r182, 2;
	@%p18 bra 	$L__BB241_19;
	ld.shared.u32 	%r55, [%r21+2048];
	ld.shared.u32 	%r56, [%r22+2052];
	mov.b32 	%r183, 0;
$L__BB241_21:
	mad.lo.s32 	%r135, %r183, 12, %r11;
	ld.shared.u32 	%r136, [%r135];
	shfl.sync.idx.b32	%r137|%p19, %r136, %r10, 7711, -1;
	mul.lo.s32 	%r138, %r137, %r55;
	shfl.sync.idx.b32	%r139|%p20, %r136, %r23, 7711, -1;
	mad.lo.s32 	%r140, %r139, %r56, %r138;
	shl.b32 	%r141, %r183, 11;
	add.s32 	%r142, %r18, %r141;
	ld.shared.u32 	%r143, [%r142+1024];
	add.s32 	%r144, %r143, %r140;
	st.shared.u32 	[%r142+1024], %r144;
	add.s32 	%r183, %r183, %r6;
	setp.lt.u32 	%p21, %r183, 2;
	@%p21 bra 	$L__BB241_21;
	ld.shared.u32 	%r59, [%r21+3072];
	ld.shared.u32 	%r60, [%r22+3076];
	mov.b32 	%r184, 0;
$L__BB241_23:
	mad.lo.s32 	%r146, %r184, 12, %r11;
	ld.shared.u32 	%r147, [%r146];
	shfl.sync.idx.b32	%r148|%p22, %r147, %r10, 7711, -1;
	mul.lo.s32 	%r149, %r148, %r59;
	shfl.sync.idx.b32	%r150|%p23, %r147, %r23, 7711, -1;
	mad.lo.s32 	%r151, %r150, %r60, %r149;
	shl.b32 	%r152, %r184, 11;
	add.s32 	%r153, %r18, %r152;
	ld.shared.u32 	%r154, [%r153+1536];
	add.s32 	%r155, %r154, %r151;
	st.shared.u32 	[%r153+1536], %r155;
	add.s32 	%r184, %r184, %r6;
	setp.lt.u32 	%p24, %r184, 2;
	@%p24 bra 	$L__BB241_23;
	setp.eq.s16 	%p25, %rs1, 2;
	bar.sync 	0;
	mov.u32 	%r185, %r1;
	@%p25 bra 	$L__BB241_28;
	setp.eq.s16 	%p26, %rs1, 3;
	add.s32 	%r156, %r26, %r1;
	ld.shared.u32 	%r157, [%r18];
	mul.wide.s32 	%rd31, %r156, 4;
	add.s64 	%rd8, %rd2, %rd31;
	st.global.u32 	[%rd8], %r157;
	mov.u32 	%r185, %r12;
	@%p26 bra 	$L__BB241_28;
	setp.eq.s16 	%p27, %rs1, 0;
	ld.shared.u32 	%r158, [%r19];
	cvt.u64.u32 	%rd32, %r14;
	add.s64 	%rd9, %rd8, %rd32;
	st.global.u32 	[%rd9], %r158;
	mov.u32 	%r185, %r16;
	@%p27 bra 	$L__BB241_28;
	ld.shared.u32 	%r159, [%r20];
	add.s64 	%rd34, %rd9, %rd32;
	st.global.u32 	[%rd34], %r159;
	mov.u32 	%r185, %r17;
$L__BB241_28:
	add.s32 	%r160, %r26, %r185;
	shl.b32 	%r161, %r185, 2;
	mov.u32 	%r162, _ZZ9cuda_gemmIiLi128ELi16ELi1ELi1024ELi2ELi2ELi1EEviiiPT_S1_S1_iiE3Csh;
	add.s32 	%r163, %r162, %r161;
	ld.shared.u32 	%r164, [%r163];
	mul.wide.s32 	%rd35, %r160, 4;
	add.s64 	%rd36, %rd2, %rd35;
	st.global.u32 	[%rd36], %r164;
	add.s32 	%r165, %r163, %r14;
	ld.shared.u32 	%r166, [%r165];
	add.s64 	%rd38, %rd36, %rd37;
	st.global.u32 	[%rd38], %r166;
	add.s32 	%r167, %r165, %r14;
	ld.shared.u32 	%r168, [%r167];
	add.s64 	%rd39, %rd38, %rd37;
	st.global.u32 	[%rd39], %r168;
	add.s32 	%r169, %r167, %r14;
	ld.shared.u32 	%r170, [%r169];
	add.s64 	%rd40, %rd39, %rd37;
	st.global.u32 	[%rd40], %r170;
	add.s32 	%r185, %r14, %r185;
	setp.lt.u32 	%p28, %r185, 1024;
	@%p28 bra 	$L__BB241_28;
	add.s32 	%r172, %r172, %r8;
	setp.lt.u32 	%p29, %r172, %r9;
	@%p29 bra 	$L__BB241_5;
$L__BB241_30:
	ret;

}
	// .globl	_Z9cuda_gemmIiLi128ELi16ELi1ELi1024ELi4ELi4ELi0EEviiiPT_S1_S1_ii
.visible .entry _Z9cuda_gemmIiLi128ELi16ELi1ELi1024ELi4ELi4ELi0EEviiiPT_S1_S1_ii(
	.param .u32 _Z9cuda_gemmIiLi128ELi16ELi1ELi1024ELi4ELi4ELi0EEviiiPT_S1_S1_ii_param_0,
	.param .u32 _Z9cuda_gemmIiLi128ELi16ELi1ELi1024ELi4ELi4ELi0EEviiiPT_S1_S1_ii_param_1,
	.param .u32 _Z9cuda_gemmIiLi128ELi16ELi1ELi1024ELi4ELi4ELi0EEviiiPT_S1_S1_ii_param_2,
	.param .u64 .ptr .align 1 _Z9cuda_gemmIiLi128ELi16ELi1ELi1024ELi4ELi4ELi0EEviiiPT_S1_S1_ii_param_3,
	.param .u64 .ptr .align 1 _Z9cuda_gemmIiLi128ELi16ELi1ELi1024ELi4ELi4ELi0EEviiiPT_S1_S1_ii_param_4,
	.param .u64 .ptr .align 1 _Z9cuda_gemmIiLi128ELi16ELi1ELi1024ELi4ELi4ELi0EEviiiPT_S1_S1_ii_param_5,
	.param .u32 _Z9cuda_gemmIiLi128ELi16ELi1ELi1024ELi4ELi4ELi0EEviiiPT_S1_S1_ii_param_6,
	.param .u32 _Z9cuda_gemmIiLi128ELi16ELi1ELi1024ELi4ELi4ELi0EEviiiPT_S1_S1_ii_param_7
)
.maxntid 128
{
	.reg .pred 	%p<44>;
	.reg .b16 	%rs<6>;
	.reg .b32 	%r<293>;
	.reg .b64 	%rd<37>;
	// demoted variable
	.shared .align 128 .b8 _ZZ9cuda_gemmIiLi128ELi16ELi1ELi1024ELi4ELi4ELi0EEviiiPT_S1_S1_iiE11kron_fac_sh[80];
	// demoted variable
	.shared .align 128 .b8 _ZZ9cuda_gemmIiLi128ELi16ELi1ELi1024ELi4ELi4ELi0EEviiiPT_S1_S1_iiE3Ash[4096];
	// demoted variable
	.shared .align 128 .b8 _ZZ9cuda_gemmIiLi128ELi16ELi1ELi1024ELi4ELi4ELi0EEviiiPT_S1_S1_iiE3Csh[4096];
	ld.param.u32 	%r115, [_Z9cuda_gemmIiLi128ELi16ELi1ELi1024ELi4ELi4ELi0EEviiiPT_S1_S1_ii_param_2];
	ld.param.u64 	%rd5, [_Z9cuda_gemmIiLi128ELi16ELi1ELi1024ELi4ELi4ELi0EEviiiPT_S1_S1_ii_param_3];
	ld.param.u64 	%rd4, [_Z9cuda_gemmIiLi128ELi16ELi1ELi1024ELi4ELi4ELi0EEviiiPT_S1_S1_ii_param_4];
	ld.param.u64 	%rd6, [_Z9cuda_gemmIiLi128ELi16ELi1ELi1024ELi4ELi4ELi0EEviiiPT_S1_S1_ii_param_5];
	ld.param.u32 	%r116, [_Z9cuda_gemmIiLi128ELi16ELi1ELi1024ELi4ELi4ELi0EEviiiPT_S1_S1_ii_param_6];
	ld.param.u32 	%r117, [_Z9cuda_gemmIiLi128ELi16ELi1ELi1024ELi4ELi4ELi0EEviiiPT_S1_S1_ii_param_7];
	cvta.to.global.u64 	%rd1, %rd5;
	cvta.to.global.u64 	%rd2, %rd6;
	mov.u32 	%r1, %tid.x;
	mul.lo.s32 	%r2, %r117, %r116;
	setp.ge.u32 	%p1, %r1, %r2;
	@%p1 bra 	$L__BB242_3;
	mov.u32 	%r3, %ntid.x;
	cvta.to.global.u64 	%rd3, %rd4;
	mov.u32 	%r257, %r1;
$L__BB242_2:
	mul.wide.u32 	%rd7, %r257, 4;
	add.s64 	%rd8, %rd3, %rd7;
	ld.global.u32 	%r118, [%rd8];
	rem.u32 	%r119, %r257, %r116;
	mov.u32 	%r120, _ZZ9cuda_gemmIiLi128ELi16ELi1ELi1024ELi4ELi4ELi0EEviiiPT_S1_S1_iiE11kron_fac_sh;
	mad.lo.s32 	%r121, %r119, 20, %r120;
	div.u32 	%r122, %r257, %r117;
	shl.b32 	%r123, %r122, 2;
	add.s32 	%r124, %r121, %r123;
	st.shared.u32 	[%r124], %r118;
	add.s32 	%r257, %r257, %r3;
	setp.lt.u32 	%p2, %r257, %r2;
	@%p2 bra 	$L__BB242_2;
$L__BB242_3:
	div.s32 	%r6, 1024, %r117;
	min.s32 	%r7, %r6, 128;
	div.u32 	%r8, %r1, %r7;
	mov.u32 	%r9, %ntid.x;
	mov.u32 	%r262, %ctaid.y;
	mov.u32 	%r11, %nctaid.y;
	shl.b32 	%r12, %r11, 4;
	setp.ge.u32 	%p3, %r262, %r12;
	@%p3 bra 	$L__BB242_49;
	mov.u32 	%r126, %ctaid.x;
	shl.b32 	%r13, %r126, 10;
	min.s32 	%r14, %r117, 32;
	shl.b32 	%r127, %r117, 8;
	sub.s32 	%r15, 8223, %r127;
	mul.lo.s32 	%r16, %r6, %r126;
	add.s32 	%r17, %r1, %r9;
	cvt.u16.u32 	%rs2, %r17;
	xor.b16  	%rs3, %rs2, 1023;
	cvt.u16.u32 	%rs4, %r9;
	div.u16 	%rs5, %rs3, %rs4;
	and.b16  	%rs1, %rs5, 3;
	shl.b32 	%r128, %r1, 2;
	mov.u32 	%r129, _ZZ9cuda_gemmIiLi128ELi16ELi1ELi1024ELi4ELi4ELi0EEviiiPT_S1_S1_iiE3Ash;
	add.s32 	%r18, %r129, %r128;
	shl.b32 	%r19, %r9, 2;
	add.s32 	%r20, %r18, %r19;
	add.s32 	%r21, %r17, %r9;
	add.s32 	%r22, %r21, %r9;
	mov.u32 	%r130, _ZZ9cuda_gemmIiLi128ELi16ELi1ELi1024ELi4ELi4ELi0EEviiiPT_S1_S1_iiE3Csh;
	add.s32 	%r23, %r130, %r128;
	add.s32 	%r24, %r23, %r19;
	add.s32 	%r25, %r24, %r19;
	shl.b32 	%r26, %r9, 4;
	shl.b32 	%r27, %r9, 3;
	mul.lo.s32 	%r28, %r9, 12;
	div.u32 	%r29, %r9, %r7;
	rem.u32 	%r30, %r1, %r7;
$L__BB242_5:
	setp.eq.s16 	%p4, %rs1, 2;
	mul.lo.s32 	%r36, %r262, %r115;
	mov.u32 	%r263, %r1;
	@%p4 bra 	$L__BB242_9;
	setp.eq.s16 	%p5, %rs1, 3;
	add.s32 	%r131, %r36, %r13;
	add.s32 	%r37, %r131, %r1;
	mul.wide.u32 	%rd9, %r37, 4;
	add.s64 	%rd10, %rd1, %rd9;
	ld.global.u32 	%r132, [%rd10];
	st.shared.u32 	[%r18], %r132;
	mov.u32 	%r263, %r17;
	@%p5 bra 	$L__BB242_9;
	setp.eq.s16 	%p6, %rs1, 0;
	add.s32 	%r38, %r37, %r9;
	mul.wide.u32 	%rd11, %r38, 4;
	add.s64 	%rd12, %rd1, %rd11;
	ld.global.u32 	%r133, [%rd12];
	st.shared.u32 	[%r20], %r133;
	mov.u32 	%r263, %r21;
	@%p6 bra 	$L__BB242_9;
	add.s32 	%r134, %r38, %r9;
	mul.wide.u32 	%rd13, %r134, 4;
	add.s64 	%rd14, %rd1, %rd13;
	ld.global.u32 	%r135, [%rd14];
	add.s32 	%r136, %r20, %r19;
	st.shared.u32 	[%r136], %r135;
	mov.u32 	%r263, %r22;
$L__BB242_9:
	shl.b32 	%r137, %r263, 2;
	mov.u32 	%r138, _ZZ9cuda_gemmIiLi128ELi16ELi1ELi1024ELi4ELi4ELi0EEviiiPT_S1_S1_iiE3Ash;
	add.s32 	%r268, %r138, %r137;
	add.s32 	%r139, %r13, %r263;
	add.s32 	%r264, %r139, %r36;
	add.s32 	%r267, %r264, %r9;
	shl.b32 	%r140, %r9, 1;
	add.s32 	%r266, %r264, %r140;
	mad.lo.s32 	%r265, %r9, 3, %r264;
$L__BB242_10:
	mul.wide.u32 	%rd15, %r264, 4;
	add.s64 	%rd16, %rd1, %rd15;
	ld.global.u32 	%r141, [%rd16];
	st.shared.u32 	[%r268], %r141;
	mul.wide.u32 	%rd17, %r267, 4;
	add.s64 	%rd18, %rd1, %rd17;
	ld.global.u32 	%r142, [%rd18];
	add.s32 	%r143, %r268, %r19;
	st.shared.u32 	[%r143], %r142;
	mul.wide.u32 	%rd19, %r266, 4;
	add.s64 	%rd20, %rd1, %rd19;
	ld.global.u32 	%r144, [%rd20];
	add.s32 	%r145, %r268, %r27;
	st.shared.u32 	[%r145], %r144;
	mul.wide.u32 	%rd21, %r265, 4;
	add.s64 	%rd22, %rd1, %rd21;
	ld.global.u32 	%r146, [%rd22];
	add.s32 	%r147, %r268, %r28;
	st.shared.u32 	[%r147], %r146;
	add.s32 	%r263, %r263, %r19;
	add.s32 	%r268, %r268, %r26;
	add.s32 	%r267, %r267, %r19;
	add.s32 	%r266, %r266, %r19;
	add.s32 	%r265, %r265, %r19;
	add.s32 	%r264, %r264, %r19;
	setp.lt.u32 	%p7, %r263, 1024;
	@%p7 bra 	$L__BB242_10;
	setp.eq.s16 	%p8, %rs1, 2;
	bar.sync 	0;
	mov.u32 	%r270, %r1;
	@%p8 bra 	$L__BB242_15;
	setp.eq.s16 	%p9, %rs1, 3;
	mov.b32 	%r148, 0;
	st.shared.u32 	[%r23], %r148;
	mov.u32 	%r270, %r17;
	@%p9 bra 	$L__BB242_15;
	setp.eq.s16 	%p10, %rs1, 0;
	mov.b32 	%r149, 0;
	st.shared.u32 	[%r24], %r149;
	mov.u32 	%r270, %r21;
	@%p10 bra 	$L__BB242_15;
	mov.b32 	%r150, 0;
	st.shared.u32 	[%r25], %r150;
	mov.u32 	%r270, %r22;
$L__BB242_15:
	shl.b32 	%r151, %r270, 2;
	mov.u32 	%r152, _ZZ9cuda_gemmIiLi128ELi16ELi1ELi1024ELi4ELi4ELi0EEviiiPT_S1_S1_iiE3Csh;
	add.s32 	%r153, %r152, %r151;
	mov.b32 	%r154, 0;
	st.shared.u32 	[%r153], %r154;
	add.s32 	%r155, %r153, %r19;
	st.shared.u32 	[%r155], %r154;
	add.s32 	%r156, %r155, %r19;
	st.shared.u32 	[%r156], %r154;
	add.s32 	%r157, %r156, %r19;
	st.shared.u32 	[%r157], %r154;
	add.s32 	%r270, %r19, %r270;
	setp.lt.u32 	%p11, %r270, 1024;
	@%p11 bra 	$L__BB242_15;
	setp.lt.s32 	%p12, %r6, 1;
	@%p12 bra 	$L__BB242_43;
	and.b32  	%r159, %r1, 31;
	rem.s32 	%r58, %r159, %r14;
	add.s32 	%r160, %r58, 1;
	setp.lt.s32 	%p13, %r160, %r14;
	selp.b32 	%r59, 0, %r14, %p13;
	add.s32 	%r161, %r58, 2;
	setp.lt.s32 	%p14, %r161, %r14;
	selp.b32 	%r60, 0, %r14, %p14;
	add.s32 	%r162, %r58, 3;
	setp.lt.s32 	%p15, %r162, %r14;
	selp.b32 	%r61, 0, %r14, %p15;
	sub.s32 	%r62, %r58, %r59;
	sub.s32 	%r63, %r58, %r60;
	sub.s32 	%r64, %r58, %r61;
	setp.lt.s32 	%p16, %r58, %r117;
	selp.b32 	%r163, 0, %r117, %p16;
	sub.s32 	%r65, %r58, %r163;
	setp.lt.s32 	%p17, %r160, %r117;
	selp.b32 	%r164, 0, %r117, %p17;
	sub.s32 	%r66, %r160, %r164;
	setp.lt.s32 	%p18, %r161, %r117;
	selp.b32 	%r165, 0, %r117, %p18;
	sub.s32 	%r67, %r161, %r165;
	setp.lt.s32 	%p19, %r162, %r117;
	selp.b32 	%r166, 0, %r117, %p19;
	sub.s32 	%r68, %r162, %r166;
	mov.b32 	%r276, 0;
	shl.b32 	%r186, %r62, 2;
	shl.b32 	%r189, %r63, 2;
	shl.b32 	%r192, %r64, 2;
$L__BB242_18:
	setp.lt.s32 	%p20, %r117, 1;
	add.s32 	%r76, %r276, %r30;
	mad.lo.s32 	%r77, %r76, %r117, %r58;
	@%p20 bra 	$L__BB242_20;
	shl.b32 	%r167, %r77, 2;
	mov.u32 	%r168, _ZZ9cuda_gemmIiLi128ELi16ELi1ELi1024ELi4ELi4ELi0EEviiiPT_S1_S1_iiE3Ash;
	add.s32 	%r169, %r168, %r167;
	ld.shared.u32 	%r277, [%r169];
$L__BB242_20:
	setp.lt.s32 	%p21, %r117, 2;
	@%p21 bra 	$L__BB242_22;
	sub.s32 	%r170, %r77, %r59;
	shl.b32 	%r171, %r170, 2;
	mov.u32 	%r172, _ZZ9cuda_gemmIiLi128ELi16ELi1ELi1024ELi4ELi4ELi0EEviiiPT_S1_S1_iiE3Ash;
	add.s32 	%r173, %r172, %r171;
	ld.shared.u32 	%r278, [%r173+4];
$L__BB242_22:
	setp.lt.s32 	%p22, %r117, 3;
	@%p22 bra 	$L__BB242_24;
	sub.s32 	%r174, %r77, %r60;
	shl.b32 	%r175, %r174, 2;
	mov.u32 	%r176, _ZZ9cuda_gemmIiLi128ELi16ELi1ELi1024ELi4ELi4ELi0EEviiiPT_S1_S1_iiE3Ash;
	add.s32 	%r177, %r176, %r175;
	ld.shared.u32 	%r279, [%r177+8];
$L__BB242_24:
	setp.lt.s32 	%p23, %r117, 4;
	@%p23 bra 	$L__BB242_26;
	sub.s32 	%r178, %r77, %r61;
	shl.b32 	%r179, %r178, 2;
	mov.u32 	%r180, _ZZ9cuda_gemmIiLi128ELi16ELi1ELi1024ELi4ELi4ELi0EEviiiPT_S1_S1_iiE3Ash;
	add.s32 	%r181, %r180, %r179;
	ld.shared.u32 	%r280, [%r181+12];
$L__BB242_26:
	setp.ge.s32 	%p24, %r8, %r116;
	@%p24 bra 	$L__BB242_42;
	mov.u32 	%r281, %r8;
$L__BB242_28:
	setp.gt.u32 	%p25, %r117, 32;
	mov.u32 	%r182, _ZZ9cuda_gemmIiLi128ELi16ELi1ELi1024ELi4ELi4ELi0EEviiiPT_S1_S1_iiE11kron_fac_sh;
	mad.lo.s32 	%r87, %r281, 20, %r182;
	shl.b32 	%r183, %r58, 2;
	add.s32 	%r184, %r87, %r183;
	ld.shared.u32 	%r88, [%r184];
	@%p25 bra 	$L__BB242_35;
	shfl.sync.idx.b32	%r195|%p31, %r88, %r65, %r15, -1;
	mul.lo.s32 	%r286, %r195, %r277;
	@%p21 bra 	$L__BB242_31;
	shfl.sync.idx.b32	%r196|%p32, %r88, %r66, %r15, -1;
	mad.lo.s32 	%r286, %r196, %r278, %r286;
$L__BB242_31:
	@%p22 bra 	$L__BB242_33;
	shfl.sync.idx.b32	%r197|%p34, %r88, %r67, %r15, -1;
	mad.lo.s32 	%r286, %r197, %r279, %r286;
$L__BB242_33:
	@%p23 bra 	$L__BB242_41;
	shfl.sync.idx.b32	%r198|%p36, %r88, %r68, %r15, -1;
	mad.lo.s32 	%r286, %r198, %r280, %r286;
	bra.uni 	$L__BB242_41;
$L__BB242_35:
	setp.gt.s32 	%p27, %r117, 0;
	mul.lo.s32 	%r185, %r88, %r277;
	selp.b32 	%r286, %r185, 0, %p27;
	@%p21 bra 	$L__BB242_37;
	add.s32 	%r187, %r87, %r186;
	ld.shared.u32 	%r188, [%r187+4];
	mad.lo.s32 	%r286, %r188, %r278, %r286;
$L__BB242_37:
	@%p22 bra 	$L__BB242_39;
	add.s32 	%r190, %r87, %r189;
	ld.shared.u32 	%r191, [%r190+8];
	mad.lo.s32 	%r286, %r191, %r279, %r286;
$L__BB242_39:
	@%p23 bra 	$L__BB242_41;
	add.s32 	%r193, %r87, %r192;
	ld.shared.u32 	%r194, [%r193+12];
	mad.lo.s32 	%r286, %r194, %r280, %r286;
$L__BB242_41:
	mad.lo.s32 	%r199, %r281, %r6, %r76;
	shl.b32 	%r200, %r199, 2;
	mov.u32 	%r201, _ZZ9cuda_gemmIiLi128ELi16ELi1ELi1024ELi4ELi4ELi0EEviiiPT_S1_S1_iiE3Csh;
	add.s32 	%r202, %r201, %r200;
	ld.shared.u32 	%r203, [%r202];
	add.s32 	%r204, %r203, %r286;
	st.shared.u32 	[%r202], %r204;
	add.s32 	%r281, %r281, %r29;
	setp.lt.s32 	%p37, %r281, %r116;
	@%p37 bra 	$L__BB242_28;
$L__BB242_42:
	add.s32 	%r276, %r276, %r7;
	setp.lt.s32 	%p38, %r276, %r6;
	@%p38 bra 	$L__BB242_18;
$L__BB242_43:
	ld.param.u32 	%r256, [_Z9cuda_gemmIiLi128ELi16ELi1ELi1024ELi4ELi4ELi0EEviiiPT_S1_S1_ii_param_1];
	setp.eq.s16 	%p39, %rs1, 2;
	bar.sync 	0;
	mad.lo.s32 	%r108, %r262, %r256, %r16;
	div.s32 	%r109, %r115, %r117;
	mov.u32 	%r291, %r1;
	@%p39 bra 	$L__BB242_47;
	setp.eq.s16 	%p40, %rs1, 3;
	div.s32 	%r205, %r1, %r6;
	mad.lo.s32 	%r206, %r109, %r205, %r108;
	mul.lo.s32 	%r207, %r205, %r6;
	sub.s32 	%r208, %r1, %r207;
	add.s32 	%r209, %r206, %r208;
	ld.shared.u32 	%r210, [%r23];
	mul.wide.s32 	%rd23, %r209, 4;
	add.s64 	%rd24, %rd2, %rd23;
	st.global.u32 	[%rd24], %r210;
	mov.u32 	%r291, %r17;
	@%p40 bra 	$L__BB242_47;
	setp.eq.s16 	%p41, %rs1, 0;
	div.s32 	%r211, %r17, %r6;
	mad.lo.s32 	%r212, %r109, %r211, %r108;
	mul.lo.s32 	%r213, %r211, %r6;
	sub.s32 	%r214, %r17, %r213;
	add.s32 	%r215, %r212, %r214;
	ld.shared.u32 	%r216, [%r24];
	mul.wide.s32 	%rd25, %r215, 4;
	add.s64 	%rd26, %rd2, %rd25;
	st.global.u32 	[%rd26], %r216;
	mov.u32 	%r291, %r21;
	@%p41 bra 	$L__BB242_47;
	div.s32 	%r217, %r21, %r6;
	mad.lo.s32 	%r218, %r109, %r217, %r108;
	mul.lo.s32 	%r219, %r217, %r6;
	sub.s32 	%r220, %r21, %r219;
	add.s32 	%r221, %r218, %r220;
	ld.shared.u32 	%r222, [%r25];
	mul.wide.s32 	%rd27, %r221, 4;
	add.s64 	%rd28, %rd2, %rd27;
	st.global.u32 	[%rd28], %r222;
	mov.u32 	%r291, %r22;
$L__BB242_47:
	div.s32 	%r223, %r291, %r6;
	mad.lo.s32 	%r224, %r109, %r223, %r108;
	mul.lo.s32 	%r225, %r223, %r6;
	sub.s32 	%r226, %r291, %r225;
	add.s32 	%r227, %r224, %r226;
	shl.b32 	%r228, %r291, 2;
	mov.u32 	%r229, _ZZ9cuda_gemmIiLi128ELi16ELi1ELi1024ELi4ELi4ELi0EEviiiPT_S1_S1_iiE3Csh;
	add.s32 	%r230, %r229, %r228;
	ld.shared.u32 	%r231, [%r230];
	mul.wide.s32 	%rd29, %r227, 4;
	add.s64 	%rd30, %rd2, %rd29;
	st.global.u32 	[%rd30], %r231;
	add.s32 	%r232, %r291, %r9;
	div.s32 	%r233, %r232, %r6;
	mad.lo.s32 	%r234, %r109, %r233, %r108;
	mul.lo.s32 	%r235, %r233, %r6;
	sub.s32 	%r236, %r232, %r235;
	add.s32 	%r237, %r234, %r236;
	add.s32 	%r238, %r230, %r19;
	ld.shared.u32 	%r239, [%r238];
	mul.wide.s32 	%rd31, %r237, 4;
	add.s64 	%rd32, %rd2, %rd31;
	st.global.u32 	[%rd32], %r239;
	add.s32 	%r240, %r232, %r9;
	div.s32 	%r241, %r240, %r6;
	mad.lo.s32 	%r242, %r109, %r241, %r108;
	mul.lo.s32 	%r243, %r241, %r6;
	sub.s32 	%r244, %r240, %r243;
	add.s32 	%r245, %r242, %r244;
	add.s32 	%r246, %r238, %r19;
	ld.shared.u32 	%r247, [%r246];
	mul.wide.s32 	%rd33, %r245, 4;
	add.s64 	%rd34, %rd2, %rd33;
	st.global.u32 	[%rd34], %r247;
	add.s32 	%r248, %r240, %r9;
	div.s32 	%r249, %r248, %r6;
	mad.lo.s32 	%r250, %r109, %r249, %r108;
	mul.lo.s32 	%r251, %r249, %r6;
	sub.s32 	%r252, %r248, %r251;
	add.s32 	%r253, %r250, %r252;
	add.s32 	%r254, %r246, %r19;
	ld.shared.u32 	%r255, [%r254];
	mul.wide.s32 	%rd35, %r253, 4;
	add.s64 	%rd36, %rd2, %rd35;
	st.global.u32 	[%rd36], %r255;
	add.s32 	%r291, %r248, %r9;
	setp.lt.u32 	%p42, %r291, 1024;
	@%p42 bra 	$L__BB242_47;
	add.s32 	%r262, %r262, %r11;
	setp.lt.u32 	%p43, %r262, %r12;
	@%p43 bra 	$L__BB242_5;
$L__BB242_49:
	ret;

}
	// .globl	_Z9cuda_gemmIiLi128ELi16ELi1ELi1024ELi4ELi4ELi1EEviiiPT_S1_S1_ii
.visible .entry _Z9cuda_gemmIiLi128ELi16ELi1ELi1024ELi4ELi4ELi1EEviiiPT_S1_S1_ii(
	.param .u32 _Z9cuda_gemmIiLi128ELi16ELi1ELi1024ELi4ELi4ELi1EEviiiPT_S1_S1_ii_param_0,
	.param .u32 _Z9cuda_gemmIiLi128ELi16ELi1ELi1024ELi4ELi4ELi1EEviiiPT_S1_S1_ii_param_1,
	.param .u32 _Z9cuda_gemmIiLi128ELi16ELi1ELi1024ELi4ELi4ELi1EEviiiPT_S1_S1_ii_param_2,
	.param .u64 .ptr .align 1 _Z9cuda_gemmIiLi128ELi16ELi1ELi1024ELi4ELi4ELi1EEviiiPT_S1_S1_ii_param_3,
	.param .u64 .ptr .align 1 _Z9cuda_gemmIiLi128ELi16ELi1ELi1024ELi4ELi4ELi1EEviiiPT_S1_S1_ii_param_4,
	.param .u64 .ptr .align 1 _Z9cuda_gemmIiLi128ELi16ELi1ELi1024ELi4ELi4ELi1EEviiiPT_S1_S1_ii_param_5,
	.param .u32 _Z9cuda_gemmIiLi128ELi16ELi1ELi1024ELi4ELi4ELi1EEviiiPT_S1_S1_ii_param_6,
	.param .u32 _Z9cuda_gemmIiLi128ELi16ELi1ELi1024ELi4ELi4ELi1EEviiiPT_S1_S1_ii_param_7
)
.maxntid 128
{
	.reg .pred 	%p<31>;
	.reg .b16 	%rs<6>;
	.reg .b32 	%r<176>;
	.reg .b64 	%rd<42>;
	// demoted variable
	.shared .align 128 .b8 _ZZ9cuda_gemmIiLi128ELi16ELi1ELi1024ELi4ELi4ELi1EEviiiPT_S1_S1_iiE11kron_fac_sh[80];
	// demoted variable
	.shared .align 128 .b8 _ZZ9cuda_gemmIiLi128ELi16ELi1ELi1024ELi4ELi4ELi1EEviiiPT_S1_S1_iiE3Ash[4096];
	// demoted variable
	.shared .align 128 .b8 _ZZ9cuda_gemmIiLi128ELi16ELi1ELi1024ELi4ELi4ELi1EEviiiPT_S1_S1_iiE3Csh[4096];
	ld.param.u64 	%rd10, [_Z9cuda_gemmIiLi128ELi16ELi1ELi1024ELi4ELi4ELi1EEviiiPT_S1_S1_ii_param_3];
	ld.param.u64 	%rd9, [_Z9cuda_gemmIiLi128ELi16ELi1ELi1024ELi4ELi4ELi1EEviiiPT_S1_S1_ii_param_4];
	ld.param.u64 	%rd11, [_Z9cuda_gemmIiLi128ELi16ELi1ELi1024ELi4ELi4ELi1EEviiiPT_S1_S1_ii_param_5];
	cvta.to.global.u64 	%rd1, %rd10;
	cvta.to.global.u64 	%rd2, %rd11;
	mov.u32 	%r1, %tid.x;
	setp.gt.u32 	%p1, %r1, 15;
	@%p1 bra 	$L__BB243_3;
	mov.u32 	%r2, %ntid.x;
	cvta.to.global.u64 	%rd3, %rd9;
	mov.u32 	%r69, _ZZ9cuda_gemmIiLi128ELi16ELi1ELi1024ELi4ELi4ELi1EEviiiPT_S1_S1_iiE11kron_fac_sh;
	mov.u32 	%r162, %r1;
$L__BB243_2:
	mul.wide.u32 	%rd12, %r162, 4;
	add.s64 	%rd13, %rd3, %rd12;
	ld.global.u32 	%r67, [%rd13];
	and.b32  	%r68, %r162, 3;
	mad.lo.s32 	%r70, %r68, 20, %r69;
	and.b32  	%r71, %r162, -4;
	add.s32 	%r72, %r70, %r71;
	st.shared.u32 	[%r72], %r67;
	add.s32 	%r162, %r162, %r2;
	setp.lt.u32 	%p2, %r162, 16;
	@%p2 bra 	$L__BB243_2;
$L__BB243_3:
	mov.u32 	%r5, %ntid.x;
	setp.gt.u32 	%p3, %r5, 127;
	selp.u32 	%r6, 1, 0, %p3;
	mov.u32 	%r163, %ctaid.y;
	mov.u32 	%r8, %nctaid.y;
	shl.b32 	%r9, %r8, 4;
	setp.ge.u32 	%p4, %r163, %r9;
	@%p4 bra 	$L__BB243_26;
	and.b32  	%r10, %r1, 3;
	shl.b32 	%r73, %r1, 2;
	and.b32  	%r74, %r73, 12;
	mov.u32 	%r75, _ZZ9cuda_gemmIiLi128ELi16ELi1ELi1024ELi4ELi4ELi1EEviiiPT_S1_S1_iiE11kron_fac_sh;
	add.s32 	%r11, %r75, %r74;
	add.s32 	%r12, %r1, %r5;
	cvt.u16.u32 	%rs2, %r12;
	xor.b16  	%rs3, %rs2, 1023;
	cvt.u16.u32 	%rs4, %r5;
	div.u16 	%rs5, %rs3, %rs4;
	and.b16  	%rs1, %rs5, 3;
	mov.u32 	%r76, _ZZ9cuda_gemmIiLi128ELi16ELi1ELi1024ELi4ELi4ELi1EEviiiPT_S1_S1_iiE3Ash;
	add.s32 	%r13, %r76, %r73;
	shl.b32 	%r14, %r5, 2;
	add.s32 	%r15, %r13, %r14;
	add.s32 	%r16, %r12, %r5;
	mov.u32 	%r77, _ZZ9cuda_gemmIiLi128ELi16ELi1ELi1024ELi4ELi4ELi1EEviiiPT_S1_S1_iiE3Csh;
	add.s32 	%r17, %r77, %r73;
	add.s32 	%r18, %r17, %r14;
	or.b32  	%r78, %r73, %r10;
	shl.b32 	%r79, %r78, 2;
	add.s32 	%r19, %r76, %r79;
	setp.eq.s32 	%p5, %r10, 3;
	selp.b32 	%r80, -16, 0, %p5;
	add.s32 	%r20, %r19, %r80;
	setp.lt.u32 	%p6, %r10, 2;
	selp.b32 	%r81, 0, -16, %p6;
	add.s32 	%r21, %r19, %r81;
	setp.eq.s32 	%p7, %r10, 0;
	selp.b32 	%r82, 0, -16, %p7;
	add.s32 	%r22, %r19, %r82;
	add.s32 	%r83, %r1, 1;
	and.b32  	%r23, %r83, 3;
	xor.b32  	%r24, %r10, 2;
	add.s32 	%r84, %r1, -1;
	and.b32  	%r25, %r84, 3;
	mul.wide.u32 	%rd30, %r5, 16;
	cvt.u64.u32 	%rd37, %r14;
$L__BB243_5:
	setp.eq.s16 	%p8, %rs1, 2;
	shl.b32 	%r27, %r163, 10;
	mov.u32 	%r164, %r1;
	@%p8 bra 	$L__BB243_9;
	setp.eq.s16 	%p9, %rs1, 3;
	add.s32 	%r28, %r27, %r1;
	mul.wide.u32 	%rd14, %r28, 4;
	add.s64 	%rd15, %rd1, %rd14;
	ld.global.u32 	%r85, [%rd15];
	st.shared.u32 	[%r13], %r85;
	mov.u32 	%r164, %r12;
	@%p9 bra 	$L__BB243_9;
	setp.eq.s16 	%p10, %rs1, 0;
	add.s32 	%r29, %r28, %r5;
	mul.wide.u32 	%rd16, %r29, 4;
	add.s64 	%rd17, %rd1, %rd16;
	ld.global.u32 	%r86, [%rd17];
	st.shared.u32 	[%r15], %r86;
	mov.u32 	%r164, %r16;
	@%p10 bra 	$L__BB243_9;
	add.s32 	%r164, %r16, %r5;
	add.s32 	%r87, %r29, %r5;
	mul.wide.u32 	%rd18, %r87, 4;
	add.s64 	%rd19, %rd1, %rd18;
	ld.global.u32 	%r88, [%rd19];
	add.s32 	%r89, %r15, %r14;
	st.shared.u32 	[%r89], %r88;
$L__BB243_9:
	shl.b32 	%r90, %r164, 2;
	mov.u32 	%r91, _ZZ9cuda_gemmIiLi128ELi16ELi1ELi1024ELi4ELi4ELi1EEviiiPT_S1_S1_iiE3Ash;
	add.s32 	%r168, %r91, %r90;
	add.s32 	%r92, %r5, %r164;
	add.s32 	%r167, %r92, %r27;
	shl.b32 	%r93, %r5, 1;
	add.s32 	%r94, %r93, %r164;
	add.s32 	%r166, %r94, %r27;
	mad.lo.s32 	%r95, %r5, 3, %r164;
	add.s32 	%r165, %r95, %r27;
	cvt.u64.u32 	%rd20, %r164;
	cvt.u64.u32 	%rd21, %r27;
	add.s64 	%rd22, %rd20, %rd21;
	shl.b64 	%rd23, %rd22, 2;
	add.s64 	%rd41, %rd1, %rd23;
$L__BB243_10:
	ld.global.u32 	%r96, [%rd41];
	st.shared.u32 	[%r168], %r96;
	mul.wide.u32 	%rd24, %r167, 4;
	add.s64 	%rd25, %rd1, %rd24;
	ld.global.u32 	%r97, [%rd25];
	add.s32 	%r98, %r168, %r14;
	st.shared.u32 	[%r98], %r97;
	mul.wide.u32 	%rd26, %r166, 4;
	add.s64 	%rd27, %rd1, %rd26;
	ld.global.u32 	%r99, [%rd27];
	shl.b32 	%r100, %r5, 3;
	add.s32 	%r101, %r168, %r100;
	st.shared.u32 	[%r101], %r99;
	mul.wide.u32 	%rd28, %r165, 4;
	add.s64 	%rd29, %rd1, %rd28;
	ld.global.u32 	%r102, [%rd29];
	mad.lo.s32 	%r103, %r5, 12, %r168;
	st.shared.u32 	[%r103], %r102;
	add.s32 	%r164, %r164, %r14;
	shl.b32 	%r104, %r5, 4;
	add.s32 	%r168, %r168, %r104;
	add.s32 	%r167, %r167, %r14;
	add.s32 	%r166, %r166, %r14;
	add.s32 	%r165, %r165, %r14;
	add.s64 	%rd41, %rd41, %rd30;
	setp.lt.u32 	%p11, %r164, 1024;
	@%p11 bra 	$L__BB243_10;
	bar.sync 	0;
	mov.u32 	%r170, %r1;
	@%p8 bra 	$L__BB243_15;
	setp.eq.s16 	%p13, %rs1, 3;
	mov.b32 	%r105, 0;
	st.shared.u32 	[%r17], %r105;
	mov.u32 	%r170, %r12;
	@%p13 bra 	$L__BB243_15;
	setp.eq.s16 	%p14, %rs1, 0;
	mov.b32 	%r106, 0;
	st.shared.u32 	[%r18], %r106;
	mov.u32 	%r170, %r16;
	@%p14 bra 	$L__BB243_15;
	add.s32 	%r170, %r16, %r5;
	add.s32 	%r107, %r18, %r14;
	mov.b32 	%r108, 0;
	st.shared.u32 	[%r107], %r108;
$L__BB243_15:
	shl.b32 	%r109, %r170, 2;
	mov.u32 	%r110, _ZZ9cuda_gemmIiLi128ELi16ELi1ELi1024ELi4ELi4ELi1EEviiiPT_S1_S1_iiE3Csh;
	add.s32 	%r111, %r110, %r109;
	mov.b32 	%r112, 0;
	st.shared.u32 	[%r111], %r112;
	add.s32 	%r113, %r111, %r14;
	st.shared.u32 	[%r113], %r112;
	add.s32 	%r114, %r113, %r14;
	st.shared.u32 	[%r114], %r112;
	add.s32 	%r115, %r114, %r14;
	st.shared.u32 	[%r115], %r112;
	add.s32 	%r170, %r14, %r170;
	setp.lt.u32 	%p15, %r170, 1024;
	@%p15 bra 	$L__BB243_15;
	ld.shared.u32 	%r50, [%r19];
	ld.shared.u32 	%r51, [%r20+4];
	ld.shared.u32 	%r52, [%r21+8];
	ld.shared.u32 	%r53, [%r22+12];
	mov.b32 	%r172, 0;
$L__BB243_17:
	mad.lo.s32 	%r117, %r172, 20, %r11;
	ld.shared.u32 	%r118, [%r117];
	shfl.sync.idx.b32	%r119|%p16, %r118, %r10, 7199, -1;
	mul.lo.s32 	%r120, %r119, %r50;
	shfl.sync.idx.b32	%r121|%p17, %r118, %r23, 7199, -1;
	mad.lo.s32 	%r122, %r121, %r51, %r120;
	shfl.sync.idx.b32	%r123|%p18, %r118, %r24, 7199, -1;
	mad.lo.s32 	%r124, %r123, %r52, %r122;
	shfl.sync.idx.b32	%r125|%p19, %r118, %r25, 7199, -1;
	mad.lo.s32 	%r126, %r125, %r53, %r124;
	shl.b32 	%r127, %r172, 10;
	add.s32 	%r128, %r17, %r127;
	ld.shared.u32 	%r129, [%r128];
	add.s32 	%r130, %r129, %r126;
	st.shared.u32 	[%r128], %r130;
	add.s32 	%r172, %r172, %r6;
	setp.lt.u32 	%p20, %r172, 4;
	@%p20 bra 	$L__BB243_17;
	ld.shared.u32 	%r56, [%r19+2048];
	ld.shared.u32 	%r57, [%r20+2052];
	ld.shared.u32 	%r58, [%r21+2056];
	ld.shared.u32 	%r59, [%r22+2060];
	mov.b32 	%r173, 0;
$L__BB243_19:
	mad.lo.s32 	%r132, %r173, 20, %r11;
	ld.shared.u32 	%r133, [%r132];
	shfl.sync.idx.b32	%r134|%p21, %r133, %r10, 7199, -1;
	mul.lo.s32 	%r135, %r134, %r56;
	shfl.sync.idx.b32	%r136|%p22, %r133, %r23, 7199, -1;
	mad.lo.s32 	%r137, %r136, %r57, %r135;
	shfl.sync.idx.b32	%r138|%p23, %r133, %r24, 7199, -1;
	mad.lo.s32 	%r139, %r138, %r58, %r137;
	shfl.sync.idx.b32	%r140|%p24, %r133, %r25, 7199, -1;
	mad.lo.s32 	%r141, %r140, %r59, %r139;
	shl.b32 	%r142, %r173, 10;
	add.s32 	%r143, %r17, %r142;
	ld.shared.u32 	%r144, [%r143+512];
	add.s32 	%r145, %r144, %r141;
	st.shared.u32 	[%r143+512], %r145;
	add.s32 	%r173, %r173, %r6;
	setp.lt.u32 	%p25, %r173, 4;
	@%p25 bra 	$L__BB243_19;
	bar.sync 	0;
	mov.u32 	%r174, %r1;
	@%p8 bra 	$L__BB243_24;
	setp.eq.s16 	%p27, %rs1, 3;
	add.s32 	%r146, %r27, %r1;
	ld.shared.u32 	%r147, [%r17];
	mul.wide.s32 	%rd31, %r146, 4;
	add.s64 	%rd7, %rd2, %rd31;
	st.global.u32 	[%rd7], %r147;
	mov.u32 	%r174, %r12;
	@%p27 bra 	$L__BB243_24;
	setp.eq.s16 	%p28, %rs1, 0;
	ld.shared.u32 	%r148, [%r18];
	cvt.u64.u32 	%rd32, %r14;
	add.s64 	%rd8, %rd7, %rd32;
	st.global.u32 	[%rd8], %r148;
	mov.u32 	%r174, %r16;
	@%p28 bra 	$L__BB243_24;
	add.s32 	%r174, %r16, %r5;
	cvt.u64.u32 	%rd33, %r14;
	add.s32 	%r149, %r18, %r14;
	ld.shared.u32 	%r150, [%r149];
	add.s64 	%rd34, %rd8, %rd33;
	st.global.u32 	[%rd34], %r150;
$L__BB243_24:
	add.s32 	%r151, %r27, %r174;
	shl.b32 	%r152, %r174, 2;
	mov.u32 	%r153, _ZZ9cuda_gemmIiLi128ELi16ELi1ELi1024ELi4ELi4ELi1EEviiiPT_S1_S1_iiE3Csh;
	add.s32 	%r154, %r153, %r152;
	ld.shared.u32 	%r155, [%r154];
	mul.wide.s32 	%rd35, %r151, 4;
	add.s64 	%rd36, %rd2, %rd35;
	st.global.u32 	[%rd36], %r155;
	add.s32 	%r156, %r154, %r14;
	ld.shared.u32 	%r157, [%r156];
	add.s64 	%rd38, %rd36, %rd37;
	st.global.u32 	[%rd38], %r157;
	add.s32 	%r158, %r156, %r14;
	ld.shared.u32 	%r159, [%r158];
	add.s64 	%rd39, %rd38, %rd37;
	st.global.u32 	[%rd39], %r159;
	add.s32 	%r160, %r158, %r14;
	ld.shared.u32 	%r161, [%r160];
	add.s64 	%rd40, %rd39, %rd37;
	st.global.u32 	[%rd40], %r161;
	add.s32 	%r174, %r14, %r174;
	setp.lt.u32 	%p29, %r174, 1024;
	@%p29 bra 	$L__BB243_24;
	add.s32 	%r163, %r163, %r8;
	setp.lt.u32 	%p30, %r163, %r9;
	@%p30 bra 	$L__BB243_5;
$L__BB243_26:
	ret;

}
	// .globl	_Z9cuda_gemmIiLi128ELi16ELi1ELi1024ELi8ELi8ELi0EEviiiPT_S1_S1_ii
.visible .entry _Z9cuda_gemmIiLi128ELi16ELi1ELi1024ELi8ELi8ELi0EEviiiPT_S1_S1_ii(
	.param .u32 _Z9cuda_gemmIiLi128ELi16ELi1ELi1024ELi8ELi8ELi0EEviiiPT_S1_S1_ii_param_0,
	.param .u32 _Z9cuda_gemmIiLi128ELi16ELi1ELi1024ELi8ELi8ELi0EEviiiPT_S1_S1_ii_param_1,
	.param .u32 _Z9cuda_gemmIiLi128ELi16ELi1ELi1024ELi8ELi8ELi0EEviiiPT_S1_S1_ii_param_2,
	.param .u64 .ptr .align 1 _Z9cuda_gemmIiLi128ELi16ELi1ELi1024ELi8ELi8ELi0EEviiiPT_S1_S1_ii_param_3,
	.param .u64 .ptr .align 1 _Z9cuda_gemmIiLi128ELi16ELi1ELi1024ELi8ELi8ELi0EEviiiPT_S1_S1_ii_param_4,
	.param .u64 .ptr .align 1 _Z9cuda_gemmIiLi128ELi16ELi1ELi1024ELi8ELi8ELi0EEviiiPT_S1_S1_ii_param_5,
	.param .u32 _Z9cuda_gemmIiLi128ELi16ELi1ELi1024ELi8ELi8ELi0EEviiiPT_S1_S1_ii_param_6,
	.param .u32 _Z9cuda_gemmIiLi128ELi16ELi1ELi1024ELi8ELi8ELi0EEviiiPT_S1_S1_ii_param_7
)
.maxntid 128
{
	.reg .pred 	%p<69>;
	.reg .b16 	%rs<6>;
	.reg .b32 	%r<408>;
	.reg .b64 	%rd<37>;
	// demoted variable
	.shared .align 128 .b8 _ZZ9cuda_gemmIiLi128ELi16ELi1ELi1024ELi8ELi8ELi0EEviiiPT_S1_S1_iiE11kron_fac_sh[288];
	// demoted variable
	.shared .align 128 .b8 _ZZ9cuda_gemmIiLi128ELi16ELi1ELi1024ELi8ELi8ELi0EEviiiPT_S1_S1_iiE3Ash[4096];
	// demoted variable
	.shared .align 128 .b8 _ZZ9cuda_gemmIiLi128ELi16ELi1ELi1024ELi8ELi8ELi0EEviiiPT_S1_S1_iiE3Csh[4096];
	ld.param.u32 	%r164, [_Z9cuda_gemmIiLi128ELi16ELi1ELi1024ELi8ELi8ELi0EEviiiPT_S1_S1_ii_param_2];
	ld.param.u64 	%rd5, [_Z9cuda_gemmIiLi128ELi16ELi1ELi1024ELi8ELi8ELi0EEviiiPT_S1_S1_ii_param_3];
	ld.param.u64 	%rd4, [_Z9cuda_gemmIiLi128ELi16ELi1ELi1024ELi8ELi8ELi0EEviiiPT_S1_S1_ii_param_4];
	ld.param.u64 	%rd6, [_Z9cuda_gemmIiLi128ELi16ELi1ELi1024ELi8ELi8ELi0EEviiiPT_S1_S1_ii_param_5];
	ld.param.u32 	%r165, [_Z9cuda_gemmIiLi128ELi16ELi1ELi1024ELi8ELi8ELi0EEviiiPT_S1_S1_ii_param_6];
	ld.param.u32 	%r166, [_Z9cuda_gemmIiLi128ELi16ELi1ELi1024ELi8ELi8ELi0EEviiiPT_S1_S1_ii_param_7];
	cvta.to.global.u64 	%rd1, %rd5;
	cvta.to.global.u64 	%rd2, %rd6;
	mov.u32 	%r1, %tid.x;
	mul.lo.s32 	%r2, %r166, %r165;
	setp.ge.u32 	%p1, %r1, %r2;
	@%p1 bra 	$L__BB244_3;
	mov.u32 	%r3, %ntid.x;
	cvta.to.global.u64 	%rd3, %rd4;
	mov.u32 	%r347, %r1;
$L__BB244_2:
	mul.wide.u32 	%rd7, %r347, 4;
	add.s64 	%rd8, %rd3, %rd7;
	ld.global.u32 	%r167, [%rd8];
	rem.u32 	%r168, %r347, %r165;
	mov.u32 	%r169, _ZZ9cuda_gemmIiLi128ELi16ELi1ELi1024ELi8ELi8ELi0EEviiiPT_S1_S1_iiE11kron_fac_sh;
	mad.lo.s32 	%r170, %r168, 36, %r169;
	div.u32 	%r171, %r347, %r166;
	shl.b32 	%r172, %r171, 2;
	add.s32 	%r173, %r170, %r172;
	st.shared.u32 	[%r173], %r167;
	add.s32 	%r347, %r347, %r3;
	setp.lt.u32 	%p2, %r347, %r2;
	@%p2 bra 	$L__BB244_2;
$L__BB244_3:
	div.s32 	%r6, 1024, %r166;
	min.s32 	%r7, %r6, 128;
	div.u32 	%r8, %r1, %r7;
	mov.u32 	%r9, %ntid.x;
	mov.u32 	%r356, %ctaid.y;
	mov.u32 	%r11, %nctaid.y;
	shl.b32 	%r12, %r11, 4;
	setp.ge.u32 	%p3, %r356, %r12;
	@%p3 bra 	$L__BB244_75;
	mov.u32 	%r175, %ctaid.x;
	shl.b32 	%r13, %r175, 10;
	min.s32 	%r14, %r166, 32;
	shl.b32 	%r176, %r166, 8;
	sub.s32 	%r15, 8223, %r176;
	mul.lo.s32 	%r16, %r6, %r175;
	add.s32 	%r17, %r1, %r9;
	cvt.u16.u32 	%rs2, %r17;
	xor.b16  	%rs3, %rs2, 1023;
	cvt.u16.u32 	%rs4, %r9;
	div.u16 	%rs5, %rs3, %rs4;
	and.b16  	%rs1, %rs5, 3;
	shl.b32 	%r177, %r1, 2;
	mov.u32 	%r178, _ZZ9cuda_gemmIiLi128ELi16ELi1ELi1024ELi8ELi8ELi0EEviiiPT_S1_S1_iiE3Ash;
	add.s32 	%r18, %r178, %r177;
	shl.b32 	%r19, %r9, 2;
	add.s32 	%r20, %r18, %r19;
	add.s32 	%r21, %r17, %r9;
	add.s32 	%r22, %r21, %r9;
	mov.u32 	%r179, _ZZ9cuda_gemmIiLi128ELi16ELi1ELi1024ELi8ELi8ELi0EEviiiPT_S1_S1_iiE3Csh;
	add.s32 	%r23, %r179, %r177;
	add.s32 	%r24, %r23, %r19;
	add.s32 	%r25, %r24, %r19;
	shl.b32 	%r26, %r9, 4;
	shl.b32 	%r27, %r9, 3;
	mul.lo.s32 	%r28, %r9, 12;
	div.u32 	%r29, %r9, %r7;
	rem.u32 	%r30, %r1, %r7;
$L__BB244_5:
	setp.eq.s16 	%p4, %rs1, 2;
	mul.lo.s32 	%r40, %r356, %r164;
	mov.u32 	%r357, %r1;
	@%p4 bra 	$L__BB244_9;
	setp.eq.s16 	%p5, %rs1, 3;
	add.s32 	%r180, %r40, %r13;
	add.s32 	%r41, %r180, %r1;
	mul.wide.u32 	%rd9, %r41, 4;
	add.s64 	%rd10, %rd1, %rd9;
	ld.global.u32 	%r181, [%rd10];
	st.shared.u32 	[%r18], %r181;
	mov.u32 	%r357, %r17;
	@%p5 bra 	$L__BB244_9;
	setp.eq.s16 	%p6, %rs1, 0;
	add.s32 	%r42, %r41, %r9;
	mul.wide.u32 	%rd11, %r42, 4;
	add.s64 	%rd12, %rd1, %rd11;
	ld.global.u32 	%r182, [%rd12];
	st.shared.u32 	[%r20], %r182;
	mov.u32 	%r357, %r21;
	@%p6 bra 	$L__BB244_9;
	add.s32 	%r183, %r42, %r9;
	mul.wide.u32 	%rd13, %r183, 4;
	add.s64 	%rd14, %rd1, %rd13;
	ld.global.u32 	%r184, [%rd14];
	add.s32 	%r185, %r20, %r19;
	st.shared.u32 	[%r185], %r184;
	mov.u32 	%r357, %r22;
$L__BB244_9:
	shl.b32 	%r186, %r357, 2;
	mov.u32 	%r187, _ZZ9cuda_gemmIiLi128ELi16ELi1ELi1024ELi8ELi8ELi0EEviiiPT_S1_S1_iiE3Ash;
	add.s32 	%r362, %r187, %r186;
	add.s32 	%r188, %r13, %r357;
	add.s32 	%r358, %r188, %r40;
	add.s32 	%r361, %r358, %r9;
	shl.b32 	%r189, %r9, 1;
	add.s32 	%r360, %r358, %r189;
	mad.lo.s32 	%r359, %r9, 3, %r358;
$L__BB244_10:
	mul.wide.u32 	%rd15, %r358, 4;
	add.s64 	%rd16, %rd1, %rd15;
	ld.global.u32 	%r190, [%rd16];
	st.shared.u32 	[%r362], %r190;
	mul.wide.u32 	%rd17, %r361, 4;
	add.s64 	%rd18, %rd1, %rd17;
	ld.global.u32 	%r191, [%rd18];
	add.s32 	%r192, %r362, %r19;
	st.shared.u32 	[%r192], %r191;
	mul.wide.u32 	%rd19, %r360, 4;
	add.s64 	%rd20, %rd1, %rd19;
	ld.global.u32 	%r193, [%rd20];
	add.s32 	%r194, %r362, %r27;
	st.shared.u32 	[%r194], %r193;
	mul.wide.u32 	%rd21, %r359, 4;
	add.s64 	%rd22, %rd1, %rd21;
	ld.global.u32 	%r195, [%rd22];
	add.s32 	%r196, %r362, %r28;
	st.shared.u32 	[%r196], %r195;
	add.s32 	%r357, %r357, %r19;
	add.s32 	%r362, %r362, %r26;
	add.s32 	%r361, %r361, %r19;
	add.s32 	%r360, %r360, %r19;
	add.s32 	%r359, %r359, %r19;
	add.s32 	%r358, %r358, %r19;
	setp.lt.u32 	%p7, %r357, 1024;
	@%p7 bra 	$L__BB244_10;
	setp.eq.s16 	%p8, %rs1, 2;
	bar.sync 	0;
	mov.u32 	%r364, %r1;
	@%p8 bra 	$L__BB244_15;
	setp.eq.s16 	%p9, %rs1, 3;
	mov.b32 	%r197, 0;
	st.shared.u32 	[%r23], %r197;
	mov.u32 	%r364, %r17;
	@%p9 bra 	$L__BB244_15;
	setp.eq.s16 	%p10, %rs1, 0;
	mov.b32 	%r198, 0;
	st.shared.u32 	[%r24], %r198;
	mov.u32 	%r364, %r21;
	@%p10 bra 	$L__BB244_15;
	mov.b32 	%r199, 0;
	st.shared.u32 	[%r25], %r199;
	mov.u32 	%r364, %r22;
$L__BB244_15:
	shl.b32 	%r200, %r364, 2;
	mov.u32 	%r201, _ZZ9cuda_gemmIiLi128ELi16ELi1ELi1024ELi8ELi8ELi0EEviiiPT_S1_S1_iiE3Csh;
	add.s32 	%r202, %r201, %r200;
	mov.b32 	%r203, 0;
	st.shared.u32 	[%r202], %r203;
	add.s32 	%r204, %r202, %r19;
	st.shared.u32 	[%r204], %r203;
	add.s32 	%r205, %r204, %r19;
	st.shared.u32 	[%r205], %r203;
	add.s32 	%r206, %r205, %r19;
	st.shared.u32 	[%r206], %r203;
	add.s32 	%r364, %r19, %r364;
	setp.lt.u32 	%p11, %r364, 1024;
	@%p11 bra 	$L__BB244_15;
	setp.lt.s32 	%p12, %r6, 1;
	@%p12 bra 	$L__BB244_69;
	and.b32  	%r208, %r1, 31;
	rem.s32 	%r62, %r208, %r14;
	add.s32 	%r209, %r62, 1;
	setp.lt.s32 	%p13, %r209, %r14;
	selp.b32 	%r63, 0, %r14, %p13;
	add.s32 	%r210, %r62, 2;
	setp.lt.s32 	%p14, %r210, %r14;
	selp.b32 	%r64, 0, %r14, %p14;
	add.s32 	%r211, %r62, 3;
	setp.lt.s32 	%p15, %r211, %r14;
	selp.b32 	%r65, 0, %r14, %p15;
	add.s32 	%r212, %r62, 4;
	setp.lt.s32 	%p16, %r212, %r14;
	selp.b32 	%r66, 0, %r14, %p16;
	add.s32 	%r213, %r62, 5;
	setp.lt.s32 	%p17, %r213, %r14;
	selp.b32 	%r67, 0, %r14, %p17;
	add.s32 	%r214, %r62, 6;
	setp.lt.s32 	%p18, %r214, %r14;
	selp.b32 	%r68, 0, %r14, %p18;
	add.s32 	%r215, %r62, 7;
	setp.lt.s32 	%p19, %r215, %r14;
	selp.b32 	%r69, 0, %r14, %p19;
	sub.s32 	%r70, %r62, %r63;
	sub.s32 	%r71, %r62, %r64;
	sub.s32 	%r72, %r62, %r65;
	sub.s32 	%r73, %r62, %r66;
	sub.s32 	%r74, %r62, %r67;
	sub.s32 	%r75, %r62, %r68;
	sub.s32 	%r76, %r62, %r69;
	setp.lt.s32 	%p20, %r62, %r166;
	selp.b32 	%r216, 0, %r166, %p20;
	sub.s32 	%r77, %r62, %r216;
	setp.lt.s32 	%p21, %r209, %r166;
	selp.b32 	%r217, 0, %r166, %p21;
	sub.s32 	%r78, %r209, %r217;
	setp.lt.s32 	%p22, %r210, %r166;
	selp.b32 	%r218, 0, %r166, %p22;
	sub.s32 	%r79, %r210, %r218;
	setp.lt.s32 	%p23, %r211, %r166;
	selp.b32 	%r219, 0, %r166, %p23;
	sub.s32 	%r80, %r211, %r219;
	setp.lt.s32 	%p24, %r212, %r166;
	selp.b32 	%r220, 0, %r166, %p24;
	sub.s32 	%r81, %r212, %r220;
	setp.lt.s32 	%p25, %r213, %r166;
	selp.b32 	%r221, 0, %r166, %p25;
	sub.s32 	%r82, %r213, %r221;
	setp.lt.s32 	%p26, %r214, %r166;
	selp.b32 	%r222, 0, %r166, %p26;
	sub.s32 	%r83, %r214, %r222;
	setp.lt.s32 	%p27, %r215, %r166;
	selp.b32 	%r223, 0, %r166, %p27;
	sub.s32 	%r84, %r215, %r223;
	mov.b32 	%r374, 0;
	shl.b32 	%r259, %r70, 2;
	shl.b32 	%r262, %r71, 2;
	shl.b32 	%r265, %r72, 2;
	shl.b32 	%r268, %r73, 2;
	shl.b32 	%r271, %r74, 2;
	shl.b32 	%r274, %r75, 2;
	shl.b32 	%r277, %r76, 2;
$L__BB244_18:
	setp.lt.s32 	%p28, %r166, 1;
	add.s32 	%r96, %r374, %r30;
	mad.lo.s32 	%r97, %r96, %r166, %r62;
	@%p28 bra 	$L__BB244_20;
	shl.b32 	%r224, %r97, 2;
	mov.u32 	%r225, _ZZ9cuda_gemmIiLi128ELi16ELi1ELi1024ELi8ELi8ELi0EEviiiPT_S1_S1_iiE3Ash;
	add.s32 	%r226, %r225, %r224;
	ld.shared.u32 	%r375, [%r226];
$L__BB244_20:
	setp.lt.s32 	%p29, %r166, 2;
	@%p29 bra 	$L__BB244_22;
	sub.s32 	%r227, %r97, %r63;
	shl.b32 	%r228, %r227, 2;
	mov.u32 	%r229, _ZZ9cuda_gemmIiLi128ELi16ELi1ELi1024ELi8ELi8ELi0EEviiiPT_S1_S1_iiE3Ash;
	add.s32 	%r230, %r229, %r228;
	ld.shared.u32 	%r376, [%r230+4];
$L__BB244_22:
	setp.lt.s32 	%p30, %r166, 3;
	@%p30 bra 	$L__BB244_24;
	sub.s32 	%r231, %r97, %r64;
	shl.b32 	%r232, %r231, 2;
	mov.u32 	%r233, _ZZ9cuda_gemmIiLi128ELi16ELi1ELi1024ELi8ELi8ELi0EEviiiPT_S1_S1_iiE3Ash;
	add.s32 	%r234, %r233, %r232;
	ld.shared.u32 	%r377, [%r234+8];
$L__BB244_24:
	setp.lt.s32 	%p31, %r166, 4;
	@%p31 bra 	$L__BB244_26;
	sub.s32 	%r235, %r97, %r65;
	shl.b32 	%r236, %r235, 2;
	mov.u32 	%r237, _ZZ9cuda_gemmIiLi128ELi16ELi1ELi1024ELi8ELi8ELi0EEviiiPT_S1_S1_iiE3Ash;
	add.s32 	%r238, %r237, %r236;
	ld.shared.u32 	%r378, [%r238+12];
$L__BB244_26:
	setp.lt.s32 	%p32, %r166, 5;
	@%p32 bra 	$L__BB244_28;
	sub.s32 	%r239, %r97, %r66;
	shl.b32 	%r240, %r239, 2;
	mov.u32 	%r241, _ZZ9cuda_gemmIiLi128ELi16ELi1ELi1024ELi8ELi8ELi0EEviiiPT_S1_S1_iiE3Ash;
	add.s32 	%r242, %r241, %r240;
	ld.shared.u32 	%r379, [%r242+16];
$L__BB244_28:
	setp.lt.s32 	%p33, %r166, 6;
	@%p33 bra 	$L__BB244_30;
	sub.s32 	%r243, %r97, %r67;
	shl.b32 	%r244, %r243, 2;
	mov.u32 	%r245, _ZZ9cuda_gemmIiLi128ELi16ELi1ELi1024ELi8ELi8ELi0EEviiiPT_S1_S1_iiE3Ash;
	add.s32 	%r246, %r245, %r244;
	ld.shared.u32 	%r380, [%r246+20];
$L__BB244_30:
	setp.lt.s32 	%p34, %r166, 7;
	@%p34 bra 	$L__BB244_32;
	sub.s32 	%r247, %r97, %r68;
	shl.b32 	%r248, %r247, 2;
	mov.u32 	%r249, _ZZ9cuda_gemmIiLi128ELi16ELi1ELi1024ELi8ELi8ELi0EEviiiPT_S1_S1_iiE3Ash;
	add.s32 	%r250, %r249, %r248;
	ld.shared.u32 	%r381, [%r250+24];
$L__BB244_32:
	setp.lt.s32 	%p35, %r166, 8;
	@%p35 bra 	$L__BB244_34;
	sub.s32 	%r251, %r97, %r69;
	shl.b32 	%r252, %r251, 2;
	mov.u32 	%r253, _ZZ9cuda_gemmIiLi128ELi16ELi1ELi1024ELi8ELi8ELi0EEviiiPT_S1_S1_iiE3Ash;
	add.s32 	%r254, %r253, %r252;
	ld.shared.u32 	%r382, [%r254+28];
$L__BB244_34:
	setp.ge.s32 	%p36, %r8, %r165;
	@%p36 bra 	$L__BB244_68;
	mov.u32 	%r383, %r8;
$L__BB244_36:
	setp.gt.u32 	%p37, %r166, 32;
	mov.u32 	%r255, _ZZ9cuda_gemmIiLi128ELi16ELi1ELi1024ELi8ELi8ELi0EEviiiPT_S1_S1_iiE11kron_fac_sh;
	mad.lo.s32 	%r115, %r383, 36, %r255;
	shl.b32 	%r256, %r62, 2;
	add.s32 	%r257, %r115, %r256;
	ld.shared.u32 	%r116, [%r257];
	@%p37 bra 	$L__BB244_53;
	setp.eq.s32 	%p46, %r166, 0;
	mov.b32 	%r385, 0;
	@%p46 bra 	$L__BB244_39;
	shfl.sync.idx.b32	%r281|%p47, %r116, %r77, %r15, -1;
	mul.lo.s32 	%r385, %r281, %r375;
$L__BB244_39:
	setp.lt.s32 	%p48, %r166, 2;
	@%p48 bra 	$L__BB244_41;
	shfl.sync.idx.b32	%r282|%p49, %r116, %r78, %r15, -1;
	mad.lo.s32 	%r385, %r282, %r376, %r385;
$L__BB244_41:
	setp.lt.s32 	%p50, %r166, 3;
	@%p50 bra 	$L__BB244_43;
	shfl.sync.idx.b32	%r283|%p51, %r116, %r79, %r15, -1;
	mad.lo.s32 	%r385, %r283, %r377, %r385;
$L__BB244_43:
	setp.lt.s32 	%p52, %r166, 4;
	@%p52 bra 	$L__BB244_45;
	shfl.sync.idx.b32	%r284|%p53, %r116, %r80, %r15, -1;
	mad.lo.s32 	%r385, %r284, %r378, %r385;
$L__BB244_45:
	setp.lt.s32 	%p54, %r166, 5;
	@%p54 bra 	$L__BB244_47;
	shfl.sync.idx.b32	%r285|%p55, %r116, %r81, %r15, -1;
	mad.lo.s32 	%r385, %r285, %r379, %r385;
$L__BB244_47:
	setp.lt.s32 	%p56, %r166, 6;
	@%p56 bra 	$L__BB244_49;
	shfl.sync.idx.b32	%r286|%p57, %r116, %r82, %r15, -1;
	mad.lo.s32 	%r385, %r286, %r380, %r385;
$L__BB244_49:
	setp.lt.s32 	%p58, %r166, 7;
	@%p58 bra 	$L__BB244_51;
	shfl.sync.idx.b32	%r287|%p59, %r116, %r83, %r15, -1;
	mad.lo.s32 	%r385, %r287, %r381, %r385;
$L__BB244_51:
	setp.lt.s32 	%p60, %r166, 8;
	@%p60 bra 	$L__BB244_67;
	shfl.sync.idx.b32	%r288|%p61, %r116, %r84, %r15, -1;
	mad.lo.s32 	%r385, %r288, %r382, %r385;
	bra.uni 	$L__BB244_67;
$L__BB244_53:
	setp.gt.s32 	%p39, %r166, 0;
	mul.lo.s32 	%r258, %r116, %r375;
	selp.b32 	%r385, %r258, 0, %p39;
	@%p29 bra 	$L__BB244_55;
	add.s32 	%r260, %r115, %r259;
	ld.shared.u32 	%r261, [%r260+4];
	mad.lo.s32 	%r385, %r261, %r376, %r385;
$L__BB244_55:
	@%p30 bra 	$L__BB244_57;
	add.s32 	%r263, %r115, %r262;
	ld.shared.u32 	%r264, [%r263+8];
	mad.lo.s32 	%r385, %r264, %r377, %r385;
$L__BB244_57:
	@%p31 bra 	$L__BB244_59;
	add.s32 	%r266, %r115, %r265;
	ld.shared.u32 	%r267, [%r266+12];
	mad.lo.s32 	%r385, %r267, %r378, %r385;
$L__BB244_59:
	@%p32 bra 	$L__BB244_61;
	add.s32 	%r269, %r115, %r268;
	ld.shared.u32 	%r270, [%r269+16];
	mad.lo.s32 	%r385, %r270, %r379, %r385;
$L__BB244_61:
	@%p33 bra 	$L__BB244_63;
	add.s32 	%r272, %r115, %r271;
	ld.shared.u32 	%r273, [%r272+20];
	mad.lo.s32 	%r385, %r273, %r380, %r385;
$L__BB244_63:
	setp.lt.s32 	%p44, %r166, 7;
	@%p44 bra 	$L__BB244_65;
	add.s32 	%r275, %r115, %r274;
	ld.shared.u32 	%r276, [%r275+24];
	mad.lo.s32 	%r385, %r276, %r381, %r385;
$L__BB244_65:
	setp.lt.s32 	%p45, %r166, 8;
	@%p45 bra 	$L__BB244_67;
	add.s32 	%r278, %r115, %r277;
	ld.shared.u32 	%r279, [%r278+28];
	mad.lo.s32 	%r385, %r279, %r382, %r385;
$L__BB244_67:
	mad.lo.s32 	%r289, %r383, %r6, %r96;
	shl.b32 	%r290, %r289, 2;
	mov.u32 	%r291, _ZZ9cuda_gemmIiLi128ELi16ELi1ELi1024ELi8ELi8ELi0EEviiiPT_S1_S1_iiE3Csh;
	add.s32 	%r292, %r291, %r290;
	ld.shared.u32 	%r293, [%r292];
	add.s32 	%r294, %r293, %r385;
	st.shared.u32 	[%r292], %r294;
	add.s32 	%r383, %r383, %r29;
	setp.lt.s32 	%p62, %r383, %r165;
	@%p62 bra 	$L__BB244_36;
$L__BB244_68:
	add.s32 	%r374, %r374, %r7;
	setp.lt.s32 	%p63, %r374, %r6;
	@%p63 bra 	$L__BB244_18;
$L__BB244_69:
	ld.param.u32 	%r346, [_Z9cuda_gemmIiLi128ELi16ELi1ELi1024ELi8ELi8ELi0EEviiiPT_S1_S1_ii_param_1];
	setp.eq.s16 	%p64, %rs1, 2;
	bar.sync 	0;
	mad.lo.s32 	%r157, %r356, %r346, %r16;
	div.s32 	%r158, %r164, %r166;
	mov.u32 	%r406, %r1;
	@%p64 bra 	$L__BB244_73;
	setp.eq.s16 	%p65, %rs1, 3;
	div.s32 	%r295, %r1, %r6;
	mad.lo.s32 	%r296, %r158, %r295, %r157;
	mul.lo.s32 	%r297, %r295, %r6;
	sub.s32 	%r298, %r1, %r297;
	add.s32 	%r299, %r296, %r298;
	ld.shared.u32 	%r300, [%r23];
	mul.wide.s32 	%rd23, %r299, 4;
	add.s64 	%rd24, %rd2, %rd23;
	st.global.u32 	[%rd24], %r300;
	mov.u32 	%r406, %r17;
	@%p65 bra 	$L__BB244_73;
	setp.eq.s16 	%p66, %rs1, 0;
	div.s32 	%r301, %r17, %r6;
	mad.lo.s32 	%r302, %r158, %r301, %r157;
	mul.lo.s32 	%r303, %r301, %r6;
	sub.s32 	%r304, %r17, %r303;
	add.s32 	%r305, %r302, %r304;
	ld.shared.u32 	%r306, [%r24];
	mul.wide.s32 	%rd25, %r305, 4;
	add.s64 	%rd26, %rd2, %rd25;
	st.global.u32 	[%rd26], %r306;
	mov.u32 	%r406, %r21;
	@%p66 bra 	$L__BB244_73;
	div.s32 	%r307, %r21, %r6;
	mad.lo.s32 	%r308, %r158, %r307, %r157;
	mul.lo.s32 	%r309, %r307, %r6;
	sub.s32 	%r310, %r21, %r309;
	add.s32 	%r311, %r308, %r310;
	ld.shared.u32 	%r312, [%r25];
	mul.wide.s32 	%rd27, %r311, 4;
	add.s64 	%rd28, %rd2, %rd27;
	st.global.u32 	[%rd28], %r312;
	mov.u32 	%r406, %r22;
$L__BB244_73:
	div.s32 	%r313, %r406, %r6;
	mad.lo.s32 	%r314, %r158, %r313, %r157;
	mul.lo.s32 	%r315, %r313, %r6;
	sub.s32 	%r316, %r406, %r315;
	add.s32 	%r317, %r314, %r316;
	shl.b32 	%r318, %r406, 2;
	mov.u32 	%r319, _ZZ9cuda_gemmIiLi128ELi16ELi1ELi1024ELi8ELi8ELi0EEviiiPT_S1_S1_iiE3Csh;
	add.s32 	%r320, %r319, %r318;
	ld.shared.u32 	%r321, [%r320];
	mul.wide.s32 	%rd29, %r317, 4;
	add.s64 	%rd30, %rd2, %rd29;
	st.global.u32 	[%rd30], %r321;
	add.s32 	%r322, %r406, %r9;
	div.s32 	%r323, %r322, %r6;
	mad.lo.s32 	%r324, %r158, %r323, %r157;
	mul.lo.s32 	%r325, %r323, %r6;
	sub.s32 	%r326, %r322, %r325;
	add.s32 	%r327, %r324, %r326;
	add.s32 	%r328, %r320, %r19;
	ld.shared.u32 	%r329, [%r328];
	mul.wide.s32 	%rd31, %r327, 4;
	add.s64 	%rd32, %rd2, %rd31;
	st.global.u32 	[%rd32], %r329;
	add.s32 	%r330, %r322, %r9;
	div.s32 	%r331, %r330, %r6;
	mad.lo.s32 	%r332, %r158, %r331, %r157;
	mul.lo.s32 	%r333, %r331, %r6;
	sub.s32 	%r334, %r330, %r333;
	add.s32 	%r335, %r332, %r334;
	add.s32 	%r336, %r328, %r19;
	ld.shared.u32 	%r337, [%r336];
	mul.wide.s32 	%rd33, %r335, 4;
	add.s64 	%rd34, %rd2, %rd33;
	st.global.u32 	[%rd34], %r337;
	add.s32 	%r338, %r330, %r9;
	div.s32 	%r339, %r338, %r6;
	mad.lo.s32 	%r340, %r158, %r339, %r157;
	mul.lo.s32 	%r341, %r339, %r6;
	sub.s32 	%r342, %r338, %r341;
	add.s32 	%r343, %r340, %r342;
	add.s32 	%r344, %r336, %r19;
	ld.shared.u32 	%r345, [%r344];
	mul.wide.s32 	%rd35, %r343, 4;
	add.s64 	%rd36, %rd2, %rd35;
	st.global.u32 	[%rd36], %r345;
	add.s32 	%r406, %r338, %r9;
	setp.lt.u32 	%p67, %r406, 1024;
	@%p67 bra 	$L__BB244_73;
	add.s32 	%r356, %r356, %r11;
	setp.lt.u32 	%p68, %r356, %r12;
	@%p68 bra 	$L__BB244_5;
$L__BB244_75:
	ret;

}
	// .globl	_Z9cuda_gemmIiLi128ELi16ELi1ELi1024ELi8ELi8ELi1EEviiiPT_S1_S1_ii
.visible .entry _Z9cuda_gemmIiLi128ELi16ELi1ELi1024ELi8ELi8ELi1EEviiiPT_S1_S1_ii(
	.param .u32 _Z9cuda_gemmIiLi128ELi16ELi1ELi1024ELi8ELi8ELi1EEviiiPT_S1_S1_ii_param_0,
	.param .u32 _Z9cuda_gemmIiLi128ELi16ELi1ELi1024ELi8ELi8ELi1EEviiiPT_S1_S1_ii_param_1,
	.param .u32 _Z9cuda_gemmIiLi128ELi16ELi1ELi1024ELi8ELi8ELi1EEviiiPT_S1_S1_ii_param_2,
	.param .u64 .ptr .align 1 _Z9cuda_gemmIiLi128ELi16ELi1ELi1024ELi8ELi8ELi1EEviiiPT_S1_S1_ii_param_3,
	.param .u64 .ptr .align 1 _Z9cuda_gemmIiLi128ELi16ELi1ELi1024ELi8ELi8ELi1EEviiiPT_S1_S1_ii_param_4,
	.param .u64 .ptr .align 1 _Z9cuda_gemmIiLi128ELi16ELi1ELi1024ELi8ELi8ELi1EEviiiPT_S1_S1_ii_param_5,
	.param .u32 _Z9cuda_gemmIiLi128ELi16ELi1ELi1024ELi8ELi8ELi1EEviiiPT_S1_S1_ii_param_6,
	.param .u32 _Z9cuda_gemmIiLi128ELi16ELi1ELi1024ELi8ELi8ELi1EEviiiPT_S1_S1_ii_param_7
)
.maxntid 128
{
	.reg .pred 	%p<93>;
	.reg .b16 	%rs<7>;
	.reg .b32 	%r<381>;
	.reg .b64 	%rd<50>;
	// demoted variable
	.shared .align 128 .b8 _ZZ9cuda_gemmIiLi128ELi16ELi1ELi1024ELi8ELi8ELi1EEviiiPT_S1_S1_iiE11kron_fac_sh[288];
	// demoted variable
	.shared .align 128 .b8 _ZZ9cuda_gemmIiLi128ELi16ELi1ELi1024ELi8ELi8ELi1EEviiiPT_S1_S1_iiE3Ash[4096];
	// demoted variable
	.shared .align 128 .b8 _ZZ9cuda_gemmIiLi128ELi16ELi1ELi1024ELi8ELi8ELi1EEviiiPT_S1_S1_iiE3Csh[4096];
	ld.param.u64 	%rd10, [_Z9cuda_gemmIiLi128ELi16ELi1ELi1024ELi8ELi8ELi1EEviiiPT_S1_S1_ii_param_3];
	ld.param.u64 	%rd11, [_Z9cuda_gemmIiLi128ELi16ELi1ELi1024ELi8ELi8ELi1EEviiiPT_S1_S1_ii_param_4];
	ld.param.u64 	%rd12, [_Z9cuda_gemmIiLi128ELi16ELi1ELi1024ELi8ELi8ELi1EEviiiPT_S1_S1_ii_param_5];
	cvta.to.global.u64 	%rd1, %rd11;
	cvta.to.global.u64 	%rd2, %rd10;
	cvta.to.global.u64 	%rd3, %rd12;
	mov.u32 	%r1, %tid.x;
	setp.gt.u32 	%p1, %r1, 63;
	@%p1 bra 	$L__BB245_7;
	mov.u32 	%r2, %ntid.x;
	add.s32 	%r81, %r1, %r2;
	max.u32 	%r82, %r81, 64;
	setp.lt.u32 	%p2, %r81, 64;
	selp.u32 	%r83, 1, 0, %p2;
	add.s32 	%r84, %r81, %r83;
	sub.s32 	%r85, %r82, %r84;
	div.u32 	%r86, %r85, %r2;
	add.s32 	%r3, %r86, %r83;
	and.b32  	%r87, %r3, 3;
	setp.eq.s32 	%p3, %r87, 3;
	mov.u32 	%r368, %r1;
	@%p3 bra 	$L__BB245_4;
	add.s32 	%r89, %r3, 1;
	and.b32  	%r4, %r89, 3;
	mov.b32 	%r367, 0;
	mov.u32 	%r368, %r1;
$L__BB245_3:
	.pragma "nounroll";
	mul.wide.u32 	%rd13, %r368, 4;
	add.s64 	%rd14, %rd1, %rd13;
	ld.global.u32 	%r90, [%rd14];
	and.b32  	%r91, %r368, 7;
	mov.u32 	%r92, _ZZ9cuda_gemmIiLi128ELi16ELi1ELi1024ELi8ELi8ELi1EEviiiPT_S1_S1_iiE11kron_fac_sh;
	mad.lo.s32 	%r93, %r91, 36, %r92;
	shr.u32 	%r94, %r368, 1;
	and.b32  	%r95, %r94, 2147483644;
	add.s32 	%r96, %r93, %r95;
	st.shared.u32 	[%r96], %r90;
	add.s32 	%r368, %r368, %r2;
	add.s32 	%r367, %r367, 1;
	setp.ne.s32 	%p4, %r367, %r4;
	@%p4 bra 	$L__BB245_3;
$L__BB245_4:
	setp.lt.u32 	%p5, %r3, 3;
	@%p5 bra 	$L__BB245_7;
	mov.u32 	%r99, _ZZ9cuda_gemmIiLi128ELi16ELi1ELi1024ELi8ELi8ELi1EEviiiPT_S1_S1_iiE11kron_fac_sh;
$L__BB245_6:
	mul.wide.u32 	%rd15, %r368, 4;
	add.s64 	%rd16, %rd1, %rd15;
	ld.global.u32 	%r97, [%rd16];
	and.b32  	%r98, %r368, 7;
	mad.lo.s32 	%r100, %r98, 36, %r99;
	shr.u32 	%r101, %r368, 1;
	and.b32  	%r102, %r101, 2147483644;
	add.s32 	%r103, %r100, %r102;
	st.shared.u32 	[%r103], %r97;
	add.s32 	%r104, %r368, %r2;
	mul.wide.u32 	%rd17, %r104, 4;
	add.s64 	%rd18, %rd1, %rd17;
	ld.global.u32 	%r105, [%rd18];
	and.b32  	%r106, %r104, 7;
	mad.lo.s32 	%r107, %r106, 36, %r99;
	shr.u32 	%r108, %r104, 1;
	and.b32  	%r109, %r108, 2147483644;
	add.s32 	%r110, %r107, %r109;
	st.shared.u32 	[%r110], %r105;
	add.s32 	%r111, %r104, %r2;
	mul.wide.u32 	%rd19, %r111, 4;
	add.s64 	%rd20, %rd1, %rd19;
	ld.global.u32 	%r112, [%rd20];
	and.b32  	%r113, %r111, 7;
	mad.lo.s32 	%r114, %r113, 36, %r99;
	shr.u32 	%r115, %r111, 1;
	and.b32  	%r116, %r115, 2147483644;
	add.s32 	%r117, %r114, %r116;
	st.shared.u32 	[%r117], %r112;
	add.s32 	%r118, %r111, %r2;
	mul.wide.u32 	%rd21, %r118, 4;
	add.s64 	%rd22, %rd1, %rd21;
	ld.global.u32 	%r119, [%rd22];
	and.b32  	%r120, %r118, 7;
	mad.lo.s32 	%r121, %r120, 36, %r99;
	shr.u32 	%r122, %r118, 1;
	and.b32  	%r123, %r122, 2147483644;
	add.s32 	%r124, %r121, %r123;
	st.shared.u32 	[%r124], %r119;
	add.s32 	%r368, %r118, %r2;
	setp.lt.u32 	%p6, %r368, 64;
	@%p6 bra 	$L__BB245_6;
$L__BB245_7:
	mov.u32 	%r12, %ntid.x;
	mov.u32 	%r370, %ctaid.y;
	mov.u32 	%r14, %nctaid.y;
	shl.b32 	%r15, %r14, 4;
	setp.ge.u32 	%p7, %r370, %r15;
	@%p7 bra 	$L__BB245_26;
	setp.gt.u32 	%p8, %r12, 127;
	and.b32  	%r16, %r1, 7;
	shl.b32 	%r125, %r1, 2;
	and.b32  	%r126, %r125, 28;
	mov.u32 	%r127, _ZZ9cuda_gemmIiLi128ELi16ELi1ELi1024ELi8ELi8ELi1EEviiiPT_S1_S1_iiE11kron_fac_sh;
	add.s32 	%r17, %r127, %r126;
	add.s32 	%r18, %r1, %r12;
	cvt.u16.u32 	%rs2, %r18;
	xor.b16  	%rs3, %rs2, 1023;
	cvt.u16.u32 	%rs4, %r12;
	div.u16 	%rs5, %rs3, %rs4;
	and.b16  	%rs1, %rs5, 3;
	mov.u32 	%r128, _ZZ9cuda_gemmIiLi128ELi16ELi1ELi1024ELi8ELi8ELi1EEviiiPT_S1_S1_iiE3Ash;
	add.s32 	%r19, %r128, %r125;
	shl.b32 	%r20, %r12, 2;
	add.s32 	%r21, %r19, %r20;
	add.s32 	%r22, %r18, %r12;
	add.s32 	%r23, %r22, %r12;
	mov.u32 	%r129, _ZZ9cuda_gemmIiLi128ELi16ELi1ELi1024ELi8ELi8ELi1EEviiiPT_S1_S1_iiE3Csh;
	add.s32 	%r24, %r129, %r125;
	add.s32 	%r25, %r24, %r20;
	add.s32 	%r26, %r25, %r20;
	shl.b32 	%r130, %r1, 5;
	or.b32  	%r131, %r130, %r126;
	add.s32 	%r27, %r128, %r131;
	setp.eq.s32 	%p9, %r16, 7;
	selp.b32 	%r132, -32, 0, %p9;
	add.s32 	%r28, %r27, %r132;
	setp.lt.u32 	%p10, %r16, 6;
	selp.b32 	%r133, 0, -32, %p10;
	add.s32 	%r29, %r27, %r133;
	setp.lt.u32 	%p11, %r16, 5;
	selp.b32 	%r134, 0, -32, %p11;
	add.s32 	%r30, %r27, %r134;
	setp.lt.u32 	%p12, %r16, 4;
	selp.b32 	%r135, 0, -32, %p12;
	add.s32 	%r31, %r27, %r135;
	setp.lt.u32 	%p13, %r16, 3;
	selp.b32 	%r136, 0, -32, %p13;
	add.s32 	%r32, %r27, %r136;
	setp.lt.u32 	%p14, %r16, 2;
	selp.b32 	%r137, 0, -32, %p14;
	add.s32 	%r33, %r27, %r137;
	setp.eq.s32 	%p15, %r16, 0;
	selp.b32 	%r138, 0, -32, %p15;
	add.s32 	%r34, %r27, %r138;
	add.s32 	%r139, %r1, 2;
	and.b32  	%r35, %r139, 7;
	add.s32 	%r140, %r1, 3;
	and.b32  	%r36, %r140, 7;
	add.s32 	%r141, %r1, 6;
	and.b32  	%r37, %r141, 7;
	selp.u16 	%rs6, 1, 0, %p8;
	mul.wide.u16 	%r142, %rs6, 36;
	add.s32 	%r38, %r17, %r142;
	selp.b32 	%r143, 512, 0, %p8;
	add.s32 	%r39, %r24, %r143;
	selp.b32 	%r144, 2, 0, %p8;
	mad.lo.s32 	%r40, %r144, 36, %r17;
	shl.b32 	%r145, %r144, 9;
	add.s32 	%r41, %r24, %r145;
	selp.b32 	%r146, 3, 0, %p8;
	mad.lo.s32 	%r42, %r146, 36, %r17;
	shl.b32 	%r147, %r146, 9;
	add.s32 	%r43, %r24, %r147;
	selp.b32 	%r148, 4, 0, %p8;
	mad.lo.s32 	%r44, %r148, 36, %r17;
	shl.b32 	%r149, %r148, 9;
	add.s32 	%r45, %r24, %r149;
	selp.b32 	%r150, 5, 0, %p8;
	mad.lo.s32 	%r46, %r150, 36, %r17;
	shl.b32 	%r151, %r150, 9;
	add.s32 	%r47, %r24, %r151;
	selp.b32 	%r152, 6, 0, %p8;
	mad.lo.s32 	%r48, %r152, 36, %r17;
	shl.b32 	%r153, %r152, 9;
	add.s32 	%r49, %r24, %r153;
	selp.b32 	%r154, 7, 0, %p8;
	mad.lo.s32 	%r50, %r154, 36, %r17;
	shl.b32 	%r155, %r154, 9;
	add.s32 	%r51, %r24, %r155;
	shl.b32 	%r52, %r12, 4;
	shl.b32 	%r53, %r12, 3;
	mul.lo.s32 	%r54, %r12, 12;
	mul.wide.u32 	%rd4, %r12, 16;
	cvt.u64.u32 	%rd45, %r20;
$L__BB245_9:
	setp.eq.s16 	%p16, %rs1, 2;
	shl.b32 	%r56, %r370, 10;
	mov.u32 	%r371, %r1;
	@%p16 bra 	$L__BB245_13;
	setp.eq.s16 	%p17, %rs1, 3;
	add.s32 	%r57, %r56, %r1;
	mul.wide.u32 	%rd23, %r57, 4;
	add.s64 	%rd24, %rd2, %rd23;
	ld.global.u32 	%r156, [%rd24];
	st.shared.u32 	[%r19], %r156;
	mov.u32 	%r371, %r18;
	@%p17 bra 	$L__BB245_13;
	setp.eq.s16 	%p18, %rs1, 0;
	add.s32 	%r58, %r57, %r12;
	mul.wide.u32 	%rd25, %r58, 4;
	add.s64 	%rd26, %rd2, %rd25;
	ld.global.u32 	%r157, [%rd26];
	st.shared.u32 	[%r21], %r157;
	mov.u32 	%r371, %r22;
	@%p18 bra 	$L__BB245_13;
	add.s32 	%r158, %r58, %r12;
	mul.wide.u32 	%rd27, %r158, 4;
	add.s64 	%rd28, %rd2, %rd27;
	ld.global.u32 	%r159, [%rd28];
	add.s32 	%r160, %r21, %r20;
	st.shared.u32 	[%r160], %r159;
	mov.u32 	%r371, %r23;
$L__BB245_13:
	shl.b32 	%r161, %r371, 2;
	mov.u32 	%r162, _ZZ9cuda_gemmIiLi128ELi16ELi1ELi1024ELi8ELi8ELi1EEviiiPT_S1_S1_iiE3Ash;
	add.s32 	%r375, %r162, %r161;
	add.s32 	%r163, %r12, %r371;
	add.s32 	%r374, %r163, %r56;
	shl.b32 	%r164, %r12, 1;
	add.s32 	%r165, %r164, %r371;
	add.s32 	%r373, %r165, %r56;
	mad.lo.s32 	%r166, %r12, 3, %r371;
	add.s32 	%r372, %r166, %r56;
	cvt.u64.u32 	%rd29, %r371;
	cvt.u64.u32 	%rd30, %r56;
	add.s64 	%rd31, %rd29, %rd30;
	shl.b64 	%rd32, %rd31, 2;
	add.s64 	%rd49, %rd2, %rd32;
$L__BB245_14:
	ld.global.u32 	%r167, [%rd49];
	st.shared.u32 	[%r375], %r167;
	mul.wide.u32 	%rd33, %r374, 4;
	add.s64 	%rd34, %rd2, %rd33;
	ld.global.u32 	%r168, [%rd34];
	add.s32 	%r169, %r375, %r20;
	st.shared.u32 	[%r169], %r168;
	mul.wide.u32 	%rd35, %r373, 4;
	add.s64 	%rd36, %rd2, %rd35;
	ld.global.u32 	%r170, [%rd36];
	add.s32 	%r171, %r375, %r53;
	st.shared.u32 	[%r171], %r170;
	mul.wide.u32 	%rd37, %r372, 4;
	add.s64 	%rd38, %rd2, %rd37;
	ld.global.u32 	%r172, [%rd38];
	add.s32 	%r173, %r375, %r54;
	st.shared.u32 	[%r173], %r172;
	add.s32 	%r371, %r371, %r20;
	add.s32 	%r375, %r375, %r52;
	add.s32 	%r374, %r374, %r20;
	add.s32 	%r373, %r373, %r20;
	add.s32 	%r372, %r372, %r20;
	add.s64 	%rd49, %rd49, %rd4;
	setp.lt.u32 	%p19, %r371, 1024;
	@%p19 bra 	$L__BB245_14;
	bar.sync 	0;
	mov.u32 	%r377, %r1;
	@%p16 bra 	$L__BB245_19;
	setp.eq.s16 	%p21, %rs1, 3;
	mov.b32 	%r174, 0;
	st.shared.u32 	[%r24], %r174;
	mov.u32 	%r377, %r18;
	@%p21 bra 	$L__BB245_19;
	setp.eq.s16 	%p22, %rs1, 0;
	mov.b32 	%r175, 0;
	st.shared.u32 	[%r25], %r175;
	mov.u32 	%r377, %r22;
	@%p22 bra 	$L__BB245_19;
	mov.b32 	%r176, 0;
	st.shared.u32 	[%r26], %r176;
	mov.u32 	%r377, %r23;
$L__BB245_19:
	shl.b32 	%r177, %r377, 2;
	mov.u32 	%r178, _ZZ9cuda_gemmIiLi128ELi16ELi1ELi1024ELi8ELi8ELi1EEviiiPT_S1_S1_iiE3Csh;
	add.s32 	%r179, %r178, %r177;
	mov.b32 	%r180, 0;
	st.shared.u32 	[%r179], %r180;
	add.s32 	%r181, %r179, %r20;
	st.shared.u32 	[%r181], %r180;
	add.s32 	%r182, %r181, %r20;
	st.shared.u32 	[%r182], %r180;
	add.s32 	%r183, %r182, %r20;
	st.shared.u32 	[%r183], %r180;
	add.s32 	%r377, %r20, %r377;
	setp.lt.u32 	%p23, %r377, 1024;
	@%p23 bra 	$L__BB245_19;
	setp.eq.s16 	%p24, %rs1, 2;
	ld.shared.u32 	%r184, [%r27];
	ld.shared.u32 	%r185, [%r28+4];
	ld.shared.u32 	%r186, [%r29+8];
	ld.shared.u32 	%r187, [%r30+12];
	ld.shared.u32 	%r188, [%r31+16];
	ld.shared.u32 	%r189, [%r32+20];
	ld.shared.u32 	%r190, [%r33+24];
	ld.shared.u32 	%r191, [%r34+28];
	ld.shared.u32 	%r192, [%r17];
	shfl.sync.idx.b32	%r193|%p25, %r192, %r16, 6175, -1;
	mul.lo.s32 	%r194, %r193, %r184;
	add.s32 	%r195, %r1, 1;
	and.b32  	%r196, %r195, 7;
	shfl.sync.idx.b32	%r197|%p26, %r192, %r196, 6175, -1;
	mad.lo.s32 	%r198, %r197, %r185, %r194;
	shfl.sync.idx.b32	%r199|%p27, %r192, %r35, 6175, -1;
	mad.lo.s32 	%r200, %r199, %r186, %r198;
	shfl.sync.idx.b32	%r201|%p28, %r192, %r36, 6175, -1;
	mad.lo.s32 	%r202, %r201, %r187, %r200;
	xor.b32  	%r203, %r16, 4;
	shfl.sync.idx.b32	%r204|%p29, %r192, %r203, 6175, -1;
	mad.lo.s32 	%r205, %r204, %r188, %r202;
	add.s32 	%r206, %r1, 5;
	and.b32  	%r207, %r206, 7;
	shfl.sync.idx.b32	%r208|%p30, %r192, %r207, 6175, -1;
	mad.lo.s32 	%r209, %r208, %r189, %r205;
	shfl.sync.idx.b32	%r210|%p31, %r192, %r37, 6175, -1;
	mad.lo.s32 	%r211, %r210, %r190, %r209;
	add.s32 	%r212, %r1, -1;
	and.b32  	%r213, %r212, 7;
	shfl.sync.idx.b32	%r214|%p32, %r192, %r213, 6175, -1;
	mad.lo.s32 	%r215, %r214, %r191, %r211;
	ld.shared.u32 	%r216, [%r24];
	add.s32 	%r217, %r216, %r215;
	st.shared.u32 	[%r24], %r217;
	ld.shared.u32 	%r218, [%r38];
	shfl.sync.idx.b32	%r219|%p33, %r218, %r16, 6175, -1;
	mul.lo.s32 	%r220, %r219, %r184;
	shfl.sync.idx.b32	%r221|%p34, %r218, %r196, 6175, -1;
	mad.lo.s32 	%r222, %r221, %r185, %r220;
	shfl.sync.idx.b32	%r223|%p35, %r218, %r35, 6175, -1;
	mad.lo.s32 	%r224, %r223, %r186, %r222;
	shfl.sync.idx.b32	%r225|%p36, %r218, %r36, 6175, -1;
	mad.lo.s32 	%r226, %r225, %r187, %r224;
	shfl.sync.idx.b32	%r227|%p37, %r218, %r203, 6175, -1;
	mad.lo.s32 	%r228, %r227, %r188, %r226;
	shfl.sync.idx.b32	%r229|%p38, %r218, %r207, 6175, -1;
	mad.lo.s32 	%r230, %r229, %r189, %r228;
	shfl.sync.idx.b32	%r231|%p39, %r218, %r37, 6175, -1;
	mad.lo.s32 	%r232, %r231, %r190, %r230;
	shfl.sync.idx.b32	%r233|%p40, %r218, %r213, 6175, -1;
	mad.lo.s32 	%r234, %r233, %r191, %r232;
	ld.shared.u32 	%r235, [%r39];
	add.s32 	%r236, %r235, %r234;
	st.shared.u32 	[%r39], %r236;
	ld.shared.u32 	%r237, [%r40];
	shfl.sync.idx.b32	%r238|%p41, %r237, %r16, 6175, -1;
	mul.lo.s32 	%r239, %r238, %r184;
	shfl.sync.idx.b32	%r240|%p42, %r237, %r196, 6175, -1;
	mad.lo.s32 	%r241, %r240, %r185, %r239;
	shfl.sync.idx.b32	%r242|%p43, %r237, %r35, 6175, -1;
	mad.lo.s32 	%r243, %r242, %r186, %r241;
	shfl.sync.idx.b32	%r244|%p44, %r237, %r36, 6175, -1;
	mad.lo.s32 	%r245, %r244, %r187, %r243;
	shfl.sync.idx.b32	%r246|%p45, %r237, %r203, 6175, -1;
	mad.lo.s32 	%r247, %r246, %r188, %r245;
	shfl.sync.idx.b32	%r248|%p46, %r237, %r207, 6175, -1;
	mad.lo.s32 	%r249, %r248, %r189, %r247;
	shfl.sync.idx.b32	%r250|%p47, %r237, %r37, 6175, -1;
	mad.lo.s32 	%r251, %r250, %r190, %r249;
	shfl.sync.idx.b32	%r252|%p48, %r237, %r213, 6175, -1;
	mad.lo.s32 	%r253, %r252, %r191, %r251;
	ld.shared.u32 	%r254, [%r41];
	add.s32 	%r255, %r254, %r253;
	st.shared.u32 	[%r41], %r255;
	ld.shared.u32 	%r256, [%r42];
	shfl.sync.idx.b32	%r257|%p49, %r256, %r16, 6175, -1;
	mul.lo.s32 	%r258, %r257, %r184;
	shfl.sync.idx.b32	%r259|%p50, %r256, %r196, 6175, -1;
	mad.lo.s32 	%r260, %r259, %r185, %r258;
	shfl.sync.idx.b32	%r261|%p51, %r256, %r35, 6175, -1;
	mad.lo.s32 	%r262, %r261, %r186, %r260;
	shfl.sync.idx.b32	%r263|%p52, %r256, %r36, 6175, -1;
	mad.lo.s32 	%r264, %r263, %r187, %r262;
	shfl.sync.idx.b32	%r265|%p53, %r256, %r203, 6175, -1;
	mad.lo.s32 	%r266, %r265, %r188, %r264;
	shfl.sync.idx.b32	%r267|%p54, %r256, %r207, 6175, -1;
	mad.lo.s32 	%r268, %r267, %r189, %r266;
	shfl.sync.idx.b32	%r269|%p55, %r256, %r37, 6175, -1;
	mad.lo.s32 	%r270, %r269, %r190, %r268;
	shfl.sync.idx.b32	%r271|%p56, %r256, %r213, 6175, -1;
	mad.lo.s32 	%r272, %r271, %r191, %r270;
	ld.shared.u32 	%r273, [%r43];
	add.s32 	%r274, %r273, %r272;
	st.shared.u32 	[%r43], %r274;
	ld.shared.u32 	%r275, [%r44];
	shfl.sync.idx.b32	%r276|%p57, %r275, %r16, 6175, -1;
	mul.lo.s32 	%r277, %r276, %r184;
	shfl.sync.idx.b32	%r278|%p58, %r275, %r196, 6175, -1;
	mad.lo.s32 	%r279, %r278, %r185, %r277;
	shfl.sync.idx.b32	%r280|%p59, %r275, %r35, 6175, -1;
	mad.lo.s32 	%r281, %r280, %r186, %r279;
	shfl.sync.idx.b32	%r282|%p60, %r275, %r36, 6175, -1;
	mad.lo.s32 	%r283, %r282, %r187, %r281;
	shfl.sync.idx.b32	%r284|%p61, %r275, %r203, 6175, -1;
	mad.lo.s32 	%r285, %r284, %r188, %r283;
	shfl.sync.idx.b32	%r286|%p62, %r275, %r207, 6175, -1;
	mad.lo.s32 	%r287, %r286, %r189, %r285;
	shfl.sync.idx.b32	%r288|%p63, %r275, %r37, 6175, -1;
	mad.lo.s32 	%r289, %r288, %r190, %r287;
	shfl.sync.idx.b32	%r290|%p64, %r275, %r213, 6175, -1;
	mad.lo.s32 	%r291, %r290, %r191, %r289;
	ld.shared.u32 	%r292, [%r45];
	add.s32 	%r293, %r292, %r291;
	st.shared.u32 	[%r45], %r293;
	ld.shared.u32 	%r294, [%r46];
	shfl.sync.idx.b32	%r295|%p65, %r294, %r16, 6175, -1;
	mul.lo.s32 	%r296, %r295, %r184;
	shfl.sync.idx.b32	%r297|%p66, %r294, %r196, 6175, -1;
	mad.lo.s32 	%r298, %r297, %r185, %r296;
	shfl.sync.idx.b32	%r299|%p67, %r294, %r35, 6175, -1;
	mad.lo.s32 	%r300, %r299, %r186, %r298;
	shfl.sync.idx.b32	%r301|%p68, %r294, %r36, 6175, -1;
	mad.lo.s32 	%r302, %r301, %r187, %r300;
	shfl.sync.idx.b32	%r303|%p69, %r294, %r203, 6175, -1;
	mad.lo.s32 	%r304, %r303, %r188, %r302;
	shfl.sync.idx.b32	%r305|%p70, %r294, %r207, 6175, -1;
	mad.lo.s32 	%r306, %r305, %r189, %r304;
	shfl.sync.idx.b32	%r307|%p71, %r294, %r37, 6175, -1;
	mad.lo.s32 	%r308, %r307, %r190, %r306;
	shfl.sync.idx.b32	%r309|%p72, %r294, %r213, 6175, -1;
	mad.lo.s32 	%r310, %r309, %r191, %r308;
	ld.shared.u32 	%r311, [%r47];
	add.s32 	%r312, %r311, %r310;
	st.shared.u32 	[%r47], %r312;
	ld.shared.u32 	%r313, [%r48];
	shfl.sync.idx.b32	%r314|%p73, %r313, %r16, 6175, -1;
	mul.lo.s32 	%r315, %r314, %r184;
	shfl.sync.idx.b32	%r316|%p74, %r313, %r196, 6175, -1;
	mad.lo.s32 	%r317, %r316, %r185, %r315;
	shfl.sync.idx.b32	%r318|%p75, %r313, %r35, 6175, -1;
	mad.lo.s32 	%r319, %r318, %r186, %r317;
	shfl.sync.idx.b32	%r320|%p76, %r313, %r36, 6175, -1;
	mad.lo.s32 	%r321, %r320, %r187, %r319;
	shfl.sync.idx.b32	%r322|%p77, %r313, %r203, 6175, -1;
	mad.lo.s32 	%r323, %r322, %r188, %r321;
	shfl.sync.idx.b32	%r324|%p78, %r313, %r207, 6175, -1;
	mad.lo.s32 	%r325, %r324, %r189, %r323;
	shfl.sync.idx.b32	%r326|%p79, %r313, %r37, 6175, -1;
	mad.lo.s32 	%r327, %r326, %r190, %r325;
	shfl.sync.idx.b32	%r328|%p80, %r313, %r213, 6175, -1;
	mad.lo.s32 	%r329, %r328, %r191, %r327;
	ld.shared.u32 	%r330, [%r49];
	add.s32 	%r331, %r330, %r329;
	st.shared.u32 	[%r49], %r331;
	ld.shared.u32 	%r332, [%r50];
	shfl.sync.idx.b32	%r333|%p81, %r332, %r16, 6175, -1;
	mul.lo.s32 	%r334, %r333, %r184;
	shfl.sync.idx.b32	%r335|%p82, %r332, %r196, 6175, -1;
	mad.lo.s32 	%r336, %r335, %r185, %r334;
	shfl.sync.idx.b32	%r337|%p83, %r332, %r35, 6175, -1;
	mad.lo.s32 	%r338, %r337, %r186, %r336;
	shfl.sync.idx.b32	%r339|%p84, %r332, %r36, 6175, -1;
	mad.lo.s32 	%r340, %r339, %r187, %r338;
	shfl.sync.idx.b32	%r341|%p85, %r332, %r203, 6175, -1;
	mad.lo.s32 	%r342, %r341, %r188, %r340;
	shfl.sync.idx.b32	%r343|%p86, %r332, %r207, 6175, -1;
	mad.lo.s32 	%r344, %r343, %r189, %r342;
	shfl.sync.idx.b32	%r345|%p87, %r332, %r37, 6175, -1;
	mad.lo.s32 	%r346, %r345, %r190, %r344;
	shfl.sync.idx.b32	%r347|%p88, %r332, %r213, 6175, -1;
	mad.lo.s32 	%r348, %r347, %r191, %r346;
	ld.shared.u32 	%r349, [%r51];
	add.s32 	%r350, %r349, %r348;
	st.shared.u32 	[%r51], %r350;
	bar.sync 	0;
	mov.u32 	%r379, %r1;
	@%p24 bra 	$L__BB245_24;
	setp.eq.s16 	%p89, %rs1, 3;
	add.s32 	%r351, %r56, %r1;
	ld.shared.u32 	%r352, [%r24];
	mul.wide.s32 	%rd39, %r351, 4;
	add.s64 	%rd8, %rd3, %rd39;
	st.global.u32 	[%rd8], %r352;
	mov.u32 	%r379, %r18;
	@%p89 bra 	$L__BB245_24;
	setp.eq.s16 	%p90, %rs1, 0;
	ld.shared.u32 	%r353, [%r25];
	cvt.u64.u32 	%rd40, %r20;
	add.s64 	%rd9, %rd8, %rd40;
	st.global.u32 	[%rd9], %r353;
	mov.u32 	%r379, %r22;
	@%p90 bra 	$L__BB245_24;
	ld.shared.u32 	%r354, [%r26];
	add.s64 	%rd42, %rd9, %rd40;
	st.global.u32 	[%rd42], %r354;
	mov.u32 	%r379, %r23;
$L__BB245_24:
	add.s32 	%r355, %r56, %r379;
	shl.b32 	%r356, %r379, 2;
	mov.u32 	%r357, _ZZ9cuda_gemmIiLi128ELi16ELi1ELi1024ELi8ELi8ELi1EEviiiPT_S1_S1_iiE3Csh;
	add.s32 	%r358, %r357, %r356;
	ld.shared.u32 	%r359, [%r358];
	mul.wide.s32 	%rd43, %r355, 4;
	add.s64 	%rd44, %rd3, %rd43;
	st.global.u32 	[%rd44], %r359;
	add.s32 	%r360, %r358, %r20;
	ld.shared.u32 	%r361, [%r360];
	add.s64 	%rd46, %rd44, %rd45;
	st.global.u32 	[%rd46], %r361;
	add.s32 	%r362, %r360, %r20;
	ld.shared.u32 	%r363, [%r362];
	add.s64 	%rd47, %rd46, %rd45;
	st.global.u32 	[%rd47], %r363;
	add.s32 	%r364, %r362, %r20;
	ld.shared.u32 	%r365, [%r364];
	add.s64 	%rd48, %rd47, %rd45;
	st.global.u32 	[%rd48], %r365;
	add.s32 	%r379, %r20, %r379;
	setp.lt.u32 	%p91, %r379, 1024;
	@%p91 bra 	$L__BB245_24;
	add.s32 	%r370, %r370, %r14;
	setp.lt.u32 	%p92, %r370, %r15;
	@%p92 bra 	$L__BB245_9;
$L__BB245_26:
	ret;

}
	// .globl	_Z9cuda_gemmIiLi128ELi16ELi1ELi1024ELi16ELi16ELi0EEviiiPT_S1_S1_ii
.visible .entry _Z9cuda_gemmIiLi128ELi16ELi1ELi1024ELi16ELi16ELi0EEviiiPT_S1_S1_ii(
	.param .u32 _Z9cuda_gemmIiLi128ELi16ELi1ELi1024ELi16ELi16ELi0EEviiiPT_S1_S1_ii_param_0,
	.param .u32 _Z9cuda_gemmIiLi128ELi16ELi1ELi1024ELi16ELi16ELi0EEviiiPT_S1_S1_ii_param_1,
	.param .u32 _Z9cuda_gemmIiLi128ELi16ELi1ELi1024ELi16ELi16ELi0EEviiiPT_S1_S1_ii_param_2,
	.param .u64 .ptr .align 1 _Z9cuda_gemmIiLi128ELi16ELi1ELi1024ELi16ELi16ELi0EEviiiPT_S1_S1_ii_param_3,
	.param .u64 .ptr .align 1 _Z9cuda_gemmIiLi128ELi16ELi1ELi1024ELi16ELi16ELi0EEviiiPT_S1_S1_ii_param_4,
	.param .u64 .ptr .align 1 _Z9cuda_gemmIiLi128ELi16ELi1ELi1024ELi16ELi16ELi0EEviiiPT_S1_S1_ii_param_5,
	.param .u32 _Z9cuda_gemmIiLi128ELi16ELi1ELi1024ELi16ELi16ELi0EEviiiPT_S1_S1_ii_param_6,
	.param .u32 _Z9cuda_gemmIiLi128ELi16ELi1ELi1024ELi16ELi16ELi0EEviiiPT_S1_S1_ii_param_7
)
.maxntid 128
{
	.reg .pred 	%p<117>;
	.reg .b16 	%rs<6>;
	.reg .b32 	%r<635>;
	.reg .b64 	%rd<37>;
	// demoted variable
	.shared .align 128 .b8 _ZZ9cuda_gemmIiLi128ELi16ELi1ELi1024ELi16ELi16ELi0EEviiiPT_S1_S1_iiE11kron_fac_sh[1088];
	// demoted variable
	.shared .align 128 .b8 _ZZ9cuda_gemmIiLi128ELi16ELi1ELi1024ELi16ELi16ELi0EEviiiPT_S1_S1_iiE3Ash[4096];
	// demoted variable
	.shared .align 128 .b8 _ZZ9cuda_gemmIiLi128ELi16ELi1ELi1024ELi16ELi16ELi0EEviiiPT_S1_S1_iiE3Csh[4096];
	ld.param.u32 	%r255, [_Z9cuda_gemmIiLi128ELi16ELi1ELi1024ELi16ELi16ELi0EEviiiPT_S1_S1_ii_param_2];
	ld.param.u64 	%rd5, [_Z9cuda_gemmIiLi128ELi16ELi1ELi1024ELi16ELi16ELi0EEviiiPT_S1_S1_ii_param_3];
	ld.param.u64 	%rd4, [_Z9cuda_gemmIiLi128ELi16ELi1ELi1024ELi16ELi16ELi0EEviiiPT_S1_S1_ii_param_4];
	ld.param.u64 	%rd6, [_Z9cuda_gemmIiLi128ELi16ELi1ELi1024ELi16ELi16ELi0EEviiiPT_S1_S1_ii_param_5];
	ld.param.u32 	%r256, [_Z9cuda_gemmIiLi128ELi16ELi1ELi1024ELi16ELi16ELi0EEviiiPT_S1_S1_ii_param_6];
	ld.param.u32 	%r257, [_Z9cuda_gemmIiLi128ELi16ELi1ELi1024ELi16ELi16ELi0EEviiiPT_S1_S1_ii_param_7];
	cvta.to.global.u64 	%rd1, %rd5;
	cvta.to.global.u64 	%rd2, %rd6;
	mov.u32 	%r1, %tid.x;
	mul.lo.s32 	%r2, %r257, %r256;
	setp.ge.u32 	%p1, %r1, %r2;
	@%p1 bra 	$L__BB246_3;
	mov.u32 	%r3, %ntid.x;
	cvta.to.global.u64 	%rd3, %rd4;
	mov.u32 	%r526, %r1;
$L__BB246_2:
	mul.wide.u32 	%rd7, %r526, 4;
	add.s64 	%rd8, %rd3, %rd7;
	ld.global.u32 	%r258, [%rd8];
	rem.u32 	%r259, %r526, %r256;
	mov.u32 	%r260, _ZZ9cuda_gemmIiLi128ELi16ELi1ELi1024ELi16ELi16ELi0EEviiiPT_S1_S1_iiE11kron_fac_sh;
	mad.lo.s32 	%r261, %r259, 68, %r260;
	div.u32 	%r262, %r526, %r257;
	shl.b32 	%r263, %r262, 2;
	add.s32 	%r264, %r261, %r263;
	st.shared.u32 	[%r264], %r258;
	add.s32 	%r526, %r526, %r3;
	setp.lt.u32 	%p2, %r526, %r2;
	@%p2 bra 	$L__BB246_2;
$L__BB246_3:
	div.s32 	%r6, 1024, %r257;
	min.s32 	%r7, %r6, 128;
	div.u32 	%r8, %r1, %r7;
	mov.u32 	%r9, %ntid.x;
	mov.u32 	%r543, %ctaid.y;
	mov.u32 	%r11, %nctaid.y;
	shl.b32 	%r265, %r11, 4;
	setp.ge.u32 	%p3, %r543, %r265;
	@%p3 bra 	$L__BB246_123;
	mov.u32 	%r267, %ctaid.x;
	shl.b32 	%r12, %r267, 10;
	min.s32 	%r13, %r257, 32;
	shl.b32 	%r268, %r257, 8;
	sub.s32 	%r14, 8223, %r268;
	add.s32 	%r15, %r1, %r9;
	cvt.u16.u32 	%rs2, %r15;
	xor.b16  	%rs3, %rs2, 1023;
	cvt.u16.u32 	%rs4, %r9;
	div.u16 	%rs5, %rs3, %rs4;
	and.b16  	%rs1, %rs5, 3;
	shl.b32 	%r269, %r1, 2;
	mov.u32 	%r270, _ZZ9cuda_gemmIiLi128ELi16ELi1ELi1024ELi16ELi16ELi0EEviiiPT_S1_S1_iiE3Ash;
	add.s32 	%r16, %r270, %r269;
	shl.b32 	%r17, %r9, 2;
	add.s32 	%r18, %r15, %r9;
	mov.u32 	%r271, _ZZ9cuda_gemmIiLi128ELi16ELi1ELi1024ELi16ELi16ELi0EEviiiPT_S1_S1_iiE3Csh;
	add.s32 	%r19, %r271, %r269;
	add.s32 	%r20, %r19, %r17;
	div.u32 	%r21, %r9, %r7;
	rem.u32 	%r22, %r1, %r7;
$L__BB246_5:
	add.s32 	%r40, %r18, %r9;
	setp.eq.s16 	%p4, %rs1, 2;
	mul.lo.s32 	%r41, %r543, %r255;
	mov.u32 	%r544, %r1;
	@%p4 bra 	$L__BB246_9;
	setp.eq.s16 	%p5, %rs1, 3;
	add.s32 	%r272, %r41, %r12;
	add.s32 	%r42, %r272, %r1;
	mul.wide.u32 	%rd9, %r42, 4;
	add.s64 	%rd10, %rd1, %rd9;
	ld.global.u32 	%r273, [%rd10];
	st.shared.u32 	[%r16], %r273;
	mov.u32 	%r544, %r15;
	@%p5 bra 	$L__BB246_9;
	setp.eq.s16 	%p6, %rs1, 0;
	add.s32 	%r43, %r42, %r9;
	mul.wide.u32 	%rd11, %r43, 4;
	add.s64 	%rd12, %rd1, %rd11;
	ld.global.u32 	%r274, [%rd12];
	add.s32 	%r44, %r16, %r17;
	st.shared.u32 	[%r44], %r274;
	mov.u32 	%r544, %r18;
	@%p6 bra 	$L__BB246_9;
	add.s32 	%r275, %r43, %r9;
	mul.wide.u32 	%rd13, %r275, 4;
	add.s64 	%rd14, %rd1, %rd13;
	ld.global.u32 	%r276, [%rd14];
	add.s32 	%r277, %r44, %r17;
	st.shared.u32 	[%r277], %r276;
	mov.u32 	%r544, %r40;
$L__BB246_9:
	shl.b32 	%r278, %r544, 2;
	mov.u32 	%r279, _ZZ9cuda_gemmIiLi128ELi16ELi1ELi1024ELi16ELi16ELi0EEviiiPT_S1_S1_iiE3Ash;
	add.s32 	%r549, %r279, %r278;
	add.s32 	%r280, %r12, %r544;
	add.s32 	%r545, %r280, %r41;
	add.s32 	%r548, %r545, %r9;
	shl.b32 	%r281, %r9, 1;
	add.s32 	%r547, %r545, %r281;
	mad.lo.s32 	%r546, %r9, 3, %r545;
$L__BB246_10:
	mul.wide.u32 	%rd15, %r545, 4;
	add.s64 	%rd16, %rd1, %rd15;
	ld.global.u32 	%r282, [%rd16];
	st.shared.u32 	[%r549], %r282;
	mul.wide.u32 	%rd17, %r548, 4;
	add.s64 	%rd18, %rd1, %rd17;
	ld.global.u32 	%r283, [%rd18];
	add.s32 	%r284, %r549, %r17;
	st.shared.u32 	[%r284], %r283;
	mul.wide.u32 	%rd19, %r547, 4;
	add.s64 	%rd20, %rd1, %rd19;
	ld.global.u32 	%r285, [%rd20];
	shl.b32 	%r286, %r9, 3;
	add.s32 	%r287, %r549, %r286;
	st.shared.u32 	[%r287], %r285;
	mul.wide.u32 	%rd21, %r546, 4;
	add.s64 	%rd22, %rd1, %rd21;
	ld.global.u32 	%r288, [%rd22];
	mad.lo.s32 	%r289, %r9, 12, %r549;
	st.shared.u32 	[%r289], %r288;
	add.s32 	%r544, %r544, %r17;
	shl.b32 	%r290, %r9, 4;
	add.s32 	%r549, %r549, %r290;
	add.s32 	%r548, %r548, %r17;
	add.s32 	%r547, %r547, %r17;
	add.s32 	%r546, %r546, %r17;
	add.s32 	%r545, %r545, %r17;
	setp.lt.u32 	%p7, %r544, 1024;
	@%p7 bra 	$L__BB246_10;
	setp.eq.s16 	%p8, %rs1, 2;
	bar.sync 	0;
	mov.u32 	%r551, %r1;
	@%p8 bra 	$L__BB246_15;
	setp.eq.s16 	%p9, %rs1, 3;
	mov.b32 	%r291, 0;
	st.shared.u32 	[%r19], %r291;
	mov.u32 	%r551, %r15;
	@%p9 bra 	$L__BB246_15;
	setp.eq.s16 	%p10, %rs1, 0;
	mov.b32 	%r292, 0;
	st.shared.u32 	[%r20], %r292;
	mov.u32 	%r551, %r18;
	@%p10 bra 	$L__BB246_15;
	add.s32 	%r293, %r20, %r17;
	mov.b32 	%r294, 0;
	st.shared.u32 	[%r293], %r294;
	mov.u32 	%r551, %r40;
$L__BB246_15:
	shl.b32 	%r295, %r551, 2;
	mov.u32 	%r296, _ZZ9cuda_gemmIiLi128ELi16ELi1ELi1024ELi16ELi16ELi0EEviiiPT_S1_S1_iiE3Csh;
	add.s32 	%r297, %r296, %r295;
	mov.b32 	%r298, 0;
	st.shared.u32 	[%r297], %r298;
	add.s32 	%r299, %r297, %r17;
	st.shared.u32 	[%r299], %r298;
	add.s32 	%r300, %r299, %r17;
	st.shared.u32 	[%r300], %r298;
	add.s32 	%r301, %r300, %r17;
	st.shared.u32 	[%r301], %r298;
	add.s32 	%r551, %r17, %r551;
	setp.lt.u32 	%p11, %r551, 1024;
	@%p11 bra 	$L__BB246_15;
	setp.lt.s32 	%p12, %r6, 1;
	@%p12 bra 	$L__BB246_117;
	and.b32  	%r303, %r1, 31;
	rem.s32 	%r64, %r303, %r13;
	add.s32 	%r304, %r64, 1;
	setp.lt.s32 	%p13, %r304, %r13;
	selp.b32 	%r65, 0, %r13, %p13;
	add.s32 	%r305, %r64, 2;
	setp.lt.s32 	%p14, %r305, %r13;
	selp.b32 	%r66, 0, %r13, %p14;
	add.s32 	%r306, %r64, 3;
	setp.lt.s32 	%p15, %r306, %r13;
	selp.b32 	%r67, 0, %r13, %p15;
	add.s32 	%r307, %r64, 4;
	setp.lt.s32 	%p16, %r307, %r13;
	selp.b32 	%r68, 0, %r13, %p16;
	add.s32 	%r308, %r64, 5;
	setp.lt.s32 	%p17, %r308, %r13;
	selp.b32 	%r69, 0, %r13, %p17;
	add.s32 	%r309, %r64, 6;
	setp.lt.s32 	%p18, %r309, %r13;
	selp.b32 	%r70, 0, %r13, %p18;
	add.s32 	%r310, %r64, 7;
	setp.lt.s32 	%p19, %r310, %r13;
	selp.b32 	%r71, 0, %r13, %p19;
	add.s32 	%r311, %r64, 8;
	setp.lt.s32 	%p20, %r311, %r13;
	selp.b32 	%r72, 0, %r13, %p20;
	add.s32 	%r312, %r64, 9;
	setp.lt.s32 	%p21, %r312, %r13;
	selp.b32 	%r73, 0, %r13, %p21;
	add.s32 	%r313, %r64, 10;
	setp.lt.s32 	%p22, %r313, %r13;
	selp.b32 	%r74, 0, %r13, %p22;
	add.s32 	%r314, %r64, 11;
	setp.lt.s32 	%p23, %r314, %r13;
	selp.b32 	%r75, 0, %r13, %p23;
	add.s32 	%r315, %r64, 12;
	setp.lt.s32 	%p24, %r315, %r13;
	selp.b32 	%r76, 0, %r13, %p24;
	add.s32 	%r316, %r64, 13;
	setp.lt.s32 	%p25, %r316, %r13;
	selp.b32 	%r77, 0, %r13, %p25;
	add.s32 	%r317, %r64, 14;
	setp.lt.s32 	%p26, %r317, %r13;
	selp.b32 	%r78, 0, %r13, %p26;
	add.s32 	%r318, %r64, 15;
	setp.lt.s32 	%p27, %r318, %r13;
	selp.b32 	%r79, 0, %r13, %p27;
	sub.s32 	%r80, %r64, %r65;
	sub.s32 	%r81, %r64, %r66;
	sub.s32 	%r82, %r64, %r67;
	sub.s32 	%r83, %r64, %r68;
	sub.s32 	%r84, %r64, %r69;
	sub.s32 	%r85, %r64, %r70;
	sub.s32 	%r86, %r64, %r71;
	sub.s32 	%r87, %r64, %r72;
	sub.s32 	%r88, %r64, %r73;
	sub.s32 	%r89, %r64, %r74;
	sub.s32 	%r90, %r64, %r75;
	sub.s32 	%r91, %r64, %r76;
	sub.s32 	%r92, %r64, %r77;
	sub.s32 	%r93, %r64, %r78;
	sub.s32 	%r94, %r64, %r79;
	setp.lt.s32 	%p28, %r64, %r257;
	selp.b32 	%r319, 0, %r257, %p28;
	sub.s32 	%r95, %r64, %r319;
	setp.lt.s32 	%p29, %r304, %r257;
	selp.b32 	%r320, 0, %r257, %p29;
	sub.s32 	%r96, %r304, %r320;
	setp.lt.s32 	%p30, %r305, %r257;
	selp.b32 	%r321, 0, %r257, %p30;
	sub.s32 	%r97, %r305, %r321;
	setp.lt.s32 	%p31, %r306, %r257;
	selp.b32 	%r322, 0, %r257, %p31;
	sub.s32 	%r98, %r306, %r322;
	setp.lt.s32 	%p32, %r307, %r257;
	selp.b32 	%r323, 0, %r257, %p32;
	sub.s32 	%r99, %r307, %r323;
	setp.lt.s32 	%p33, %r308, %r257;
	selp.b32 	%r324, 0, %r257, %p33;
	sub.s32 	%r100, %r308, %r324;
	setp.lt.s32 	%p34, %r309, %r257;
	selp.b32 	%r325, 0, %r257, %p34;
	sub.s32 	%r101, %r309, %r325;
	setp.lt.s32 	%p35, %r310, %r257;
	selp.b32 	%r326, 0, %r257, %p35;
	sub.s32 	%r102, %r310, %r326;
	setp.lt.s32 	%p36, %r311, %r257;
	selp.b32 	%r327, 0, %r257, %p36;
	sub.s32 	%r103, %r311, %r327;
	setp.lt.s32 	%p37, %r312, %r257;
	selp.b32 	%r328, 0, %r257, %p37;
	sub.s32 	%r104, %r312, %r328;
	setp.lt.s32 	%p38, %r313, %r257;
	selp.b32 	%r329, 0, %r257, %p38;
	sub.s32 	%r105, %r313, %r329;
	setp.lt.s32 	%p39, %r314, %r257;
	selp.b32 	%r330, 0, %r257, %p39;
	sub.s32 	%r106, %r314, %r330;
	setp.lt.s32 	%p40, %r315, %r257;
	selp.b32 	%r331, 0, %r257, %p40;
	sub.s32 	%r107, %r315, %r331;
	setp.lt.s32 	%p41, %r316, %r257;
	selp.b32 	%r332, 0, %r257, %p41;
	sub.s32 	%r108, %r316, %r332;
	setp.lt.s32 	%p42, %r317, %r257;
	selp.b32 	%r333, 0, %r257, %p42;
	sub.s32 	%r109, %r317, %r333;
	setp.lt.s32 	%p43, %r318, %r257;
	selp.b32 	%r334, 0, %r257, %p43;
	sub.s32 	%r110, %r318, %r334;
	mov.b32 	%r569, 0;
	shl.b32 	%r402, %r80, 2;
	shl.b32 	%r405, %r81, 2;
	shl.b32 	%r408, %r82, 2;
	shl.b32 	%r411, %r83, 2;
	shl.b32 	%r414, %r84, 2;
	shl.b32 	%r417, %r85, 2;
	shl.b32 	%r420, %r86, 2;
	shl.b32 	%r423, %r87, 2;
	shl.b32 	%r426, %r88, 2;
	shl.b32 	%r429, %r89, 2;
	shl.b32 	%r432, %r90, 2;
	shl.b32 	%r435, %r91, 2;
	shl.b32 	%r438, %r92, 2;
	shl.b32 	%r441, %r93, 2;
	shl.b32 	%r444, %r94, 2;
$L__BB246_18:
	setp.lt.s32 	%p44, %r257, 1;
	add.s32 	%r130, %r569, %r22;
	mad.lo.s32 	%r131, %r130, %r257, %r64;
	@%p44 bra 	$L__BB246_20;
	shl.b32 	%r335, %r131, 2;
	mov.u32 	%r336, _ZZ9cuda_gemmIiLi128ELi16ELi1ELi1024ELi16ELi16ELi0EEviiiPT_S1_S1_iiE3Ash;
	add.s32 	%r337, %r336, %r335;
	ld.shared.u32 	%r570, [%r337];
$L__BB246_20:
	setp.lt.s32 	%p45, %r257, 2;
	@%p45 bra 	$L__BB246_22;
	sub.s32 	%r338, %r131, %r65;
	shl.b32 	%r339, %r338, 2;
	mov.u32 	%r340, _ZZ9cuda_gemmIiLi128ELi16ELi1ELi1024ELi16ELi16ELi0EEviiiPT_S1_S1_iiE3Ash;
	add.s32 	%r341, %r340, %r339;
	ld.shared.u32 	%r571, [%r341+4];
$L__BB246_22:
	setp.lt.s32 	%p46, %r257, 3;
	@%p46 bra 	$L__BB246_24;
	sub.s32 	%r342, %r131, %r66;
	shl.b32 	%r343, %r342, 2;
	mov.u32 	%r344, _ZZ9cuda_gemmIiLi128ELi16ELi1ELi1024ELi16ELi16ELi0EEviiiPT_S1_S1_iiE3Ash;
	add.s32 	%r345, %r344, %r343;
	ld.shared.u32 	%r572, [%r345+8];
$L__BB246_24:
	setp.lt.s32 	%p47, %r257, 4;
	@%p47 bra 	$L__BB246_26;
	sub.s32 	%r346, %r131, %r67;
	shl.b32 	%r347, %r346, 2;
	mov.u32 	%r348, _ZZ9cuda_gemmIiLi128ELi16ELi1ELi1024ELi16ELi16ELi0EEviiiPT_S1_S1_iiE3Ash;
	add.s32 	%r349, %r348, %r347;
	ld.shared.u32 	%r573, [%r349+12];
$L__BB246_26:
	setp.lt.s32 	%p48, %r257, 5;
	@%p48 bra 	$L__BB246_28;
	sub.s32 	%r350, %r131, %r68;
	shl.b32 	%r351, %r350, 2;
	mov.u32 	%r352, _ZZ9cuda_gemmIiLi128ELi16ELi1ELi1024ELi16ELi16ELi0EEviiiPT_S1_S1_iiE3Ash;
	add.s32 	%r353, %r352, %r351;
	ld.shared.u32 	%r574, [%r353+16];
$L__BB246_28:
	setp.lt.s32 	%p49, %r257, 6;
	@%p49 bra 	$L__BB246_30;
	sub.s32 	%r354, %r131, %r69;
	shl.b32 	%r355, %r354, 2;
	mov.u32 	%r356, _ZZ9cuda_gemmIiLi128ELi16ELi1ELi1024ELi16ELi16ELi0EEviiiPT_S1_S1_iiE3Ash;
	add.s32 	%r357, %r356, %r355;
	ld.shared.u32 	%r575, [%r357+20];
$L__BB246_30:
	setp.lt.s32 	%p50, %r257, 7;
	@%p50 bra 	$L__BB246_32;
	sub.s32 	%r358, %r131, %r70;
	shl.b32 	%r359, %r358, 2;
	mov.u32 	%r360, _ZZ9cuda_gemmIiLi128ELi16ELi1ELi1024ELi16ELi16ELi0EEviiiPT_S1_S1_iiE3Ash;
	add.s32 	%r361, %r360, %r359;
	ld.shared.u32 	%r576, [%r361+24];
$L__BB246_32:
	setp.lt.s32 	%p51, %r257, 8;
	@%p51 bra 	$L__BB246_34;
	sub.s32 	%r362, %r131, %r71;
	shl.b32 	%r363, %r362, 2;
	mov.u32 	%r364, _ZZ9cuda_gemmIiLi128ELi16ELi1ELi1024ELi16ELi16ELi0EEviiiPT_S1_S1_iiE3Ash;
	add.s32 	%r365, %r364, %r363;
	ld.shared.u32 	%r577, [%r365+28];
$L__BB246_34:
	setp.lt.s32 	%p52, %r257, 9;
	@%p52 bra 	$L__BB246_36;
	sub.s32 	%r366, %r131, %r72;
	shl.b32 	%r367, %r366, 2;
	mov.u32 	%r368, _ZZ9cuda_gemmIiLi128ELi16ELi1ELi1024ELi16ELi16ELi0EEviiiPT_S1_S1_iiE3Ash;
	add.s32 	%r369, %r368, %r367;
	ld.shared.u32 	%r578, [%r369+32];
$L__BB246_36:
	setp.lt.s32 	%p53, %r257, 10;
	@%p53 bra 	$L__BB246_38;
	sub.s32 	%r370, %r131, %r73;
	shl.b32 	%r371, %r370, 2;
	mov.u32 	%r372, _ZZ9cuda_gemmIiLi128ELi16ELi1ELi1024ELi16ELi16ELi0EEviiiPT_S1_S1_iiE3Ash;
	add.s32 	%r373, %r372, %r371;
	ld.shared.u32 	%r579, [%r373+36];
$L__BB246_38:
	setp.lt.s32 	%p54, %r257, 11;
	@%p54 bra 	$L__BB246_40;
	sub.s32 	%r374, %r131, %r74;
	shl.b32 	%r375, %r374, 2;
	mov.u32 	%r376, _ZZ9cuda_gemmIiLi128ELi16ELi1ELi1024ELi16ELi16ELi0EEviiiPT_S1_S1_iiE3Ash;
	add.s32 	%r377, %r376, %r375;
	ld.shared.u32 	%r580, [%r377+40];
$L__BB246_40:
	setp.lt.s32 	%p55, %r257, 12;
	@%p55 bra 	$L__BB246_42;
	sub.s32 	%r378, %r131, %r75;
	shl.b32 	%r379, %r378, 2;
	mov.u32 	%r380, _ZZ9cuda_gemmIiLi128ELi16ELi1ELi1024ELi16ELi16ELi0EEviiiPT_S1_S1_iiE3Ash;
	add.s32 	%r381, %r380, %r379;
	ld.shared.u32 	%r581, [%r381+44];
$L__BB246_42:
	setp.lt.s32 	%p56, %r257, 13;
	@%p56 bra 	$L__BB246_44;
	sub.s32 	%r382, %r131, %r76;
	shl.b32 	%r383, %r382, 2;
	mov.u32 	%r384, _ZZ9cuda_gemmIiLi128ELi16ELi1ELi1024ELi16ELi16ELi0EEviiiPT_S1_S1_iiE3Ash;
	add.s32 	%r385, %r384, %r383;
	ld.shared.u32 	%r582, [%r385+48];
$L__BB246_44:
	setp.lt.s32 	%p57, %r257, 14;
	@%p57 bra 	$L__BB246_46;
	sub.s32 	%r386, %r131, %r77;
	shl.b32 	%r387, %r386, 2;
	mov.u32 	%r388, _ZZ9cuda_gemmIiLi128ELi16ELi1ELi1024ELi16ELi16ELi0EEviiiPT_S1_S1_iiE3Ash;
	add.s32 	%r389, %r388, %r387;
	ld.shared.u32 	%r583, [%r389+52];
$L__BB246_46:
	setp.lt.s32 	%p58, %r257, 15;
	@%p58 bra 	$L__BB246_48;
	sub.s32 	%r390, %r131, %r78;
	shl.b32 	%r391, %r390, 2;
	mov.u32 	%r392, _ZZ9cuda_gemmIiLi128ELi16ELi1ELi1024ELi16ELi16ELi0EEviiiPT_S1_S1_iiE3Ash;
	add.s32 	%r393, %r392, %r391;
	ld.shared.u32 	%r584, [%r393+56];
$L__BB246_48:
	setp.lt.s32 	%p59, %r257, 16;
	@%p59 bra 	$L__BB246_50;
	sub.s32 	%r394, %r131, %r79;
	shl.b32 	%r395, %r394, 2;
	mov.u32 	%r396, _ZZ9cuda_gemmIiLi128ELi16ELi1ELi1024ELi16ELi16ELi0EEviiiPT_S1_S1_iiE3Ash;
	add.s32 	%r397, %r396, %r395;
	ld.shared.u32 	%r585, [%r397+60];
$L__BB246_50:
	setp.ge.s32 	%p60, %r8, %r256;
	@%p60 bra 	$L__BB246_116;
	mov.u32 	%r586, %r8;
$L__BB246_52:
	setp.gt.u32 	%p61, %r257, 32;
	mov.u32 	%r398, _ZZ9cuda_gemmIiLi128ELi16ELi1ELi1024ELi16ELi16ELi0EEviiiPT_S1_S1_iiE11kron_fac_sh;
	mad.lo.s32 	%r165, %r586, 68, %r398;
	shl.b32 	%r399, %r64, 2;
	add.s32 	%r400, %r165, %r399;
	ld.shared.u32 	%r166, [%r400];
	@%p61 bra 	$L__BB246_85;
	setp.eq.s32 	%p78, %r257, 0;
	mov.b32 	%r588, 0;
	@%p78 bra 	$L__BB246_55;
	shfl.sync.idx.b32	%r448|%p79, %r166, %r95, %r14, -1;
	mul.lo.s32 	%r588, %r448, %r570;
$L__BB246_55:
	setp.lt.s32 	%p80, %r257, 2;
	@%p80 bra 	$L__BB246_57;
	shfl.sync.idx.b32	%r449|%p81, %r166, %r96, %r14, -1;
	mad.lo.s32 	%r588, %r449, %r571, %r588;
$L__BB246_57:
	setp.lt.s32 	%p82, %r257, 3;
	@%p82 bra 	$L__BB246_59;
	shfl.sync.idx.b32	%r450|%p83, %r166, %r97, %r14, -1;
	mad.lo.s32 	%r588, %r450, %r572, %r588;
$L__BB246_59:
	setp.lt.s32 	%p84, %r257, 4;
	@%p84 bra 	$L__BB246_61;
	shfl.sync.idx.b32	%r451|%p85, %r166, %r98, %r14, -1;
	mad.lo.s32 	%r588, %r451, %r573, %r588;
$L__BB246_61:
	setp.lt.s32 	%p86, %r257, 5;
	@%p86 bra 	$L__BB246_63;
	shfl.sync.idx.b32	%r452|%p87, %r166, %r99, %r14, -1;
	mad.lo.s32 	%r588, %r452, %r574, %r588;
$L__BB246_63:
	setp.lt.s32 	%p88, %r257, 6;
	@%p88 bra 	$L__BB246_65;
	shfl.sync.idx.b32	%r453|%p89, %r166, %r100, %r14, -1;
	mad.lo.s32 	%r588, %r453, %r575, %r588;
$L__BB246_65:
	setp.lt.s32 	%p90, %r257, 7;
	@%p90 bra 	$L__BB246_67;
	shfl.sync.idx.b32	%r454|%p91, %r166, %r101, %r14, -1;
	mad.lo.s32 	%r588, %r454, %r576, %r588;
$L__BB246_67:
	setp.lt.s32 	%p92, %r257, 8;
	@%p92 bra 	$L__BB246_69;
	shfl.sync.idx.b32	%r455|%p93, %r166, %r102, %r14, -1;
	mad.lo.s32 	%r588, %r455, %r577, %r588;
$L__BB246_69:
	setp.lt.s32 	%p94, %r257, 9;
	@%p94 bra 	$L__BB246_71;
	shfl.sync.idx.b32	%r456|%p95, %r166, %r103, %r14, -1;
	mad.lo.s32 	%r588, %r456, %r578, %r588;
$L__BB246_71:
	setp.lt.s32 	%p96, %r257, 10;
	@%p96 bra 	$L__BB246_73;
	shfl.sync.idx.b32	%r457|%p97, %r166, %r104, %r14, -1;
	mad.lo.s32 	%r588, %r457, %r579, %r588;
$L__BB246_73:
	setp.lt.s32 	%p98, %r257, 11;
	@%p98 bra 	$L__BB246_75;
	shfl.sync.idx.b32	%r458|%p99, %r166, %r105, %r14, -1;
	mad.lo.s32 	%r588, %r458, %r580, %r588;
$L__BB246_75:
	setp.lt.s32 	%p100, %r257, 12;
	@%p100 bra 	$L__BB246_77;
	shfl.sync.idx.b32	%r459|%p101, %r166, %r106, %r14, -1;
	mad.lo.s32 	%r588, %r459, %r581, %r588;
$L__BB246_77:
	setp.lt.s32 	%p102, %r257, 13;
	@%p102 bra 	$L__BB246_79;
	shfl.sync.idx.b32	%r460|%p103, %r166, %r107, %r14, -1;
	mad.lo.s32 	%r588, %r460, %r582, %r588;
$L__BB246_79:
	setp.lt.s32 	%p104, %r257, 14;
	@%p104 bra 	$L__BB246_81;
	shfl.sync.idx.b32	%r461|%p105, %r166, %r108, %r14, -1;
	mad.lo.s32 	%r588, %r461, %r583, %r588;
$L__BB246_81:
	setp.lt.s32 	%p106, %r257, 15;
	@%p106 bra 	$L__BB246_83;
	shfl.sync.idx.b32	%r462|%p107, %r166, %r109, %r14, -1;
	mad.lo.s32 	%r588, %r462, %r584, %r588;
$L__BB246_83:
	setp.lt.s32 	%p108, %r257, 16;
	@%p108 bra 	$L__BB246_115;
	shfl.sync.idx.b32	%r463|%p109, %r166, %r110, %r14, -1;
	mad.lo.s32 	%r588, %r463, %r585, %r588;
	bra.uni 	$L__BB246_115;
$L__BB246_85:
	setp.gt.s32 	%p63, %r257, 0;
	mul.lo.s32 	%r401, %r166, %r570;
	selp.b32 	%r588, %r401, 0, %p63;
	@%p45 bra 	$L__BB246_87;
	add.s32 	%r403, %r165, %r402;
	ld.shared.u32 	%r404, [%r403+4];
	mad.lo.s32 	%r588, %r404, %r571, %r588;
$L__BB246_87:
	@%p46 bra 	$L__BB246_89;
	add.s32 	%r406, %r165, %r405;
	ld.shared.u32 	%r407, [%r406+8];
	mad.lo.s32 	%r588, %r407, %r572, %r588;
$L__BB246_89:
	@%p47 bra 	$L__BB246_91;
	add.s32 	%r409, %r165, %r408;
	ld.shared.u32 	%r410, [%r409+12];
	mad.lo.s32 	%r588, %r410, %r573, %r588;
$L__BB246_91:
	@%p48 bra 	$L__BB246_93;
	add.s32 	%r412, %r165, %r411;
	ld.shared.u32 	%r413, [%r412+16];
	mad.lo.s32 	%r588, %r413, %r574, %r588;
$L__BB246_93:
	@%p49 bra 	$L__BB246_95;
	add.s32 	%r415, %r165, %r414;
	ld.shared.u32 	%r416, [%r415+20];
	mad.lo.s32 	%r588, %r416, %r575, %r588;
$L__BB246_95:
	setp.lt.s32 	%p68, %r257, 7;
	@%p68 bra 	$L__BB246_97;
	add.s32 	%r418, %r165, %r417;
	ld.shared.u32 	%r419, [%r418+24];
	mad.lo.s32 	%r588, %r419, %r576, %r588;
$L__BB246_97:
	setp.lt.s32 	%p69, %r257, 8;
	@%p69 bra 	$L__BB246_99;
	add.s32 	%r421, %r165, %r420;
	ld.shared.u32 	%r422, [%r421+28];
	mad.lo.s32 	%r588, %r422, %r577, %r588;
$L__BB246_99:
	setp.lt.s32 	%p70, %r257, 9;
	@%p70 bra 	$L__BB246_101;
	add.s32 	%r424, %r165, %r423;
	ld.shared.u32 	%r425, [%r424+32];
	mad.lo.s32 	%r588, %r425, %r578, %r588;
$L__BB246_101:
	setp.lt.s32 	%p71, %r257, 10;
	@%p71 bra 	$L__BB246_103;
	add.s32 	%r427, %r165, %r426;
	ld.shared.u32 	%r428, [%r427+36];
	mad.lo.s32 	%r588, %r428, %r579, %r588;
$L__BB246_103:
	setp.lt.s32 	%p72, %r257, 11;
	@%p72 bra 	$L__BB246_105;
	add.s32 	%r430, %r165, %r429;
	ld.shared.u32 	%r431, [%r430+40];
	mad.lo.s32 	%r588, %r431, %r580, %r588;
$L__BB246_105:
	setp.lt.s32 	%p73, %r257, 12;
	@%p73 bra 	$L__BB246_107;
	add.s32 	%r433, %r165, %r432;
	ld.shared.u32 	%r434, [%r433+44];
	mad.lo.s32 	%r588, %r434, %r581, %r588;
$L__BB246_107:
	setp.lt.s32 	%p74, %r257, 13;
	@%p74 bra 	$L__BB246_109;
	add.s32 	%r436, %r165, %r435;
	ld.shared.u32 	%r437, [%r436+48];
	mad.lo.s32 	%r588, %r437, %r582, %r588;
$L__BB246_109:
	setp.lt.s32 	%p75, %r257, 14;
	@%p75 bra 	$L__BB246_111;
	add.s32 	%r439, %r165, %r438;
	ld.shared.u32 	%r440, [%r439+52];
	mad.lo.s32 	%r588, %r440, %r583, %r588;
$L__BB246_111:
	setp.lt.s32 	%p76, %r257, 15;
	@%p76 bra 	$L__BB246_113;
	add.s32 	%r442, %r165, %r441;
	ld.shared.u32 	%r443, [%r442+56];
	mad.lo.s32 	%r588, %r443, %r584, %r588;
$L__BB246_113:
	setp.lt.s32 	%p77, %r257, 16;
	@%p77 bra 	$L__BB246_115;
	add.s32 	%r445, %r165, %r444;
	ld.shared.u32 	%r446, [%r445+60];
	mad.lo.s32 	%r588, %r446, %r585, %r588;
$L__BB246_115:
	mad.lo.s32 	%r464, %r586, %r6, %r130;
	shl.b32 	%r465, %r464, 2;
	mov.u32 	%r466, _ZZ9cuda_gemmIiLi128ELi16ELi1ELi1024ELi16ELi16ELi0EEviiiPT_S1_S1_iiE3Csh;
	add.s32 	%r467, %r466, %r465;
	ld.shared.u32 	%r468, [%r467];
	add.s32 	%r469, %r468, %r588;
	st.shared.u32 	[%r467], %r469;
	add.s32 	%r586, %r586, %r21;
	setp.lt.s32 	%p110, %r586, %r256;
	@%p110 bra 	$L__BB246_52;
$L__BB246_116:
	add.s32 	%r569, %r569, %r7;
	setp.lt.s32 	%p111, %r569, %r6;
	@%p111 bra 	$L__BB246_18;
$L__BB246_117:
	ld.param.u32 	%r525, [_Z9cuda_gemmIiLi128ELi16ELi1ELi1024ELi16ELi16ELi0EEviiiPT_S1_S1_ii_param_1];
	setp.eq.s16 	%p112, %rs1, 2;
	bar.sync 	0;
	mov.u32 	%r470, %ctaid.x;
	mul.lo.s32 	%r471, %r6, %r470;
	mad.lo.s32 	%r247, %r543, %r525, %r471;
	div.s32 	%r248, %r255, %r257;
	mov.u32 	%r633, %r1;
	@%p112 bra 	$L__BB246_121;
	setp.eq.s16 	%p113, %rs1, 3;
	div.s32 	%r472, %r1, %r6;
	mad.lo.s32 	%r473, %r248, %r472, %r247;
	mul.lo.s32 	%r474, %r472, %r6;
	sub.s32 	%r475, %r1, %r474;
	add.s32 	%r476, %r473, %r475;
	ld.shared.u32 	%r477, [%r19];
	mul.wide.s32 	%rd23, %r476, 4;
	add.s64 	%rd24, %rd2, %rd23;
	st.global.u32 	[%rd24], %r477;
	mov.u32 	%r633, %r15;
	@%p113 bra 	$L__BB246_121;
	setp.eq.s16 	%p114, %rs1, 0;
	div.s32 	%r478, %r15, %r6;
	mad.lo.s32 	%r479, %r248, %r478, %r247;
	mul.lo.s32 	%r480, %r478, %r6;
	sub.s32 	%r481, %r15, %r480;
	add.s32 	%r482, %r479, %r481;
	ld.shared.u32 	%r483, [%r20];
	mul.wide.s32 	%rd25, %r482, 4;
	add.s64 	%rd26, %rd2, %rd25;
	st.global.u32 	[%rd26], %r483;
	mov.u32 	%r633, %r18;
	@%p114 bra 	$L__BB246_121;
	add.s32 	%r633, %r18, %r9;
	div.s32 	%r484, %r18, %r6;
	mad.lo.s32 	%r485, %r248, %r484, %r247;
	mul.lo.s32 	%r486, %r484, %r6;
	sub.s32 	%r487, %r18, %r486;
	add.s32 	%r488, %r485, %r487;
	add.s32 	%r489, %r20, %r17;
	ld.shared.u32 	%r490, [%r489];
	mul.wide.s32 	%rd27, %r488, 4;
	add.s64 	%rd28, %rd2, %rd27;
	st.global.u32 	[%rd28], %r490;
$L__BB246_121:
	div.s32 	%r491, %r633, %r6;
	mad.lo.s32 	%r492, %r248, %r491, %r247;
	mul.lo.s32 	%r493, %r491, %r6;
	sub.s32 	%r494, %r633, %r493;
	add.s32 	%r495, %r492, %r494;
	shl.b32 	%r496, %r633, 2;
	mov.u32 	%r497, _ZZ9cuda_gemmIiLi128ELi16ELi1ELi1024ELi16ELi16ELi0EEviiiPT_S1_S1_iiE3Csh;
	add.s32 	%r498, %r497, %r496;
	ld.shared.u32 	%r499, [%r498];
	mul.wide.s32 	%rd29, %r495, 4;
	add.s64 	%rd30, %rd2, %rd29;
	st.global.u32 	[%rd30], %r499;
	add.s32 	%r500, %r633, %r9;
	div.s32 	%r501, %r500, %r6;
	mad.lo.s32 	%r502, %r248, %r501, %r247;
	mul.lo.s32 	%r503, %r501, %r6;
	sub.s32 	%r504, %r500, %r503;
	add.s32 	%r505, %r502, %r504;
	add.s32 	%r506, %r498, %r17;
	ld.shared.u32 	%r507, [%r506];
	mul.wide.s32 	%rd31, %r505, 4;
	add.s64 	%rd32, %rd2, %rd31;
	st.global.u32 	[%rd32], %r507;
	add.s32 	%r508, %r500, %r9;
	div.s32 	%r509, %r508, %r6;
	mad.lo.s32 	%r510, %r248, %r509, %r247;
	mul.lo.s32 	%r511, %r509, %r6;
	sub.s32 	%r512, %r508, %r511;
	add.s32 	%r513, %r510, %r512;
	add.s32 	%r514, %r506, %r17;
	ld.shared.u32 	%r515, [%r514];
	mul.wide.s32 	%rd33, %r513, 4;
	add.s64 	%rd34, %rd2, %rd33;
	st.global.u32 	[%rd34], %r515;
	add.s32 	%r516, %r508, %r9;
	div.s32 	%r517, %r516, %r6;
	mad.lo.s32 	%r518, %r248, %r517, %r247;
	mul.lo.s32 	%r519, %r517, %r6;
	sub.s32 	%r520, %r516, %r519;
	add.s32 	%r521, %r518, %r520;
	add.s32 	%r522, %r514, %r17;
	ld.shared.u32 	%r523, [%r522];
	mul.wide.s32 	%rd35, %r521, 4;
	add.s64 	%rd36, %rd2, %rd35;
	st.global.u32 	[%rd36], %r523;
	add.s32 	%r633, %r516, %r9;
	setp.lt.u32 	%p115, %r633, 1024;
	@%p115 bra 	$L__BB246_121;
	add.s32 	%r543, %r543, %r11;
	shl.b32 	%r524, %r11, 4;
	setp.lt.u32 	%p116, %r543, %r524;
	@%p116 bra 	$L__BB246_5;
$L__BB246_123:
	ret;

}
	// .globl	_Z9cuda_gemmIiLi128ELi16ELi1ELi1024ELi16ELi16ELi1EEviiiPT_S1_S1_ii
.visible .entry _Z9cuda_gemmIiLi128ELi16ELi1ELi1024ELi16ELi16ELi1EEviiiPT_S1_S1_ii(
	.param .u32 _Z9cuda_gemmIiLi128ELi16ELi1ELi1024ELi16ELi16ELi1EEviiiPT_S1_S1_ii_param_0,
	.param .u32 _Z9cuda_gemmIiLi128ELi16ELi1ELi1024ELi16ELi16ELi1EEviiiPT_S1_S1_ii_param_1,
	.param .u32 _Z9cuda_gemmIiLi128ELi16ELi1ELi1024ELi16ELi16ELi1EEviiiPT_S1_S1_ii_param_2,
	.param .u64 .ptr .align 1 _Z9cuda_gemmIiLi128ELi16ELi1ELi1024ELi16ELi16ELi1EEviiiPT_S1_S1_ii_param_3,
	.param .u64 .ptr .align 1 _Z9cuda_gemmIiLi128ELi16ELi1ELi1024ELi16ELi16ELi1EEviiiPT_S1_S1_ii_param_4,
	.param .u64 .ptr .align 1 _Z9cuda_gemmIiLi128ELi16ELi1ELi1024ELi16ELi16ELi1EEviiiPT_S1_S1_ii_param_5,
	.param .u32 _Z9cuda_gemmIiLi128ELi16ELi1ELi1024ELi16ELi16ELi1EEviiiPT_S1_S1_ii_param_6,
	.param .u32 _Z9cuda_gemmIiLi128ELi16ELi1ELi1024ELi16ELi16ELi1EEviiiPT_S1_S1_ii_param_7
)
.maxntid 128
{
	.reg .pred 	%p<51>;
	.reg .b16 	%rs<13>;
	.reg .b32 	%r<279>;
	.reg .b64 	%rd<50>;
	// demoted variable
	.shared .align 128 .b8 _ZZ9cuda_gemmIiLi128ELi16ELi1ELi1024ELi16ELi16ELi1EEviiiPT_S1_S1_iiE11kron_fac_sh[1088];
	// demoted variable
	.shared .align 128 .b8 _ZZ9cuda_gemmIiLi128ELi16ELi1ELi1024ELi16ELi16ELi1EEviiiPT_S1_S1_iiE3Ash[4096];
	// demoted variable
	.shared .align 128 .b8 _ZZ9cuda_gemmIiLi128ELi16ELi1ELi1024ELi16ELi16ELi1EEviiiPT_S1_S1_iiE3Csh[4096];
	ld.param.u64 	%rd10, [_Z9cuda_gemmIiLi128ELi16ELi1ELi1024ELi16ELi16ELi1EEviiiPT_S1_S1_ii_param_3];
	ld.param.u64 	%rd11, [_Z9cuda_gemmIiLi128ELi16ELi1ELi1024ELi16ELi16ELi1EEviiiPT_S1_S1_ii_param_4];
	ld.param.u64 	%rd12, [_Z9cuda_gemmIiLi128ELi16ELi1ELi1024ELi16ELi16ELi1EEviiiPT_S1_S1_ii_param_5];
	cvta.to.global.u64 	%rd1, %rd11;
	cvta.to.global.u64 	%rd2, %rd10;
	cvta.to.global.u64 	%rd3, %rd12;
	mov.u32 	%r1, %tid.x;
	mov.u32 	%r2, %ntid.x;
	add.s32 	%r3, %r1, %r2;
	cvt.u16.u32 	%rs4, %r3;
	not.b16 	%rs5, %rs4;
	and.b16  	%rs6, %rs5, 255;
	cvt.u16.u32 	%rs7, %r2;
	and.b16  	%rs8, %rs7, 255;
	div.u16 	%rs1, %rs6, %rs8;
	and.b16  	%rs2, %rs1, 3;
	setp.eq.s16 	%p1, %rs2, 2;
	mov.u32 	%r265, %r1;
	@%p1 bra 	$L__BB247_3;
	cvt.u32.u16 	%r4, %rs2;
	mov.b32 	%r264, 0;
	mov.u32 	%r108, _ZZ9cuda_gemmIiLi128ELi16ELi1ELi1024ELi16ELi16ELi1EEviiiPT_S1_S1_iiE11kron_fac_sh;
	mov.u32 	%r265, %r1;
$L__BB247_2:
	.pragma "nounroll";
	mul.wide.u32 	%rd13, %r265, 4;
	add.s64 	%rd14, %rd1, %rd13;
	ld.global.u32 	%r106, [%rd14];
	and.b32  	%r107, %r265, 15;
	mad.lo.s32 	%r109, %r107, 68, %r108;
	shr.u32 	%r110, %r265, 2;
	and.b32  	%r111, %r110, 1073741820;
	add.s32 	%r112, %r109, %r111;
	st.shared.u32 	[%r112], %r106;
	add.s32 	%r265, %r265, %r2;
	add.s32 	%r264, %r264, 1;
	xor.b32  	%r113, %r264, %r4;
	setp.ne.s32 	%p2, %r113, 2;
	@%p2 bra 	$L__BB247_2;
$L__BB247_3:
	setp.lt.u16 	%p3, %rs1, 2;
	@%p3 bra 	$L__BB247_6;
	mov.u32 	%r116, _ZZ9cuda_gemmIiLi128ELi16ELi1ELi1024ELi16ELi16ELi1EEviiiPT_S1_S1_iiE11kron_fac_sh;
$L__BB247_5:
	mul.wide.u32 	%rd15, %r265, 4;
	add.s64 	%rd16, %rd1, %rd15;
	ld.global.u32 	%r114, [%rd16];
	and.b32  	%r115, %r265, 15;
	mad.lo.s32 	%r117, %r115, 68, %r116;
	shr.u32 	%r118, %r265, 2;
	and.b32  	%r119, %r118, 1073741820;
	add.s32 	%r120, %r117, %r119;
	st.shared.u32 	[%r120], %r114;
	add.s32 	%r121, %r265, %r2;
	mul.wide.u32 	%rd17, %r121, 4;
	add.s64 	%rd18, %rd1, %rd17;
	ld.global.u32 	%r122, [%rd18];
	and.b32  	%r123, %r121, 15;
	mad.lo.s32 	%r124, %r123, 68, %r116;
	shr.u32 	%r125, %r121, 2;
	and.b32  	%r126, %r125, 1073741820;
	add.s32 	%r127, %r124, %r126;
	st.shared.u32 	[%r127], %r122;
	add.s32 	%r128, %r121, %r2;
	mul.wide.u32 	%rd19, %r128, 4;
	add.s64 	%rd20, %rd1, %rd19;
	ld.global.u32 	%r129, [%rd20];
	and.b32  	%r130, %r128, 15;
	mad.lo.s32 	%r131, %r130, 68, %r116;
	shr.u32 	%r132, %r128, 2;
	and.b32  	%r133, %r132, 1073741820;
	add.s32 	%r134, %r131, %r133;
	st.shared.u32 	[%r134], %r129;
	add.s32 	%r135, %r128, %r2;
	mul.wide.u32 	%rd21, %r135, 4;
	add.s64 	%rd22, %rd1, %rd21;
	ld.global.u32 	%r136, [%rd22];
	and.b32  	%r137, %r135, 15;
	mad.lo.s32 	%r138, %r137, 68, %r116;
	shr.u32 	%r139, %r135, 2;
	and.b32  	%r140, %r139, 1073741820;
	add.s32 	%r141, %r138, %r140;
	st.shared.u32 	[%r141], %r136;
	add.s32 	%r265, %r135, %r2;
	setp.lt.u32 	%p4, %r265, 256;
	@%p4 bra 	$L__BB247_5;
$L__BB247_6:
	and.b32  	%r12, %r1, 63;
	mov.u32 	%r267, %ctaid.y;
	mov.u32 	%r14, %nctaid.y;
	shl.b32 	%r15, %r14, 4;
	setp.ge.u32 	%p5, %r267, %r15;
	@%p5 bra 	$L__BB247_27;
	and.b32  	%r16, %r1, 15;
	shl.b32 	%r142, %r1, 2;
	and.b32  	%r143, %r142, 60;
	mov.u32 	%r144, _ZZ9cuda_gemmIiLi128ELi16ELi1ELi1024ELi16ELi16ELi1EEviiiPT_S1_S1_iiE11kron_fac_sh;
	add.s32 	%r17, %r144, %r143;
	xor.b16  	%rs10, %rs4, 1023;
	div.u16 	%rs12, %rs10, %rs7;
	and.b16  	%rs3, %rs12, 3;
	mov.u32 	%r145, _ZZ9cuda_gemmIiLi128ELi16ELi1ELi1024ELi16ELi16ELi1EEviiiPT_S1_S1_iiE3Ash;
	add.s32 	%r18, %r145, %r142;
	shl.b32 	%r19, %r2, 2;
	add.s32 	%r20, %r18, %r19;
	add.s32 	%r21, %r3, %r2;
	add.s32 	%r22, %r21, %r2;
	mov.u32 	%r146, _ZZ9cuda_gemmIiLi128ELi16ELi1ELi1024ELi16ELi16ELi1EEviiiPT_S1_S1_iiE3Csh;
	add.s32 	%r23, %r146, %r142;
	add.s32 	%r24, %r23, %r19;
	add.s32 	%r25, %r24, %r19;
	shl.b32 	%r147, %r12, 6;
	or.b32  	%r148, %r147, %r143;
	add.s32 	%r26, %r145, %r148;
	setp.eq.s32 	%p6, %r16, 15;
	selp.b32 	%r149, -64, 0, %p6;
	add.s32 	%r27, %r26, %r149;
	setp.lt.u32 	%p7, %r16, 14;
	selp.b32 	%r150, 0, -64, %p7;
	add.s32 	%r28, %r26, %r150;
	setp.lt.u32 	%p8, %r16, 13;
	selp.b32 	%r151, 0, -64, %p8;
	add.s32 	%r29, %r26, %r151;
	setp.lt.u32 	%p9, %r16, 12;
	selp.b32 	%r152, 0, -64, %p9;
	add.s32 	%r30, %r26, %r152;
	setp.lt.u32 	%p10, %r16, 11;
	selp.b32 	%r153, 0, -64, %p10;
	add.s32 	%r31, %r26, %r153;
	setp.lt.u32 	%p11, %r16, 10;
	selp.b32 	%r154, 0, -64, %p11;
	add.s32 	%r32, %r26, %r154;
	setp.lt.u32 	%p12, %r16, 8;
	selp.b32 	%r155, 0, -64, %p12;
	add.s32 	%r33, %r26, %r155;
	setp.lt.u32 	%p13, %r16, 7;
	selp.b32 	%r156, 0, -64, %p13;
	add.s32 	%r34, %r26, %r156;
	setp.lt.u32 	%p14, %r16, 6;
	selp.b32 	%r157, 0, -64, %p14;
	add.s32 	%r35, %r26, %r157;
	setp.lt.u32 	%p15, %r16, 5;
	selp.b32 	%r158, 0, -64, %p15;
	add.s32 	%r36, %r26, %r158;
	setp.lt.u32 	%p16, %r16, 4;
	selp.b32 	%r159, 0, -64, %p16;
	add.s32 	%r37, %r26, %r159;
	setp.lt.u32 	%p17, %r16, 3;
	selp.b32 	%r160, 0, -64, %p17;
	add.s32 	%r38, %r26, %r160;
	setp.lt.u32 	%p18, %r16, 2;
	selp.b32 	%r161, 0, -64, %p18;
	add.s32 	%r39, %r26, %r161;
	setp.eq.s32 	%p19, %r16, 0;
	selp.b32 	%r162, 0, -64, %p19;
	add.s32 	%r40, %r26, %r162;
	add.s32 	%r163, %r1, 1;
	and.b32  	%r41, %r163, 15;
	add.s32 	%r164, %r1, 2;
	and.b32  	%r42, %r164, 15;
	add.s32 	%r165, %r1, 3;
	and.b32  	%r43, %r165, 15;
	add.s32 	%r166, %r1, 4;
	and.b32  	%r44, %r166, 15;
	add.s32 	%r167, %r1, 5;
	and.b32  	%r45, %r167, 15;
	add.s32 	%r168, %r1, 6;
	and.b32  	%r46, %r168, 15;
	add.s32 	%r169, %r1, 7;
	and.b32  	%r47, %r169, 15;
	xor.b32  	%r48, %r16, 8;
	add.s32 	%r170, %r1, 9;
	and.b32  	%r49, %r170, 15;
	add.s32 	%r171, %r1, 10;
	and.b32  	%r50, %r171, 15;
	add.s32 	%r172, %r1, 11;
	and.b32  	%r51, %r172, 15;
	add.s32 	%r173, %r1, 12;
	and.b32  	%r52, %r173, 15;
	add.s32 	%r174, %r1, 13;
	and.b32  	%r53, %r174, 15;
	add.s32 	%r175, %r1, 14;
	and.b32  	%r54, %r175, 15;
	add.s32 	%r176, %r1, -1;
	and.b32  	%r55, %r176, 15;
	shl.b32 	%r56, %r2, 4;
	shl.b32 	%r57, %r2, 3;
	mul.lo.s32 	%r58, %r2, 12;
	mul.wide.u32 	%rd4, %r2, 16;
	shr.u32 	%r59, %r2, 6;
	cvt.u64.u32 	%rd45, %r19;
$L__BB247_8:
	setp.eq.s16 	%p20, %rs3, 2;
	shl.b32 	%r61, %r267, 10;
	mov.u32 	%r268, %r1;
	@%p20 bra 	$L__BB247_12;
	setp.eq.s16 	%p21, %rs3, 3;
	add.s32 	%r62, %r61, %r1;
	mul.wide.u32 	%rd23, %r62, 4;
	add.s64 	%rd24, %rd2, %rd23;
	ld.global.u32 	%r177, [%rd24];
	st.shared.u32 	[%r18], %r177;
	mov.u32 	%r268, %r3;
	@%p21 bra 	$L__BB247_12;
	setp.eq.s16 	%p22, %rs3, 0;
	add.s32 	%r63, %r62, %r2;
	mul.wide.u32 	%rd25, %r63, 4;
	add.s64 	%rd26, %rd2, %rd25;
	ld.global.u32 	%r178, [%rd26];
	st.shared.u32 	[%r20], %r178;
	mov.u32 	%r268, %r21;
	@%p22 bra 	$L__BB247_12;
	add.s32 	%r179, %r63, %r2;
	mul.wide.u32 	%rd27, %r179, 4;
	add.s64 	%rd28, %rd2, %rd27;
	ld.global.u32 	%r180, [%rd28];
	add.s32 	%r181, %r20, %r19;
	st.shared.u32 	[%r181], %r180;
	mov.u32 	%r268, %r22;
$L__BB247_12:
	shl.b32 	%r182, %r268, 2;
	mov.u32 	%r183, _ZZ9cuda_gemmIiLi128ELi16ELi1ELi1024ELi16ELi16ELi1EEviiiPT_S1_S1_iiE3Ash;
	add.s32 	%r272, %r183, %r182;
	add.s32 	%r184, %r2, %r268;
	add.s32 	%r271, %r184, %r61;
	shl.b32 	%r185, %r2, 1;
	add.s32 	%r186, %r185, %r268;
	add.s32 	%r270, %r186, %r61;
	mad.lo.s32 	%r187, %r2, 3, %r268;
	add.s32 	%r269, %r187, %r61;
	cvt.u64.u32 	%rd29, %r268;
	cvt.u64.u32 	%rd30, %r61;
	add.s64 	%rd31, %rd29, %rd30;
	shl.b64 	%rd32, %rd31, 2;
	add.s64 	%rd49, %rd2, %rd32;
$L__BB247_13:
	ld.global.u32 	%r188, [%rd49];
	st.shared.u32 	[%r272], %r188;
	mul.wide.u32 	%rd33, %r271, 4;
	add.s64 	%rd34, %rd2, %rd33;
	ld.global.u32 	%r189, [%rd34];
	add.s32 	%r190, %r272, %r19;
	st.shared.u32 	[%r190], %r189;
	mul.wide.u32 	%rd35, %r270, 4;
	add.s64 	%rd36, %rd2, %rd35;
	ld.global.u32 	%r191, [%rd36];
	add.s32 	%r192, %r272, %r57;
	st.shared.u32 	[%r192], %r191;
	mul.wide.u32 	%rd37, %r269, 4;
	add.s64 	%rd38, %rd2, %rd37;
	ld.global.u32 	%r193, [%rd38];
	add.s32 	%r194, %r272, %r58;
	st.shared.u32 	[%r194], %r193;
	add.s32 	%r268, %r268, %r19;
	add.s32 	%r272, %r272, %r56;
	add.s32 	%r271, %r271, %r19;
	add.s32 	%r270, %r270, %r19;
	add.s32 	%r269, %r269, %r19;
	add.s64 	%rd49, %rd49, %rd4;
	setp.lt.u32 	%p23, %r268, 1024;
	@%p23 bra 	$L__BB247_13;
	setp.eq.s16 	%p24, %rs3, 2;
	bar.sync 	0;
	mov.u32 	%r274, %r1;
	@%p24 bra 	$L__BB247_18;
	setp.eq.s16 	%p25, %rs3, 3;
	mov.b32 	%r195, 0;
	st.shared.u32 	[%r23], %r195;
	mov.u32 	%r274, %r3;
	@%p25 bra 	$L__BB247_18;
	setp.eq.s16 	%p26, %rs3, 0;
	mov.b32 	%r196, 0;
	st.shared.u32 	[%r24], %r196;
	mov.u32 	%r274, %r21;
	@%p26 bra 	$L__BB247_18;
	mov.b32 	%r197, 0;
	st.shared.u32 	[%r25], %r197;
	mov.u32 	%r274, %r22;
$L__BB247_18:
	shl.b32 	%r198, %r274, 2;
	mov.u32 	%r199, _ZZ9cuda_gemmIiLi128ELi16ELi1ELi1024ELi16ELi16ELi1EEviiiPT_S1_S1_iiE3Csh;
	add.s32 	%r200, %r199, %r198;
	mov.b32 	%r201, 0;
	st.shared.u32 	[%r200], %r201;
	add.s32 	%r202, %r200, %r19;
	st.shared.u32 	[%r202], %r201;
	add.s32 	%r203, %r202, %r19;
	st.shared.u32 	[%r203], %r201;
	add.s32 	%r204, %r203, %r19;
	st.shared.u32 	[%r204], %r201;
	add.s32 	%r274, %r19, %r274;
	setp.lt.u32 	%p27, %r274, 1024;
	@%p27 bra 	$L__BB247_18;
	shr.u32 	%r276, %r1, 6;
	ld.shared.u32 	%r83, [%r26];
	ld.shared.u32 	%r84, [%r27+4];
	ld.shared.u32 	%r85, [%r28+8];
	ld.shared.u32 	%r86, [%r29+12];
	ld.shared.u32 	%r87, [%r30+16];
	ld.shared.u32 	%r88, [%r31+20];
	ld.shared.u32 	%r89, [%r32+24];
	setp.lt.u32 	%p28, %r16, 9;
	selp.b32 	%r205, 0, -64, %p28;
	add.s32 	%r206, %r26, %r205;
	ld.shared.u32 	%r90, [%r206+28];
	ld.shared.u32 	%r91, [%r33+32];
	ld.shared.u32 	%r92, [%r34+36];
	ld.shared.u32 	%r93, [%r35+40];
	ld.shared.u32 	%r94, [%r36+44];
	ld.shared.u32 	%r95, [%r37+48];
	ld.shared.u32 	%r96, [%r38+52];
	ld.shared.u32 	%r97, [%r39+56];
	ld.shared.u32 	%r98, [%r40+60];
$L__BB247_20:
	mad.lo.s32 	%r207, %r276, 68, %r17;
	ld.shared.u32 	%r208, [%r207];
	shfl.sync.idx.b32	%r209|%p29, %r208, %r16, 4127, -1;
	mul.lo.s32 	%r210, %r209, %r83;
	shfl.sync.idx.b32	%r211|%p30, %r208, %r41, 4127, -1;
	mad.lo.s32 	%r212, %r211, %r84, %r210;
	shfl.sync.idx.b32	%r213|%p31, %r208, %r42, 4127, -1;
	mad.lo.s32 	%r214, %r213, %r85, %r212;
	shfl.sync.idx.b32	%r215|%p32, %r208, %r43, 4127, -1;
	mad.lo.s32 	%r216, %r215, %r86, %r214;
	shfl.sync.idx.b32	%r217|%p33, %r208, %r44, 4127, -1;
	mad.lo.s32 	%r218, %r217, %r87, %r216;
	shfl.sync.idx.b32	%r219|%p34, %r208, %r45, 4127, -1;
	mad.lo.s32 	%r220, %r219, %r88, %r218;
	shfl.sync.idx.b32	%r221|%p35, %r208, %r46, 4127, -1;
	mad.lo.s32 	%r222, %r221, %r89, %r220;
	shfl.sync.idx.b32	%r223|%p36, %r208, %r47, 4127, -1;
	mad.lo.s32 	%r224, %r223, %r90, %r222;
	shfl.sync.idx.b32	%r225|%p37, %r208, %r48, 4127, -1;
	mad.lo.s32 	%r226, %r225, %r91, %r224;
	shfl.sync.idx.b32	%r227|%p38, %r208, %r49, 4127, -1;
	mad.lo.s32 	%r228, %r227, %r92, %r226;
	shfl.sync.idx.b32	%r229|%p39, %r208, %r50, 4127, -1;
	mad.lo.s32 	%r230, %r229, %r93, %r228;
	shfl.sync.idx.b32	%r231|%p40, %r208, %r51, 4127, -1;
	mad.lo.s32 	%r232, %r231, %r94, %r230;
	shfl.sync.idx.b32	%r233|%p41, %r208, %r52, 4127, -1;
	mad.lo.s32 	%r234, %r233, %r95, %r232;
	shfl.sync.idx.b32	%r235|%p42, %r208, %r53, 4127, -1;
	mad.lo.s32 	%r236, %r235, %r96, %r234;
	shfl.sync.idx.b32	%r237|%p43, %r208, %r54, 4127, -1;
	mad.lo.s32 	%r238, %r237, %r97, %r236;
	shfl.sync.idx.b32	%r239|%p44, %r208, %r55, 4127, -1;
	mad.lo.s32 	%r240, %r239, %r98, %r238;
	shl.b32 	%r241, %r12, 2;
	shl.b32 	%r242, %r276, 8;
	or.b32  	%r243, %r242, %r241;
	mov.u32 	%r244, _ZZ9cuda_gemmIiLi128ELi16ELi1ELi1024ELi16ELi16ELi1EEviiiPT_S1_S1_iiE3Csh;
	add.s32 	%r245, %r244, %r243;
	ld.shared.u32 	%r246, [%r245];
	add.s32 	%r247, %r246, %r240;
	st.shared.u32 	[%r245], %r247;
	add.s32 	%r276, %r276, %r59;
	setp.lt.u32 	%p45, %r276, 16;
	@%p45 bra 	$L__BB247_20;
	setp.eq.s16 	%p46, %rs3, 2;
	bar.sync 	0;
	mov.u32 	%r277, %r1;
	@%p46 bra 	$L__BB247_25;
	setp.eq.s16 	%p47, %rs3, 3;
	add.s32 	%r248, %r61, %r1;
	ld.shared.u32 	%r249, [%r23];
	mul.wide.s32 	%rd39, %r248, 4;
	add.s64 	%rd8, %rd3, %rd39;
	st.global.u32 	[%rd8], %r249;
	mov.u32 	%r277, %r3;
	@%p47 bra 	$L__BB247_25;
	setp.eq.s16 	%p48, %rs3, 0;
	ld.shared.u32 	%r250, [%r24];
	cvt.u64.u32 	%rd40, %r19;
	add.s64 	%rd9, %rd8, %rd40;
	st.global.u32 	[%rd9], %r250;
	mov.u32 	%r277, %r21;
	@%p48 bra 	$L__BB247_25;
	ld.shared.u32 	%r251, [%r25];
	add.s64 	%rd42, %rd9, %rd40;
	st.global.u32 	[%rd42], %r251;
	mov.u32 	%r277, %r22;
$L__BB247_25:
	add.s32 	%r252, %r61, %r277;
	shl.b32 	%r253, %r277, 2;
	add.s32 	%r255, %r244, %r253;
	ld.shared.u32 	%r256, [%r255];
	mul.wide.s32 	%rd43, %r252, 4;
	add.s64 	%rd44, %rd3, %rd43;
	st.global.u32 	[%rd44], %r256;
	add.s32 	%r257, %r255, %r19;
	ld.shared.u32 	%r258, [%r257];
	add.s64 	%rd46, %rd44, %rd45;
	st.global.u32 	[%rd46], %r258;
	add.s32 	%r259, %r257, %r19;
	ld.shared.u32 	%r260, [%r259];
	add.s64 	%rd47, %rd46, %rd45;
	st.global.u32 	[%rd47], %r260;
	add.s32 	%r261, %r259, %r19;
	ld.shared.u32 	%r262, [%r261];
	add.s64 	%rd48, %rd47, %rd45;
	st.global.u32 	[%rd48], %r262;
	add.s32 	%r277, %r19, %r277;
	setp.lt.u32 	%p49, %r277, 1024;
	@%p49 bra 	$L__BB247_25;
	add.s32 	%r267, %r267, %r14;
	setp.lt.u32 	%p50, %r267, %r15;
	@%p50 bra 	$L__BB247_8;
$L__BB247_27:
	ret;

}
	// .globl	_Z9cuda_gemmIiLi128ELi16ELi1ELi1024ELi32ELi32ELi0EEviiiPT_S1_S1_ii
.visible .entry _Z9cuda_gemmIiLi128ELi16ELi1ELi1024ELi32ELi32ELi0EEviiiPT_S1_S1_ii(
	.param .u32 _Z9cuda_gemmIiLi128ELi16ELi1ELi1024ELi32ELi32ELi0EEviiiPT_S1_S1_ii_param_0,
	.param .u32 _Z9cuda_gemmIiLi128ELi16ELi1ELi1024ELi32ELi32ELi0EEviiiPT_S1_S1_ii_param_1,
	.param .u32 _Z9cuda_gemmIiLi128ELi16ELi1ELi1024ELi32ELi32ELi0EEviiiPT_S1_S1_ii_param_2,
	.param .u64 .ptr .align 1 _Z9cuda_gemmIiLi128ELi16ELi1ELi1024ELi32ELi32ELi0EEviiiPT_S1_S1_ii_param_3,
	.param .u64 .ptr .align 1 _Z9cuda_gemmIiLi128ELi16ELi1ELi1024ELi32ELi32ELi0EEviiiPT_S1_S1_ii_param_4,
	.param .u64 .ptr .align 1 _Z9cuda_gemmIiLi128ELi16ELi1ELi1024ELi32ELi32ELi0EEviiiPT_S1_S1_ii_param_5,
	.param .u32 _Z9cuda_gemmIiLi128ELi16ELi1ELi1024ELi32ELi32ELi0EEviiiPT_S1_S1_ii_param_6,
	.param .u32 _Z9cuda_gemmIiLi128ELi16ELi1ELi1024ELi32ELi32ELi0EEviiiPT_S1_S1_ii_param_7
)
.maxntid 128
{
	.reg .pred 	%p<213>;
	.reg .b16 	%rs<6>;
	.reg .b32 	%r<1080>;
	.reg .b64 	%rd<37>;
	// demoted variable
	.shared .align 128 .b8 _ZZ9cuda_gemmIiLi128ELi16ELi1ELi1024ELi32ELi32ELi0EEviiiPT_S1_S1_iiE11kron_fac_sh[4224];
	// demoted variable
	.shared .align 128 .b8 _ZZ9cuda_gemmIiLi128ELi16ELi1ELi1024ELi32ELi32ELi0EEviiiPT_S1_S1_iiE3Ash[4096];
	// demoted variable
	.shared .align 128 .b8 _ZZ9cuda_gemmIiLi128ELi16ELi1ELi1024ELi32ELi32ELi0EEviiiPT_S1_S1_iiE3Csh[4096];
	ld.param.u32 	%r450, [_Z9cuda_gemmIiLi128ELi16ELi1ELi1024ELi32ELi32ELi0EEviiiPT_S1_S1_ii_param_1];
	ld.param.u32 	%r451, [_Z9cuda_gemmIiLi128ELi16ELi1ELi1024ELi32ELi32ELi0EEviiiPT_S1_S1_ii_param_2];
	ld.param.u64 	%rd5, [_Z9cuda_gemmIiLi128ELi16ELi1ELi1024ELi32ELi32ELi0EEviiiPT_S1_S1_ii_param_3];
	ld.param.u64 	%rd4, [_Z9cuda_gemmIiLi128ELi16ELi1ELi1024ELi32ELi32ELi0EEviiiPT_S1_S1_ii_param_4];
	ld.param.u64 	%rd6, [_Z9cuda_gemmIiLi128ELi16ELi1ELi1024ELi32ELi32ELi0EEviiiPT_S1_S1_ii_param_5];
	ld.param.u32 	%r452, [_Z9cuda_gemmIiLi128ELi16ELi1ELi1024ELi32ELi32ELi0EEviiiPT_S1_S1_ii_param_6];
	ld.param.u32 	%r453, [_Z9cuda_gemmIiLi128ELi16ELi1ELi1024ELi32ELi32ELi0EEviiiPT_S1_S1_ii_param_7];
	cvta.to.global.u64 	%rd1, %rd5;
	cvta.to.global.u64 	%rd2, %rd6;
	mov.u32 	%r1, %tid.x;
	mul.lo.s32 	%r2, %r453, %r452;
	setp.ge.u32 	%p1, %r1, %r2;
	@%p1 bra 	$L__BB248_3;
	mov.u32 	%r3, %ntid.x;
	cvta.to.global.u64 	%rd3, %rd4;
	mov.u32 	%r875, %r1;
$L__BB248_2:
	mul.wide.u32 	%rd7, %r875, 4;
	add.s64 	%rd8, %rd3, %rd7;
	ld.global.u32 	%r454, [%rd8];
	rem.u32 	%r455, %r875, %r452;
	mov.u32 	%r456, _ZZ9cuda_gemmIiLi128ELi16ELi1ELi1024ELi32ELi32ELi0EEviiiPT_S1_S1_iiE11kron_fac_sh;
	mad.lo.s32 	%r457, %r455, 132, %r456;
	div.u32 	%r458, %r875, %r453;
	shl.b32 	%r459, %r458, 2;
	add.s32 	%r460, %r457, %r459;
	st.shared.u32 	[%r460], %r454;
	add.s32 	%r875, %r875, %r3;
	setp.lt.u32 	%p2, %r875, %r2;
	@%p2 bra 	$L__BB248_2;
$L__BB248_3:
	div.s32 	%r6, 1024, %r453;
	min.s32 	%r7, %r6, 128;
	div.u32 	%r8, %r1, %r7;
	mov.u32 	%r9, %ntid.x;
	mov.u32 	%r908, %ctaid.y;
	mov.u32 	%r11, %nctaid.y;
	shl.b32 	%r461, %r11, 4;
	setp.ge.u32 	%p3, %r908, %r461;
	@%p3 bra 	$L__BB248_219;
	mov.u32 	%r463, %ctaid.x;
	shl.b32 	%r12, %r463, 10;
	min.s32 	%r13, %r453, 32;
	shl.b32 	%r464, %r453, 8;
	sub.s32 	%r14, 8223, %r464;
	mul.lo.s32 	%r15, %r6, %r463;
	add.s32 	%r16, %r1, %r9;
	cvt.u16.u32 	%rs2, %r16;
	xor.b16  	%rs3, %rs2, 1023;
	cvt.u16.u32 	%rs4, %r9;
	div.u16 	%rs5, %rs3, %rs4;
	and.b16  	%rs1, %rs5, 3;
	shl.b32 	%r465, %r1, 2;
	mov.u32 	%r466, _ZZ9cuda_gemmIiLi128ELi16ELi1ELi1024ELi32ELi32ELi0EEviiiPT_S1_S1_iiE3Ash;
	add.s32 	%r17, %r466, %r465;
	shl.b32 	%r18, %r9, 2;
	add.s32 	%r19, %r17, %r18;
	add.s32 	%r20, %r16, %r9;
	add.s32 	%r21, %r20, %r9;
	mov.u32 	%r467, _ZZ9cuda_gemmIiLi128ELi16ELi1ELi1024ELi32ELi32ELi0EEviiiPT_S1_S1_iiE3Csh;
	add.s32 	%r22, %r467, %r465;
	add.s32 	%r23, %r22, %r18;
	add.s32 	%r24, %r23, %r18;
	shl.b32 	%r25, %r9, 4;
	shl.b32 	%r26, %r9, 3;
	mul.lo.s32 	%r27, %r9, 12;
	div.u32 	%r28, %r9, %r7;
	rem.u32 	%r29, %r1, %r7;
$L__BB248_5:
	setp.eq.s16 	%p4, %rs1, 2;
	mul.lo.s32 	%r63, %r908, %r451;
	mov.u32 	%r909, %r1;
	@%p4 bra 	$L__BB248_9;
	setp.eq.s16 	%p5, %rs1, 3;
	add.s32 	%r468, %r63, %r12;
	add.s32 	%r64, %r468, %r1;
	mul.wide.u32 	%rd9, %r64, 4;
	add.s64 	%rd10, %rd1, %rd9;
	ld.global.u32 	%r469, [%rd10];
	st.shared.u32 	[%r17], %r469;
	mov.u32 	%r909, %r16;
	@%p5 bra 	$L__BB248_9;
	setp.eq.s16 	%p6, %rs1, 0;
	add.s32 	%r65, %r64, %r9;
	mul.wide.u32 	%rd11, %r65, 4;
	add.s64 	%rd12, %rd1, %rd11;
	ld.global.u32 	%r470, [%rd12];
	st.shared.u32 	[%r19], %r470;
	mov.u32 	%r909, %r20;
	@%p6 bra 	$L__BB248_9;
	add.s32 	%r471, %r65, %r9;
	mul.wide.u32 	%rd13, %r471, 4;
	add.s64 	%rd14, %rd1, %rd13;
	ld.global.u32 	%r472, [%rd14];
	add.s32 	%r473, %r19, %r18;
	st.shared.u32 	[%r473], %r472;
	mov.u32 	%r909, %r21;
$L__BB248_9:
	shl.b32 	%r474, %r909, 2;
	mov.u32 	%r475, _ZZ9cuda_gemmIiLi128ELi16ELi1ELi1024ELi32ELi32ELi0EEviiiPT_S1_S1_iiE3Ash;
	add.s32 	%r914, %r475, %r474;
	add.s32 	%r476, %r12, %r909;
	add.s32 	%r910, %r476, %r63;
	add.s32 	%r913, %r910, %r9;
	shl.b32 	%r477, %r9, 1;
	add.s32 	%r912, %r910, %r477;
	mad.lo.s32 	%r911, %r9, 3, %r910;
$L__BB248_10:
	mul.wide.u32 	%rd15, %r910, 4;
	add.s64 	%rd16, %rd1, %rd15;
	ld.global.u32 	%r478, [%rd16];
	st.shared.u32 	[%r914], %r478;
	mul.wide.u32 	%rd17, %r913, 4;
	add.s64 	%rd18, %rd1, %rd17;
	ld.global.u32 	%r479, [%rd18];
	add.s32 	%r480, %r914, %r18;
	st.shared.u32 	[%r480], %r479;
	mul.wide.u32 	%rd19, %r912, 4;
	add.s64 	%rd20, %rd1, %rd19;
	ld.global.u32 	%r481, [%rd20];
	add.s32 	%r482, %r914, %r26;
	st.shared.u32 	[%r482], %r481;
	mul.wide.u32 	%rd21, %r911, 4;
	add.s64 	%rd22, %rd1, %rd21;
	ld.global.u32 	%r483, [%rd22];
	add.s32 	%r484, %r914, %r27;
	st.shared.u32 	[%r484], %r483;
	add.s32 	%r909, %r909, %r18;
	add.s32 	%r914, %r914, %r25;
	add.s32 	%r913, %r913, %r18;
	add.s32 	%r912, %r912, %r18;
	add.s32 	%r911, %r911, %r18;
	add.s32 	%r910, %r910, %r18;
	setp.lt.u32 	%p7, %r909, 1024;
	@%p7 bra 	$L__BB248_10;
	setp.eq.s16 	%p8, %rs1, 2;
	bar.sync 	0;
	mov.u32 	%r916, %r1;
	@%p8 bra 	$L__BB248_15;
	setp.eq.s16 	%p9, %rs1, 3;
	mov.b32 	%r485, 0;
	st.shared.u32 	[%r22], %r485;
	mov.u32 	%r916, %r16;
	@%p9 bra 	$L__BB248_15;
	setp.eq.s16 	%p10, %rs1, 0;
	mov.b32 	%r486, 0;
	st.shared.u32 	[%r23], %r486;
	mov.u32 	%r916, %r20;
	@%p10 bra 	$L__BB248_15;
	mov.b32 	%r487, 0;
	st.shared.u32 	[%r24], %r487;
	mov.u32 	%r916, %r21;
$L__BB248_15:
	shl.b32 	%r488, %r916, 2;
	mov.u32 	%r489, _ZZ9cuda_gemmIiLi128ELi16ELi1ELi1024ELi32ELi32ELi0EEviiiPT_S1_S1_iiE3Csh;
	add.s32 	%r490, %r489, %r488;
	mov.b32 	%r491, 0;
	st.shared.u32 	[%r490], %r491;
	add.s32 	%r492, %r490, %r18;
	st.shared.u32 	[%r492], %r491;
	add.s32 	%r493, %r492, %r18;
	st.shared.u32 	[%r493], %r491;
	add.s32 	%r494, %r493, %r18;
	st.shared.u32 	[%r494], %r491;
	add.s32 	%r916, %r18, %r916;
	setp.lt.u32 	%p11, %r916, 1024;
	@%p11 bra 	$L__BB248_15;
	setp.lt.s32 	%p12, %r6, 1;
	@%p12 bra 	$L__BB248_213;
	and.b32  	%r496, %r1, 31;
	rem.s32 	%r85, %r496, %r13;
	add.s32 	%r497, %r85, 1;
	setp.lt.s32 	%p13, %r497, %r13;
	selp.b32 	%r86, 0, %r13, %p13;
	add.s32 	%r498, %r85, 2;
	setp.lt.s32 	%p14, %r498, %r13;
	selp.b32 	%r87, 0, %r13, %p14;
	add.s32 	%r499, %r85, 3;
	setp.lt.s32 	%p15, %r499, %r13;
	selp.b32 	%r88, 0, %r13, %p15;
	add.s32 	%r500, %r85, 4;
	setp.lt.s32 	%p16, %r500, %r13;
	selp.b32 	%r89, 0, %r13, %p16;
	add.s32 	%r501, %r85, 5;
	setp.lt.s32 	%p17, %r501, %r13;
	selp.b32 	%r90, 0, %r13, %p17;
	add.s32 	%r502, %r85, 6;
	setp.lt.s32 	%p18, %r502, %r13;
	selp.b32 	%r91, 0, %r13, %p18;
	add.s32 	%r503, %r85, 7;
	setp.lt.s32 	%p19, %r503, %r13;
	selp.b32 	%r92, 0, %r13, %p19;
	add.s32 	%r504, %r85, 8;
	setp.lt.s32 	%p20, %r504, %r13;
	selp.b32 	%r93, 0, %r13, %p20;
	add.s32 	%r505, %r85, 9;
	setp.lt.s32 	%p21, %r505, %r13;
	selp.b32 	%r94, 0, %r13, %p21;
	add.s32 	%r506, %r85, 10;
	setp.lt.s32 	%p22, %r506, %r13;
	selp.b32 	%r95, 0, %r13, %p22;
	add.s32 	%r507, %r85, 11;
	setp.lt.s32 	%p23, %r507, %r13;
	selp.b32 	%r96, 0, %r13, %p23;
	add.s32 	%r508, %r85, 12;
	setp.lt.s32 	%p24, %r508, %r13;
	selp.b32 	%r97, 0, %r13, %p24;
	add.s32 	%r509, %r85, 13;
	setp.lt.s32 	%p25, %r509, %r13;
	selp.b32 	%r98, 0, %r13, %p25;
	add.s32 	%r510, %r85, 14;
	setp.lt.s32 	%p26, %r510, %r13;
	selp.b32 	%r99, 0, %r13, %p26;
	add.s32 	%r511, %r85, 15;
	setp.lt.s32 	%p27, %r511, %r13;
	selp.b32 	%r100, 0, %r13, %p27;
	add.s32 	%r512, %r85, 16;
	setp.lt.s32 	%p28, %r512, %r13;
	selp.b32 	%r101, 0, %r13, %p28;
	add.s32 	%r513, %r85, 17;
	setp.lt.s32 	%p29, %r513, %r13;
	selp.b32 	%r102, 0, %r13, %p29;
	add.s32 	%r514, %r85, 18;
	setp.lt.s32 	%p30, %r514, %r13;
	selp.b32 	%r103, 0, %r13, %p30;
	add.s32 	%r515, %r85, 19;
	setp.lt.s32 	%p31, %r515, %r13;
	selp.b32 	%r104, 0, %r13, %p31;
	add.s32 	%r516, %r85, 20;
	setp.lt.s32 	%p32, %r516, %r13;
	selp.b32 	%r105, 0, %r13, %p32;
	add.s32 	%r517, %r85, 21;
	setp.lt.s32 	%p33, %r517, %r13;
	selp.b32 	%r106, 0, %r13, %p33;
	add.s32 	%r518, %r85, 22;
	setp.lt.s32 	%p34, %r518, %r13;
	selp.b32 	%r107, 0, %r13, %p34;
	add.s32 	%r519, %r85, 23;
	setp.lt.s32 	%p35, %r519, %r13;
	selp.b32 	%r108, 0, %r13, %p35;
	add.s32 	%r520, %r85, 24;
	setp.lt.s32 	%p36, %r520, %r13;
	selp.b32 	%r109, 0, %r13, %p36;
	add.s32 	%r521, %r85, 25;
	setp.lt.s32 	%p37, %r521, %r13;
	selp.b32 	%r110, 0, %r13, %p37;
	add.s32 	%r522, %r85, 26;
	setp.lt.s32 	%p38, %r522, %r13;
	selp.b32 	%r111, 0, %r13, %p38;
	add.s32 	%r523, %r85, 27;
	setp.lt.s32 	%p39, %r523, %r13;
	selp.b32 	%r112, 0, %r13, %p39;
	add.s32 	%r524, %r85, 28;
	setp.lt.s32 	%p40, %r524, %r13;
	selp.b32 	%r113, 0, %r13, %p40;
	add.s32 	%r525, %r85, 29;
	setp.lt.s32 	%p41, %r525, %r13;
	selp.b32 	%r114, 0, %r13, %p41;
	add.s32 	%r526, %r85, 30;
	setp.lt.s32 	%p42, %r526, %r13;
	selp.b32 	%r115, 0, %r13, %p42;
	add.s32 	%r527, %r85, 31;
	setp.lt.s32 	%p43, %r527, %r13;
	selp.b32 	%r116, 0, %r13, %p43;
	sub.s32 	%r117, %r85, %r86;
	sub.s32 	%r118, %r85, %r87;
	sub.s32 	%r119, %r85, %r88;
	sub.s32 	%r120, %r85, %r89;
	sub.s32 	%r121, %r85, %r90;
	sub.s32 	%r122, %r85, %r91;
	sub.s32 	%r123, %r85, %r92;
	sub.s32 	%r124, %r85, %r93;
	sub.s32 	%r125, %r85, %r94;
	sub.s32 	%r126, %r85, %r95;
	sub.s32 	%r127, %r85, %r96;
	sub.s32 	%r128, %r85, %r97;
	sub.s32 	%r129, %r85, %r98;
	sub.s32 	%r130, %r85, %r99;
	sub.s32 	%r131, %r85, %r100;
	sub.s32 	%r132, %r85, %r101;
	sub.s32 	%r133, %r85, %r102;
	sub.s32 	%r134, %r85, %r103;
	sub.s32 	%r135, %r85, %r104;
	sub.s32 	%r136, %r85, %r105;
	sub.s32 	%r137, %r85, %r106;
	sub.s32 	%r138, %r85, %r107;
	sub.s32 	%r139, %r85, %r108;
	sub.s32 	%r140, %r85, %r109;
	sub.s32 	%r141, %r85, %r110;
	sub.s32 	%r142, %r85, %r111;
	sub.s32 	%r143, %r85, %r112;
	sub.s32 	%r144, %r85, %r113;
	sub.s32 	%r145, %r85, %r114;
	sub.s32 	%r146, %r85, %r115;
	sub.s32 	%r147, %r85, %r116;
	setp.lt.s32 	%p44, %r85, %r453;
	selp.b32 	%r528, 0, %r453, %p44;
	sub.s32 	%r148, %r85, %r528;
	setp.lt.s32 	%p45, %r497, %r453;
	selp.b32 	%r529, 0, %r453, %p45;
	sub.s32 	%r149, %r497, %r529;
	setp.lt.s32 	%p46, %r498, %r453;
	selp.b32 	%r530, 0, %r453, %p46;
	sub.s32 	%r150, %r498, %r530;
	setp.lt.s32 	%p47, %r499, %r453;
	selp.b32 	%r531, 0, %r453, %p47;
	sub.s32 	%r151, %r499, %r531;
	setp.lt.s32 	%p48, %r500, %r453;
	selp.b32 	%r532, 0, %r453, %p48;
	sub.s32 	%r152, %r500, %r532;
	setp.lt.s32 	%p49, %r501, %r453;
	selp.b32 	%r533, 0, %r453, %p49;
	sub.s32 	%r153, %r501, %r533;
	setp.lt.s32 	%p50, %r502, %r453;
	selp.b32 	%r534, 0, %r453, %p50;
	sub.s32 	%r154, %r502, %r534;
	setp.lt.s32 	%p51, %r503, %r453;
	selp.b32 	%r535, 0, %r453, %p51;
	sub.s32 	%r155, %r503, %r535;
	setp.lt.s32 	%p52, %r504, %r453;
	selp.b32 	%r536, 0, %r453, %p52;
	sub.s32 	%r156, %r504, %r536;
	setp.lt.s32 	%p53, %r505, %r453;
	selp.b32 	%r537, 0, %r453, %p53;
	sub.s32 	%r157, %r505, %r537;
	setp.lt.s32 	%p54, %r506, %r453;
	selp.b32 	%r538, 0, %r453, %p54;
	sub.s32 	%r158, %r506, %r538;
	setp.lt.s32 	%p55, %r507, %r453;
	selp.b32 	%r539, 0, %r453, %p55;
	sub.s32 	%r159, %r507, %r539;
	setp.lt.s32 	%p56, %r508, %r453;
	selp.b32 	%r540, 0, %r453, %p56;
	sub.s32 	%r160, %r508, %r540;
	setp.lt.s32 	%p57, %r509, %r453;
	selp.b32 	%r541, 0, %r453, %p57;
	sub.s32 	%r161, %r509, %r541;
	setp.lt.s32 	%p58, %r510, %r453;
	selp.b32 	%r542, 0, %r453, %p58;
	sub.s32 	%r162, %r510, %r542;
	setp.lt.s32 	%p59, %r511, %r453;
	selp.b32 	%r543, 0, %r453, %p59;
	sub.s32 	%r163, %r511, %r543;
	setp.lt.s32 	%p60, %r512, %r453;
	selp.b32 	%r544, 0, %r453, %p60;
	sub.s32 	%r164, %r512, %r544;
	setp.lt.s32 	%p61, %r513, %r453;
	selp.b32 	%r545, 0, %r453, %p61;
	sub.s32 	%r165, %r513, %r545;
	setp.lt.s32 	%p62, %r514, %r453;
	selp.b32 	%r546, 0, %r453, %p62;
	sub.s32 	%r166, %r514, %r546;
	setp.lt.s32 	%p63, %r515, %r453;
	selp.b32 	%r547, 0, %r453, %p63;
	sub.s32 	%r167, %r515, %r547;
	setp.lt.s32 	%p64, %r516, %r453;
	selp.b32 	%r548, 0, %r453, %p64;
	sub.s32 	%r168, %r516, %r548;
	setp.lt.s32 	%p65, %r517, %r453;
	selp.b32 	%r549, 0, %r453, %p65;
	sub.s32 	%r169, %r517, %r549;
	setp.lt.s32 	%p66, %r518, %r453;
	selp.b32 	%r550, 0, %r453, %p66;
	sub.s32 	%r170, %r518, %r550;
	setp.lt.s32 	%p67, %r519, %r453;
	selp.b32 	%r551, 0, %r453, %p67;
	sub.s32 	%r171, %r519, %r551;
	setp.lt.s32 	%p68, %r520, %r453;
	selp.b32 	%r552, 0, %r453, %p68;
	sub.s32 	%r172, %r520, %r552;
	setp.lt.s32 	%p69, %r521, %r453;
	selp.b32 	%r553, 0, %r453, %p69;
	sub.s32 	%r173, %r521, %r553;
	setp.lt.s32 	%p70, %r522, %r453;
	selp.b32 	%r554, 0, %r453, %p70;
	sub.s32 	%r174, %r522, %r554;
	setp.lt.s32 	%p71, %r523, %r453;
	selp.b32 	%r555, 0, %r453, %p71;
	sub.s32 	%r175, %r523, %r555;
	setp.lt.s32 	%p72, %r524, %r453;
	selp.b32 	%r556, 0, %r453, %p72;
	sub.s32 	%r176, %r524, %r556;
	setp.lt.s32 	%p73, %r525, %r453;
	selp.b32 	%r557, 0, %r453, %p73;
	sub.s32 	%r177, %r525, %r557;
	setp.lt.s32 	%p74, %r526, %r453;
	selp.b32 	%r558, 0, %r453, %p74;
	sub.s32 	%r178, %r526, %r558;
	setp.eq.s32 	%p75, %r85, 0;
	selp.b32 	%r559, 0, -32, %p75;
	add.s32 	%r179, %r559, %r527;
	mov.b32 	%r950, 0;
	shl.b32 	%r691, %r117, 2;
	shl.b32 	%r694, %r118, 2;
	shl.b32 	%r697, %r119, 2;
	shl.b32 	%r700, %r120, 2;
	shl.b32 	%r703, %r121, 2;
	shl.b32 	%r706, %r122, 2;
	shl.b32 	%r709, %r123, 2;
	shl.b32 	%r712, %r124, 2;
	shl.b32 	%r715, %r125, 2;
	shl.b32 	%r718, %r126, 2;
	shl.b32 	%r721, %r127, 2;
	shl.b32 	%r724, %r128, 2;
	shl.b32 	%r727, %r129, 2;
	shl.b32 	%r730, %r130, 2;
	shl.b32 	%r733, %r131, 2;
	shl.b32 	%r736, %r132, 2;
	shl.b32 	%r739, %r133, 2;
	shl.b32 	%r742, %r134, 2;
	shl.b32 	%r745, %r135, 2;
	shl.b32 	%r748, %r136, 2;
	shl.b32 	%r751, %r137, 2;
	shl.b32 	%r754, %r138, 2;
	shl.b32 	%r757, %r139, 2;
	shl.b32 	%r760, %r140, 2;
	shl.b32 	%r763, %r141, 2;
	shl.b32 	%r766, %r142, 2;
	shl.b32 	%r769, %r143, 2;
	shl.b32 	%r772, %r144, 2;
	shl.b32 	%r775, %r145, 2;
	shl.b32 	%r778, %r146, 2;
	shl.b32 	%r781, %r147, 2;
$L__BB248_18:
	setp.lt.s32 	%p76, %r453, 1;
	add.s32 	%r215, %r950, %r29;
	mad.lo.s32 	%r216, %r215, %r453, %r85;
	@%p76 bra 	$L__BB248_20;
	shl.b32 	%r560, %r216, 2;
	mov.u32 	%r561, _ZZ9cuda_gemmIiLi128ELi16ELi1ELi1024ELi32ELi32ELi0EEviiiPT_S1_S1_iiE3Ash;
	add.s32 	%r562, %r561, %r560;
	ld.shared.u32 	%r951, [%r562];
$L__BB248_20:
	setp.lt.s32 	%p77, %r453, 2;
	@%p77 bra 	$L__BB248_22;
	sub.s32 	%r563, %r216, %r86;
	shl.b32 	%r564, %r563, 2;
	mov.u32 	%r565, _ZZ9cuda_gemmIiLi128ELi16ELi1ELi1024ELi32ELi32ELi0EEviiiPT_S1_S1_iiE3Ash;
	add.s32 	%r566, %r565, %r564;
	ld.shared.u32 	%r952, [%r566+4];
$L__BB248_22:
	setp.lt.s32 	%p78, %r453, 3;
	@%p78 bra 	$L__BB248_24;
	sub.s32 	%r567, %r216, %r87;
	shl.b32 	%r568, %r567, 2;
	mov.u32 	%r569, _ZZ9cuda_gemmIiLi128ELi16ELi1ELi1024ELi32ELi32ELi0EEviiiPT_S1_S1_iiE3Ash;
	add.s32 	%r570, %r569, %r568;
	ld.shared.u32 	%r953, [%r570+8];
$L__BB248_24:
	setp.lt.s32 	%p79, %r453, 4;
	@%p79 bra 	$L__BB248_26;
	sub.s32 	%r571, %r216, %r88;
	shl.b32 	%r572, %r571, 2;
	mov.u32 	%r573, _ZZ9cuda_gemmIiLi128ELi16ELi1ELi1024ELi32ELi32ELi0EEviiiPT_S1_S1_iiE3Ash;
	add.s32 	%r574, %r573, %r572;
	ld.shared.u32 	%r954, [%r574+12];
$L__BB248_26:
	setp.lt.s32 	%p80, %r453, 5;
	@%p80 bra 	$L__BB248_28;
	sub.s32 	%r575, %r216, %r89;
	shl.b32 	%r576, %r575, 2;
	mov.u32 	%r577, _ZZ9cuda_gemmIiLi128ELi16ELi1ELi1024ELi32ELi32ELi0EEviiiPT_S1_S1_iiE3Ash;
	add.s32 	%r578, %r577, %r576;
	ld.shared.u32 	%r955, [%r578+16];
$L__BB248_28:
	setp.lt.s32 	%p81, %r453, 6;
	@%p81 bra 	$L__BB248_30;
	sub.s32 	%r579, %r216, %r90;
	shl.b32 	%r580, %r579, 2;
	mov.u32 	%r581, _ZZ9cuda_gemmIiLi128ELi16ELi1ELi1024ELi32ELi32ELi0EEviiiPT_S1_S1_iiE3Ash;
	add.s32 	%r582, %r581, %r580;
	ld.shared.u32 	%r956, [%r582+20];
$L__BB248_30:
	setp.lt.s32 	%p82, %r453, 7;
	@%p82 bra 	$L__BB248_32;
	sub.s32 	%r583, %r216, %r91;
	shl.b32 	%r584, %r583, 2;
	mov.u32 	%r585, _ZZ9cuda_gemmIiLi128ELi16ELi1ELi1024ELi32ELi32ELi0EEviiiPT_S1_S1_iiE3Ash;
	add.s32 	%r586, %r585, %r584;
	ld.shared.u32 	%r957, [%r586+24];
$L__BB248_32:
	setp.lt.s32 	%p83, %r453, 8;
	@%p83 bra 	$L__BB248_34;
	sub.s32 	%r587, %r216, %r92;
	shl.b32 	%r588, %r587, 2;
	mov.u32 	%r589, _ZZ9cuda_gemmIiLi128ELi16ELi1ELi1024ELi32ELi32ELi0EEviiiPT_S1_S1_iiE3Ash;
	add.s32 	%r590, %r589, %r588;
	ld.shared.u32 	%r958, [%r590+28];
$L__BB248_34:
	setp.lt.s32 	%p84, %r453, 9;
	@%p84 bra 	$L__BB248_36;
	sub.s32 	%r591, %r216, %r93;
	shl.b32 	%r592, %r591, 2;
	mov.u32 	%r593, _ZZ9cuda_gemmIiLi128ELi16ELi1ELi1024ELi32ELi32ELi0EEviiiPT_S1_S1_iiE3Ash;
	add.s32 	%r594, %r593, %r592;
	ld.shared.u32 	%r959, [%r594+32];
$L__BB248_36:
	setp.lt.s32 	%p85, %r453, 10;
	@%p85 bra 	$L__BB248_38;
	sub.s32 	%r595, %r216, %r94;
	shl.b32 	%r596, %r595, 2;
	mov.u32 	%r597, _ZZ9cuda_gemmIiLi128ELi16ELi1ELi1024ELi32ELi32ELi0EEviiiPT_S1_S1_iiE3Ash;
	add.s32 	%r598, %r597, %r596;
	ld.shared.u32 	%r960, [%r598+36];
$L__BB248_38:
	setp.lt.s32 	%p86, %r453, 11;
	@%p86 bra 	$L__BB248_40;
	sub.s32 	%r599, %r216, %r95;
	shl.b32 	%r600, %r599, 2;
	mov.u32 	%r601, _ZZ9cuda_gemmIiLi128ELi16ELi1ELi1024ELi32ELi32ELi0EEviiiPT_S1_S1_iiE3Ash;
	add.s32 	%r602, %r601, %r600;
	ld.shared.u32 	%r961, [%r602+40];
$L__BB248_40:
	setp.lt.s32 	%p87, %r453, 12;
	@%p87 bra 	$L__BB248_42;
	sub.s32 	%r603, %r216, %r96;
	shl.b32 	%r604, %r603, 2;
	mov.u32 	%r605, _ZZ9cuda_gemmIiLi128ELi16ELi1ELi1024ELi32ELi32ELi0EEviiiPT_S1_S1_iiE3Ash;
	add.s32 	%r606, %r605, %r604;
	ld.shared.u32 	%r962, [%r606+44];
$L__BB248_42:
	setp.lt.s32 	%p88, %r453, 13;
	@%p88 bra 	$L__BB248_44;
	sub.s32 	%r607, %r216, %r97;
	shl.b32 	%r608, %r607, 2;
	mov.u32 	%r609, _ZZ9cuda_gemmIiLi128ELi16ELi1ELi1024ELi32ELi32ELi0EEviiiPT_S1_S1_iiE3Ash;
	add.s32 	%r610, %r609, %r608;
	ld.shared.u32 	%r963, [%r610+48];
$L__BB248_44:
	setp.lt.s32 	%p89, %r453, 14;
	@%p89 bra 	$L__BB248_46;
	sub.s32 	%r611, %r216, %r98;
	shl.b32 	%r612, %r611, 2;
	mov.u32 	%r613, _ZZ9cuda_gemmIiLi128ELi16ELi1ELi1024ELi32ELi32ELi0EEviiiPT_S1_S1_iiE3Ash;
	add.s32 	%r614, %r613, %r612;
	ld.shared.u32 	%r964, [%r614+52];
$L__BB248_46:
	setp.lt.s32 	%p90, %r453, 15;
	@%p90 bra 	$L__BB248_48;
	sub.s32 	%r615, %r216, %r99;
	shl.b32 	%r616, %r615, 2;
	mov.u32 	%r617, _ZZ9cuda_gemmIiLi128ELi16ELi1ELi1024ELi32ELi32ELi0EEviiiPT_S1_S1_iiE3Ash;
	add.s32 	%r618, %r617, %r616;
	ld.shared.u32 	%r965, [%r618+56];
$L__BB248_48:
	setp.lt.s32 	%p91, %r453, 16;
	@%p91 bra 	$L__BB248_50;
	sub.s32 	%r619, %r216, %r100;
	shl.b32 	%r620, %r619, 2;
	mov.u32 	%r621, _ZZ9cuda_gemmIiLi128ELi16ELi1ELi1024ELi32ELi32ELi0EEviiiPT_S1_S1_iiE3Ash;
	add.s32 	%r622, %r621, %r620;
	ld.shared.u32 	%r966, [%r622+60];
$L__BB248_50:
	setp.lt.s32 	%p92, %r453, 17;
	@%p92 bra 	$L__BB248_52;
	sub.s32 	%r623, %r216, %r101;
	shl.b32 	%r624, %r623, 2;
	mov.u32 	%r625, _ZZ9cuda_gemmIiLi128ELi16ELi1ELi1024ELi32ELi32ELi0EEviiiPT_S1_S1_iiE3Ash;
	add.s32 	%r626, %r625, %r624;
	ld.shared.u32 	%r967, [%r626+64];
$L__BB248_52:
	setp.lt.s32 	%p93, %r453, 18;
	@%p93 bra 	$L__BB248_54;
	sub.s32 	%r627, %r216, %r102;
	shl.b32 	%r628, %r627, 2;
	mov.u32 	%r629, _ZZ9cuda_gemmIiLi128ELi16ELi1ELi1024ELi32ELi32ELi0EEviiiPT_S1_S1_iiE3Ash;
	add.s32 	%r630, %r629, %r628;
	ld.shared.u32 	%r968, [%r630+68];
$L__BB248_54:
	setp.lt.s32 	%p94, %r453, 19;
	@%p94 bra 	$L__BB248_56;
	sub.s32 	%r631, %r216, %r103;
	shl.b32 	%r632, %r631, 2;
	mov.u32 	%r633, _ZZ9cuda_gemmIiLi128ELi16ELi1ELi1024ELi32ELi32ELi0EEviiiPT_S1_S1_iiE3Ash;
	add.s32 	%r634, %r633, %r632;
	ld.shared.u32 	%r969, [%r634+72];
$L__BB248_56:
	setp.lt.s32 	%p95, %r453, 20;
	@%p95 bra 	$L__BB248_58;
	sub.s32 	%r635, %r216, %r104;
	shl.b32 	%r636, %r635, 2;
	mov.u32 	%r637, _ZZ9cuda_gemmIiLi128ELi16ELi1ELi1024ELi32ELi32ELi0EEviiiPT_S1_S1_iiE3Ash;
	add.s32 	%r638, %r637, %r636;
	ld.shared.u32 	%r970, [%r638+76];
$L__BB248_58:
	setp.lt.s32 	%p96, %r453, 21;
	@%p96 bra 	$L__BB248_60;
	sub.s32 	%r639, %r216, %r105;
	shl.b32 	%r640, %r639, 2;
	mov.u32 	%r641, _ZZ9cuda_gemmIiLi128ELi16ELi1ELi1024ELi32ELi32ELi0EEviiiPT_S1_S1_iiE3Ash;
	add.s32 	%r642, %r641, %r640;
	ld.shared.u32 	%r971, [%r642+80];
$L__BB248_60:
	setp.lt.s32 	%p97, %r453, 22;
	@%p97 bra 	$L__BB248_62;
	sub.s32 	%r643, %r216, %r106;
	shl.b32 	%r644, %r643, 2;
	mov.u32 	%r645, _ZZ9cuda_gemmIiLi128ELi16ELi1ELi1024ELi32ELi32ELi0EEviiiPT_S1_S1_iiE3Ash;
	add.s32 	%r646, %r645, %r644;
	ld.shared.u32 	%r972, [%r646+84];
$L__BB248_62:
	setp.lt.s32 	%p98, %r453, 23;
	@%p98 bra 	$L__BB248_64;
	sub.s32 	%r647, %r216, %r107;
	shl.b32 	%r648, %r647, 2;
	mov.u32 	%r649, _ZZ9cuda_gemmIiLi128ELi16ELi1ELi1024ELi32ELi32ELi0EEviiiPT_S1_S1_iiE3Ash;
	add.s32 	%r650, %r649, %r648;
	ld.shared.u32 	%r973, [%r650+88];
$L__BB248_64:
	setp.lt.s32 	%p99, %r453, 24;
	@%p99 bra 	$L__BB248_66;
	sub.s32 	%r651, %r216, %r108;
	shl.b32 	%r652, %r651, 2;
	mov.u32 	%r653, _ZZ9cuda_gemmIiLi128ELi16ELi1ELi1024ELi32ELi32ELi0EEviiiPT_S1_S1_iiE3Ash;
	add.s32 	%r654, %r653, %r652;
	ld.shared.u32 	%r974, [%r654+92];
$L__BB248_66:
	setp.lt.s32 	%p100, %r453, 25;
	@%p100 bra 	$L__BB248_68;
	sub.s32 	%r655, %r216, %r109;
	shl.b32 	%r656, %r655, 2;
	mov.u32 	%r657, _ZZ9cuda_gemmIiLi128ELi16ELi1ELi1024ELi32ELi32ELi0EEviiiPT_S1_S1_iiE3Ash;
	add.s32 	%r658, %r657, %r656;
	ld.shared.u32 	%r975, [%r658+96];
$L__BB248_68:
	setp.lt.s32 	%p101, %r453, 26;
	@%p101 bra 	$L__BB248_70;
	sub.s32 	%r659, %r216, %r110;
	shl.b32 	%r660, %r659, 2;
	mov.u32 	%r661, _ZZ9cuda_gemmIiLi128ELi16ELi1ELi1024ELi32ELi32ELi0EEviiiPT_S1_S1_iiE3Ash;
	add.s32 	%r662, %r661, %r660;
	ld.shared.u32 	%r976, [%r662+100];
$L__BB248_70:
	setp.lt.s32 	%p102, %r453, 27;
	@%p102 bra 	$L__BB248_72;
	sub.s32 	%r663, %r216, %r111;
	shl.b32 	%r664, %r663, 2;
	mov.u32 	%r665, _ZZ9cuda_gemmIiLi128ELi16ELi1ELi1024ELi32ELi32ELi0EEviiiPT_S1_S1_iiE3Ash;
	add.s32 	%r666, %r665, %r664;
	ld.shared.u32 	%r977, [%r666+104];
$L__BB248_72:
	setp.lt.s32 	%p103, %r453, 28;
	@%p103 bra 	$L__BB248_74;
	sub.s32 	%r667, %r216, %r112;
	shl.b32 	%r668, %r667, 2;
	mov.u32 	%r669, _ZZ9cuda_gemmIiLi128ELi16ELi1ELi1024ELi32ELi32ELi0EEviiiPT_S1_S1_iiE3Ash;
	add.s32 	%r670, %r669, %r668;
	ld.shared.u32 	%r978, [%r670+108];
$L__BB248_74:
	setp.lt.s32 	%p104, %r453, 29;
	@%p104 bra 	$L__BB248_76;
	sub.s32 	%r671, %r216, %r113;
	shl.b32 	%r672, %r671, 2;
	mov.u32 	%r673, _ZZ9cuda_gemmIiLi128ELi16ELi1ELi1024ELi32ELi32ELi0EEviiiPT_S1_S1_iiE3Ash;
	add.s32 	%r674, %r673, %r672;
	ld.shared.u32 	%r979, [%r674+112];
$L__BB248_76:
	setp.lt.s32 	%p105, %r453, 30;
	@%p105 bra 	$L__BB248_78;
	sub.s32 	%r675, %r216, %r114;
	shl.b32 	%r676, %r675, 2;
	mov.u32 	%r677, _ZZ9cuda_gemmIiLi128ELi16ELi1ELi1024ELi32ELi32ELi0EEviiiPT_S1_S1_iiE3Ash;
	add.s32 	%r678, %r677, %r676;
	ld.shared.u32 	%r980, [%r678+116];
$L__BB248_78:
	setp.lt.s32 	%p106, %r453, 31;
	@%p106 bra 	$L__BB248_80;
	sub.s32 	%r679, %r216, %r115;
	shl.b32 	%r680, %r679, 2;
	mov.u32 	%r681, _ZZ9cuda_gemmIiLi128ELi16ELi1ELi1024ELi32ELi32ELi0EEviiiPT_S1_S1_iiE3Ash;
	add.s32 	%r682, %r681, %r680;
	ld.shared.u32 	%r981, [%r682+120];
$L__BB248_80:
	setp.lt.s32 	%p107, %r453, 32;
	@%p107 bra 	$L__BB248_82;
	sub.s32 	%r683, %r216, %r116;
	shl.b32 	%r684, %r683, 2;
	mov.u32 	%r685, _ZZ9cuda_gemmIiLi128ELi16ELi1ELi1024ELi32ELi32ELi0EEviiiPT_S1_S1_iiE3Ash;
	add.s32 	%r686, %r685, %r684;
	ld.shared.u32 	%r982, [%r686+124];
$L__BB248_82:
	setp.ge.s32 	%p108, %r8, %r452;
	@%p108 bra 	$L__BB248_212;
	mov.u32 	%r983, %r8;
$L__BB248_84:
	setp.gt.u32 	%p109, %r453, 32;
	mov.u32 	%r687, _ZZ9cuda_gemmIiLi128ELi16ELi1ELi1024ELi32ELi32ELi0EEviiiPT_S1_S1_iiE11kron_fac_sh;
	mad.lo.s32 	%r282, %r983, 132, %r687;
	shl.b32 	%r688, %r85, 2;
	add.s32 	%r689, %r282, %r688;
	ld.shared.u32 	%r283, [%r689];
	@%p109 bra 	$L__BB248_149;
	setp.eq.s32 	%p142, %r453, 0;
	mov.b32 	%r985, 0;
	@%p142 bra 	$L__BB248_87;
	shfl.sync.idx.b32	%r785|%p143, %r283, %r148, %r14, -1;
	mul.lo.s32 	%r985, %r785, %r951;
$L__BB248_87:
	setp.lt.s32 	%p144, %r453, 2;
	@%p144 bra 	$L__BB248_89;
	shfl.sync.idx.b32	%r786|%p145, %r283, %r149, %r14, -1;
	mad.lo.s32 	%r985, %r786, %r952, %r985;
$L__BB248_89:
	setp.lt.s32 	%p146, %r453, 3;
	@%p146 bra 	$L__BB248_91;
	shfl.sync.idx.b32	%r787|%p147, %r283, %r150, %r14, -1;
	mad.lo.s32 	%r985, %r787, %r953, %r985;
$L__BB248_91:
	setp.lt.s32 	%p148, %r453, 4;
	@%p148 bra 	$L__BB248_93;
	shfl.sync.idx.b32	%r788|%p149, %r283, %r151, %r14, -1;
	mad.lo.s32 	%r985, %r788, %r954, %r985;
$L__BB248_93:
	setp.lt.s32 	%p150, %r453, 5;
	@%p150 bra 	$L__BB248_95;
	shfl.sync.idx.b32	%r789|%p151, %r283, %r152, %r14, -1;
	mad.lo.s32 	%r985, %r789, %r955, %r985;
$L__BB248_95:
	setp.lt.s32 	%p152, %r453, 6;
	@%p152 bra 	$L__BB248_97;
	shfl.sync.idx.b32	%r790|%p153, %r283, %r153, %r14, -1;
	mad.lo.s32 	%r985, %r790, %r956, %r985;
$L__BB248_97:
	setp.lt.s32 	%p154, %r453, 7;
	@%p154 bra 	$L__BB248_99;
	shfl.sync.idx.b32	%r791|%p155, %r283, %r154, %r14, -1;
	mad.lo.s32 	%r985, %r791, %r957, %r985;
$L__BB248_99:
	setp.lt.s32 	%p156, %r453, 8;
	@%p156 bra 	$L__BB248_101;
	shfl.sync.idx.b32	%r792|%p157, %r283, %r155, %r14, -1;
	mad.lo.s32 	%r985, %r792, %r958, %r985;
$L__BB248_101:
	setp.lt.s32 	%p158, %r453, 9;
	@%p158 bra 	$L__BB248_103;
	shfl.sync.idx.b32	%r793|%p159, %r283, %r156, %r14, -1;
	mad.lo.s32 	%r985, %r793, %r959, %r985;
$L__BB248_103:
	setp.lt.s32 	%p160, %r453, 10;
	@%p160 bra 	$L__BB248_105;
	shfl.sync.idx.b32	%r794|%p161, %r283, %r157, %r14, -1;
	mad.lo.s32 	%r985, %r794, %r960, %r985;
$L__BB248_105:
	setp.lt.s32 	%p162, %r453, 11;
	@%p162 bra 	$L__BB248_107;
	shfl.sync.idx.b32	%r795|%p163, %r283, %r158, %r14, -1;
	mad.lo.s32 	%r985, %r795, %r961, %r985;
$L__BB248_107:
	setp.lt.s32 	%p164, %r453, 12;
	@%p164 bra 	$L__BB248_109;
	shfl.sync.idx.b32	%r796|%p165, %r283, %r159, %r14, -1;
	mad.lo.s32 	%r985, %r796, %r962, %r985;
$L__BB248_109:
	setp.lt.s32 	%p166, %r453, 13;
	@%p166 bra 	$L__BB248_111;
	shfl.sync.idx.b32	%r797|%p167, %r283, %r160, %r14, -1;
	mad.lo.s32 	%r985, %r797, %r963, %r985;
$L__BB248_111:
	setp.lt.s32 	%p168, %r453, 14;
	@%p168 bra 	$L__BB248_113;
	shfl.sync.idx.b32	%r798|%p169, %r283, %r161, %r14, -1;
	mad.lo.s32 	%r985, %r798, %r964, %r985;
$L__BB248_113:
	setp.lt.s32 	%p170, %r453, 15;
	@%p170 bra 	$L__BB248_115;
	shfl.sync.idx.b32	%r799|%p171, %r283, %r162, %r14, -1;
	mad.lo.s32 	%r985, %r799, %r965, %r985;
$L__BB248_115:
	setp.lt.s32 	%p172, %r453, 16;
	@%p172 bra 	$L__BB248_117;
	shfl.sync.idx.b32	%r800|%p173, %r283, %r163, %r14, -1;
	mad.lo.s32 	%r985, %r800, %r966, %r985;
$L__BB248_117:
	setp.lt.s32 	%p174, %r453, 17;
	@%p174 bra 	$L__BB248_119;
	shfl.sync.idx.b32	%r801|%p175, %r283, %r164, %r14, -1;
	mad.lo.s32 	%r985, %r801, %r967, %r985;
$L__BB248_119:
	setp.lt.s32 	%p176, %r453, 18;
	@%p176 bra 	$L__BB248_121;
	shfl.sync.idx.b32	%r802|%p177, %r283, %r165, %r14, -1;
	mad.lo.s32 	%r985, %r802, %r968, %r985;
$L__BB248_121:
	setp.lt.s32 	%p178, %r453, 19;
	@%p178 bra 	$L__BB248_123;
	shfl.sync.idx.b32	%r803|%p179, %r283, %r166, %r14, -1;
	mad.lo.s32 	%r985, %r803, %r969, %r985;
$L__BB248_123:
	setp.lt.s32 	%p180, %r453, 20;
	@%p180 bra 	$L__BB248_125;
	shfl.sync.idx.b32	%r804|%p181, %r283, %r167, %r14, -1;
	mad.lo.s32 	%r985, %r804, %r970, %r985;
$L__BB248_125:
	setp.lt.s32 	%p182, %r453, 21;
	@%p182 bra 	$L__BB248_127;
	shfl.sync.idx.b32	%r805|%p183, %r283, %r168, %r14, -1;
	mad.lo.s32 	%r985, %r805, %r971, %r985;
$L__BB248_127:
	setp.lt.s32 	%p184, %r453, 22;
	@%p184 bra 	$L__BB248_129;
	shfl.sync.idx.b32	%r806|%p185, %r283, %r169, %r14, -1;
	mad.lo.s32 	%r985, %r806, %r972, %r985;
$L__BB248_129:
	setp.lt.s32 	%p186, %r453, 23;
	@%p186 bra 	$L__BB248_131;
	shfl.sync.idx.b32	%r807|%p187, %r283, %r170, %r14, -1;
	mad.lo.s32 	%r985, %r807, %r973, %r985;
$L__BB248_131:
	setp.lt.s32 	%p188, %r453, 24;
	@%p188 bra 	$L__BB248_133;
	shfl.sync.idx.b32	%r808|%p189, %r283, %r171, %r14, -1;
	mad.lo.s32 	%r985, %r808, %r974, %r985;
$L__BB248_133:
	setp.lt.s32 	%p190, %r453, 25;
	@%p190 bra 	$L__BB248_135;
	shfl.sync.idx.b32	%r809|%p191, %r283, %r172, %r14, -1;
	mad.lo.s32 	%r985, %r809, %r975, %r985;
$L__BB248_135:
	setp.lt.s32 	%p192, %r453, 26;
	@%p192 bra 	$L__BB248_137;
	shfl.sync.idx.b32	%r810|%p193, %r283, %r173, %r14, -1;
	mad.lo.s32 	%r985, %r810, %r976, %r985;
$L__BB248_137:
	setp.lt.s32 	%p194, %r453, 27;
	@%p194 bra 	$L__BB248_139;
	shfl.sync.idx.b32	%r811|%p195, %r283, %r174, %r14, -1;
	mad.lo.s32 	%r985, %r811, %r977, %r985;
$L__BB248_139:
	setp.lt.s32 	%p196, %r453, 28;
	@%p196 bra 	$L__BB248_141;
	shfl.sync.idx.b32	%r812|%p197, %r283, %r175, %r14, -1;
	mad.lo.s32 	%r985, %r812, %r978, %r985;
$L__BB248_141:
	setp.lt.s32 	%p198, %r453, 29;
	@%p198 bra 	$L__BB248_143;
	shfl.sync.idx.b32	%r813|%p199, %r283, %r176, %r14, -1;
	mad.lo.s32 	%r985, %r813, %r979, %r985;
$L__BB248_143:
	setp.lt.s32 	%p200, %r453, 30;
	@%p200 bra 	$L__BB248_145;
	shfl.sync.idx.b32	%r814|%p201, %r283, %r177, %r14, -1;
	mad.lo.s32 	%r985, %r814, %r980, %r985;
$L__BB248_145:
	setp.lt.s32 	%p202, %r453, 31;
	@%p202 bra 	$L__BB248_147;
	shfl.sync.idx.b32	%r815|%p203, %r283, %r178, %r14, -1;
	mad.lo.s32 	%r985, %r815, %r981, %r985;
$L__BB248_147:
	setp.ne.s32 	%p204, %r453, 32;
	@%p204 bra 	$L__BB248_211;
	shfl.sync.idx.b32	%r816|%p205, %r283, %r179, %r14, -1;
	mad.lo.s32 	%r985, %r816, %r982, %r985;
	bra.uni 	$L__BB248_211;
$L__BB248_149:
	setp.gt.s32 	%p111, %r453, 0;
	mul.lo.s32 	%r690, %r283, %r951;
	selp.b32 	%r985, %r690, 0, %p111;
	@%p77 bra 	$L__BB248_151;
	add.s32 	%r692, %r282, %r691;
	ld.shared.u32 	%r693, [%r692+4];
	mad.lo.s32 	%r985, %r693, %r952, %r985;
$L__BB248_151:
	@%p78 bra 	$L__BB248_153;
	add.s32 	%r695, %r282, %r694;
	ld.shared.u32 	%r696, [%r695+8];
	mad.lo.s32 	%r985, %r696, %r953, %r985;
$L__BB248_153:
	@%p79 bra 	$L__BB248_155;
	add.s32 	%r698, %r282, %r697;
	ld.shared.u32 	%r699, [%r698+12];
	mad.lo.s32 	%r985, %r699, %r954, %r985;
$L__BB248_155:
	@%p80 bra 	$L__BB248_157;
	add.s32 	%r701, %r282, %r700;
	ld.shared.u32 	%r702, [%r701+16];
	mad.lo.s32 	%r985, %r702, %r955, %r985;
$L__BB248_157:
	@%p81 bra 	$L__BB248_159;
	add.s32 	%r704, %r282, %r703;
	ld.shared.u32 	%r705, [%r704+20];
	mad.lo.s32 	%r985, %r705, %r956, %r985;
$L__BB248_159:
	setp.lt.s32 	%p116, %r453, 7;
	@%p116 bra 	$L__BB248_161;
	add.s32 	%r707, %r282, %r706;
	ld.shared.u32 	%r708, [%r707+24];
	mad.lo.s32 	%r985, %r708, %r957, %r985;
$L__BB248_161:
	setp.lt.s32 	%p117, %r453, 8;
	@%p117 bra 	$L__BB248_163;
	add.s32 	%r710, %r282, %r709;
	ld.shared.u32 	%r711, [%r710+28];
	mad.lo.s32 	%r985, %r711, %r958, %r985;
$L__BB248_163:
	setp.lt.s32 	%p118, %r453, 9;
	@%p118 bra 	$L__BB248_165;
	add.s32 	%r713, %r282, %r712;
	ld.shared.u32 	%r714, [%r713+32];
	mad.lo.s32 	%r985, %r714, %r959, %r985;
$L__BB248_165:
	setp.lt.s32 	%p119, %r453, 10;
	@%p119 bra 	$L__BB248_167;
	add.s32 	%r716, %r282, %r715;
	ld.shared.u32 	%r717, [%r716+36];
	mad.lo.s32 	%r985, %r717, %r960, %r985;
$L__BB248_167:
	setp.lt.s32 	%p120, %r453, 11;
	@%p120 bra 	$L__BB248_169;
	add.s32 	%r719, %r282, %r718;
	ld.shared.u32 	%r720, [%r719+40];
	mad.lo.s32 	%r985, %r720, %r961, %r985;
$L__BB248_169:
	setp.lt.s32 	%p121, %r453, 12;
	@%p121 bra 	$L__BB248_171;
	add.s32 	%r722, %r282, %r721;
	ld.shared.u32 	%r723, [%r722+44];
	mad.lo.s32 	%r985, %r723, %r962, %r985;
$L__BB248_171:
	setp.lt.s32 	%p122, %r453, 13;
	@%p122 bra 	$L__BB248_173;
	add.s32 	%r725, %r282, %r724;
	ld.shared.u32 	%r726, [%r725+48];
	mad.lo.s32 	%r985, %r726, %r963, %r985;
$L__BB248_173:
	setp.lt.s32 	%p123, %r453, 14;
	@%p123 bra 	$L__BB248_175;
	add.s32 	%r728, %r282, %r727;
	ld.shared.u32 	%r729, [%r728+52];
	mad.lo.s32 	%r985, %r729, %r964, %r985;
$L__BB248_175:
	setp.lt.s32 	%p124, %r453, 15;
	@%p124 bra 	$L__BB248_177;
	add.s32 	%r731, %r282, %r730;
	ld.shared.u32 	%r732, [%r731+56];
	mad.lo.s32 	%r985, %r732, %r965, %r985;
$L__BB248_177:
	setp.lt.s32 	%p125, %r453, 16;
	@%p125 bra 	$L__BB248_179;
	add.s32 	%r734, %r282, %r733;
	ld.shared.u32 	%r735, [%r734+60];
	mad.lo.s32 	%r985, %r735, %r966, %r985;
$L__BB248_179:
	setp.lt.s32 	%p126, %r453, 17;
	@%p126 bra 	$L__BB248_181;
	add.s32 	%r737, %r282, %r736;
	ld.shared.u32 	%r738, [%r737+64];
	mad.lo.s32 	%r985, %r738, %r967, %r985;
$L__BB248_181:
	setp.lt.s32 	%p127, %r453, 18;
	@%p127 bra 	$L__BB248_183;
	add.s32 	%r740, %r282, %r739;
	ld.shared.u32 	%r741, [%r740+68];
	mad.lo.s32 	%r985, %r741, %r968, %r985;
$L__BB248_183:
	setp.lt.s32 	%p128, %r453, 19;
	@%p128 bra 	$L__BB248_185;
	add.s32 	%r743, %r282, %r742;
	ld.shared.u32 	%r744, [%r743+72];
	mad.lo.s32 	%r985, %r744, %r969, %r985;
$L__BB248_185:
	setp.lt.s32 	%p129, %r453, 20;
	@%p129 bra 	$L__BB248_187;
	add.s32 	%r746, %r282, %r745;
	ld.shared.u32 	%r747, [%r746+76];
	mad.lo.s32 	%r985, %r747, %r970, %r985;
$L__BB248_187:
	setp.lt.s32 	%p130, %r453, 21;
	@%p130 bra 	$L__BB248_189;
	add.s32 	%r749, %r282, %r748;
	ld.shared.u32 	%r750, [%r749+80];
	mad.lo.s32 	%r985, %r750, %r971, %r985;
$L__BB248_189:
	setp.lt.s32 	%p131, %r453, 22;
	@%p131 bra 	$L__BB248_191;
	add.s32 	%r752, %r282, %r751;
	ld.shared.u32 	%r753, [%r752+84];
	mad.lo.s32 	%r985, %r753, %r972, %r985;
$L__BB248_191:
	setp.lt.s32 	%p132, %r453, 23;
	@%p132 bra 	$L__BB248_193;
	add.s32 	%r755, %r282, %r754;
	ld.shared.u32 	%r756, [%r755+88];
	mad.lo.s32 	%r985, %r756, %r973, %r985;
$L__BB248_193:
	setp.lt.s32 	%p133, %r453, 24;
	@%p133 bra 	$L__BB248_195;
	add.s32 	%r758, %r282, %r757;
	ld.shared.u32 	%r759, [%r758+92];
	mad.lo.s32 	%r985, %r759, %r974, %r985;
$L__BB248_195:
	setp.lt.s32 	%p134, %r453, 25;
	@%p134 bra 	$L__BB248_197;
	add.s32 	%r761, %r282, %r760;
	ld.shared.u32 	%r762, [%r761+96];
	mad.lo.s32 	%r985, %r762, %r975, %r985;
$L__BB248_197:
	setp.lt.s32 	%p135, %r453, 26;
	@%p135 bra 	$L__BB248_199;
	add.s32 	%r764, %r282, %r763;
	ld.shared.u32 	%r765, [%r764+100];
	mad.lo.s32 	%r985, %r765, %r976, %r985;
$L__BB248_199:
	setp.lt.s32 	%p136, %r453, 27;
	@%p136 bra 	$L__BB248_201;
	add.s32 	%r767, %r282, %r766;
	ld.shared.u32 	%r768, [%r767+104];
	mad.lo.s32 	%r985, %r768, %r977, %r985;
$L__BB248_201:
	setp.lt.s32 	%p137, %r453, 28;
	@%p137 bra 	$L__BB248_203;
	add.s32 	%r770, %r282, %r769;
	ld.shared.u32 	%r771, [%r770+108];
	mad.lo.s32 	%r985, %r771, %r978, %r985;
$L__BB248_203:
	setp.lt.s32 	%p138, %r453, 29;
	@%p138 bra 	$L__BB248_205;
	add.s32 	%r773, %r282, %r772;
	ld.shared.u32 	%r774, [%r773+112];
	mad.lo.s32 	%r985, %r774, %r979, %r985;
$L__BB248_205:
	setp.lt.s32 	%p139, %r453, 30;
	@%p139 bra 	$L__BB248_207;
	add.s32 	%r776, %r282, %r775;
	ld.shared.u32 	%r777, [%r776+116];
	mad.lo.s32 	%r985, %r777, %r980, %r985;
$L__BB248_207:
	setp.lt.s32 	%p140, %r453, 31;
	@%p140 bra 	$L__BB248_209;
	add.s32 	%r779, %r282, %r778;
	ld.shared.u32 	%r780, [%r779+120];
	mad.lo.s32 	%r985, %r780, %r981, %r985;
$L__BB248_209:
	setp.lt.s32 	%p141, %r453, 32;
	@%p141 bra 	$L__BB248_211;
	add.s32 	%r782, %r282, %r781;
	ld.shared.u32 	%r783, [%r782+124];
	mad.lo.s32 	%r985, %r783, %r982, %r985;
$L__BB248_211:
	mad.lo.s32 	%r817, %r983, %r6, %r215;
	shl.b32 	%r818, %r817, 2;
	mov.u32 	%r819, _ZZ9cuda_gemmIiLi128ELi16ELi1ELi1024ELi32ELi32ELi0EEviiiPT_S1_S1_iiE3Csh;
	add.s32 	%r820, %r819, %r818;
	ld.shared.u32 	%r821, [%r820];
	add.s32 	%r822, %r821, %r985;
	st.shared.u32 	[%r820], %r822;
	add.s32 	%r983, %r983, %r28;
	setp.lt.s32 	%p206, %r983, %r452;
	@%p206 bra 	$L__BB248_84;
$L__BB248_212:
	add.s32 	%r950, %r950, %r7;
	setp.lt.s32 	%p207, %r950, %r6;
	@%p207 bra 	$L__BB248_18;
$L__BB248_213:
	setp.eq.s16 	%p208, %rs1, 2;
	bar.sync 	0;
	mad.lo.s32 	%r444, %r908, %r450, %r15;
	div.s32 	%r445, %r451, %r453;
	mov.u32 	%r1078, %r1;
	@%p208 bra 	$L__BB248_217;
	setp.eq.s16 	%p209, %rs1, 3;
	div.s32 	%r823, %r1, %r6;
	mad.lo.s32 	%r824, %r445, %r823, %r444;
	mul.lo.s32 	%r825, %r823, %r6;
	sub.s32 	%r826, %r1, %r825;
	add.s32 	%r827, %r824, %r826;
	ld.shared.u32 	%r828, [%r22];
	mul.wide.s32 	%rd23, %r827, 4;
	add.s64 	%rd24, %rd2, %rd23;
	st.global.u32 	[%rd24], %r828;
	mov.u32 	%r1078, %r16;
	@%p209 bra 	$L__BB248_217;
	setp.eq.s16 	%p210, %rs1, 0;
	div.s32 	%r829, %r16, %r6;
	mad.lo.s32 	%r830, %r445, %r829, %r444;
	mul.lo.s32 	%r831, %r829, %r6;
	sub.s32 	%r832, %r16, %r831;
	add.s32 	%r833, %r830, %r832;
	ld.shared.u32 	%r834, [%r23];
	mul.wide.s32 	%rd25, %r833, 4;
	add.s64 	%rd26, %rd2, %rd25;
	st.global.u32 	[%rd26], %r834;
	mov.u32 	%r1078, %r20;
	@%p210 bra 	$L__BB248_217;
	div.s32 	%r835, %r20, %r6;
	mad.lo.s32 	%r836, %r445, %r835, %r444;
	mul.lo.s32 	%r837, %r835, %r6;
	sub.s32 	%r838, %r20, %r837;
	add.s32 	%r839, %r836, %r838;
	ld.shared.u32 	%r840, [%r24];
	mul.wide.s32 	%rd27, %r839, 4;
	add.s64 	%rd28, %rd2, %rd27;
	st.global.u32 	[%rd28], %r840;
	mov.u32 	%r1078, %r21;
$L__BB248_217:
	div.s32 	%r841, %r1078, %r6;
	mad.lo.s32 	%r842, %r445, %r841, %r444;
	mul.lo.s32 	%r843, %r841, %r6;
	sub.s32 	%r844, %r1078, %r843;
	add.s32 	%r845, %r842, %r844;
	shl.b32 	%r846, %r1078, 2;
	mov.u32 	%r847, _ZZ9cuda_gemmIiLi128ELi16ELi1ELi1024ELi32ELi32ELi0EEviiiPT_S1_S1_iiE3Csh;
	add.s32 	%r848, %r847, %r846;
	ld.shared.u32 	%r849, [%r848];
	mul.wide.s32 	%rd29, %r845, 4;
	add.s64 	%rd30, %rd2, %rd29;
	st.global.u32 	[%rd30], %r849;
	add.s32 	%r850, %r1078, %r9;
	div.s32 	%r851, %r850, %r6;
	mad.lo.s32 	%r852, %r445, %r851, %r444;
	mul.lo.s32 	%r853, %r851, %r6;
	sub.s32 	%r854, %r850, %r853;
	add.s32 	%r855, %r852, %r854;
	add.s32 	%r856, %r848, %r18;
	ld.shared.u32 	%r857, [%r856];
	mul.wide.s32 	%rd31, %r855, 4;
	add.s64 	%rd32, %rd2, %rd31;
	st.global.u32 	[%rd32], %r857;
	add.s32 	%r858, %r850, %r9;
	div.s32 	%r859, %r858, %r6;
	mad.lo.s32 	%r860, %r445, %r859, %r444;
	mul.lo.s32 	%r861, %r859, %r6;
	sub.s32 	%r862, %r858, %r861;
	add.s32 	%r863, %r860, %r862;
	add.s32 	%r864, %r856, %r18;
	ld.shared.u32 	%r865, [%r864];
	mul.wide.s32 	%rd33, %r863, 4;
	add.s64 	%rd34, %rd2, %rd33;
	st.global.u32 	[%rd34], %r865;
	add.s32 	%r866, %r858, %r9;
	div.s32 	%r867, %r866, %r6;
	mad.lo.s32 	%r868, %r445, %r867, %r444;
	mul.lo.s32 	%r869, %r867, %r6;
	sub.s32 	%r870, %r866, %r869;
	add.s32 	%r871, %r868, %r870;
	add.s32 	%r872, %r864, %r18;
	ld.shared.u32 	%r873, [%r872];
	mul.wide.s32 	%rd35, %r871, 4;
	add.s64 	%rd36, %rd2, %rd35;
	st.global.u32 	[%rd36], %r873;
	add.s32 	%r1078, %r866, %r9;
	setp.lt.u32 	%p211, %r1078, 1024;
	@%p211 bra 	$L__BB248_217;
	add.s32 	%r908, %r908, %r11;
	shl.b32 	%r874, %r11, 4;
	setp.lt.u32 	%p212, %r908, %r874;
	@%p212 bra 	$L__BB248_5;
$L__BB248_219:
	ret;

}
	// .globl	_Z9cuda_gemmIiLi128ELi16ELi1ELi1024ELi32ELi32ELi1EEviiiPT_S1_S1_ii
.visible .entry _Z9cuda_gemmIiLi128ELi16ELi1ELi1024ELi32ELi32ELi1EEviiiPT_S1_S1_ii(
	.param .u32 _Z9cuda_gemmIiLi128ELi16ELi1ELi1024ELi32ELi32ELi1EEviiiPT_S1_S1_ii_param_0,
	.param .u32 _Z9cuda_gemmIiLi128ELi16ELi1ELi1024ELi32ELi32ELi1EEviiiPT_S1_S1_ii_param_1,
	.param .u32 _Z9cuda_gemmIiLi128ELi16ELi1ELi1024ELi32ELi32ELi1EEviiiPT_S1_S1_ii_param_2,
	.param .u64 .ptr .align 1 _Z9cuda_gemmIiLi128ELi16ELi1ELi1024ELi32ELi32ELi1EEviiiPT_S1_S1_ii_param_3,
	.param .u64 .ptr .align 1 _Z9cuda_gemmIiLi128ELi16ELi1ELi1024ELi32ELi32ELi1EEviiiPT_S1_S1_ii_param_4,
	.param .u64 .ptr .align 1 _Z9cuda_gemmIiLi128ELi16ELi1ELi1024ELi32ELi32ELi1EEviiiPT_S1_S1_ii_param_5,
	.param .u32 _Z9cuda_gemmIiLi128ELi16ELi1ELi1024ELi32ELi32ELi1EEviiiPT_S1_S1_ii_param_6,
	.param .u32 _Z9cuda_gemmIiLi128ELi16ELi1ELi1024ELi32ELi32ELi1EEviiiPT_S1_S1_ii_param_7
)
.maxntid 128
{
	.reg .pred 	%p<82>;
	.reg .b16 	%rs<5>;
	.reg .b32 	%r<391>;
	.reg .b64 	%rd<50>;
	// demoted variable
	.shared .align 128 .b8 _ZZ9cuda_gemmIiLi128ELi16ELi1ELi1024ELi32ELi32ELi1EEviiiPT_S1_S1_iiE11kron_fac_sh[4224];
	// demoted variable
	.shared .align 128 .b8 _ZZ9cuda_gemmIiLi128ELi16ELi1ELi1024ELi32ELi32ELi1EEviiiPT_S1_S1_iiE3Ash[4096];
	// demoted variable
	.shared .align 128 .b8 _ZZ9cuda_gemmIiLi128ELi16ELi1ELi1024ELi32ELi32ELi1EEviiiPT_S1_S1_iiE3Csh[4096];
	ld.param.u64 	%rd10, [_Z9cuda_gemmIiLi128ELi16ELi1ELi1024ELi32ELi32ELi1EEviiiPT_S1_S1_ii_param_3];
	ld.param.u64 	%rd11, [_Z9cuda_gemmIiLi128ELi16ELi1ELi1024ELi32ELi32ELi1EEviiiPT_S1_S1_ii_param_4];
	ld.param.u64 	%rd12, [_Z9cuda_gemmIiLi128ELi16ELi1ELi1024ELi32ELi32ELi1EEviiiPT_S1_S1_ii_param_5];
	cvta.to.global.u64 	%rd1, %rd11;
	cvta.to.global.u64 	%rd2, %rd10;
	cvta.to.global.u64 	%rd3, %rd12;
	mov.u32 	%r1, %tid.x;
	and.b32  	%r2, %r1, 31;
	mov.u32 	%r3, %ntid.x;
	add.s32 	%r4, %r1, %r3;
	cvt.u16.u32 	%rs1, %r4;
	xor.b16  	%rs2, %rs1, 1023;
	cvt.u16.u32 	%rs3, %r3;
	div.u16 	%rs4, %rs2, %rs3;
	cvt.u32.u16 	%r153, %rs4;
	and.b32  	%r5, %r153, 3;
	setp.eq.s32 	%p1, %r5, 2;
	mov.u32 	%r377, %r1;
	@%p1 bra 	$L__BB249_3;
	mov.b32 	%r376, 0;
	mov.u32 	%r377, %r1;
$L__BB249_2:
	.pragma "nounroll";
	mul.wide.u32 	%rd13, %r377, 4;
	add.s64 	%rd14, %rd1, %rd13;
	ld.global.u32 	%r155, [%rd14];
	and.b32  	%r156, %r377, 31;
	mov.u32 	%r157, _ZZ9cuda_gemmIiLi128ELi16ELi1ELi1024ELi32ELi32ELi1EEviiiPT_S1_S1_iiE11kron_fac_sh;
	mad.lo.s32 	%r158, %r156, 132, %r157;
	shr.u32 	%r159, %r377, 3;
	and.b32  	%r160, %r159, 536870908;
	add.s32 	%r161, %r158, %r160;
	st.shared.u32 	[%r161], %r155;
	add.s32 	%r377, %r377, %r3;
	add.s32 	%r376, %r376, 1;
	xor.b32  	%r162, %r5, %r376;
	setp.ne.s32 	%p2, %r162, 2;
	@%p2 bra 	$L__BB249_2;
$L__BB249_3:
	mov.u32 	%r165, _ZZ9cuda_gemmIiLi128ELi16ELi1ELi1024ELi32ELi32ELi1EEviiiPT_S1_S1_iiE11kron_fac_sh;
$L__BB249_4:
	mul.wide.u32 	%rd15, %r377, 4;
	add.s64 	%rd16, %rd1, %rd15;
	ld.global.u32 	%r163, [%rd16];
	and.b32  	%r164, %r377, 31;
	mad.lo.s32 	%r166, %r164, 132, %r165;
	shr.u32 	%r167, %r377, 3;
	and.b32  	%r168, %r167, 536870908;
	add.s32 	%r169, %r166, %r168;
	st.shared.u32 	[%r169], %r163;
	add.s32 	%r170, %r377, %r3;
	mul.wide.u32 	%rd17, %r170, 4;
	add.s64 	%rd18, %rd1, %rd17;
	ld.global.u32 	%r171, [%rd18];
	and.b32  	%r172, %r170, 31;
	mad.lo.s32 	%r173, %r172, 132, %r165;
	shr.u32 	%r174, %r170, 3;
	and.b32  	%r175, %r174, 536870908;
	add.s32 	%r176, %r173, %r175;
	st.shared.u32 	[%r176], %r171;
	add.s32 	%r177, %r170, %r3;
	mul.wide.u32 	%rd19, %r177, 4;
	add.s64 	%rd20, %rd1, %rd19;
	ld.global.u32 	%r178, [%rd20];
	and.b32  	%r179, %r177, 31;
	mad.lo.s32 	%r180, %r179, 132, %r165;
	shr.u32 	%r181, %r177, 3;
	and.b32  	%r182, %r181, 536870908;
	add.s32 	%r183, %r180, %r182;
	st.shared.u32 	[%r183], %r178;
	add.s32 	%r184, %r177, %r3;
	mul.wide.u32 	%rd21, %r184, 4;
	add.s64 	%rd22, %rd1, %rd21;
	ld.global.u32 	%r185, [%rd22];
	and.b32  	%r186, %r184, 31;
	mad.lo.s32 	%r187, %r186, 132, %r165;
	shr.u32 	%r188, %r184, 3;
	and.b32  	%r189, %r188, 536870908;
	add.s32 	%r190, %r187, %r189;
	st.shared.u32 	[%r190], %r185;
	add.s32 	%r377, %r184, %r3;
	setp.lt.u32 	%p3, %r377, 1024;
	@%p3 bra 	$L__BB249_4;
	mov.u32 	%r379, %ctaid.y;
	mov.u32 	%r14, %nctaid.y;
	shl.b32 	%r15, %r14, 4;
	setp.ge.u32 	%p4, %r379, %r15;
	@%p4 bra 	$L__BB249_26;
	shl.b32 	%r191, %r2, 2;
	add.s32 	%r16, %r165, %r191;
	shl.b32 	%r193, %r1, 2;
	mov.u32 	%r194, _ZZ9cuda_gemmIiLi128ELi16ELi1ELi1024ELi32ELi32ELi1EEviiiPT_S1_S1_iiE3Ash;
	add.s32 	%r17, %r194, %r193;
	shl.b32 	%r18, %r3, 2;
	add.s32 	%r19, %r17, %r18;
	add.s32 	%r20, %r4, %r3;
	add.s32 	%r21, %r20, %r3;
	mov.u32 	%r195, _ZZ9cuda_gemmIiLi128ELi16ELi1ELi1024ELi32ELi32ELi1EEviiiPT_S1_S1_iiE3Csh;
	add.s32 	%r22, %r195, %r193;
	add.s32 	%r23, %r22, %r18;
	add.s32 	%r24, %r23, %r18;
	shl.b32 	%r196, %r2, 7;
	or.b32  	%r197, %r196, %r191;
	add.s32 	%r25, %r194, %r197;
	setp.eq.s32 	%p5, %r2, 31;
	selp.b32 	%r198, -128, 0, %p5;
	add.s32 	%r26, %r25, %r198;
	setp.lt.u32 	%p6, %r2, 30;
	selp.b32 	%r199, 0, -128, %p6;
	add.s32 	%r27, %r25, %r199;
	setp.lt.u32 	%p7, %r2, 29;
	selp.b32 	%r200, 0, -128, %p7;
	add.s32 	%r28, %r25, %r200;
	setp.lt.u32 	%p8, %r2, 28;
	selp.b32 	%r201, 0, -128, %p8;
	add.s32 	%r29, %r25, %r201;
	setp.lt.u32 	%p9, %r2, 27;
	selp.b32 	%r202, 0, -128, %p9;
	add.s32 	%r30, %r25, %r202;
	setp.lt.u32 	%p10, %r2, 26;
	selp.b32 	%r203, 0, -128, %p10;
	add.s32 	%r31, %r25, %r203;
	setp.lt.u32 	%p11, %r2, 25;
	selp.b32 	%r204, 0, -128, %p11;
	add.s32 	%r32, %r25, %r204;
	setp.lt.u32 	%p12, %r2, 24;
	selp.b32 	%r205, 0, -128, %p12;
	add.s32 	%r33, %r25, %r205;
	setp.lt.u32 	%p13, %r2, 23;
	selp.b32 	%r206, 0, -128, %p13;
	add.s32 	%r34, %r25, %r206;
	setp.lt.u32 	%p14, %r2, 22;
	selp.b32 	%r207, 0, -128, %p14;
	add.s32 	%r35, %r25, %r207;
	setp.lt.u32 	%p15, %r2, 21;
	selp.b32 	%r208, 0, -128, %p15;
	add.s32 	%r36, %r25, %r208;
	setp.lt.u32 	%p16, %r2, 20;
	selp.b32 	%r209, 0, -128, %p16;
	add.s32 	%r37, %r25, %r209;
	setp.lt.u32 	%p17, %r2, 19;
	selp.b32 	%r210, 0, -128, %p17;
	add.s32 	%r38, %r25, %r210;
	setp.lt.u32 	%p18, %r2, 18;
	selp.b32 	%r211, 0, -128, %p18;
	add.s32 	%r39, %r25, %r211;
	setp.lt.u32 	%p19, %r2, 17;
	selp.b32 	%r212, 0, -128, %p19;
	add.s32 	%r40, %r25, %r212;
	setp.lt.u32 	%p20, %r2, 16;
	selp.b32 	%r213, 0, -128, %p20;
	add.s32 	%r41, %r25, %r213;
	setp.lt.u32 	%p21, %r2, 15;
	selp.b32 	%r214, 0, -128, %p21;
	add.s32 	%r42, %r25, %r214;
	setp.lt.u32 	%p22, %r2, 14;
	selp.b32 	%r215, 0, -128, %p22;
	add.s32 	%r43, %r25, %r215;
	setp.lt.u32 	%p23, %r2, 13;
	selp.b32 	%r216, 0, -128, %p23;
	add.s32 	%r44, %r25, %r216;
	setp.lt.u32 	%p24, %r2, 12;
	selp.b32 	%r217, 0, -128, %p24;
	add.s32 	%r45, %r25, %r217;
	setp.lt.u32 	%p25, %r2, 11;
	selp.b32 	%r218, 0, -128, %p25;
	add.s32 	%r46, %r25, %r218;
	setp.lt.u32 	%p26, %r2, 10;
	selp.b32 	%r219, 0, -128, %p26;
	add.s32 	%r47, %r25, %r219;
	setp.lt.u32 	%p27, %r2, 9;
	selp.b32 	%r220, 0, -128, %p27;
	add.s32 	%r48, %r25, %r220;
	setp.lt.u32 	%p28, %r2, 8;
	selp.b32 	%r221, 0, -128, %p28;
	add.s32 	%r49, %r25, %r221;
	setp.lt.u32 	%p29, %r2, 7;
	selp.b32 	%r222, 0, -128, %p29;
	add.s32 	%r50, %r25, %r222;
	setp.lt.u32 	%p30, %r2, 6;
	selp.b32 	%r223, 0, -128, %p30;
	add.s32 	%r51, %r25, %r223;
	setp.lt.u32 	%p31, %r2, 5;
	selp.b32 	%r224, 0, -128, %p31;
	add.s32 	%r52, %r25, %r224;
	setp.lt.u32 	%p32, %r2, 4;
	selp.b32 	%r225, 0, -128, %p32;
	add.s32 	%r53, %r25, %r225;
	setp.lt.u32 	%p33, %r2, 3;
	selp.b32 	%r226, 0, -128, %p33;
	add.s32 	%r54, %r25, %r226;
	setp.lt.u32 	%p34, %r2, 2;
	selp.b32 	%r227, 0, -128, %p34;
	add.s32 	%r55, %r25, %r227;
	setp.eq.s32 	%p35, %r2, 0;
	selp.b32 	%r228, 0, -128, %p35;
	add.s32 	%r56, %r25, %r228;
	add.s32 	%r229, %r1, 1;
	and.b32  	%r57, %r229, 31;
	add.s32 	%r230, %r1, 2;
	and.b32  	%r58, %r230, 31;
	add.s32 	%r231, %r1, 3;
	and.b32  	%r59, %r231, 31;
	add.s32 	%r232, %r1, 4;
	and.b32  	%r60, %r232, 31;
	add.s32 	%r233, %r1, 5;
	and.b32  	%r61, %r233, 31;
	add.s32 	%r234, %r1, 6;
	and.b32  	%r62, %r234, 31;
	add.s32 	%r235, %r1, 7;
	and.b32  	%r63, %r235, 31;
	add.s32 	%r236, %r1, 8;
	and.b32  	%r64, %r236, 31;
	add.s32 	%r237, %r1, 9;
	and.b32  	%r65, %r237, 31;
	add.s32 	%r238, %r1, 10;
	and.b32  	%r66, %r238, 31;
	add.s32 	%r239, %r1, 11;
	and.b32  	%r67, %r239, 31;
	add.s32 	%r240, %r1, 12;
	and.b32  	%r68, %r240, 31;
	add.s32 	%r241, %r1, 13;
	and.b32  	%r69, %r241, 31;
	add.s32 	%r242, %r1, 14;
	and.b32  	%r70, %r242, 31;
	add.s32 	%r243, %r1, 15;
	and.b32  	%r71, %r243, 31;
	xor.b32  	%r72, %r2, 16;
	add.s32 	%r244, %r1, 17;
	and.b32  	%r73, %r244, 31;
	add.s32 	%r245, %r1, 18;
	and.b32  	%r74, %r245, 31;
	add.s32 	%r246, %r1, 19;
	and.b32  	%r75, %r246, 31;
	add.s32 	%r247, %r1, 20;
	and.b32  	%r76, %r247, 31;
	add.s32 	%r248, %r1, 21;
	and.b32  	%r77, %r248, 31;
	add.s32 	%r249, %r1, 22;
	and.b32  	%r78, %r249, 31;
	add.s32 	%r250, %r1, 23;
	and.b32  	%r79, %r250, 31;
	add.s32 	%r251, %r1, 24;
	and.b32  	%r80, %r251, 31;
	add.s32 	%r252, %r1, 25;
	and.b32  	%r81, %r252, 31;
	add.s32 	%r253, %r1, 26;
	and.b32  	%r82, %r253, 31;
	add.s32 	%r254, %r1, 27;
	and.b32  	%r83, %r254, 31;
	add.s32 	%r255, %r1, 28;
	and.b32  	%r84, %r255, 31;
	add.s32 	%r256, %r1, 29;
	and.b32  	%r85, %r256, 31;
	add.s32 	%r257, %r1, 30;
	and.b32  	%r86, %r257, 31;
	add.s32 	%r258, %r1, -1;
	and.b32  	%r87, %r258, 31;
	shl.b32 	%r88, %r3, 4;
	shl.b32 	%r89, %r3, 3;
	mul.lo.s32 	%r90, %r3, 12;
	mul.wide.u32 	%rd4, %r3, 16;
	shr.u32 	%r91, %r3, 5;
	cvt.u64.u32 	%rd45, %r18;
$L__BB249_7:
	setp.eq.s32 	%p36, %r5, 2;
	shl.b32 	%r93, %r379, 10;
	mov.u32 	%r380, %r1;
	@%p36 bra 	$L__BB249_11;
	setp.eq.s32 	%p37, %r5, 3;
	add.s32 	%r94, %r93, %r1;
	mul.wide.u32 	%rd23, %r94, 4;
	add.s64 	%rd24, %rd2, %rd23;
	ld.global.u32 	%r259, [%rd24];
	st.shared.u32 	[%r17], %r259;
	mov.u32 	%r380, %r4;
	@%p37 bra 	$L__BB249_11;
	setp.eq.s32 	%p38, %r5, 0;
	add.s32 	%r95, %r94, %r3;
	mul.wide.u32 	%rd25, %r95, 4;
	add.s64 	%rd26, %rd2, %rd25;
	ld.global.u32 	%r260, [%rd26];
	st.shared.u32 	[%r19], %r260;
	mov.u32 	%r380, %r20;
	@%p38 bra 	$L__BB249_11;
	add.s32 	%r261, %r95, %r3;
	mul.wide.u32 	%rd27, %r261, 4;
	add.s64 	%rd28, %rd2, %rd27;
	ld.global.u32 	%r262, [%rd28];
	add.s32 	%r263, %r19, %r18;
	st.shared.u32 	[%r263], %r262;
	mov.u32 	%r380, %r21;
$L__BB249_11:
	shl.b32 	%r264, %r380, 2;
	mov.u32 	%r265, _ZZ9cuda_gemmIiLi128ELi16ELi1ELi1024ELi32ELi32ELi1EEviiiPT_S1_S1_iiE3Ash;
	add.s32 	%r384, %r265, %r264;
	add.s32 	%r266, %r3, %r380;
	add.s32 	%r383, %r266, %r93;
	shl.b32 	%r267, %r3, 1;
	add.s32 	%r268, %r267, %r380;
	add.s32 	%r382, %r268, %r93;
	mad.lo.s32 	%r269, %r3, 3, %r380;
	add.s32 	%r381, %r269, %r93;
	cvt.u64.u32 	%rd29, %r380;
	cvt.u64.u32 	%rd30, %r93;
	add.s64 	%rd31, %rd29, %rd30;
	shl.b64 	%rd32, %rd31, 2;
	add.s64 	%rd49, %rd2, %rd32;
$L__BB249_12:
	ld.global.u32 	%r270, [%rd49];
	st.shared.u32 	[%r384], %r270;
	mul.wide.u32 	%rd33, %r383, 4;
	add.s64 	%rd34, %rd2, %rd33;
	ld.global.u32 	%r271, [%rd34];
	add.s32 	%r272, %r384, %r18;
	st.shared.u32 	[%r272], %r271;
	mul.wide.u32 	%rd35, %r382, 4;
	add.s64 	%rd36, %rd2, %rd35;
	ld.global.u32 	%r273, [%rd36];
	add.s32 	%r274, %r384, %r89;
	st.shared.u32 	[%r274], %r273;
	mul.wide.u32 	%rd37, %r381, 4;
	add.s64 	%rd38, %rd2, %rd37;
	ld.global.u32 	%r275, [%rd38];
	add.s32 	%r276, %r384, %r90;
	st.shared.u32 	[%r276], %r275;
	add.s32 	%r380, %r380, %r18;
	add.s32 	%r384, %r384, %r88;
	add.s32 	%r383, %r383, %r18;
	add.s32 	%r382, %r382, %r18;
	add.s32 	%r381, %r381, %r18;
	add.s64 	%rd49, %rd49, %rd4;
	setp.lt.u32 	%p39, %r380, 1024;
	@%p39 bra 	$L__BB249_12;
	setp.eq.s32 	%p40, %r5, 2;
	bar.sync 	0;
	mov.u32 	%r386, %r1;
	@%p40 bra 	$L__BB249_17;
	setp.eq.s32 	%p41, %r5, 3;
	mov.b32 	%r277, 0;
	st.shared.u32 	[%r22], %r277;
	mov.u32 	%r386, %r4;
	@%p41 bra 	$L__BB249_17;
	setp.eq.s32 	%p42, %r5, 0;
	mov.b32 	%r278, 0;
	st.shared.u32 	[%r23], %r278;
	mov.u32 	%r386, %r20;
	@%p42 bra 	$L__BB249_17;
	mov.b32 	%r279, 0;
	st.shared.u32 	[%r24], %r279;
	mov.u32 	%r386, %r21;
$L__BB249_17:
	shl.b32 	%r280, %r386, 2;
	mov.u32 	%r281, _ZZ9cuda_gemmIiLi128ELi16ELi1ELi1024ELi32ELi32ELi1EEviiiPT_S1_S1_iiE3Csh;
	add.s32 	%r282, %r281, %r280;
	mov.b32 	%r283, 0;
	st.shared.u32 	[%r282], %r283;
	add.s32 	%r284, %r282, %r18;
	st.shared.u32 	[%r284], %r283;
	add.s32 	%r285, %r284, %r18;
	st.shared.u32 	[%r285], %r283;
	add.s32 	%r286, %r285, %r18;
	st.shared.u32 	[%r286], %r283;
	add.s32 	%r386, %r18, %r386;
	setp.lt.u32 	%p43, %r386, 1024;
	@%p43 bra 	$L__BB249_17;
	shr.u32 	%r388, %r1, 5;
	ld.shared.u32 	%r115, [%r25];
	ld.shared.u32 	%r116, [%r26+4];
	ld.shared.u32 	%r117, [%r27+8];
	ld.shared.u32 	%r118, [%r28+12];
	ld.shared.u32 	%r119, [%r29+16];
	ld.shared.u32 	%r120, [%r30+20];
	ld.shared.u32 	%r121, [%r31+24];
	ld.shared.u32 	%r122, [%r32+28];
	ld.shared.u32 	%r123, [%r33+32];
	ld.shared.u32 	%r124, [%r34+36];
	ld.shared.u32 	%r125, [%r35+40];
	ld.shared.u32 	%r126, [%r36+44];
	ld.shared.u32 	%r127, [%r37+48];
	ld.shared.u32 	%r128, [%r38+52];
	ld.shared.u32 	%r129, [%r39+56];
	ld.shared.u32 	%r130, [%r40+60];
	ld.shared.u32 	%r131, [%r41+64];
	ld.shared.u32 	%r132, [%r42+68];
	ld.shared.u32 	%r133, [%r43+72];
	ld.shared.u32 	%r134, [%r44+76];
	ld.shared.u32 	%r135, [%r45+80];
	ld.shared.u32 	%r136, [%r46+84];
	ld.shared.u32 	%r137, [%r47+88];
	ld.shared.u32 	%r138, [%r48+92];
	ld.shared.u32 	%r139, [%r49+96];
	ld.shared.u32 	%r140, [%r50+100];
	ld.shared.u32 	%r141, [%r51+104];
	ld.shared.u32 	%r142, [%r52+108];
	ld.shared.u32 	%r143, [%r53+112];
	ld.shared.u32 	%r144, [%r54+116];
	ld.shared.u32 	%r145, [%r55+120];
	ld.shared.u32 	%r146, [%r56+124];
$L__BB249_19:
	mad.lo.s32 	%r287, %r388, 132, %r16;
	ld.shared.u32 	%r288, [%r287];
	shfl.sync.idx.b32	%r289|%p44, %r288, %r2, 31, -1;
	mul.lo.s32 	%r290, %r289, %r115;
	shfl.sync.idx.b32	%r291|%p45, %r288, %r57, 31, -1;
	mad.lo.s32 	%r292, %r291, %r116, %r290;
	shfl.sync.idx.b32	%r293|%p46, %r288, %r58, 31, -1;
	mad.lo.s32 	%r294, %r293, %r117, %r292;
	shfl.sync.idx.b32	%r295|%p47, %r288, %r59, 31, -1;
	mad.lo.s32 	%r296, %r295, %r118, %r294;
	shfl.sync.idx.b32	%r297|%p48, %r288, %r60, 31, -1;
	mad.lo.s32 	%r298, %r297, %r119, %r296;
	shfl.sync.idx.b32	%r299|%p49, %r288, %r61, 31, -1;
	mad.lo.s32 	%r300, %r299, %r120, %r298;
	shfl.sync.idx.b32	%r301|%p50, %r288, %r62, 31, -1;
	mad.lo.s32 	%r302, %r301, %r121, %r300;
	shfl.sync.idx.b32	%r303|%p51, %r288, %r63, 31, -1;
	mad.lo.s32 	%r304, %r303, %r122, %r302;
	shfl.sync.idx.b32	%r305|%p52, %r288, %r64, 31, -1;
	mad.lo.s32 	%r306, %r305, %r123, %r304;
	shfl.sync.idx.b32	%r307|%p53, %r288, %r65, 31, -1;
	mad.lo.s32 	%r308, %r307, %r124, %r306;
	shfl.sync.idx.b32	%r309|%p54, %r288, %r66, 31, -1;
	mad.lo.s32 	%r310, %r309, %r125, %r308;
	shfl.sync.idx.b32	%r311|%p55, %r288, %r67, 31, -1;
	mad.lo.s32 	%r312, %r311, %r126, %r310;
	shfl.sync.idx.b32	%r313|%p56, %r288, %r68, 31, -1;
	mad.lo.s32 	%r314, %r313, %r127, %r312;
	shfl.sync.idx.b32	%r315|%p57, %r288, %r69, 31, -1;
	mad.lo.s32 	%r316, %r315, %r128, %r314;
	shfl.sync.idx.b32	%r317|%p58, %r288, %r70, 31, -1;
	mad.lo.s32 	%r318, %r317, %r129, %r316;
	shfl.sync.idx.b32	%r319|%p59, %r288, %r71, 31, -1;
	mad.lo.s32 	%r320, %r319, %r130, %r318;
	shfl.sync.idx.b32	%r321|%p60, %r288, %r72, 31, -1;
	mad.lo.s32 	%r322, %r321, %r131, %r320;
	shfl.sync.idx.b32	%r323|%p61, %r288, %r73, 31, -1;
	mad.lo.s32 	%r324, %r323, %r132, %r322;
	shfl.sync.idx.b32	%r325|%p62, %r288, %r74, 31, -1;
	mad.lo.s32 	%r326, %r325, %r133, %r324;
	shfl.sync.idx.b32	%r327|%p63, %r288, %r75, 31, -1;
	mad.lo.s32 	%r328, %r327, %r134, %r326;
	shfl.sync.idx.b32	%r329|%p64, %r288, %r76, 31, -1;
	mad.lo.s32 	%r330, %r329, %r135, %r328;
	shfl.sync.idx.b32	%r331|%p65, %r288, %r77, 31, -1;
	mad.lo.s32 	%r332, %r331, %r136, %r330;
	shfl.sync.idx.b32	%r333|%p66, %r288, %r78, 31, -1;
	mad.lo.s32 	%r334, %r333, %r137, %r332;
	shfl.sync.idx.b32	%r335|%p67, %r288, %r79, 31, -1;
	mad.lo.s32 	%r336, %r335, %r138, %r334;
	shfl.sync.idx.b32	%r337|%p68, %r288, %r80, 31, -1;
	mad.lo.s32 	%r338, %r337, %r139, %r336;
	shfl.sync.idx.b32	%r339|%p69, %r288, %r81, 31, -1;
	mad.lo.s32 	%r340, %r339, %r140, %r338;
	shfl.sync.idx.b32	%r341|%p70, %r288, %r82, 31, -1;
	mad.lo.s32 	%r342, %r341, %r141, %r340;
	shfl.sync.idx.b32	%r343|%p71, %r288, %r83, 31, -1;
	mad.lo.s32 	%r344, %r343, %r142, %r342;
	shfl.sync.idx.b32	%r345|%p72, %r288, %r84, 31, -1;
	mad.lo.s32 	%r346, %r345, %r143, %r344;
	shfl.sync.idx.b32	%r347|%p73, %r288, %r85, 31, -1;
	mad.lo.s32 	%r348, %r347, %r144, %r346;
	shfl.sync.idx.b32	%r349|%p74, %r288, %r86, 31, -1;
	mad.lo.s32 	%r350, %r349, %r145, %r348;
	shfl.sync.idx.b32	%r351|%p75, %r288, %r87, 31, -1;
	mad.lo.s32 	%r352, %r351, %r146, %r350;
	shl.b32 	%r353, %r2, 2;
	shl.b32 	%r354, %r388, 7;
	or.b32  	%r355, %r354, %r353;
	mov.u32 	%r356, _ZZ9cuda_gemmIiLi128ELi16ELi1ELi1024ELi32ELi32ELi1EEviiiPT_S1_S1_iiE3Csh;
	add.s32 	%r357, %r356, %r355;
	ld.shared.u32 	%r358, [%r357];
	add.s32 	%r359, %r358, %r352;
	st.shared.u32 	[%r357], %r359;
	add.s32 	%r388, %r388, %r91;
	setp.lt.u32 	%p76, %r388, 32;
	@%p76 bra 	$L__BB249_19;
	setp.eq.s32 	%p77, %r5, 2;
	bar.sync 	0;
	mov.u32 	%r389, %r1;
	@%p77 bra 	$L__BB249_24;
	setp.eq.s32 	%p78, %r5, 3;
	add.s32 	%r360, %r93, %r1;
	ld.shared.u32 	%r361, [%r22];
	mul.wide.s32 	%rd39, %r360, 4;
	add.s64 	%rd8, %rd3, %rd39;
	st.global.u32 	[%rd8], %r361;
	mov.u32 	%r389, %r4;
	@%p78 bra 	$L__BB249_24;
	setp.eq.s32 	%p79, %r5, 0;
	ld.shared.u32 	%r362, [%r23];
	cvt.u64.u32 	%rd40, %r18;
	add.s64 	%rd9, %rd8, %rd40;
	st.global.u32 	[%rd9], %r362;
	mov.u32 	%r389, %r20;
	@%p79 bra 	$L__BB249_24;
	ld.shared.u32 	%r363, [%r24];
	add.s64 	%rd42, %rd9, %rd40;
	st.global.u32 	[%rd42], %r363;
	mov.u32 	%r389, %r21;
$L__BB249_24:
	add.s32 	%r364, %r93, %r389;
	shl.b32 	%r365, %r389, 2;
	add.s32 	%r367, %r356, %r365;
	ld.shared.u32 	%r368, [%r367];
	mul.wide.s32 	%rd43, %r364, 4;
	add.s64 	%rd44, %rd3, %rd43;
	st.global.u32 	[%rd44], %r368;
	add.s32 	%r369, %r367, %r18;
	ld.shared.u32 	%r370, [%r369];
	add.s64 	%rd46, %rd44, %rd45;
	st.global.u32 	[%rd46], %r370;
	add.s32 	%r371, %r369, %r18;
	ld.shared.u32 	%r372, [%r371];
	add.s64 	%rd47, %rd46, %rd45;
	st.global.u32 	[%rd47], %r372;
	add.s32 	%r373, %r371, %r18;
	ld.shared.u32 	%r374, [%r373];
	add.s64 	%rd48, %rd47, %rd45;
	st.global.u32 	[%rd48], %r374;
	add.s32 	%r389, %r18, %r389;
	setp.lt.u32 	%p80, %r389, 1024;
	@%p80 bra 	$L__BB249_24;
	add.s32 	%r379, %r379, %r14;
	setp.lt.u32 	%p81, %r379, %r15;
	@%p81 bra 	$L__BB249_7;
$L__BB249_26:
	ret;

}
	// .globl	_Z9cuda_gemmIiLi128ELi16ELi1ELi1024ELi64ELi64ELi0EEviiiPT_S1_S1_ii
.visible .entry _Z9cuda_gemmIiLi128ELi16ELi1ELi1024ELi64ELi64ELi0EEviiiPT_S1_S1_ii(
	.param .u32 _Z9cuda_gemmIiLi128ELi16ELi1ELi1024ELi64ELi64ELi0EEviiiPT_S1_S1_ii_param_0,
	.param .u32 _Z9cuda_gemmIiLi128ELi16ELi1ELi1024ELi64ELi64ELi0EEviiiPT_S1_S1_ii_param_1,
	.param .u32 _Z9cuda_gemmIiLi128ELi16ELi1ELi1024ELi64ELi64ELi0EEviiiPT_S1_S1_ii_param_2,
	.param .u64 .ptr .align 1 _Z9cuda_gemmIiLi128ELi16ELi1ELi1024ELi64ELi64ELi0EEviiiPT_S1_S1_ii_param_3,
	.param .u64 .ptr .align 1 _Z9cuda_gemmIiLi128ELi16ELi1ELi1024ELi64ELi64ELi0EEviiiPT_S1_S1_ii_param_4,
	.param .u64 .ptr .align 1 _Z9cuda_gemmIiLi128ELi16ELi1ELi1024ELi64ELi64ELi0EEviiiPT_S1_S1_ii_param_5,
	.param .u32 _Z9cuda_gemmIiLi128ELi16ELi1ELi1024ELi64ELi64ELi0EEviiiPT_S1_S1_ii_param_6,
	.param .u32 _Z9cuda_gemmIiLi128ELi16ELi1ELi1024ELi64ELi64ELi0EEviiiPT_S1_S1_ii_param_7
)
.maxntid 128
{
	.reg .pred 	%p<287>;
	.reg .b16 	%rs<6>;
	.reg .b32 	%r<1613>;
	.reg .b64 	%rd<37>;
	// demoted variable
	.shared .align 128 .b8 _ZZ9cuda_gemmIiLi128ELi16ELi1ELi1024ELi64ELi64ELi0EEviiiPT_S1_S1_iiE11kron_fac_sh[16640];
	// demoted variable
	.shared .align 128 .b8 _ZZ9cuda_gemmIiLi128ELi16ELi1ELi1024ELi64ELi64ELi0EEviiiPT_S1_S1_iiE3Ash[4096];
	// demoted variable
	.shared .align 128 .b8 _ZZ9cuda_gemmIiLi128ELi16ELi1ELi1024ELi64ELi64ELi0EEviiiPT_S1_S1_iiE3Csh[4096];
	ld.param.u64 	%rd5, [_Z9cuda_gemmIiLi128ELi16ELi1ELi1024ELi64ELi64ELi0EEviiiPT_S1_S1_ii_param_3];
	ld.param.u64 	%rd4, [_Z9cuda_gemmIiLi128ELi16ELi1ELi1024ELi64ELi64ELi0EEviiiPT_S1_S1_ii_param_4];
	ld.param.u64 	%rd6, [_Z9cuda_gemmIiLi128ELi16ELi1ELi1024ELi64ELi64ELi0EEviiiPT_S1_S1_ii_param_5];
	ld.param.u32 	%r656, [_Z9cuda_gemmIiLi128ELi16ELi1ELi1024ELi64ELi64ELi0EEviiiPT_S1_S1_ii_param_6];
	ld.param.u32 	%r657, [_Z9cuda_gemmIiLi128ELi16ELi1ELi1024ELi64ELi64ELi0EEviiiPT_S1_S1_ii_param_7];
	cvta.to.global.u64 	%rd1, %rd5;
	cvta.to.global.u64 	%rd2, %rd6;
	mov.u32 	%r1, %tid.x;
	mul.lo.s32 	%r2, %r657, %r656;
	setp.ge.u32 	%p3, %r1, %r2;
	@%p3 bra 	$L__BB250_3;
	mov.u32 	%r3, %ntid.x;
	cvta.to.global.u64 	%rd3, %rd4;
	mov.u32 	%r660, _ZZ9cuda_gemmIiLi128ELi16ELi1ELi1024ELi64ELi64ELi0EEviiiPT_S1_S1_iiE11kron_fac_sh;
	mov.u32 	%r1274, %r1;
$L__BB250_2:
	mul.wide.u32 	%rd7, %r1274, 4;
	add.s64 	%rd8, %rd3, %rd7;
	ld.global.u32 	%r658, [%rd8];
	rem.u32 	%r659, %r1274, %r656;
	mad.lo.s32 	%r661, %r659, 260, %r660;
	div.u32 	%r662, %r1274, %r657;
	shl.b32 	%r663, %r662, 2;
	add.s32 	%r664, %r661, %r663;
	st.shared.u32 	[%r664], %r658;
	add.s32 	%r1274, %r1274, %r3;
	setp.lt.u32 	%p4, %r1274, %r2;
	@%p4 bra 	$L__BB250_2;
$L__BB250_3:
	div.s32 	%r6, 1024, %r657;
	min.s32 	%r7, %r6, 128;
	div.u32 	%r9, %r1, %r7;
	mul.lo.s32 	%r665, %r9, %r7;
	sub.s32 	%r8, %r1, %r665;
	mov.u32 	%r10, %ntid.x;
	div.u32 	%r11, %r10, %r7;
	mov.u32 	%r1307, %ctaid.y;
	mov.u32 	%r666, %nctaid.y;
	shl.b32 	%r667, %r666, 4;
	setp.ge.u32 	%p5, %r1307, %r667;
	@%p5 bra 	$L__BB250_294;
	mov.u32 	%r669, %ctaid.x;
	shl.b32 	%r13, %r669, 10;
	min.s32 	%r14, %r657, 32;
	shl.b32 	%r670, %r657, 8;
	sub.s32 	%r15, 8223, %r670;
	add.s32 	%r16, %r1, %r10;
	cvt.u16.u32 	%rs2, %r16;
	xor.b16  	%rs3, %rs2, 1023;
	cvt.u16.u32 	%rs4, %r10;
	div.u16 	%rs5, %rs3, %rs4;
	and.b16  	%rs1, %rs5, 3;
	shl.b32 	%r17, %r10, 2;
	add.s32 	%r18, %r16, %r10;
	shr.s32 	%r671, %r657, 31;
	and.b32  	%r19, %r671, %r14;
$L__BB250_5:
	ld.param.u32 	%r1272, [_Z9cuda_gemmIiLi128ELi16ELi1ELi1024ELi64ELi64ELi0EEviiiPT_S1_S1_ii_param_2];
	add.s32 	%r53, %r18, %r10;
	setp.eq.s16 	%p6, %rs1, 2;
	mul.lo.s32 	%r54, %r1307, %r1272;
	mov.u32 	%r1308, %r1;
	@%p6 bra 	$L__BB250_9;
	setp.eq.s16 	%p7, %rs1, 3;
	add.s32 	%r672, %r54, %r13;
	add.s32 	%r55, %r672, %r1;
	mul.wide.u32 	%rd9, %r55, 4;
	add.s64 	%rd10, %rd1, %rd9;
	ld.global.u32 	%r673, [%rd10];
	shl.b32 	%r674, %r1, 2;
	mov.u32 	%r675, _ZZ9cuda_gemmIiLi128ELi16ELi1ELi1024ELi64ELi64ELi0EEviiiPT_S1_S1_iiE3Ash;
	add.s32 	%r676, %r675, %r674;
	st.shared.u32 	[%r676], %r673;
	mov.u32 	%r1308, %r16;
	@%p7 bra 	$L__BB250_9;
	setp.eq.s16 	%p8, %rs1, 0;
	add.s32 	%r56, %r55, %r10;
	mul.wide.u32 	%rd11, %r56, 4;
	add.s64 	%rd12, %rd1, %rd11;
	ld.global.u32 	%r677, [%rd12];
	add.s32 	%r57, %r676, %r17;
	st.shared.u32 	[%r57], %r677;
	mov.u32 	%r1308, %r18;
	@%p8 bra 	$L__BB250_9;
	add.s32 	%r681, %r56, %r10;
	mul.wide.u32 	%rd13, %r681, 4;
	add.s64 	%rd14, %rd1, %rd13;
	ld.global.u32 	%r682, [%rd14];
	add.s32 	%r683, %r57, %r17;
	st.shared.u32 	[%r683], %r682;
	mov.u32 	%r1308, %r53;
$L__BB250_9:
	shl.b32 	%r684, %r1308, 2;
	mov.u32 	%r685, _ZZ9cuda_gemmIiLi128ELi16ELi1ELi1024ELi64ELi64ELi0EEviiiPT_S1_S1_iiE3Ash;
	add.s32 	%r1313, %r685, %r684;
	add.s32 	%r686, %r13, %r1308;
	add.s32 	%r1309, %r686, %r54;
	add.s32 	%r1312, %r1309, %r10;
	shl.b32 	%r687, %r10, 1;
	add.s32 	%r1311, %r1309, %r687;
	mad.lo.s32 	%r1310, %r10, 3, %r1309;
$L__BB250_10:
	mul.wide.u32 	%rd15, %r1309, 4;
	add.s64 	%rd16, %rd1, %rd15;
	ld.global.u32 	%r688, [%rd16];
	st.shared.u32 	[%r1313], %r688;
	mul.wide.u32 	%rd17, %r1312, 4;
	add.s64 	%rd18, %rd1, %rd17;
	ld.global.u32 	%r689, [%rd18];
	add.s32 	%r690, %r1313, %r17;
	st.shared.u32 	[%r690], %r689;
	mul.wide.u32 	%rd19, %r1311, 4;
	add.s64 	%rd20, %rd1, %rd19;
	ld.global.u32 	%r691, [%rd20];
	shl.b32 	%r692, %r10, 3;
	add.s32 	%r693, %r1313, %r692;
	st.shared.u32 	[%r693], %r691;
	mul.wide.u32 	%rd21, %r1310, 4;
	add.s64 	%rd22, %rd1, %rd21;
	ld.global.u32 	%r694, [%rd22];
	mad.lo.s32 	%r695, %r10, 12, %r1313;
	st.shared.u32 	[%r695], %r694;
	add.s32 	%r1308, %r1308, %r17;
	shl.b32 	%r696, %r10, 4;
	add.s32 	%r1313, %r1313, %r696;
	add.s32 	%r1312, %r1312, %r17;
	add.s32 	%r1311, %r1311, %r17;
	add.s32 	%r1310, %r1310, %r17;
	add.s32 	%r1309, %r1309, %r17;
	setp.lt.u32 	%p9, %r1308, 1024;
	@%p9 bra 	$L__BB250_10;
	setp.eq.s16 	%p10, %rs1, 2;
	bar.sync 	0;
	mov.u32 	%r1315, %r1;
	@%p10 bra 	$L__BB250_15;
	setp.eq.s16 	%p11, %rs1, 3;
	shl.b32 	%r697, %r1, 2;
	mov.u32 	%r698, _ZZ9cuda_gemmIiLi128ELi16ELi1ELi1024ELi64ELi64ELi0EEviiiPT_S1_S1_iiE3Csh;
	add.s32 	%r76, %r698, %r697;
	mov.b32 	%r699, 0;
	st.shared.u32 	[%r76], %r699;
	mov.u32 	%r1315, %r16;
	@%p11 bra 	$L__BB250_15;
	setp.eq.s16 	%p12, %rs1, 0;
	add.s32 	%r77, %r76, %r17;
	mov.b32 	%r700, 0;
	st.shared.u32 	[%r77], %r700;
	mov.u32 	%r1315, %r18;
	@%p12 bra 	$L__BB250_15;
	add.s32 	%r701, %r77, %r17;
	mov.b32 	%r702, 0;
	st.shared.u32 	[%r701], %r702;
	mov.u32 	%r1315, %r53;
$L__BB250_15:
	shl.b32 	%r703, %r1315, 2;
	mov.u32 	%r704, _ZZ9cuda_gemmIiLi128ELi16ELi1ELi1024ELi64ELi64ELi0EEviiiPT_S1_S1_iiE3Csh;
	add.s32 	%r705, %r704, %r703;
	mov.b32 	%r706, 0;
	st.shared.u32 	[%r705], %r706;
	add.s32 	%r707, %r705, %r17;
	st.shared.u32 	[%r707], %r706;
	add.s32 	%r708, %r707, %r17;
	st.shared.u32 	[%r708], %r706;
	add.s32 	%r709, %r708, %r17;
	st.shared.u32 	[%r709], %r706;
	add.s32 	%r1315, %r17, %r1315;
	setp.lt.u32 	%p13, %r1315, 1024;
	@%p13 bra 	$L__BB250_15;
	setp.lt.s32 	%p14, %r6, 1;
	@%p14 bra 	$L__BB250_288;
	setp.lt.s32 	%p15, %r657, 33;
	and.b32  	%r710, %r1, 31;
	rem.s32 	%r79, %r710, %r14;
	@%p15 bra 	$L__BB250_84;
	add.s32 	%r712, %r79, 1;
	setp.lt.s32 	%p16, %r712, %r14;
	selp.b32 	%r80, 0, %r14, %p16;
	add.s32 	%r713, %r79, 2;
	setp.lt.s32 	%p17, %r713, %r14;
	selp.b32 	%r81, 0, %r14, %p17;
	add.s32 	%r714, %r79, 3;
	setp.lt.s32 	%p18, %r714, %r14;
	selp.b32 	%r82, 0, %r14, %p18;
	add.s32 	%r715, %r79, 4;
	setp.lt.s32 	%p19, %r715, %r14;
	selp.b32 	%r83, 0, %r14, %p19;
	add.s32 	%r716, %r79, 5;
	setp.lt.s32 	%p20, %r716, %r14;
	selp.b32 	%r84, 0, %r14, %p20;
	add.s32 	%r717, %r79, 6;
	setp.lt.s32 	%p21, %r717, %r14;
	selp.b32 	%r85, 0, %r14, %p21;
	add.s32 	%r718, %r79, 7;
	setp.lt.s32 	%p22, %r718, %r14;
	selp.b32 	%r86, 0, %r14, %p22;
	add.s32 	%r719, %r79, 8;
	setp.lt.s32 	%p23, %r719, %r14;
	selp.b32 	%r87, 0, %r14, %p23;
	add.s32 	%r720, %r79, 9;
	setp.lt.s32 	%p24, %r720, %r14;
	selp.b32 	%r88, 0, %r14, %p24;
	add.s32 	%r721, %r79, 10;
	setp.lt.s32 	%p25, %r721, %r14;
	selp.b32 	%r89, 0, %r14, %p25;
	add.s32 	%r722, %r79, 11;
	setp.lt.s32 	%p26, %r722, %r14;
	selp.b32 	%r90, 0, %r14, %p26;
	add.s32 	%r723, %r79, 12;
	setp.lt.s32 	%p27, %r723, %r14;
	selp.b32 	%r91, 0, %r14, %p27;
	add.s32 	%r724, %r79, 13;
	setp.lt.s32 	%p28, %r724, %r14;
	selp.b32 	%r92, 0, %r14, %p28;
	add.s32 	%r725, %r79, 14;
	setp.lt.s32 	%p29, %r725, %r14;
	selp.b32 	%r93, 0, %r14, %p29;
	add.s32 	%r726, %r79, 15;
	setp.lt.s32 	%p30, %r726, %r14;
	selp.b32 	%r94, 0, %r14, %p30;
	add.s32 	%r727, %r79, 16;
	setp.lt.s32 	%p31, %r727, %r14;
	selp.b32 	%r95, 0, %r14, %p31;
	add.s32 	%r728, %r79, 17;
	setp.lt.s32 	%p32, %r728, %r14;
	selp.b32 	%r96, 0, %r14, %p32;
	add.s32 	%r729, %r79, 18;
	setp.lt.s32 	%p33, %r729, %r14;
	selp.b32 	%r97, 0, %r14, %p33;
	add.s32 	%r730, %r79, 19;
	setp.lt.s32 	%p34, %r730, %r14;
	selp.b32 	%r98, 0, %r14, %p34;
	add.s32 	%r731, %r79, 20;
	setp.lt.s32 	%p35, %r731, %r14;
	selp.b32 	%r99, 0, %r14, %p35;
	add.s32 	%r732, %r79, 21;
	setp.lt.s32 	%p36, %r732, %r14;
	selp.b32 	%r100, 0, %r14, %p36;
	add.s32 	%r733, %r79, 22;
	setp.lt.s32 	%p37, %r733, %r14;
	selp.b32 	%r101, 0, %r14, %p37;
	add.s32 	%r734, %r79, 23;
	setp.lt.s32 	%p38, %r734, %r14;
	selp.b32 	%r102, 0, %r14, %p38;
	add.s32 	%r735, %r79, 24;
	setp.lt.s32 	%p39, %r735, %r14;
	selp.b32 	%r103, 0, %r14, %p39;
	add.s32 	%r736, %r79, 25;
	setp.lt.s32 	%p40, %r736, %r14;
	selp.b32 	%r104, 0, %r14, %p40;
	add.s32 	%r737, %r79, 26;
	setp.lt.s32 	%p41, %r737, %r14;
	selp.b32 	%r105, 0, %r14, %p41;
	add.s32 	%r738, %r79, 27;
	setp.lt.s32 	%p42, %r738, %r14;
	selp.b32 	%r106, 0, %r14, %p42;
	add.s32 	%r739, %r79, 28;
	setp.lt.s32 	%p43, %r739, %r14;
	selp.b32 	%r107, 0, %r14, %p43;
	add.s32 	%r740, %r79, 29;
	setp.lt.s32 	%p44, %r740, %r14;
	selp.b32 	%r108, 0, %r14, %p44;
	add.s32 	%r741, %r79, 30;
	setp.lt.s32 	%p45, %r741, %r14;
	selp.b32 	%r109, 0, %r14, %p45;
	add.s32 	%r742, %r79, 31;
	setp.lt.s32 	%p46, %r742, %r14;
	selp.b32 	%r110, 0, %r14, %p46;
	mov.b32 	%r1480, 0;
$L__BB250_19:
	add.s32 	%r412, %r1480, %r8;
	mad.lo.s32 	%r413, %r412, %r657, %r79;
	mov.b32 	%r1513, 0;
	mov.pred 	%p286, -1;
$L__BB250_20:
	mov.pred 	%p2, %p286;
	sub.s32 	%r447, %r657, %r1513;
	add.s32 	%r448, %r1513, %r413;
	setp.gt.s32 	%p48, %r447, 0;
	@%p48 bra 	$L__BB250_21;
	bra.uni 	$L__BB250_22;
$L__BB250_21:
	shl.b32 	%r744, %r448, 2;
	mov.u32 	%r745, _ZZ9cuda_gemmIiLi128ELi16ELi1ELi1024ELi64ELi64ELi0EEviiiPT_S1_S1_iiE3Ash;
	add.s32 	%r746, %r745, %r744;
	ld.shared.u32 	%r1382, [%r746];
$L__BB250_22:
	setp.lt.s32 	%p49, %r447, 2;
	@%p49 bra 	$L__BB250_24;
	sub.s32 	%r747, %r448, %r80;
	shl.b32 	%r748, %r747, 2;
	mov.u32 	%r749, _ZZ9cuda_gemmIiLi128ELi16ELi1ELi1024ELi64ELi64ELi0EEviiiPT_S1_S1_iiE3Ash;
	add.s32 	%r750, %r749, %r748;
	ld.shared.u32 	%r1383, [%r750+4];
$L__BB250_24:
	setp.lt.s32 	%p50, %r447, 3;
	@%p50 bra 	$L__BB250_26;
	sub.s32 	%r751, %r448, %r81;
	shl.b32 	%r752, %r751, 2;
	mov.u32 	%r753, _ZZ9cuda_gemmIiLi128ELi16ELi1ELi1024ELi64ELi64ELi0EEviiiPT_S1_S1_iiE3Ash;
	add.s32 	%r754, %r753, %r752;
	ld.shared.u32 	%r1384, [%r754+8];
$L__BB250_26:
	setp.lt.s32 	%p51, %r447, 4;
	@%p51 bra 	$L__BB250_28;
	sub.s32 	%r755, %r448, %r82;
	shl.b32 	%r756, %r755, 2;
	mov.u32 	%r757, _ZZ9cuda_gemmIiLi128ELi16ELi1ELi1024ELi64ELi64ELi0EEviiiPT_S1_S1_iiE3Ash;
	add.s32 	%r758, %r757, %r756;
	ld.shared.u32 	%r1385, [%r758+12];
$L__BB250_28:
	setp.lt.s32 	%p52, %r447, 5;
	@%p52 bra 	$L__BB250_30;
	sub.s32 	%r759, %r448, %r83;
	shl.b32 	%r760, %r759, 2;
	mov.u32 	%r761, _ZZ9cuda_gemmIiLi128ELi16ELi1ELi1024ELi64ELi64ELi0EEviiiPT_S1_S1_iiE3Ash;
	add.s32 	%r762, %r761, %r760;
	ld.shared.u32 	%r1386, [%r762+16];
$L__BB250_30:
	setp.lt.s32 	%p53, %r447, 6;
	@%p53 bra 	$L__BB250_32;
	sub.s32 	%r763, %r448, %r84;
	shl.b32 	%r764, %r763, 2;
	mov.u32 	%r765, _ZZ9cuda_gemmIiLi128ELi16ELi1ELi1024ELi64ELi64ELi0EEviiiPT_S1_S1_iiE3Ash;
	add.s32 	%r766, %r765, %r764;
	ld.shared.u32 	%r1387, [%r766+20];
$L__BB250_32:
	setp.lt.s32 	%p54, %r447, 7;
	@%p54 bra 	$L__BB250_34;
	sub.s32 	%r767, %r448, %r85;
	shl.b32 	%r768, %r767, 2;
	mov.u32 	%r769, _ZZ9cuda_gemmIiLi128ELi16ELi1ELi1024ELi64ELi64ELi0EEviiiPT_S1_S1_iiE3Ash;
	add.s32 	%r770, %r769, %r768;
	ld.shared.u32 	%r1388, [%r770+24];
$L__BB250_34:
	setp.lt.s32 	%p55, %r447, 8;
	@%p55 bra 	$L__BB250_36;
	sub.s32 	%r771, %r448, %r86;
	shl.b32 	%r772, %r771, 2;
	mov.u32 	%r773, _ZZ9cuda_gemmIiLi128ELi16ELi1ELi1024ELi64ELi64ELi0EEviiiPT_S1_S1_iiE3Ash;
	add.s32 	%r774, %r773, %r772;
	ld.shared.u32 	%r1389, [%r774+28];
$L__BB250_36:
	setp.lt.s32 	%p56, %r447, 9;
	@%p56 bra 	$L__BB250_38;
	sub.s32 	%r775, %r448, %r87;
	shl.b32 	%r776, %r775, 2;
	mov.u32 	%r777, _ZZ9cuda_gemmIiLi128ELi16ELi1ELi1024ELi64ELi64ELi0EEviiiPT_S1_S1_iiE3Ash;
	add.s32 	%r778, %r777, %r776;
	ld.shared.u32 	%r1390, [%r778+32];
$L__BB250_38:
	setp.lt.s32 	%p57, %r447, 10;
	@%p57 bra 	$L__BB250_40;
	sub.s32 	%r779, %r448, %r88;
	shl.b32 	%r780, %r779, 2;
	mov.u32 	%r781, _ZZ9cuda_gemmIiLi128ELi16ELi1ELi1024ELi64ELi64ELi0EEviiiPT_S1_S1_iiE3Ash;
	add.s32 	%r782, %r781, %r780;
	ld.shared.u32 	%r1391, [%r782+36];
$L__BB250_40:
	setp.lt.s32 	%p58, %r447, 11;
	@%p58 bra 	$L__BB250_42;
	sub.s32 	%r783, %r448, %r89;
	shl.b32 	%r784, %r783, 2;
	mov.u32 	%r785, _ZZ9cuda_gemmIiLi128ELi16ELi1ELi1024ELi64ELi64ELi0EEviiiPT_S1_S1_iiE3Ash;
	add.s32 	%r786, %r785, %r784;
	ld.shared.u32 	%r1392, [%r786+40];
$L__BB250_42:
	setp.lt.s32 	%p59, %r447, 12;
	@%p59 bra 	$L__BB250_44;
	sub.s32 	%r787, %r448, %r90;
	shl.b32 	%r788, %r787, 2;
	mov.u32 	%r789, _ZZ9cuda_gemmIiLi128ELi16ELi1ELi1024ELi64ELi64ELi0EEviiiPT_S1_S1_iiE3Ash;
	add.s32 	%r790, %r789, %r788;
	ld.shared.u32 	%r1393, [%r790+44];
$L__BB250_44:
	setp.lt.s32 	%p60, %r447, 13;
	@%p60 bra 	$L__BB250_46;
	sub.s32 	%r791, %r448, %r91;
	shl.b32 	%r792, %r791, 2;
	mov.u32 	%r793, _ZZ9cuda_gemmIiLi128ELi16ELi1ELi1024ELi64ELi64ELi0EEviiiPT_S1_S1_iiE3Ash;
	add.s32 	%r794, %r793, %r792;
	ld.shared.u32 	%r1394, [%r794+48];
$L__BB250_46:
	setp.lt.s32 	%p61, %r447, 14;
	@%p61 bra 	$L__BB250_48;
	sub.s32 	%r795, %r448, %r92;
	shl.b32 	%r796, %r795, 2;
	mov.u32 	%r797, _ZZ9cuda_gemmIiLi128ELi16ELi1ELi1024ELi64ELi64ELi0EEviiiPT_S1_S1_iiE3Ash;
	add.s32 	%r798, %r797, %r796;
	ld.shared.u32 	%r1395, [%r798+52];
$L__BB250_48:
	setp.lt.s32 	%p62, %r447, 15;
	@%p62 bra 	$L__BB250_50;
	sub.s32 	%r799, %r448, %r93;
	shl.b32 	%r800, %r799, 2;
	mov.u32 	%r801, _ZZ9cuda_gemmIiLi128ELi16ELi1ELi1024ELi64ELi64ELi0EEviiiPT_S1_S1_iiE3Ash;
	add.s32 	%r802, %r801, %r800;
	ld.shared.u32 	%r1396, [%r802+56];
$L__BB250_50:
	setp.lt.s32 	%p63, %r447, 16;
	@%p63 bra 	$L__BB250_52;
	sub.s32 	%r803, %r448, %r94;
	shl.b32 	%r804, %r803, 2;
	mov.u32 	%r805, _ZZ9cuda_gemmIiLi128ELi16ELi1ELi1024ELi64ELi64ELi0EEviiiPT_S1_S1_iiE3Ash;
	add.s32 	%r806, %r805, %r804;
	ld.shared.u32 	%r1397, [%r806+60];
$L__BB250_52:
	setp.lt.s32 	%p64, %r447, 17;
	@%p64 bra 	$L__BB250_54;
	sub.s32 	%r807, %r448, %r95;
	shl.b32 	%r808, %r807, 2;
	mov.u32 	%r809, _ZZ9cuda_gemmIiLi128ELi16ELi1ELi1024ELi64ELi64ELi0EEviiiPT_S1_S1_iiE3Ash;
	add.s32 	%r810, %r809, %r808;
	ld.shared.u32 	%r1398, [%r810+64];
$L__BB250_54:
	setp.lt.s32 	%p65, %r447, 18;
	@%p65 bra 	$L__BB250_56;
	sub.s32 	%r811, %r448, %r96;
	shl.b32 	%r812, %r811, 2;
	mov.u32 	%r813, _ZZ9cuda_gemmIiLi128ELi16ELi1ELi1024ELi64ELi64ELi0EEviiiPT_S1_S1_iiE3Ash;
	add.s32 	%r814, %r813, %r812;
	ld.shared.u32 	%r1399, [%r814+68];
$L__BB250_56:
	setp.lt.s32 	%p66, %r447, 19;
	@%p66 bra 	$L__BB250_58;
	sub.s32 	%r815, %r448, %r97;
	shl.b32 	%r816, %r815, 2;
	mov.u32 	%r817, _ZZ9cuda_gemmIiLi128ELi16ELi1ELi1024ELi64ELi64ELi0EEviiiPT_S1_S1_iiE3Ash;
	add.s32 	%r818, %r817, %r816;
	ld.shared.u32 	%r1400, [%r818+72];
$L__BB250_58:
	setp.lt.s32 	%p67, %r447, 20;
	@%p67 bra 	$L__BB250_60;
	sub.s32 	%r819, %r448, %r98;
	shl.b32 	%r820, %r819, 2;
	mov.u32 	%r821, _ZZ9cuda_gemmIiLi128ELi16ELi1ELi1024ELi64ELi64ELi0EEviiiPT_S1_S1_iiE3Ash;
	add.s32 	%r822, %r821, %r820;
	ld.shared.u32 	%r1401, [%r822+76];
$L__BB250_60:
	setp.lt.s32 	%p68, %r447, 21;
	@%p68 bra 	$L__BB250_62;
	sub.s32 	%r823, %r448, %r99;
	shl.b32 	%r824, %r823, 2;
	mov.u32 	%r825, _ZZ9cuda_gemmIiLi128ELi16ELi1ELi1024ELi64ELi64ELi0EEviiiPT_S1_S1_iiE3Ash;
	add.s32 	%r826, %r825, %r824;
	ld.shared.u32 	%r1402, [%r826+80];
$L__BB250_62:
	setp.lt.s32 	%p69, %r447, 22;
	@%p69 bra 	$L__BB250_64;
	sub.s32 	%r827, %r448, %r100;
	shl.b32 	%r828, %r827, 2;
	mov.u32 	%r829, _ZZ9cuda_gemmIiLi128ELi16ELi1ELi1024ELi64ELi64ELi0EEviiiPT_S1_S1_iiE3Ash;
	add.s32 	%r830, %r829, %r828;
	ld.shared.u32 	%r1403, [%r830+84];
$L__BB250_64:
	setp.lt.s32 	%p70, %r447, 23;
	@%p70 bra 	$L__BB250_66;
	sub.s32 	%r831, %r448, %r101;
	shl.b32 	%r832, %r831, 2;
	mov.u32 	%r833, _ZZ9cuda_gemmIiLi128ELi16ELi1ELi1024ELi64ELi64ELi0EEviiiPT_S1_S1_iiE3Ash;
	add.s32 	%r834, %r833, %r832;
	ld.shared.u32 	%r1404, [%r834+88];
$L__BB250_66:
	setp.lt.s32 	%p71, %r447, 24;
	@%p71 bra 	$L__BB250_68;
	sub.s32 	%r835, %r448, %r102;
	shl.b32 	%r836, %r835, 2;
	mov.u32 	%r837, _ZZ9cuda_gemmIiLi128ELi16ELi1ELi1024ELi64ELi64ELi0EEviiiPT_S1_S1_iiE3Ash;
	add.s32 	%r838, %r837, %r836;
	ld.shared.u32 	%r1405, [%r838+92];
$L__BB250_68:
	setp.lt.s32 	%p72, %r447, 25;
	@%p72 bra 	$L__BB250_70;
	sub.s32 	%r839, %r448, %r103;
	shl.b32 	%r840, %r839, 2;
	mov.u32 	%r841, _ZZ9cuda_gemmIiLi128ELi16ELi1ELi1024ELi64ELi64ELi0EEviiiPT_S1_S1_iiE3Ash;
	add.s32 	%r842, %r841, %r840;
	ld.shared.u32 	%r1406, [%r842+96];
$L__BB250_70:
	setp.lt.s32 	%p73, %r447, 26;
	@%p73 bra 	$L__BB250_72;
	sub.s32 	%r843, %r448, %r104;
	shl.b32 	%r844, %r843, 2;
	mov.u32 	%r845, _ZZ9cuda_gemmIiLi128ELi16ELi1ELi1024ELi64ELi64ELi0EEviiiPT_S1_S1_iiE3Ash;
	add.s32 	%r846, %r845, %r844;
	ld.shared.u32 	%r1407, [%r846+100];
$L__BB250_72:
	setp.lt.s32 	%p74, %r447, 27;
	@%p74 bra 	$L__BB250_74;
	sub.s32 	%r847, %r448, %r105;
	shl.b32 	%r848, %r847, 2;
	mov.u32 	%r849, _ZZ9cuda_gemmIiLi128ELi16ELi1ELi1024ELi64ELi64ELi0EEviiiPT_S1_S1_iiE3Ash;
	add.s32 	%r850, %r849, %r848;
	ld.shared.u32 	%r1408, [%r850+104];
$L__BB250_74:
	setp.lt.s32 	%p75, %r447, 28;
	@%p75 bra 	$L__BB250_76;
	sub.s32 	%r851, %r448, %r106;
	shl.b32 	%r852, %r851, 2;
	mov.u32 	%r853, _ZZ9cuda_gemmIiLi128ELi16ELi1ELi1024ELi64ELi64ELi0EEviiiPT_S1_S1_iiE3Ash;
	add.s32 	%r854, %r853, %r852;
	ld.shared.u32 	%r1409, [%r854+108];
$L__BB250_76:
	setp.lt.s32 	%p76, %r447, 29;
	@%p76 bra 	$L__BB250_78;
	sub.s32 	%r855, %r448, %r107;
	shl.b32 	%r856, %r855, 2;
	mov.u32 	%r857, _ZZ9cuda_gemmIiLi128ELi16ELi1ELi1024ELi64ELi64ELi0EEviiiPT_S1_S1_iiE3Ash;
	add.s32 	%r858, %r857, %r856;
	ld.shared.u32 	%r1410, [%r858+112];
$L__BB250_78:
	setp.lt.s32 	%p77, %r447, 30;
	@%p77 bra 	$L__BB250_80;
	sub.s32 	%r859, %r448, %r108;
	shl.b32 	%r860, %r859, 2;
	mov.u32 	%r861, _ZZ9cuda_gemmIiLi128ELi16ELi1ELi1024ELi64ELi64ELi0EEviiiPT_S1_S1_iiE3Ash;
	add.s32 	%r862, %r861, %r860;
	ld.shared.u32 	%r1411, [%r862+116];
$L__BB250_80:
	setp.lt.s32 	%p78, %r447, 31;
	@%p78 bra 	$L__BB250_82;
	sub.s32 	%r863, %r448, %r109;
	shl.b32 	%r864, %r863, 2;
	mov.u32 	%r865, _ZZ9cuda_gemmIiLi128ELi16ELi1ELi1024ELi64ELi64ELi0EEviiiPT_S1_S1_iiE3Ash;
	add.s32 	%r866, %r865, %r864;
	ld.shared.u32 	%r1412, [%r866+120];
$L__BB250_82:
	setp.lt.s32 	%p79, %r447, 32;
	@%p79 bra 	$L__BB250_219;
	sub.s32 	%r867, %r448, %r110;
	shl.b32 	%r868, %r867, 2;
	mov.u32 	%r869, _ZZ9cuda_gemmIiLi128ELi16ELi1ELi1024ELi64ELi64ELi0EEviiiPT_S1_S1_iiE3Ash;
	add.s32 	%r870, %r869, %r868;
	ld.shared.u32 	%r1413, [%r870+124];
	bra.uni 	$L__BB250_219;
$L__BB250_84:
	add.s32 	%r977, %r79, 1;
	setp.lt.s32 	%p116, %r977, %r14;
	selp.b32 	%r111, 0, %r14, %p116;
	add.s32 	%r978, %r79, 2;
	setp.lt.s32 	%p117, %r978, %r14;
	selp.b32 	%r112, 0, %r14, %p117;
	add.s32 	%r979, %r79, 3;
	setp.lt.s32 	%p118, %r979, %r14;
	selp.b32 	%r113, 0, %r14, %p118;
	add.s32 	%r980, %r79, 4;
	setp.lt.s32 	%p119, %r980, %r14;
	selp.b32 	%r114, 0, %r14, %p119;
	add.s32 	%r981, %r79, 5;
	setp.lt.s32 	%p120, %r981, %r14;
	selp.b32 	%r115, 0, %r14, %p120;
	add.s32 	%r982, %r79, 6;
	setp.lt.s32 	%p121, %r982, %r14;
	selp.b32 	%r116, 0, %r14, %p121;
	add.s32 	%r983, %r79, 7;
	setp.lt.s32 	%p122, %r983, %r14;
	selp.b32 	%r117, 0, %r14, %p122;
	add.s32 	%r984, %r79, 8;
	setp.lt.s32 	%p123, %r984, %r14;
	selp.b32 	%r118, 0, %r14, %p123;
	add.s32 	%r985, %r79, 9;
	setp.lt.s32 	%p124, %r985, %r14;
	selp.b32 	%r119, 0, %r14, %p124;
	add.s32 	%r986, %r79, 10;
	setp.lt.s32 	%p125, %r986, %r14;
	selp.b32 	%r120, 0, %r14, %p125;
	add.s32 	%r987, %r79, 11;
	setp.lt.s32 	%p126, %r987, %r14;
	selp.b32 	%r121, 0, %r14, %p126;
	add.s32 	%r988, %r79, 12;
	setp.lt.s32 	%p127, %r988, %r14;
	selp.b32 	%r122, 0, %r14, %p127;
	add.s32 	%r989, %r79, 13;
	setp.lt.s32 	%p128, %r989, %r14;
	selp.b32 	%r123, 0, %r14, %p128;
	add.s32 	%r990, %r79, 14;
	setp.lt.s32 	%p129, %r990, %r14;
	selp.b32 	%r124, 0, %r14, %p129;
	add.s32 	%r991, %r79, 15;
	setp.lt.s32 	%p130, %r991, %r14;
	selp.b32 	%r125, 0, %r14, %p130;
	add.s32 	%r992, %r79, 16;
	setp.lt.s32 	%p131, %r992, %r14;
	selp.b32 	%r126, 0, %r14, %p131;
	add.s32 	%r993, %r79, 17;
	setp.lt.s32 	%p132, %r993, %r14;
	selp.b32 	%r127, 0, %r14, %p132;
	add.s32 	%r994, %r79, 18;
	setp.lt.s32 	%p133, %r994, %r14;
	selp.b32 	%r128, 0, %r14, %p133;
	add.s32 	%r995, %r79, 19;
	setp.lt.s32 	%p134, %r995, %r14;
	selp.b32 	%r129, 0, %r14, %p134;
	add.s32 	%r996, %r79, 20;
	setp.lt.s32 	%p135, %r996, %r14;
	selp.b32 	%r130, 0, %r14, %p135;
	add.s32 	%r997, %r79, 21;
	setp.lt.s32 	%p136, %r997, %r14;
	selp.b32 	%r131, 0, %r14, %p136;
	add.s32 	%r998, %r79, 22;
	setp.lt.s32 	%p137, %r998, %r14;
	selp.b32 	%r132, 0, %r14, %p137;
	add.s32 	%r999, %r79, 23;
	setp.lt.s32 	%p138, %r999, %r14;
	selp.b32 	%r133, 0, %r14, %p138;
	add.s32 	%r1000, %r79, 24;
	setp.lt.s32 	%p139, %r1000, %r14;
	selp.b32 	%r134, 0, %r14, %p139;
	add.s32 	%r1001, %r79, 25;
	setp.lt.s32 	%p140, %r1001, %r14;
	selp.b32 	%r135, 0, %r14, %p140;
	add.s32 	%r1002, %r79, 26;
	setp.lt.s32 	%p141, %r1002, %r14;
	selp.b32 	%r136, 0, %r14, %p141;
	add.s32 	%r1003, %r79, 27;
	setp.lt.s32 	%p142, %r1003, %r14;
	selp.b32 	%r137, 0, %r14, %p142;
	add.s32 	%r1004, %r79, 28;
	setp.lt.s32 	%p143, %r1004, %r14;
	selp.b32 	%r138, 0, %r14, %p143;
	add.s32 	%r1005, %r79, 29;
	setp.lt.s32 	%p144, %r1005, %r14;
	selp.b32 	%r139, 0, %r14, %p144;
	add.s32 	%r1006, %r79, 30;
	setp.lt.s32 	%p145, %r1006, %r14;
	selp.b32 	%r140, 0, %r14, %p145;
	add.s32 	%r1007, %r79, 31;
	setp.lt.s32 	%p146, %r1007, %r14;
	selp.b32 	%r141, 0, %r14, %p146;
	setp.lt.s32 	%p147, %r79, %r657;
	selp.b32 	%r1008, 0, %r657, %p147;
	sub.s32 	%r142, %r79, %r1008;
	setp.lt.s32 	%p148, %r977, %r657;
	selp.b32 	%r1009, 0, %r657, %p148;
	sub.s32 	%r143, %r977, %r1009;
	setp.lt.s32 	%p149, %r978, %r657;
	selp.b32 	%r1010, 0, %r657, %p149;
	sub.s32 	%r144, %r978, %r1010;
	setp.lt.s32 	%p150, %r979, %r657;
	selp.b32 	%r1011, 0, %r657, %p150;
	sub.s32 	%r145, %r979, %r1011;
	setp.lt.s32 	%p151, %r980, %r657;
	selp.b32 	%r1012, 0, %r657, %p151;
	sub.s32 	%r146, %r980, %r1012;
	setp.lt.s32 	%p152, %r981, %r657;
	selp.b32 	%r1013, 0, %r657, %p152;
	sub.s32 	%r147, %r981, %r1013;
	setp.lt.s32 	%p153, %r982, %r657;
	selp.b32 	%r1014, 0, %r657, %p153;
	sub.s32 	%r148, %r982, %r1014;
	setp.lt.s32 	%p154, %r983, %r657;
	selp.b32 	%r1015, 0, %r657, %p154;
	sub.s32 	%r149, %r983, %r1015;
	setp.lt.s32 	%p155, %r984, %r657;
	selp.b32 	%r1016, 0, %r657, %p155;
	sub.s32 	%r150, %r984, %r1016;
	setp.lt.s32 	%p156, %r985, %r657;
	selp.b32 	%r1017, 0, %r657, %p156;
	sub.s32 	%r151, %r985, %r1017;
	setp.lt.s32 	%p157, %r986, %r657;
	selp.b32 	%r1018, 0, %r657, %p157;
	sub.s32 	%r152, %r986, %r1018;
	setp.lt.s32 	%p158, %r987, %r657;
	selp.b32 	%r1019, 0, %r657, %p158;
	sub.s32 	%r153, %r987, %r1019;
	setp.lt.s32 	%p159, %r988, %r657;
	selp.b32 	%r1020, 0, %r657, %p159;
	sub.s32 	%r154, %r988, %r1020;
	setp.lt.s32 	%p160, %r989, %r657;
	selp.b32 	%r1021, 0, %r657, %p160;
	sub.s32 	%r155, %r989, %r1021;
	setp.lt.s32 	%p161, %r990, %r657;
	selp.b32 	%r1022, 0, %r657, %p161;
	sub.s32 	%r156, %r990, %r1022;
	setp.lt.s32 	%p162, %r991, %r657;
	selp.b32 	%r1023, 0, %r657, %p162;
	sub.s32 	%r157, %r991, %r1023;
	setp.lt.s32 	%p163, %r992, %r657;
	selp.b32 	%r1024, 0, %r657, %p163;
	sub.s32 	%r158, %r992, %r1024;
	setp.lt.s32 	%p164, %r993, %r657;
	selp.b32 	%r1025, 0, %r657, %p164;
	sub.s32 	%r159, %r993, %r1025;
	setp.lt.s32 	%p165, %r994, %r657;
	selp.b32 	%r1026, 0, %r657, %p165;
	sub.s32 	%r160, %r994, %r1026;
	setp.lt.s32 	%p166, %r995, %r657;
	selp.b32 	%r1027, 0, %r657, %p166;
	sub.s32 	%r161, %r995, %r1027;
	setp.lt.s32 	%p167, %r996, %r657;
	selp.b32 	%r1028, 0, %r657, %p167;
	sub.s32 	%r162, %r996, %r1028;
	setp.lt.s32 	%p168, %r997, %r657;
	selp.b32 	%r1029, 0, %r657, %p168;
	sub.s32 	%r163, %r997, %r1029;
	setp.lt.s32 	%p169, %r998, %r657;
	selp.b32 	%r1030, 0, %r657, %p169;
	sub.s32 	%r164, %r998, %r1030;
	setp.lt.s32 	%p170, %r999, %r657;
	selp.b32 	%r1031, 0, %r657, %p170;
	sub.s32 	%r165, %r999, %r1031;
	setp.lt.s32 	%p171, %r1000, %r657;
	selp.b32 	%r1032, 0, %r657, %p171;
	sub.s32 	%r166, %r1000, %r1032;
	setp.lt.s32 	%p172, %r1001, %r657;
	selp.b32 	%r1033, 0, %r657, %p172;
	sub.s32 	%r167, %r1001, %r1033;
	setp.lt.s32 	%p173, %r1002, %r657;
	selp.b32 	%r1034, 0, %r657, %p173;
	sub.s32 	%r168, %r1002, %r1034;
	setp.lt.s32 	%p174, %r1003, %r657;
	selp.b32 	%r1035, 0, %r657, %p174;
	sub.s32 	%r169, %r1003, %r1035;
	setp.lt.s32 	%p175, %r1004, %r657;
	selp.b32 	%r1036, 0, %r657, %p175;
	sub.s32 	%r170, %r1004, %r1036;
	setp.lt.s32 	%p176, %r1005, %r657;
	selp.b32 	%r1037, 0, %r657, %p176;
	sub.s32 	%r171, %r1005, %r1037;
	setp.lt.s32 	%p177, %r1006, %r657;
	selp.b32 	%r1038, 0, %r657, %p177;
	sub.s32 	%r172, %r1006, %r1038;
	setp.lt.s32 	%p178, %r1007, %r657;
	selp.b32 	%r1039, 0, %r657, %p178;
	sub.s32 	%r173, %r1007, %r1039;
	mov.b32 	%r1348, 0;
$L__BB250_85:
	add.s32 	%r207, %r1348, %r8;
	mad.lo.s32 	%r208, %r207, %r657, %r79;
	mov.b32 	%r1381, 0;
	mov.pred 	%p285, -1;
$L__BB250_86:
	mov.pred 	%p1, %p285;
	sub.s32 	%r242, %r657, %r1381;
	add.s32 	%r243, %r1381, %r208;
	setp.lt.s32 	%p180, %r242, 1;
	@%p180 bra 	$L__BB250_88;
	sub.s32 	%r1041, %r243, %r19;
	shl.b32 	%r1042, %r1041, 2;
	mov.u32 	%r1043, _ZZ9cuda_gemmIiLi128ELi16ELi1ELi1024ELi64ELi64ELi0EEviiiPT_S1_S1_iiE3Ash;
	add.s32 	%r1044, %r1043, %r1042;
	ld.shared.u32 	%r1382, [%r1044];
$L__BB250_88:
	setp.lt.s32 	%p181, %r242, 2;
	@%p181 bra 	$L__BB250_90;
	sub.s32 	%r1045, %r243, %r111;
	shl.b32 	%r1046, %r1045, 2;
	mov.u32 	%r1047, _ZZ9cuda_gemmIiLi128ELi16ELi1ELi1024ELi64ELi64ELi0EEviiiPT_S1_S1_iiE3Ash;
	add.s32 	%r1048, %r1047, %r1046;
	ld.shared.u32 	%r1383, [%r1048+4];
$L__BB250_90:
	setp.lt.s32 	%p182, %r242, 3;
	@%p182 bra 	$L__BB250_92;
	sub.s32 	%r1049, %r243, %r112;
	shl.b32 	%r1050, %r1049, 2;
	mov.u32 	%r1051, _ZZ9cuda_gemmIiLi128ELi16ELi1ELi1024ELi64ELi64ELi0EEviiiPT_S1_S1_iiE3Ash;
	add.s32 	%r1052, %r1051, %r1050;
	ld.shared.u32 	%r1384, [%r1052+8];
$L__BB250_92:
	setp.lt.s32 	%p183, %r242, 4;
	@%p183 bra 	$L__BB250_94;
	sub.s32 	%r1053, %r243, %r113;
	shl.b32 	%r1054, %r1053, 2;
	mov.u32 	%r1055, _ZZ9cuda_gemmIiLi128ELi16ELi1ELi1024ELi64ELi64ELi0EEviiiPT_S1_S1_iiE3Ash;
	add.s32 	%r1056, %r1055, %r1054;
	ld.shared.u32 	%r1385, [%r1056+12];
$L__BB250_94:
	setp.lt.s32 	%p184, %r242, 5;
	@%p184 bra 	$L__BB250_96;
	sub.s32 	%r1057, %r243, %r114;
	shl.b32 	%r1058, %r1057, 2;
	mov.u32 	%r1059, _ZZ9cuda_gemmIiLi128ELi16ELi1ELi1024ELi64ELi64ELi0EEviiiPT_S1_S1_iiE3Ash;
	add.s32 	%r1060, %r1059, %r1058;
	ld.shared.u32 	%r1386, [%r1060+16];
$L__BB250_96:
	setp.lt.s32 	%p185, %r242, 6;
	@%p185 bra 	$L__BB250_98;
	sub.s32 	%r1061, %r243, %r115;
	shl.b32 	%r1062, %r1061, 2;
	mov.u32 	%r1063, _ZZ9cuda_gemmIiLi128ELi16ELi1ELi1024ELi64ELi64ELi0EEviiiPT_S1_S1_iiE3Ash;
	add.s32 	%r1064, %r1063, %r1062;
	ld.shared.u32 	%r1387, [%r1064+20];
$L__BB250_98:
	setp.lt.s32 	%p186, %r242, 7;
	@%p186 bra 	$L__BB250_100;
	sub.s32 	%r1065, %r243, %r116;
	shl.b32 	%r1066, %r1065, 2;
	mov.u32 	%r1067, _ZZ9cuda_gemmIiLi128ELi16ELi1ELi1024ELi64ELi64ELi0EEviiiPT_S1_S1_iiE3Ash;
	add.s32 	%r1068, %r1067, %r1066;
	ld.shared.u32 	%r1388, [%r1068+24];
$L__BB250_100:
	setp.lt.s32 	%p187, %r242, 8;
	@%p187 bra 	$L__BB250_102;
	sub.s32 	%r1069, %r243, %r117;
	shl.b32 	%r1070, %r1069, 2;
	mov.u32 	%r1071, _ZZ9cuda_gemmIiLi128ELi16ELi1ELi1024ELi64ELi64ELi0EEviiiPT_S1_S1_iiE3Ash;
	add.s32 	%r1072, %r1071, %r1070;
	ld.shared.u32 	%r1389, [%r1072+28];
$L__BB250_102:
	setp.lt.s32 	%p188, %r242, 9;
	@%p188 bra 	$L__BB250_104;
	sub.s32 	%r1073, %r243, %r118;
	shl.b32 	%r1074, %r1073, 2;
	mov.u32 	%r1075, _ZZ9cuda_gemmIiLi128ELi16ELi1ELi1024ELi64ELi64ELi0EEviiiPT_S1_S1_iiE3Ash;
	add.s32 	%r1076, %r1075, %r1074;
	ld.shared.u32 	%r1390, [%r1076+32];
$L__BB250_104:
	setp.lt.s32 	%p189, %r242, 10;
	@%p189 bra 	$L__BB250_106;
	sub.s32 	%r1077, %r243, %r119;
	shl.b32 	%r1078, %r1077, 2;
	mov.u32 	%r1079, _ZZ9cuda_gemmIiLi128ELi16ELi1ELi1024ELi64ELi64ELi0EEviiiPT_S1_S1_iiE3Ash;
	add.s32 	%r1080, %r1079, %r1078;
	ld.shared.u32 	%r1391, [%r1080+36];
$L__BB250_106:
	setp.lt.s32 	%p190, %r242, 11;
	@%p190 bra 	$L__BB250_108;
	sub.s32 	%r1081, %r243, %r120;
	shl.b32 	%r1082, %r1081, 2;
	mov.u32 	%r1083, _ZZ9cuda_gemmIiLi128ELi16ELi1ELi1024ELi64ELi64ELi0EEviiiPT_S1_S1_iiE3Ash;
	add.s32 	%r1084, %r1083, %r1082;
	ld.shared.u32 	%r1392, [%r1084+40];
$L__BB250_108:
	setp.lt.s32 	%p191, %r242, 12;
	@%p191 bra 	$L__BB250_110;
	sub.s32 	%r1085, %r243, %r121;
	shl.b32 	%r1086, %r1085, 2;
	mov.u32 	%r1087, _ZZ9cuda_gemmIiLi128ELi16ELi1ELi1024ELi64ELi64ELi0EEviiiPT_S1_S1_iiE3Ash;
	add.s32 	%r1088, %r1087, %r1086;
	ld.shared.u32 	%r1393, [%r1088+44];
$L__BB250_110:
	setp.lt.s32 	%p192, %r242, 13;
	@%p192 bra 	$L__BB250_112;
	sub.s32 	%r1089, %r243, %r122;
	shl.b32 	%r1090, %r1089, 2;
	mov.u32 	%r1091, _ZZ9cuda_gemmIiLi128ELi16ELi1ELi1024ELi64ELi64ELi0EEviiiPT_S1_S1_iiE3Ash;
	add.s32 	%r1092, %r1091, %r1090;
	ld.shared.u32 	%r1394, [%r1092+48];
$L__BB250_112:
	setp.lt.s32 	%p193, %r242, 14;
	@%p193 bra 	$L__BB250_114;
	sub.s32 	%r1093, %r243, %r123;
	shl.b32 	%r1094, %r1093, 2;
	mov.u32 	%r1095, _ZZ9cuda_gemmIiLi128ELi16ELi1ELi1024ELi64ELi64ELi0EEviiiPT_S1_S1_iiE3Ash;
	add.s32 	%r1096, %r1095, %r1094;
	ld.shared.u32 	%r1395, [%r1096+52];
$L__BB250_114:
	setp.lt.s32 	%p194, %r242, 15;
	@%p194 bra 	$L__BB250_116;
	sub.s32 	%r1097, %r243, %r124;
	shl.b32 	%r1098, %r1097, 2;
	mov.u32 	%r1099, _ZZ9cuda_gemmIiLi128ELi16ELi1ELi1024ELi64ELi64ELi0EEviiiPT_S1_S1_iiE3Ash;
	add.s32 	%r1100, %r1099, %r1098;
	ld.shared.u32 	%r1396, [%r1100+56];
$L__BB250_116:
	setp.lt.s32 	%p195, %r242, 16;
	@%p195 bra 	$L__BB250_118;
	sub.s32 	%r1101, %r243, %r125;
	shl.b32 	%r1102, %r1101, 2;
	mov.u32 	%r1103, _ZZ9cuda_gemmIiLi128ELi16ELi1ELi1024ELi64ELi64ELi0EEviiiPT_S1_S1_iiE3Ash;
	add.s32 	%r1104, %r1103, %r1102;
	ld.shared.u32 	%r1397, [%r1104+60];
$L__BB250_118:
	setp.lt.s32 	%p196, %r242, 17;
	@%p196 bra 	$L__BB250_120;
	sub.s32 	%r1105, %r243, %r126;
	shl.b32 	%r1106, %r1105, 2;
	mov.u32 	%r1107, _ZZ9cuda_gemmIiLi128ELi16ELi1ELi1024ELi64ELi64ELi0EEviiiPT_S1_S1_iiE3Ash;
	add.s32 	%r1108, %r1107, %r1106;
	ld.shared.u32 	%r1398, [%r1108+64];
$L__BB250_120:
	setp.lt.s32 	%p197, %r242, 18;
	@%p197 bra 	$L__BB250_122;
	sub.s32 	%r1109, %r243, %r127;
	shl.b32 	%r1110, %r1109, 2;
	mov.u32 	%r1111, _ZZ9cuda_gemmIiLi128ELi16ELi1ELi1024ELi64ELi64ELi0EEviiiPT_S1_S1_iiE3Ash;
	add.s32 	%r1112, %r1111, %r1110;
	ld.shared.u32 	%r1399, [%r1112+68];
$L__BB250_122:
	setp.lt.s32 	%p198, %r242, 19;
	@%p198 bra 	$L__BB250_124;
	sub.s32 	%r1113, %r243, %r128;
	shl.b32 	%r1114, %r1113, 2;
	mov.u32 	%r1115, _ZZ9cuda_gemmIiLi128ELi16ELi1ELi1024ELi64ELi64ELi0EEviiiPT_S1_S1_iiE3Ash;
	add.s32 	%r1116, %r1115, %r1114;
	ld.shared.u32 	%r1400, [%r1116+72];
$L__BB250_124:
	setp.lt.s32 	%p199, %r242, 20;
	@%p199 bra 	$L__BB250_126;
	sub.s32 	%r1117, %r243, %r129;
	shl.b32 	%r1118, %r1117, 2;
	mov.u32 	%r1119, _ZZ9cuda_gemmIiLi128ELi16ELi1ELi1024ELi64ELi64ELi0EEviiiPT_S1_S1_iiE3Ash;
	add.s32 	%r1120, %r1119, %r1118;
	ld.shared.u32 	%r1401, [%r1120+76];
$L__BB250_126:
	setp.lt.s32 	%p200, %r242, 21;
	@%p200 bra 	$L__BB250_128;
	sub.s32 	%r1121, %r243, %r130;
	shl.b32 	%r1122, %r1121, 2;
	mov.u32 	%r1123, _ZZ9cuda_gemmIiLi128ELi16ELi1ELi1024ELi64ELi64ELi0EEviiiPT_S1_S1_iiE3Ash;
	add.s32 	%r1124, %r1123, %r1122;
	ld.shared.u32 	%r1402, [%r1124+80];
$L__BB250_128:
	setp.lt.s32 	%p201, %r242, 22;
	@%p201 bra 	$L__BB250_130;
	sub.s32 	%r1125, %r243, %r131;
	shl.b32 	%r1126, %r1125, 2;
	mov.u32 	%r1127, _ZZ9cuda_gemmIiLi128ELi16ELi1ELi1024ELi64ELi64ELi0EEviiiPT_S1_S1_iiE3Ash;
	add.s32 	%r1128, %r1127, %r1126;
	ld.shared.u32 	%r1403, [%r1128+84];
$L__BB250_130:
	setp.lt.s32 	%p202, %r242, 23;
	@%p202 bra 	$L__BB250_132;
	sub.s32 	%r1129, %r243, %r132;
	shl.b32 	%r1130, %r1129, 2;
	mov.u32 	%r1131, _ZZ9cuda_gemmIiLi128ELi16ELi1ELi1024ELi64ELi64ELi0EEviiiPT_S1_S1_iiE3Ash;
	add.s32 	%r1132, %r1131, %r1130;
	ld.shared.u32 	%r1404, [%r1132+88];
$L__BB250_132:
	setp.lt.s32 	%p203, %r242, 24;
	@%p203 bra 	$L__BB250_134;
	sub.s32 	%r1133, %r243, %r133;
	shl.b32 	%r1134, %r1133, 2;
	mov.u32 	%r1135, _ZZ9cuda_gemmIiLi128ELi16ELi1ELi1024ELi64ELi64ELi0EEviiiPT_S1_S1_iiE3Ash;
	add.s32 	%r1136, %r1135, %r1134;
	ld.shared.u32 	%r1405, [%r1136+92];
$L__BB250_134:
	setp.lt.s32 	%p204, %r242, 25;
	@%p204 bra 	$L__BB250_136;
	sub.s32 	%r1137, %r243, %r134;
	shl.b32 	%r1138, %r1137, 2;
	mov.u32 	%r1139, _ZZ9cuda_gemmIiLi128ELi16ELi1ELi1024ELi64ELi64ELi0EEviiiPT_S1_S1_iiE3Ash;
	add.s32 	%r1140, %r1139, %r1138;
	ld.shared.u32 	%r1406, [%r1140+96];
$L__BB250_136:
	setp.lt.s32 	%p205, %r242, 26;
	@%p205 bra 	$L__BB250_138;
	sub.s32 	%r1141, %r243, %r135;
	shl.b32 	%r1142, %r1141, 2;
	mov.u32 	%r1143, _ZZ9cuda_gemmIiLi128ELi16ELi1ELi1024ELi64ELi64ELi0EEviiiPT_S1_S1_iiE3Ash;
	add.s32 	%r1144, %r1143, %r1142;
	ld.shared.u32 	%r1407, [%r1144+100];
$L__BB250_138:
	setp.lt.s32 	%p206, %r242, 27;
	@%p206 bra 	$L__BB250_140;
	sub.s32 	%r1145, %r243, %r136;
	shl.b32 	%r1146, %r1145, 2;
	mov.u32 	%r1147, _ZZ9cuda_gemmIiLi128ELi16ELi1ELi1024ELi64ELi64ELi0EEviiiPT_S1_S1_iiE3Ash;
	add.s32 	%r1148, %r1147, %r1146;
	ld.shared.u32 	%r1408, [%r1148+104];
$L__BB250_140:
	setp.lt.s32 	%p207, %r242, 28;
	@%p207 bra 	$L__BB250_142;
	sub.s32 	%r1149, %r243, %r137;
	shl.b32 	%r1150, %r1149, 2;
	mov.u32 	%r1151, _ZZ9cuda_gemmIiLi128ELi16ELi1ELi1024ELi64ELi64ELi0EEviiiPT_S1_S1_iiE3Ash;
	add.s32 	%r1152, %r1151, %r1150;
	ld.shared.u32 	%r1409, [%r1152+108];
$L__BB250_142:
	setp.lt.s32 	%p208, %r242, 29;
	@%p208 bra 	$L__BB250_144;
	sub.s32 	%r1153, %r243, %r138;
	shl.b32 	%r1154, %r1153, 2;
	mov.u32 	%r1155, _ZZ9cuda_gemmIiLi128ELi16ELi1ELi1024ELi64ELi64ELi0EEviiiPT_S1_S1_iiE3Ash;
	add.s32 	%r1156, %r1155, %r1154;
	ld.shared.u32 	%r1410, [%r1156+112];
$L__BB250_144:
	setp.lt.s32 	%p209, %r242, 30;
	@%p209 bra 	$L__BB250_146;
	sub.s32 	%r1157, %r243, %r139;
	shl.b32 	%r1158, %r1157, 2;
	mov.u32 	%r1159, _ZZ9cuda_gemmIiLi128ELi16ELi1ELi1024ELi64ELi64ELi0EEviiiPT_S1_S1_iiE3Ash;
	add.s32 	%r1160, %r1159, %r1158;
	ld.shared.u32 	%r1411, [%r1160+116];
$L__BB250_146:
	setp.lt.s32 	%p210, %r242, 31;
	@%p210 bra 	$L__BB250_148;
	sub.s32 	%r1161, %r243, %r140;
	shl.b32 	%r1162, %r1161, 2;
	mov.u32 	%r1163, _ZZ9cuda_gemmIiLi128ELi16ELi1ELi1024ELi64ELi64ELi0EEviiiPT_S1_S1_iiE3Ash;
	add.s32 	%r1164, %r1163, %r1162;
	ld.shared.u32 	%r1412, [%r1164+120];
$L__BB250_148:
	setp.lt.s32 	%p211, %r242, 32;
	@%p211 bra 	$L__BB250_150;
	sub.s32 	%r1165, %r243, %r141;
	shl.b32 	%r1166, %r1165, 2;
	mov.u32 	%r1167, _ZZ9cuda_gemmIiLi128ELi16ELi1ELi1024ELi64ELi64ELi0EEviiiPT_S1_S1_iiE3Ash;
	add.s32 	%r1168, %r1167, %r1166;
	ld.shared.u32 	%r1413, [%r1168+124];
$L__BB250_150:
	setp.lt.s32 	%p212, %r9, %r656;
	@%p212 bra 	$L__BB250_153;
$L__BB250_151:
	mov.b32 	%r1381, 32;
	mov.pred 	%p285, 0;
	@%p1 bra 	$L__BB250_86;
	add.s32 	%r1348, %r1348, %r7;
	setp.lt.s32 	%p279, %r1348, %r6;
	@%p279 bra 	$L__BB250_85;
	bra.uni 	$L__BB250_288;
$L__BB250_153:
	add.s32 	%r1169, %r79, %r1381;
	shl.b32 	%r1170, %r1169, 2;
	mov.u32 	%r1171, _ZZ9cuda_gemmIiLi128ELi16ELi1ELi1024ELi64ELi64ELi0EEviiiPT_S1_S1_iiE11kron_fac_sh;
	add.s32 	%r308, %r1171, %r1170;
	mov.u32 	%r1414, %r9;
$L__BB250_154:
	mad.lo.s32 	%r1173, %r1414, 260, %r308;
	ld.shared.u32 	%r310, [%r1173];
	mov.b32 	%r1416, 0;
	@%p180 bra 	$L__BB250_156;
	shfl.sync.idx.b32	%r1174|%p214, %r310, %r142, %r15, -1;
	mul.lo.s32 	%r1416, %r1174, %r1382;
$L__BB250_156:
	@%p181 bra 	$L__BB250_158;
	shfl.sync.idx.b32	%r1175|%p216, %r310, %r143, %r15, -1;
	mad.lo.s32 	%r1416, %r1175, %r1383, %r1416;
$L__BB250_158:
	@%p182 bra 	$L__BB250_160;
	shfl.sync.idx.b32	%r1176|%p218, %r310, %r144, %r15, -1;
	mad.lo.s32 	%r1416, %r1176, %r1384, %r1416;
$L__BB250_160:
	@%p183 bra 	$L__BB250_162;
	shfl.sync.idx.b32	%r1177|%p220, %r310, %r145, %r15, -1;
	mad.lo.s32 	%r1416, %r1177, %r1385, %r1416;
$L__BB250_162:
	@%p184 bra 	$L__BB250_164;
	shfl.sync.idx.b32	%r1178|%p222, %r310, %r146, %r15, -1;
	mad.lo.s32 	%r1416, %r1178, %r1386, %r1416;
$L__BB250_164:
	setp.lt.s32 	%p223, %r242, 6;
	@%p223 bra 	$L__BB250_166;
	shfl.sync.idx.b32	%r1179|%p224, %r310, %r147, %r15, -1;
	mad.lo.s32 	%r1416, %r1179, %r1387, %r1416;
$L__BB250_166:
	setp.lt.s32 	%p225, %r242, 7;
	@%p225 bra 	$L__BB250_168;
	shfl.sync.idx.b32	%r1180|%p226, %r310, %r148, %r15, -1;
	mad.lo.s32 	%r1416, %r1180, %r1388, %r1416;
$L__BB250_168:
	setp.lt.s32 	%p227, %r242, 8;
	@%p227 bra 	$L__BB250_170;
	shfl.sync.idx.b32	%r1181|%p228, %r310, %r149, %r15, -1;
	mad.lo.s32 	%r1416, %r1181, %r1389, %r1416;
$L__BB250_170:
	setp.lt.s32 	%p229, %r242, 9;
	@%p229 bra 	$L__BB250_172;
	shfl.sync.idx.b32	%r1182|%p230, %r310, %r150, %r15, -1;
	mad.lo.s32 	%r1416, %r1182, %r1390, %r1416;
$L__BB250_172:
	setp.lt.s32 	%p231, %r242, 10;
	@%p231 bra 	$L__BB250_174;
	shfl.sync.idx.b32	%r1183|%p232, %r310, %r151, %r15, -1;
	mad.lo.s32 	%r1416, %r1183, %r1391, %r1416;
$L__BB250_174:
	setp.lt.s32 	%p233, %r242, 11;
	@%p233 bra 	$L__BB250_176;
	shfl.sync.idx.b32	%r1184|%p234, %r310, %r152, %r15, -1;
	mad.lo.s32 	%r1416, %r1184, %r1392, %r1416;
$L__BB250_176:
	setp.lt.s32 	%p235, %r242, 12;
	@%p235 bra 	$L__BB250_178;
	shfl.sync.idx.b32	%r1185|%p236, %r310, %r153, %r15, -1;
	mad.lo.s32 	%r1416, %r1185, %r1393, %r1416;
$L__BB250_178:
	setp.lt.s32 	%p237, %r242, 13;
	@%p237 bra 	$L__BB250_180;
	shfl.sync.idx.b32	%r1186|%p238, %r310, %r154, %r15, -1;
	mad.lo.s32 	%r1416, %r1186, %r1394, %r1416;
$L__BB250_180:
	setp.lt.s32 	%p239, %r242, 14;
	@%p239 bra 	$L__BB250_182;
	shfl.sync.idx.b32	%r1187|%p240, %r310, %r155, %r15, -1;
	mad.lo.s32 	%r1416, %r1187, %r1395, %r1416;
$L__BB250_182:
	setp.lt.s32 	%p241, %r242, 15;
	@%p241 bra 	$L__BB250_184;
	shfl.sync.idx.b32	%r1188|%p242, %r310, %r156, %r15, -1;
	mad.lo.s32 	%r1416, %r1188, %r1396, %r1416;
$L__BB250_184:
	setp.lt.s32 	%p243, %r242, 16;
	@%p243 bra 	$L__BB250_186;
	shfl.sync.idx.b32	%r1189|%p244, %r310, %r157, %r15, -1;
	mad.lo.s32 	%r1416, %r1189, %r1397, %r1416;
$L__BB250_186:
	setp.lt.s32 	%p245, %r242, 17;
	@%p245 bra 	$L__BB250_188;
	shfl.sync.idx.b32	%r1190|%p246, %r310, %r158, %r15, -1;
	mad.lo.s32 	%r1416, %r1190, %r1398, %r1416;
$L__BB250_188:
	setp.lt.s32 	%p247, %r242, 18;
	@%p247 bra 	$L__BB250_190;
	shfl.sync.idx.b32	%r1191|%p248, %r310, %r159, %r15, -1;
	mad.lo.s32 	%r1416, %r1191, %r1399, %r1416;
$L__BB250_190:
	setp.lt.s32 	%p249, %r242, 19;
	@%p249 bra 	$L__BB250_192;
	shfl.sync.idx.b32	%r1192|%p250, %r310, %r160, %r15, -1;
	mad.lo.s32 	%r1416, %r1192, %r1400, %r1416;
$L__BB250_192:
	setp.lt.s32 	%p251, %r242, 20;
	@%p251 bra 	$L__BB250_194;
	shfl.sync.idx.b32	%r1193|%p252, %r310, %r161, %r15, -1;
	mad.lo.s32 	%r1416, %r1193, %r1401, %r1416;
$L__BB250_194:
	setp.lt.s32 	%p253, %r242, 21;
	@%p253 bra 	$L__BB250_196;
	shfl.sync.idx.b32	%r1194|%p254, %r310, %r162, %r15, -1;
	mad.lo.s32 	%r1416, %r1194, %r1402, %r1416;
$L__BB250_196:
	setp.lt.s32 	%p255, %r242, 22;
	@%p255 bra 	$L__BB250_198;
	shfl.sync.idx.b32	%r1195|%p256, %r310, %r163, %r15, -1;
	mad.lo.s32 	%r1416, %r1195, %r1403, %r1416;
$L__BB250_198:
	setp.lt.s32 	%p257, %r242, 23;
	@%p257 bra 	$L__BB250_200;
	shfl.sync.idx.b32	%r1196|%p258, %r310, %r164, %r15, -1;
	mad.lo.s32 	%r1416, %r1196, %r1404, %r1416;
$L__BB250_200:
	setp.lt.s32 	%p259, %r242, 24;
	@%p259 bra 	$L__BB250_202;
	shfl.sync.idx.b32	%r1197|%p260, %r310, %r165, %r15, -1;
	mad.lo.s32 	%r1416, %r1197, %r1405, %r1416;
$L__BB250_202:
	setp.lt.s32 	%p261, %r242, 25;
	@%p261 bra 	$L__BB250_204;
	shfl.sync.idx.b32	%r1198|%p262, %r310, %r166, %r15, -1;
	mad.lo.s32 	%r1416, %r1198, %r1406, %r1416;
$L__BB250_204:
	setp.lt.s32 	%p263, %r242, 26;
	@%p263 bra 	$L__BB250_206;
	shfl.sync.idx.b32	%r1199|%p264, %r310, %r167, %r15, -1;
	mad.lo.s32 	%r1416, %r1199, %r1407, %r1416;
$L__BB250_206:
	setp.lt.s32 	%p265, %r242, 27;
	@%p265 bra 	$L__BB250_208;
	shfl.sync.idx.b32	%r1200|%p266, %r310, %r168, %r15, -1;
	mad.lo.s32 	%r1416, %r1200, %r1408, %r1416;
$L__BB250_208:
	setp.lt.s32 	%p267, %r242, 28;
	@%p267 bra 	$L__BB250_210;
	shfl.sync.idx.b32	%r1201|%p268, %r310, %r169, %r15, -1;
	mad.lo.s32 	%r1416, %r1201, %r1409, %r1416;
$L__BB250_210:
	setp.lt.s32 	%p269, %r242, 29;
	@%p269 bra 	$L__BB250_212;
	shfl.sync.idx.b32	%r1202|%p270, %r310, %r170, %r15, -1;
	mad.lo.s32 	%r1416, %r1202, %r1410, %r1416;
$L__BB250_212:
	setp.lt.s32 	%p271, %r242, 30;
	@%p271 bra 	$L__BB250_214;
	shfl.sync.idx.b32	%r1203|%p272, %r310, %r171, %r15, -1;
	mad.lo.s32 	%r1416, %r1203, %r1411, %r1416;
$L__BB250_214:
	setp.lt.s32 	%p273, %r242, 31;
	@%p273 bra 	$L__BB250_216;
	shfl.sync.idx.b32	%r1204|%p274, %r310, %r172, %r15, -1;
	mad.lo.s32 	%r1416, %r1204, %r1412, %r1416;
$L__BB250_216:
	setp.lt.s32 	%p275, %r242, 32;
	@%p275 bra 	$L__BB250_218;
	shfl.sync.idx.b32	%r1205|%p276, %r310, %r173, %r15, -1;
	mad.lo.s32 	%r1416, %r1205, %r1413, %r1416;
$L__BB250_218:
	mad.lo.s32 	%r1206, %r1414, %r6, %r207;
	shl.b32 	%r1207, %r1206, 2;
	mov.u32 	%r1208, _ZZ9cuda_gemmIiLi128ELi16ELi1ELi1024ELi64ELi64ELi0EEviiiPT_S1_S1_iiE3Csh;
	add.s32 	%r1209, %r1208, %r1207;
	ld.shared.u32 	%r1210, [%r1209];
	add.s32 	%r1211, %r1210, %r1416;
	st.shared.u32 	[%r1209], %r1211;
	add.s32 	%r1414, %r1414, %r11;
	setp.lt.s32 	%p277, %r1414, %r656;
	@%p277 bra 	$L__BB250_154;
	bra.uni 	$L__BB250_151;
$L__BB250_219:
	setp.lt.s32 	%p80, %r9, %r656;
	@%p80 bra 	$L__BB250_220;
	bra.uni 	$L__BB250_286;
$L__BB250_220:
	add.s32 	%r449, %r79, %r1513;
	sub.s32 	%r450, %r449, %r80;
	sub.s32 	%r451, %r449, %r81;
	sub.s32 	%r452, %r449, %r82;
	sub.s32 	%r453, %r449, %r83;
	sub.s32 	%r454, %r449, %r84;
	sub.s32 	%r455, %r449, %r85;
	sub.s32 	%r456, %r449, %r86;
	sub.s32 	%r457, %r449, %r87;
	sub.s32 	%r458, %r449, %r88;
	sub.s32 	%r459, %r449, %r89;
	sub.s32 	%r460, %r449, %r90;
	sub.s32 	%r461, %r449, %r91;
	sub.s32 	%r462, %r449, %r92;
	sub.s32 	%r463, %r449, %r93;
	sub.s32 	%r464, %r449, %r94;
	sub.s32 	%r465, %r449, %r95;
	sub.s32 	%r466, %r449, %r96;
	sub.s32 	%r467, %r449, %r97;
	sub.s32 	%r468, %r449, %r98;
	sub.s32 	%r469, %r449, %r99;
	sub.s32 	%r470, %r449, %r100;
	sub.s32 	%r471, %r449, %r101;
	sub.s32 	%r472, %r449, %r102;
	sub.s32 	%r473, %r449, %r103;
	sub.s32 	%r474, %r449, %r104;
	sub.s32 	%r475, %r449, %r105;
	sub.s32 	%r476, %r449, %r106;
	sub.s32 	%r477, %r449, %r107;
	sub.s32 	%r478, %r449, %r108;
	sub.s32 	%r479, %r449, %r109;
	sub.s32 	%r480, %r449, %r110;
	shl.b32 	%r876, %r450, 2;
	shl.b32 	%r879, %r451, 2;
	shl.b32 	%r882, %r452, 2;
	shl.b32 	%r885, %r453, 2;
	shl.b32 	%r888, %r454, 2;
	shl.b32 	%r891, %r455, 2;
	shl.b32 	%r894, %r456, 2;
	shl.b32 	%r897, %r457, 2;
	shl.b32 	%r900, %r458, 2;
	shl.b32 	%r903, %r459, 2;
	shl.b32 	%r906, %r460, 2;
	shl.b32 	%r909, %r461, 2;
	shl.b32 	%r912, %r462, 2;
	shl.b32 	%r915, %r463, 2;
	shl.b32 	%r918, %r464, 2;
	shl.b32 	%r921, %r465, 2;
	shl.b32 	%r924, %r466, 2;
	shl.b32 	%r927, %r467, 2;
	shl.b32 	%r930, %r468, 2;
	shl.b32 	%r933, %r469, 2;
	shl.b32 	%r936, %r470, 2;
	shl.b32 	%r939, %r471, 2;
	shl.b32 	%r942, %r472, 2;
	shl.b32 	%r945, %r473, 2;
	shl.b32 	%r948, %r474, 2;
	shl.b32 	%r951, %r475, 2;
	shl.b32 	%r954, %r476, 2;
	shl.b32 	%r957, %r477, 2;
	shl.b32 	%r960, %r478, 2;
	shl.b32 	%r963, %r479, 2;
	shl.b32 	%r966, %r480, 2;
	mov.u32 	%r1546, %r9;
$L__BB250_221:
	setp.lt.s32 	%p81, %r447, 1;
	mov.u32 	%r872, _ZZ9cuda_gemmIiLi128ELi16ELi1ELi1024ELi64ELi64ELi0EEviiiPT_S1_S1_iiE11kron_fac_sh;
	mad.lo.s32 	%r546, %r1546, 260, %r872;
	mov.b32 	%r1548, 0;
	@%p81 bra 	$L__BB250_223;
	shl.b32 	%r873, %r449, 2;
	add.s32 	%r874, %r546, %r873;
	ld.shared.u32 	%r875, [%r874];
	mul.lo.s32 	%r1548, %r875, %r1382;
$L__BB250_223:
	@%p49 bra 	$L__BB250_225;
	add.s32 	%r877, %r546, %r876;
	ld.shared.u32 	%r878, [%r877+4];
	mad.lo.s32 	%r1548, %r878, %r1383, %r1548;
$L__BB250_225:
	@%p50 bra 	$L__BB250_227;
	add.s32 	%r880, %r546, %r879;
	ld.shared.u32 	%r881, [%r880+8];
	mad.lo.s32 	%r1548, %r881, %r1384, %r1548;
$L__BB250_227:
	@%p51 bra 	$L__BB250_229;
	add.s32 	%r883, %r546, %r882;
	ld.shared.u32 	%r884, [%r883+12];
	mad.lo.s32 	%r1548, %r884, %r1385, %r1548;
$L__BB250_229:
	@%p52 bra 	$L__BB250_231;
	add.s32 	%r886, %r546, %r885;
	ld.shared.u32 	%r887, [%r886+16];
	mad.lo.s32 	%r1548, %r887, %r1386, %r1548;
$L__BB250_231:
	@%p53 bra 	$L__BB250_233;
	add.s32 	%r889, %r546, %r888;
	ld.shared.u32 	%r890, [%r889+20];
	mad.lo.s32 	%r1548, %r890, %r1387, %r1548;
$L__BB250_233:
	setp.lt.s32 	%p87, %r447, 7;
	@%p87 bra 	$L__BB250_235;
	add.s32 	%r892, %r546, %r891;
	ld.shared.u32 	%r893, [%r892+24];
	mad.lo.s32 	%r1548, %r893, %r1388, %r1548;
$L__BB250_235:
	setp.lt.s32 	%p88, %r447, 8;
	@%p88 bra 	$L__BB250_237;
	add.s32 	%r895, %r546, %r894;
	ld.shared.u32 	%r896, [%r895+28];
	mad.lo.s32 	%r1548, %r896, %r1389, %r1548;
$L__BB250_237:
	setp.lt.s32 	%p89, %r447, 9;
	@%p89 bra 	$L__BB250_239;
	add.s32 	%r898, %r546, %r897;
	ld.shared.u32 	%r899, [%r898+32];
	mad.lo.s32 	%r1548, %r899, %r1390, %r1548;
$L__BB250_239:
	setp.lt.s32 	%p90, %r447, 10;
	@%p90 bra 	$L__BB250_241;
	add.s32 	%r901, %r546, %r900;
	ld.shared.u32 	%r902, [%r901+36];
	mad.lo.s32 	%r1548, %r902, %r1391, %r1548;
$L__BB250_241:
	setp.lt.s32 	%p91, %r447, 11;
	@%p91 bra 	$L__BB250_243;
	add.s32 	%r904, %r546, %r903;
	ld.shared.u32 	%r905, [%r904+40];
	mad.lo.s32 	%r1548, %r905, %r1392, %r1548;
$L__BB250_243:
	setp.lt.s32 	%p92, %r447, 12;
	@%p92 bra 	$L__BB250_245;
	add.s32 	%r907, %r546, %r906;
	ld.shared.u32 	%r908, [%r907+44];
	mad.lo.s32 	%r1548, %r908, %r1393, %r1548;
$L__BB250_245:
	setp.lt.s32 	%p93, %r447, 13;
	@%p93 bra 	$L__BB250_247;
	add.s32 	%r910, %r546, %r909;
	ld.shared.u32 	%r911, [%r910+48];
	mad.lo.s32 	%r1548, %r911, %r1394, %r1548;
$L__BB250_247:
	setp.lt.s32 	%p94, %r447, 14;
	@%p94 bra 	$L__BB250_249;
	add.s32 	%r913, %r546, %r912;
	ld.shared.u32 	%r914, [%r913+52];
	mad.lo.s32 	%r1548, %r914, %r1395, %r1548;
$L__BB250_249:
	setp.lt.s32 	%p95, %r447, 15;
	@%p95 bra 	$L__BB250_251;
	add.s32 	%r916, %r546, %r915;
	ld.shared.u32 	%r917, [%r916+56];
	mad.lo.s32 	%r1548, %r917, %r1396, %r1548;
$L__BB250_251:
	setp.lt.s32 	%p96, %r447, 16;
	@%p96 bra 	$L__BB250_253;
	add.s32 	%r919, %r546, %r918;
	ld.shared.u32 	%r920, [%r919+60];
	mad.lo.s32 	%r1548, %r920, %r1397, %r1548;
$L__BB250_253:
	setp.lt.s32 	%p97, %r447, 17;
	@%p97 bra 	$L__BB250_255;
	add.s32 	%r922, %r546, %r921;
	ld.shared.u32 	%r923, [%r922+64];
	mad.lo.s32 	%r1548, %r923, %r1398, %r1548;
$L__BB250_255:
	setp.lt.s32 	%p98, %r447, 18;
	@%p98 bra 	$L__BB250_257;
	add.s32 	%r925, %r546, %r924;
	ld.shared.u32 	%r926, [%r925+68];
	mad.lo.s32 	%r1548, %r926, %r1399, %r1548;
$L__BB250_257:
	setp.lt.s32 	%p99, %r447, 19;
	@%p99 bra 	$L__BB250_259;
	add.s32 	%r928, %r546, %r927;
	ld.shared.u32 	%r929, [%r928+72];
	mad.lo.s32 	%r1548, %r929, %r1400, %r1548;
$L__BB250_259:
	setp.lt.s32 	%p100, %r447, 20;
	@%p100 bra 	$L__BB250_261;
	add.s32 	%r931, %r546, %r930;
	ld.shared.u32 	%r932, [%r931+76];
	mad.lo.s32 	%r1548, %r932, %r1401, %r1548;
$L__BB250_261:
	setp.lt.s32 	%p101, %r447, 21;
	@%p101 bra 	$L__BB250_263;
	add.s32 	%r934, %r546, %r933;
	ld.shared.u32 	%r935, [%r934+80];
	mad.lo.s32 	%r1548, %r935, %r1402, %r1548;
$L__BB250_263:
	setp.lt.s32 	%p102, %r447, 22;
	@%p102 bra 	$L__BB250_265;
	add.s32 	%r937, %r546, %r936;
	ld.shared.u32 	%r938, [%r937+84];
	mad.lo.s32 	%r1548, %r938, %r1403, %r1548;
$L__BB250_265:
	setp.lt.s32 	%p103, %r447, 23;
	@%p103 bra 	$L__BB250_267;
	add.s32 	%r940, %r546, %r939;
	ld.shared.u32 	%r941, [%r940+88];
	mad.lo.s32 	%r1548, %r941, %r1404, %r1548;
$L__BB250_267:
	setp.lt.s32 	%p104, %r447, 24;
	@%p104 bra 	$L__BB250_269;
	add.s32 	%r943, %r546, %r942;
	ld.shared.u32 	%r944, [%r943+92];
	mad.lo.s32 	%r1548, %r944, %r1405, %r1548;
$L__BB250_269:
	setp.lt.s32 	%p105, %r447, 25;
	@%p105 bra 	$L__BB250_271;
	add.s32 	%r946, %r546, %r945;
	ld.shared.u32 	%r947, [%r946+96];
	mad.lo.s32 	%r1548, %r947, %r1406, %r1548;
$L__BB250_271:
	setp.lt.s32 	%p106, %r447, 26;
	@%p106 bra 	$L__BB250_273;
	add.s32 	%r949, %r546, %r948;
	ld.shared.u32 	%r950, [%r949+100];
	mad.lo.s32 	%r1548, %r950, %r1407, %r1548;
$L__BB250_273:
	setp.lt.s32 	%p107, %r447, 27;
	@%p107 bra 	$L__BB250_275;
	add.s32 	%r952, %r546, %r951;
	ld.shared.u32 	%r953, [%r952+104];
	mad.lo.s32 	%r1548, %r953, %r1408, %r1548;
$L__BB250_275:
	setp.lt.s32 	%p108, %r447, 28;
	@%p108 bra 	$L__BB250_277;
	add.s32 	%r955, %r546, %r954;
	ld.shared.u32 	%r956, [%r955+108];
	mad.lo.s32 	%r1548, %r956, %r1409, %r1548;
$L__BB250_277:
	setp.lt.s32 	%p109, %r447, 29;
	@%p109 bra 	$L__BB250_279;
	add.s32 	%r958, %r546, %r957;
	ld.shared.u32 	%r959, [%r958+112];
	mad.lo.s32 	%r1548, %r959, %r1410, %r1548;
$L__BB250_279:
	setp.lt.s32 	%p110, %r447, 30;
	@%p110 bra 	$L__BB250_281;
	add.s32 	%r961, %r546, %r960;
	ld.shared.u32 	%r962, [%r961+116];
	mad.lo.s32 	%r1548, %r962, %r1411, %r1548;
$L__BB250_281:
	setp.lt.s32 	%p111, %r447, 31;
	@%p111 bra 	$L__BB250_283;
	add.s32 	%r964, %r546, %r963;
	ld.shared.u32 	%r965, [%r964+120];
	mad.lo.s32 	%r1548, %r965, %r1412, %r1548;
$L__BB250_283:
	setp.lt.s32 	%p112, %r447, 32;
	@%p112 bra 	$L__BB250_285;
	add.s32 	%r967, %r546, %r966;
	ld.shared.u32 	%r968, [%r967+124];
	mad.lo.s32 	%r1548, %r968, %r1413, %r1548;
$L__BB250_285:
	mad.lo.s32 	%r969, %r1546, %r6, %r412;
	shl.b32 	%r970, %r969, 2;
	mov.u32 	%r971, _ZZ9cuda_gemmIiLi128ELi16ELi1ELi1024ELi64ELi64ELi0EEviiiPT_S1_S1_iiE3Csh;
	add.s32 	%r972, %r971, %r970;
	ld.shared.u32 	%r973, [%r972];
	add.s32 	%r974, %r973, %r1548;
	st.shared.u32 	[%r972], %r974;
	add.s32 	%r1546, %r1546, %r11;
	setp.lt.s32 	%p113, %r1546, %r656;
	@%p113 bra 	$L__BB250_221;
$L__BB250_286:
	mov.b32 	%r1513, 32;
	mov.pred 	%p286, 0;
	@%p2 bra 	$L__BB250_20;
	add.s32 	%r1480, %r1480, %r7;
	setp.lt.s32 	%p115, %r1480, %r6;
	@%p115 bra 	$L__BB250_19;
$L__BB250_288:
	ld.param.u32 	%r1273, [_Z9cuda_gemmIiLi128ELi16ELi1ELi1024ELi64ELi64ELi0EEviiiPT_S1_S1_ii_param_2];
	ld.param.u32 	%r1271, [_Z9cuda_gemmIiLi128ELi16ELi1ELi1024ELi64ELi64ELi0EEviiiPT_S1_S1_ii_param_1];
	setp.eq.s16 	%p280, %rs1, 2;
	bar.sync 	0;
	mov.u32 	%r1213, %ctaid.x;
	mul.lo.s32 	%r1214, %r6, %r1213;
	mad.lo.s32 	%r645, %r1307, %r1271, %r1214;
	div.s32 	%r646, %r1273, %r657;
	mov.u32 	%r1611, %r1;
	@%p280 bra 	$L__BB250_292;
	setp.eq.s16 	%p281, %rs1, 3;
	div.s32 	%r1215, %r1, %r6;
	mad.lo.s32 	%r1216, %r646, %r1215, %r645;
	mul.lo.s32 	%r1217, %r1215, %r6;
	sub.s32 	%r1218, %r1, %r1217;
	add.s32 	%r1219, %r1216, %r1218;
	shl.b32 	%r1220, %r1, 2;
	mov.u32 	%r1221, _ZZ9cuda_gemmIiLi128ELi16ELi1ELi1024ELi64ELi64ELi0EEviiiPT_S1_S1_iiE3Csh;
	add.s32 	%r647, %r1221, %r1220;
	ld.shared.u32 	%r1222, [%r647];
	mul.wide.s32 	%rd23, %r1219, 4;
	add.s64 	%rd24, %rd2, %rd23;
	st.global.u32 	[%rd24], %r1222;
	mov.u32 	%r1611, %r16;
	@%p281 bra 	$L__BB250_292;
	setp.eq.s16 	%p282, %rs1, 0;
	div.s32 	%r1223, %r16, %r6;
	mad.lo.s32 	%r1224, %r646, %r1223, %r645;
	mul.lo.s32 	%r1225, %r1223, %r6;
	sub.s32 	%r1226, %r16, %r1225;
	add.s32 	%r1227, %r1224, %r1226;
	add.s32 	%r648, %r647, %r17;
	ld.shared.u32 	%r1228, [%r648];
	mul.wide.s32 	%rd25, %r1227, 4;
	add.s64 	%rd26, %rd2, %rd25;
	st.global.u32 	[%rd26], %r1228;
	mov.u32 	%r1611, %r18;
	@%p282 bra 	$L__BB250_292;
	add.s32 	%r1611, %r18, %r10;
	div.s32 	%r1229, %r18, %r6;
	mad.lo.s32 	%r1230, %r646, %r1229, %r645;
	mul.lo.s32 	%r1231, %r1229, %r6;
	sub.s32 	%r1232, %r18, %r1231;
	add.s32 	%r1233, %r1230, %r1232;
	add.s32 	%r1234, %r648, %r17;
	ld.shared.u32 	%r1235, [%r1234];
	mul.wide.s32 	%rd27, %r1233, 4;
	add.s64 	%rd28, %rd2, %rd27;
	st.global.u32 	[%rd28], %r1235;
$L__BB250_292:
	div.s32 	%r1236, %r1611, %r6;
	mad.lo.s32 	%r1237, %r646, %r1236, %r645;
	mul.lo.s32 	%r1238, %r1236, %r6;
	sub.s32 	%r1239, %r1611, %r1238;
	add.s32 	%r1240, %r1237, %r1239;
	shl.b32 	%r1241, %r1611, 2;
	mov.u32 	%r1242, _ZZ9cuda_gemmIiLi128ELi16ELi1ELi1024ELi64ELi64ELi0EEviiiPT_S1_S1_iiE3Csh;
	add.s32 	%r1243, %r1242, %r1241;
	ld.shared.u32 	%r1244, [%r1243];
	mul.wide.s32 	%rd29, %r1240, 4;
	add.s64 	%rd30, %rd2, %rd29;
	st.global.u32 	[%rd30], %r1244;
	add.s32 	%r1245, %r1611, %r10;
	div.s32 	%r1246, %r1245, %r6;
	mad.lo.s32 	%r1247, %r646, %r1246, %r645;
	mul.lo.s32 	%r1248, %r1246, %r6;
	sub.s32 	%r1249, %r1245, %r1248;
	add.s32 	%r1250, %r1247, %r1249;
	add.s32 	%r1251, %r1243, %r17;
	ld.shared.u32 	%r1252, [%r1251];
	mul.wide.s32 	%rd31, %r1250, 4;
	add.s64 	%rd32, %rd2, %rd31;
	st.global.u32 	[%rd32], %r1252;
	add.s32 	%r1253, %r1245, %r10;
	div.s32 	%r1254, %r1253, %r6;
	mad.lo.s32 	%r1255, %r646, %r1254, %r645;
	mul.lo.s32 	%r1256, %r1254, %r6;
	sub.s32 	%r1257, %r1253, %r1256;
	add.s32 	%r1258, %r1255, %r1257;
	add.s32 	%r1259, %r1251, %r17;
	ld.shared.u32 	%r1260, [%r1259];
	mul.wide.s32 	%rd33, %r1258, 4;
	add.s64 	%rd34, %rd2, %rd33;
	st.global.u32 	[%rd34], %r1260;
	add.s32 	%r1261, %r1253, %r10;
	div.s32 	%r1262, %r1261, %r6;
	mad.lo.s32 	%r1263, %r646, %r1262, %r645;
	mul.lo.s32 	%r1264, %r1262, %r6;
	sub.s32 	%r1265, %r1261, %r1264;
	add.s32 	%r1266, %r1263, %r1265;
	add.s32 	%r1267, %r1259, %r17;
	ld.shared.u32 	%r1268, [%r1267];
	mul.wide.s32 	%rd35, %r1266, 4;
	add.s64 	%rd36, %rd2, %rd35;
	st.global.u32 	[%rd36], %r1268;
	add.s32 	%r1611, %r1261, %r10;
	setp.lt.u32 	%p283, %r1611, 1024;
	@%p283 bra 	$L__BB250_292;
	mov.u32 	%r1269, %nctaid.y;
	add.s32 	%r1307, %r1307, %r1269;
	shl.b32 	%r1270, %r1269, 4;
	setp.lt.u32 	%p284, %r1307, %r1270;
	@%p284 bra 	$L__BB250_5;
$L__BB250_294:
	ret;

}
	// .globl	_Z9cuda_gemmIiLi128ELi16ELi1ELi1024ELi64ELi64ELi1EEviiiPT_S1_S1_ii
.visible .entry _Z9cuda_gemmIiLi128ELi16ELi1ELi1024ELi64ELi64ELi1EEviiiPT_S1_S1_ii(
	.param .u32 _Z9cuda_gemmIiLi128ELi16ELi1ELi1024ELi64ELi64ELi1EEviiiPT_S1_S1_ii_param_0,
	.param .u32 _Z9cuda_gemmIiLi128ELi16ELi1ELi1024ELi64ELi64ELi1EEviiiPT_S1_S1_ii_param_1,
	.param .u32 _Z9cuda_gemmIiLi128ELi16ELi1ELi1024ELi64ELi64ELi1EEviiiPT_S1_S1_ii_param_2,
	.param .u64 .ptr .align 1 _Z9cuda_gemmIiLi128ELi16ELi1ELi1024ELi64ELi64ELi1EEviiiPT_S1_S1_ii_param_3,
	.param .u64 .ptr .align 1 _Z9cuda_gemmIiLi128ELi16ELi1ELi1024ELi64ELi64ELi1EEviiiPT_S1_S1_ii_param_4,
	.param .u64 .ptr .align 1 _Z9cuda_gemmIiLi128ELi16ELi1ELi1024ELi64ELi64ELi1EEviiiPT_S1_S1_ii_param_5,
	.param .u32 _Z9cuda_gemmIiLi128ELi16ELi1ELi1024ELi64ELi64ELi1EEviiiPT_S1_S1_ii_param_6,
	.param .u32 _Z9cuda_gemmIiLi128ELi16ELi1ELi1024ELi64ELi64ELi1EEviiiPT_S1_S1_ii_param_7
)
.maxntid 128
{
	.reg .pred 	%p<54>;
	.reg .b16 	%rs<9>;
	.reg .b32 	%r<399>;
	.reg .b64 	%rd<50>;
	// demoted variable
	.shared .align 128 .b8 _ZZ9cuda_gemmIiLi128ELi16ELi1ELi1024ELi64ELi64ELi1EEviiiPT_S1_S1_iiE11kron_fac_sh[16640];
	// demoted variable
	.shared .align 128 .b8 _ZZ9cuda_gemmIiLi128ELi16ELi1ELi1024ELi64ELi64ELi1EEviiiPT_S1_S1_iiE3Ash[4096];
	// demoted variable
	.shared .align 128 .b8 _ZZ9cuda_gemmIiLi128ELi16ELi1ELi1024ELi64ELi64ELi1EEviiiPT_S1_S1_iiE3Csh[4096];
	ld.param.u64 	%rd10, [_Z9cuda_gemmIiLi128ELi16ELi1ELi1024ELi64ELi64ELi1EEviiiPT_S1_S1_ii_param_3];
	ld.param.u64 	%rd11, [_Z9cuda_gemmIiLi128ELi16ELi1ELi1024ELi64ELi64ELi1EEviiiPT_S1_S1_ii_param_4];
	ld.param.u64 	%rd12, [_Z9cuda_gemmIiLi128ELi16ELi1ELi1024ELi64ELi64ELi1EEviiiPT_S1_S1_ii_param_5];
	cvta.to.global.u64 	%rd1, %rd11;
	cvta.to.global.u64 	%rd2, %rd10;
	cvta.to.global.u64 	%rd3, %rd12;
	mov.u32 	%r1, %tid.x;
	and.b32  	%r2, %r1, 31;
	mov.u32 	%r3, %ntid.x;
	add.s32 	%r4, %r1, %r3;
	cvt.u16.u32 	%rs1, %r4;
	xor.b16  	%rs5, %rs1, 4095;
	cvt.u16.u32 	%rs2, %r3;
	div.u16 	%rs6, %rs5, %rs2;
	and.b16  	%rs3, %rs6, 3;
	setp.eq.s16 	%p2, %rs3, 2;
	mov.u32 	%r384, %r1;
	@%p2 bra 	$L__BB251_3;
	cvt.u32.u16 	%r5, %rs3;
	mov.b32 	%r383, 0;
	mov.u32 	%r384, %r1;
$L__BB251_2:
	.pragma "nounroll";
	mul.wide.u32 	%rd13, %r384, 4;
	add.s64 	%rd14, %rd1, %rd13;
	ld.global.u32 	%r155, [%rd14];
	and.b32  	%r156, %r384, 63;
	mov.u32 	%r157, _ZZ9cuda_gemmIiLi128ELi16ELi1ELi1024ELi64ELi64ELi1EEviiiPT_S1_S1_iiE11kron_fac_sh;
	mad.lo.s32 	%r158, %r156, 260, %r157;
	shr.u32 	%r159, %r384, 4;
	and.b32  	%r160, %r159, 268435452;
	add.s32 	%r161, %r158, %r160;
	st.shared.u32 	[%r161], %r155;
	add.s32 	%r384, %r384, %r3;
	add.s32 	%r383, %r383, 1;
	xor.b32  	%r162, %r383, %r5;
	setp.ne.s32 	%p3, %r162, 2;
	@%p3 bra 	$L__BB251_2;
$L__BB251_3:
	mov.u32 	%r165, _ZZ9cuda_gemmIiLi128ELi16ELi1ELi1024ELi64ELi64ELi1EEviiiPT_S1_S1_iiE11kron_fac_sh;
$L__BB251_4:
	mul.wide.u32 	%rd15, %r384, 4;
	add.s64 	%rd16, %rd1, %rd15;
	ld.global.u32 	%r163, [%rd16];
	and.b32  	%r164, %r384, 63;
	mad.lo.s32 	%r166, %r164, 260, %r165;
	shr.u32 	%r167, %r384, 4;
	and.b32  	%r168, %r167, 268435452;
	add.s32 	%r169, %r166, %r168;
	st.shared.u32 	[%r169], %r163;
	add.s32 	%r170, %r384, %r3;
	mul.wide.u32 	%rd17, %r170, 4;
	add.s64 	%rd18, %rd1, %rd17;
	ld.global.u32 	%r171, [%rd18];
	and.b32  	%r172, %r170, 63;
	mad.lo.s32 	%r173, %r172, 260, %r165;
	shr.u32 	%r174, %r170, 4;
	and.b32  	%r175, %r174, 268435452;
	add.s32 	%r176, %r173, %r175;
	st.shared.u32 	[%r176], %r171;
	add.s32 	%r177, %r170, %r3;
	mul.wide.u32 	%rd19, %r177, 4;
	add.s64 	%rd20, %rd1, %rd19;
	ld.global.u32 	%r178, [%rd20];
	and.b32  	%r179, %r177, 63;
	mad.lo.s32 	%r180, %r179, 260, %r165;
	shr.u32 	%r181, %r177, 4;
	and.b32  	%r182, %r181, 268435452;
	add.s32 	%r183, %r180, %r182;
	st.shared.u32 	[%r183], %r178;
	add.s32 	%r184, %r177, %r3;
	mul.wide.u32 	%rd21, %r184, 4;
	add.s64 	%rd22, %rd1, %rd21;
	ld.global.u32 	%r185, [%rd22];
	and.b32  	%r186, %r184, 63;
	mad.lo.s32 	%r187, %r186, 260, %r165;
	shr.u32 	%r188, %r184, 4;
	and.b32  	%r189, %r188, 268435452;
	add.s32 	%r190, %r187, %r189;
	st.shared.u32 	[%r190], %r185;
	add.s32 	%r384, %r184, %r3;
	setp.lt.u32 	%p4, %r384, 4096;
	@%p4 bra 	$L__BB251_4;
	and.b32  	%r13, %r1, 15;
	mov.u32 	%r386, %ctaid.y;
	mov.u32 	%r15, %nctaid.y;
	shl.b32 	%r16, %r15, 4;
	setp.ge.u32 	%p5, %r386, %r16;
	@%p5 bra 	$L__BB251_28;
	shl.b32 	%r191, %r13, 6;
	or.b32  	%r17, %r191, %r2;
	xor.b16  	%rs7, %rs1, 1023;
	div.u16 	%rs8, %rs7, %rs2;
	and.b16  	%rs4, %rs8, 3;
	shl.b32 	%r192, %r1, 2;
	mov.u32 	%r193, _ZZ9cuda_gemmIiLi128ELi16ELi1ELi1024ELi64ELi64ELi1EEviiiPT_S1_S1_iiE3Ash;
	add.s32 	%r18, %r193, %r192;
	shl.b32 	%r19, %r3, 2;
	add.s32 	%r20, %r18, %r19;
	add.s32 	%r21, %r4, %r3;
	add.s32 	%r22, %r21, %r3;
	mov.u32 	%r194, _ZZ9cuda_gemmIiLi128ELi16ELi1ELi1024ELi64ELi64ELi1EEviiiPT_S1_S1_iiE3Csh;
	add.s32 	%r23, %r194, %r192;
	add.s32 	%r24, %r23, %r19;
	add.s32 	%r25, %r24, %r19;
	setp.eq.s32 	%p6, %r2, 31;
	selp.b32 	%r26, -32, 0, %p6;
	setp.lt.u32 	%p7, %r2, 30;
	selp.b32 	%r27, 0, -32, %p7;
	setp.lt.u32 	%p8, %r2, 29;
	selp.b32 	%r28, 0, -32, %p8;
	setp.lt.u32 	%p9, %r2, 28;
	selp.b32 	%r29, 0, -32, %p9;
	setp.lt.u32 	%p10, %r2, 27;
	selp.b32 	%r30, 0, -32, %p10;
	setp.lt.u32 	%p11, %r2, 26;
	selp.b32 	%r31, 0, -32, %p11;
	setp.lt.u32 	%p12, %r2, 25;
	selp.b32 	%r32, 0, -32, %p12;
	setp.lt.u32 	%p13, %r2, 24;
	selp.b32 	%r33, 0, -32, %p13;
	setp.lt.u32 	%p14, %r2, 23;
	selp.b32 	%r34, 0, -32, %p14;
	setp.lt.u32 	%p15, %r2, 22;
	selp.b32 	%r35, 0, -32, %p15;
	setp.lt.u32 	%p16, %r2, 21;
	selp.b32 	%r36, 0, -32, %p16;
	setp.lt.u32 	%p17, %r2, 20;
	selp.b32 	%r37, 0, -32, %p17;
	setp.lt.u32 	%p18, %r2, 19;
	selp.b32 	%r38, 0, -32, %p18;
	setp.lt.u32 	%p19, %r2, 18;
	selp.b32 	%r39, 0, -32, %p19;
	setp.lt.u32 	%p20, %r2, 17;
	selp.b32 	%r40, 0, -32, %p20;
	setp.lt.u32 	%p21, %r2, 16;
	selp.b32 	%r41, 0, -32, %p21;
	setp.lt.u32 	%p22, %r2, 15;
	selp.b32 	%r42, 0, -32, %p22;
	setp.lt.u32 	%p23, %r2, 14;
	selp.b32 	%r43, 0, -32, %p23;
	setp.lt.u32 	%p24, %r2, 13;
	selp.b32 	%r44, 0, -32, %p24;
	setp.lt.u32 	%p25, %r2, 12;
	selp.b32 	%r45, 0, -32, %p25;
	setp.lt.u32 	%p26, %r2, 11;
	selp.b32 	%r46, 0, -32, %p26;
	setp.lt.u32 	%p27, %r2, 10;
	selp.b32 	%r47, 0, -32, %p27;
	setp.lt.u32 	%p28, %r2, 9;
	selp.b32 	%r48, 0, -32, %p28;
	setp.lt.u32 	%p29, %r2, 8;
	selp.b32 	%r49, 0, -32, %p29;
	setp.lt.u32 	%p30, %r2, 7;
	selp.b32 	%r50, 0, -32, %p30;
	setp.lt.u32 	%p31, %r2, 6;
	selp.b32 	%r51, 0, -32, %p31;
	setp.lt.u32 	%p32, %r2, 5;
	selp.b32 	%r52, 0, -32, %p32;
	setp.lt.u32 	%p33, %r2, 4;
	selp.b32 	%r53, 0, -32, %p33;
	setp.lt.u32 	%p34, %r2, 3;
	selp.b32 	%r54, 0, -32, %p34;
	setp.lt.u32 	%p35, %r2, 2;
	selp.b32 	%r55, 0, -32, %p35;
	setp.eq.s32 	%p36, %r2, 0;
	selp.b32 	%r56, 0, -32, %p36;
	shl.b32 	%r57, %r3, 4;
	mul.lo.s32 	%r58, %r3, 12;
	mul.wide.u32 	%rd4, %r3, 16;
	shr.u32 	%r59, %r3, 4;
	shl.b32 	%r85, %r26, 2;
	shl.b32 	%r87, %r27, 2;
	shl.b32 	%r89, %r28, 2;
	shl.b32 	%r91, %r29, 2;
	shl.b32 	%r93, %r30, 2;
	shl.b32 	%r95, %r31, 2;
	shl.b32 	%r97, %r32, 2;
	shl.b32 	%r99, %r33, 2;
	shl.b32 	%r101, %r34, 2;
	shl.b32 	%r103, %r35, 2;
	shl.b32 	%r105, %r36, 2;
	shl.b32 	%r107, %r37, 2;
	shl.b32 	%r109, %r38, 2;
	shl.b32 	%r111, %r39, 2;
	shl.b32 	%r113, %r40, 2;
	shl.b32 	%r115, %r41, 2;
	shl.b32 	%r117, %r42, 2;
	shl.b32 	%r119, %r43, 2;
	shl.b32 	%r121, %r44, 2;
	shl.b32 	%r123, %r45, 2;
	shl.b32 	%r125, %r46, 2;
	shl.b32 	%r127, %r47, 2;
	shl.b32 	%r129, %r48, 2;
	shl.b32 	%r131, %r49, 2;
	shl.b32 	%r133, %r50, 2;
	shl.b32 	%r135, %r51, 2;
	shl.b32 	%r137, %r52, 2;
	shl.b32 	%r139, %r53, 2;
	shl.b32 	%r141, %r54, 2;
	shl.b32 	%r143, %r55, 2;
	shl.b32 	%r145, %r56, 2;
	cvt.u64.u32 	%rd45, %r19;
$L__BB251_7:
	setp.eq.s16 	%p37, %rs4, 2;
	shl.b32 	%r61, %r386, 10;
	mov.u32 	%r387, %r1;
	@%p37 bra 	$L__BB251_11;
	setp.eq.s16 	%p38, %rs4, 3;
	add.s32 	%r62, %r61, %r1;
	mul.wide.u32 	%rd23, %r62, 4;
	add.s64 	%rd24, %rd2, %rd23;
	ld.global.u32 	%r195, [%rd24];
	st.shared.u32 	[%r18], %r195;
	mov.u32 	%r387, %r4;
	@%p38 bra 	$L__BB251_11;
	setp.eq.s16 	%p39, %rs4, 0;
	add.s32 	%r63, %r62, %r3;
	mul.wide.u32 	%rd25, %r63, 4;
	add.s64 	%rd26, %rd2, %rd25;
	ld.global.u32 	%r196, [%rd26];
	st.shared.u32 	[%r20], %r196;
	mov.u32 	%r387, %r21;
	@%p39 bra 	$L__BB251_11;
	add.s32 	%r197, %r63, %r3;
	mul.wide.u32 	%rd27, %r197, 4;
	add.s64 	%rd28, %rd2, %rd27;
	ld.global.u32 	%r198, [%rd28];
	add.s32 	%r199, %r20, %r19;
	st.shared.u32 	[%r199], %r198;
	mov.u32 	%r387, %r22;
$L__BB251_11:
	shl.b32 	%r200, %r387, 2;
	mov.u32 	%r201, _ZZ9cuda_gemmIiLi128ELi16ELi1ELi1024ELi64ELi64ELi1EEviiiPT_S1_S1_iiE3Ash;
	add.s32 	%r391, %r201, %r200;
	add.s32 	%r202, %r3, %r387;
	add.s32 	%r390, %r202, %r61;
	shl.b32 	%r203, %r3, 1;
	add.s32 	%r204, %r203, %r387;
	add.s32 	%r389, %r204, %r61;
	mad.lo.s32 	%r205, %r3, 3, %r387;
	add.s32 	%r388, %r205, %r61;
	cvt.u64.u32 	%rd29, %r387;
	cvt.u64.u32 	%rd30, %r61;
	add.s64 	%rd31, %rd29, %rd30;
	shl.b64 	%rd32, %rd31, 2;
	add.s64 	%rd49, %rd2, %rd32;
$L__BB251_12:
	ld.global.u32 	%r206, [%rd49];
	st.shared.u32 	[%r391], %r206;
	mul.wide.u32 	%rd33, %r390, 4;
	add.s64 	%rd34, %rd2, %rd33;
	ld.global.u32 	%r207, [%rd34];
	add.s32 	%r208, %r391, %r19;
	st.shared.u32 	[%r208], %r207;
	mul.wide.u32 	%rd35, %r389, 4;
	add.s64 	%rd36, %rd2, %rd35;
	ld.global.u32 	%r209, [%rd36];
	shl.b32 	%r210, %r3, 3;
	add.s32 	%r211, %r391, %r210;
	st.shared.u32 	[%r211], %r209;
	mul.wide.u32 	%rd37, %r388, 4;
	add.s64 	%rd38, %rd2, %rd37;
	ld.global.u32 	%r212, [%rd38];
	add.s32 	%r213, %r391, %r58;
	st.shared.u32 	[%r213], %r212;
	add.s32 	%r387, %r387, %r19;
	add.s32 	%r391, %r391, %r57;
	add.s32 	%r390, %r390, %r19;
	add.s32 	%r389, %r389, %r19;
	add.s32 	%r388, %r388, %r19;
	add.s64 	%rd49, %rd49, %rd4;
	setp.lt.u32 	%p40, %r387, 1024;
	@%p40 bra 	$L__BB251_12;
	setp.eq.s16 	%p41, %rs4, 2;
	bar.sync 	0;
	mov.u32 	%r393, %r1;
	@%p41 bra 	$L__BB251_17;
	setp.eq.s16 	%p42, %rs4, 3;
	mov.b32 	%r214, 0;
	st.shared.u32 	[%r23], %r214;
	mov.u32 	%r393, %r4;
	@%p42 bra 	$L__BB251_17;
	setp.eq.s16 	%p43, %rs4, 0;
	mov.b32 	%r215, 0;
	st.shared.u32 	[%r24], %r215;
	mov.u32 	%r393, %r21;
	@%p43 bra 	$L__BB251_17;
	mov.b32 	%r216, 0;
	st.shared.u32 	[%r25], %r216;
	mov.u32 	%r393, %r22;
$L__BB251_17:
	shl.b32 	%r217, %r393, 2;
	mov.u32 	%r218, _ZZ9cuda_gemmIiLi128ELi16ELi1ELi1024ELi64ELi64ELi1EEviiiPT_S1_S1_iiE3Csh;
	add.s32 	%r219, %r218, %r217;
	mov.b32 	%r220, 0;
	st.shared.u32 	[%r219], %r220;
	add.s32 	%r221, %r219, %r19;
	st.shared.u32 	[%r221], %r220;
	add.s32 	%r222, %r221, %r19;
	st.shared.u32 	[%r222], %r220;
	add.s32 	%r223, %r222, %r19;
	st.shared.u32 	[%r223], %r220;
	add.s32 	%r393, %r19, %r393;
	setp.lt.u32 	%p44, %r393, 1024;
	@%p44 bra 	$L__BB251_17;
	mov.b32 	%r395, 0;
	mov.pred 	%p53, -1;
$L__BB251_19:
	mov.pred 	%p1, %p53;
	shr.u32 	%r396, %r1, 4;
	add.s32 	%r225, %r17, %r395;
	shl.b32 	%r226, %r225, 2;
	mov.u32 	%r227, _ZZ9cuda_gemmIiLi128ELi16ELi1ELi1024ELi64ELi64ELi1EEviiiPT_S1_S1_iiE3Ash;
	add.s32 	%r228, %r227, %r226;
	ld.shared.u32 	%r84, [%r228];
	add.s32 	%r229, %r228, %r85;
	ld.shared.u32 	%r86, [%r229+4];
	add.s32 	%r230, %r228, %r87;
	ld.shared.u32 	%r88, [%r230+8];
	add.s32 	%r231, %r228, %r89;
	ld.shared.u32 	%r90, [%r231+12];
	add.s32 	%r232, %r228, %r91;
	ld.shared.u32 	%r92, [%r232+16];
	add.s32 	%r233, %r228, %r93;
	ld.shared.u32 	%r94, [%r233+20];
	add.s32 	%r234, %r228, %r95;
	ld.shared.u32 	%r96, [%r234+24];
	add.s32 	%r235, %r228, %r97;
	ld.shared.u32 	%r98, [%r235+28];
	add.s32 	%r236, %r228, %r99;
	ld.shared.u32 	%r100, [%r236+32];
	add.s32 	%r237, %r228, %r101;
	ld.shared.u32 	%r102, [%r237+36];
	add.s32 	%r238, %r228, %r103;
	ld.shared.u32 	%r104, [%r238+40];
	add.s32 	%r239, %r228, %r105;
	ld.shared.u32 	%r106, [%r239+44];
	add.s32 	%r240, %r228, %r107;
	ld.shared.u32 	%r108, [%r240+48];
	add.s32 	%r241, %r228, %r109;
	ld.shared.u32 	%r110, [%r241+52];
	add.s32 	%r242, %r228, %r111;
	ld.shared.u32 	%r112, [%r242+56];
	add.s32 	%r243, %r228, %r113;
	ld.shared.u32 	%r114, [%r243+60];
	add.s32 	%r244, %r228, %r115;
	ld.shared.u32 	%r116, [%r244+64];
	add.s32 	%r245, %r228, %r117;
	ld.shared.u32 	%r118, [%r245+68];
	add.s32 	%r246, %r228, %r119;
	ld.shared.u32 	%r120, [%r246+72];
	add.s32 	%r247, %r228, %r121;
	ld.shared.u32 	%r122, [%r247+76];
	add.s32 	%r248, %r228, %r123;
	ld.shared.u32 	%r124, [%r248+80];
	add.s32 	%r249, %r228, %r125;
	ld.shared.u32 	%r126, [%r249+84];
	add.s32 	%r250, %r228, %r127;
	ld.shared.u32 	%r128, [%r250+88];
	add.s32 	%r251, %r228, %r129;
	ld.shared.u32 	%r130, [%r251+92];
	add.s32 	%r252, %r228, %r131;
	ld.shared.u32 	%r132, [%r252+96];
	add.s32 	%r253, %r228, %r133;
	ld.shared.u32 	%r134, [%r253+100];
	add.s32 	%r254, %r228, %r135;
	ld.shared.u32 	%r136, [%r254+104];
	add.s32 	%r255, %r228, %r137;
	ld.shared.u32 	%r138, [%r255+108];
	add.s32 	%r256, %r228, %r139;
	ld.shared.u32 	%r140, [%r256+112];
	add.s32 	%r257, %r228, %r141;
	ld.shared.u32 	%r142, [%r257+116];
	add.s32 	%r258, %r228, %r143;
	ld.shared.u32 	%r144, [%r258+120];
	add.s32 	%r259, %r228, %r145;
	ld.shared.u32 	%r146, [%r259+124];
	add.s32 	%r147, %r395, %r2;
	shl.b32 	%r262, %r147, 2;
$L__BB251_20:
	mov.u32 	%r260, _ZZ9cuda_gemmIiLi128ELi16ELi1ELi1024ELi64ELi64ELi1EEviiiPT_S1_S1_iiE11kron_fac_sh;
	mad.lo.s32 	%r261, %r396, 260, %r260;
	add.s32 	%r263, %r261, %r262;
	ld.shared.u32 	%r264, [%r263];
	mul.lo.s32 	%r265, %r264, %r84;
	add.s32 	%r266, %r263, %r85;
	ld.shared.u32 	%r267, [%r266+4];
	mad.lo.s32 	%r268, %r267, %r86, %r265;
	add.s32 	%r269, %r263, %r87;
	ld.shared.u32 	%r270, [%r269+8];
	mad.lo.s32 	%r271, %r270, %r88, %r268;
	add.s32 	%r272, %r263, %r89;
	ld.shared.u32 	%r273, [%r272+12];
	mad.lo.s32 	%r274, %r273, %r90, %r271;
	add.s32 	%r275, %r263, %r91;
	ld.shared.u32 	%r276, [%r275+16];
	mad.lo.s32 	%r277, %r276, %r92, %r274;
	add.s32 	%r278, %r263, %r93;
	ld.shared.u32 	%r279, [%r278+20];
	mad.lo.s32 	%r280, %r279, %r94, %r277;
	add.s32 	%r281, %r263, %r95;
	ld.shared.u32 	%r282, [%r281+24];
	mad.lo.s32 	%r283, %r282, %r96, %r280;
	add.s32 	%r284, %r263, %r97;
	ld.shared.u32 	%r285, [%r284+28];
	mad.lo.s32 	%r286, %r285, %r98, %r283;
	add.s32 	%r287, %r263, %r99;
	ld.shared.u32 	%r288, [%r287+32];
	mad.lo.s32 	%r289, %r288, %r100, %r286;
	add.s32 	%r290, %r263, %r101;
	ld.shared.u32 	%r291, [%r290+36];
	mad.lo.s32 	%r292, %r291, %r102, %r289;
	add.s32 	%r293, %r263, %r103;
	ld.shared.u32 	%r294, [%r293+40];
	mad.lo.s32 	%r295, %r294, %r104, %r292;
	add.s32 	%r296, %r263, %r105;
	ld.shared.u32 	%r297, [%r296+44];
	mad.lo.s32 	%r298, %r297, %r106, %r295;
	add.s32 	%r299, %r263, %r107;
	ld.shared.u32 	%r300, [%r299+48];
	mad.lo.s32 	%r301, %r300, %r108, %r298;
	add.s32 	%r302, %r263, %r109;
	ld.shared.u32 	%r303, [%r302+52];
	mad.lo.s32 	%r304, %r303, %r110, %r301;
	add.s32 	%r305, %r263, %r111;
	ld.shared.u32 	%r306, [%r305+56];
	mad.lo.s32 	%r307, %r306, %r112, %r304;
	add.s32 	%r308, %r263, %r113;
	ld.shared.u32 	%r309, [%r308+60];
	mad.lo.s32 	%r310, %r309, %r114, %r307;
	add.s32 	%r311, %r263, %r115;
	ld.shared.u32 	%r312, [%r311+64];
	mad.lo.s32 	%r313, %r312, %r116, %r310;
	add.s32 	%r314, %r263, %r117;
	ld.shared.u32 	%r315, [%r314+68];
	mad.lo.s32 	%r316, %r315, %r118, %r313;
	add.s32 	%r317, %r263, %r119;
	ld.shared.u32 	%r318, [%r317+72];
	mad.lo.s32 	%r319, %r318, %r120, %r316;
	add.s32 	%r320, %r263, %r121;
	ld.shared.u32 	%r321, [%r320+76];
	mad.lo.s32 	%r322, %r321, %r122, %r319;
	add.s32 	%r323, %r263, %r123;
	ld.shared.u32 	%r324, [%r323+80];
	mad.lo.s32 	%r325, %r324, %r124, %r322;
	add.s32 	%r326, %r263, %r125;
	ld.shared.u32 	%r327, [%r326+84];
	mad.lo.s32 	%r328, %r327, %r126, %r325;
	add.s32 	%r329, %r263, %r127;
	ld.shared.u32 	%r330, [%r329+88];
	mad.lo.s32 	%r331, %r330, %r128, %r328;
	add.s32 	%r332, %r263, %r129;
	ld.shared.u32 	%r333, [%r332+92];
	mad.lo.s32 	%r334, %r333, %r130, %r331;
	add.s32 	%r335, %r263, %r131;
	ld.shared.u32 	%r336, [%r335+96];
	mad.lo.s32 	%r337, %r336, %r132, %r334;
	add.s32 	%r338, %r263, %r133;
	ld.shared.u32 	%r339, [%r338+100];
	mad.lo.s32 	%r340, %r339, %r134, %r337;
	add.s32 	%r341, %r263, %r135;
	ld.shared.u32 	%r342, [%r341+104];
	mad.lo.s32 	%r343, %r342, %r136, %r340;
	add.s32 	%r344, %r263, %r137;
	ld.shared.u32 	%r345, [%r344+108];
	mad.lo.s32 	%r346, %r345, %r138, %r343;
	add.s32 	%r347, %r263, %r139;
	ld.shared.u32 	%r348, [%r347+112];
	mad.lo.s32 	%r349, %r348, %r140, %r346;
	add.s32 	%r350, %r263, %r141;
	ld.shared.u32 	%r351, [%r350+116];
	mad.lo.s32 	%r352, %r351, %r142, %r349;
	add.s32 	%r353, %r263, %r143;
	ld.shared.u32 	%r354, [%r353+120];
	mad.lo.s32 	%r355, %r354, %r144, %r352;
	add.s32 	%r356, %r263, %r145;
	ld.shared.u32 	%r357, [%r356+124];
	mad.lo.s32 	%r358, %r357, %r146, %r355;
	shl.b32 	%r359, %r13, 2;
	shl.b32 	%r360, %r396, 6;
	or.b32  	%r361, %r360, %r359;
	mov.u32 	%r362, _ZZ9cuda_gemmIiLi128ELi16ELi1ELi1024ELi64ELi64ELi1EEviiiPT_S1_S1_iiE3Csh;
	add.s32 	%r363, %r362, %r361;
	ld.shared.u32 	%r364, [%r363];
	add.s32 	%r365, %r364, %r358;
	st.shared.u32 	[%r363], %r365;
	add.s32 	%r396, %r396, %r59;
	setp.lt.u32 	%p46, %r396, 64;
	@%p46 bra 	$L__BB251_20;
	mov.b32 	%r395, 32;
	mov.pred 	%p53, 0;
	@%p1 bra 	$L__BB251_19;
	setp.eq.s16 	%p48, %rs4, 2;
	bar.sync 	0;
	mov.u32 	%r397, %r1;
	@%p48 bra 	$L__BB251_26;
	setp.eq.s16 	%p49, %rs4, 3;
	add.s32 	%r367, %r61, %r1;
	ld.shared.u32 	%r368, [%r23];
	mul.wide.s32 	%rd39, %r367, 4;
	add.s64 	%rd8, %rd3, %rd39;
	st.global.u32 	[%rd8], %r368;
	mov.u32 	%r397, %r4;
	@%p49 bra 	$L__BB251_26;
	setp.eq.s16 	%p50, %rs4, 0;
	ld.shared.u32 	%r369, [%r24];
	cvt.u64.u32 	%rd40, %r19;
	add.s64 	%rd9, %rd8, %rd40;
	st.global.u32 	[%rd9], %r369;
	mov.u32 	%r397, %r21;
	@%p50 bra 	$L__BB251_26;
	ld.shared.u32 	%r370, [%r25];
	add.s64 	%rd42, %rd9, %rd40;
	st.global.u32 	[%rd42], %r370;
	mov.u32 	%r397, %r22;
$L__BB251_26:
	add.s32 	%r371, %r61, %r397;
	shl.b32 	%r372, %r397, 2;
	add.s32 	%r374, %r362, %r372;
	ld.shared.u32 	%r375, [%r374];
	mul.wide.s32 	%rd43, %r371, 4;
	add.s64 	%rd44, %rd3, %rd43;
	st.global.u32 	[%rd44], %r375;
	add.s32 	%r376, %r374, %r19;
	ld.shared.u32 	%r377, [%r376];
	add.s64 	%rd46, %rd44, %rd45;
	st.global.u32 	[%rd46], %r377;
	add.s32 	%r378, %r376, %r19;
	ld.shared.u32 	%r379, [%r378];
	add.s64 	%rd47, %rd46, %rd45;
	st.global.u32 	[%rd47], %r379;
	add.s32 	%r380, %r378, %r19;
	ld.shared.u32 	%r381, [%r380];
	add.s64 	%rd48, %rd47, %rd45;
	st.global.u32 	[%rd48], %r381;
	add.s32 	%r397, %r19, %r397;
	setp.lt.u32 	%p51, %r397, 1024;
	@%p51 bra 	$L__BB251_26;
	add.s32 	%r386, %r386, %r15;
	setp.lt.u32 	%p52, %r386, %r16;
	@%p52 bra 	$L__BB251_7;
$L__BB251_28:
	ret;

}


// ===== COMPILED SASS (sm_100) =====

	.target	sm_100

	.elftype	@"ET_EXEC"


//--------------------- .note.nv.tkinfo           --------------------------
	.section	.note.nv.tkinfo,"",@"SHT_NOTE"
	.sectionflags	@"SHF_NOTE_NV_TKINFO"
	.tkinfo
        /*0018*/ 	.word	0x00000002
        /*0030*/ 	.string	""
        /*0030*/ 	.string	"ptxas"
        /*0030*/ 	.string	"Cuda compilation tools, release 13.0, V13.0.88"
        /*0030*/ 	.string	"Build cuda_13.0.r13.0/compiler.36424714_0"
        /*0030*/ 	.string	"-arch sm_100 -m 64 "



//--------------------- .note.nv.cuinfo           --------------------------
	.section	.note.nv.cuinfo,"",@"SHT_NOTE"
	.sectionflags	@"SHF_NOTE_NV_CUINFO"
        /*0018*/ 	.short	0x0002
        /*001a*/ 	.short	0x0064
        /*001c*/ 	.short	0x0082
	.zero		2


//--------------------- .nv.info                  --------------------------
	.section	.nv.info,"",@"SHT_CUDA_INFO"
	.align	4


	//----- nvinfo : EIATTR_REGCOUNT
	.align		4
        /*0000*/ 	.byte	0x04, 0x2f
        /*0002*/ 	.short	(.L_1 - .L_0)
	.align		4
.L_0:
        /*0004*/ 	.word	index@(_Z9cuda_gemmIiLi128ELi1ELi1ELi16ELi2ELi2ELi0EEviiiPT_S1_S1_ii)
        /*0008*/ 	.word	0x00000018


	//----- nvinfo : EIATTR_FRAME_SIZE
	.align		4
.L_1:
        /*000c*/ 	.byte	0x04, 0x11
        /*000e*/ 	.short	(.L_3 - .L_2)
	.align		4
.L_2:
        /*0010*/ 	.word	index@(_Z9cuda_gemmIiLi128ELi1ELi1ELi16ELi2ELi2ELi0EEviiiPT_S1_S1_ii)
        /*0014*/ 	.word	0x00000000


	//----- nvinfo : EIATTR_REGCOUNT
	.align		4
.L_3:
        /*0018*/ 	.byte	0x04, 0x2f
        /*001a*/ 	.short	(.L_5 - .L_4)
	.align		4
.L_4:
        /*001c*/ 	.word	index@(_Z9cuda_gemmIiLi128ELi1ELi1ELi16ELi2ELi2ELi1EEviiiPT_S1_S1_ii)
        /*0020*/ 	.word	0x00000017


	//----- nvinfo : EIATTR_FRAME_SIZE
	.align		4
.L_5:
        /*0024*/ 	.byte	0x04, 0x11
        /*0026*/ 	.short	(.L_7 - .L_6)
	.align		4
.L_6:
        /*0028*/ 	.word	index@(_Z9cuda_gemmIiLi128ELi1ELi1ELi16ELi2ELi2ELi1EEviiiPT_S1_S1_ii)
        /*002c*/ 	.word	0x00000000


	//----- nvinfo : EIATTR_REGCOUNT
	.align		4
.L_7:
        /*0030*/ 	.byte	0x04, 0x2f
        /*0032*/ 	.short	(.L_9 - .L_8)
	.align		4
.L_8:
        /*0034*/ 	.word	index@(_Z9cuda_gemmIiLi128ELi1ELi1ELi16ELi4ELi4ELi0EEviiiPT_S1_S1_ii)
        /*0038*/ 	.word	0x0000001e


	//----- nvinfo : EIATTR_FRAME_SIZE
	.align		4
.L_9:
        /*003c*/ 	.byte	0x04, 0x11
        /*003e*/ 	.short	(.L_11 - .L_10)
	.align		4
.L_10:
        /*0040*/ 	.word	index@(_Z9cuda_gemmIiLi128ELi1ELi1ELi16ELi4ELi4ELi0EEviiiPT_S1_S1_ii)
        /*0044*/ 	.word	0x00000000


	//----- nvinfo : EIATTR_REGCOUNT
	.align		4
.L_11:
        /*0048*/ 	.byte	0x04, 0x2f
        /*004a*/ 	.short	(.L_13 - .L_12)
	.align		4
.L_12:
        /*004c*/ 	.word	index@(_Z9cuda_gemmIiLi128ELi1ELi1ELi16ELi4ELi4ELi1EEviiiPT_S1_S1_ii)
        /*0050*/ 	.word	0x0000001a


	//----- nvinfo : EIATTR_FRAME_SIZE
	.align		4
.L_13:
        /*0054*/ 	.byte	0x04, 0x11
        /*0056*/ 	.short	(.L_15 - .L_14)
	.align		4
.L_14:
        /*0058*/ 	.word	index@(_Z9cuda_gemmIiLi128ELi1ELi1ELi16ELi4ELi4ELi1EEviiiPT_S1_S1_ii)
        /*005c*/ 	.word	0x00000000


	//----- nvinfo : EIATTR_REGCOUNT
	.align		4
.L_15:
        /*0060*/ 	.byte	0x04, 0x2f
        /*0062*/ 	.short	(.L_17 - .L_16)
	.align		4
.L_16:
        /*0064*/ 	.word	index@(_Z9cuda_gemmIiLi128ELi1ELi1ELi16ELi8ELi8ELi0EEviiiPT_S1_S1_ii)
        /*0068*/ 	.word	0x0000002e


	//----- nvinfo : EIATTR_FRAME_SIZE
	.align		4
.L_17:
        /*006c*/ 	.byte	0x04, 0x11
        /*006e*/ 	.short	(.L_19 - .L_18)
	.align		4
.L_18:
        /*0070*/ 	.word	index@(_Z9cuda_gemmIiLi128ELi1ELi1ELi16ELi8ELi8ELi0EEviiiPT_S1_S1_ii)
        /*0074*/ 	.word	0x00000000


	//----- nvinfo : EIATTR_REGCOUNT
	.align		4
.L_19:
        /*0078*/ 	.byte	0x04, 0x2f
        /*007a*/ 	.short	(.L_21 - .L_20)
	.align		4
.L_20:
        /*007c*/ 	.word	index@(_Z9cuda_gemmIiLi128ELi1ELi1ELi16ELi8ELi8ELi1EEviiiPT_S1_S1_ii)
        /*0080*/ 	.word	0x00000020


	//----- nvinfo : EIATTR_FRAME_SIZE
	.align		4
.L_21:
        /*0084*/ 	.byte	0x04, 0x11
        /*0086*/ 	.short	(.L_23 - .L_22)
	.align		4
.L_22:
        /*0088*/ 	.word	index@(_Z9cuda_gemmIiLi128ELi1ELi1ELi16ELi8ELi8ELi1EEviiiPT_S1_S1_ii)
        /*008c*/ 	.word	0x00000000


	//----- nvinfo : EIATTR_REGCOUNT
	.align		4
.L_23:
        /*0090*/ 	.byte	0x04, 0x2f
        /*0092*/ 	.short	(.L_25 - .L_24)
	.align		4
.L_24:
        /*0094*/ 	.word	index@(_Z9cuda_gemmIiLi128ELi1ELi1ELi16ELi16ELi16ELi0EEviiiPT_S1_S1_ii)
        /*0098*/ 	.word	0x00000047


	//----- nvinfo : EIATTR_FRAME_SIZE
	.align		4
.L_25:
        /*009c*/ 	.byte	0x04, 0x11
        /*009e*/ 	.short	(.L_27 - .L_26)
	.align		4
.L_26:
        /*00a0*/ 	.word	index@(_Z9cuda_gemmIiLi128ELi1ELi1ELi16ELi16ELi16ELi0EEviiiPT_S1_S1_ii)
        /*00a4*/ 	.word	0x00000000


	//----- nvinfo : EIATTR_REGCOUNT
	.align		4
.L_27:
        /*00a8*/ 	.byte	0x04, 0x2f
        /*00aa*/ 	.short	(.L_29 - .L_28)
	.align		4
.L_28:
        /*00ac*/ 	.word	index@(_Z9cuda_gemmIiLi128ELi1ELi1ELi16ELi16ELi16ELi1EEviiiPT_S1_S1_ii)
        /*00b0*/ 	.word	0x00000030


	//----- nvinfo : EIATTR_FRAME_SIZE
	.align		4
.L_29:
        /*00b4*/ 	.byte	0x04, 0x11
        /*00b6*/ 	.short	(.L_31 - .L_30)
	.align		4
.L_30:
        /*00b8*/ 	.word	index@($__internal_143_$__cuda_sm20_div_u16)
        /*00bc*/ 	.word	0x00000000


	//----- nvinfo : EIATTR_FRAME_SIZE
	.align		4
.L_31:
        /*00c0*/ 	.byte	0x04, 0x11
        /*00c2*/ 	.short	(.L_33 - .L_32)
	.align		4
.L_32:
        /*00c4*/ 	.word	index@(_Z9cuda_gemmIiLi128ELi1ELi1ELi16ELi16ELi16ELi1EEviiiPT_S1_S1_ii)
        /*00c8*/ 	.word	0x00000000


	//----- nvinfo : EIATTR_REGCOUNT
	.align		4
.L_33:
        /*00cc*/ 	.byte	0x04, 0x2f
        /*00ce*/ 	.short	(.L_35 - .L_34)
	.align		4
.L_34:
        /*00d0*/ 	.word	index@(_Z9cuda_gemmIiLi128ELi1ELi1ELi16ELi32ELi32ELi0EEviiiPT_S1_S1_ii)
        /*00d4*/ 	.word	0x0000005f


	//----- nvinfo : EIATTR_FRAME_SIZE
	.align		4
.L_35:
        /*00d8*/ 	.byte	0x04, 0x11
        /*00da*/ 	.short	(.L_37 - .L_36)
	.align		4
.L_36:
        /*00dc*/ 	.word	index@(_Z9cuda_gemmIiLi128ELi1ELi1ELi16ELi32ELi32ELi0EEviiiPT_S1_S1_ii)
        /*00e0*/ 	.word	0x00000000


	//----- nvinfo : EIATTR_REGCOUNT
	.align		4
.L_37:
        /*00e4*/ 	.byte	0x04, 0x2f
        /*00e6*/ 	.short	(.L_39 - .L_38)
	.align		4
.L_38:
        /*00e8*/ 	.word	index@(_Z9cuda_gemmIiLi128ELi1ELi1ELi16ELi32ELi32ELi1EEviiiPT_S1_S1_ii)
        /*00ec*/ 	.word	0x00000020


	//----- nvinfo : EIATTR_FRAME_SIZE
	.align		4
.L_39:
        /*00f0*/ 	.byte	0x04, 0x11
        /*00f2*/ 	.short	(.L_41 - .L_40)
	.align		4
.L_40:
        /*00f4*/ 	.word	index@($__internal_142_$__cuda_sm20_div_u16)
        /*00f8*/ 	.word	0x00000000


	//----- nvinfo : EIATTR_FRAME_SIZE
	.align		4
.L_41:
        /*00fc*/ 	.byte	0x04, 0x11
        /*00fe*/ 	.short	(.L_43 - .L_42)
	.align		4
.L_42:
        /*0100*/ 	.word	index@(_Z9cuda_gemmIiLi128ELi1ELi1ELi16ELi32ELi32ELi1EEviiiPT_S1_S1_ii)
        /*0104*/ 	.word	0x00000000


	//----- nvinfo : EIATTR_REGCOUNT
	.align		4
.L_43:
        /*0108*/ 	.byte	0x04, 0x2f
        /*010a*/ 	.short	(.L_45 - .L_44)
	.align		4
.L_44:
        /*010c*/ 	.word	index@(_Z9cuda_gemmIiLi128ELi1ELi1ELi16ELi64ELi64ELi0EEviiiPT_S1_S1_ii)
        /*0110*/ 	.word	0x0000005b


	//----- nvinfo : EIATTR_FRAME_SIZE
	.align		4
.L_45:
        /*0114*/ 	.byte	0x04, 0x11
        /*0116*/ 	.short	(.L_47 - .L_46)
	.align		4
.L_46:
        /*0118*/ 	.word	index@(_Z9cuda_gemmIiLi128ELi1ELi1ELi16ELi64ELi64ELi0EEviiiPT_S1_S1_ii)
        /*011c*/ 	.word	0x00000000


	//----- nvinfo : EIATTR_REGCOUNT
	.align		4
.L_47:
        /*0120*/ 	.byte	0x04, 0x2f
        /*0122*/ 	.short	(.L_49 - .L_48)
	.align		4
.L_48:
        /*0124*/ 	.word	index@(_Z9cuda_gemmIiLi128ELi1ELi1ELi16ELi64ELi64ELi1EEviiiPT_S1_S1_ii)
        /*0128*/ 	.word	0x00000020


	//----- nvinfo : EIATTR_FRAME_SIZE
	.align		4
.L_49:
        /*012c*/ 	.byte	0x04, 0x11
        /*012e*/ 	.short	(.L_51 - .L_50)
	.align		4
.L_50:
        /*0130*/ 	.word	index@($__internal_141_$__cuda_sm20_div_u16)
        /*0134*/ 	.word	0x00000000


	//----- nvinfo : EIATTR_FRAME_SIZE
	.align		4
.L_51:
        /*0138*/ 	.byte	0x04, 0x11
        /*013a*/ 	.short	(.L_53 - .L_52)
	.align		4
.L_52:
        /*013c*/ 	.word	index@(_Z9cuda_gemmIiLi128ELi1ELi1ELi16ELi64ELi64ELi1EEviiiPT_S1_S1_ii)
        /*0140*/ 	.word	0x00000000


	//----- nvinfo : EIATTR_REGCOUNT
	.align		4
.L_53:
        /*0144*/ 	.byte	0x04, 0x2f
        /*0146*/ 	.short	(.L_55 - .L_54)
	.align		4
.L_54:
        /*0148*/ 	.word	index@(_Z9cuda_gemmIiLi128ELi1ELi1ELi32ELi2ELi2ELi0EEviiiPT_S1_S1_ii)
        /*014c*/ 	.word	0x00000020


	//----- nvinfo : EIATTR_FRAME_SIZE
	.align		4
.L_55:
        /*0150*/ 	.byte	0x04, 0x11
        /*0152*/ 	.short	(.L_57 - .L_56)
	.align		4
.L_56:
        /*0154*/ 	.word	index@(_Z9cuda_gemmIiLi128ELi1ELi1ELi32ELi2ELi2ELi0EEviiiPT_S1_S1_ii)
        /*0158*/ 	.word	0x00000000


	//----- nvinfo : EIATTR_REGCOUNT
	.align		4
.L_57:
        /*015c*/ 	.byte	0x04, 0x2f
        /*015e*/ 	.short	(.L_59 - .L_58)
	.align		4
.L_58:
        /*0160*/ 	.word	index@(_Z9cuda_gemmIiLi128ELi1ELi1ELi32ELi2ELi2ELi1EEviiiPT_S1_S1_ii)
        /*0164*/ 	.word	0x00000020


	//----- nvinfo : EIATTR_FRAME_SIZE
	.align		4
.L_59:
        /*0168*/ 	.byte	0x04, 0x11
        /*016a*/ 	.short	(.L_61 - .L_60)
	.align		4
.L_60:
        /*016c*/ 	.word	index@(_Z9cuda_gemmIiLi128ELi1ELi1ELi32ELi2ELi2ELi1EEviiiPT_S1_S1_ii)
        /*0170*/ 	.word	0x00000000


	//----- nvinfo : EIATTR_REGCOUNT
	.align		4
.L_61:
        /*0174*/ 	.byte	0x04, 0x2f
        /*0176*/ 	.short	(.L_63 - .L_62)
	.align		4
.L_62:
        /*0178*/ 	.word	index@(_Z9cuda_gemmIiLi128ELi1ELi1ELi32ELi4ELi4ELi0EEviiiPT_S1_S1_ii)
        /*017c*/ 	.word	0x00000020


	//----- nvinfo : EIATTR_FRAME_SIZE
	.align		4
.L_63:
        /*0180*/ 	.byte	0x04, 0x11
        /*0182*/ 	.short	(.L_65 - .L_64)
	.align		4
.L_64:
        /*0184*/ 	.word	index@(_Z9cuda_gemmIiLi128ELi1ELi1ELi32ELi4ELi4ELi0EEviiiPT_S1_S1_ii)
        /*0188*/ 	.word	0x00000000


	//----- nvinfo : EIATTR_REGCOUNT
	.align		4
.L_65:
        /*018c*/ 	.byte	0x04, 0x2f
        /*018e*/ 	.short	(.L_67 - .L_66)
	.align		4
.L_66:
        /*0190*/ 	.word	index@(_Z9cuda_gemmIiLi128ELi1ELi1ELi32ELi4ELi4ELi1EEviiiPT_S1_S1_ii)
        /*0194*/ 	.word	0x00000020


	//----- nvinfo : EIATTR_FRAME_SIZE
	.align		4
.L_67:
        /*0198*/ 	.byte	0x04, 0x11
        /*019a*/ 	.short	(.L_69 - .L_68)
	.align		4
.L_68:
        /*019c*/ 	.word	index@(_Z9cuda_gemmIiLi128ELi1ELi1ELi32ELi4ELi4ELi1EEviiiPT_S1_S1_ii)
        /*01a0*/ 	.word	0x00000000


	//----- nvinfo : EIATTR_REGCOUNT
	.align		4
.L_69:
        /*01a4*/ 	.byte	0x04, 0x2f
        /*01a6*/ 	.short	(.L_71 - .L_70)
	.align		4
.L_70:
        /*01a8*/ 	.word	index@(_Z9cuda_gemmIiLi128ELi1ELi1ELi32ELi8ELi8ELi0EEviiiPT_S1_S1_ii)
        /*01ac*/ 	.word	0x0000002f


	//----- nvinfo : EIATTR_FRAME_SIZE
	.align		4
.L_71:
        /*01b0*/ 	.byte	0x04, 0x11
        /*01b2*/ 	.short	(.L_73 - .L_72)
	.align		4
.L_72:
        /*01b4*/ 	.word	index@(_Z9cuda_gemmIiLi128ELi1ELi1ELi32ELi8ELi8ELi0EEviiiPT_S1_S1_ii)
        /*01b8*/ 	.word	0x00000000


	//----- nvinfo : EIATTR_REGCOUNT
	.align		4
.L_73:
        /*01bc*/ 	.byte	0x04, 0x2f
        /*01be*/ 	.short	(.L_75 - .L_74)
	.align		4
.L_74:
        /*01c0*/ 	.word	index@(_Z9cuda_gemmIiLi128ELi1ELi1ELi32ELi8ELi8ELi1EEviiiPT_S1_S1_ii)
        /*01c4*/ 	.word	0x00000020


	//----- nvinfo : EIATTR_FRAME_SIZE
	.align		4
.L_75:
        /*01c8*/ 	.byte	0x04, 0x11
        /*01ca*/ 	.short	(.L_77 - .L_76)
	.align		4
.L_76:
        /*01cc*/ 	.word	index@(_Z9cuda_gemmIiLi128ELi1ELi1ELi32ELi8ELi8ELi1EEviiiPT_S1_S1_ii)
        /*01d0*/ 	.word	0x00000000


	//----- nvinfo : EIATTR_REGCOUNT
	.align		4
.L_77:
        /*01d4*/ 	.byte	0x04, 0x2f
        /*01d6*/ 	.short	(.L_79 - .L_78)
	.align		4
.L_78:
        /*01d8*/ 	.word	index@(_Z9cuda_gemmIiLi128ELi1ELi1ELi32ELi16ELi16ELi0EEviiiPT_S1_S1_ii)
        /*01dc*/ 	.word	0x00000048


	//----- nvinfo : EIATTR_FRAME_SIZE
	.align		4
.L_79:
        /*01e0*/ 	.byte	0x04, 0x11
        /*01e2*/ 	.short	(.L_81 - .L_80)
	.align		4
.L_80:
        /*01e4*/ 	.word	index@(_Z9cuda_gemmIiLi128ELi1ELi1ELi32ELi16ELi16ELi0EEviiiPT_S1_S1_ii)
        /*01e8*/ 	.word	0x00000000


	//----- nvinfo : EIATTR_REGCOUNT
	.align		4
.L_81:
        /*01ec*/ 	.byte	0x04, 0x2f
        /*01ee*/ 	.short	(.L_83 - .L_82)
	.align		4
.L_82:
        /*01f0*/ 	.word	index@(_Z9cuda_gemmIiLi128ELi1ELi1ELi32ELi16ELi16ELi1EEviiiPT_S1_S1_ii)
        /*01f4*/ 	.word	0x00000030


	//----- nvinfo : EIATTR_FRAME_SIZE
	.align		4
.L_83:
        /*01f8*/ 	.byte	0x04, 0x11
        /*01fa*/ 	.short	(.L_85 - .L_84)
	.align		4
.L_84:
        /*01fc*/ 	.word	index@($__internal_140_$__cuda_sm20_div_u16)
        /*0200*/ 	.word	0x00000000


	//----- nvinfo : EIATTR_FRAME_SIZE
	.align		4
.L_85:
        /*0204*/ 	.byte	0x04, 0x11
        /*0206*/ 	.short	(.L_87 - .L_86)
	.align		4
.L_86:
        /*0208*/ 	.word	index@(_Z9cuda_gemmIiLi128ELi1ELi1ELi32ELi16ELi16ELi1EEviiiPT_S1_S1_ii)
        /*020c*/ 	.word	0x00000000


	//----- nvinfo : EIATTR_REGCOUNT
	.align		4
.L_87:
        /*0210*/ 	.byte	0x04, 0x2f
        /*0212*/ 	.short	(.L_89 - .L_88)
	.align		4
.L_88:
        /*0214*/ 	.word	index@(_Z9cuda_gemmIiLi128ELi1ELi1ELi32ELi32ELi32ELi0EEviiiPT_S1_S1_ii)
        /*0218*/ 	.word	0x0000005f


	//----- nvinfo : EIATTR_FRAME_SIZE
	.align		4
.L_89:
        /*021c*/ 	.byte	0x04, 0x11
        /*021e*/ 	.short	(.L_91 - .L_90)
	.align		4
.L_90:
        /*0220*/ 	.word	index@(_Z9cuda_gemmIiLi128ELi1ELi1ELi32ELi32ELi32ELi0EEviiiPT_S1_S1_ii)
        /*0224*/ 	.word	0x00000000


	//----- nvinfo : EIATTR_REGCOUNT
	.align		4
.L_91:
        /*0228*/ 	.byte	0x04, 0x2f
        /*022a*/ 	.short	(.L_93 - .L_92)
	.align		4
.L_92:
        /*022c*/ 	.word	index@(_Z9cuda_gemmIiLi128ELi1ELi1ELi32ELi32ELi32ELi1EEviiiPT_S1_S1_ii)
        /*0230*/ 	.word	0x00000050


	//----- nvinfo : EIATTR_FRAME_SIZE
	.align		4
.L_93:
        /*0234*/ 	.byte	0x04, 0x11
        /*0236*/ 	.short	(.L_95 - .L_94)
	.align		4
.L_94:
        /*0238*/ 	.word	index@($__internal_139_$__cuda_sm20_div_u16)
        /*023c*/ 	.word	0x00000000


	//----- nvinfo : EIATTR_FRAME_SIZE
	.align		4
.L_95:
        /*0240*/ 	.byte	0x04, 0x11
        /*0242*/ 	.short	(.L_97 - .L_96)
	.align		4
.L_96:
        /*0244*/ 	.word	index@(_Z9cuda_gemmIiLi128ELi1ELi1ELi32ELi32ELi32ELi1EEviiiPT_S1_S1_ii)
        /*0248*/ 	.word	0x00000000


	//----- nvinfo : EIATTR_REGCOUNT
	.align		4
.L_97:
        /*024c*/ 	.byte	0x04, 0x2f
        /*024e*/ 	.short	(.L_99 - .L_98)
	.align		4
.L_98:
        /*0250*/ 	.word	index@(_Z9cuda_gemmIiLi128ELi1ELi1ELi32ELi64ELi64ELi0EEviiiPT_S1_S1_ii)
        /*0254*/ 	.word	0x0000005d


	//----- nvinfo : EIATTR_FRAME_SIZE
	.align		4
.L_99:
        /*0258*/ 	.byte	0x04, 0x11
        /*025a*/ 	.short	(.L_101 - .L_100)
	.align		4
.L_100:
        /*025c*/ 	.word	index@(_Z9cuda_gemmIiLi128ELi1ELi1ELi32ELi64ELi64ELi0EEviiiPT_S1_S1_ii)
        /*0260*/ 	.word	0x00000000


	//----- nvinfo : EIATTR_REGCOUNT
	.align		4
.L_101:
        /*0264*/ 	.byte	0x04, 0x2f
        /*0266*/ 	.short	(.L_103 - .L_102)
	.align		4
.L_102:
        /*0268*/ 	.word	index@(_Z9cuda_gemmIiLi128ELi1ELi1ELi32ELi64ELi64ELi1EEviiiPT_S1_S1_ii)
        /*026c*/ 	.word	0x00000020


	//----- nvinfo : EIATTR_FRAME_SIZE
	.align		4
.L_103:
        /*0270*/ 	.byte	0x04, 0x11
        /*0272*/ 	.short	(.L_105 - .L_104)
	.align		4
.L_104:
        /*0274*/ 	.word	index@($__internal_138_$__cuda_sm20_div_u16)
        /*0278*/ 	.word	0x00000000


	//----- nvinfo : EIATTR_FRAME_SIZE
	.align		4
.L_105:
        /*027c*/ 	.byte	0x04, 0x11
        /*027e*/ 	.short	(.L_107 - .L_106)
	.align		4
.L_106:
        /*0280*/ 	.word	index@(_Z9cuda_gemmIiLi128ELi1ELi1ELi32ELi64ELi64ELi1EEviiiPT_S1_S1_ii)
        /*0284*/ 	.word	0x00000000


	//----- nvinfo : EIATTR_REGCOUNT
	.align		4
.L_107:
        /*0288*/ 	.byte	0x04, 0x2f
        /*028a*/ 	.short	(.L_109 - .L_108)
	.align		4
.L_108:
        /*028c*/ 	.word	index@(_Z9cuda_gemmIiLi128ELi1ELi1ELi64ELi2ELi2ELi0EEviiiPT_S1_S1_ii)
        /*0290*/ 	.word	0x00000020


	//----- nvinfo : EIATTR_FRAME_SIZE
	.align		4
.L_109:
        /*0294*/ 	.byte	0x04, 0x11
        /*0296*/ 	.short	(.L_111 - .L_110)
	.align		4
.L_110:
        /*0298*/ 	.word	index@(_Z9cuda_gemmIiLi128ELi1ELi1ELi64ELi2ELi2ELi0EEviiiPT_S1_S1_ii)
        /*029c*/ 	.word	0x00000000


	//----- nvinfo : EIATTR_REGCOUNT
	.align		4
.L_111:
        /*02a0*/ 	.byte	0x04, 0x2f
        /*02a2*/ 	.short	(.L_113 - .L_112)
	.align		4
.L_112:
        /*02a4*/ 	.word	index@(_Z9cuda_gemmIiLi128ELi1ELi1ELi64ELi2ELi2ELi1EEviiiPT_S1_S1_ii)
        /*02a8*/ 	.word	0x00000020


	//----- nvinfo : EIATTR_FRAME_SIZE
	.align		4
.L_113:
        /*02ac*/ 	.byte	0x04, 0x11
        /*02ae*/ 	.short	(.L_115 - .L_114)
	.align		4
.L_114:
        /*02b0*/ 	.word	index@(_Z9cuda_gemmIiLi128ELi1ELi1ELi64ELi2ELi2ELi1EEviiiPT_S1_S1_ii)
        /*02b4*/ 	.word	0x00000000


	//----- nvinfo : EIATTR_REGCOUNT
	.align		4
.L_115:
        /*02b8*/ 	.byte	0x04, 0x2f
        /*02ba*/ 	.short	(.L_117 - .L_116)
	.align		4
.L_116:
        /*02bc*/ 	.word	index@(_Z9cuda_gemmIiLi128ELi1ELi1ELi64ELi4ELi4ELi0EEviiiPT_S1_S1_ii)
        /*02c0*/ 	.word	0x00000020


	//----- nvinfo : EIATTR_FRAME_SIZE
	.align		4
.L_117:
        /*02c4*/ 	.byte	0x04, 0x11
        /*02c6*/ 	.short	(.L_119 - .L_118)
	.align		4
.L_118:
        /*02c8*/ 	.word	index@(_Z9cuda_gemmIiLi128ELi1ELi1ELi64ELi4ELi4ELi0EEviiiPT_S1_S1_ii)
        /*02cc*/ 	.word	0x00000000


	//----- nvinfo : EIATTR_REGCOUNT
	.align		4
.L_119:
        /*02d0*/ 	.byte	0x04, 0x2f
        /*02d2*/ 	.short	(.L_121 - .L_120)
	.align		4
.L_120:
        /*02d4*/ 	.word	index@(_Z9cuda_gemmIiLi128ELi1ELi1ELi64ELi4ELi4ELi1EEviiiPT_S1_S1_ii)
        /*02d8*/ 	.word	0x00000020


	//----- nvinfo : EIATTR_FRAME_SIZE
	.align		4
.L_121:
        /*02dc*/ 	.byte	0x04, 0x11
        /*02de*/ 	.short	(.L_123 - .L_122)
	.align		4
.L_122:
        /*02e0*/ 	.word	index@(_Z9cuda_gemmIiLi128ELi1ELi1ELi64ELi4ELi4ELi1EEviiiPT_S1_S1_ii)
        /*02e4*/ 	.word	0x00000000


	//----- nvinfo : EIATTR_REGCOUNT
	.align		4
.L_123:
        /*02e8*/ 	.byte	0x04, 0x2f
        /*02ea*/ 	.short	(.L_125 - .L_124)
	.align		4
.L_124:
        /*02ec*/ 	.word	index@(_Z9cuda_gemmIiLi128ELi1ELi1ELi64ELi8ELi8ELi0EEviiiPT_S1_S1_ii)
        /*02f0*/ 	.word	0x0000002f


	//----- nvinfo : EIATTR_FRAME_SIZE
	.align		4
.L_125:
        /*02f4*/ 	.byte	0x04, 0x11
        /*02f6*/ 	.short	(.L_127 - .L_126)
	.align		4
.L_126:
        /*02f8*/ 	.word	index@(_Z9cuda_gemmIiLi128ELi1ELi1ELi64ELi8ELi8ELi0EEviiiPT_S1_S1_ii)
        /*02fc*/ 	.word	0x00000000


	//----- nvinfo : EIATTR_REGCOUNT
	.align		4
.L_127:
        /*0300*/ 	.byte	0x04, 0x2f
        /*0302*/ 	.short	(.L_129 - .L_128)
	.align		4
.L_128:
        /*0304*/ 	.word	index@(_Z9cuda_gemmIiLi128ELi1ELi1ELi64ELi8ELi8ELi1EEviiiPT_S1_S1_ii)
        /*0308*/ 	.word	0x00000020


	//----- nvinfo : EIATTR_FRAME_SIZE
	.align		4
.L_129:
        /*030c*/ 	.byte	0x04, 0x11
        /*030e*/ 	.short	(.L_131 - .L_130)
	.align		4
.L_130:
        /*0310*/ 	.word	index@(_Z9cuda_gemmIiLi128ELi1ELi1ELi64ELi8ELi8ELi1EEviiiPT_S1_S1_ii)
        /*0314*/ 	.word	0x00000000


	//----- nvinfo : EIATTR_REGCOUNT
	.align		4
.L_131:
        /*0318*/ 	.byte	0x04, 0x2f
        /*031a*/ 	.short	(.L_133 - .L_132)
	.align		4
.L_132:
        /*031c*/ 	.word	index@(_Z9cuda_gemmIiLi128ELi1ELi1ELi64ELi16ELi16ELi0EEviiiPT_S1_S1_ii)
        /*0320*/ 	.word	0x00000048


	//----- nvinfo : EIATTR_FRAME_SIZE
	.align		4
.L_133:
        /*0324*/ 	.byte	0x04, 0x11
        /*0326*/ 	.short	(.L_135 - .L_134)
	.align		4
.L_134:
        /*0328*/ 	.word	index@(_Z9cuda_gemmIiLi128ELi1ELi1ELi64ELi16ELi16ELi0EEviiiPT_S1_S1_ii)
        /*032c*/ 	.word	0x00000000


	//----- nvinfo : EIATTR_REGCOUNT
	.align		4
.L_135:
        /*0330*/ 	.byte	0x04, 0x2f
        /*0332*/ 	.short	(.L_137 - .L_136)
	.align		4
.L_136:
        /*0334*/ 	.word	index@(_Z9cuda_gemmIiLi128ELi1ELi1ELi64ELi16ELi16ELi1EEviiiPT_S1_S1_ii)
        /*0338*/ 	.word	0x00000030


	//----- nvinfo : EIATTR_FRAME_SIZE
	.align		4
.L_137:
        /*033c*/ 	.byte	0x04, 0x11
        /*033e*/ 	.short	(.L_139 - .L_138)
	.align		4
.L_138:
        /*0340*/ 	.word	index@($__internal_137_$__cuda_sm20_div_u16)
        /*0344*/ 	.word	0x00000000


	//----- nvinfo : EIATTR_FRAME_SIZE
	.align		4
.L_139:
        /*0348*/ 	.byte	0x04, 0x11
        /*034a*/ 	.short	(.L_141 - .L_140)
	.align		4
.L_140:
        /*034c*/ 	.word	index@(_Z9cuda_gemmIiLi128ELi1ELi1ELi64ELi16ELi16ELi1EEviiiPT_S1_S1_ii)
        /*0350*/ 	.word	0x00000000


	//----- nvinfo : EIATTR_REGCOUNT
	.align		4
.L_141:
        /*0354*/ 	.byte	0x04, 0x2f
        /*0356*/ 	.short	(.L_143 - .L_142)
	.align		4
.L_142:
        /*0358*/ 	.word	index@(_Z9cuda_gemmIiLi128ELi1ELi1ELi64ELi32ELi32ELi0EEviiiPT_S1_S1_ii)
        /*035c*/ 	.word	0x0000005f


	//----- nvinfo : EIATTR_FRAME_SIZE
	.align		4
.L_143:
        /*0360*/ 	.byte	0x04, 0x11
        /*0362*/ 	.short	(.L_145 - .L_144)
	.align		4
.L_144:
        /*0364*/ 	.word	index@(_Z9cuda_gemmIiLi128ELi1ELi1ELi64ELi32ELi32ELi0EEviiiPT_S1_S1_ii)
        /*0368*/ 	.word	0x00000000


	//----- nvinfo : EIATTR_REGCOUNT
	.align		4
.L_145:
        /*036c*/ 	.byte	0x04, 0x2f
        /*036e*/ 	.short	(.L_147 - .L_146)
	.align		4
.L_146:
        /*0370*/ 	.word	index@(_Z9cuda_gemmIiLi128ELi1ELi1ELi64ELi32ELi32ELi1EEviiiPT_S1_S1_ii)
        /*0374*/ 	.word	0x00000050


	//----- nvinfo : EIATTR_FRAME_SIZE
	.align		4
.L_147:
        /*0378*/ 	.byte	0x04, 0x11
        /*037a*/ 	.short	(.L_149 - .L_148)
	.align		4
.L_148:
        /*037c*/ 	.word	index@($__internal_136_$__cuda_sm20_div_u16)
        /*0380*/ 	.word	0x00000000


	//----- nvinfo : EIATTR_FRAME_SIZE
	.align		4
.L_149:
        /*0384*/ 	.byte	0x04, 0x11
        /*0386*/ 	.short	(.L_151 - .L_150)
	.align		4
.L_150:
        /*0388*/ 	.word	index@(_Z9cuda_gemmIiLi128ELi1ELi1ELi64ELi32ELi32ELi1EEviiiPT_S1_S1_ii)
        /*038c*/ 	.word	0x00000000


	//----- nvinfo : EIATTR_REGCOUNT
	.align		4
.L_151:
        /*0390*/ 	.byte	0x04, 0x2f
        /*0392*/ 	.short	(.L_153 - .L_152)
	.align		4
.L_152:
        /*0394*/ 	.word	index@(_Z9cuda_gemmIiLi128ELi1ELi1ELi64ELi64ELi64ELi0EEviiiPT_S1_S1_ii)
        /*0398*/ 	.word	0x0000005d


	//----- nvinfo : EIATTR_FRAME_SIZE
	.align		4
.L_153:
        /*039c*/ 	.byte	0x04, 0x11
        /*039e*/ 	.short	(.L_155 - .L_154)
	.align		4
.L_154:
        /*03a0*/ 	.word	index@(_Z9cuda_gemmIiLi128ELi1ELi1ELi64ELi64ELi64ELi0EEviiiPT_S1_S1_ii)
        /*03a4*/ 	.word	0x00000000


	//----- nvinfo : EIATTR_REGCOUNT
	.align		4
.L_155:
        /*03a8*/ 	.byte	0x04, 0x2f
        /*03aa*/ 	.short	(.L_157 - .L_156)
	.align		4
.L_156:
        /*03ac*/ 	.word	index@(_Z9cuda_gemmIiLi128ELi1ELi1ELi64ELi64ELi64ELi1EEviiiPT_S1_S1_ii)
        /*03b0*/ 	.word	0x00000048


	//----- nvinfo : EIATTR_FRAME_SIZE
	.align		4
.L_157:
        /*03b4*/ 	.byte	0x04, 0x11
        /*03b6*/ 	.short	(.L_159 - .L_158)
	.align		4
.L_158:
        /*03b8*/ 	.word	index@($__internal_135_$__cuda_sm20_div_u16)
        /*03bc*/ 	.word	0x00000000


	//----- nvinfo : EIATTR_FRAME_SIZE
	.align		4
.L_159:
        /*03c0*/ 	.byte	0x04, 0x11
        /*03c2*/ 	.short	(.L_161 - .L_160)
	.align		4
.L_160:
        /*03c4*/ 	.word	index@(_Z9cuda_gemmIiLi128ELi1ELi1ELi64ELi64ELi64ELi1EEviiiPT_S1_S1_ii)
        /*03c8*/ 	.word	0x00000000


	//----- nvinfo : EIATTR_REGCOUNT
	.align		4
.L_161:
        /*03cc*/ 	.byte	0x04, 0x2f
        /*03ce*/ 	.short	(.L_163 - .L_162)
	.align		4
.L_162:
        /*03d0*/ 	.word	index@(_Z9cuda_gemmIiLi128ELi1ELi1ELi128ELi2ELi2ELi0EEviiiPT_S1_S1_ii)
        /*03d4*/ 	.word	0x00000020


	//----- nvinfo : EIATTR_FRAME_SIZE
	.align		4
.L_163:
        /*03d8*/ 	.byte	0x04, 0x11
        /*03da*/ 	.short	(.L_165 - .L_164)
	.align		4
.L_164:
        /*03dc*/ 	.word	index@(_Z9cuda_gemmIiLi128ELi1ELi1ELi128ELi2ELi2ELi0EEviiiPT_S1_S1_ii)
        /*03e0*/ 	.word	0x00000000


	//----- nvinfo : EIATTR_REGCOUNT
	.align		4
.L_165:
        /*03e4*/ 	.byte	0x04, 0x2f
        /*03e6*/ 	.short	(.L_167 - .L_166)
	.align		4
.L_166:
        /*03e8*/ 	.word	index@(_Z9cuda_gemmIiLi128ELi1ELi1ELi128ELi2ELi2ELi1EEviiiPT_S1_S1_ii)
        /*03ec*/ 	.word	0x00000020


	//----- nvinfo : EIATTR_FRAME_SIZE
	.align		4
.L_167:
        /*03f0*/ 	.byte	0x04, 0x11
        /*03f2*/ 	.short	(.L_169 - .L_168)
	.align		4
.L_168:
        /*03f4*/ 	.word	index@(_Z9cuda_gemmIiLi128ELi1ELi1ELi128ELi2ELi2ELi1EEviiiPT_S1_S1_ii)
        /*03f8*/ 	.word	0x00000000


	//----- nvinfo : EIATTR_REGCOUNT
	.align		4
.L_169:
        /*03fc*/ 	.byte	0x04, 0x2f
        /*03fe*/ 	.short	(.L_171 - .L_170)
	.align		4
.L_170:
        /*0400*/ 	.word	index@(_Z9cuda_gemmIiLi128ELi1ELi1ELi128ELi4ELi4ELi0EEviiiPT_S1_S1_ii)
        /*0404*/ 	.word	0x00000020


	//----- nvinfo : EIATTR_FRAME_SIZE
	.align		4
.L_171:
        /*0408*/ 	.byte	0x04, 0x11
        /*040a*/ 	.short	(.L_173 - .L_172)
	.align		4
.L_172:
        /*040c*/ 	.word	index@(_Z9cuda_gemmIiLi128ELi1ELi1ELi128ELi4ELi4ELi0EEviiiPT_S1_S1_ii)
        /*0410*/ 	.word	0x00000000


	//----- nvinfo : EIATTR_REGCOUNT
	.align		4
.L_173:
        /*0414*/ 	.byte	0x04, 0x2f
        /*0416*/ 	.short	(.L_175 - .L_174)
	.align		4
.L_174:
        /*0418*/ 	.word	index@(_Z9cuda_gemmIiLi128ELi1ELi1ELi128ELi4ELi4ELi1EEviiiPT_S1_S1_ii)
        /*041c*/ 	.word	0x00000020


	//----- nvinfo : EIATTR_FRAME_SIZE
	.align		4
.L_175:
        /*0420*/ 	.byte	0x04, 0x11
        /*0422*/ 	.short	(.L_177 - .L_176)
	.align		4
.L_176:
        /*0424*/ 	.word	index@(_Z9cuda_gemmIiLi128ELi1ELi1ELi128ELi4ELi4ELi1EEviiiPT_S1_S1_ii)
        /*0428*/ 	.word	0x00000000


	//----- nvinfo : EIATTR_REGCOUNT
	.align		4
.L_177:
        /*042c*/ 	.byte	0x04, 0x2f
        /*042e*/ 	.short	(.L_179 - .L_178)
	.align		4
.L_178:
        /*0430*/ 	.word	index@(_Z9cuda_gemmIiLi128ELi1ELi1ELi128ELi8ELi8ELi0EEviiiPT_S1_S1_ii)
        /*0434*/ 	.word	0x0000002f


	//----- nvinfo : EIATTR_FRAME_SIZE
	.align		4
.L_179:
        /*0438*/ 	.byte	0x04, 0x11
        /*043a*/ 	.short	(.L_181 - .L_180)
	.align		4
.L_180:
        /*043c*/ 	.word	index@(_Z9cuda_gemmIiLi128ELi1ELi1ELi128ELi8ELi8ELi0EEviiiPT_S1_S1_ii)
        /*0440*/ 	.word	0x00000000


	//----- nvinfo : EIATTR_REGCOUNT
	.align		4
.L_181:
        /*0444*/ 	.byte	0x04, 0x2f
        /*0446*/ 	.short	(.L_183 - .L_182)
	.align		4
.L_182:
        /*0448*/ 	.word	index@(_Z9cuda_gemmIiLi128ELi1ELi1ELi128ELi8ELi8ELi1EEviiiPT_S1_S1_ii)
        /*044c*/ 	.word	0x00000020


	//----- nvinfo : EIATTR_FRAME_SIZE
	.align		4
.L_183:
        /*0450*/ 	.byte	0x04, 0x11
        /*0452*/ 	.short	(.L_185 - .L_184)
	.align		4
.L_184:
        /*0454*/ 	.word	index@(_Z9cuda_gemmIiLi128ELi1ELi1ELi128ELi8ELi8ELi1EEviiiPT_S1_S1_ii)
        /*0458*/ 	.word	0x00000000


	//----- nvinfo : EIATTR_REGCOUNT
	.align		4
.L_185:
        /*045c*/ 	.byte	0x04, 0x2f
        /*045e*/ 	.short	(.L_187 - .L_186)
	.align		4
.L_186:
        /*0460*/ 	.word	index@(_Z9cuda_gemmIiLi128ELi1ELi1ELi128ELi16ELi16ELi0EEviiiPT_S1_S1_ii)
        /*0464*/ 	.word	0x00000048


	//----- nvinfo : EIATTR_FRAME_SIZE
	.align		4
.L_187:
        /*0468*/ 	.byte	0x04, 0x11
        /*046a*/ 	.short	(.L_189 - .L_188)
	.align		4
.L_188:
        /*046c*/ 	.word	index@(_Z9cuda_gemmIiLi128ELi1ELi1ELi128ELi16ELi16ELi0EEviiiPT_S1_S1_ii)
        /*0470*/ 	.word	0x00000000


	//----- nvinfo : EIATTR_REGCOUNT
	.align		4
.L_189:
        /*0474*/ 	.byte	0x04, 0x2f
        /*0476*/ 	.short	(.L_191 - .L_190)
	.align		4
.L_190:
        /*0478*/ 	.word	index@(_Z9cuda_gemmIiLi128ELi1ELi1ELi128ELi16ELi16ELi1EEviiiPT_S1_S1_ii)
        /*047c*/ 	.word	0x00000030


	//----- nvinfo : EIATTR_FRAME_SIZE
	.align		4
.L_191:
        /*0480*/ 	.byte	0x04, 0x11
        /*0482*/ 	.short	(.L_193 - .L_192)
	.align		4
.L_192:
        /*0484*/ 	.word	index@($__internal_134_$__cuda_sm20_div_u16)
        /*0488*/ 	.word	0x00000000


	//----- nvinfo : EIATTR_FRAME_SIZE
	.align		4
.L_193:
        /*048c*/ 	.byte	0x04, 0x11
        /*048e*/ 	.short	(.L_195 - .L_194)
	.align		4
.L_194:
        /*0490*/ 	.word	index@(_Z9cuda_gemmIiLi128ELi1ELi1ELi128ELi16ELi16ELi1EEviiiPT_S1_S1_ii)
        /*0494*/ 	.word	0x00000000


	//----- nvinfo : EIATTR_REGCOUNT
	.align		4
.L_195:
        /*0498*/ 	.byte	0x04, 0x2f
        /*049a*/ 	.short	(.L_197 - .L_196)
	.align		4
.L_196:
        /*049c*/ 	.word	index@(_Z9cuda_gemmIiLi128ELi1ELi1ELi128ELi32ELi32ELi0EEviiiPT_S1_S1_ii)
        /*04a0*/ 	.word	0x0000005f


	//----- nvinfo : EIATTR_FRAME_SIZE
	.align		4
.L_197:
        /*04a4*/ 	.byte	0x04, 0x11
        /*04a6*/ 	.short	(.L_199 - .L_198)
	.align		4
.L_198:
        /*04a8*/ 	.word	index@(_Z9cuda_gemmIiLi128ELi1ELi1ELi128ELi32ELi32ELi0EEviiiPT_S1_S1_ii)
        /*04ac*/ 	.word	0x00000000


	//----- nvinfo : EIATTR_REGCOUNT
	.align		4
.L_199:
        /*04b0*/ 	.byte	0x04, 0x2f
        /*04b2*/ 	.short	(.L_201 - .L_200)
	.align		4
.L_200:
        /*04b4*/ 	.word	index@(_Z9cuda_gemmIiLi128ELi1ELi1ELi128ELi32ELi32ELi1EEviiiPT_S1_S1_ii)
        /*04b8*/ 	.word	0x00000050


	//----- nvinfo : EIATTR_FRAME_SIZE
	.align		4
.L_201:
        /*04bc*/ 	.byte	0x04, 0x11
        /*04be*/ 	.short	(.L_203 - .L_202)
	.align		4
.L_202:
        /*04c0*/ 	.word	index@($__internal_133_$__cuda_sm20_div_u16)
        /*04c4*/ 	.word	0x00000000


	//----- nvinfo : EIATTR_FRAME_SIZE
	.align		4
.L_203:
        /*04c8*/ 	.byte	0x04, 0x11
        /*04ca*/ 	.short	(.L_205 - .L_204)
	.align		4
.L_204:
        /*04cc*/ 	.word	index@(_Z9cuda_gemmIiLi128ELi1ELi1ELi128ELi32ELi32ELi1EEviiiPT_S1_S1_ii)
        /*04d0*/ 	.word	0x00000000


	//----- nvinfo : EIATTR_REGCOUNT
	.align		4
.L_205:
        /*04d4*/ 	.byte	0x04, 0x2f
        /*04d6*/ 	.short	(.L_207 - .L_206)
	.align		4
.L_206:
        /*04d8*/ 	.word	index@(_Z9cuda_gemmIiLi128ELi1ELi1ELi128ELi64ELi64ELi0EEviiiPT_S1_S1_ii)
        /*04dc*/ 	.word	0x0000005d


	//----- nvinfo : EIATTR_FRAME_SIZE
	.align		4
.L_207:
        /*04e0*/ 	.byte	0x04, 0x11
        /*04e2*/ 	.short	(.L_209 - .L_208)
	.align		4
.L_208:
        /*04e4*/ 	.word	index@(_Z9cuda_gemmIiLi128ELi1ELi1ELi128ELi64ELi64ELi0EEviiiPT_S1_S1_ii)
        /*04e8*/ 	.word	0x00000000


	//----- nvinfo : EIATTR_REGCOUNT
	.align		4
.L_209:
        /*04ec*/ 	.byte	0x04, 0x2f
        /*04ee*/ 	.short	(.L_211 - .L_210)
	.align		4
.L_210:
        /*04f0*/ 	.word	index@(_Z9cuda_gemmIiLi128ELi1ELi1ELi128ELi64ELi64ELi1EEviiiPT_S1_S1_ii)
        /*04f4*/ 	.word	0x0000005d


	//----- nvinfo : EIATTR_FRAME_SIZE
	.align		4
.L_211:
        /*04f8*/ 	.byte	0x04, 0x11
        /*04fa*/ 	.short	(.L_213 - .L_212)
	.align		4
.L_212:
        /*04fc*/ 	.word	index@($__internal_132_$__cuda_sm20_div_u16)
        /*0500*/ 	.word	0x00000000


	//----- nvinfo : EIATTR_FRAME_SIZE
	.align		4
.L_213:
        /*0504*/ 	.byte	0x04, 0x11
        /*0506*/ 	.short	(.L_215 - .L_214)
	.align		4
.L_214:
        /*0508*/ 	.word	index@(_Z9cuda_gemmIiLi128ELi1ELi1ELi128ELi64ELi64ELi1EEviiiPT_S1_S1_ii)
        /*050c*/ 	.word	0x00000000


	//----- nvinfo : EIATTR_REGCOUNT
	.align		4
.L_215:
        /*0510*/ 	.byte	0x04, 0x2f
        /*0512*/ 	.short	(.L_217 - .L_216)
	.align		4
.L_216:
        /*0514*/ 	.word	index@(_Z9cuda_gemmIiLi128ELi1ELi1ELi256ELi2ELi2ELi0EEviiiPT_S1_S1_ii)
        /*0518*/ 	.word	0x00000020


	//----- nvinfo : EIATTR_FRAME_SIZE
	.align		4
.L_217:
        /*051c*/ 	.byte	0x04, 0x11
        /*051e*/ 	.short	(.L_219 - .L_218)
	.align		4
.L_218:
        /*0520*/ 	.word	index@($__internal_131_$__cuda_sm20_div_u16)
        /*0524*/ 	.word	0x00000000


	//----- nvinfo : EIATTR_FRAME_SIZE
	.align		4
.L_219:
        /*0528*/ 	.byte	0x04, 0x11
        /*052a*/ 	.short	(.L_221 - .L_220)
	.align		4
.L_220:
        /*052c*/ 	.word	index@(_Z9cuda_gemmIiLi128ELi1ELi1ELi256ELi2ELi2ELi0EEviiiPT_S1_S1_ii)
        /*0530*/ 	.word	0x00000000


	//----- nvinfo : EIATTR_REGCOUNT
	.align		4
.L_221:
        /*0534*/ 	.byte	0x04, 0x2f
        /*0536*/ 	.short	(.L_223 - .L_222)
	.align		4
.L_222:
        /*0538*/ 	.word	index@(_Z9cuda_gemmIiLi128ELi1ELi1ELi256ELi2ELi2ELi1EEviiiPT_S1_S1_ii)
        /*053c*/ 	.word	0x00000020


	//----- nvinfo : EIATTR_FRAME_SIZE
	.align		4
.L_223:
        /*0540*/ 	.byte	0x04, 0x11
        /*0542*/ 	.short	(.L_225 - .L_224)
	.align		4
.L_224:
        /*0544*/ 	.word	index@($__internal_130_$__cuda_sm20_div_u16)
        /*0548*/ 	.word	0x00000000


	//----- nvinfo : EIATTR_FRAME_SIZE
	.align		4
.L_225:
        /*054c*/ 	.byte	0x04, 0x11
        /*054e*/ 	.short	(.L_227 - .L_226)
	.align		4
.L_226:
        /*0550*/ 	.word	index@(_Z9cuda_gemmIiLi128ELi1ELi1ELi256ELi2ELi2ELi1EEviiiPT_S1_S1_ii)
        /*0554*/ 	.word	0x00000000


	//----- nvinfo : EIATTR_REGCOUNT
	.align		4
.L_227:
        /*0558*/ 	.byte	0x04, 0x2f
        /*055a*/ 	.short	(.L_229 - .L_228)
	.align		4
.L_228:
        /*055c*/ 	.word	index@(_Z9cuda_gemmIiLi128ELi1ELi1ELi256ELi4ELi4ELi0EEviiiPT_S1_S1_ii)
        /*0560*/ 	.word	0x00000021


	//----- nvinfo : EIATTR_FRAME_SIZE
	.align		4
.L_229:
        /*0564*/ 	.byte	0x04, 0x11
        /*0566*/ 	.short	(.L_231 - .L_230)
	.align		4
.L_230:
        /*0568*/ 	.word	index@($__internal_129_$__cuda_sm20_div_u16)
        /*056c*/ 	.word	0x00000000


	//----- nvinfo : EIATTR_FRAME_SIZE
	.align		4
.L_231:
        /*0570*/ 	.byte	0x04, 0x11
        /*0572*/ 	.short	(.L_233 - .L_232)
	.align		4
.L_232:
        /*0574*/ 	.word	index@(_Z9cuda_gemmIiLi128ELi1ELi1ELi256ELi4ELi4ELi0EEviiiPT_S1_S1_ii)
        /*0578*/ 	.word	0x00000000


	//----- nvinfo : EIATTR_REGCOUNT
	.align		4
.L_233:
        /*057c*/ 	.byte	0x04, 0x2f
        /*057e*/ 	.short	(.L_235 - .L_234)
	.align		4
.L_234:
        /*0580*/ 	.word	index@(_Z9cuda_gemmIiLi128ELi1ELi1ELi256ELi4ELi4ELi1EEviiiPT_S1_S1_ii)
        /*0584*/ 	.word	0x00000020


	//----- nvinfo : EIATTR_FRAME_SIZE
	.align		4
.L_235:
        /*0588*/ 	.byte	0x04, 0x11
        /*058a*/ 	.short	(.L_237 - .L_236)
	.align		4
.L_236:
        /*058c*/ 	.word	index@($__internal_128_$__cuda_sm20_div_u16)
        /*0590*/ 	.word	0x00000000


	//----- nvinfo : EIATTR_FRAME_SIZE
	.align		4
.L_237:
        /*0594*/ 	.byte	0x04, 0x11
        /*0596*/ 	.short	(.L_239 - .L_238)
	.align		4
.L_238:
        /*0598*/ 	.word	index@(_Z9cuda_gemmIiLi128ELi1ELi1ELi256ELi4ELi4ELi1EEviiiPT_S1_S1_ii)
        /*059c*/ 	.word	0x00000000


	//----- nvinfo : EIATTR_REGCOUNT
	.align		4
.L_239:
        /*05a0*/ 	.byte	0x04, 0x2f
        /*05a2*/ 	.short	(.L_241 - .L_240)
	.align		4
.L_240:
        /*05a4*/ 	.word	index@(_Z9cuda_gemmIiLi128ELi1ELi1ELi256ELi8ELi8ELi0EEviiiPT_S1_S1_ii)
        /*05a8*/ 	.word	0x00000030


	//----- nvinfo : EIATTR_FRAME_SIZE
	.align		4
.L_241:
        /*05ac*/ 	.byte	0x04, 0x11
        /*05ae*/ 	.short	(.L_243 - .L_242)
	.align		4
.L_242:
        /*05b0*/ 	.word	index@($__internal_127_$__cuda_sm20_div_u16)
        /*05b4*/ 	.word	0x00000000


	//----- nvinfo : EIATTR_FRAME_SIZE
	.align		4
.L_243:
        /*05b8*/ 	.byte	0x04, 0x11
        /*05ba*/ 	.short	(.L_245 - .L_244)
	.align		4
.L_244:
        /*05bc*/ 	.word	index@(_Z9cuda_gemmIiLi128ELi1ELi1ELi256ELi8ELi8ELi0EEviiiPT_S1_S1_ii)
        /*05c0*/ 	.word	0x00000000


	//----- nvinfo : EIATTR_REGCOUNT
	.align		4
.L_245:
        /*05c4*/ 	.byte	0x04, 0x2f
        /*05c6*/ 	.short	(.L_247 - .L_246)
	.align		4
.L_246:
        /*05c8*/ 	.word	index@(_Z9cuda_gemmIiLi128ELi1ELi1ELi256ELi8ELi8ELi1EEviiiPT_S1_S1_ii)
        /*05cc*/ 	.word	0x00000020


	//----- nvinfo : EIATTR_FRAME_SIZE
	.align		4
.L_247:
        /*05d0*/ 	.byte	0x04, 0x11
        /*05d2*/ 	.short	(.L_249 - .L_248)
	.align		4
.L_248:
        /*05d4*/ 	.word	index@($__internal_126_$__cuda_sm20_div_u16)
        /*05d8*/ 	.word	0x00000000


	//----- nvinfo : EIATTR_FRAME_SIZE
	.align		4
.L_249:
        /*05dc*/ 	.byte	0x04, 0x11
        /*05de*/ 	.short	(.L_251 - .L_250)
	.align		4
.L_250:
        /*05e0*/ 	.word	index@(_Z9cuda_gemmIiLi128ELi1ELi1ELi256ELi8ELi8ELi1EEviiiPT_S1_S1_ii)
        /*05e4*/ 	.word	0x00000000


	//----- nvinfo : EIATTR_REGCOUNT
	.align		4
.L_251:
        /*05e8*/ 	.byte	0x04, 0x2f
        /*05ea*/ 	.short	(.L_253 - .L_252)
	.align		4
.L_252:
        /*05ec*/ 	.word	index@(_Z9cuda_gemmIiLi128ELi1ELi1ELi256ELi16ELi16ELi0EEviiiPT_S1_S1_ii)
        /*05f0*/ 	.word	0x00000050


	//----- nvinfo : EIATTR_FRAME_SIZE
	.align		4
.L_253:
        /*05f4*/ 	.byte	0x04, 0x11
        /*05f6*/ 	.short	(.L_255 - .L_254)
	.align		4
.L_254:
        /*05f8*/ 	.word	index@($__internal_125_$__cuda_sm20_div_u16)
        /*05fc*/ 	.word	0x00000000


	//----- nvinfo : EIATTR_FRAME_SIZE
	.align		4
.L_255:
        /*0600*/ 	.byte	0x04, 0x11
        /*0602*/ 	.short	(.L_257 - .L_256)
	.align		4
.L_256:
        /*0604*/ 	.word	index@(_Z9cuda_gemmIiLi128ELi1ELi1ELi256ELi16ELi16ELi0EEviiiPT_S1_S1_ii)
        /*0608*/ 	.word	0x00000000


	//----- nvinfo : EIATTR_REGCOUNT
	.align		4
.L_257:
        /*060c*/ 	.byte	0x04, 0x2f
        /*060e*/ 	.short	(.L_259 - .L_258)
	.align		4
.L_258:
        /*0610*/ 	.word	index@(_Z9cuda_gemmIiLi128ELi1ELi1ELi256ELi16ELi16ELi1EEviiiPT_S1_S1_ii)
        /*0614*/ 	.word	0x00000030


	//----- nvinfo : EIATTR_FRAME_SIZE
	.align		4
.L_259:
        /*0618*/ 	.byte	0x04, 0x11
        /*061a*/ 	.short	(.L_261 - .L_260)
	.align		4
.L_260:
        /*061c*/ 	.word	index@($__internal_124_$__cuda_sm20_div_u16)
        /*0620*/ 	.word	0x00000000


	//----- nvinfo : EIATTR_FRAME_SIZE
	.align		4
.L_261:
        /*0624*/ 	.byte	0x04, 0x11
        /*0626*/ 	.short	(.L_263 - .L_262)
	.align		4
.L_262:
        /*0628*/ 	.word	index@(_Z9cuda_gemmIiLi128ELi1ELi1ELi256ELi16ELi16ELi1EEviiiPT_S1_S1_ii)
        /*062c*/ 	.word	0x00000000


	//----- nvinfo : EIATTR_REGCOUNT
	.align		4
.L_263:
        /*0630*/ 	.byte	0x04, 0x2f
        /*0632*/ 	.short	(.L_265 - .L_264)
	.align		4
.L_264:
        /*0634*/ 	.word	index@(_Z9cuda_gemmIiLi128ELi1ELi1ELi256ELi32ELi32ELi0EEviiiPT_S1_S1_ii)
        /*0638*/ 	.word	0x0000007f


	//----- nvinfo : EIATTR_FRAME_SIZE
	.align		4
.L_265:
        /*063c*/ 	.byte	0x04, 0x11
        /*063e*/ 	.short	(.L_267 - .L_266)
	.align		4
.L_266:
        /*0640*/ 	.word	index@($__internal_123_$__cuda_sm20_div_u16)
        /*0644*/ 	.word	0x00000000


	//----- nvinfo : EIATTR_FRAME_SIZE
	.align		4
.L_267:
        /*0648*/ 	.byte	0x04, 0x11
        /*064a*/ 	.short	(.L_269 - .L_268)
	.align		4
.L_268:
        /*064c*/ 	.word	index@(_Z9cuda_gemmIiLi128ELi1ELi1ELi256ELi32ELi32ELi0EEviiiPT_S1_S1_ii)
        /*0650*/ 	.word	0x00000000


	//----- nvinfo : EIATTR_REGCOUNT
	.align		4
.L_269:
        /*0654*/ 	.byte	0x04, 0x2f
        /*0656*/ 	.short	(.L_271 - .L_270)
	.align		4
.L_270:
        /*0658*/ 	.word	index@(_Z9cuda_gemmIiLi128ELi1ELi1ELi256ELi32ELi32ELi1EEviiiPT_S1_S1_ii)
        /*065c*/ 	.word	0x00000050


	//----- nvinfo : EIATTR_FRAME_SIZE
	.align		4
.L_271:
        /*0660*/ 	.byte	0x04, 0x11
        /*0662*/ 	.short	(.L_273 - .L_272)
	.align		4
.L_272:
        /*0664*/ 	.word	index@($__internal_122_$__cuda_sm20_div_u16)
        /*0668*/ 	.word	0x00000000


	//----- nvinfo : EIATTR_FRAME_SIZE
	.align		4
.L_273:
        /*066c*/ 	.byte	0x04, 0x11
        /*066e*/ 	.short	(.L_275 - .L_274)
	.align		4
.L_274:
        /*0670*/ 	.word	index@(_Z9cuda_gemmIiLi128ELi1ELi1ELi256ELi32ELi32ELi1EEviiiPT_S1_S1_ii)
        /*0674*/ 	.word	0x00000000


	//----- nvinfo : EIATTR_REGCOUNT
	.align		4
.L_275:
        /*0678*/ 	.byte	0x04, 0x2f
        /*067a*/ 	.short	(.L_277 - .L_276)
	.align		4
.L_276:
        /*067c*/ 	.word	index@(_Z9cuda_gemmIiLi128ELi1ELi1ELi256ELi64ELi64ELi0EEviiiPT_S1_S1_ii)
        /*0680*/ 	.word	0x0000005b


	//----- nvinfo : EIATTR_FRAME_SIZE
	.align		4
.L_277:
        /*0684*/ 	.byte	0x04, 0x11
        /*0686*/ 	.short	(.L_279 - .L_278)
	.align		4
.L_278:
        /*0688*/ 	.word	index@($__internal_121_$__cuda_sm20_div_u16)
        /*068c*/ 	.word	0x00000000


	//----- nvinfo : EIATTR_FRAME_SIZE
	.align		4
.L_279:
        /*0690*/ 	.byte	0x04, 0x11
        /*0692*/ 	.short	(.L_281 - .L_280)
	.align		4
.L_280:
        /*0694*/ 	.word	index@(_Z9cuda_gemmIiLi128ELi1ELi1ELi256ELi64ELi64ELi0EEviiiPT_S1_S1_ii)
        /*0698*/ 	.word	0x00000000


	//----- nvinfo : EIATTR_REGCOUNT
	.align		4
.L_281:
        /*069c*/ 	.byte	0x04, 0x2f
        /*069e*/ 	.short	(.L_283 - .L_282)
	.align		4
.L_282:
        /*06a0*/ 	.word	index@(_Z9cuda_gemmIiLi128ELi1ELi1ELi256ELi64ELi64ELi1EEviiiPT_S1_S1_ii)
        /*06a4*/ 	.word	0x0000005d


	//----- nvinfo : EIATTR_FRAME_SIZE
	.align		4
.L_283:
        /*06a8*/ 	.byte	0x04, 0x11
        /*06aa*/ 	.short	(.L_285 - .L_284)
	.align		4
.L_284:
        /*06ac*/ 	.word	index@($__internal_120_$__cuda_sm20_div_u16)
        /*06b0*/ 	.word	0x00000000


	//----- nvinfo : EIATTR_FRAME_SIZE
	.align		4
.L_285:
        /*06b4*/ 	.byte	0x04, 0x11
        /*06b6*/ 	.short	(.L_287 - .L_286)
	.align		4
.L_286:
        /*06b8*/ 	.word	index@(_Z9cuda_gemmIiLi128ELi1ELi1ELi256ELi64ELi64ELi1EEviiiPT_S1_S1_ii)
        /*06bc*/ 	.word	0x00000000


	//----- nvinfo : EIATTR_REGCOUNT
	.align		4
.L_287:
        /*06c0*/ 	.byte	0x04, 0x2f
        /*06c2*/ 	.short	(.L_289 - .L_288)
	.align		4
.L_288:
        /*06c4*/ 	.word	index@(_Z9cuda_gemmIiLi128ELi1ELi1ELi512ELi2ELi2ELi0EEviiiPT_S1_S1_ii)
        /*06c8*/ 	.word	0x00000020


	//----- nvinfo : EIATTR_FRAME_SIZE
	.align		4
.L_289:
        /*06cc*/ 	.byte	0x04, 0x11
        /*06ce*/ 	.short	(.L_291 - .L_290)
	.align		4
.L_290:
        /*06d0*/ 	.word	index@($__internal_119_$__cuda_sm20_div_u16)
        /*06d4*/ 	.word	0x00000000


	//----- nvinfo : EIATTR_FRAME_SIZE
	.align		4
.L_291:
        /*06d8*/ 	.byte	0x04, 0x11
        /*06da*/ 	.short	(.L_293 - .L_292)
	.align		4
.L_292:
        /*06dc*/ 	.word	index@(_Z9cuda_gemmIiLi128ELi1ELi1ELi512ELi2ELi2ELi0EEviiiPT_S1_S1_ii)
        /*06e0*/ 	.word	0x00000000


	//----- nvinfo : EIATTR_REGCOUNT
	.align		4
.L_293:
        /*06e4*/ 	.byte	0x04, 0x2f
        /*06e6*/ 	.short	(.L_295 - .L_294)
	.align		4
.L_294:
        /*06e8*/ 	.word	index@(_Z9cuda_gemmIiLi128ELi1ELi1ELi512ELi2ELi2ELi1EEviiiPT_S1_S1_ii)
        /*06ec*/ 	.word	0x00000020


	//----- nvinfo : EIATTR_FRAME_SIZE
	.align		4
.L_295:
        /*06f0*/ 	.byte	0x04, 0x11
        /*06f2*/ 	.short	(.L_297 - .L_296)
	.align		4
.L_296:
        /*06f4*/ 	.word	index@($__internal_118_$__cuda_sm20_div_u16)
        /*06f8*/ 	.word	0x00000000


	//----- nvinfo : EIATTR_FRAME_SIZE
	.align		4
.L_297:
        /*06fc*/ 	.byte	0x04, 0x11
        /*06fe*/ 	.short	(.L_299 - .L_298)
	.align		4
.L_298:
        /*0700*/ 	.word	index@(_Z9cuda_gemmIiLi128ELi1ELi1ELi512ELi2ELi2ELi1EEviiiPT_S1_S1_ii)
        /*0704*/ 	.word	0x00000000


	//----- nvinfo : EIATTR_REGCOUNT
	.align		4
.L_299:
        /*0708*/ 	.byte	0x04, 0x2f
        /*070a*/ 	.short	(.L_301 - .L_300)
	.align		4
.L_300:
        /*070c*/ 	.word	index@(_Z9cuda_gemmIiLi128ELi1ELi1ELi512ELi4ELi4ELi0EEviiiPT_S1_S1_ii)
        /*0710*/ 	.word	0x00000024


	//----- nvinfo : EIATTR_FRAME_SIZE
	.align		4
.L_301:
        /*0714*/ 	.byte	0x04, 0x11
        /*0716*/ 	.short	(.L_303 - .L_302)
	.align		4
.L_302:
        /*0718*/ 	.word	index@($__internal_117_$__cuda_sm20_div_u16)
        /*071c*/ 	.word	0x00000000


	//----- nvinfo : EIATTR_FRAME_SIZE
	.align		4
.L_303:
        /*0720*/ 	.byte	0x04, 0x11
        /*0722*/ 	.short	(.L_305 - .L_304)
	.align		4
.L_304:
        /*0724*/ 	.word	index@(_Z9cuda_gemmIiLi128ELi1ELi1ELi512ELi4ELi4ELi0EEviiiPT_S1_S1_ii)
        /*0728*/ 	.word	0x00000000


	//----- nvinfo : EIATTR_REGCOUNT
	.align		4
.L_305:
        /*072c*/ 	.byte	0x04, 0x2f
        /*072e*/ 	.short	(.L_307 - .L_306)
	.align		4
.L_306:
        /*0730*/ 	.word	index@(_Z9cuda_gemmIiLi128ELi1ELi1ELi512ELi4ELi4ELi1EEviiiPT_S1_S1_ii)
        /*0734*/ 	.word	0x00000020


	//----- nvinfo : EIATTR_FRAME_SIZE
	.align		4
.L_307:
        /*0738*/ 	.byte	0x04, 0x11
        /*073a*/ 	.short	(.L_309 - .L_308)
	.align		4
.L_308:
        /*073c*/ 	.word	index@($__internal_116_$__cuda_sm20_div_u16)
        /*0740*/ 	.word	0x00000000


	//----- nvinfo : EIATTR_FRAME_SIZE
	.align		4
.L_309:
        /*0744*/ 	.byte	0x04, 0x11
        /*0746*/ 	.short	(.L_311 - .L_310)
	.align		4
.L_310:
        /*0748*/ 	.word	index@(_Z9cuda_gemmIiLi128ELi1ELi1ELi512ELi4ELi4ELi1EEviiiPT_S1_S1_ii)
        /*074c*/ 	.word	0x00000000


	//----- nvinfo : EIATTR_REGCOUNT
	.align		4
.L_311:
        /*0750*/ 	.byte	0x04, 0x2f
        /*0752*/ 	.short	(.L_313 - .L_312)
	.align		4
.L_312:
        /*0754*/ 	.word	index@(_Z9cuda_gemmIiLi128ELi1ELi1ELi512ELi8ELi8ELi0EEviiiPT_S1_S1_ii)
        /*0758*/ 	.word	0x00000030


	//----- nvinfo : EIATTR_FRAME_SIZE
	.align		4
.L_313:
        /*075c*/ 	.byte	0x04, 0x11
        /*075e*/ 	.short	(.L_315 - .L_314)
	.align		4
.L_314:
        /*0760*/ 	.word	index@($__internal_115_$__cuda_sm20_div_u16)
        /*0764*/ 	.word	0x00000000


	//----- nvinfo : EIATTR_FRAME_SIZE
	.align		4
.L_315:
        /*0768*/ 	.byte	0x04, 0x11
        /*076a*/ 	.short	(.L_317 - .L_316)
	.align		4
.L_316:
        /*076c*/ 	.word	index@(_Z9cuda_gemmIiLi128ELi1ELi1ELi512ELi8ELi8ELi0EEviiiPT_S1_S1_ii)
        /*0770*/ 	.word	0x00000000


	//----- nvinfo : EIATTR_REGCOUNT
	.align		4
.L_317:
        /*0774*/ 	.byte	0x04, 0x2f
        /*0776*/ 	.short	(.L_319 - .L_318)
	.align		4
.L_318:
        /*0778*/ 	.word	index@(_Z9cuda_gemmIiLi128ELi1ELi1ELi512ELi8ELi8ELi1EEviiiPT_S1_S1_ii)
        /*077c*/ 	.word	0x00000020


	//----- nvinfo : EIATTR_FRAME_SIZE
	.align		4
.L_319:
        /*0780*/ 	.byte	0x04, 0x11
        /*0782*/ 	.short	(.L_321 - .L_320)
	.align		4
.L_320:
        /*0784*/ 	.word	index@($__internal_114_$__cuda_sm20_div_u16)
        /*0788*/ 	.word	0x00000000


	//----- nvinfo : EIATTR_FRAME_SIZE
	.align		4
.L_321:
        /*078c*/ 	.byte	0x04, 0x11
        /*078e*/ 	.short	(.L_323 - .L_322)
	.align		4
.L_322:
        /*0790*/ 	.word	index@(_Z9cuda_gemmIiLi128ELi1ELi1ELi512ELi8ELi8ELi1EEviiiPT_S1_S1_ii)
        /*0794*/ 	.word	0x00000000


	//----- nvinfo : EIATTR_REGCOUNT
	.align		4
.L_323:
        /*0798*/ 	.byte	0x04, 0x2f
        /*079a*/ 	.short	(.L_325 - .L_324)
	.align		4
.L_324:
        /*079c*/ 	.word	index@(_Z9cuda_gemmIiLi128ELi1ELi1ELi512ELi16ELi16ELi0EEviiiPT_S1_S1_ii)
        /*07a0*/ 	.word	0x00000047


	//----- nvinfo : EIATTR_FRAME_SIZE
	.align		4
.L_325:
        /*07a4*/ 	.byte	0x04, 0x11
        /*07a6*/ 	.short	(.L_327 - .L_326)
	.align		4
.L_326:
        /*07a8*/ 	.word	index@($__internal_113_$__cuda_sm20_div_u16)
        /*07ac*/ 	.word	0x00000000


	//----- nvinfo : EIATTR_FRAME_SIZE
	.align		4
.L_327:
        /*07b0*/ 	.byte	0x04, 0x11
        /*07b2*/ 	.short	(.L_329 - .L_328)
	.align		4
.L_328:
        /*07b4*/ 	.word	index@(_Z9cuda_gemmIiLi128ELi1ELi1ELi512ELi16ELi16ELi0EEviiiPT_S1_S1_ii)
        /*07b8*/ 	.word	0x00000000


	//----- nvinfo : EIATTR_REGCOUNT
	.align		4
.L_329:
        /*07bc*/ 	.byte	0x04, 0x2f
        /*07be*/ 	.short	(.L_331 - .L_330)
	.align		4
.L_330:
        /*07c0*/ 	.word	index@(_Z9cuda_gemmIiLi128ELi1ELi1ELi512ELi16ELi16ELi1EEviiiPT_S1_S1_ii)
        /*07c4*/ 	.word	0x00000030


	//----- nvinfo : EIATTR_FRAME_SIZE
	.align		4
.L_331:
        /*07c8*/ 	.byte	0x04, 0x11
        /*07ca*/ 	.short	(.L_333 - .L_332)
	.align		4
.L_332:
        /*07cc*/ 	.word	index@($__internal_112_$__cuda_sm20_div_u16)
        /*07d0*/ 	.word	0x00000000


	//----- nvinfo : EIATTR_FRAME_SIZE
	.align		4
.L_333:
        /*07d4*/ 	.byte	0x04, 0x11
        /*07d6*/ 	.short	(.L_335 - .L_334)
	.align		4
.L_334:
        /*07d8*/ 	.word	index@(_Z9cuda_gemmIiLi128ELi1ELi1ELi512ELi16ELi16ELi1EEviiiPT_S1_S1_ii)
        /*07dc*/ 	.word	0x00000000


	//----- nvinfo : EIATTR_REGCOUNT
	.align		4
.L_335:
        /*07e0*/ 	.byte	0x04, 0x2f
        /*07e2*/ 	.short	(.L_337 - .L_336)
	.align		4
.L_336:
        /*07e4*/ 	.word	index@(_Z9cuda_gemmIiLi128ELi1ELi1ELi512ELi32ELi32ELi0EEviiiPT_S1_S1_ii)
        /*07e8*/ 	.word	0x0000007d


	//----- nvinfo : EIATTR_FRAME_SIZE
	.align		4
.L_337:
        /*07ec*/ 	.byte	0x04, 0x11
        /*07ee*/ 	.short	(.L_339 - .L_338)
	.align		4
.L_338:
        /*07f0*/ 	.word	index@($__internal_111_$__cuda_sm20_div_u16)
        /*07f4*/ 	.word	0x00000000


	//----- nvinfo : EIATTR_FRAME_SIZE
	.align		4
.L_339:
        /*07f8*/ 	.byte	0x04, 0x11
        /*07fa*/ 	.short	(.L_341 - .L_340)
	.align		4
.L_340:
        /*07fc*/ 	.word	index@(_Z9cuda_gemmIiLi128ELi1ELi1ELi512ELi32ELi32ELi0EEviiiPT_S1_S1_ii)
        /*0800*/ 	.word	0x00000000


	//----- nvinfo : EIATTR_REGCOUNT
	.align		4
.L_341:
        /*0804*/ 	.byte	0x04, 0x2f
        /*0806*/ 	.short	(.L_343 - .L_342)
	.align		4
.L_342:
        /*0808*/ 	.word	index@(_Z9cuda_gemmIiLi128ELi1ELi1ELi512ELi32ELi32ELi1EEviiiPT_S1_S1_ii)
        /*080c*/ 	.word	0x00000050


	//----- nvinfo : EIATTR_FRAME_SIZE
	.align		4
.L_343:
        /*0810*/ 	.byte	0x04, 0x11
        /*0812*/ 	.short	(.L_345 - .L_344)
	.align		4
.L_344:
        /*0814*/ 	.word	index@($__internal_110_$__cuda_sm20_div_u16)
        /*0818*/ 	.word	0x00000000


	//----- nvinfo : EIATTR_FRAME_SIZE
	.align		4
.L_345:
        /*081c*/ 	.byte	0x04, 0x11
        /*081e*/ 	.short	(.L_347 - .L_346)
	.align		4
.L_346:
        /*0820*/ 	.word	index@(_Z9cuda_gemmIiLi128ELi1ELi1ELi512ELi32ELi32ELi1EEviiiPT_S1_S1_ii)
        /*0824*/ 	.word	0x00000000


	//----- nvinfo : EIATTR_REGCOUNT
	.align		4
.L_347:
        /*0828*/ 	.byte	0x04, 0x2f
        /*082a*/ 	.short	(.L_349 - .L_348)
	.align		4
.L_348:
        /*082c*/ 	.word	index@(_Z9cuda_gemmIiLi128ELi1ELi1ELi512ELi64ELi64ELi0EEviiiPT_S1_S1_ii)
        /*0830*/ 	.word	0x0000007d


	//----- nvinfo : EIATTR_FRAME_SIZE
	.align		4
.L_349:
        /*0834*/ 	.byte	0x04, 0x11
        /*0836*/ 	.short	(.L_351 - .L_350)
	.align		4
.L_350:
        /*0838*/ 	.word	index@($__internal_109_$__cuda_sm20_div_u16)
        /*083c*/ 	.word	0x00000000


	//----- nvinfo : EIATTR_FRAME_SIZE
	.align		4
.L_351:
        /*0840*/ 	.byte	0x04, 0x11
        /*0842*/ 	.short	(.L_353 - .L_352)
	.align		4
.L_352:
        /*0844*/ 	.word	index@(_Z9cuda_gemmIiLi128ELi1ELi1ELi512ELi64ELi64ELi0EEviiiPT_S1_S1_ii)
        /*0848*/ 	.word	0x00000000


	//----- nvinfo : EIATTR_REGCOUNT
	.align		4
.L_353:
        /*084c*/ 	.byte	0x04, 0x2f
        /*084e*/ 	.short	(.L_355 - .L_354)
	.align		4
.L_354:
        /*0850*/ 	.word	index@(_Z9cuda_gemmIiLi128ELi1ELi1ELi512ELi64ELi64ELi1EEviiiPT_S1_S1_ii)
        /*0854*/ 	.word	0x0000005b


	//----- nvinfo : EIATTR_FRAME_SIZE
	.align		4
.L_355:
        /*0858*/ 	.byte	0x04, 0x11
        /*085a*/ 	.short	(.L_357 - .L_356)
	.align		4
.L_356:
        /*085c*/ 	.word	index@($__internal_108_$__cuda_sm20_div_u16)
        /*0860*/ 	.word	0x00000000


	//----- nvinfo : EIATTR_FRAME_SIZE
	.align		4
.L_357:
        /*0864*/ 	.byte	0x04, 0x11
        /*0866*/ 	.short	(.L_359 - .L_358)
	.align		4
.L_358:
        /*0868*/ 	.word	index@(_Z9cuda_gemmIiLi128ELi1ELi1ELi512ELi64ELi64ELi1EEviiiPT_S1_S1_ii)
        /*086c*/ 	.word	0x00000000


	//----- nvinfo : EIATTR_REGCOUNT
	.align		4
.L_359:
        /*0870*/ 	.byte	0x04, 0x2f
        /*0872*/ 	.short	(.L_361 - .L_360)
	.align		4
.L_360:
        /*0874*/ 	.word	index@(_Z9cuda_gemmIiLi128ELi1ELi1ELi1024ELi2ELi2ELi0EEviiiPT_S1_S1_ii)
        /*0878*/ 	.word	0x00000020


	//----- nvinfo : EIATTR_FRAME_SIZE
	.align		4
.L_361:
        /*087c*/ 	.byte	0x04, 0x11
        /*087e*/ 	.short	(.L_363 - .L_362)
	.align		4
.L_362:
        /*0880*/ 	.word	index@($__internal_107_$__cuda_sm20_div_u16)
        /*0884*/ 	.word	0x00000000


	//----- nvinfo : EIATTR_FRAME_SIZE
	.align		4
.L_363:
        /*0888*/ 	.byte	0x04, 0x11
        /*088a*/ 	.short	(.L_365 - .L_364)
	.align		4
.L_364:
        /*088c*/ 	.word	index@(_Z9cuda_gemmIiLi128ELi1ELi1ELi1024ELi2ELi2ELi0EEviiiPT_S1_S1_ii)
        /*0890*/ 	.word	0x00000000


	//----- nvinfo : EIATTR_REGCOUNT
	.align		4
.L_365:
        /*0894*/ 	.byte	0x04, 0x2f
        /*0896*/ 	.short	(.L_367 - .L_366)
	.align		4
.L_366:
        /*0898*/ 	.word	index@(_Z9cuda_gemmIiLi128ELi1ELi1ELi1024ELi2ELi2ELi1EEviiiPT_S1_S1_ii)
        /*089c*/ 	.word	0x00000020


	//----- nvinfo : EIATTR_FRAME_SIZE
	.align		4
.L_367:
        /*08a0*/ 	.byte	0x04, 0x11
        /*08a2*/ 	.short	(.L_369 - .L_368)
	.align		4
.L_368:
        /*08a4*/ 	.word	index@($__internal_106_$__cuda_sm20_div_u16)
        /*08a8*/ 	.word	0x00000000


	//----- nvinfo : EIATTR_FRAME_SIZE
	.align		4
.L_369:
        /*08ac*/ 	.byte	0x04, 0x11
        /*08ae*/ 	.short	(.L_371 - .L_370)
	.align		4
.L_370:
        /*08b0*/ 	.word	index@(_Z9cuda_gemmIiLi128ELi1ELi1ELi1024ELi2ELi2ELi1EEviiiPT_S1_S1_ii)
        /*08b4*/ 	.word	0x00000000


	//----- nvinfo : EIATTR_REGCOUNT
	.align		4
.L_371:
        /*08b8*/ 	.byte	0x04, 0x2f
        /*08ba*/ 	.short	(.L_373 - .L_372)
	.align		4
.L_372:
        /*08bc*/ 	.word	index@(_Z9cuda_gemmIiLi128ELi1ELi1ELi1024ELi4ELi4ELi0EEviiiPT_S1_S1_ii)
        /*08c0*/ 	.word	0x00000024


	//----- nvinfo : EIATTR_FRAME_SIZE
	.align		4
.L_373:
        /*08c4*/ 	.byte	0x04, 0x11
        /*08c6*/ 	.short	(.L_375 - .L_374)
	.align		4
.L_374:
        /*08c8*/ 	.word	index@($__internal_105_$__cuda_sm20_div_u16)
        /*08cc*/ 	.word	0x00000000


	//----- nvinfo : EIATTR_FRAME_SIZE
	.align		4
.L_375:
        /*08d0*/ 	.byte	0x04, 0x11
        /*08d2*/ 	.short	(.L_377 - .L_376)
	.align		4
.L_376:
        /*08d4*/ 	.word	index@(_Z9cuda_gemmIiLi128ELi1ELi1ELi1024ELi4ELi4ELi0EEviiiPT_S1_S1_ii)
        /*08d8*/ 	.word	0x00000000


	//----- nvinfo : EIATTR_REGCOUNT
	.align		4
.L_377:
        /*08dc*/ 	.byte	0x04, 0x2f
        /*08de*/ 	.short	(.L_379 - .L_378)
	.align		4
.L_378:
        /*08e0*/ 	.word	index@(_Z9cuda_gemmIiLi128ELi1ELi1ELi1024ELi4ELi4ELi1EEviiiPT_S1_S1_ii)
        /*08e4*/ 	.word	0x00000020


	//----- nvinfo : EIATTR_FRAME_SIZE
	.align		4
.L_379:
        /*08e8*/ 	.byte	0x04, 0x11
        /*08ea*/ 	.short	(.L_381 - .L_380)
	.align		4
.L_380:
        /*08ec*/ 	.word	index@($__internal_104_$__cuda_sm20_div_u16)
        /*08f0*/ 	.word	0x00000000


	//----- nvinfo : EIATTR_FRAME_SIZE
	.align		4
.L_381:
        /*08f4*/ 	.byte	0x04, 0x11
        /*08f6*/ 	.short	(.L_383 - .L_382)
	.align		4
.L_382:
        /*08f8*/ 	.word	index@(_Z9cuda_gemmIiLi128ELi1ELi1ELi1024ELi4ELi4ELi1EEviiiPT_S1_S1_ii)
        /*08fc*/ 	.word	0x00000000


	//----- nvinfo : EIATTR_REGCOUNT
	.align		4
.L_383:
        /*0900*/ 	.byte	0x04, 0x2f
        /*0902*/ 	.short	(.L_385 - .L_384)
	.align		4
.L_384:
        /*0904*/ 	.word	index@(_Z9cuda_gemmIiLi128ELi1ELi1ELi1024ELi8ELi8ELi0EEviiiPT_S1_S1_ii)
        /*0908*/ 	.word	0x00000030


	//----- nvinfo : EIATTR_FRAME_SIZE
	.align		4
.L_385:
        /*090c*/ 	.byte	0x04, 0x11
        /*090e*/ 	.short	(.L_387 - .L_386)
	.align		4
.L_386:
        /*0910*/ 	.word	index@($__internal_103_$__cuda_sm20_div_u16)
        /*0914*/ 	.word	0x00000000


	//----- nvinfo : EIATTR_FRAME_SIZE
	.align		4
.L_387:
        /*0918*/ 	.byte	0x04, 0x11
        /*091a*/ 	.short	(.L_389 - .L_388)
	.align		4
.L_388:
        /*091c*/ 	.word	index@(_Z9cuda_gemmIiLi128ELi1ELi1ELi1024ELi8ELi8ELi0EEviiiPT_S1_S1_ii)
        /*0920*/ 	.word	0x00000000


	//----- nvinfo : EIATTR_REGCOUNT
	.align		4
.L_389:
        /*0924*/ 	.byte	0x04, 0x2f
        /*0926*/ 	.short	(.L_391 - .L_390)
	.align		4
.L_390:
        /*0928*/ 	.word	index@(_Z9cuda_gemmIiLi128ELi1ELi1ELi1024ELi8ELi8ELi1EEviiiPT_S1_S1_ii)
        /*092c*/ 	.word	0x00000020


	//----- nvinfo : EIATTR_FRAME_SIZE
	.align		4
.L_391:
        /*0930*/ 	.byte	0x04, 0x11
        /*0932*/ 	.short	(.L_393 - .L_392)
	.align		4
.L_392:
        /*0934*/ 	.word	index@($__internal_102_$__cuda_sm20_div_u16)
        /*0938*/ 	.word	0x00000000


	//----- nvinfo : EIATTR_FRAME_SIZE
	.align		4
.L_393:
        /*093c*/ 	.byte	0x04, 0x11
        /*093e*/ 	.short	(.L_395 - .L_394)
	.align		4
.L_394:
        /*0940*/ 	.word	index@(_Z9cuda_gemmIiLi128ELi1ELi1ELi1024ELi8ELi8ELi1EEviiiPT_S1_S1_ii)
        /*0944*/ 	.word	0x00000000


	//----- nvinfo : EIATTR_REGCOUNT
	.align		4
.L_395:
        /*0948*/ 	.byte	0x04, 0x2f
        /*094a*/ 	.short	(.L_397 - .L_396)
	.align		4
.L_396:
        /*094c*/ 	.word	index@(_Z9cuda_gemmIiLi128ELi1ELi1ELi1024ELi16ELi16ELi0EEviiiPT_S1_S1_ii)
        /*0950*/ 	.word	0x00000047


	//----- nvinfo : EIATTR_FRAME_SIZE
	.align		4
.L_397:
        /*0954*/ 	.byte	0x04, 0x11
        /*0956*/ 	.short	(.L_399 - .L_398)
	.align		4
.L_398:
        /*0958*/ 	.word	index@($__internal_101_$__cuda_sm20_div_u16)
        /*095c*/ 	.word	0x00000000


	//----- nvinfo : EIATTR_FRAME_SIZE
	.align		4
.L_399:
        /*0960*/ 	.byte	0x04, 0x11
        /*0962*/ 	.short	(.L_401 - .L_400)
	.align		4
.L_400:
        /*0964*/ 	.word	index@(_Z9cuda_gemmIiLi128ELi1ELi1ELi1024ELi16ELi16ELi0EEviiiPT_S1_S1_ii)
        /*0968*/ 	.word	0x00000000


	//----- nvinfo : EIATTR_REGCOUNT
	.align		4
.L_401:
        /*096c*/ 	.byte	0x04, 0x2f
        /*096e*/ 	.short	(.L_403 - .L_402)
	.align		4
.L_402:
        /*0970*/ 	.word	index@(_Z9cuda_gemmIiLi128ELi1ELi1ELi1024ELi16ELi16ELi1EEviiiPT_S1_S1_ii)
        /*0974*/ 	.word	0x00000030


	//----- nvinfo : EIATTR_FRAME_SIZE
	.align		4
.L_403:
        /*0978*/ 	.byte	0x04, 0x11
        /*097a*/ 	.short	(.L_405 - .L_404)
	.align		4
.L_404:
        /*097c*/ 	.word	index@($__internal_100_$__cuda_sm20_div_u16)
        /*0980*/ 	.word	0x00000000


	//----- nvinfo : EIATTR_FRAME_SIZE
	.align		4
.L_405:
        /*0984*/ 	.byte	0x04, 0x11
        /*0986*/ 	.short	(.L_407 - .L_406)
	.align		4
.L_406:
        /*0988*/ 	.word	index@(_Z9cuda_gemmIiLi128ELi1ELi1ELi1024ELi16ELi16ELi1EEviiiPT_S1_S1_ii)
        /*098c*/ 	.word	0x00000000


	//----- nvinfo : EIATTR_REGCOUNT
	.align		4
.L_407:
        /*0990*/ 	.byte	0x04, 0x2f
        /*0992*/ 	.short	(.L_409 - .L_408)
	.align		4
.L_408:
        /*0994*/ 	.word	index@(_Z9cuda_gemmIiLi128ELi1ELi1ELi1024ELi32ELi32ELi0EEviiiPT_S1_S1_ii)
        /*0998*/ 	.word	0x0000007d


	//----- nvinfo : EIATTR_FRAME_SIZE
	.align		4
.L_409:
        /*099c*/ 	.byte	0x04, 0x11
        /*099e*/ 	.short	(.L_411 - .L_410)
	.align		4
.L_410:
        /*09a0*/ 	.word	index@($__internal_99_$__cuda_sm20_div_u16)
        /*09a4*/ 	.word	0x00000000


	//----- nvinfo : EIATTR_FRAME_SIZE
	.align		4
.L_411:
        /*09a8*/ 	.byte	0x04, 0x11
        /*09aa*/ 	.short	(.L_413 - .L_412)
	.align		4
.L_412:
        /*09ac*/ 	.word	index@(_Z9cuda_gemmIiLi128ELi1ELi1ELi1024ELi32ELi32ELi0EEviiiPT_S1_S1_ii)
        /*09b0*/ 	.word	0x00000000


	//----- nvinfo : EIATTR_REGCOUNT
	.align		4
.L_413:
        /*09b4*/ 	.byte	0x04, 0x2f
        /*09b6*/ 	.short	(.L_415 - .L_414)
	.align		4
.L_414:
        /*09b8*/ 	.word	index@(_Z9cuda_gemmIiLi128ELi1ELi1ELi1024ELi32ELi32ELi1EEviiiPT_S1_S1_ii)
        /*09bc*/ 	.word	0x00000050


	//----- nvinfo : EIATTR_FRAME_SIZE
	.align		4
.L_415:
        /*09c0*/ 	.byte	0x04, 0x11
        /*09c2*/ 	.short	(.L_417 - .L_416)
	.align		4
.L_416:
        /*09c4*/ 	.word	index@($__internal_98_$__cuda_sm20_div_u16)
        /*09c8*/ 	.word	0x00000000


	//----- nvinfo : EIATTR_FRAME_SIZE
	.align		4
.L_417:
        /*09cc*/ 	.byte	0x04, 0x11
        /*09ce*/ 	.short	(.L_419 - .L_418)
	.align		4
.L_418:
        /*09d0*/ 	.word	index@(_Z9cuda_gemmIiLi128ELi1ELi1ELi1024ELi32ELi32ELi1EEviiiPT_S1_S1_ii)
        /*09d4*/ 	.word	0x00000000


	//----- nvinfo : EIATTR_REGCOUNT
	.align		4
.L_419:
        /*09d8*/ 	.byte	0x04, 0x2f
        /*09da*/ 	.short	(.L_421 - .L_420)
	.align		4
.L_420:
        /*09dc*/ 	.word	index@(_Z9cuda_gemmIiLi128ELi1ELi1ELi1024ELi64ELi64ELi0EEviiiPT_S1_S1_ii)
        /*09e0*/ 	.word	0x0000007d


	//----- nvinfo : EIATTR_FRAME_SIZE
	.align		4
.L_421:
        /*09e4*/ 	.byte	0x04, 0x11
        /*09e6*/ 	.short	(.L_423 - .L_422)
	.align		4
.L_422:
        /*09e8*/ 	.word	index@($__internal_97_$__cuda_sm20_div_u16)
        /*09ec*/ 	.word	0x00000000


	//----- nvinfo : EIATTR_FRAME_SIZE
	.align		4
.L_423:
        /*09f0*/ 	.byte	0x04, 0x11
        /*09f2*/ 	.short	(.L_425 - .L_424)
	.align		4
.L_424:
        /*09f4*/ 	.word	index@(_Z9cuda_gemmIiLi128ELi1ELi1ELi1024ELi64ELi64ELi0EEviiiPT_S1_S1_ii)
        /*09f8*/ 	.word	0x00000000


	//----- nvinfo : EIATTR_REGCOUNT
	.align		4
.L_425:
        /*09fc*/ 	.byte	0x04, 0x2f
        /*09fe*/ 	.short	(.L_427 - .L_426)
	.align		4
.L_426:
        /*0a00*/ 	.word	index@(_Z9cuda_gemmIiLi128ELi1ELi1ELi1024ELi64ELi64ELi1EEviiiPT_S1_S1_ii)
        /*0a04*/ 	.word	0x0000005b


	//----- nvinfo : EIATTR_FRAME_SIZE
	.align		4
.L_427:
        /*0a08*/ 	.byte	0x04, 0x11
        /*0a0a*/ 	.short	(.L_429 - .L_428)
	.align		4
.L_428:
        /*0a0c*/ 	.word	index@($__internal_96_$__cuda_sm20_div_u16)
        /*0a10*/ 	.word	0x00000000


	//----- nvinfo : EIATTR_FRAME_SIZE
	.align		4
.L_429:
        /*0a14*/ 	.byte	0x04, 0x11
        /*0a16*/ 	.short	(.L_431 - .L_430)
	.align		4
.L_430:
        /*0a18*/ 	.word	index@(_Z9cuda_gemmIiLi128ELi1ELi1ELi1024ELi64ELi64ELi1EEviiiPT_S1_S1_ii)
        /*0a1c*/ 	.word	0x00000000


	//----- nvinfo : EIATTR_REGCOUNT
	.align		4
.L_431:
        /*0a20*/ 	.byte	0x04, 0x2f
        /*0a22*/ 	.short	(.L_433 - .L_432)
	.align		4
.L_432:
        /*0a24*/ 	.word	index@(_Z9cuda_gemmIiLi128ELi8ELi1ELi16ELi2ELi2ELi0EEviiiPT_S1_S1_ii)
        /*0a28*/ 	.word	0x00000020


	//----- nvinfo : EIATTR_FRAME_SIZE
	.align		4
.L_433:
        /*0a2c*/ 	.byte	0x04, 0x11
        /*0a2e*/ 	.short	(.L_435 - .L_434)
	.align		4
.L_434:
        /*0a30*/ 	.word	index@(_Z9cuda_gemmIiLi128ELi8ELi1ELi16ELi2ELi2ELi0EEviiiPT_S1_S1_ii)
        /*0a34*/ 	.word	0x00000000


	//----- nvinfo : EIATTR_REGCOUNT
	.align		4
.L_435:
        /*0a38*/ 	.byte	0x04, 0x2f
        /*0a3a*/ 	.short	(.L_437 - .L_436)
	.align		4
.L_436:
        /*0a3c*/ 	.word	index@(_Z9cuda_gemmIiLi128ELi8ELi1ELi16ELi2ELi2ELi1EEviiiPT_S1_S1_ii)
        /*0a40*/ 	.word	0x00000020


	//----- nvinfo : EIATTR_FRAME_SIZE
	.align		4
.L_437:
        /*0a44*/ 	.byte	0x04, 0x11
        /*0a46*/ 	.short	(.L_439 - .L_438)
	.align		4
.L_438:
        /*0a48*/ 	.word	index@(_Z9cuda_gemmIiLi128ELi8ELi1ELi16ELi2ELi2ELi1EEviiiPT_S1_S1_ii)
        /*0a4c*/ 	.word	0x00000000


	//----- nvinfo : EIATTR_REGCOUNT
	.align		4
.L_439:
        /*0a50*/ 	.byte	0x04, 0x2f
        /*0a52*/ 	.short	(.L_441 - .L_440)
	.align		4
.L_440:
        /*0a54*/ 	.word	index@(_Z9cuda_gemmIiLi128ELi8ELi1ELi16ELi4ELi4ELi0EEviiiPT_S1_S1_ii)
        /*0a58*/ 	.word	0x00000028


	//----- nvinfo : EIATTR_FRAME_SIZE
	.align		4
.L_441:
        /*0a5c*/ 	.byte	0x04, 0x11
        /*0a5e*/ 	.short	(.L_443 - .L_442)
	.align		4
.L_442:
        /*0a60*/ 	.word	index@(_Z9cuda_gemmIiLi128ELi8ELi1ELi16ELi4ELi4ELi0EEviiiPT_S1_S1_ii)
        /*0a64*/ 	.word	0x00000000


	//----- nvinfo : EIATTR_REGCOUNT
	.align		4
.L_443:
        /*0a68*/ 	.byte	0x04, 0x2f
        /*0a6a*/ 	.short	(.L_445 - .L_444)
	.align		4
.L_444:
        /*0a6c*/ 	.word	index@(_Z9cuda_gemmIiLi128ELi8ELi1ELi16ELi4ELi4ELi1EEviiiPT_S1_S1_ii)
        /*0a70*/ 	.word	0x00000020


	//----- nvinfo : EIATTR_FRAME_SIZE
	.align		4
.L_445:
        /*0a74*/ 	.byte	0x04, 0x11
        /*0a76*/ 	.short	(.L_447 - .L_446)
	.align		4
.L_446:
        /*0a78*/ 	.word	index@(_Z9cuda_gemmIiLi128ELi8ELi1ELi16ELi4ELi4ELi1EEviiiPT_S1_S1_ii)
        /*0a7c*/ 	.word	0x00000000


	//----- nvinfo : EIATTR_REGCOUNT
	.align		4
.L_447:
        /*0a80*/ 	.byte	0x04, 0x2f
        /*0a82*/ 	.short	(.L_449 - .L_448)
	.align		4
.L_448:
        /*0a84*/ 	.word	index@(_Z9cuda_gemmIiLi128ELi8ELi1ELi16ELi8ELi8ELi0EEviiiPT_S1_S1_ii)
        /*0a88*/ 	.word	0x00000030


	//----- nvinfo : EIATTR_FRAME_SIZE
	.align		4
.L_449:
        /*0a8c*/ 	.byte	0x04, 0x11
        /*0a8e*/ 	.short	(.L_451 - .L_450)
	.align		4
.L_450:
        /*0a90*/ 	.word	index@(_Z9cuda_gemmIiLi128ELi8ELi1ELi16ELi8ELi8ELi0EEviiiPT_S1_S1_ii)
        /*0a94*/ 	.word	0x00000000


	//----- nvinfo : EIATTR_REGCOUNT
	.align		4
.L_451:
        /*0a98*/ 	.byte	0x04, 0x2f
        /*0a9a*/ 	.short	(.L_453 - .L_452)
	.align		4
.L_452:
        /*0a9c*/ 	.word	index@(_Z9cuda_gemmIiLi128ELi8ELi1ELi16ELi8ELi8ELi1EEviiiPT_S1_S1_ii)
        /*0aa0*/ 	.word	0x00000030


	//----- nvinfo : EIATTR_FRAME_SIZE
	.align		4
.L_453:
        /*0aa4*/ 	.byte	0x04, 0x11
        /*0aa6*/ 	.short	(.L_455 - .L_454)
	.align		4
.L_454:
        /*0aa8*/ 	.word	index@(_Z9cuda_gemmIiLi128ELi8ELi1ELi16ELi8ELi8ELi1EEviiiPT_S1_S1_ii)
        /*0aac*/ 	.word	0x00000000


	//----- nvinfo : EIATTR_REGCOUNT
	.align		4
.L_455:
        /*0ab0*/ 	.byte	0x04, 0x2f
        /*0ab2*/ 	.short	(.L_457 - .L_456)
	.align		4
.L_456:
        /*0ab4*/ 	.word	index@(_Z9cuda_gemmIiLi128ELi8ELi1ELi16ELi16ELi16ELi0EEviiiPT_S1_S1_ii)
        /*0ab8*/ 	.word	0x00000040


	//----- nvinfo : EIATTR_FRAME_SIZE
	.align		4
.L_457:
        /*0abc*/ 	.byte	0x04, 0x11
        /*0abe*/ 	.short	(.L_459 - .L_458)
	.align		4
.L_458:
        /*0ac0*/ 	.word	index@(_Z9cuda_gemmIiLi128ELi8ELi1ELi16ELi16ELi16ELi0EEviiiPT_S1_S1_ii)
        /*0ac4*/ 	.word	0x00000000


	//----- nvinfo : EIATTR_REGCOUNT
	.align		4
.L_459:
        /*0ac8*/ 	.byte	0x04, 0x2f
        /*0aca*/ 	.short	(.L_461 - .L_460)
	.align		4
.L_460:
        /*0acc*/ 	.word	index@(_Z9cuda_gemmIiLi128ELi8ELi1ELi16ELi16ELi16ELi1EEviiiPT_S1_S1_ii)
        /*0ad0*/ 	.word	0x00000040


	//----- nvinfo : EIATTR_FRAME_SIZE
	.align		4
.L_461:
        /*0ad4*/ 	.byte	0x04, 0x11
        /*0ad6*/ 	.short	(.L_463 - .L_462)
	.align		4
.L_462:
        /*0ad8*/ 	.word	index@($__internal_95_$__cuda_sm20_div_u16)
        /*0adc*/ 	.word	0x00000000


	//----- nvinfo : EIATTR_FRAME_SIZE
	.align		4
.L_463:
        /*0ae0*/ 	.byte	0x04, 0x11
        /*0ae2*/ 	.short	(.L_465 - .L_464)
	.align		4
.L_464:
        /*0ae4*/ 	.word	index@(_Z9cuda_gemmIiLi128ELi8ELi1ELi16ELi16ELi16ELi1EEviiiPT_S1_S1_ii)
        /*0ae8*/ 	.word	0x00000000


	//----- nvinfo : EIATTR_REGCOUNT
	.align		4
.L_465:
        /*0aec*/ 	.byte	0x04, 0x2f
        /*0aee*/ 	.short	(.L_467 - .L_466)
	.align		4
.L_466:
        /*0af0*/ 	.word	index@(_Z9cuda_gemmIiLi128ELi8ELi1ELi16ELi32ELi32ELi0EEviiiPT_S1_S1_ii)
        /*0af4*/ 	.word	0x00000080


	//----- nvinfo : EIATTR_FRAME_SIZE
	.align		4
.L_467:
        /*0af8*/ 	.byte	0x04, 0x11
        /*0afa*/ 	.short	(.L_469 - .L_468)
	.align		4
.L_468:
        /*0afc*/ 	.word	index@(_Z9cuda_gemmIiLi128ELi8ELi1ELi16ELi32ELi32ELi0EEviiiPT_S1_S1_ii)
        /*0b00*/ 	.word	0x00000000


	//----- nvinfo : EIATTR_REGCOUNT
	.align		4
.L_469:
        /*0b04*/ 	.byte	0x04, 0x2f
        /*0b06*/ 	.short	(.L_471 - .L_470)
	.align		4
.L_470:
        /*0b08*/ 	.word	index@(_Z9cuda_gemmIiLi128ELi8ELi1ELi16ELi32ELi32ELi1EEviiiPT_S1_S1_ii)
        /*0b0c*/ 	.word	0x00000020


	//----- nvinfo : EIATTR_FRAME_SIZE
	.align		4
.L_471:
        /*0b10*/ 	.byte	0x04, 0x11
        /*0b12*/ 	.short	(.L_473 - .L_472)
	.align		4
.L_472:
        /*0b14*/ 	.word	index@($__internal_94_$__cuda_sm20_div_u16)
        /*0b18*/ 	.word	0x00000000


	//----- nvinfo : EIATTR_FRAME_SIZE
	.align		4
.L_473:
        /*0b1c*/ 	.byte	0x04, 0x11
        /*0b1e*/ 	.short	(.L_475 - .L_474)
	.align		4
.L_474:
        /*0b20*/ 	.word	index@(_Z9cuda_gemmIiLi128ELi8ELi1ELi16ELi32ELi32ELi1EEviiiPT_S1_S1_ii)
        /*0b24*/ 	.word	0x00000000


	//----- nvinfo : EIATTR_REGCOUNT
	.align		4
.L_475:
        /*0b28*/ 	.byte	0x04, 0x2f
        /*0b2a*/ 	.short	(.L_477 - .L_476)
	.align		4
.L_476:
        /*0b2c*/ 	.word	index@(_Z9cuda_gemmIiLi128ELi8ELi1ELi16ELi64ELi64ELi0EEviiiPT_S1_S1_ii)
        /*0b30*/ 	.word	0x0000007f


	//----- nvinfo : EIATTR_FRAME_SIZE
	.align		4
.L_477:
        /*0b34*/ 	.byte	0x04, 0x11
        /*0b36*/ 	.short	(.L_479 - .L_478)
	.align		4
.L_478:
        /*0b38*/ 	.word	index@(_Z9cuda_gemmIiLi128ELi8ELi1ELi16ELi64ELi64ELi0EEviiiPT_S1_S1_ii)
        /*0b3c*/ 	.word	0x00000000


	//----- nvinfo : EIATTR_REGCOUNT
	.align		4
.L_479:
        /*0b40*/ 	.byte	0x04, 0x2f
        /*0b42*/ 	.short	(.L_481 - .L_480)
	.align		4
.L_480:
        /*0b44*/ 	.word	index@(_Z9cuda_gemmIiLi128ELi8ELi1ELi16ELi64ELi64ELi1EEviiiPT_S1_S1_ii)
        /*0b48*/ 	.word	0x00000020


	//----- nvinfo : EIATTR_FRAME_SIZE
	.align		4
.L_481:
        /*0b4c*/ 	.byte	0x04, 0x11
        /*0b4e*/ 	.short	(.L_483 - .L_482)
	.align		4
.L_482:
        /*0b50*/ 	.word	index@($__internal_93_$__cuda_sm20_div_u16)
        /*0b54*/ 	.word	0x00000000


	//----- nvinfo : EIATTR_FRAME_SIZE
	.align		4
.L_483:
        /*0b58*/ 	.byte	0x04, 0x11
        /*0b5a*/ 	.short	(.L_485 - .L_484)
	.align		4
.L_484:
        /*0b5c*/ 	.word	index@(_Z9cuda_gemmIiLi128ELi8ELi1ELi16ELi64ELi64ELi1EEviiiPT_S1_S1_ii)
        /*0b60*/ 	.word	0x00000000


	//----- nvinfo : EIATTR_REGCOUNT
	.align		4
.L_485:
        /*0b64*/ 	.byte	0x04, 0x2f
        /*0b66*/ 	.short	(.L_487 - .L_486)
	.align		4
.L_486:
        /*0b68*/ 	.word	index@(_Z9cuda_gemmIiLi128ELi8ELi1ELi32ELi2ELi2ELi0EEviiiPT_S1_S1_ii)
        /*0b6c*/ 	.word	0x00000020


	//----- nvinfo : EIATTR_FRAME_SIZE
	.align		4
.L_487:
        /*0b70*/ 	.byte	0x04, 0x11
        /*0b72*/ 	.short	(.L_489 - .L_488)
	.align		4
.L_488:
        /*0b74*/ 	.word	index@(_Z9cuda_gemmIiLi128ELi8ELi1ELi32ELi2ELi2ELi0EEviiiPT_S1_S1_ii)
        /*0b78*/ 	.word	0x00000000


	//----- nvinfo : EIATTR_REGCOUNT
	.align		4
.L_489:
        /*0b7c*/ 	.byte	0x04, 0x2f
        /*0b7e*/ 	.short	(.L_491 - .L_490)
	.align		4
.L_490:
        /*0b80*/ 	.word	index@(_Z9cuda_gemmIiLi128ELi8ELi1ELi32ELi2ELi2ELi1EEviiiPT_S1_S1_ii)
        /*0b84*/ 	.word	0x00000020


	//----- nvinfo : EIATTR_FRAME_SIZE
	.align		4
.L_491:
        /*0b88*/ 	.byte	0x04, 0x11
        /*0b8a*/ 	.short	(.L_493 - .L_492)
	.align		4
.L_492:
        /*0b8c*/ 	.word	index@(_Z9cuda_gemmIiLi128ELi8ELi1ELi32ELi2ELi2ELi1EEviiiPT_S1_S1_ii)
        /*0b90*/ 	.word	0x00000000


	//----- nvinfo : EIATTR_REGCOUNT
	.align		4
.L_493:
        /*0b94*/ 	.byte	0x04, 0x2f
        /*0b96*/ 	.short	(.L_495 - .L_494)
	.align		4
.L_494:
        /*0b98*/ 	.word	index@(_Z9cuda_gemmIiLi128ELi8ELi1ELi32ELi4ELi4ELi0EEviiiPT_S1_S1_ii)
        /*0b9c*/ 	.word	0x00000028


	//----- nvinfo : EIATTR_FRAME_SIZE
	.align		4
.L_495:
        /*0ba0*/ 	.byte	0x04, 0x11
        /*0ba2*/ 	.short	(.L_497 - .L_496)
	.align		4
.L_496:
        /*0ba4*/ 	.word	index@(_Z9cuda_gemmIiLi128ELi8ELi1ELi32ELi4ELi4ELi0EEviiiPT_S1_S1_ii)
        /*0ba8*/ 	.word	0x00000000


	//----- nvinfo : EIATTR_REGCOUNT
	.align		4
.L_497:
        /*0bac*/ 	.byte	0x04, 0x2f
        /*0bae*/ 	.short	(.L_499 - .L_498)
	.align		4
.L_498:
        /*0bb0*/ 	.word	index@(_Z9cuda_gemmIiLi128ELi8ELi1ELi32ELi4ELi4ELi1EEviiiPT_S1_S1_ii)
        /*0bb4*/ 	.word	0x00000028


	//----- nvinfo : EIATTR_FRAME_SIZE
	.align		4
.L_499:
        /*0bb8*/ 	.byte	0x04, 0x11
        /*0bba*/ 	.short	(.L_501 - .L_500)
	.align		4
.L_500:
        /*0bbc*/ 	.word	index@(_Z9cuda_gemmIiLi128ELi8ELi1ELi32ELi4ELi4ELi1EEviiiPT_S1_S1_ii)
        /*0bc0*/ 	.word	0x00000000


	//----- nvinfo : EIATTR_REGCOUNT
	.align		4
.L_501:
        /*0bc4*/ 	.byte	0x04, 0x2f
        /*0bc6*/ 	.short	(.L_503 - .L_502)
	.align		4
.L_502:
        /*0bc8*/ 	.word	index@(_Z9cuda_gemmIiLi128ELi8ELi1ELi32ELi8ELi8ELi0EEviiiPT_S1_S1_ii)
        /*0bcc*/ 	.word	0x00000030


	//----- nvinfo : EIATTR_FRAME_SIZE
	.align		4
.L_503:
        /*0bd0*/ 	.byte	0x04, 0x11
        /*0bd2*/ 	.short	(.L_505 - .L_504)
	.align		4
.L_504:
        /*0bd4*/ 	.word	index@(_Z9cuda_gemmIiLi128ELi8ELi1ELi32ELi8ELi8ELi0EEviiiPT_S1_S1_ii)
        /*0bd8*/ 	.word	0x00000000


	//----- nvinfo : EIATTR_REGCOUNT
	.align		4
.L_505:
        /*0bdc*/ 	.byte	0x04, 0x2f
        /*0bde*/ 	.short	(.L_507 - .L_506)
	.align		4
.L_506:
        /*0be0*/ 	.word	index@(_Z9cuda_gemmIiLi128ELi8ELi1ELi32ELi8ELi8ELi1EEviiiPT_S1_S1_ii)
        /*0be4*/ 	.word	0x00000030


	//----- nvinfo : EIATTR_FRAME_SIZE
	.align		4
.L_507:
        /*0be8*/ 	.byte	0x04, 0x11
        /*0bea*/ 	.short	(.L_509 - .L_508)
	.align		4
.L_508:
        /*0bec*/ 	.word	index@(_Z9cuda_gemmIiLi128ELi8ELi1ELi32ELi8ELi8ELi1EEviiiPT_S1_S1_ii)
        /*0bf0*/ 	.word	0x00000000


	//----- nvinfo : EIATTR_REGCOUNT
	.align		4
.L_509:
        /*0bf4*/ 	.byte	0x04, 0x2f
        /*0bf6*/ 	.short	(.L_511 - .L_510)
	.align		4
.L_510:
        /*0bf8*/ 	.word	index@(_Z9cuda_gemmIiLi128ELi8ELi1ELi32ELi16ELi16ELi0EEviiiPT_S1_S1_ii)
        /*0bfc*/ 	.word	0x00000040


	//----- nvinfo : EIATTR_FRAME_SIZE
	.align		4
.L_511:
        /*0c00*/ 	.byte	0x04, 0x11
        /*0c02*/ 	.short	(.L_513 - .L_512)
	.align		4
.L_512:
        /*0c04*/ 	.word	index@(_Z9cuda_gemmIiLi128ELi8ELi1ELi32ELi16ELi16ELi0EEviiiPT_S1_S1_ii)
        /*0c08*/ 	.word	0x00000000


	//----- nvinfo : EIATTR_REGCOUNT
	.align		4
.L_513:
        /*0c0c*/ 	.byte	0x04, 0x2f
        /*0c0e*/ 	.short	(.L_515 - .L_514)
	.align		4
.L_514:
        /*0c10*/ 	.word	index@(_Z9cuda_gemmIiLi128ELi8ELi1ELi32ELi16ELi16ELi1EEviiiPT_S1_S1_ii)
        /*0c14*/ 	.word	0x00000038


	//----- nvinfo : EIATTR_FRAME_SIZE
	.align		4
.L_515:
        /*0c18*/ 	.byte	0x04, 0x11
        /*0c1a*/ 	.short	(.L_517 - .L_516)
	.align		4
.L_516:
        /*0c1c*/ 	.word	index@($__internal_92_$__cuda_sm20_div_u16)
        /*0c20*/ 	.word	0x00000000


	//----- nvinfo : EIATTR_FRAME_SIZE
	.align		4
.L_517:
        /*0c24*/ 	.byte	0x04, 0x11
        /*0c26*/ 	.short	(.L_519 - .L_518)
	.align		4
.L_518:
        /*0c28*/ 	.word	index@(_Z9cuda_gemmIiLi128ELi8ELi1ELi32ELi16ELi16ELi1EEviiiPT_S1_S1_ii)
        /*0c2c*/ 	.word	0x00000000


	//----- nvinfo : EIATTR_REGCOUNT
	.align		4
.L_519:
        /*0c30*/ 	.byte	0x04, 0x2f
        /*0c32*/ 	.short	(.L_521 - .L_520)
	.align		4
.L_520:
        /*0c34*/ 	.word	index@(_Z9cuda_gemmIiLi128ELi8ELi1ELi32ELi32ELi32ELi0EEviiiPT_S1_S1_ii)
        /*0c38*/ 	.word	0x00000080


	//----- nvinfo : EIATTR_FRAME_SIZE
	.align		4
.L_521:
        /*0c3c*/ 	.byte	0x04, 0x11
        /*0c3e*/ 	.short	(.L_523 - .L_522)
	.align		4
.L_522:
        /*0c40*/ 	.word	index@(_Z9cuda_gemmIiLi128ELi8ELi1ELi32ELi32ELi32ELi0EEviiiPT_S1_S1_ii)
        /*0c44*/ 	.word	0x00000000


	//----- nvinfo : EIATTR_REGCOUNT
	.align		4
.L_523:
        /*0c48*/ 	.byte	0x04, 0x2f
        /*0c4a*/ 	.short	(.L_525 - .L_524)
	.align		4
.L_524:
        /*0c4c*/ 	.word	index@(_Z9cuda_gemmIiLi128ELi8ELi1ELi32ELi32ELi32ELi1EEviiiPT_S1_S1_ii)
        /*0c50*/ 	.word	0x0000007c


	//----- nvinfo : EIATTR_FRAME_SIZE
	.align		4
.L_525:
        /*0c54*/ 	.byte	0x04, 0x11
        /*0c56*/ 	.short	(.L_527 - .L_526)
	.align		4
.L_526:
        /*0c58*/ 	.word	index@($__internal_91_$__cuda_sm20_div_u16)
        /*0c5c*/ 	.word	0x00000000


	//----- nvinfo : EIATTR_FRAME_SIZE
	.align		4
.L_527:
        /*0c60*/ 	.byte	0x04, 0x11
        /*0c62*/ 	.short	(.L_529 - .L_528)
	.align		4
.L_528:
        /*0c64*/ 	.word	index@(_Z9cuda_gemmIiLi128ELi8ELi1ELi32ELi32ELi32ELi1EEviiiPT_S1_S1_ii)
        /*0c68*/ 	.word	0x00000000


	//----- nvinfo : EIATTR_REGCOUNT
	.align		4
.L_529:
        /*0c6c*/ 	.byte	0x04, 0x2f
        /*0c6e*/ 	.short	(.L_531 - .L_530)
	.align		4
.L_530:
        /*0c70*/ 	.word	index@(_Z9cuda_gemmIiLi128ELi8ELi1ELi32ELi64ELi64ELi0EEviiiPT_S1_S1_ii)
        /*0c74*/ 	.word	0x0000007f


	//----- nvinfo : EIATTR_FRAME_SIZE
	.align		4
.L_531:
        /*0c78*/ 	.byte	0x04, 0x11
        /*0c7a*/ 	.short	(.L_533 - .L_532)
	.align		4
.L_532:
        /*0c7c*/ 	.word	index@(_Z9cuda_gemmIiLi128ELi8ELi1ELi32ELi64ELi64ELi0EEviiiPT_S1_S1_ii)
        /*0c80*/ 	.word	0x00000000


	//----- nvinfo : EIATTR_REGCOUNT
	.align		4
.L_533:
        /*0c84*/ 	.byte	0x04, 0x2f
        /*0c86*/ 	.short	(.L_535 - .L_534)
	.align		4
.L_534:
        /*0c88*/ 	.word	index@(_Z9cuda_gemmIiLi128ELi8ELi1ELi32ELi64ELi64ELi1EEviiiPT_S1_S1_ii)
        /*0c8c*/ 	.word	0x00000020


	//----- nvinfo : EIATTR_FRAME_SIZE
	.align		4
.L_535:
        /*0c90*/ 	.byte	0x04, 0x11
        /*0c92*/ 	.short	(.L_537 - .L_536)
	.align		4
.L_536:
        /*0c94*/ 	.word	index@($__internal_90_$__cuda_sm20_div_u16)
        /*0c98*/ 	.word	0x00000000


	//----- nvinfo : EIATTR_FRAME_SIZE
	.align		4
.L_537:
        /*0c9c*/ 	.byte	0x04, 0x11
        /*0c9e*/ 	.short	(.L_539 - .L_538)
	.align		4
.L_538:
        /*0ca0*/ 	.word	index@(_Z9cuda_gemmIiLi128ELi8ELi1ELi32ELi64ELi64ELi1EEviiiPT_S1_S1_ii)
        /*0ca4*/ 	.word	0x00000000


	//----- nvinfo : EIATTR_REGCOUNT
	.align		4
.L_539:
        /*0ca8*/ 	.byte	0x04, 0x2f
        /*0caa*/ 	.short	(.L_541 - .L_540)
	.align		4
.L_540:
        /*0cac*/ 	.word	index@(_Z9cuda_gemmIiLi128ELi8ELi1ELi64ELi2ELi2ELi0EEviiiPT_S1_S1_ii)
        /*0cb0*/ 	.word	0x00000020


	//----- nvinfo : EIATTR_FRAME_SIZE
	.align		4
.L_541:
        /*0cb4*/ 	.byte	0x04, 0x11
        /*0cb6*/ 	.short	(.L_543 - .L_542)
	.align		4
.L_542:
        /*0cb8*/ 	.word	index@(_Z9cuda_gemmIiLi128ELi8ELi1ELi64ELi2ELi2ELi0EEviiiPT_S1_S1_ii)
        /*0cbc*/ 	.word	0x00000000


	//----- nvinfo : EIATTR_REGCOUNT
	.align		4
.L_543:
        /*0cc0*/ 	.byte	0x04, 0x2f
        /*0cc2*/ 	.short	(.L_545 - .L_544)
	.align		4
.L_544:
        /*0cc4*/ 	.word	index@(_Z9cuda_gemmIiLi128ELi8ELi1ELi64ELi2ELi2ELi1EEviiiPT_S1_S1_ii)
        /*0cc8*/ 	.word	0x00000020


	//----- nvinfo : EIATTR_FRAME_SIZE
	.align		4
.L_545:
        /*0ccc*/ 	.byte	0x04, 0x11
        /*0cce*/ 	.short	(.L_547 - .L_546)
	.align		4
.L_546:
        /*0cd0*/ 	.word	index@(_Z9cuda_gemmIiLi128ELi8ELi1ELi64ELi2ELi2ELi1EEviiiPT_S1_S1_ii)
        /*0cd4*/ 	.word	0x00000000


	//----- nvinfo : EIATTR_REGCOUNT
	.align		4
.L_547:
        /*0cd8*/ 	.byte	0x04, 0x2f
        /*0cda*/ 	.short	(.L_549 - .L_548)
	.align		4
.L_548:
        /*0cdc*/ 	.word	index@(_Z9cuda_gemmIiLi128ELi8ELi1ELi64ELi4ELi4ELi0EEviiiPT_S1_S1_ii)
        /*0ce0*/ 	.word	0x00000028


	//----- nvinfo : EIATTR_FRAME_SIZE
	.align		4
.L_549:
        /*0ce4*/ 	.byte	0x04, 0x11
        /*0ce6*/ 	.short	(.L_551 - .L_550)
	.align		4
.L_550:
        /*0ce8*/ 	.word	index@(_Z9cuda_gemmIiLi128ELi8ELi1ELi64ELi4ELi4ELi0EEviiiPT_S1_S1_ii)
        /*0cec*/ 	.word	0x00000000


	//----- nvinfo : EIATTR_REGCOUNT
	.align		4
.L_551:
        /*0cf0*/ 	.byte	0x04, 0x2f
        /*0cf2*/ 	.short	(.L_553 - .L_552)
	.align		4
.L_552:
        /*0cf4*/ 	.word	index@(_Z9cuda_gemmIiLi128ELi8ELi1ELi64ELi4ELi4ELi1EEviiiPT_S1_S1_ii)
        /*0cf8*/ 	.word	0x00000028


	//----- nvinfo : EIATTR_FRAME_SIZE
	.align		4
.L_553:
        /*0cfc*/ 	.byte	0x04, 0x11
        /*0cfe*/ 	.short	(.L_555 - .L_554)
	.align		4
.L_554:
        /*0d00*/ 	.word	index@(_Z9cuda_gemmIiLi128ELi8ELi1ELi64ELi4ELi4ELi1EEviiiPT_S1_S1_ii)
        /*0d04*/ 	.word	0x00000000


	//----- nvinfo : EIATTR_REGCOUNT
	.align		4
.L_555:
        /*0d08*/ 	.byte	0x04, 0x2f
        /*0d0a*/ 	.short	(.L_557 - .L_556)
	.align		4
.L_556:
        /*0d0c*/ 	.word	index@(_Z9cuda_gemmIiLi128ELi8ELi1ELi64ELi8ELi8ELi0EEviiiPT_S1_S1_ii)
        /*0d10*/ 	.word	0x00000030


	//----- nvinfo : EIATTR_FRAME_SIZE
	.align		4
.L_557:
        /*0d14*/ 	.byte	0x04, 0x11
        /*0d16*/ 	.short	(.L_559 - .L_558)
	.align		4
.L_558:
        /*0d18*/ 	.word	index@(_Z9cuda_gemmIiLi128ELi8ELi1ELi64ELi8ELi8ELi0EEviiiPT_S1_S1_ii)
        /*0d1c*/ 	.word	0x00000000


	//----- nvinfo : EIATTR_REGCOUNT
	.align		4
.L_559:
        /*0d20*/ 	.byte	0x04, 0x2f
        /*0d22*/ 	.short	(.L_561 - .L_560)
	.align		4
.L_560:
        /*0d24*/ 	.word	index@(_Z9cuda_gemmIiLi128ELi8ELi1ELi64ELi8ELi8ELi1EEviiiPT_S1_S1_ii)
        /*0d28*/ 	.word	0x00000028


	//----- nvinfo : EIATTR_FRAME_SIZE
	.align		4
.L_561:
        /*0d2c*/ 	.byte	0x04, 0x11
        /*0d2e*/ 	.short	(.L_563 - .L_562)
	.align		4
.L_562:
        /*0d30*/ 	.word	index@(_Z9cuda_gemmIiLi128ELi8ELi1ELi64ELi8ELi8ELi1EEviiiPT_S1_S1_ii)
        /*0d34*/ 	.word	0x00000000


	//----- nvinfo : EIATTR_REGCOUNT
	.align		4
.L_563:
        /*0d38*/ 	.byte	0x04, 0x2f
        /*0d3a*/ 	.short	(.L_565 - .L_564)
	.align		4
.L_564:
        /*0d3c*/ 	.word	index@(_Z9cuda_gemmIiLi128ELi8ELi1ELi64ELi16ELi16ELi0EEviiiPT_S1_S1_ii)
        /*0d40*/ 	.word	0x00000040


	//----- nvinfo : EIATTR_FRAME_SIZE
	.align		4
.L_565:
        /*0d44*/ 	.byte	0x04, 0x11
        /*0d46*/ 	.short	(.L_567 - .L_566)
	.align		4
.L_566:
        /*0d48*/ 	.word	index@(_Z9cuda_gemmIiLi128ELi8ELi1ELi64ELi16ELi16ELi0EEviiiPT_S1_S1_ii)
        /*0d4c*/ 	.word	0x00000000


	//----- nvinfo : EIATTR_REGCOUNT
	.align		4
.L_567:
        /*0d50*/ 	.byte	0x04, 0x2f
        /*0d52*/ 	.short	(.L_569 - .L_568)
	.align		4
.L_568:
        /*0d54*/ 	.word	index@(_Z9cuda_gemmIiLi128ELi8ELi1ELi64ELi16ELi16ELi1EEviiiPT_S1_S1_ii)
        /*0d58*/ 	.word	0x00000040


	//----- nvinfo : EIATTR_FRAME_SIZE
	.align		4
.L_569:
        /*0d5c*/ 	.byte	0x04, 0x11
        /*0d5e*/ 	.short	(.L_571 - .L_570)
	.align		4
.L_570:
        /*0d60*/ 	.word	index@($__internal_89_$__cuda_sm20_div_u16)
        /*0d64*/ 	.word	0x00000000


	//----- nvinfo : EIATTR_FRAME_SIZE
	.align		4
.L_571:
        /*0d68*/ 	.byte	0x04, 0x11
        /*0d6a*/ 	.short	(.L_573 - .L_572)
	.align		4
.L_572:
        /*0d6c*/ 	.word	index@(_Z9cuda_gemmIiLi128ELi8ELi1ELi64ELi16ELi16ELi1EEviiiPT_S1_S1_ii)
        /*0d70*/ 	.word	0x00000000


	//----- nvinfo : EIATTR_REGCOUNT
	.align		4
.L_573:
        /*0d74*/ 	.byte	0x04, 0x2f
        /*0d76*/ 	.short	(.L_575 - .L_574)
	.align		4
.L_574:
        /*0d78*/ 	.word	index@(_Z9cuda_gemmIiLi128ELi8ELi1ELi64ELi32ELi32ELi0EEviiiPT_S1_S1_ii)
        /*0d7c*/ 	.word	0x00000080


	//----- nvinfo : EIATTR_FRAME_SIZE
	.align		4
.L_575:
        /*0d80*/ 	.byte	0x04, 0x11
        /*0d82*/ 	.short	(.L_577 - .L_576)
	.align		4
.L_576:
        /*0d84*/ 	.word	index@(_Z9cuda_gemmIiLi128ELi8ELi1ELi64ELi32ELi32ELi0EEviiiPT_S1_S1_ii)
        /*0d88*/ 	.word	0x00000000


	//----- nvinfo : EIATTR_REGCOUNT
	.align		4
.L_577:
        /*0d8c*/ 	.byte	0x04, 0x2f
        /*0d8e*/ 	.short	(.L_579 - .L_578)
	.align		4
.L_578:
        /*0d90*/ 	.word	index@(_Z9cuda_gemmIiLi128ELi8ELi1ELi64ELi32ELi32ELi1EEviiiPT_S1_S1_ii)
        /*0d94*/ 	.word	0x0000007f


	//----- nvinfo : EIATTR_FRAME_SIZE
	.align		4
.L_579:
        /*0d98*/ 	.byte	0x04, 0x11
        /*0d9a*/ 	.short	(.L_581 - .L_580)
	.align		4
.L_580:
        /*0d9c*/ 	.word	index@($__internal_88_$__cuda_sm20_div_u16)
        /*0da0*/ 	.word	0x00000000


	//----- nvinfo : EIATTR_FRAME_SIZE
	.align		4
.L_581:
        /*0da4*/ 	.byte	0x04, 0x11
        /*0da6*/ 	.short	(.L_583 - .L_582)
	.align		4
.L_582:
        /*0da8*/ 	.word	index@(_Z9cuda_gemmIiLi128ELi8ELi1ELi64ELi32ELi32ELi1EEviiiPT_S1_S1_ii)
        /*0dac*/ 	.word	0x00000000


	//----- nvinfo : EIATTR_REGCOUNT
	.align		4
.L_583:
        /*0db0*/ 	.byte	0x04, 0x2f
        /*0db2*/ 	.short	(.L_585 - .L_584)
	.align		4
.L_584:
        /*0db4*/ 	.word	index@(_Z9cuda_gemmIiLi128ELi8ELi1ELi64ELi64ELi64ELi0EEviiiPT_S1_S1_ii)
        /*0db8*/ 	.word	0x0000007f


	//----- nvinfo : EIATTR_FRAME_SIZE
	.align		4
.L_585:
        /*0dbc*/ 	.byte	0x04, 0x11
        /*0dbe*/ 	.short	(.L_587 - .L_586)
	.align		4
.L_586:
        /*0dc0*/ 	.word	index@(_Z9cuda_gemmIiLi128ELi8ELi1ELi64ELi64ELi64ELi0EEviiiPT_S1_S1_ii)
        /*0dc4*/ 	.word	0x00000000


	//----- nvinfo : EIATTR_REGCOUNT
	.align		4
.L_587:
        /*0dc8*/ 	.byte	0x04, 0x2f
        /*0dca*/ 	.short	(.L_589 - .L_588)
	.align		4
.L_588:
        /*0dcc*/ 	.word	index@(_Z9cuda_gemmIiLi128ELi8ELi1ELi64ELi64ELi64ELi1EEviiiPT_S1_S1_ii)
        /*0dd0*/ 	.word	0x00000050


	//----- nvinfo : EIATTR_FRAME_SIZE
	.align		4
.L_589:
        /*0dd4*/ 	.byte	0x04, 0x11
        /*0dd6*/ 	.short	(.L_591 - .L_590)
	.align		4
.L_590:
        /*0dd8*/ 	.word	index@($__internal_87_$__cuda_sm20_div_u16)
        /*0ddc*/ 	.word	0x00000000


	//----- nvinfo : EIATTR_FRAME_SIZE
	.align		4
.L_591:
        /*0de0*/ 	.byte	0x04, 0x11
        /*0de2*/ 	.short	(.L_593 - .L_592)
	.align		4
.L_592:
        /*0de4*/ 	.word	index@(_Z9cuda_gemmIiLi128ELi8ELi1ELi64ELi64ELi64ELi1EEviiiPT_S1_S1_ii)
        /*0de8*/ 	.word	0x00000000


	//----- nvinfo : EIATTR_REGCOUNT
	.align		4
.L_593:
        /*0dec*/ 	.byte	0x04, 0x2f
        /*0dee*/ 	.short	(.L_595 - .L_594)
	.align		4
.L_594:
        /*0df0*/ 	.word	index@(_Z9cuda_gemmIiLi128ELi8ELi1ELi128ELi2ELi2ELi0EEviiiPT_S1_S1_ii)
        /*0df4*/ 	.word	0x00000020


	//----- nvinfo : EIATTR_FRAME_SIZE
	.align		4
.L_595:
        /*0df8*/ 	.byte	0x04, 0x11
        /*0dfa*/ 	.short	(.L_597 - .L_596)
	.align		4
.L_596:
        /*0dfc*/ 	.word	index@(_Z9cuda_gemmIiLi128ELi8ELi1ELi128ELi2ELi2ELi0EEviiiPT_S1_S1_ii)
        /*0e00*/ 	.word	0x00000000


	//----- nvinfo : EIATTR_REGCOUNT
	.align		4
.L_597:
        /*0e04*/ 	.byte	0x04, 0x2f
        /*0e06*/ 	.short	(.L_599 - .L_598)
	.align		4
.L_598:
        /*0e08*/ 	.word	index@(_Z9cuda_gemmIiLi128ELi8ELi1ELi128ELi2ELi2ELi1EEviiiPT_S1_S1_ii)
        /*0e0c*/ 	.word	0x00000020


	//----- nvinfo : EIATTR_FRAME_SIZE
	.align		4
.L_599:
        /*0e10*/ 	.byte	0x04, 0x11
        /*0e12*/ 	.short	(.L_601 - .L_600)
	.align		4
.L_600:
        /*0e14*/ 	.word	index@(_Z9cuda_gemmIiLi128ELi8ELi1ELi128ELi2ELi2ELi1EEviiiPT_S1_S1_ii)
        /*0e18*/ 	.word	0x00000000


	//----- nvinfo : EIATTR_REGCOUNT
	.align		4
.L_601:
        /*0e1c*/ 	.byte	0x04, 0x2f
        /*0e1e*/ 	.short	(.L_603 - .L_602)
	.align		4
.L_602:
        /*0e20*/ 	.word	index@(_Z9cuda_gemmIiLi128ELi8ELi1ELi128ELi4ELi4ELi0EEviiiPT_S1_S1_ii)
        /*0e24*/ 	.word	0x00000020


	//----- nvinfo : EIATTR_FRAME_SIZE
	.align		4
.L_603:
        /*0e28*/ 	.byte	0x04, 0x11
        /*0e2a*/ 	.short	(.L_605 - .L_604)
	.align		4
.L_604:
        /*0e2c*/ 	.word	index@(_Z9cuda_gemmIiLi128ELi8ELi1ELi128ELi4ELi4ELi0EEviiiPT_S1_S1_ii)
        /*0e30*/ 	.word	0x00000000


	//----- nvinfo : EIATTR_REGCOUNT
	.align		4
.L_605:
        /*0e34*/ 	.byte	0x04, 0x2f
        /*0e36*/ 	.short	(.L_607 - .L_606)
	.align		4
.L_606:
        /*0e38*/ 	.word	index@(_Z9cuda_gemmIiLi128ELi8ELi1ELi128ELi4ELi4ELi1EEviiiPT_S1_S1_ii)
        /*0e3c*/ 	.word	0x00000028


	//----- nvinfo : EIATTR_FRAME_SIZE
	.align		4
.L_607:
        /*0e40*/ 	.byte	0x04, 0x11
        /*0e42*/ 	.short	(.L_609 - .L_608)
	.align		4
.L_608:
        /*0e44*/ 	.word	index@(_Z9cuda_gemmIiLi128ELi8ELi1ELi128ELi4ELi4ELi1EEviiiPT_S1_S1_ii)
        /*0e48*/ 	.word	0x00000000


	//----- nvinfo : EIATTR_REGCOUNT
	.align		4
.L_609:
        /*0e4c*/ 	.byte	0x04, 0x2f
        /*0e4e*/ 	.short	(.L_611 - .L_610)
	.align		4
.L_610:
        /*0e50*/ 	.word	index@(_Z9cuda_gemmIiLi128ELi8ELi1ELi128ELi8ELi8ELi0EEviiiPT_S1_S1_ii)
        /*0e54*/ 	.word	0x00000030


	//----- nvinfo : EIATTR_FRAME_SIZE
	.align		4
.L_611:
        /*0e58*/ 	.byte	0x04, 0x11
        /*0e5a*/ 	.short	(.L_613 - .L_612)
	.align		4
.L_612:
        /*0e5c*/ 	.word	index@(_Z9cuda_gemmIiLi128ELi8ELi1ELi128ELi8ELi8ELi0EEviiiPT_S1_S1_ii)
        /*0e60*/ 	.word	0x00000000


	//----- nvinfo : EIATTR_REGCOUNT
	.align		4
.L_613:
        /*0e64*/ 	.byte	0x04, 0x2f
        /*0e66*/ 	.short	(.L_615 - .L_614)
	.align		4
.L_614:
        /*0e68*/ 	.word	index@(_Z9cuda_gemmIiLi128ELi8ELi1ELi128ELi8ELi8ELi1EEviiiPT_S1_S1_ii)
        /*0e6c*/ 	.word	0x00000020


	//----- nvinfo : EIATTR_FRAME_SIZE
	.align		4
.L_615:
        /*0e70*/ 	.byte	0x04, 0x11
        /*0e72*/ 	.short	(.L_617 - .L_616)
	.align		4
.L_616:
        /*0e74*/ 	.word	index@(_Z9cuda_gemmIiLi128ELi8ELi1ELi128ELi8ELi8ELi1EEviiiPT_S1_S1_ii)
        /*0e78*/ 	.word	0x00000000


	//----- nvinfo : EIATTR_REGCOUNT
	.align		4
.L_617:
        /*0e7c*/ 	.byte	0x04, 0x2f
        /*0e7e*/ 	.short	(.L_619 - .L_618)
	.align		4
.L_618:
        /*0e80*/ 	.word	index@(_Z9cuda_gemmIiLi128ELi8ELi1ELi128ELi16ELi16ELi0EEviiiPT_S1_S1_ii)
        /*0e84*/ 	.word	0x00000038


	//----- nvinfo : EIATTR_FRAME_SIZE
	.align		4
.L_619:
        /*0e88*/ 	.byte	0x04, 0x11
        /*0e8a*/ 	.short	(.L_621 - .L_620)
	.align		4
.L_620:
        /*0e8c*/ 	.word	index@(_Z9cuda_gemmIiLi128ELi8ELi1ELi128ELi16ELi16ELi0EEviiiPT_S1_S1_ii)
        /*0e90*/ 	.word	0x00000000


	//----- nvinfo : EIATTR_REGCOUNT
	.align		4
.L_621:
        /*0e94*/ 	.byte	0x04, 0x2f
        /*0e96*/ 	.short	(.L_623 - .L_622)
	.align		4
.L_622:
        /*0e98*/ 	.word	index@(_Z9cuda_gemmIiLi128ELi8ELi1ELi128ELi16ELi16ELi1EEviiiPT_S1_S1_ii)
        /*0e9c*/ 	.word	0x00000038


	//----- nvinfo : EIATTR_FRAME_SIZE
	.align		4
.L_623:
        /*0ea0*/ 	.byte	0x04, 0x11
        /*0ea2*/ 	.short	(.L_625 - .L_624)
	.align		4
.L_624:
        /*0ea4*/ 	.word	index@($__internal_86_$__cuda_sm20_div_u16)
        /*0ea8*/ 	.word	0x00000000


	//----- nvinfo : EIATTR_FRAME_SIZE
	.align		4
.L_625:
        /*0eac*/ 	.byte	0x04, 0x11
        /*0eae*/ 	.short	(.L_627 - .L_626)
	.align		4
.L_626:
        /*0eb0*/ 	.word	index@(_Z9cuda_gemmIiLi128ELi8ELi1ELi128ELi16ELi16ELi1EEviiiPT_S1_S1_ii)
        /*0eb4*/ 	.word	0x00000000


	//----- nvinfo : EIATTR_REGCOUNT
	.align		4
.L_627:
        /*0eb8*/ 	.byte	0x04, 0x2f
        /*0eba*/ 	.short	(.L_629 - .L_628)
	.align		4
.L_628:
        /*0ebc*/ 	.word	index@(_Z9cuda_gemmIiLi128ELi8ELi1ELi128ELi32ELi32ELi0EEviiiPT_S1_S1_ii)
        /*0ec0*/ 	.word	0x00000080


	//----- nvinfo : EIATTR_FRAME_SIZE
	.align		4
.L_629:
        /*0ec4*/ 	.byte	0x04, 0x11
        /*0ec6*/ 	.short	(.L_631 - .L_630)
	.align		4
.L_630:
        /*0ec8*/ 	.word	index@(_Z9cuda_gemmIiLi128ELi8ELi1ELi128ELi32ELi32ELi0EEviiiPT_S1_S1_ii)
        /*0ecc*/ 	.word	0x00000000


	//----- nvinfo : EIATTR_REGCOUNT
	.align		4
.L_631:
        /*0ed0*/ 	.byte	0x04, 0x2f
        /*0ed2*/ 	.short	(.L_633 - .L_632)
	.align		4
.L_632:
        /*0ed4*/ 	.word	index@(_Z9cuda_gemmIiLi128ELi8ELi1ELi128ELi32ELi32ELi1EEviiiPT_S1_S1_ii)
        /*0ed8*/ 	.word	0x00000080


	//----- nvinfo : EIATTR_FRAME_SIZE
	.align		4
.L_633:
        /*0edc*/ 	.byte	0x04, 0x11
        /*0ede*/ 	.short	(.L_635 - .L_634)
	.align		4
.L_634:
        /*0ee0*/ 	.word	index@($__internal_85_$__cuda_sm20_div_u16)
        /*0ee4*/ 	.word	0x00000000


	//----- nvinfo : EIATTR_FRAME_SIZE
	.align		4
.L_635:
        /*0ee8*/ 	.byte	0x04, 0x11
        /*0eea*/ 	.short	(.L_637 - .L_636)
	.align		4
.L_636:
        /*0eec*/ 	.word	index@(_Z9cuda_gemmIiLi128ELi8ELi1ELi128ELi32ELi32ELi1EEviiiPT_S1_S1_ii)
        /*0ef0*/ 	.word	0x00000000


	//----- nvinfo : EIATTR_REGCOUNT
	.align		4
.L_637:
        /*0ef4*/ 	.byte	0x04, 0x2f
        /*0ef6*/ 	.short	(.L_639 - .L_638)
	.align		4
.L_638:
        /*0ef8*/ 	.word	index@(_Z9cuda_gemmIiLi128ELi8ELi1ELi128ELi64ELi64ELi0EEviiiPT_S1_S1_ii)
        /*0efc*/ 	.word	0x0000007f


	//----- nvinfo : EIATTR_FRAME_SIZE
	.align		4
.L_639:
        /*0f00*/ 	.byte	0x04, 0x11
        /*0f02*/ 	.short	(.L_641 - .L_640)
	.align		4
.L_640:
        /*0f04*/ 	.word	index@(_Z9cuda_gemmIiLi128ELi8ELi1ELi128ELi64ELi64ELi0EEviiiPT_S1_S1_ii)
        /*0f08*/ 	.word	0x00000000


	//----- nvinfo : EIATTR_REGCOUNT
	.align		4
.L_641:
        /*0f0c*/ 	.byte	0x04, 0x2f
        /*0f0e*/ 	.short	(.L_643 - .L_642)
	.align		4
.L_642:
        /*0f10*/ 	.word	index@(_Z9cuda_gemmIiLi128ELi8ELi1ELi128ELi64ELi64ELi1EEviiiPT_S1_S1_ii)
        /*0f14*/ 	.word	0x00000050


	//----- nvinfo : EIATTR_FRAME_SIZE
	.align		4
.L_643:
        /*0f18*/ 	.byte	0x04, 0x11
        /*0f1a*/ 	.short	(.L_645 - .L_644)
	.align		4
.L_644:
        /*0f1c*/ 	.word	index@($__internal_84_$__cuda_sm20_div_u16)
        /*0f20*/ 	.word	0x00000000


	//----- nvinfo : EIATTR_FRAME_SIZE
	.align		4
.L_645:
        /*0f24*/ 	.byte	0x04, 0x11
        /*0f26*/ 	.short	(.L_647 - .L_646)
	.align		4
.L_646:
        /*0f28*/ 	.word	index@(_Z9cuda_gemmIiLi128ELi8ELi1ELi128ELi64ELi64ELi1EEviiiPT_S1_S1_ii)
        /*0f2c*/ 	.word	0x00000000


	//----- nvinfo : EIATTR_REGCOUNT
	.align		4
.L_647:
        /*0f30*/ 	.byte	0x04, 0x2f
        /*0f32*/ 	.short	(.L_649 - .L_648)
	.align		4
.L_648:
        /*0f34*/ 	.word	index@(_Z9cuda_gemmIiLi128ELi8ELi1ELi256ELi2ELi2ELi0EEviiiPT_S1_S1_ii)
        /*0f38*/ 	.word	0x00000020


	//----- nvinfo : EIATTR_FRAME_SIZE
	.align		4
.L_649:
        /*0f3c*/ 	.byte	0x04, 0x11
        /*0f3e*/ 	.short	(.L_651 - .L_650)
	.align		4
.L_650:
        /*0f40*/ 	.word	index@($__internal_83_$__cuda_sm20_div_u16)
        /*0f44*/ 	.word	0x00000000


	//----- nvinfo : EIATTR_FRAME_SIZE
	.align		4
.L_651:
        /*0f48*/ 	.byte	0x04, 0x11
        /*0f4a*/ 	.short	(.L_653 - .L_652)
	.align		4
.L_652:
        /*0f4c*/ 	.word	index@(_Z9cuda_gemmIiLi128ELi8ELi1ELi256ELi2ELi2ELi0EEviiiPT_S1_S1_ii)
        /*0f50*/ 	.word	0x00000000


	//----- nvinfo : EIATTR_REGCOUNT
	.align		4
.L_653:
        /*0f54*/ 	.byte	0x04, 0x2f
        /*0f56*/ 	.short	(.L_655 - .L_654)
	.align		4
.L_654:
        /*0f58*/ 	.word	index@(_Z9cuda_gemmIiLi128ELi8ELi1ELi256ELi2ELi2ELi1EEviiiPT_S1_S1_ii)
        /*0f5c*/ 	.word	0x00000020


	//----- nvinfo : EIATTR_FRAME_SIZE
	.align		4
.L_655:
        /*0f60*/ 	.byte	0x04, 0x11
        /*0f62*/ 	.short	(.L_657 - .L_656)
	.align		4
.L_656:
        /*0f64*/ 	.word	index@($__internal_82_$__cuda_sm20_div_u16)
        /*0f68*/ 	.word	0x00000000


	//----- nvinfo : EIATTR_FRAME_SIZE
	.align		4
.L_657:
        /*0f6c*/ 	.byte	0x04, 0x11
        /*0f6e*/ 	.short	(.L_659 - .L_658)
	.align		4
.L_658:
        /*0f70*/ 	.word	index@(_Z9cuda_gemmIiLi128ELi8ELi1ELi256ELi2ELi2ELi1EEviiiPT_S1_S1_ii)
        /*0f74*/ 	.word	0x00000000


	//----- nvinfo : EIATTR_REGCOUNT
	.align		4
.L_659:
        /*0f78*/ 	.byte	0x04, 0x2f
        /*0f7a*/ 	.short	(.L_661 - .L_660)
	.align		4
.L_660:
        /*0f7c*/ 	.word	index@(_Z9cuda_gemmIiLi128ELi8ELi1ELi256ELi4ELi4ELi0EEviiiPT_S1_S1_ii)
        /*0f80*/ 	.word	0x00000026


	//----- nvinfo : EIATTR_FRAME_SIZE
	.align		4
.L_661:
        /*0f84*/ 	.byte	0x04, 0x11
        /*0f86*/ 	.short	(.L_663 - .L_662)
	.align		4
.L_662:
        /*0f88*/ 	.word	index@($__internal_81_$__cuda_sm20_div_u16)
        /*0f8c*/ 	.word	0x00000000


	//----- nvinfo : EIATTR_FRAME_SIZE
	.align		4
.L_663:
        /*0f90*/ 	.byte	0x04, 0x11
        /*0f92*/ 	.short	(.L_665 - .L_664)
	.align		4
.L_664:
        /*0f94*/ 	.word	index@(_Z9cuda_gemmIiLi128ELi8ELi1ELi256ELi4ELi4ELi0EEviiiPT_S1_S1_ii)
        /*0f98*/ 	.word	0x00000000


	//----- nvinfo : EIATTR_REGCOUNT
	.align		4
.L_665:
        /*0f9c*/ 	.byte	0x04, 0x2f
        /*0f9e*/ 	.short	(.L_667 - .L_666)
	.align		4
.L_666:
        /*0fa0*/ 	.word	index@(_Z9cuda_gemmIiLi128ELi8ELi1ELi256ELi4ELi4ELi1EEviiiPT_S1_S1_ii)
        /*0fa4*/ 	.word	0x00000028


	//----- nvinfo : EIATTR_FRAME_SIZE
	.align		4
.L_667:
        /*0fa8*/ 	.byte	0x04, 0x11
        /*0faa*/ 	.short	(.L_669 - .L_668)
	.align		4
.L_668:
        /*0fac*/ 	.word	index@($__internal_80_$__cuda_sm20_div_u16)
        /*0fb0*/ 	.word	0x00000000


	//----- nvinfo : EIATTR_FRAME_SIZE
	.align		4
.L_669:
        /*0fb4*/ 	.byte	0x04, 0x11
        /*0fb6*/ 	.short	(.L_671 - .L_670)
	.align		4
.L_670:
        /*0fb8*/ 	.word	index@(_Z9cuda_gemmIiLi128ELi8ELi1ELi256ELi4ELi4ELi1EEviiiPT_S1_S1_ii)
        /*0fbc*/ 	.word	0x00000000


	//----- nvinfo : EIATTR_REGCOUNT
	.align		4
.L_671:
        /*0fc0*/ 	.byte	0x04, 0x2f
        /*0fc2*/ 	.short	(.L_673 - .L_672)
	.align		4
.L_672:
        /*0fc4*/ 	.word	index@(_Z9cuda_gemmIiLi128ELi8ELi1ELi256ELi8ELi8ELi0EEviiiPT_S1_S1_ii)
        /*0fc8*/ 	.word	0x00000037


	//----- nvinfo : EIATTR_FRAME_SIZE
	.align		4
.L_673:
        /*0fcc*/ 	.byte	0x04, 0x11
        /*0fce*/ 	.short	(.L_675 - .L_674)
	.align		4
.L_674:
        /*0fd0*/ 	.word	index@($__internal_79_$__cuda_sm20_div_u16)
        /*0fd4*/ 	.word	0x00000000


	//----- nvinfo : EIATTR_FRAME_SIZE
	.align		4
.L_675:
        /*0fd8*/ 	.byte	0x04, 0x11
        /*0fda*/ 	.short	(.L_677 - .L_676)
	.align		4
.L_676:
        /*0fdc*/ 	.word	index@(_Z9cuda_gemmIiLi128ELi8ELi1ELi256ELi8ELi8ELi0EEviiiPT_S1_S1_ii)
        /*0fe0*/ 	.word	0x00000000


	//----- nvinfo : EIATTR_REGCOUNT
	.align		4
.L_677:
        /*0fe4*/ 	.byte	0x04, 0x2f
        /*0fe6*/ 	.short	(.L_679 - .L_678)
	.align		4
.L_678:
        /*0fe8*/ 	.word	index@(_Z9cuda_gemmIiLi128ELi8ELi1ELi256ELi8ELi8ELi1EEviiiPT_S1_S1_ii)
        /*0fec*/ 	.word	0x00000028


	//----- nvinfo : EIATTR_FRAME_SIZE
	.align		4
.L_679:
        /*0ff0*/ 	.byte	0x04, 0x11
        /*0ff2*/ 	.short	(.L_681 - .L_680)
	.align		4
.L_680:
        /*0ff4*/ 	.word	index@($__internal_78_$__cuda_sm20_div_u16)
        /*0ff8*/ 	.word	0x00000000


	//----- nvinfo : EIATTR_FRAME_SIZE
	.align		4
.L_681:
        /*0ffc*/ 	.byte	0x04, 0x11
        /*0ffe*/ 	.short	(.L_683 - .L_682)
	.align		4
.L_682:
        /*1000*/ 	.word	index@(_Z9cuda_gemmIiLi128ELi8ELi1ELi256ELi8ELi8ELi1EEviiiPT_S1_S1_ii)
        /*1004*/ 	.word	0x00000000


	//----- nvinfo : EIATTR_REGCOUNT
	.align		4
.L_683:
        /*1008*/ 	.byte	0x04, 0x2f
        /*100a*/ 	.short	(.L_685 - .L_684)
	.align		4
.L_684:
        /*100c*/ 	.word	index@(_Z9cuda_gemmIiLi128ELi8ELi1ELi256ELi16ELi16ELi0EEviiiPT_S1_S1_ii)
        /*1010*/ 	.word	0x00000057


	//----- nvinfo : EIATTR_FRAME_SIZE
	.align		4
.L_685:
        /*1014*/ 	.byte	0x04, 0x11
        /*1016*/ 	.short	(.L_687 - .L_686)
	.align		4
.L_686:
        /*1018*/ 	.word	index@($__internal_77_$__cuda_sm20_div_u16)
        /*101c*/ 	.word	0x00000000


	//----- nvinfo : EIATTR_FRAME_SIZE
	.align		4
.L_687:
        /*1020*/ 	.byte	0x04, 0x11
        /*1022*/ 	.short	(.L_689 - .L_688)
	.align		4
.L_688:
        /*1024*/ 	.word	index@(_Z9cuda_gemmIiLi128ELi8ELi1ELi256ELi16ELi16ELi0EEviiiPT_S1_S1_ii)
        /*1028*/ 	.word	0x00000000


	//----- nvinfo : EIATTR_REGCOUNT
	.align		4
.L_689:
        /*102c*/ 	.byte	0x04, 0x2f
        /*102e*/ 	.short	(.L_691 - .L_690)
	.align		4
.L_690:
        /*1030*/ 	.word	index@(_Z9cuda_gemmIiLi128ELi8ELi1ELi256ELi16ELi16ELi1EEviiiPT_S1_S1_ii)
        /*1034*/ 	.word	0x00000038


	//----- nvinfo : EIATTR_FRAME_SIZE
	.align		4
.L_691:
        /*1038*/ 	.byte	0x04, 0x11
        /*103a*/ 	.short	(.L_693 - .L_692)
	.align		4
.L_692:
        /*103c*/ 	.word	index@($__internal_76_$__cuda_sm20_div_u16)
        /*1040*/ 	.word	0x00000000


	//----- nvinfo : EIATTR_FRAME_SIZE
	.align		4
.L_693:
        /*1044*/ 	.byte	0x04, 0x11
        /*1046*/ 	.short	(.L_695 - .L_694)
	.align		4
.L_694:
        /*1048*/ 	.word	index@(_Z9cuda_gemmIiLi128ELi8ELi1ELi256ELi16ELi16ELi1EEviiiPT_S1_S1_ii)
        /*104c*/ 	.word	0x00000000


	//----- nvinfo : EIATTR_REGCOUNT
	.align		4
.L_695:
        /*1050*/ 	.byte	0x04, 0x2f
        /*1052*/ 	.short	(.L_697 - .L_696)
	.align		4
.L_696:
        /*1054*/ 	.word	index@(_Z9cuda_gemmIiLi128ELi8ELi1ELi256ELi32ELi32ELi0EEviiiPT_S1_S1_ii)
        /*1058*/ 	.word	0x0000009e


	//----- nvinfo : EIATTR_FRAME_SIZE
	.align		4
.L_697:
        /*105c*/ 	.byte	0x04, 0x11
        /*105e*/ 	.short	(.L_699 - .L_698)
	.align		4
.L_698:
        /*1060*/ 	.word	index@($__internal_75_$__cuda_sm20_div_u16)
        /*1064*/ 	.word	0x00000000


	//----- nvinfo : EIATTR_FRAME_SIZE
	.align		4
.L_699:
        /*1068*/ 	.byte	0x04, 0x11
        /*106a*/ 	.short	(.L_701 - .L_700)
	.align		4
.L_700:
        /*106c*/ 	.word	index@(_Z9cuda_gemmIiLi128ELi8ELi1ELi256ELi32ELi32ELi0EEviiiPT_S1_S1_ii)
        /*1070*/ 	.word	0x00000000


	//----- nvinfo : EIATTR_REGCOUNT
	.align		4
.L_701:
        /*1074*/ 	.byte	0x04, 0x2f
        /*1076*/ 	.short	(.L_703 - .L_702)
	.align		4
.L_702:
        /*1078*/ 	.word	index@(_Z9cuda_gemmIiLi128ELi8ELi1ELi256ELi32ELi32ELi1EEviiiPT_S1_S1_ii)
        /*107c*/ 	.word	0x00000080


	//----- nvinfo : EIATTR_FRAME_SIZE
	.align		4
.L_703:
        /*1080*/ 	.byte	0x04, 0x11
        /*1082*/ 	.short	(.L_705 - .L_704)
	.align		4
.L_704:
        /*1084*/ 	.word	index@($__internal_74_$__cuda_sm20_div_u16)
        /*1088*/ 	.word	0x00000000


	//----- nvinfo : EIATTR_FRAME_SIZE
	.align		4
.L_705:
        /*108c*/ 	.byte	0x04, 0x11
        /*108e*/ 	.short	(.L_707 - .L_706)
	.align		4
.L_706:
        /*1090*/ 	.word	index@(_Z9cuda_gemmIiLi128ELi8ELi1ELi256ELi32ELi32ELi1EEviiiPT_S1_S1_ii)
        /*1094*/ 	.word	0x00000000


	//----- nvinfo : EIATTR_REGCOUNT
	.align		4
.L_707:
        /*1098*/ 	.byte	0x04, 0x2f
        /*109a*/ 	.short	(.L_709 - .L_708)
	.align		4
.L_708:
        /*109c*/ 	.word	index@(_Z9cuda_gemmIiLi128ELi8ELi1ELi256ELi64ELi64ELi0EEviiiPT_S1_S1_ii)
        /*10a0*/ 	.word	0x0000007e


	//----- nvinfo : EIATTR_FRAME_SIZE
	.align		4
.L_709:
        /*10a4*/ 	.byte	0x04, 0x11
        /*10a6*/ 	.short	(.L_711 - .L_710)
	.align		4
.L_710:
        /*10a8*/ 	.word	index@($__internal_73_$__cuda_sm20_div_u16)
        /*10ac*/ 	.word	0x00000000


	//----- nvinfo : EIATTR_FRAME_SIZE
	.align		4
.L_711:
        /*10b0*/ 	.byte	0x04, 0x11
        /*10b2*/ 	.short	(.L_713 - .L_712)
	.align		4
.L_712:
        /*10b4*/ 	.word	index@(_Z9cuda_gemmIiLi128ELi8ELi1ELi256ELi64ELi64ELi0EEviiiPT_S1_S1_ii)
        /*10b8*/ 	.word	0x00000000


	//----- nvinfo : EIATTR_REGCOUNT
	.align		4
.L_713:
        /*10bc*/ 	.byte	0x04, 0x2f
        /*10be*/ 	.short	(.L_715 - .L_714)
	.align		4
.L_714:
        /*10c0*/ 	.word	index@(_Z9cuda_gemmIiLi128ELi8ELi1ELi256ELi64ELi64ELi1EEviiiPT_S1_S1_ii)
        /*10c4*/ 	.word	0x0000004f


	//----- nvinfo : EIATTR_FRAME_SIZE
	.align		4
.L_715:
        /*10c8*/ 	.byte	0x04, 0x11
        /*10ca*/ 	.short	(.L_717 - .L_716)
	.align		4
.L_716:
        /*10cc*/ 	.word	index@($__internal_72_$__cuda_sm20_div_u16)
        /*10d0*/ 	.word	0x00000000


	//----- nvinfo : EIATTR_FRAME_SIZE
	.align		4
.L_717:
        /*10d4*/ 	.byte	0x04, 0x11
        /*10d6*/ 	.short	(.L_719 - .L_718)
	.align		4
.L_718:
        /*10d8*/ 	.word	index@(_Z9cuda_gemmIiLi128ELi8ELi1ELi256ELi64ELi64ELi1EEviiiPT_S1_S1_ii)
        /*10dc*/ 	.word	0x00000000


	//----- nvinfo : EIATTR_REGCOUNT
	.align		4
.L_719:
        /*10e0*/ 	.byte	0x04, 0x2f
        /*10e2*/ 	.short	(.L_721 - .L_720)
	.align		4
.L_720:
        /*10e4*/ 	.word	index@(_Z9cuda_gemmIiLi128ELi8ELi1ELi512ELi2ELi2ELi0EEviiiPT_S1_S1_ii)
        /*10e8*/ 	.word	0x00000020


	//----- nvinfo : EIATTR_FRAME_SIZE
	.align		4
.L_721:
        /*10ec*/ 	.byte	0x04, 0x11
        /*10ee*/ 	.short	(.L_723 - .L_722)
	.align		4
.L_722:
        /*10f0*/ 	.word	index@($__internal_71_$__cuda_sm20_div_u16)
        /*10f4*/ 	.word	0x00000000


	//----- nvinfo : EIATTR_FRAME_SIZE
	.align		4
.L_723:
        /*10f8*/ 	.byte	0x04, 0x11
        /*10fa*/ 	.short	(.L_725 - .L_724)
	.align		4
.L_724:
        /*10fc*/ 	.word	index@(_Z9cuda_gemmIiLi128ELi8ELi1ELi512ELi2ELi2ELi0EEviiiPT_S1_S1_ii)
        /*1100*/ 	.word	0x00000000


	//----- nvinfo : EIATTR_REGCOUNT
	.align		4
.L_725:
        /*1104*/ 	.byte	0x04, 0x2f
        /*1106*/ 	.short	(.L_727 - .L_726)
	.align		4
.L_726:
        /*1108*/ 	.word	index@(_Z9cuda_gemmIiLi128ELi8ELi1ELi512ELi2ELi2ELi1EEviiiPT_S1_S1_ii)
        /*110c*/ 	.word	0x00000020


	//----- nvinfo : EIATTR_FRAME_SIZE
	.align		4
.L_727:
        /*1110*/ 	.byte	0x04, 0x11
        /*1112*/ 	.short	(.L_729 - .L_728)
	.align		4
.L_728:
        /*1114*/ 	.word	index@($__internal_70_$__cuda_sm20_div_u16)
        /*1118*/ 	.word	0x00000000


	//----- nvinfo : EIATTR_FRAME_SIZE
	.align		4
.L_729:
        /*111c*/ 	.byte	0x04, 0x11
        /*111e*/ 	.short	(.L_731 - .L_730)
	.align		4
.L_730:
        /*1120*/ 	.word	index@(_Z9cuda_gemmIiLi128ELi8ELi1ELi512ELi2ELi2ELi1EEviiiPT_S1_S1_ii)
        /*1124*/ 	.word	0x00000000


	//----- nvinfo : EIATTR_REGCOUNT
	.align		4
.L_731:
        /*1128*/ 	.byte	0x04, 0x2f
        /*112a*/ 	.short	(.L_733 - .L_732)
	.align		4
.L_732:
        /*112c*/ 	.word	index@(_Z9cuda_gemmIiLi128ELi8ELi1ELi512ELi4ELi4ELi0EEviiiPT_S1_S1_ii)
        /*1130*/ 	.word	0x00000020


	//----- nvinfo : EIATTR_FRAME_SIZE
	.align		4
.L_733:
        /*1134*/ 	.byte	0x04, 0x11
        /*1136*/ 	.short	(.L_735 - .L_734)
	.align		4
.L_734:
        /*1138*/ 	.word	index@($__internal_69_$__cuda_sm20_div_u16)
        /*113c*/ 	.word	0x00000000


	//----- nvinfo : EIATTR_FRAME_SIZE
	.align		4
.L_735:
        /*1140*/ 	.byte	0x04, 0x11
        /*1142*/ 	.short	(.L_737 - .L_736)
	.align		4
.L_736:
        /*1144*/ 	.word	index@(_Z9cuda_gemmIiLi128ELi8ELi1ELi512ELi4ELi4ELi0EEviiiPT_S1_S1_ii)
        /*1148*/ 	.word	0x00000000


	//----- nvinfo : EIATTR_REGCOUNT
	.align		4
.L_737:
        /*114c*/ 	.byte	0x04, 0x2f
        /*114e*/ 	.short	(.L_739 - .L_738)
	.align		4
.L_738:
        /*1150*/ 	.word	index@(_Z9cuda_gemmIiLi128ELi8ELi1ELi512ELi4ELi4ELi1EEviiiPT_S1_S1_ii)
        /*1154*/ 	.word	0x00000020


	//----- nvinfo : EIATTR_FRAME_SIZE
	.align		4
.L_739:
        /*1158*/ 	.byte	0x04, 0x11
        /*115a*/ 	.short	(.L_741 - .L_740)
	.align		4
.L_740:
        /*115c*/ 	.word	index@($__internal_68_$__cuda_sm20_div_u16)
        /*1160*/ 	.word	0x00000000


	//----- nvinfo : EIATTR_FRAME_SIZE
	.align		4
.L_741:
        /*1164*/ 	.byte	0x04, 0x11
        /*1166*/ 	.short	(.L_743 - .L_742)
	.align		4
.L_742:
        /*1168*/ 	.word	index@(_Z9cuda_gemmIiLi128ELi8ELi1ELi512ELi4ELi4ELi1EEviiiPT_S1_S1_ii)
        /*116c*/ 	.word	0x00000000


	//----- nvinfo : EIATTR_REGCOUNT
	.align		4
.L_743:
        /*1170*/ 	.byte	0x04, 0x2f
        /*1172*/ 	.short	(.L_745 - .L_744)
	.align		4
.L_744:
        /*1174*/ 	.word	index@(_Z9cuda_gemmIiLi128ELi8ELi1ELi512ELi8ELi8ELi0EEviiiPT_S1_S1_ii)
        /*1178*/ 	.word	0x00000033


	//----- nvinfo : EIATTR_FRAME_SIZE
	.align		4
.L_745:
        /*117c*/ 	.byte	0x04, 0x11
        /*117e*/ 	.short	(.L_747 - .L_746)
	.align		4
.L_746:
        /*1180*/ 	.word	index@($__internal_67_$__cuda_sm20_div_u16)
        /*1184*/ 	.word	0x00000000


	//----- nvinfo : EIATTR_FRAME_SIZE
	.align		4
.L_747:
        /*1188*/ 	.byte	0x04, 0x11
        /*118a*/ 	.short	(.L_749 - .L_748)
	.align		4
.L_748:
        /*118c*/ 	.word	index@(_Z9cuda_gemmIiLi128ELi8ELi1ELi512ELi8ELi8ELi0EEviiiPT_S1_S1_ii)
        /*1190*/ 	.word	0x00000000


	//----- nvinfo : EIATTR_REGCOUNT
	.align		4
.L_749:
        /*1194*/ 	.byte	0x04, 0x2f
        /*1196*/ 	.short	(.L_751 - .L_750)
	.align		4
.L_750:
        /*1198*/ 	.word	index@(_Z9cuda_gemmIiLi128ELi8ELi1ELi512ELi8ELi8ELi1EEviiiPT_S1_S1_ii)
        /*119c*/ 	.word	0x00000028


	//----- nvinfo : EIATTR_FRAME_SIZE
	.align		4
.L_751:
        /*11a0*/ 	.byte	0x04, 0x11
        /*11a2*/ 	.short	(.L_753 - .L_752)
	.align		4
.L_752:
        /*11a4*/ 	.word	index@($__internal_66_$__cuda_sm20_div_u16)
        /*11a8*/ 	.word	0x00000000


	//----- nvinfo : EIATTR_FRAME_SIZE
	.align		4
.L_753:
        /*11ac*/ 	.byte	0x04, 0x11
        /*11ae*/ 	.short	(.L_755 - .L_754)
	.align		4
.L_754:
        /*11b0*/ 	.word	index@(_Z9cuda_gemmIiLi128ELi8ELi1ELi512ELi8ELi8ELi1EEviiiPT_S1_S1_ii)
        /*11b4*/ 	.word	0x00000000


	//----- nvinfo : EIATTR_REGCOUNT
	.align		4
.L_755:
        /*11b8*/ 	.byte	0x04, 0x2f
        /*11ba*/ 	.short	(.L_757 - .L_756)
	.align		4
.L_756:
        /*11bc*/ 	.word	index@(_Z9cuda_gemmIiLi128ELi8ELi1ELi512ELi16ELi16ELi0EEviiiPT_S1_S1_ii)
        /*11c0*/ 	.word	0x00000055


	//----- nvinfo : EIATTR_FRAME_SIZE
	.align		4
.L_757:
        /*11c4*/ 	.byte	0x04, 0x11
        /*11c6*/ 	.short	(.L_759 - .L_758)
	.align		4
.L_758:
        /*11c8*/ 	.word	index@($__internal_65_$__cuda_sm20_div_u16)
        /*11cc*/ 	.word	0x00000000


	//----- nvinfo : EIATTR_FRAME_SIZE
	.align		4
.L_759:
        /*11d0*/ 	.byte	0x04, 0x11
        /*11d2*/ 	.short	(.L_761 - .L_760)
	.align		4
.L_760:
        /*11d4*/ 	.word	index@(_Z9cuda_gemmIiLi128ELi8ELi1ELi512ELi16ELi16ELi0EEviiiPT_S1_S1_ii)
        /*11d8*/ 	.word	0x00000000


	//----- nvinfo : EIATTR_REGCOUNT
	.align		4
.L_761:
        /*11dc*/ 	.byte	0x04, 0x2f
        /*11de*/ 	.short	(.L_763 - .L_762)
	.align		4
.L_762:
        /*11e0*/ 	.word	index@(_Z9cuda_gemmIiLi128ELi8ELi1ELi512ELi16ELi16ELi1EEviiiPT_S1_S1_ii)
        /*11e4*/ 	.word	0x00000040


	//----- nvinfo : EIATTR_FRAME_SIZE
	.align		4
.L_763:
        /*11e8*/ 	.byte	0x04, 0x11
        /*11ea*/ 	.short	(.L_765 - .L_764)
	.align		4
.L_764:
        /*11ec*/ 	.word	index@($__internal_64_$__cuda_sm20_div_u16)
        /*11f0*/ 	.word	0x00000000


	//----- nvinfo : EIATTR_FRAME_SIZE
	.align		4
.L_765:
        /*11f4*/ 	.byte	0x04, 0x11
        /*11f6*/ 	.short	(.L_767 - .L_766)
	.align		4
.L_766:
        /*11f8*/ 	.word	index@(_Z9cuda_gemmIiLi128ELi8ELi1ELi512ELi16ELi16ELi1EEviiiPT_S1_S1_ii)
        /*11fc*/ 	.word	0x00000000


	//----- nvinfo : EIATTR_REGCOUNT
	.align		4
.L_767:
        /*1200*/ 	.byte	0x04, 0x2f
        /*1202*/ 	.short	(.L_769 - .L_768)
	.align		4
.L_768:
        /*1204*/ 	.word	index@(_Z9cuda_gemmIiLi128ELi8ELi1ELi512ELi32ELi32ELi0EEviiiPT_S1_S1_ii)
        /*1208*/ 	.word	0x0000009c


	//----- nvinfo : EIATTR_FRAME_SIZE
	.align		4
.L_769:
        /*120c*/ 	.byte	0x04, 0x11
        /*120e*/ 	.short	(.L_771 - .L_770)
	.align		4
.L_770:
        /*1210*/ 	.word	index@($__internal_63_$__cuda_sm20_div_u16)
        /*1214*/ 	.word	0x00000000


	//----- nvinfo : EIATTR_FRAME_SIZE
	.align		4
.L_771:
        /*1218*/ 	.byte	0x04, 0x11
        /*121a*/ 	.short	(.L_773 - .L_772)
	.align		4
.L_772:
        /*121c*/ 	.word	index@(_Z9cuda_gemmIiLi128ELi8ELi1ELi512ELi32ELi32ELi0EEviiiPT_S1_S1_ii)
        /*1220*/ 	.word	0x00000000


	//----- nvinfo : EIATTR_REGCOUNT
	.align		4
.L_773:
        /*1224*/ 	.byte	0x04, 0x2f
        /*1226*/ 	.short	(.L_775 - .L_774)
	.align		4
.L_774:
        /*1228*/ 	.word	index@(_Z9cuda_gemmIiLi128ELi8ELi1ELi512ELi32ELi32ELi1EEviiiPT_S1_S1_ii)
        /*122c*/ 	.word	0x0000007e


	//----- nvinfo : EIATTR_FRAME_SIZE
	.align		4
.L_775:
        /*1230*/ 	.byte	0x04, 0x11
        /*1232*/ 	.short	(.L_777 - .L_776)
	.align		4
.L_776:
        /*1234*/ 	.word	index@($__internal_62_$__cuda_sm20_div_u16)
        /*1238*/ 	.word	0x00000000


	//----- nvinfo : EIATTR_FRAME_SIZE
	.align		4
.L_777:
        /*123c*/ 	.byte	0x04, 0x11
        /*123e*/ 	.short	(.L_779 - .L_778)
	.align		4
.L_778:
        /*1240*/ 	.word	index@(_Z9cuda_gemmIiLi128ELi8ELi1ELi512ELi32ELi32ELi1EEviiiPT_S1_S1_ii)
        /*1244*/ 	.word	0x00000000


	//----- nvinfo : EIATTR_REGCOUNT
	.align		4
.L_779:
        /*1248*/ 	.byte	0x04, 0x2f
        /*124a*/ 	.short	(.L_781 - .L_780)
	.align		4
.L_780:
        /*124c*/ 	.word	index@(_Z9cuda_gemmIiLi128ELi8ELi1ELi512ELi64ELi64ELi0EEviiiPT_S1_S1_ii)
        /*1250*/ 	.word	0x0000007e


	//----- nvinfo : EIATTR_FRAME_SIZE
	.align		4
.L_781:
        /*1254*/ 	.byte	0x04, 0x11
        /*1256*/ 	.short	(.L_783 - .L_782)
	.align		4
.L_782:
        /*1258*/ 	.word	index@($__internal_61_$__cuda_sm20_div_u16)
        /*125c*/ 	.word	0x00000000


	//----- nvinfo : EIATTR_FRAME_SIZE
	.align		4
.L_783:
        /*1260*/ 	.byte	0x04, 0x11
        /*1262*/ 	.short	(.L_785 - .L_784)
	.align		4
.L_784:
        /*1264*/ 	.word	index@(_Z9cuda_gemmIiLi128ELi8ELi1ELi512ELi64ELi64ELi0EEviiiPT_S1_S1_ii)
        /*1268*/ 	.word	0x00000000


	//----- nvinfo : EIATTR_REGCOUNT
	.align		4
.L_785:
        /*126c*/ 	.byte	0x04, 0x2f
        /*126e*/ 	.short	(.L_787 - .L_786)
	.align		4
.L_786:
        /*1270*/ 	.word	index@(_Z9cuda_gemmIiLi128ELi8ELi1ELi512ELi64ELi64ELi1EEviiiPT_S1_S1_ii)
        /*1274*/ 	.word	0x00000050


	//----- nvinfo : EIATTR_FRAME_SIZE
	.align		4
.L_787:
        /*1278*/ 	.byte	0x04, 0x11
        /*127a*/ 	.short	(.L_789 - .L_788)
	.align		4
.L_788:
        /*127c*/ 	.word	index@($__internal_60_$__cuda_sm20_div_u16)
        /*1280*/ 	.word	0x00000000


	//----- nvinfo : EIATTR_FRAME_SIZE
	.align		4
.L_789:
        /*1284*/ 	.byte	0x04, 0x11
        /*1286*/ 	.short	(.L_791 - .L_790)
	.align		4
.L_790:
        /*1288*/ 	.word	index@(_Z9cuda_gemmIiLi128ELi8ELi1ELi512ELi64ELi64ELi1EEviiiPT_S1_S1_ii)
        /*128c*/ 	.word	0x00000000


	//----- nvinfo : EIATTR_REGCOUNT
	.align		4
.L_791:
        /*1290*/ 	.byte	0x04, 0x2f
        /*1292*/ 	.short	(.L_793 - .L_792)
	.align		4
.L_792:
        /*1294*/ 	.word	index@(_Z9cuda_gemmIiLi128ELi8ELi1ELi1024ELi2ELi2ELi0EEviiiPT_S1_S1_ii)
        /*1298*/ 	.word	0x00000020


	//----- nvinfo : EIATTR_FRAME_SIZE
	.align		4
.L_793:
        /*129c*/ 	.byte	0x04, 0x11
        /*129e*/ 	.short	(.L_795 - .L_794)
	.align		4
.L_794:
        /*12a0*/ 	.word	index@($__internal_59_$__cuda_sm20_div_u16)
        /*12a4*/ 	.word	0x00000000


	//----- nvinfo : EIATTR_FRAME_SIZE
	.align		4
.L_795:
        /*12a8*/ 	.byte	0x04, 0x11
        /*12aa*/ 	.short	(.L_797 - .L_796)
	.align		4
.L_796:
        /*12ac*/ 	.word	index@(_Z9cuda_gemmIiLi128ELi8ELi1ELi1024ELi2ELi2ELi0EEviiiPT_S1_S1_ii)
        /*12b0*/ 	.word	0x00000000


	//----- nvinfo : EIATTR_REGCOUNT
	.align		4
.L_797:
        /*12b4*/ 	.byte	0x04, 0x2f
        /*12b6*/ 	.short	(.L_799 - .L_798)
	.align		4
.L_798:
        /*12b8*/ 	.word	index@(_Z9cuda_gemmIiLi128ELi8ELi1ELi1024ELi2ELi2ELi1EEviiiPT_S1_S1_ii)
        /*12bc*/ 	.word	0x00000020


	//----- nvinfo : EIATTR_FRAME_SIZE
	.align		4
.L_799:
        /*12c0*/ 	.byte	0x04, 0x11
        /*12c2*/ 	.short	(.L_801 - .L_800)
	.align		4
.L_800:
        /*12c4*/ 	.word	index@($__internal_58_$__cuda_sm20_div_u16)
        /*12c8*/ 	.word	0x00000000


	//----- nvinfo : EIATTR_FRAME_SIZE
	.align		4
.L_801:
        /*12cc*/ 	.byte	0x04, 0x11
        /*12ce*/ 	.short	(.L_803 - .L_802)
	.align		4
.L_802:
        /*12d0*/ 	.word	index@(_Z9cuda_gemmIiLi128ELi8ELi1ELi1024ELi2ELi2ELi1EEviiiPT_S1_S1_ii)
        /*12d4*/ 	.word	0x00000000


	//----- nvinfo : EIATTR_REGCOUNT
	.align		4
.L_803:
        /*12d8*/ 	.byte	0x04, 0x2f
        /*12da*/ 	.short	(.L_805 - .L_804)
	.align		4
.L_804:
        /*12dc*/ 	.word	index@(_Z9cuda_gemmIiLi128ELi8ELi1ELi1024ELi4ELi4ELi0EEviiiPT_S1_S1_ii)
        /*12e0*/ 	.word	0x00000020


	//----- nvinfo : EIATTR_FRAME_SIZE
	.align		4
.L_805:
        /*12e4*/ 	.byte	0x04, 0x11
        /*12e6*/ 	.short	(.L_807 - .L_806)
	.align		4
.L_806:
        /*12e8*/ 	.word	index@($__internal_57_$__cuda_sm20_div_u16)
        /*12ec*/ 	.word	0x00000000


	//----- nvinfo : EIATTR_FRAME_SIZE
	.align		4
.L_807:
        /*12f0*/ 	.byte	0x04, 0x11
        /*12f2*/ 	.short	(.L_809 - .L_808)
	.align		4
.L_808:
        /*12f4*/ 	.word	index@(_Z9cuda_gemmIiLi128ELi8ELi1ELi1024ELi4ELi4ELi0EEviiiPT_S1_S1_ii)
        /*12f8*/ 	.word	0x00000000


	//----- nvinfo : EIATTR_REGCOUNT
	.align		4
.L_809:
        /*12fc*/ 	.byte	0x04, 0x2f
        /*12fe*/ 	.short	(.L_811 - .L_810)
	.align		4
.L_810:
        /*1300*/ 	.word	index@(_Z9cuda_gemmIiLi128ELi8ELi1ELi1024ELi4ELi4ELi1EEviiiPT_S1_S1_ii)
        /*1304*/ 	.word	0x00000020


	//----- nvinfo : EIATTR_FRAME_SIZE
	.align		4
.L_811:
        /*1308*/ 	.byte	0x04, 0x11
        /*130a*/ 	.short	(.L_813 - .L_812)
	.align		4
.L_812:
        /*130c*/ 	.word	index@($__internal_56_$__cuda_sm20_div_u16)
        /*1310*/ 	.word	0x00000000


	//----- nvinfo : EIATTR_FRAME_SIZE
	.align		4
.L_813:
        /*1314*/ 	.byte	0x04, 0x11
        /*1316*/ 	.short	(.L_815 - .L_814)
	.align		4
.L_814:
        /*1318*/ 	.word	index@(_Z9cuda_gemmIiLi128ELi8ELi1ELi1024ELi4ELi4ELi1EEviiiPT_S1_S1_ii)
        /*131c*/ 	.word	0x00000000


	//----- nvinfo : EIATTR_REGCOUNT
	.align		4
.L_815:
        /*1320*/ 	.byte	0x04, 0x2f
        /*1322*/ 	.short	(.L_817 - .L_816)
	.align		4
.L_816:
        /*1324*/ 	.word	index@(_Z9cuda_gemmIiLi128ELi8ELi1ELi1024ELi8ELi8ELi0EEviiiPT_S1_S1_ii)
        /*1328*/ 	.word	0x00000033


	//----- nvinfo : EIATTR_FRAME_SIZE
	.align		4
.L_817:
        /*132c*/ 	.byte	0x04, 0x11
        /*132e*/ 	.short	(.L_819 - .L_818)
	.align		4
.L_818:
        /*1330*/ 	.word	index@($__internal_55_$__cuda_sm20_div_u16)
        /*1334*/ 	.word	0x00000000


	//----- nvinfo : EIATTR_FRAME_SIZE
	.align		4
.L_819:
        /*1338*/ 	.byte	0x04, 0x11
        /*133a*/ 	.short	(.L_821 - .L_820)
	.align		4
.L_820:
        /*133c*/ 	.word	index@(_Z9cuda_gemmIiLi128ELi8ELi1ELi1024ELi8ELi8ELi0EEviiiPT_S1_S1_ii)
        /*1340*/ 	.word	0x00000000


	//----- nvinfo : EIATTR_REGCOUNT
	.align		4
.L_821:
        /*1344*/ 	.byte	0x04, 0x2f
        /*1346*/ 	.short	(.L_823 - .L_822)
	.align		4
.L_822:
        /*1348*/ 	.word	index@(_Z9cuda_gemmIiLi128ELi8ELi1ELi1024ELi8ELi8ELi1EEviiiPT_S1_S1_ii)
        /*134c*/ 	.word	0x00000037


	//----- nvinfo : EIATTR_FRAME_SIZE
	.align		4
.L_823:
        /*1350*/ 	.byte	0x04, 0x11
        /*1352*/ 	.short	(.L_825 - .L_824)
	.align		4
.L_824:
        /*1354*/ 	.word	index@($__internal_54_$__cuda_sm20_div_u16)
        /*1358*/ 	.word	0x00000000


	//----- nvinfo : EIATTR_FRAME_SIZE
	.align		4
.L_825:
        /*135c*/ 	.byte	0x04, 0x11
        /*135e*/ 	.short	(.L_827 - .L_826)
	.align		4
.L_826:
        /*1360*/ 	.word	index@(_Z9cuda_gemmIiLi128ELi8ELi1ELi1024ELi8ELi8ELi1EEviiiPT_S1_S1_ii)
        /*1364*/ 	.word	0x00000000


	//----- nvinfo : EIATTR_REGCOUNT
	.align		4
.L_827:
        /*1368*/ 	.byte	0x04, 0x2f
        /*136a*/ 	.short	(.L_829 - .L_828)
	.align		4
.L_828:
        /*136c*/ 	.word	index@(_Z9cuda_gemmIiLi128ELi8ELi1ELi1024ELi16ELi16ELi0EEviiiPT_S1_S1_ii)
        /*1370*/ 	.word	0x00000055


	//----- nvinfo : EIATTR_FRAME_SIZE
	.align		4
.L_829:
        /*1374*/ 	.byte	0x04, 0x11
        /*1376*/ 	.short	(.L_831 - .L_830)
	.align		4
.L_830:
        /*1378*/ 	.word	index@($__internal_53_$__cuda_sm20_div_u16)
        /*137c*/ 	.word	0x00000000


	//----- nvinfo : EIATTR_FRAME_SIZE
	.align		4
.L_831:
        /*1380*/ 	.byte	0x04, 0x11
        /*1382*/ 	.short	(.L_833 - .L_832)
	.align		4
.L_832:
        /*1384*/ 	.word	index@(_Z9cuda_gemmIiLi128ELi8ELi1ELi1024ELi16ELi16ELi0EEviiiPT_S1_S1_ii)
        /*1388*/ 	.word	0x00000000


	//----- nvinfo : EIATTR_REGCOUNT
	.align		4
.L_833:
        /*138c*/ 	.byte	0x04, 0x2f
        /*138e*/ 	.short	(.L_835 - .L_834)
	.align		4
.L_834:
        /*1390*/ 	.word	index@(_Z9cuda_gemmIiLi128ELi8ELi1ELi1024ELi16ELi16ELi1EEviiiPT_S1_S1_ii)
        /*1394*/ 	.word	0x00000040


	//----- nvinfo : EIATTR_FRAME_SIZE
	.align		4
.L_835:
        /*1398*/ 	.byte	0x04, 0x11
        /*139a*/ 	.short	(.L_837 - .L_836)
	.align		4
.L_836:
        /*139c*/ 	.word	index@($__internal_52_$__cuda_sm20_div_u16)
        /*13a0*/ 	.word	0x00000000


	//----- nvinfo : EIATTR_FRAME_SIZE
	.align		4
.L_837:
        /*13a4*/ 	.byte	0x04, 0x11
        /*13a6*/ 	.short	(.L_839 - .L_838)
	.align		4
.L_838:
        /*13a8*/ 	.word	index@(_Z9cuda_gemmIiLi128ELi8ELi1ELi1024ELi16ELi16ELi1EEviiiPT_S1_S1_ii)
        /*13ac*/ 	.word	0x00000000


	//----- nvinfo : EIATTR_REGCOUNT
	.align		4
.L_839:
        /*13b0*/ 	.byte	0x04, 0x2f
        /*13b2*/ 	.short	(.L_841 - .L_840)
	.align		4
.L_840:
        /*13b4*/ 	.word	index@(_Z9cuda_gemmIiLi128ELi8ELi1ELi1024ELi32ELi32ELi0EEviiiPT_S1_S1_ii)
        /*13b8*/ 	.word	0x0000009c


	//----- nvinfo : EIATTR_FRAME_SIZE
	.align		4
.L_841:
        /*13bc*/ 	.byte	0x04, 0x11
        /*13be*/ 	.short	(.L_843 - .L_842)
	.align		4
.L_842:
        /*13c0*/ 	.word	index@($__internal_51_$__cuda_sm20_div_u16)
        /*13c4*/ 	.word	0x00000000


	//----- nvinfo : EIATTR_FRAME_SIZE
	.align		4
.L_843:
        /*13c8*/ 	.byte	0x04, 0x11
        /*13ca*/ 	.short	(.L_845 - .L_844)
	.align		4
.L_844:
        /*13cc*/ 	.word	index@(_Z9cuda_gemmIiLi128ELi8ELi1ELi1024ELi32ELi32ELi0EEviiiPT_S1_S1_ii)
        /*13d0*/ 	.word	0x00000000


	//----- nvinfo : EIATTR_REGCOUNT
	.align		4
.L_845:
        /*13d4*/ 	.byte	0x04, 0x2f
        /*13d6*/ 	.short	(.L_847 - .L_846)
	.align		4
.L_846:
        /*13d8*/ 	.word	index@(_Z9cuda_gemmIiLi128ELi8ELi1ELi1024ELi32ELi32ELi1EEviiiPT_S1_S1_ii)
        /*13dc*/ 	.word	0x0000007e


	//----- nvinfo : EIATTR_FRAME_SIZE
	.align		4
.L_847:
        /*13e0*/ 	.byte	0x04, 0x11
        /*13e2*/ 	.short	(.L_849 - .L_848)
	.align		4
.L_848:
        /*13e4*/ 	.word	index@($__internal_50_$__cuda_sm20_div_u16)
        /*13e8*/ 	.word	0x00000000


	//----- nvinfo : EIATTR_FRAME_SIZE
	.align		4
.L_849:
        /*13ec*/ 	.byte	0x04, 0x11
        /*13ee*/ 	.short	(.L_851 - .L_850)
	.align		4
.L_850:
        /*13f0*/ 	.word	index@(_Z9cuda_gemmIiLi128ELi8ELi1ELi1024ELi32ELi32ELi1EEviiiPT_S1_S1_ii)
        /*13f4*/ 	.word	0x00000000


	//----- nvinfo : EIATTR_REGCOUNT
	.align		4
.L_851:
        /*13f8*/ 	.byte	0x04, 0x2f
        /*13fa*/ 	.short	(.L_853 - .L_852)
	.align		4
.L_852:
        /*13fc*/ 	.word	index@(_Z9cuda_gemmIiLi128ELi8ELi1ELi1024ELi64ELi64ELi0EEviiiPT_S1_S1_ii)
        /*1400*/ 	.word	0x0000007e


	//----- nvinfo : EIATTR_FRAME_SIZE
	.align		4
.L_853:
        /*1404*/ 	.byte	0x04, 0x11
        /*1406*/ 	.short	(.L_855 - .L_854)
	.align		4
.L_854:
        /*1408*/ 	.word	index@($__internal_49_$__cuda_sm20_div_u16)
        /*140c*/ 	.word	0x00000000


	//----- nvinfo : EIATTR_FRAME_SIZE
	.align		4
.L_855:
        /*1410*/ 	.byte	0x04, 0x11
        /*1412*/ 	.short	(.L_857 - .L_856)
	.align		4
.L_856:
        /*1414*/ 	.word	index@(_Z9cuda_gemmIiLi128ELi8ELi1ELi1024ELi64ELi64ELi0EEviiiPT_S1_S1_ii)
        /*1418*/ 	.word	0x00000000


	//----- nvinfo : EIATTR_REGCOUNT
	.align		4
.L_857:
        /*141c*/ 	.byte	0x04, 0x2f
        /*141e*/ 	.short	(.L_859 - .L_858)
	.align		4
.L_858:
        /*1420*/ 	.word	index@(_Z9cuda_gemmIiLi128ELi8ELi1ELi1024ELi64ELi64ELi1EEviiiPT_S1_S1_ii)
        /*1424*/ 	.word	0x00000050


	//----- nvinfo : EIATTR_FRAME_SIZE
	.align		4
.L_859:
        /*1428*/ 	.byte	0x04, 0x11
        /*142a*/ 	.short	(.L_861 - .L_860)
	.align		4
.L_860:
        /*142c*/ 	.word	index@($__internal_48_$__cuda_sm20_div_u16)
        /*1430*/ 	.word	0x00000000


	//----- nvinfo : EIATTR_FRAME_SIZE
	.align		4
.L_861:
        /*1434*/ 	.byte	0x04, 0x11
        /*1436*/ 	.short	(.L_863 - .L_862)
	.align		4
.L_862:
        /*1438*/ 	.word	index@(_Z9cuda_gemmIiLi128ELi8ELi1ELi1024ELi64ELi64ELi1EEviiiPT_S1_S1_ii)
        /*143c*/ 	.word	0x00000000


	//----- nvinfo : EIATTR_REGCOUNT
	.align		4
.L_863:
        /*1440*/ 	.byte	0x04, 0x2f
        /*1442*/ 	.short	(.L_865 - .L_864)
	.align		4
.L_864:
        /*1444*/ 	.word	index@(_Z9cuda_gemmIiLi128ELi16ELi1ELi16ELi2ELi2ELi0EEviiiPT_S1_S1_ii)
        /*1448*/ 	.word	0x00000020


	//----- nvinfo : EIATTR_FRAME_SIZE
	.align		4
.L_865:
        /*144c*/ 	.byte	0x04, 0x11
        /*144e*/ 	.short	(.L_867 - .L_866)
	.align		4
.L_866:
        /*1450*/ 	.word	index@(_Z9cuda_gemmIiLi128ELi16ELi1ELi16ELi2ELi2ELi0EEviiiPT_S1_S1_ii)
        /*1454*/ 	.word	0x00000000


	//----- nvinfo : EIATTR_REGCOUNT
	.align		4
.L_867:
        /*1458*/ 	.byte	0x04, 0x2f
        /*145a*/ 	.short	(.L_869 - .L_868)
	.align		4
.L_868:
        /*145c*/ 	.word	index@(_Z9cuda_gemmIiLi128ELi16ELi1ELi16ELi2ELi2ELi1EEviiiPT_S1_S1_ii)
        /*1460*/ 	.word	0x00000020


	//----- nvinfo : EIATTR_FRAME_SIZE
	.align		4
.L_869:
        /*1464*/ 	.byte	0x04, 0x11
        /*1466*/ 	.short	(.L_871 - .L_870)
	.align		4
.L_870:
        /*1468*/ 	.word	index@(_Z9cuda_gemmIiLi128ELi16ELi1ELi16ELi2ELi2ELi1EEviiiPT_S1_S1_ii)
        /*146c*/ 	.word	0x00000000


	//----- nvinfo : EIATTR_REGCOUNT
	.align		4
.L_871:
        /*1470*/ 	.byte	0x04, 0x2f
        /*1472*/ 	.short	(.L_873 - .L_872)
	.align		4
.L_872:
        /*1474*/ 	.word	index@(_Z9cuda_gemmIiLi128ELi16ELi1ELi16ELi4ELi4ELi0EEviiiPT_S1_S1_ii)
        /*1478*/ 	.word	0x00000028


	//----- nvinfo : EIATTR_FRAME_SIZE
	.align		4
.L_873:
        /*147c*/ 	.byte	0x04, 0x11
        /*147e*/ 	.short	(.L_875 - .L_874)
	.align		4
.L_874:
        /*1480*/ 	.word	index@(_Z9cuda_gemmIiLi128ELi16ELi1ELi16ELi4ELi4ELi0EEviiiPT_S1_S1_ii)
        /*1484*/ 	.word	0x00000000


	//----- nvinfo : EIATTR_REGCOUNT
	.align		4
.L_875:
        /*1488*/ 	.byte	0x04, 0x2f
        /*148a*/ 	.short	(.L_877 - .L_876)
	.align		4
.L_876:
        /*148c*/ 	.word	index@(_Z9cuda_gemmIiLi128ELi16ELi1ELi16ELi4ELi4ELi1EEviiiPT_S1_S1_ii)
        /*1490*/ 	.word	0x00000020


	//----- nvinfo : EIATTR_FRAME_SIZE
	.align		4
.L_877:
        /*1494*/ 	.byte	0x04, 0x11
        /*1496*/ 	.short	(.L_879 - .L_878)
	.align		4
.L_878:
        /*1498*/ 	.word	index@(_Z9cuda_gemmIiLi128ELi16ELi1ELi16ELi4ELi4ELi1EEviiiPT_S1_S1_ii)
        /*149c*/ 	.word	0x00000000


	//----- nvinfo : EIATTR_REGCOUNT
	.align		4
.L_879:
        /*14a0*/ 	.byte	0x04, 0x2f
        /*14a2*/ 	.short	(.L_881 - .L_880)
	.align		4
.L_880:
        /*14a4*/ 	.word	index@(_Z9cuda_gemmIiLi128ELi16ELi1ELi16ELi8ELi8ELi0EEviiiPT_S1_S1_ii)
        /*14a8*/ 	.word	0x00000030


	//----- nvinfo : EIATTR_FRAME_SIZE
	.align		4
.L_881:
        /*14ac*/ 	.byte	0x04, 0x11
        /*14ae*/ 	.short	(.L_883 - .L_882)
	.align		4
.L_882:
        /*14b0*/ 	.word	index@(_Z9cuda_gemmIiLi128ELi16ELi1ELi16ELi8ELi8ELi0EEviiiPT_S1_S1_ii)
        /*14b4*/ 	.word	0x00000000


	//----- nvinfo : EIATTR_REGCOUNT
	.align		4
.L_883:
        /*14b8*/ 	.byte	0x04, 0x2f
        /*14ba*/ 	.short	(.L_885 - .L_884)
	.align		4
.L_884:
        /*14bc*/ 	.word	index@(_Z9cuda_gemmIiLi128ELi16ELi1ELi16ELi8ELi8ELi1EEviiiPT_S1_S1_ii)
        /*14c0*/ 	.word	0x00000030


	//----- nvinfo : EIATTR_FRAME_SIZE
	.align		4
.L_885:
        /*14c4*/ 	.byte	0x04, 0x11
        /*14c6*/ 	.short	(.L_887 - .L_886)
	.align		4
.L_886:
        /*14c8*/ 	.word	index@(_Z9cuda_gemmIiLi128ELi16ELi1ELi16ELi8ELi8ELi1EEviiiPT_S1_S1_ii)
        /*14cc*/ 	.word	0x00000000


	//----- nvinfo : EIATTR_REGCOUNT
	.align		4
.L_887:
        /*14d0*/ 	.byte	0x04, 0x2f
        /*14d2*/ 	.short	(.L_889 - .L_888)
	.align		4
.L_888:
        /*14d4*/ 	.word	index@(_Z9cuda_gemmIiLi128ELi16ELi1ELi16ELi16ELi16ELi0EEviiiPT_S1_S1_ii)
        /*14d8*/ 	.word	0x00000040


	//----- nvinfo : EIATTR_FRAME_SIZE
	.align		4
.L_889:
        /*14dc*/ 	.byte	0x04, 0x11
        /*14de*/ 	.short	(.L_891 - .L_890)
	.align		4
.L_890:
        /*14e0*/ 	.word	index@(_Z9cuda_gemmIiLi128ELi16ELi1ELi16ELi16ELi16ELi0EEviiiPT_S1_S1_ii)
        /*14e4*/ 	.word	0x00000000


	//----- nvinfo : EIATTR_REGCOUNT
	.align		4
.L_891:
        /*14e8*/ 	.byte	0x04, 0x2f
        /*14ea*/ 	.short	(.L_893 - .L_892)
	.align		4
.L_892:
        /*14ec*/ 	.word	index@(_Z9cuda_gemmIiLi128ELi16ELi1ELi16ELi16ELi16ELi1EEviiiPT_S1_S1_ii)
        /*14f0*/ 	.word	0x00000040


	//----- nvinfo : EIATTR_FRAME_SIZE
	.align		4
.L_893:
        /*14f4*/ 	.byte	0x04, 0x11
        /*14f6*/ 	.short	(.L_895 - .L_894)
	.align		4
.L_894:
        /*14f8*/ 	.word	index@($__internal_47_$__cuda_sm20_div_u16)
        /*14fc*/ 	.word	0x00000000


	//----- nvinfo : EIATTR_FRAME_SIZE
	.align		4
.L_895:
        /*1500*/ 	.byte	0x04, 0x11
        /*1502*/ 	.short	(.L_897 - .L_896)
	.align		4
.L_896:
        /*1504*/ 	.word	index@(_Z9cuda_gemmIiLi128ELi16ELi1ELi16ELi16ELi16ELi1EEviiiPT_S1_S1_ii)
        /*1508*/ 	.word	0x00000000


	//----- nvinfo : EIATTR_REGCOUNT
	.align		4
.L_897:
        /*150c*/ 	.byte	0x04, 0x2f
        /*150e*/ 	.short	(.L_899 - .L_898)
	.align		4
.L_898:
        /*1510*/ 	.word	index@(_Z9cuda_gemmIiLi128ELi16ELi1ELi16ELi32ELi32ELi0EEviiiPT_S1_S1_ii)
        /*1514*/ 	.word	0x00000080


	//----- nvinfo : EIATTR_FRAME_SIZE
	.align		4
.L_899:
        /*1518*/ 	.byte	0x04, 0x11
        /*151a*/ 	.short	(.L_901 - .L_900)
	.align		4
.L_900:
        /*151c*/ 	.word	index@(_Z9cuda_gemmIiLi128ELi16ELi1ELi16ELi32ELi32ELi0EEviiiPT_S1_S1_ii)
        /*1520*/ 	.word	0x00000000


	//----- nvinfo : EIATTR_REGCOUNT
	.align		4
.L_901:
        /*1524*/ 	.byte	0x04, 0x2f
        /*1526*/ 	.short	(.L_903 - .L_902)
	.align		4
.L_902:
        /*1528*/ 	.word	index@(_Z9cuda_gemmIiLi128ELi16ELi1ELi16ELi32ELi32ELi1EEviiiPT_S1_S1_ii)
        /*152c*/ 	.word	0x00000020


	//----- nvinfo : EIATTR_FRAME_SIZE
	.align		4
.L_903:
        /*1530*/ 	.byte	0x04, 0x11
        /*1532*/ 	.short	(.L_905 - .L_904)
	.align		4
.L_904:
        /*1534*/ 	.word	index@($__internal_46_$__cuda_sm20_div_u16)
        /*1538*/ 	.word	0x00000000


	//----- nvinfo : EIATTR_FRAME_SIZE
	.align		4
.L_905:
        /*153c*/ 	.byte	0x04, 0x11
        /*153e*/ 	.short	(.L_907 - .L_906)
	.align		4
.L_906:
        /*1540*/ 	.word	index@(_Z9cuda_gemmIiLi128ELi16ELi1ELi16ELi32ELi32ELi1EEviiiPT_S1_S1_ii)
        /*1544*/ 	.word	0x00000000


	//----- nvinfo : EIATTR_REGCOUNT
	.align		4
.L_907:
        /*1548*/ 	.byte	0x04, 0x2f
        /*154a*/ 	.short	(.L_909 - .L_908)
	.align		4
.L_908:
        /*154c*/ 	.word	index@(_Z9cuda_gemmIiLi128ELi16ELi1ELi16ELi64ELi64ELi0EEviiiPT_S1_S1_ii)
        /*1550*/ 	.word	0x0000007f


	//----- nvinfo : EIATTR_FRAME_SIZE
	.align		4
.L_909:
        /*1554*/ 	.byte	0x04, 0x11
        /*1556*/ 	.short	(.L_911 - .L_910)
	.align		4
.L_910:
        /*1558*/ 	.word	index@(_Z9cuda_gemmIiLi128ELi16ELi1ELi16ELi64ELi64ELi0EEviiiPT_S1_S1_ii)
        /*155c*/ 	.word	0x00000000


	//----- nvinfo : EIATTR_REGCOUNT
	.align		4
.L_911:
        /*1560*/ 	.byte	0x04, 0x2f
        /*1562*/ 	.short	(.L_913 - .L_912)
	.align		4
.L_912:
        /*1564*/ 	.word	index@(_Z9cuda_gemmIiLi128ELi16ELi1ELi16ELi64ELi64ELi1EEviiiPT_S1_S1_ii)
        /*1568*/ 	.word	0x00000020


	//----- nvinfo : EIATTR_FRAME_SIZE
	.align		4
.L_913:
        /*156c*/ 	.byte	0x04, 0x11
        /*156e*/ 	.short	(.L_915 - .L_914)
	.align		4
.L_914:
        /*1570*/ 	.word	index@($__internal_45_$__cuda_sm20_div_u16)
        /*1574*/ 	.word	0x00000000


	//----- nvinfo : EIATTR_FRAME_SIZE
	.align		4
.L_915:
        /*1578*/ 	.byte	0x04, 0x11
        /*157a*/ 	.short	(.L_917 - .L_916)
	.align		4
.L_916:
        /*157c*/ 	.word	index@(_Z9cuda_gemmIiLi128ELi16ELi1ELi16ELi64ELi64ELi1EEviiiPT_S1_S1_ii)
        /*1580*/ 	.word	0x00000000


	//----- nvinfo : EIATTR_REGCOUNT
	.align		4
.L_917:
        /*1584*/ 	.byte	0x04, 0x2f
        /*1586*/ 	.short	(.L_919 - .L_918)
	.align		4
.L_918:
        /*1588*/ 	.word	index@(_Z9cuda_gemmIiLi128ELi16ELi1ELi32ELi2ELi2ELi0EEviiiPT_S1_S1_ii)
        /*158c*/ 	.word	0x00000020


	//----- nvinfo : EIATTR_FRAME_SIZE
	.align		4
.L_919:
        /*1590*/ 	.byte	0x04, 0x11
        /*1592*/ 	.short	(.L_921 - .L_920)
	.align		4
.L_920:
        /*1594*/ 	.word	index@(_Z9cuda_gemmIiLi128ELi16ELi1ELi32ELi2ELi2ELi0EEviiiPT_S1_S1_ii)
        /*1598*/ 	.word	0x00000000


	//----- nvinfo : EIATTR_REGCOUNT
	.align		4
.L_921:
        /*159c*/ 	.byte	0x04, 0x2f
        /*159e*/ 	.short	(.L_923 - .L_922)
	.align		4
.L_922:
        /*15a0*/ 	.word	index@(_Z9cuda_gemmIiLi128ELi16ELi1ELi32ELi2ELi2ELi1EEviiiPT_S1_S1_ii)
        /*15a4*/ 	.word	0x00000020


	//----- nvinfo : EIATTR_FRAME_SIZE
	.align		4
.L_923:
        /*15a8*/ 	.byte	0x04, 0x11
        /*15aa*/ 	.short	(.L_925 - .L_924)
	.align		4
.L_924:
        /*15ac*/ 	.word	index@(_Z9cuda_gemmIiLi128ELi16ELi1ELi32ELi2ELi2ELi1EEviiiPT_S1_S1_ii)
        /*15b0*/ 	.word	0x00000000


	//----- nvinfo : EIATTR_REGCOUNT
	.align		4
.L_925:
        /*15b4*/ 	.byte	0x04, 0x2f
        /*15b6*/ 	.short	(.L_927 - .L_926)
	.align		4
.L_926:
        /*15b8*/ 	.word	index@(_Z9cuda_gemmIiLi128ELi16ELi1ELi32ELi4ELi4ELi0EEviiiPT_S1_S1_ii)
        /*15bc*/ 	.word	0x00000028


	//----- nvinfo : EIATTR_FRAME_SIZE
	.align		4
.L_927:
        /*15c0*/ 	.byte	0x04, 0x11
        /*15c2*/ 	.short	(.L_929 - .L_928)
	.align		4
.L_928:
        /*15c4*/ 	.word	index@(_Z9cuda_gemmIiLi128ELi16ELi1ELi32ELi4ELi4ELi0EEviiiPT_S1_S1_ii)
        /*15c8*/ 	.word	0x00000000


	//----- nvinfo : EIATTR_REGCOUNT
	.align		4
.L_929:
        /*15cc*/ 	.byte	0x04, 0x2f
        /*15ce*/ 	.short	(.L_931 - .L_930)
	.align		4
.L_930:
        /*15d0*/ 	.word	index@(_Z9cuda_gemmIiLi128ELi16ELi1ELi32ELi4ELi4ELi1EEviiiPT_S1_S1_ii)
        /*15d4*/ 	.word	0x00000028


	//----- nvinfo : EIATTR_FRAME_SIZE
	.align		4
.L_931:
        /*15d8*/ 	.byte	0x04, 0x11
        /*15da*/ 	.short	(.L_933 - .L_932)
	.align		4
.L_932:
        /*15dc*/ 	.word	index@(_Z9cuda_gemmIiLi128ELi16ELi1ELi32ELi4ELi4ELi1EEviiiPT_S1_S1_ii)
        /*15e0*/ 	.word	0x00000000


	//----- nvinfo : EIATTR_REGCOUNT
	.align		4
.L_933:
        /*15e4*/ 	.byte	0x04, 0x2f
        /*15e6*/ 	.short	(.L_935 - .L_934)
	.align		4
.L_934:
        /*15e8*/ 	.word	index@(_Z9cuda_gemmIiLi128ELi16ELi1ELi32ELi8ELi8ELi0EEviiiPT_S1_S1_ii)
        /*15ec*/ 	.word	0x00000030


	//----- nvinfo : EIATTR_FRAME_SIZE
	.align		4
.L_935:
        /*15f0*/ 	.byte	0x04, 0x11
        /*15f2*/ 	.short	(.L_937 - .L_936)
	.align		4
.L_936:
        /*15f4*/ 	.word	index@(_Z9cuda_gemmIiLi128ELi16ELi1ELi32ELi8ELi8ELi0EEviiiPT_S1_S1_ii)
        /*15f8*/ 	.word	0x00000000


	//----- nvinfo : EIATTR_REGCOUNT
	.align		4
.L_937:
        /*15fc*/ 	.byte	0x04, 0x2f
        /*15fe*/ 	.short	(.L_939 - .L_938)
	.align		4
.L_938:
        /*1600*/ 	.word	index@(_Z9cuda_gemmIiLi128ELi16ELi1ELi32ELi8ELi8ELi1EEviiiPT_S1_S1_ii)
        /*1604*/ 	.word	0x00000030


	//----- nvinfo : EIATTR_FRAME_SIZE
	.align		4
.L_939:
        /*1608*/ 	.byte	0x04, 0x11
        /*160a*/ 	.short	(.L_941 - .L_940)
	.align		4
.L_940:
        /*160c*/ 	.word	index@(_Z9cuda_gemmIiLi128ELi16ELi1ELi32ELi8ELi8ELi1EEviiiPT_S1_S1_ii)
        /*1610*/ 	.word	0x00000000


	//----- nvinfo : EIATTR_REGCOUNT
	.align		4
.L_941:
        /*1614*/ 	.byte	0x04, 0x2f
        /*1616*/ 	.short	(.L_943 - .L_942)
	.align		4
.L_942:
        /*1618*/ 	.word	index@(_Z9cuda_gemmIiLi128ELi16ELi1ELi32ELi16ELi16ELi0EEviiiPT_S1_S1_ii)
        /*161c*/ 	.word	0x00000040


	//----- nvinfo : EIATTR_FRAME_SIZE
	.align		4
.L_943:
        /*1620*/ 	.byte	0x04, 0x11
        /*1622*/ 	.short	(.L_945 - .L_944)
	.align		4
.L_944:
        /*1624*/ 	.word	index@(_Z9cuda_gemmIiLi128ELi16ELi1ELi32ELi16ELi16ELi0EEviiiPT_S1_S1_ii)
        /*1628*/ 	.word	0x00000000


	//----- nvinfo : EIATTR_REGCOUNT
	.align		4
.L_945:
        /*162c*/ 	.byte	0x04, 0x2f
        /*162e*/ 	.short	(.L_947 - .L_946)
	.align		4
.L_946:
        /*1630*/ 	.word	index@(_Z9cuda_gemmIiLi128ELi16ELi1ELi32ELi16ELi16ELi1EEviiiPT_S1_S1_ii)
        /*1634*/ 	.word	0x00000038


	//----- nvinfo : EIATTR_FRAME_SIZE
	.align		4
.L_947:
        /*1638*/ 	.byte	0x04, 0x11
        /*163a*/ 	.short	(.L_949 - .L_948)
	.align		4
.L_948:
        /*163c*/ 	.word	index@($__internal_44_$__cuda_sm20_div_u16)
        /*1640*/ 	.word	0x00000000


	//----- nvinfo : EIATTR_FRAME_SIZE
	.align		4
.L_949:
        /*1644*/ 	.byte	0x04, 0x11
        /*1646*/ 	.short	(.L_951 - .L_950)
	.align		4
.L_950:
        /*1648*/ 	.word	index@(_Z9cuda_gemmIiLi128ELi16ELi1ELi32ELi16ELi16ELi1EEviiiPT_S1_S1_ii)
        /*164c*/ 	.word	0x00000000


	//----- nvinfo : EIATTR_REGCOUNT
	.align		4
.L_951:
        /*1650*/ 	.byte	0x04, 0x2f
        /*1652*/ 	.short	(.L_953 - .L_952)
	.align		4
.L_952:
        /*1654*/ 	.word	index@(_Z9cuda_gemmIiLi128ELi16ELi1ELi32ELi32ELi32ELi0EEviiiPT_S1_S1_ii)
        /*1658*/ 	.word	0x00000080


	//----- nvinfo : EIATTR_FRAME_SIZE
	.align		4
.L_953:
        /*165c*/ 	.byte	0x04, 0x11
        /*165e*/ 	.short	(.L_955 - .L_954)
	.align		4
.L_954:
        /*1660*/ 	.word	index@(_Z9cuda_gemmIiLi128ELi16ELi1ELi32ELi32ELi32ELi0EEviiiPT_S1_S1_ii)
        /*1664*/ 	.word	0x00000000


	//----- nvinfo : EIATTR_REGCOUNT
	.align		4
.L_955:
        /*1668*/ 	.byte	0x04, 0x2f
        /*166a*/ 	.short	(.L_957 - .L_956)
	.align		4
.L_956:
        /*166c*/ 	.word	index@(_Z9cuda_gemmIiLi128ELi16ELi1ELi32ELi32ELi32ELi1EEviiiPT_S1_S1_ii)
        /*1670*/ 	.word	0x0000007c


	//----- nvinfo : EIATTR_FRAME_SIZE
	.align		4
.L_957:
        /*1674*/ 	.byte	0x04, 0x11
        /*1676*/ 	.short	(.L_959 - .L_958)
	.align		4
.L_958:
        /*1678*/ 	.word	index@($__internal_43_$__cuda_sm20_div_u16)
        /*167c*/ 	.word	0x00000000


	//----- nvinfo : EIATTR_FRAME_SIZE
	.align		4
.L_959:
        /*1680*/ 	.byte	0x04, 0x11
        /*1682*/ 	.short	(.L_961 - .L_960)
	.align		4
.L_960:
        /*1684*/ 	.word	index@(_Z9cuda_gemmIiLi128ELi16ELi1ELi32ELi32ELi32ELi1EEviiiPT_S1_S1_ii)
        /*1688*/ 	.word	0x00000000


	//----- nvinfo : EIATTR_REGCOUNT
	.align		4
.L_961:
        /*168c*/ 	.byte	0x04, 0x2f
        /*168e*/ 	.short	(.L_963 - .L_962)
	.align		4
.L_962:
        /*1690*/ 	.word	index@(_Z9cuda_gemmIiLi128ELi16ELi1ELi32ELi64ELi64ELi0EEviiiPT_S1_S1_ii)
        /*1694*/ 	.word	0x0000007f


	//----- nvinfo : EIATTR_FRAME_SIZE
	.align		4
.L_963:
        /*1698*/ 	.byte	0x04, 0x11
        /*169a*/ 	.short	(.L_965 - .L_964)
	.align		4
.L_964:
        /*169c*/ 	.word	index@(_Z9cuda_gemmIiLi128ELi16ELi1ELi32ELi64ELi64ELi0EEviiiPT_S1_S1_ii)
        /*16a0*/ 	.word	0x00000000


	//----- nvinfo : EIATTR_REGCOUNT
	.align		4
.L_965:
        /*16a4*/ 	.byte	0x04, 0x2f
        /*16a6*/ 	.short	(.L_967 - .L_966)
	.align		4
.L_966:
        /*16a8*/ 	.word	index@(_Z9cuda_gemmIiLi128ELi16ELi1ELi32ELi64ELi64ELi1EEviiiPT_S1_S1_ii)
        /*16ac*/ 	.word	0x00000020


	//----- nvinfo : EIATTR_FRAME_SIZE
	.align		4
.L_967:
        /*16b0*/ 	.byte	0x04, 0x11
        /*16b2*/ 	.short	(.L_969 - .L_968)
	.align		4
.L_968:
        /*16b4*/ 	.word	index@($__internal_42_$__cuda_sm20_div_u16)
        /*16b8*/ 	.word	0x00000000


	//----- nvinfo : EIATTR_FRAME_SIZE
	.align		4
.L_969:
        /*16bc*/ 	.byte	0x04, 0x11
        /*16be*/ 	.short	(.L_971 - .L_970)
	.align		4
.L_970:
        /*16c0*/ 	.word	index@(_Z9cuda_gemmIiLi128ELi16ELi1ELi32ELi64ELi64ELi1EEviiiPT_S1_S1_ii)
        /*16c4*/ 	.word	0x00000000


	//----- nvinfo : EIATTR_REGCOUNT
	.align		4
.L_971:
        /*16c8*/ 	.byte	0x04, 0x2f
        /*16ca*/ 	.short	(.L_973 - .L_972)
	.align		4
.L_972:
        /*16cc*/ 	.word	index@(_Z9cuda_gemmIiLi128ELi16ELi1ELi64ELi2ELi2ELi0EEviiiPT_S1_S1_ii)
        /*16d0*/ 	.word	0x00000020


	//----- nvinfo : EIATTR_FRAME_SIZE
	.align		4
.L_973:
        /*16d4*/ 	.byte	0x04, 0x11
        /*16d6*/ 	.short	(.L_975 - .L_974)
	.align		4
.L_974:
        /*16d8*/ 	.word	index@(_Z9cuda_gemmIiLi128ELi16ELi1ELi64ELi2ELi2ELi0EEviiiPT_S1_S1_ii)
        /*16dc*/ 	.word	0x00000000


	//----- nvinfo : EIATTR_REGCOUNT
	.align		4
.L_975:
        /*16e0*/ 	.byte	0x04, 0x2f
        /*16e2*/ 	.short	(.L_977 - .L_976)
	.align		4
.L_976:
        /*16e4*/ 	.word	index@(_Z9cuda_gemmIiLi128ELi16ELi1ELi64ELi2ELi2ELi1EEviiiPT_S1_S1_ii)
        /*16e8*/ 	.word	0x00000020


	//----- nvinfo : EIATTR_FRAME_SIZE
	.align		4
.L_977:
        /*16ec*/ 	.byte	0x04, 0x11
        /*16ee*/ 	.short	(.L_979 - .L_978)
	.align		4
.L_978:
        /*16f0*/ 	.word	index@(_Z9cuda_gemmIiLi128ELi16ELi1ELi64ELi2ELi2ELi1EEviiiPT_S1_S1_ii)
        /*16f4*/ 	.word	0x00000000


	//----- nvinfo : EIATTR_REGCOUNT
	.align		4
.L_979:
        /*16f8*/ 	.byte	0x04, 0x2f
        /*16fa*/ 	.short	(.L_981 - .L_980)
	.align		4
.L_980:
        /*16fc*/ 	.word	index@(_Z9cuda_gemmIiLi128ELi16ELi1ELi64ELi4ELi4ELi0EEviiiPT_S1_S1_ii)
        /*1700*/ 	.word	0x00000028


	//----- nvinfo : EIATTR_FRAME_SIZE
	.align		4
.L_981:
        /*1704*/ 	.byte	0x04, 0x11
        /*1706*/ 	.short	(.L_983 - .L_982)
	.align		4
.L_982:
        /*1708*/ 	.word	index@(_Z9cuda_gemmIiLi128ELi16ELi1ELi64ELi4ELi4ELi0EEviiiPT_S1_S1_ii)
        /*170c*/ 	.word	0x00000000


	//----- nvinfo : EIATTR_REGCOUNT
	.align		4
.L_983:
        /*1710*/ 	.byte	0x04, 0x2f
        /*1712*/ 	.short	(.L_985 - .L_984)
	.align		4
.L_984:
        /*1714*/ 	.word	index@(_Z9cuda_gemmIiLi128ELi16ELi1ELi64ELi4ELi4ELi1EEviiiPT_S1_S1_ii)
        /*1718*/ 	.word	0x00000028


	//----- nvinfo : EIATTR_FRAME_SIZE
	.align		4
.L_985:
        /*171c*/ 	.byte	0x04, 0x11
        /*171e*/ 	.short	(.L_987 - .L_986)
	.align		4
.L_986:
        /*1720*/ 	.word	index@(_Z9cuda_gemmIiLi128ELi16ELi1ELi64ELi4ELi4ELi1EEviiiPT_S1_S1_ii)
        /*1724*/ 	.word	0x00000000


	//----- nvinfo : EIATTR_REGCOUNT
	.align		4
.L_987:
        /*1728*/ 	.byte	0x04, 0x2f
        /*172a*/ 	.short	(.L_989 - .L_988)
	.align		4
.L_988:
        /*172c*/ 	.word	index@(_Z9cuda_gemmIiLi128ELi16ELi1ELi64ELi8ELi8ELi0EEviiiPT_S1_S1_ii)
        /*1730*/ 	.word	0x00000030


	//----- nvinfo : EIATTR_FRAME_SIZE
	.align		4
.L_989:
        /*1734*/ 	.byte	0x04, 0x11
        /*1736*/ 	.short	(.L_991 - .L_990)
	.align		4
.L_990:
        /*1738*/ 	.word	index@(_Z9cuda_gemmIiLi128ELi16ELi1ELi64ELi8ELi8ELi0EEviiiPT_S1_S1_ii)
        /*173c*/ 	.word	0x00000000


	//----- nvinfo : EIATTR_REGCOUNT
	.align		4
.L_991:
        /*1740*/ 	.byte	0x04, 0x2f
        /*1742*/ 	.short	(.L_993 - .L_992)
	.align		4
.L_992:
        /*1744*/ 	.word	index@(_Z9cuda_gemmIiLi128ELi16ELi1ELi64ELi8ELi8ELi1EEviiiPT_S1_S1_ii)
        /*1748*/ 	.word	0x00000028


	//----- nvinfo : EIATTR_FRAME_SIZE
	.align		4
.L_993:
        /*174c*/ 	.byte	0x04, 0x11
        /*174e*/ 	.short	(.L_995 - .L_994)
	.align		4
.L_994:
        /*1750*/ 	.word	index@(_Z9cuda_gemmIiLi128ELi16ELi1ELi64ELi8ELi8ELi1EEviiiPT_S1_S1_ii)
        /*1754*/ 	.word	0x00000000


	//----- nvinfo : EIATTR_REGCOUNT
	.align		4
.L_995:
        /*1758*/ 	.byte	0x04, 0x2f
        /*175a*/ 	.short	(.L_997 - .L_996)
	.align		4
.L_996:
        /*175c*/ 	.word	index@(_Z9cuda_gemmIiLi128ELi16ELi1ELi64ELi16ELi16ELi0EEviiiPT_S1_S1_ii)
        /*1760*/ 	.word	0x00000040


	//----- nvinfo : EIATTR_FRAME_SIZE
	.align		4
.L_997:
        /*1764*/ 	.byte	0x04, 0x11
        /*1766*/ 	.short	(.L_999 - .L_998)
	.align		4
.L_998:
        /*1768*/ 	.word	index@(_Z9cuda_gemmIiLi128ELi16ELi1ELi64ELi16ELi16ELi0EEviiiPT_S1_S1_ii)
        /*176c*/ 	.word	0x00000000


	//----- nvinfo : EIATTR_REGCOUNT
	.align		4
.L_999:
        /*1770*/ 	.byte	0x04, 0x2f
        /*1772*/ 	.short	(.L_1001 - .L_1000)
	.align		4
.L_1000:
        /*1774*/ 	.word	index@(_Z9cuda_gemmIiLi128ELi16ELi1ELi64ELi16ELi16ELi1EEviiiPT_S1_S1_ii)
        /*1778*/ 	.word	0x00000040


	//----- nvinfo : EIATTR_FRAME_SIZE
	.align		4
.L_1001:
        /*177c*/ 	.byte	0x04, 0x11
        /*177e*/ 	.short	(.L_1003 - .L_1002)
	.align		4
.L_1002:
        /*1780*/ 	.word	index@($__internal_41_$__cuda_sm20_div_u16)
        /*1784*/ 	.word	0x00000000


	//----- nvinfo : EIATTR_FRAME_SIZE
	.align		4
.L_1003:
        /*1788*/ 	.byte	0x04, 0x11
        /*178a*/ 	.short	(.L_1005 - .L_1004)
	.align		4
.L_1004:
        /*178c*/ 	.word	index@(_Z9cuda_gemmIiLi128ELi16ELi1ELi64ELi16ELi16ELi1EEviiiPT_S1_S1_ii)
        /*1790*/ 	.word	0x00000000


	//----- nvinfo : EIATTR_REGCOUNT
	.align		4
.L_1005:
        /*1794*/ 	.byte	0x04, 0x2f
        /*1796*/ 	.short	(.L_1007 - .L_1006)
	.align		4
.L_1006:
        /*1798*/ 	.word	index@(_Z9cuda_gemmIiLi128ELi16ELi1ELi64ELi32ELi32ELi0EEviiiPT_S1_S1_ii)
        /*179c*/ 	.word	0x00000080


	//----- nvinfo : EIATTR_FRAME_SIZE
	.align		4
.L_1007:
        /*17a0*/ 	.byte	0x04, 0x11
        /*17a2*/ 	.short	(.L_1009 - .L_1008)
	.align		4
.L_1008:
        /*17a4*/ 	.word	index@(_Z9cuda_gemmIiLi128ELi16ELi1ELi64ELi32ELi32ELi0EEviiiPT_S1_S1_ii)
        /*17a8*/ 	.word	0x00000000


	//----- nvinfo : EIATTR_REGCOUNT
	.align		4
.L_1009:
        /*17ac*/ 	.byte	0x04, 0x2f
        /*17ae*/ 	.short	(.L_1011 - .L_1010)
	.align		4
.L_1010:
        /*17b0*/ 	.word	index@(_Z9cuda_gemmIiLi128ELi16ELi1ELi64ELi32ELi32ELi1EEviiiPT_S1_S1_ii)
        /*17b4*/ 	.word	0x0000007f


	//----- nvinfo : EIATTR_FRAME_SIZE
	.align		4
.L_1011:
        /*17b8*/ 	.byte	0x04, 0x11
        /*17ba*/ 	.short	(.L_1013 - .L_1012)
	.align		4
.L_1012:
        /*17bc*/ 	.word	index@($__internal_40_$__cuda_sm20_div_u16)
        /*17c0*/ 	.word	0x00000000


	//----- nvinfo : EIATTR_FRAME_SIZE
	.align		4
.L_1013:
        /*17c4*/ 	.byte	0x04, 0x11
        /*17c6*/ 	.short	(.L_1015 - .L_1014)
	.align		4
.L_1014:
        /*17c8*/ 	.word	index@(_Z9cuda_gemmIiLi128ELi16ELi1ELi64ELi32ELi32ELi1EEviiiPT_S1_S1_ii)
        /*17cc*/ 	.word	0x00000000


	//----- nvinfo : EIATTR_REGCOUNT
	.align		4
.L_1015:
        /*17d0*/ 	.byte	0x04, 0x2f
        /*17d2*/ 	.short	(.L_1017 - .L_1016)
	.align		4
.L_1016:
        /*17d4*/ 	.word	index@(_Z9cuda_gemmIiLi128ELi16ELi1ELi64ELi64ELi64ELi0EEviiiPT_S1_S1_ii)
        /*17d8*/ 	.word	0x0000007f


	//----- nvinfo : EIATTR_FRAME_SIZE
	.align		4
.L_1017:
        /*17dc*/ 	.byte	0x04, 0x11
        /*17de*/ 	.short	(.L_1019 - .L_1018)
	.align		4
.L_1018:
        /*17e0*/ 	.word	index@(_Z9cuda_gemmIiLi128ELi16ELi1ELi64ELi64ELi64ELi0EEviiiPT_S1_S1_ii)
        /*17e4*/ 	.word	0x00000000


	//----- nvinfo : EIATTR_REGCOUNT
	.align		4
.L_1019:
        /*17e8*/ 	.byte	0x04, 0x2f
        /*17ea*/ 	.short	(.L_1021 - .L_1020)
	.align		4
.L_1020:
        /*17ec*/ 	.word	index@(_Z9cuda_gemmIiLi128ELi16ELi1ELi64ELi64ELi64ELi1EEviiiPT_S1_S1_ii)
        /*17f0*/ 	.word	0x00000050


	//----- nvinfo : EIATTR_FRAME_SIZE
	.align		4
.L_1021:
        /*17f4*/ 	.byte	0x04, 0x11
        /*17f6*/ 	.short	(.L_1023 - .L_1022)
	.align		4
.L_1022:
        /*17f8*/ 	.word	index@($__internal_39_$__cuda_sm20_div_u16)
        /*17fc*/ 	.word	0x00000000


	//----- nvinfo : EIATTR_FRAME_SIZE
	.align		4
.L_1023:
        /*1800*/ 	.byte	0x04, 0x11
        /*1802*/ 	.short	(.L_1025 - .L_1024)
	.align		4
.L_1024:
        /*1804*/ 	.word	index@(_Z9cuda_gemmIiLi128ELi16ELi1ELi64ELi64ELi64ELi1EEviiiPT_S1_S1_ii)
        /*1808*/ 	.word	0x00000000


	//----- nvinfo : EIATTR_REGCOUNT
	.align		4
.L_1025:
        /*180c*/ 	.byte	0x04, 0x2f
        /*180e*/ 	.short	(.L_1027 - .L_1026)
	.align		4
.L_1026:
        /*1810*/ 	.word	index@(_Z9cuda_gemmIiLi128ELi16ELi1ELi128ELi2ELi2ELi0EEviiiPT_S1_S1_ii)
        /*1814*/ 	.word	0x00000020


	//----- nvinfo : EIATTR_FRAME_SIZE
	.align		4
.L_1027:
        /*1818*/ 	.byte	0x04, 0x11
        /*181a*/ 	.short	(.L_1029 - .L_1028)
	.align		4
.L_1028:
        /*181c*/ 	.word	index@(_Z9cuda_gemmIiLi128ELi16ELi1ELi128ELi2ELi2ELi0EEviiiPT_S1_S1_ii)
        /*1820*/ 	.word	0x00000000


	//----- nvinfo : EIATTR_REGCOUNT
	.align		4
.L_1029:
        /*1824*/ 	.byte	0x04, 0x2f
        /*1826*/ 	.short	(.L_1031 - .L_1030)
	.align		4
.L_1030:
        /*1828*/ 	.word	index@(_Z9cuda_gemmIiLi128ELi16ELi1ELi128ELi2ELi2ELi1EEviiiPT_S1_S1_ii)
        /*182c*/ 	.word	0x00000020


	//----- nvinfo : EIATTR_FRAME_SIZE
	.align		4
.L_1031:
        /*1830*/ 	.byte	0x04, 0x11
        /*1832*/ 	.short	(.L_1033 - .L_1032)
	.align		4
.L_1032:
        /*1834*/ 	.word	index@(_Z9cuda_gemmIiLi128ELi16ELi1ELi128ELi2ELi2ELi1EEviiiPT_S1_S1_ii)
        /*1838*/ 	.word	0x00000000


	//----- nvinfo : EIATTR_REGCOUNT
	.align		4
.L_1033:
        /*183c*/ 	.byte	0x04, 0x2f
        /*183e*/ 	.short	(.L_1035 - .L_1034)
	.align		4
.L_1034:
        /*1840*/ 	.word	index@(_Z9cuda_gemmIiLi128ELi16ELi1ELi128ELi4ELi4ELi0EEviiiPT_S1_S1_ii)
        /*1844*/ 	.word	0x00000020


	//----- nvinfo : EIATTR_FRAME_SIZE
	.align		4
.L_1035:
        /*1848*/ 	.byte	0x04, 0x11
        /*184a*/ 	.short	(.L_1037 - .L_1036)
	.align		4
.L_1036:
        /*184c*/ 	.word	index@(_Z9cuda_gemmIiLi128ELi16ELi1ELi128ELi4ELi4ELi0EEviiiPT_S1_S1_ii)
        /*1850*/ 	.word	0x00000000


	//----- nvinfo : EIATTR_REGCOUNT
	.align		4
.L_1037:
        /*1854*/ 	.byte	0x04, 0x2f
        /*1856*/ 	.short	(.L_1039 - .L_1038)
	.align		4
.L_1038:
        /*1858*/ 	.word	index@(_Z9cuda_gemmIiLi128ELi16ELi1ELi128ELi4ELi4ELi1EEviiiPT_S1_S1_ii)
        /*185c*/ 	.word	0x00000028


	//----- nvinfo : EIATTR_FRAME_SIZE
	.align		4
.L_1039:
        /*1860*/ 	.byte	0x04, 0x11
        /*1862*/ 	.short	(.L_1041 - .L_1040)
	.align		4
.L_1040:
        /*1864*/ 	.word	index@(_Z9cuda_gemmIiLi128ELi16ELi1ELi128ELi4ELi4ELi1EEviiiPT_S1_S1_ii)
        /*1868*/ 	.word	0x00000000


	//----- nvinfo : EIATTR_REGCOUNT
	.align		4
.L_1041:
        /*186c*/ 	.byte	0x04, 0x2f
        /*186e*/ 	.short	(.L_1043 - .L_1042)
	.align		4
.L_1042:
        /*1870*/ 	.word	index@(_Z9cuda_gemmIiLi128ELi16ELi1ELi128ELi8ELi8ELi0EEviiiPT_S1_S1_ii)
        /*1874*/ 	.word	0x00000030


	//----- nvinfo : EIATTR_FRAME_SIZE
	.align		4
.L_1043:
        /*1878*/ 	.byte	0x04, 0x11
        /*187a*/ 	.short	(.L_1045 - .L_1044)
	.align		4
.L_1044:
        /*187c*/ 	.word	index@(_Z9cuda_gemmIiLi128ELi16ELi1ELi128ELi8ELi8ELi0EEviiiPT_S1_S1_ii)
        /*1880*/ 	.word	0x00000000


	//----- nvinfo : EIATTR_REGCOUNT
	.align		4
.L_1045:
        /*1884*/ 	.byte	0x04, 0x2f
        /*1886*/ 	.short	(.L_1047 - .L_1046)
	.align		4
.L_1046:
        /*1888*/ 	.word	index@(_Z9cuda_gemmIiLi128ELi16ELi1ELi128ELi8ELi8ELi1EEviiiPT_S1_S1_ii)
        /*188c*/ 	.word	0x00000020


	//----- nvinfo : EIATTR_FRAME_SIZE
	.align		4
.L_1047:
        /*1890*/ 	.byte	0x04, 0x11
        /*1892*/ 	.short	(.L_1049 - .L_1048)
	.align		4
.L_1048:
        /*1894*/ 	.word	index@(_Z9cuda_gemmIiLi128ELi16ELi1ELi128ELi8ELi8ELi1EEviiiPT_S1_S1_ii)
        /*1898*/ 	.word	0x00000000


	//----- nvinfo : EIATTR_REGCOUNT
	.align		4
.L_1049:
        /*189c*/ 	.byte	0x04, 0x2f
        /*189e*/ 	.short	(.L_1051 - .L_1050)
	.align		4
.L_1050:
        /*18a0*/ 	.word	index@(_Z9cuda_gemmIiLi128ELi16ELi1ELi128ELi16ELi16ELi0EEviiiPT_S1_S1_ii)
        /*18a4*/ 	.word	0x00000038


	//----- nvinfo : EIATTR_FRAME_SIZE
	.align		4
.L_1051:
        /*18a8*/ 	.byte	0x04, 0x11
        /*18aa*/ 	.short	(.L_1053 - .L_1052)
	.align		4
.L_1052:
        /*18ac*/ 	.word	index@(_Z9cuda_gemmIiLi128ELi16ELi1ELi128ELi16ELi16ELi0EEviiiPT_S1_S1_ii)
        /*18b0*/ 	.word	0x00000000


	//----- nvinfo : EIATTR_REGCOUNT
	.align		4
.L_1053:
        /*18b4*/ 	.byte	0x04, 0x2f
        /*18b6*/ 	.short	(.L_1055 - .L_1054)
	.align		4
.L_1054:
        /*18b8*/ 	.word	index@(_Z9cuda_gemmIiLi128ELi16ELi1ELi128ELi16ELi16ELi1EEviiiPT_S1_S1_ii)
        /*18bc*/ 	.word	0x00000038


	//----- nvinfo : EIATTR_FRAME_SIZE
	.align		4
.L_1055:
        /*18c0*/ 	.byte	0x04, 0x11
        /*18c2*/ 	.short	(.L_1057 - .L_1056)
	.align		4
.L_1056:
        /*18c4*/ 	.word	index@($__internal_38_$__cuda_sm20_div_u16)
        /*18c8*/ 	.word	0x00000000


	//----- nvinfo : EIATTR_FRAME_SIZE
	.align		4
.L_1057:
        /*18cc*/ 	.byte	0x04, 0x11
        /*18ce*/ 	.short	(.L_1059 - .L_1058)
	.align		4
.L_1058:
        /*18d0*/ 	.word	index@(_Z9cuda_gemmIiLi128ELi16ELi1ELi128ELi16ELi16ELi1EEviiiPT_S1_S1_ii)
        /*18d4*/ 	.word	0x00000000


	//----- nvinfo : EIATTR_REGCOUNT
	.align		4
.L_1059:
        /*18d8*/ 	.byte	0x04, 0x2f
        /*18da*/ 	.short	(.L_1061 - .L_1060)
	.align		4
.L_1060:
        /*18dc*/ 	.word	index@(_Z9cuda_gemmIiLi128ELi16ELi1ELi128ELi32ELi32ELi0EEviiiPT_S1_S1_ii)
        /*18e0*/ 	.word	0x00000080


	//----- nvinfo : EIATTR_FRAME_SIZE
	.align		4
.L_1061:
        /*18e4*/ 	.byte	0x04, 0x11
        /*18e6*/ 	.short	(.L_1063 - .L_1062)
	.align		4
.L_1062:
        /*18e8*/ 	.word	index@(_Z9cuda_gemmIiLi128ELi16ELi1ELi128ELi32ELi32ELi0EEviiiPT_S1_S1_ii)
        /*18ec*/ 	.word	0x00000000


	//----- nvinfo : EIATTR_REGCOUNT
	.align		4
.L_1063:
        /*18f0*/ 	.byte	0x04, 0x2f
        /*18f2*/ 	.short	(.L_1065 - .L_1064)
	.align		4
.L_1064:
        /*18f4*/ 	.word	index@(_Z9cuda_gemmIiLi128ELi16ELi1ELi128ELi32ELi32ELi1EEviiiPT_S1_S1_ii)
        /*18f8*/ 	.word	0x00000080


	//----- nvinfo : EIATTR_FRAME_SIZE
	.align		4
.L_1065:
        /*18fc*/ 	.byte	0x04, 0x11
        /*18fe*/ 	.short	(.L_1067 - .L_1066)
	.align		4
.L_1066:
        /*1900*/ 	.word	index@($__internal_37_$__cuda_sm20_div_u16)
        /*1904*/ 	.word	0x00000000


	//----- nvinfo : EIATTR_FRAME_SIZE
	.align		4
.L_1067:
        /*1908*/ 	.byte	0x04, 0x11
        /*190a*/ 	.short	(.L_1069 - .L_1068)
	.align		4
.L_1068:
        /*190c*/ 	.word	index@(_Z9cuda_gemmIiLi128ELi16ELi1ELi128ELi32ELi32ELi1EEviiiPT_S1_S1_ii)
        /*1910*/ 	.word	0x00000000


	//----- nvinfo : EIATTR_REGCOUNT
	.align		4
.L_1069:
        /*1914*/ 	.byte	0x04, 0x2f
        /*1916*/ 	.short	(.L_1071 - .L_1070)
	.align		4
.L_1070:
        /*1918*/ 	.word	index@(_Z9cuda_gemmIiLi128ELi16ELi1ELi128ELi64ELi64ELi0EEviiiPT_S1_S1_ii)
        /*191c*/ 	.word	0x0000007f


	//----- nvinfo : EIATTR_FRAME_SIZE
	.align		4
.L_1071:
        /*1920*/ 	.byte	0x04, 0x11
        /*1922*/ 	.short	(.L_1073 - .L_1072)
	.align		4
.L_1072:
        /*1924*/ 	.word	index@(_Z9cuda_gemmIiLi128ELi16ELi1ELi128ELi64ELi64ELi0EEviiiPT_S1_S1_ii)
        /*1928*/ 	.word	0x00000000


	//----- nvinfo : EIATTR_REGCOUNT
	.align		4
.L_1073:
        /*192c*/ 	.byte	0x04, 0x2f
        /*192e*/ 	.short	(.L_1075 - .L_1074)
	.align		4
.L_1074:
        /*1930*/ 	.word	index@(_Z9cuda_gemmIiLi128ELi16ELi1ELi128ELi64ELi64ELi1EEviiiPT_S1_S1_ii)
        /*1934*/ 	.word	0x00000050


	//----- nvinfo : EIATTR_FRAME_SIZE
	.align		4
.L_1075:
        /*1938*/ 	.byte	0x04, 0x11
        /*193a*/ 	.short	(.L_1077 - .L_1076)
	.align		4
.L_1076:
        /*193c*/ 	.word	index@($__internal_36_$__cuda_sm20_div_u16)
        /*1940*/ 	.word	0x00000000


	//----- nvinfo : EIATTR_FRAME_SIZE
	.align		4
.L_1077:
        /*1944*/ 	.byte	0x04, 0x11
        /*1946*/ 	.short	(.L_1079 - .L_1078)
	.align		4
.L_1078:
        /*1948*/ 	.word	index@(_Z9cuda_gemmIiLi128ELi16ELi1ELi128ELi64ELi64ELi1EEviiiPT_S1_S1_ii)
        /*194c*/ 	.word	0x00000000


	//----- nvinfo : EIATTR_REGCOUNT
	.align		4
.L_1079:
        /*1950*/ 	.byte	0x04, 0x2f
        /*1952*/ 	.short	(.L_1081 - .L_1080)
	.align		4
.L_1080:
        /*1954*/ 	.word	index@(_Z9cuda_gemmIiLi128ELi16ELi1ELi256ELi2ELi2ELi0EEviiiPT_S1_S1_ii)
        /*1958*/ 	.word	0x00000020


	//----- nvinfo : EIATTR_FRAME_SIZE
	.align		4
.L_1081:
        /*195c*/ 	.byte	0x04, 0x11
        /*195e*/ 	.short	(.L_1083 - .L_1082)
	.align		4
.L_1082:
        /*1960*/ 	.word	index@($__internal_35_$__cuda_sm20_div_u16)
        /*1964*/ 	.word	0x00000000


	//----- nvinfo : EIATTR_FRAME_SIZE
	.align		4
.L_1083:
        /*1968*/ 	.byte	0x04, 0x11
        /*196a*/ 	.short	(.L_1085 - .L_1084)
	.align		4
.L_1084:
        /*196c*/ 	.word	index@(_Z9cuda_gemmIiLi128ELi16ELi1ELi256ELi2ELi2ELi0EEviiiPT_S1_S1_ii)
        /*1970*/ 	.word	0x00000000


	//----- nvinfo : EIATTR_REGCOUNT
	.align		4
.L_1085:
        /*1974*/ 	.byte	0x04, 0x2f
        /*1976*/ 	.short	(.L_1087 - .L_1086)
	.align		4
.L_1086:
        /*1978*/ 	.word	index@(_Z9cuda_gemmIiLi128ELi16ELi1ELi256ELi2ELi2ELi1EEviiiPT_S1_S1_ii)
        /*197c*/ 	.word	0x00000020


	//----- nvinfo : EIATTR_FRAME_SIZE
	.align		4
.L_1087:
        /*1980*/ 	.byte	0x04, 0x11
        /*1982*/ 	.short	(.L_1089 - .L_1088)
	.align		4
.L_1088:
        /*1984*/ 	.word	index@($__internal_34_$__cuda_sm20_div_u16)
        /*1988*/ 	.word	0x00000000


	//----- nvinfo : EIATTR_FRAME_SIZE
	.align		4
.L_1089:
        /*198c*/ 	.byte	0x04, 0x11
        /*198e*/ 	.short	(.L_1091 - .L_1090)
	.align		4
.L_1090:
        /*1990*/ 	.word	index@(_Z9cuda_gemmIiLi128ELi16ELi1ELi256ELi2ELi2ELi1EEviiiPT_S1_S1_ii)
        /*1994*/ 	.word	0x00000000


	//----- nvinfo : EIATTR_REGCOUNT
	.align		4
.L_1091:
        /*1998*/ 	.byte	0x04, 0x2f
        /*199a*/ 	.short	(.L_1093 - .L_1092)
	.align		4
.L_1092:
        /*199c*/ 	.word	index@(_Z9cuda_gemmIiLi128ELi16ELi1ELi256ELi4ELi4ELi0EEviiiPT_S1_S1_ii)
        /*19a0*/ 	.word	0x00000026


	//----- nvinfo : EIATTR_FRAME_SIZE
	.align		4
.L_1093:
        /*19a4*/ 	.byte	0x04, 0x11
        /*19a6*/ 	.short	(.L_1095 - .L_1094)
	.align		4
.L_1094:
        /*19a8*/ 	.word	index@($__internal_33_$__cuda_sm20_div_u16)
        /*19ac*/ 	.word	0x00000000


	//----- nvinfo : EIATTR_FRAME_SIZE
	.align		4
.L_1095:
        /*19b0*/ 	.byte	0x04, 0x11
        /*19b2*/ 	.short	(.L_1097 - .L_1096)
	.align		4
.L_1096:
        /*19b4*/ 	.word	index@(_Z9cuda_gemmIiLi128ELi16ELi1ELi256ELi4ELi4ELi0EEviiiPT_S1_S1_ii)
        /*19b8*/ 	.word	0x00000000


	//----- nvinfo : EIATTR_REGCOUNT
	.align		4
.L_1097:
        /*19bc*/ 	.byte	0x04, 0x2f
        /*19be*/ 	.short	(.L_1099 - .L_1098)
	.align		4
.L_1098:
        /*19c0*/ 	.word	index@(_Z9cuda_gemmIiLi128ELi16ELi1ELi256ELi4ELi4ELi1EEviiiPT_S1_S1_ii)
        /*19c4*/ 	.word	0x00000028


	//----- nvinfo : EIATTR_FRAME_SIZE
	.align		4
.L_1099:
        /*19c8*/ 	.byte	0x04, 0x11
        /*19ca*/ 	.short	(.L_1101 - .L_1100)
	.align		4
.L_1100:
        /*19cc*/ 	.word	index@($__internal_32_$__cuda_sm20_div_u16)
        /*19d0*/ 	.word	0x00000000


	//----- nvinfo : EIATTR_FRAME_SIZE
	.align		4
.L_1101:
        /*19d4*/ 	.byte	0x04, 0x11
        /*19d6*/ 	.short	(.L_1103 - .L_1102)
	.align		4
.L_1102:
        /*19d8*/ 	.word	index@(_Z9cuda_gemmIiLi128ELi16ELi1ELi256ELi4ELi4ELi1EEviiiPT_S1_S1_ii)
        /*19dc*/ 	.word	0x00000000


	//----- nvinfo : EIATTR_REGCOUNT
	.align		4
.L_1103:
        /*19e0*/ 	.byte	0x04, 0x2f
        /*19e2*/ 	.short	(.L_1105 - .L_1104)
	.align		4
.L_1104:
        /*19e4*/ 	.word	index@(_Z9cuda_gemmIiLi128ELi16ELi1ELi256ELi8ELi8ELi0EEviiiPT_S1_S1_ii)
        /*19e8*/ 	.word	0x00000037


	//----- nvinfo : EIATTR_FRAME_SIZE
	.align		4
.L_1105:
        /*19ec*/ 	.byte	0x04, 0x11
        /*19ee*/ 	.short	(.L_1107 - .L_1106)
	.align		4
.L_1106:
        /*19f0*/ 	.word	index@($__internal_31_$__cuda_sm20_div_u16)
        /*19f4*/ 	.word	0x00000000


	//----- nvinfo : EIATTR_FRAME_SIZE
	.align		4
.L_1107:
        /*19f8*/ 	.byte	0x04, 0x11
        /*19fa*/ 	.short	(.L_1109 - .L_1108)
	.align		4
.L_1108:
        /*19fc*/ 	.word	index@(_Z9cuda_gemmIiLi128ELi16ELi1ELi256ELi8ELi8ELi0EEviiiPT_S1_S1_ii)
        /*1a00*/ 	.word	0x00000000


	//----- nvinfo : EIATTR_REGCOUNT
	.align		4
.L_1109:
        /*1a04*/ 	.byte	0x04, 0x2f
        /*1a06*/ 	.short	(.L_1111 - .L_1110)
	.align		4
.L_1110:
        /*1a08*/ 	.word	index@(_Z9cuda_gemmIiLi128ELi16ELi1ELi256ELi8ELi8ELi1EEviiiPT_S1_S1_ii)
        /*1a0c*/ 	.word	0x00000028


	//----- nvinfo : EIATTR_FRAME_SIZE
	.align		4
.L_1111:
        /*1a10*/ 	.byte	0x04, 0x11
        /*1a12*/ 	.short	(.L_1113 - .L_1112)
	.align		4
.L_1112:
        /*1a14*/ 	.word	index@($__internal_30_$__cuda_sm20_div_u16)
        /*1a18*/ 	.word	0x00000000


	//----- nvinfo : EIATTR_FRAME_SIZE
	.align		4
.L_1113:
        /*1a1c*/ 	.byte	0x04, 0x11
        /*1a1e*/ 	.short	(.L_1115 - .L_1114)
	.align		4
.L_1114:
        /*1a20*/ 	.word	index@(_Z9cuda_gemmIiLi128ELi16ELi1ELi256ELi8ELi8ELi1EEviiiPT_S1_S1_ii)
        /*1a24*/ 	.word	0x00000000


	//----- nvinfo : EIATTR_REGCOUNT
	.align		4
.L_1115:
        /*1a28*/ 	.byte	0x04, 0x2f
        /*1a2a*/ 	.short	(.L_1117 - .L_1116)
	.align		4
.L_1116:
        /*1a2c*/ 	.word	index@(_Z9cuda_gemmIiLi128ELi16ELi1ELi256ELi16ELi16ELi0EEviiiPT_S1_S1_ii)
        /*1a30*/ 	.word	0x00000057


	//----- nvinfo : EIATTR_FRAME_SIZE
	.align		4
.L_1117:
        /*1a34*/ 	.byte	0x04, 0x11
        /*1a36*/ 	.short	(.L_1119 - .L_1118)
	.align		4
.L_1118:
        /*1a38*/ 	.word	index@($__internal_29_$__cuda_sm20_div_u16)
        /*1a3c*/ 	.word	0x00000000


	//----- nvinfo : EIATTR_FRAME_SIZE
	.align		4
.L_1119:
        /*1a40*/ 	.byte	0x04, 0x11
        /*1a42*/ 	.short	(.L_1121 - .L_1120)
	.align		4
.L_1120:
        /*1a44*/ 	.word	index@(_Z9cuda_gemmIiLi128ELi16ELi1ELi256ELi16ELi16ELi0EEviiiPT_S1_S1_ii)
        /*1a48*/ 	.word	0x00000000


	//----- nvinfo : EIATTR_REGCOUNT
	.align		4
.L_1121:
        /*1a4c*/ 	.byte	0x04, 0x2f
        /*1a4e*/ 	.short	(.L_1123 - .L_1122)
	.align		4
.L_1122:
        /*1a50*/ 	.word	index@(_Z9cuda_gemmIiLi128ELi16ELi1ELi256ELi16ELi16ELi1EEviiiPT_S1_S1_ii)
        /*1a54*/ 	.word	0x00000038


	//----- nvinfo : EIATTR_FRAME_SIZE
	.align		4
.L_1123:
        /*1a58*/ 	.byte	0x04, 0x11
        /*1a5a*/ 	.short	(.L_1125 - .L_1124)
	.align		4
.L_1124:
        /*1a5c*/ 	.word	index@($__internal_28_$__cuda_sm20_div_u16)
        /*1a60*/ 	.word	0x00000000


	//----- nvinfo : EIATTR_FRAME_SIZE
	.align		4
.L_1125:
        /*1a64*/ 	.byte	0x04, 0x11
        /*1a66*/ 	.short	(.L_1127 - .L_1126)
	.align		4
.L_1126:
        /*1a68*/ 	.word	index@(_Z9cuda_gemmIiLi128ELi16ELi1ELi256ELi16ELi16ELi1EEviiiPT_S1_S1_ii)
        /*1a6c*/ 	.word	0x00000000


	//----- nvinfo : EIATTR_REGCOUNT
	.align		4
.L_1127:
        /*1a70*/ 	.byte	0x04, 0x2f
        /*1a72*/ 	.short	(.L_1129 - .L_1128)
	.align		4
.L_1128:
        /*1a74*/ 	.word	index@(_Z9cuda_gemmIiLi128ELi16ELi1ELi256ELi32ELi32ELi0EEviiiPT_S1_S1_ii)
        /*1a78*/ 	.word	0x0000009e


	//----- nvinfo : EIATTR_FRAME_SIZE
	.align		4
.L_1129:
        /*1a7c*/ 	.byte	0x04, 0x11
        /*1a7e*/ 	.short	(.L_1131 - .L_1130)
	.align		4
.L_1130:
        /*1a80*/ 	.word	index@($__internal_27_$__cuda_sm20_div_u16)
        /*1a84*/ 	.word	0x00000000


	//----- nvinfo : EIATTR_FRAME_SIZE
	.align		4
.L_1131:
        /*1a88*/ 	.byte	0x04, 0x11
        /*1a8a*/ 	.short	(.L_1133 - .L_1132)
	.align		4
.L_1132:
        /*1a8c*/ 	.word	index@(_Z9cuda_gemmIiLi128ELi16ELi1ELi256ELi32ELi32ELi0EEviiiPT_S1_S1_ii)
        /*1a90*/ 	.word	0x00000000


	//----- nvinfo : EIATTR_REGCOUNT
	.align		4
.L_1133:
        /*1a94*/ 	.byte	0x04, 0x2f
        /*1a96*/ 	.short	(.L_1135 - .L_1134)
	.align		4
.L_1134:
        /*1a98*/ 	.word	index@(_Z9cuda_gemmIiLi128ELi16ELi1ELi256ELi32ELi32ELi1EEviiiPT_S1_S1_ii)
        /*1a9c*/ 	.word	0x00000080


	//----- nvinfo : EIATTR_FRAME_SIZE
	.align		4
.L_1135:
        /*1aa0*/ 	.byte	0x04, 0x11
        /*1aa2*/ 	.short	(.L_1137 - .L_1136)
	.align		4
.L_1136:
        /*1aa4*/ 	.word	index@($__internal_26_$__cuda_sm20_div_u16)
        /*1aa8*/ 	.word	0x00000000


	//----- nvinfo : EIATTR_FRAME_SIZE
	.align		4
.L_1137:
        /*1aac*/ 	.byte	0x04, 0x11
        /*1aae*/ 	.short	(.L_1139 - .L_1138)
	.align		4
.L_1138:
        /*1ab0*/ 	.word	index@(_Z9cuda_gemmIiLi128ELi16ELi1ELi256ELi32ELi32ELi1EEviiiPT_S1_S1_ii)
        /*1ab4*/ 	.word	0x00000000


	//----- nvinfo : EIATTR_REGCOUNT
	.align		4
.L_1139:
        /*1ab8*/ 	.byte	0x04, 0x2f
        /*1aba*/ 	.short	(.L_1141 - .L_1140)
	.align		4
.L_1140:
        /*1abc*/ 	.word	index@(_Z9cuda_gemmIiLi128ELi16ELi1ELi256ELi64ELi64ELi0EEviiiPT_S1_S1_ii)
        /*1ac0*/ 	.word	0x0000007e


	//----- nvinfo : EIATTR_FRAME_SIZE
	.align		4
.L_1141:
        /*1ac4*/ 	.byte	0x04, 0x11
        /*1ac6*/ 	.short	(.L_1143 - .L_1142)
	.align		4
.L_1142:
        /*1ac8*/ 	.word	index@($__internal_25_$__cuda_sm20_div_u16)
        /*1acc*/ 	.word	0x00000000


	//----- nvinfo : EIATTR_FRAME_SIZE
	.align		4
.L_1143:
        /*1ad0*/ 	.byte	0x04, 0x11
        /*1ad2*/ 	.short	(.L_1145 - .L_1144)
	.align		4
.L_1144:
        /*1ad4*/ 	.word	index@(_Z9cuda_gemmIiLi128ELi16ELi1ELi256ELi64ELi64ELi0EEviiiPT_S1_S1_ii)
        /*1ad8*/ 	.word	0x00000000


	//----- nvinfo : EIATTR_REGCOUNT
	.align		4
.L_1145:
        /*1adc*/ 	.byte	0x04, 0x2f
        /*1ade*/ 	.short	(.L_1147 - .L_1146)
	.align		4
.L_1146:
        /*1ae0*/ 	.word	index@(_Z9cuda_gemmIiLi128ELi16ELi1ELi256ELi64ELi64ELi1EEviiiPT_S1_S1_ii)
        /*1ae4*/ 	.word	0x0000004f


	//----- nvinfo : EIATTR_FRAME_SIZE
	.align		4
.L_1147:
        /*1ae8*/ 	.byte	0x04, 0x11
        /*1aea*/ 	.short	(.L_1149 - .L_1148)
	.align		4
.L_1148:
        /*1aec*/ 	.word	index@($__internal_24_$__cuda_sm20_div_u16)
        /*1af0*/ 	.word	0x00000000


	//----- nvinfo : EIATTR_FRAME_SIZE
	.align		4
.L_1149:
        /*1af4*/ 	.byte	0x04, 0x11
        /*1af6*/ 	.short	(.L_1151 - .L_1150)
	.align		4
.L_1150:
        /*1af8*/ 	.word	index@(_Z9cuda_gemmIiLi128ELi16ELi1ELi256ELi64ELi64ELi1EEviiiPT_S1_S1_ii)
        /*1afc*/ 	.word	0x00000000


	//----- nvinfo : EIATTR_REGCOUNT
	.align		4
.L_1151:
        /*1b00*/ 	.byte	0x04, 0x2f
        /*1b02*/ 	.short	(.L_1153 - .L_1152)
	.align		4
.L_1152:
        /*1b04*/ 	.word	index@(_Z9cuda_gemmIiLi128ELi16ELi1ELi512ELi2ELi2ELi0EEviiiPT_S1_S1_ii)
        /*1b08*/ 	.word	0x00000020


	//----- nvinfo : EIATTR_FRAME_SIZE
	.align		4
.L_1153:
        /*1b0c*/ 	.byte	0x04, 0x11
        /*1b0e*/ 	.short	(.L_1155 - .L_1154)
	.align		4
.L_1154:
        /*1b10*/ 	.word	index@($__internal_23_$__cuda_sm20_div_u16)
        /*1b14*/ 	.word	0x00000000


	//----- nvinfo : EIATTR_FRAME_SIZE
	.align		4
.L_1155:
        /*1b18*/ 	.byte	0x04, 0x11
        /*1b1a*/ 	.short	(.L_1157 - .L_1156)
	.align		4
.L_1156:
        /*1b1c*/ 	.word	index@(_Z9cuda_gemmIiLi128ELi16ELi1ELi512ELi2ELi2ELi0EEviiiPT_S1_S1_ii)
        /*1b20*/ 	.word	0x00000000


	//----- nvinfo : EIATTR_REGCOUNT
	.align		4
.L_1157:
        /*1b24*/ 	.byte	0x04, 0x2f
        /*1b26*/ 	.short	(.L_1159 - .L_1158)
	.align		4
.L_1158:
        /*1b28*/ 	.word	index@(_Z9cuda_gemmIiLi128ELi16ELi1ELi512ELi2ELi2ELi1EEviiiPT_S1_S1_ii)
        /*1b2c*/ 	.word	0x00000020


	//----- nvinfo : EIATTR_FRAME_SIZE
	.align		4
.L_1159:
        /*1b30*/ 	.byte	0x04, 0x11
        /*1b32*/ 	.short	(.L_1161 - .L_1160)
	.align		4
.L_1160:
        /*1b34*/ 	.word	index@($__internal_22_$__cuda_sm20_div_u16)
        /*1b38*/ 	.word	0x00000000


	//----- nvinfo : EIATTR_FRAME_SIZE
	.align		4
.L_1161:
        /*1b3c*/ 	.byte	0x04, 0x11
        /*1b3e*/ 	.short	(.L_1163 - .L_1162)
	.align		4
.L_1162:
        /*1b40*/ 	.word	index@(_Z9cuda_gemmIiLi128ELi16ELi1ELi512ELi2ELi2ELi1EEviiiPT_S1_S1_ii)
        /*1b44*/ 	.word	0x00000000


	//----- nvinfo : EIATTR_REGCOUNT
	.align		4
.L_1163:
        /*1b48*/ 	.byte	0x04, 0x2f
        /*1b4a*/ 	.short	(.L_1165 - .L_1164)
	.align		4
.L_1164:
        /*1b4c*/ 	.word	index@(_Z9cuda_gemmIiLi128ELi16ELi1ELi512ELi4ELi4ELi0EEviiiPT_S1_S1_ii)
        /*1b50*/ 	.word	0x00000020


	//----- nvinfo : EIATTR_FRAME_SIZE
	.align		4
.L_1165:
        /*1b54*/ 	.byte	0x04, 0x11
        /*1b56*/ 	.short	(.L_1167 - .L_1166)
	.align		4
.L_1166:
        /*1b58*/ 	.word	index@($__internal_21_$__cuda_sm20_div_u16)
        /*1b5c*/ 	.word	0x00000000


	//----- nvinfo : EIATTR_FRAME_SIZE
	.align		4
.L_1167:
        /*1b60*/ 	.byte	0x04, 0x11
        /*1b62*/ 	.short	(.L_1169 - .L_1168)
	.align		4
.L_1168:
        /*1b64*/ 	.word	index@(_Z9cuda_gemmIiLi128ELi16ELi1ELi512ELi4ELi4ELi0EEviiiPT_S1_S1_ii)
        /*1b68*/ 	.word	0x00000000


	//----- nvinfo : EIATTR_REGCOUNT
	.align		4
.L_1169:
        /*1b6c*/ 	.byte	0x04, 0x2f
        /*1b6e*/ 	.short	(.L_1171 - .L_1170)
	.align		4
.L_1170:
        /*1b70*/ 	.word	index@(_Z9cuda_gemmIiLi128ELi16ELi1ELi512ELi4ELi4ELi1EEviiiPT_S1_S1_ii)
        /*1b74*/ 	.word	0x00000020


	//----- nvinfo : EIATTR_FRAME_SIZE
	.align		4
.L_1171:
        /*1b78*/ 	.byte	0x04, 0x11
        /*1b7a*/ 	.short	(.L_1173 - .L_1172)
	.align		4
.L_1172:
        /*1b7c*/ 	.word	index@($__internal_20_$__cuda_sm20_div_u16)
        /*1b80*/ 	.word	0x00000000


	//----- nvinfo : EIATTR_FRAME_SIZE
	.align		4
.L_1173:
        /*1b84*/ 	.byte	0x04, 0x11
        /*1b86*/ 	.short	(.L_1175 - .L_1174)
	.align		4
.L_1174:
        /*1b88*/ 	.word	index@(_Z9cuda_gemmIiLi128ELi16ELi1ELi512ELi4ELi4ELi1EEviiiPT_S1_S1_ii)
        /*1b8c*/ 	.word	0x00000000


	//----- nvinfo : EIATTR_REGCOUNT
	.align		4
.L_1175:
        /*1b90*/ 	.byte	0x04, 0x2f
        /*1b92*/ 	.short	(.L_1177 - .L_1176)
	.align		4
.L_1176:
        /*1b94*/ 	.word	index@(_Z9cuda_gemmIiLi128ELi16ELi1ELi512ELi8ELi8ELi0EEviiiPT_S1_S1_ii)
        /*1b98*/ 	.word	0x00000033


	//----- nvinfo : EIATTR_FRAME_SIZE
	.align		4
.L_1177:
        /*1b9c*/ 	.byte	0x04, 0x11
        /*1b9e*/ 	.short	(.L_1179 - .L_1178)
	.align		4
.L_1178:
        /*1ba0*/ 	.word	index@($__internal_19_$__cuda_sm20_div_u16)
        /*1ba4*/ 	.word	0x00000000


	//----- nvinfo : EIATTR_FRAME_SIZE
	.align		4
.L_1179:
        /*1ba8*/ 	.byte	0x04, 0x11
        /*1baa*/ 	.short	(.L_1181 - .L_1180)
	.align		4
.L_1180:
        /*1bac*/ 	.word	index@(_Z9cuda_gemmIiLi128ELi16ELi1ELi512ELi8ELi8ELi0EEviiiPT_S1_S1_ii)
        /*1bb0*/ 	.word	0x00000000


	//----- nvinfo : EIATTR_REGCOUNT
	.align		4
.L_1181:
        /*1bb4*/ 	.byte	0x04, 0x2f
        /*1bb6*/ 	.short	(.L_1183 - .L_1182)
	.align		4
.L_1182:
        /*1bb8*/ 	.word	index@(_Z9cuda_gemmIiLi128ELi16ELi1ELi512ELi8ELi8ELi1EEviiiPT_S1_S1_ii)
        /*1bbc*/ 	.word	0x00000028


	//----- nvinfo : EIATTR_FRAME_SIZE
	.align		4
.L_1183:
        /*1bc0*/ 	.byte	0x04, 0x11
        /*1bc2*/ 	.short	(.L_1185 - .L_1184)
	.align		4
.L_1184:
        /*1bc4*/ 	.word	index@($__internal_18_$__cuda_sm20_div_u16)
        /*1bc8*/ 	.word	0x00000000


	//----- nvinfo : EIATTR_FRAME_SIZE
	.align		4
.L_1185:
        /*1bcc*/ 	.byte	0x04, 0x11
        /*1bce*/ 	.short	(.L_1187 - .L_1186)
	.align		4
.L_1186:
        /*1bd0*/ 	.word	index@(_Z9cuda_gemmIiLi128ELi16ELi1ELi512ELi8ELi8ELi1EEviiiPT_S1_S1_ii)
        /*1bd4*/ 	.word	0x00000000


	//----- nvinfo : EIATTR_REGCOUNT
	.align		4
.L_1187:
        /*1bd8*/ 	.byte	0x04, 0x2f
        /*1bda*/ 	.short	(.L_1189 - .L_1188)
	.align		4
.L_1188:
        /*1bdc*/ 	.word	index@(_Z9cuda_gemmIiLi128ELi16ELi1ELi512ELi16ELi16ELi0EEviiiPT_S1_S1_ii)
        /*1be0*/ 	.word	0x00000055


	//----- nvinfo : EIATTR_FRAME_SIZE
	.align		4
.L_1189:
        /*1be4*/ 	.byte	0x04, 0x11
        /*1be6*/ 	.short	(.L_1191 - .L_1190)
	.align		4
.L_1190:
        /*1be8*/ 	.word	index@($__internal_17_$__cuda_sm20_div_u16)
        /*1bec*/ 	.word	0x00000000


	//----- nvinfo : EIATTR_FRAME_SIZE
	.align		4
.L_1191:
        /*1bf0*/ 	.byte	0x04, 0x11
        /*1bf2*/ 	.short	(.L_1193 - .L_1192)
	.align		4
.L_1192:
        /*1bf4*/ 	.word	index@(_Z9cuda_gemmIiLi128ELi16ELi1ELi512ELi16ELi16ELi0EEviiiPT_S1_S1_ii)
        /*1bf8*/ 	.word	0x00000000


	//----- nvinfo : EIATTR_REGCOUNT
	.align		4
.L_1193:
        /*1bfc*/ 	.byte	0x04, 0x2f
        /*1bfe*/ 	.short	(.L_1195 - .L_1194)
	.align		4
.L_1194:
        /*1c00*/ 	.word	index@(_Z9cuda_gemmIiLi128ELi16ELi1ELi512ELi16ELi16ELi1EEviiiPT_S1_S1_ii)
        /*1c04*/ 	.word	0x00000040


	//----- nvinfo : EIATTR_FRAME_SIZE
	.align		4
.L_1195:
        /*1c08*/ 	.byte	0x04, 0x11
        /*1c0a*/ 	.short	(.L_1197 - .L_1196)
	.align		4
.L_1196:
        /*1c0c*/ 	.word	index@($__internal_16_$__cuda_sm20_div_u16)
        /*1c10*/ 	.word	0x00000000


	//----- nvinfo : EIATTR_FRAME_SIZE
	.align		4
.L_1197:
        /*1c14*/ 	.byte	0x04, 0x11
        /*1c16*/ 	.short	(.L_1199 - .L_1198)
	.align		4
.L_1198:
        /*1c18*/ 	.word	index@(_Z9cuda_gemmIiLi128ELi16ELi1ELi512ELi16ELi16ELi1EEviiiPT_S1_S1_ii)
        /*1c1c*/ 	.word	0x00000000


	//----- nvinfo : EIATTR_REGCOUNT
	.align		4
.L_1199:
        /*1c20*/ 	.byte	0x04, 0x2f
        /*1c22*/ 	.short	(.L_1201 - .L_1200)
	.align		4
.L_1200:
        /*1c24*/ 	.word	index@(_Z9cuda_gemmIiLi128ELi16ELi1ELi512ELi32ELi32ELi0EEviiiPT_S1_S1_ii)
        /*1c28*/ 	.word	0x0000009c


	//----- nvinfo : EIATTR_FRAME_SIZE
	.align		4
.L_1201:
        /*1c2c*/ 	.byte	0x04, 0x11
        /*1c2e*/ 	.short	(.L_1203 - .L_1202)
	.align		4
.L_1202:
        /*1c30*/ 	.word	index@($__internal_15_$__cuda_sm20_div_u16)
        /*1c34*/ 	.word	0x00000000


	//----- nvinfo : EIATTR_FRAME_SIZE
	.align		4
.L_1203:
        /*1c38*/ 	.byte	0x04, 0x11
        /*1c3a*/ 	.short	(.L_1205 - .L_1204)
	.align		4
.L_1204:
        /*1c3c*/ 	.word	index@(_Z9cuda_gemmIiLi128ELi16ELi1ELi512ELi32ELi32ELi0EEviiiPT_S1_S1_ii)
        /*1c40*/ 	.word	0x00000000


	//----- nvinfo : EIATTR_REGCOUNT
	.align		4
.L_1205:
        /*1c44*/ 	.byte	0x04, 0x2f
        /*1c46*/ 	.short	(.L_1207 - .L_1206)
	.align		4
.L_1206:
        /*1c48*/ 	.word	index@(_Z9cuda_gemmIiLi128ELi16ELi1ELi512ELi32ELi32ELi1EEviiiPT_S1_S1_ii)
        /*1c4c*/ 	.word	0x0000007e


	//----- nvinfo : EIATTR_FRAME_SIZE
	.align		4
.L_1207:
        /*1c50*/ 	.byte	0x04, 0x11
        /*1c52*/ 	.short	(.L_1209 - .L_1208)
	.align		4
.L_1208:
        /*1c54*/ 	.word	index@($__internal_14_$__cuda_sm20_div_u16)
        /*1c58*/ 	.word	0x00000000


	//----- nvinfo : EIATTR_FRAME_SIZE
	.align		4
.L_1209:
        /*1c5c*/ 	.byte	0x04, 0x11
        /*1c5e*/ 	.short	(.L_1211 - .L_1210)
	.align		4
.L_1210:
        /*1c60*/ 	.word	index@(_Z9cuda_gemmIiLi128ELi16ELi1ELi512ELi32ELi32ELi1EEviiiPT_S1_S1_ii)
        /*1c64*/ 	.word	0x00000000


	//----- nvinfo : EIATTR_REGCOUNT
	.align		4
.L_1211:
        /*1c68*/ 	.byte	0x04, 0x2f
        /*1c6a*/ 	.short	(.L_1213 - .L_1212)
	.align		4
.L_1212:
        /*1c6c*/ 	.word	index@(_Z9cuda_gemmIiLi128ELi16ELi1ELi512ELi64ELi64ELi0EEviiiPT_S1_S1_ii)
        /*1c70*/ 	.word	0x0000007e


	//----- nvinfo : EIATTR_FRAME_SIZE
	.align		4
.L_1213:
        /*1c74*/ 	.byte	0x04, 0x11
        /*1c76*/ 	.short	(.L_1215 - .L_1214)
	.align		4
.L_1214:
        /*1c78*/ 	.word	index@($__internal_13_$__cuda_sm20_div_u16)
        /*1c7c*/ 	.word	0x00000000


	//----- nvinfo : EIATTR_FRAME_SIZE
	.align		4
.L_1215:
        /*1c80*/ 	.byte	0x04, 0x11
        /*1c82*/ 	.short	(.L_1217 - .L_1216)
	.align		4
.L_1216:
        /*1c84*/ 	.word	index@(_Z9cuda_gemmIiLi128ELi16ELi1ELi512ELi64ELi64ELi0EEviiiPT_S1_S1_ii)
        /*1c88*/ 	.word	0x00000000


	//----- nvinfo : EIATTR_REGCOUNT
	.align		4
.L_1217:
        /*1c8c*/ 	.byte	0x04, 0x2f
        /*1c8e*/ 	.short	(.L_1219 - .L_1218)
	.align		4
.L_1218:
        /*1c90*/ 	.word	index@(_Z9cuda_gemmIiLi128ELi16ELi1ELi512ELi64ELi64ELi1EEviiiPT_S1_S1_ii)
        /*1c94*/ 	.word	0x00000050


	//----- nvinfo : EIATTR_FRAME_SIZE
	.align		4
.L_1219:
        /*1c98*/ 	.byte	0x04, 0x11
        /*1c9a*/ 	.short	(.L_1221 - .L_1220)
	.align		4
.L_1220:
        /*1c9c*/ 	.word	index@($__internal_12_$__cuda_sm20_div_u16)
        /*1ca0*/ 	.word	0x00000000


	//----- nvinfo : EIATTR_FRAME_SIZE
	.align		4
.L_1221:
        /*1ca4*/ 	.byte	0x04, 0x11
        /*1ca6*/ 	.short	(.L_1223 - .L_1222)
	.align		4
.L_1222:
        /*1ca8*/ 	.word	index@(_Z9cuda_gemmIiLi128ELi16ELi1ELi512ELi64ELi64ELi1EEviiiPT_S1_S1_ii)
        /*1cac*/ 	.word	0x00000000


	//----- nvinfo : EIATTR_REGCOUNT
	.align		4
.L_1223:
        /*1cb0*/ 	.byte	0x04, 0x2f
        /*1cb2*/ 	.short	(.L_1225 - .L_1224)
	.align		4
.L_1224:
        /*1cb4*/ 	.word	index@(_Z9cuda_gemmIiLi128ELi16ELi1ELi1024ELi2ELi2ELi0EEviiiPT_S1_S1_ii)
        /*1cb8*/ 	.word	0x00000020


	//----- nvinfo : EIATTR_FRAME_SIZE
	.align		4
.L_1225:
        /*1cbc*/ 	.byte	0x04, 0x11
        /*1cbe*/ 	.short	(.L_1227 - .L_1226)
	.align		4
.L_1226:
        /*1cc0*/ 	.word	index@($__internal_11_$__cuda_sm20_div_u16)
        /*1cc4*/ 	.word	0x00000000


	//----- nvinfo : EIATTR_FRAME_SIZE
	.align		4
.L_1227:
        /*1cc8*/ 	.byte	0x04, 0x11
        /*1cca*/ 	.short	(.L_1229 - .L_1228)
	.align		4
.L_1228:
        /*1ccc*/ 	.word	index@(_Z9cuda_gemmIiLi128ELi16ELi1ELi1024ELi2ELi2ELi0EEviiiPT_S1_S1_ii)
        /*1cd0*/ 	.word	0x00000000


	//----- nvinfo : EIATTR_REGCOUNT
	.align		4
.L_1229:
        /*1cd4*/ 	.byte	0x04, 0x2f
        /*1cd6*/ 	.short	(.L_1231 - .L_1230)
	.align		4
.L_1230:
        /*1cd8*/ 	.word	index@(_Z9cuda_gemmIiLi128ELi16ELi1ELi1024ELi2ELi2ELi1EEviiiPT_S1_S1_ii)
        /*1cdc*/ 	.word	0x00000020


	//----- nvinfo : EIATTR_FRAME_SIZE
	.align		4
.L_1231:
        /*1ce0*/ 	.byte	0x04, 0x11
        /*1ce2*/ 	.short	(.L_1233 - .L_1232)
	.align		4
.L_1232:
        /*1ce4*/ 	.word	index@($__internal_10_$__cuda_sm20_div_u16)
        /*1ce8*/ 	.word	0x00000000


	//----- nvinfo : EIATTR_FRAME_SIZE
	.align		4
.L_1233:
        /*1cec*/ 	.byte	0x04, 0x11
        /*1cee*/ 	.short	(.L_1235 - .L_1234)
	.align		4
.L_1234:
        /*1cf0*/ 	.word	index@(_Z9cuda_gemmIiLi128ELi16ELi1ELi1024ELi2ELi2ELi1EEviiiPT_S1_S1_ii)
        /*1cf4*/ 	.word	0x00000000


	//----- nvinfo : EIATTR_REGCOUNT
	.align		4
.L_1235:
        /*1cf8*/ 	.byte	0x04, 0x2f
        /*1cfa*/ 	.short	(.L_1237 - .L_1236)
	.align		4
.L_1236:
        /*1cfc*/ 	.word	index@(_Z9cuda_gemmIiLi128ELi16ELi1ELi1024ELi4ELi4ELi0EEviiiPT_S1_S1_ii)
        /*1d00*/ 	.word	0x00000020


	//----- nvinfo : EIATTR_FRAME_SIZE
	.align		4
.L_1237:
        /*1d04*/ 	.byte	0x04, 0x11
        /*1d06*/ 	.short	(.L_1239 - .L_1238)
	.align		4
.L_1238:
        /*1d08*/ 	.word	index@($__internal_9_$__cuda_sm20_div_u16)
        /*1d0c*/ 	.word	0x00000000


	//----- nvinfo : EIATTR_FRAME_SIZE
	.align		4
.L_1239:
        /*1d10*/ 	.byte	0x04, 0x11
        /*1d12*/ 	.short	(.L_1241 - .L_1240)
	.align		4
.L_1240:
        /*1d14*/ 	.word	index@(_Z9cuda_gemmIiLi128ELi16ELi1ELi1024ELi4ELi4ELi0EEviiiPT_S1_S1_ii)
        /*1d18*/ 	.word	0x00000000


	//----- nvinfo : EIATTR_REGCOUNT
	.align		4
.L_1241:
        /*1d1c*/ 	.byte	0x04, 0x2f
        /*1d1e*/ 	.short	(.L_1243 - .L_1242)
	.align		4
.L_1242:
        /*1d20*/ 	.word	index@(_Z9cuda_gemmIiLi128ELi16ELi1ELi1024ELi4ELi4ELi1EEviiiPT_S1_S1_ii)
        /*1d24*/ 	.word	0x00000020


	//----- nvinfo : EIATTR_FRAME_SIZE
	.align		4
.L_1243:
        /*1d28*/ 	.byte	0x04, 0x11
        /*1d2a*/ 	.short	(.L_1245 - .L_1244)
	.align		4
.L_1244:
        /*1d2c*/ 	.word	index@($__internal_8_$__cuda_sm20_div_u16)
        /*1d30*/ 	.word	0x00000000


	//----- nvinfo : EIATTR_FRAME_SIZE
	.align		4
.L_1245:
        /*1d34*/ 	.byte	0x04, 0x11
        /*1d36*/ 	.short	(.L_1247 - .L_1246)
	.align		4
.L_1246:
        /*1d38*/ 	.word	index@(_Z9cuda_gemmIiLi128ELi16ELi1ELi1024ELi4ELi4ELi1EEviiiPT_S1_S1_ii)
        /*1d3c*/ 	.word	0x00000000


	//----- nvinfo : EIATTR_REGCOUNT
	.align		4
.L_1247:
        /*1d40*/ 	.byte	0x04, 0x2f
        /*1d42*/ 	.short	(.L_1249 - .L_1248)
	.align		4
.L_1248:
        /*1d44*/ 	.word	index@(_Z9cuda_gemmIiLi128ELi16ELi1ELi1024ELi8ELi8ELi0EEviiiPT_S1_S1_ii)
        /*1d48*/ 	.word	0x00000033


	//----- nvinfo : EIATTR_FRAME_SIZE
	.align		4
.L_1249:
        /*1d4c*/ 	.byte	0x04, 0x11
        /*1d4e*/ 	.short	(.L_1251 - .L_1250)
	.align		4
.L_1250:
        /*1d50*/ 	.word	index@($__internal_7_$__cuda_sm20_div_u16)
        /*1d54*/ 	.word	0x00000000


	//----- nvinfo : EIATTR_FRAME_SIZE
	.align		4
.L_1251:
        /*1d58*/ 	.byte	0x04, 0x11
        /*1d5a*/ 	.short	(.L_1253 - .L_1252)
	.align		4
.L_1252:
        /*1d5c*/ 	.word	index@(_Z9cuda_gemmIiLi128ELi16ELi1ELi1024ELi8ELi8ELi0EEviiiPT_S1_S1_ii)
        /*1d60*/ 	.word	0x00000000


	//----- nvinfo : EIATTR_REGCOUNT
	.align		4
.L_1253:
        /*1d64*/ 	.byte	0x04, 0x2f
        /*1d66*/ 	.short	(.L_1255 - .L_1254)
	.align		4
.L_1254:
        /*1d68*/ 	.word	index@(_Z9cuda_gemmIiLi128ELi16ELi1ELi1024ELi8ELi8ELi1EEviiiPT_S1_S1_ii)
        /*1d6c*/ 	.word	0x00000037


	//----- nvinfo : EIATTR_FRAME_SIZE
	.align		4
.L_1255:
        /*1d70*/ 	.byte	0x04, 0x11
        /*1d72*/ 	.short	(.L_1257 - .L_1256)
	.align		4
.L_1256:
        /*1d74*/ 	.word	index@($__internal_6_$__cuda_sm20_div_u16)
        /*1d78*/ 	.word	0x00000000


	//----- nvinfo : EIATTR_FRAME_SIZE
	.align		4
.L_1257:
        /*1d7c*/ 	.byte	0x04, 0x11
        /*1d7e*/ 	.short	(.L_1259 - .L_1258)
	.align		4
.L_1258:
        /*1d80*/ 	.word	index@(_Z9cuda_gemmIiLi128ELi16ELi1ELi1024ELi8ELi8ELi1EEviiiPT_S1_S1_ii)
        /*1d84*/ 	.word	0x00000000


	//----- nvinfo : EIATTR_REGCOUNT
	.align		4
.L_1259:
        /*1d88*/ 	.byte	0x04, 0x2f
        /*1d8a*/ 	.short	(.L_1261 - .L_1260)
	.align		4
.L_1260:
        /*1d8c*/ 	.word	index@(_Z9cuda_gemmIiLi128ELi16ELi1ELi1024ELi16ELi16ELi0EEviiiPT_S1_S1_ii)
        /*1d90*/ 	.word	0x00000055


	//----- nvinfo : EIATTR_FRAME_SIZE
	.align		4
.L_1261:
        /*1d94*/ 	.byte	0x04, 0x11
        /*1d96*/ 	.short	(.L_1263 - .L_1262)
	.align		4
.L_1262:
        /*1d98*/ 	.word	index@($__internal_5_$__cuda_sm20_div_u16)
        /*1d9c*/ 	.word	0x00000000


	//----- nvinfo : EIATTR_FRAME_SIZE
	.align		4
.L_1263:
        /*1da0*/ 	.byte	0x04, 0x11
        /*1da2*/ 	.short	(.L_1265 - .L_1264)
	.align		4
.L_1264:
        /*1da4*/ 	.word	index@(_Z9cuda_gemmIiLi128ELi16ELi1ELi1024ELi16ELi16ELi0EEviiiPT_S1_S1_ii)
        /*1da8*/ 	.word	0x00000000


	//----- nvinfo : EIATTR_REGCOUNT
	.align		4
.L_1265:
        /*1dac*/ 	.byte	0x04, 0x2f
        /*1dae*/ 	.short	(.L_1267 - .L_1266)
	.align		4
.L_1266:
        /*1db0*/ 	.word	index@(_Z9cuda_gemmIiLi128ELi16ELi1ELi1024ELi16ELi16ELi1EEviiiPT_S1_S1_ii)
        /*1db4*/ 	.word	0x00000040


	//----- nvinfo : EIATTR_FRAME_SIZE
	.align		4
.L_1267:
        /*1db8*/ 	.byte	0x04, 0x11
        /*1dba*/ 	.short	(.L_1269 - .L_1268)
	.align		4
.L_1268:
        /*1dbc*/ 	.word	index@($__internal_4_$__cuda_sm20_div_u16)
        /*1dc0*/ 	.word	0x00000000


	//----- nvinfo : EIATTR_FRAME_SIZE
	.align		4
.L_1269:
        /*1dc4*/ 	.byte	0x04, 0x11
        /*1dc6*/ 	.short	(.L_1271 - .L_1270)
	.align		4
.L_1270:
        /*1dc8*/ 	.word	index@(_Z9cuda_gemmIiLi128ELi16ELi1ELi1024ELi16ELi16ELi1EEviiiPT_S1_S1_ii)
        /*1dcc*/ 	.word	0x00000000


	//----- nvinfo : EIATTR_REGCOUNT
	.align		4
.L_1271:
        /*1dd0*/ 	.byte	0x04, 0x2f
        /*1dd2*/ 	.short	(.L_1273 - .L_1272)
	.align		4
.L_1272:
        /*1dd4*/ 	.word	index@(_Z9cuda_gemmIiLi128ELi16ELi1ELi1024ELi32ELi32ELi0EEviiiPT_S1_S1_ii)
        /*1dd8*/ 	.word	0x0000009c


	//----- nvinfo : EIATTR_FRAME_SIZE
	.align		4
.L_1273:
        /*1ddc*/ 	.byte	0x04, 0x11
        /*1dde*/ 	.short	(.L_1275 - .L_1274)
	.align		4
.L_1274:
        /*1de0*/ 	.word	index@($__internal_3_$__cuda_sm20_div_u16)
        /*1de4*/ 	.word	0x00000000


	//----- nvinfo : EIATTR_FRAME_SIZE
	.align		4
.L_1275:
        /*1de8*/ 	.byte	0x04, 0x11
        /*1dea*/ 	.short	(.L_1277 - .L_1276)
	.align		4
.L_1276:
        /*1dec*/ 	.word	index@(_Z9cuda_gemmIiLi128ELi16ELi1ELi1024ELi32ELi32ELi0EEviiiPT_S1_S1_ii)
        /*1df0*/ 	.word	0x00000000


	//----- nvinfo : EIATTR_REGCOUNT
	.align		4
.L_1277:
        /*1df4*/ 	.byte	0x04, 0x2f
        /*1df6*/ 	.short	(.L_1279 - .L_1278)
	.align		4
.L_1278:
        /*1df8*/ 	.word	index@(_Z9cuda_gemmIiLi128ELi16ELi1ELi1024ELi32ELi32ELi1EEviiiPT_S1_S1_ii)
        /*1dfc*/ 	.word	0x0000007e


	//----- nvinfo : EIATTR_FRAME_SIZE
	.align		4
.L_1279:
        /*1e00*/ 	.byte	0x04, 0x11
        /*1e02*/ 	.short	(.L_1281 - .L_1280)
	.align		4
.L_1280:
        /*1e04*/ 	.word	index@($__internal_2_$__cuda_sm20_div_u16)
        /*1e08*/ 	.word	0x00000000


	//----- nvinfo : EIATTR_FRAME_SIZE
	.align		4
.L_1281:
        /*1e0c*/ 	.byte	0x04, 0x11
        /*1e0e*/ 	.short	(.L_1283 - .L_1282)
	.align		4
.L_1282:
        /*1e10*/ 	.word	index@(_Z9cuda_gemmIiLi128ELi16ELi1ELi1024ELi32ELi32ELi1EEviiiPT_S1_S1_ii)
        /*1e14*/ 	.word	0x00000000


	//----- nvinfo : EIATTR_REGCOUNT
	.align		4
.L_1283:
        /*1e18*/ 	.byte	0x04, 0x2f
        /*1e1a*/ 	.short	(.L_1285 - .L_1284)
	.align		4
.L_1284:
        /*1e1c*/ 	.word	index@(_Z9cuda_gemmIiLi128ELi16ELi1ELi1024ELi64ELi64ELi0EEviiiPT_S1_S1_ii)
        /*1e20*/ 	.word	0x0000007e


	//----- nvinfo : EIATTR_FRAME_SIZE
	.align		4
.L_1285:
        /*1e24*/ 	.byte	0x04, 0x11
        /*1e26*/ 	.short	(.L_1287 - .L_1286)
	.align		4
.L_1286:
        /*1e28*/ 	.word	index@($__internal_1_$__cuda_sm20_div_u16)
        /*1e2c*/ 	.word	0x00000000


	//----- nvinfo : EIATTR_FRAME_SIZE
	.align		4
.L_1287:
        /*1e30*/ 	.byte	0x04, 0x11
        /*1e32*/ 	.short	(.L_1289 - .L_1288)
	.align		4
.L_1288:
        /*1e34*/ 	.word	index@(_Z9cuda_gemmIiLi128ELi16ELi1ELi1024ELi64ELi64ELi0EEviiiPT_S1_S1_ii)
        /*1e38*/ 	.word	0x00000000


	//----- nvinfo : EIATTR_REGCOUNT
	.align		4
.L_1289:
        /*1e3c*/ 	.byte	0x04, 0x2f
        /*1e3e*/ 	.short	(.L_1291 - .L_1290)
	.align		4
.L_1290:
        /*1e40*/ 	.word	index@(_Z9cuda_gemmIiLi128ELi16ELi1ELi1024ELi64ELi64ELi1EEviiiPT_S1_S1_ii)
        /*1e44*/ 	.word	0x00000050


	//----- nvinfo : EIATTR_FRAME_SIZE
	.align		4
.L_1291:
        /*1e48*/ 	.byte	0x04, 0x11
        /*1e4a*/ 	.short	(.L_1293 - .L_1292)
	.align		4
.L_1292:
        /*1e4c*/ 	.word	index@($__internal_0_$__cuda_sm20_div_u16)
        /*1e50*/ 	.word	0x00000000


	//----- nvinfo : EIATTR_FRAME_SIZE
	.align		4
.L_1293:
        /*1e54*/ 	.byte	0x04, 0x11
        /*1e56*/ 	.short	(.L_1295 - .L_1294)
	.align		4
.L_1294:
        /*1e58*/ 	.word	index@(_Z9cuda_gemmIiLi128ELi16ELi1ELi1024ELi64ELi64ELi1EEviiiPT_S1_S1_ii)
        /*1e5c*/ 	.word	0x00000000


	//----- nvinfo : EIATTR_MIN_STACK_SIZE
	.align		4
.L_1295:
        /*1e60*/ 	.byte	0x04, 0x12
        /*1e62*/ 	.short	(.L_1297 - .L_1296)
	.align		4
.L_1296:
        /*1e64*/ 	.word	index@(_Z9cuda_gemmIiLi128ELi16ELi1ELi1024ELi64ELi64ELi1EEviiiPT_S1_S1_ii)
        /*1e68*/ 	.word	0x00000000


	//----- nvinfo : EIATTR_MIN_STACK_SIZE
	.align		4
.L_1297:
        /*1e6c*/ 	.byte	0x04, 0x12
        /*1e6e*/ 	.short	(.L_1299 - .L_1298)
	.align		4
.L_1298:
        /*1e70*/ 	.word	index@(_Z9cuda_gemmIiLi128ELi16ELi1ELi1024ELi64ELi64ELi0EEviiiPT_S1_S1_ii)
        /*1e74*/ 	.word	0x00000000


	//----- nvinfo : EIATTR_MIN_STACK_SIZE
	.align		4
.L_1299:
        /*1e78*/ 	.byte	0x04, 0x12
        /*1e7a*/ 	.short	(.L_1301 - .L_1300)
	.align		4
.L_1300:
        /*1e7c*/ 	.word	index@(_Z9cuda_gemmIiLi128ELi16ELi1ELi1024ELi32ELi32ELi1EEviiiPT_S1_S1_ii)
        /*1e80*/ 	.word	0x00000000


	//----- nvinfo : EIATTR_MIN_STACK_SIZE
	.align		4
.L_1301:
        /*1e84*/ 	.byte	0x04, 0x12
        /*1e86*/ 	.short	(.L_1303 - .L_1302)
	.align		4
.L_1302:
        /*1e88*/ 	.word	index@(_Z9cuda_gemmIiLi128ELi16ELi1ELi1024ELi32ELi32ELi0EEviiiPT_S1_S1_ii)
        /*1e8c*/ 	.word	0x00000000


	//----- nvinfo : EIATTR_MIN_STACK_SIZE
	.align		4
.L_1303:
        /*1e90*/ 	.byte	0x04, 0x12
        /*1e92*/ 	.short	(.L_1305 - .L_1304)
	.align		4
.L_1304:
        /*1e94*/ 	.word	index@(_Z9cuda_gemmIiLi128ELi16ELi1ELi1024ELi16ELi16ELi1EEviiiPT_S1_S1_ii)
        /*1e98*/ 	.word	0x00000000


	//----- nvinfo : EIATTR_MIN_STACK_SIZE
	.align		4
.L_1305:
        /*1e9c*/ 	.byte	0x04, 0x12
        /*1e9e*/ 	.short	(.L_1307 - .L_1306)
	.align		4
.L_1306:
        /*1ea0*/ 	.word	index@(_Z9cuda_gemmIiLi128ELi16ELi1ELi1024ELi16ELi16ELi0EEviiiPT_S1_S1_ii)
        /*1ea4*/ 	.word	0x00000000


	//----- nvinfo : EIATTR_MIN_STACK_SIZE
	.align		4
.L_1307:
        /*1ea8*/ 	.byte	0x04, 0x12
        /*1eaa*/ 	.short	(.L_1309 - .L_1308)
	.align		4
.L_1308:
        /*1eac*/ 	.word	index@(_Z9cuda_gemmIiLi128ELi16ELi1ELi1024ELi8ELi8ELi1EEviiiPT_S1_S1_ii)
        /*1eb0*/ 	.word	0x00000000


	//----- nvinfo : EIATTR_MIN_STACK_SIZE
	.align		4
.L_1309:
        /*1eb4*/ 	.byte	0x04, 0x12
        /*1eb6*/ 	.short	(.L_1311 - .L_1310)
	.align		4
.L_1310:
        /*1eb8*/ 	.word	index@(_Z9cuda_gemmIiLi128ELi16ELi1ELi1024ELi8ELi8ELi0EEviiiPT_S1_S1_ii)
        /*1ebc*/ 	.word	0x00000000


	//----- nvinfo : EIATTR_MIN_STACK_SIZE
	.align		4
.L_1311:
        /*1ec0*/ 	.byte	0x04, 0x12
        /*1ec2*/ 	.short	(.L_1313 - .L_1312)
	.align		4
.L_1312:
        /*1ec4*/ 	.word	index@(_Z9cuda_gemmIiLi128ELi16ELi1ELi1024ELi4ELi4ELi1EEviiiPT_S1_S1_ii)
        /*1ec8*/ 	.word	0x00000000


	//----- nvinfo : EIATTR_MIN_STACK_SIZE
	.align		4
.L_1313:
        /*1ecc*/ 	.byte	0x04, 0x12
        /*1ece*/ 	.short	(.L_1315 - .L_1314)
	.align		4
.L_1314:
        /*1ed0*/ 	.word	index@(_Z9cuda_gemmIiLi128ELi16ELi1ELi1024ELi4ELi4ELi0EEviiiPT_S1_S1_ii)
        /*1ed4*/ 	.word	0x00000000


	//----- nvinfo : EIATTR_MIN_STACK_SIZE
	.align		4
.L_1315:
        /*1ed8*/ 	.byte	0x04, 0x12
        /*1eda*/ 	.short	(.L_1317 - .L_1316)
	.align		4
.L_1316:
        /*1edc*/ 	.word	index@(_Z9cuda_gemmIiLi128ELi16ELi1ELi1024ELi2ELi2ELi1EEviiiPT_S1_S1_ii)
        /*1ee0*/ 	.word	0x00000000


	//----- nvinfo : EIATTR_MIN_STACK_SIZE
	.align		4
.L_1317:
        /*1ee4*/ 	.byte	0x04, 0x12
        /*1ee6*/ 	.short	(.L_1319 - .L_1318)
	.align		4
.L_1318:
        /*1ee8*/ 	.word	index@(_Z9cuda_gemmIiLi128ELi16ELi1ELi1024ELi2ELi2ELi0EEviiiPT_S1_S1_ii)
        /*1eec*/ 	.word	0x00000000


	//----- nvinfo : EIATTR_MIN_STACK_SIZE
	.align		4
.L_1319:
        /*1ef0*/ 	.byte	0x04, 0x12
        /*1ef2*/ 	.short	(.L_1321 - .L_1320)
	.align		4
.L_1320:
        /*1ef4*/ 	.word	index@(_Z9cuda_gemmIiLi128ELi16ELi1ELi512ELi64ELi64ELi1EEviiiPT_S1_S1_ii)
        /*1ef8*/ 	.word	0x00000000


	//----- nvinfo : EIATTR_MIN_STACK_SIZE
	.align		4
.L_1321:
        /*1efc*/ 	.byte	0x04, 0x12
        /*1efe*/ 	.short	(.L_1323 - .L_1322)
	.align		4
.L_1322:
        /*1f00*/ 	.word	index@(_Z9cuda_gemmIiLi128ELi16ELi1ELi512ELi64ELi64ELi0EEviiiPT_S1_S1_ii)
        /*1f04*/ 	.word	0x00000000


	//----- nvinfo : EIATTR_MIN_STACK_SIZE
	.align		4
.L_1323:
        /*1f08*/ 	.byte	0x04, 0x12
        /*1f0a*/ 	.short	(.L_1325 - .L_1324)
	.align		4
.L_1324:
        /*1f0c*/ 	.word	index@(_Z9cuda_gemmIiLi128ELi16ELi1ELi512ELi32ELi32ELi1EEviiiPT_S1_S1_ii)
        /*1f10*/ 	.word	0x00000000


	//----- nvinfo : EIATTR_MIN_STACK_SIZE
	.align		4
.L_1325:
        /*1f14*/ 	.byte	0x04, 0x12
        /*1f16*/ 	.short	(.L_1327 - .L_1326)
	.align		4
.L_1326:
        /*1f18*/ 	.word	index@(_Z9cuda_gemmIiLi128ELi16ELi1ELi512ELi32ELi32ELi0EEviiiPT_S1_S1_ii)
        /*1f1c*/ 	.word	0x00000000


	//----- nvinfo : EIATTR_MIN_STACK_SIZE
	.align		4
.L_1327:
        /*1f20*/ 	.byte	0x04, 0x12
        /*1f22*/ 	.short	(.L_1329 - .L_1328)
	.align		4
.L_1328:
        /*1f24*/ 	.word	index@(_Z9cuda_gemmIiLi128ELi16ELi1ELi512ELi16ELi16ELi1EEviiiPT_S1_S1_ii)
        /*1f28*/ 	.word	0x00000000


	//----- nvinfo : EIATTR_MIN_STACK_SIZE
	.align		4
.L_1329:
        /*1f2c*/ 	.byte	0x04, 0x12
        /*1f2e*/ 	.short	(.L_1331 - .L_1330)
	.align		4
.L_1330:
        /*1f30*/ 	.word	index@(_Z9cuda_gemmIiLi128ELi16ELi1ELi512ELi16ELi16ELi0EEviiiPT_S1_S1_ii)
        /*1f34*/ 	.word	0x00000000


	//----- nvinfo : EIATTR_MIN_STACK_SIZE
	.align		4
.L_1331:
        /*1f38*/ 	.byte	0x04, 0x12
        /*1f3a*/ 	.short	(.L_1333 - .L_1332)
	.align		4
.L_1332:
        /*1f3c*/ 	.word	index@(_Z9cuda_gemmIiLi128ELi16ELi1ELi512ELi8ELi8ELi1EEviiiPT_S1_S1_ii)
        /*1f40*/ 	.word	0x00000000


	//----- nvinfo : EIATTR_MIN_STACK_SIZE
	.align		4
.L_1333:
        /*1f44*/ 	.byte	0x04, 0x12
        /*1f46*/ 	.short	(.L_1335 - .L_1334)
	.align		4
.L_1334:
        /*1f48*/ 	.word	index@(_Z9cuda_gemmIiLi128ELi16ELi1ELi512ELi8ELi8ELi0EEviiiPT_S1_S1_ii)
        /*1f4c*/ 	.word	0x00000000


	//----- nvinfo : EIATTR_MIN_STACK_SIZE
	.align		4
.L_1335:
        /*1f50*/ 	.byte	0x04, 0x12
        /*1f52*/ 	.short	(.L_1337 - .L_1336)
	.align		4
.L_1336:
        /*1f54*/ 	.word	index@(_Z9cuda_gemmIiLi128ELi16ELi1ELi512ELi4ELi4ELi1EEviiiPT_S1_S1_ii)
        /*1f58*/ 	.word	0x00000000


	//----- nvinfo : EIATTR_MIN_STACK_SIZE
	.align		4
.L_1337:
        /*1f5c*/ 	.byte	0x04, 0x12
        /*1f5e*/ 	.short	(.L_1339 - .L_1338)
	.align		4
.L_1338:
        /*1f60*/ 	.word	index@(_Z9cuda_gemmIiLi128ELi16ELi1ELi512ELi4ELi4ELi0EEviiiPT_S1_S1_ii)
        /*1f64*/ 	.word	0x00000000


	//----- nvinfo : EIATTR_MIN_STACK_SIZE
	.align		4
.L_1339:
        /*1f68*/ 	.byte	0x04, 0x12
        /*1f6a*/ 	.short	(.L_1341 - .L_1340)
	.align		4
.L_1340:
        /*1f6c*/ 	.word	index@(_Z9cuda_gemmIiLi128ELi16ELi1ELi512ELi2ELi2ELi1EEviiiPT_S1_S1_ii)
        /*1f70*/ 	.word	0x00000000


	//----- nvinfo : EIATTR_MIN_STACK_SIZE
	.align		4
.L_1341:
        /*1f74*/ 	.byte	0x04, 0x12
        /*1f76*/ 	.short	(.L_1343 - .L_1342)
	.align		4
.L_1342:
        /*1f78*/ 	.word	index@(_Z9cuda_gemmIiLi128ELi16ELi1ELi512ELi2ELi2ELi0EEviiiPT_S1_S1_ii)
        /*1f7c*/ 	.word	0x00000000


	//----- nvinfo : EIATTR_MIN_STACK_SIZE
	.align		4
.L_1343:
        /*1f80*/ 	.byte	0x04, 0x12
        /*1f82*/ 	.short	(.L_1345 - .L_1344)
	.align		4
.L_1344:
        /*1f84*/ 	.word	index@(_Z9cuda_gemmIiLi128ELi16ELi1ELi256ELi64ELi64ELi1EEviiiPT_S1_S1_ii)
        /*1f88*/ 	.word	0x00000000


	//----- nvinfo : EIATTR_MIN_STACK_SIZE
	.align		4
.L_1345:
        /*1f8c*/ 	.byte	0x04, 0x12
        /*1f8e*/ 	.short	(.L_1347 - .L_1346)
	.align		4
.L_1346:
        /*1f90*/ 	.word	index@(_Z9cuda_gemmIiLi128ELi16ELi1ELi256ELi64ELi64ELi0EEviiiPT_S1_S1_ii)
        /*1f94*/ 	.word	0x00000000


	//----- nvinfo : EIATTR_MIN_STACK_SIZE
	.align		4
.L_1347:
        /*1f98*/ 	.byte	0x04, 0x12
        /*1f9a*/ 	.short	(.L_1349 - .L_1348)
	.align		4
.L_1348:
        /*1f9c*/ 	.word	index@(_Z9cuda_gemmIiLi128ELi16ELi1ELi256ELi32ELi32ELi1EEviiiPT_S1_S1_ii)
        /*1fa0*/ 	.word	0x00000000


	//----- nvinfo : EIATTR_MIN_STACK_SIZE
	.align		4
.L_1349:
        /*1fa4*/ 	.byte	0x04, 0x12
        /*1fa6*/ 	.short	(.L_1351 - .L_1350)
	.align		4
.L_1350:
        /*1fa8*/ 	.word	index@(_Z9cuda_gemmIiLi128ELi16ELi1ELi256ELi32ELi32ELi0EEviiiPT_S1_S1_ii)
        /*1fac*/ 	.word	0x00000000


	//----- nvinfo : EIATTR_MIN_STACK_SIZE
	.align		4
.L_1351:
        /*1fb0*/ 	.byte	0x04, 0x12
        /*1fb2*/ 	.short	(.L_1353 - .L_1352)
	.align		4
.L_1352:
        /*1fb4*/ 	.word	index@(_Z9cuda_gemmIiLi128ELi16ELi1ELi256ELi16ELi16ELi1EEviiiPT_S1_S1_ii)
        /*1fb8*/ 	.word	0x00000000


	//----- nvinfo : EIATTR_MIN_STACK_SIZE
	.align		4
.L_1353:
        /*1fbc*/ 	.byte	0x04, 0x12
        /*1fbe*/ 	.short	(.L_1355 - .L_1354)
	.align		4
.L_1354:
        /*1fc0*/ 	.word	index@(_Z9cuda_gemmIiLi128ELi16ELi1ELi256ELi16ELi16ELi0EEviiiPT_S1_S1_ii)
        /*1fc4*/ 	.word	0x00000000


	//----- nvinfo : EIATTR_MIN_STACK_SIZE
	.align		4
.L_1355:
        /*1fc8*/ 	.byte	0x04, 0x12
        /*1fca*/ 	.short	(.L_1357 - .L_1356)
	.align		4
.L_1356:
        /*1fcc*/ 	.word	index@(_Z9cuda_gemmIiLi128ELi16ELi1ELi256ELi8ELi8ELi1EEviiiPT_S1_S1_ii)
        /*1fd0*/ 	.word	0x00000000


	//----- nvinfo : EIATTR_MIN_STACK_SIZE
	.align		4
.L_1357:
        /*1fd4*/ 	.byte	0x04, 0x12
        /*1fd6*/ 	.short	(.L_1359 - .L_1358)
	.align		4
.L_1358:
        /*1fd8*/ 	.word	index@(_Z9cuda_gemmIiLi128ELi16ELi1ELi256ELi8ELi8ELi0EEviiiPT_S1_S1_ii)
        /*1fdc*/ 	.word	0x00000000


	//----- nvinfo : EIATTR_MIN_STACK_SIZE
	.align		4
.L_1359:
        /*1fe0*/ 	.byte	0x04, 0x12
        /*1fe2*/ 	.short	(.L_1361 - .L_1360)
	.align		4
.L_1360:
        /*1fe4*/ 	.word	index@(_Z9cuda_gemmIiLi128ELi16ELi1ELi256ELi4ELi4ELi1EEviiiPT_S1_S1_ii)
        /*1fe8*/ 	.word	0x00000000


	//----- nvinfo : EIATTR_MIN_STACK_SIZE
	.align		4
.L_1361:
        /*1fec*/ 	.byte	0x04, 0x12
        /*1fee*/ 	.short	(.L_1363 - .L_1362)
	.align		4
.L_1362:
        /*1ff0*/ 	.word	index@(_Z9cuda_gemmIiLi128ELi16ELi1ELi256ELi4ELi4ELi0EEviiiPT_S1_S1_ii)
        /*1ff4*/ 	.word	0x00000000


	//----- nvinfo : EIATTR_MIN_STACK_SIZE
	.align		4
.L_1363:
        /*1ff8*/ 	.byte	0x04, 0x12
        /*1ffa*/ 	.short	(.L_1365 - .L_1364)
	.align		4
.L_1364:
        /*1ffc*/ 	.word	index@(_Z9cuda_gemmIiLi128ELi16ELi1ELi256ELi2ELi2ELi1EEviiiPT_S1_S1_ii)
        /*2000*/ 	.word	0x00000000


	//----- nvinfo : EIATTR_MIN_STACK_SIZE
	.align		4
.L_1365:
        /*2004*/ 	.byte	0x04, 0x12
        /*2006*/ 	.short	(.L_1367 - .L_1366)
	.align		4
.L_1366:
        /*2008*/ 	.word	index@(_Z9cuda_gemmIiLi128ELi16ELi1ELi256ELi2ELi2ELi0EEviiiPT_S1_S1_ii)
        /*200c*/ 	.word	0x00000000


	//----- nvinfo : EIATTR_MIN_STACK_SIZE
	.align		4
.L_1367:
        /*2010*/ 	.byte	0x04, 0x12
        /*2012*/ 	.short	(.L_1369 - .L_1368)
	.align		4
.L_1368:
        /*2014*/ 	.word	index@(_Z9cuda_gemmIiLi128ELi16ELi1ELi128ELi64ELi64ELi1EEviiiPT_S1_S1_ii)
        /*2018*/ 	.word	0x00000000


	//----- nvinfo : EIATTR_MIN_STACK_SIZE
	.align		4
.L_1369:
        /*201c*/ 	.byte	0x04, 0x12
        /*201e*/ 	.short	(.L_1371 - .L_1370)
	.align		4
.L_1370:
        /*2020*/ 	.word	index@(_Z9cuda_gemmIiLi128ELi16ELi1ELi128ELi64ELi64ELi0EEviiiPT_S1_S1_ii)
        /*2024*/ 	.word	0x00000000


	//----- nvinfo : EIATTR_MIN_STACK_SIZE
	.align		4
.L_1371:
        /*2028*/ 	.byte	0x04, 0x12
        /*202a*/ 	.short	(.L_1373 - .L_1372)
	.align		4
.L_1372:
        /*202c*/ 	.word	index@(_Z9cuda_gemmIiLi128ELi16ELi1ELi128ELi32ELi32ELi1EEviiiPT_S1_S1_ii)
        /*2030*/ 	.word	0x00000000


	//----- nvinfo : EIATTR_MIN_STACK_SIZE
	.align		4
.L_1373:
        /*2034*/ 	.byte	0x04, 0x12
        /*2036*/ 	.short	(.L_1375 - .L_1374)
	.align		4
.L_1374:
        /*2038*/ 	.word	index@(_Z9cuda_gemmIiLi128ELi16ELi1ELi128ELi32ELi32ELi0EEviiiPT_S1_S1_ii)
        /*203c*/ 	.word	0x00000000


	//----- nvinfo : EIATTR_MIN_STACK_SIZE
	.align		4
.L_1375:
        /*2040*/ 	.byte	0x04, 0x12
        /*2042*/ 	.short	(.L_1377 - .L_1376)
	.align		4
.L_1376:
        /*2044*/ 	.word	index@(_Z9cuda_gemmIiLi128ELi16ELi1ELi128ELi16ELi16ELi1EEviiiPT_S1_S1_ii)
        /*2048*/ 	.word	0x00000000


	//----- nvinfo : EIATTR_MIN_STACK_SIZE
	.align		4
.L_1377:
        /*204c*/ 	.byte	0x04, 0x12
        /*204e*/ 	.short	(.L_1379 - .L_1378)
	.align		4
.L_1378:
        /*2050*/ 	.word	index@(_Z9cuda_gemmIiLi128ELi16ELi1ELi128ELi16ELi16ELi0EEviiiPT_S1_S1_ii)
        /*2054*/ 	.word	0x00000000


	//----- nvinfo : EIATTR_MIN_STACK_SIZE
	.align		4
.L_1379:
        /*2058*/ 	.byte	0x04, 0x12
        /*205a*/ 	.short	(.L_1381 - .L_1380)
	.align		4
.L_1380:
        /*205c*/ 	.word	index@(_Z9cuda_gemmIiLi128ELi16ELi1ELi128ELi8ELi8ELi1EEviiiPT_S1_S1_ii)
        /*2060*/ 	.word	0x00000000


	//----- nvinfo : EIATTR_MIN_STACK_SIZE
	.align		4
.L_1381:
        /*2064*/ 	.byte	0x04, 0x12
        /*2066*/ 	.short	(.L_1383 - .L_1382)
	.align		4
.L_1382:
        /*2068*/ 	.word	index@(_Z9cuda_gemmIiLi128ELi16ELi1ELi128ELi8ELi8ELi0EEviiiPT_S1_S1_ii)
        /*206c*/ 	.word	0x00000000


	//----- nvinfo : EIATTR_MIN_STACK_SIZE
	.align		4
.L_1383:
        /*2070*/ 	.byte	0x04, 0x12
        /*2072*/ 	.short	(.L_1385 - .L_1384)
	.align		4
.L_1384:
        /*2074*/ 	.word	index@(_Z9cuda_gemmIiLi128ELi16ELi1ELi128ELi4ELi4ELi1EEviiiPT_S1_S1_ii)
        /*2078*/ 	.word	0x00000000


	//----- nvinfo : EIATTR_MIN_STACK_SIZE
	.align		4
.L_1385:
        /*207c*/ 	.byte	0x04, 0x12
        /*207e*/ 	.short	(.L_1387 - .L_1386)
	.align		4
.L_1386:
        /*2080*/ 	.word	index@(_Z9cuda_gemmIiLi128ELi16ELi1ELi128ELi4ELi4ELi0EEviiiPT_S1_S1_ii)
        /*2084*/ 	.word	0x00000000


	//----- nvinfo : EIATTR_MIN_STACK_SIZE
	.align		4
.L_1387:
        /*2088*/ 	.byte	0x04, 0x12
        /*208a*/ 	.short	(.L_1389 - .L_1388)
	.align		4
.L_1388:
        /*208c*/ 	.word	index@(_Z9cuda_gemmIiLi128ELi16ELi1ELi128ELi2ELi2ELi1EEviiiPT_S1_S1_ii)
        /*2090*/ 	.word	0x00000000


	//----- nvinfo : EIATTR_MIN_STACK_SIZE
	.align		4
.L_1389:
        /*2094*/ 	.byte	0x04, 0x12
        /*2096*/ 	.short	(.L_1391 - .L_1390)
	.align		4
.L_1390:
        /*2098*/ 	.word	index@(_Z9cuda_gemmIiLi128ELi16ELi1ELi128ELi2ELi2ELi0EEviiiPT_S1_S1_ii)
        /*209c*/ 	.word	0x00000000


	//----- nvinfo : EIATTR_MIN_STACK_SIZE
	.align		4
.L_1391:
        /*20a0*/ 	.byte	0x04, 0x12
        /*20a2*/ 	.short	(.L_1393 - .L_1392)
	.align		4
.L_1392:
        /*20a4*/ 	.word	index@(_Z9cuda_gemmIiLi128ELi16ELi1ELi64ELi64ELi64ELi1EEviiiPT_S1_S1_ii)
        /*20a8*/ 	.word	0x00000000


	//----- nvinfo : EIATTR_MIN_STACK_SIZE
	.align		4
.L_1393:
        /*20ac*/ 	.byte	0x04, 0x12
        /*20ae*/ 	.short	(.L_1395 - .L_1394)
	.align		4
.L_1394:
        /*20b0*/ 	.word	index@(_Z9cuda_gemmIiLi128ELi16ELi1ELi64ELi64ELi64ELi0EEviiiPT_S1_S1_ii)
        /*20b4*/ 	.word	0x00000000


	//----- nvinfo : EIATTR_MIN_STACK_SIZE
	.align		4
.L_1395:
        /*20b8*/ 	.byte	0x04, 0x12
        /*20ba*/ 	.short	(.L_1397 - .L_1396)
	.align		4
.L_1396:
        /*20bc*/ 	.word	index@(_Z9cuda_gemmIiLi128ELi16ELi1ELi64ELi32ELi32ELi1EEviiiPT_S1_S1_ii)
        /*20c0*/ 	.word	0x00000000


	//----- nvinfo : EIATTR_MIN_STACK_SIZE
	.align		4
.L_1397:
        /*20c4*/ 	.byte	0x04, 0x12
        /*20c6*/ 	.short	(.L_1399 - .L_1398)
	.align		4
.L_1398:
        /*20c8*/ 	.word	index@(_Z9cuda_gemmIiLi128ELi16ELi1ELi64ELi32ELi32ELi0EEviiiPT_S1_S1_ii)
        /*20cc*/ 	.word	0x00000000


	//----- nvinfo : EIATTR_MIN_STACK_SIZE
	.align		4
.L_1399:
        /*20d0*/ 	.byte	0x04, 0x12
        /*20d2*/ 	.short	(.L_1401 - .L_1400)
	.align		4
.L_1400:
        /*20d4*/ 	.word	index@(_Z9cuda_gemmIiLi128ELi16ELi1ELi64ELi16ELi16ELi1EEviiiPT_S1_S1_ii)
        /*20d8*/ 	.word	0x00000000


	//----- nvinfo : EIATTR_MIN_STACK_SIZE
	.align		4
.L_1401:
        /*20dc*/ 	.byte	0x04, 0x12
        /*20de*/ 	.short	(.L_1403 - .L_1402)
	.align		4
.L_1402:
        /*20e0*/ 	.word	index@(_Z9cuda_gemmIiLi128ELi16ELi1ELi64ELi16ELi16ELi0EEviiiPT_S1_S1_ii)
        /*20e4*/ 	.word	0x00000000


	//----- nvinfo : EIATTR_MIN_STACK_SIZE
	.align		4
.L_1403:
        /*20e8*/ 	.byte	0x04, 0x12
        /*20ea*/ 	.short	(.L_1405 - .L_1404)
	.align		4
.L_1404:
        /*20ec*/ 	.word	index@(_Z9cuda_gemmIiLi128ELi16ELi1ELi64ELi8ELi8ELi1EEviiiPT_S1_S1_ii)
        /*20f0*/ 	.word	0x00000000


	//----- nvinfo : EIATTR_MIN_STACK_SIZE
	.align		4
.L_1405:
        /*20f4*/ 	.byte	0x04, 0x12
        /*20f6*/ 	.short	(.L_1407 - .L_1406)
	.align		4
.L_1406:
        /*20f8*/ 	.word	index@(_Z9cuda_gemmIiLi128ELi16ELi1ELi64ELi8ELi8ELi0EEviiiPT_S1_S1_ii)
        /*20fc*/ 	.word	0x00000000


	//----- nvinfo : EIATTR_MIN_STACK_SIZE
	.align		4
.L_1407:
        /*2100*/ 	.byte	0x04, 0x12
        /*2102*/ 	.short	(.L_1409 - .L_1408)
	.align		4
.L_1408:
        /*2104*/ 	.word	index@(_Z9cuda_gemmIiLi128ELi16ELi1ELi64ELi4ELi4ELi1EEviiiPT_S1_S1_ii)
        /*2108*/ 	.word	0x00000000


	//----- nvinfo : EIATTR_MIN_STACK_SIZE
	.align		4
.L_1409:
        /*210c*/ 	.byte	0x04, 0x12
        /*210e*/ 	.short	(.L_1411 - .L_1410)
	.align		4
.L_1410:
        /*2110*/ 	.word	index@(_Z9cuda_gemmIiLi128ELi16ELi1ELi64ELi4ELi4ELi0EEviiiPT_S1_S1_ii)
        /*2114*/ 	.word	0x00000000


	//----- nvinfo : EIATTR_MIN_STACK_SIZE
	.align		4
.L_1411:
        /*2118*/ 	.byte	0x04, 0x12
        /*211a*/ 	.short	(.L_1413 - .L_1412)
	.align		4
.L_1412:
        /*211c*/ 	.word	index@(_Z9cuda_gemmIiLi128ELi16ELi1ELi64ELi2ELi2ELi1EEviiiPT_S1_S1_ii)
        /*2120*/ 	.word	0x00000000


	//----- nvinfo : EIATTR_MIN_STACK_SIZE
	.align		4
.L_1413:
        /*2124*/ 	.byte	0x04, 0x12
        /*2126*/ 	.short	(.L_1415 - .L_1414)
	.align		4
.L_1414:
        /*2128*/ 	.word	index@(_Z9cuda_gemmIiLi128ELi16ELi1ELi64ELi2ELi2ELi0EEviiiPT_S1_S1_ii)
        /*212c*/ 	.word	0x00000000


	//----- nvinfo : EIATTR_MIN_STACK_SIZE
	.align		4
.L_1415:
        /*2130*/ 	.byte	0x04, 0x12
        /*2132*/ 	.short	(.L_1417 - .L_1416)
	.align		4
.L_1416:
        /*2134*/ 	.word	index@(_Z9cuda_gemmIiLi128ELi16ELi1ELi32ELi64ELi64ELi1EEviiiPT_S1_S1_ii)
        /*2138*/ 	.word	0x00000000


	//----- nvinfo : EIATTR_MIN_STACK_SIZE
	.align		4
.L_1417:
        /*213c*/ 	.byte	0x04, 0x12
        /*213e*/ 	.short	(.L_1419 - .L_1418)
	.align		4
.L_1418:
        /*2140*/ 	.word	index@(_Z9cuda_gemmIiLi128ELi16ELi1ELi32ELi64ELi64ELi0EEviiiPT_S1_S1_ii)
        /*2144*/ 	.word	0x00000000


	//----- nvinfo : EIATTR_MIN_STACK_SIZE
	.align		4
.L_1419:
        /*2148*/ 	.byte	0x04, 0x12
        /*214a*/ 	.short	(.L_1421 - .L_1420)
	.align		4
.L_1420:
        /*214c*/ 	.word	index@(_Z9cuda_gemmIiLi128ELi16ELi1ELi32ELi32ELi32ELi1EEviiiPT_S1_S1_ii)
        /*2150*/ 	.word	0x00000000


	//----- nvinfo : EIATTR_MIN_STACK_SIZE
	.align		4
.L_1421:
        /*2154*/ 	.byte	0x04, 0x12
        /*2156*/ 	.short	(.L_1423 - .L_1422)
	.align		4
.L_1422:
        /*2158*/ 	.word	index@(_Z9cuda_gemmIiLi128ELi16ELi1ELi32ELi32ELi32ELi0EEviiiPT_S1_S1_ii)
        /*215c*/ 	.word	0x00000000


	//----- nvinfo : EIATTR_MIN_STACK_SIZE
	.align		4
.L_1423:
        /*2160*/ 	.byte	0x04, 0x12
        /*2162*/ 	.short	(.L_1425 - .L_1424)
	.align		4
.L_1424:
        /*2164*/ 	.word	index@(_Z9cuda_gemmIiLi128ELi16ELi1ELi32ELi16ELi16ELi1EEviiiPT_S1_S1_ii)
        /*2168*/ 	.word	0x00000000


	//----- nvinfo : EIATTR_MIN_STACK_SIZE
	.align		4
.L_1425:
        /*216c*/ 	.byte	0x04, 0x12
        /*216e*/ 	.short	(.L_1427 - .L_1426)
	.align		4
.L_1426:
        /*2170*/ 	.word	index@(_Z9cuda_gemmIiLi128ELi16ELi1ELi32ELi16ELi16ELi0EEviiiPT_S1_S1_ii)
        /*2174*/ 	.word	0x00000000


	//----- nvinfo : EIATTR_MIN_STACK_SIZE
	.align		4
.L_1427:
        /*2178*/ 	.byte	0x04, 0x12
        /*217a*/ 	.short	(.L_1429 - .L_1428)
	.align		4
.L_1428:
        /*217c*/ 	.word	index@(_Z9cuda_gemmIiLi128ELi16ELi1ELi32ELi8ELi8ELi1EEviiiPT_S1_S1_ii)
        /*2180*/ 	.word	0x00000000


	//----- nvinfo : EIATTR_MIN_STACK_SIZE
	.align		4
.L_1429:
        /*2184*/ 	.byte	0x04, 0x12
        /*2186*/ 	.short	(.L_1431 - .L_1430)
	.align		4
.L_1430:
        /*2188*/ 	.word	index@(_Z9cuda_gemmIiLi128ELi16ELi1ELi32ELi8ELi8ELi0EEviiiPT_S1_S1_ii)
        /*218c*/ 	.word	0x00000000


	//----- nvinfo : EIATTR_MIN_STACK_SIZE
	.align		4
.L_1431:
        /*2190*/ 	.byte	0x04, 0x12
        /*2192*/ 	.short	(.L_1433 - .L_1432)
	.align		4
.L_1432:
        /*2194*/ 	.word	index@(_Z9cuda_gemmIiLi128ELi16ELi1ELi32ELi4ELi4ELi1EEviiiPT_S1_S1_ii)
        /*2198*/ 	.word	0x00000000


	//----- nvinfo : EIATTR_MIN_STACK_SIZE
	.align		4
.L_1433:
        /*219c*/ 	.byte	0x04, 0x12
        /*219e*/ 	.short	(.L_1435 - .L_1434)
	.align		4
.L_1434:
        /*21a0*/ 	.word	index@(_Z9cuda_gemmIiLi128ELi16ELi1ELi32ELi4ELi4ELi0EEviiiPT_S1_S1_ii)
        /*21a4*/ 	.word	0x00000000


	//----- nvinfo : EIATTR_MIN_STACK_SIZE
	.align		4
.L_1435:
        /*21a8*/ 	.byte	0x04, 0x12
        /*21aa*/ 	.short	(.L_1437 - .L_1436)
	.align		4
.L_1436:
        /*21ac*/ 	.word	index@(_Z9cuda_gemmIiLi128ELi16ELi1ELi32ELi2ELi2ELi1EEviiiPT_S1_S1_ii)
        /*21b0*/ 	.word	0x00000000


	//----- nvinfo : EIATTR_MIN_STACK_SIZE
	.align		4
.L_1437:
        /*21b4*/ 	.byte	0x04, 0x12
        /*21b6*/ 	.short	(.L_1439 - .L_1438)
	.align		4
.L_1438:
        /*21b8*/ 	.word	index@(_Z9cuda_gemmIiLi128ELi16ELi1ELi32ELi2ELi2ELi0EEviiiPT_S1_S1_ii)
        /*21bc*/ 	.word	0x00000000


	//----- nvinfo : EIATTR_MIN_STACK_SIZE
	.align		4
.L_1439:
        /*21c0*/ 	.byte	0x04, 0x12
        /*21c2*/ 	.short	(.L_1441 - .L_1440)
	.align		4
.L_1440:
        /*21c4*/ 	.word	index@(_Z9cuda_gemmIiLi128ELi16ELi1ELi16ELi64ELi64ELi1EEviiiPT_S1_S1_ii)
        /*21c8*/ 	.word	0x00000000


	//----- nvinfo : EIATTR_MIN_STACK_SIZE
	.align		4
.L_1441:
        /*21cc*/ 	.byte	0x04, 0x12
        /*21ce*/ 	.short	(.L_1443 - .L_1442)
	.align		4
.L_1442:
        /*21d0*/ 	.word	index@(_Z9cuda_gemmIiLi128ELi16ELi1ELi16ELi64ELi64ELi0EEviiiPT_S1_S1_ii)
        /*21d4*/ 	.word	0x00000000


	//----- nvinfo : EIATTR_MIN_STACK_SIZE
	.align		4
.L_1443:
        /*21d8*/ 	.byte	0x04, 0x12
        /*21da*/ 	.short	(.L_1445 - .L_1444)
	.align		4
.L_1444:
        /*21dc*/ 	.word	index@(_Z9cuda_gemmIiLi128ELi16ELi1ELi16ELi32ELi32ELi1EEviiiPT_S1_S1_ii)
        /*21e0*/ 	.word	0x00000000


	//----- nvinfo : EIATTR_MIN_STACK_SIZE
	.align		4
.L_1445:
        /*21e4*/ 	.byte	0x04, 0x12
        /*21e6*/ 	.short	(.L_1447 - .L_1446)
	.align		4
.L_1446:
        /*21e8*/ 	.word	index@(_Z9cuda_gemmIiLi128ELi16ELi1ELi16ELi32ELi32ELi0EEviiiPT_S1_S1_ii)
        /*21ec*/ 	.word	0x00000000


	//----- nvinfo : EIATTR_MIN_STACK_SIZE
	.align		4
.L_1447:
        /*21f0*/ 	.byte	0x04, 0x12
        /*21f2*/ 	.short	(.L_1449 - .L_1448)
	.align		4
.L_1448:
        /*21f4*/ 	.word	index@(_Z9cuda_gemmIiLi128ELi16ELi1ELi16ELi16ELi16ELi1EEviiiPT_S1_S1_ii)
        /*21f8*/ 	.word	0x00000000


	//----- nvinfo : EIATTR_MIN_STACK_SIZE
	.align		4
.L_1449:
        /*21fc*/ 	.byte	0x04, 0x12
        /*21fe*/ 	.short	(.L_1451 - .L_1450)
	.align		4
.L_1450:
        /*2200*/ 	.word	index@(_Z9cuda_gemmIiLi128ELi16ELi1ELi16ELi16ELi16ELi0EEviiiPT_S1_S1_ii)
        /*2204*/ 	.word	0x00000000


	//----- nvinfo : EIATTR_MIN_STACK_SIZE
	.align		4
.L_1451:
        /*2208*/ 	.byte	0x04, 0x12
        /*220a*/ 	.short	(.L_1453 - .L_1452)
	.align		4
.L_1452:
        /*220c*/ 	.word	index@(_Z9cuda_gemmIiLi128ELi16ELi1ELi16ELi8ELi8ELi1EEviiiPT_S1_S1_ii)
        /*2210*/ 	.word	0x00000000


	//----- nvinfo : EIATTR_MIN_STACK_SIZE
	.align		4
.L_1453:
        /*2214*/ 	.byte	0x04, 0x12
        /*2216*/ 	.short	(.L_1455 - .L_1454)
	.align		4
.L_1454:
        /*2218*/ 	.word	index@(_Z9cuda_gemmIiLi128ELi16ELi1ELi16ELi8ELi8ELi0EEviiiPT_S1_S1_ii)
        /*221c*/ 	.word	0x00000000


	//----- nvinfo : EIATTR_MIN_STACK_SIZE
	.align		4
.L_1455:
        /*2220*/ 	.byte	0x04, 0x12
        /*2222*/ 	.short	(.L_1457 - .L_1456)
	.align		4
.L_1456:
        /*2224*/ 	.word	index@(_Z9cuda_gemmIiLi128ELi16ELi1ELi16ELi4ELi4ELi1EEviiiPT_S1_S1_ii)
        /*2228*/ 	.word	0x00000000


	//----- nvinfo : EIATTR_MIN_STACK_SIZE
	.align		4
.L_1457:
        /*222c*/ 	.byte	0x04, 0x12
        /*222e*/ 	.short	(.L_1459 - .L_1458)
	.align		4
.L_1458:
        /*2230*/ 	.word	index@(_Z9cuda_gemmIiLi128ELi16ELi1ELi16ELi4ELi4ELi0EEviiiPT_S1_S1_ii)
        /*2234*/ 	.word	0x00000000


	//----- nvinfo : EIATTR_MIN_STACK_SIZE
	.align		4
.L_1459:
        /*2238*/ 	.byte	0x04, 0x12
        /*223a*/ 	.short	(.L_1461 - .L_1460)
	.align		4
.L_1460:
        /*223c*/ 	.word	index@(_Z9cuda_gemmIiLi128ELi16ELi1ELi16ELi2ELi2ELi1EEviiiPT_S1_S1_ii)
        /*2240*/ 	.word	0x00000000


	//----- nvinfo : EIATTR_MIN_STACK_SIZE
	.align		4
.L_1461:
        /*2244*/ 	.byte	0x04, 0x12
        /*2246*/ 	.short	(.L_1463 - .L_1462)
	.align		4
.L_1462:
        /*2248*/ 	.word	index@(_Z9cuda_gemmIiLi128ELi16ELi1ELi16ELi2ELi2ELi0EEviiiPT_S1_S1_ii)
        /*224c*/ 	.word	0x00000000


	//----- nvinfo : EIATTR_MIN_STACK_SIZE
	.align		4
.L_1463:
        /*2250*/ 	.byte	0x04, 0x12
        /*2252*/ 	.short	(.L_1465 - .L_1464)
	.align		4
.L_1464:
        /*2254*/ 	.word	index@(_Z9cuda_gemmIiLi128ELi8ELi1ELi1024ELi64ELi64ELi1EEviiiPT_S1_S1_ii)
        /*2258*/ 	.word	0x00000000


	//----- nvinfo : EIATTR_MIN_STACK_SIZE
	.align		4
.L_1465:
        /*225c*/ 	.byte	0x04, 0x12
        /*225e*/ 	.short	(.L_1467 - .L_1466)
	.align		4
.L_1466:
        /*2260*/ 	.word	index@(_Z9cuda_gemmIiLi128ELi8ELi1ELi1024ELi64ELi64ELi0EEviiiPT_S1_S1_ii)
        /*2264*/ 	.word	0x00000000


	//----- nvinfo : EIATTR_MIN_STACK_SIZE
	.align		4
.L_1467:
        /*2268*/ 	.byte	0x04, 0x12
        /*226a*/ 	.short	(.L_1469 - .L_1468)
	.align		4
.L_1468:
        /*226c*/ 	.word	index@(_Z9cuda_gemmIiLi128ELi8ELi1ELi1024ELi32ELi32ELi1EEviiiPT_S1_S1_ii)
        /*2270*/ 	.word	0x00000000


	//----- nvinfo : EIATTR_MIN_STACK_SIZE
	.align		4
.L_1469:
        /*2274*/ 	.byte	0x04, 0x12
        /*2276*/ 	.short	(.L_1471 - .L_1470)
	.align		4
.L_1470:
        /*2278*/ 	.word	index@(_Z9cuda_gemmIiLi128ELi8ELi1ELi1024ELi32ELi32ELi0EEviiiPT_S1_S1_ii)
        /*227c*/ 	.word	0x00000000


	//----- nvinfo : EIATTR_MIN_STACK_SIZE
	.align		4
.L_1471:
        /*2280*/ 	.byte	0x04, 0x12
        /*2282*/ 	.short	(.L_1473 - .L_1472)
	.align		4
.L_1472:
        /*2284*/ 	.word	index@(_Z9cuda_gemmIiLi128ELi8ELi1ELi1024ELi16ELi16ELi1EEviiiPT_S1_S1_ii)
        /*2288*/ 	.word	0x00000000


	//----- nvinfo : EIATTR_MIN_STACK_SIZE
	.align		4
.L_1473:
        /*228c*/ 	.byte	0x04, 0x12
        /*228e*/ 	.short	(.L_1475 - .L_1474)
	.align		4
.L_1474:
        /*2290*/ 	.word	index@(_Z9cuda_gemmIiLi128ELi8ELi1ELi1024ELi16ELi16ELi0EEviiiPT_S1_S1_ii)
        /*2294*/ 	.word	0x00000000


	//----- nvinfo : EIATTR_MIN_STACK_SIZE
	.align		4
.L_1475:
        /*2298*/ 	.byte	0x04, 0x12
        /*229a*/ 	.short	(.L_1477 - .L_1476)
	.align		4
.L_1476:
        /*229c*/ 	.word	index@(_Z9cuda_gemmIiLi128ELi8ELi1ELi1024ELi8ELi8ELi1EEviiiPT_S1_S1_ii)
        /*22a0*/ 	.word	0x00000000


	//----- nvinfo : EIATTR_MIN_STACK_SIZE
	.align		4
.L_1477:
        /*22a4*/ 	.byte	0x04, 0x12
        /*22a6*/ 	.short	(.L_1479 - .L_1478)
	.align		4
.L_1478:
        /*22a8*/ 	.word	index@(_Z9cuda_gemmIiLi128ELi8ELi1ELi1024ELi8ELi8ELi0EEviiiPT_S1_S1_ii)
        /*22ac*/ 	.word	0x00000000


	//----- nvinfo : EIATTR_MIN_STACK_SIZE
	.align		4
.L_1479:
        /*22b0*/ 	.byte	0x04, 0x12
        /*22b2*/ 	.short	(.L_1481 - .L_1480)
	.align		4
.L_1480:
        /*22b4*/ 	.word	index@(_Z9cuda_gemmIiLi128ELi8ELi1ELi1024ELi4ELi4ELi1EEviiiPT_S1_S1_ii)
        /*22b8*/ 	.word	0x00000000


	//----- nvinfo : EIATTR_MIN_STACK_SIZE
	.align		4
.L_1481:
        /*22bc*/ 	.byte	0x04, 0x12
        /*22be*/ 	.short	(.L_1483 - .L_1482)
	.align		4
.L_1482:
        /*22c0*/ 	.word	index@(_Z9cuda_gemmIiLi128ELi8ELi1ELi1024ELi4ELi4ELi0EEviiiPT_S1_S1_ii)
        /*22c4*/ 	.word	0x00000000


	//----- nvinfo : EIATTR_MIN_STACK_SIZE
	.align		4
.L_1483:
        /*22c8*/ 	.byte	0x04, 0x12
        /*22ca*/ 	.short	(.L_1485 - .L_1484)
	.align		4
.L_1484:
        /*22cc*/ 	.word	index@(_Z9cuda_gemmIiLi128ELi8ELi1ELi1024ELi2ELi2ELi1EEviiiPT_S1_S1_ii)
        /*22d0*/ 	.word	0x00000000


	//----- nvinfo : EIATTR_MIN_STACK_SIZE
	.align		4
.L_1485:
        /*22d4*/ 	.byte	0x04, 0x12
        /*22d6*/ 	.short	(.L_1487 - .L_1486)
	.align		4
.L_1486:
        /*22d8*/ 	.word	index@(_Z9cuda_gemmIiLi128ELi8ELi1ELi1024ELi2ELi2ELi0EEviiiPT_S1_S1_ii)
        /*22dc*/ 	.word	0x00000000


	//----- nvinfo : EIATTR_MIN_STACK_SIZE
	.align		4
.L_1487:
        /*22e0*/ 	.byte	0x04, 0x12
        /*22e2*/ 	.short	(.L_1489 - .L_1488)
	.align		4
.L_1488:
        /*22e4*/ 	.word	index@(_Z9cuda_gemmIiLi128ELi8ELi1ELi512ELi64ELi64ELi1EEviiiPT_S1_S1_ii)
        /*22e8*/ 	.word	0x00000000


	//----- nvinfo : EIATTR_MIN_STACK_SIZE
	.align		4
.L_1489:
        /*22ec*/ 	.byte	0x04, 0x12
        /*22ee*/ 	.short	(.L_1491 - .L_1490)
	.align		4
.L_1490:
        /*22f0*/ 	.word	index@(_Z9cuda_gemmIiLi128ELi8ELi1ELi512ELi64ELi64ELi0EEviiiPT_S1_S1_ii)
        /*22f4*/ 	.word	0x00000000


	//----- nvinfo : EIATTR_MIN_STACK_SIZE
	.align		4
.L_1491:
        /*22f8*/ 	.byte	0x04, 0x12
        /*22fa*/ 	.short	(.L_1493 - .L_1492)
	.align		4
.L_1492:
        /*22fc*/ 	.word	index@(_Z9cuda_gemmIiLi128ELi8ELi1ELi512ELi32ELi32ELi1EEviiiPT_S1_S1_ii)
        /*2300*/ 	.word	0x00000000


	//----- nvinfo : EIATTR_MIN_STACK_SIZE
	.align		4
.L_1493:
        /*2304*/ 	.byte	0x04, 0x12
        /*2306*/ 	.short	(.L_1495 - .L_1494)
	.align		4
.L_1494:
        /*2308*/ 	.word	index@(_Z9cuda_gemmIiLi128ELi8ELi1ELi512ELi32ELi32ELi0EEviiiPT_S1_S1_ii)
        /*230c*/ 	.word	0x00000000


	//----- nvinfo : EIATTR_MIN_STACK_SIZE
	.align		4
.L_1495:
        /*2310*/ 	.byte	0x04, 0x12
        /*2312*/ 	.short	(.L_1497 - .L_1496)
	.align		4
.L_1496:
        /*2314*/ 	.word	index@(_Z9cuda_gemmIiLi128ELi8ELi1ELi512ELi16ELi16ELi1EEviiiPT_S1_S1_ii)
        /*2318*/ 	.word	0x00000000


	//----- nvinfo : EIATTR_MIN_STACK_SIZE
	.align		4
.L_1497:
        /*231c*/ 	.byte	0x04, 0x12
        /*231e*/ 	.short	(.L_1499 - .L_1498)
	.align		4
.L_1498:
        /*2320*/ 	.word	index@(_Z9cuda_gemmIiLi128ELi8ELi1ELi512ELi16ELi16ELi0EEviiiPT_S1_S1_ii)
        /*2324*/ 	.word	0x00000000


	//----- nvinfo : EIATTR_MIN_STACK_SIZE
	.align		4
.L_1499:
        /*2328*/ 	.byte	0x04, 0x12
        /*232a*/ 	.short	(.L_1501 - .L_1500)
	.align		4
.L_1500:
        /*232c*/ 	.word	index@(_Z9cuda_gemmIiLi128ELi8ELi1ELi512ELi8ELi8ELi1EEviiiPT_S1_S1_ii)
        /*2330*/ 	.word	0x00000000


	//----- nvinfo : EIATTR_MIN_STACK_SIZE
	.align		4
.L_1501:
        /*2334*/ 	.byte	0x04, 0x12
        /*2336*/ 	.short	(.L_1503 - .L_1502)
	.align		4
.L_1502:
        /*2338*/ 	.word	index@(_Z9cuda_gemmIiLi128ELi8ELi1ELi512ELi8ELi8ELi0EEviiiPT_S1_S1_ii)
        /*233c*/ 	.word	0x00000000


	//----- nvinfo : EIATTR_MIN_STACK_SIZE
	.align		4
.L_1503:
        /*2340*/ 	.byte	0x04, 0x12
        /*2342*/ 	.short	(.L_1505 - .L_1504)
	.align		4
.L_1504:
        /*2344*/ 	.word	index@(_Z9cuda_gemmIiLi128ELi8ELi1ELi512ELi4ELi4ELi1EEviiiPT_S1_S1_ii)
        /*2348*/ 	.word	0x00000000


	//----- nvinfo : EIATTR_MIN_STACK_SIZE
	.align		4
.L_1505:
        /*234c*/ 	.byte	0x04, 0x12
        /*234e*/ 	.short	(.L_1507 - .L_1506)
	.align		4
.L_1506:
        /*2350*/ 	.word	index@(_Z9cuda_gemmIiLi128ELi8ELi1ELi512ELi4ELi4ELi0EEviiiPT_S1_S1_ii)
        /*2354*/ 	.word	0x00000000


	//----- nvinfo : EIATTR_MIN_STACK_SIZE
	.align		4
.L_1507:
        /*2358*/ 	.byte	0x04, 0x12
        /*235a*/ 	.short	(.L_1509 - .L_1508)
	.align		4
.L_1508:
        /*235c*/ 	.word	index@(_Z9cuda_gemmIiLi128ELi8ELi1ELi512ELi2ELi2ELi1EEviiiPT_S1_S1_ii)
        /*2360*/ 	.word	0x00000000


	//----- nvinfo : EIATTR_MIN_STACK_SIZE
	.align		4
.L_1509:
        /*2364*/ 	.byte	0x04, 0x12
        /*2366*/ 	.short	(.L_1511 - .L_1510)
	.align		4
.L_1510:
        /*2368*/ 	.word	index@(_Z9cuda_gemmIiLi128ELi8ELi1ELi512ELi2ELi2ELi0EEviiiPT_S1_S1_ii)
        /*236c*/ 	.word	0x00000000


	//----- nvinfo : EIATTR_MIN_STACK_SIZE
	.align		4
.L_1511:
        /*2370*/ 	.byte	0x04, 0x12
        /*2372*/ 	.short	(.L_1513 - .L_1512)
	.align		4
.L_1512:
        /*2374*/ 	.word	index@(_Z9cuda_gemmIiLi128ELi8ELi1ELi256ELi64ELi64ELi1EEviiiPT_S1_S1_ii)
        /*2378*/ 	.word	0x00000000


	//----- nvinfo : EIATTR_MIN_STACK_SIZE
	.align		4
.L_1513:
        /*237c*/ 	.byte	0x04, 0x12
        /*237e*/ 	.short	(.L_1515 - .L_1514)
	.align		4
.L_1514:
        /*2380*/ 	.word	index@(_Z9cuda_gemmIiLi128ELi8ELi1ELi256ELi64ELi64ELi0EEviiiPT_S1_S1_ii)
        /*2384*/ 	.word	0x00000000


	//----- nvinfo : EIATTR_MIN_STACK_SIZE
	.align		4
.L_1515:
        /*2388*/ 	.byte	0x04, 0x12
        /*238a*/ 	.short	(.L_1517 - .L_1516)
	.align		4
.L_1516:
        /*238c*/ 	.word	index@(_Z9cuda_gemmIiLi128ELi8ELi1ELi256ELi32ELi32ELi1EEviiiPT_S1_S1_ii)
        /*2390*/ 	.word	0x00000000


	//----- nvinfo : EIATTR_MIN_STACK_SIZE
	.align		4
.L_1517:
        /*2394*/ 	.byte	0x04, 0x12
        /*2396*/ 	.short	(.L_1519 - .L_1518)
	.align		4
.L_1518:
        /*2398*/ 	.word	index@(_Z9cuda_gemmIiLi128ELi8ELi1ELi256ELi32ELi32ELi0EEviiiPT_S1_S1_ii)
        /*239c*/ 	.word	0x00000000


	//----- nvinfo : EIATTR_MIN_STACK_SIZE
	.align		4
.L_1519:
        /*23a0*/ 	.byte	0x04, 0x12
        /*23a2*/ 	.short	(.L_1521 - .L_1520)
	.align		4
.L_1520:
        /*23a4*/ 	.word	index@(_Z9cuda_gemmIiLi128ELi8ELi1ELi256ELi16ELi16ELi1EEviiiPT_S1_S1_ii)
        /*23a8*/ 	.word	0x00000000


	//----- nvinfo : EIATTR_MIN_STACK_SIZE
	.align		4
.L_1521:
        /*23ac*/ 	.byte	0x04, 0x12
        /*23ae*/ 	.short	(.L_1523 - .L_1522)
	.align		4
.L_1522:
        /*23b0*/ 	.word	index@(_Z9cuda_gemmIiLi128ELi8ELi1ELi256ELi16ELi16ELi0EEviiiPT_S1_S1_ii)
        /*23b4*/ 	.word	0x00000000


	//----- nvinfo : EIATTR_MIN_STACK_SIZE
	.align		4
.L_1523:
        /*23b8*/ 	.byte	0x04, 0x12
        /*23ba*/ 	.short	(.L_1525 - .L_1524)
	.align		4
.L_1524:
        /*23bc*/ 	.word	index@(_Z9cuda_gemmIiLi128ELi8ELi1ELi256ELi8ELi8ELi1EEviiiPT_S1_S1_ii)
        /*23c0*/ 	.word	0x00000000


	//----- nvinfo : EIATTR_MIN_STACK_SIZE
	.align		4
.L_1525:
        /*23c4*/ 	.byte	0x04, 0x12
        /*23c6*/ 	.short	(.L_1527 - .L_1526)
	.align		4
.L_1526:
        /*23c8*/ 	.word	index@(_Z9cuda_gemmIiLi128ELi8ELi1ELi256ELi8ELi8ELi0EEviiiPT_S1_S1_ii)
        /*23cc*/ 	.word	0x00000000


	//----- nvinfo : EIATTR_MIN_STACK_SIZE
	.align		4
.L_1527:
        /*23d0*/ 	.byte	0x04, 0x12
        /*23d2*/ 	.short	(.L_1529 - .L_1528)
	.align		4
.L_1528:
        /*23d4*/ 	.word	index@(_Z9cuda_gemmIiLi128ELi8ELi1ELi256ELi4ELi4ELi1EEviiiPT_S1_S1_ii)
        /*23d8*/ 	.word	0x00000000


	//----- nvinfo : EIATTR_MIN_STACK_SIZE
	.align		4
.L_1529:
        /*23dc*/ 	.byte	0x04, 0x12
        /*23de*/ 	.short	(.L_1531 - .L_1530)
	.align		4
.L_1530:
        /*23e0*/ 	.word	index@(_Z9cuda_gemmIiLi128ELi8ELi1ELi256ELi4ELi4ELi0EEviiiPT_S1_S1_ii)
        /*23e4*/ 	.word	0x00000000


	//----- nvinfo : EIATTR_MIN_STACK_SIZE
	.align		4
.L_1531:
        /*23e8*/ 	.byte	0x04, 0x12
        /*23ea*/ 	.short	(.L_1533 - .L_1532)
	.align		4
.L_1532:
        /*23ec*/ 	.word	index@(_Z9cuda_gemmIiLi128ELi8ELi1ELi256ELi2ELi2ELi1EEviiiPT_S1_S1_ii)
        /*23f0*/ 	.word	0x00000000


	//----- nvinfo : EIATTR_MIN_STACK_SIZE
	.align		4
.L_1533:
        /*23f4*/ 	.byte	0x04, 0x12
        /*23f6*/ 	.short	(.L_1535 - .L_1534)
	.align		4
.L_1534:
        /*23f8*/ 	.word	index@(_Z9cuda_gemmIiLi128ELi8ELi1ELi256ELi2ELi2ELi0EEviiiPT_S1_S1_ii)
        /*23fc*/ 	.word	0x00000000


	//----- nvinfo : EIATTR_MIN_STACK_SIZE
	.align		4
.L_1535:
        /*2400*/ 	.byte	0x04, 0x12
        /*2402*/ 	.short	(.L_1537 - .L_1536)
	.align		4
.L_1536:
        /*2404*/ 	.word	index@(_Z9cuda_gemmIiLi128ELi8ELi1ELi128ELi64ELi64ELi1EEviiiPT_S1_S1_ii)
        /*2408*/ 	.word	0x00000000


	//----- nvinfo : EIATTR_MIN_STACK_SIZE
	.align		4
.L_1537:
        /*240c*/ 	.byte	0x04, 0x12
        /*240e*/ 	.short	(.L_1539 - .L_1538)
	.align		4
.L_1538:
        /*2410*/ 	.word	index@(_Z9cuda_gemmIiLi128ELi8ELi1ELi128ELi64ELi64ELi0EEviiiPT_S1_S1_ii)
        /*2414*/ 	.word	0x00000000


	//----- nvinfo : EIATTR_MIN_STACK_SIZE
	.align		4
.L_1539:
        /*2418*/ 	.byte	0x04, 0x12
        /*241a*/ 	.short	(.L_1541 - .L_1540)
	.align		4
.L_1540:
        /*241c*/ 	.word	index@(_Z9cuda_gemmIiLi128ELi8ELi1ELi128ELi32ELi32ELi1EEviiiPT_S1_S1_ii)
        /*2420*/ 	.word	0x00000000


	//----- nvinfo : EIATTR_MIN_STACK_SIZE
	.align		4
.L_1541:
        /*2424*/ 	.byte	0x04, 0x12
        /*2426*/ 	.short	(.L_1543 - .L_1542)
	.align		4
.L_1542:
        /*2428*/ 	.word	index@(_Z9cuda_gemmIiLi128ELi8ELi1ELi128ELi32ELi32ELi0EEviiiPT_S1_S1_ii)
        /*242c*/ 	.word	0x00000000


	//----- nvinfo : EIATTR_MIN_STACK_SIZE
	.align		4
.L_1543:
        /*2430*/ 	.byte	0x04, 0x12
        /*2432*/ 	.short	(.L_1545 - .L_1544)
	.align		4
.L_1544:
        /*2434*/ 	.word	index@(_Z9cuda_gemmIiLi128ELi8ELi1ELi128ELi16ELi16ELi1EEviiiPT_S1_S1_ii)
        /*2438*/ 	.word	0x00000000


	//----- nvinfo : EIATTR_MIN_STACK_SIZE
	.align		4
.L_1545:
        /*243c*/ 	.byte	0x04, 0x12
        /*243e*/ 	.short	(.L_1547 - .L_1546)
	.align		4
.L_1546:
        /*2440*/ 	.word	index@(_Z9cuda_gemmIiLi128ELi8ELi1ELi128ELi16ELi16ELi0EEviiiPT_S1_S1_ii)
        /*2444*/ 	.word	0x00000000


	//----- nvinfo : EIATTR_MIN_STACK_SIZE
	.align		4
.L_1547:
        /*2448*/ 	.byte	0x04, 0x12
        /*244a*/ 	.short	(.L_1549 - .L_1548)
	.align		4
.L_1548:
        /*244c*/ 	.word	index@(_Z9cuda_gemmIiLi128ELi8ELi1ELi128ELi8ELi8ELi1EEviiiPT_S1_S1_ii)
        /*2450*/ 	.word	0x00000000


	//----- nvinfo : EIATTR_MIN_STACK_SIZE
	.align		4
.L_1549:
        /*2454*/ 	.byte	0x04, 0x12
        /*2456*/ 	.short	(.L_1551 - .L_1550)
	.align		4
.L_1550:
        /*2458*/ 	.word	index@(_Z9cuda_gemmIiLi128ELi8ELi1ELi128ELi8ELi8ELi0EEviiiPT_S1_S1_ii)
        /*245c*/ 	.word	0x00000000


	//----- nvinfo : EIATTR_MIN_STACK_SIZE
	.align		4
.L_1551:
        /*2460*/ 	.byte	0x04, 0x12
        /*2462*/ 	.short	(.L_1553 - .L_1552)
	.align		4
.L_1552:
        /*2464*/ 	.word	index@(_Z9cuda_gemmIiLi128ELi8ELi1ELi128ELi4ELi4ELi1EEviiiPT_S1_S1_ii)
        /*2468*/ 	.word	0x00000000


	//----- nvinfo : EIATTR_MIN_STACK_SIZE
	.align		4
.L_1553:
        /*246c*/ 	.byte	0x04, 0x12
        /*246e*/ 	.short	(.L_1555 - .L_1554)
	.align		4
.L_1554:
        /*2470*/ 	.word	index@(_Z9cuda_gemmIiLi128ELi8ELi1ELi128ELi4ELi4ELi0EEviiiPT_S1_S1_ii)
        /*2474*/ 	.word	0x00000000


	//----- nvinfo : EIATTR_MIN_STACK_SIZE
	.align		4
.L_1555:
        /*2478*/ 	.byte	0x04, 0x12
        /*247a*/ 	.short	(.L_1557 - .L_1556)
	.align		4
.L_1556:
        /*247c*/ 	.word	index@(_Z9cuda_gemmIiLi128ELi8ELi1ELi128ELi2ELi2ELi1EEviiiPT_S1_S1_ii)
        /*2480*/ 	.word	0x00000000


	//----- nvinfo : EIATTR_MIN_STACK_SIZE
	.align		4
.L_1557:
        /*2484*/ 	.byte	0x04, 0x12
        /*2486*/ 	.short	(.L_1559 - .L_1558)
	.align		4
.L_1558:
        /*2488*/ 	.word	index@(_Z9cuda_gemmIiLi128ELi8ELi1ELi128ELi2ELi2ELi0EEviiiPT_S1_S1_ii)
        /*248c*/ 	.word	0x00000000


	//----- nvinfo : EIATTR_MIN_STACK_SIZE
	.align		4
.L_1559:
        /*2490*/ 	.byte	0x04, 0x12
        /*2492*/ 	.short	(.L_1561 - .L_1560)
	.align		4
.L_1560:
        /*2494*/ 	.word	index@(_Z9cuda_gemmIiLi128ELi8ELi1ELi64ELi64ELi64ELi1EEviiiPT_S1_S1_ii)
        /*2498*/ 	.word	0x00000000


	//----- nvinfo : EIATTR_MIN_STACK_SIZE
	.align		4
.L_1561:
        /*249c*/ 	.byte	0x04, 0x12
        /*249e*/ 	.short	(.L_1563 - .L_1562)
	.align		4
.L_1562:
        /*24a0*/ 	.word	index@(_Z9cuda_gemmIiLi128ELi8ELi1ELi64ELi64ELi64ELi0EEviiiPT_S1_S1_ii)
        /*24a4*/ 	.word	0x00000000


	//----- nvinfo : EIATTR_MIN_STACK_SIZE
	.align		4
.L_1563:
        /*24a8*/ 	.byte	0x04, 0x12
        /*24aa*/ 	.short	(.L_1565 - .L_1564)
	.align		4
.L_1564:
        /*24ac*/ 	.word	index@(_Z9cuda_gemmIiLi128ELi8ELi1ELi64ELi32ELi32ELi1EEviiiPT_S1_S1_ii)
        /*24b0*/ 	.word	0x00000000


	//----- nvinfo : EIATTR_MIN_STACK_SIZE
	.align		4
.L_1565:
        /*24b4*/ 	.byte	0x04, 0x12
        /*24b6*/ 	.short	(.L_1567 - .L_1566)
	.align		4
.L_1566:
        /*24b8*/ 	.word	index@(_Z9cuda_gemmIiLi128ELi8ELi1ELi64ELi32ELi32ELi0EEviiiPT_S1_S1_ii)
        /*24bc*/ 	.word	0x00000000


	//----- nvinfo : EIATTR_MIN_STACK_SIZE
	.align		4
.L_1567:
        /*24c0*/ 	.byte	0x04, 0x12
        /*24c2*/ 	.short	(.L_1569 - .L_1568)
	.align		4
.L_1568:
        /*24c4*/ 	.word	index@(_Z9cuda_gemmIiLi128ELi8ELi1ELi64ELi16ELi16ELi1EEviiiPT_S1_S1_ii)
        /*24c8*/ 	.word	0x00000000


	//----- nvinfo : EIATTR_MIN_STACK_SIZE
	.align		4
.L_1569:
        /*24cc*/ 	.byte	0x04, 0x12
        /*24ce*/ 	.short	(.L_1571 - .L_1570)
	.align		4
.L_1570:
        /*24d0*/ 	.word	index@(_Z9cuda_gemmIiLi128ELi8ELi1ELi64ELi16ELi16ELi0EEviiiPT_S1_S1_ii)
        /*24d4*/ 	.word	0x00000000


	//----- nvinfo : EIATTR_MIN_STACK_SIZE
	.align		4
.L_1571:
        /*24d8*/ 	.byte	0x04, 0x12
        /*24da*/ 	.short	(.L_1573 - .L_1572)
	.align		4
.L_1572:
        /*24dc*/ 	.word	index@(_Z9cuda_gemmIiLi128ELi8ELi1ELi64ELi8ELi8ELi1EEviiiPT_S1_S1_ii)
        /*24e0*/ 	.word	0x00000000


	//----- nvinfo : EIATTR_MIN_STACK_SIZE
	.align		4
.L_1573:
        /*24e4*/ 	.byte	0x04, 0x12
        /*24e6*/ 	.short	(.L_1575 - .L_1574)
	.align		4
.L_1574:
        /*24e8*/ 	.word	index@(_Z9cuda_gemmIiLi128ELi8ELi1ELi64ELi8ELi8ELi0EEviiiPT_S1_S1_ii)
        /*24ec*/ 	.word	0x00000000


	//----- nvinfo : EIATTR_MIN_STACK_SIZE
	.align		4
.L_1575:
        /*24f0*/ 	.byte	0x04, 0x12
        /*24f2*/ 	.short	(.L_1577 - .L_1576)
	.align		4
.L_1576:
        /*24f4*/ 	.word	index@(_Z9cuda_gemmIiLi128ELi8ELi1ELi64ELi4ELi4ELi1EEviiiPT_S1_S1_ii)
        /*24f8*/ 	.word	0x00000000


	//----- nvinfo : EIATTR_MIN_STACK_SIZE
	.align		4
.L_1577:
        /*24fc*/ 	.byte	0x04, 0x12
        /*24fe*/ 	.short	(.L_1579 - .L_1578)
	.align		4
.L_1578:
        /*2500*/ 	.word	index@(_Z9cuda_gemmIiLi128ELi8ELi1ELi64ELi4ELi4ELi0EEviiiPT_S1_S1_ii)
        /*2504*/ 	.word	0x00000000


	//----- nvinfo : EIATTR_MIN_STACK_SIZE
	.align		4
.L_1579:
        /*2508*/ 	.byte	0x04, 0x12
        /*250a*/ 	.short	(.L_1581 - .L_1580)
	.align		4
.L_1580:
        /*250c*/ 	.word	index@(_Z9cuda_gemmIiLi128ELi8ELi1ELi64ELi2ELi2ELi1EEviiiPT_S1_S1_ii)
        /*2510*/ 	.word	0x00000000


	//----- nvinfo : EIATTR_MIN_STACK_SIZE
	.align		4
.L_1581:
        /*2514*/ 	.byte	0x04, 0x12
        /*2516*/ 	.short	(.L_1583 - .L_1582)
	.align		4
.L_1582:
        /*2518*/ 	.word	index@(_Z9cuda_gemmIiLi128ELi8ELi1ELi64ELi2ELi2ELi0EEviiiPT_S1_S1_ii)
        /*251c*/ 	.word	0x00000000


	//----- nvinfo : EIATTR_MIN_STACK_SIZE
	.align		4
.L_1583:
        /*2520*/ 	.byte	0x04, 0x12
        /*2522*/ 	.short	(.L_1585 - .L_1584)
	.align		4
.L_1584:
        /*2524*/ 	.word	index@(_Z9cuda_gemmIiLi128ELi8ELi1ELi32ELi64ELi64ELi1EEviiiPT_S1_S1_ii)
        /*2528*/ 	.word	0x00000000


	//----- nvinfo : EIATTR_MIN_STACK_SIZE
	.align		4
.L_1585:
        /*252c*/ 	.byte	0x04, 0x12
        /*252e*/ 	.short	(.L_1587 - .L_1586)
	.align		4
.L_1586:
        /*2530*/ 	.word	index@(_Z9cuda_gemmIiLi128ELi8ELi1ELi32ELi64ELi64ELi0EEviiiPT_S1_S1_ii)
        /*2534*/ 	.word	0x00000000


	//----- nvinfo : EIATTR_MIN_STACK_SIZE
	.align		4
.L_1587:
        /*2538*/ 	.byte	0x04, 0x12
        /*253a*/ 	.short	(.L_1589 - .L_1588)
	.align		4
.L_1588:
        /*253c*/ 	.word	index@(_Z9cuda_gemmIiLi128ELi8ELi1ELi32ELi32ELi32ELi1EEviiiPT_S1_S1_ii)
        /*2540*/ 	.word	0x00000000


	//----- nvinfo : EIATTR_MIN_STACK_SIZE
	.align		4
.L_1589:
        /*2544*/ 	.byte	0x04, 0x12
        /*2546*/ 	.short	(.L_1591 - .L_1590)
	.align		4
.L_1590:
        /*2548*/ 	.word	index@(_Z9cuda_gemmIiLi128ELi8ELi1ELi32ELi32ELi32ELi0EEviiiPT_S1_S1_ii)
        /*254c*/ 	.word	0x00000000


	//----- nvinfo : EIATTR_MIN_STACK_SIZE
	.align		4
.L_1591:
        /*2550*/ 	.byte	0x04, 0x12
        /*2552*/ 	.short	(.L_1593 - .L_1592)
	.align		4
.L_1592:
        /*2554*/ 	.word	index@(_Z9cuda_gemmIiLi128ELi8ELi1ELi32ELi16ELi16ELi1EEviiiPT_S1_S1_ii)
        /*2558*/ 	.word	0x00000000


	//----- nvinfo : EIATTR_MIN_STACK_SIZE
	.align		4
.L_1593:
        /*255c*/ 	.byte	0x04, 0x12
        /*255e*/ 	.short	(.L_1595 - .L_1594)
	.align		4
.L_1594:
        /*2560*/ 	.word	index@(_Z9cuda_gemmIiLi128ELi8ELi1ELi32ELi16ELi16ELi0EEviiiPT_S1_S1_ii)
        /*2564*/ 	.word	0x00000000


	//----- nvinfo : EIATTR_MIN_STACK_SIZE
	.align		4
.L_1595:
        /*2568*/ 	.byte	0x04, 0x12
        /*256a*/ 	.short	(.L_1597 - .L_1596)
	.align		4
.L_1596:
        /*256c*/ 	.word	index@(_Z9cuda_gemmIiLi128ELi8ELi1ELi32ELi8ELi8ELi1EEviiiPT_S1_S1_ii)
        /*2570*/ 	.word	0x00000000


	//----- nvinfo : EIATTR_MIN_STACK_SIZE
	.align		4
.L_1597:
        /*2574*/ 	.byte	0x04, 0x12
        /*2576*/ 	.short	(.L_1599 - .L_1598)
	.align		4
.L_1598:
        /*2578*/ 	.word	index@(_Z9cuda_gemmIiLi128ELi8ELi1ELi32ELi8ELi8ELi0EEviiiPT_S1_S1_ii)
        /*257c*/ 	.word	0x00000000


	//----- nvinfo : EIATTR_MIN_STACK_SIZE
	.align		4
.L_1599:
        /*2580*/ 	.byte	0x04, 0x12
        /*2582*/ 	.short	(.L_1601 - .L_1600)
	.align		4
.L_1600:
        /*2584*/ 	.word	index@(_Z9cuda_gemmIiLi128ELi8ELi1ELi32ELi4ELi4ELi1EEviiiPT_S1_S1_ii)
        /*2588*/ 	.word	0x00000000


	//----- nvinfo : EIATTR_MIN_STACK_SIZE
	.align		4
.L_1601:
        /*258c*/ 	.byte	0x04, 0x12
        /*258e*/ 	.short	(.L_1603 - .L_1602)
	.align		4
.L_1602:
        /*2590*/ 	.word	index@(_Z9cuda_gemmIiLi128ELi8ELi1ELi32ELi4ELi4ELi0EEviiiPT_S1_S1_ii)
        /*2594*/ 	.word	0x00000000


	//----- nvinfo : EIATTR_MIN_STACK_SIZE
	.align		4
.L_1603:
        /*2598*/ 	.byte	0x04, 0x12
        /*259a*/ 	.short	(.L_1605 - .L_1604)
	.align		4
.L_1604:
        /*259c*/ 	.word	index@(_Z9cuda_gemmIiLi128ELi8ELi1ELi32ELi2ELi2ELi1EEviiiPT_S1_S1_ii)
        /*25a0*/ 	.word	0x00000000


	//----- nvinfo : EIATTR_MIN_STACK_SIZE
	.align		4
.L_1605:
        /*25a4*/ 	.byte	0x04, 0x12
        /*25a6*/ 	.short	(.L_1607 - .L_1606)
	.align		4
.L_1606:
        /*25a8*/ 	.word	index@(_Z9cuda_gemmIiLi128ELi8ELi1ELi32ELi2ELi2ELi0EEviiiPT_S1_S1_ii)
        /*25ac*/ 	.word	0x00000000


	//----- nvinfo : EIATTR_MIN_STACK_SIZE
	.align		4
.L_1607:
        /*25b0*/ 	.byte	0x04, 0x12
        /*25b2*/ 	.short	(.L_1609 - .L_1608)
	.align		4
.L_1608:
        /*25b4*/ 	.word	index@(_Z9cuda_gemmIiLi128ELi8ELi1ELi16ELi64ELi64ELi1EEviiiPT_S1_S1_ii)
        /*25b8*/ 	.word	0x00000000


	//----- nvinfo : EIATTR_MIN_STACK_SIZE
	.align		4
.L_1609:
        /*25bc*/ 	.byte	0x04, 0x12
        /*25be*/ 	.short	(.L_1611 - .L_1610)
	.align		4
.L_1610:
        /*25c0*/ 	.word	index@(_Z9cuda_gemmIiLi128ELi8ELi1ELi16ELi64ELi64ELi0EEviiiPT_S1_S1_ii)
        /*25c4*/ 	.word	0x00000000


	//----- nvinfo : EIATTR_MIN_STACK_SIZE
	.align		4
.L_1611:
        /*25c8*/ 	.byte	0x04, 0x12
        /*25ca*/ 	.short	(.L_1613 - .L_1612)
	.align		4
.L_1612:
        /*25cc*/ 	.word	index@(_Z9cuda_gemmIiLi128ELi8ELi1ELi16ELi32ELi32ELi1EEviiiPT_S1_S1_ii)
        /*25d0*/ 	.word	0x00000000


	//----- nvinfo : EIATTR_MIN_STACK_SIZE
	.align		4
.L_1613:
        /*25d4*/ 	.byte	0x04, 0x12
        /*25d6*/ 	.short	(.L_1615 - .L_1614)
	.align		4
.L_1614:
        /*25d8*/ 	.word	index@(_Z9cuda_gemmIiLi128ELi8ELi1ELi16ELi32ELi32ELi0EEviiiPT_S1_S1_ii)
        /*25dc*/ 	.word	0x00000000


	//----- nvinfo : EIATTR_MIN_STACK_SIZE
	.align		4
.L_1615:
        /*25e0*/ 	.byte	0x04, 0x12
        /*25e2*/ 	.short	(.L_1617 - .L_1616)
	.align		4
.L_1616:
        /*25e4*/ 	.word	index@(_Z9cuda_gemmIiLi128ELi8ELi1ELi16ELi16ELi16ELi1EEviiiPT_S1_S1_ii)
        /*25e8*/ 	.word	0x00000000


	//----- nvinfo : EIATTR_MIN_STACK_SIZE
	.align		4
.L_1617:
        /*25ec*/ 	.byte	0x04, 0x12
        /*25ee*/ 	.short	(.L_1619 - .L_1618)
	.align		4
.L_1618:
        /*25f0*/ 	.word	index@(_Z9cuda_gemmIiLi128ELi8ELi1ELi16ELi16ELi16ELi0EEviiiPT_S1_S1_ii)
        /*25f4*/ 	.word	0x00000000


	//----- nvinfo : EIATTR_MIN_STACK_SIZE
	.align		4
.L_1619:
        /*25f8*/ 	.byte	0x04, 0x12
        /*25fa*/ 	.short	(.L_1621 - .L_1620)
	.align		4
.L_1620:
        /*25fc*/ 	.word	index@(_Z9cuda_gemmIiLi128ELi8ELi1ELi16ELi8ELi8ELi1EEviiiPT_S1_S1_ii)
        /*2600*/ 	.word	0x00000000


	//----- nvinfo : EIATTR_MIN_STACK_SIZE
	.align		4
.L_1621:
        /*2604*/ 	.byte	0x04, 0x12
        /*2606*/ 	.short	(.L_1623 - .L_1622)
	.align		4
.L_1622:
        /*2608*/ 	.word	index@(_Z9cuda_gemmIiLi128ELi8ELi1ELi16ELi8ELi8ELi0EEviiiPT_S1_S1_ii)
        /*260c*/ 	.word	0x00000000


	//----- nvinfo : EIATTR_MIN_STACK_SIZE
	.align		4
.L_1623:
        /*2610*/ 	.byte	0x04, 0x12
        /*2612*/ 	.short	(.L_1625 - .L_1624)
	.align		4
.L_1624:
        /*2614*/ 	.word	index@(_Z9cuda_gemmIiLi128ELi8ELi1ELi16ELi4ELi4ELi1EEviiiPT_S1_S1_ii)
        /*2618*/ 	.word	0x00000000


	//----- nvinfo : EIATTR_MIN_STACK_SIZE
	.align		4
.L_1625:
        /*261c*/ 	.byte	0x04, 0x12
        /*261e*/ 	.short	(.L_1627 - .L_1626)
	.align		4
.L_1626:
        /*2620*/ 	.word	index@(_Z9cuda_gemmIiLi128ELi8ELi1ELi16ELi4ELi4ELi0EEviiiPT_S1_S1_ii)
        /*2624*/ 	.word	0x00000000


	//----- nvinfo : EIATTR_MIN_STACK_SIZE
	.align		4
.L_1627:
        /*2628*/ 	.byte	0x04, 0x12
        /*262a*/ 	.short	(.L_1629 - .L_1628)
	.align		4
.L_1628:
        /*262c*/ 	.word	index@(_Z9cuda_gemmIiLi128ELi8ELi1ELi16ELi2ELi2ELi1EEviiiPT_S1_S1_ii)
        /*2630*/ 	.word	0x00000000


	//----- nvinfo : EIATTR_MIN_STACK_SIZE
	.align		4
.L_1629:
        /*2634*/ 	.byte	0x04, 0x12
        /*2636*/ 	.short	(.L_1631 - .L_1630)
	.align		4
.L_1630:
        /*2638*/ 	.word	index@(_Z9cuda_gemmIiLi128ELi8ELi1ELi16ELi2ELi2ELi0EEviiiPT_S1_S1_ii)
        /*263c*/ 	.word	0x00000000


	//----- nvinfo : EIATTR_MIN_STACK_SIZE
	.align		4
.L_1631:
        /*2640*/ 	.byte	0x04, 0x12
        /*2642*/ 	.short	(.L_1633 - .L_1632)
	.align		4
.L_1632:
        /*2644*/ 	.word	index@(_Z9cuda_gemmIiLi128ELi1ELi1ELi1024ELi64ELi64ELi1EEviiiPT_S1_S1_ii)
        /*2648*/ 	.word	0x00000000


	//----- nvinfo : EIATTR_MIN_STACK_SIZE
	.align		4
.L_1633:
        /*264c*/ 	.byte	0x04, 0x12
        /*264e*/ 	.short	(.L_1635 - .L_1634)
	.align		4
.L_1634:
        /*2650*/ 	.word	index@(_Z9cuda_gemmIiLi128ELi1ELi1ELi1024ELi64ELi64ELi0EEviiiPT_S1_S1_ii)
        /*2654*/ 	.word	0x00000000


	//----- nvinfo : EIATTR_MIN_STACK_SIZE
	.align		4
.L_1635:
        /*2658*/ 	.byte	0x04, 0x12
        /*265a*/ 	.short	(.L_1637 - .L_1636)
	.align		4
.L_1636:
        /*265c*/ 	.word	index@(_Z9cuda_gemmIiLi128ELi1ELi1ELi1024ELi32ELi32ELi1EEviiiPT_S1_S1_ii)
        /*2660*/ 	.word	0x00000000


	//----- nvinfo : EIATTR_MIN_STACK_SIZE
	.align		4
.L_1637:
        /*2664*/ 	.byte	0x04, 0x12
        /*2666*/ 	.short	(.L_1639 - .L_1638)
	.align		4
.L_1638:
        /*2668*/ 	.word	index@(_Z9cuda_gemmIiLi128ELi1ELi1ELi1024ELi32ELi32ELi0EEviiiPT_S1_S1_ii)
        /*266c*/ 	.word	0x00000000


	//----- nvinfo : EIATTR_MIN_STACK_SIZE
	.align		4
.L_1639:
        /*2670*/ 	.byte	0x04, 0x12
        /*2672*/ 	.short	(.L_1641 - .L_1640)
	.align		4
.L_1640:
        /*2674*/ 	.word	index@(_Z9cuda_gemmIiLi128ELi1ELi1ELi1024ELi16ELi16ELi1EEviiiPT_S1_S1_ii)
        /*2678*/ 	.word	0x00000000


	//----- nvinfo : EIATTR_MIN_STACK_SIZE
	.align		4
.L_1641:
        /*267c*/ 	.byte	0x04, 0x12
        /*267e*/ 	.short	(.L_1643 - .L_1642)
	.align		4
.L_1642:
        /*2680*/ 	.word	index@(_Z9cuda_gemmIiLi128ELi1ELi1ELi1024ELi16ELi16ELi0EEviiiPT_S1_S1_ii)
        /*2684*/ 	.word	0x00000000


	//----- nvinfo : EIATTR_MIN_STACK_SIZE
	.align		4
.L_1643:
        /*2688*/ 	.byte	0x04, 0x12
        /*268a*/ 	.short	(.L_1645 - .L_1644)
	.align		4
.L_1644:
        /*268c*/ 	.word	index@(_Z9cuda_gemmIiLi128ELi1ELi1ELi1024ELi8ELi8ELi1EEviiiPT_S1_S1_ii)
        /*2690*/ 	.word	0x00000000


	//----- nvinfo : EIATTR_MIN_STACK_SIZE
	.align		4
.L_1645:
        /*2694*/ 	.byte	0x04, 0x12
        /*2696*/ 	.short	(.L_1647 - .L_1646)
	.align		4
.L_1646:
        /*2698*/ 	.word	index@(_Z9cuda_gemmIiLi128ELi1ELi1ELi1024ELi8ELi8ELi0EEviiiPT_S1_S1_ii)
        /*269c*/ 	.word	0x00000000


	//----- nvinfo : EIATTR_MIN_STACK_SIZE
	.align		4
.L_1647:
        /*26a0*/ 	.byte	0x04, 0x12
        /*26a2*/ 	.short	(.L_1649 - .L_1648)
	.align		4
.L_1648:
        /*26a4*/ 	.word	index@(_Z9cuda_gemmIiLi128ELi1ELi1ELi1024ELi4ELi4ELi1EEviiiPT_S1_S1_ii)
        /*26a8*/ 	.word	0x00000000


	//----- nvinfo : EIATTR_MIN_STACK_SIZE
	.align		4
.L_1649:
        /*26ac*/ 	.byte	0x04, 0x12
        /*26ae*/ 	.short	(.L_1651 - .L_1650)
	.align		4
.L_1650:
        /*26b0*/ 	.word	index@(_Z9cuda_gemmIiLi128ELi1ELi1ELi1024ELi4ELi4ELi0EEviiiPT_S1_S1_ii)
        /*26b4*/ 	.word	0x00000000


	//----- nvinfo : EIATTR_MIN_STACK_SIZE
	.align		4
.L_1651:
        /*26b8*/ 	.byte	0x04, 0x12
        /*26ba*/ 	.short	(.L_1653 - .L_1652)
	.align		4
.L_1652:
        /*26bc*/ 	.word	index@(_Z9cuda_gemmIiLi128ELi1ELi1ELi1024ELi2ELi2ELi1EEviiiPT_S1_S1_ii)
        /*26c0*/ 	.word	0x00000000


	//----- nvinfo : EIATTR_MIN_STACK_SIZE
	.align		4
.L_1653:
        /*26c4*/ 	.byte	0x04, 0x12
        /*26c6*/ 	.short	(.L_1655 - .L_1654)
	.align		4
.L_1654:
        /*26c8*/ 	.word	index@(_Z9cuda_gemmIiLi128ELi1ELi1ELi1024ELi2ELi2ELi0EEviiiPT_S1_S1_ii)
        /*26cc*/ 	.word	0x00000000


	//----- nvinfo : EIATTR_MIN_STACK_SIZE
	.align		4
.L_1655:
        /*26d0*/ 	.byte	0x04, 0x12
        /*26d2*/ 	.short	(.L_1657 - .L_1656)
	.align		4
.L_1656:
        /*26d4*/ 	.word	index@(_Z9cuda_gemmIiLi128ELi1ELi1ELi512ELi64ELi64ELi1EEviiiPT_S1_S1_ii)
        /*26d8*/ 	.word	0x00000000


	//----- nvinfo : EIATTR_MIN_STACK_SIZE
	.align		4
.L_1657:
        /*26dc*/ 	.byte	0x04, 0x12
        /*26de*/ 	.short	(.L_1659 - .L_1658)
	.align		4
.L_1658:
        /*26e0*/ 	.word	index@(_Z9cuda_gemmIiLi128ELi1ELi1ELi512ELi64ELi64ELi0EEviiiPT_S1_S1_ii)
        /*26e4*/ 	.word	0x00000000


	//----- nvinfo : EIATTR_MIN_STACK_SIZE
	.align		4
.L_1659:
        /*26e8*/ 	.byte	0x04, 0x12
        /*26ea*/ 	.short	(.L_1661 - .L_1660)
	.align		4
.L_1660:
        /*26ec*/ 	.word	index@(_Z9cuda_gemmIiLi128ELi1ELi1ELi512ELi32ELi32ELi1EEviiiPT_S1_S1_ii)
        /*26f0*/ 	.word	0x00000000


	//----- nvinfo : EIATTR_MIN_STACK_SIZE
	.align		4
.L_1661:
        /*26f4*/ 	.byte	0x04, 0x12
        /*26f6*/ 	.short	(.L_1663 - .L_1662)
	.align		4
.L_1662:
        /*26f8*/ 	.word	index@(_Z9cuda_gemmIiLi128ELi1ELi1ELi512ELi32ELi32ELi0EEviiiPT_S1_S1_ii)
        /*26fc*/ 	.word	0x00000000


	//----- nvinfo : EIATTR_MIN_STACK_SIZE
	.align		4
.L_1663:
        /*2700*/ 	.byte	0x04, 0x12
        /*2702*/ 	.short	(.L_1665 - .L_1664)
	.align		4
.L_1664:
        /*2704*/ 	.word	index@(_Z9cuda_gemmIiLi128ELi1ELi1ELi512ELi16ELi16ELi1EEviiiPT_S1_S1_ii)
        /*2708*/ 	.word	0x00000000


	//----- nvinfo : EIATTR_MIN_STACK_SIZE
	.align		4
.L_1665:
        /*270c*/ 	.byte	0x04, 0x12
        /*270e*/ 	.short	(.L_1667 - .L_1666)
	.align		4
.L_1666:
        /*2710*/ 	.word	index@(_Z9cuda_gemmIiLi128ELi1ELi1ELi512ELi16ELi16ELi0EEviiiPT_S1_S1_ii)
        /*2714*/ 	.word	0x00000000


	//----- nvinfo : EIATTR_MIN_STACK_SIZE
	.align		4
.L_1667:
        /*2718*/ 	.byte	0x04, 0x12
        /*271a*/ 	.short	(.L_1669 - .L_1668)
	.align		4
.L_1668:
        /*271c*/ 	.word	index@(_Z9cuda_gemmIiLi128ELi1ELi1ELi512ELi8ELi8ELi1EEviiiPT_S1_S1_ii)
        /*2720*/ 	.word	0x00000000


	//----- nvinfo : EIATTR_MIN_STACK_SIZE
	.align		4
.L_1669:
        /*2724*/ 	.byte	0x04, 0x12
        /*2726*/ 	.short	(.L_1671 - .L_1670)
	.align		4
.L_1670:
        /*2728*/ 	.word	index@(_Z9cuda_gemmIiLi128ELi1ELi1ELi512ELi8ELi8ELi0EEviiiPT_S1_S1_ii)
        /*272c*/ 	.word	0x00000000


	//----- nvinfo : EIATTR_MIN_STACK_SIZE
	.align		4
.L_1671:
        /*2730*/ 	.byte	0x04, 0x12
        /*2732*/ 	.short	(.L_1673 - .L_1672)
	.align		4
.L_1672:
        /*2734*/ 	.word	index@(_Z9cuda_gemmIiLi128ELi1ELi1ELi512ELi4ELi4ELi1EEviiiPT_S1_S1_ii)
        /*2738*/ 	.word	0x00000000


	//----- nvinfo : EIATTR_MIN_STACK_SIZE
	.align		4
.L_1673:
        /*273c*/ 	.byte	0x04, 0x12
        /*273e*/ 	.short	(.L_1675 - .L_1674)
	.align		4
.L_1674:
        /*2740*/ 	.word	index@(_Z9cuda_gemmIiLi128ELi1ELi1ELi512ELi4ELi4ELi0EEviiiPT_S1_S1_ii)
        /*2744*/ 	.word	0x00000000


	//----- nvinfo : EIATTR_MIN_STACK_SIZE
	.align		4
.L_1675:
        /*2748*/ 	.byte	0x04, 0x12
        /*274a*/ 	.short	(.L_1677 - .L_1676)
	.align		4
.L_1676:
        /*274c*/ 	.word	index@(_Z9cuda_gemmIiLi128ELi1ELi1ELi512ELi2ELi2ELi1EEviiiPT_S1_S1_ii)
        /*2750*/ 	.word	0x00000000


	//----- nvinfo : EIATTR_MIN_STACK_SIZE
	.align		4
.L_1677:
        /*2754*/ 	.byte	0x04, 0x12
        /*2756*/ 	.short	(.L_1679 - .L_1678)
	.align		4
.L_1678:
        /*2758*/ 	.word	index@(_Z9cuda_gemmIiLi128ELi1ELi1ELi512ELi2ELi2ELi0EEviiiPT_S1_S1_ii)
        /*275c*/ 	.word	0x00000000


	//----- nvinfo : EIATTR_MIN_STACK_SIZE
	.align		4
.L_1679:
        /*2760*/ 	.byte	0x04, 0x12
        /*2762*/ 	.short	(.L_1681 - .L_1680)
	.align		4
.L_1680:
        /*2764*/ 	.word	index@(_Z9cuda_gemmIiLi128ELi1ELi1ELi256ELi64ELi64ELi1EEviiiPT_S1_S1_ii)
        /*2768*/ 	.word	0x00000000


	//----- nvinfo : EIATTR_MIN_STACK_SIZE
	.align		4
.L_1681:
        /*276c*/ 	.byte	0x04, 0x12
        /*276e*/ 	.short	(.L_1683 - .L_1682)
	.align		4
.L_1682:
        /*2770*/ 	.word	index@(_Z9cuda_gemmIiLi128ELi1ELi1ELi256ELi64ELi64ELi0EEviiiPT_S1_S1_ii)
        /*2774*/ 	.word	0x00000000


	//----- nvinfo : EIATTR_MIN_STACK_SIZE
	.align		4
.L_1683:
        /*2778*/ 	.byte	0x04, 0x12
        /*277a*/ 	.short	(.L_1685 - .L_1684)
	.align		4
.L_1684:
        /*277c*/ 	.word	index@(_Z9cuda_gemmIiLi128ELi1ELi1ELi256ELi32ELi32ELi1EEviiiPT_S1_S1_ii)
        /*2780*/ 	.word	0x00000000


	//----- nvinfo : EIATTR_MIN_STACK_SIZE
	.align		4
.L_1685:
        /*2784*/ 	.byte	0x04, 0x12
        /*2786*/ 	.short	(.L_1687 - .L_1686)
	.align		4
.L_1686:
        /*2788*/ 	.word	index@(_Z9cuda_gemmIiLi128ELi1ELi1ELi256ELi32ELi32ELi0EEviiiPT_S1_S1_ii)
        /*278c*/ 	.word	0x00000000


	//----- nvinfo : EIATTR_MIN_STACK_SIZE
	.align		4
.L_1687:
        /*2790*/ 	.byte	0x04, 0x12
        /*2792*/ 	.short	(.L_1689 - .L_1688)
	.align		4
.L_1688:
        /*2794*/ 	.word	index@(_Z9cuda_gemmIiLi128ELi1ELi1ELi256ELi16ELi16ELi1EEviiiPT_S1_S1_ii)
        /*2798*/ 	.word	0x00000000


	//----- nvinfo : EIATTR_MIN_STACK_SIZE
	.align		4
.L_1689:
        /*279c*/ 	.byte	0x04, 0x12
        /*279e*/ 	.short	(.L_1691 - .L_1690)
	.align		4
.L_1690:
        /*27a0*/ 	.word	index@(_Z9cuda_gemmIiLi128ELi1ELi1ELi256ELi16ELi16ELi0EEviiiPT_S1_S1_ii)
        /*27a4*/ 	.word	0x00000000


	//----- nvinfo : EIATTR_MIN_STACK_SIZE
	.align		4
.L_1691:
        /*27a8*/ 	.byte	0x04, 0x12
        /*27aa*/ 	.short	(.L_1693 - .L_1692)
	.align		4
.L_1692:
        /*27ac*/ 	.word	index@(_Z9cuda_gemmIiLi128ELi1ELi1ELi256ELi8ELi8ELi1EEviiiPT_S1_S1_ii)
        /*27b0*/ 	.word	0x00000000


	//----- nvinfo : EIATTR_MIN_STACK_SIZE
	.align		4
.L_1693:
        /*27b4*/ 	.byte	0x04, 0x12
        /*27b6*/ 	.short	(.L_1695 - .L_1694)
	.align		4
.L_1694:
        /*27b8*/ 	.word	index@(_Z9cuda_gemmIiLi128ELi1ELi1ELi256ELi8ELi8ELi0EEviiiPT_S1_S1_ii)
        /*27bc*/ 	.word	0x00000000


	//----- nvinfo : EIATTR_MIN_STACK_SIZE
	.align		4
.L_1695:
        /*27c0*/ 	.byte	0x04, 0x12
        /*27c2*/ 	.short	(.L_1697 - .L_1696)
	.align		4
.L_1696:
        /*27c4*/ 	.word	index@(_Z9cuda_gemmIiLi128ELi1ELi1ELi256ELi4ELi4ELi1EEviiiPT_S1_S1_ii)
        /*27c8*/ 	.word	0x00000000


	//----- nvinfo : EIATTR_MIN_STACK_SIZE
	.align		4
.L_1697:
        /*27cc*/ 	.byte	0x04, 0x12
        /*27ce*/ 	.short	(.L_1699 - .L_1698)
	.align		4
.L_1698:
        /*27d0*/ 	.word	index@(_Z9cuda_gemmIiLi128ELi1ELi1ELi256ELi4ELi4ELi0EEviiiPT_S1_S1_ii)
        /*27d4*/ 	.word	0x00000000


	//----- nvinfo : EIATTR_MIN_STACK_SIZE
	.align		4
.L_1699:
        /*27d8*/ 	.byte	0x04, 0x12
        /*27da*/ 	.short	(.L_1701 - .L_1700)
	.align		4
.L_1700:
        /*27dc*/ 	.word	index@(_Z9cuda_gemmIiLi128ELi1ELi1ELi256ELi2ELi2ELi1EEviiiPT_S1_S1_ii)
        /*27e0*/ 	.word	0x00000000


	//----- nvinfo : EIATTR_MIN_STACK_SIZE
	.align		4
.L_1701:
        /*27e4*/ 	.byte	0x04, 0x12
        /*27e6*/ 	.short	(.L_1703 - .L_1702)
	.align		4
.L_1702:
        /*27e8*/ 	.word	index@(_Z9cuda_gemmIiLi128ELi1ELi1ELi256ELi2ELi2ELi0EEviiiPT_S1_S1_ii)
        /*27ec*/ 	.word	0x00000000


	//----- nvinfo : EIATTR_MIN_STACK_SIZE
	.align		4
.L_1703:
        /*27f0*/ 	.byte	0x04, 0x12
        /*27f2*/ 	.short	(.L_1705 - .L_1704)
	.align		4
.L_1704:
        /*27f4*/ 	.word	index@(_Z9cuda_gemmIiLi128ELi1ELi1ELi128ELi64ELi64ELi1EEviiiPT_S1_S1_ii)
        /*27f8*/ 	.word	0x00000000


	//----- nvinfo : EIATTR_MIN_STACK_SIZE
	.align		4
.L_1705:
        /*27fc*/ 	.byte	0x04, 0x12
        /*27fe*/ 	.short	(.L_1707 - .L_1706)
	.align		4
.L_1706:
        /*2800*/ 	.word	index@(_Z9cuda_gemmIiLi128ELi1ELi1ELi128ELi64ELi64ELi0EEviiiPT_S1_S1_ii)
        /*2804*/ 	.word	0x00000000


	//----- nvinfo : EIATTR_MIN_STACK_SIZE
	.align		4
.L_1707:
        /*2808*/ 	.byte	0x04, 0x12
        /*280a*/ 	.short	(.L_1709 - .L_1708)
	.align		4
.L_1708:
        /*280c*/ 	.word	index@(_Z9cuda_gemmIiLi128ELi1ELi1ELi128ELi32ELi32ELi1EEviiiPT_S1_S1_ii)
        /*2810*/ 	.word	0x00000000


	//----- nvinfo : EIATTR_MIN_STACK_SIZE
	.align		4
.L_1709:
        /*2814*/ 	.byte	0x04, 0x12
        /*2816*/ 	.short	(.L_1711 - .L_1710)
	.align		4
.L_1710:
        /*2818*/ 	.word	index@(_Z9cuda_gemmIiLi128ELi1ELi1ELi128ELi32ELi32ELi0EEviiiPT_S1_S1_ii)
        /*281c*/ 	.word	0x00000000


	//----- nvinfo : EIATTR_MIN_STACK_SIZE
	.align		4
.L_1711:
        /*2820*/ 	.byte	0x04, 0x12
        /*2822*/ 	.short	(.L_1713 - .L_1712)
	.align		4
.L_1712:
        /*2824*/ 	.word	index@(_Z9cuda_gemmIiLi128ELi1ELi1ELi128ELi16ELi16ELi1EEviiiPT_S1_S1_ii)
        /*2828*/ 	.word	0x00000000


	//----- nvinfo : EIATTR_MIN_STACK_SIZE
	.align		4
.L_1713:
        /*282c*/ 	.byte	0x04, 0x12
        /*282e*/ 	.short	(.L_1715 - .L_1714)
	.align		4
.L_1714:
        /*2830*/ 	.word	index@(_Z9cuda_gemmIiLi128ELi1ELi1ELi128ELi16ELi16ELi0EEviiiPT_S1_S1_ii)
        /*2834*/ 	.word	0x00000000


	//----- nvinfo : EIATTR_MIN_STACK_SIZE
	.align		4
.L_1715:
        /*2838*/ 	.byte	0x04, 0x12
        /*283a*/ 	.short	(.L_1717 - .L_1716)
	.align		4
.L_1716:
        /*283c*/ 	.word	index@(_Z9cuda_gemmIiLi128ELi1ELi1ELi128ELi8ELi8ELi1EEviiiPT_S1_S1_ii)
        /*2840*/ 	.word	0x00000000


	//----- nvinfo : EIATTR_MIN_STACK_SIZE
	.align		4
.L_1717:
        /*2844*/ 	.byte	0x04, 0x12
        /*2846*/ 	.short	(.L_1719 - .L_1718)
	.align		4
.L_1718:
        /*2848*/ 	.word	index@(_Z9cuda_gemmIiLi128ELi1ELi1ELi128ELi8ELi8ELi0EEviiiPT_S1_S1_ii)
        /*284c*/ 	.word	0x00000000


	//----- nvinfo : EIATTR_MIN_STACK_SIZE
	.align		4
.L_1719:
        /*2850*/ 	.byte	0x04, 0x12
        /*2852*/ 	.short	(.L_1721 - .L_1720)
	.align		4
.L_1720:
        /*2854*/ 	.word	index@(_Z9cuda_gemmIiLi128ELi1ELi1ELi128ELi4ELi4ELi1EEviiiPT_S1_S1_ii)
        /*2858*/ 	.word	0x00000000


	//----- nvinfo : EIATTR_MIN_STACK_SIZE
	.align		4
.L_1721:
        /*285c*/ 	.byte	0x04, 0x12
        /*285e*/ 	.short	(.L_1723 - .L_1722)
	.align		4
.L_1722:
        /*2860*/ 	.word	index@(_Z9cuda_gemmIiLi128ELi1ELi1ELi128ELi4ELi4ELi0EEviiiPT_S1_S1_ii)
        /*2864*/ 	.word	0x00000000


	//----- nvinfo : EIATTR_MIN_STACK_SIZE
	.align		4
.L_1723:
        /*2868*/ 	.byte	0x04, 0x12
        /*286a*/ 	.short	(.L_1725 - .L_1724)
	.align		4
.L_1724:
        /*286c*/ 	.word	index@(_Z9cuda_gemmIiLi128ELi1ELi1ELi128ELi2ELi2ELi1EEviiiPT_S1_S1_ii)
        /*2870*/ 	.word	0x00000000


	//----- nvinfo : EIATTR_MIN_STACK_SIZE
	.align		4
.L_1725:
        /*2874*/ 	.byte	0x04, 0x12
        /*2876*/ 	.short	(.L_1727 - .L_1726)
	.align		4
.L_1726:
        /*2878*/ 	.word	index@(_Z9cuda_gemmIiLi128ELi1ELi1ELi128ELi2ELi2ELi0EEviiiPT_S1_S1_ii)
        /*287c*/ 	.word	0x00000000


	//----- nvinfo : EIATTR_MIN_STACK_SIZE
	.align		4
.L_1727:
        /*2880*/ 	.byte	0x04, 0x12
        /*2882*/ 	.short	(.L_1729 - .L_1728)
	.align		4
.L_1728:
        /*2884*/ 	.word	index@(_Z9cuda_gemmIiLi128ELi1ELi1ELi64ELi64ELi64ELi1EEviiiPT_S1_S1_ii)
        /*2888*/ 	.word	0x00000000


	//----- nvinfo : EIATTR_MIN_STACK_SIZE
	.align		4
.L_1729:
        /*288c*/ 	.byte	0x04, 0x12
        /*288e*/ 	.short	(.L_1731 - .L_1730)
	.align		4
.L_1730:
        /*2890*/ 	.word	index@(_Z9cuda_gemmIiLi128ELi1ELi1ELi64ELi64ELi64ELi0EEviiiPT_S1_S1_ii)
        /*2894*/ 	.word	0x00000000


	//----- nvinfo : EIATTR_MIN_STACK_SIZE
	.align		4
.L_1731:
        /*2898*/ 	.byte	0x04, 0x12
        /*289a*/ 	.short	(.L_1733 - .L_1732)
	.align		4
.L_1732:
        /*289c*/ 	.word	index@(_Z9cuda_gemmIiLi128ELi1ELi1ELi64ELi32ELi32ELi1EEviiiPT_S1_S1_ii)
        /*28a0*/ 	.word	0x00000000


	//----- nvinfo : EIATTR_MIN_STACK_SIZE
	.align		4
.L_1733:
        /*28a4*/ 	.byte	0x04, 0x12
        /*28a6*/ 	.short	(.L_1735 - .L_1734)
	.align		4
.L_1734:
        /*28a8*/ 	.word	index@(_Z9cuda_gemmIiLi128ELi1ELi1ELi64ELi32ELi32ELi0EEviiiPT_S1_S1_ii)
        /*28ac*/ 	.word	0x00000000


	//----- nvinfo : EIATTR_MIN_STACK_SIZE
	.align		4
.L_1735:
        /*28b0*/ 	.byte	0x04, 0x12
        /*28b2*/ 	.short	(.L_1737 - .L_1736)
	.align		4
.L_1736:
        /*28b4*/ 	.word	index@(_Z9cuda_gemmIiLi128ELi1ELi1ELi64ELi16ELi16ELi1EEviiiPT_S1_S1_ii)
        /*28b8*/ 	.word	0x00000000


	//----- nvinfo : EIATTR_MIN_STACK_SIZE
	.align		4
.L_1737:
        /*28bc*/ 	.byte	0x04, 0x12
        /*28be*/ 	.short	(.L_1739 - .L_1738)
	.align		4
.L_1738:
        /*28c0*/ 	.word	index@(_Z9cuda_gemmIiLi128ELi1ELi1ELi64ELi16ELi16ELi0EEviiiPT_S1_S1_ii)
        /*28c4*/ 	.word	0x00000000


	//----- nvinfo : EIATTR_MIN_STACK_SIZE
	.align		4
.L_1739:
        /*28c8*/ 	.byte	0x04, 0x12
        /*28ca*/ 	.short	(.L_1741 - .L_1740)
	.align		4
.L_1740:
        /*28cc*/ 	.word	index@(_Z9cuda_gemmIiLi128ELi1ELi1ELi64ELi8ELi8ELi1EEviiiPT_S1_S1_ii)
        /*28d0*/ 	.word	0x00000000


	//----- nvinfo : EIATTR_MIN_STACK_SIZE
	.align		4
.L_1741:
        /*28d4*/ 	.byte	0x04, 0x12
        /*28d6*/ 	.short	(.L_1743 - .L_1742)
	.align		4
.L_1742:
        /*28d8*/ 	.word	index@(_Z9cuda_gemmIiLi128ELi1ELi1ELi64ELi8ELi8ELi0EEviiiPT_S1_S1_ii)
        /*28dc*/ 	.word	0x00000000


	//----- nvinfo : EIATTR_MIN_STACK_SIZE
	.align		4
.L_1743:
        /*28e0*/ 	.byte	0x04, 0x12
        /*28e2*/ 	.short	(.L_1745 - .L_1744)
	.align		4
.L_1744:
        /*28e4*/ 	.word	index@(_Z9cuda_gemmIiLi128ELi1ELi1ELi64ELi4ELi4ELi1EEviiiPT_S1_S1_ii)
        /*28e8*/ 	.word	0x00000000


	//----- nvinfo : EIATTR_MIN_STACK_SIZE
	.align		4
.L_1745:
        /*28ec*/ 	.byte	0x04, 0x12
        /*28ee*/ 	.short	(.L_1747 - .L_1746)
	.align		4
.L_1746:
        /*28f0*/ 	.word	index@(_Z9cuda_gemmIiLi128ELi1ELi1ELi64ELi4ELi4ELi0EEviiiPT_S1_S1_ii)
        /*28f4*/ 	.word	0x00000000


	//----- nvinfo : EIATTR_MIN_STACK_SIZE
	.align		4
.L_1747:
        /*28f8*/ 	.byte	0x04, 0x12
        /*28fa*/ 	.short	(.L_1749 - .L_1748)
	.align		4
.L_1748:
        /*28fc*/ 	.word	index@(_Z9cuda_gemmIiLi128ELi1ELi1ELi64ELi2ELi2ELi1EEviiiPT_S1_S1_ii)
        /*2900*/ 	.word	0x00000000


	//----- nvinfo : EIATTR_MIN_STACK_SIZE
	.align		4
.L_1749:
        /*2904*/ 	.byte	0x04, 0x12
        /*2906*/ 	.short	(.L_1751 - .L_1750)
	.align		4
.L_1750:
        /*2908*/ 	.word	index@(_Z9cuda_gemmIiLi128ELi1ELi1ELi64ELi2ELi2ELi0EEviiiPT_S1_S1_ii)
        /*290c*/ 	.word	0x00000000


	//----- nvinfo : EIATTR_MIN_STACK_SIZE
	.align		4
.L_1751:
        /*2910*/ 	.byte	0x04, 0x12
        /*2912*/ 	.short	(.L_1753 - .L_1752)
	.align		4
.L_1752:
        /*2914*/ 	.word	index@(_Z9cuda_gemmIiLi128ELi1ELi1ELi32ELi64ELi64ELi1EEviiiPT_S1_S1_ii)
        /*2918*/ 	.word	0x00000000


	//----- nvinfo : EIATTR_MIN_STACK_SIZE
	.align		4
.L_1753:
        /*291c*/ 	.byte	0x04, 0x12
        /*291e*/ 	.short	(.L_1755 - .L_1754)
	.align		4
.L_1754:
        /*2920*/ 	.word	index@(_Z9cuda_gemmIiLi128ELi1ELi1ELi32ELi64ELi64ELi0EEviiiPT_S1_S1_ii)
        /*2924*/ 	.word	0x00000000


	//----- nvinfo : EIATTR_MIN_STACK_SIZE
	.align		4
.L_1755:
        /*2928*/ 	.byte	0x04, 0x12
        /*292a*/ 	.short	(.L_1757 - .L_1756)
	.align		4
.L_1756:
        /*292c*/ 	.word	index@(_Z9cuda_gemmIiLi128ELi1ELi1ELi32ELi32ELi32ELi1EEviiiPT_S1_S1_ii)
        /*2930*/ 	.word	0x00000000


	//----- nvinfo : EIATTR_MIN_STACK_SIZE
	.align		4
.L_1757:
        /*2934*/ 	.byte	0x04, 0x12
        /*2936*/ 	.short	(.L_1759 - .L_1758)
	.align		4
.L_1758:
        /*2938*/ 	.word	index@(_Z9cuda_gemmIiLi128ELi1ELi1ELi32ELi32ELi32ELi0EEviiiPT_S1_S1_ii)
        /*293c*/ 	.word	0x00000000


	//----- nvinfo : EIATTR_MIN_STACK_SIZE
	.align		4
.L_1759:
        /*2940*/ 	.byte	0x04, 0x12
        /*2942*/ 	.short	(.L_1761 - .L_1760)
	.align		4
.L_1760:
        /*2944*/ 	.word	index@(_Z9cuda_gemmIiLi128ELi1ELi1ELi32ELi16ELi16ELi1EEviiiPT_S1_S1_ii)
        /*2948*/ 	.word	0x00000000


	//----- nvinfo : EIATTR_MIN_STACK_SIZE
	.align		4
.L_1761:
        /*294c*/ 	.byte	0x04, 0x12
        /*294e*/ 	.short	(.L_1763 - .L_1762)
	.align		4
.L_1762:
        /*2950*/ 	.word	index@(_Z9cuda_gemmIiLi128ELi1ELi1ELi32ELi16ELi16ELi0EEviiiPT_S1_S1_ii)
        /*2954*/ 	.word	0x00000000


	//----- nvinfo : EIATTR_MIN_STACK_SIZE
	.align		4
.L_1763:
        /*2958*/ 	.byte	0x04, 0x12
        /*295a*/ 	.short	(.L_1765 - .L_1764)
	.align		4
.L_1764:
        /*295c*/ 	.word	index@(_Z9cuda_gemmIiLi128ELi1ELi1ELi32ELi8ELi8ELi1EEviiiPT_S1_S1_ii)
        /*2960*/ 	.word	0x00000000


	//----- nvinfo : EIATTR_MIN_STACK_SIZE
	.align		4
.L_1765:
        /*2964*/ 	.byte	0x04, 0x12
        /*2966*/ 	.short	(.L_1767 - .L_1766)
	.align		4
.L_1766:
        /*2968*/ 	.word	index@(_Z9cuda_gemmIiLi128ELi1ELi1ELi32ELi8ELi8ELi0EEviiiPT_S1_S1_ii)
        /*296c*/ 	.word	0x00000000


	//----- nvinfo : EIATTR_MIN_STACK_SIZE
	.align		4
.L_1767:
        /*2970*/ 	.byte	0x04, 0x12
        /*2972*/ 	.short	(.L_1769 - .L_1768)
	.align		4
.L_1768:
        /*2974*/ 	.word	index@(_Z9cuda_gemmIiLi128ELi1ELi1ELi32ELi4ELi4ELi1EEviiiPT_S1_S1_ii)
        /*2978*/ 	.word	0x00000000


	//----- nvinfo : EIATTR_MIN_STACK_SIZE
	.align		4
.L_1769:
        /*297c*/ 	.byte	0x04, 0x12
        /*297e*/ 	.short	(.L_1771 - .L_1770)
	.align		4
.L_1770:
        /*2980*/ 	.word	index@(_Z9cuda_gemmIiLi128ELi1ELi1ELi32ELi4ELi4ELi0EEviiiPT_S1_S1_ii)
        /*2984*/ 	.word	0x00000000


	//----- nvinfo : EIATTR_MIN_STACK_SIZE
	.align		4
.L_1771:
        /*2988*/ 	.byte	0x04, 0x12
        /*298a*/ 	.short	(.L_1773 - .L_1772)
	.align		4
.L_1772:
        /*298c*/ 	.word	index@(_Z9cuda_gemmIiLi128ELi1ELi1ELi32ELi2ELi2ELi1EEviiiPT_S1_S1_ii)
        /*2990*/ 	.word	0x00000000


	//----- nvinfo : EIATTR_MIN_STACK_SIZE
	.align		4
.L_1773:
        /*2994*/ 	.byte	0x04, 0x12
        /*2996*/ 	.short	(.L_1775 - .L_1774)
	.align		4
.L_1774:
        /*2998*/ 	.word	index@(_Z9cuda_gemmIiLi128ELi1ELi1ELi32ELi2ELi2ELi0EEviiiPT_S1_S1_ii)
        /*299c*/ 	.word	0x00000000


	//----- nvinfo : EIATTR_MIN_STACK_SIZE
	.align		4
.L_1775:
        /*29a0*/ 	.byte	0x04, 0x12
        /*29a2*/ 	.short	(.L_1777 - .L_1776)
	.align		4
.L_1776:
        /*29a4*/ 	.word	index@(_Z9cuda_gemmIiLi128ELi1ELi1ELi16ELi64ELi64ELi1EEviiiPT_S1_S1_ii)
        /*29a8*/ 	.word	0x00000000


	//----- nvinfo : EIATTR_MIN_STACK_SIZE
	.align		4
.L_1777:
        /*29ac*/ 	.byte	0x04, 0x12
        /*29ae*/ 	.short	(.L_1779 - .L_1778)
	.align		4
.L_1778:
        /*29b0*/ 	.word	index@(_Z9cuda_gemmIiLi128ELi1ELi1ELi16ELi64ELi64ELi0EEviiiPT_S1_S1_ii)
        /*29b4*/ 	.word	0x00000000


	//----- nvinfo : EIATTR_MIN_STACK_SIZE
	.align		4
.L_1779:
        /*29b8*/ 	.byte	0x04, 0x12
        /*29ba*/ 	.short	(.L_1781 - .L_1780)
	.align		4
.L_1780:
        /*29bc*/ 	.word	index@(_Z9cuda_gemmIiLi128ELi1ELi1ELi16ELi32ELi32ELi1EEviiiPT_S1_S1_ii)
        /*29c0*/ 	.word	0x00000000


	//----- nvinfo : EIATTR_MIN_STACK_SIZE
	.align		4
.L_1781:
        /*29c4*/ 	.byte	0x04, 0x12
        /*29c6*/ 	.short	(.L_1783 - .L_1782)
	.align		4
.L_1782:
        /*29c8*/ 	.word	index@(_Z9cuda_gemmIiLi128ELi1ELi1ELi16ELi32ELi32ELi0EEviiiPT_S1_S1_ii)
        /*29cc*/ 	.word	0x00000000


	//----- nvinfo : EIATTR_MIN_STACK_SIZE
	.align		4
.L_1783:
        /*29d0*/ 	.byte	0x04, 0x12
        /*29d2*/ 	.short	(.L_1785 - .L_1784)
	.align		4
.L_1784:
        /*29d4*/ 	.word	index@(_Z9cuda_gemmIiLi128ELi1ELi1ELi16ELi16ELi16ELi1EEviiiPT_S1_S1_ii)
        /*29d8*/ 	.word	0x00000000


	//----- nvinfo : EIATTR_MIN_STACK_SIZE
	.align		4
.L_1785:
        /*29dc*/ 	.byte	0x04, 0x12
        /*29de*/ 	.short	(.L_1787 - .L_1786)
	.align		4
.L_1786:
        /*29e0*/ 	.word	index@(_Z9cuda_gemmIiLi128ELi1ELi1ELi16ELi16ELi16ELi0EEviiiPT_S1_S1_ii)
        /*29e4*/ 	.word	0x00000000


	//----- nvinfo : EIATTR_MIN_STACK_SIZE
	.align		4
.L_1787:
        /*29e8*/ 	.byte	0x04, 0x12
        /*29ea*/ 	.short	(.L_1789 - .L_1788)
	.align		4
.L_1788:
        /*29ec*/ 	.word	index@(_Z9cuda_gemmIiLi128ELi1ELi1ELi16ELi8ELi8ELi1EEviiiPT_S1_S1_ii)
        /*29f0*/ 	.word	0x00000000


	//----- nvinfo : EIATTR_MIN_STACK_SIZE
	.align		4
.L_1789:
        /*29f4*/ 	.byte	0x04, 0x12
        /*29f6*/ 	.short	(.L_1791 - .L_1790)
	.align		4
.L_1790:
        /*29f8*/ 	.word	index@(_Z9cuda_gemmIiLi128ELi1ELi1ELi16ELi8ELi8ELi0EEviiiPT_S1_S1_ii)
        /*29fc*/ 	.word	0x00000000


	//----- nvinfo : EIATTR_MIN_STACK_SIZE
	.align		4
.L_1791:
        /*2a00*/ 	.byte	0x04, 0x12
        /*2a02*/ 	.short	(.L_1793 - .L_1792)
	.align		4
.L_1792:
        /*2a04*/ 	.word	index@(_Z9cuda_gemmIiLi128ELi1ELi1ELi16ELi4ELi4ELi1EEviiiPT_S1_S1_ii)
        /*2a08*/ 	.word	0x00000000


	//----- nvinfo : EIATTR_MIN_STACK_SIZE
	.align		4
.L_1793:
        /*2a0c*/ 	.byte	0x04, 0x12
        /*2a0e*/ 	.short	(.L_1795 - .L_1794)
	.align		4
.L_1794:
        /*2a10*/ 	.word	index@(_Z9cuda_gemmIiLi128ELi1ELi1ELi16ELi4ELi4ELi0EEviiiPT_S1_S1_ii)
        /*2a14*/ 	.word	0x00000000


	//----- nvinfo : EIATTR_MIN_STACK_SIZE
	.align		4
.L_1795:
        /*2a18*/ 	.byte	0x04, 0x12
        /*2a1a*/ 	.short	(.L_1797 - .L_1796)
	.align		4
.L_1796:
        /*2a1c*/ 	.word	index@(_Z9cuda_gemmIiLi128ELi1ELi1ELi16ELi2ELi2ELi1EEviiiPT_S1_S1_ii)
        /*2a20*/ 	.word	0x00000000


	//----- nvinfo : EIATTR_MIN_STACK_SIZE
	.align		4
.L_1797:
        /*2a24*/ 	.byte	0x04, 0x12
        /*2a26*/ 	.short	(.L_1799 - .L_1798)
	.align		4
.L_1798:
        /*2a28*/ 	.word	index@(_Z9cuda_gemmIiLi128ELi1ELi1ELi16ELi2ELi2ELi0EEviiiPT_S1_S1_ii)
        /*2a2c*/ 	.word	0x00000000
.L_1799:


//--------------------- .nv.compat                --------------------------
	.section	.nv.compat,"",@"SHT_CUDA_COMPAT_INFO"
	.align	4
        /*0000*/ 	.byte	0x02, 0x09, 0x00, 0x00, 0x02, 0x02, 0x01, 0x00, 0x02, 0x05, 0x05, 0x00, 0x03, 0x07, 0x01, 0x01
        /*0010*/ 	.byte	0x02, 0x03, 0x00, 0x00, 0x02, 0x06, 0x01, 0x00, 0x04, 0x0b, 0x08, 0x00, 0x01, 0x00, 0x00, 0x00
        /*0020*/ 	.byte	0x00, 0x00, 0x00, 0x00


//--------------------- .nv.info._Z9cuda_gemmIiLi128ELi16ELi1ELi1024ELi64ELi64ELi1EEviiiPT_S1_S1_ii --------------------------
	.section	.nv.info._Z9cuda_gemmIiLi128ELi16ELi1ELi1024ELi64ELi64ELi1EEviiiPT_S1_S1_ii,"",@"SHT_CUDA_INFO"
	.sectionflags	@""
	.align	4


	//----- nvinfo : EIATTR_CUDA_API_VERSION
	.align		4
        /*0000*/ 	.byte	0x04, 0x37
        /*0002*/ 	.short	(.L_1801 - .L_1800)
.L_1800:
        /*0004*/ 	.word	0x00000082


	//----- nvinfo : EIATTR_KPARAM_INFO
	.align		4
.L_1801:
        /*0008*/ 	.byte	0x04, 0x17
        /*000a*/ 	.short	(.L_1803 - .L_1802)
.L_1802:
        /*000c*/ 	.word	0x00000000
        /*0010*/ 	.short	0x0007
        /*0012*/ 	.short	0x002c
        /*0014*/ 	.byte	0x00, 0xf0, 0x11, 0x00


	//----- nvinfo : EIATTR_KPARAM_INFO
	.align		4
.L_1803:
        /*0018*/ 	.byte	0x04, 0x17
        /*001a*/ 	.short	(.L_1805 - .L_1804)
.L_1804:
        /*001c*/ 	.word	0x00000000
        /*0020*/ 	.short	0x0006
        /*0022*/ 	.short	0x0028
        /*0024*/ 	.byte	0x00, 0xf0, 0x11, 0x00


	//----- nvinfo : EIATTR_KPARAM_INFO
	.align		4
.L_1805:
        /*0028*/ 	.byte	0x04, 0x17
        /*002a*/ 	.short	(.L_1807 - .L_1806)
.L_1806:
        /*002c*/ 	.word	0x00000000
        /*0030*/ 	.short	0x0005
        /*0032*/ 	.short	0x0020
        /*0034*/ 	.byte	0x00, 0xf5, 0x21, 0x00


	//----- nvinfo : EIATTR_KPARAM_INFO
	.align		4
.L_1807:
        /*0038*/ 	.byte	0x04, 0x17
        /*003a*/ 	.short	(.L_1809 - .L_1808)
.L_1808:
        /*003c*/ 	.word	0x00000000
        /*0040*/ 	.short	0x0004
        /*0042*/ 	.short	0x0018
        /*0044*/ 	.byte	0x00, 0xf5, 0x21, 0x00


	//----- nvinfo : EIATTR_KPARAM_INFO
	.align		4
.L_1809:
        /*0048*/ 	.byte	0x04, 0x17
        /*004a*/ 	.short	(.L_1811 - .L_1810)
.L_1810:
        /*004c*/ 	.word	0x00000000
        /*0050*/ 	.short	0x0003
        /*0052*/ 	.short	0x0010
        /*0054*/ 	.byte	0x00, 0xf5, 0x21, 0x00


	//----- nvinfo : EIATTR_KPARAM_INFO
	.align		4
.L_1811:
        /*0058*/ 	.byte	0x04, 0x17
        /*005a*/ 	.short	(.L_1813 - .L_1812)
.L_1812:
        /*005c*/ 	.word	0x00000000
        /*0060*/ 	.short	0x0002
        /*0062*/ 	.short	0x0008
        /*0064*/ 	.byte	0x00, 0xf0, 0x11, 0x00


	//----- nvinfo : EIATTR_KPARAM_INFO
	.align		4
.L_1813:
        /*0068*/ 	.byte	0x04, 0x17
        /*006a*/ 	.short	(.L_1815 - .L_1814)
.L_1814:
        /*006c*/ 	.word	0x00000000
        /*0070*/ 	.short	0x0001
        /*0072*/ 	.short	0x0004
        /*0074*/ 	.byte	0x00, 0xf0, 0x11, 0x00


	//----- nvinfo : EIATTR_KPARAM_INFO
	.align		4
.L_1815:
        /*0078*/ 	.byte	0x04, 0x17
        /*007a*/ 	.short	(.L_1817 - .L_1816)
.L_1816:
        /*007c*/ 	.word	0x00000000
        /*0080*/ 	.short	0x0000
        /*0082*/ 	.short	0x0000
        /*0084*/ 	.byte	0x00, 0xf0, 0x11, 0x00


	//----- nvinfo : EIATTR_SPARSE_MMA_MASK
	.align		4
.L_1817:
        /*0088*/ 	.byte	0x03, 0x50
        /*008a*/ 	.short	0x0000


	//----- nvinfo : EIATTR_MAXREG_COUNT
	.align		4
        /*008c*/ 	.byte	0x03, 0x1b
        /*008e*/ 	.short	0x00ff


	//----- nvinfo : EIATTR_NUM_BARRIERS
	.align		4
        /*0090*/ 	.byte	0x02, 0x4c
        /*0092*/ 	.byte	0x01
	.zero		1


	//----- nvinfo : EIATTR_MERCURY_ISA_VERSION
	.align		4
        /*0094*/ 	.byte	0x03, 0x5f
        /*0096*/ 	.short	0x0101


	//----- nvinfo : EIATTR_VRC_CTA_INIT_COUNT
	.align		4
        /*0098*/ 	.byte	0x02, 0x4a
	.zero		1
	.zero		1


	//----- nvinfo : EIATTR_EXIT_INSTR_OFFSETS
	.align		4
        /*009c*/ 	.byte	0x04, 0x1c
        /*009e*/ 	.short	(.L_1819 - .L_1818)


	//   ....[0]....
.L_1818:
        /*00a0*/ 	.word	0x00000550


	//   ....[1]....
        /*00a4*/ 	.word	0x00002080


	//----- nvinfo : EIATTR_MAX_THREADS
	.align		4
.L_1819:
        /*00a8*/ 	.byte	0x04, 0x05
        /*00aa*/ 	.short	(.L_1821 - .L_1820)
.L_1820:
        /*00ac*/ 	.word	0x00000080
        /*00b0*/ 	.word	0x00000001
        /*00b4*/ 	.word	0x00000001


	//----- nvinfo : EIATTR_CRS_STACK_SIZE
	.align		4
.L_1821:
        /*00b8*/ 	.byte	0x04, 0x1e
        /*00ba*/ 	.short	(.L_1823 - .L_1822)
.L_1822:
        /*00bc*/ 	.word	0x00000000


	//----- nvinfo : EIATTR_CBANK_PARAM_SIZE
	.align		4
.L_1823:
        /*00c0*/ 	.byte	0x03, 0x19
        /*00c2*/ 	.short	0x0030


	//----- nvinfo : EIATTR_PARAM_CBANK
	.align		4
        /*00c4*/ 	.byte	0x04, 0x0a
        /*00c6*/ 	.short	(.L_1825 - .L_1824)
	.align		4
.L_1824:
        /*00c8*/ 	.word	index@(.nv.constant0._Z9cuda_gemmIiLi128ELi16ELi1ELi1024ELi64ELi64ELi1EEviiiPT_S1_S1_ii)
        /*00cc*/ 	.short	0x0380
        /*00ce*/ 	.short	0x0030


	//----- nvinfo : EIATTR_SW_WAR
	.align		4
.L_1825:
        /*00d0*/ 	.byte	0x04, 0x36
        /*00d2*/ 	.short	(.L_1827 - .L_1826)
.L_1826:
        /*00d4*/ 	.word	0x00000008
.L_1827:


//--------------------- .nv.info._Z9cuda_gemmIiLi128ELi16ELi1ELi1024ELi64ELi64ELi0EEviiiPT_S1_S1_ii --------------------------
	.section	.nv.info._Z9cuda_gemmIiLi128ELi16ELi1ELi1024ELi64ELi64ELi0EEviiiPT_S1_S1_ii,"",@"SHT_CUDA_INFO"
	.sectionflags	@""
	.align	4


	//----- nvinfo : EIATTR_CUDA_API_VERSION
	.align		4
        /*0000*/ 	.byte	0x04, 0x37
        /*0002*/ 	.short	(.L_1829 - .L_1828)
.L_1828:
        /*0004*/ 	.word	0x00000082


	//----- nvinfo : EIATTR_KPARAM_INFO
	.align		4
.L_1829:
        /*0008*/ 	.byte	0x04, 0x17
        /*000a*/ 	.short	(.L_1831 - .L_1830)
.L_1830:
        /*000c*/ 	.word	0x00000000
        /*0010*/ 	.short	0x0007
        /*0012*/ 	.short	0x002c
        /*0014*/ 	.byte	0x00, 0xf0, 0x11, 0x00


	//----- nvinfo : EIATTR_KPARAM_INFO
	.align		4
.L_1831:
        /*0018*/ 	.byte	0x04, 0x17
        /*001a*/ 	.short	(.L_1833 - .L_1832)
.L_1832:
        /*001c*/ 	.word	0x00000000
        /*0020*/ 	.short	0x0006
        /*0022*/ 	.short	0x0028
        /*0024*/ 	.byte	0x00, 0xf0, 0x11, 0x00


	//----- nvinfo : EIATTR_KPARAM_INFO
	.align		4
.L_1833:
        /*0028*/ 	.byte	0x04, 0x17
        /*002a*/ 	.short	(.L_1835 - .L_1834)
.L_1834:
        /*002c*/ 	.word	0x00000000
        /*0030*/ 	.short	0x0005
        /*0032*/ 	.short	0x0020
        /*0034*/ 	.byte	0x00, 0xf5, 0x21, 0x00


	//----- nvinfo : EIATTR_KPARAM_INFO
	.align		4
.L_1835:
        /*0038*/ 	.byte	0x04, 0x17
        /*003a*/ 	.short	(.L_1837 - .L_1836)
.L_1836:
        /*003c*/ 	.word	0x00000000
        /*0040*/ 	.short	0x0004
        /*0042*/ 	.short	0x0018
        /*0044*/ 	.byte	0x00, 0xf5, 0x21, 0x00


	//----- nvinfo : EIATTR_KPARAM_INFO
	.align		4
.L_1837:
        /*0048*/ 	.byte	0x04, 0x17
        /*004a*/ 	.short	(.L_1839 - .L_1838)
.L_1838:
        /*004c*/ 	.word	0x00000000
        /*0050*/ 	.short	0x0003
        /*0052*/ 	.short	0x0010
        /*0054*/ 	.byte	0x00, 0xf5, 0x21, 0x00


	//----- nvinfo : EIATTR_KPARAM_INFO
	.align		4
.L_1839:
        /*0058*/ 	.byte	0x04, 0x17
        /*005a*/ 	.short	(.L_1841 - .L_1840)
.L_1840:
        /*005c*/ 	.word	0x00000000
        /*0060*/ 	.short	0x0002
        /*0062*/ 	.short	0x0008
        /*0064*/ 	.byte	0x00, 0xf0, 0x11, 0x00


	//----- nvinfo : EIATTR_KPARAM_INFO
	.align		4
.L_1841:
        /*0068*/ 	.byte	0x04, 0x17
        /*006a*/ 	.short	(.L_1843 - .L_1842)
.L_1842:
        /*006c*/ 	.word	0x00000000
        /*0070*/ 	.short	0x0001
        /*0072*/ 	.short	0x0004
        /*0074*/ 	.byte	0x00, 0xf0, 0x11, 0x00


	//----- nvinfo : EIATTR_KPARAM_INFO
	.align		4
.L_1843:
        /*0078*/ 	.byte	0x04, 0x17
        /*007a*/ 	.short	(.L_1845 - .L_1844)
.L_1844:
        /*007c*/ 	.word	0x00000000
        /*0080*/ 	.short	0x0000
        /*0082*/ 	.short	0x0000
        /*0084*/ 	.byte	0x00, 0xf0, 0x11, 0x00


	//----- nvinfo : EIATTR_SPARSE_MMA_MASK
	.align		4
.L_1845:
        /*0088*/ 	.byte	0x03, 0x50
        /*008a*/ 	.short	0x0000


	//----- nvinfo : EIATTR_MAXREG_COUNT
	.align		4
        /*008c*/ 	.byte	0x03, 0x1b
        /*008e*/ 	.short	0x00ff


	//----- nvinfo : EIATTR_NUM_BARRIERS
	.align		4
        /*0090*/ 	.byte	0x02, 0x4c
        /*0092*/ 	.byte	0x01
	.zero		1


	//----- nvinfo : EIATTR_MERCURY_ISA_VERSION
	.align		4
        /*0094*/ 	.byte	0x03, 0x5f
        /*0096*/ 	.short	0x0101


	//----- nvinfo : EIATTR_COOP_GROUP_MASK_REGIDS
	.align		4
        /*0098*/ 	.byte	0x04, 0x29
        /*009a*/ 	.short	(.L_1847 - .L_1846)


	//   ....[0]....
.L_1846:
        /*009c*/ 	.word	0xffffffff


	//   ....[1]....
        /*00a0*/ 	.word	0xffffffff


	//   ....[2]....
        /*00a4*/ 	.word	0xffffffff


	//   ....[3]....
        /*00a8*/ 	.word	0xffffffff


	//   ....[4]....
        /*00ac*/ 	.word	0xffffffff


	//   ....[5]....
        /*00b0*/ 	.word	0xffffffff


	//   ....[6]....
        /*00b4*/ 	.word	0xffffffff


	//   ....[7]....
        /*00b8*/ 	.word	0xffffffff


	//   ....[8]....
        /*00bc*/ 	.word	0xffffffff


	//   ....[9]....
        /*00c0*/ 	.word	0xffffffff


	//   ....[10]....
        /*00c4*/ 	.word	0xffffffff


	//   ....[11]....
        /*00c8*/ 	.word	0xffffffff


	//   ....[12]....
        /*00cc*/ 	.word	0xffffffff


	//   ....[13]....
        /*00d0*/ 	.word	0xffffffff


	//   ....[14]....
        /*00d4*/ 	.word	0xffffffff


	//   ....[15]....
        /*00d8*/ 	.word	0xffffffff


	//   ....[16]....
        /*00dc*/ 	.word	0xffffffff


	//   ....[17]....
        /*00e0*/ 	.word	0xffffffff


	//   ....[18]....
        /*00e4*/ 	.word	0xffffffff


	//   ....[19]....
        /*00e8*/ 	.word	0xffffffff


	//   ....[20]....
        /*00ec*/ 	.word	0xffffffff


	//   ....[21]....
        /*00f0*/ 	.word	0xffffffff


	//   ....[22]....
        /*00f4*/ 	.word	0xffffffff


	//   ....[23]....
        /*00f8*/ 	.word	0xffffffff


	//   ....[24]....
        /*00fc*/ 	.word	0xffffffff


	//   ....[25]....
        /*0100*/ 	.word	0xffffffff


	//   ....[26]....
        /*0104*/ 	.word	0xffffffff


	//   ....[27]....
        /*0108*/ 	.word	0xffffffff


	//   ....[28]....
        /*010c*/ 	.word	0xffffffff


	//   ....[29]....
        /*0110*/ 	.word	0xffffffff


	//   ....[30]....
        /*0114*/ 	.word	0xffffffff


	//   ....[31]....
        /*0118*/ 	.word	0xffffffff


	//   ....[32]....
        /*011c*/ 	.word	0x05000071


	//   ....[33]....
        /*0120*/ 	.word	0x05000071


	//   ....[34]....
        /*0124*/ 	.word	0x05000071


	//   ....[35]....
        /*0128*/ 	.word	0x05000071


	//   ....[36]....
        /*012c*/ 	.word	0x05000071


	//   ....[37]....
        /*0130*/ 	.word	0x05000071


	//   ....[38]....
        /*0134*/ 	.word	0x05000071


	//   ....[39]....
        /*0138*/ 	.word	0x05000071


	//   ....[40]....
        /*013c*/ 	.word	0x05000071


	//   ....[41]....
        /*0140*/ 	.word	0x05000071


	//   ....[42]....
        /*0144*/ 	.word	0x05000071


	//   ....[43]....
        /*0148*/ 	.word	0x05000071


	//   ....[44]....
        /*014c*/ 	.word	0x05000071


	//   ....[45]....
        /*0150*/ 	.word	0x05000071


	//   ....[46]....
        /*0154*/ 	.word	0x05000071


	//   ....[47]....
        /*0158*/ 	.word	0x05000071


	//   ....[48]....
        /*015c*/ 	.word	0x05000071


	//   ....[49]....
        /*0160*/ 	.word	0x05000071


	//   ....[50]....
        /*0164*/ 	.word	0x05000071


	//   ....[51]....
        /*0168*/ 	.word	0x05000071


	//   ....[52]....
        /*016c*/ 	.word	0x05000071


	//   ....[53]....
        /*0170*/ 	.word	0x05000071


	//   ....[54]....
        /*0174*/ 	.word	0x05000071


	//   ....[55]....
        /*0178*/ 	.word	0x05000071


	//   ....[56]....
        /*017c*/ 	.word	0x05000071


	//   ....[57]....
        /*0180*/ 	.word	0x05000071


	//   ....[58]....
        /*0184*/ 	.word	0x05000071


	//   ....[59]....
        /*0188*/ 	.word	0x05000071


	//   ....[60]....
        /*018c*/ 	.word	0x05000071


	//   ....[61]....
        /*0190*/ 	.word	0x05000071


	//   ....[62]....
        /*0194*/ 	.word	0x05000071


	//   ....[63]....
        /*0198*/ 	.word	0x05000071


	//----- nvinfo : EIATTR_COOP_GROUP_INSTR_OFFSETS
	.align		4
.L_1847:
        /*019c*/ 	.byte	0x04, 0x28
        /*019e*/ 	.short	(.L_1849 - .L_1848)


	//   ....[0]....
.L_1848:
        /*01a0*/ 	.word	0x00005340


	//   ....[1]....
        /*01a4*/ 	.word	0x000053b0


	//   ....[2]....
        /*01a8*/ 	.word	0x00005420


	//   ....[3]....
        /*01ac*/ 	.word	0x00005490


	//   ....[4]....
        /*01b0*/ 	.word	0x00005500


	//   ....[5]....
        /*01b4*/ 	.word	0x00005580


	//   ....[6]....
        /*01b8*/ 	.word	0x00005600


	//   ....[7]....
        /*01bc*/ 	.word	0x00005680


	//   ....[8]....
        /*01c0*/ 	.word	0x00005700


	//   ....[9]....
        /*01c4*/ 	.word	0x00005780


	//   ....[10]....
        /*01c8*/ 	.word	0x00005800


	//   ....[11]....
        /*01cc*/ 	.word	0x00005880


	//   ....[12]....
        /*01d0*/ 	.word	0x00005900


	//   ....[13]....
        /*01d4*/ 	.word	0x00005980


	//   ....[14]....
        /*01d8*/ 	.word	0x00005a00


	//   ....[15]....
        /*01dc*/ 	.word	0x00005a80


	//   ....[16]....
        /*01e0*/ 	.word	0x00005b00


	//   ....[17]....
        /*01e4*/ 	.word	0x00005b80


	//   ....[18]....
        /*01e8*/ 	.word	0x00005c00


	//   ....[19]....
        /*01ec*/ 	.word	0x00005c80


	//   ....[20]....
        /*01f0*/ 	.word	0x00005d00


	//   ....[21]....
        /*01f4*/ 	.word	0x00005d80


	//   ....[22]....
        /*01f8*/ 	.word	0x00005e00


	//   ....[23]....
        /*01fc*/ 	.word	0x00005e80


	//   ....[24]....
        /*0200*/ 	.word	0x00005f00


	//   ....[25]....
        /*0204*/ 	.word	0x00005f80


	//   ....[26]....
        /*0208*/ 	.word	0x00006000


	//   ....[27]....
        /*020c*/ 	.word	0x00006080


	//   ....[28]....
        /*0210*/ 	.word	0x00006100


	//   ....[29]....
        /*0214*/ 	.word	0x00006180


	//   ....[30]....
        /*0218*/ 	.word	0x00006200


	//   ....[31]....
        /*021c*/ 	.word	0x00006280


	//   ....[32]....
        /*0220*/ 	.word	0x000073a0


	//   ....[33]....
        /*0224*/ 	.word	0x00007420


	//   ....[34]....
        /*0228*/ 	.word	0x000074a0


	//   ....[35]....
        /*022c*/ 	.word	0x00007520


	//   ....[36]....
        /*0230*/ 	.word	0x000075a0


	//   ....[37]....
        /*0234*/ 	.word	0x00007620


	//   ....[38]....
        /*0238*/ 	.word	0x000076a0


	//   ....[39]....
        /*023c*/ 	.word	0x00007720


	//   ....[40]....
        /*0240*/ 	.word	0x000077a0


	//   ....[41]....
        /*0244*/ 	.word	0x00007820


	//   ....[42]....
        /*0248*/ 	.word	0x000078a0


	//   ....[43]....
        /*024c*/ 	.word	0x00007920


	//   ....[44]....
        /*0250*/ 	.word	0x000079a0


	//   ....[45]....
        /*0254*/ 	.word	0x00007a20


	//   ....[46]....
        /*0258*/ 	.word	0x00007aa0


	//   ....[47]....
        /*025c*/ 	.word	0x00007b20


	//   ....[48]....
        /*0260*/ 	.word	0x00007ba0


	//   ....[49]....
        /*0264*/ 	.word	0x00007c20


	//   ....[50]....
        /*0268*/ 	.word	0x00007ca0


	//   ....[51]....
        /*026c*/ 	.word	0x00007d20


	//   ....[52]....
        /*0270*/ 	.word	0x00007da0


	//   ....[53]....
        /*0274*/ 	.word	0x00007e20


	//   ....[54]....
        /*0278*/ 	.word	0x00007ea0


	//   ....[55]....
        /*027c*/ 	.word	0x00007f20


	//   ....[56]....
        /*0280*/ 	.word	0x00007fa0


	//   ....[57]....
        /*0284*/ 	.word	0x00008020


	//   ....[58]....
        /*0288*/ 	.word	0x000080a0


	//   ....[59]....
        /*028c*/ 	.word	0x00008120


	//   ....[60]....
        /*0290*/ 	.word	0x000081a0


	//   ....[61]....
        /*0294*/ 	.word	0x00008220


	//   ....[62]....
        /*0298*/ 	.word	0x000082a0


	//   ....[63]....
        /*029c*/ 	.word	0x00008320


	//----- nvinfo : EIATTR_VRC_CTA_INIT_COUNT
	.align		4
.L_1849:
        /*02a0*/ 	.byte	0x02, 0x4a
	.zero		1
	.zero		1


	//----- nvinfo : EIATTR_EXIT_INSTR_OFFSETS
	.align		4
        /*02a4*/ 	.byte	0x04, 0x1c
        /*02a6*/ 	.short	(.L_1851 - .L_1850)


	//   ....[0]....
.L_1850:
        /*02a8*/ 	.word	0x00000680


	//   ....[1]....
        /*02ac*/ 	.word	0x00007350


	//----- nvinfo : EIATTR_MAX_THREADS
	.align		4
.L_1851:
        /*02b0*/ 	.byte	0x04, 0x05
        /*02b2*/ 	.short	(.L_1853 - .L_1852)
.L_1852:
        /*02b4*/ 	.word	0x00000080
        /*02b8*/ 	.word	0x00000001
        /*02bc*/ 	.word	0x00000001


	//----- nvinfo : EIATTR_CRS_STACK_SIZE
	.align		4
.L_1853:
        /*02c0*/ 	.byte	0x04, 0x1e
        /*02c2*/ 	.short	(.L_1855 - .L_1854)
.L_1854:
        /*02c4*/ 	.word	0x00000000


	//----- nvinfo : EIATTR_CBANK_PARAM_SIZE
	.align		4
.L_1855:
        /*02c8*/ 	.byte	0x03, 0x19
        /*02ca*/ 	.short	0x0030


	//----- nvinfo : EIATTR_PARAM_CBANK
	.align		4
        /*02cc*/ 	.byte	0x04, 0x0a
        /*02ce*/ 	.short	(.L_1857 - .L_1856)
	.align		4
.L_1856:
        /*02d0*/ 	.word	index@(.nv.constant0._Z9cuda_gemmIiLi128ELi16ELi1ELi1024ELi64ELi64ELi0EEviiiPT_S1_S1_ii)
        /*02d4*/ 	.short	0x0380
        /*02d6*/ 	.short	0x0030


	//----- nvinfo : EIATTR_SW_WAR
	.align		4
.L_1857:
        /*02d8*/ 	.byte	0x04, 0x36
        /*02da*/ 	.short	(.L_1859 - .L_1858)
.L_1858:
        /*02dc*/ 	.word	0x00000008
.L_1859:


//--------------------- .nv.info._Z9cuda_gemmIiLi128ELi16ELi1ELi1024ELi32ELi32ELi1EEviiiPT_S1_S1_ii --------------------------
	.section	.nv.info._Z9cuda_gemmIiLi128ELi16ELi1ELi1024ELi32ELi32ELi1EEviiiPT_S1_S1_ii,"",@"SHT_CUDA_INFO"
	.sectionflags	@""
	.align	4


	//----- nvinfo : EIATTR_CUDA_API_VERSION
	.align		4
        /*0000*/ 	.byte	0x04, 0x37
        /*0002*/ 	.short	(.L_1861 - .L_1860)
.L_1860:
        /*0004*/ 	.word	0x00000082


	//----- nvinfo : EIATTR_KPARAM_INFO
	.align		4
.L_1861:
        /*0008*/ 	.byte	0x04, 0x17
        /*000a*/ 	.short	(.L_1863 - .L_1862)
.L_1862:
        /*000c*/ 	.word	0x00000000
        /*0010*/ 	.short	0x0007
        /*0012*/ 	.short	0x002c
        /*0014*/ 	.byte	0x00, 0xf0, 0x11, 0x00


	//----- nvinfo : EIATTR_KPARAM_INFO
	.align		4
.L_1863:
        /*0018*/ 	.byte	0x04, 0x17
        /*001a*/ 	.short	(.L_1865 - .L_1864)
.L_1864:
        /*001c*/ 	.word	0x00000000
        /*0020*/ 	.short	0x0006
        /*0022*/ 	.short	0x0028
        /*0024*/ 	.byte	0x00, 0xf0, 0x11, 0x00


	//----- nvinfo : EIATTR_KPARAM_INFO
	.align		4
.L_1865:
        /*0028*/ 	.byte	0x04, 0x17
        /*002a*/ 	.short	(.L_1867 - .L_1866)
.L_1866:
        /*002c*/ 	.word	0x00000000
        /*0030*/ 	.short	0x0005
        /*0032*/ 	.short	0x0020
        /*0034*/ 	.byte	0x00, 0xf5, 0x21, 0x00


	//----- nvinfo : EIATTR_KPARAM_INFO
	.align		4
.L_1867:
        /*0038*/ 	.byte	0x04, 0x17
        /*003a*/ 	.short	(.L_1869 - .L_1868)
.L_1868:
        /*003c*/ 	.word	0x00000000
        /*0040*/ 	.short	0x0004
        /*0042*/ 	.short	0x0018
        /*0044*/ 	.byte	0x00, 0xf5, 0x21, 0x00


	//----- nvinfo : EIATTR_KPARAM_INFO
	.align		4
.L_1869:
        /*0048*/ 	.byte	0x04, 0x17
        /*004a*/ 	.short	(.L_1871 - .L_1870)
.L_1870:
        /*004c*/ 	.word	0x00000000
        /*0050*/ 	.short	0x0003
        /*0052*/ 	.short	0x0010
        /*0054*/ 	.byte	0x00, 0xf5, 0x21, 0x00


	//----- nvinfo : EIATTR_KPARAM_INFO
	.align		4
.L_1871:
        /*0058*/ 	.byte	0x04, 0x17
        /*005a*/ 	.short	(.L_1873 - .L_1872)
.L_1872:
        /*005c*/ 	.word	0x00000000
        /*0060*/ 	.short	0x0002
        /*0062*/ 	.short	0x0008
        /*0064*/ 	.byte	0x00, 0xf0, 0x11, 0x00


	//----- nvinfo : EIATTR_KPARAM_INFO
	.align		4
.L_1873:
        /*0068*/ 	.byte	0x04, 0x17
        /*006a*/ 	.short	(.L_1875 - .L_1874)
.L_1874:
        /*006c*/ 	.word	0x00000000
        /*0070*/ 	.short	0x0001
        /*0072*/ 	.short	0x0004
        /*0074*/ 	.byte	0x00, 0xf0, 0x11, 0x00


	//----- nvinfo : EIATTR_KPARAM_INFO
	.align		4
.L_1875:
        /*0078*/ 	.byte	0x04, 0x17
        /*007a*/ 	.short	(.L_1877 - .L_1876)
.L_1876:
        /*007c*/ 	.word	0x00000000
        /*0080*/ 	.short	0x0000
        /*0082*/ 	.short	0x0000
        /*0084*/ 	.byte	0x00, 0xf0, 0x11, 0x00


	//----- nvinfo : EIATTR_SPARSE_MMA_MASK
	.align		4
.L_1877:
        /*0088*/ 	.byte	0x03, 0x50
        /*008a*/ 	.short	0x0000


	//----- nvinfo : EIATTR_MAXREG_COUNT
	.align		4
        /*008c*/ 	.byte	0x03, 0x1b
        /*008e*/ 	.short	0x00ff


	//----- nvinfo : EIATTR_NUM_BARRIERS
	.align		4
        /*0090*/ 	.byte	0x02, 0x4c
        /*0092*/ 	.byte	0x01
	.zero		1


	//----- nvinfo : EIATTR_MERCURY_ISA_VERSION
	.align		4
        /*0094*/ 	.byte	0x03, 0x5f
        /*0096*/ 	.short	0x0101


	//----- nvinfo : EIATTR_COOP_GROUP_MASK_REGIDS
	.align		4
        /*0098*/ 	.byte	0x04, 0x29
        /*009a*/ 	.short	(.L_1879 - .L_1878)


	//   ....[0]....
.L_1878:
        /*009c*/ 	.word	0xffffffff


	//   ....[1]....
        /*00a0*/ 	.word	0xffffffff


	//   ....[2]....
        /*00a4*/ 	.word	0xffffffff


	//   ....[3]....
        /*00a8*/ 	.word	0xffffffff


	//   ....[4]....
        /*00ac*/ 	.word	0xffffffff


	//   ....[5]....
        /*00b0*/ 	.word	0xffffffff


	//   ....[6]....
        /*00b4*/ 	.word	0xffffffff


	//   ....[7]....
        /*00b8*/ 	.word	0xffffffff


	//   ....[8]....
        /*00bc*/ 	.word	0xffffffff


	//   ....[9]....
        /*00c0*/ 	.word	0xffffffff


	//   ....[10]....
        /*00c4*/ 	.word	0xffffffff


	//   ....[11]....
        /*00c8*/ 	.word	0xffffffff


	//   ....[12]....
        /*00cc*/ 	.word	0xffffffff


	//   ....[13]....
        /*00d0*/ 	.word	0xffffffff


	//   ....[14]....
        /*00d4*/ 	.word	0xffffffff


	//   ....[15]....
        /*00d8*/ 	.word	0xffffffff


	//   ....[16]....
        /*00dc*/ 	.word	0xffffffff


	//   ....[17]....
        /*00e0*/ 	.word	0xffffffff


	//   ....[18]....
        /*00e4*/ 	.word	0xffffffff


	//   ....[19]....
        /*00e8*/ 	.word	0xffffffff


	//   ....[20]....
        /*00ec*/ 	.word	0xffffffff


	//   ....[21]....
        /*00f0*/ 	.word	0xffffffff


	//   ....[22]....
        /*00f4*/ 	.word	0xffffffff


	//   ....[23]....
        /*00f8*/ 	.word	0xffffffff


	//   ....[24]....
        /*00fc*/ 	.word	0xffffffff


	//   ....[25]....
        /*0100*/ 	.word	0xffffffff


	//   ....[26]....
        /*0104*/ 	.word	0xffffffff


	//   ....[27]....
        /*0108*/ 	.word	0xffffffff


	//   ....[28]....
        /*010c*/ 	.word	0xffffffff


	//   ....[29]....
        /*0110*/ 	.word	0xffffffff


	//   ....[30]....
        /*0114*/ 	.word	0xffffffff


	//   ....[31]....
        /*0118*/ 	.word	0xffffffff


	//   ....[32]....
        /*011c*/ 	.word	0x05000072


	//   ....[33]....
        /*0120*/ 	.word	0x05000072


	//   ....[34]....
        /*0124*/ 	.word	0x05000072


	//   ....[35]....
        /*0128*/ 	.word	0x05000072


	//   ....[36]....
        /*012c*/ 	.word	0x05000072


	//   ....[37]....
        /*0130*/ 	.word	0x05000072


	//   ....[38]....
        /*0134*/ 	.word	0x05000072


	//   ....[39]....
        /*0138*/ 	.word	0x05000072


	//   ....[40]....
        /*013c*/ 	.word	0x05000072


	//   ....[41]....
        /*0140*/ 	.word	0x05000072


	//   ....[42]....
        /*0144*/ 	.word	0x05000072


	//   ....[43]....
        /*0148*/ 	.word	0x05000072


	//   ....[44]....
        /*014c*/ 	.word	0x05000072


	//   ....[45]....
        /*0150*/ 	.word	0x05000072


	//   ....[46]....
        /*0154*/ 	.word	0x05000072


	//   ....[47]....
        /*0158*/ 	.word	0x05000072


	//   ....[48]....
        /*015c*/ 	.word	0x05000072


	//   ....[49]....
        /*0160*/ 	.word	0x05000072


	//   ....[50]....
        /*0164*/ 	.word	0x05000072


	//   ....[51]....
        /*0168*/ 	.word	0x05000072


	//   ....[52]....
        /*016c*/ 	.word	0x05000072


	//   ....[53]....
        /*0170*/ 	.word	0x05000072


	//   ....[54]....
        /*0174*/ 	.word	0x05000072


	//   ....[55]....
        /*0178*/ 	.word	0x05000072


	//   ....[56]....
        /*017c*/ 	.word	0x05000072


	//   ....[57]....
        /*0180*/ 	.word	0x05000072


	//   ....[58]....
        /*0184*/ 	.word	0x05000072


	//   ....[59]....
        /*0188*/ 	.word	0x05000072


	//   ....[60]....
        /*018c*/ 	.word	0x05000072


	//   ....[61]....
        /*0190*/ 	.word	0x05000072


	//   ....[62]....
        /*0194*/ 	.word	0x05000072


	//   ....[63]....
        /*0198*/ 	.word	0x05000072


	//----- nvinfo : EIATTR_COOP_GROUP_INSTR_OFFSETS
	.align		4
.L_1879:
        /*019c*/ 	.byte	0x04, 0x28
        /*019e*/ 	.short	(.L_1881 - .L_1880)


	//   ....[0]....
.L_1880:
        /*01a0*/ 	.word	0x00001840


	//   ....[1]....
        /*01a4*/ 	.word	0x00001850


	//   ....[2]....
        /*01a8*/ 	.word	0x00001860


	//   ....[3]....
        /*01ac*/ 	.word	0x00001870


	//   ....[4]....
        /*01b0*/ 	.word	0x00001880


	//   ....[5]....
        /*01b4*/ 	.word	0x00001890


	//   ....[6]....
        /*01b8*/ 	.word	0x000018c0


	//   ....[7]....
        /*01bc*/ 	.word	0x000018e0


	//   ....[8]....
        /*01c0*/ 	.word	0x00001900


	//   ....[9]....
        /*01c4*/ 	.word	0x00001920


	//   ....[10]....
        /*01c8*/ 	.word	0x00001940


	//   ....[11]....
        /*01cc*/ 	.word	0x00001960


	//   ....[12]....
        /*01d0*/ 	.word	0x00001980


	//   ....[13]....
        /*01d4*/ 	.word	0x000019a0


	//   ....[14]....
        /*01d8*/ 	.word	0x000019c0


	//   ....[15]....
        /*01dc*/ 	.word	0x000019e0


	//   ....[16]....
        /*01e0*/ 	.word	0x00001a00


	//   ....[17]....
        /*01e4*/ 	.word	0x00001a20


	//   ....[18]....
        /*01e8*/ 	.word	0x00001a40


	//   ....[19]....
        /*01ec*/ 	.word	0x00001a60


	//   ....[20]....
        /*01f0*/ 	.word	0x00001a80


	//   ....[21]....
        /*01f4*/ 	.word	0x00001aa0


	//   ....[22]....
        /*01f8*/ 	.word	0x00001ac0


	//   ....[23]....
        /*01fc*/ 	.word	0x00001ae0


	//   ....[24]....
        /*0200*/ 	.word	0x00001b00


	//   ....[25]....
        /*0204*/ 	.word	0x00001b20


	//   ....[26]....
        /*0208*/ 	.word	0x00001b40


	//   ....[27]....
        /*020c*/ 	.word	0x00001b60


	//   ....[28]....
        /*0210*/ 	.word	0x00001b80


	//   ....[29]....
        /*0214*/ 	.word	0x00001ba0


	//   ....[30]....
        /*0218*/ 	.word	0x00001bc0


	//   ....[31]....
        /*021c*/ 	.word	0x00001be0


	//   ....[32]....
        /*0220*/ 	.word	0x00002060


	//   ....[33]....
        /*0224*/ 	.word	0x000020e0


	//   ....[34]....
        /*0228*/ 	.word	0x00002140


	//   ....[35]....
        /*022c*/ 	.word	0x00002190


	//   ....[36]....
        /*0230*/ 	.word	0x000021f0


	//   ....[37]....
        /*0234*/ 	.word	0x00002240


	//   ....[38]....
        /*0238*/ 	.word	0x000022a0


	//   ....[39]....
        /*023c*/ 	.word	0x00002300


	//   ....[40]....
        /*0240*/ 	.word	0x00002360


	//   ....[41]....
        /*0244*/ 	.word	0x000023c0


	//   ....[42]....
        /*0248*/ 	.word	0x00002410


	//   ....[43]....
        /*024c*/ 	.word	0x00002470


	//   ....[44]....
        /*0250*/ 	.word	0x000024d0


	//   ....[45]....
        /*0254*/ 	.word	0x00002530


	//   ....[46]....
        /*0258*/ 	.word	0x00002590


	//   ....[47]....
        /*025c*/ 	.word	0x000025e0


	//   ....[48]....
        /*0260*/ 	.word	0x00002640


	//   ....[49]....
        /*0264*/ 	.word	0x00002690


	//   ....[50]....
        /*0268*/ 	.word	0x000026f0


	//   ....[51]....
        /*026c*/ 	.word	0x00002750


	//   ....[52]....
        /*0270*/ 	.word	0x000027b0


	//   ....[53]....
        /*0274*/ 	.word	0x00002810


	//   ....[54]....
        /*0278*/ 	.word	0x00002860


	//   ....[55]....
        /*027c*/ 	.word	0x000028c0


	//   ....[56]....
        /*0280*/ 	.word	0x00002920


	//   ....[57]....
        /*0284*/ 	.word	0x00002980


	//   ....[58]....
        /*0288*/ 	.word	0x000029e0


	//   ....[59]....
        /*028c*/ 	.word	0x00002a30


	//   ....[60]....
        /*0290*/ 	.word	0x00002a90


	//   ....[61]....
        /*0294*/ 	.word	0x00002ae0


	//   ....[62]....
        /*0298*/ 	.word	0x00002b40


	//   ....[63]....
        /*029c*/ 	.word	0x00002ba0


	//----- nvinfo : EIATTR_VRC_CTA_INIT_COUNT
	.align		4
.L_1881:
        /*02a0*/ 	.byte	0x02, 0x4a
	.zero		1
	.zero		1


	//----- nvinfo : EIATTR_EXIT_INSTR_OFFSETS
	.align		4
        /*02a4*/ 	.byte	0x04, 0x1c
        /*02a6*/ 	.short	(.L_1883 - .L_1882)


	//   ....[0]....
.L_1882:
        /*02a8*/ 	.word	0x00000540


	//   ....[1]....
        /*02ac*/ 	.word	0x00002000


	//----- nvinfo : EIATTR_MAX_THREADS
	.align		4
.L_1883:
        /*02b0*/ 	.byte	0x04, 0x05
        /*02b2*/ 	.short	(.L_1885 - .L_1884)
.L_1884:
        /*02b4*/ 	.word	0x00000080
        /*02b8*/ 	.word	0x00000001
        /*02bc*/ 	.word	0x00000001


	//----- nvinfo : EIATTR_CRS_STACK_SIZE
	.align		4
.L_1885:
        /*02c0*/ 	.byte	0x04, 0x1e
        /*02c2*/ 	.short	(.L_1887 - .L_1886)
.L_1886:
        /*02c4*/ 	.word	0x00000000


	//----- nvinfo : EIATTR_CBANK_PARAM_SIZE
	.align		4
.L_1887:
        /*02c8*/ 	.byte	0x03, 0x19
        /*02ca*/ 	.short	0x0030


	//----- nvinfo : EIATTR_PARAM_CBANK
	.align		4
        /*02cc*/ 	.byte	0x04, 0x0a
        /*02ce*/ 	.short	(.L_1889 - .L_1888)
	.align		4
.L_1888:
        /*02d0*/ 	.word	index@(.nv.constant0._Z9cuda_gemmIiLi128ELi16ELi1ELi1024ELi32ELi32ELi1EEviiiPT_S1_S1_ii)
        /*02d4*/ 	.short	0x0380
        /*02d6*/ 	.short	0x0030


	//----- nvinfo : EIATTR_SW_WAR
	.align		4
.L_1889:
        /*02d8*/ 	.byte	0x04, 0x36
        /*02da*/ 	.short	(.L_1891 - .L_1890)
.L_1890:
        /*02dc*/ 	.word	0x00000008
.L_1891:


//--------------------- .nv.info._Z9cuda_gemmIiLi128ELi16ELi1ELi1024ELi32ELi32ELi0EEviiiPT_S1_S1_ii --------------------------
	.section	.nv.info._Z9cuda_gemmIiLi128ELi16ELi1ELi1024ELi32ELi32ELi0EEviiiPT_S1_S1_ii,"",@"SHT_CUDA_INFO"
	.sectionflags	@""
	.align	4


	//----- nvinfo : EIATTR_CUDA_API_VERSION
	.align		4
        /*0000*/ 	.byte	0x04, 0x37
        /*0002*/ 	.short	(.L_1893 - .L_1892)
.L_1892:
        /*0004*/ 	.word	0x00000082


	//----- nvinfo : EIATTR_KPARAM_INFO
	.align		4
.L_1893:
        /*0008*/ 	.byte	0x04, 0x17
        /*000a*/ 	.short	(.L_1895 - .L_1894)
.L_1894:
        /*000c*/ 	.word	0x00000000
        /*0010*/ 	.short	0x0007
        /*0012*/ 	.short	0x002c
        /*0014*/ 	.byte	0x00, 0xf0, 0x11, 0x00


	//----- nvinfo : EIATTR_KPARAM_INFO
	.align		4
.L_1895:
        /*0018*/ 	.byte	0x04, 0x17
        /*001a*/ 	.short	(.L_1897 - .L_1896)
.L_1896:
        /*001c*/ 	.word	0x00000000
        /*0020*/ 	.short	0x0006
        /*0022*/ 	.short	0x0028
        /*0024*/ 	.byte	0x00, 0xf0, 0x11, 0x00


	//----- nvinfo : EIATTR_KPARAM_INFO
	.align		4
.L_1897:
        /*0028*/ 	.byte	0x04, 0x17
        /*002a*/ 	.short	(.L_1899 - .L_1898)
.L_1898:
        /*002c*/ 	.word	0x00000000
        /*0030*/ 	.short	0x0005
        /*0032*/ 	.short	0x0020
        /*0034*/ 	.byte	0x00, 0xf5, 0x21, 0x00


	//----- nvinfo : EIATTR_KPARAM_INFO
	.align		4
.L_1899:
        /*0038*/ 	.byte	0x04, 0x17
        /*003a*/ 	.short	(.L_1901 - .L_1900)
.L_1900:
        /*003c*/ 	.word	0x00000000
        /*0040*/ 	.short	0x0004
        /*0042*/ 	.short	0x0018
        /*0044*/ 	.byte	0x00, 0xf5, 0x21, 0x00


	//----- nvinfo : EIATTR_KPARAM_INFO
	.align		4
.L_1901:
        /*0048*/ 	.byte	0x04, 0x17
        /*004a*/ 	.short	(.L_1903 - .L_1902)
.L_1902:
        /*004c*/ 	.word	0x00000000
        /*0050*/ 	.short	0x0003
        /*0052*/ 	.short	0x0010
        /*0054*/ 	.byte	0x00, 0xf5, 0x21, 0x00


	//----- nvinfo : EIATTR_KPARAM_INFO
	.align		4
.L_1903:
        /*0058*/ 	.byte	0x04, 0x17
        /*005a*/ 	.short	(.L_1905 - .L_1904)
.L_1904:
        /*005c*/ 	.word	0x00000000
        /*0060*/ 	.short	0x0002
        /*0062*/ 	.short	0x0008
        /*0064*/ 	.byte	0x00, 0xf0, 0x11, 0x00


	//----- nvinfo : EIATTR_KPARAM_INFO
	.align		4
.L_1905:
        /*0068*/ 	.byte	0x04, 0x17
        /*006a*/ 	.short	(.L_1907 - .L_1906)
.L_1906:
        /*006c*/ 	.word	0x00000000
        /*0070*/ 	.short	0x0001
        /*0072*/ 	.short	0x0004
        /*0074*/ 	.byte	0x00, 0xf0, 0x11, 0x00


	//----- nvinfo : EIATTR_KPARAM_INFO
	.align		4
.L_1907:
        /*0078*/ 	.byte	0x04, 0x17
        /*007a*/ 	.short	(.L_1909 - .L_1908)
.L_1908:
        /*007c*/ 	.word	0x00000000
        /*0080*/ 	.short	0x0000
        /*0082*/ 	.short	0x0000
        /*0084*/ 	.byte	0x00, 0xf0, 0x11, 0x00


	//----- nvinfo : EIATTR_SPARSE_MMA_MASK
	.align		4
.L_1909:
        /*0088*/ 	.byte	0x03, 0x50
        /*008a*/ 	.short	0x0000


	//----- nvinfo : EIATTR_MAXREG_COUNT
	.align		4
        /*008c*/ 	.byte	0x03, 0x1b
        /*008e*/ 	.short	0x00ff


	//----- nvinfo : EIATTR_NUM_BARRIERS
	.align		4
        /*0090*/ 	.byte	0x02, 0x4c
        /*0092*/ 	.byte	0x01
	.zero		1


	//----- nvinfo : EIATTR_MERCURY_ISA_VERSION
	.align		4
        /*0094*/ 	.byte	0x03, 0x5f
        /*0096*/ 	.short	0x0101


	//----- nvinfo : EIATTR_COOP_GROUP_MASK_REGIDS
	.align		4
        /*0098*/ 	.byte	0x04, 0x29
        /*009a*/ 	.short	(.L_1911 - .L_1910)


	//   ....[0]....
.L_1910:
        /*009c*/ 	.word	0xffffffff


	//   ....[1]....
        /*00a0*/ 	.word	0xffffffff


	//   ....[2]....
        /*00a4*/ 	.word	0xffffffff


	//   ....[3]....
        /*00a8*/ 	.word	0xffffffff


	//   ....[4]....
        /*00ac*/ 	.word	0xffffffff


	//   ....[5]....
        /*00b0*/ 	.word	0xffffffff


	//   ....[6]....
        /*00b4*/ 	.word	0xffffffff


	//   ....[7]....
        /*00b8*/ 	.word	0xffffffff


	//   ....[8]....
        /*00bc*/ 	.word	0xffffffff


	//   ....[9]....
        /*00c0*/ 	.word	0xffffffff


	//   ....[10]....
        /*00c4*/ 	.word	0xffffffff


	//   ....[11]....
        /*00c8*/ 	.word	0xffffffff


	//   ....[12]....
        /*00cc*/ 	.word	0xffffffff


	//   ....[13]....
        /*00d0*/ 	.word	0xffffffff


	//   ....[14]....
        /*00d4*/ 	.word	0xffffffff


	//   ....[15]....
        /*00d8*/ 	.word	0xffffffff


	//   ....[16]....
        /*00dc*/ 	.word	0xffffffff


	//   ....[17]....
        /*00e0*/ 	.word	0xffffffff


	//   ....[18]....
        /*00e4*/ 	.word	0xffffffff


	//   ....[19]....
        /*00e8*/ 	.word	0xffffffff


	//   ....[20]....
        /*00ec*/ 	.word	0xffffffff


	//   ....[21]....
        /*00f0*/ 	.word	0xffffffff


	//   ....[22]....
        /*00f4*/ 	.word	0xffffffff


	//   ....[23]....
        /*00f8*/ 	.word	0xffffffff


	//   ....[24]....
        /*00fc*/ 	.word	0xffffffff


	//   ....[25]....
        /*0100*/ 	.word	0xffffffff


	//   ....[26]....
        /*0104*/ 	.word	0xffffffff


	//   ....[27]....
        /*0108*/ 	.word	0xffffffff


	//   ....[28]....
        /*010c*/ 	.word	0xffffffff


	//   ....[29]....
        /*0110*/ 	.word	0xffffffff


	//   ....[30]....
        /*0114*/ 	.word	0xffffffff


	//   ....[31]....
        /*0118*/ 	.word	0xffffffff


	//   ....[32]....
        /*011c*/ 	.word	0x05000092


	//   ....[33]....
        /*0120*/ 	.word	0x05000092


	//   ....[34]....
        /*0124*/ 	.word	0x05000092


	//   ....[35]....
        /*0128*/ 	.word	0x05000092


	//   ....[36]....
        /*012c*/ 	.word	0x05000092


	//   ....[37]....
        /*0130*/ 	.word	0x05000092


	//   ....[38]....
        /*0134*/ 	.word	0x05000092


	//   ....[39]....
        /*0138*/ 	.word	0x05000092


	//   ....[40]....
        /*013c*/ 	.word	0x05000092


	//   ....[41]....
        /*0140*/ 	.word	0x05000092


	//   ....[42]....
        /*0144*/ 	.word	0x05000092


	//   ....[43]....
        /*0148*/ 	.word	0x05000092


	//   ....[44]....
        /*014c*/ 	.word	0x05000092


	//   ....[45]....
        /*0150*/ 	.word	0x05000092


	//   ....[46]....
        /*0154*/ 	.word	0x05000092


	//   ....[47]....
        /*0158*/ 	.word	0x05000092


	//   ....[48]....
        /*015c*/ 	.word	0x05000092


	//   ....[49]....
        /*0160*/ 	.word	0x05000092


	//   ....[50]....
        /*0164*/ 	.word	0x05000092


	//   ....[51]....
        /*0168*/ 	.word	0x05000092


	//   ....[52]....
        /*016c*/ 	.word	0x05000092


	//   ....[53]....
        /*0170*/ 	.word	0x05000092


	//   ....[54]....
        /*0174*/ 	.word	0x05000092


	//   ....[55]....
        /*0178*/ 	.word	0x05000092


	//   ....[56]....
        /*017c*/ 	.word	0x05000092


	//   ....[57]....
        /*0180*/ 	.word	0x05000092


	//   ....[58]....
        /*0184*/ 	.word	0x05000092


	//   ....[59]....
        /*0188*/ 	.word	0x05000092


	//   ....[60]....
        /*018c*/ 	.word	0x05000092


	//   ....[61]....
        /*0190*/ 	.word	0x05000092


	//   ....[62]....
        /*0194*/ 	.word	0x05000092


	//   ....[63]....
        /*0198*/ 	.word	0x05000092


	//----- nvinfo : EIATTR_COOP_GROUP_INSTR_OFFSETS
	.align		4
.L_1911:
        /*019c*/ 	.byte	0x04, 0x28
        /*019e*/ 	.short	(.L_1913 - .L_1912)


	//   ....[0]....
.L_1912:
        /*01a0*/ 	.word	0x00003380


	//   ....[1]....
        /*01a4*/ 	.word	0x000033e0


	//   ....[2]....
        /*01a8*/ 	.word	0x00003440


	//   ....[3]....
        /*01ac*/ 	.word	0x000034a0


	//   ....[4]....
        /*01b0*/ 	.word	0x00003500


	//   ....[5]....
        /*01b4*/ 	.word	0x00003560


	//   ....[6]....
        /*01b8*/ 	.word	0x000035c0


	//   ....[7]....
        /*01bc*/ 	.word	0x00003620


	//   ....[8]....
        /*01c0*/ 	.word	0x00003680


	//   ....[9]....
        /*01c4*/ 	.word	0x000036e0


	//   ....[10]....
        /*01c8*/ 	.word	0x00003740


	//   ....[11]....
        /*01cc*/ 	.word	0x000037a0


	//   ....[12]....
        /*01d0*/ 	.word	0x00003800


	//   ....[13]....
        /*01d4*/ 	.word	0x00003860


	//   ....[14]....
        /*01d8*/ 	.word	0x000038c0


	//   ....[15]....
        /*01dc*/ 	.word	0x00003920


	//   ....[16]....
        /*01e0*/ 	.word	0x00003980


	//   ....[17]....
        /*01e4*/ 	.word	0x000039e0


	//   ....[18]....
        /*01e8*/ 	.word	0x00003a40


	//   ....[19]....
        /*01ec*/ 	.word	0x00003aa0


	//   ....[20]....
        /*01f0*/ 	.word	0x00003b00


	//   ....[21]....
        /*01f4*/ 	.word	0x00003b60


	//   ....[22]....
        /*01f8*/ 	.word	0x00003bc0


	//   ....[23]....
        /*01fc*/ 	.word	0x00003c20


	//   ....[24]....
        /*0200*/ 	.word	0x00003c80


	//   ....[25]....
        /*0204*/ 	.word	0x00003ce0


	//   ....[26]....
        /*0208*/ 	.word	0x00003d40


	//   ....[27]....
        /*020c*/ 	.word	0x00003da0


	//   ....[28]....
        /*0210*/ 	.word	0x00003e00


	//   ....[29]....
        /*0214*/ 	.word	0x00003e60


	//   ....[30]....
        /*0218*/ 	.word	0x00003ec0


	//   ....[31]....
        /*021c*/ 	.word	0x00003f20


	//   ....[32]....
        /*0220*/ 	.word	0x00005780


	//   ....[33]....
        /*0224*/ 	.word	0x00005800


	//   ....[34]....
        /*0228*/ 	.word	0x00005880


	//   ....[35]....
        /*022c*/ 	.word	0x00005900


	//   ....[36]....
        /*0230*/ 	.word	0x00005980


	//   ....[37]....
        /*0234*/ 	.word	0x00005a00


	//   ....[38]....
        /*0238*/ 	.word	0x00005a80


	//   ....[39]....
        /*023c*/ 	.word	0x00005b00


	//   ....[40]....
        /*0240*/ 	.word	0x00005b80


	//   ....[41]....
        /*0244*/ 	.word	0x00005c00


	//   ....[42]....
        /*0248*/ 	.word	0x00005c80


	//   ....[43]....
        /*024c*/ 	.word	0x00005d00


	//   ....[44]....
        /*0250*/ 	.word	0x00005d80


	//   ....[45]....
        /*0254*/ 	.word	0x00005e00


	//   ....[46]....
        /*0258*/ 	.word	0x00005e80


	//   ....[47]....
        /*025c*/ 	.word	0x00005f00


	//   ....[48]....
        /*0260*/ 	.word	0x00005f80


	//   ....[49]....
        /*0264*/ 	.word	0x00006000


	//   ....[50]....
        /*0268*/ 	.word	0x00006080


	//   ....[51]....
        /*026c*/ 	.word	0x00006100


	//   ....[52]....
        /*0270*/ 	.word	0x00006180


	//   ....[53]....
        /*0274*/ 	.word	0x00006200


	//   ....[54]....
        /*0278*/ 	.word	0x00006280


	//   ....[55]....
        /*027c*/ 	.word	0x00006300


	//   ....[56]....
        /*0280*/ 	.word	0x00006380


	//   ....[57]....
        /*0284*/ 	.word	0x00006400


	//   ....[58]....
        /*0288*/ 	.word	0x00006480


	//   ....[59]....
        /*028c*/ 	.word	0x00006500


	//   ....[60]....
        /*0290*/ 	.word	0x00006580


	//   ....[61]....
        /*0294*/ 	.word	0x00006600


	//   ....[62]....
        /*0298*/ 	.word	0x00006680


	//   ....[63]....
        /*029c*/ 	.word	0x00006700


	//----- nvinfo : EIATTR_VRC_CTA_INIT_COUNT
	.align		4
.L_1913:
        /*02a0*/ 	.byte	0x02, 0x4a
	.zero		1
	.zero		1


	//----- nvinfo : EIATTR_EXIT_INSTR_OFFSETS
	.align		4
        /*02a4*/ 	.byte	0x04, 0x1c
        /*02a6*/ 	.short	(.L_1915 - .L_1914)


	//   ....[0]....
.L_1914:
        /*02a8*/ 	.word	0x00000640


	//   ....[1]....
        /*02ac*/ 	.word	0x00005730


	//----- nvinfo : EIATTR_MAX_THREADS
	.align		4
.L_1915:
        /*02b0*/ 	.byte	0x04, 0x05
        /*02b2*/ 	.short	(.L_1917 - .L_1916)
.L_1916:
        /*02b4*/ 	.word	0x00000080
        /*02b8*/ 	.word	0x00000001
        /*02bc*/ 	.word	0x00000001


	//----- nvinfo : EIATTR_CRS_STACK_SIZE
	.align		4
.L_1917:
        /*02c0*/ 	.byte	0x04, 0x1e
        /*02c2*/ 	.short	(.L_1919 - .L_1918)
.L_1918:
        /*02c4*/ 	.word	0x00000000


	//----- nvinfo : EIATTR_CBANK_PARAM_SIZE
	.align		4
.L_1919:
        /*02c8*/ 	.byte	0x03, 0x19
        /*02ca*/ 	.short	0x0030


	//----- nvinfo : EIATTR_PARAM_CBANK
	.align		4
        /*02cc*/ 	.byte	0x04, 0x0a
        /*02ce*/ 	.short	(.L_1921 - .L_1920)
	.align		4
.L_1920:
        /*02d0*/ 	.word	index@(.nv.constant0._Z9cuda_gemmIiLi128ELi16ELi1ELi1024ELi32ELi32ELi0EEviiiPT_S1_S1_ii)
        /*02d4*/ 	.short	0x0380
        /*02d6*/ 	.short	0x0030


	//----- nvinfo : EIATTR_SW_WAR
	.align		4
.L_1921:
        /*02d8*/ 	.byte	0x04, 0x36
        /*02da*/ 	.short	(.L_1923 - .L_1922)
.L_1922:
        /*02dc*/ 	.word	0x00000008
.L_1923:


//--------------------- .nv.info._Z9cuda_gemmIiLi128ELi16ELi1ELi1024ELi16ELi16ELi1EEviiiPT_S1_S1_ii --------------------------
	.section	.nv.info._Z9cuda_gemmIiLi128ELi16ELi1ELi1024ELi16ELi16ELi1EEviiiPT_S1_S1_ii,"",@"SHT_CUDA_INFO"
	.sectionflags	@""
	.align	4


	//----- nvinfo : EIATTR_CUDA_API_VERSION
	.align		4
        /*0000*/ 	.byte	0x04, 0x37
        /*0002*/ 	.short	(.L_1925 - .L_1924)
.L_1924:
        /*0004*/ 	.word	0x00000082


	//----- nvinfo : EIATTR_KPARAM_INFO
	.align		4
.L_1925:
        /*0008*/ 	.byte	0x04, 0x17
        /*000a*/ 	.short	(.L_1927 - .L_1926)
.L_1926:
        /*000c*/ 	.word	0x00000000
        /*0010*/ 	.short	0x0007
        /*0012*/ 	.short	0x002c
        /*0014*/ 	.byte	0x00, 0xf0, 0x11, 0x00


	//----- nvinfo : EIATTR_KPARAM_INFO
	.align		4
.L_1927:
        /*0018*/ 	.byte	0x04, 0x17
        /*001a*/ 	.short	(.L_1929 - .L_1928)
.L_1928:
        /*001c*/ 	.word	0x00000000
        /*0020*/ 	.short	0x0006
        /*0022*/ 	.short	0x0028
        /*0024*/ 	.byte	0x00, 0xf0, 0x11, 0x00


	//----- nvinfo : EIATTR_KPARAM_INFO
	.align		4
.L_1929:
        /*0028*/ 	.byte	0x04, 0x17
        /*002a*/ 	.short	(.L_1931 - .L_1930)
.L_1930:
        /*002c*/ 	.word	0x00000000
        /*0030*/ 	.short	0x0005
        /*0032*/ 	.short	0x0020
        /*0034*/ 	.byte	0x00, 0xf5, 0x21, 0x00


	//----- nvinfo : EIATTR_KPARAM_INFO
	.align		4
.L_1931:
        /*0038*/ 	.byte	0x04, 0x17
        /*003a*/ 	.short	(.L_1933 - .L_1932)
.L_1932:
        /*003c*/ 	.word	0x00000000
        /*0040*/ 	.short	0x0004
        /*0042*/ 	.short	0x0018
        /*0044*/ 	.byte	0x00, 0xf5, 0x21, 0x00


	//----- nvinfo : EIATTR_KPARAM_INFO
	.align		4
.L_1933:
        /*0048*/ 	.byte	0x04, 0x17
        /*004a*/ 	.short	(.L_1935 - .L_1934)
.L_1934:
        /*004c*/ 	.word	0x00000000
        /*0050*/ 	.short	0x0003
        /*0052*/ 	.short	0x0010
        /*0054*/ 	.byte	0x00, 0xf5, 0x21, 0x00


	//----- nvinfo : EIATTR_KPARAM_INFO
	.align		4
.L_1935:
        /*0058*/ 	.byte	0x04, 0x17
        /*005a*/ 	.short	(.L_1937 - .L_1936)
.L_1936:
        /*005c*/ 	.word	0x00000000
        /*0060*/ 	.short	0x0002
        /*0062*/ 	.short	0x0008
        /*0064*/ 	.byte	0x00, 0xf0, 0x11, 0x00


	//----- nvinfo : EIATTR_KPARAM_INFO
	.align		4
.L_1937:
        /*0068*/ 	.byte	0x04, 0x17
        /*006a*/ 	.short	(.L_1939 - .L_1938)
.L_1938:
        /*006c*/ 	.word	0x00000000
        /*0070*/ 	.short	0x0001
        /*0072*/ 	.short	0x0004
        /*0074*/ 	.byte	0x00, 0xf0, 0x11, 0x00


	//----- nvinfo : EIATTR_KPARAM_INFO
	.align		4
.L_1939:
        /*0078*/ 	.byte	0x04, 0x17
        /*007a*/ 	.short	(.L_1941 - .L_1940)
.L_1940:
        /*007c*/ 	.word	0x00000000
        /*0080*/ 	.short	0x0000
        /*0082*/ 	.short	0x0000
        /*0084*/ 	.byte	0x00, 0xf0, 0x11, 0x00


	//----- nvinfo : EIATTR_SPARSE_MMA_MASK
	.align		4
.L_1941:
        /*0088*/ 	.byte	0x03, 0x50
        /*008a*/ 	.short	0x0000


	//----- nvinfo : EIATTR_MAXREG_COUNT
	.align		4
        /*008c*/ 	.byte	0x03, 0x1b
        /*008e*/ 	.short	0x00ff


	//----- nvinfo : EIATTR_NUM_BARRIERS
	.align		4
        /*0090*/ 	.byte	0x02, 0x4c
        /*0092*/ 	.byte	0x01
	.zero		1


	//----- nvinfo : EIATTR_MERCURY_ISA_VERSION
	.align		4
        /*0094*/ 	.byte	0x03, 0x5f
        /*0096*/ 	.short	0x0101


	//----- nvinfo : EIATTR_COOP_GROUP_MASK_REGIDS
	.align		4
        /*0098*/ 	.byte	0x04, 0x29
        /*009a*/ 	.short	(.L_1943 - .L_1942)


	//   ....[0]....
.L_1942:
        /*009c*/ 	.word	0xffffffff


	//   ....[1]....
        /*00a0*/ 	.word	0xffffffff


	//   ....[2]....
        /*00a4*/ 	.word	0xffffffff


	//   ....[3]....
        /*00a8*/ 	.word	0xffffffff


	//   ....[4]....
        /*00ac*/ 	.word	0xffffffff


	//   ....[5]....
        /*00b0*/ 	.word	0xffffffff


	//   ....[6]....
        /*00b4*/ 	.word	0xffffffff


	//   ....[7]....
        /*00b8*/ 	.word	0xffffffff


	//   ....[8]....
        /*00bc*/ 	.word	0xffffffff


	//   ....[9]....
        /*00c0*/ 	.word	0xffffffff


	//   ....[10]....
        /*00c4*/ 	.word	0xffffffff


	//   ....[11]....
        /*00c8*/ 	.word	0xffffffff


	//   ....[12]....
        /*00cc*/ 	.word	0xffffffff


	//   ....[13]....
        /*00d0*/ 	.word	0xffffffff


	//   ....[14]....
        /*00d4*/ 	.word	0xffffffff


	//   ....[15]....
        /*00d8*/ 	.word	0xffffffff


	//   ....[16]....
        /*00dc*/ 	.word	0x0500001d


	//   ....[17]....
        /*00e0*/ 	.word	0x0500001d


	//   ....[18]....
        /*00e4*/ 	.word	0x0500001d


	//   ....[19]....
        /*00e8*/ 	.word	0x0500001d


	//   ....[20]....
        /*00ec*/ 	.word	0x0500001d


	//   ....[21]....
        /*00f0*/ 	.word	0x0500001d


	//   ....[22]....
        /*00f4*/ 	.word	0x0500001d


	//   ....[23]....
        /*00f8*/ 	.word	0x0500001d


	//   ....[24]....
        /*00fc*/ 	.word	0x0500001d


	//   ....[25]....
        /*0100*/ 	.word	0x0500001d


	//   ....[26]....
        /*0104*/ 	.word	0x0500001d


	//   ....[27]....
        /*0108*/ 	.word	0x0500001d


	//   ....[28]....
        /*010c*/ 	.word	0x0500001d


	//   ....[29]....
        /*0110*/ 	.word	0x0500001d


	//   ....[30]....
        /*0114*/ 	.word	0x0500001d


	//   ....[31]....
        /*0118*/ 	.word	0x0500001d


	//----- nvinfo : EIATTR_COOP_GROUP_INSTR_OFFSETS
	.align		4
.L_1943:
        /*011c*/ 	.byte	0x04, 0x28
        /*011e*/ 	.short	(.L_1945 - .L_1944)


	//   ....[0]....
.L_1944:
        /*0120*/ 	.word	0x00001400


	//   ....[1]....
        /*0124*/ 	.word	0x00001420


	//   ....[2]....
        /*0128*/ 	.word	0x00001450


	//   ....[3]....
        /*012c*/ 	.word	0x00001470


	//   ....[4]....
        /*0130*/ 	.word	0x00001490


	//   ....[5]....
        /*0134*/ 	.word	0x000014b0


	//   ....[6]....
        /*0138*/ 	.word	0x000014d0


	//   ....[7]....
        /*013c*/ 	.word	0x000014f0


	//   ....[8]....
        /*0140*/ 	.word	0x00001510


	//   ....[9]....
        /*0144*/ 	.word	0x00001530


	//   ....[10]....
        /*0148*/ 	.word	0x00001550


	//   ....[11]....
        /*014c*/ 	.word	0x00001570


	//   ....[12]....
        /*0150*/ 	.word	0x00001590


	//   ....[13]....
        /*0154*/ 	.word	0x000015b0


	//   ....[14]....
        /*0158*/ 	.word	0x000015d0


	//   ....[15]....
        /*015c*/ 	.word	0x000015f0


	//   ....[16]....
        /*0160*/ 	.word	0x00001a90


	//   ....[17]....
        /*0164*/ 	.word	0x00001b50


	//   ....[18]....
        /*0168*/ 	.word	0x00001ba0


	//   ....[19]....
        /*016c*/ 	.word	0x00001bf0


	//   ....[20]....
        /*0170*/ 	.word	0x00001c40


	//   ....[21]....
        /*0174*/ 	.word	0x00001c90


	//   ....[22]....
        /*0178*/ 	.word	0x00001ce0


	//   ....[23]....
        /*017c*/ 	.word	0x00001d30


	//   ....[24]....
        /*0180*/ 	.word	0x00001d80


	//   ....[25]....
        /*0184*/ 	.word	0x00001dd0


	//   ....[26]....
        /*0188*/ 	.word	0x00001e20


	//   ....[27]....
        /*018c*/ 	.word	0x00001e70


	//   ....[28]....
        /*0190*/ 	.word	0x00001ec0


	//   ....[29]....
        /*0194*/ 	.word	0x00001f10


	//   ....[30]....
        /*0198*/ 	.word	0x00001f60


	//   ....[31]....
        /*019c*/ 	.word	0x00001fb0


	//----- nvinfo : EIATTR_VRC_CTA_INIT_COUNT
	.align		4
.L_1945:
        /*01a0*/ 	.byte	0x02, 0x4a
	.zero		1
	.zero		1


	//----- nvinfo : EIATTR_EXIT_INSTR_OFFSETS
	.align		4
        /*01a4*/ 	.byte	0x04, 0x1c
        /*01a6*/ 	.short	(.L_1947 - .L_1946)


	//   ....[0]....
.L_1946:
        /*01a8*/ 	.word	0x00000550


	//   ....[1]....
        /*01ac*/ 	.word	0x00001a10


	//----- nvinfo : EIATTR_MAX_THREADS
	.align		4
.L_1947:
        /*01b0*/ 	.byte	0x04, 0x05
        /*01b2*/ 	.short	(.L_1949 - .L_1948)
.L_1948:
        /*01b4*/ 	.word	0x00000080
        /*01b8*/ 	.word	0x00000001
        /*01bc*/ 	.word	0x00000001


	//----- nvinfo : EIATTR_CRS_STACK_SIZE
	.align		4
.L_1949:
        /*01c0*/ 	.byte	0x04, 0x1e
        /*01c2*/ 	.short	(.L_1951 - .L_1950)
.L_1950:
        /*01c4*/ 	.word	0x00000000


	//----- nvinfo : EIATTR_CBANK_PARAM_SIZE
	.align		4
.L_1951:
        /*01c8*/ 	.byte	0x03, 0x19
        /*01ca*/ 	.short	0x0030


	//----- nvinfo : EIATTR_PARAM_CBANK
	.align		4
        /*01cc*/ 	.byte	0x04, 0x0a
        /*01ce*/ 	.short	(.L_1953 - .L_1952)
	.align		4
.L_1952:
        /*01d0*/ 	.word	index@(.nv.constant0._Z9cuda_gemmIiLi128ELi16ELi1ELi1024ELi16ELi16ELi1EEviiiPT_S1_S1_ii)
        /*01d4*/ 	.short	0x0380
        /*01d6*/ 	.short	0x0030


	//----- nvinfo : EIATTR_SW_WAR
	.align		4
.L_1953:
        /*01d8*/ 	.byte	0x04, 0x36
        /*01da*/ 	.short	(.L_1955 - .L_1954)
.L_1954:
        /*01dc*/ 	.word	0x00000008
.L_1955:


//--------------------- .nv.info._Z9cuda_gemmIiLi128ELi16ELi1ELi1024ELi16ELi16ELi0EEviiiPT_S1_S1_ii --------------------------
	.section	.nv.info._Z9cuda_gemmIiLi128ELi16ELi1ELi1024ELi16ELi16ELi0EEviiiPT_S1_S1_ii,"",@"SHT_CUDA_INFO"
	.sectionflags	@""
	.align	4


	//----- nvinfo : EIATTR_CUDA_API_VERSION
	.align		4
        /*0000*/ 	.byte	0x04, 0x37
        /*0002*/ 	.short	(.L_1957 - .L_1956)
.L_1956:
        /*0004*/ 	.word	0x00000082


	//----- nvinfo : EIATTR_KPARAM_INFO
	.align		4
.L_1957:
        /*0008*/ 	.byte	0x04, 0x17
        /*000a*/ 	.short	(.L_1959 - .L_1958)
.L_1958:
        /*000c*/ 	.word	0x00000000
        /*0010*/ 	.short	0x0007
        /*0012*/ 	.short	0x002c
        /*0014*/ 	.byte	0x00, 0xf0, 0x11, 0x00


	//----- nvinfo : EIATTR_KPARAM_INFO
	.align		4
.L_1959:
        /*0018*/ 	.byte	0x04, 0x17
        /*001a*/ 	.short	(.L_1961 - .L_1960)
.L_1960:
        /*001c*/ 	.word	0x00000000
        /*0020*/ 	.short	0x0006
        /*0022*/ 	.short	0x0028
        /*0024*/ 	.byte	0x00, 0xf0, 0x11, 0x00


	//----- nvinfo : EIATTR_KPARAM_INFO
	.align		4
.L_1961:
        /*0028*/ 	.byte	0x04, 0x17
        /*002a*/ 	.short	(.L_1963 - .L_1962)
.L_1962:
        /*002c*/ 	.word	0x00000000
        /*0030*/ 	.short	0x0005
        /*0032*/ 	.short	0x0020
        /*0034*/ 	.byte	0x00, 0xf5, 0x21, 0x00


	//----- nvinfo : EIATTR_KPARAM_INFO
	.align		4
.L_1963:
        /*0038*/ 	.byte	0x04, 0x17
        /*003a*/ 	.short	(.L_1965 - .L_1964)
.L_1964:
        /*003c*/ 	.word	0x00000000
        /*0040*/ 	.short	0x0004
        /*0042*/ 	.short	0x0018
        /*0044*/ 	.byte	0x00, 0xf5, 0x21, 0x00


	//----- nvinfo : EIATTR_KPARAM_INFO
	.align		4
.L_1965:
        /*0048*/ 	.byte	0x04, 0x17
        /*004a*/ 	.short	(.L_1967 - .L_1966)
.L_1966:
        /*004c*/ 	.word	0x00000000
        /*0050*/ 	.short	0x0003
        /*0052*/ 	.short	0x0010
        /*0054*/ 	.byte	0x00, 0xf5, 0x21, 0x00


	//----- nvinfo : EIATTR_KPARAM_INFO
	.align		4
.L_1967:
        /*0058*/ 	.byte	0x04, 0x17
        /*005a*/ 	.short	(.L_1969 - .L_1968)
.L_1968:
        /*005c*/ 	.word	0x00000000
        /*0060*/ 	.short	0x0002
        /*0062*/ 	.short	0x0008
        /*0064*/ 	.byte	0x00, 0xf0, 0x11, 0x00


	//----- nvinfo : EIATTR_KPARAM_INFO
	.align		4
.L_1969:
        /*0068*/ 	.byte	0x04, 0x17
        /*006a*/ 	.short	(.L_1971 - .L_1970)
.L_1970:
        /*006c*/ 	.word	0x00000000
        /*0070*/ 	.short	0x0001
        /*0072*/ 	.short	0x0004
        /*0074*/ 	.byte	0x00, 0xf0, 0x11, 0x00


	//----- nvinfo : EIATTR_KPARAM_INFO
	.align		4
.L_1971:
        /*0078*/ 	.byte	0x04, 0x17
        /*007a*/ 	.short	(.L_1973 - .L_1972)
.L_1972:
        /*007c*/ 	.word	0x00000000
        /*0080*/ 	.short	0x0000
        /*0082*/ 	.short	0x0000
        /*0084*/ 	.byte	0x00, 0xf0, 0x11, 0x00


	//----- nvinfo : EIATTR_SPARSE_MMA_MASK
	.align		4
.L_1973:
        /*0088*/ 	.byte	0x03, 0x50
        /*008a*/ 	.short	0x0000


	//----- nvinfo : EIATTR_MAXREG_COUNT
	.align		4
        /*008c*/ 	.byte	0x03, 0x1b
        /*008e*/ 	.short	0x00ff


	//----- nvinfo : EIATTR_NUM_BARRIERS
	.align		4
        /*0090*/ 	.byte	0x02, 0x4c
        /*0092*/ 	.byte	0x01
	.zero		1


	//----- nvinfo : EIATTR_MERCURY_ISA_VERSION
	.align		4
        /*0094*/ 	.byte	0x03, 0x5f
        /*0096*/ 	.short	0x0101


	//----- nvinfo : EIATTR_COOP_GROUP_MASK_REGIDS
	.align		4
        /*0098*/ 	.byte	0x04, 0x29
        /*009a*/ 	.short	(.L_1975 - .L_1974)


	//   ....[0]....
.L_1974:
        /*009c*/ 	.word	0xffffffff


	//   ....[1]....
        /*00a0*/ 	.word	0xffffffff


	//   ....[2]....
        /*00a4*/ 	.word	0xffffffff


	//   ....[3]....
        /*00a8*/ 	.word	0xffffffff


	//   ....[4]....
        /*00ac*/ 	.word	0xffffffff


	//   ....[5]....
        /*00b0*/ 	.word	0xffffffff


	//   ....[6]....
        /*00b4*/ 	.word	0xffffffff


	//   ....[7]....
        /*00b8*/ 	.word	0xffffffff


	//   ....[8]....
        /*00bc*/ 	.word	0xffffffff


	//   ....[9]....
        /*00c0*/ 	.word	0xffffffff


	//   ....[10]....
        /*00c4*/ 	.word	0xffffffff


	//   ....[11]....
        /*00c8*/ 	.word	0xffffffff


	//   ....[12]....
        /*00cc*/ 	.word	0xffffffff


	//   ....[13]....
        /*00d0*/ 	.word	0xffffffff


	//   ....[14]....
        /*00d4*/ 	.word	0xffffffff


	//   ....[15]....
        /*00d8*/ 	.word	0xffffffff


	//   ....[16]....
        /*00dc*/ 	.word	0x05000049


	//   ....[17]....
        /*00e0*/ 	.word	0x05000049


	//   ....[18]....
        /*00e4*/ 	.word	0x05000049


	//   ....[19]....
        /*00e8*/ 	.word	0x05000049


	//   ....[20]....
        /*00ec*/ 	.word	0x05000049


	//   ....[21]....
        /*00f0*/ 	.word	0x05000049


	//   ....[22]....
        /*00f4*/ 	.word	0x05000049


	//   ....[23]....
        /*00f8*/ 	.word	0x05000049


	//   ....[24]....
        /*00fc*/ 	.word	0x05000049


	//   ....[25]....
        /*0100*/ 	.word	0x05000049


	//   ....[26]....
        /*0104*/ 	.word	0x05000049


	//   ....[27]....
        /*0108*/ 	.word	0x05000049


	//   ....[28]....
        /*010c*/ 	.word	0x05000049


	//   ....[29]....
        /*0110*/ 	.word	0x05000049


	//   ....[30]....
        /*0114*/ 	.word	0x05000049


	//   ....[31]....
        /*0118*/ 	.word	0x05000049


	//----- nvinfo : EIATTR_COOP_GROUP_INSTR_OFFSETS
	.align		4
.L_1975:
        /*011c*/ 	.byte	0x04, 0x28
        /*011e*/ 	.short	(.L_1977 - .L_1976)


	//   ....[0]....
.L_1976:
        /*0120*/ 	.word	0x00002560


	//   ....[1]....
        /*0124*/ 	.word	0x000025c0


	//   ....[2]....
        /*0128*/ 	.word	0x00002620


	//   ....[3]....
        /*012c*/ 	.word	0x00002680


	//   ....[4]....
        /*0130*/ 	.word	0x000026e0


	//   ....[5]....
        /*0134*/ 	.word	0x00002740


	//   ....[6]....
        /*0138*/ 	.word	0x000027a0


	//   ....[7]....
        /*013c*/ 	.word	0x00002800


	//   ....[8]....
        /*0140*/ 	.word	0x00002860


	//   ....[9]....
        /*0144*/ 	.word	0x000028c0


	//   ....[10]....
        /*0148*/ 	.word	0x00002920


	//   ....[11]....
        /*014c*/ 	.word	0x00002980


	//   ....[12]....
        /*0150*/ 	.word	0x000029e0


	//   ....[13]....
        /*0154*/ 	.word	0x00002a40


	//   ....[14]....
        /*0158*/ 	.word	0x00002aa0


	//   ....[15]....
        /*015c*/ 	.word	0x00002b00


	//   ....[16]....
        /*0160*/ 	.word	0x00003ff0


	//   ....[17]....
        /*0164*/ 	.word	0x00004070


	//   ....[18]....
        /*0168*/ 	.word	0x000040f0


	//   ....[19]....
        /*016c*/ 	.word	0x00004170


	//   ....[20]....
        /*0170*/ 	.word	0x000041f0


	//   ....[21]....
        /*0174*/ 	.word	0x00004270


	//   ....[22]....
        /*0178*/ 	.word	0x000042f0


	//   ....[23]....
        /*017c*/ 	.word	0x00004370


	//   ....[24]....
        /*0180*/ 	.word	0x000043f0


	//   ....[25]....
        /*0184*/ 	.word	0x00004470


	//   ....[26]....
        /*0188*/ 	.word	0x000044f0


	//   ....[27]....
        /*018c*/ 	.word	0x00004570


	//   ....[28]....
        /*0190*/ 	.word	0x000045f0


	//   ....[29]....
        /*0194*/ 	.word	0x00004670


	//   ....[30]....
        /*0198*/ 	.word	0x000046f0


	//   ....[31]....
        /*019c*/ 	.word	0x00004770


	//----- nvinfo : EIATTR_VRC_CTA_INIT_COUNT
	.align		4
.L_1977:
        /*01a0*/ 	.byte	0x02, 0x4a
	.zero		1
	.zero		1


	//----- nvinfo : EIATTR_EXIT_INSTR_OFFSETS
	.align		4
        /*01a4*/ 	.byte	0x04, 0x1c
        /*01a6*/ 	.short	(.L_1979 - .L_1978)


	//   ....[0]....
.L_1978:
        /*01a8*/ 	.word	0x00000680


	//   ....[1]....
        /*01ac*/ 	.word	0x00003fa0


	//----- nvinfo : EIATTR_MAX_THREADS
	.align		4
.L_1979:
        /*01b0*/ 	.byte	0x04, 0x05
        /*01b2*/ 	.short	(.L_1981 - .L_1980)
.L_1980:
        /*01b4*/ 	.word	0x00000080
        /*01b8*/ 	.word	0x00000001
        /*01bc*/ 	.word	0x00000001


	//----- nvinfo : EIATTR_CRS_STACK_SIZE
	.align		4
.L_1981:
        /*01c0*/ 	.byte	0x04, 0x1e
        /*01c2*/ 	.short	(.L_1983 - .L_1982)
.L_1982:
        /*01c4*/ 	.word	0x00000000


	//----- nvinfo : EIATTR_CBANK_PARAM_SIZE
	.align		4
.L_1983:
        /*01c8*/ 	.byte	0x03, 0x19
        /*01ca*/ 	.short	0x0030


	//----- nvinfo : EIATTR_PARAM_CBANK
	.align		4
        /*01cc*/ 	.byte	0x04, 0x0a
        /*01ce*/ 	.short	(.L_1985 - .L_1984)
	.align		4
.L_1984:
        /*01d0*/ 	.word	index@(.nv.constant0._Z9cuda_gemmIiLi128ELi16ELi1ELi1024ELi16ELi16ELi0EEviiiPT_S1_S1_ii)
        /*01d4*/ 	.short	0x0380
        /*01d6*/ 	.short	0x0030


	//----- nvinfo : EIATTR_SW_WAR
	.align		4
.L_1985:
        /*01d8*/ 	.byte	0x04, 0x36
        /*01da*/ 	.short	(.L_1987 - .L_1986)
.L_1986:
        /*01dc*/ 	.word	0x00000008
.L_1987:


//--------------------- .nv.info._Z9cuda_gemmIiLi128ELi16ELi1ELi1024ELi8ELi8ELi1EEviiiPT_S1_S1_ii --------------------------
	.section	.nv.info._Z9cuda_gemmIiLi128ELi16ELi1ELi1024ELi8ELi8ELi1EEviiiPT_S1_S1_ii,"",@"SHT_CUDA_INFO"
	.sectionflags	@""
	.align	4


	//----- nvinfo : EIATTR_CUDA_API_VERSION
	.align		4
        /*0000*/ 	.byte	0x04, 0x37
        /*0002*/ 	.short	(.L_1989 - .L_1988)
.L_1988:
        /*0004*/ 	.word	0x00000082


	//----- nvinfo : EIATTR_KPARAM_INFO
	.align		4
.L_1989:
        /*0008*/ 	.byte	0x04, 0x17
        /*000a*/ 	.short	(.L_1991 - .L_1990)
.L_1990:
        /*000c*/ 	.word	0x00000000
        /*0010*/ 	.short	0x0007
        /*0012*/ 	.short	0x002c
        /*0014*/ 	.byte	0x00, 0xf0, 0x11, 0x00


	//----- nvinfo : EIATTR_KPARAM_INFO
	.align		4
.L_1991:
        /*0018*/ 	.byte	0x04, 0x17
        /*001a*/ 	.short	(.L_1993 - .L_1992)
.L_1992:
        /*001c*/ 	.word	0x00000000
        /*0020*/ 	.short	0x0006
        /*0022*/ 	.short	0x0028
        /*0024*/ 	.byte	0x00, 0xf0, 0x11, 0x00


	//----- nvinfo : EIATTR_KPARAM_INFO
	.align		4
.L_1993:
        /*0028*/ 	.byte	0x04, 0x17
        /*002a*/ 	.short	(.L_1995 - .L_1994)
.L_1994:
        /*002c*/ 	.word	0x00000000
        /*0030*/ 	.short	0x0005
        /*0032*/ 	.short	0x0020
        /*0034*/ 	.byte	0x00, 0xf5, 0x21, 0x00


	//----- nvinfo : EIATTR_KPARAM_INFO
	.align		4
.L_1995:
        /*0038*/ 	.byte	0x04, 0x17
        /*003a*/ 	.short	(.L_1997 - .L_1996)
.L_1996:
        /*003c*/ 	.word	0x00000000
        /*0040*/ 	.short	0x0004
        /*0042*/ 	.short	0x0018
        /*0044*/ 	.byte	0x00, 0xf5, 0x21, 0x00


	//----- nvinfo : EIATTR_KPARAM_INFO
	.align		4
.L_1997:
        /*0048*/ 	.byte	0x04, 0x17
        /*004a*/ 	.short	(.L_1999 - .L_1998)
.L_1998:
        /*004c*/ 	.word	0x00000000
        /*0050*/ 	.short	0x0003
        /*0052*/ 	.short	0x0010
        /*0054*/ 	.byte	0x00, 0xf5, 0x21, 0x00


	//----- nvinfo : EIATTR_KPARAM_INFO
	.align		4
.L_1999:
        /*0058*/ 	.byte	0x04, 0x17
        /*005a*/ 	.short	(.L_2001 - .L_2000)
.L_2000:
        /*005c*/ 	.word	0x00000000
        /*0060*/ 	.short	0x0002
        /*0062*/ 	.short	0x0008
        /*0064*/ 	.byte	0x00, 0xf0, 0x11, 0x00


	//----- nvinfo : EIATTR_KPARAM_INFO
	.align		4
.L_2001:
        /*0068*/ 	.byte	0x04, 0x17
        /*006a*/ 	.short	(.L_2003 - .L_2002)
.L_2002:
        /*006c*/ 	.word	0x00000000
        /*0070*/ 	.short	0x0001
        /*0072*/ 	.short	0x0004
        /*0074*/ 	.byte	0x00, 0xf0, 0x11, 0x00


	//----- nvinfo : EIATTR_KPARAM_INFO
	.align		4
.L_2003:
        /*0078*/ 	.byte	0x04, 0x17
        /*007a*/ 	.short	(.L_2005 - .L_2004)
.L_2004:
        /*007c*/ 	.word	0x00000000
        /*0080*/ 	.short	0x0000
        /*0082*/ 	.short	0x0000
        /*0084*/ 	.byte	0x00, 0xf0, 0x11, 0x00


	//----- nvinfo : EIATTR_SPARSE_MMA_MASK
	.align		4
.L_2005:
        /*0088*/ 	.byte	0x03, 0x50
        /*008a*/ 	.short	0x0000


	//----- nvinfo : EIATTR_MAXREG_COUNT
	.align		4
        /*008c*/ 	.byte	0x03, 0x1b
        /*008e*/ 	.short	0x00ff


	//----- nvinfo : EIATTR_NUM_BARRIERS
	.align		4
        /*0090*/ 	.byte	0x02, 0x4c
        /*0092*/ 	.byte	0x01
	.zero		1


	//----- nvinfo : EIATTR_MERCURY_ISA_VERSION
	.align		4
        /*0094*/ 	.byte	0x03, 0x5f
        /*0096*/ 	.short	0x0101


	//----- nvinfo : EIATTR_COOP_GROUP_MASK_REGIDS
	.align		4
        /*0098*/ 	.byte	0x04, 0x29
        /*009a*/ 	.short	(.L_2007 - .L_2006)


	//   ....[0]....
.L_2006:
        /*009c*/ 	.word	0xffffffff


	//   ....[1]....
        /*00a0*/ 	.word	0xffffffff


	//   ....[2]....
        /*00a4*/ 	.word	0xffffffff


	//   ....[3]....
        /*00a8*/ 	.word	0xffffffff


	//   ....[4]....
        /*00ac*/ 	.word	0xffffffff


	//   ....[5]....
        /*00b0*/ 	.word	0xffffffff


	//   ....[6]....
        /*00b4*/ 	.word	0xffffffff


	//   ....[7]....
        /*00b8*/ 	.word	0xffffffff


	//   ....[8]....
        /*00bc*/ 	.word	0xffffffff


	//   ....[9]....
        /*00c0*/ 	.word	0xffffffff


	//   ....[10]....
        /*00c4*/ 	.word	0xffffffff


	//   ....[11]....
        /*00c8*/ 	.word	0xffffffff


	//   ....[12]....
        /*00cc*/ 	.word	0xffffffff


	//   ....[13]....
        /*00d0*/ 	.word	0xffffffff


	//   ....[14]....
        /*00d4*/ 	.word	0xffffffff


	//   ....[15]....
        /*00d8*/ 	.word	0xffffffff


	//   ....[16]....
        /*00dc*/ 	.word	0xffffffff


	//   ....[17]....
        /*00e0*/ 	.word	0xffffffff


	//   ....[18]....
        /*00e4*/ 	.word	0xffffffff


	//   ....[19]....
        /*00e8*/ 	.word	0xffffffff


	//   ....[20]....
        /*00ec*/ 	.word	0xffffffff


	//   ....[21]....
        /*00f0*/ 	.word	0xffffffff


	//   ....[22]....
        /*00f4*/ 	.word	0xffffffff


	//   ....[23]....
        /*00f8*/ 	.word	0xffffffff


	//   ....[24]....
        /*00fc*/ 	.word	0xffffffff


	//   ....[25]....
        /*0100*/ 	.word	0xffffffff


	//   ....[26]....
        /*0104*/ 	.word	0xffffffff


	//   ....[27]....
        /*0108*/ 	.word	0xffffffff


	//   ....[28]....
        /*010c*/ 	.word	0xffffffff


	//   ....[29]....
        /*0110*/ 	.word	0xffffffff


	//   ....[30]....
        /*0114*/ 	.word	0xffffffff


	//   ....[31]....
        /*0118*/ 	.word	0xffffffff


	//   ....[32]....
        /*011c*/ 	.word	0xffffffff


	//   ....[33]....
        /*0120*/ 	.word	0xffffffff


	//   ....[34]....
        /*0124*/ 	.word	0xffffffff


	//   ....[35]....
        /*0128*/ 	.word	0xffffffff


	//   ....[36]....
        /*012c*/ 	.word	0xffffffff


	//   ....[37]....
        /*0130*/ 	.word	0xffffffff


	//   ....[38]....
        /*0134*/ 	.word	0xffffffff


	//   ....[39]....
        /*0138*/ 	.word	0xffffffff


	//   ....[40]....
        /*013c*/ 	.word	0xffffffff


	//   ....[41]....
        /*0140*/ 	.word	0xffffffff


	//   ....[42]....
        /*0144*/ 	.word	0xffffffff


	//   ....[43]....
        /*0148*/ 	.word	0xffffffff


	//   ....[44]....
        /*014c*/ 	.word	0xffffffff


	//   ....[45]....
        /*0150*/ 	.word	0xffffffff


	//   ....[46]....
        /*0154*/ 	.word	0xffffffff


	//   ....[47]....
        /*0158*/ 	.word	0xffffffff


	//   ....[48]....
        /*015c*/ 	.word	0xffffffff


	//   ....[49]....
        /*0160*/ 	.word	0xffffffff


	//   ....[50]....
        /*0164*/ 	.word	0xffffffff


	//   ....[51]....
        /*0168*/ 	.word	0xffffffff


	//   ....[52]....
        /*016c*/ 	.word	0xffffffff


	//   ....[53]....
        /*0170*/ 	.word	0xffffffff


	//   ....[54]....
        /*0174*/ 	.word	0xffffffff


	//   ....[55]....
        /*0178*/ 	.word	0xffffffff


	//   ....[56]....
        /*017c*/ 	.word	0xffffffff


	//   ....[57]....
        /*0180*/ 	.word	0xffffffff


	//   ....[58]....
        /*0184*/ 	.word	0xffffffff


	//   ....[59]....
        /*0188*/ 	.word	0xffffffff


	//   ....[60]....
        /*018c*/ 	.word	0xffffffff


	//   ....[61]....
        /*0190*/ 	.word	0xffffffff


	//   ....[62]....
        /*0194*/ 	.word	0xffffffff


	//   ....[63]....
        /*0198*/ 	.word	0xffffffff


	//----- nvinfo : EIATTR_COOP_GROUP_INSTR_OFFSETS
	.align		4
.L_2007:
        /*019c*/ 	.byte	0x04, 0x28
        /*019e*/ 	.short	(.L_2009 - .L_2008)


	//   ....[0]....
.L_2008:
        /*01a0*/ 	.word	0x00001330


	//   ....[1]....
        /*01a4*/ 	.word	0x00001340


	//   ....[2]....
        /*01a8*/ 	.word	0x00001350


	//   ....[3]....
        /*01ac*/ 	.word	0x00001360


	//   ....[4]....
        /*01b0*/ 	.word	0x00001370


	//   ....[5]....
        /*01b4*/ 	.word	0x00001380


	//   ....[6]....
        /*01b8*/ 	.word	0x00001450


	//   ....[7]....
        /*01bc*/ 	.word	0x00001470


	//   ....[8]....
        /*01c0*/ 	.word	0x00001500


	//   ....[9]....
        /*01c4*/ 	.word	0x00001510


	//   ....[10]....
        /*01c8*/ 	.word	0x00001520


	//   ....[11]....
        /*01cc*/ 	.word	0x00001530


	//   ....[12]....
        /*01d0*/ 	.word	0x00001560


	//   ....[13]....
        /*01d4*/ 	.word	0x00001580


	//   ....[14]....
        /*01d8*/ 	.word	0x000015a0


	//   ....[15]....
        /*01dc*/ 	.word	0x000015b0


	//   ....[16]....
        /*01e0*/ 	.word	0x00001660


	//   ....[17]....
        /*01e4*/ 	.word	0x00001670


	//   ....[18]....
        /*01e8*/ 	.word	0x00001680


	//   ....[19]....
        /*01ec*/ 	.word	0x00001690


	//   ....[20]....
        /*01f0*/ 	.word	0x000016a0


	//   ....[21]....
        /*01f4*/ 	.word	0x000016c0


	//   ....[22]....
        /*01f8*/ 	.word	0x000016e0


	//   ....[23]....
        /*01fc*/ 	.word	0x00001700


	//   ....[24]....
        /*0200*/ 	.word	0x000017d0


	//   ....[25]....
        /*0204*/ 	.word	0x000017e0


	//   ....[26]....
        /*0208*/ 	.word	0x000017f0


	//   ....[27]....
        /*020c*/ 	.word	0x00001800


	//   ....[28]....
        /*0210*/ 	.word	0x00001830


	//   ....[29]....
        /*0214*/ 	.word	0x00001850


	//   ....[30]....
        /*0218*/ 	.word	0x00001870


	//   ....[31]....
        /*021c*/ 	.word	0x00001880


	//   ....[32]....
        /*0220*/ 	.word	0x00001900


	//   ....[33]....
        /*0224*/ 	.word	0x00001910


	//   ....[34]....
        /*0228*/ 	.word	0x00001920


	//   ....[35]....
        /*022c*/ 	.word	0x00001930


	//   ....[36]....
        /*0230*/ 	.word	0x00001940


	//   ....[37]....
        /*0234*/ 	.word	0x00001960


	//   ....[38]....
        /*0238*/ 	.word	0x00001980


	//   ....[39]....
        /*023c*/ 	.word	0x000019a0


	//   ....[40]....
        /*0240*/ 	.word	0x00001a50


	//   ....[41]....
        /*0244*/ 	.word	0x00001a60


	//   ....[42]....
        /*0248*/ 	.word	0x00001a70


	//   ....[43]....
        /*024c*/ 	.word	0x00001a80


	//   ....[44]....
        /*0250*/ 	.word	0x00001ab0


	//   ....[45]....
        /*0254*/ 	.word	0x00001ad0


	//   ....[46]....
        /*0258*/ 	.word	0x00001af0


	//   ....[47]....
        /*025c*/ 	.word	0x00001b00


	//   ....[48]....
        /*0260*/ 	.word	0x00001b80


	//   ....[49]....
        /*0264*/ 	.word	0x00001b90


	//   ....[50]....
        /*0268*/ 	.word	0x00001ba0


	//   ....[51]....
        /*026c*/ 	.word	0x00001bb0


	//   ....[52]....
        /*0270*/ 	.word	0x00001bc0


	//   ....[53]....
        /*0274*/ 	.word	0x00001be0


	//   ....[54]....
        /*0278*/ 	.word	0x00001c00


	//   ....[55]....
        /*027c*/ 	.word	0x00001c20


	//   ....[56]....
        /*0280*/ 	.word	0x00001cd0


	//   ....[57]....
        /*0284*/ 	.word	0x00001ce0


	//   ....[58]....
        /*0288*/ 	.word	0x00001cf0


	//   ....[59]....
        /*028c*/ 	.word	0x00001d00


	//   ....[60]....
        /*0290*/ 	.word	0x00001d10


	//   ....[61]....
        /*0294*/ 	.word	0x00001d20


	//   ....[62]....
        /*0298*/ 	.word	0x00001d40


	//   ....[63]....
        /*029c*/ 	.word	0x00001d60


	//----- nvinfo : EIATTR_VRC_CTA_INIT_COUNT
	.align		4
.L_2009:
        /*02a0*/ 	.byte	0x02, 0x4a
	.zero		1
	.zero		1


	//----- nvinfo : EIATTR_EXIT_INSTR_OFFSETS
	.align		4
        /*02a4*/ 	.byte	0x04, 0x1c
        /*02a6*/ 	.short	(.L_2011 - .L_2010)


	//   ....[0]....
.L_2010:
        /*02a8*/ 	.word	0x000006c0


	//   ....[1]....
        /*02ac*/ 	.word	0x00002110


	//----- nvinfo : EIATTR_MAX_THREADS
	.align		4
.L_2011:
        /*02b0*/ 	.byte	0x04, 0x05
        /*02b2*/ 	.short	(.L_2013 - .L_2012)
.L_2012:
        /*02b4*/ 	.word	0x00000080
        /*02b8*/ 	.word	0x00000001
        /*02bc*/ 	.word	0x00000001


	//----- nvinfo : EIATTR_CRS_STACK_SIZE
	.align		4
.L_2013:
        /*02c0*/ 	.byte	0x04, 0x1e
        /*02c2*/ 	.short	(.L_2015 - .L_2014)
.L_2014:
        /*02c4*/ 	.word	0x00000000


	//----- nvinfo : EIATTR_CBANK_PARAM_SIZE
	.align		4
.L_2015:
        /*02c8*/ 	.byte	0x03, 0x19
        /*02ca*/ 	.short	0x0030


	//----- nvinfo : EIATTR_PARAM_CBANK
	.align		4
        /*02cc*/ 	.byte	0x04, 0x0a
        /*02ce*/ 	.short	(.L_2017 - .L_2016)
	.align		4
.L_2016:
        /*02d0*/ 	.word	index@(.nv.constant0._Z9cuda_gemmIiLi128ELi16ELi1ELi1024ELi8ELi8ELi1EEviiiPT_S1_S1_ii)
        /*02d4*/ 	.short	0x0380
        /*02d6*/ 	.short	0x0030


	//----- nvinfo : EIATTR_SW_WAR
	.align		4
.L_2017:
        /*02d8*/ 	.byte	0x04, 0x36
        /*02da*/ 	.short	(.L_2019 - .L_2018)
.L_2018:
        /*02dc*/ 	.word	0x00000008
.L_2019:


//--------------------- .nv.info._Z9cuda_gemmIiLi128ELi16ELi1ELi1024ELi8ELi8ELi0EEviiiPT_S1_S1_ii --------------------------
	.section	.nv.info._Z9cuda_gemmIiLi128ELi16ELi1ELi1024ELi8ELi8ELi0EEviiiPT_S1_S1_ii,"",@"SHT_CUDA_INFO"
	.sectionflags	@""
	.align	4


	//----- nvinfo : EIATTR_CUDA_API_VERSION
	.align		4
        /*0000*/ 	.byte	0x04, 0x37
        /*0002*/ 	.short	(.L_2021 - .L_2020)
.L_2020:
        /*0004*/ 	.word	0x00000082


	//----- nvinfo : EIATTR_KPARAM_INFO
	.align		4
.L_2021:
        /*0008*/ 	.byte	0x04, 0x17
        /*000a*/ 	.short	(.L_2023 - .L_2022)
.L_2022:
        /*000c*/ 	.word	0x00000000
        /*0010*/ 	.short	0x0007
        /*0012*/ 	.short	0x002c
        /*0014*/ 	.byte	0x00, 0xf0, 0x11, 0x00


	//----- nvinfo : EIATTR_KPARAM_INFO
	.align		4
.L_2023:
        /*0018*/ 	.byte	0x04, 0x17
        /*001a*/ 	.short	(.L_2025 - .L_2024)
.L_2024:
        /*001c*/ 	.word	0x00000000
        /*0020*/ 	.short	0x0006
        /*0022*/ 	.short	0x0028
        /*0024*/ 	.byte	0x00, 0xf0, 0x11, 0x00


	//----- nvinfo : EIATTR_KPARAM_INFO
	.align		4
.L_2025:
        /*0028*/ 	.byte	0x04, 0x17
        /*002a*/ 	.short	(.L_2027 - .L_2026)
.L_2026:
        /*002c*/ 	.word	0x00000000
        /*0030*/ 	.short	0x0005
        /*0032*/ 	.short	0x0020
        /*0034*/ 	.byte	0x00, 0xf5, 0x21, 0x00


	//----- nvinfo : EIATTR_KPARAM_INFO
	.align		4
.L_2027:
        /*0038*/ 	.byte	0x04, 0x17
        /*003a*/ 	.short	(.L_2029 - .L_2028)
.L_2028:
        /*003c*/ 	.word	0x00000000
        /*0040*/ 	.short	0x0004
        /*0042*/ 	.short	0x0018
        /*0044*/ 	.byte	0x00, 0xf5, 0x21, 0x00


	//----- nvinfo : EIATTR_KPARAM_INFO
	.align		4
.L_2029:
        /*0048*/ 	.byte	0x04, 0x17
        /*004a*/ 	.short	(.L_2031 - .L_2030)
.L_2030:
        /*004c*/ 	.word	0x00000000
        /*0050*/ 	.short	0x0003
        /*0052*/ 	.short	0x0010
        /*0054*/ 	.byte	0x00, 0xf5, 0x21, 0x00


	//----- nvinfo : EIATTR_KPARAM_INFO
	.align		4
.L_2031:
        /*0058*/ 	.byte	0x04, 0x17
        /*005a*/ 	.short	(.L_2033 - .L_2032)
.L_2032:
        /*005c*/ 	.word	0x00000000
        /*0060*/ 	.short	0x0002
        /*0062*/ 	.short	0x0008
        /*0064*/ 	.byte	0x00, 0xf0, 0x11, 0x00


	//----- nvinfo : EIATTR_KPARAM_INFO
	.align		4
.L_2033:
        /*0068*/ 	.byte	0x04, 0x17
        /*006a*/ 	.short	(.L_2035 - .L_2034)
.L_2034:
        /*006c*/ 	.word	0x00000000
        /*0070*/ 	.short	0x0001
        /*0072*/ 	.short	0x0004
        /*0074*/ 	.byte	0x00, 0xf0, 0x11, 0x00


	//----- nvinfo : EIATTR_KPARAM_INFO
	.align		4
.L_2035:
        /*0078*/ 	.byte	0x04, 0x17
        /*007a*/ 	.short	(.L_2037 - .L_2036)
.L_2036:
        /*007c*/ 	.word	0x00000000
        /*0080*/ 	.short	0x0000
        /*0082*/ 	.short	0x0000
        /*0084*/ 	.byte	0x00, 0xf0, 0x11, 0x00


	//----- nvinfo : EIATTR_SPARSE_MMA_MASK
	.align		4
.L_2037:
        /*0088*/ 	.byte	0x03, 0x50
        /*008a*/ 	.short	0x0000


	//----- nvinfo : EIATTR_MAXREG_COUNT
	.align		4
        /*008c*/ 	.byte	0x03, 0x1b
        /*008e*/ 	.short	0x00ff


	//----- nvinfo : EIATTR_NUM_BARRIERS
	.align		4
        /*0090*/ 	.byte	0x02, 0x4c
        /*0092*/ 	.byte	0x01
	.zero		1


	//----- nvinfo : EIATTR_MERCURY_ISA_VERSION
	.align		4
        /*0094*/ 	.byte	0x03, 0x5f
        /*0096*/ 	.short	0x0101


	//----- nvinfo : EIATTR_COOP_GROUP_MASK_REGIDS
	.align		4
        /*0098*/ 	.byte	0x04, 0x29
        /*009a*/ 	.short	(.L_2039 - .L_2038)


	//   ....[0]....
.L_2038:
        /*009c*/ 	.word	0xffffffff


	//   ....[1]....
        /*00a0*/ 	.word	0xffffffff


	//   ....[2]....
        /*00a4*/ 	.word	0xffffffff


	//   ....[3]....
        /*00a8*/ 	.word	0xffffffff


	//   ....[4]....
        /*00ac*/ 	.word	0xffffffff


	//   ....[5]....
        /*00b0*/ 	.word	0xffffffff


	//   ....[6]....
        /*00b4*/ 	.word	0xffffffff


	//   ....[7]....
        /*00b8*/ 	.word	0xffffffff


	//   ....[8]....
        /*00bc*/ 	.word	0x0500002c


	//   ....[9]....
        /*00c0*/ 	.word	0x0500002c


	//   ....[10]....
        /*00c4*/ 	.word	0x0500002c


	//   ....[11]....
        /*00c8*/ 	.word	0x0500002c


	//   ....[12]....
        /*00cc*/ 	.word	0x0500002c


	//   ....[13]....
        /*00d0*/ 	.word	0x0500002c


	//   ....[14]....
        /*00d4*/ 	.word	0x0500002c


	//   ....[15]....
        /*00d8*/ 	.word	0x0500002c


	//----- nvinfo : EIATTR_COOP_GROUP_INSTR_OFFSETS
	.align		4
.L_2039:
        /*00dc*/ 	.byte	0x04, 0x28
        /*00de*/ 	.short	(.L_2041 - .L_2040)


	//   ....[0]....
.L_2040:
        /*00e0*/ 	.word	0x00001dc0


	//   ....[1]....
        /*00e4*/ 	.word	0x00001e20


	//   ....[2]....
        /*00e8*/ 	.word	0x00001e80


	//   ....[3]....
        /*00ec*/ 	.word	0x00001ee0


	//   ....[4]....
        /*00f0*/ 	.word	0x00001f40


	//   ....[5]....
        /*00f4*/ 	.word	0x00001fa0


	//   ....[6]....
        /*00f8*/ 	.word	0x00002000


	//   ....[7]....
        /*00fc*/ 	.word	0x00002060


	//   ....[8]....
        /*0100*/ 	.word	0x00003310


	//   ....[9]....
        /*0104*/ 	.word	0x00003390


	//   ....[10]....
        /*0108*/ 	.word	0x00003410


	//   ....[11]....
        /*010c*/ 	.word	0x00003490


	//   ....[12]....
        /*0110*/ 	.word	0x00003510


	//   ....[13]....
        /*0114*/ 	.word	0x00003590


	//   ....[14]....
        /*0118*/ 	.word	0x00003610


	//   ....[15]....
        /*011c*/ 	.word	0x00003690


	//----- nvinfo : EIATTR_VRC_CTA_INIT_COUNT
	.align		4
.L_2041:
        /*0120*/ 	.byte	0x02, 0x4a
	.zero		1
	.zero		1


	//----- nvinfo : EIATTR_EXIT_INSTR_OFFSETS
	.align		4
        /*0124*/ 	.byte	0x04, 0x1c
        /*0126*/ 	.short	(.L_2043 - .L_2042)


	//   ....[0]....
.L_2042:
        /*0128*/ 	.word	0x00000670


	//   ....[1]....
        /*012c*/ 	.word	0x000032c0


	//----- nvinfo : EIATTR_MAX_THREADS
	.align		4
.L_2043:
        /*0130*/ 	.byte	0x04, 0x05
        /*0132*/ 	.short	(.L_2045 - .L_2044)
.L_2044:
        /*0134*/ 	.word	0x00000080
        /*0138*/ 	.word	0x00000001
        /*013c*/ 	.word	0x00000001


	//----- nvinfo : EIATTR_CRS_STACK_SIZE
	.align		4
.L_2045:
        /*0140*/ 	.byte	0x04, 0x1e
        /*0142*/ 	.short	(.L_2047 - .L_2046)
.L_2046:
        /*0144*/ 	.word	0x00000000


	//----- nvinfo : EIATTR_CBANK_PARAM_SIZE
	.align		4
.L_2047:
        /*0148*/ 	.byte	0x03, 0x19
        /*014a*/ 	.short	0x0030


	//----- nvinfo : EIATTR_PARAM_CBANK
	.align		4
        /*014c*/ 	.byte	0x04, 0x0a
        /*014e*/ 	.short	(.L_2049 - .L_2048)
	.align		4
.L_2048:
        /*0150*/ 	.word	index@(.nv.constant0._Z9cuda_gemmIiLi128ELi16ELi1ELi1024ELi8ELi8ELi0EEviiiPT_S1_S1_ii)
        /*0154*/ 	.short	0x0380
        /*0156*/ 	.short	0x0030


	//----- nvinfo : EIATTR_SW_WAR
	.align		4
.L_2049:
        /*0158*/ 	.byte	0x04, 0x36
        /*015a*/ 	.short	(.L_2051 - .L_2050)
.L_2050:
        /*015c*/ 	.word	0x00000008
.L_2051:


//--------------------- .nv.info._Z9cuda_gemmIiLi128ELi16ELi1ELi1024ELi4ELi4ELi1EEviiiPT_S1_S1_ii --------------------------
	.section	.nv.info._Z9cuda_gemmIiLi128ELi16ELi1ELi1024ELi4ELi4ELi1EEviiiPT_S1_S1_ii,"",@"SHT_CUDA_INFO"
	.sectionflags	@""
	.align	4


	//----- nvinfo : EIATTR_CUDA_API_VERSION
	.align		4
        /*0000*/ 	.byte	0x04, 0x37
        /*0002*/ 	.short	(.L_2053 - .L_2052)
.L_2052:
        /*0004*/ 	.word	0x00000082


	//----- nvinfo : EIATTR_KPARAM_INFO
	.align		4
.L_2053:
        /*0008*/ 	.byte	0x04, 0x17
        /*000a*/ 	.short	(.L_2055 - .L_2054)
.L_2054:
        /*000c*/ 	.word	0x00000000
        /*0010*/ 	.short	0x0007
        /*0012*/ 	.short	0x002c
        /*0014*/ 	.byte	0x00, 0xf0, 0x11, 0x00


	//----- nvinfo : EIATTR_KPARAM_INFO
	.align		4
.L_2055:
        /*0018*/ 	.byte	0x04, 0x17
        /*001a*/ 	.short	(.L_2057 - .L_2056)
.L_2056:
        /*001c*/ 	.word	0x00000000
        /*0020*/ 	.short	0x0006
        /*0022*/ 	.short	0x0028
        /*0024*/ 	.byte	0x00, 0xf0, 0x11, 0x00


	//----- nvinfo : EIATTR_KPARAM_INFO
	.align		4
.L_2057:
        /*0028*/ 	.byte	0x04, 0x17
        /*002a*/ 	.short	(.L_2059 - .L_2058)
.L_2058:
        /*002c*/ 	.word	0x00000000
        /*0030*/ 	.short	0x0005
        /*0032*/ 	.short	0x0020
        /*0034*/ 	.byte	0x00, 0xf5, 0x21, 0x00


	//----- nvinfo : EIATTR_KPARAM_INFO
	.align		4
.L_2059:
        /*0038*/ 	.byte	0x04, 0x17
        /*003a*/ 	.short	(.L_2061 - .L_2060)
.L_2060:
        /*003c*/ 	.word	0x00000000
        /*0040*/ 	.short	0x0004
        /*0042*/ 	.short	0x0018
        /*0044*/ 	.byte	0x00, 0xf5, 0x21, 0x00


	//----- nvinfo : EIATTR_KPARAM_INFO
	.align		4
.L_2061:
        /*0048*/ 	.byte	0x04, 0x17
        /*004a*/ 	.short	(.L_2063 - .L_2062)
.L_2062:
        /*004c*/ 	.word	0x00000000
        /*0050*/ 	.short	0x0003
        /*0052*/ 	.short	0x0010
        /*0054*/ 	.byte	0x00, 0xf5, 0x21, 0x00


	//----- nvinfo : EIATTR_KPARAM_INFO
	.align		4
.L_2063:
        /*0058*/ 	.byte	0x04, 0x17
        /*005a*/ 	.short	(.L_2065 - .L_2064)
.L_2064:
        /*005c*/ 	.word	0x00000000
        /*0060*/ 	.short	0x0002
        /*0062*/ 	.short	0x0008
        /*0064*/ 	.byte	0x00, 0xf0, 0x11, 0x00


	//----- nvinfo : EIATTR_KPARAM_INFO
	.align		4
.L_2065:
        /*0068*/ 	.byte	0x04, 0x17
        /*006a*/ 	.short	(.L_2067 - .L_2066)
.L_2066:
        /*006c*/ 	.word	0x00000000
        /*0070*/ 	.short	0x0001
        /*0072*/ 	.short	0x0004
        /*0074*/ 	.byte	0x00, 0xf0, 0x11, 0x00


	//----- nvinfo : EIATTR_KPARAM_INFO
	.align		4
.L_2067:
        /*0078*/ 	.byte	0x04, 0x17
        /*007a*/ 	.short	(.L_2069 - .L_2068)
.L_2068:
        /*007c*/ 	.word	0x00000000
        /*0080*/ 	.short	0x0000
        /*0082*/ 	.short	0x0000
        /*0084*/ 	.byte	0x00, 0xf0, 0x11, 0x00


	//----- nvinfo : EIATTR_SPARSE_MMA_MASK
	.align		4
.L_2069:
        /*0088*/ 	.byte	0x03, 0x50
        /*008a*/ 	.short	0x0000


	//----- nvinfo : EIATTR_MAXREG_COUNT
	.align		4
        /*008c*/ 	.byte	0x03, 0x1b
        /*008e*/ 	.short	0x00ff


	//----- nvinfo : EIATTR_NUM_BARRIERS
	.align		4
        /*0090*/ 	.byte	0x02, 0x4c
        /*0092*/ 	.byte	0x01
	.zero		1


	//----- nvinfo : EIATTR_MERCURY_ISA_VERSION
	.align		4
        /*0094*/ 	.byte	0x03, 0x5f
        /*0096*/ 	.short	0x0101


	//----- nvinfo : EIATTR_COOP_GROUP_MASK_REGIDS
	.align		4
        /*0098*/ 	.byte	0x04, 0x29
        /*009a*/ 	.short	(.L_2071 - .L_2070)


	//   ....[0]....
.L_2070:
        /*009c*/ 	.word	0xffffffff


	//   ....[1]....
        /*00a0*/ 	.word	0xffffffff


	//   ....[2]....
        /*00a4*/ 	.word	0xffffffff


	//   ....[3]....
        /*00a8*/ 	.word	0xffffffff


	//   ....[4]....
        /*00ac*/ 	.word	0xffffffff


	//   ....[5]....
        /*00b0*/ 	.word	0xffffffff


	//   ....[6]....
        /*00b4*/ 	.word	0xffffffff


	//   ....[7]....
        /*00b8*/ 	.word	0xffffffff


	//----- nvinfo : EIATTR_COOP_GROUP_INSTR_OFFSETS
	.align		4
.L_2071:
        /*00bc*/ 	.byte	0x04, 0x28
        /*00be*/ 	.short	(.L_2073 - .L_2072)


	//   ....[0]....
.L_2072:
        /*00c0*/ 	.word	0x00000be0


	//   ....[1]....
        /*00c4*/ 	.word	0x00000bf0


	//   ....[2]....
        /*00c8*/ 	.word	0x00000c10


	//   ....[3]....
        /*00cc*/ 	.word	0x00000c30


	//   ....[4]....
        /*00d0*/ 	.word	0x00000d40


	//   ....[5]....
        /*00d4*/ 	.word	0x00000d50


	//   ....[6]....
        /*00d8*/ 	.word	0x00000d70


	//   ....[7]....
        /*00dc*/ 	.word	0x00000d90


	//----- nvinfo : EIATTR_VRC_CTA_INIT_COUNT
	.align		4
.L_2073:
        /*00e0*/ 	.byte	0x02, 0x4a
	.zero		1
	.zero		1


	//----- nvinfo : EIATTR_EXIT_INSTR_OFFSETS
	.align		4
        /*00e4*/ 	.byte	0x04, 0x1c
        /*00e6*/ 	.short	(.L_2075 - .L_2074)


	//   ....[0]....
.L_2074:
        /*00e8*/ 	.word	0x000001c0


	//   ....[1]....
        /*00ec*/ 	.word	0x00001110


	//----- nvinfo : EIATTR_MAX_THREADS
	.align		4
.L_2075:
        /*00f0*/ 	.byte	0x04, 0x05
        /*00f2*/ 	.short	(.L_2077 - .L_2076)
.L_2076:
        /*00f4*/ 	.word	0x00000080
        /*00f8*/ 	.word	0x00000001
        /*00fc*/ 	.word	0x00000001


	//----- nvinfo : EIATTR_CRS_STACK_SIZE
	.align		4
.L_2077:
        /*0100*/ 	.byte	0x04, 0x1e
        /*0102*/ 	.short	(.L_2079 - .L_2078)
.L_2078:
        /*0104*/ 	.word	0x00000000


	//----- nvinfo : EIATTR_CBANK_PARAM_SIZE
	.align		4
.L_2079:
        /*0108*/ 	.byte	0x03, 0x19
        /*010a*/ 	.short	0x0030


	//----- nvinfo : EIATTR_PARAM_CBANK
	.align		4
        /*010c*/ 	.byte	0x04, 0x0a
        /*010e*/ 	.short	(.L_2081 - .L_2080)
	.align		4
.L_2080:
        /*0110*/ 	.word	index@(.nv.constant0._Z9cuda_gemmIiLi128ELi16ELi1ELi1024ELi4ELi4ELi1EEviiiPT_S1_S1_ii)
        /*0114*/ 	.short	0x0380
        /*0116*/ 	.short	0x0030


	//----- nvinfo : EIATTR_SW_WAR
	.align		4
.L_2081:
        /*0118*/ 	.byte	0x04, 0x36
        /*011a*/ 	.short	(.L_2083 - .L_2082)
.L_2082:
        /*011c*/ 	.word	0x00000008
.L_2083:


//--------------------- .nv.info._Z9cuda_gemmIiLi128ELi16ELi1ELi1024ELi4ELi4ELi0EEviiiPT_S1_S1_ii --------------------------
	.section	.nv.info._Z9cuda_gemmIiLi128ELi16ELi1ELi1024ELi4ELi4ELi0EEviiiPT_S1_S1_ii,"",@"SHT_CUDA_INFO"
	.sectionflags	@""
	.align	4


	//----- nvinfo : EIATTR_CUDA_API_VERSION
	.align		4
        /*0000*/ 	.byte	0x04, 0x37
        /*0002*/ 	.short	(.L_2085 - .L_2084)
.L_2084:
        /*0004*/ 	.word	0x00000082


	//----- nvinfo : EIATTR_KPARAM_INFO
	.align		4
.L_2085:
        /*0008*/ 	.byte	0x04, 0x17
        /*000a*/ 	.short	(.L_2087 - .L_2086)
.L_2086:
        /*000c*/ 	.word	0x00000000
        /*0010*/ 	.short	0x0007
        /*0012*/ 	.short	0x002c
        /*0014*/ 	.byte	0x00, 0xf0, 0x11, 0x00


	//----- nvinfo : EIATTR_KPARAM_INFO
	.align		4
.L_2087:
        /*0018*/ 	.byte	0x04, 0x17
        /*001a*/ 	.short	(.L_2089 - .L_2088)
.L_2088:
        /*001c*/ 	.word	0x00000000
        /*0020*/ 	.short	0x0006
        /*0022*/ 	.short	0x0028
        /*0024*/ 	.byte	0x00, 0xf0, 0x11, 0x00


	//----- nvinfo : EIATTR_KPARAM_INFO
	.align		4
.L_2089:
        /*0028*/ 	.byte	0x04, 0x17
        /*002a*/ 	.short	(.L_2091 - .L_2090)
.L_2090:
        /*002c*/ 	.word	0x00000000
        /*0030*/ 	.short	0x0005
        /*0032*/ 	.short	0x0020
        /*0034*/ 	.byte	0x00, 0xf5, 0x21, 0x00


	//----- nvinfo : EIATTR_KPARAM_INFO
	.align		4
.L_2091:
        /*0038*/ 	.byte	0x04, 0x17
        /*003a*/ 	.short	(.L_2093 - .L_2092)
.L_2092:
        /*003c*/ 	.word	0x00000000
        /*0040*/ 	.short	0x0004
        /*0042*/ 	.short	0x0018
        /*0044*/ 	.byte	0x00, 0xf5, 0x21, 0x00


	//----- nvinfo : EIATTR_KPARAM_INFO
	.align		4
.L_2093:
        /*0048*/ 	.byte	0x04, 0x17
        /*004a*/ 	.short	(.L_2095 - .L_2094)
.L_2094:
        /*004c*/ 	.word	0x00000000
        /*0050*/ 	.short	0x0003
        /*0052*/ 	.short	0x0010
        /*0054*/ 	.byte	0x00, 0xf5, 0x21, 0x00


	//----- nvinfo : EIATTR_KPARAM_INFO
	.align		4
.L_2095:
        /*0058*/ 	.byte	0x04, 0x17
        /*005a*/ 	.short	(.L_2097 - .L_2096)
.L_2096:
        /*005c*/ 	.word	0x00000000
        /*0060*/ 	.short	0x0002
        /*0062*/ 	.short	0x0008
        /*0064*/ 	.byte	0x00, 0xf0, 0x11, 0x00


	//----- nvinfo : EIATTR_KPARAM_INFO
	.align		4
.L_2097:
        /*0068*/ 	.byte	0x04, 0x17
        /*006a*/ 	.short	(.L_2099 - .L_2098)
.L_2098:
        /*006c*/ 	.word	0x00000000
        /*0070*/ 	.short	0x0001
        /*0072*/ 	.short	0x0004
        /*0074*/ 	.byte	0x00, 0xf0, 0x11, 0x00


	//----- nvinfo : EIATTR_KPARAM_INFO
	.align		4
.L_2099:
        /*0078*/ 	.byte	0x04, 0x17
        /*007a*/ 	.short	(.L_2101 - .L_2100)
.L_2100:
        /*007c*/ 	.word	0x00000000
        /*0080*/ 	.short	0x0000
        /*0082*/ 	.short	0x0000
        /*0084*/ 	.byte	0x00, 0xf0, 0x11, 0x00


	//----- nvinfo : EIATTR_SPARSE_MMA_MASK
	.align		4
.L_2101:
        /*0088*/ 	.byte	0x03, 0x50
        /*008a*/ 	.short	0x0000


	//----- nvinfo : EIATTR_MAXREG_COUNT
	.align		4
        /*008c*/ 	.byte	0x03, 0x1b
        /*008e*/ 	.short	0x00ff


	//----- nvinfo : EIATTR_NUM_BARRIERS
	.align		4
        /*0090*/ 	.byte	0x02, 0x4c
        /*0092*/ 	.byte	0x01
	.zero		1


	//----- nvinfo : EIATTR_MERCURY_ISA_VERSION
	.align		4
        /*0094*/ 	.byte	0x03, 0x5f
        /*0096*/ 	.short	0x0101


	//----- nvinfo : EIATTR_COOP_GROUP_MASK_REGIDS
	.align		4
        /*0098*/ 	.byte	0x04, 0x29
        /*009a*/ 	.short	(.L_2103 - .L_2102)


	//   ....[0]....
.L_2102:
        /*009c*/ 	.word	0xffffffff


	//   ....[1]....
        /*00a0*/ 	.word	0xffffffff


	//   ....[2]....
        /*00a4*/ 	.word	0xffffffff


	//   ....[3]....
        /*00a8*/ 	.word	0xffffffff


	//   ....[4]....
        /*00ac*/ 	.word	0x0500001b


	//   ....[5]....
        /*00b0*/ 	.word	0x0500001b


	//   ....[6]....
        /*00b4*/ 	.word	0x0500001b


	//   ....[7]....
        /*00b8*/ 	.word	0x0500001b


	//----- nvinfo : EIATTR_COOP_GROUP_INSTR_OFFSETS
	.align		4
.L_2103:
        /*00bc*/ 	.byte	0x04, 0x28
        /*00be*/ 	.short	(.L_2105 - .L_2104)


	//   ....[0]....
.L_2104:
        /*00c0*/ 	.word	0x00001910


	//   ....[1]....
        /*00c4*/ 	.word	0x00001970


	//   ....[2]....
        /*00c8*/ 	.word	0x000019d0


	//   ....[3]....
        /*00cc*/ 	.word	0x00001a30


	//   ....[4]....
        /*00d0*/ 	.word	0x00002be0


	//   ....[5]....
        /*00d4*/ 	.word	0x00002c80


	//   ....[6]....
        /*00d8*/ 	.word	0x00002d20


	//   ....[7]....
        /*00dc*/ 	.word	0x00002dc0


	//----- nvinfo : EIATTR_VRC_CTA_INIT_COUNT
	.align		4
.L_2105:
        /*00e0*/ 	.byte	0x02, 0x4a
	.zero		1
	.zero		1


	//----- nvinfo : EIATTR_EXIT_INSTR_OFFSETS
	.align		4
        /*00e4*/ 	.byte	0x04, 0x1c
        /*00e6*/ 	.short	(.L_2107 - .L_2106)


	//   ....[0]....
.L_2106:
        /*00e8*/ 	.word	0x00000670


	//   ....[1]....
        /*00ec*/ 	.word	0x00002b70


	//----- nvinfo : EIATTR_MAX_THREADS
	.align		4
.L_2107:
        /*00f0*/ 	.byte	0x04, 0x05
        /*00f2*/ 	.short	(.L_2109 - .L_2108)
.L_2108:
        /*00f4*/ 	.word	0x00000080
        /*00f8*/ 	.word	0x00000001
        /*00fc*/ 	.word	0x00000001


	//----- nvinfo : EIATTR_CRS_STACK_SIZE
	.align		4
.L_2109:
        /*0100*/ 	.byte	0x04, 0x1e
        /*0102*/ 	.short	(.L_2111 - .L_2110)
.L_2110:
        /*0104*/ 	.word	0x00000000


	//----- nvinfo : EIATTR_CBANK_PARAM_SIZE
	.align		4
.L_2111:
        /*0108*/ 	.byte	0x03, 0x19
        /*010a*/ 	.short	0x0030


	//----- nvinfo : EIATTR_PARAM_CBANK
	.align		4
        /*010c*/ 	.byte	0x04, 0x0a
        /*010e*/ 	.short	(.L_2113 - .L_2112)
	.align		4
.L_2112:
        /*0110*/ 	.word	index@(.nv.constant0._Z9cuda_gemmIiLi128ELi16ELi1ELi1024ELi4ELi4ELi0EEviiiPT_S1_S1_ii)
        /*0114*/ 	.short	0x0380
        /*0116*/ 	.short	0x0030


	//----- nvinfo : EIATTR_SW_WAR
	.align		4
.L_2113:
        /*0118*/ 	.byte	0x04, 0x36
        /*011a*/ 	.short	(.L_2115 - .L_2114)
.L_2114:
        /*011c*/ 	.word	0x00000008
.L_2115:


//--------------------- .nv.info._Z9cuda_gemmIiLi128ELi16ELi1ELi1024ELi2ELi2ELi1EEviiiPT_S1_S1_ii --------------------------
	.section	.nv.info._Z9cuda_gemmIiLi128ELi16ELi1ELi1024ELi2ELi2ELi1EEviiiPT_S1_S1_ii,"",@"SHT_CUDA_INFO"
	.sectionflags	@""
	.align	4


	//----- nvinfo : EIATTR_CUDA_API_VERSION
	.align		4
        /*0000*/ 	.byte	0x04, 0x37
        /*0002*/ 	.short	(.L_2117 - .L_2116)
.L_2116:
        /*0004*/ 	.word	0x00000082


	//----- nvinfo : EIATTR_KPARAM_INFO
	.align		4
.L_2117:
        /*0008*/ 	.byte	0x04, 0x17
        /*000a*/ 	.short	(.L_2119 - .L_2118)
.L_2118:
        /*000c*/ 	.word	0x00000000
        /*0010*/ 	.short	0x0007
        /*0012*/ 	.short	0x002c
        /*0014*/ 	.byte	0x00, 0xf0, 0x11, 0x00


	//----- nvinfo : EIATTR_KPARAM_INFO
	.align		4
.L_2119:
        /*0018*/ 	.byte	0x04, 0x17
        /*001a*/ 	.short	(.L_2121 - .L_2120)
.L_2120:
        /*001c*/ 	.word	0x00000000
        /*0020*/ 	.short	0x0006
        /*0022*/ 	.short	0x0028
        /*0024*/ 	.byte	0x00, 0xf0, 0x11, 0x00


	//----- nvinfo : EIATTR_KPARAM_INFO
	.align		4
.L_2121:
        /*0028*/ 	.byte	0x04, 0x17
        /*002a*/ 	.short	(.L_2123 - .L_2122)
.L_2122:
        /*002c*/ 	.word	0x00000000
        /*0030*/ 	.short	0x0005
        /*0032*/ 	.short	0x0020
        /*0034*/ 	.byte	0x00, 0xf5, 0x21, 0x00


	//----- nvinfo : EIATTR_KPARAM_INFO
	.align		4
.L_2123:
        /*0038*/ 	.byte	0x04, 0x17
        /*003a*/ 	.short	(.L_2125 - .L_2124)
.L_2124:
        /*003c*/ 	.word	0x00000000
        /*0040*/ 	.short	0x0004
        /*0042*/ 	.short	0x0018
        /*0044*/ 	.byte	0x00, 0xf5, 0x21, 0x00


	//----- nvinfo : EIATTR_KPARAM_INFO
	.align		4
.L_2125:
        /*0048*/ 	.byte	0x04, 0x17
        /*004a*/ 	.short	(.L_2127 - .L_2126)
.L_2126:
        /*004c*/ 	.word	0x00000000
        /*0050*/ 	.short	0x0003
        /*0052*/ 	.short	0x0010
        /*0054*/ 	.byte	0x00, 0xf5, 0x21, 0x00


	//----- nvinfo : EIATTR_KPARAM_INFO
	.align		4
.L_2127:
        /*0058*/ 	.byte	0x04, 0x17
        /*005a*/ 	.short	(.L_2129 - .L_2128)
.L_2128:
        /*005c*/ 	.word	0x00000000
        /*0060*/ 	.short	0x0002
        /*0062*/ 	.short	0x0008
        /*0064*/ 	.byte	0x00, 0xf0, 0x11, 0x00


	//----- nvinfo : EIATTR_KPARAM_INFO
	.align		4
.L_2129:
        /*0068*/ 	.byte	0x04, 0x17
        /*006a*/ 	.short	(.L_2131 - .L_2130)
.L_2130:
        /*006c*/ 	.word	0x00000000
        /*0070*/ 	.short	0x0001
        /*0072*/ 	.short	0x0004
        /*0074*/ 	.byte	0x00, 0xf0, 0x11, 0x00


	//----- nvinfo : EIATTR_KPARAM_INFO
	.align		4
.L_2131:
        /*0078*/ 	.byte	0x04, 0x17
        /*007a*/ 	.short	(.L_2133 - .L_2132)
.L_2132:
        /*007c*/ 	.word	0x00000000
        /*0080*/ 	.short	0x0000
        /*0082*/ 	.short	0x0000
        /*0084*/ 	.byte	0x00, 0xf0, 0x11, 0x00


	//----- nvinfo : EIATTR_SPARSE_MMA_MASK
	.align		4
.L_2133:
        /*0088*/ 	.byte	0x03, 0x50
        /*008a*/ 	.short	0x0000


	//----- nvinfo : EIATTR_MAXREG_COUNT
	.align		4
        /*008c*/ 	.byte	0x03, 0x1b
        /*008e*/ 	.short	0x00ff


	//----- nvinfo : EIATTR_NUM_BARRIERS
	.align		4
        /*0090*/ 	.byte	0x02, 0x4c
        /*0092*/ 	.byte	0x01
	.zero		1


	//----- nvinfo : EIATTR_MERCURY_ISA_VERSION
	.align		4
        /*0094*/ 	.byte	0x03, 0x5f
        /*0096*/ 	.short	0x0101


	//----- nvinfo : EIATTR_COOP_GROUP_MASK_REGIDS
	.align		4
        /*0098*/ 	.byte	0x04, 0x29
        /*009a*/ 	.short	(.L_2135 - .L_2134)


	//   ....[0]....
.L_2134:
        /*009c*/ 	.word	0xffffffff


	//   ....[1]....
        /*00a0*/ 	.word	0xffffffff


	//   ....[2]....
        /*00a4*/ 	.word	0xffffffff


	//   ....[3]....
        /*00a8*/ 	.word	0xffffffff


	//   ....[4]....
        /*00ac*/ 	.word	0xffffffff


	//   ....[5]....
        /*00b0*/ 	.word	0xffffffff


	//   ....[6]....
        /*00b4*/ 	.word	0xffffffff


	//   ....[7]....
        /*00b8*/ 	.word	0xffffffff


	//----- nvinfo : EIATTR_COOP_GROUP_INSTR_OFFSETS
	.align		4
.L_2135:
        /*00bc*/ 	.byte	0x04, 0x28
        /*00be*/ 	.short	(.L_2137 - .L_2136)


	//   ....[0]....
.L_2136:
        /*00c0*/ 	.word	0x00000b00


	//   ....[1]....
        /*00c4*/ 	.word	0x00000b10


	//   ....[2]....
        /*00c8*/ 	.word	0x00000c00


	//   ....[3]....
        /*00cc*/ 	.word	0x00000c10


	//   ....[4]....
        /*00d0*/ 	.word	0x00000d00


	//   ....[5]....
        /*00d4*/ 	.word	0x00000d10


	//   ....[6]....
        /*00d8*/ 	.word	0x00000e00


	//   ....[7]....
        /*00dc*/ 	.word	0x00000e10


	//----- nvinfo : EIATTR_VRC_CTA_INIT_COUNT
	.align		4
.L_2137:
        /*00e0*/ 	.byte	0x02, 0x4a
	.zero		1
	.zero		1


	//----- nvinfo : EIATTR_EXIT_INSTR_OFFSETS
	.align		4
        /*00e4*/ 	.byte	0x04, 0x1c
        /*00e6*/ 	.short	(.L_2139 - .L_2138)


	//   ....[0]....
.L_2138:
        /*00e8*/ 	.word	0x000001d0


	//   ....[1]....
        /*00ec*/ 	.word	0x000011a0


	//----- nvinfo : EIATTR_MAX_THREADS
	.align		4
.L_2139:
        /*00f0*/ 	.byte	0x04, 0x05
        /*00f2*/ 	.short	(.L_2141 - .L_2140)
.L_2140:
        /*00f4*/ 	.word	0x00000080
        /*00f8*/ 	.word	0x00000001
        /*00fc*/ 	.word	0x00000001


	//----- nvinfo : EIATTR_CRS_STACK_SIZE
	.align		4
.L_2141:
        /*0100*/ 	.byte	0x04, 0x1e
        /*0102*/ 	.short	(.L_2143 - .L_2142)
.L_2142:
        /*0104*/ 	.word	0x00000000


	//----- nvinfo : EIATTR_CBANK_PARAM_SIZE
	.align		4
.L_2143:
        /*0108*/ 	.byte	0x03, 0x19
        /*010a*/ 	.short	0x0030


	//----- nvinfo : EIATTR_PARAM_CBANK
	.align		4
        /*010c*/ 	.byte	0x04, 0x0a
        /*010e*/ 	.short	(.L_2145 - .L_2144)
	.align		4
.L_2144:
        /*0110*/ 	.word	index@(.nv.constant0._Z9cuda_gemmIiLi128ELi16ELi1ELi1024ELi2ELi2ELi1EEviiiPT_S1_S1_ii)
        /*0114*/ 	.short	0x0380
        /*0116*/ 	.short	0x0030


	//----- nvinfo : EIATTR_SW_WAR
	.align		4
.L_2145:
        /*0118*/ 	.byte	0x04, 0x36
        /*011a*/ 	.short	(.L_2147 - .L_2146)
.L_2146:
        /*011c*/ 	.word	0x00000008
.L_2147:


//--------------------- .nv.info._Z9cuda_gemmIiLi128ELi16ELi1ELi1024ELi2ELi2ELi0EEviiiPT_S1_S1_ii --------------------------
	.section	.nv.info._Z9cuda_gemmIiLi128ELi16ELi1ELi1024ELi2ELi2ELi0EEviiiPT_S1_S1_ii,"",@"SHT_CUDA_INFO"
	.sectionflags	@""
	.align	4


	//----- nvinfo : EIATTR_CUDA_API_VERSION
	.align		4
        /*0000*/ 	.byte	0x04, 0x37
        /*0002*/ 	.short	(.L_2149 - .L_2148)
.L_2148:
        /*0004*/ 	.word	0x00000082


	//----- nvinfo : EIATTR_KPARAM_INFO
	.align		4
.L_2149:
        /*0008*/ 	.byte	0x04, 0x17
        /*000a*/ 	.short	(.L_2151 - .L_2150)
.L_2150:
        /*000c*/ 	.word	0x00000000
        /*0010*/ 	.short	0x0007
        /*0012*/ 	.short	0x002c
        /*0014*/ 	.byte	0x00, 0xf0, 0x11, 0x00


	//----- nvinfo : EIATTR_KPARAM_INFO
	.align		4
.L_2151:
        /*0018*/ 	.byte	0x04, 0x17
        /*001a*/ 	.short	(.L_2153 - .L_2152)
.L_2152:
        /*001c*/ 	.word	0x00000000
        /*0020*/ 	.short	0x0006
        /*0022*/ 	.short	0x0028
        /*0024*/ 	.byte	0x00, 0xf0, 0x11, 0x00


	//----- nvinfo : EIATTR_KPARAM_INFO
	.align		4
.L_2153:
        /*0028*/ 	.byte	0x04, 0x17
        /*002a*/ 	.short	(.L_2155 - .L_2154)
.L_2154:
        /*002c*/ 	.word	0x00000000
        /*0030*/ 	.short	0x0005
        /*0032*/ 	.short	0x0020
        /*0034*/ 	.byte	0x00, 0xf5, 0x21, 0x00


	//----- nvinfo : EIATTR_KPARAM_INFO
	.align		4
.L_2155:
        /*0038*/ 	.byte	0x04, 0x17
        /*003a*/ 	.short	(.L_2157 - .L_2156)
.L_2156:
        /*003c*/ 	.word	0x00000000
        /*0040*/ 	.short	0x0004
        /*0042*/ 	.short	0x0018
        /*0044*/ 	.byte	0x00, 0xf5, 0x21, 0x00


	//----- nvinfo : EIATTR_KPARAM_INFO
	.align		4
.L_2157:
        /*0048*/ 	.byte	0x04, 0x17
        /*004a*/ 	.short	(.L_2159 - .L_2158)
.L_2158:
        /*004c*/ 	.word	0x00000000
        /*0050*/ 	.short	0x0003
        /*0052*/ 	.short	0x0010
        /*0054*/ 	.byte	0x00, 0xf5, 0x21, 0x00


	//----- nvinfo : EIATTR_KPARAM_INFO
	.align		4
.L_2159:
        /*0058*/ 	.byte	0x04, 0x17
        /*005a*/ 	.short	(.L_2161 - .L_2160)
.L_2160:
        /*005c*/ 	.word	0x00000000
        /*0060*/ 	.short	0x0002
        /*0062*/ 	.short	0x0008
        /*0064*/ 	.byte	0x00, 0xf0, 0x11, 0x00


	//----- nvinfo : EIATTR_KPARAM_INFO
	.align		4
.L_2161:
        /*0068*/ 	.byte	0x04, 0x17
        /*006a*/ 	.short	(.L_2163 - .L_2162)
.L_2162:
        /*006c*/ 	.word	0x00000000
        /*0070*/ 	.short	0x0001
        /*0072*/ 	.short	0x0004
        /*0074*/ 	.byte	0x00, 0xf0, 0x11, 0x00


	//----- nvinfo : EIATTR_KPARAM_INFO
	.align		4
.L_2163:
        /*0078*/ 	.byte	0x04, 0x17
        /*007a*/ 	.short	(.L_2165 - .L_2164)
.L_2164:
        /*007c*/ 	.word	0x00000000
        /*0080*/ 	.short	0x0000
        /*0082*/ 	.short	0x0000
        /*0084*/ 	.byte	0x00, 0xf0, 0x11, 0x00


	//----- nvinfo : EIATTR_SPARSE_MMA_MASK
	.align		4
.L_2165:
        /*0088*/ 	.byte	0x03, 0x50
        /*008a*/ 	.short	0x0000


	//----- nvinfo : EIATTR_MAXREG_COUNT
	.align		4
        /*008c*/ 	.byte	0x03, 0x1b
        /*008e*/ 	.short	0x00ff


	//----- nvinfo : EIATTR_NUM_BARRIERS
	.align		4
        /*0090*/ 	.byte	0x02, 0x4c
        /*0092*/ 	.byte	0x01
	.zero		1


	//----- nvinfo : EIATTR_MERCURY_ISA_VERSION
	.align		4
        /*0094*/ 	.byte	0x03, 0x5f
        /*0096*/ 	.short	0x0101


	//----- nvinfo : EIATTR_COOP_GROUP_MASK_REGIDS
	.align		4
        /*0098*/ 	.byte	0x04, 0x29
        /*009a*/ 	.short	(.L_2167 - .L_2166)


	//   ....[0]....
.L_2166:
        /*009c*/ 	.word	0xffffffff


	//   ....[1]....
        /*00a0*/ 	.word	0xffffffff


	//   ....[2]....
        /*00a4*/ 	.word	0x05000017


	//   ....[3]....
        /*00a8*/ 	.word	0x05000017


	//----- nvinfo : EIATTR_COOP_GROUP_INSTR_OFFSETS
	.align		4
.L_2167:
        /*00ac*/ 	.byte	0x04, 0x28
        /*00ae*/ 	.short	(.L_2169 - .L_2168)


	//   ....[0]....
.L_2168:
        /*00b0*/ 	.word	0x00001590


	//   ....[1]....
        /*00b4*/ 	.word	0x000015e0


	//   ....[2]....
        /*00b8*/ 	.word	0x00002640


	//   ....[3]....
        /*00bc*/ 	.word	0x000026d0


	//----- nvinfo : EIATTR_VRC_CTA_INIT_COUNT
	.align		4
.L_2169:
        /*00c0*/ 	.byte	0x02, 0x4a
	.zero		1
	.zero		1


	//----- nvinfo : EIATTR_EXIT_INSTR_OFFSETS
	.align		4
        /*00c4*/ 	.byte	0x04, 0x1c
        /*00c6*/ 	.short	(.L_2171 - .L_2170)


	//   ....[0]....
.L_2170:
        /*00c8*/ 	.word	0x00000680


	//   ....[1]....
        /*00cc*/ 	.word	0x000025f0


	//----- nvinfo : EIATTR_MAX_THREADS
	.align		4
.L_2171:
        /*00d0*/ 	.byte	0x04, 0x05
        /*00d2*/ 	.short	(.L_2173 - .L_2172)
.L_2172:
        /*00d4*/ 	.word	0x00000080
        /*00d8*/ 	.word	0x00000001
        /*00dc*/ 	.word	0x00000001


	//----- nvinfo : EIATTR_CRS_STACK_SIZE
	.align		4
.L_2173:
        /*00e0*/ 	.byte	0x04, 0x1e
        /*00e2*/ 	.short	(.L_2175 - .L_2174)
.L_2174:
        /*00e4*/ 	.word	0x00000000


	//----- nvinfo : EIATTR_CBANK_PARAM_SIZE
	.align		4
.L_2175:
        /*00e8*/ 	.byte	0x03, 0x19
        /*00ea*/ 	.short	0x0030


	//----- nvinfo : EIATTR_PARAM_CBANK
	.align		4
        /*00ec*/ 	.byte	0x04, 0x0a
        /*00ee*/ 	.short	(.L_2177 - .L_2176)
	.align		4
.L_2176:
        /*00f0*/ 	.word	index@(.nv.constant0._Z9cuda_gemmIiLi128ELi16ELi1ELi1024ELi2ELi2ELi0EEviiiPT_S1_S1_ii)
        /*00f4*/ 	.short	0x0380
        /*00f6*/ 	.short	0x0030


	//----- nvinfo : EIATTR_SW_WAR
	.align		4
.L_2177:
        /*00f8*/ 	.byte	0x04, 0x36
        /*00fa*/ 	.short	(.L_2179 - .L_2178)
.L_2178:
        /*00fc*/ 	.word	0x00000008
.L_2179:


//--------------------- .nv.info._Z9cuda_gemmIiLi128ELi16ELi1ELi512ELi64ELi64ELi1EEviiiPT_S1_S1_ii --------------------------
	.section	.nv.info._Z9cuda_gemmIiLi128ELi16ELi1ELi512ELi64ELi64ELi1EEviiiPT_S1_S1_ii,"",@"SHT_CUDA_INFO"
	.sectionflags	@""
	.align	4


	//----- nvinfo : EIATTR_CUDA_API_VERSION
	.align		4
        /*0000*/ 	.byte	0x04, 0x37
        /*0002*/ 	.short	(.L_2181 - .L_2180)
.L_2180:
        /*0004*/ 	.word	0x00000082


	//----- nvinfo : EIATTR_KPARAM_INFO
	.align		4
.L_2181:
        /*0008*/ 	.byte	0x04, 0x17
        /*000a*/ 	.short	(.L_2183 - .L_2182)
.L_2182:
        /*000c*/ 	.word	0x00000000
        /*0010*/ 	.short	0x0007
        /*0012*/ 	.short	0x002c
        /*0014*/ 	.byte	0x00, 0xf0, 0x11, 0x00


	//----- nvinfo : EIATTR_KPARAM_INFO
	.align		4
.L_2183:
        /*0018*/ 	.byte	0x04, 0x17
        /*001a*/ 	.short	(.L_2185 - .L_2184)
.L_2184:
        /*001c*/ 	.word	0x00000000
        /*0020*/ 	.short	0x0006
        /*0022*/ 	.short	0x0028
        /*0024*/ 	.byte	0x00, 0xf0, 0x11, 0x00


	//----- nvinfo : EIATTR_KPARAM_INFO
	.align		4
.L_2185:
        /*0028*/ 	.byte	0x04, 0x17
        /*002a*/ 	.short	(.L_2187 - .L_2186)
.L_2186:
        /*002c*/ 	.word	0x00000000
        /*0030*/ 	.short	0x0005
        /*0032*/ 	.short	0x0020
        /*0034*/ 	.byte	0x00, 0xf5, 0x21, 0x00


	//----- nvinfo : EIATTR_KPARAM_INFO
	.align		4
.L_2187:
        /*0038*/ 	.byte	0x04, 0x17
        /*003a*/ 	.short	(.L_2189 - .L_2188)
.L_2188:
        /*003c*/ 	.word	0x00000000
        /*0040*/ 	.short	0x0004
        /*0042*/ 	.short	0x0018
        /*0044*/ 	.byte	0x00, 0xf5, 0x21, 0x00


	//----- nvinfo : EIATTR_KPARAM_INFO
	.align		4
.L_2189:
        /*0048*/ 	.byte	0x04, 0x17
        /*004a*/ 	.short	(.L_2191 - .L_2190)
.L_2190:
        /*004c*/ 	.word	0x00000000
        /*0050*/ 	.short	0x0003
        /*0052*/ 	.short	0x0010
        /*0054*/ 	.byte	0x00, 0xf5, 0x21, 0x00


	//----- nvinfo : EIATTR_KPARAM_INFO
	.align		4
.L_2191:
        /*0058*/ 	.byte	0x04, 0x17
        /*005a*/ 	.short	(.L_2193 - .L_2192)
.L_2192:
        /*005c*/ 	.word	0x00000000
        /*0060*/ 	.short	0x0002
        /*0062*/ 	.short	0x0008
        /*0064*/ 	.byte	0x00, 0xf0, 0x11, 0x00


	//----- nvinfo : EIATTR_KPARAM_INFO
	.align		4
.L_2193:
        /*0068*/ 	.byte	0x04, 0x17
        /*006a*/ 	.short	(.L_2195 - .L_2194)
.L_2194:
        /*006c*/ 	.word	0x00000000
        /*0070*/ 	.short	0x0001
        /*0072*/ 	.short	0x0004
        /*0074*/ 	.byte	0x00, 0xf0, 0x11, 0x00


	//----- nvinfo : EIATTR_KPARAM_INFO
	.align		4
.L_2195:
        /*0078*/ 	.byte	0x04, 0x17
        /*007a*/ 	.short	(.L_2197 - .L_2196)
.L_2196:
        /*007c*/ 	.word	0x00000000
        /*0080*/ 	.short	0x0000
        /*0082*/ 	.short	0x0000
        /*0084*/ 	.byte	0x00, 0xf0, 0x11, 0x00


	//----- nvinfo : EIATTR_SPARSE_MMA_MASK
	.align		4
.L_2197:
        /*0088*/ 	.byte	0x03, 0x50
        /*008a*/ 	.short	0x0000


	//----- nvinfo : EIATTR_MAXREG_COUNT
	.align		4
        /*008c*/ 	.byte	0x03, 0x1b
        /*008e*/ 	.short	0x00ff


	//----- nvinfo : EIATTR_NUM_BARRIERS
	.align		4
        /*0090*/ 	.byte	0x02, 0x4c
        /*0092*/ 	.byte	0x01
	.zero		1


	//----- nvinfo : EIATTR_MERCURY_ISA_VERSION
	.align		4
        /*0094*/ 	.byte	0x03, 0x5f
        /*0096*/ 	.short	0x0101


	//----- nvinfo : EIATTR_VRC_CTA_INIT_COUNT
	.align		4
        /*0098*/ 	.byte	0x02, 0x4a
	.zero		1
	.zero		1


	//----- nvinfo : EIATTR_EXIT_INSTR_OFFSETS
	.align		4
        /*009c*/ 	.byte	0x04, 0x1c
        /*009e*/ 	.short	(.L_2199 - .L_2198)


	//   ....[0]....
.L_2198:
        /*00a0*/ 	.word	0x00000550


	//   ....[1]....
        /*00a4*/ 	.word	0x00002080


	//----- nvinfo : EIATTR_MAX_THREADS
	.align		4
.L_2199:
        /*00a8*/ 	.byte	0x04, 0x05
        /*00aa*/ 	.short	(.L_2201 - .L_2200)
.L_2200:
        /*00ac*/ 	.word	0x00000080
        /*00b0*/ 	.word	0x00000001
        /*00b4*/ 	.word	0x00000001


	//----- nvinfo : EIATTR_CRS_STACK_SIZE
	.align		4
.L_2201:
        /*00b8*/ 	.byte	0x04, 0x1e
        /*00ba*/ 	.short	(.L_2203 - .L_2202)
.L_2202:
        /*00bc*/ 	.word	0x00000000


	//----- nvinfo : EIATTR_CBANK_PARAM_SIZE
	.align		4
.L_2203:
        /*00c0*/ 	.byte	0x03, 0x19
        /*00c2*/ 	.short	0x0030


	//----- nvinfo : EIATTR_PARAM_CBANK
	.align		4
        /*00c4*/ 	.byte	0x04, 0x0a
        /*00c6*/ 	.short	(.L_2205 - .L_2204)
	.align		4
.L_2204:
        /*00c8*/ 	.word	index@(.nv.constant0._Z9cuda_gemmIiLi128ELi16ELi1ELi512ELi64ELi64ELi1EEviiiPT_S1_S1_ii)
        /*00cc*/ 	.short	0x0380
        /*00ce*/ 	.short	0x0030


	//----- nvinfo : EIATTR_SW_WAR
	.align		4
.L_2205:
        /*00d0*/ 	.byte	0x04, 0x36
        /*00d2*/ 	.short	(.L_2207 - .L_2206)
.L_2206:
        /*00d4*/ 	.word	0x00000008
.L_2207:


//--------------------- .nv.info._Z9cuda_gemmIiLi128ELi16ELi1ELi512ELi64ELi64ELi0EEviiiPT_S1_S1_ii --------------------------
	.section	.nv.info._Z9cuda_gemmIiLi128ELi16ELi1ELi512ELi64ELi64ELi0EEviiiPT_S1_S1_ii,"",@"SHT_CUDA_INFO"
	.sectionflags	@""
	.align	4


	//----- nvinfo : EIATTR_CUDA_API_VERSION
	.align		4
        /*0000*/ 	.byte	0x04, 0x37
        /*0002*/ 	.short	(.L_2209 - .L_2208)
.L_2208:
        /*0004*/ 	.word	0x00000082


	//----- nvinfo : EIATTR_KPARAM_INFO
	.align		4
.L_2209:
        /*0008*/ 	.byte	0x04, 0x17
        /*000a*/ 	.short	(.L_2211 - .L_2210)
.L_2210:
        /*000c*/ 	.word	0x00000000
        /*0010*/ 	.short	0x0007
        /*0012*/ 	.short	0x002c
        /*0014*/ 	.byte	0x00, 0xf0, 0x11, 0x00


	//----- nvinfo : EIATTR_KPARAM_INFO
	.align		4
.L_2211:
        /*0018*/ 	.byte	0x04, 0x17
        /*001a*/ 	.short	(.L_2213 - .L_2212)
.L_2212:
        /*001c*/ 	.word	0x00000000
        /*0020*/ 	.short	0x0006
        /*0022*/ 	.short	0x0028
        /*0024*/ 	.byte	0x00, 0xf0, 0x11, 0x00


	//----- nvinfo : EIATTR_KPARAM_INFO
	.align		4
.L_2213:
        /*0028*/ 	.byte	0x04, 0x17
        /*002a*/ 	.short	(.L_2215 - .L_2214)
.L_2214:
        /*002c*/ 	.word	0x00000000
        /*0030*/ 	.short	0x0005
        /*0032*/ 	.short	0x0020
        /*0034*/ 	.byte	0x00, 0xf5, 0x21, 0x00


	//----- nvinfo : EIATTR_KPARAM_INFO
	.align		4
.L_2215:
        /*0038*/ 	.byte	0x04, 0x17
        /*003a*/ 	.short	(.L_2217 - .L_2216)
.L_2216:
        /*003c*/ 	.word	0x00000000
        /*0040*/ 	.short	0x0004
        /*0042*/ 	.short	0x0018
        /*0044*/ 	.byte	0x00, 0xf5, 0x21, 0x00


	//----- nvinfo : EIATTR_KPARAM_INFO
	.align		4
.L_2217:
        /*0048*/ 	.byte	0x04, 0x17
        /*004a*/ 	.short	(.L_2219 - .L_2218)
.L_2218:
        /*004c*/ 	.word	0x00000000
        /*0050*/ 	.short	0x0003
        /*0052*/ 	.short	0x0010
        /*0054*/ 	.byte	0x00, 0xf5, 0x21, 0x00


	//----- nvinfo : EIATTR_KPARAM_INFO
	.align		4
.L_2219:
        /*0058*/ 	.byte	0x04, 0x17
        /*005a*/ 	.short	(.L_2221 - .L_2220)
.L_2220:
        /*005c*/ 	.word	0x00000000
        /*0060*/ 	.short	0x0002
        /*0062*/ 	.short	0x0008
        /*0064*/ 	.byte	0x00, 0xf0, 0x11, 0x00


	//----- nvinfo : EIATTR_KPARAM_INFO
	.align		4
.L_2221:
        /*0068*/ 	.byte	0x04, 0x17
        /*006a*/ 	.short	(.L_2223 - .L_2222)
.L_2222:
        /*006c*/ 	.word	0x00000000
        /*0070*/ 	.short	0x0001
        /*0072*/ 	.short	0x0004
        /*0074*/ 	.byte	0x00, 0xf0, 0x11, 0x00


	//----- nvinfo : EIATTR_KPARAM_INFO
	.align		4
.L_2223:
        /*0078*/ 	.byte	0x04, 0x17
        /*007a*/ 	.short	(.L_2225 - .L_2224)
.L_2224:
        /*007c*/ 	.word	0x00000000
        /*0080*/ 	.short	0x0000
        /*0082*/ 	.short	0x0000
        /*0084*/ 	.byte	0x00, 0xf0, 0x11, 0x00


	//----- nvinfo : EIATTR_SPARSE_MMA_MASK
	.align		4
.L_2225:
        /*0088*/ 	.byte	0x03, 0x50
        /*008a*/ 	.short	0x0000


	//----- nvinfo : EIATTR_MAXREG_COUNT
	.align		4
        /*008c*/ 	.byte	0x03, 0x1b
        /*008e*/ 	.short	0x00ff


	//----- nvinfo : EIATTR_NUM_BARRIERS
	.align		4
        /*0090*/ 	.byte	0x02, 0x4c
        /*0092*/ 	.byte	0x01
	.zero		1


	//----- nvinfo : EIATTR_MERCURY_ISA_VERSION
	.align		4
        /*0094*/ 	.byte	0x03, 0x5f
        /*0096*/ 	.short	0x0101


	//----- nvinfo : EIATTR_COOP_GROUP_MASK_REGIDS
	.align		4
        /*0098*/ 	.byte	0x04, 0x29
        /*009a*/ 	.short	(.L_2227 - .L_2226)


	//   ....[0]....
.L_2226:
        /*009c*/ 	.word	0xffffffff


	//   ....[1]....
        /*00a0*/ 	.word	0xffffffff


	//   ....[2]....
        /*00a4*/ 	.word	0xffffffff


	//   ....[3]....
        /*00a8*/ 	.word	0xffffffff


	//   ....[4]....
        /*00ac*/ 	.word	0xffffffff


	//   ....[5]....
        /*00b0*/ 	.word	0xffffffff


	//   ....[6]....
        /*00b4*/ 	.word	0xffffffff


	//   ....[7]....
        /*00b8*/ 	.word	0xffffffff


	//   ....[8]....
        /*00bc*/ 	.word	0xffffffff


	//   ....[9]....
        /*00c0*/ 	.word	0xffffffff


	//   ....[10]....
        /*00c4*/ 	.word	0xffffffff


	//   ....[11]....
        /*00c8*/ 	.word	0xffffffff


	//   ....[12]....
        /*00cc*/ 	.word	0xffffffff


	//   ....[13]....
        /*00d0*/ 	.word	0xffffffff


	//   ....[14]....
        /*00d4*/ 	.word	0xffffffff


	//   ....[15]....
        /*00d8*/ 	.word	0xffffffff


	//   ....[16]....
        /*00dc*/ 	.word	0xffffffff


	//   ....[17]....
        /*00e0*/ 	.word	0xffffffff


	//   ....[18]....
        /*00e4*/ 	.word	0xffffffff


	//   ....[19]....
        /*00e8*/ 	.word	0xffffffff


	//   ....[20]....
        /*00ec*/ 	.word	0xffffffff


	//   ....[21]....
        /*00f0*/ 	.word	0xffffffff


	//   ....[22]....
        /*00f4*/ 	.word	0xffffffff


	//   ....[23]....
        /*00f8*/ 	.word	0xffffffff


	//   ....[24]....
        /*00fc*/ 	.word	0xffffffff


	//   ....[25]....
        /*0100*/ 	.word	0xffffffff


	//   ....[26]....
        /*0104*/ 	.word	0xffffffff


	//   ....[27]....
        /*0108*/ 	.word	0xffffffff


	//   ....[28]....
        /*010c*/ 	.word	0xffffffff


	//   ....[29]....
        /*0110*/ 	.word	0xffffffff


	//   ....[30]....
        /*0114*/ 	.word	0xffffffff


	//   ....[31]....
        /*0118*/ 	.word	0xffffffff


	//   ....[32]....
        /*011c*/ 	.word	0x05000071


	//   ....[33]....
        /*0120*/ 	.word	0x05000071


	//   ....[34]....
        /*0124*/ 	.word	0x05000071


	//   ....[35]....
        /*0128*/ 	.word	0x05000071


	//   ....[36]....
        /*012c*/ 	.word	0x05000071


	//   ....[37]....
        /*0130*/ 	.word	0x05000071


	//   ....[38]....
        /*0134*/ 	.word	0x05000071


	//   ....[39]....
        /*0138*/ 	.word	0x05000071


	//   ....[40]....
        /*013c*/ 	.word	0x05000071


	//   ....[41]....
        /*0140*/ 	.word	0x05000071


	//   ....[42]....
        /*0144*/ 	.word	0x05000071


	//   ....[43]....
        /*0148*/ 	.word	0x05000071


	//   ....[44]....
        /*014c*/ 	.word	0x05000071


	//   ....[45]....
        /*0150*/ 	.word	0x05000071


	//   ....[46]....
        /*0154*/ 	.word	0x05000071


	//   ....[47]....
        /*0158*/ 	.word	0x05000071


	//   ....[48]....
        /*015c*/ 	.word	0x05000071


	//   ....[49]....
        /*0160*/ 	.word	0x05000071


	//   ....[50]....
        /*0164*/ 	.word	0x05000071


	//   ....[51]....
        /*0168*/ 	.word	0x05000071


	//   ....[52]....
        /*016c*/ 	.word	0x05000071


	//   ....[53]....
        /*0170*/ 	.word	0x05000071


	//   ....[54]....
        /*0174*/ 	.word	0x05000071


	//   ....[55]....
        /*0178*/ 	.word	0x05000071


	//   ....[56]....
        /*017c*/ 	.word	0x05000071


	//   ....[57]....
        /*0180*/ 	.word	0x05000071


	//   ....[58]....
        /*0184*/ 	.word	0x05000071


	//   ....[59]....
        /*0188*/ 	.word	0x05000071


	//   ....[60]....
        /*018c*/ 	.word	0x05000071


	//   ....[61]....
        /*0190*/ 	.word	0x05000071


	//   ....[62]....
        /*0194*/ 	.word	0x05000071


	//   ....[63]....
        /*0198*/ 	.word	0x05000071


	//----- nvinfo : EIATTR_COOP_GROUP_INSTR_OFFSETS
	.align		4
.L_2227:
        /*019c*/ 	.byte	0x04, 0x28
        /*019e*/ 	.short	(.L_2229 - .L_2228)


	//   ....[0]....
.L_2228:
        /*01a0*/ 	.word	0x00005340


	//   ....[1]....
        /*01a4*/ 	.word	0x000053b0


	//   ....[2]....
        /*01a8*/ 	.word	0x00005420


	//   ....[3]....
        /*01ac*/ 	.word	0x00005490


	//   ....[4]....
        /*01b0*/ 	.word	0x00005500


	//   ....[5]....
        /*01b4*/ 	.word	0x00005580


	//   ....[6]....
        /*01b8*/ 	.word	0x00005600


	//   ....[7]....
        /*01bc*/ 	.word	0x00005680


	//   ....[8]....
        /*01c0*/ 	.word	0x00005700


	//   ....[9]....
        /*01c4*/ 	.word	0x00005780


	//   ....[10]....
        /*01c8*/ 	.word	0x00005800


	//   ....[11]....
        /*01cc*/ 	.word	0x00005880


	//   ....[12]....
        /*01d0*/ 	.word	0x00005900


	//   ....[13]....
        /*01d4*/ 	.word	0x00005980


	//   ....[14]....
        /*01d8*/ 	.word	0x00005a00


	//   ....[15]....
        /*01dc*/ 	.word	0x00005a80


	//   ....[16]....
        /*01e0*/ 	.word	0x00005b00


	//   ....[17]....
        /*01e4*/ 	.word	0x00005b80


	//   ....[18]....
        /*01e8*/ 	.word	0x00005c00


	//   ....[19]....
        /*01ec*/ 	.word	0x00005c80


	//   ....[20]....
        /*01f0*/ 	.word	0x00005d00


	//   ....[21]....
        /*01f4*/ 	.word	0x00005d80


	//   ....[22]....
        /*01f8*/ 	.word	0x00005e00


	//   ....[23]....
        /*01fc*/ 	.word	0x00005e80


	//   ....[24]....
        /*0200*/ 	.word	0x00005f00


	//   ....[25]....
        /*0204*/ 	.word	0x00005f80


	//   ....[26]....
        /*0208*/ 	.word	0x00006000


	//   ....[27]....
        /*020c*/ 	.word	0x00006080


	//   ....[28]....
        /*0210*/ 	.word	0x00006100


	//   ....[29]....
        /*0214*/ 	.word	0x00006180


	//   ....[30]....
        /*0218*/ 	.word	0x00006200


	//   ....[31]....
        /*021c*/ 	.word	0x00006280


	//   ....[32]....
        /*0220*/ 	.word	0x000073a0


	//   ....[33]....
        /*0224*/ 	.word	0x00007420


	//   ....[34]....
        /*0228*/ 	.word	0x000074a0


	//   ....[35]....
        /*022c*/ 	.word	0x00007520


	//   ....[36]....
        /*0230*/ 	.word	0x000075a0


	//   ....[37]....
        /*0234*/ 	.word	0x00007620


	//   ....[38]....
        /*0238*/ 	.word	0x000076a0


	//   ....[39]....
        /*023c*/ 	.word	0x00007720


	//   ....[40]....
        /*0240*/ 	.word	0x000077a0


	//   ....[41]....
        /*0244*/ 	.word	0x00007820


	//   ....[42]....
        /*0248*/ 	.word	0x000078a0


	//   ....[43]....
        /*024c*/ 	.word	0x00007920


	//   ....[44]....
        /*0250*/ 	.word	0x000079a0


	//   ....[45]....
        /*0254*/ 	.word	0x00007a20


	//   ....[46]....
        /*0258*/ 	.word	0x00007aa0


	//   ....[47]....
        /*025c*/ 	.word	0x00007b20


	//   ....[48]....
        /*0260*/ 	.word	0x00007ba0


	//   ....[49]....
        /*0264*/ 	.word	0x00007c20


	//   ....[50]....
        /*0268*/ 	.word	0x00007ca0


	//   ....[51]....
        /*026c*/ 	.word	0x00007d20


	//   ....[52]....
        /*0270*/ 	.word	0x00007da0


	//   ....[53]....
        /*0274*/ 	.word	0x00007e20


	//   ....[54]....
        /*0278*/ 	.word	0x00007ea0


	//   ....[55]....
        /*027c*/ 	.word	0x00007f20


	//   ....[56]....
        /*0280*/ 	.word	0x00007fa0


	//   ....[57]....
        /*0284*/ 	.word	0x00008020


	//   ....[58]....
        /*0288*/ 	.word	0x000080a0


	//   ....[59]....
        /*028c*/ 	.word	0x00008120


	//   ....[60]....
        /*0290*/ 	.word	0x000081a0


	//   ....[61]....
        /*0294*/ 	.word	0x00008220


	//   ....[62]....
        /*0298*/ 	.word	0x000082a0


	//   ....[63]....
        /*029c*/ 	.word	0x00008320


	//----- nvinfo : EIATTR_VRC_CTA_INIT_COUNT
	.align		4
.L_2229:
        /*02a0*/ 	.byte	0x02, 0x4a
	.zero		1
	.zero		1


	//----- nvinfo : EIATTR_EXIT_INSTR_OFFSETS
	.align		4
        /*02a4*/ 	.byte	0x04, 0x1c
        /*02a6*/ 	.short	(.L_2231 - .L_2230)


	//   ....[0]....
.L_2230:
        /*02a8*/ 	.word	0x00000680


	//   ....[1]....
        /*02ac*/ 	.word	0x00007350


	//----- nvinfo : EIATTR_MAX_THREADS
	.align		4
.L_2231:
        /*02b0*/ 	.byte	0x04, 0x05
        /*02b2*/ 	.short	(.L_2233 - .L_2232)
.L_2232:
        /*02b4*/ 	.word	0x00000080
        /*02b8*/ 	.word	0x00000001
        /*02bc*/ 	.word	0x00000001


	//----- nvinfo : EIATTR_CRS_STACK_SIZE
	.align		4
.L_2233:
        /*02c0*/ 	.byte	0x04, 0x1e
        /*02c2*/ 	.short	(.L_2235 - .L_2234)
.L_2234:
        /*02c4*/ 	.word	0x00000000


	//----- nvinfo : EIATTR_CBANK_PARAM_SIZE
	.align		4
.L_2235:
        /*02c8*/ 	.byte	0x03, 0x19
        /*02ca*/ 	.short	0x0030


	//----- nvinfo : EIATTR_PARAM_CBANK
	.align		4
        /*02cc*/ 	.byte	0x04, 0x0a
        /*02ce*/ 	.short	(.L_2237 - .L_2236)
	.align		4
.L_2236:
        /*02d0*/ 	.word	index@(.nv.constant0._Z9cuda_gemmIiLi128ELi16ELi1ELi512ELi64ELi64ELi0EEviiiPT_S1_S1_ii)
        /*02d4*/ 	.short	0x0380
        /*02d6*/ 	.short	0x0030


	//----- nvinfo : EIATTR_SW_WAR
	.align		4
.L_2237:
        /*02d8*/ 	.byte	0x04, 0x36
        /*02da*/ 	.short	(.L_2239 - .L_2238)
.L_2238:
        /*02dc*/ 	.word	0x00000008
.L_2239:


//--------------------- .nv.info._Z9cuda_gemmIiLi128ELi16ELi1ELi512ELi32ELi32ELi1EEviiiPT_S1_S1_ii --------------------------
	.section	.nv.info._Z9cuda_gemmIiLi128ELi16ELi1ELi512ELi32ELi32ELi1EEviiiPT_S1_S1_ii,"",@"SHT_CUDA_INFO"
	.sectionflags	@""
	.align	4


	//----- nvinfo : EIATTR_CUDA_API_VERSION
	.align		4
        /*0000*/ 	.byte	0x04, 0x37
        /*0002*/ 	.short	(.L_2241 - .L_2240)
.L_2240:
        /*0004*/ 	.word	0x00000082


	//----- nvinfo : EIATTR_KPARAM_INFO
	.align		4
.L_2241:
        /*0008*/ 	.byte	0x04, 0x17
        /*000a*/ 	.short	(.L_2243 - .L_2242)
.L_2242:
        /*000c*/ 	.word	0x00000000
        /*0010*/ 	.short	0x0007
        /*0012*/ 	.short	0x002c
        /*0014*/ 	.byte	0x00, 0xf0, 0x11, 0x00


	//----- nvinfo : EIATTR_KPARAM_INFO
	.align		4
.L_2243:
        /*0018*/ 	.byte	0x04, 0x17
        /*001a*/ 	.short	(.L_2245 - .L_2244)
.L_2244:
        /*001c*/ 	.word	0x00000000
        /*0020*/ 	.short	0x0006
        /*0022*/ 	.short	0x0028
        /*0024*/ 	.byte	0x00, 0xf0, 0x11, 0x00


	//----- nvinfo : EIATTR_KPARAM_INFO
	.align		4
.L_2245:
        /*0028*/ 	.byte	0x04, 0x17
        /*002a*/ 	.short	(.L_2247 - .L_2246)
.L_2246:
        /*002c*/ 	.word	0x00000000
        /*0030*/ 	.short	0x0005
        /*0032*/ 	.short	0x0020
        /*0034*/ 	.byte	0x00, 0xf5, 0x21, 0x00


	//----- nvinfo : EIATTR_KPARAM_INFO
	.align		4
.L_2247:
        /*0038*/ 	.byte	0x04, 0x17
        /*003a*/ 	.short	(.L_2249 - .L_2248)
.L_2248:
        /*003c*/ 	.word	0x00000000
        /*0040*/ 	.short	0x0004
        /*0042*/ 	.short	0x0018
        /*0044*/ 	.byte	0x00, 0xf5, 0x21, 0x00


	//----- nvinfo : EIATTR_KPARAM_INFO
	.align		4
.L_2249:
        /*0048*/ 	.byte	0x04, 0x17
        /*004a*/ 	.short	(.L_2251 - .L_2250)
.L_2250:
        /*004c*/ 	.word	0x00000000
        /*0050*/ 	.short	0x0003
        /*0052*/ 	.short	0x0010
        /*0054*/ 	.byte	0x00, 0xf5, 0x21, 0x00


	//----- nvinfo : EIATTR_KPARAM_INFO
	.align		4
.L_2251:
        /*0058*/ 	.byte	0x04, 0x17
        /*005a*/ 	.short	(.L_2253 - .L_2252)
.L_2252:
        /*005c*/ 	.word	0x00000000
        /*0060*/ 	.short	0x0002
        /*0062*/ 	.short	0x0008
        /*0064*/ 	.byte	0x00, 0xf0, 0x11, 0x00


	//----- nvinfo : EIATTR_KPARAM_INFO
	.align		4
.L_2253:
        /*0068*/ 	.byte	0x04, 0x17
        /*006a*/ 	.short	(.L_2255 - .L_2254)
.L_2254:
        /*006c*/ 	.word	0x00000000
        /*0070*/ 	.short	0x0001
        /*0072*/ 	.short	0x0004
        /*0074*/ 	.byte	0x00, 0xf0, 0x11, 0x00


	//----- nvinfo : EIATTR_KPARAM_INFO
	.align		4
.L_2255:
        /*0078*/ 	.byte	0x04, 0x17
        /*007a*/ 	.short	(.L_2257 - .L_2256)
.L_2256:
        /*007c*/ 	.word	0x00000000
        /*0080*/ 	.short	0x0000
        /*0082*/ 	.short	0x0000
        /*0084*/ 	.byte	0x00, 0xf0, 0x11, 0x00


	//----- nvinfo : EIATTR_SPARSE_MMA_MASK
	.align		4
.L_2257:
        /*0088*/ 	.byte	0x03, 0x50
        /*008a*/ 	.short	0x0000


	//----- nvinfo : EIATTR_MAXREG_COUNT
	.align		4
        /*008c*/ 	.byte	0x03, 0x1b
        /*008e*/ 	.short	0x00ff


	//----- nvinfo : EIATTR_NUM_BARRIERS
	.align		4
        /*0090*/ 	.byte	0x02, 0x4c
        /*0092*/ 	.byte	0x01
	.zero		1


	//----- nvinfo : EIATTR_MERCURY_ISA_VERSION
	.align		4
        /*0094*/ 	.byte	0x03, 0x5f
        /*0096*/ 	.short	0x0101


	//----- nvinfo : EIATTR_COOP_GROUP_MASK_REGIDS
	.align		4
        /*0098*/ 	.byte	0x04, 0x29
        /*009a*/ 	.short	(.L_2259 - .L_2258)


	//   ....[0]....
.L_2258:
        /*009c*/ 	.word	0xffffffff


	//   ....[1]....
        /*00a0*/ 	.word	0xffffffff


	//   ....[2]....
        /*00a4*/ 	.word	0xffffffff


	//   ....[3]....
        /*00a8*/ 	.word	0xffffffff


	//   ....[4]....
        /*00ac*/ 	.word	0xffffffff


	//   ....[5]....
        /*00b0*/ 	.word	0xffffffff


	//   ....[6]....
        /*00b4*/ 	.word	0xffffffff


	//   ....[7]....
        /*00b8*/ 	.word	0xffffffff


	//   ....[8]....
        /*00bc*/ 	.word	0xffffffff


	//   ....[9]....
        /*00c0*/ 	.word	0xffffffff


	//   ....[10]....
        /*00c4*/ 	.word	0xffffffff


	//   ....[11]....
        /*00c8*/ 	.word	0xffffffff


	//   ....[12]....
        /*00cc*/ 	.word	0xffffffff


	//   ....[13]....
        /*00d0*/ 	.word	0xffffffff


	//   ....[14]....
        /*00d4*/ 	.word	0xffffffff


	//   ....[15]....
        /*00d8*/ 	.word	0xffffffff


	//   ....[16]....
        /*00dc*/ 	.word	0xffffffff


	//   ....[17]....
        /*00e0*/ 	.word	0xffffffff


	//   ....[18]....
        /*00e4*/ 	.word	0xffffffff


	//   ....[19]....
        /*00e8*/ 	.word	0xffffffff


	//   ....[20]....
        /*00ec*/ 	.word	0xffffffff


	//   ....[21]....
        /*00f0*/ 	.word	0xffffffff


	//   ....[22]....
        /*00f4*/ 	.word	0xffffffff


	//   ....[23]....
        /*00f8*/ 	.word	0xffffffff


	//   ....[24]....
        /*00fc*/ 	.word	0xffffffff


	//   ....[25]....
        /*0100*/ 	.word	0xffffffff


	//   ....[26]....
        /*0104*/ 	.word	0xffffffff


	//   ....[27]....
        /*0108*/ 	.word	0xffffffff


	//   ....[28]....
        /*010c*/ 	.word	0xffffffff


	//   ....[29]....
        /*0110*/ 	.word	0xffffffff


	//   ....[30]....
        /*0114*/ 	.word	0xffffffff


	//   ....[31]....
        /*0118*/ 	.word	0xffffffff


	//   ....[32]....
        /*011c*/ 	.word	0x05000072


	//   ....[33]....
        /*0120*/ 	.word	0x05000072


	//   ....[34]....
        /*0124*/ 	.word	0x05000072


	//   ....[35]....
        /*0128*/ 	.word	0x05000072


	//   ....[36]....
        /*012c*/ 	.word	0x05000072


	//   ....[37]....
        /*0130*/ 	.word	0x05000072


	//   ....[38]....
        /*0134*/ 	.word	0x05000072


	//   ....[39]....
        /*0138*/ 	.word	0x05000072


	//   ....[40]....
        /*013c*/ 	.word	0x05000072


	//   ....[41]....
        /*0140*/ 	.word	0x05000072


	//   ....[42]....
        /*0144*/ 	.word	0x05000072


	//   ....[43]....
        /*0148*/ 	.word	0x05000072


	//   ....[44]....
        /*014c*/ 	.word	0x05000072


	//   ....[45]....
        /*0150*/ 	.word	0x05000072


	//   ....[46]....
        /*0154*/ 	.word	0x05000072


	//   ....[47]....
        /*0158*/ 	.word	0x05000072


	//   ....[48]....
        /*015c*/ 	.word	0x05000072


	//   ....[49]....
        /*0160*/ 	.word	0x05000072


	//   ....[50]....
        /*0164*/ 	.word	0x05000072


	//   ....[51]....
        /*0168*/ 	.word	0x05000072


	//   ....[52]....
        /*016c*/ 	.word	0x05000072


	//   ....[53]....
        /*0170*/ 	.word	0x05000072


	//   ....[54]....
        /*0174*/ 	.word	0x05000072


	//   ....[55]....
        /*0178*/ 	.word	0x05000072


	//   ....[56]....
        /*017c*/ 	.word	0x05000072


	//   ....[57]....
        /*0180*/ 	.word	0x05000072


	//   ....[58]....
        /*0184*/ 	.word	0x05000072


	//   ....[59]....
        /*0188*/ 	.word	0x05000072


	//   ....[60]....
        /*018c*/ 	.word	0x05000072


	//   ....[61]....
        /*0190*/ 	.word	0x05000072


	//   ....[62]....
        /*0194*/ 	.word	0x05000072


	//   ....[63]....
        /*0198*/ 	.word	0x05000072


	//----- nvinfo : EIATTR_COOP_GROUP_INSTR_OFFSETS
	.align		4
.L_2259:
        /*019c*/ 	.byte	0x04, 0x28
        /*019e*/ 	.short	(.L_2261 - .L_2260)


	//   ....[0]....
.L_2260:
        /*01a0*/ 	.word	0x000018d0


	//   ....[1]....
        /*01a4*/ 	.word	0x000018e0


	//   ....[2]....
        /*01a8*/ 	.word	0x000018f0


	//   ....[3]....
        /*01ac*/ 	.word	0x00001900


	//   ....[4]....
        /*01b0*/ 	.word	0x00001910


	//   ....[5]....
        /*01b4*/ 	.word	0x00001920


	//   ....[6]....
        /*01b8*/ 	.word	0x00001950


	//   ....[7]....
        /*01bc*/ 	.word	0x00001970


	//   ....[8]....
        /*01c0*/ 	.word	0x00001990


	//   ....[9]....
        /*01c4*/ 	.word	0x000019b0


	//   ....[10]....
        /*01c8*/ 	.word	0x000019d0


	//   ....[11]....
        /*01cc*/ 	.word	0x000019f0


	//   ....[12]....
        /*01d0*/ 	.word	0x00001a10


	//   ....[13]....
        /*01d4*/ 	.word	0x00001a30


	//   ....[14]....
        /*01d8*/ 	.word	0x00001a50


	//   ....[15]....
        /*01dc*/ 	.word	0x00001a70


	//   ....[16]....
        /*01e0*/ 	.word	0x00001a90


	//   ....[17]....
        /*01e4*/ 	.word	0x00001ab0


	//   ....[18]....
        /*01e8*/ 	.word	0x00001ad0


	//   ....[19]....
        /*01ec*/ 	.word	0x00001af0


	//   ....[20]....
        /*01f0*/ 	.word	0x00001b10


	//   ....[21]....
        /*01f4*/ 	.word	0x00001b30


	//   ....[22]....
        /*01f8*/ 	.word	0x00001b50


	//   ....[23]....
        /*01fc*/ 	.word	0x00001b70


	//   ....[24]....
        /*0200*/ 	.word	0x00001b90


	//   ....[25]....
        /*0204*/ 	.word	0x00001bb0


	//   ....[26]....
        /*0208*/ 	.word	0x00001bd0


	//   ....[27]....
        /*020c*/ 	.word	0x00001bf0


	//   ....[28]....
        /*0210*/ 	.word	0x00001c10


	//   ....[29]....
        /*0214*/ 	.word	0x00001c30


	//   ....[30]....
        /*0218*/ 	.word	0x00001c50


	//   ....[31]....
        /*021c*/ 	.word	0x00001c70


	//   ....[32]....
        /*0220*/ 	.word	0x000020f0


	//   ....[33]....
        /*0224*/ 	.word	0x00002170


	//   ....[34]....
        /*0228*/ 	.word	0x000021d0


	//   ....[35]....
        /*022c*/ 	.word	0x00002220


	//   ....[36]....
        /*0230*/ 	.word	0x00002280


	//   ....[37]....
        /*0234*/ 	.word	0x000022d0


	//   ....[38]....
        /*0238*/ 	.word	0x00002330


	//   ....[39]....
        /*023c*/ 	.word	0x00002390


	//   ....[40]....
        /*0240*/ 	.word	0x000023f0


	//   ....[41]....
        /*0244*/ 	.word	0x00002450


	//   ....[42]....
        /*0248*/ 	.word	0x000024a0


	//   ....[43]....
        /*024c*/ 	.word	0x00002500


	//   ....[44]....
        /*0250*/ 	.word	0x00002560


	//   ....[45]....
        /*0254*/ 	.word	0x000025c0


	//   ....[46]....
        /*0258*/ 	.word	0x00002620


	//   ....[47]....
        /*025c*/ 	.word	0x00002670


	//   ....[48]....
        /*0260*/ 	.word	0x000026d0


	//   ....[49]....
        /*0264*/ 	.word	0x00002720


	//   ....[50]....
        /*0268*/ 	.word	0x00002780


	//   ....[51]....
        /*026c*/ 	.word	0x000027e0


	//   ....[52]....
        /*0270*/ 	.word	0x00002840


	//   ....[53]....
        /*0274*/ 	.word	0x000028a0


	//   ....[54]....
        /*0278*/ 	.word	0x000028f0


	//   ....[55]....
        /*027c*/ 	.word	0x00002950


	//   ....[56]....
        /*0280*/ 	.word	0x000029b0


	//   ....[57]....
        /*0284*/ 	.word	0x00002a10


	//   ....[58]....
        /*0288*/ 	.word	0x00002a70


	//   ....[59]....
        /*028c*/ 	.word	0x00002ac0


	//   ....[60]....
        /*0290*/ 	.word	0x00002b20


	//   ....[61]....
        /*0294*/ 	.word	0x00002b70


	//   ....[62]....
        /*0298*/ 	.word	0x00002bd0


	//   ....[63]....
        /*029c*/ 	.word	0x00002c30


	//----- nvinfo : EIATTR_VRC_CTA_INIT_COUNT
	.align		4
.L_2261:
        /*02a0*/ 	.byte	0x02, 0x4a
	.zero		1
	.zero		1


	//----- nvinfo : EIATTR_EXIT_INSTR_OFFSETS
	.align		4
        /*02a4*/ 	.byte	0x04, 0x1c
        /*02a6*/ 	.short	(.L_2263 - .L_2262)


	//   ....[0]....
.L_2262:
        /*02a8*/ 	.word	0x00000540


	//   ....[1]....
        /*02ac*/ 	.word	0x00002090


	//----- nvinfo : EIATTR_MAX_THREADS
	.align		4
.L_2263:
        /*02b0*/ 	.byte	0x04, 0x05
        /*02b2*/ 	.short	(.L_2265 - .L_2264)
.L_2264:
        /*02b4*/ 	.word	0x00000080
        /*02b8*/ 	.word	0x00000001
        /*02bc*/ 	.word	0x00000001


	//----- nvinfo : EIATTR_CRS_STACK_SIZE
	.align		4
.L_2265:
        /*02c0*/ 	.byte	0x04, 0x1e
        /*02c2*/ 	.short	(.L_2267 - .L_2266)
.L_2266:
        /*02c4*/ 	.word	0x00000000


	//----- nvinfo : EIATTR_CBANK_PARAM_SIZE
	.align		4
.L_2267:
        /*02c8*/ 	.byte	0x03, 0x19
        /*02ca*/ 	.short	0x0030


	//----- nvinfo : EIATTR_PARAM_CBANK
	.align		4
        /*02cc*/ 	.byte	0x04, 0x0a
        /*02ce*/ 	.short	(.L_2269 - .L_2268)
	.align		4
.L_2268:
        /*02d0*/ 	.word	index@(.nv.constant0._Z9cuda_gemmIiLi128ELi16ELi1ELi512ELi32ELi32ELi1EEviiiPT_S1_S1_ii)
        /*02d4*/ 	.short	0x0380
        /*02d6*/ 	.short	0x0030


	//----- nvinfo : EIATTR_SW_WAR
	.align		4
.L_2269:
        /*02d8*/ 	.byte	0x04, 0x36
        /*02da*/ 	.short	(.L_2271 - .L_2270)
.L_2270:
        /*02dc*/ 	.word	0x00000008
.L_2271:


//--------------------- .nv.info._Z9cuda_gemmIiLi128ELi16ELi1ELi512ELi32ELi32ELi0EEviiiPT_S1_S1_ii --------------------------
	.section	.nv.info._Z9cuda_gemmIiLi128ELi16ELi1ELi512ELi32ELi32ELi0EEviiiPT_S1_S1_ii,"",@"SHT_CUDA_INFO"
	.sectionflags	@""
	.align	4


	//----- nvinfo : EIATTR_CUDA_API_VERSION
	.align		4
        /*0000*/ 	.byte	0x04, 0x37
        /*0002*/ 	.short	(.L_2273 - .L_2272)
.L_2272:
        /*0004*/ 	.word	0x00000082


	//----- nvinfo : EIATTR_KPARAM_INFO
	.align		4
.L_2273:
        /*0008*/ 	.byte	0x04, 0x17
        /*000a*/ 	.short	(.L_2275 - .L_2274)
.L_2274:
        /*000c*/ 	.word	0x00000000
        /*0010*/ 	.short	0x0007
        /*0012*/ 	.short	0x002c
        /*0014*/ 	.byte	0x00, 0xf0, 0x11, 0x00


	//----- nvinfo : EIATTR_KPARAM_INFO
	.align		4
.L_2275:
        /*0018*/ 	.byte	0x04, 0x17
        /*001a*/ 	.short	(.L_2277 - .L_2276)
.L_2276:
        /*001c*/ 	.word	0x00000000
        /*0020*/ 	.short	0x0006
        /*0022*/ 	.short	0x0028
        /*0024*/ 	.byte	0x00, 0xf0, 0x11, 0x00


	//----- nvinfo : EIATTR_KPARAM_INFO
	.align		4
.L_2277:
        /*0028*/ 	.byte	0x04, 0x17
        /*002a*/ 	.short	(.L_2279 - .L_2278)
.L_2278:
        /*002c*/ 	.word	0x00000000
        /*0030*/ 	.short	0x0005
        /*0032*/ 	.short	0x0020
        /*0034*/ 	.byte	0x00, 0xf5, 0x21, 0x00


	//----- nvinfo : EIATTR_KPARAM_INFO
	.align		4
.L_2279:
        /*0038*/ 	.byte	0x04, 0x17
        /*003a*/ 	.short	(.L_2281 - .L_2280)
.L_2280:
        /*003c*/ 	.word	0x00000000
        /*0040*/ 	.short	0x0004
        /*0042*/ 	.short	0x0018
        /*0044*/ 	.byte	0x00, 0xf5, 0x21, 0x00


	//----- nvinfo : EIATTR_KPARAM_INFO
	.align		4
.L_2281:
        /*0048*/ 	.byte	0x04, 0x17
        /*004a*/ 	.short	(.L_2283 - .L_2282)
.L_2282:
        /*004c*/ 	.word	0x00000000
        /*0050*/ 	.short	0x0003
        /*0052*/ 	.short	0x0010
        /*0054*/ 	.byte	0x00, 0xf5, 0x21, 0x00


	//----- nvinfo : EIATTR_KPARAM_INFO
	.align		4
.L_2283:
        /*0058*/ 	.byte	0x04, 0x17
        /*005a*/ 	.short	(.L_2285 - .L_2284)
.L_2284:
        /*005c*/ 	.word	0x00000000
        /*0060*/ 	.short	0x0002
        /*0062*/ 	.short	0x0008
        /*0064*/ 	.byte	0x00, 0xf0, 0x11, 0x00


	//----- nvinfo : EIATTR_KPARAM_INFO
	.align		4
.L_2285:
        /*0068*/ 	.byte	0x04, 0x17
        /*006a*/ 	.short	(.L_2287 - .L_2286)
.L_2286:
        /*006c*/ 	.word	0x00000000
        /*0070*/ 	.short	0x0001
        /*0072*/ 	.short	0x0004
        /*0074*/ 	.byte	0x00, 0xf0, 0x11, 0x00


	//----- nvinfo : EIATTR_KPARAM_INFO
	.align		4
.L_2287:
        /*0078*/ 	.byte	0x04, 0x17
        /*007a*/ 	.short	(.L_2289 - .L_2288)
.L_2288:
        /*007c*/ 	.word	0x00000000
        /*0080*/ 	.short	0x0000
        /*0082*/ 	.short	0x0000
        /*0084*/ 	.byte	0x00, 0xf0, 0x11, 0x00


	//----- nvinfo : EIATTR_SPARSE_MMA_MASK
	.align		4
.L_2289:
        /*0088*/ 	.byte	0x03, 0x50
        /*008a*/ 	.short	0x0000


	//----- nvinfo : EIATTR_MAXREG_COUNT
	.align		4
        /*008c*/ 	.byte	0x03, 0x1b
        /*008e*/ 	.short	0x00ff


	//----- nvinfo : EIATTR_NUM_BARRIERS
	.align		4
        /*0090*/ 	.byte	0x02, 0x4c
        /*0092*/ 	.byte	0x01
	.zero		1


	//----- nvinfo : EIATTR_MERCURY_ISA_VERSION
	.align		4
        /*0094*/ 	.byte	0x03, 0x5f
        /*0096*/ 	.short	0x0101


	//----- nvinfo : EIATTR_COOP_GROUP_MASK_REGIDS
	.align		4
        /*0098*/ 	.byte	0x04, 0x29
        /*009a*/ 	.short	(.L_2291 - .L_2290)


	//   ....[0]....
.L_2290:
        /*009c*/ 	.word	0xffffffff


	//   ....[1]....
        /*00a0*/ 	.word	0xffffffff


	//   ....[2]....
        /*00a4*/ 	.word	0xffffffff


	//   ....[3]....
        /*00a8*/ 	.word	0xffffffff


	//   ....[4]....
        /*00ac*/ 	.word	0xffffffff


	//   ....[5]....
        /*00b0*/ 	.word	0xffffffff


	//   ....[6]....
        /*00b4*/ 	.word	0xffffffff


	//   ....[7]....
        /*00b8*/ 	.word	0xffffffff


	//   ....[8]....
        /*00bc*/ 	.word	0xffffffff


	//   ....[9]....
        /*00c0*/ 	.word	0xffffffff


	//   ....[10]....
        /*00c4*/ 	.word	0xffffffff


	//   ....[11]....
        /*00c8*/ 	.word	0xffffffff


	//   ....[12]....
        /*00cc*/ 	.word	0xffffffff


	//   ....[13]....
        /*00d0*/ 	.word	0xffffffff


	//   ....[14]....
        /*00d4*/ 	.word	0xffffffff


	//   ....[15]....
        /*00d8*/ 	.word	0xffffffff


	//   ....[16]....
        /*00dc*/ 	.word	0xffffffff


	//   ....[17]....
        /*00e0*/ 	.word	0xffffffff


	//   ....[18]....
        /*00e4*/ 	.word	0xffffffff


	//   ....[19]....
        /*00e8*/ 	.word	0xffffffff


	//   ....[20]....
        /*00ec*/ 	.word	0xffffffff


	//   ....[21]....
        /*00f0*/ 	.word	0xffffffff


	//   ....[22]....
        /*00f4*/ 	.word	0xffffffff


	//   ....[23]....
        /*00f8*/ 	.word	0xffffffff


	//   ....[24]....
        /*00fc*/ 	.word	0xffffffff


	//   ....[25]....
        /*0100*/ 	.word	0xffffffff


	//   ....[26]....
        /*0104*/ 	.word	0xffffffff


	//   ....[27]....
        /*0108*/ 	.word	0xffffffff


	//   ....[28]....
        /*010c*/ 	.word	0xffffffff


	//   ....[29]....
        /*0110*/ 	.word	0xffffffff


	//   ....[30]....
        /*0114*/ 	.word	0xffffffff


	//   ....[31]....
        /*0118*/ 	.word	0xffffffff


	//   ....[32]....
        /*011c*/ 	.word	0x05000092


	//   ....[33]....
        /*0120*/ 	.word	0x05000092


	//   ....[34]....
        /*0124*/ 	.word	0x05000092


	//   ....[35]....
        /*0128*/ 	.word	0x05000092


	//   ....[36]....
        /*012c*/ 	.word	0x05000092


	//   ....[37]....
        /*0130*/ 	.word	0x05000092


	//   ....[38]....
        /*0134*/ 	.word	0x05000092


	//   ....[39]....
        /*0138*/ 	.word	0x05000092


	//   ....[40]....
        /*013c*/ 	.word	0x05000092


	//   ....[41]....
        /*0140*/ 	.word	0x05000092


	//   ....[42]....
        /*0144*/ 	.word	0x05000092


	//   ....[43]....
        /*0148*/ 	.word	0x05000092


	//   ....[44]....
        /*014c*/ 	.word	0x05000092


	//   ....[45]....
        /*0150*/ 	.word	0x05000092


	//   ....[46]....
        /*0154*/ 	.word	0x05000092


	//   ....[47]....
        /*0158*/ 	.word	0x05000092


	//   ....[48]....
        /*015c*/ 	.word	0x05000092


	//   ....[49]....
        /*0160*/ 	.word	0x05000092


	//   ....[50]....
        /*0164*/ 	.word	0x05000092


	//   ....[51]....
        /*0168*/ 	.word	0x05000092


	//   ....[52]....
        /*016c*/ 	.word	0x05000092


	//   ....[53]....
        /*0170*/ 	.word	0x05000092


	//   ....[54]....
        /*0174*/ 	.word	0x05000092


	//   ....[55]....
        /*0178*/ 	.word	0x05000092


	//   ....[56]....
        /*017c*/ 	.word	0x05000092


	//   ....[57]....
        /*0180*/ 	.word	0x05000092


	//   ....[58]....
        /*0184*/ 	.word	0x05000092


	//   ....[59]....
        /*0188*/ 	.word	0x05000092


	//   ....[60]....
        /*018c*/ 	.word	0x05000092


	//   ....[61]....
        /*0190*/ 	.word	0x05000092


	//   ....[62]....
        /*0194*/ 	.word	0x05000092


	//   ....[63]....
        /*0198*/ 	.word	0x05000092


	//----- nvinfo : EIATTR_COOP_GROUP_INSTR_OFFSETS
	.align		4
.L_2291:
        /*019c*/ 	.byte	0x04, 0x28
        /*019e*/ 	.short	(.L_2293 - .L_2292)


	//   ....[0]....
.L_2292:
        /*01a0*/ 	.word	0x00003380


	//   ....[1]....
        /*01a4*/ 	.word	0x000033e0


	//   ....[2]....
        /*01a8*/ 	.word	0x00003440


	//   ....[3]....
        /*01ac*/ 	.word	0x000034a0


	//   ....[4]....
        /*01b0*/ 	.word	0x00003500


	//   ....[5]....
        /*01b4*/ 	.word	0x00003560


	//   ....[6]....
        /*01b8*/ 	.word	0x000035c0


	//   ....[7]....
        /*01bc*/ 	.word	0x00003620


	//   ....[8]....
        /*01c0*/ 	.word	0x00003680


	//   ....[9]....
        /*01c4*/ 	.word	0x000036e0


	//   ....[10]....
        /*01c8*/ 	.word	0x00003740


	//   ....[11]....
        /*01cc*/ 	.word	0x000037a0


	//   ....[12]....
        /*01d0*/ 	.word	0x00003800


	//   ....[13]....
        /*01d4*/ 	.word	0x00003860


	//   ....[14]....
        /*01d8*/ 	.word	0x000038c0


	//   ....[15]....
        /*01dc*/ 	.word	0x00003920


	//   ....[16]....
        /*01e0*/ 	.word	0x00003980


	//   ....[17]....
        /*01e4*/ 	.word	0x000039e0


	//   ....[18]....
        /*01e8*/ 	.word	0x00003a40


	//   ....[19]....
        /*01ec*/ 	.word	0x00003aa0


	//   ....[20]....
        /*01f0*/ 	.word	0x00003b00


	//   ....[21]....
        /*01f4*/ 	.word	0x00003b60


	//   ....[22]....
        /*01f8*/ 	.word	0x00003bc0


	//   ....[23]....
        /*01fc*/ 	.word	0x00003c20


	//   ....[24]....
        /*0200*/ 	.word	0x00003c80


	//   ....[25]....
        /*0204*/ 	.word	0x00003ce0


	//   ....[26]....
        /*0208*/ 	.word	0x00003d40


	//   ....[27]....
        /*020c*/ 	.word	0x00003da0


	//   ....[28]....
        /*0210*/ 	.word	0x00003e00


	//   ....[29]....
        /*0214*/ 	.word	0x00003e60


	//   ....[30]....
        /*0218*/ 	.word	0x00003ec0


	//   ....[31]....
        /*021c*/ 	.word	0x00003f20


	//   ....[32]....
        /*0220*/ 	.word	0x00005780


	//   ....[33]....
        /*0224*/ 	.word	0x00005800


	//   ....[34]....
        /*0228*/ 	.word	0x00005880


	//   ....[35]....
        /*022c*/ 	.word	0x00005900


	//   ....[36]....
        /*0230*/ 	.word	0x00005980


	//   ....[37]....
        /*0234*/ 	.word	0x00005a00


	//   ....[38]....
        /*0238*/ 	.word	0x00005a80


	//   ....[39]....
        /*023c*/ 	.word	0x00005b00


	//   ....[40]....
        /*0240*/ 	.word	0x00005b80


	//   ....[41]....
        /*0244*/ 	.word	0x00005c00


	//   ....[42]....
        /*0248*/ 	.word	0x00005c80


	//   ....[43]....
        /*024c*/ 	.word	0x00005d00


	//   ....[44]....
        /*0250*/ 	.word	0x00005d80


	//   ....[45]....
        /*0254*/ 	.word	0x00005e00


	//   ....[46]....
        /*0258*/ 	.word	0x00005e80


	//   ....[47]....
        /*025c*/ 	.word	0x00005f00


	//   ....[48]....
        /*0260*/ 	.word	0x00005f80


	//   ....[49]....
        /*0264*/ 	.word	0x00006000


	//   ....[50]....
        /*0268*/ 	.word	0x00006080


	//   ....[51]....
        /*026c*/ 	.word	0x00006100


	//   ....[52]....
        /*0270*/ 	.word	0x00006180


	//   ....[53]....
        /*0274*/ 	.word	0x00006200


	//   ....[54]....
        /*0278*/ 	.word	0x00006280


	//   ....[55]....
        /*027c*/ 	.word	0x00006300


	//   ....[56]....
        /*0280*/ 	.word	0x00006380


	//   ....[57]....
        /*0284*/ 	.word	0x00006400


	//   ....[58]....
        /*0288*/ 	.word	0x00006480


	//   ....[59]....
        /*028c*/ 	.word	0x00006500


	//   ....[60]....
        /*0290*/ 	.word	0x00006580


	//   ....[61]....
        /*0294*/ 	.word	0x00006600


	//   ....[62]....
        /*0298*/ 	.word	0x00006680


	//   ....[63]....
        /*029c*/ 	.word	0x00006700


	//----- nvinfo : EIATTR_VRC_CTA_INIT_COUNT
	.align		4
.L_2293:
        /*02a0*/ 	.byte	0x02, 0x4a
	.zero		1
	.zero		1


	//----- nvinfo : EIATTR_EXIT_INSTR_OFFSETS
	.align		4
        /*02a4*/ 	.byte	0x04, 0x1c
        /*02a6*/ 	.short	(.L_2295 - .L_2294)


	//   ....[0]....
.L_2294:
        /*02a8*/ 	.word	0x00000640


	//   ....[1]....
        /*02ac*/ 	.word	0x00005730


	//----- nvinfo : EIATTR_MAX_THREADS
	.align		4
.L_2295:
        /*02b0*/ 	.byte	0x04, 0x05
        /*02b2*/ 	.short	(.L_2297 - .L_2296)
.L_2296:
        /*02b4*/ 	.word	0x00000080
        /*02b8*/ 	.word	0x00000001
        /*02bc*/ 	.word	0x00000001


	//----- nvinfo : EIATTR_CRS_STACK_SIZE
	.align		4
.L_2297:
        /*02c0*/ 	.byte	0x04, 0x1e
        /*02c2*/ 	.short	(.L_2299 - .L_2298)
.L_2298:
        /*02c4*/ 	.word	0x00000000


	//----- nvinfo : EIATTR_CBANK_PARAM_SIZE
	.align		4
.L_2299:
        /*02c8*/ 	.byte	0x03, 0x19
        /*02ca*/ 	.short	0x0030


	//----- nvinfo : EIATTR_PARAM_CBANK
	.align		4
        /*02cc*/ 	.byte	0x04, 0x0a
        /*02ce*/ 	.short	(.L_2301 - .L_2300)
	.align		4
.L_2300:
        /*02d0*/ 	.word	index@(.nv.constant0._Z9cuda_gemmIiLi128ELi16ELi1ELi512ELi32ELi32ELi0EEviiiPT_S1_S1_ii)
        /*02d4*/ 	.short	0x0380
        /*02d6*/ 	.short	0x0030


	//----- nvinfo : EIATTR_SW_WAR
	.align		4
.L_2301:
        /*02d8*/ 	.byte	0x04, 0x36
        /*02da*/ 	.short	(.L_2303 - .L_2302)
.L_2302:
        /*02dc*/ 	.word	0x00000008
.L_2303:


//--------------------- .nv.info._Z9cuda_gemmIiLi128ELi16ELi1ELi512ELi16ELi16ELi1EEviiiPT_S1_S1_ii --------------------------
	.section	.nv.info._Z9cuda_gemmIiLi128ELi16ELi1ELi512ELi16ELi16ELi1EEviiiPT_S1_S1_ii,"",@"SHT_CUDA_INFO"
	.sectionflags	@""
	.align	4


	//----- nvinfo : EIATTR_CUDA_API_VERSION
	.align		4
        /*0000*/ 	.byte	0x04, 0x37
        /*0002*/ 	.short	(.L_2305 - .L_2304)
.L_2304:
        /*0004*/ 	.word	0x00000082


	//----- nvinfo : EIATTR_KPARAM_INFO
	.align		4
.L_2305:
        /*0008*/ 	.byte	0x04, 0x17
        /*000a*/ 	.short	(.L_2307 - .L_2306)
.L_2306:
        /*000c*/ 	.word	0x00000000
        /*0010*/ 	.short	0x0007
        /*0012*/ 	.short	0x002c
        /*0014*/ 	.byte	0x00, 0xf0, 0x11, 0x00


	//----- nvinfo : EIATTR_KPARAM_INFO
	.align		4
.L_2307:
        /*0018*/ 	.byte	0x04, 0x17
        /*001a*/ 	.short	(.L_2309 - .L_2308)
.L_2308:
        /*001c*/ 	.word	0x00000000
        /*0020*/ 	.short	0x0006
        /*0022*/ 	.short	0x0028
        /*0024*/ 	.byte	0x00, 0xf0, 0x11, 0x00


	//----- nvinfo : EIATTR_KPARAM_INFO
	.align		4
.L_2309:
        /*0028*/ 	.byte	0x04, 0x17
        /*002a*/ 	.short	(.L_2311 - .L_2310)
.L_2310:
        /*002c*/ 	.word	0x00000000
        /*0030*/ 	.short	0x0005
        /*0032*/ 	.short	0x0020
        /*0034*/ 	.byte	0x00, 0xf5, 0x21, 0x00


	//----- nvinfo : EIATTR_KPARAM_INFO
	.align		4
.L_2311:
        /*0038*/ 	.byte	0x04, 0x17
        /*003a*/ 	.short	(.L_2313 - .L_2312)
.L_2312:
        /*003c*/ 	.word	0x00000000
        /*0040*/ 	.short	0x0004
        /*0042*/ 	.short	0x0018
        /*0044*/ 	.byte	0x00, 0xf5, 0x21, 0x00


	//----- nvinfo : EIATTR_KPARAM_INFO
	.align		4
.L_2313:
        /*0048*/ 	.byte	0x04, 0x17
        /*004a*/ 	.short	(.L_2315 - .L_2314)
.L_2314:
        /*004c*/ 	.word	0x00000000
        /*0050*/ 	.short	0x0003
        /*0052*/ 	.short	0x0010
        /*0054*/ 	.byte	0x00, 0xf5, 0x21, 0x00


	//----- nvinfo : EIATTR_KPARAM_INFO
	.align		4
.L_2315:
        /*0058*/ 	.byte	0x04, 0x17
        /*005a*/ 	.short	(.L_2317 - .L_2316)
.L_2316:
        /*005c*/ 	.word	0x00000000
        /*0060*/ 	.short	0x0002
        /*0062*/ 	.short	0x0008
        /*0064*/ 	.byte	0x00, 0xf0, 0x11, 0x00


	//----- nvinfo : EIATTR_KPARAM_INFO
	.align		4
.L_2317:
        /*0068*/ 	.byte	0x04, 0x17
        /*006a*/ 	.short	(.L_2319 - .L_2318)
.L_2318:
        /*006c*/ 	.word	0x00000000
        /*0070*/ 	.short	0x0001
        /*0072*/ 	.short	0x0004
        /*0074*/ 	.byte	0x00, 0xf0, 0x11, 0x00


	//----- nvinfo : EIATTR_KPARAM_INFO
	.align		4
.L_2319:
        /*0078*/ 	.byte	0x04, 0x17
        /*007a*/ 	.short	(.L_2321 - .L_2320)
.L_2320:
        /*007c*/ 	.word	0x00000000
        /*0080*/ 	.short	0x0000
        /*0082*/ 	.short	0x0000
        /*0084*/ 	.byte	0x00, 0xf0, 0x11, 0x00


	//----- nvinfo : EIATTR_SPARSE_MMA_MASK
	.align		4
.L_2321:
        /*0088*/ 	.byte	0x03, 0x50
        /*008a*/ 	.short	0x0000


	//----- nvinfo : EIATTR_MAXREG_COUNT
	.align		4
        /*008c*/ 	.byte	0x03, 0x1b
        /*008e*/ 	.short	0x00ff


	//----- nvinfo : EIATTR_NUM_BARRIERS
	.align		4
        /*0090*/ 	.byte	0x02, 0x4c
        /*0092*/ 	.byte	0x01
	.zero		1


	//----- nvinfo : EIATTR_MERCURY_ISA_VERSION
	.align		4
        /*0094*/ 	.byte	0x03, 0x5f
        /*0096*/ 	.short	0x0101


	//----- nvinfo : EIATTR_COOP_GROUP_MASK_REGIDS
	.align		4
        /*0098*/ 	.byte	0x04, 0x29
        /*009a*/ 	.short	(.L_2323 - .L_2322)


	//   ....[0]....
.L_2322:
        /*009c*/ 	.word	0xffffffff


	//   ....[1]....
        /*00a0*/ 	.word	0xffffffff


	//   ....[2]....
        /*00a4*/ 	.word	0xffffffff


	//   ....[3]....
        /*00a8*/ 	.word	0xffffffff


	//   ....[4]....
        /*00ac*/ 	.word	0xffffffff


	//   ....[5]....
        /*00b0*/ 	.word	0xffffffff


	//   ....[6]....
        /*00b4*/ 	.word	0xffffffff


	//   ....[7]....
        /*00b8*/ 	.word	0xffffffff


	//   ....[8]....
        /*00bc*/ 	.word	0xffffffff


	//   ....[9]....
        /*00c0*/ 	.word	0xffffffff


	//   ....[10]....
        /*00c4*/ 	.word	0xffffffff


	//   ....[11]....
        /*00c8*/ 	.word	0xffffffff


	//   ....[12]....
        /*00cc*/ 	.word	0xffffffff


	//   ....[13]....
        /*00d0*/ 	.word	0xffffffff


	//   ....[14]....
        /*00d4*/ 	.word	0xffffffff


	//   ....[15]....
        /*00d8*/ 	.word	0xffffffff


	//   ....[16]....
        /*00dc*/ 	.word	0x0500001d


	//   ....[17]....
        /*00e0*/ 	.word	0x0500001d


	//   ....[18]....
        /*00e4*/ 	.word	0x0500001d


	//   ....[19]....
        /*00e8*/ 	.word	0x0500001d


	//   ....[20]....
        /*00ec*/ 	.word	0x0500001d


	//   ....[21]....
        /*00f0*/ 	.word	0x0500001d


	//   ....[22]....
        /*00f4*/ 	.word	0x0500001d


	//   ....[23]....
        /*00f8*/ 	.word	0x0500001d


	//   ....[24]....
        /*00fc*/ 	.word	0x0500001d


	//   ....[25]....
        /*0100*/ 	.word	0x0500001d


	//   ....[26]....
        /*0104*/ 	.word	0x0500001d


	//   ....[27]....
        /*0108*/ 	.word	0x0500001d


	//   ....[28]....
        /*010c*/ 	.word	0x0500001d


	//   ....[29]....
        /*0110*/ 	.word	0x0500001d


	//   ....[30]....
        /*0114*/ 	.word	0x0500001d


	//   ....[31]....
        /*0118*/ 	.word	0x0500001d


	//----- nvinfo : EIATTR_COOP_GROUP_INSTR_OFFSETS
	.align		4
.L_2323:
        /*011c*/ 	.byte	0x04, 0x28
        /*011e*/ 	.short	(.L_2325 - .L_2324)


	//   ....[0]....
.L_2324:
        /*0120*/ 	.word	0x00001400


	//   ....[1]....
        /*0124*/ 	.word	0x00001420


	//   ....[2]....
        /*0128*/ 	.word	0x00001450


	//   ....[3]....
        /*012c*/ 	.word	0x00001470


	//   ....[4]....
        /*0130*/ 	.word	0x00001490


	//   ....[5]....
        /*0134*/ 	.word	0x000014b0


	//   ....[6]....
        /*0138*/ 	.word	0x000014d0


	//   ....[7]....
        /*013c*/ 	.word	0x000014f0


	//   ....[8]....
        /*0140*/ 	.word	0x00001510


	//   ....[9]....
        /*0144*/ 	.word	0x00001530


	//   ....[10]....
        /*0148*/ 	.word	0x00001550


	//   ....[11]....
        /*014c*/ 	.word	0x00001570


	//   ....[12]....
        /*0150*/ 	.word	0x00001590


	//   ....[13]....
        /*0154*/ 	.word	0x000015b0


	//   ....[14]....
        /*0158*/ 	.word	0x000015d0


	//   ....[15]....
        /*015c*/ 	.word	0x000015f0


	//   ....[16]....
        /*0160*/ 	.word	0x00001a90


	//   ....[17]....
        /*0164*/ 	.word	0x00001b50


	//   ....[18]....
        /*0168*/ 	.word	0x00001ba0


	//   ....[19]....
        /*016c*/ 	.word	0x00001bf0


	//   ....[20]....
        /*0170*/ 	.word	0x00001c40


	//   ....[21]....
        /*0174*/ 	.word	0x00001c90


	//   ....[22]....
        /*0178*/ 	.word	0x00001ce0


	//   ....[23]....
        /*017c*/ 	.word	0x00001d30


	//   ....[24]....
        /*0180*/ 	.word	0x00001d80


	//   ....[25]....
        /*0184*/ 	.word	0x00001dd0


	//   ....[26]....
        /*0188*/ 	.word	0x00001e20


	//   ....[27]....
        /*018c*/ 	.word	0x00001e70


	//   ....[28]....
        /*0190*/ 	.word	0x00001ec0


	//   ....[29]....
        /*0194*/ 	.word	0x00001f10


	//   ....[30]....
        /*0198*/ 	.word	0x00001f60


	//   ....[31]....
        /*019c*/ 	.word	0x00001fb0


	//----- nvinfo : EIATTR_VRC_CTA_INIT_COUNT
	.align		4
.L_2325:
        /*01a0*/ 	.byte	0x02, 0x4a
	.zero		1
	.zero		1


	//----- nvinfo : EIATTR_EXIT_INSTR_OFFSETS
	.align		4
        /*01a4*/ 	.byte	0x04, 0x1c
        /*01a6*/ 	.short	(.L_2327 - .L_2326)


	//   ....[0]....
.L_2326:
        /*01a8*/ 	.word	0x00000550


	//   ....[1]....
        /*01ac*/ 	.word	0x00001a10


	//----- nvinfo : EIATTR_MAX_THREADS
	.align		4
.L_2327:
        /*01b0*/ 	.byte	0x04, 0x05
        /*01b2*/ 	.short	(.L_2329 - .L_2328)
.L_2328:
        /*01b4*/ 	.word	0x00000080
        /*01b8*/ 	.word	0x00000001
        /*01bc*/ 	.word	0x00000001


	//----- nvinfo : EIATTR_CRS_STACK_SIZE
	.align		4
.L_2329:
        /*01c0*/ 	.byte	0x04, 0x1e
        /*01c2*/ 	.short	(.L_2331 - .L_2330)
.L_2330:
        /*01c4*/ 	.word	0x00000000


	//----- nvinfo : EIATTR_CBANK_PARAM_SIZE
	.align		4
.L_2331:
        /*01c8*/ 	.byte	0x03, 0x19
        /*01ca*/ 	.short	0x0030


	//----- nvinfo : EIATTR_PARAM_CBANK
	.align		4
        /*01cc*/ 	.byte	0x04, 0x0a
        /*01ce*/ 	.short	(.L_2333 - .L_2332)
	.align		4
.L_2332:
        /*01d0*/ 	.word	index@(.nv.constant0._Z9cuda_gemmIiLi128ELi16ELi1ELi512ELi16ELi16ELi1EEviiiPT_S1_S1_ii)
        /*01d4*/ 	.short	0x0380
        /*01d6*/ 	.short	0x0030


	//----- nvinfo : EIATTR_SW_WAR
	.align		4
.L_2333:
        /*01d8*/ 	.byte	0x04, 0x36
        /*01da*/ 	.short	(.L_2335 - .L_2334)
.L_2334:
        /*01dc*/ 	.word	0x00000008
.L_2335:


//--------------------- .nv.info._Z9cuda_gemmIiLi128ELi16ELi1ELi512ELi16ELi16ELi0EEviiiPT_S1_S1_ii --------------------------
	.section	.nv.info._Z9cuda_gemmIiLi128ELi16ELi1ELi512ELi16ELi16ELi0EEviiiPT_S1_S1_ii,"",@"SHT_CUDA_INFO"
	.sectionflags	@""
	.align	4


	//----- nvinfo : EIATTR_CUDA_API_VERSION
	.align		4
        /*0000*/ 	.byte	0x04, 0x37
        /*0002*/ 	.short	(.L_2337 - .L_2336)
.L_2336:
        /*0004*/ 	.word	0x00000082


	//----- nvinfo : EIATTR_KPARAM_INFO
	.align		4
.L_2337:
        /*0008*/ 	.byte	0x04, 0x17
        /*000a*/ 	.short	(.L_2339 - .L_2338)
.L_2338:
        /*000c*/ 	.word	0x00000000
        /*0010*/ 	.short	0x0007
        /*0012*/ 	.short	0x002c
        /*0014*/ 	.byte	0x00, 0xf0, 0x11, 0x00


	//----- nvinfo : EIATTR_KPARAM_INFO
	.align		4
.L_2339:
        /*0018*/ 	.byte	0x04, 0x17
        /*001a*/ 	.short	(.L_2341 - .L_2340)
.L_2340:
        /*001c*/ 	.word	0x00000000
        /*0020*/ 	.short	0x0006
        /*0022*/ 	.short	0x0028
        /*0024*/ 	.byte	0x00, 0xf0, 0x11, 0x00


	//----- nvinfo : EIATTR_KPARAM_INFO
	.align		4
.L_2341:
        /*0028*/ 	.byte	0x04, 0x17
        /*002a*/ 	.short	(.L_2343 - .L_2342)
.L_2342:
        /*002c*/ 	.word	0x00000000
        /*0030*/ 	.short	0x0005
        /*0032*/ 	.short	0x0020
        /*0034*/ 	.byte	0x00, 0xf5, 0x21, 0x00


	//----- nvinfo : EIATTR_KPARAM_INFO
	.align		4
.L_2343:
        /*0038*/ 	.byte	0x04, 0x17
        /*003a*/ 	.short	(.L_2345 - .L_2344)
.L_2344:
        /*003c*/ 	.word	0x00000000
        /*0040*/ 	.short	0x0004
        /*0042*/ 	.short	0x0018
        /*0044*/ 	.byte	0x00, 0xf5, 0x21, 0x00


	//----- nvinfo : EIATTR_KPARAM_INFO
	.align		4
.L_2345:
        /*0048*/ 	.byte	0x04, 0x17
        /*004a*/ 	.short	(.L_2347 - .L_2346)
.L_2346:
        /*004c*/ 	.word	0x00000000
        /*0050*/ 	.short	0x0003
        /*0052*/ 	.short	0x0010
        /*0054*/ 	.byte	0x00, 0xf5, 0x21, 0x00


	//----- nvinfo : EIATTR_KPARAM_INFO
	.align		4
.L_2347:
        /*0058*/ 	.byte	0x04, 0x17
        /*005a*/ 	.short	(.L_2349 - .L_2348)
.L_2348:
        /*005c*/ 	.word	0x00000000
        /*0060*/ 	.short	0x0002
        /*0062*/ 	.short	0x0008
        /*0064*/ 	.byte	0x00, 0xf0, 0x11, 0x00


	//----- nvinfo : EIATTR_KPARAM_INFO
	.align		4
.L_2349:
        /*0068*/ 	.byte	0x04, 0x17
        /*006a*/ 	.short	(.L_2351 - .L_2350)
.L_2350:
        /*006c*/ 	.word	0x00000000
        /*0070*/ 	.short	0x0001
        /*0072*/ 	.short	0x0004
        /*0074*/ 	.byte	0x00, 0xf0, 0x11, 0x00


	//----- nvinfo : EIATTR_KPARAM_INFO
	.align		4
.L_2351:
        /*0078*/ 	.byte	0x04, 0x17
        /*007a*/ 	.short	(.L_2353 - .L_2352)
.L_2352:
        /*007c*/ 	.word	0x00000000
        /*0080*/ 	.short	0x0000
        /*0082*/ 	.short	0x0000
        /*0084*/ 	.byte	0x00, 0xf0, 0x11, 0x00


	//----- nvinfo : EIATTR_SPARSE_MMA_MASK
	.align		4
.L_2353:
        /*0088*/ 	.byte	0x03, 0x50
        /*008a*/ 	.short	0x0000


	//----- nvinfo : EIATTR_MAXREG_COUNT
	.align		4
        /*008c*/ 	.byte	0x03, 0x1b
        /*008e*/ 	.short	0x00ff


	//----- nvinfo : EIATTR_NUM_BARRIERS
	.align		4
        /*0090*/ 	.byte	0x02, 0x4c
        /*0092*/ 	.byte	0x01
	.zero		1


	//----- nvinfo : EIATTR_MERCURY_ISA_VERSION
	.align		4
        /*0094*/ 	.byte	0x03, 0x5f
        /*0096*/ 	.short	0x0101


	//----- nvinfo : EIATTR_COOP_GROUP_MASK_REGIDS
	.align		4
        /*0098*/ 	.byte	0x04, 0x29
        /*009a*/ 	.short	(.L_2355 - .L_2354)


	//   ....[0]....
.L_2354:
        /*009c*/ 	.word	0xffffffff


	//   ....[1]....
        /*00a0*/ 	.word	0xffffffff


	//   ....[2]....
        /*00a4*/ 	.word	0xffffffff


	//   ....[3]....
        /*00a8*/ 	.word	0xffffffff


	//   ....[4]....
        /*00ac*/ 	.word	0xffffffff


	//   ....[5]....
        /*00b0*/ 	.word	0xffffffff


	//   ....[6]....
        /*00b4*/ 	.word	0xffffffff


	//   ....[7]....
        /*00b8*/ 	.word	0xffffffff


	//   ....[8]....
        /*00bc*/ 	.word	0xffffffff


	//   ....[9]....
        /*00c0*/ 	.word	0xffffffff


	//   ....[10]....
        /*00c4*/ 	.word	0xffffffff


	//   ....[11]....
        /*00c8*/ 	.word	0xffffffff


	//   ....[12]....
        /*00cc*/ 	.word	0xffffffff


	//   ....[13]....
        /*00d0*/ 	.word	0xffffffff


	//   ....[14]....
        /*00d4*/ 	.word	0xffffffff


	//   ....[15]....
        /*00d8*/ 	.word	0xffffffff


	//   ....[16]....
        /*00dc*/ 	.word	0x05000049


	//   ....[17]....
        /*00e0*/ 	.word	0x05000049


	//   ....[18]....
        /*00e4*/ 	.word	0x05000049


	//   ....[19]....
        /*00e8*/ 	.word	0x05000049


	//   ....[20]....
        /*00ec*/ 	.word	0x05000049


	//   ....[21]....
        /*00f0*/ 	.word	0x05000049


	//   ....[22]....
        /*00f4*/ 	.word	0x05000049


	//   ....[23]....
        /*00f8*/ 	.word	0x05000049


	//   ....[24]....
        /*00fc*/ 	.word	0x05000049


	//   ....[25]....
        /*0100*/ 	.word	0x05000049


	//   ....[26]....
        /*0104*/ 	.word	0x05000049


	//   ....[27]....
        /*0108*/ 	.word	0x05000049


	//   ....[28]....
        /*010c*/ 	.word	0x05000049


	//   ....[29]....
        /*0110*/ 	.word	0x05000049


	//   ....[30]....
        /*0114*/ 	.word	0x05000049


	//   ....[31]....
        /*0118*/ 	.word	0x05000049


	//----- nvinfo : EIATTR_COOP_GROUP_INSTR_OFFSETS
	.align		4
.L_2355:
        /*011c*/ 	.byte	0x04, 0x28
        /*011e*/ 	.short	(.L_2357 - .L_2356)


	//   ....[0]....
.L_2356:
        /*0120*/ 	.word	0x00002560


	//   ....[1]....
        /*0124*/ 	.word	0x000025c0


	//   ....[2]....
        /*0128*/ 	.word	0x00002620


	//   ....[3]....
        /*012c*/ 	.word	0x00002680


	//   ....[4]....
        /*0130*/ 	.word	0x000026e0


	//   ....[5]....
        /*0134*/ 	.word	0x00002740


	//   ....[6]....
        /*0138*/ 	.word	0x000027a0


	//   ....[7]....
        /*013c*/ 	.word	0x00002800


	//   ....[8]....
        /*0140*/ 	.word	0x00002860


	//   ....[9]....
        /*0144*/ 	.word	0x000028c0


	//   ....[10]....
        /*0148*/ 	.word	0x00002920


	//   ....[11]....
        /*014c*/ 	.word	0x00002980


	//   ....[12]....
        /*0150*/ 	.word	0x000029e0


	//   ....[13]....
        /*0154*/ 	.word	0x00002a40


	//   ....[14]....
        /*0158*/ 	.word	0x00002aa0


	//   ....[15]....
        /*015c*/ 	.word	0x00002b00


	//   ....[16]....
        /*0160*/ 	.word	0x00003ff0


	//   ....[17]....
        /*0164*/ 	.word	0x00004070


	//   ....[18]....
        /*0168*/ 	.word	0x000040f0


	//   ....[19]....
        /*016c*/ 	.word	0x00004170


	//   ....[20]....
        /*0170*/ 	.word	0x000041f0


	//   ....[21]....
        /*0174*/ 	.word	0x00004270


	//   ....[22]....
        /*0178*/ 	.word	0x000042f0


	//   ....[23]....
        /*017c*/ 	.word	0x00004370


	//   ....[24]....
        /*0180*/ 	.word	0x000043f0


	//   ....[25]....
        /*0184*/ 	.word	0x00004470


	//   ....[26]....
        /*0188*/ 	.word	0x000044f0


	//   ....[27]....
        /*018c*/ 	.word	0x00004570


	//   ....[28]....
        /*0190*/ 	.word	0x000045f0


	//   ....[29]....
        /*0194*/ 	.word	0x00004670


	//   ....[30]....
        /*0198*/ 	.word	0x000046f0


	//   ....[31]....
        /*019c*/ 	.word	0x00004770


	//----- nvinfo : EIATTR_VRC_CTA_INIT_COUNT
	.align		4
.L_2357:
        /*01a0*/ 	.byte	0x02, 0x4a
	.zero		1
	.zero		1


	//----- nvinfo : EIATTR_EXIT_INSTR_OFFSETS
	.align		4
        /*01a4*/ 	.byte	0x04, 0x1c
        /*01a6*/ 	.short	(.L_2359 - .L_2358)


	//   ....[0]....
.L_2358:
        /*01a8*/ 	.word	0x00000680


	//   ....[1]....
        /*01ac*/ 	.word	0x00003fa0


	//----- nvinfo : EIATTR_MAX_THREADS
	.align		4
.L_2359:
        /*01b0*/ 	.byte	0x04, 0x05
        /*01b2*/ 	.short	(.L_2361 - .L_2360)
.L_2360:
        /*01b4*/ 	.word	0x00000080
        /*01b8*/ 	.word	0x00000001
        /*01bc*/ 	.word	0x00000001


	//----- nvinfo : EIATTR_CRS_STACK_SIZE
	.align		4
.L_2361:
        /*01c0*/ 	.byte	0x04, 0x1e
        /*01c2*/ 	.short	(.L_2363 - .L_2362)
.L_2362:
        /*01c4*/ 	.word	0x00000000


	//----- nvinfo : EIATTR_CBANK_PARAM_SIZE
	.align		4
.L_2363:
        /*01c8*/ 	.byte	0x03, 0x19
        /*01ca*/ 	.short	0x0030


	//----- nvinfo : EIATTR_PARAM_CBANK
	.align		4
        /*01cc*/ 	.byte	0x04, 0x0a
        /*01ce*/ 	.short	(.L_2365 - .L_2364)
	.align		4
.L_2364:
        /*01d0*/ 	.word	index@(.nv.constant0._Z9cuda_gemmIiLi128ELi16ELi1ELi512ELi16ELi16ELi0EEviiiPT_S1_S1_ii)
        /*01d4*/ 	.short	0x0380
        /*01d6*/ 	.short	0x0030


	//----- nvinfo : EIATTR_SW_WAR
	.align		4
.L_2365:
        /*01d8*/ 	.byte	0x04, 0x36
        /*01da*/ 	.short	(.L_2367 - .L_2366)
.L_2366:
        /*01dc*/ 	.word	0x00000008
.L_2367:


//--------------------- .nv.info._Z9cuda_gemmIiLi128ELi16ELi1ELi512ELi8ELi8ELi1EEviiiPT_S1_S1_ii --------------------------
	.section	.nv.info._Z9cuda_gemmIiLi128ELi16ELi1ELi512ELi8ELi8ELi1EEviiiPT_S1_S1_ii,"",@"SHT_CUDA_INFO"
	.sectionflags	@""
	.align	4


	//----- nvinfo : EIATTR_CUDA_API_VERSION
	.align		4
        /*0000*/ 	.byte	0x04, 0x37
        /*0002*/ 	.short	(.L_2369 - .L_2368)
.L_2368:
        /*0004*/ 	.word	0x00000082


	//----- nvinfo : EIATTR_KPARAM_INFO
	.align		4
.L_2369:
        /*0008*/ 	.byte	0x04, 0x17
        /*000a*/ 	.short	(.L_2371 - .L_2370)
.L_2370:
        /*000c*/ 	.word	0x00000000
        /*0010*/ 	.short	0x0007
        /*0012*/ 	.short	0x002c
        /*0014*/ 	.byte	0x00, 0xf0, 0x11, 0x00


	//----- nvinfo : EIATTR_KPARAM_INFO
	.align		4
.L_2371:
        /*0018*/ 	.byte	0x04, 0x17
        /*001a*/ 	.short	(.L_2373 - .L_2372)
.L_2372:
        /*001c*/ 	.word	0x00000000
        /*0020*/ 	.short	0x0006
        /*0022*/ 	.short	0x0028
        /*0024*/ 	.byte	0x00, 0xf0, 0x11, 0x00


	//----- nvinfo : EIATTR_KPARAM_INFO
	.align		4
.L_2373:
        /*0028*/ 	.byte	0x04, 0x17
        /*002a*/ 	.short	(.L_2375 - .L_2374)
.L_2374:
        /*002c*/ 	.word	0x00000000
        /*0030*/ 	.short	0x0005
        /*0032*/ 	.short	0x0020
        /*0034*/ 	.byte	0x00, 0xf5, 0x21, 0x00


	//----- nvinfo : EIATTR_KPARAM_INFO
	.align		4
.L_2375:
        /*0038*/ 	.byte	0x04, 0x17
        /*003a*/ 	.short	(.L_2377 - .L_2376)
.L_2376:
        /*003c*/ 	.word	0x00000000
        /*0040*/ 	.short	0x0004
        /*0042*/ 	.short	0x0018
        /*0044*/ 	.byte	0x00, 0xf5, 0x21, 0x00


	//----- nvinfo : EIATTR_KPARAM_INFO
	.align		4
.L_2377:
        /*0048*/ 	.byte	0x04, 0x17
        /*004a*/ 	.short	(.L_2379 - .L_2378)
.L_2378:
        /*004c*/ 	.word	0x00000000
        /*0050*/ 	.short	0x0003
        /*0052*/ 	.short	0x0010
        /*0054*/ 	.byte	0x00, 0xf5, 0x21, 0x00


	//----- nvinfo : EIATTR_KPARAM_INFO
	.align		4
.L_2379:
        /*0058*/ 	.byte	0x04, 0x17
        /*005a*/ 	.short	(.L_2381 - .L_2380)
.L_2380:
        /*005c*/ 	.word	0x00000000
        /*0060*/ 	.short	0x0002
        /*0062*/ 	.short	0x0008
        /*0064*/ 	.byte	0x00, 0xf0, 0x11, 0x00


	//----- nvinfo : EIATTR_KPARAM_INFO
	.align		4
.L_2381:
        /*0068*/ 	.byte	0x04, 0x17
        /*006a*/ 	.short	(.L_2383 - .L_2382)
.L_2382:
        /*006c*/ 	.word	0x00000000
        /*0070*/ 	.short	0x0001
        /*0072*/ 	.short	0x0004
        /*0074*/ 	.byte	0x00, 0xf0, 0x11, 0x00


	//----- nvinfo : EIATTR_KPARAM_INFO
	.align		4
.L_2383:
        /*0078*/ 	.byte	0x04, 0x17
        /*007a*/ 	.short	(.L_2385 - .L_2384)
.L_2384:
        /*007c*/ 	.word	0x00000000
        /*0080*/ 	.short	0x0000
        /*0082*/ 	.short	0x0000
        /*0084*/ 	.byte	0x00, 0xf0, 0x11, 0x00


	//----- nvinfo : EIATTR_SPARSE_MMA_MASK
	.align		4
.L_2385:
        /*0088*/ 	.byte	0x03, 0x50
        /*008a*/ 	.short	0x0000


	//----- nvinfo : EIATTR_MAXREG_COUNT
	.align		4
        /*008c*/ 	.byte	0x03, 0x1b
        /*008e*/ 	.short	0x00ff


	//----- nvinfo : EIATTR_NUM_BARRIERS
	.align		4
        /*0090*/ 	.byte	0x02, 0x4c
        /*0092*/ 	.byte	0x01
	.zero		1


	//----- nvinfo : EIATTR_MERCURY_ISA_VERSION
	.align		4
        /*0094*/ 	.byte	0x03, 0x5f
        /*0096*/ 	.short	0x0101


	//----- nvinfo : EIATTR_COOP_GROUP_MASK_REGIDS
	.align		4
        /*0098*/ 	.byte	0x04, 0x29
        /*009a*/ 	.short	(.L_2387 - .L_2386)


	//   ....[0]....
.L_2386:
        /*009c*/ 	.word	0xffffffff


	//   ....[1]....
        /*00a0*/ 	.word	0xffffffff


	//   ....[2]....
        /*00a4*/ 	.word	0xffffffff


	//   ....[3]....
        /*00a8*/ 	.word	0xffffffff


	//   ....[4]....
        /*00ac*/ 	.word	0xffffffff


	//   ....[5]....
        /*00b0*/ 	.word	0xffffffff


	//   ....[6]....
        /*00b4*/ 	.word	0xffffffff


	//   ....[7]....
        /*00b8*/ 	.word	0xffffffff


	//   ....[8]....
        /*00bc*/ 	.word	0x05000010


	//   ....[9]....
        /*00c0*/ 	.word	0x05000010


	//   ....[10]....
        /*00c4*/ 	.word	0x05000010


	//   ....[11]....
        /*00c8*/ 	.word	0x05000010


	//   ....[12]....
        /*00cc*/ 	.word	0x05000010


	//   ....[13]....
        /*00d0*/ 	.word	0x05000010


	//   ....[14]....
        /*00d4*/ 	.word	0x05000010


	//   ....[15]....
        /*00d8*/ 	.word	0x05000010


	//----- nvinfo : EIATTR_COOP_GROUP_INSTR_OFFSETS
	.align		4
.L_2387:
        /*00dc*/ 	.byte	0x04, 0x28
        /*00de*/ 	.short	(.L_2389 - .L_2388)


	//   ....[0]....
.L_2388:
        /*00e0*/ 	.word	0x000011b0


	//   ....[1]....
        /*00e4*/ 	.word	0x000011c0


	//   ....[2]....
        /*00e8*/ 	.word	0x000011f0


	//   ....[3]....
        /*00ec*/ 	.word	0x00001210


	//   ....[4]....
        /*00f0*/ 	.word	0x00001230


	//   ....[5]....
        /*00f4*/ 	.word	0x00001250


	//   ....[6]....
        /*00f8*/ 	.word	0x00001270


	//   ....[7]....
        /*00fc*/ 	.word	0x00001290


	//   ....[8]....
        /*0100*/ 	.word	0x00001700


	//   ....[9]....
        /*0104*/ 	.word	0x00001790


	//   ....[10]....
        /*0108*/ 	.word	0x000017f0


	//   ....[11]....
        /*010c*/ 	.word	0x00001850


	//   ....[12]....
        /*0110*/ 	.word	0x000018b0


	//   ....[13]....
        /*0114*/ 	.word	0x00001910


	//   ....[14]....
        /*0118*/ 	.word	0x00001970


	//   ....[15]....
        /*011c*/ 	.word	0x000019d0


	//----- nvinfo : EIATTR_VRC_CTA_INIT_COUNT
	.align		4
.L_2389:
        /*0120*/ 	.byte	0x02, 0x4a
	.zero		1
	.zero		1


	//----- nvinfo : EIATTR_EXIT_INSTR_OFFSETS
	.align		4
        /*0124*/ 	.byte	0x04, 0x1c
        /*0126*/ 	.short	(.L_2391 - .L_2390)


	//   ....[0]....
.L_2390:
        /*0128*/ 	.word	0x000006c0


	//   ....[1]....
        /*012c*/ 	.word	0x000016a0


	//----- nvinfo : EIATTR_MAX_THREADS
	.align		4
.L_2391:
        /*0130*/ 	.byte	0x04, 0x05
        /*0132*/ 	.short	(.L_2393 - .L_2392)
.L_2392:
        /*0134*/ 	.word	0x00000080
        /*0138*/ 	.word	0x00000001
        /*013c*/ 	.word	0x00000001


	//----- nvinfo : EIATTR_CRS_STACK_SIZE
	.align		4
.L_2393:
        /*0140*/ 	.byte	0x04, 0x1e
        /*0142*/ 	.short	(.L_2395 - .L_2394)
.L_2394:
        /*0144*/ 	.word	0x00000000


	//----- nvinfo : EIATTR_CBANK_PARAM_SIZE
	.align		4
.L_2395:
        /*0148*/ 	.byte	0x03, 0x19
        /*014a*/ 	.short	0x0030


	//----- nvinfo : EIATTR_PARAM_CBANK
	.align		4
        /*014c*/ 	.byte	0x04, 0x0a
        /*014e*/ 	.short	(.L_2397 - .L_2396)
	.align		4
.L_2396:
        /*0150*/ 	.word	index@(.nv.constant0._Z9cuda_gemmIiLi128ELi16ELi1ELi512ELi8ELi8ELi1EEviiiPT_S1_S1_ii)
        /*0154*/ 	.short	0x0380
        /*0156*/ 	.short	0x0030


	//----- nvinfo : EIATTR_SW_WAR
	.align		4
.L_2397:
        /*0158*/ 	.byte	0x04, 0x36
        /*015a*/ 	.short	(.L_2399 - .L_2398)
.L_2398:
        /*015c*/ 	.word	0x00000008
.L_2399:


//--------------------- .nv.info._Z9cuda_gemmIiLi128ELi16ELi1ELi512ELi8ELi8ELi0EEviiiPT_S1_S1_ii --------------------------
	.section	.nv.info._Z9cuda_gemmIiLi128ELi16ELi1ELi512ELi8ELi8ELi0EEviiiPT_S1_S1_ii,"",@"SHT_CUDA_INFO"
	.sectionflags	@""
	.align	4


	//----- nvinfo : EIATTR_CUDA_API_VERSION
	.align		4
        /*0000*/ 	.byte	0x04, 0x37
        /*0002*/ 	.short	(.L_2401 - .L_2400)
.L_2400:
        /*0004*/ 	.word	0x00000082


	//----- nvinfo : EIATTR_KPARAM_INFO
	.align		4
.L_2401:
        /*0008*/ 	.byte	0x04, 0x17
        /*000a*/ 	.short	(.L_2403 - .L_2402)
.L_2402:
        /*000c*/ 	.word	0x00000000
        /*0010*/ 	.short	0x0007
        /*0012*/ 	.short	0x002c
        /*0014*/ 	.byte	0x00, 0xf0, 0x11, 0x00


	//----- nvinfo : EIATTR_KPARAM_INFO
	.align		4
.L_2403:
        /*0018*/ 	.byte	0x04, 0x17
        /*001a*/ 	.short	(.L_2405 - .L_2404)
.L_2404:
        /*001c*/ 	.word	0x00000000
        /*0020*/ 	.short	0x0006
        /*0022*/ 	.short	0x0028
        /*0024*/ 	.byte	0x00, 0xf0, 0x11, 0x00


	//----- nvinfo : EIATTR_KPARAM_INFO
	.align		4
.L_2405:
        /*0028*/ 	.byte	0x04, 0x17
        /*002a*/ 	.short	(.L_2407 - .L_2406)
.L_2406:
        /*002c*/ 	.word	0x00000000
        /*0030*/ 	.short	0x0005
        /*0032*/ 	.short	0x0020
        /*0034*/ 	.byte	0x00, 0xf5, 0x21, 0x00


	//----- nvinfo : EIATTR_KPARAM_INFO
	.align		4
.L_2407:
        /*0038*/ 	.byte	0x04, 0x17
        /*003a*/ 	.short	(.L_2409 - .L_2408)
.L_2408:
        /*003c*/ 	.word	0x00000000
        /*0040*/ 	.short	0x0004
        /*0042*/ 	.short	0x0018
        /*0044*/ 	.byte	0x00, 0xf5, 0x21, 0x00


	//----- nvinfo : EIATTR_KPARAM_INFO
	.align		4
.L_2409:
        /*0048*/ 	.byte	0x04, 0x17
        /*004a*/ 	.short	(.L_2411 - .L_2410)
.L_2410:
        /*004c*/ 	.word	0x00000000
        /*0050*/ 	.short	0x0003
        /*0052*/ 	.short	0x0010
        /*0054*/ 	.byte	0x00, 0xf5, 0x21, 0x00


	//----- nvinfo : EIATTR_KPARAM_INFO
	.align		4
.L_2411:
        /*0058*/ 	.byte	0x04, 0x17
        /*005a*/ 	.short	(.L_2413 - .L_2412)
.L_2412:
        /*005c*/ 	.word	0x00000000
        /*0060*/ 	.short	0x0002
        /*0062*/ 	.short	0x0008
        /*0064*/ 	.byte	0x00, 0xf0, 0x11, 0x00


	//----- nvinfo : EIATTR_KPARAM_INFO
	.align		4
.L_2413:
        /*0068*/ 	.byte	0x04, 0x17
        /*006a*/ 	.short	(.L_2415 - .L_2414)
.L_2414:
        /*006c*/ 	.word	0x00000000
        /*0070*/ 	.short	0x0001
        /*0072*/ 	.short	0x0004
        /*0074*/ 	.byte	0x00, 0xf0, 0x11, 0x00


	//----- nvinfo : EIATTR_KPARAM_INFO
	.align		4
.L_2415:
        /*0078*/ 	.byte	0x04, 0x17
        /*007a*/ 	.short	(.L_2417 - .L_2416)
.L_2416:
        /*007c*/ 	.word	0x00000000
        /*0080*/ 	.short	0x0000
        /*0082*/ 	.short	0x0000
        /*0084*/ 	.byte	0x00, 0xf0, 0x11, 0x00


	//----- nvinfo : EIATTR_SPARSE_MMA_MASK
	.align		4
.L_2417:
        /*0088*/ 	.byte	0x03, 0x50
        /*008a*/ 	.short	0x0000


	//----- nvinfo : EIATTR_MAXREG_COUNT
	.align		4
        /*008c*/ 	.byte	0x03, 0x1b
        /*008e*/ 	.short	0x00ff


	//----- nvinfo : EIATTR_NUM_BARRIERS
	.align		4
        /*0090*/ 	.byte	0x02, 0x4c
        /*0092*/ 	.byte	0x01
	.zero		1


	//----- nvinfo : EIATTR_MERCURY_ISA_VERSION
	.align		4
        /*0094*/ 	.byte	0x03, 0x5f
        /*0096*/ 	.short	0x0101


	//----- nvinfo : EIATTR_COOP_GROUP_MASK_REGIDS
	.align		4
        /*0098*/ 	.byte	0x04, 0x29
        /*009a*/ 	.short	(.L_2419 - .L_2418)


	//   ....[0]....
.L_2418:
        /*009c*/ 	.word	0xffffffff


	//   ....[1]....
        /*00a0*/ 	.word	0xffffffff


	//   ....[2]....
        /*00a4*/ 	.word	0xffffffff


	//   ....[3]....
        /*00a8*/ 	.word	0xffffffff


	//   ....[4]....
        /*00ac*/ 	.word	0xffffffff


	//   ....[5]....
        /*00b0*/ 	.word	0xffffffff


	//   ....[6]....
        /*00b4*/ 	.word	0xffffffff


	//   ....[7]....
        /*00b8*/ 	.word	0xffffffff


	//   ....[8]....
        /*00bc*/ 	.word	0x0500002c


	//   ....[9]....
        /*00c0*/ 	.word	0x0500002c


	//   ....[10]....
        /*00c4*/ 	.word	0x0500002c


	//   ....[11]....
        /*00c8*/ 	.word	0x0500002c


	//   ....[12]....
        /*00cc*/ 	.word	0x0500002c


	//   ....[13]....
        /*00d0*/ 	.word	0x0500002c


	//   ....[14]....
        /*00d4*/ 	.word	0x0500002c


	//   ....[15]....
        /*00d8*/ 	.word	0x0500002c


	//----- nvinfo : EIATTR_COOP_GROUP_INSTR_OFFSETS
	.align		4
.L_2419:
        /*00dc*/ 	.byte	0x04, 0x28
        /*00de*/ 	.short	(.L_2421 - .L_2420)


	//   ....[0]....
.L_2420:
        /*00e0*/ 	.word	0x00001dc0


	//   ....[1]....
        /*00e4*/ 	.word	0x00001e20


	//   ....[2]....
        /*00e8*/ 	.word	0x00001e80


	//   ....[3]....
        /*00ec*/ 	.word	0x00001ee0


	//   ....[4]....
        /*00f0*/ 	.word	0x00001f40


	//   ....[5]....
        /*00f4*/ 	.word	0x00001fa0


	//   ....[6]....
        /*00f8*/ 	.word	0x00002000


	//   ....[7]....
        /*00fc*/ 	.word	0x00002060


	//   ....[8]....
        /*0100*/ 	.word	0x00003310


	//   ....[9]....
        /*0104*/ 	.word	0x00003390


	//   ....[10]....
        /*0108*/ 	.word	0x00003410


	//   ....[11]....
        /*010c*/ 	.word	0x00003490


	//   ....[12]....
        /*0110*/ 	.word	0x00003510


	//   ....[13]....
        /*0114*/ 	.word	0x00003590


	//   ....[14]....
        /*0118*/ 	.word	0x00003610


	//   ....[15]....
        /*011c*/ 	.word	0x00003690


	//----- nvinfo : EIATTR_VRC_CTA_INIT_COUNT
	.align		4
.L_2421:
        /*0120*/ 	.byte	0x02, 0x4a
	.zero		1
	.zero		1


	//----- nvinfo : EIATTR_EXIT_INSTR_OFFSETS
	.align		4
        /*0124*/ 	.byte	0x04, 0x1c
        /*0126*/ 	.short	(.L_2423 - .L_2422)


	//   ....[0]....
.L_2422:
        /*0128*/ 	.word	0x00000670


	//   ....[1]....
        /*012c*/ 	.word	0x000032c0


	//----- nvinfo : EIATTR_MAX_THREADS
	.align		4
.L_2423:
        /*0130*/ 	.byte	0x04, 0x05
        /*0132*/ 	.short	(.L_2425 - .L_2424)
.L_2424:
        /*0134*/ 	.word	0x00000080
        /*0138*/ 	.word	0x00000001
        /*013c*/ 	.word	0x00000001


	//----- nvinfo : EIATTR_CRS_STACK_SIZE
	.align		4
.L_2425:
        /*0140*/ 	.byte	0x04, 0x1e
        /*0142*/ 	.short	(.L_2427 - .L_2426)
.L_2426:
        /*0144*/ 	.word	0x00000000


	//----- nvinfo : EIATTR_CBANK_PARAM_SIZE
	.align		4
.L_2427:
        /*0148*/ 	.byte	0x03, 0x19
        /*014a*/ 	.short	0x0030


	//----- nvinfo : EIATTR_PARAM_CBANK
	.align		4
        /*014c*/ 	.byte	0x04, 0x0a
        /*014e*/ 	.short	(.L_2429 - .L_2428)
	.align		4
.L_2428:
        /*0150*/ 	.word	index@(.nv.constant0._Z9cuda_gemmIiLi128ELi16ELi1ELi512ELi8ELi8ELi0EEviiiPT_S1_S1_ii)
        /*0154*/ 	.short	0x0380
        /*0156*/ 	.short	0x0030


	//----- nvinfo : EIATTR_SW_WAR
	.align		4
.L_2429:
        /*0158*/ 	.byte	0x04, 0x36
        /*015a*/ 	.short	(.L_2431 - .L_2430)
.L_2430:
        /*015c*/ 	.word	0x00000008
.L_2431:


//--------------------- .nv.info._Z9cuda_gemmIiLi128ELi16ELi1ELi512ELi4ELi4ELi1EEviiiPT_S1_S1_ii --------------------------
	.section	.nv.info._Z9cuda_gemmIiLi128ELi16ELi1ELi512ELi4ELi4ELi1EEviiiPT_S1_S1_ii,"",@"SHT_CUDA_INFO"
	.sectionflags	@""
	.align	4


	//----- nvinfo : EIATTR_CUDA_API_VERSION
	.align		4
        /*0000*/ 	.byte	0x04, 0x37
        /*0002*/ 	.short	(.L_2433 - .L_2432)
.L_2432:
        /*0004*/ 	.word	0x00000082


	//----- nvinfo : EIATTR_KPARAM_INFO
	.align		4
.L_2433:
        /*0008*/ 	.byte	0x04, 0x17
        /*000a*/ 	.short	(.L_2435 - .L_2434)
.L_2434:
        /*000c*/ 	.word	0x00000000
        /*0010*/ 	.short	0x0007
        /*0012*/ 	.short	0x002c
        /*0014*/ 	.byte	0x00, 0xf0, 0x11, 0x00


	//----- nvinfo : EIATTR_KPARAM_INFO
	.align		4
.L_2435:
        /*0018*/ 	.byte	0x04, 0x17
        /*001a*/ 	.short	(.L_2437 - .L_2436)
.L_2436:
        /*001c*/ 	.word	0x00000000
        /*0020*/ 	.short	0x0006
        /*0022*/ 	.short	0x0028
        /*0024*/ 	.byte	0x00, 0xf0, 0x11, 0x00


	//----- nvinfo : EIATTR_KPARAM_INFO
	.align		4
.L_2437:
        /*0028*/ 	.byte	0x04, 0x17
        /*002a*/ 	.short	(.L_2439 - .L_2438)
.L_2438:
        /*002c*/ 	.word	0x00000000
        /*0030*/ 	.short	0x0005
        /*0032*/ 	.short	0x0020
        /*0034*/ 	.byte	0x00, 0xf5, 0x21, 0x00


	//----- nvinfo : EIATTR_KPARAM_INFO
	.align		4
.L_2439:
        /*0038*/ 	.byte	0x04, 0x17
        /*003a*/ 	.short	(.L_2441 - .L_2440)
.L_2440:
        /*003c*/ 	.word	0x00000000
        /*0040*/ 	.short	0x0004
        /*0042*/ 	.short	0x0018
        /*0044*/ 	.byte	0x00, 0xf5, 0x21, 0x00


	//----- nvinfo : EIATTR_KPARAM_INFO
	.align		4
.L_2441:
        /*0048*/ 	.byte	0x04, 0x17
        /*004a*/ 	.short	(.L_2443 - .L_2442)
.L_2442:
        /*004c*/ 	.word	0x00000000
        /*0050*/ 	.short	0x0003
        /*0052*/ 	.short	0x0010
        /*0054*/ 	.byte	0x00, 0xf5, 0x21, 0x00


	//----- nvinfo : EIATTR_KPARAM_INFO
	.align		4
.L_2443:
        /*0058*/ 	.byte	0x04, 0x17
        /*005a*/ 	.short	(.L_2445 - .L_2444)
.L_2444:
        /*005c*/ 	.word	0x00000000
        /*0060*/ 	.short	0x0002
        /*0062*/ 	.short	0x0008
        /*0064*/ 	.byte	0x00, 0xf0, 0x11, 0x00


	//----- nvinfo : EIATTR_KPARAM_INFO
	.align		4
.L_2445:
        /*0068*/ 	.byte	0x04, 0x17
        /*006a*/ 	.short	(.L_2447 - .L_2446)
.L_2446:
        /*006c*/ 	.word	0x00000000
        /*0070*/ 	.short	0x0001
        /*0072*/ 	.short	0x0004
        /*0074*/ 	.byte	0x00, 0xf0, 0x11, 0x00


	//----- nvinfo : EIATTR_KPARAM_INFO
	.align		4
.L_2447:
        /*0078*/ 	.byte	0x04, 0x17
        /*007a*/ 	.short	(.L_2449 - .L_2448)
.L_2448:
        /*007c*/ 	.word	0x00000000
        /*0080*/ 	.short	0x0000
        /*0082*/ 	.short	0x0000
        /*0084*/ 	.byte	0x00, 0xf0, 0x11, 0x00


	//----- nvinfo : EIATTR_SPARSE_MMA_MASK
	.align		4
.L_2449:
        /*0088*/ 	.byte	0x03, 0x50
        /*008a*/ 	.short	0x0000


	//----- nvinfo : EIATTR_MAXREG_COUNT
	.align		4
        /*008c*/ 	.byte	0x03, 0x1b
        /*008e*/ 	.short	0x00ff


	//----- nvinfo : EIATTR_NUM_BARRIERS
	.align		4
        /*0090*/ 	.byte	0x02, 0x4c
        /*0092*/ 	.byte	0x01
	.zero		1


	//----- nvinfo : EIATTR_MERCURY_ISA_VERSION
	.align		4
        /*0094*/ 	.byte	0x03, 0x5f
        /*0096*/ 	.short	0x0101


	//----- nvinfo : EIATTR_COOP_GROUP_MASK_REGIDS
	.align		4
        /*0098*/ 	.byte	0x04, 0x29
        /*009a*/ 	.short	(.L_2451 - .L_2450)


	//   ....[0]....
.L_2450:
        /*009c*/ 	.word	0xffffffff


	//   ....[1]....
        /*00a0*/ 	.word	0xffffffff


	//   ....[2]....
        /*00a4*/ 	.word	0xffffffff


	//   ....[3]....
        /*00a8*/ 	.word	0xffffffff


	//----- nvinfo : EIATTR_COOP_GROUP_INSTR_OFFSETS
	.align		4
.L_2451:
        /*00ac*/ 	.byte	0x04, 0x28
        /*00ae*/ 	.short	(.L_2453 - .L_2452)


	//   ....[0]....
.L_2452:
        /*00b0*/ 	.word	0x00000bd0


	//   ....[1]....
        /*00b4*/ 	.word	0x00000be0


	//   ....[2]....
        /*00b8*/ 	.word	0x00000bf0


	//   ....[3]....
        /*00bc*/ 	.word	0x00000c00


	//----- nvinfo : EIATTR_VRC_CTA_INIT_COUNT
	.align		4
.L_2453:
        /*00c0*/ 	.byte	0x02, 0x4a
	.zero		1
	.zero		1


	//----- nvinfo : EIATTR_EXIT_INSTR_OFFSETS
	.align		4
        /*00c4*/ 	.byte	0x04, 0x1c
        /*00c6*/ 	.short	(.L_2455 - .L_2454)


	//   ....[0]....
.L_2454:
        /*00c8*/ 	.word	0x000001c0


	//   ....[1]....
        /*00cc*/ 	.word	0x00000fc0


	//----- nvinfo : EIATTR_MAX_THREADS
	.align		4
.L_2455:
        /*00d0*/ 	.byte	0x04, 0x05
        /*00d2*/ 	.short	(.L_2457 - .L_2456)
.L_2456:
        /*00d4*/ 	.word	0x00000080
        /*00d8*/ 	.word	0x00000001
        /*00dc*/ 	.word	0x00000001


	//----- nvinfo : EIATTR_CRS_STACK_SIZE
	.align		4
.L_2457:
        /*00e0*/ 	.byte	0x04, 0x1e
        /*00e2*/ 	.short	(.L_2459 - .L_2458)
.L_2458:
        /*00e4*/ 	.word	0x00000000


	//----- nvinfo : EIATTR_CBANK_PARAM_SIZE
	.align		4
.L_2459:
        /*00e8*/ 	.byte	0x03, 0x19
        /*00ea*/ 	.short	0x0030


	//----- nvinfo : EIATTR_PARAM_CBANK
	.align		4
        /*00ec*/ 	.byte	0x04, 0x0a
        /*00ee*/ 	.short	(.L_2461 - .L_2460)
	.align		4
.L_2460:
        /*00f0*/ 	.word	index@(.nv.constant0._Z9cuda_gemmIiLi128ELi16ELi1ELi512ELi4ELi4ELi1EEviiiPT_S1_S1_ii)
        /*00f4*/ 	.short	0x0380
        /*00f6*/ 	.short	0x0030


	//----- nvinfo : EIATTR_SW_WAR
	.align		4
.L_2461:
        /*00f8*/ 	.byte	0x04, 0x36
        /*00fa*/ 	.short	(.L_2463 - .L_2462)
.L_2462:
        /*00fc*/ 	.word	0x00000008
.L_2463:


//--------------------- .nv.info._Z9cuda_gemmIiLi128ELi16ELi1ELi512ELi4ELi4ELi0EEviiiPT_S1_S1_ii --------------------------
	.section	.nv.info._Z9cuda_gemmIiLi128ELi16ELi1ELi512ELi4ELi4ELi0EEviiiPT_S1_S1_ii,"",@"SHT_CUDA_INFO"
	.sectionflags	@""
	.align	4


	//----- nvinfo : EIATTR_CUDA_API_VERSION
	.align		4
        /*0000*/ 	.byte	0x04, 0x37
        /*0002*/ 	.short	(.L_2465 - .L_2464)
.L_2464:
        /*0004*/ 	.word	0x00000082


	//----- nvinfo : EIATTR_KPARAM_INFO
	.align		4
.L_2465:
        /*0008*/ 	.byte	0x04, 0x17
        /*000a*/ 	.short	(.L_2467 - .L_2466)
.L_2466:
        /*000c*/ 	.word	0x00000000
        /*0010*/ 	.short	0x0007
        /*0012*/ 	.short	0x002c
        /*0014*/ 	.byte	0x00, 0xf0, 0x11, 0x00


	//----- nvinfo : EIATTR_KPARAM_INFO
	.align		4
.L_2467:
        /*0018*/ 	.byte	0x04, 0x17
        /*001a*/ 	.short	(.L_2469 - .L_2468)
.L_2468:
        /*001c*/ 	.word	0x00000000
        /*0020*/ 	.short	0x0006
        /*0022*/ 	.short	0x0028
        /*0024*/ 	.byte	0x00, 0xf0, 0x11, 0x00


	//----- nvinfo : EIATTR_KPARAM_INFO
	.align		4
.L_2469:
        /*0028*/ 	.byte	0x04, 0x17
        /*002a*/ 	.short	(.L_2471 - .L_2470)
.L_2470:
        /*002c*/ 	.word	0x00000000
        /*0030*/ 	.short	0x0005
        /*0032*/ 	.short	0x0020
        /*0034*/ 	.byte	0x00, 0xf5, 0x21, 0x00


	//----- nvinfo : EIATTR_KPARAM_INFO
	.align		4
.L_2471:
        /*0038*/ 	.byte	0x04, 0x17
        /*003a*/ 	.short	(.L_2473 - .L_2472)
.L_2472:
        /*003c*/ 	.word	0x00000000
        /*0040*/ 	.short	0x0004
        /*0042*/ 	.short	0x0018
        /*0044*/ 	.byte	0x00, 0xf5, 0x21, 0x00


	//----- nvinfo : EIATTR_KPARAM_INFO
	.align		4
.L_2473:
        /*0048*/ 	.byte	0x04, 0x17
        /*004a*/ 	.short	(.L_2475 - .L_2474)
.L_2474:
        /*004c*/ 	.word	0x00000000
        /*0050*/ 	.short	0x0003
        /*0052*/ 	.short	0x0010
        /*0054*/ 	.byte	0x00, 0xf5, 0x21, 0x00


	//----- nvinfo : EIATTR_KPARAM_INFO
	.align		4
.L_2475:
        /*0058*/ 	.byte	0x04, 0x17
        /*005a*/ 	.short	(.L_2477 - .L_2476)
.L_2476:
        /*005c*/ 	.word	0x00000000
        /*0060*/ 	.short	0x0002
        /*0062*/ 	.short	0x0008
        /*0064*/ 	.byte	0x00, 0xf0, 0x11, 0x00


	//----- nvinfo : EIATTR_KPARAM_INFO
	.align		4
.L_2477:
        /*0068*/ 	.byte	0x04, 0x17
        /*006a*/ 	.short	(.L_2479 - .L_2478)
.L_2478:
        /*006c*/ 	.word	0x00000000
        /*0070*/ 	.short	0x0001
        /*0072*/ 	.short	0x0004
        /*0074*/ 	.byte	0x00, 0xf0, 0x11, 0x00


	//----- nvinfo : EIATTR_KPARAM_INFO
	.align		4
.L_2479:
        /*0078*/ 	.byte	0x04, 0x17
        /*007a*/ 	.short	(.L_2481 - .L_2480)
.L_2480:
        /*007c*/ 	.word	0x00000000
        /*0080*/ 	.short	0x0000
        /*0082*/ 	.short	0x0000
        /*0084*/ 	.byte	0x00, 0xf0, 0x11, 0x00


	//----- nvinfo : EIATTR_SPARSE_MMA_MASK
	.align		4
.L_2481:
        /*0088*/ 	.byte	0x03, 0x50
        /*008a*/ 	.short	0x0000


	//----- nvinfo : EIATTR_MAXREG_COUNT
	.align		4
        /*008c*/ 	.byte	0x03, 0x1b
        /*008e*/ 	.short	0x00ff


	//----- nvinfo : EIATTR_NUM_BARRIERS
	.align		4
        /*0090*/ 	.byte	0x02, 0x4c
        /*0092*/ 	.byte	0x01
	.zero		1


	//----- nvinfo : EIATTR_MERCURY_ISA_VERSION
	.align		4
        /*0094*/ 	.byte	0x03, 0x5f
        /*0096*/ 	.short	0x0101


	//----- nvinfo : EIATTR_COOP_GROUP_MASK_REGIDS
	.align		4
        /*0098*/ 	.byte	0x04, 0x29
        /*009a*/ 	.short	(.L_2483 - .L_2482)


	//   ....[0]....
.L_2482:
        /*009c*/ 	.word	0xffffffff


	//   ....[1]....
        /*00a0*/ 	.word	0xffffffff


	//   ....[2]....
        /*00a4*/ 	.word	0xffffffff


	//   ....[3]....
        /*00a8*/ 	.word	0xffffffff


	//   ....[4]....
        /*00ac*/ 	.word	0x0500001b


	//   ....[5]....
        /*00b0*/ 	.word	0x0500001b


	//   ....[6]....
        /*00b4*/ 	.word	0x0500001b


	//   ....[7]....
        /*00b8*/ 	.word	0x0500001b


	//----- nvinfo : EIATTR_COOP_GROUP_INSTR_OFFSETS
	.align		4
.L_2483:
        /*00bc*/ 	.byte	0x04, 0x28
        /*00be*/ 	.short	(.L_2485 - .L_2484)


	//   ....[0]....
.L_2484:
        /*00c0*/ 	.word	0x00001910


	//   ....[1]....
        /*00c4*/ 	.word	0x00001970


	//   ....[2]....
        /*00c8*/ 	.word	0x000019d0


	//   ....[3]....
        /*00cc*/ 	.word	0x00001a30


	//   ....[4]....
        /*00d0*/ 	.word	0x00002be0


	//   ....[5]....
        /*00d4*/ 	.word	0x00002c80


	//   ....[6]....
        /*00d8*/ 	.word	0x00002d20


	//   ....[7]....
        /*00dc*/ 	.word	0x00002dc0


	//----- nvinfo : EIATTR_VRC_CTA_INIT_COUNT
	.align		4
.L_2485:
        /*00e0*/ 	.byte	0x02, 0x4a
	.zero		1
	.zero		1


	//----- nvinfo : EIATTR_EXIT_INSTR_OFFSETS
	.align		4
        /*00e4*/ 	.byte	0x04, 0x1c
        /*00e6*/ 	.short	(.L_2487 - .L_2486)


	//   ....[0]....
.L_2486:
        /*00e8*/ 	.word	0x00000670


	//   ....[1]....
        /*00ec*/ 	.word	0x00002b70


	//----- nvinfo : EIATTR_MAX_THREADS
	.align		4
.L_2487:
        /*00f0*/ 	.byte	0x04, 0x05
        /*00f2*/ 	.short	(.L_2489 - .L_2488)
.L_2488:
        /*00f4*/ 	.word	0x00000080
        /*00f8*/ 	.word	0x00000001
        /*00fc*/ 	.word	0x00000001


	//----- nvinfo : EIATTR_CRS_STACK_SIZE
	.align		4
.L_2489:
        /*0100*/ 	.byte	0x04, 0x1e
        /*0102*/ 	.short	(.L_2491 - .L_2490)
.L_2490:
        /*0104*/ 	.word	0x00000000


	//----- nvinfo : EIATTR_CBANK_PARAM_SIZE
	.align		4
.L_2491:
        /*0108*/ 	.byte	0x03, 0x19
        /*010a*/ 	.short	0x0030


	//----- nvinfo : EIATTR_PARAM_CBANK
	.align		4
        /*010c*/ 	.byte	0x04, 0x0a
        /*010e*/ 	.short	(.L_2493 - .L_2492)
	.align		4
.L_2492:
        /*0110*/ 	.word	index@(.nv.constant0._Z9cuda_gemmIiLi128ELi16ELi1ELi512ELi4ELi4ELi0EEviiiPT_S1_S1_ii)
        /*0114*/ 	.short	0x0380
        /*0116*/ 	.short	0x0030


	//----- nvinfo : EIATTR_SW_WAR
	.align		4
.L_2493:
        /*0118*/ 	.byte	0x04, 0x36
        /*011a*/ 	.short	(.L_2495 - .L_2494)
.L_2494:
        /*011c*/ 	.word	0x00000008
.L_2495:


//--------------------- .nv.info._Z9cuda_gemmIiLi128ELi16ELi1ELi512ELi2ELi2ELi1EEviiiPT_S1_S1_ii --------------------------
	.section	.nv.info._Z9cuda_gemmIiLi128ELi16ELi1ELi512ELi2ELi2ELi1EEviiiPT_S1_S1_ii,"",@"SHT_CUDA_INFO"
	.sectionflags	@""
	.align	4


	//----- nvinfo : EIATTR_CUDA_API_VERSION
	.align		4
        /*0000*/ 	.byte	0x04, 0x37
        /*0002*/ 	.short	(.L_2497 - .L_2496)
.L_2496:
        /*0004*/ 	.word	0x00000082


	//----- nvinfo : EIATTR_KPARAM_INFO
	.align		4
.L_2497:
        /*0008*/ 	.byte	0x04, 0x17
        /*000a*/ 	.short	(.L_2499 - .L_2498)
.L_2498:
        /*000c*/ 	.word	0x00000000
        /*0010*/ 	.short	0x0007
        /*0012*/ 	.short	0x002c
        /*0014*/ 	.byte	0x00, 0xf0, 0x11, 0x00


	//----- nvinfo : EIATTR_KPARAM_INFO
	.align		4
.L_2499:
        /*0018*/ 	.byte	0x04, 0x17
        /*001a*/ 	.short	(.L_2501 - .L_2500)
.L_2500:
        /*001c*/ 	.word	0x00000000
        /*0020*/ 	.short	0x0006
        /*0022*/ 	.short	0x0028
        /*0024*/ 	.byte	0x00, 0xf0, 0x11, 0x00


	//----- nvinfo : EIATTR_KPARAM_INFO
	.align		4
.L_2501:
        /*0028*/ 	.byte	0x04, 0x17
        /*002a*/ 	.short	(.L_2503 - .L_2502)
.L_2502:
        /*002c*/ 	.word	0x00000000
        /*0030*/ 	.short	0x0005
        /*0032*/ 	.short	0x0020
        /*0034*/ 	.byte	0x00, 0xf5, 0x21, 0x00


	//----- nvinfo : EIATTR_KPARAM_INFO
	.align		4
.L_2503:
        /*0038*/ 	.byte	0x04, 0x17
        /*003a*/ 	.short	(.L_2505 - .L_2504)
.L_2504:
        /*003c*/ 	.word	0x00000000
        /*0040*/ 	.short	0x0004
        /*0042*/ 	.short	0x0018
        /*0044*/ 	.byte	0x00, 0xf5, 0x21, 0x00


	//----- nvinfo : EIATTR_KPARAM_INFO
	.align		4
.L_2505:
        /*0048*/ 	.byte	0x04, 0x17
        /*004a*/ 	.short	(.L_2507 - .L_2506)
.L_2506:
        /*004c*/ 	.word	0x00000000
        /*0050*/ 	.short	0x0003
        /*0052*/ 	.short	0x0010
        /*0054*/ 	.byte	0x00, 0xf5, 0x21, 0x00


	//----- nvinfo : EIATTR_KPARAM_INFO
	.align		4
.L_2507:
        /*0058*/ 	.byte	0x04, 0x17
        /*005a*/ 	.short	(.L_2509 - .L_2508)
.L_2508:
        /*005c*/ 	.word	0x00000000
        /*0060*/ 	.short	0x0002
        /*0062*/ 	.short	0x0008
        /*0064*/ 	.byte	0x00, 0xf0, 0x11, 0x00


	//----- nvinfo : EIATTR_KPARAM_INFO
	.align		4
.L_2509:
        /*0068*/ 	.byte	0x04, 0x17
        /*006a*/ 	.short	(.L_2511 - .L_2510)
.L_2510:
        /*006c*/ 	.word	0x00000000
        /*0070*/ 	.short	0x0001
        /*0072*/ 	.short	0x0004
        /*0074*/ 	.byte	0x00, 0xf0, 0x11, 0x00


	//----- nvinfo : EIATTR_KPARAM_INFO
	.align		4
.L_2511:
        /*0078*/ 	.byte	0x04, 0x17
        /*007a*/ 	.short	(.L_2513 - .L_2512)
.L_2512:
        /*007c*/ 	.word	0x00000000
        /*0080*/ 	.short	0x0000
        /*0082*/ 	.short	0x0000
        /*0084*/ 	.byte	0x00, 0xf0, 0x11, 0x00


	//----- nvinfo : EIATTR_SPARSE_MMA_MASK
	.align		4
.L_2513:
        /*0088*/ 	.byte	0x03, 0x50
        /*008a*/ 	.short	0x0000


	//----- nvinfo : EIATTR_MAXREG_COUNT
	.align		4
        /*008c*/ 	.byte	0x03, 0x1b
        /*008e*/ 	.short	0x00ff


	//----- nvinfo : EIATTR_NUM_BARRIERS
	.align		4
        /*0090*/ 	.byte	0x02, 0x4c
        /*0092*/ 	.byte	0x01
	.zero		1


	//----- nvinfo : EIATTR_MERCURY_ISA_VERSION
	.align		4
        /*0094*/ 	.byte	0x03, 0x5f
        /*0096*/ 	.short	0x0101


	//----- nvinfo : EIATTR_COOP_GROUP_MASK_REGIDS
	.align		4
        /*0098*/ 	.byte	0x04, 0x29
        /*009a*/ 	.short	(.L_2515 - .L_2514)


	//   ....[0]....
.L_2514:
        /*009c*/ 	.word	0xffffffff


	//   ....[1]....
        /*00a0*/ 	.word	0xffffffff


	//   ....[2]....
        /*00a4*/ 	.word	0xffffffff


	//   ....[3]....
        /*00a8*/ 	.word	0xffffffff


	//----- nvinfo : EIATTR_COOP_GROUP_INSTR_OFFSETS
	.align		4
.L_2515:
        /*00ac*/ 	.byte	0x04, 0x28
        /*00ae*/ 	.short	(.L_2517 - .L_2516)


	//   ....[0]....
.L_2516:
        /*00b0*/ 	.word	0x00000b00


	//   ....[1]....
        /*00b4*/ 	.word	0x00000b10


	//   ....[2]....
        /*00b8*/ 	.word	0x00000c00


	//   ....[3]....
        /*00bc*/ 	.word	0x00000c10


	//----- nvinfo : EIATTR_VRC_CTA_INIT_COUNT
	.align		4
.L_2517:
        /*00c0*/ 	.byte	0x02, 0x4a
	.zero		1
	.zero		1


	//----- nvinfo : EIATTR_EXIT_INSTR_OFFSETS
	.align		4
        /*00c4*/ 	.byte	0x04, 0x1c
        /*00c6*/ 	.short	(.L_2519 - .L_2518)


	//   ....[0]....
.L_2518:
        /*00c8*/ 	.word	0x000001d0


	//   ....[1]....
        /*00cc*/ 	.word	0x00000fa0


	//----- nvinfo : EIATTR_MAX_THREADS
	.align		4
.L_2519:
        /*00d0*/ 	.byte	0x04, 0x05
        /*00d2*/ 	.short	(.L_2521 - .L_2520)
.L_2520:
        /*00d4*/ 	.word	0x00000080
        /*00d8*/ 	.word	0x00000001
        /*00dc*/ 	.word	0x00000001


	//----- nvinfo : EIATTR_CRS_STACK_SIZE
	.align		4
.L_2521:
        /*00e0*/ 	.byte	0x04, 0x1e
        /*00e2*/ 	.short	(.L_2523 - .L_2522)
.L_2522:
        /*00e4*/ 	.word	0x00000000


	//----- nvinfo : EIATTR_CBANK_PARAM_SIZE
	.align		4
.L_2523:
        /*00e8*/ 	.byte	0x03, 0x19
        /*00ea*/ 	.short	0x0030


	//----- nvinfo : EIATTR_PARAM_CBANK
	.align		4
        /*00ec*/ 	.byte	0x04, 0x0a
        /*00ee*/ 	.short	(.L_2525 - .L_2524)
	.align		4
.L_2524:
        /*00f0*/ 	.word	index@(.nv.constant0._Z9cuda_gemmIiLi128ELi16ELi1ELi512ELi2ELi2ELi1EEviiiPT_S1_S1_ii)
        /*00f4*/ 	.short	0x0380
        /*00f6*/ 	.short	0x0030


	//----- nvinfo : EIATTR_SW_WAR
	.align		4
.L_2525:
        /*00f8*/ 	.byte	0x04, 0x36
        /*00fa*/ 	.short	(.L_2527 - .L_2526)
.L_2526:
        /*00fc*/ 	.word	0x00000008
.L_2527:


//--------------------- .nv.info._Z9cuda_gemmIiLi128ELi16ELi1ELi512ELi2ELi2ELi0EEviiiPT_S1_S1_ii --------------------------
	.section	.nv.info._Z9cuda_gemmIiLi128ELi16ELi1ELi512ELi2ELi2ELi0EEviiiPT_S1_S1_ii,"",@"SHT_CUDA_INFO"
	.sectionflags	@""
	.align	4


	//----- nvinfo : EIATTR_CUDA_API_VERSION
	.align		4
        /*0000*/ 	.byte	0x04, 0x37
        /*0002*/ 	.short	(.L_2529 - .L_2528)
.L_2528:
        /*0004*/ 	.word	0x00000082


	//----- nvinfo : EIATTR_KPARAM_INFO
	.align		4
.L_2529:
        /*0008*/ 	.byte	0x04, 0x17
        /*000a*/ 	.short	(.L_2531 - .L_2530)
.L_2530:
        /*000c*/ 	.word	0x00000000
        /*0010*/ 	.short	0x0007
        /*0012*/ 	.short	0x002c
        /*0014*/ 	.byte	0x00, 0xf0, 0x11, 0x00


	//----- nvinfo : EIATTR_KPARAM_INFO
	.align		4
.L_2531:
        /*0018*/ 	.byte	0x04, 0x17
        /*001a*/ 	.short	(.L_2533 - .L_2532)
.L_2532:
        /*001c*/ 	.word	0x00000000
        /*0020*/ 	.short	0x0006
        /*0022*/ 	.short	0x0028
        /*0024*/ 	.byte	0x00, 0xf0, 0x11, 0x00


	//----- nvinfo : EIATTR_KPARAM_INFO
	.align		4
.L_2533:
        /*0028*/ 	.byte	0x04, 0x17
        /*002a*/ 	.short	(.L_2535 - .L_2534)
.L_2534:
        /*002c*/ 	.word	0x00000000
        /*0030*/ 	.short	0x0005
        /*0032*/ 	.short	0x0020
        /*0034*/ 	.byte	0x00, 0xf5, 0x21, 0x00


	//----- nvinfo : EIATTR_KPARAM_INFO
	.align		4
.L_2535:
        /*0038*/ 	.byte	0x04, 0x17
        /*003a*/ 	.short	(.L_2537 - .L_2536)
.L_2536:
        /*003c*/ 	.word	0x00000000
        /*0040*/ 	.short	0x0004
        /*0042*/ 	.short	0x0018
        /*0044*/ 	.byte	0x00, 0xf5, 0x21, 0x00


	//----- nvinfo : EIATTR_KPARAM_INFO
	.align		4
.L_2537:
        /*0048*/ 	.byte	0x04, 0x17
        /*004a*/ 	.short	(.L_2539 - .L_2538)
.L_2538:
        /*004c*/ 	.word	0x00000000
        /*0050*/ 	.short	0x0003
        /*0052*/ 	.short	0x0010
        /*0054*/ 	.byte	0x00, 0xf5, 0x21, 0x00


	//----- nvinfo : EIATTR_KPARAM_INFO
	.align		4
.L_2539:
        /*0058*/ 	.byte	0x04, 0x17
        /*005a*/ 	.short	(.L_2541 - .L_2540)
.L_2540:
        /*005c*/ 	.word	0x00000000
        /*0060*/ 	.short	0x0002
        /*0062*/ 	.short	0x0008
        /*0064*/ 	.byte	0x00, 0xf0, 0x11, 0x00


	//----- nvinfo : EIATTR_KPARAM_INFO
	.align		4
.L_2541:
        /*0068*/ 	.byte	0x04, 0x17
        /*006a*/ 	.short	(.L_2543 - .L_2542)
.L_2542:
        /*006c*/ 	.word	0x00000000
        /*0070*/ 	.short	0x0001
        /*0072*/ 	.short	0x0004
        /*0074*/ 	.byte	0x00, 0xf0, 0x11, 0x00


	//----- nvinfo : EIATTR_KPARAM_INFO
	.align		4
.L_2543:
        /*0078*/ 	.byte	0x04, 0x17
        /*007a*/ 	.short	(.L_2545 - .L_2544)
.L_2544:
        /*007c*/ 	.word	0x00000000
        /*0080*/ 	.short	0x0000
        /*0082*/ 	.short	0x0000
        /*0084*/ 	.byte	0x00, 0xf0, 0x11, 0x00


	//----- nvinfo : EIATTR_SPARSE_MMA_MASK
	.align		4
.L_2545:
        /*0088*/ 	.byte	0x03, 0x50
        /*008a*/ 	.short	0x0000


	//----- nvinfo : EIATTR_MAXREG_COUNT
	.align		4
        /*008c*/ 	.byte	0x03, 0x1b
        /*008e*/ 	.short	0x00ff


	//----- nvinfo : EIATTR_NUM_BARRIERS
	.align		4
        /*0090*/ 	.byte	0x02, 0x4c
        /*0092*/ 	.byte	0x01
	.zero		1


	//----- nvinfo : EIATTR_MERCURY_ISA_VERSION
	.align		4
        /*0094*/ 	.byte	0x03, 0x5f
        /*0096*/ 	.short	0x0101


	//----- nvinfo : EIATTR_COOP_GROUP_MASK_REGIDS
	.align		4
        /*0098*/ 	.byte	0x04, 0x29
        /*009a*/ 	.short	(.L_2547 - .L_2546)


	//   ....[0]....
.L_2546:
        /*009c*/ 	.word	0xffffffff


	//   ....[1]....
        /*00a0*/ 	.word	0xffffffff


	//   ....[2]....
        /*00a4*/ 	.word	0x05000017


	//   ....[3]....
        /*00a8*/ 	.word	0x05000017


	//----- nvinfo : EIATTR_COOP_GROUP_INSTR_OFFSETS
	.align		4
.L_2547:
        /*00ac*/ 	.byte	0x04, 0x28
        /*00ae*/ 	.short	(.L_2549 - .L_2548)


	//   ....[0]....
.L_2548:
        /*00b0*/ 	.word	0x00001590


	//   ....[1]....
        /*00b4*/ 	.word	0x000015e0


	//   ....[2]....
        /*00b8*/ 	.word	0x00002640


	//   ....[3]....
        /*00bc*/ 	.word	0x000026d0


	//----- nvinfo : EIATTR_VRC_CTA_INIT_COUNT
	.align		4
.L_2549:
        /*00c0*/ 	.byte	0x02, 0x4a
	.zero		1
	.zero		1


	//----- nvinfo : EIATTR_EXIT_INSTR_OFFSETS
	.align		4
        /*00c4*/ 	.byte	0x04, 0x1c
        /*00c6*/ 	.short	(.L_2551 - .L_2550)


	//   ....[0]....
.L_2550:
        /*00c8*/ 	.word	0x00000680


	//   ....[1]....
        /*00cc*/ 	.word	0x000025f0


	//----- nvinfo : EIATTR_MAX_THREADS
	.align		4
.L_2551:
        /*00d0*/ 	.byte	0x04, 0x05
        /*00d2*/ 	.short	(.L_2553 - .L_2552)
.L_2552:
        /*00d4*/ 	.word	0x00000080
        /*00d8*/ 	.word	0x00000001
        /*00dc*/ 	.word	0x00000001


	//----- nvinfo : EIATTR_CRS_STACK_SIZE
	.align		4
.L_2553:
        /*00e0*/ 	.byte	0x04, 0x1e
        /*00e2*/ 	.short	(.L_2555 - .L_2554)
.L_2554:
        /*00e4*/ 	.word	0x00000000


	//----- nvinfo : EIATTR_CBANK_PARAM_SIZE
	.align		4
.L_2555:
        /*00e8*/ 	.byte	0x03, 0x19
        /*00ea*/ 	.short	0x0030


	//----- nvinfo : EIATTR_PARAM_CBANK
	.align		4
        /*00ec*/ 	.byte	0x04, 0x0a
        /*00ee*/ 	.short	(.L_2557 - .L_2556)
	.align		4
.L_2556:
        /*00f0*/ 	.word	index@(.nv.constant0._Z9cuda_gemmIiLi128ELi16ELi1ELi512ELi2ELi2ELi0EEviiiPT_S1_S1_ii)
        /*00f4*/ 	.short	0x0380
        /*00f6*/ 	.short	0x0030


	//----- nvinfo : EIATTR_SW_WAR
	.align		4
.L_2557:
        /*00f8*/ 	.byte	0x04, 0x36
        /*00fa*/ 	.short	(.L_2559 - .L_2558)
.L_2558:
        /*00fc*/ 	.word	0x00000008
.L_2559:


//--------------------- .nv.info._Z9cuda_gemmIiLi128ELi16ELi1ELi256ELi64ELi64ELi1EEviiiPT_S1_S1_ii --------------------------
	.section	.nv.info._Z9cuda_gemmIiLi128ELi16ELi1ELi256ELi64ELi64ELi1EEviiiPT_S1_S1_ii,"",@"SHT_CUDA_INFO"
	.sectionflags	@""
	.align	4


	//----- nvinfo : EIATTR_CUDA_API_VERSION
	.align		4
        /*0000*/ 	.byte	0x04, 0x37
        /*0002*/ 	.short	(.L_2561 - .L_2560)
.L_2560:
        /*0004*/ 	.word	0x00000082


	//----- nvinfo : EIATTR_KPARAM_INFO
	.align		4
.L_2561:
        /*0008*/ 	.byte	0x04, 0x17
        /*000a*/ 	.short	(.L_2563 - .L_2562)
.L_2562:
        /*000c*/ 	.word	0x00000000
        /*0010*/ 	.short	0x0007
        /*0012*/ 	.short	0x002c
        /*0014*/ 	.byte	0x00, 0xf0, 0x11, 0x00


	//----- nvinfo : EIATTR_KPARAM_INFO
	.align		4
.L_2563:
        /*0018*/ 	.byte	0x04, 0x17
        /*001a*/ 	.short	(.L_2565 - .L_2564)
.L_2564:
        /*001c*/ 	.word	0x00000000
        /*0020*/ 	.short	0x0006
        /*0022*/ 	.short	0x0028
        /*0024*/ 	.byte	0x00, 0xf0, 0x11, 0x00


	//----- nvinfo : EIATTR_KPARAM_INFO
	.align		4
.L_2565:
        /*0028*/ 	.byte	0x04, 0x17
        /*002a*/ 	.short	(.L_2567 - .L_2566)
.L_2566:
        /*002c*/ 	.word	0x00000000
        /*0030*/ 	.short	0x0005
        /*0032*/ 	.short	0x0020
        /*0034*/ 	.byte	0x00, 0xf5, 0x21, 0x00


	//----- nvinfo : EIATTR_KPARAM_INFO
	.align		4
.L_2567:
        /*0038*/ 	.byte	0x04, 0x17
        /*003a*/ 	.short	(.L_2569 - .L_2568)
.L_2568:
        /*003c*/ 	.word	0x00000000
        /*0040*/ 	.short	0x0004
        /*0042*/ 	.short	0x0018
        /*0044*/ 	.byte	0x00, 0xf5, 0x21, 0x00


	//----- nvinfo : EIATTR_KPARAM_INFO
	.align		4
.L_2569:
        /*0048*/ 	.byte	0x04, 0x17
        /*004a*/ 	.short	(.L_2571 - .L_2570)
.L_2570:
        /*004c*/ 	.word	0x00000000
        /*0050*/ 	.short	0x0003
        /*0052*/ 	.short	0x0010
        /*0054*/ 	.byte	0x00, 0xf5, 0x21, 0x00


	//----- nvinfo : EIATTR_KPARAM_INFO
	.align		4
.L_2571:
        /*0058*/ 	.byte	0x04, 0x17
        /*005a*/ 	.short	(.L_2573 - .L_2572)
.L_2572:
        /*005c*/ 	.word	0x00000000
        /*0060*/ 	.short	0x0002
        /*0062*/ 	.short	0x0008
        /*0064*/ 	.byte	0x00, 0xf0, 0x11, 0x00


	//----- nvinfo : EIATTR_KPARAM_INFO
	.align		4
.L_2573:
        /*0068*/ 	.byte	0x04, 0x17
        /*006a*/ 	.short	(.L_2575 - .L_2574)
.L_2574:
        /*006c*/ 	.word	0x00000000
        /*0070*/ 	.short	0x0001
        /*0072*/ 	.short	0x0004
        /*0074*/ 	.byte	0x00, 0xf0, 0x11, 0x00


	//----- nvinfo : EIATTR_KPARAM_INFO
	.align		4
.L_2575:
        /*0078*/ 	.byte	0x04, 0x17
        /*007a*/ 	.short	(.L_2577 - .L_2576)
.L_2576:
        /*007c*/ 	.word	0x00000000
        /*0080*/ 	.short	0x0000
        /*0082*/ 	.short	0x0000
        /*0084*/ 	.byte	0x00, 0xf0, 0x11, 0x00


	//----- nvinfo : EIATTR_SPARSE_MMA_MASK
	.align		4
.L_2577:
        /*0088*/ 	.byte	0x03, 0x50
        /*008a*/ 	.short	0x0000


	//----- nvinfo : EIATTR_MAXREG_COUNT
	.align		4
        /*008c*/ 	.byte	0x03, 0x1b
        /*008e*/ 	.short	0x00ff


	//----- nvinfo : EIATTR_NUM_BARRIERS
	.align		4
        /*0090*/ 	.byte	0x02, 0x4c
        /*0092*/ 	.byte	0x01
	.zero		1


	//----- nvinfo : EIATTR_MERCURY_ISA_VERSION
	.align		4
        /*0094*/ 	.byte	0x03, 0x5f
        /*0096*/ 	.short	0x0101


	//----- nvinfo : EIATTR_VRC_CTA_INIT_COUNT
	.align		4
        /*0098*/ 	.byte	0x02, 0x4a
	.zero		1
	.zero		1


	//----- nvinfo : EIATTR_EXIT_INSTR_OFFSETS
	.align		4
        /*009c*/ 	.byte	0x04, 0x1c
        /*009e*/ 	.short	(.L_2579 - .L_2578)


	//   ....[0]....
.L_2578:
        /*00a0*/ 	.word	0x00000550


	//   ....[1]....
        /*00a4*/ 	.word	0x00002110


	//----- nvinfo : EIATTR_MAX_THREADS
	.align		4
.L_2579:
        /*00a8*/ 	.byte	0x04, 0x05
        /*00aa*/ 	.short	(.L_2581 - .L_2580)
.L_2580:
        /*00ac*/ 	.word	0x00000080
        /*00b0*/ 	.word	0x00000001
        /*00b4*/ 	.word	0x00000001


	//----- nvinfo : EIATTR_CRS_STACK_SIZE
	.align		4
.L_2581:
        /*00b8*/ 	.byte	0x04, 0x1e
        /*00ba*/ 	.short	(.L_2583 - .L_2582)
.L_2582:
        /*00bc*/ 	.word	0x00000000


	//----- nvinfo : EIATTR_CBANK_PARAM_SIZE
	.align		4
.L_2583:
        /*00c0*/ 	.byte	0x03, 0x19
        /*00c2*/ 	.short	0x0030


	//----- nvinfo : EIATTR_PARAM_CBANK
	.align		4
        /*00c4*/ 	.byte	0x04, 0x0a
        /*00c6*/ 	.short	(.L_2585 - .L_2584)
	.align		4
.L_2584:
        /*00c8*/ 	.word	index@(.nv.constant0._Z9cuda_gemmIiLi128ELi16ELi1ELi256ELi64ELi64ELi1EEviiiPT_S1_S1_ii)
        /*00cc*/ 	.short	0x0380
        /*00ce*/ 	.short	0x0030


	//----- nvinfo : EIATTR_SW_WAR
	.align		4
.L_2585:
        /*00d0*/ 	.byte	0x04, 0x36
        /*00d2*/ 	.short	(.L_2587 - .L_2586)
.L_2586:
        /*00d4*/ 	.word	0x00000008
.L_2587:


//--------------------- .nv.info._Z9cuda_gemmIiLi128ELi16ELi1ELi256ELi64ELi64ELi0EEviiiPT_S1_S1_ii --------------------------
	.section	.nv.info._Z9cuda_gemmIiLi128ELi16ELi1ELi256ELi64ELi64ELi0EEviiiPT_S1_S1_ii,"",@"SHT_CUDA_INFO"
	.sectionflags	@""
	.align	4


	//----- nvinfo : EIATTR_CUDA_API_VERSION
	.align		4
        /*0000*/ 	.byte	0x04, 0x37
        /*0002*/ 	.short	(.L_2589 - .L_2588)
.L_2588:
        /*0004*/ 	.word	0x00000082


	//----- nvinfo : EIATTR_KPARAM_INFO
	.align		4
.L_2589:
        /*0008*/ 	.byte	0x04, 0x17
        /*000a*/ 	.short	(.L_2591 - .L_2590)
.L_2590:
        /*000c*/ 	.word	0x00000000
        /*0010*/ 	.short	0x0007
        /*0012*/ 	.short	0x002c
        /*0014*/ 	.byte	0x00, 0xf0, 0x11, 0x00


	//----- nvinfo : EIATTR_KPARAM_INFO
	.align		4
.L_2591:
        /*0018*/ 	.byte	0x04, 0x17
        /*001a*/ 	.short	(.L_2593 - .L_2592)
.L_2592:
        /*001c*/ 	.word	0x00000000
        /*0020*/ 	.short	0x0006
        /*0022*/ 	.short	0x0028
        /*0024*/ 	.byte	0x00, 0xf0, 0x11, 0x00


	//----- nvinfo : EIATTR_KPARAM_INFO
	.align		4
.L_2593:
        /*0028*/ 	.byte	0x04, 0x17
        /*002a*/ 	.short	(.L_2595 - .L_2594)
.L_2594:
        /*002c*/ 	.word	0x00000000
        /*0030*/ 	.short	0x0005
        /*0032*/ 	.short	0x0020
        /*0034*/ 	.byte	0x00, 0xf5, 0x21, 0x00


	//----- nvinfo : EIATTR_KPARAM_INFO
	.align		4
.L_2595:
        /*0038*/ 	.byte	0x04, 0x17
        /*003a*/ 	.short	(.L_2597 - .L_2596)
.L_2596:
        /*003c*/ 	.word	0x00000000
        /*0040*/ 	.short	0x0004
        /*0042*/ 	.short	0x0018
        /*0044*/ 	.byte	0x00, 0xf5, 0x21, 0x00


	//----- nvinfo : EIATTR_KPARAM_INFO
	.align		4
.L_2597:
        /*0048*/ 	.byte	0x04, 0x17
        /*004a*/ 	.short	(.L_2599 - .L_2598)
.L_2598:
        /*004c*/ 	.word	0x00000000
        /*0050*/ 	.short	0x0003
        /*0052*/ 	.short	0x0010
        /*0054*/ 	.byte	0x00, 0xf5, 0x21, 0x00


	//----- nvinfo : EIATTR_KPARAM_INFO
	.align		4
.L_2599:
        /*0058*/ 	.byte	0x04, 0x17
        /*005a*/ 	.short	(.L_2601 - .L_2600)
.L_2600:
        /*005c*/ 	.word	0x00000000
        /*0060*/ 	.short	0x0002
        /*0062*/ 	.short	0x0008
        /*0064*/ 	.byte	0x00, 0xf0, 0x11, 0x00


	//----- nvinfo : EIATTR_KPARAM_INFO
	.align		4
.L_2601:
        /*0068*/ 	.byte	0x04, 0x17
        /*006a*/ 	.short	(.L_2603 - .L_2602)
.L_2602:
        /*006c*/ 	.word	0x00000000
        /*0070*/ 	.short	0x0001
        /*0072*/ 	.short	0x0004
        /*0074*/ 	.byte	0x00, 0xf0, 0x11, 0x00


	//----- nvinfo : EIATTR_KPARAM_INFO
	.align		4
.L_2603:
        /*0078*/ 	.byte	0x04, 0x17
        /*007a*/ 	.short	(.L_2605 - .L_2604)
.L_2604:
        /*007c*/ 	.word	0x00000000
        /*0080*/ 	.short	0x0000
        /*0082*/ 	.short	0x0000
        /*0084*/ 	.byte	0x00, 0xf0, 0x11, 0x00


	//----- nvinfo : EIATTR_SPARSE_MMA_MASK
	.align		4
.L_2605:
        /*0088*/ 	.byte	0x03, 0x50
        /*008a*/ 	.short	0x0000


	//----- nvinfo : EIATTR_MAXREG_COUNT
	.align		4
        /*008c*/ 	.byte	0x03, 0x1b
        /*008e*/ 	.short	0x00ff


	//----- nvinfo : EIATTR_NUM_BARRIERS
	.align		4
        /*0090*/ 	.byte	0x02, 0x4c
        /*0092*/ 	.byte	0x01
	.zero		1


	//----- nvinfo : EIATTR_MERCURY_ISA_VERSION
	.align		4
        /*0094*/ 	.byte	0x03, 0x5f
        /*0096*/ 	.short	0x0101


	//----- nvinfo : EIATTR_COOP_GROUP_MASK_REGIDS
	.align		4
        /*0098*/ 	.byte	0x04, 0x29
        /*009a*/ 	.short	(.L_2607 - .L_2606)


	//   ....[0]....
.L_2606:
        /*009c*/ 	.word	0xffffffff


	//   ....[1]....
        /*00a0*/ 	.word	0xffffffff


	//   ....[2]....
        /*00a4*/ 	.word	0xffffffff


	//   ....[3]....
        /*00a8*/ 	.word	0xffffffff


	//   ....[4]....
        /*00ac*/ 	.word	0xffffffff


	//   ....[5]....
        /*00b0*/ 	.word	0xffffffff


	//   ....[6]....
        /*00b4*/ 	.word	0xffffffff


	//   ....[7]....
        /*00b8*/ 	.word	0xffffffff


	//   ....[8]....
        /*00bc*/ 	.word	0xffffffff


	//   ....[9]....
        /*00c0*/ 	.word	0xffffffff


	//   ....[10]....
        /*00c4*/ 	.word	0xffffffff


	//   ....[11]....
        /*00c8*/ 	.word	0xffffffff


	//   ....[12]....
        /*00cc*/ 	.word	0xffffffff


	//   ....[13]....
        /*00d0*/ 	.word	0xffffffff


	//   ....[14]....
        /*00d4*/ 	.word	0xffffffff


	//   ....[15]....
        /*00d8*/ 	.word	0xffffffff


	//   ....[16]....
        /*00dc*/ 	.word	0xffffffff


	//   ....[17]....
        /*00e0*/ 	.word	0xffffffff


	//   ....[18]....
        /*00e4*/ 	.word	0xffffffff


	//   ....[19]....
        /*00e8*/ 	.word	0xffffffff


	//   ....[20]....
        /*00ec*/ 	.word	0xffffffff


	//   ....[21]....
        /*00f0*/ 	.word	0xffffffff


	//   ....[22]....
        /*00f4*/ 	.word	0xffffffff


	//   ....[23]....
        /*00f8*/ 	.word	0xffffffff


	//   ....[24]....
        /*00fc*/ 	.word	0xffffffff


	//   ....[25]....
        /*0100*/ 	.word	0xffffffff


	//   ....[26]....
        /*0104*/ 	.word	0xffffffff


	//   ....[27]....
        /*0108*/ 	.word	0xffffffff


	//   ....[28]....
        /*010c*/ 	.word	0xffffffff


	//   ....[29]....
        /*0110*/ 	.word	0xffffffff


	//   ....[30]....
        /*0114*/ 	.word	0xffffffff


	//   ....[31]....
        /*0118*/ 	.word	0xffffffff


	//   ....[32]....
        /*011c*/ 	.word	0x05000071


	//   ....[33]....
        /*0120*/ 	.word	0x05000071


	//   ....[34]....
        /*0124*/ 	.word	0x05000071


	//   ....[35]....
        /*0128*/ 	.word	0x05000071


	//   ....[36]....
        /*012c*/ 	.word	0x05000071


	//   ....[37]....
        /*0130*/ 	.word	0x05000071


	//   ....[38]....
        /*0134*/ 	.word	0x05000071


	//   ....[39]....
        /*0138*/ 	.word	0x05000071


	//   ....[40]....
        /*013c*/ 	.word	0x05000071


	//   ....[41]....
        /*0140*/ 	.word	0x05000071


	//   ....[42]....
        /*0144*/ 	.word	0x05000071


	//   ....[43]....
        /*0148*/ 	.word	0x05000071


	//   ....[44]....
        /*014c*/ 	.word	0x05000071


	//   ....[45]....
        /*0150*/ 	.word	0x05000071


	//   ....[46]....
        /*0154*/ 	.word	0x05000071


	//   ....[47]....
        /*0158*/ 	.word	0x05000071


	//   ....[48]....
        /*015c*/ 	.word	0x05000071


	//   ....[49]....
        /*0160*/ 	.word	0x05000071


	//   ....[50]....
        /*0164*/ 	.word	0x05000071


	//   ....[51]....
        /*0168*/ 	.word	0x05000071


	//   ....[52]....
        /*016c*/ 	.word	0x05000071


	//   ....[53]....
        /*0170*/ 	.word	0x05000071


	//   ....[54]....
        /*0174*/ 	.word	0x05000071


	//   ....[55]....
        /*0178*/ 	.word	0x05000071


	//   ....[56]....
        /*017c*/ 	.word	0x05000071


	//   ....[57]....
        /*0180*/ 	.word	0x05000071


	//   ....[58]....
        /*0184*/ 	.word	0x05000071


	//   ....[59]....
        /*0188*/ 	.word	0x05000071


	//   ....[60]....
        /*018c*/ 	.word	0x05000071


	//   ....[61]....
        /*0190*/ 	.word	0x05000071


	//   ....[62]....
        /*0194*/ 	.word	0x05000071


	//   ....[63]....
        /*0198*/ 	.word	0x05000071


	//----- nvinfo : EIATTR_COOP_GROUP_INSTR_OFFSETS
	.align		4
.L_2607:
        /*019c*/ 	.byte	0x04, 0x28
        /*019e*/ 	.short	(.L_2609 - .L_2608)


	//   ....[0]....
.L_2608:
        /*01a0*/ 	.word	0x000053d0


	//   ....[1]....
        /*01a4*/ 	.word	0x00005440


	//   ....[2]....
        /*01a8*/ 	.word	0x000054b0


	//   ....[3]....
        /*01ac*/ 	.word	0x00005520


	//   ....[4]....
        /*01b0*/ 	.word	0x00005590


	//   ....[5]....
        /*01b4*/ 	.word	0x00005610


	//   ....[6]....
        /*01b8*/ 	.word	0x00005690


	//   ....[7]....
        /*01bc*/ 	.word	0x00005710


	//   ....[8]....
        /*01c0*/ 	.word	0x00005790


	//   ....[9]....
        /*01c4*/ 	.word	0x00005810


	//   ....[10]....
        /*01c8*/ 	.word	0x00005890


	//   ....[11]....
        /*01cc*/ 	.word	0x00005910


	//   ....[12]....
        /*01d0*/ 	.word	0x00005990


	//   ....[13]....
        /*01d4*/ 	.word	0x00005a10


	//   ....[14]....
        /*01d8*/ 	.word	0x00005a90


	//   ....[15]....
        /*01dc*/ 	.word	0x00005b10


	//   ....[16]....
        /*01e0*/ 	.word	0x00005b90


	//   ....[17]....
        /*01e4*/ 	.word	0x00005c10


	//   ....[18]....
        /*01e8*/ 	.word	0x00005c90


	//   ....[19]....
        /*01ec*/ 	.word	0x00005d10


	//   ....[20]....
        /*01f0*/ 	.word	0x00005d90


	//   ....[21]....
        /*01f4*/ 	.word	0x00005e10


	//   ....[22]....
        /*01f8*/ 	.word	0x00005e90


	//   ....[23]....
        /*01fc*/ 	.word	0x00005f10


	//   ....[24]....
        /*0200*/ 	.word	0x00005f90


	//   ....[25]....
        /*0204*/ 	.word	0x00006010


	//   ....[26]....
        /*0208*/ 	.word	0x00006090


	//   ....[27]....
        /*020c*/ 	.word	0x00006110


	//   ....[28]....
        /*0210*/ 	.word	0x00006190


	//   ....[29]....
        /*0214*/ 	.word	0x00006210


	//   ....[30]....
        /*0218*/ 	.word	0x00006290


	//   ....[31]....
        /*021c*/ 	.word	0x00006310


	//   ....[32]....
        /*0220*/ 	.word	0x00007450


	//   ....[33]....
        /*0224*/ 	.word	0x000074d0


	//   ....[34]....
        /*0228*/ 	.word	0x00007550


	//   ....[35]....
        /*022c*/ 	.word	0x000075d0


	//   ....[36]....
        /*0230*/ 	.word	0x00007650


	//   ....[37]....
        /*0234*/ 	.word	0x000076d0


	//   ....[38]....
        /*0238*/ 	.word	0x00007750


	//   ....[39]....
        /*023c*/ 	.word	0x000077d0


	//   ....[40]....
        /*0240*/ 	.word	0x00007850


	//   ....[41]....
        /*0244*/ 	.word	0x000078d0


	//   ....[42]....
        /*0248*/ 	.word	0x00007950


	//   ....[43]....
        /*024c*/ 	.word	0x000079d0


	//   ....[44]....
        /*0250*/ 	.word	0x00007a50


	//   ....[45]....
        /*0254*/ 	.word	0x00007ad0


	//   ....[46]....
        /*0258*/ 	.word	0x00007b50


	//   ....[47]....
        /*025c*/ 	.word	0x00007bd0


	//   ....[48]....
        /*0260*/ 	.word	0x00007c50


	//   ....[49]....
        /*0264*/ 	.word	0x00007cd0


	//   ....[50]....
        /*0268*/ 	.word	0x00007d50


	//   ....[51]....
        /*026c*/ 	.word	0x00007dd0


	//   ....[52]....
        /*0270*/ 	.word	0x00007e50


	//   ....[53]....
        /*0274*/ 	.word	0x00007ed0


	//   ....[54]....
        /*0278*/ 	.word	0x00007f50


	//   ....[55]....
        /*027c*/ 	.word	0x00007fd0


	//   ....[56]....
        /*0280*/ 	.word	0x00008050


	//   ....[57]....
        /*0284*/ 	.word	0x000080d0


	//   ....[58]....
        /*0288*/ 	.word	0x00008150


	//   ....[59]....
        /*028c*/ 	.word	0x000081d0


	//   ....[60]....
        /*0290*/ 	.word	0x00008250


	//   ....[61]....
        /*0294*/ 	.word	0x000082d0


	//   ....[62]....
        /*0298*/ 	.word	0x00008350


	//   ....[63]....
        /*029c*/ 	.word	0x000083d0


	//----- nvinfo : EIATTR_VRC_CTA_INIT_COUNT
	.align		4
.L_2609:
        /*02a0*/ 	.byte	0x02, 0x4a
	.zero		1
	.zero		1


	//----- nvinfo : EIATTR_EXIT_INSTR_OFFSETS
	.align		4
        /*02a4*/ 	.byte	0x04, 0x1c
        /*02a6*/ 	.short	(.L_2611 - .L_2610)


	//   ....[0]....
.L_2610:
        /*02a8*/ 	.word	0x00000680


	//   ....[1]....
        /*02ac*/ 	.word	0x00007400


	//----- nvinfo : EIATTR_MAX_THREADS
	.align		4
.L_2611:
        /*02b0*/ 	.byte	0x04, 0x05
        /*02b2*/ 	.short	(.L_2613 - .L_2612)
.L_2612:
        /*02b4*/ 	.word	0x00000080
        /*02b8*/ 	.word	0x00000001
        /*02bc*/ 	.word	0x00000001


	//----- nvinfo : EIATTR_CRS_STACK_SIZE
	.align		4
.L_2613:
        /*02c0*/ 	.byte	0x04, 0x1e
        /*02c2*/ 	.short	(.L_2615 - .L_2614)
.L_2614:
        /*02c4*/ 	.word	0x00000000


	//----- nvinfo : EIATTR_CBANK_PARAM_SIZE
	.align		4
.L_2615:
        /*02c8*/ 	.byte	0x03, 0x19
        /*02ca*/ 	.short	0x0030


	//----- nvinfo : EIATTR_PARAM_CBANK
	.align		4
        /*02cc*/ 	.byte	0x04, 0x0a
        /*02ce*/ 	.short	(.L_2617 - .L_2616)
	.align		4
.L_2616:
        /*02d0*/ 	.word	index@(.nv.constant0._Z9cuda_gemmIiLi128ELi16ELi1ELi256ELi64ELi64ELi0EEviiiPT_S1_S1_ii)
        /*02d4*/ 	.short	0x0380
        /*02d6*/ 	.short	0x0030


	//----- nvinfo : EIATTR_SW_WAR
	.align		4
.L_2617:
        /*02d8*/ 	.byte	0x04, 0x36
        /*02da*/ 	.short	(.L_2619 - .L_2618)
.L_2618:
        /*02dc*/ 	.word	0x00000008
.L_2619:


//--------------------- .nv.info._Z9cuda_gemmIiLi128ELi16ELi1ELi256ELi32ELi32ELi1EEviiiPT_S1_S1_ii --------------------------
	.section	.nv.info._Z9cuda_gemmIiLi128ELi16ELi1ELi256ELi32ELi32ELi1EEviiiPT_S1_S1_ii,"",@"SHT_CUDA_INFO"
	.sectionflags	@""
	.align	4


	//----- nvinfo : EIATTR_CUDA_API_VERSION
	.align		4
        /*0000*/ 	.byte	0x04, 0x37
        /*0002*/ 	.short	(.L_2621 - .L_2620)
.L_2620:
        /*0004*/ 	.word	0x00000082


	//----- nvinfo : EIATTR_KPARAM_INFO
	.align		4
.L_2621:
        /*0008*/ 	.byte	0x04, 0x17
        /*000a*/ 	.short	(.L_2623 - .L_2622)
.L_2622:
        /*000c*/ 	.word	0x00000000
        /*0010*/ 	.short	0x0007
        /*0012*/ 	.short	0x002c
        /*0014*/ 	.byte	0x00, 0xf0, 0x11, 0x00


	//----- nvinfo : EIATTR_KPARAM_INFO
	.align		4
.L_2623:
        /*0018*/ 	.byte	0x04, 0x17
        /*001a*/ 	.short	(.L_2625 - .L_2624)
.L_2624:
        /*001c*/ 	.word	0x00000000
        /*0020*/ 	.short	0x0006
        /*0022*/ 	.short	0x0028
        /*0024*/ 	.byte	0x00, 0xf0, 0x11, 0x00


	//----- nvinfo : EIATTR_KPARAM_INFO
	.align		4
.L_2625:
        /*0028*/ 	.byte	0x04, 0x17
        /*002a*/ 	.short	(.L_2627 - .L_2626)
.L_2626:
        /*002c*/ 	.word	0x00000000
        /*0030*/ 	.short	0x0005
        /*0032*/ 	.short	0x0020
        /*0034*/ 	.byte	0x00, 0xf5, 0x21, 0x00


	//----- nvinfo : EIATTR_KPARAM_INFO
	.align		4
.L_2627:
        /*0038*/ 	.byte	0x04, 0x17
        /*003a*/ 	.short	(.L_2629 - .L_2628)
.L_2628:
        /*003c*/ 	.word	0x00000000
        /*0040*/ 	.short	0x0004
        /*0042*/ 	.short	0x0018
        /*0044*/ 	.byte	0x00, 0xf5, 0x21, 0x00


	//----- nvinfo : EIATTR_KPARAM_INFO
	.align		4
.L_2629:
        /*0048*/ 	.byte	0x04, 0x17
        /*004a*/ 	.short	(.L_2631 - .L_2630)
.L_2630:
        /*004c*/ 	.word	0x00000000
        /*0050*/ 	.short	0x0003
        /*0052*/ 	.short	0x0010
        /*0054*/ 	.byte	0x00, 0xf5, 0x21, 0x00


	//----- nvinfo : EIATTR_KPARAM_INFO
	.align		4
.L_2631:
        /*0058*/ 	.byte	0x04, 0x17
        /*005a*/ 	.short	(.L_2633 - .L_2632)
.L_2632:
        /*005c*/ 	.word	0x00000000
        /*0060*/ 	.short	0x0002
        /*0062*/ 	.short	0x0008
        /*0064*/ 	.byte	0x00, 0xf0, 0x11, 0x00


	//----- nvinfo : EIATTR_KPARAM_INFO
	.align		4
.L_2633:
        /*0068*/ 	.byte	0x04, 0x17
        /*006a*/ 	.short	(.L_2635 - .L_2634)
.L_2634:
        /*006c*/ 	.word	0x00000000
        /*0070*/ 	.short	0x0001
        /*0072*/ 	.short	0x0004
        /*0074*/ 	.byte	0x00, 0xf0, 0x11, 0x00


	//----- nvinfo : EIATTR_KPARAM_INFO
	.align		4
.L_2635:
        /*0078*/ 	.byte	0x04, 0x17
        /*007a*/ 	.short	(.L_2637 - .L_2636)
.L_2636:
        /*007c*/ 	.word	0x00000000
        /*0080*/ 	.short	0x0000
        /*0082*/ 	.short	0x0000
        /*0084*/ 	.byte	0x00, 0xf0, 0x11, 0x00


	//----- nvinfo : EIATTR_SPARSE_MMA_MASK
	.align		4
.L_2637:
        /*0088*/ 	.byte	0x03, 0x50
        /*008a*/ 	.short	0x0000


	//----- nvinfo : EIATTR_MAXREG_COUNT
	.align		4
        /*008c*/ 	.byte	0x03, 0x1b
        /*008e*/ 	.short	0x00ff


	//----- nvinfo : EIATTR_NUM_BARRIERS
	.align		4
        /*0090*/ 	.byte	0x02, 0x4c
        /*0092*/ 	.byte	0x01
	.zero		1


	//----- nvinfo : EIATTR_MERCURY_ISA_VERSION
	.align		4
        /*0094*/ 	.byte	0x03, 0x5f
        /*0096*/ 	.short	0x0101


	//----- nvinfo : EIATTR_COOP_GROUP_MASK_REGIDS
	.align		4
        /*0098*/ 	.byte	0x04, 0x29
        /*009a*/ 	.short	(.L_2639 - .L_2638)


	//   ....[0]....
.L_2638:
        /*009c*/ 	.word	0xffffffff


	//   ....[1]....
        /*00a0*/ 	.word	0xffffffff


	//   ....[2]....
        /*00a4*/ 	.word	0xffffffff


	//   ....[3]....
        /*00a8*/ 	.word	0xffffffff


	//   ....[4]....
        /*00ac*/ 	.word	0xffffffff


	//   ....[5]....
        /*00b0*/ 	.word	0xffffffff


	//   ....[6]....
        /*00b4*/ 	.word	0xffffffff


	//   ....[7]....
        /*00b8*/ 	.word	0xffffffff


	//   ....[8]....
        /*00bc*/ 	.word	0xffffffff


	//   ....[9]....
        /*00c0*/ 	.word	0xffffffff


	//   ....[10]....
        /*00c4*/ 	.word	0xffffffff


	//   ....[11]....
        /*00c8*/ 	.word	0xffffffff


	//   ....[12]....
        /*00cc*/ 	.word	0xffffffff


	//   ....[13]....
        /*00d0*/ 	.word	0xffffffff


	//   ....[14]....
        /*00d4*/ 	.word	0xffffffff


	//   ....[15]....
        /*00d8*/ 	.word	0xffffffff


	//   ....[16]....
        /*00dc*/ 	.word	0xffffffff


	//   ....[17]....
        /*00e0*/ 	.word	0xffffffff


	//   ....[18]....
        /*00e4*/ 	.word	0xffffffff


	//   ....[19]....
        /*00e8*/ 	.word	0xffffffff


	//   ....[20]....
        /*00ec*/ 	.word	0xffffffff


	//   ....[21]....
        /*00f0*/ 	.word	0xffffffff


	//   ....[22]....
        /*00f4*/ 	.word	0xffffffff


	//   ....[23]....
        /*00f8*/ 	.word	0xffffffff


	//   ....[24]....
        /*00fc*/ 	.word	0xffffffff


	//   ....[25]....
        /*0100*/ 	.word	0xffffffff


	//   ....[26]....
        /*0104*/ 	.word	0xffffffff


	//   ....[27]....
        /*0108*/ 	.word	0xffffffff


	//   ....[28]....
        /*010c*/ 	.word	0xffffffff


	//   ....[29]....
        /*0110*/ 	.word	0xffffffff


	//   ....[30]....
        /*0114*/ 	.word	0xffffffff


	//   ....[31]....
        /*0118*/ 	.word	0xffffffff


	//   ....[32]....
        /*011c*/ 	.word	0x05000072


	//   ....[33]....
        /*0120*/ 	.word	0x05000072


	//   ....[34]....
        /*0124*/ 	.word	0x05000072


	//   ....[35]....
        /*0128*/ 	.word	0x05000072


	//   ....[36]....
        /*012c*/ 	.word	0x05000072


	//   ....[37]....
        /*0130*/ 	.word	0x05000072


	//   ....[38]....
        /*0134*/ 	.word	0x05000072


	//   ....[39]....
        /*0138*/ 	.word	0x05000072


	//   ....[40]....
        /*013c*/ 	.word	0x05000072


	//   ....[41]....
        /*0140*/ 	.word	0x05000072


	//   ....[42]....
        /*0144*/ 	.word	0x05000072


	//   ....[43]....
        /*0148*/ 	.word	0x05000072


	//   ....[44]....
        /*014c*/ 	.word	0x05000072


	//   ....[45]....
        /*0150*/ 	.word	0x05000072


	//   ....[46]....
        /*0154*/ 	.word	0x05000072


	//   ....[47]....
        /*0158*/ 	.word	0x05000072


	//   ....[48]....
        /*015c*/ 	.word	0x05000072


	//   ....[49]....
        /*0160*/ 	.word	0x05000072


	//   ....[50]....
        /*0164*/ 	.word	0x05000072


	//   ....[51]....
        /*0168*/ 	.word	0x05000072


	//   ....[52]....
        /*016c*/ 	.word	0x05000072


	//   ....[53]....
        /*0170*/ 	.word	0x05000072


	//   ....[54]....
        /*0174*/ 	.word	0x05000072


	//   ....[55]....
        /*0178*/ 	.word	0x05000072


	//   ....[56]....
        /*017c*/ 	.word	0x05000072


	//   ....[57]....
        /*0180*/ 	.word	0x05000072


	//   ....[58]....
        /*0184*/ 	.word	0x05000072


	//   ....[59]....
        /*0188*/ 	.word	0x05000072


	//   ....[60]....
        /*018c*/ 	.word	0x05000072


	//   ....[61]....
        /*0190*/ 	.word	0x05000072


	//   ....[62]....
        /*0194*/ 	.word	0x05000072


	//   ....[63]....
        /*0198*/ 	.word	0x05000072


	//----- nvinfo : EIATTR_COOP_GROUP_INSTR_OFFSETS
	.align		4
.L_2639:
        /*019c*/ 	.byte	0x04, 0x28
        /*019e*/ 	.short	(.L_2641 - .L_2640)


	//   ....[0]....
.L_2640:
        /*01a0*/ 	.word	0x00001930


	//   ....[1]....
        /*01a4*/ 	.word	0x00001940


	//   ....[2]....
        /*01a8*/ 	.word	0x00001950


	//   ....[3]....
        /*01ac*/ 	.word	0x00001960


	//   ....[4]....
        /*01b0*/ 	.word	0x00001970


	//   ....[5]....
        /*01b4*/ 	.word	0x00001980


	//   ....[6]....
        /*01b8*/ 	.word	0x000019a0


	//   ....[7]....
        /*01bc*/ 	.word	0x000019c0


	//   ....[8]....
        /*01c0*/ 	.word	0x000019e0


	//   ....[9]....
        /*01c4*/ 	.word	0x00001a00


	//   ....[10]....
        /*01c8*/ 	.word	0x00001a20


	//   ....[11]....
        /*01cc*/ 	.word	0x00001a40


	//   ....[12]....
        /*01d0*/ 	.word	0x00001a60


	//   ....[13]....
        /*01d4*/ 	.word	0x00001a80


	//   ....[14]....
        /*01d8*/ 	.word	0x00001aa0


	//   ....[15]....
        /*01dc*/ 	.word	0x00001ac0


	//   ....[16]....
        /*01e0*/ 	.word	0x00001ae0


	//   ....[17]....
        /*01e4*/ 	.word	0x00001b00


	//   ....[18]....
        /*01e8*/ 	.word	0x00001b20


	//   ....[19]....
        /*01ec*/ 	.word	0x00001b40


	//   ....[20]....
        /*01f0*/ 	.word	0x00001b60


	//   ....[21]....
        /*01f4*/ 	.word	0x00001b80


	//   ....[22]....
        /*01f8*/ 	.word	0x00001ba0


	//   ....[23]....
        /*01fc*/ 	.word	0x00001bc0


	//   ....[24]....
        /*0200*/ 	.word	0x00001be0


	//   ....[25]....
        /*0204*/ 	.word	0x00001c00


	//   ....[26]....
        /*0208*/ 	.word	0x00001c20


	//   ....[27]....
        /*020c*/ 	.word	0x00001c40


	//   ....[28]....
        /*0210*/ 	.word	0x00001c60


	//   ....[29]....
        /*0214*/ 	.word	0x00001c80


	//   ....[30]....
        /*0218*/ 	.word	0x00001ca0


	//   ....[31]....
        /*021c*/ 	.word	0x00001cc0


	//   ....[32]....
        /*0220*/ 	.word	0x00002190


	//   ....[33]....
        /*0224*/ 	.word	0x00002210


	//   ....[34]....
        /*0228*/ 	.word	0x00002270


	//   ....[35]....
        /*022c*/ 	.word	0x000022c0


	//   ....[36]....
        /*0230*/ 	.word	0x00002320


	//   ....[37]....
        /*0234*/ 	.word	0x00002370


	//   ....[38]....
        /*0238*/ 	.word	0x000023d0


	//   ....[39]....
        /*023c*/ 	.word	0x00002430


	//   ....[40]....
        /*0240*/ 	.word	0x00002490


	//   ....[41]....
        /*0244*/ 	.word	0x000024f0


	//   ....[42]....
        /*0248*/ 	.word	0x00002540


	//   ....[43]....
        /*024c*/ 	.word	0x000025a0


	//   ....[44]....
        /*0250*/ 	.word	0x00002600


	//   ....[45]....
        /*0254*/ 	.word	0x00002660


	//   ....[46]....
        /*0258*/ 	.word	0x000026c0


	//   ....[47]....
        /*025c*/ 	.word	0x00002710


	//   ....[48]....
        /*0260*/ 	.word	0x00002770


	//   ....[49]....
        /*0264*/ 	.word	0x000027c0


	//   ....[50]....
        /*0268*/ 	.word	0x00002820


	//   ....[51]....
        /*026c*/ 	.word	0x00002880


	//   ....[52]....
        /*0270*/ 	.word	0x000028e0


	//   ....[53]....
        /*0274*/ 	.word	0x00002940


	//   ....[54]....
        /*0278*/ 	.word	0x00002990


	//   ....[55]....
        /*027c*/ 	.word	0x000029f0


	//   ....[56]....
        /*0280*/ 	.word	0x00002a50


	//   ....[57]....
        /*0284*/ 	.word	0x00002ab0


	//   ....[58]....
        /*0288*/ 	.word	0x00002b10


	//   ....[59]....
        /*028c*/ 	.word	0x00002b60


	//   ....[60]....
        /*0290*/ 	.word	0x00002bc0


	//   ....[61]....
        /*0294*/ 	.word	0x00002c20


	//   ....[62]....
        /*0298*/ 	.word	0x00002c80


	//   ....[63]....
        /*029c*/ 	.word	0x00002ce0


	//----- nvinfo : EIATTR_VRC_CTA_INIT_COUNT
	.align		4
.L_2641:
        /*02a0*/ 	.byte	0x02, 0x4a
	.zero		1
	.zero		1


	//----- nvinfo : EIATTR_EXIT_INSTR_OFFSETS
	.align		4
        /*02a4*/ 	.byte	0x04, 0x1c
        /*02a6*/ 	.short	(.L_2643 - .L_2642)


	//   ....[0]....
.L_2642:
        /*02a8*/ 	.word	0x00000540


	//   ....[1]....
        /*02ac*/ 	.word	0x00002130


	//----- nvinfo : EIATTR_MAX_THREADS
	.align		4
.L_2643:
        /*02b0*/ 	.byte	0x04, 0x05
        /*02b2*/ 	.short	(.L_2645 - .L_2644)
.L_2644:
        /*02b4*/ 	.word	0x00000080
        /*02b8*/ 	.word	0x00000001
        /*02bc*/ 	.word	0x00000001


	//----- nvinfo : EIATTR_CRS_STACK_SIZE
	.align		4
.L_2645:
        /*02c0*/ 	.byte	0x04, 0x1e
        /*02c2*/ 	.short	(.L_2647 - .L_2646)
.L_2646:
        /*02c4*/ 	.word	0x00000000


	//----- nvinfo : EIATTR_CBANK_PARAM_SIZE
	.align		4
.L_2647:
        /*02c8*/ 	.byte	0x03, 0x19
        /*02ca*/ 	.short	0x0030


	//----- nvinfo : EIATTR_PARAM_CBANK
	.align		4
        /*02cc*/ 	.byte	0x04, 0x0a
        /*02ce*/ 	.short	(.L_2649 - .L_2648)
	.align		4
.L_2648:
        /*02d0*/ 	.word	index@(.nv.constant0._Z9cuda_gemmIiLi128ELi16ELi1ELi256ELi32ELi32ELi1EEviiiPT_S1_S1_ii)
        /*02d4*/ 	.short	0x0380
        /*02d6*/ 	.short	0x0030


	//----- nvinfo : EIATTR_SW_WAR
	.align		4
.L_2649:
        /*02d8*/ 	.byte	0x04, 0x36
        /*02da*/ 	.short	(.L_2651 - .L_2650)
.L_2650:
        /*02dc*/ 	.word	0x00000008
.L_2651:


//--------------------- .nv.info._Z9cuda_gemmIiLi128ELi16ELi1ELi256ELi32ELi32ELi0EEviiiPT_S1_S1_ii --------------------------
	.section	.nv.info._Z9cuda_gemmIiLi128ELi16ELi1ELi256ELi32ELi32ELi0EEviiiPT_S1_S1_ii,"",@"SHT_CUDA_INFO"
	.sectionflags	@""
	.align	4


	//----- nvinfo : EIATTR_CUDA_API_VERSION
	.align		4
        /*0000*/ 	.byte	0x04, 0x37
        /*0002*/ 	.short	(.L_2653 - .L_2652)
.L_2652:
        /*0004*/ 	.word	0x00000082


	//----- nvinfo : EIATTR_KPARAM_INFO
	.align		4
.L_2653:
        /*0008*/ 	.byte	0x04, 0x17
        /*000a*/ 	.short	(.L_2655 - .L_2654)
.L_2654:
        /*000c*/ 	.word	0x00000000
        /*0010*/ 	.short	0x0007
        /*0012*/ 	.short	0x002c
        /*0014*/ 	.byte	0x00, 0xf0, 0x11, 0x00


	//----- nvinfo : EIATTR_KPARAM_INFO
	.align		4
.L_2655:
        /*0018*/ 	.byte	0x04, 0x17
        /*001a*/ 	.short	(.L_2657 - .L_2656)
.L_2656:
        /*001c*/ 	.word	0x00000000
        /*0020*/ 	.short	0x0006
        /*0022*/ 	.short	0x0028
        /*0024*/ 	.byte	0x00, 0xf0, 0x11, 0x00


	//----- nvinfo : EIATTR_KPARAM_INFO
	.align		4
.L_2657:
        /*0028*/ 	.byte	0x04, 0x17
        /*002a*/ 	.short	(.L_2659 - .L_2658)
.L_2658:
        /*002c*/ 	.word	0x00000000
        /*0030*/ 	.short	0x0005
        /*0032*/ 	.short	0x0020
        /*0034*/ 	.byte	0x00, 0xf5, 0x21, 0x00


	//----- nvinfo : EIATTR_KPARAM_INFO
	.align		4
.L_2659:
        /*0038*/ 	.byte	0x04, 0x17
        /*003a*/ 	.short	(.L_2661 - .L_2660)
.L_2660:
        /*003c*/ 	.word	0x00000000
        /*0040*/ 	.short	0x0004
        /*0042*/ 	.short	0x0018
        /*0044*/ 	.byte	0x00, 0xf5, 0x21, 0x00


	//----- nvinfo : EIATTR_KPARAM_INFO
	.align		4
.L_2661:
        /*0048*/ 	.byte	0x04, 0x17
        /*004a*/ 	.short	(.L_2663 - .L_2662)
.L_2662:
        /*004c*/ 	.word	0x00000000
        /*0050*/ 	.short	0x0003
        /*0052*/ 	.short	0x0010
        /*0054*/ 	.byte	0x00, 0xf5, 0x21, 0x00


	//----- nvinfo : EIATTR_KPARAM_INFO
	.align		4
.L_2663:
        /*0058*/ 	.byte	0x04, 0x17
        /*005a*/ 	.short	(.L_2665 - .L_2664)
.L_2664:
        /*005c*/ 	.word	0x00000000
        /*0060*/ 	.short	0x0002
        /*0062*/ 	.short	0x0008
        /*0064*/ 	.byte	0x00, 0xf0, 0x11, 0x00


	//----- nvinfo : EIATTR_KPARAM_INFO
	.align		4
.L_2665:
        /*0068*/ 	.byte	0x04, 0x17
        /*006a*/ 	.short	(.L_2667 - .L_2666)
.L_2666:
        /*006c*/ 	.word	0x00000000
        /*0070*/ 	.short	0x0001
        /*0072*/ 	.short	0x0004
        /*0074*/ 	.byte	0x00, 0xf0, 0x11, 0x00


	//----- nvinfo : EIATTR_KPARAM_INFO
	.align		4
.L_2667:
        /*0078*/ 	.byte	0x04, 0x17
        /*007a*/ 	.short	(.L_2669 - .L_2668)
.L_2668:
        /*007c*/ 	.word	0x00000000
        /*0080*/ 	.short	0x0000
        /*0082*/ 	.short	0x0000
        /*0084*/ 	.byte	0x00, 0xf0, 0x11, 0x00


	//----- nvinfo : EIATTR_SPARSE_MMA_MASK
	.align		4
.L_2669:
        /*0088*/ 	.byte	0x03, 0x50
        /*008a*/ 	.short	0x0000


	//----- nvinfo : EIATTR_MAXREG_COUNT
	.align		4
        /*008c*/ 	.byte	0x03, 0x1b
        /*008e*/ 	.short	0x00ff


	//----- nvinfo : EIATTR_NUM_BARRIERS
	.align		4
        /*0090*/ 	.byte	0x02, 0x4c
        /*0092*/ 	.byte	0x01
	.zero		1


	//----- nvinfo : EIATTR_MERCURY_ISA_VERSION
	.align		4
        /*0094*/ 	.byte	0x03, 0x5f
        /*0096*/ 	.short	0x0101


	//----- nvinfo : EIATTR_COOP_GROUP_MASK_REGIDS
	.align		4
        /*0098*/ 	.byte	0x04, 0x29
        /*009a*/ 	.short	(.L_2671 - .L_2670)


	//   ....[0]....
.L_2670:
        /*009c*/ 	.word	0xffffffff


	//   ....[1]....
        /*00a0*/ 	.word	0xffffffff


	//   ....[2]....
        /*00a4*/ 	.word	0xffffffff


	//   ....[3]....
        /*00a8*/ 	.word	0xffffffff


	//   ....[4]....
        /*00ac*/ 	.word	0xffffffff


	//   ....[5]....
        /*00b0*/ 	.word	0xffffffff


	//   ....[6]....
        /*00b4*/ 	.word	0xffffffff


	//   ....[7]....
        /*00b8*/ 	.word	0xffffffff


	//   ....[8]....
        /*00bc*/ 	.word	0xffffffff


	//   ....[9]....
        /*00c0*/ 	.word	0xffffffff


	//   ....[10]....
        /*00c4*/ 	.word	0xffffffff


	//   ....[11]....
        /*00c8*/ 	.word	0xffffffff


	//   ....[12]....
        /*00cc*/ 	.word	0xffffffff


	//   ....[13]....
        /*00d0*/ 	.word	0xffffffff


	//   ....[14]....
        /*00d4*/ 	.word	0xffffffff


	//   ....[15]....
        /*00d8*/ 	.word	0xffffffff


	//   ....[16]....
        /*00dc*/ 	.word	0xffffffff


	//   ....[17]....
        /*00e0*/ 	.word	0xffffffff


	//   ....[18]....
        /*00e4*/ 	.word	0xffffffff


	//   ....[19]....
        /*00e8*/ 	.word	0xffffffff


	//   ....[20]....
        /*00ec*/ 	.word	0xffffffff


	//   ....[21]....
        /*00f0*/ 	.word	0xffffffff


	//   ....[22]....
        /*00f4*/ 	.word	0xffffffff


	//   ....[23]....
        /*00f8*/ 	.word	0xffffffff


	//   ....[24]....
        /*00fc*/ 	.word	0xffffffff


	//   ....[25]....
        /*0100*/ 	.word	0xffffffff


	//   ....[26]....
        /*0104*/ 	.word	0xffffffff


	//   ....[27]....
        /*0108*/ 	.word	0xffffffff


	//   ....[28]....
        /*010c*/ 	.word	0xffffffff


	//   ....[29]....
        /*0110*/ 	.word	0xffffffff


	//   ....[30]....
        /*0114*/ 	.word	0xffffffff


	//   ....[31]....
        /*0118*/ 	.word	0xffffffff


	//   ....[32]....
        /*011c*/ 	.word	0x05000092


	//   ....[33]....
        /*0120*/ 	.word	0x05000092


	//   ....[34]....
        /*0124*/ 	.word	0x05000092


	//   ....[35]....
        /*0128*/ 	.word	0x05000092


	//   ....[36]....
        /*012c*/ 	.word	0x05000092


	//   ....[37]....
        /*0130*/ 	.word	0x05000092


	//   ....[38]....
        /*0134*/ 	.word	0x05000092


	//   ....[39]....
        /*0138*/ 	.word	0x05000092


	//   ....[40]....
        /*013c*/ 	.word	0x05000092


	//   ....[41]....
        /*0140*/ 	.word	0x05000092


	//   ....[42]....
        /*0144*/ 	.word	0x05000092


	//   ....[43]....
        /*0148*/ 	.word	0x05000092


	//   ....[44]....
        /*014c*/ 	.word	0x05000092


	//   ....[45]....
        /*0150*/ 	.word	0x05000092


	//   ....[46]....
        /*0154*/ 	.word	0x05000092


	//   ....[47]....
        /*0158*/ 	.word	0x05000092


	//   ....[48]....
        /*015c*/ 	.word	0x05000092


	//   ....[49]....
        /*0160*/ 	.word	0x05000092


	//   ....[50]....
        /*0164*/ 	.word	0x05000092


	//   ....[51]....
        /*0168*/ 	.word	0x05000092


	//   ....[52]....
        /*016c*/ 	.word	0x05000092


	//   ....[53]....
        /*0170*/ 	.word	0x05000092


	//   ....[54]....
        /*0174*/ 	.word	0x05000092


	//   ....[55]....
        /*0178*/ 	.word	0x05000092


	//   ....[56]....
        /*017c*/ 	.word	0x05000092


	//   ....[57]....
        /*0180*/ 	.word	0x05000092


	//   ....[58]....
        /*0184*/ 	.word	0x05000092


	//   ....[59]....
        /*0188*/ 	.word	0x05000092


	//   ....[60]....
        /*018c*/ 	.word	0x05000092


	//   ....[61]....
        /*0190*/ 	.word	0x05000092


	//   ....[62]....
        /*0194*/ 	.word	0x05000092


	//   ....[63]....
        /*0198*/ 	.word	0x05000092


	//----- nvinfo : EIATTR_COOP_GROUP_INSTR_OFFSETS
	.align		4
.L_2671:
        /*019c*/ 	.byte	0x04, 0x28
        /*019e*/ 	.short	(.L_2673 - .L_2672)


	//   ....[0]....
.L_2672:
        /*01a0*/ 	.word	0x000033f0


	//   ....[1]....
        /*01a4*/ 	.word	0x00003450


	//   ....[2]....
        /*01a8*/ 	.word	0x000034b0


	//   ....[3]....
        /*01ac*/ 	.word	0x00003510


	//   ....[4]....
        /*01b0*/ 	.word	0x00003570


	//   ....[5]....
        /*01b4*/ 	.word	0x000035d0


	//   ....[6]....
        /*01b8*/ 	.word	0x00003630


	//   ....[7]....
        /*01bc*/ 	.word	0x00003690


	//   ....[8]....
        /*01c0*/ 	.word	0x000036f0


	//   ....[9]....
        /*01c4*/ 	.word	0x00003750


	//   ....[10]....
        /*01c8*/ 	.word	0x000037b0


	//   ....[11]....
        /*01cc*/ 	.word	0x00003810


	//   ....[12]....
        /*01d0*/ 	.word	0x00003870


	//   ....[13]....
        /*01d4*/ 	.word	0x000038d0


	//   ....[14]....
        /*01d8*/ 	.word	0x00003930


	//   ....[15]....
        /*01dc*/ 	.word	0x00003990


	//   ....[16]....
        /*01e0*/ 	.word	0x000039f0


	//   ....[17]....
        /*01e4*/ 	.word	0x00003a50


	//   ....[18]....
        /*01e8*/ 	.word	0x00003ab0


	//   ....[19]....
        /*01ec*/ 	.word	0x00003b10


	//   ....[20]....
        /*01f0*/ 	.word	0x00003b70


	//   ....[21]....
        /*01f4*/ 	.word	0x00003bd0


	//   ....[22]....
        /*01f8*/ 	.word	0x00003c30


	//   ....[23]....
        /*01fc*/ 	.word	0x00003c90


	//   ....[24]....
        /*0200*/ 	.word	0x00003cf0


	//   ....[25]....
        /*0204*/ 	.word	0x00003d50


	//   ....[26]....
        /*0208*/ 	.word	0x00003db0


	//   ....[27]....
        /*020c*/ 	.word	0x00003e10


	//   ....[28]....
        /*0210*/ 	.word	0x00003e70


	//   ....[29]....
        /*0214*/ 	.word	0x00003ed0


	//   ....[30]....
        /*0218*/ 	.word	0x00003f30


	//   ....[31]....
        /*021c*/ 	.word	0x00003f90


	//   ....[32]....
        /*0220*/ 	.word	0x00005820


	//   ....[33]....
        /*0224*/ 	.word	0x000058a0


	//   ....[34]....
        /*0228*/ 	.word	0x00005920


	//   ....[35]....
        /*022c*/ 	.word	0x000059a0


	//   ....[36]....
        /*0230*/ 	.word	0x00005a20


	//   ....[37]....
        /*0234*/ 	.word	0x00005aa0


	//   ....[38]....
        /*0238*/ 	.word	0x00005b20


	//   ....[39]....
        /*023c*/ 	.word	0x00005ba0


	//   ....[40]....
        /*0240*/ 	.word	0x00005c20


	//   ....[41]....
        /*0244*/ 	.word	0x00005ca0


	//   ....[42]....
        /*0248*/ 	.word	0x00005d20


	//   ....[43]....
        /*024c*/ 	.word	0x00005da0


	//   ....[44]....
        /*0250*/ 	.word	0x00005e20


	//   ....[45]....
        /*0254*/ 	.word	0x00005ea0


	//   ....[46]....
        /*0258*/ 	.word	0x00005f20


	//   ....[47]....
        /*025c*/ 	.word	0x00005fa0


	//   ....[48]....
        /*0260*/ 	.word	0x00006020


	//   ....[49]....
        /*0264*/ 	.word	0x000060a0


	//   ....[50]....
        /*0268*/ 	.word	0x00006120


	//   ....[51]....
        /*026c*/ 	.word	0x000061a0


	//   ....[52]....
        /*0270*/ 	.word	0x00006220


	//   ....[53]....
        /*0274*/ 	.word	0x000062a0


	//   ....[54]....
        /*0278*/ 	.word	0x00006320


	//   ....[55]....
        /*027c*/ 	.word	0x000063a0


	//   ....[56]....
        /*0280*/ 	.word	0x00006420


	//   ....[57]....
        /*0284*/ 	.word	0x000064a0


	//   ....[58]....
        /*0288*/ 	.word	0x00006520


	//   ....[59]....
        /*028c*/ 	.word	0x000065a0


	//   ....[60]....
        /*0290*/ 	.word	0x00006620


	//   ....[61]....
        /*0294*/ 	.word	0x000066a0


	//   ....[62]....
        /*0298*/ 	.word	0x00006720


	//   ....[63]....
        /*029c*/ 	.word	0x000067a0


	//----- nvinfo : EIATTR_VRC_CTA_INIT_COUNT
	.align		4
.L_2673:
        /*02a0*/ 	.byte	0x02, 0x4a
	.zero		1
	.zero		1


	//----- nvinfo : EIATTR_EXIT_INSTR_OFFSETS
	.align		4
        /*02a4*/ 	.byte	0x04, 0x1c
        /*02a6*/ 	.short	(.L_2675 - .L_2674)


	//   ....[0]....
.L_2674:
        /*02a8*/ 	.word	0x00000640


	//   ....[1]....
        /*02ac*/ 	.word	0x000057d0


	//----- nvinfo : EIATTR_MAX_THREADS
	.align		4
.L_2675:
        /*02b0*/ 	.byte	0x04, 0x05
        /*02b2*/ 	.short	(.L_2677 - .L_2676)
.L_2676:
        /*02b4*/ 	.word	0x00000080
        /*02b8*/ 	.word	0x00000001
        /*02bc*/ 	.word	0x00000001


	//----- nvinfo : EIATTR_CRS_STACK_SIZE
	.align		4
.L_2677:
        /*02c0*/ 	.byte	0x04, 0x1e
        /*02c2*/ 	.short	(.L_2679 - .L_2678)
.L_2678:
        /*02c4*/ 	.word	0x00000000


	//----- nvinfo : EIATTR_CBANK_PARAM_SIZE
	.align		4
.L_2679:
        /*02c8*/ 	.byte	0x03, 0x19
        /*02ca*/ 	.short	0x0030


	//----- nvinfo : EIATTR_PARAM_CBANK
	.align		4
        /*02cc*/ 	.byte	0x04, 0x0a
        /*02ce*/ 	.short	(.L_2681 - .L_2680)
	.align		4
.L_2680:
        /*02d0*/ 	.word	index@(.nv.constant0._Z9cuda_gemmIiLi128ELi16ELi1ELi256ELi32ELi32ELi0EEviiiPT_S1_S1_ii)
        /*02d4*/ 	.short	0x0380
        /*02d6*/ 	.short	0x0030


	//----- nvinfo : EIATTR_SW_WAR
	.align		4
.L_2681:
        /*02d8*/ 	.byte	0x04, 0x36
        /*02da*/ 	.short	(.L_2683 - .L_2682)
.L_2682:
        /*02dc*/ 	.word	0x00000008
.L_2683:


//--------------------- .nv.info._Z9cuda_gemmIiLi128ELi16ELi1ELi256ELi16ELi16ELi1EEviiiPT_S1_S1_ii --------------------------
	.section	.nv.info._Z9cuda_gemmIiLi128ELi16ELi1ELi256ELi16ELi16ELi1EEviiiPT_S1_S1_ii,"",@"SHT_CUDA_INFO"
	.sectionflags	@""
	.align	4


	//----- nvinfo : EIATTR_CUDA_API_VERSION
	.align		4
        /*0000*/ 	.byte	0x04, 0x37
        /*0002*/ 	.short	(.L_2685 - .L_2684)
.L_2684:
        /*0004*/ 	.word	0x00000082


	//----- nvinfo : EIATTR_KPARAM_INFO
	.align		4
.L_2685:
        /*0008*/ 	.byte	0x04, 0x17
        /*000a*/ 	.short	(.L_2687 - .L_2686)
.L_2686:
        /*000c*/ 	.word	0x00000000
        /*0010*/ 	.short	0x0007
        /*0012*/ 	.short	0x002c
        /*0014*/ 	.byte	0x00, 0xf0, 0x11, 0x00


	//----- nvinfo : EIATTR_KPARAM_INFO
	.align		4
.L_2687:
        /*0018*/ 	.byte	0x04, 0x17
        /*001a*/ 	.short	(.L_2689 - .L_2688)
.L_2688:
        /*001c*/ 	.word	0x00000000
        /*0020*/ 	.short	0x0006
        /*0022*/ 	.short	0x0028
        /*0024*/ 	.byte	0x00, 0xf0, 0x11, 0x00


	//----- nvinfo : EIATTR_KPARAM_INFO
	.align		4
.L_2689:
        /*0028*/ 	.byte	0x04, 0x17
        /*002a*/ 	.short	(.L_2691 - .L_2690)
.L_2690:
        /*002c*/ 	.word	0x00000000
        /*0030*/ 	.short	0x0005
        /*0032*/ 	.short	0x0020
        /*0034*/ 	.byte	0x00, 0xf5, 0x21, 0x00


	//----- nvinfo : EIATTR_KPARAM_INFO
	.align		4
.L_2691:
        /*0038*/ 	.byte	0x04, 0x17
        /*003a*/ 	.short	(.L_2693 - .L_2692)
.L_2692:
        /*003c*/ 	.word	0x00000000
        /*0040*/ 	.short	0x0004
        /*0042*/ 	.short	0x0018
        /*0044*/ 	.byte	0x00, 0xf5, 0x21, 0x00


	//----- nvinfo : EIATTR_KPARAM_INFO
	.align		4
.L_2693:
        /*0048*/ 	.byte	0x04, 0x17
        /*004a*/ 	.short	(.L_2695 - .L_2694)
.L_2694:
        /*004c*/ 	.word	0x00000000
        /*0050*/ 	.short	0x0003
        /*0052*/ 	.short	0x0010
        /*0054*/ 	.byte	0x00, 0xf5, 0x21, 0x00


	//----- nvinfo : EIATTR_KPARAM_INFO
	.align		4
.L_2695:
        /*0058*/ 	.byte	0x04, 0x17
        /*005a*/ 	.short	(.L_2697 - .L_2696)
.L_2696:
        /*005c*/ 	.word	0x00000000
        /*0060*/ 	.short	0x0002
        /*0062*/ 	.short	0x0008
        /*0064*/ 	.byte	0x00, 0xf0, 0x11, 0x00


	//----- nvinfo : EIATTR_KPARAM_INFO
	.align		4
.L_2697:
        /*0068*/ 	.byte	0x04, 0x17
        /*006a*/ 	.short	(.L_2699 - .L_2698)
.L_2698:
        /*006c*/ 	.word	0x00000000
        /*0070*/ 	.short	0x0001
        /*0072*/ 	.short	0x0004
        /*0074*/ 	.byte	0x00, 0xf0, 0x11, 0x00


	//----- nvinfo : EIATTR_KPARAM_INFO
	.align		4
.L_2699:
        /*0078*/ 	.byte	0x04, 0x17
        /*007a*/ 	.short	(.L_2701 - .L_2700)
.L_2700:
        /*007c*/ 	.word	0x00000000
        /*0080*/ 	.short	0x0000
        /*0082*/ 	.short	0x0000
        /*0084*/ 	.byte	0x00, 0xf0, 0x11, 0x00


	//----- nvinfo : EIATTR_SPARSE_MMA_MASK
	.align		4
.L_2701:
        /*0088*/ 	.byte	0x03, 0x50
        /*008a*/ 	.short	0x0000


	//----- nvinfo : EIATTR_MAXREG_COUNT
	.align		4
        /*008c*/ 	.byte	0x03, 0x1b
        /*008e*/ 	.short	0x00ff


	//----- nvinfo : EIATTR_NUM_BARRIERS
	.align		4
        /*0090*/ 	.byte	0x02, 0x4c
        /*0092*/ 	.byte	0x01
	.zero		1


	//----- nvinfo : EIATTR_MERCURY_ISA_VERSION
	.align		4
        /*0094*/ 	.byte	0x03, 0x5f
        /*0096*/ 	.short	0x0101


	//----- nvinfo : EIATTR_COOP_GROUP_MASK_REGIDS
	.align		4
        /*0098*/ 	.byte	0x04, 0x29
        /*009a*/ 	.short	(.L_2703 - .L_2702)


	//   ....[0]....
.L_2702:
        /*009c*/ 	.word	0xffffffff


	//   ....[1]....
        /*00a0*/ 	.word	0xffffffff


	//   ....[2]....
        /*00a4*/ 	.word	0xffffffff


	//   ....[3]....
        /*00a8*/ 	.word	0xffffffff


	//   ....[4]....
        /*00ac*/ 	.word	0xffffffff


	//   ....[5]....
        /*00b0*/ 	.word	0xffffffff


	//   ....[6]....
        /*00b4*/ 	.word	0xffffffff


	//   ....[7]....
        /*00b8*/ 	.word	0xffffffff


	//   ....[8]....
        /*00bc*/ 	.word	0xffffffff


	//   ....[9]....
        /*00c0*/ 	.word	0xffffffff


	//   ....[10]....
        /*00c4*/ 	.word	0xffffffff


	//   ....[11]....
        /*00c8*/ 	.word	0xffffffff


	//   ....[12]....
        /*00cc*/ 	.word	0xffffffff


	//   ....[13]....
        /*00d0*/ 	.word	0xffffffff


	//   ....[14]....
        /*00d4*/ 	.word	0xffffffff


	//   ....[15]....
        /*00d8*/ 	.word	0xffffffff


	//   ....[16]....
        /*00dc*/ 	.word	0x05000018


	//   ....[17]....
        /*00e0*/ 	.word	0x05000018


	//   ....[18]....
        /*00e4*/ 	.word	0x05000018


	//   ....[19]....
        /*00e8*/ 	.word	0x05000018


	//   ....[20]....
        /*00ec*/ 	.word	0x05000018


	//   ....[21]....
        /*00f0*/ 	.word	0x05000018


	//   ....[22]....
        /*00f4*/ 	.word	0x05000018


	//   ....[23]....
        /*00f8*/ 	.word	0x05000018


	//   ....[24]....
        /*00fc*/ 	.word	0x05000018


	//   ....[25]....
        /*0100*/ 	.word	0x05000018


	//   ....[26]....
        /*0104*/ 	.word	0x05000018


	//   ....[27]....
        /*0108*/ 	.word	0x05000018


	//   ....[28]....
        /*010c*/ 	.word	0x05000018


	//   ....[29]....
        /*0110*/ 	.word	0x05000018


	//   ....[30]....
        /*0114*/ 	.word	0x05000018


	//   ....[31]....
        /*0118*/ 	.word	0x05000018


	//----- nvinfo : EIATTR_COOP_GROUP_INSTR_OFFSETS
	.align		4
.L_2703:
        /*011c*/ 	.byte	0x04, 0x28
        /*011e*/ 	.short	(.L_2705 - .L_2704)


	//   ....[0]....
.L_2704:
        /*0120*/ 	.word	0x00001360


	//   ....[1]....
        /*0124*/ 	.word	0x000013d0


	//   ....[2]....
        /*0128*/ 	.word	0x000013f0


	//   ....[3]....
        /*012c*/ 	.word	0x00001430


	//   ....[4]....
        /*0130*/ 	.word	0x00001490


	//   ....[5]....
        /*0134*/ 	.word	0x000014b0


	//   ....[6]....
        /*0138*/ 	.word	0x00001510


	//   ....[7]....
        /*013c*/ 	.word	0x00001530


	//   ....[8]....
        /*0140*/ 	.word	0x00001550


	//   ....[9]....
        /*0144*/ 	.word	0x00001570


	//   ....[10]....
        /*0148*/ 	.word	0x00001590


	//   ....[11]....
        /*014c*/ 	.word	0x000015b0


	//   ....[12]....
        /*0150*/ 	.word	0x000015d0


	//   ....[13]....
        /*0154*/ 	.word	0x000015f0


	//   ....[14]....
        /*0158*/ 	.word	0x00001610


	//   ....[15]....
        /*015c*/ 	.word	0x00001620


	//   ....[16]....
        /*0160*/ 	.word	0x00001b60


	//   ....[17]....
        /*0164*/ 	.word	0x00001c20


	//   ....[18]....
        /*0168*/ 	.word	0x00001cd0


	//   ....[19]....
        /*016c*/ 	.word	0x00001d60


	//   ....[20]....
        /*0170*/ 	.word	0x00001df0


	//   ....[21]....
        /*0174*/ 	.word	0x00001e80


	//   ....[22]....
        /*0178*/ 	.word	0x00001f10


	//   ....[23]....
        /*017c*/ 	.word	0x00001fa0


	//   ....[24]....
        /*0180*/ 	.word	0x00001ff0


	//   ....[25]....
        /*0184*/ 	.word	0x00002040


	//   ....[26]....
        /*0188*/ 	.word	0x00002090


	//   ....[27]....
        /*018c*/ 	.word	0x000020e0


	//   ....[28]....
        /*0190*/ 	.word	0x00002130


	//   ....[29]....
        /*0194*/ 	.word	0x00002180


	//   ....[30]....
        /*0198*/ 	.word	0x000021d0


	//   ....[31]....
        /*019c*/ 	.word	0x00002220


	//----- nvinfo : EIATTR_VRC_CTA_INIT_COUNT
	.align		4
.L_2705:
        /*01a0*/ 	.byte	0x02, 0x4a
	.zero		1
	.zero		1


	//----- nvinfo : EIATTR_EXIT_INSTR_OFFSETS
	.align		4
        /*01a4*/ 	.byte	0x04, 0x1c
        /*01a6*/ 	.short	(.L_2707 - .L_2706)


	//   ....[0]....
.L_2706:
        /*01a8*/ 	.word	0x00000560


	//   ....[1]....
        /*01ac*/ 	.word	0x00001b00


	//----- nvinfo : EIATTR_MAX_THREADS
	.align		4
.L_2707:
        /*01b0*/ 	.byte	0x04, 0x05
        /*01b2*/ 	.short	(.L_2709 - .L_2708)
.L_2708:
        /*01b4*/ 	.word	0x00000080
        /*01b8*/ 	.word	0x00000001
        /*01bc*/ 	.word	0x00000001


	//----- nvinfo : EIATTR_CRS_STACK_SIZE
	.align		4
.L_2709:
        /*01c0*/ 	.byte	0x04, 0x1e
        /*01c2*/ 	.short	(.L_2711 - .L_2710)
.L_2710:
        /*01c4*/ 	.word	0x00000000


	//----- nvinfo : EIATTR_CBANK_PARAM_SIZE
	.align		4
.L_2711:
        /*01c8*/ 	.byte	0x03, 0x19
        /*01ca*/ 	.short	0x0030


	//----- nvinfo : EIATTR_PARAM_CBANK
	.align		4
        /*01cc*/ 	.byte	0x04, 0x0a
        /*01ce*/ 	.short	(.L_2713 - .L_2712)
	.align		4
.L_2712:
        /*01d0*/ 	.word	index@(.nv.constant0._Z9cuda_gemmIiLi128ELi16ELi1ELi256ELi16ELi16ELi1EEviiiPT_S1_S1_ii)
        /*01d4*/ 	.short	0x0380
        /*01d6*/ 	.short	0x0030


	//----- nvinfo : EIATTR_SW_WAR
	.align		4
.L_2713:
        /*01d8*/ 	.byte	0x04, 0x36
        /*01da*/ 	.short	(.L_2715 - .L_2714)
.L_2714:
        /*01dc*/ 	.word	0x00000008
.L_2715:


//--------------------- .nv.info._Z9cuda_gemmIiLi128ELi16ELi1ELi256ELi16ELi16ELi0EEviiiPT_S1_S1_ii --------------------------
	.section	.nv.info._Z9cuda_gemmIiLi128ELi16ELi1ELi256ELi16ELi16ELi0EEviiiPT_S1_S1_ii,"",@"SHT_CUDA_INFO"
	.sectionflags	@""
	.align	4


	//----- nvinfo : EIATTR_CUDA_API_VERSION
	.align		4
        /*0000*/ 	.byte	0x04, 0x37
        /*0002*/ 	.short	(.L_2717 - .L_2716)
.L_2716:
        /*0004*/ 	.word	0x00000082


	//----- nvinfo : EIATTR_KPARAM_INFO
	.align		4
.L_2717:
        /*0008*/ 	.byte	0x04, 0x17
        /*000a*/ 	.short	(.L_2719 - .L_2718)
.L_2718:
        /*000c*/ 	.word	0x00000000
        /*0010*/ 	.short	0x0007
        /*0012*/ 	.short	0x002c
        /*0014*/ 	.byte	0x00, 0xf0, 0x11, 0x00


	//----- nvinfo : EIATTR_KPARAM_INFO
	.align		4
.L_2719:
        /*0018*/ 	.byte	0x04, 0x17
        /*001a*/ 	.short	(.L_2721 - .L_2720)
.L_2720:
        /*001c*/ 	.word	0x00000000
        /*0020*/ 	.short	0x0006
        /*0022*/ 	.short	0x0028
        /*0024*/ 	.byte	0x00, 0xf0, 0x11, 0x00


	//----- nvinfo : EIATTR_KPARAM_INFO
	.align		4
.L_2721:
        /*0028*/ 	.byte	0x04, 0x17
        /*002a*/ 	.short	(.L_2723 - .L_2722)
.L_2722:
        /*002c*/ 	.word	0x00000000
        /*0030*/ 	.short	0x0005
        /*0032*/ 	.short	0x0020
        /*0034*/ 	.byte	0x00, 0xf5, 0x21, 0x00


	//----- nvinfo : EIATTR_KPARAM_INFO
	.align		4
.L_2723:
        /*0038*/ 	.byte	0x04, 0x17
        /*003a*/ 	.short	(.L_2725 - .L_2724)
.L_2724:
        /*003c*/ 	.word	0x00000000
        /*0040*/ 	.short	0x0004
        /*0042*/ 	.short	0x0018
        /*0044*/ 	.byte	0x00, 0xf5, 0x21, 0x00


	//----- nvinfo : EIATTR_KPARAM_INFO
	.align		4
.L_2725:
        /*0048*/ 	.byte	0x04, 0x17
        /*004a*/ 	.short	(.L_2727 - .L_2726)
.L_2726:
        /*004c*/ 	.word	0x00000000
        /*0050*/ 	.short	0x0003
        /*0052*/ 	.short	0x0010
        /*0054*/ 	.byte	0x00, 0xf5, 0x21, 0x00


	//----- nvinfo : EIATTR_KPARAM_INFO
	.align		4
.L_2727:
        /*0058*/ 	.byte	0x04, 0x17
        /*005a*/ 	.short	(.L_2729 - .L_2728)
.L_2728:
        /*005c*/ 	.word	0x00000000
        /*0060*/ 	.short	0x0002
        /*0062*/ 	.short	0x0008
        /*0064*/ 	.byte	0x00, 0xf0, 0x11, 0x00


	//----- nvinfo : EIATTR_KPARAM_INFO
	.align		4
.L_2729:
        /*0068*/ 	.byte	0x04, 0x17
        /*006a*/ 	.short	(.L_2731 - .L_2730)
.L_2730:
        /*006c*/ 	.word	0x00000000
        /*0070*/ 	.short	0x0001
        /*0072*/ 	.short	0x0004
        /*0074*/ 	.byte	0x00, 0xf0, 0x11, 0x00


	//----- nvinfo : EIATTR_KPARAM_INFO
	.align		4
.L_2731:
        /*0078*/ 	.byte	0x04, 0x17
        /*007a*/ 	.short	(.L_2733 - .L_2732)
.L_2732:
        /*007c*/ 	.word	0x00000000
        /*0080*/ 	.short	0x0000
        /*0082*/ 	.short	0x0000
        /*0084*/ 	.byte	0x00, 0xf0, 0x11, 0x00


	//----- nvinfo : EIATTR_SPARSE_MMA_MASK
	.align		4
.L_2733:
        /*0088*/ 	.byte	0x03, 0x50
        /*008a*/ 	.short	0x0000


	//----- nvinfo : EIATTR_MAXREG_COUNT
	.align		4
        /*008c*/ 	.byte	0x03, 0x1b
        /*008e*/ 	.short	0x00ff


	//----- nvinfo : EIATTR_NUM_BARRIERS
	.align		4
        /*0090*/ 	.byte	0x02, 0x4c
        /*0092*/ 	.byte	0x01
	.zero		1


	//----- nvinfo : EIATTR_MERCURY_ISA_VERSION
	.align		4
        /*0094*/ 	.byte	0x03, 0x5f
        /*0096*/ 	.short	0x0101


	//----- nvinfo : EIATTR_COOP_GROUP_MASK_REGIDS
	.align		4
        /*0098*/ 	.byte	0x04, 0x29
        /*009a*/ 	.short	(.L_2735 - .L_2734)


	//   ....[0]....
.L_2734:
        /*009c*/ 	.word	0xffffffff


	//   ....[1]....
        /*00a0*/ 	.word	0xffffffff


	//   ....[2]....
        /*00a4*/ 	.word	0xffffffff


	//   ....[3]....
        /*00a8*/ 	.word	0xffffffff


	//   ....[4]....
        /*00ac*/ 	.word	0xffffffff


	//   ....[5]....
        /*00b0*/ 	.word	0xffffffff


	//   ....[6]....
        /*00b4*/ 	.word	0xffffffff


	//   ....[7]....
        /*00b8*/ 	.word	0xffffffff


	//   ....[8]....
        /*00bc*/ 	.word	0xffffffff


	//   ....[9]....
        /*00c0*/ 	.word	0xffffffff


	//   ....[10]....
        /*00c4*/ 	.word	0xffffffff


	//   ....[11]....
        /*00c8*/ 	.word	0xffffffff


	//   ....[12]....
        /*00cc*/ 	.word	0xffffffff


	//   ....[13]....
        /*00d0*/ 	.word	0xffffffff


	//   ....[14]....
        /*00d4*/ 	.word	0xffffffff


	//   ....[15]....
        /*00d8*/ 	.word	0xffffffff


	//   ....[16]....
        /*00dc*/ 	.word	0x05000049


	//   ....[17]....
        /*00e0*/ 	.word	0x05000049


	//   ....[18]....
        /*00e4*/ 	.word	0x05000049


	//   ....[19]....
        /*00e8*/ 	.word	0x05000049


	//   ....[20]....
        /*00ec*/ 	.word	0x05000049


	//   ....[21]....
        /*00f0*/ 	.word	0x05000049


	//   ....[22]....
        /*00f4*/ 	.word	0x05000049


	//   ....[23]....
        /*00f8*/ 	.word	0x05000049


	//   ....[24]....
        /*00fc*/ 	.word	0x05000049


	//   ....[25]....
        /*0100*/ 	.word	0x05000049


	//   ....[26]....
        /*0104*/ 	.word	0x05000049


	//   ....[27]....
        /*0108*/ 	.word	0x05000049


	//   ....[28]....
        /*010c*/ 	.word	0x05000049


	//   ....[29]....
        /*0110*/ 	.word	0x05000049


	//   ....[30]....
        /*0114*/ 	.word	0x05000049


	//   ....[31]....
        /*0118*/ 	.word	0x05000049


	//----- nvinfo : EIATTR_COOP_GROUP_INSTR_OFFSETS
	.align		4
.L_2735:
        /*011c*/ 	.byte	0x04, 0x28
        /*011e*/ 	.short	(.L_2737 - .L_2736)


	//   ....[0]....
.L_2736:
        /*0120*/ 	.word	0x000025d0


	//   ....[1]....
        /*0124*/ 	.word	0x00002630


	//   ....[2]....
        /*0128*/ 	.word	0x00002690


	//   ....[3]....
        /*012c*/ 	.word	0x000026f0


	//   ....[4]....
        /*0130*/ 	.word	0x00002750


	//   ....[5]....
        /*0134*/ 	.word	0x000027b0


	//   ....[6]....
        /*0138*/ 	.word	0x00002810


	//   ....[7]....
        /*013c*/ 	.word	0x00002870


	//   ....[8]....
        /*0140*/ 	.word	0x000028d0


	//   ....[9]....
        /*0144*/ 	.word	0x00002930


	//   ....[10]....
        /*0148*/ 	.word	0x00002990


	//   ....[11]....
        /*014c*/ 	.word	0x000029f0


	//   ....[12]....
        /*0150*/ 	.word	0x00002a50


	//   ....[13]....
        /*0154*/ 	.word	0x00002ab0


	//   ....[14]....
        /*0158*/ 	.word	0x00002b10


	//   ....[15]....
        /*015c*/ 	.word	0x00002b70


	//   ....[16]....
        /*0160*/ 	.word	0x00004090


	//   ....[17]....
        /*0164*/ 	.word	0x00004110


	//   ....[18]....
        /*0168*/ 	.word	0x00004190


	//   ....[19]....
        /*016c*/ 	.word	0x00004210


	//   ....[20]....
        /*0170*/ 	.word	0x00004290


	//   ....[21]....
        /*0174*/ 	.word	0x00004310


	//   ....[22]....
        /*0178*/ 	.word	0x00004390


	//   ....[23]....
        /*017c*/ 	.word	0x00004410


	//   ....[24]....
        /*0180*/ 	.word	0x00004490


	//   ....[25]....
        /*0184*/ 	.word	0x00004510


	//   ....[26]....
        /*0188*/ 	.word	0x00004590


	//   ....[27]....
        /*018c*/ 	.word	0x00004610


	//   ....[28]....
        /*0190*/ 	.word	0x00004690


	//   ....[29]....
        /*0194*/ 	.word	0x00004710


	//   ....[30]....
        /*0198*/ 	.word	0x00004790


	//   ....[31]....
        /*019c*/ 	.word	0x00004810


	//----- nvinfo : EIATTR_VRC_CTA_INIT_COUNT
	.align		4
.L_2737:
        /*01a0*/ 	.byte	0x02, 0x4a
	.zero		1
	.zero		1


	//----- nvinfo : EIATTR_EXIT_INSTR_OFFSETS
	.align		4
        /*01a4*/ 	.byte	0x04, 0x1c
        /*01a6*/ 	.short	(.L_2739 - .L_2738)


	//   ....[0]....
.L_2738:
        /*01a8*/ 	.word	0x00000680


	//   ....[1]....
        /*01ac*/ 	.word	0x00004040


	//----- nvinfo : EIATTR_MAX_THREADS
	.align		4
.L_2739:
        /*01b0*/ 	.byte	0x04, 0x05
        /*01b2*/ 	.short	(.L_2741 - .L_2740)
.L_2740:
        /*01b4*/ 	.word	0x00000080
        /*01b8*/ 	.word	0x00000001
        /*01bc*/ 	.word	0x00000001


	//----- nvinfo : EIATTR_CRS_STACK_SIZE
	.align		4
.L_2741:
        /*01c0*/ 	.byte	0x04, 0x1e
        /*01c2*/ 	.short	(.L_2743 - .L_2742)
.L_2742:
        /*01c4*/ 	.word	0x00000000


	//----- nvinfo : EIATTR_CBANK_PARAM_SIZE
	.align		4
.L_2743:
        /*01c8*/ 	.byte	0x03, 0x19
        /*01ca*/ 	.short	0x0030


	//----- nvinfo : EIATTR_PARAM_CBANK
	.align		4
        /*01cc*/ 	.byte	0x04, 0x0a
        /*01ce*/ 	.short	(.L_2745 - .L_2744)
	.align		4
.L_2744:
        /*01d0*/ 	.word	index@(.nv.constant0._Z9cuda_gemmIiLi128ELi16ELi1ELi256ELi16ELi16ELi0EEviiiPT_S1_S1_ii)
        /*01d4*/ 	.short	0x0380
        /*01d6*/ 	.short	0x0030


	//----- nvinfo : EIATTR_SW_WAR
	.align		4
.L_2745:
        /*01d8*/ 	.byte	0x04, 0x36
        /*01da*/ 	.short	(.L_2747 - .L_2746)
.L_2746:
        /*01dc*/ 	.word	0x00000008
.L_2747:


//--------------------- .nv.info._Z9cuda_gemmIiLi128ELi16ELi1ELi256ELi8ELi8ELi1EEviiiPT_S1_S1_ii --------------------------
	.section	.nv.info._Z9cuda_gemmIiLi128ELi16ELi1ELi256ELi8ELi8ELi1EEviiiPT_S1_S1_ii,"",@"SHT_CUDA_INFO"
	.sectionflags	@""
	.align	4


	//----- nvinfo : EIATTR_CUDA_API_VERSION
	.align		4
        /*0000*/ 	.byte	0x04, 0x37
        /*0002*/ 	.short	(.L_2749 - .L_2748)
.L_2748:
        /*0004*/ 	.word	0x00000082


	//----- nvinfo : EIATTR_KPARAM_INFO
	.align		4
.L_2749:
        /*0008*/ 	.byte	0x04, 0x17
        /*000a*/ 	.short	(.L_2751 - .L_2750)
.L_2750:
        /*000c*/ 	.word	0x00000000
        /*0010*/ 	.short	0x0007
        /*0012*/ 	.short	0x002c
        /*0014*/ 	.byte	0x00, 0xf0, 0x11, 0x00


	//----- nvinfo : EIATTR_KPARAM_INFO
	.align		4
.L_2751:
        /*0018*/ 	.byte	0x04, 0x17
        /*001a*/ 	.short	(.L_2753 - .L_2752)
.L_2752:
        /*001c*/ 	.word	0x00000000
        /*0020*/ 	.short	0x0006
        /*0022*/ 	.short	0x0028
        /*0024*/ 	.byte	0x00, 0xf0, 0x11, 0x00


	//----- nvinfo : EIATTR_KPARAM_INFO
	.align		4
.L_2753:
        /*0028*/ 	.byte	0x04, 0x17
        /*002a*/ 	.short	(.L_2755 - .L_2754)
.L_2754:
        /*002c*/ 	.word	0x00000000
        /*0030*/ 	.short	0x0005
        /*0032*/ 	.short	0x0020
        /*0034*/ 	.byte	0x00, 0xf5, 0x21, 0x00


	//----- nvinfo : EIATTR_KPARAM_INFO
	.align		4
.L_2755:
        /*0038*/ 	.byte	0x04, 0x17
        /*003a*/ 	.short	(.L_2757 - .L_2756)
.L_2756:
        /*003c*/ 	.word	0x00000000
        /*0040*/ 	.short	0x0004
        /*0042*/ 	.short	0x0018
        /*0044*/ 	.byte	0x00, 0xf5, 0x21, 0x00


	//----- nvinfo : EIATTR_KPARAM_INFO
	.align		4
.L_2757:
        /*0048*/ 	.byte	0x04, 0x17
        /*004a*/ 	.short	(.L_2759 - .L_2758)
.L_2758:
        /*004c*/ 	.word	0x00000000
        /*0050*/ 	.short	0x0003
        /*0052*/ 	.short	0x0010
        /*0054*/ 	.byte	0x00, 0xf5, 0x21, 0x00


	//----- nvinfo : EIATTR_KPARAM_INFO
	.align		4
.L_2759:
        /*0058*/ 	.byte	0x04, 0x17
        /*005a*/ 	.short	(.L_2761 - .L_2760)
.L_2760:
        /*005c*/ 	.word	0x00000000
        /*0060*/ 	.short	0x0002
        /*0062*/ 	.short	0x0008
        /*0064*/ 	.byte	0x00, 0xf0, 0x11, 0x00


	//----- nvinfo : EIATTR_KPARAM_INFO
	.align		4
.L_2761:
        /*0068*/ 	.byte	0x04, 0x17
        /*006a*/ 	.short	(.L_2763 - .L_2762)
.L_2762:
        /*006c*/ 	.word	0x00000000
        /*0070*/ 	.short	0x0001
        /*0072*/ 	.short	0x0004
        /*0074*/ 	.byte	0x00, 0xf0, 0x11, 0x00


	//----- nvinfo : EIATTR_KPARAM_INFO
	.align		4
.L_2763:
        /*0078*/ 	.byte	0x04, 0x17
        /*007a*/ 	.short	(.L_2765 - .L_2764)
.L_2764:
        /*007c*/ 	.word	0x00000000
        /*0080*/ 	.short	0x0000
        /*0082*/ 	.short	0x0000
        /*0084*/ 	.byte	0x00, 0xf0, 0x11, 0x00


	//----- nvinfo : EIATTR_SPARSE_MMA_MASK
	.align		4
.L_2765:
        /*0088*/ 	.byte	0x03, 0x50
        /*008a*/ 	.short	0x0000


	//----- nvinfo : EIATTR_MAXREG_COUNT
	.align		4
        /*008c*/ 	.byte	0x03, 0x1b
        /*008e*/ 	.short	0x00ff


	//----- nvinfo : EIATTR_NUM_BARRIERS
	.align		4
        /*0090*/ 	.byte	0x02, 0x4c
        /*0092*/ 	.byte	0x01
	.zero		1


	//----- nvinfo : EIATTR_MERCURY_ISA_VERSION
	.align		4
        /*0094*/ 	.byte	0x03, 0x5f
        /*0096*/ 	.short	0x0101


	//----- nvinfo : EIATTR_COOP_GROUP_MASK_REGIDS
	.align		4
        /*0098*/ 	.byte	0x04, 0x29
        /*009a*/ 	.short	(.L_2767 - .L_2766)


	//   ....[0]....
.L_2766:
        /*009c*/ 	.word	0xffffffff


	//   ....[1]....
        /*00a0*/ 	.word	0xffffffff


	//   ....[2]....
        /*00a4*/ 	.word	0xffffffff


	//   ....[3]....
        /*00a8*/ 	.word	0xffffffff


	//   ....[4]....
        /*00ac*/ 	.word	0xffffffff


	//   ....[5]....
        /*00b0*/ 	.word	0xffffffff


	//   ....[6]....
        /*00b4*/ 	.word	0xffffffff


	//   ....[7]....
        /*00b8*/ 	.word	0xffffffff


	//   ....[8]....
        /*00bc*/ 	.word	0x05000010


	//   ....[9]....
        /*00c0*/ 	.word	0x05000010


	//   ....[10]....
        /*00c4*/ 	.word	0x05000010


	//   ....[11]....
        /*00c8*/ 	.word	0x05000010


	//   ....[12]....
        /*00cc*/ 	.word	0x05000010


	//   ....[13]....
        /*00d0*/ 	.word	0x05000010


	//   ....[14]....
        /*00d4*/ 	.word	0x05000010


	//   ....[15]....
        /*00d8*/ 	.word	0x05000010


	//----- nvinfo : EIATTR_COOP_GROUP_INSTR_OFFSETS
	.align		4
.L_2767:
        /*00dc*/ 	.byte	0x04, 0x28
        /*00de*/ 	.short	(.L_2769 - .L_2768)


	//   ....[0]....
.L_2768:
        /*00e0*/ 	.word	0x00001240


	//   ....[1]....
        /*00e4*/ 	.word	0x00001250


	//   ....[2]....
        /*00e8*/ 	.word	0x00001280


	//   ....[3]....
        /*00ec*/ 	.word	0x000012a0


	//   ....[4]....
        /*00f0*/ 	.word	0x000012c0


	//   ....[5]....
        /*00f4*/ 	.word	0x000012e0


	//   ....[6]....
        /*00f8*/ 	.word	0x00001300


	//   ....[7]....
        /*00fc*/ 	.word	0x00001320


	//   ....[8]....
        /*0100*/ 	.word	0x000017d0


	//   ....[9]....
        /*0104*/ 	.word	0x00001860


	//   ....[10]....
        /*0108*/ 	.word	0x000018c0


	//   ....[11]....
        /*010c*/ 	.word	0x00001920


	//   ....[12]....
        /*0110*/ 	.word	0x00001980


	//   ....[13]....
        /*0114*/ 	.word	0x000019e0


	//   ....[14]....
        /*0118*/ 	.word	0x00001a40


	//   ....[15]....
        /*011c*/ 	.word	0x00001aa0


	//----- nvinfo : EIATTR_VRC_CTA_INIT_COUNT
	.align		4
.L_2769:
        /*0120*/ 	.byte	0x02, 0x4a
	.zero		1
	.zero		1


	//----- nvinfo : EIATTR_EXIT_INSTR_OFFSETS
	.align		4
        /*0124*/ 	.byte	0x04, 0x1c
        /*0126*/ 	.short	(.L_2771 - .L_2770)


	//   ....[0]....
.L_2770:
        /*0128*/ 	.word	0x000006c0


	//   ....[1]....
        /*012c*/ 	.word	0x00001770


	//----- nvinfo : EIATTR_MAX_THREADS
	.align		4
.L_2771:
        /*0130*/ 	.byte	0x04, 0x05
        /*0132*/ 	.short	(.L_2773 - .L_2772)
.L_2772:
        /*0134*/ 	.word	0x00000080
        /*0138*/ 	.word	0x00000001
        /*013c*/ 	.word	0x00000001


	//----- nvinfo : EIATTR_CRS_STACK_SIZE
	.align		4
.L_2773:
        /*0140*/ 	.byte	0x04, 0x1e
        /*0142*/ 	.short	(.L_2775 - .L_2774)
.L_2774:
        /*0144*/ 	.word	0x00000000


	//----- nvinfo : EIATTR_CBANK_PARAM_SIZE
	.align		4
.L_2775:
        /*0148*/ 	.byte	0x03, 0x19
        /*014a*/ 	.short	0x0030


	//----- nvinfo : EIATTR_PARAM_CBANK
	.align		4
        /*014c*/ 	.byte	0x04, 0x0a
        /*014e*/ 	.short	(.L_2777 - .L_2776)
	.align		4
.L_2776:
        /*0150*/ 	.word	index@(.nv.constant0._Z9cuda_gemmIiLi128ELi16ELi1ELi256ELi8ELi8ELi1EEviiiPT_S1_S1_ii)
        /*0154*/ 	.short	0x0380
        /*0156*/ 	.short	0x0030


	//----- nvinfo : EIATTR_SW_WAR
	.align		4
.L_2777:
        /*0158*/ 	.byte	0x04, 0x36
        /*015a*/ 	.short	(.L_2779 - .L_2778)
.L_2778:
        /*015c*/ 	.word	0x00000008
.L_2779:


//--------------------- .nv.info._Z9cuda_gemmIiLi128ELi16ELi1ELi256ELi8ELi8ELi0EEviiiPT_S1_S1_ii --------------------------
	.section	.nv.info._Z9cuda_gemmIiLi128ELi16ELi1ELi256ELi8ELi8ELi0EEviiiPT_S1_S1_ii,"",@"SHT_CUDA_INFO"
	.sectionflags	@""
	.align	4


	//----- nvinfo : EIATTR_CUDA_API_VERSION
	.align		4
        /*0000*/ 	.byte	0x04, 0x37
        /*0002*/ 	.short	(.L_2781 - .L_2780)
.L_2780:
        /*0004*/ 	.word	0x00000082


	//----- nvinfo : EIATTR_KPARAM_INFO
	.align		4
.L_2781:
        /*0008*/ 	.byte	0x04, 0x17
        /*000a*/ 	.short	(.L_2783 - .L_2782)
.L_2782:
        /*000c*/ 	.word	0x00000000
        /*0010*/ 	.short	0x0007
        /*0012*/ 	.short	0x002c
        /*0014*/ 	.byte	0x00, 0xf0, 0x11, 0x00


	//----- nvinfo : EIATTR_KPARAM_INFO
	.align		4
.L_2783:
        /*0018*/ 	.byte	0x04, 0x17
        /*001a*/ 	.short	(.L_2785 - .L_2784)
.L_2784:
        /*001c*/ 	.word	0x00000000
        /*0020*/ 	.short	0x0006
        /*0022*/ 	.short	0x0028
        /*0024*/ 	.byte	0x00, 0xf0, 0x11, 0x00


	//----- nvinfo : EIATTR_KPARAM_INFO
	.align		4
.L_2785:
        /*0028*/ 	.byte	0x04, 0x17
        /*002a*/ 	.short	(.L_2787 - .L_2786)
.L_2786:
        /*002c*/ 	.word	0x00000000
        /*0030*/ 	.short	0x0005
        /*0032*/ 	.short	0x0020
        /*0034*/ 	.byte	0x00, 0xf5, 0x21, 0x00


	//----- nvinfo : EIATTR_KPARAM_INFO
	.align		4
.L_2787:
        /*0038*/ 	.byte	0x04, 0x17
        /*003a*/ 	.short	(.L_2789 - .L_2788)
.L_2788:
        /*003c*/ 	.word	0x00000000
        /*0040*/ 	.short	0x0004
        /*0042*/ 	.short	0x0018
        /*0044*/ 	.byte	0x00, 0xf5, 0x21, 0x00


	//----- nvinfo : EIATTR_KPARAM_INFO
	.align		4
.L_2789:
        /*0048*/ 	.byte	0x04, 0x17
        /*004a*/ 	.short	(.L_2791 - .L_2790)
.L_2790:
        /*004c*/ 	.word	0x00000000
        /*0050*/ 	.short	0x0003
        /*0052*/ 	.short	0x0010
        /*0054*/ 	.byte	0x00, 0xf5, 0x21, 0x00


	//----- nvinfo : EIATTR_KPARAM_INFO
	.align		4
.L_2791:
        /*0058*/ 	.byte	0x04, 0x17
        /*005a*/ 	.short	(.L_2793 - .L_2792)
.L_2792:
        /*005c*/ 	.word	0x00000000
        /*0060*/ 	.short	0x0002
        /*0062*/ 	.short	0x0008
        /*0064*/ 	.byte	0x00, 0xf0, 0x11, 0x00


	//----- nvinfo : EIATTR_KPARAM_INFO
	.align		4
.L_2793:
        /*0068*/ 	.byte	0x04, 0x17
        /*006a*/ 	.short	(.L_2795 - .L_2794)
.L_2794:
        /*006c*/ 	.word	0x00000000
        /*0070*/ 	.short	0x0001
        /*0072*/ 	.short	0x0004
        /*0074*/ 	.byte	0x00, 0xf0, 0x11, 0x00


	//----- nvinfo : EIATTR_KPARAM_INFO
	.align		4
.L_2795:
        /*0078*/ 	.byte	0x04, 0x17
        /*007a*/ 	.short	(.L_2797 - .L_2796)
.L_2796:
        /*007c*/ 	.word	0x00000000
        /*0080*/ 	.short	0x0000
        /*0082*/ 	.short	0x0000
        /*0084*/ 	.byte	0x00, 0xf0, 0x11, 0x00


	//----- nvinfo : EIATTR_SPARSE_MMA_MASK
	.align		4
.L_2797:
        /*0088*/ 	.byte	0x03, 0x50
        /*008a*/ 	.short	0x0000


	//----- nvinfo : EIATTR_MAXREG_COUNT
	.align		4
        /*008c*/ 	.byte	0x03, 0x1b
        /*008e*/ 	.short	0x00ff


	//----- nvinfo : EIATTR_NUM_BARRIERS
	.align		4
        /*0090*/ 	.byte	0x02, 0x4c
        /*0092*/ 	.byte	0x01
	.zero		1


	//----- nvinfo : EIATTR_MERCURY_ISA_VERSION
	.align		4
        /*0094*/ 	.byte	0x03, 0x5f
        /*0096*/ 	.short	0x0101


	//----- nvinfo : EIATTR_COOP_GROUP_MASK_REGIDS
	.align		4
        /*0098*/ 	.byte	0x04, 0x29
        /*009a*/ 	.short	(.L_2799 - .L_2798)


	//   ....[0]....
.L_2798:
        /*009c*/ 	.word	0xffffffff


	//   ....[1]....
        /*00a0*/ 	.word	0xffffffff


	//   ....[2]....
        /*00a4*/ 	.word	0xffffffff


	//   ....[3]....
        /*00a8*/ 	.word	0xffffffff


	//   ....[4]....
        /*00ac*/ 	.word	0xffffffff


	//   ....[5]....
        /*00b0*/ 	.word	0xffffffff


	//   ....[6]....
        /*00b4*/ 	.word	0xffffffff


	//   ....[7]....
        /*00b8*/ 	.word	0xffffffff


	//   ....[8]....
        /*00bc*/ 	.word	0x05000027


	//   ....[9]....
        /*00c0*/ 	.word	0x05000027


	//   ....[10]....
        /*00c4*/ 	.word	0x05000027


	//   ....[11]....
        /*00c8*/ 	.word	0x05000027


	//   ....[12]....
        /*00cc*/ 	.word	0x05000027


	//   ....[13]....
        /*00d0*/ 	.word	0x05000027


	//   ....[14]....
        /*00d4*/ 	.word	0x05000027


	//   ....[15]....
        /*00d8*/ 	.word	0x05000027


	//----- nvinfo : EIATTR_COOP_GROUP_INSTR_OFFSETS
	.align		4
.L_2799:
        /*00dc*/ 	.byte	0x04, 0x28
        /*00de*/ 	.short	(.L_2801 - .L_2800)


	//   ....[0]....
.L_2800:
        /*00e0*/ 	.word	0x00001e30


	//   ....[1]....
        /*00e4*/ 	.word	0x00001e90


	//   ....[2]....
        /*00e8*/ 	.word	0x00001ef0


	//   ....[3]....
        /*00ec*/ 	.word	0x00001f50


	//   ....[4]....
        /*00f0*/ 	.word	0x00001fb0


	//   ....[5]....
        /*00f4*/ 	.word	0x00002010


	//   ....[6]....
        /*00f8*/ 	.word	0x00002070


	//   ....[7]....
        /*00fc*/ 	.word	0x000020d0


	//   ....[8]....
        /*0100*/ 	.word	0x000033a0


	//   ....[9]....
        /*0104*/ 	.word	0x00003420


	//   ....[10]....
        /*0108*/ 	.word	0x000034b0


	//   ....[11]....
        /*010c*/ 	.word	0x00003530


	//   ....[12]....
        /*0110*/ 	.word	0x000035c0


	//   ....[13]....
        /*0114*/ 	.word	0x00003640


	//   ....[14]....
        /*0118*/ 	.word	0x000036d0


	//   ....[15]....
        /*011c*/ 	.word	0x00003750


	//----- nvinfo : EIATTR_VRC_CTA_INIT_COUNT
	.align		4
.L_2801:
        /*0120*/ 	.byte	0x02, 0x4a
	.zero		1
	.zero		1


	//----- nvinfo : EIATTR_EXIT_INSTR_OFFSETS
	.align		4
        /*0124*/ 	.byte	0x04, 0x1c
        /*0126*/ 	.short	(.L_2803 - .L_2802)


	//   ....[0]....
.L_2802:
        /*0128*/ 	.word	0x00000680


	//   ....[1]....
        /*012c*/ 	.word	0x00003350


	//----- nvinfo : EIATTR_MAX_THREADS
	.align		4
.L_2803:
        /*0130*/ 	.byte	0x04, 0x05
        /*0132*/ 	.short	(.L_2805 - .L_2804)
.L_2804:
        /*0134*/ 	.word	0x00000080
        /*0138*/ 	.word	0x00000001
        /*013c*/ 	.word	0x00000001


	//----- nvinfo : EIATTR_CRS_STACK_SIZE
	.align		4
.L_2805:
        /*0140*/ 	.byte	0x04, 0x1e
        /*0142*/ 	.short	(.L_2807 - .L_2806)
.L_2806:
        /*0144*/ 	.word	0x00000000


	//----- nvinfo : EIATTR_CBANK_PARAM_SIZE
	.align		4
.L_2807:
        /*0148*/ 	.byte	0x03, 0x19
        /*014a*/ 	.short	0x0030


	//----- nvinfo : EIATTR_PARAM_CBANK
	.align		4
        /*014c*/ 	.byte	0x04, 0x0a
        /*014e*/ 	.short	(.L_2809 - .L_2808)
	.align		4
.L_2808:
        /*0150*/ 	.word	index@(.nv.constant0._Z9cuda_gemmIiLi128ELi16ELi1ELi256ELi8ELi8ELi0EEviiiPT_S1_S1_ii)
        /*0154*/ 	.short	0x0380
        /*0156*/ 	.short	0x0030


	//----- nvinfo : EIATTR_SW_WAR
	.align		4
.L_2809:
        /*0158*/ 	.byte	0x04, 0x36
        /*015a*/ 	.short	(.L_2811 - .L_2810)
.L_2810:
        /*015c*/ 	.word	0x00000008
.L_2811:


//--------------------- .nv.info._Z9cuda_gemmIiLi128ELi16ELi1ELi256ELi4ELi4ELi1EEviiiPT_S1_S1_ii --------------------------
	.section	.nv.info._Z9cuda_gemmIiLi128ELi16ELi1ELi256ELi4ELi4ELi1EEviiiPT_S1_S1_ii,"",@"SHT_CUDA_INFO"
	.sectionflags	@""
	.align	4


	//----- nvinfo : EIATTR_CUDA_API_VERSION
	.align		4
        /*0000*/ 	.byte	0x04, 0x37
        /*0002*/ 	.short	(.L_2813 - .L_2812)
.L_2812:
        /*0004*/ 	.word	0x00000082


	//----- nvinfo : EIATTR_KPARAM_INFO
	.align		4
.L_2813:
        /*0008*/ 	.byte	0x04, 0x17
        /*000a*/ 	.short	(.L_2815 - .L_2814)
.L_2814:
        /*000c*/ 	.word	0x00000000
        /*0010*/ 	.short	0x0007
        /*0012*/ 	.short	0x002c
        /*0014*/ 	.byte	0x00, 0xf0, 0x11, 0x00


	//----- nvinfo : EIATTR_KPARAM_INFO
	.align		4
.L_2815:
        /*0018*/ 	.byte	0x04, 0x17
        /*001a*/ 	.short	(.L_2817 - .L_2816)
.L_2816:
        /*001c*/ 	.word	0x00000000
        /*0020*/ 	.short	0x0006
        /*0022*/ 	.short	0x0028
        /*0024*/ 	.byte	0x00, 0xf0, 0x11, 0x00


	//----- nvinfo : EIATTR_KPARAM_INFO
	.align		4
.L_2817:
        /*0028*/ 	.byte	0x04, 0x17
        /*002a*/ 	.short	(.L_2819 - .L_2818)
.L_2818:
        /*002c*/ 	.word	0x00000000
        /*0030*/ 	.short	0x0005
        /*0032*/ 	.short	0x0020
        /*0034*/ 	.byte	0x00, 0xf5, 0x21, 0x00


	//----- nvinfo : EIATTR_KPARAM_INFO
	.align		4
.L_2819:
        /*0038*/ 	.byte	0x04, 0x17
        /*003a*/ 	.short	(.L_2821 - .L_2820)
.L_2820:
        /*003c*/ 	.word	0x00000000
        /*0040*/ 	.short	0x0004
        /*0042*/ 	.short	0x0018
        /*0044*/ 	.byte	0x00, 0xf5, 0x21, 0x00


	//----- nvinfo : EIATTR_KPARAM_INFO
	.align		4
.L_2821:
        /*0048*/ 	.byte	0x04, 0x17
        /*004a*/ 	.short	(.L_2823 - .L_2822)
.L_2822:
        /*004c*/ 	.word	0x00000000
        /*0050*/ 	.short	0x0003
        /*0052*/ 	.short	0x0010
        /*0054*/ 	.byte	0x00, 0xf5, 0x21, 0x00


	//----- nvinfo : EIATTR_KPARAM_INFO
	.align		4
.L_2823:
        /*0058*/ 	.byte	0x04, 0x17
        /*005a*/ 	.short	(.L_2825 - .L_2824)
.L_2824:
        /*005c*/ 	.word	0x00000000
        /*0060*/ 	.short	0x0002
        /*0062*/ 	.short	0x0008
        /*0064*/ 	.byte	0x00, 0xf0, 0x11, 0x00


	//----- nvinfo : EIATTR_KPARAM_INFO
	.align		4
.L_2825:
        /*0068*/ 	.byte	0x04, 0x17
        /*006a*/ 	.short	(.L_2827 - .L_2826)
.L_2826:
        /*006c*/ 	.word	0x00000000
        /*0070*/ 	.short	0x0001
        /*0072*/ 	.short	0x0004
        /*0074*/ 	.byte	0x00, 0xf0, 0x11, 0x00


	//----- nvinfo : EIATTR_KPARAM_INFO
	.align		4
.L_2827:
        /*0078*/ 	.byte	0x04, 0x17
        /*007a*/ 	.short	(.L_2829 - .L_2828)
.L_2828:
        /*007c*/ 	.word	0x00000000
        /*0080*/ 	.short	0x0000
        /*0082*/ 	.short	0x0000
        /*0084*/ 	.byte	0x00, 0xf0, 0x11, 0x00


	//----- nvinfo : EIATTR_SPARSE_MMA_MASK
	.align		4
.L_2829:
        /*0088*/ 	.byte	0x03, 0x50
        /*008a*/ 	.short	0x0000


	//----- nvinfo : EIATTR_MAXREG_COUNT
	.align		4
        /*008c*/ 	.byte	0x03, 0x1b
        /*008e*/ 	.short	0x00ff


	//----- nvinfo : EIATTR_NUM_BARRIERS
	.align		4
        /*0090*/ 	.byte	0x02, 0x4c
        /*0092*/ 	.byte	0x01
	.zero		1


	//----- nvinfo : EIATTR_MERCURY_ISA_VERSION
	.align		4
        /*0094*/ 	.byte	0x03, 0x5f
        /*0096*/ 	.short	0x0101


	//----- nvinfo : EIATTR_COOP_GROUP_MASK_REGIDS
	.align		4
        /*0098*/ 	.byte	0x04, 0x29
        /*009a*/ 	.short	(.L_2831 - .L_2830)


	//   ....[0]....
.L_2830:
        /*009c*/ 	.word	0xffffffff


	//   ....[1]....
        /*00a0*/ 	.word	0xffffffff


	//   ....[2]....
        /*00a4*/ 	.word	0xffffffff


	//   ....[3]....
        /*00a8*/ 	.word	0xffffffff


	//   ....[4]....
        /*00ac*/ 	.word	0x0500001f


	//   ....[5]....
        /*00b0*/ 	.word	0x0500001f


	//   ....[6]....
        /*00b4*/ 	.word	0x0500001f


	//   ....[7]....
        /*00b8*/ 	.word	0x0500001f


	//----- nvinfo : EIATTR_COOP_GROUP_INSTR_OFFSETS
	.align		4
.L_2831:
        /*00bc*/ 	.byte	0x04, 0x28
        /*00be*/ 	.short	(.L_2833 - .L_2832)


	//   ....[0]....
.L_2832:
        /*00c0*/ 	.word	0x00000bb0


	//   ....[1]....
        /*00c4*/ 	.word	0x00000bc0


	//   ....[2]....
        /*00c8*/ 	.word	0x00000bd0


	//   ....[3]....
        /*00cc*/ 	.word	0x00000be0


	//   ....[4]....
        /*00d0*/ 	.word	0x00001070


	//   ....[5]....
        /*00d4*/ 	.word	0x00001100


	//   ....[6]....
        /*00d8*/ 	.word	0x00001150


	//   ....[7]....
        /*00dc*/ 	.word	0x000011b0


	//----- nvinfo : EIATTR_VRC_CTA_INIT_COUNT
	.align		4
.L_2833:
        /*00e0*/ 	.byte	0x02, 0x4a
	.zero		1
	.zero		1


	//----- nvinfo : EIATTR_EXIT_INSTR_OFFSETS
	.align		4
        /*00e4*/ 	.byte	0x04, 0x1c
        /*00e6*/ 	.short	(.L_2835 - .L_2834)


	//   ....[0]....
.L_2834:
        /*00e8*/ 	.word	0x000001c0


	//   ....[1]....
        /*00ec*/ 	.word	0x00001010


	//----- nvinfo : EIATTR_MAX_THREADS
	.align		4
.L_2835:
        /*00f0*/ 	.byte	0x04, 0x05
        /*00f2*/ 	.short	(.L_2837 - .L_2836)
.L_2836:
        /*00f4*/ 	.word	0x00000080
        /*00f8*/ 	.word	0x00000001
        /*00fc*/ 	.word	0x00000001


	//----- nvinfo : EIATTR_CRS_STACK_SIZE
	.align		4
.L_2837:
        /*0100*/ 	.byte	0x04, 0x1e
        /*0102*/ 	.short	(.L_2839 - .L_2838)
.L_2838:
        /*0104*/ 	.word	0x00000000


	//----- nvinfo : EIATTR_CBANK_PARAM_SIZE
	.align		4
.L_2839:
        /*0108*/ 	.byte	0x03, 0x19
        /*010a*/ 	.short	0x0030


	//----- nvinfo : EIATTR_PARAM_CBANK
	.align		4
        /*010c*/ 	.byte	0x04, 0x0a
        /*010e*/ 	.short	(.L_2841 - .L_2840)
	.align		4
.L_2840:
        /*0110*/ 	.word	index@(.nv.constant0._Z9cuda_gemmIiLi128ELi16ELi1ELi256ELi4ELi4ELi1EEviiiPT_S1_S1_ii)
        /*0114*/ 	.short	0x0380
        /*0116*/ 	.short	0x0030


	//----- nvinfo : EIATTR_SW_WAR
	.align		4
.L_2841:
        /*0118*/ 	.byte	0x04, 0x36
        /*011a*/ 	.short	(.L_2843 - .L_2842)
.L_2842:
        /*011c*/ 	.word	0x00000008
.L_2843:


//--------------------- .nv.info._Z9cuda_gemmIiLi128ELi16ELi1ELi256ELi4ELi4ELi0EEviiiPT_S1_S1_ii --------------------------
	.section	.nv.info._Z9cuda_gemmIiLi128ELi16ELi1ELi256ELi4ELi4ELi0EEviiiPT_S1_S1_ii,"",@"SHT_CUDA_INFO"
	.sectionflags	@""
	.align	4


	//----- nvinfo : EIATTR_CUDA_API_VERSION
	.align		4
        /*0000*/ 	.byte	0x04, 0x37
        /*0002*/ 	.short	(.L_2845 - .L_2844)
.L_2844:
        /*0004*/ 	.word	0x00000082


	//----- nvinfo : EIATTR_KPARAM_INFO
	.align		4
.L_2845:
        /*0008*/ 	.byte	0x04, 0x17
        /*000a*/ 	.short	(.L_2847 - .L_2846)
.L_2846:
        /*000c*/ 	.word	0x00000000
        /*0010*/ 	.short	0x0007
        /*0012*/ 	.short	0x002c
        /*0014*/ 	.byte	0x00, 0xf0, 0x11, 0x00


	//----- nvinfo : EIATTR_KPARAM_INFO
	.align		4
.L_2847:
        /*0018*/ 	.byte	0x04, 0x17
        /*001a*/ 	.short	(.L_2849 - .L_2848)
.L_2848:
        /*001c*/ 	.word	0x00000000
        /*0020*/ 	.short	0x0006
        /*0022*/ 	.short	0x0028
        /*0024*/ 	.byte	0x00, 0xf0, 0x11, 0x00


	//----- nvinfo : EIATTR_KPARAM_INFO
	.align		4
.L_2849:
        /*0028*/ 	.byte	0x04, 0x17
        /*002a*/ 	.short	(.L_2851 - .L_2850)
.L_2850:
        /*002c*/ 	.word	0x00000000
        /*0030*/ 	.short	0x0005
        /*0032*/ 	.short	0x0020
        /*0034*/ 	.byte	0x00, 0xf5, 0x21, 0x00


	//----- nvinfo : EIATTR_KPARAM_INFO
	.align		4
.L_2851:
        /*0038*/ 	.byte	0x04, 0x17
        /*003a*/ 	.short	(.L_2853 - .L_2852)
.L_2852:
        /*003c*/ 	.word	0x00000000
        /*0040*/ 	.short	0x0004
        /*0042*/ 	.short	0x0018
        /*0044*/ 	.byte	0x00, 0xf5, 0x21, 0x00


	//----- nvinfo : EIATTR_KPARAM_INFO
	.align		4
.L_2853:
        /*0048*/ 	.byte	0x04, 0x17
        /*004a*/ 	.short	(.L_2855 - .L_2854)
.L_2854:
        /*004c*/ 	.word	0x00000000
        /*0050*/ 	.short	0x0003
        /*0052*/ 	.short	0x0010
        /*0054*/ 	.byte	0x00, 0xf5, 0x21, 0x00


	//----- nvinfo : EIATTR_KPARAM_INFO
	.align		4
.L_2855:
        /*0058*/ 	.byte	0x04, 0x17
        /*005a*/ 	.short	(.L_2857 - .L_2856)
.L_2856:
        /*005c*/ 	.word	0x00000000
        /*0060*/ 	.short	0x0002
        /*0062*/ 	.short	0x0008
        /*0064*/ 	.byte	0x00, 0xf0, 0x11, 0x00


	//----- nvinfo : EIATTR_KPARAM_INFO
	.align		4
.L_2857:
        /*0068*/ 	.byte	0x04, 0x17
        /*006a*/ 	.short	(.L_2859 - .L_2858)
.L_2858:
        /*006c*/ 	.word	0x00000000
        /*0070*/ 	.short	0x0001
        /*0072*/ 	.short	0x0004
        /*0074*/ 	.byte	0x00, 0xf0, 0x11, 0x00


	//----- nvinfo : EIATTR_KPARAM_INFO
	.align		4
.L_2859:
        /*0078*/ 	.byte	0x04, 0x17
        /*007a*/ 	.short	(.L_2861 - .L_2860)
.L_2860:
        /*007c*/ 	.word	0x00000000
        /*0080*/ 	.short	0x0000
        /*0082*/ 	.short	0x0000
        /*0084*/ 	.byte	0x00, 0xf0, 0x11, 0x00


	//----- nvinfo : EIATTR_SPARSE_MMA_MASK
	.align		4
.L_2861:
        /*0088*/ 	.byte	0x03, 0x50
        /*008a*/ 	.short	0x0000


	//----- nvinfo : EIATTR_MAXREG_COUNT
	.align		4
        /*008c*/ 	.byte	0x03, 0x1b
        /*008e*/ 	.short	0x00ff


	//----- nvinfo : EIATTR_NUM_BARRIERS
	.align		4
        /*0090*/ 	.byte	0x02, 0x4c
        /*0092*/ 	.byte	0x01
	.zero		1


	//----- nvinfo : EIATTR_MERCURY_ISA_VERSION
	.align		4
        /*0094*/ 	.byte	0x03, 0x5f
        /*0096*/ 	.short	0x0101


	//----- nvinfo : EIATTR_COOP_GROUP_MASK_REGIDS
	.align		4
        /*0098*/ 	.byte	0x04, 0x29
        /*009a*/ 	.short	(.L_2863 - .L_2862)


	//   ....[0]....
.L_2862:
        /*009c*/ 	.word	0xffffffff


	//   ....[1]....
        /*00a0*/ 	.word	0xffffffff


	//   ....[2]....
        /*00a4*/ 	.word	0xffffffff


	//   ....[3]....
        /*00a8*/ 	.word	0xffffffff


	//   ....[4]....
        /*00ac*/ 	.word	0x0500001b


	//   ....[5]....
        /*00b0*/ 	.word	0x0500001b


	//   ....[6]....
        /*00b4*/ 	.word	0x0500001b


	//   ....[7]....
        /*00b8*/ 	.word	0x0500001b


	//----- nvinfo : EIATTR_COOP_GROUP_INSTR_OFFSETS
	.align		4
.L_2863:
        /*00bc*/ 	.byte	0x04, 0x28
        /*00be*/ 	.short	(.L_2865 - .L_2864)


	//   ....[0]....
.L_2864:
        /*00c0*/ 	.word	0x00001990


	//   ....[1]....
        /*00c4*/ 	.word	0x000019f0


	//   ....[2]....
        /*00c8*/ 	.word	0x00001a50


	//   ....[3]....
        /*00cc*/ 	.word	0x00001ab0


	//   ....[4]....
        /*00d0*/ 	.word	0x00002cb0


	//   ....[5]....
        /*00d4*/ 	.word	0x00002d50


	//   ....[6]....
        /*00d8*/ 	.word	0x00002df0


	//   ....[7]....
        /*00dc*/ 	.word	0x00002e90


	//----- nvinfo : EIATTR_VRC_CTA_INIT_COUNT
	.align		4
.L_2865:
        /*00e0*/ 	.byte	0x02, 0x4a
	.zero		1
	.zero		1


	//----- nvinfo : EIATTR_EXIT_INSTR_OFFSETS
	.align		4
        /*00e4*/ 	.byte	0x04, 0x1c
        /*00e6*/ 	.short	(.L_2867 - .L_2866)


	//   ....[0]....
.L_2866:
        /*00e8*/ 	.word	0x00000680


	//   ....[1]....
        /*00ec*/ 	.word	0x00002c40


	//----- nvinfo : EIATTR_MAX_THREADS
	.align		4
.L_2867:
        /*00f0*/ 	.byte	0x04, 0x05
        /*00f2*/ 	.short	(.L_2869 - .L_2868)
.L_2868:
        /*00f4*/ 	.word	0x00000080
        /*00f8*/ 	.word	0x00000001
        /*00fc*/ 	.word	0x00000001


	//----- nvinfo : EIATTR_CRS_STACK_SIZE
	.align		4
.L_2869:
        /*0100*/ 	.byte	0x04, 0x1e
        /*0102*/ 	.short	(.L_2871 - .L_2870)
.L_2870:
        /*0104*/ 	.word	0x00000000


	//----- nvinfo : EIATTR_CBANK_PARAM_SIZE
	.align		4
.L_2871:
        /*0108*/ 	.byte	0x03, 0x19
        /*010a*/ 	.short	0x0030


	//----- nvinfo : EIATTR_PARAM_CBANK
	.align		4
        /*010c*/ 	.byte	0x04, 0x0a
        /*010e*/ 	.short	(.L_2873 - .L_2872)
	.align		4
.L_2872:
        /*0110*/ 	.word	index@(.nv.constant0._Z9cuda_gemmIiLi128ELi16ELi1ELi256ELi4ELi4ELi0EEviiiPT_S1_S1_ii)
        /*0114*/ 	.short	0x0380
        /*0116*/ 	.short	0x0030


	//----- nvinfo : EIATTR_SW_WAR
	.align		4
.L_2873:
        /*0118*/ 	.byte	0x04, 0x36
        /*011a*/ 	.short	(.L_2875 - .L_2874)
.L_2874:
        /*011c*/ 	.word	0x00000008
.L_2875:


//--------------------- .nv.info._Z9cuda_gemmIiLi128ELi16ELi1ELi256ELi2ELi2ELi1EEviiiPT_S1_S1_ii --------------------------
	.section	.nv.info._Z9cuda_gemmIiLi128ELi16ELi1ELi256ELi2ELi2ELi1EEviiiPT_S1_S1_ii,"",@"SHT_CUDA_INFO"
	.sectionflags	@""
	.align	4


	//----- nvinfo : EIATTR_CUDA_API_VERSION
	.align		4
        /*0000*/ 	.byte	0x04, 0x37
        /*0002*/ 	.short	(.L_2877 - .L_2876)
.L_2876:
        /*0004*/ 	.word	0x00000082


	//----- nvinfo : EIATTR_KPARAM_INFO
	.align		4
.L_2877:
        /*0008*/ 	.byte	0x04, 0x17
        /*000a*/ 	.short	(.L_2879 - .L_2878)
.L_2878:
        /*000c*/ 	.word	0x00000000
        /*0010*/ 	.short	0x0007
        /*0012*/ 	.short	0x002c
        /*0014*/ 	.byte	0x00, 0xf0, 0x11, 0x00


	//----- nvinfo : EIATTR_KPARAM_INFO
	.align		4
.L_2879:
        /*0018*/ 	.byte	0x04, 0x17
        /*001a*/ 	.short	(.L_2881 - .L_2880)
.L_2880:
        /*001c*/ 	.word	0x00000000
        /*0020*/ 	.short	0x0006
        /*0022*/ 	.short	0x0028
        /*0024*/ 	.byte	0x00, 0xf0, 0x11, 0x00


	//----- nvinfo : EIATTR_KPARAM_INFO
	.align		4
.L_2881:
        /*0028*/ 	.byte	0x04, 0x17
        /*002a*/ 	.short	(.L_2883 - .L_2882)
.L_2882:
        /*002c*/ 	.word	0x00000000
        /*0030*/ 	.short	0x0005
        /*0032*/ 	.short	0x0020
        /*0034*/ 	.byte	0x00, 0xf5, 0x21, 0x00


	//----- nvinfo : EIATTR_KPARAM_INFO
	.align		4
.L_2883:
        /*0038*/ 	.byte	0x04, 0x17
        /*003a*/ 	.short	(.L_2885 - .L_2884)
.L_2884:
        /*003c*/ 	.word	0x00000000
        /*0040*/ 	.short	0x0004
        /*0042*/ 	.short	0x0018
        /*0044*/ 	.byte	0x00, 0xf5, 0x21, 0x00


	//----- nvinfo : EIATTR_KPARAM_INFO
	.align		4
.L_2885:
        /*0048*/ 	.byte	0x04, 0x17
        /*004a*/ 	.short	(.L_2887 - .L_2886)
.L_2886:
        /*004c*/ 	.word	0x00000000
        /*0050*/ 	.short	0x0003
        /*0052*/ 	.short	0x0010
        /*0054*/ 	.byte	0x00, 0xf5, 0x21, 0x00


	//----- nvinfo : EIATTR_KPARAM_INFO
	.align		4
.L_2887:
        /*0058*/ 	.byte	0x04, 0x17
        /*005a*/ 	.short	(.L_2889 - .L_2888)
.L_2888:
        /*005c*/ 	.word	0x00000000
        /*0060*/ 	.short	0x0002
        /*0062*/ 	.short	0x0008
        /*0064*/ 	.byte	0x00, 0xf0, 0x11, 0x00


	//----- nvinfo : EIATTR_KPARAM_INFO
	.align		4
.L_2889:
        /*0068*/ 	.byte	0x04, 0x17
        /*006a*/ 	.short	(.L_2891 - .L_2890)
.L_2890:
        /*006c*/ 	.word	0x00000000
        /*0070*/ 	.short	0x0001
        /*0072*/ 	.short	0x0004
        /*0074*/ 	.byte	0x00, 0xf0, 0x11, 0x00


	//----- nvinfo : EIATTR_KPARAM_INFO
	.align		4
.L_2891:
        /*0078*/ 	.byte	0x04, 0x17
        /*007a*/ 	.short	(.L_2893 - .L_2892)
.L_2892:
        /*007c*/ 	.word	0x00000000
        /*0080*/ 	.short	0x0000
        /*0082*/ 	.short	0x0000
        /*0084*/ 	.byte	0x00, 0xf0, 0x11, 0x00


	//----- nvinfo : EIATTR_SPARSE_MMA_MASK
	.align		4
.L_2893:
        /*0088*/ 	.byte	0x03, 0x50
        /*008a*/ 	.short	0x0000


	//----- nvinfo : EIATTR_MAXREG_COUNT
	.align		4
        /*008c*/ 	.byte	0x03, 0x1b
        /*008e*/ 	.short	0x00ff


	//----- nvinfo : EIATTR_NUM_BARRIERS
	.align		4
        /*0090*/ 	.byte	0x02, 0x4c
        /*0092*/ 	.byte	0x01
	.zero		1


	//----- nvinfo : EIATTR_MERCURY_ISA_VERSION
	.align		4
        /*0094*/ 	.byte	0x03, 0x5f
        /*0096*/ 	.short	0x0101


	//----- nvinfo : EIATTR_COOP_GROUP_MASK_REGIDS
	.align		4
        /*0098*/ 	.byte	0x04, 0x29
        /*009a*/ 	.short	(.L_2895 - .L_2894)


	//   ....[0]....
.L_2894:
        /*009c*/ 	.word	0xffffffff


	//   ....[1]....
        /*00a0*/ 	.word	0xffffffff


	//----- nvinfo : EIATTR_COOP_GROUP_INSTR_OFFSETS
	.align		4
.L_2895:
        /*00a4*/ 	.byte	0x04, 0x28
        /*00a6*/ 	.short	(.L_2897 - .L_2896)


	//   ....[0]....
.L_2896:
        /*00a8*/ 	.word	0x00000b10


	//   ....[1]....
        /*00ac*/ 	.word	0x00000b20


	//----- nvinfo : EIATTR_VRC_CTA_INIT_COUNT
	.align		4
.L_2897:
        /*00b0*/ 	.byte	0x02, 0x4a
	.zero		1
	.zero		1


	//----- nvinfo : EIATTR_EXIT_INSTR_OFFSETS
	.align		4
        /*00b4*/ 	.byte	0x04, 0x1c
        /*00b6*/ 	.short	(.L_2899 - .L_2898)


	//   ....[0]....
.L_2898:
        /*00b8*/ 	.word	0x000001d0


	//   ....[1]....
        /*00bc*/ 	.word	0x00000f20


	//----- nvinfo : EIATTR_MAX_THREADS
	.align		4
.L_2899:
        /*00c0*/ 	.byte	0x04, 0x05
        /*00c2*/ 	.short	(.L_2901 - .L_2900)
.L_2900:
        /*00c4*/ 	.word	0x00000080
        /*00c8*/ 	.word	0x00000001
        /*00cc*/ 	.word	0x00000001


	//----- nvinfo : EIATTR_CRS_STACK_SIZE
	.align		4
.L_2901:
        /*00d0*/ 	.byte	0x04, 0x1e
        /*00d2*/ 	.short	(.L_2903 - .L_2902)
.L_2902:
        /*00d4*/ 	.word	0x00000000


	//----- nvinfo : EIATTR_CBANK_PARAM_SIZE
	.align		4
.L_2903:
        /*00d8*/ 	.byte	0x03, 0x19
        /*00da*/ 	.short	0x0030


	//----- nvinfo : EIATTR_PARAM_CBANK
	.align		4
        /*00dc*/ 	.byte	0x04, 0x0a
        /*00de*/ 	.short	(.L_2905 - .L_2904)
	.align		4
.L_2904:
        /*00e0*/ 	.word	index@(.nv.constant0._Z9cuda_gemmIiLi128ELi16ELi1ELi256ELi2ELi2ELi1EEviiiPT_S1_S1_ii)
        /*00e4*/ 	.short	0x0380
        /*00e6*/ 	.short	0x0030


	//----- nvinfo : EIATTR_SW_WAR
	.align		4
.L_2905:
        /*00e8*/ 	.byte	0x04, 0x36
        /*00ea*/ 	.short	(.L_2907 - .L_2906)
.L_2906:
        /*00ec*/ 	.word	0x00000008
.L_2907:


//--------------------- .nv.info._Z9cuda_gemmIiLi128ELi16ELi1ELi256ELi2ELi2ELi0EEviiiPT_S1_S1_ii --------------------------
	.section	.nv.info._Z9cuda_gemmIiLi128ELi16ELi1ELi256ELi2ELi2ELi0EEviiiPT_S1_S1_ii,"",@"SHT_CUDA_INFO"
	.sectionflags	@""
	.align	4


	//----- nvinfo : EIATTR_CUDA_API_VERSION
	.align		4
        /*0000*/ 	.byte	0x04, 0x37
        /*0002*/ 	.short	(.L_2909 - .L_2908)
.L_2908:
        /*0004*/ 	.word	0x00000082


	//----- nvinfo : EIATTR_KPARAM_INFO
	.align		4
.L_2909:
        /*0008*/ 	.byte	0x04, 0x17
        /*000a*/ 	.short	(.L_2911 - .L_2910)
.L_2910:
        /*000c*/ 	.word	0x00000000
        /*0010*/ 	.short	0x0007
        /*0012*/ 	.short	0x002c
        /*0014*/ 	.byte	0x00, 0xf0, 0x11, 0x00


	//----- nvinfo : EIATTR_KPARAM_INFO
	.align		4
.L_2911:
        /*0018*/ 	.byte	0x04, 0x17
        /*001a*/ 	.short	(.L_2913 - .L_2912)
.L_2912:
        /*001c*/ 	.word	0x00000000
        /*0020*/ 	.short	0x0006
        /*0022*/ 	.short	0x0028
        /*0024*/ 	.byte	0x00, 0xf0, 0x11, 0x00


	//----- nvinfo : EIATTR_KPARAM_INFO
	.align		4
.L_2913:
        /*0028*/ 	.byte	0x04, 0x17
        /*002a*/ 	.short	(.L_2915 - .L_2914)
.L_2914:
        /*002c*/ 	.word	0x00000000
        /*0030*/ 	.short	0x0005
        /*0032*/ 	.short	0x0020
        /*0034*/ 	.byte	0x00, 0xf5, 0x21, 0x00


	//----- nvinfo : EIATTR_KPARAM_INFO
	.align		4
.L_2915:
        /*0038*/ 	.byte	0x04, 0x17
        /*003a*/ 	.short	(.L_2917 - .L_2916)
.L_2916:
        /*003c*/ 	.word	0x00000000
        /*0040*/ 	.short	0x0004
        /*0042*/ 	.short	0x0018
        /*0044*/ 	.byte	0x00, 0xf5, 0x21, 0x00


	//----- nvinfo : EIATTR_KPARAM_INFO
	.align		4
.L_2917:
        /*0048*/ 	.byte	0x04, 0x17
        /*004a*/ 	.short	(.L_2919 - .L_2918)
.L_2918:
        /*004c*/ 	.word	0x00000000
        /*0050*/ 	.short	0x0003
        /*0052*/ 	.short	0x0010
        /*0054*/ 	.byte	0x00, 0xf5, 0x21, 0x00


	//----- nvinfo : EIATTR_KPARAM_INFO
	.align		4
.L_2919:
        /*0058*/ 	.byte	0x04, 0x17
        /*005a*/ 	.short	(.L_2921 - .L_2920)
.L_2920:
        /*005c*/ 	.word	0x00000000
        /*0060*/ 	.short	0x0002
        /*0062*/ 	.short	0x0008
        /*0064*/ 	.byte	0x00, 0xf0, 0x11, 0x00


	//----- nvinfo : EIATTR_KPARAM_INFO
	.align		4
.L_2921:
        /*0068*/ 	.byte	0x04, 0x17
        /*006a*/ 	.short	(.L_2923 - .L_2922)
.L_2922:
        /*006c*/ 	.word	0x00000000
        /*0070*/ 	.short	0x0001
        /*0072*/ 	.short	0x0004
        /*0074*/ 	.byte	0x00, 0xf0, 0x11, 0x00


	//----- nvinfo : EIATTR_KPARAM_INFO
	.align		4
.L_2923:
        /*0078*/ 	.byte	0x04, 0x17
        /*007a*/ 	.short	(.L_2925 - .L_2924)
.L_2924:
        /*007c*/ 	.word	0x00000000
        /*0080*/ 	.short	0x0000
        /*0082*/ 	.short	0x0000
        /*0084*/ 	.byte	0x00, 0xf0, 0x11, 0x00


	//----- nvinfo : EIATTR_SPARSE_MMA_MASK
	.align		4
.L_2925:
        /*0088*/ 	.byte	0x03, 0x50
        /*008a*/ 	.short	0x0000


	//----- nvinfo : EIATTR_MAXREG_COUNT
	.align		4
        /*008c*/ 	.byte	0x03, 0x1b
        /*008e*/ 	.short	0x00ff


	//----- nvinfo : EIATTR_NUM_BARRIERS
	.align		4
        /*0090*/ 	.byte	0x02, 0x4c
        /*0092*/ 	.byte	0x01
	.zero		1


	//----- nvinfo : EIATTR_MERCURY_ISA_VERSION
	.align		4
        /*0094*/ 	.byte	0x03, 0x5f
        /*0096*/ 	.short	0x0101


	//----- nvinfo : EIATTR_COOP_GROUP_MASK_REGIDS
	.align		4
        /*0098*/ 	.byte	0x04, 0x29
        /*009a*/ 	.short	(.L_2927 - .L_2926)


	//   ....[0]....
.L_2926:
        /*009c*/ 	.word	0xffffffff


	//   ....[1]....
        /*00a0*/ 	.word	0xffffffff


	//   ....[2]....
        /*00a4*/ 	.word	0x05000017


	//   ....[3]....
        /*00a8*/ 	.word	0x05000017


	//----- nvinfo : EIATTR_COOP_GROUP_INSTR_OFFSETS
	.align		4
.L_2927:
        /*00ac*/ 	.byte	0x04, 0x28
        /*00ae*/ 	.short	(.L_2929 - .L_2928)


	//   ....[0]....
.L_2928:
        /*00b0*/ 	.word	0x000015c0


	//   ....[1]....
        /*00b4*/ 	.word	0x00001620


	//   ....[2]....
        /*00b8*/ 	.word	0x000026c0


	//   ....[3]....
        /*00bc*/ 	.word	0x00002770


	//----- nvinfo : EIATTR_VRC_CTA_INIT_COUNT
	.align		4
.L_2929:
        /*00c0*/ 	.byte	0x02, 0x4a
	.zero		1
	.zero		1


	//----- nvinfo : EIATTR_EXIT_INSTR_OFFSETS
	.align		4
        /*00c4*/ 	.byte	0x04, 0x1c
        /*00c6*/ 	.short	(.L_2931 - .L_2930)


	//   ....[0]....
.L_2930:
        /*00c8*/ 	.word	0x000006a0


	//   ....[1]....
        /*00cc*/ 	.word	0x00002650


	//----- nvinfo : EIATTR_MAX_THREADS
	.align		4
.L_2931:
        /*00d0*/ 	.byte	0x04, 0x05
        /*00d2*/ 	.short	(.L_2933 - .L_2932)
.L_2932:
        /*00d4*/ 	.word	0x00000080
        /*00d8*/ 	.word	0x00000001
        /*00dc*/ 	.word	0x00000001


	//----- nvinfo : EIATTR_CRS_STACK_SIZE
	.align		4
.L_2933:
        /*00e0*/ 	.byte	0x04, 0x1e
        /*00e2*/ 	.short	(.L_2935 - .L_2934)
.L_2934:
        /*00e4*/ 	.word	0x00000000


	//----- nvinfo : EIATTR_CBANK_PARAM_SIZE
	.align		4
.L_2935:
        /*00e8*/ 	.byte	0x03, 0x19
        /*00ea*/ 	.short	0x0030


	//----- nvinfo : EIATTR_PARAM_CBANK
	.align		4
        /*00ec*/ 	.byte	0x04, 0x0a
        /*00ee*/ 	.short	(.L_2937 - .L_2936)
	.align		4
.L_2936:
        /*00f0*/ 	.word	index@(.nv.constant0._Z9cuda_gemmIiLi128ELi16ELi1ELi256ELi2ELi2ELi0EEviiiPT_S1_S1_ii)
        /*00f4*/ 	.short	0x0380
        /*00f6*/ 	.short	0x0030


	//----- nvinfo : EIATTR_SW_WAR
	.align		4
.L_2937:
        /*00f8*/ 	.byte	0x04, 0x36
        /*00fa*/ 	.short	(.L_2939 - .L_2938)
.L_2938:
        /*00fc*/ 	.word	0x00000008
.L_2939:


//--------------------- .nv.info._Z9cuda_gemmIiLi128ELi16ELi1ELi128ELi64ELi64ELi1EEviiiPT_S1_S1_ii --------------------------
	.section	.nv.info._Z9cuda_gemmIiLi128ELi16ELi1ELi128ELi64ELi64ELi1EEviiiPT_S1_S1_ii,"",@"SHT_CUDA_INFO"
	.sectionflags	@""
	.align	4


	//----- nvinfo : EIATTR_CUDA_API_VERSION
	.align		4
        /*0000*/ 	.byte	0x04, 0x37
        /*0002*/ 	.short	(.L_2941 - .L_2940)
.L_2940:
        /*0004*/ 	.word	0x00000082


	//----- nvinfo : EIATTR_KPARAM_INFO
	.align		4
.L_2941:
        /*0008*/ 	.byte	0x04, 0x17
        /*000a*/ 	.short	(.L_2943 - .L_2942)
.L_2942:
        /*000c*/ 	.word	0x00000000
        /*0010*/ 	.short	0x0007
        /*0012*/ 	.short	0x002c
        /*0014*/ 	.byte	0x00, 0xf0, 0x11, 0x00


	//----- nvinfo : EIATTR_KPARAM_INFO
	.align		4
.L_2943:
        /*0018*/ 	.byte	0x04, 0x17
        /*001a*/ 	.short	(.L_2945 - .L_2944)
.L_2944:
        /*001c*/ 	.word	0x00000000
        /*0020*/ 	.short	0x0006
        /*0022*/ 	.short	0x0028
        /*0024*/ 	.byte	0x00, 0xf0, 0x11, 0x00


	//----- nvinfo : EIATTR_KPARAM_INFO
	.align		4
.L_2945:
        /*0028*/ 	.byte	0x04, 0x17
        /*002a*/ 	.short	(.L_2947 - .L_2946)
.L_2946:
        /*002c*/ 	.word	0x00000000
        /*0030*/ 	.short	0x0005
        /*0032*/ 	.short	0x0020
        /*0034*/ 	.byte	0x00, 0xf5, 0x21, 0x00


	//----- nvinfo : EIATTR_KPARAM_INFO
	.align		4
.L_2947:
        /*0038*/ 	.byte	0x04, 0x17
        /*003a*/ 	.short	(.L_2949 - .L_2948)
.L_2948:
        /*003c*/ 	.word	0x00000000
        /*0040*/ 	.short	0x0004
        /*0042*/ 	.short	0x0018
        /*0044*/ 	.byte	0x00, 0xf5, 0x21, 0x00


	//----- nvinfo : EIATTR_KPARAM_INFO
	.align		4
.L_2949:
        /*0048*/ 	.byte	0x04, 0x17
        /*004a*/ 	.short	(.L_2951 - .L_2950)
.L_2950:
        /*004c*/ 	.word	0x00000000
        /*0050*/ 	.short	0x0003
        /*0052*/ 	.short	0x0010
        /*0054*/ 	.byte	0x00, 0xf5, 0x21, 0x00


	//----- nvinfo : EIATTR_KPARAM_INFO
	.align		4
.L_2951:
        /*0058*/ 	.byte	0x04, 0x17
        /*005a*/ 	.short	(.L_2953 - .L_2952)
.L_2952:
        /*005c*/ 	.word	0x00000000
        /*0060*/ 	.short	0x0002
        /*0062*/ 	.short	0x0008
        /*0064*/ 	.byte	0x00, 0xf0, 0x11, 0x00


	//----- nvinfo : EIATTR_KPARAM_INFO
	.align		4
.L_2953:
        /*0068*/ 	.byte	0x04, 0x17
        /*006a*/ 	.short	(.L_2955 - .L_2954)
.L_2954:
        /*006c*/ 	.word	0x00000000
        /*0070*/ 	.short	0x0001
        /*0072*/ 	.short	0x0004
        /*0074*/ 	.byte	0x00, 0xf0, 0x11, 0x00


	//----- nvinfo : EIATTR_KPARAM_INFO
	.align		4
.L_2955:
        /*0078*/ 	.byte	0x04, 0x17
        /*007a*/ 	.short	(.L_2957 - .L_2956)
.L_2956:
        /*007c*/ 	.word	0x00000000
        /*0080*/ 	.short	0x0000
        /*0082*/ 	.short	0x0000
        /*0084*/ 	.byte	0x00, 0xf0, 0x11, 0x00


	//----- nvinfo : EIATTR_SPARSE_MMA_MASK
	.align		4
.L_2957:
        /*0088*/ 	.byte	0x03, 0x50
        /*008a*/ 	.short	0x0000


	//----- nvinfo : EIATTR_MAXREG_COUNT
	.align		4
        /*008c*/ 	.byte	0x03, 0x1b
        /*008e*/ 	.short	0x00ff


	//----- nvinfo : EIATTR_NUM_BARRIERS
	.align		4
        /*0090*/ 	.byte	0x02, 0x4c
        /*0092*/ 	.byte	0x01
	.zero		1


	//----- nvinfo : EIATTR_MERCURY_ISA_VERSION
	.align		4
        /*0094*/ 	.byte	0x03, 0x5f
        /*0096*/ 	.short	0x0101


	//----- nvinfo : EIATTR_VRC_CTA_INIT_COUNT
	.align		4
        /*0098*/ 	.byte	0x02, 0x4a
	.zero		1
	.zero		1


	//----- nvinfo : EIATTR_EXIT_INSTR_OFFSETS
	.align		4
        /*009c*/ 	.byte	0x04, 0x1c
        /*009e*/ 	.short	(.L_2959 - .L_2958)


	//   ....[0]....
.L_2958:
        /*00a0*/ 	.word	0x00000550


	//   ....[1]....
        /*00a4*/ 	.word	0x00002200


	//----- nvinfo : EIATTR_MAX_THREADS
	.align		4
.L_2959:
        /*00a8*/ 	.byte	0x04, 0x05
        /*00aa*/ 	.short	(.L_2961 - .L_2960)
.L_2960:
        /*00ac*/ 	.word	0x00000080
        /*00b0*/ 	.word	0x00000001
        /*00b4*/ 	.word	0x00000001


	//----- nvinfo : EIATTR_CRS_STACK_SIZE
	.align		4
.L_2961:
        /*00b8*/ 	.byte	0x04, 0x1e
        /*00ba*/ 	.short	(.L_2963 - .L_2962)
.L_2962:
        /*00bc*/ 	.word	0x00000000


	//----- nvinfo : EIATTR_CBANK_PARAM_SIZE
	.align		4
.L_2963:
        /*00c0*/ 	.byte	0x03, 0x19
        /*00c2*/ 	.short	0x0030


	//----- nvinfo : EIATTR_PARAM_CBANK
	.align		4
        /*00c4*/ 	.byte	0x04, 0x0a
        /*00c6*/ 	.short	(.L_2965 - .L_2964)
	.align		4
.L_2964:
        /*00c8*/ 	.word	index@(.nv.constant0._Z9cuda_gemmIiLi128ELi16ELi1ELi128ELi64ELi64ELi1EEviiiPT_S1_S1_ii)
        /*00cc*/ 	.short	0x0380
        /*00ce*/ 	.short	0x0030


	//----- nvinfo : EIATTR_SW_WAR
	.align		4
.L_2965:
        /*00d0*/ 	.byte	0x04, 0x36
        /*00d2*/ 	.short	(.L_2967 - .L_2966)
.L_2966:
        /*00d4*/ 	.word	0x00000008
.L_2967:


//--------------------- .nv.info._Z9cuda_gemmIiLi128ELi16ELi1ELi128ELi64ELi64ELi0EEviiiPT_S1_S1_ii --------------------------
	.section	.nv.info._Z9cuda_gemmIiLi128ELi16ELi1ELi128ELi64ELi64ELi0EEviiiPT_S1_S1_ii,"",@"SHT_CUDA_INFO"
	.sectionflags	@""
	.align	4


	//----- nvinfo : EIATTR_CUDA_API_VERSION
	.align		4
        /*0000*/ 	.byte	0x04, 0x37
        /*0002*/ 	.short	(.L_2969 - .L_2968)
.L_2968:
        /*0004*/ 	.word	0x00000082


	//----- nvinfo : EIATTR_KPARAM_INFO
	.align		4
.L_2969:
        /*0008*/ 	.byte	0x04, 0x17
        /*000a*/ 	.short	(.L_2971 - .L_2970)
.L_2970:
        /*000c*/ 	.word	0x00000000
        /*0010*/ 	.short	0x0007
        /*0012*/ 	.short	0x002c
        /*0014*/ 	.byte	0x00, 0xf0, 0x11, 0x00


	//----- nvinfo : EIATTR_KPARAM_INFO
	.align		4
.L_2971:
        /*0018*/ 	.byte	0x04, 0x17
        /*001a*/ 	.short	(.L_2973 - .L_2972)
.L_2972:
        /*001c*/ 	.word	0x00000000
        /*0020*/ 	.short	0x0006
        /*0022*/ 	.short	0x0028
        /*0024*/ 	.byte	0x00, 0xf0, 0x11, 0x00


	//----- nvinfo : EIATTR_KPARAM_INFO
	.align		4
.L_2973:
        /*0028*/ 	.byte	0x04, 0x17
        /*002a*/ 	.short	(.L_2975 - .L_2974)
.L_2974:
        /*002c*/ 	.word	0x00000000
        /*0030*/ 	.short	0x0005
        /*0032*/ 	.short	0x0020
        /*0034*/ 	.byte	0x00, 0xf5, 0x21, 0x00


	//----- nvinfo : EIATTR_KPARAM_INFO
	.align		4
.L_2975:
        /*0038*/ 	.byte	0x04, 0x17
        /*003a*/ 	.short	(.L_2977 - .L_2976)
.L_2976:
        /*003c*/ 	.word	0x00000000
        /*0040*/ 	.short	0x0004
        /*0042*/ 	.short	0x0018
        /*0044*/ 	.byte	0x00, 0xf5, 0x21, 0x00


	//----- nvinfo : EIATTR_KPARAM_INFO
	.align		4
.L_2977:
        /*0048*/ 	.byte	0x04, 0x17
        /*004a*/ 	.short	(.L_2979 - .L_2978)
.L_2978:
        /*004c*/ 	.word	0x00000000
        /*0050*/ 	.short	0x0003
        /*0052*/ 	.short	0x0010
        /*0054*/ 	.byte	0x00, 0xf5, 0x21, 0x00


	//----- nvinfo : EIATTR_KPARAM_INFO
	.align		4
.L_2979:
        /*0058*/ 	.byte	0x04, 0x17
        /*005a*/ 	.short	(.L_2981 - .L_2980)
.L_2980:
        /*005c*/ 	.word	0x00000000
        /*0060*/ 	.short	0x0002
        /*0062*/ 	.short	0x0008
        /*0064*/ 	.byte	0x00, 0xf0, 0x11, 0x00


	//----- nvinfo : EIATTR_KPARAM_INFO
	.align		4
.L_2981:
        /*0068*/ 	.byte	0x04, 0x17
        /*006a*/ 	.short	(.L_2983 - .L_2982)
.L_2982:
        /*006c*/ 	.word	0x00000000
        /*0070*/ 	.short	0x0001
        /*0072*/ 	.short	0x0004
        /*0074*/ 	.byte	0x00, 0xf0, 0x11, 0x00


	//----- nvinfo : EIATTR_KPARAM_INFO
	.align		4
.L_2983:
        /*0078*/ 	.byte	0x04, 0x17
        /*007a*/ 	.short	(.L_2985 - .L_2984)
.L_2984:
        /*007c*/ 	.word	0x00000000
        /*0080*/ 	.short	0x0000
        /*0082*/ 	.short	0x0000
        /*0084*/ 	.byte	0x00, 0xf0, 0x11, 0x00


	//----- nvinfo : EIATTR_SPARSE_MMA_MASK
	.align		4
.L_2985:
        /*0088*/ 	.byte	0x03, 0x50
        /*008a*/ 	.short	0x0000


	//----- nvinfo : EIATTR_MAXREG_COUNT
	.align		4
        /*008c*/ 	.byte	0x03, 0x1b
        /*008e*/ 	.short	0x00ff


	//----- nvinfo : EIATTR_NUM_BARRIERS
	.align		4
        /*0090*/ 	.byte	0x02, 0x4c
        /*0092*/ 	.byte	0x01
	.zero		1


	//----- nvinfo : EIATTR_MERCURY_ISA_VERSION
	.align		4
        /*0094*/ 	.byte	0x03, 0x5f
        /*0096*/ 	.short	0x0101


	//----- nvinfo : EIATTR_COOP_GROUP_MASK_REGIDS
	.align		4
        /*0098*/ 	.byte	0x04, 0x29
        /*009a*/ 	.short	(.L_2987 - .L_2986)


	//   ....[0]....
.L_2986:
        /*009c*/ 	.word	0xffffffff


	//   ....[1]....
        /*00a0*/ 	.word	0xffffffff


	//   ....[2]....
        /*00a4*/ 	.word	0xffffffff


	//   ....[3]....
        /*00a8*/ 	.word	0xffffffff


	//   ....[4]....
        /*00ac*/ 	.word	0xffffffff


	//   ....[5]....
        /*00b0*/ 	.word	0xffffffff


	//   ....[6]....
        /*00b4*/ 	.word	0xffffffff


	//   ....[7]....
        /*00b8*/ 	.word	0xffffffff


	//   ....[8]....
        /*00bc*/ 	.word	0xffffffff


	//   ....[9]....
        /*00c0*/ 	.word	0xffffffff


	//   ....[10]....
        /*00c4*/ 	.word	0xffffffff


	//   ....[11]....
        /*00c8*/ 	.word	0xffffffff


	//   ....[12]....
        /*00cc*/ 	.word	0xffffffff


	//   ....[13]....
        /*00d0*/ 	.word	0xffffffff


	//   ....[14]....
        /*00d4*/ 	.word	0xffffffff


	//   ....[15]....
        /*00d8*/ 	.word	0xffffffff


	//   ....[16]....
        /*00dc*/ 	.word	0xffffffff


	//   ....[17]....
        /*00e0*/ 	.word	0xffffffff


	//   ....[18]....
        /*00e4*/ 	.word	0xffffffff


	//   ....[19]....
        /*00e8*/ 	.word	0xffffffff


	//   ....[20]....
        /*00ec*/ 	.word	0xffffffff


	//   ....[21]....
        /*00f0*/ 	.word	0xffffffff


	//   ....[22]....
        /*00f4*/ 	.word	0xffffffff


	//   ....[23]....
        /*00f8*/ 	.word	0xffffffff


	//   ....[24]....
        /*00fc*/ 	.word	0xffffffff


	//   ....[25]....
        /*0100*/ 	.word	0xffffffff


	//   ....[26]....
        /*0104*/ 	.word	0xffffffff


	//   ....[27]....
        /*0108*/ 	.word	0xffffffff


	//   ....[28]....
        /*010c*/ 	.word	0xffffffff


	//   ....[29]....
        /*0110*/ 	.word	0xffffffff


	//   ....[30]....
        /*0114*/ 	.word	0xffffffff


	//   ....[31]....
        /*0118*/ 	.word	0xffffffff


	//   ....[32]....
        /*011c*/ 	.word	0x0500004f


	//   ....[33]....
        /*0120*/ 	.word	0x0500004f


	//   ....[34]....
        /*0124*/ 	.word	0x0500004f


	//   ....[35]....
        /*0128*/ 	.word	0x0500004f


	//   ....[36]....
        /*012c*/ 	.word	0x0500004f


	//   ....[37]....
        /*0130*/ 	.word	0x0500004f


	//   ....[38]....
        /*0134*/ 	.word	0x0500004f


	//   ....[39]....
        /*0138*/ 	.word	0x0500004f


	//   ....[40]....
        /*013c*/ 	.word	0x0500004f


	//   ....[41]....
        /*0140*/ 	.word	0x0500004f


	//   ....[42]....
        /*0144*/ 	.word	0x0500004f


	//   ....[43]....
        /*0148*/ 	.word	0x0500004f


	//   ....[44]....
        /*014c*/ 	.word	0x0500004f


	//   ....[45]....
        /*0150*/ 	.word	0x0500004f


	//   ....[46]....
        /*0154*/ 	.word	0x0500004f


	//   ....[47]....
        /*0158*/ 	.word	0x0500004f


	//   ....[48]....
        /*015c*/ 	.word	0x0500004f


	//   ....[49]....
        /*0160*/ 	.word	0x0500004f


	//   ....[50]....
        /*0164*/ 	.word	0x0500004f


	//   ....[51]....
        /*0168*/ 	.word	0x0500004f


	//   ....[52]....
        /*016c*/ 	.word	0x0500004f


	//   ....[53]....
        /*0170*/ 	.word	0x0500004f


	//   ....[54]....
        /*0174*/ 	.word	0x0500004f


	//   ....[55]....
        /*0178*/ 	.word	0x0500004f


	//   ....[56]....
        /*017c*/ 	.word	0x0500004f


	//   ....[57]....
        /*0180*/ 	.word	0x0500004f


	//   ....[58]....
        /*0184*/ 	.word	0x0500004f


	//   ....[59]....
        /*0188*/ 	.word	0x0500004f


	//   ....[60]....
        /*018c*/ 	.word	0x0500004f


	//   ....[61]....
        /*0190*/ 	.word	0x0500004f


	//   ....[62]....
        /*0194*/ 	.word	0x0500004f


	//   ....[63]....
        /*0198*/ 	.word	0x0500004f


	//----- nvinfo : EIATTR_COOP_GROUP_INSTR_OFFSETS
	.align		4
.L_2987:
        /*019c*/ 	.byte	0x04, 0x28
        /*019e*/ 	.short	(.L_2989 - .L_2988)


	//   ....[0]....
.L_2988:
        /*01a0*/ 	.word	0x00005870


	//   ....[1]....
        /*01a4*/ 	.word	0x000058e0


	//   ....[2]....
        /*01a8*/ 	.word	0x00005950


	//   ....[3]....
        /*01ac*/ 	.word	0x000059c0


	//   ....[4]....
        /*01b0*/ 	.word	0x00005a30


	//   ....[5]....
        /*01b4*/ 	.word	0x00005ab0


	//   ....[6]....
        /*01b8*/ 	.word	0x00005b30


	//   ....[7]....
        /*01bc*/ 	.word	0x00005bb0


	//   ....[8]....
        /*01c0*/ 	.word	0x00005c30


	//   ....[9]....
        /*01c4*/ 	.word	0x00005cb0


	//   ....[10]....
        /*01c8*/ 	.word	0x00005d30


	//   ....[11]....
        /*01cc*/ 	.word	0x00005db0


	//   ....[12]....
        /*01d0*/ 	.word	0x00005e30


	//   ....[13]....
        /*01d4*/ 	.word	0x00005eb0


	//   ....[14]....
        /*01d8*/ 	.word	0x00005f30


	//   ....[15]....
        /*01dc*/ 	.word	0x00005fb0


	//   ....[16]....
        /*01e0*/ 	.word	0x00006030


	//   ....[17]....
        /*01e4*/ 	.word	0x000060b0


	//   ....[18]....
        /*01e8*/ 	.word	0x00006130


	//   ....[19]....
        /*01ec*/ 	.word	0x000061b0


	//   ....[20]....
        /*01f0*/ 	.word	0x00006230


	//   ....[21]....
        /*01f4*/ 	.word	0x000062b0


	//   ....[22]....
        /*01f8*/ 	.word	0x00006330


	//   ....[23]....
        /*01fc*/ 	.word	0x000063b0


	//   ....[24]....
        /*0200*/ 	.word	0x00006430


	//   ....[25]....
        /*0204*/ 	.word	0x000064b0


	//   ....[26]....
        /*0208*/ 	.word	0x00006530


	//   ....[27]....
        /*020c*/ 	.word	0x000065b0


	//   ....[28]....
        /*0210*/ 	.word	0x00006630


	//   ....[29]....
        /*0214*/ 	.word	0x000066b0


	//   ....[30]....
        /*0218*/ 	.word	0x00006730


	//   ....[31]....
        /*021c*/ 	.word	0x000067b0


	//   ....[32]....
        /*0220*/ 	.word	0x00007880


	//   ....[33]....
        /*0224*/ 	.word	0x00007910


	//   ....[34]....
        /*0228*/ 	.word	0x000079a0


	//   ....[35]....
        /*022c*/ 	.word	0x00007a20


	//   ....[36]....
        /*0230*/ 	.word	0x00007ab0


	//   ....[37]....
        /*0234*/ 	.word	0x00007b30


	//   ....[38]....
        /*0238*/ 	.word	0x00007bc0


	//   ....[39]....
        /*023c*/ 	.word	0x00007c40


	//   ....[40]....
        /*0240*/ 	.word	0x00007cd0


	//   ....[41]....
        /*0244*/ 	.word	0x00007d50


	//   ....[42]....
        /*0248*/ 	.word	0x00007de0


	//   ....[43]....
        /*024c*/ 	.word	0x00007e60


	//   ....[44]....
        /*0250*/ 	.word	0x00007ef0


	//   ....[45]....
        /*0254*/ 	.word	0x00007f70


	//   ....[46]....
        /*0258*/ 	.word	0x00008000


	//   ....[47]....
        /*025c*/ 	.word	0x00008080


	//   ....[48]....
        /*0260*/ 	.word	0x00008110


	//   ....[49]....
        /*0264*/ 	.word	0x00008190


	//   ....[50]....
        /*0268*/ 	.word	0x00008220


	//   ....[51]....
        /*026c*/ 	.word	0x000082a0


	//   ....[52]....
        /*0270*/ 	.word	0x00008330


	//   ....[53]....
        /*0274*/ 	.word	0x000083b0


	//   ....[54]....
        /*0278*/ 	.word	0x00008440


	//   ....[55]....
        /*027c*/ 	.word	0x000084c0


	//   ....[56]....
        /*0280*/ 	.word	0x00008550


	//   ....[57]....
        /*0284*/ 	.word	0x000085d0


	//   ....[58]....
        /*0288*/ 	.word	0x00008660


	//   ....[59]....
        /*028c*/ 	.word	0x000086e0


	//   ....[60]....
        /*0290*/ 	.word	0x00008770


	//   ....[61]....
        /*0294*/ 	.word	0x000087f0


	//   ....[62]....
        /*0298*/ 	.word	0x00008880


	//   ....[63]....
        /*029c*/ 	.word	0x00008900


	//----- nvinfo : EIATTR_VRC_CTA_INIT_COUNT
	.align		4
.L_2989:
        /*02a0*/ 	.byte	0x02, 0x4a
	.zero		1
	.zero		1


	//----- nvinfo : EIATTR_EXIT_INSTR_OFFSETS
	.align		4
        /*02a4*/ 	.byte	0x04, 0x1c
        /*02a6*/ 	.short	(.L_2991 - .L_2990)


	//   ....[0]....
.L_2990:
        /*02a8*/ 	.word	0x00000510


	//   ....[1]....
        /*02ac*/ 	.word	0x00007830


	//----- nvinfo : EIATTR_MAX_THREADS
	.align		4
.L_2991:
        /*02b0*/ 	.byte	0x04, 0x05
        /*02b2*/ 	.short	(.L_2993 - .L_2992)
.L_2992:
        /*02b4*/ 	.word	0x00000080
        /*02b8*/ 	.word	0x00000001
        /*02bc*/ 	.word	0x00000001


	//----- nvinfo : EIATTR_CRS_STACK_SIZE
	.align		4
.L_2993:
        /*02c0*/ 	.byte	0x04, 0x1e
        /*02c2*/ 	.short	(.L_2995 - .L_2994)
.L_2994:
        /*02c4*/ 	.word	0x00000000


	//----- nvinfo : EIATTR_CBANK_PARAM_SIZE
	.align		4
.L_2995:
        /*02c8*/ 	.byte	0x03, 0x19
        /*02ca*/ 	.short	0x0030


	//----- nvinfo : EIATTR_PARAM_CBANK
	.align		4
        /*02cc*/ 	.byte	0x04, 0x0a
        /*02ce*/ 	.short	(.L_2997 - .L_2996)
	.align		4
.L_2996:
        /*02d0*/ 	.word	index@(.nv.constant0._Z9cuda_gemmIiLi128ELi16ELi1ELi128ELi64ELi64ELi0EEviiiPT_S1_S1_ii)
        /*02d4*/ 	.short	0x0380
        /*02d6*/ 	.short	0x0030


	//----- nvinfo : EIATTR_SW_WAR
	.align		4
.L_2997:
        /*02d8*/ 	.byte	0x04, 0x36
        /*02da*/ 	.short	(.L_2999 - .L_2998)
.L_2998:
        /*02dc*/ 	.word	0x00000008
.L_2999:


//--------------------- .nv.info._Z9cuda_gemmIiLi128ELi16ELi1ELi128ELi32ELi32ELi1EEviiiPT_S1_S1_ii --------------------------
	.section	.nv.info._Z9cuda_gemmIiLi128ELi16ELi1ELi128ELi32ELi32ELi1EEviiiPT_S1_S1_ii,"",@"SHT_CUDA_INFO"
	.sectionflags	@""
	.align	4


	//----- nvinfo : EIATTR_CUDA_API_VERSION
	.align		4
        /*0000*/ 	.byte	0x04, 0x37
        /*0002*/ 	.short	(.L_3001 - .L_3000)
.L_3000:
        /*0004*/ 	.word	0x00000082


	//----- nvinfo : EIATTR_KPARAM_INFO
	.align		4
.L_3001:
        /*0008*/ 	.byte	0x04, 0x17
        /*000a*/ 	.short	(.L_3003 - .L_3002)
.L_3002:
        /*000c*/ 	.word	0x00000000
        /*0010*/ 	.short	0x0007
        /*0012*/ 	.short	0x002c
        /*0014*/ 	.byte	0x00, 0xf0, 0x11, 0x00


	//----- nvinfo : EIATTR_KPARAM_INFO
	.align		4
.L_3003:
        /*0018*/ 	.byte	0x04, 0x17
        /*001a*/ 	.short	(.L_3005 - .L_3004)
.L_3004:
        /*001c*/ 	.word	0x00000000
        /*0020*/ 	.short	0x0006
        /*0022*/ 	.short	0x0028
        /*0024*/ 	.byte	0x00, 0xf0, 0x11, 0x00


	//----- nvinfo : EIATTR_KPARAM_INFO
	.align		4
.L_3005:
        /*0028*/ 	.byte	0x04, 0x17
        /*002a*/ 	.short	(.L_3007 - .L_3006)
.L_3006:
        /*002c*/ 	.word	0x00000000
        /*0030*/ 	.short	0x0005
        /*0032*/ 	.short	0x0020
        /*0034*/ 	.byte	0x00, 0xf5, 0x21, 0x00


	//----- nvinfo : EIATTR_KPARAM_INFO
	.align		4
.L_3007:
        /*0038*/ 	.byte	0x04, 0x17
        /*003a*/ 	.short	(.L_3009 - .L_3008)
.L_3008:
        /*003c*/ 	.word	0x00000000
        /*0040*/ 	.short	0x0004
        /*0042*/ 	.short	0x0018
        /*0044*/ 	.byte	0x00, 0xf5, 0x21, 0x00


	//----- nvinfo : EIATTR_KPARAM_INFO
	.align		4
.L_3009:
        /*0048*/ 	.byte	0x04, 0x17
        /*004a*/ 	.short	(.L_3011 - .L_3010)
.L_3010:
        /*004c*/ 	.word	0x00000000
        /*0050*/ 	.short	0x0003
        /*0052*/ 	.short	0x0010
        /*0054*/ 	.byte	0x00, 0xf5, 0x21, 0x00


	//----- nvinfo : EIATTR_KPARAM_INFO
	.align		4
.L_3011:
        /*0058*/ 	.byte	0x04, 0x17
        /*005a*/ 	.short	(.L_3013 - .L_3012)
.L_3012:
        /*005c*/ 	.word	0x00000000
        /*0060*/ 	.short	0x0002
        /*0062*/ 	.short	0x0008
        /*0064*/ 	.byte	0x00, 0xf0, 0x11, 0x00


	//----- nvinfo : EIATTR_KPARAM_INFO
	.align		4
.L_3013:
        /*0068*/ 	.byte	0x04, 0x17
        /*006a*/ 	.short	(.L_3015 - .L_3014)
.L_3014:
        /*006c*/ 	.word	0x00000000
        /*0070*/ 	.short	0x0001
        /*0072*/ 	.short	0x0004
        /*0074*/ 	.byte	0x00, 0xf0, 0x11, 0x00


	//----- nvinfo : EIATTR_KPARAM_INFO
	.align		4
.L_3015:
        /*0078*/ 	.byte	0x04, 0x17
        /*007a*/ 	.short	(.L_3017 - .L_3016)
.L_3016:
        /*007c*/ 	.word	0x00000000
        /*0080*/ 	.short	0x0000
        /*0082*/ 	.short	0x0000
        /*0084*/ 	.byte	0x00, 0xf0, 0x11, 0x00


	//----- nvinfo : EIATTR_SPARSE_MMA_MASK
	.align		4
.L_3017:
        /*0088*/ 	.byte	0x03, 0x50
        /*008a*/ 	.short	0x0000


	//----- nvinfo : EIATTR_MAXREG_COUNT
	.align		4
        /*008c*/ 	.byte	0x03, 0x1b
        /*008e*/ 	.short	0x00ff


	//----- nvinfo : EIATTR_NUM_BARRIERS
	.align		4
        /*0090*/ 	.byte	0x02, 0x4c
        /*0092*/ 	.byte	0x01
	.zero		1


	//----- nvinfo : EIATTR_MERCURY_ISA_VERSION
	.align		4
        /*0094*/ 	.byte	0x03, 0x5f
        /*0096*/ 	.short	0x0101


	//----- nvinfo : EIATTR_COOP_GROUP_MASK_REGIDS
	.align		4
        /*0098*/ 	.byte	0x04, 0x29
        /*009a*/ 	.short	(.L_3019 - .L_3018)


	//   ....[0]....
.L_3018:
        /*009c*/ 	.word	0xffffffff


	//   ....[1]....
        /*00a0*/ 	.word	0xffffffff


	//   ....[2]....
        /*00a4*/ 	.word	0xffffffff


	//   ....[3]....
        /*00a8*/ 	.word	0xffffffff


	//   ....[4]....
        /*00ac*/ 	.word	0xffffffff


	//   ....[5]....
        /*00b0*/ 	.word	0xffffffff


	//   ....[6]....
        /*00b4*/ 	.word	0xffffffff


	//   ....[7]....
        /*00b8*/ 	.word	0xffffffff


	//   ....[8]....
        /*00bc*/ 	.word	0xffffffff


	//   ....[9]....
        /*00c0*/ 	.word	0xffffffff


	//   ....[10]....
        /*00c4*/ 	.word	0xffffffff


	//   ....[11]....
        /*00c8*/ 	.word	0xffffffff


	//   ....[12]....
        /*00cc*/ 	.word	0xffffffff


	//   ....[13]....
        /*00d0*/ 	.word	0xffffffff


	//   ....[14]....
        /*00d4*/ 	.word	0xffffffff


	//   ....[15]....
        /*00d8*/ 	.word	0xffffffff


	//   ....[16]....
        /*00dc*/ 	.word	0xffffffff


	//   ....[17]....
        /*00e0*/ 	.word	0xffffffff


	//   ....[18]....
        /*00e4*/ 	.word	0xffffffff


	//   ....[19]....
        /*00e8*/ 	.word	0xffffffff


	//   ....[20]....
        /*00ec*/ 	.word	0xffffffff


	//   ....[21]....
        /*00f0*/ 	.word	0xffffffff


	//   ....[22]....
        /*00f4*/ 	.word	0xffffffff


	//   ....[23]....
        /*00f8*/ 	.word	0xffffffff


	//   ....[24]....
        /*00fc*/ 	.word	0xffffffff


	//   ....[25]....
        /*0100*/ 	.word	0xffffffff


	//   ....[26]....
        /*0104*/ 	.word	0xffffffff


	//   ....[27]....
        /*0108*/ 	.word	0xffffffff


	//   ....[28]....
        /*010c*/ 	.word	0xffffffff


	//   ....[29]....
        /*0110*/ 	.word	0xffffffff


	//   ....[30]....
        /*0114*/ 	.word	0xffffffff


	//   ....[31]....
        /*0118*/ 	.word	0xffffffff


	//   ....[32]....
        /*011c*/ 	.word	0x05000072


	//   ....[33]....
        /*0120*/ 	.word	0x05000072


	//   ....[34]....
        /*0124*/ 	.word	0x05000072


	//   ....[35]....
        /*0128*/ 	.word	0x05000072


	//   ....[36]....
        /*012c*/ 	.word	0x05000072


	//   ....[37]....
        /*0130*/ 	.word	0x05000072


	//   ....[38]....
        /*0134*/ 	.word	0x05000072


	//   ....[39]....
        /*0138*/ 	.word	0x05000072


	//   ....[40]....
        /*013c*/ 	.word	0x05000072


	//   ....[41]....
        /*0140*/ 	.word	0x05000072


	//   ....[42]....
        /*0144*/ 	.word	0x05000072


	//   ....[43]....
        /*0148*/ 	.word	0x05000072


	//   ....[44]....
        /*014c*/ 	.word	0x05000072


	//   ....[45]....
        /*0150*/ 	.word	0x05000072


	//   ....[46]....
        /*0154*/ 	.word	0x05000072


	//   ....[47]....
        /*0158*/ 	.word	0x05000072


	//   ....[48]....
        /*015c*/ 	.word	0x05000072


	//   ....[49]....
        /*0160*/ 	.word	0x05000072


	//   ....[50]....
        /*0164*/ 	.word	0x05000072


	//   ....[51]....
        /*0168*/ 	.word	0x05000072


	//   ....[52]....
        /*016c*/ 	.word	0x05000072


	//   ....[53]....
        /*0170*/ 	.word	0x05000072


	//   ....[54]....
        /*0174*/ 	.word	0x05000072


	//   ....[55]....
        /*0178*/ 	.word	0x05000072


	//   ....[56]....
        /*017c*/ 	.word	0x05000072


	//   ....[57]....
        /*0180*/ 	.word	0x05000072


	//   ....[58]....
        /*0184*/ 	.word	0x05000072


	//   ....[59]....
        /*0188*/ 	.word	0x05000072


	//   ....[60]....
        /*018c*/ 	.word	0x05000072


	//   ....[61]....
        /*0190*/ 	.word	0x05000072


	//   ....[62]....
        /*0194*/ 	.word	0x05000072


	//   ....[63]....
        /*0198*/ 	.word	0x05000072


	//----- nvinfo : EIATTR_COOP_GROUP_INSTR_OFFSETS
	.align		4
.L_3019:
        /*019c*/ 	.byte	0x04, 0x28
        /*019e*/ 	.short	(.L_3021 - .L_3020)


	//   ....[0]....
.L_3020:
        /*01a0*/ 	.word	0x00001a00


	//   ....[1]....
        /*01a4*/ 	.word	0x00001a10


	//   ....[2]....
        /*01a8*/ 	.word	0x00001a20


	//   ....[3]....
        /*01ac*/ 	.word	0x00001a30


	//   ....[4]....
        /*01b0*/ 	.word	0x00001a40


	//   ....[5]....
        /*01b4*/ 	.word	0x00001a50


	//   ....[6]....
        /*01b8*/ 	.word	0x00001a70


	//   ....[7]....
        /*01bc*/ 	.word	0x00001a90


	//   ....[8]....
        /*01c0*/ 	.word	0x00001ab0


	//   ....[9]....
        /*01c4*/ 	.word	0x00001ad0


	//   ....[10]....
        /*01c8*/ 	.word	0x00001af0


	//   ....[11]....
        /*01cc*/ 	.word	0x00001b10


	//   ....[12]....
        /*01d0*/ 	.word	0x00001b30


	//   ....[13]....
        /*01d4*/ 	.word	0x00001b50


	//   ....[14]....
        /*01d8*/ 	.word	0x00001b70


	//   ....[15]....
        /*01dc*/ 	.word	0x00001b90


	//   ....[16]....
        /*01e0*/ 	.word	0x00001bb0


	//   ....[17]....
        /*01e4*/ 	.word	0x00001bd0


	//   ....[18]....
        /*01e8*/ 	.word	0x00001bf0


	//   ....[19]....
        /*01ec*/ 	.word	0x00001c10


	//   ....[20]....
        /*01f0*/ 	.word	0x00001c30


	//   ....[21]....
        /*01f4*/ 	.word	0x00001c50


	//   ....[22]....
        /*01f8*/ 	.word	0x00001c70


	//   ....[23]....
        /*01fc*/ 	.word	0x00001c90


	//   ....[24]....
        /*0200*/ 	.word	0x00001cb0


	//   ....[25]....
        /*0204*/ 	.word	0x00001cd0


	//   ....[26]....
        /*0208*/ 	.word	0x00001cf0


	//   ....[27]....
        /*020c*/ 	.word	0x00001d10


	//   ....[28]....
        /*0210*/ 	.word	0x00001d30


	//   ....[29]....
        /*0214*/ 	.word	0x00001d50


	//   ....[30]....
        /*0218*/ 	.word	0x00001d70


	//   ....[31]....
        /*021c*/ 	.word	0x00001d90


	//   ....[32]....
        /*0220*/ 	.word	0x00002230


	//   ....[33]....
        /*0224*/ 	.word	0x000022b0


	//   ....[34]....
        /*0228*/ 	.word	0x00002310


	//   ....[35]....
        /*022c*/ 	.word	0x00002360


	//   ....[36]....
        /*0230*/ 	.word	0x000023c0


	//   ....[37]....
        /*0234*/ 	.word	0x00002410


	//   ....[38]....
        /*0238*/ 	.word	0x00002470


	//   ....[39]....
        /*023c*/ 	.word	0x000024d0


	//   ....[40]....
        /*0240*/ 	.word	0x00002530


	//   ....[41]....
        /*0244*/ 	.word	0x00002590


	//   ....[42]....
        /*0248*/ 	.word	0x000025e0


	//   ....[43]....
        /*024c*/ 	.word	0x00002640


	//   ....[44]....
        /*0250*/ 	.word	0x000026a0


	//   ....[45]....
        /*0254*/ 	.word	0x00002700


	//   ....[46]....
        /*0258*/ 	.word	0x00002760


	//   ....[47]....
        /*025c*/ 	.word	0x000027b0


	//   ....[48]....
        /*0260*/ 	.word	0x00002810


	//   ....[49]....
        /*0264*/ 	.word	0x00002860


	//   ....[50]....
        /*0268*/ 	.word	0x000028c0


	//   ....[51]....
        /*026c*/ 	.word	0x00002920


	//   ....[52]....
        /*0270*/ 	.word	0x00002980


	//   ....[53]....
        /*0274*/ 	.word	0x000029e0


	//   ....[54]....
        /*0278*/ 	.word	0x00002a30


	//   ....[55]....
        /*027c*/ 	.word	0x00002a90


	//   ....[56]....
        /*0280*/ 	.word	0x00002af0


	//   ....[57]....
        /*0284*/ 	.word	0x00002b50


	//   ....[58]....
        /*0288*/ 	.word	0x00002bb0


	//   ....[59]....
        /*028c*/ 	.word	0x00002c00


	//   ....[60]....
        /*0290*/ 	.word	0x00002c60


	//   ....[61]....
        /*0294*/ 	.word	0x00002cc0


	//   ....[62]....
        /*0298*/ 	.word	0x00002d20


	//   ....[63]....
        /*029c*/ 	.word	0x00002d80


	//----- nvinfo : EIATTR_VRC_CTA_INIT_COUNT
	.align		4
.L_3021:
        /*02a0*/ 	.byte	0x02, 0x4a
	.zero		1
	.zero		1


	//----- nvinfo : EIATTR_EXIT_INSTR_OFFSETS
	.align		4
        /*02a4*/ 	.byte	0x04, 0x1c
        /*02a6*/ 	.short	(.L_3023 - .L_3022)


	//   ....[0]....
.L_3022:
        /*02a8*/ 	.word	0x00000540


	//   ....[1]....
        /*02ac*/ 	.word	0x000021d0


	//----- nvinfo : EIATTR_MAX_THREADS
	.align		4
.L_3023:
        /*02b0*/ 	.byte	0x04, 0x05
        /*02b2*/ 	.short	(.L_3025 - .L_3024)
.L_3024:
        /*02b4*/ 	.word	0x00000080
        /*02b8*/ 	.word	0x00000001
        /*02bc*/ 	.word	0x00000001


	//----- nvinfo : EIATTR_CRS_STACK_SIZE
	.align		4
.L_3025:
        /*02c0*/ 	.byte	0x04, 0x1e
        /*02c2*/ 	.short	(.L_3027 - .L_3026)
.L_3026:
        /*02c4*/ 	.word	0x00000000


	//----- nvinfo : EIATTR_CBANK_PARAM_SIZE
	.align		4
.L_3027:
        /*02c8*/ 	.byte	0x03, 0x19
        /*02ca*/ 	.short	0x0030


	//----- nvinfo : EIATTR_PARAM_CBANK
	.align		4
        /*02cc*/ 	.byte	0x04, 0x0a
        /*02ce*/ 	.short	(.L_3029 - .L_3028)
	.align		4
.L_3028:
        /*02d0*/ 	.word	index@(.nv.constant0._Z9cuda_gemmIiLi128ELi16ELi1ELi128ELi32ELi32ELi1EEviiiPT_S1_S1_ii)
        /*02d4*/ 	.short	0x0380
        /*02d6*/ 	.short	0x0030


	//----- nvinfo : EIATTR_SW_WAR
	.align		4
.L_3029:
        /*02d8*/ 	.byte	0x04, 0x36
        /*02da*/ 	.short	(.L_3031 - .L_3030)
.L_3030:
        /*02dc*/ 	.word	0x00000008
.L_3031:


//--------------------- .nv.info._Z9cuda_gemmIiLi128ELi16ELi1ELi128ELi32ELi32ELi0EEviiiPT_S1_S1_ii --------------------------
	.section	.nv.info._Z9cuda_gemmIiLi128ELi16ELi1ELi128ELi32ELi32ELi0EEviiiPT_S1_S1_ii,"",@"SHT_CUDA_INFO"
	.sectionflags	@""
	.align	4


	//----- nvinfo : EIATTR_CUDA_API_VERSION
	.align		4
        /*0000*/ 	.byte	0x04, 0x37
        /*0002*/ 	.short	(.L_3033 - .L_3032)
.L_3032:
        /*0004*/ 	.word	0x00000082


	//----- nvinfo : EIATTR_KPARAM_INFO
	.align		4
.L_3033:
        /*0008*/ 	.byte	0x04, 0x17
        /*000a*/ 	.short	(.L_3035 - .L_3034)
.L_3034:
        /*000c*/ 	.word	0x00000000
        /*0010*/ 	.short	0x0007
        /*0012*/ 	.short	0x002c
        /*0014*/ 	.byte	0x00, 0xf0, 0x11, 0x00


	//----- nvinfo : EIATTR_KPARAM_INFO
	.align		4
.L_3035:
        /*0018*/ 	.byte	0x04, 0x17
        /*001a*/ 	.short	(.L_3037 - .L_3036)
.L_3036:
        /*001c*/ 	.word	0x00000000
        /*0020*/ 	.short	0x0006
        /*0022*/ 	.short	0x0028
        /*0024*/ 	.byte	0x00, 0xf0, 0x11, 0x00


	//----- nvinfo : EIATTR_KPARAM_INFO
	.align		4
.L_3037:
        /*0028*/ 	.byte	0x04, 0x17
        /*002a*/ 	.short	(.L_3039 - .L_3038)
.L_3038:
        /*002c*/ 	.word	0x00000000
        /*0030*/ 	.short	0x0005
        /*0032*/ 	.short	0x0020
        /*0034*/ 	.byte	0x00, 0xf5, 0x21, 0x00


	//----- nvinfo : EIATTR_KPARAM_INFO
	.align		4
.L_3039:
        /*0038*/ 	.byte	0x04, 0x17
        /*003a*/ 	.short	(.L_3041 - .L_3040)
.L_3040:
        /*003c*/ 	.word	0x00000000
        /*0040*/ 	.short	0x0004
        /*0042*/ 	.short	0x0018
        /*0044*/ 	.byte	0x00, 0xf5, 0x21, 0x00


	//----- nvinfo : EIATTR_KPARAM_INFO
	.align		4
.L_3041:
        /*0048*/ 	.byte	0x04, 0x17
        /*004a*/ 	.short	(.L_3043 - .L_3042)
.L_3042:
        /*004c*/ 	.word	0x00000000
        /*0050*/ 	.short	0x0003
        /*0052*/ 	.short	0x0010
        /*0054*/ 	.byte	0x00, 0xf5, 0x21, 0x00


	//----- nvinfo : EIATTR_KPARAM_INFO
	.align		4
.L_3043:
        /*0058*/ 	.byte	0x04, 0x17
        /*005a*/ 	.short	(.L_3045 - .L_3044)
.L_3044:
        /*005c*/ 	.word	0x00000000
        /*0060*/ 	.short	0x0002
        /*0062*/ 	.short	0x0008
        /*0064*/ 	.byte	0x00, 0xf0, 0x11, 0x00


	//----- nvinfo : EIATTR_KPARAM_INFO
	.align		4
.L_3045:
        /*0068*/ 	.byte	0x04, 0x17
        /*006a*/ 	.short	(.L_3047 - .L_3046)
.L_3046:
        /*006c*/ 	.word	0x00000000
        /*0070*/ 	.short	0x0001
        /*0072*/ 	.short	0x0004
        /*0074*/ 	.byte	0x00, 0xf0, 0x11, 0x00


	//----- nvinfo : EIATTR_KPARAM_INFO
	.align		4
.L_3047:
        /*0078*/ 	.byte	0x04, 0x17
        /*007a*/ 	.short	(.L_3049 - .L_3048)
.L_3048:
        /*007c*/ 	.word	0x00000000
        /*0080*/ 	.short	0x0000
        /*0082*/ 	.short	0x0000
        /*0084*/ 	.byte	0x00, 0xf0, 0x11, 0x00


	//----- nvinfo : EIATTR_SPARSE_MMA_MASK
	.align		4
.L_3049:
        /*0088*/ 	.byte	0x03, 0x50
        /*008a*/ 	.short	0x0000


	//----- nvinfo : EIATTR_MAXREG_COUNT
	.align		4
        /*008c*/ 	.byte	0x03, 0x1b
        /*008e*/ 	.short	0x00ff


	//----- nvinfo : EIATTR_NUM_BARRIERS
	.align		4
        /*0090*/ 	.byte	0x02, 0x4c
        /*0092*/ 	.byte	0x01
	.zero		1


	//----- nvinfo : EIATTR_MERCURY_ISA_VERSION
	.align		4
        /*0094*/ 	.byte	0x03, 0x5f
        /*0096*/ 	.short	0x0101


	//----- nvinfo : EIATTR_COOP_GROUP_MASK_REGIDS
	.align		4
        /*0098*/ 	.byte	0x04, 0x29
        /*009a*/ 	.short	(.L_3051 - .L_3050)


	//   ....[0]....
.L_3050:
        /*009c*/ 	.word	0xffffffff


	//   ....[1]....
        /*00a0*/ 	.word	0xffffffff


	//   ....[2]....
        /*00a4*/ 	.word	0xffffffff


	//   ....[3]....
        /*00a8*/ 	.word	0xffffffff


	//   ....[4]....
        /*00ac*/ 	.word	0xffffffff


	//   ....[5]....
        /*00b0*/ 	.word	0xffffffff


	//   ....[6]....
        /*00b4*/ 	.word	0xffffffff


	//   ....[7]....
        /*00b8*/ 	.word	0xffffffff


	//   ....[8]....
        /*00bc*/ 	.word	0xffffffff


	//   ....[9]....
        /*00c0*/ 	.word	0xffffffff


	//   ....[10]....
        /*00c4*/ 	.word	0xffffffff


	//   ....[11]....
        /*00c8*/ 	.word	0xffffffff


	//   ....[12]....
        /*00cc*/ 	.word	0xffffffff


	//   ....[13]....
        /*00d0*/ 	.word	0xffffffff


	//   ....[14]....
        /*00d4*/ 	.word	0xffffffff


	//   ....[15]....
        /*00d8*/ 	.word	0xffffffff


	//   ....[16]....
        /*00dc*/ 	.word	0xffffffff


	//   ....[17]....
        /*00e0*/ 	.word	0xffffffff


	//   ....[18]....
        /*00e4*/ 	.word	0xffffffff


	//   ....[19]....
        /*00e8*/ 	.word	0xffffffff


	//   ....[20]....
        /*00ec*/ 	.word	0xffffffff


	//   ....[21]....
        /*00f0*/ 	.word	0xffffffff


	//   ....[22]....
        /*00f4*/ 	.word	0xffffffff


	//   ....[23]....
        /*00f8*/ 	.word	0xffffffff


	//   ....[24]....
        /*00fc*/ 	.word	0xffffffff


	//   ....[25]....
        /*0100*/ 	.word	0xffffffff


	//   ....[26]....
        /*0104*/ 	.word	0xffffffff


	//   ....[27]....
        /*0108*/ 	.word	0xffffffff


	//   ....[28]....
        /*010c*/ 	.word	0xffffffff


	//   ....[29]....
        /*0110*/ 	.word	0xffffffff


	//   ....[30]....
        /*0114*/ 	.word	0xffffffff


	//   ....[31]....
        /*0118*/ 	.word	0xffffffff


	//   ....[32]....
        /*011c*/ 	.word	0x05000054


	//   ....[33]....
        /*0120*/ 	.word	0x05000054


	//   ....[34]....
        /*0124*/ 	.word	0x05000054


	//   ....[35]....
        /*0128*/ 	.word	0x05000054


	//   ....[36]....
        /*012c*/ 	.word	0x05000054


	//   ....[37]....
        /*0130*/ 	.word	0x05000054


	//   ....[38]....
        /*0134*/ 	.word	0x05000054


	//   ....[39]....
        /*0138*/ 	.word	0x05000054


	//   ....[40]....
        /*013c*/ 	.word	0x05000054


	//   ....[41]....
        /*0140*/ 	.word	0x05000054


	//   ....[42]....
        /*0144*/ 	.word	0x05000054


	//   ....[43]....
        /*0148*/ 	.word	0x05000054


	//   ....[44]....
        /*014c*/ 	.word	0x05000054


	//   ....[45]....
        /*0150*/ 	.word	0x05000054


	//   ....[46]....
        /*0154*/ 	.word	0x05000054


	//   ....[47]....
        /*0158*/ 	.word	0x05000054


	//   ....[48]....
        /*015c*/ 	.word	0x05000054


	//   ....[49]....
        /*0160*/ 	.word	0x05000054


	//   ....[50]....
        /*0164*/ 	.word	0x05000054


	//   ....[51]....
        /*0168*/ 	.word	0x05000054


	//   ....[52]....
        /*016c*/ 	.word	0x05000054


	//   ....[53]....
        /*0170*/ 	.word	0x05000054


	//   ....[54]....
        /*0174*/ 	.word	0x05000054


	//   ....[55]....
        /*0178*/ 	.word	0x05000054


	//   ....[56]....
        /*017c*/ 	.word	0x05000054


	//   ....[57]....
        /*0180*/ 	.word	0x05000054


	//   ....[58]....
        /*0184*/ 	.word	0x05000054


	//   ....[59]....
        /*0188*/ 	.word	0x05000054


	//   ....[60]....
        /*018c*/ 	.word	0x05000054


	//   ....[61]....
        /*0190*/ 	.word	0x05000054


	//   ....[62]....
        /*0194*/ 	.word	0x05000054


	//   ....[63]....
        /*0198*/ 	.word	0x05000054


	//----- nvinfo : EIATTR_COOP_GROUP_INSTR_OFFSETS
	.align		4
.L_3051:
        /*019c*/ 	.byte	0x04, 0x28
        /*019e*/ 	.short	(.L_3053 - .L_3052)


	//   ....[0]....
.L_3052:
        /*01a0*/ 	.word	0x00003550


	//   ....[1]....
        /*01a4*/ 	.word	0x000035b0


	//   ....[2]....
        /*01a8*/ 	.word	0x00003610


	//   ....[3]....
        /*01ac*/ 	.word	0x00003670


	//   ....[4]....
        /*01b0*/ 	.word	0x000036d0


	//   ....[5]....
        /*01b4*/ 	.word	0x00003730


	//   ....[6]....
        /*01b8*/ 	.word	0x00003790


	//   ....[7]....
        /*01bc*/ 	.word	0x000037f0


	//   ....[8]....
        /*01c0*/ 	.word	0x00003850


	//   ....[9]....
        /*01c4*/ 	.word	0x000038b0


	//   ....[10]....
        /*01c8*/ 	.word	0x00003910


	//   ....[11]....
        /*01cc*/ 	.word	0x00003970


	//   ....[12]....
        /*01d0*/ 	.word	0x000039d0


	//   ....[13]....
        /*01d4*/ 	.word	0x00003a30


	//   ....[14]....
        /*01d8*/ 	.word	0x00003a90


	//   ....[15]....
        /*01dc*/ 	.word	0x00003af0


	//   ....[16]....
        /*01e0*/ 	.word	0x00003b50


	//   ....[17]....
        /*01e4*/ 	.word	0x00003bb0


	//   ....[18]....
        /*01e8*/ 	.word	0x00003c10


	//   ....[19]....
        /*01ec*/ 	.word	0x00003c70


	//   ....[20]....
        /*01f0*/ 	.word	0x00003cd0


	//   ....[21]....
        /*01f4*/ 	.word	0x00003d30


	//   ....[22]....
        /*01f8*/ 	.word	0x00003d90


	//   ....[23]....
        /*01fc*/ 	.word	0x00003df0


	//   ....[24]....
        /*0200*/ 	.word	0x00003e50


	//   ....[25]....
        /*0204*/ 	.word	0x00003eb0


	//   ....[26]....
        /*0208*/ 	.word	0x00003f10


	//   ....[27]....
        /*020c*/ 	.word	0x00003f70


	//   ....[28]....
        /*0210*/ 	.word	0x00003fd0


	//   ....[29]....
        /*0214*/ 	.word	0x00004030


	//   ....[30]....
        /*0218*/ 	.word	0x00004090


	//   ....[31]....
        /*021c*/ 	.word	0x000040f0


	//   ....[32]....
        /*0220*/ 	.word	0x00005f20


	//   ....[33]....
        /*0224*/ 	.word	0x00005fb0


	//   ....[34]....
        /*0228*/ 	.word	0x00006030


	//   ....[35]....
        /*022c*/ 	.word	0x000060b0


	//   ....[36]....
        /*0230*/ 	.word	0x00006130


	//   ....[37]....
        /*0234*/ 	.word	0x000061b0


	//   ....[38]....
        /*0238*/ 	.word	0x00006230


	//   ....[39]....
        /*023c*/ 	.word	0x000062c0


	//   ....[40]....
        /*0240*/ 	.word	0x00006340


	//   ....[41]....
        /*0244*/ 	.word	0x000063d0


	//   ....[42]....
        /*0248*/ 	.word	0x00006450


	//   ....[43]....
        /*024c*/ 	.word	0x000064e0


	//   ....[44]....
        /*0250*/ 	.word	0x00006560


	//   ....[45]....
        /*0254*/ 	.word	0x000065f0


	//   ....[46]....
        /*0258*/ 	.word	0x00006670


	//   ....[47]....
        /*025c*/ 	.word	0x00006700


	//   ....[48]....
        /*0260*/ 	.word	0x00006780


	//   ....[49]....
        /*0264*/ 	.word	0x00006810


	//   ....[50]....
        /*0268*/ 	.word	0x00006890


	//   ....[51]....
        /*026c*/ 	.word	0x00006920


	//   ....[52]....
        /*0270*/ 	.word	0x000069a0


	//   ....[53]....
        /*0274*/ 	.word	0x00006a30


	//   ....[54]....
        /*0278*/ 	.word	0x00006ab0


	//   ....[55]....
        /*027c*/ 	.word	0x00006b40


	//   ....[56]....
        /*0280*/ 	.word	0x00006bc0


	//   ....[57]....
        /*0284*/ 	.word	0x00006c50


	//   ....[58]....
        /*0288*/ 	.word	0x00006cd0


	//   ....[59]....
        /*028c*/ 	.word	0x00006d60


	//   ....[60]....
        /*0290*/ 	.word	0x00006de0


	//   ....[61]....
        /*0294*/ 	.word	0x00006e70


	//   ....[62]....
        /*0298*/ 	.word	0x00006ef0


	//   ....[63]....
        /*029c*/ 	.word	0x00006f80


	//----- nvinfo : EIATTR_VRC_CTA_INIT_COUNT
	.align		4
.L_3053:
        /*02a0*/ 	.byte	0x02, 0x4a
	.zero		1
	.zero		1


	//----- nvinfo : EIATTR_EXIT_INSTR_OFFSETS
	.align		4
        /*02a4*/ 	.byte	0x04, 0x1c
        /*02a6*/ 	.short	(.L_3055 - .L_3054)


	//   ....[0]....
.L_3054:
        /*02a8*/ 	.word	0x00000510


	//   ....[1]....
        /*02ac*/ 	.word	0x00005ed0


	//----- nvinfo : EIATTR_MAX_THREADS
	.align		4
.L_3055:
        /*02b0*/ 	.byte	0x04, 0x05
        /*02b2*/ 	.short	(.L_3057 - .L_3056)
.L_3056:
        /*02b4*/ 	.word	0x00000080
        /*02b8*/ 	.word	0x00000001
        /*02bc*/ 	.word	0x00000001


	//----- nvinfo : EIATTR_CRS_STACK_SIZE
	.align		4
.L_3057:
        /*02c0*/ 	.byte	0x04, 0x1e
        /*02c2*/ 	.short	(.L_3059 - .L_3058)
.L_3058:
        /*02c4*/ 	.word	0x00000000


	//----- nvinfo : EIATTR_CBANK_PARAM_SIZE
	.align		4
.L_3059:
        /*02c8*/ 	.byte	0x03, 0x19
        /*02ca*/ 	.short	0x0030


	//----- nvinfo : EIATTR_PARAM_CBANK
	.align		4
        /*02cc*/ 	.byte	0x04, 0x0a
        /*02ce*/ 	.short	(.L_3061 - .L_3060)
	.align		4
.L_3060:
        /*02d0*/ 	.word	index@(.nv.constant0._Z9cuda_gemmIiLi128ELi16ELi1ELi128ELi32ELi32ELi0EEviiiPT_S1_S1_ii)
        /*02d4*/ 	.short	0x0380
        /*02d6*/ 	.short	0x0030


	//----- nvinfo : EIATTR_SW_WAR
	.align		4
.L_3061:
        /*02d8*/ 	.byte	0x04, 0x36
        /*02da*/ 	.short	(.L_3063 - .L_3062)
.L_3062:
        /*02dc*/ 	.word	0x00000008
.L_3063:


//--------------------- .nv.info._Z9cuda_gemmIiLi128ELi16ELi1ELi128ELi16ELi16ELi1EEviiiPT_S1_S1_ii --------------------------
	.section	.nv.info._Z9cuda_gemmIiLi128ELi16ELi1ELi128ELi16ELi16ELi1EEviiiPT_S1_S1_ii,"",@"SHT_CUDA_INFO"
	.sectionflags	@""
	.align	4


	//----- nvinfo : EIATTR_CUDA_API_VERSION
	.align		4
        /*0000*/ 	.byte	0x04, 0x37
        /*0002*/ 	.short	(.L_3065 - .L_3064)
.L_3064:
        /*0004*/ 	.word	0x00000082


	//----- nvinfo : EIATTR_KPARAM_INFO
	.align		4
.L_3065:
        /*0008*/ 	.byte	0x04, 0x17
        /*000a*/ 	.short	(.L_3067 - .L_3066)
.L_3066:
        /*000c*/ 	.word	0x00000000
        /*0010*/ 	.short	0x0007
        /*0012*/ 	.short	0x002c
        /*0014*/ 	.byte	0x00, 0xf0, 0x11, 0x00


	//----- nvinfo : EIATTR_KPARAM_INFO
	.align		4
.L_3067:
        /*0018*/ 	.byte	0x04, 0x17
        /*001a*/ 	.short	(.L_3069 - .L_3068)
.L_3068:
        /*001c*/ 	.word	0x00000000
        /*0020*/ 	.short	0x0006
        /*0022*/ 	.short	0x0028
        /*0024*/ 	.byte	0x00, 0xf0, 0x11, 0x00


	//----- nvinfo : EIATTR_KPARAM_INFO
	.align		4
.L_3069:
        /*0028*/ 	.byte	0x04, 0x17
        /*002a*/ 	.short	(.L_3071 - .L_3070)
.L_3070:
        /*002c*/ 	.word	0x00000000
        /*0030*/ 	.short	0x0005
        /*0032*/ 	.short	0x0020
        /*0034*/ 	.byte	0x00, 0xf5, 0x21, 0x00


	//----- nvinfo : EIATTR_KPARAM_INFO
	.align		4
.L_3071:
        /*0038*/ 	.byte	0x04, 0x17
        /*003a*/ 	.short	(.L_3073 - .L_3072)
.L_3072:
        /*003c*/ 	.word	0x00000000
        /*0040*/ 	.short	0x0004
        /*0042*/ 	.short	0x0018
        /*0044*/ 	.byte	0x00, 0xf5, 0x21, 0x00


	//----- nvinfo : EIATTR_KPARAM_INFO
	.align		4
.L_3073:
        /*0048*/ 	.byte	0x04, 0x17
        /*004a*/ 	.short	(.L_3075 - .L_3074)
.L_3074:
        /*004c*/ 	.word	0x00000000
        /*0050*/ 	.short	0x0003
        /*0052*/ 	.short	0x0010
        /*0054*/ 	.byte	0x00, 0xf5, 0x21, 0x00


	//----- nvinfo : EIATTR_KPARAM_INFO
	.align		4
.L_3075:
        /*0058*/ 	.byte	0x04, 0x17
        /*005a*/ 	.short	(.L_3077 - .L_3076)
.L_3076:
        /*005c*/ 	.word	0x00000000
        /*0060*/ 	.short	0x0002
        /*0062*/ 	.short	0x0008
        /*0064*/ 	.byte	0x00, 0xf0, 0x11, 0x00


	//----- nvinfo : EIATTR_KPARAM_INFO
	.align		4
.L_3077:
        /*0068*/ 	.byte	0x04, 0x17
        /*006a*/ 	.short	(.L_3079 - .L_3078)
.L_3078:
        /*006c*/ 	.word	0x00000000
        /*0070*/ 	.short	0x0001
        /*0072*/ 	.short	0x0004
        /*0074*/ 	.byte	0x00, 0xf0, 0x11, 0x00


	//----- nvinfo : EIATTR_KPARAM_INFO
	.align		4
.L_3079:
        /*0078*/ 	.byte	0x04, 0x17
        /*007a*/ 	.short	(.L_3081 - .L_3080)
.L_3080:
        /*007c*/ 	.word	0x00000000
        /*0080*/ 	.short	0x0000
        /*0082*/ 	.short	0x0000
        /*0084*/ 	.byte	0x00, 0xf0, 0x11, 0x00


	//----- nvinfo : EIATTR_SPARSE_MMA_MASK
	.align		4
.L_3081:
        /*0088*/ 	.byte	0x03, 0x50
        /*008a*/ 	.short	0x0000


	//----- nvinfo : EIATTR_MAXREG_COUNT
	.align		4
        /*008c*/ 	.byte	0x03, 0x1b
        /*008e*/ 	.short	0x00ff


	//----- nvinfo : EIATTR_NUM_BARRIERS
	.align		4
        /*0090*/ 	.byte	0x02, 0x4c
        /*0092*/ 	.byte	0x01
	.zero		1


	//----- nvinfo : EIATTR_MERCURY_ISA_VERSION
	.align		4
        /*0094*/ 	.byte	0x03, 0x5f
        /*0096*/ 	.short	0x0101


	//----- nvinfo : EIATTR_COOP_GROUP_MASK_REGIDS
	.align		4
        /*0098*/ 	.byte	0x04, 0x29
        /*009a*/ 	.short	(.L_3083 - .L_3082)


	//   ....[0]....
.L_3082:
        /*009c*/ 	.word	0xffffffff


	//   ....[1]....
        /*00a0*/ 	.word	0xffffffff


	//   ....[2]....
        /*00a4*/ 	.word	0xffffffff


	//   ....[3]....
        /*00a8*/ 	.word	0xffffffff


	//   ....[4]....
        /*00ac*/ 	.word	0xffffffff


	//   ....[5]....
        /*00b0*/ 	.word	0xffffffff


	//   ....[6]....
        /*00b4*/ 	.word	0xffffffff


	//   ....[7]....
        /*00b8*/ 	.word	0xffffffff


	//   ....[8]....
        /*00bc*/ 	.word	0xffffffff


	//   ....[9]....
        /*00c0*/ 	.word	0xffffffff


	//   ....[10]....
        /*00c4*/ 	.word	0xffffffff


	//   ....[11]....
        /*00c8*/ 	.word	0xffffffff


	//   ....[12]....
        /*00cc*/ 	.word	0xffffffff


	//   ....[13]....
        /*00d0*/ 	.word	0xffffffff


	//   ....[14]....
        /*00d4*/ 	.word	0xffffffff


	//   ....[15]....
        /*00d8*/ 	.word	0xffffffff


	//   ....[16]....
        /*00dc*/ 	.word	0x05000018


	//   ....[17]....
        /*00e0*/ 	.word	0x05000018


	//   ....[18]....
        /*00e4*/ 	.word	0x05000018


	//   ....[19]....
        /*00e8*/ 	.word	0x05000018


	//   ....[20]....
        /*00ec*/ 	.word	0x05000018


	//   ....[21]....
        /*00f0*/ 	.word	0x05000018


	//   ....[22]....
        /*00f4*/ 	.word	0x05000018


	//   ....[23]....
        /*00f8*/ 	.word	0x05000018


	//   ....[24]....
        /*00fc*/ 	.word	0x05000018


	//   ....[25]....
        /*0100*/ 	.word	0x05000018


	//   ....[26]....
        /*0104*/ 	.word	0x05000018


	//   ....[27]....
        /*0108*/ 	.word	0x05000018


	//   ....[28]....
        /*010c*/ 	.word	0x05000018


	//   ....[29]....
        /*0110*/ 	.word	0x05000018


	//   ....[30]....
        /*0114*/ 	.word	0x05000018


	//   ....[31]....
        /*0118*/ 	.word	0x05000018


	//----- nvinfo : EIATTR_COOP_GROUP_INSTR_OFFSETS
	.align		4
.L_3083:
        /*011c*/ 	.byte	0x04, 0x28
        /*011e*/ 	.short	(.L_3085 - .L_3084)


	//   ....[0]....
.L_3084:
        /*0120*/ 	.word	0x00001580


	//   ....[1]....
        /*0124*/ 	.word	0x00001590


	//   ....[2]....
        /*0128*/ 	.word	0x000015b0


	//   ....[3]....
        /*012c*/ 	.word	0x00001640


	//   ....[4]....
        /*0130*/ 	.word	0x00001660


	//   ....[5]....
        /*0134*/ 	.word	0x000016a0


	//   ....[6]....
        /*0138*/ 	.word	0x000016d0


	//   ....[7]....
        /*013c*/ 	.word	0x000016e0


	//   ....[8]....
        /*0140*/ 	.word	0x00001700


	//   ....[9]....
        /*0144*/ 	.word	0x00001720


	//   ....[10]....
        /*0148*/ 	.word	0x00001740


	//   ....[11]....
        /*014c*/ 	.word	0x00001760


	//   ....[12]....
        /*0150*/ 	.word	0x00001780


	//   ....[13]....
        /*0154*/ 	.word	0x000017a0


	//   ....[14]....
        /*0158*/ 	.word	0x000017c0


	//   ....[15]....
        /*015c*/ 	.word	0x000017e0


	//   ....[16]....
        /*0160*/ 	.word	0x00001d20


	//   ....[17]....
        /*0164*/ 	.word	0x00001de0


	//   ....[18]....
        /*0168*/ 	.word	0x00001e90


	//   ....[19]....
        /*016c*/ 	.word	0x00001f20


	//   ....[20]....
        /*0170*/ 	.word	0x00001fd0


	//   ....[21]....
        /*0174*/ 	.word	0x00002060


	//   ....[22]....
        /*0178*/ 	.word	0x000020d0


	//   ....[23]....
        /*017c*/ 	.word	0x00002120


	//   ....[24]....
        /*0180*/ 	.word	0x00002190


	//   ....[25]....
        /*0184*/ 	.word	0x000021e0


	//   ....[26]....
        /*0188*/ 	.word	0x00002250


	//   ....[27]....
        /*018c*/ 	.word	0x000022a0


	//   ....[28]....
        /*0190*/ 	.word	0x00002310


	//   ....[29]....
        /*0194*/ 	.word	0x00002360


	//   ....[30]....
        /*0198*/ 	.word	0x000023d0


	//   ....[31]....
        /*019c*/ 	.word	0x00002420


	//----- nvinfo : EIATTR_VRC_CTA_INIT_COUNT
	.align		4
.L_3085:
        /*01a0*/ 	.byte	0x02, 0x4a
	.zero		1
	.zero		1


	//----- nvinfo : EIATTR_EXIT_INSTR_OFFSETS
	.align		4
        /*01a4*/ 	.byte	0x04, 0x1c
        /*01a6*/ 	.short	(.L_3087 - .L_3086)


	//   ....[0]....
.L_3086:
        /*01a8*/ 	.word	0x00000550


	//   ....[1]....
        /*01ac*/ 	.word	0x00001ca0


	//----- nvinfo : EIATTR_MAX_THREADS
	.align		4
.L_3087:
        /*01b0*/ 	.byte	0x04, 0x05
        /*01b2*/ 	.short	(.L_3089 - .L_3088)
.L_3088:
        /*01b4*/ 	.word	0x00000080
        /*01b8*/ 	.word	0x00000001
        /*01bc*/ 	.word	0x00000001


	//----- nvinfo : EIATTR_CRS_STACK_SIZE
	.align		4
.L_3089:
        /*01c0*/ 	.byte	0x04, 0x1e
        /*01c2*/ 	.short	(.L_3091 - .L_3090)
.L_3090:
        /*01c4*/ 	.word	0x00000000


	//----- nvinfo : EIATTR_CBANK_PARAM_SIZE
	.align		4
.L_3091:
        /*01c8*/ 	.byte	0x03, 0x19
        /*01ca*/ 	.short	0x0030


	//----- nvinfo : EIATTR_PARAM_CBANK
	.align		4
        /*01cc*/ 	.byte	0x04, 0x0a
        /*01ce*/ 	.short	(.L_3093 - .L_3092)
	.align		4
.L_3092:
        /*01d0*/ 	.word	index@(.nv.constant0._Z9cuda_gemmIiLi128ELi16ELi1ELi128ELi16ELi16ELi1EEviiiPT_S1_S1_ii)
        /*01d4*/ 	.short	0x0380
        /*01d6*/ 	.short	0x0030


	//----- nvinfo : EIATTR_SW_WAR
	.align		4
.L_3093:
        /*01d8*/ 	.byte	0x04, 0x36
        /*01da*/ 	.short	(.L_3095 - .L_3094)
.L_3094:
        /*01dc*/ 	.word	0x00000008
.L_3095:


//--------------------- .nv.info._Z9cuda_gemmIiLi128ELi16ELi1ELi128ELi16ELi16ELi0EEviiiPT_S1_S1_ii --------------------------
	.section	.nv.info._Z9cuda_gemmIiLi128ELi16ELi1ELi128ELi16ELi16ELi0EEviiiPT_S1_S1_ii,"",@"SHT_CUDA_INFO"
	.sectionflags	@""
	.align	4


	//----- nvinfo : EIATTR_CUDA_API_VERSION
	.align		4
        /*0000*/ 	.byte	0x04, 0x37
        /*0002*/ 	.short	(.L_3097 - .L_3096)
.L_3096:
        /*0004*/ 	.word	0x00000082


	//----- nvinfo : EIATTR_KPARAM_INFO
	.align		4
.L_3097:
        /*0008*/ 	.byte	0x04, 0x17
        /*000a*/ 	.short	(.L_3099 - .L_3098)
.L_3098:
        /*000c*/ 	.word	0x00000000
        /*0010*/ 	.short	0x0007
        /*0012*/ 	.short	0x002c
        /*0014*/ 	.byte	0x00, 0xf0, 0x11, 0x00


	//----- nvinfo : EIATTR_KPARAM_INFO
	.align		4
.L_3099:
        /*0018*/ 	.byte	0x04, 0x17
        /*001a*/ 	.short	(.L_3101 - .L_3100)
.L_3100:
        /*001c*/ 	.word	0x00000000
        /*0020*/ 	.short	0x0006
        /*0022*/ 	.short	0x0028
        /*0024*/ 	.byte	0x00, 0xf0, 0x11, 0x00


	//----- nvinfo : EIATTR_KPARAM_INFO
	.align		4
.L_3101:
        /*0028*/ 	.byte	0x04, 0x17
        /*002a*/ 	.short	(.L_3103 - .L_3102)
.L_3102:
        /*002c*/ 	.word	0x00000000
        /*0030*/ 	.short	0x0005
        /*0032*/ 	.short	0x0020
        /*0034*/ 	.byte	0x00, 0xf5, 0x21, 0x00


	//----- nvinfo : EIATTR_KPARAM_INFO
	.align		4
.L_3103:
        /*0038*/ 	.byte	0x04, 0x17
        /*003a*/ 	.short	(.L_3105 - .L_3104)
.L_3104:
        /*003c*/ 	.word	0x00000000
        /*0040*/ 	.short	0x0004
        /*0042*/ 	.short	0x0018
        /*0044*/ 	.byte	0x00, 0xf5, 0x21, 0x00


	//----- nvinfo : EIATTR_KPARAM_INFO
	.align		4
.L_3105:
        /*0048*/ 	.byte	0x04, 0x17
        /*004a*/ 	.short	(.L_3107 - .L_3106)
.L_3106:
        /*004c*/ 	.word	0x00000000
        /*0050*/ 	.short	0x0003
        /*0052*/ 	.short	0x0010
        /*0054*/ 	.byte	0x00, 0xf5, 0x21, 0x00


	//----- nvinfo : EIATTR_KPARAM_INFO
	.align		4
.L_3107:
        /*0058*/ 	.byte	0x04, 0x17
        /*005a*/ 	.short	(.L_3109 - .L_3108)
.L_3108:
        /*005c*/ 	.word	0x00000000
        /*0060*/ 	.short	0x0002
        /*0062*/ 	.short	0x0008
        /*0064*/ 	.byte	0x00, 0xf0, 0x11, 0x00


	//----- nvinfo : EIATTR_KPARAM_INFO
	.align		4
.L_3109:
        /*0068*/ 	.byte	0x04, 0x17
        /*006a*/ 	.short	(.L_3111 - .L_3110)
.L_3110:
        /*006c*/ 	.word	0x00000000
        /*0070*/ 	.short	0x0001
        /*0072*/ 	.short	0x0004
        /*0074*/ 	.byte	0x00, 0xf0, 0x11, 0x00


	//----- nvinfo : EIATTR_KPARAM_INFO
	.align		4
.L_3111:
        /*0078*/ 	.byte	0x04, 0x17
        /*007a*/ 	.short	(.L_3113 - .L_3112)
.L_3112:
        /*007c*/ 	.word	0x00000000
        /*0080*/ 	.short	0x0000
        /*0082*/ 	.short	0x0000
        /*0084*/ 	.byte	0x00, 0xf0, 0x11, 0x00


	//----- nvinfo : EIATTR_SPARSE_MMA_MASK
	.align		4
.L_3113:
        /*0088*/ 	.byte	0x03, 0x50
        /*008a*/ 	.short	0x0000


	//----- nvinfo : EIATTR_MAXREG_COUNT
	.align		4
        /*008c*/ 	.byte	0x03, 0x1b
        /*008e*/ 	.short	0x00ff


	//----- nvinfo : EIATTR_NUM_BARRIERS
	.align		4
        /*0090*/ 	.byte	0x02, 0x4c
        /*0092*/ 	.byte	0x01
	.zero		1


	//----- nvinfo : EIATTR_MERCURY_ISA_VERSION
	.align		4
        /*0094*/ 	.byte	0x03, 0x5f
        /*0096*/ 	.short	0x0101


	//----- nvinfo : EIATTR_COOP_GROUP_MASK_REGIDS
	.align		4
        /*0098*/ 	.byte	0x04, 0x29
        /*009a*/ 	.short	(.L_3115 - .L_3114)


	//   ....[0]....
.L_3114:
        /*009c*/ 	.word	0xffffffff


	//   ....[1]....
        /*00a0*/ 	.word	0xffffffff


	//   ....[2]....
        /*00a4*/ 	.word	0xffffffff


	//   ....[3]....
        /*00a8*/ 	.word	0xffffffff


	//   ....[4]....
        /*00ac*/ 	.word	0xffffffff


	//   ....[5]....
        /*00b0*/ 	.word	0xffffffff


	//   ....[6]....
        /*00b4*/ 	.word	0xffffffff


	//   ....[7]....
        /*00b8*/ 	.word	0xffffffff


	//   ....[8]....
        /*00bc*/ 	.word	0xffffffff


	//   ....[9]....
        /*00c0*/ 	.word	0xffffffff


	//   ....[10]....
        /*00c4*/ 	.word	0xffffffff


	//   ....[11]....
        /*00c8*/ 	.word	0xffffffff


	//   ....[12]....
        /*00cc*/ 	.word	0xffffffff


	//   ....[13]....
        /*00d0*/ 	.word	0xffffffff


	//   ....[14]....
        /*00d4*/ 	.word	0xffffffff


	//   ....[15]....
        /*00d8*/ 	.word	0xffffffff


	//   ....[16]....
        /*00dc*/ 	.word	0x0500002a


	//   ....[17]....
        /*00e0*/ 	.word	0x0500002a


	//   ....[18]....
        /*00e4*/ 	.word	0x0500002a


	//   ....[19]....
        /*00e8*/ 	.word	0x0500002a


	//   ....[20]....
        /*00ec*/ 	.word	0x0500002a


	//   ....[21]....
        /*00f0*/ 	.word	0x0500002a


	//   ....[22]....
        /*00f4*/ 	.word	0x0500002a


	//   ....[23]....
        /*00f8*/ 	.word	0x0500002a


	//   ....[24]....
        /*00fc*/ 	.word	0x0500002a


	//   ....[25]....
        /*0100*/ 	.word	0x0500002a


	//   ....[26]....
        /*0104*/ 	.word	0x0500002a


	//   ....[27]....
        /*0108*/ 	.word	0x0500002a


	//   ....[28]....
        /*010c*/ 	.word	0x0500002a


	//   ....[29]....
        /*0110*/ 	.word	0x0500002a


	//   ....[30]....
        /*0114*/ 	.word	0x0500002a


	//   ....[31]....
        /*0118*/ 	.word	0x0500002a


	//----- nvinfo : EIATTR_COOP_GROUP_INSTR_OFFSETS
	.align		4
.L_3115:
        /*011c*/ 	.byte	0x04, 0x28
        /*011e*/ 	.short	(.L_3117 - .L_3116)


	//   ....[0]....
.L_3116:
        /*0120*/ 	.word	0x000023c0


	//   ....[1]....
        /*0124*/ 	.word	0x00002420


	//   ....[2]....
        /*0128*/ 	.word	0x00002480


	//   ....[3]....
        /*012c*/ 	.word	0x000024e0


	//   ....[4]....
        /*0130*/ 	.word	0x00002540


	//   ....[5]....
        /*0134*/ 	.word	0x000025a0


	//   ....[6]....
        /*0138*/ 	.word	0x00002600


	//   ....[7]....
        /*013c*/ 	.word	0x00002660


	//   ....[8]....
        /*0140*/ 	.word	0x000026c0


	//   ....[9]....
        /*0144*/ 	.word	0x00002720


	//   ....[10]....
        /*0148*/ 	.word	0x00002780


	//   ....[11]....
        /*014c*/ 	.word	0x000027e0


	//   ....[12]....
        /*0150*/ 	.word	0x00002840


	//   ....[13]....
        /*0154*/ 	.word	0x000028a0


	//   ....[14]....
        /*0158*/ 	.word	0x00002900


	//   ....[15]....
        /*015c*/ 	.word	0x00002960


	//   ....[16]....
        /*0160*/ 	.word	0x00004220


	//   ....[17]....
        /*0164*/ 	.word	0x000042b0


	//   ....[18]....
        /*0168*/ 	.word	0x00004330


	//   ....[19]....
        /*016c*/ 	.word	0x000043b0


	//   ....[20]....
        /*0170*/ 	.word	0x00004430


	//   ....[21]....
        /*0174*/ 	.word	0x000044b0


	//   ....[22]....
        /*0178*/ 	.word	0x00004530


	//   ....[23]....
        /*017c*/ 	.word	0x000045b0


	//   ....[24]....
        /*0180*/ 	.word	0x00004630


	//   ....[25]....
        /*0184*/ 	.word	0x000046b0


	//   ....[26]....
        /*0188*/ 	.word	0x00004730


	//   ....[27]....
        /*018c*/ 	.word	0x000047b0


	//   ....[28]....
        /*0190*/ 	.word	0x00004830


	//   ....[29]....
        /*0194*/ 	.word	0x000048b0


	//   ....[30]....
        /*0198*/ 	.word	0x00004930


	//   ....[31]....
        /*019c*/ 	.word	0x000049b0


	//----- nvinfo : EIATTR_VRC_CTA_INIT_COUNT
	.align		4
.L_3117:
        /*01a0*/ 	.byte	0x02, 0x4a
	.zero		1
	.zero		1


	//----- nvinfo : EIATTR_EXIT_INSTR_OFFSETS
	.align		4
        /*01a4*/ 	.byte	0x04, 0x1c
        /*01a6*/ 	.short	(.L_3119 - .L_3118)


	//   ....[0]....
.L_3118:
        /*01a8*/ 	.word	0x00000560


	//   ....[1]....
        /*01ac*/ 	.word	0x000041d0


	//----- nvinfo : EIATTR_MAX_THREADS
	.align		4
.L_3119:
        /*01b0*/ 	.byte	0x04, 0x05
        /*01b2*/ 	.short	(.L_3121 - .L_3120)
.L_3120:
        /*01b4*/ 	.word	0x00000080
        /*01b8*/ 	.word	0x00000001
        /*01bc*/ 	.word	0x00000001


	//----- nvinfo : EIATTR_CRS_STACK_SIZE
	.align		4
.L_3121:
        /*01c0*/ 	.byte	0x04, 0x1e
        /*01c2*/ 	.short	(.L_3123 - .L_3122)
.L_3122:
        /*01c4*/ 	.word	0x00000000


	//----- nvinfo : EIATTR_CBANK_PARAM_SIZE
	.align		4
.L_3123:
        /*01c8*/ 	.byte	0x03, 0x19
        /*01ca*/ 	.short	0x0030


	//----- nvinfo : EIATTR_PARAM_CBANK
	.align		4
        /*01cc*/ 	.byte	0x04, 0x0a
        /*01ce*/ 	.short	(.L_3125 - .L_3124)
	.align		4
.L_3124:
        /*01d0*/ 	.word	index@(.nv.constant0._Z9cuda_gemmIiLi128ELi16ELi1ELi128ELi16ELi16ELi0EEviiiPT_S1_S1_ii)
        /*01d4*/ 	.short	0x0380
        /*01d6*/ 	.short	0x0030


	//----- nvinfo : EIATTR_SW_WAR
	.align		4
.L_3125:
        /*01d8*/ 	.byte	0x04, 0x36
        /*01da*/ 	.short	(.L_3127 - .L_3126)
.L_3126:
        /*01dc*/ 	.word	0x00000008
.L_3127:


//--------------------- .nv.info._Z9cuda_gemmIiLi128ELi16ELi1ELi128ELi8ELi8ELi1EEviiiPT_S1_S1_ii --------------------------
	.section	.nv.info._Z9cuda_gemmIiLi128ELi16ELi1ELi128ELi8ELi8ELi1EEviiiPT_S1_S1_ii,"",@"SHT_CUDA_INFO"
	.sectionflags	@""
	.align	4


	//----- nvinfo : EIATTR_CUDA_API_VERSION
	.align		4
        /*0000*/ 	.byte	0x04, 0x37
        /*0002*/ 	.short	(.L_3129 - .L_3128)
.L_3128:
        /*0004*/ 	.word	0x00000082


	//----- nvinfo : EIATTR_KPARAM_INFO
	.align		4
.L_3129:
        /*0008*/ 	.byte	0x04, 0x17
        /*000a*/ 	.short	(.L_3131 - .L_3130)
.L_3130:
        /*000c*/ 	.word	0x00000000
        /*0010*/ 	.short	0x0007
        /*0012*/ 	.short	0x002c
        /*0014*/ 	.byte	0x00, 0xf0, 0x11, 0x00


	//----- nvinfo : EIATTR_KPARAM_INFO
	.align		4
.L_3131:
        /*0018*/ 	.byte	0x04, 0x17
        /*001a*/ 	.short	(.L_3133 - .L_3132)
.L_3132:
        /*001c*/ 	.word	0x00000000
        /*0020*/ 	.short	0x0006
        /*0022*/ 	.short	0x0028
        /*0024*/ 	.byte	0x00, 0xf0, 0x11, 0x00


	//----- nvinfo : EIATTR_KPARAM_INFO
	.align		4
.L_3133:
        /*0028*/ 	.byte	0x04, 0x17
        /*002a*/ 	.short	(.L_3135 - .L_3134)
.L_3134:
        /*002c*/ 	.word	0x00000000
        /*0030*/ 	.short	0x0005
        /*0032*/ 	.short	0x0020
        /*0034*/ 	.byte	0x00, 0xf5, 0x21, 0x00


	//----- nvinfo : EIATTR_KPARAM_INFO
	.align		4
.L_3135:
        /*0038*/ 	.byte	0x04, 0x17
        /*003a*/ 	.short	(.L_3137 - .L_3136)
.L_3136:
        /*003c*/ 	.word	0x00000000
        /*0040*/ 	.short	0x0004
        /*0042*/ 	.short	0x0018
        /*0044*/ 	.byte	0x00, 0xf5, 0x21, 0x00


	//----- nvinfo : EIATTR_KPARAM_INFO
	.align		4
.L_3137:
        /*0048*/ 	.byte	0x04, 0x17
        /*004a*/ 	.short	(.L_3139 - .L_3138)
.L_3138:
        /*004c*/ 	.word	0x00000000
        /*0050*/ 	.short	0x0003
        /*0052*/ 	.short	0x0010
        /*0054*/ 	.byte	0x00, 0xf5, 0x21, 0x00


	//----- nvinfo : EIATTR_KPARAM_INFO
	.align		4
.L_3139:
        /*0058*/ 	.byte	0x04, 0x17
        /*005a*/ 	.short	(.L_3141 - .L_3140)
.L_3140:
        /*005c*/ 	.word	0x00000000
        /*0060*/ 	.short	0x0002
        /*0062*/ 	.short	0x0008
        /*0064*/ 	.byte	0x00, 0xf0, 0x11, 0x00


	//----- nvinfo : EIATTR_KPARAM_INFO
	.align		4
.L_3141:
        /*0068*/ 	.byte	0x04, 0x17
        /*006a*/ 	.short	(.L_3143 - .L_3142)
.L_3142:
        /*006c*/ 	.word	0x00000000
        /*0070*/ 	.short	0x0001
        /*0072*/ 	.short	0x0004
        /*0074*/ 	.byte	0x00, 0xf0, 0x11, 0x00


	//----- nvinfo : EIATTR_KPARAM_INFO
	.align		4
.L_3143:
        /*0078*/ 	.byte	0x04, 0x17
        /*007a*/ 	.short	(.L_3145 - .L_3144)
.L_3144:
        /*007c*/ 	.word	0x00000000
        /*0080*/ 	.short	0x0000
        /*0082*/ 	.short	0x0000
        /*0084*/ 	.byte	0x00, 0xf0, 0x11, 0x00


	//----- nvinfo : EIATTR_SPARSE_MMA_MASK
	.align		4
.L_3145:
        /*0088*/ 	.byte	0x03, 0x50
        /*008a*/ 	.short	0x0000


	//----- nvinfo : EIATTR_MAXREG_COUNT
	.align		4
        /*008c*/ 	.byte	0x03, 0x1b
        /*008e*/ 	.short	0x00ff


	//----- nvinfo : EIATTR_NUM_BARRIERS
	.align		4
        /*0090*/ 	.byte	0x02, 0x4c
        /*0092*/ 	.byte	0x01
	.zero		1


	//----- nvinfo : EIATTR_MERCURY_ISA_VERSION
	.align		4
        /*0094*/ 	.byte	0x03, 0x5f
        /*0096*/ 	.short	0x0101


	//----- nvinfo : EIATTR_COOP_GROUP_MASK_REGIDS
	.align		4
        /*0098*/ 	.byte	0x04, 0x29
        /*009a*/ 	.short	(.L_3147 - .L_3146)


	//   ....[0]....
.L_3146:
        /*009c*/ 	.word	0xffffffff


	//   ....[1]....
        /*00a0*/ 	.word	0xffffffff


	//   ....[2]....
        /*00a4*/ 	.word	0xffffffff


	//   ....[3]....
        /*00a8*/ 	.word	0xffffffff


	//   ....[4]....
        /*00ac*/ 	.word	0xffffffff


	//   ....[5]....
        /*00b0*/ 	.word	0xffffffff


	//   ....[6]....
        /*00b4*/ 	.word	0xffffffff


	//   ....[7]....
        /*00b8*/ 	.word	0xffffffff


	//   ....[8]....
        /*00bc*/ 	.word	0x0500000c


	//   ....[9]....
        /*00c0*/ 	.word	0x0500000c


	//   ....[10]....
        /*00c4*/ 	.word	0x0500000c


	//   ....[11]....
        /*00c8*/ 	.word	0x0500000c


	//   ....[12]....
        /*00cc*/ 	.word	0x0500000c


	//   ....[13]....
        /*00d0*/ 	.word	0x0500000c


	//   ....[14]....
        /*00d4*/ 	.word	0x0500000c


	//   ....[15]....
        /*00d8*/ 	.word	0x0500000c


	//----- nvinfo : EIATTR_COOP_GROUP_INSTR_OFFSETS
	.align		4
.L_3147:
        /*00dc*/ 	.byte	0x04, 0x28
        /*00de*/ 	.short	(.L_3149 - .L_3148)


	//   ....[0]....
.L_3148:
        /*00e0*/ 	.word	0x000013b0


	//   ....[1]....
        /*00e4*/ 	.word	0x000013d0


	//   ....[2]....
        /*00e8*/ 	.word	0x000013e0


	//   ....[3]....
        /*00ec*/ 	.word	0x00001440


	//   ....[4]....
        /*00f0*/ 	.word	0x00001460


	//   ....[5]....
        /*00f4*/ 	.word	0x00001480


	//   ....[6]....
        /*00f8*/ 	.word	0x000014a0


	//   ....[7]....
        /*00fc*/ 	.word	0x000014b0


	//   ....[8]....
        /*0100*/ 	.word	0x000019a0


	//   ....[9]....
        /*0104*/ 	.word	0x00001a50


	//   ....[10]....
        /*0108*/ 	.word	0x00001ae0


	//   ....[11]....
        /*010c*/ 	.word	0x00001b70


	//   ....[12]....
        /*0110*/ 	.word	0x00001c00


	//   ....[13]....
        /*0114*/ 	.word	0x00001c60


	//   ....[14]....
        /*0118*/ 	.word	0x00001ce0


	//   ....[15]....
        /*011c*/ 	.word	0x00001d40


	//----- nvinfo : EIATTR_VRC_CTA_INIT_COUNT
	.align		4
.L_3149:
        /*0120*/ 	.byte	0x02, 0x4a
	.zero		1
	.zero		1


	//----- nvinfo : EIATTR_EXIT_INSTR_OFFSETS
	.align		4
        /*0124*/ 	.byte	0x04, 0x1c
        /*0126*/ 	.short	(.L_3151 - .L_3150)


	//   ....[0]....
.L_3150:
        /*0128*/ 	.word	0x000006c0


	//   ....[1]....
        /*012c*/ 	.word	0x00001930


	//----- nvinfo : EIATTR_MAX_THREADS
	.align		4
.L_3151:
        /*0130*/ 	.byte	0x04, 0x05
        /*0132*/ 	.short	(.L_3153 - .L_3152)
.L_3152:
        /*0134*/ 	.word	0x00000080
        /*0138*/ 	.word	0x00000001
        /*013c*/ 	.word	0x00000001


	//----- nvinfo : EIATTR_CRS_STACK_SIZE
	.align		4
.L_3153:
        /*0140*/ 	.byte	0x04, 0x1e
        /*0142*/ 	.short	(.L_3155 - .L_3154)
.L_3154:
        /*0144*/ 	.word	0x00000000


	//----- nvinfo : EIATTR_CBANK_PARAM_SIZE
	.align		4
.L_3155:
        /*0148*/ 	.byte	0x03, 0x19
        /*014a*/ 	.short	0x0030


	//----- nvinfo : EIATTR_PARAM_CBANK
	.align		4
        /*014c*/ 	.byte	0x04, 0x0a
        /*014e*/ 	.short	(.L_3157 - .L_3156)
	.align		4
.L_3156:
        /*0150*/ 	.word	index@(.nv.constant0._Z9cuda_gemmIiLi128ELi16ELi1ELi128ELi8ELi8ELi1EEviiiPT_S1_S1_ii)
        /*0154*/ 	.short	0x0380
        /*0156*/ 	.short	0x0030


	//----- nvinfo : EIATTR_SW_WAR
	.align		4
.L_3157:
        /*0158*/ 	.byte	0x04, 0x36
        /*015a*/ 	.short	(.L_3159 - .L_3158)
.L_3158:
        /*015c*/ 	.word	0x00000008
.L_3159:


//--------------------- .nv.info._Z9cuda_gemmIiLi128ELi16ELi1ELi128ELi8ELi8ELi0EEviiiPT_S1_S1_ii --------------------------
	.section	.nv.info._Z9cuda_gemmIiLi128ELi16ELi1ELi128ELi8ELi8ELi0EEviiiPT_S1_S1_ii,"",@"SHT_CUDA_INFO"
	.sectionflags	@""
	.align	4


	//----- nvinfo : EIATTR_CUDA_API_VERSION
	.align		4
        /*0000*/ 	.byte	0x04, 0x37
        /*0002*/ 	.short	(.L_3161 - .L_3160)
.L_3160:
        /*0004*/ 	.word	0x00000082


	//----- nvinfo : EIATTR_KPARAM_INFO
	.align		4
.L_3161:
        /*0008*/ 	.byte	0x04, 0x17
        /*000a*/ 	.short	(.L_3163 - .L_3162)
.L_3162:
        /*000c*/ 	.word	0x00000000
        /*0010*/ 	.short	0x0007
        /*0012*/ 	.short	0x002c
        /*0014*/ 	.byte	0x00, 0xf0, 0x11, 0x00


	//----- nvinfo : EIATTR_KPARAM_INFO
	.align		4
.L_3163:
        /*0018*/ 	.byte	0x04, 0x17
        /*001a*/ 	.short	(.L_3165 - .L_3164)
.L_3164:
        /*001c*/ 	.word	0x00000000
        /*0020*/ 	.short	0x0006
        /*0022*/ 	.short	0x0028
        /*0024*/ 	.byte	0x00, 0xf0, 0x11, 0x00


	//----- nvinfo : EIATTR_KPARAM_INFO
	.align		4
.L_3165:
        /*0028*/ 	.byte	0x04, 0x17
        /*002a*/ 	.short	(.L_3167 - .L_3166)
.L_3166:
        /*002c*/ 	.word	0x00000000
        /*0030*/ 	.short	0x0005
        /*0032*/ 	.short	0x0020
        /*0034*/ 	.byte	0x00, 0xf5, 0x21, 0x00


	//----- nvinfo : EIATTR_KPARAM_INFO
	.align		4
.L_3167:
        /*0038*/ 	.byte	0x04, 0x17
        /*003a*/ 	.short	(.L_3169 - .L_3168)
.L_3168:
        /*003c*/ 	.word	0x00000000
        /*0040*/ 	.short	0x0004
        /*0042*/ 	.short	0x0018
        /*0044*/ 	.byte	0x00, 0xf5, 0x21, 0x00


	//----- nvinfo : EIATTR_KPARAM_INFO
	.align		4
.L_3169:
        /*0048*/ 	.byte	0x04, 0x17
        /*004a*/ 	.short	(.L_3171 - .L_3170)
.L_3170:
        /*004c*/ 	.word	0x00000000
        /*0050*/ 	.short	0x0003
        /*0052*/ 	.short	0x0010
        /*0054*/ 	.byte	0x00, 0xf5, 0x21, 0x00


	//----- nvinfo : EIATTR_KPARAM_INFO
	.align		4
.L_3171:
        /*0058*/ 	.byte	0x04, 0x17
        /*005a*/ 	.short	(.L_3173 - .L_3172)
.L_3172:
        /*005c*/ 	.word	0x00000000
        /*0060*/ 	.short	0x0002
        /*0062*/ 	.short	0x0008
        /*0064*/ 	.byte	0x00, 0xf0, 0x11, 0x00


	//----- nvinfo : EIATTR_KPARAM_INFO
	.align		4
.L_3173:
        /*0068*/ 	.byte	0x04, 0x17
        /*006a*/ 	.short	(.L_3175 - .L_3174)
.L_3174:
        /*006c*/ 	.word	0x00000000
        /*0070*/ 	.short	0x0001
        /*0072*/ 	.short	0x0004
        /*0074*/ 	.byte	0x00, 0xf0, 0x11, 0x00


	//----- nvinfo : EIATTR_KPARAM_INFO
	.align		4
.L_3175:
        /*0078*/ 	.byte	0x04, 0x17
        /*007a*/ 	.short	(.L_3177 - .L_3176)
.L_3176:
        /*007c*/ 	.word	0x00000000
        /*0080*/ 	.short	0x0000
        /*0082*/ 	.short	0x0000
        /*0084*/ 	.byte	0x00, 0xf0, 0x11, 0x00


	//----- nvinfo : EIATTR_SPARSE_MMA_MASK
	.align		4
.L_3177:
        /*0088*/ 	.byte	0x03, 0x50
        /*008a*/ 	.short	0x0000


	//----- nvinfo : EIATTR_MAXREG_COUNT
	.align		4
        /*008c*/ 	.byte	0x03, 0x1b
        /*008e*/ 	.short	0x00ff


	//----- nvinfo : EIATTR_NUM_BARRIERS
	.align		4
        /*0090*/ 	.byte	0x02, 0x4c
        /*0092*/ 	.byte	0x01
	.zero		1


	//----- nvinfo : EIATTR_MERCURY_ISA_VERSION
	.align		4
        /*0094*/ 	.byte	0x03, 0x5f
        /*0096*/ 	.short	0x0101


	//----- nvinfo : EIATTR_COOP_GROUP_MASK_REGIDS
	.align		4
        /*0098*/ 	.byte	0x04, 0x29
        /*009a*/ 	.short	(.L_3179 - .L_3178)


	//   ....[0]....
.L_3178:
        /*009c*/ 	.word	0xffffffff


	//   ....[1]....
        /*00a0*/ 	.word	0xffffffff


	//   ....[2]....
        /*00a4*/ 	.word	0xffffffff


	//   ....[3]....
        /*00a8*/ 	.word	0xffffffff


	//   ....[4]....
        /*00ac*/ 	.word	0xffffffff


	//   ....[5]....
        /*00b0*/ 	.word	0xffffffff


	//   ....[6]....
        /*00b4*/ 	.word	0xffffffff


	//   ....[7]....
        /*00b8*/ 	.word	0xffffffff


	//   ....[8]....
        /*00bc*/ 	.word	0x05000024


	//   ....[9]....
        /*00c0*/ 	.word	0x05000024


	//   ....[10]....
        /*00c4*/ 	.word	0x05000024


	//   ....[11]....
        /*00c8*/ 	.word	0x05000024


	//   ....[12]....
        /*00cc*/ 	.word	0x05000024


	//   ....[13]....
        /*00d0*/ 	.word	0x05000024


	//   ....[14]....
        /*00d4*/ 	.word	0x05000024


	//   ....[15]....
        /*00d8*/ 	.word	0x05000024


	//----- nvinfo : EIATTR_COOP_GROUP_INSTR_OFFSETS
	.align		4
.L_3179:
        /*00dc*/ 	.byte	0x04, 0x28
        /*00de*/ 	.short	(.L_3181 - .L_3180)


	//   ....[0]....
.L_3180:
        /*00e0*/ 	.word	0x00001cf0


	//   ....[1]....
        /*00e4*/ 	.word	0x00001d50


	//   ....[2]....
        /*00e8*/ 	.word	0x00001db0


	//   ....[3]....
        /*00ec*/ 	.word	0x00001e10


	//   ....[4]....
        /*00f0*/ 	.word	0x00001e70


	//   ....[5]....
        /*00f4*/ 	.word	0x00001ed0


	//   ....[6]....
        /*00f8*/ 	.word	0x00001f30


	//   ....[7]....
        /*00fc*/ 	.word	0x00001f90


	//   ....[8]....
        /*0100*/ 	.word	0x000031d0


	//   ....[9]....
        /*0104*/ 	.word	0x00003260


	//   ....[10]....
        /*0108*/ 	.word	0x000032e0


	//   ....[11]....
        /*010c*/ 	.word	0x00003360


	//   ....[12]....
        /*0110*/ 	.word	0x000033e0


	//   ....[13]....
        /*0114*/ 	.word	0x00003460


	//   ....[14]....
        /*0118*/ 	.word	0x000034e0


	//   ....[15]....
        /*011c*/ 	.word	0x00003560


	//----- nvinfo : EIATTR_VRC_CTA_INIT_COUNT
	.align		4
.L_3181:
        /*0120*/ 	.byte	0x02, 0x4a
	.zero		1
	.zero		1


	//----- nvinfo : EIATTR_EXIT_INSTR_OFFSETS
	.align		4
        /*0124*/ 	.byte	0x04, 0x1c
        /*0126*/ 	.short	(.L_3183 - .L_3182)


	//   ....[0]....
.L_3182:
        /*0128*/ 	.word	0x00000560


	//   ....[1]....
        /*012c*/ 	.word	0x00003180


	//----- nvinfo : EIATTR_MAX_THREADS
	.align		4
.L_3183:
        /*0130*/ 	.byte	0x04, 0x05
        /*0132*/ 	.short	(.L_3185 - .L_3184)
.L_3184:
        /*0134*/ 	.word	0x00000080
        /*0138*/ 	.word	0x00000001
        /*013c*/ 	.word	0x00000001


	//----- nvinfo : EIATTR_CRS_STACK_SIZE
	.align		4
.L_3185:
        /*0140*/ 	.byte	0x04, 0x1e
        /*0142*/ 	.short	(.L_3187 - .L_3186)
.L_3186:
        /*0144*/ 	.word	0x00000000


	//----- nvinfo : EIATTR_CBANK_PARAM_SIZE
	.align		4
.L_3187:
        /*0148*/ 	.byte	0x03, 0x19
        /*014a*/ 	.short	0x0030


	//----- nvinfo : EIATTR_PARAM_CBANK
	.align		4
        /*014c*/ 	.byte	0x04, 0x0a
        /*014e*/ 	.short	(.L_3189 - .L_3188)
	.align		4
.L_3188:
        /*0150*/ 	.word	index@(.nv.constant0._Z9cuda_gemmIiLi128ELi16ELi1ELi128ELi8ELi8ELi0EEviiiPT_S1_S1_ii)
        /*0154*/ 	.short	0x0380
        /*0156*/ 	.short	0x0030


	//----- nvinfo : EIATTR_SW_WAR
	.align		4
.L_3189:
        /*0158*/ 	.byte	0x04, 0x36
        /*015a*/ 	.short	(.L_3191 - .L_3190)
.L_3190:
        /*015c*/ 	.word	0x00000008
.L_3191:


//--------------------- .nv.info._Z9cuda_gemmIiLi128ELi16ELi1ELi128ELi4ELi4ELi1EEviiiPT_S1_S1_ii --------------------------
	.section	.nv.info._Z9cuda_gemmIiLi128ELi16ELi1ELi128ELi4ELi4ELi1EEviiiPT_S1_S1_ii,"",@"SHT_CUDA_INFO"
	.sectionflags	@""
	.align	4


	//----- nvinfo : EIATTR_CUDA_API_VERSION
	.align		4
        /*0000*/ 	.byte	0x04, 0x37
        /*0002*/ 	.short	(.L_3193 - .L_3192)
.L_3192:
        /*0004*/ 	.word	0x00000082


	//----- nvinfo : EIATTR_KPARAM_INFO
	.align		4
.L_3193:
        /*0008*/ 	.byte	0x04, 0x17
        /*000a*/ 	.short	(.L_3195 - .L_3194)
.L_3194:
        /*000c*/ 	.word	0x00000000
        /*0010*/ 	.short	0x0007
        /*0012*/ 	.short	0x002c
        /*0014*/ 	.byte	0x00, 0xf0, 0x11, 0x00


	//----- nvinfo : EIATTR_KPARAM_INFO
	.align		4
.L_3195:
        /*0018*/ 	.byte	0x04, 0x17
        /*001a*/ 	.short	(.L_3197 - .L_3196)
.L_3196:
        /*001c*/ 	.word	0x00000000
        /*0020*/ 	.short	0x0006
        /*0022*/ 	.short	0x0028
        /*0024*/ 	.byte	0x00, 0xf0, 0x11, 0x00


	//----- nvinfo : EIATTR_KPARAM_INFO
	.align		4
.L_3197:
        /*0028*/ 	.byte	0x04, 0x17
        /*002a*/ 	.short	(.L_3199 - .L_3198)
.L_3198:
        /*002c*/ 	.word	0x00000000
        /*0030*/ 	.short	0x0005
        /*0032*/ 	.short	0x0020
        /*0034*/ 	.byte	0x00, 0xf5, 0x21, 0x00


	//----- nvinfo : EIATTR_KPARAM_INFO
	.align		4
.L_3199:
        /*0038*/ 	.byte	0x04, 0x17
        /*003a*/ 	.short	(.L_3201 - .L_3200)
.L_3200:
        /*003c*/ 	.word	0x00000000
        /*0040*/ 	.short	0x0004
        /*0042*/ 	.short	0x0018
        /*0044*/ 	.byte	0x00, 0xf5, 0x21, 0x00


	//----- nvinfo : EIATTR_KPARAM_INFO
	.align		4
.L_3201:
        /*0048*/ 	.byte	0x04, 0x17
        /*004a*/ 	.short	(.L_3203 - .L_3202)
.L_3202:
        /*004c*/ 	.word	0x00000000
        /*0050*/ 	.short	0x0003
        /*0052*/ 	.short	0x0010
        /*0054*/ 	.byte	0x00, 0xf5, 0x21, 0x00


	//----- nvinfo : EIATTR_KPARAM_INFO
	.align		4
.L_3203:
        /*0058*/ 	.byte	0x04, 0x17
        /*005a*/ 	.short	(.L_3205 - .L_3204)
.L_3204:
        /*005c*/ 	.word	0x00000000
        /*0060*/ 	.short	0x0002
        /*0062*/ 	.short	0x0008
        /*0064*/ 	.byte	0x00, 0xf0, 0x11, 0x00


	//----- nvinfo : EIATTR_KPARAM_INFO
	.align		4
.L_3205:
        /*0068*/ 	.byte	0x04, 0x17
        /*006a*/ 	.short	(.L_3207 - .L_3206)
.L_3206:
        /*006c*/ 	.word	0x00000000
        /*0070*/ 	.short	0x0001
        /*0072*/ 	.short	0x0004
        /*0074*/ 	.byte	0x00, 0xf0, 0x11, 0x00


	//----- nvinfo : EIATTR_KPARAM_INFO
	.align		4
.L_3207:
        /*0078*/ 	.byte	0x04, 0x17
        /*007a*/ 	.short	(.L_3209 - .L_3208)
.L_3208:
        /*007c*/ 	.word	0x00000000
        /*0080*/ 	.short	0x0000
        /*0082*/ 	.short	0x0000
        /*0084*/ 	.byte	0x00, 0xf0, 0x11, 0x00


	//----- nvinfo : EIATTR_SPARSE_MMA_MASK
	.align		4
.L_3209:
        /*0088*/ 	.byte	0x03, 0x50
        /*008a*/ 	.short	0x0000


	//----- nvinfo : EIATTR_MAXREG_COUNT
	.align		4
        /*008c*/ 	.byte	0x03, 0x1b
        /*008e*/ 	.short	0x00ff


	//----- nvinfo : EIATTR_NUM_BARRIERS
	.align		4
        /*0090*/ 	.byte	0x02, 0x4c
        /*0092*/ 	.byte	0x01
	.zero		1


	//----- nvinfo : EIATTR_MERCURY_ISA_VERSION
	.align		4
        /*0094*/ 	.byte	0x03, 0x5f
        /*0096*/ 	.short	0x0101


	//----- nvinfo : EIATTR_COOP_GROUP_MASK_REGIDS
	.align		4
        /*0098*/ 	.byte	0x04, 0x29
        /*009a*/ 	.short	(.L_3211 - .L_3210)


	//   ....[0]....
.L_3210:
        /*009c*/ 	.word	0xffffffff


	//   ....[1]....
        /*00a0*/ 	.word	0xffffffff


	//   ....[2]....
        /*00a4*/ 	.word	0xffffffff


	//   ....[3]....
        /*00a8*/ 	.word	0xffffffff


	//   ....[4]....
        /*00ac*/ 	.word	0x0500001f


	//   ....[5]....
        /*00b0*/ 	.word	0x0500001f


	//   ....[6]....
        /*00b4*/ 	.word	0x0500001f


	//   ....[7]....
        /*00b8*/ 	.word	0x0500001f


	//----- nvinfo : EIATTR_COOP_GROUP_INSTR_OFFSETS
	.align		4
.L_3211:
        /*00bc*/ 	.byte	0x04, 0x28
        /*00be*/ 	.short	(.L_3213 - .L_3212)


	//   ....[0]....
.L_3212:
        /*00c0*/ 	.word	0x00000cf0


	//   ....[1]....
        /*00c4*/ 	.word	0x00000d00


	//   ....[2]....
        /*00c8*/ 	.word	0x00000d10


	//   ....[3]....
        /*00cc*/ 	.word	0x00000d20


	//   ....[4]....
        /*00d0*/ 	.word	0x000011c0


	//   ....[5]....
        /*00d4*/ 	.word	0x00001240


	//   ....[6]....
        /*00d8*/ 	.word	0x000012a0


	//   ....[7]....
        /*00dc*/ 	.word	0x00001300


	//----- nvinfo : EIATTR_VRC_CTA_INIT_COUNT
	.align		4
.L_3213:
        /*00e0*/ 	.byte	0x02, 0x4a
	.zero		1
	.zero		1


	//----- nvinfo : EIATTR_EXIT_INSTR_OFFSETS
	.align		4
        /*00e4*/ 	.byte	0x04, 0x1c
        /*00e6*/ 	.short	(.L_3215 - .L_3214)


	//   ....[0]....
.L_3214:
        /*00e8*/ 	.word	0x000001c0


	//   ....[1]....
        /*00ec*/ 	.word	0x00001160


	//----- nvinfo : EIATTR_MAX_THREADS
	.align		4
.L_3215:
        /*00f0*/ 	.byte	0x04, 0x05
        /*00f2*/ 	.short	(.L_3217 - .L_3216)
.L_3216:
        /*00f4*/ 	.word	0x00000080
        /*00f8*/ 	.word	0x00000001
        /*00fc*/ 	.word	0x00000001


	//----- nvinfo : EIATTR_CRS_STACK_SIZE
	.align		4
.L_3217:
        /*0100*/ 	.byte	0x04, 0x1e
        /*0102*/ 	.short	(.L_3219 - .L_3218)
.L_3218:
        /*0104*/ 	.word	0x00000000


	//----- nvinfo : EIATTR_CBANK_PARAM_SIZE
	.align		4
.L_3219:
        /*0108*/ 	.byte	0x03, 0x19
        /*010a*/ 	.short	0x0030


	//----- nvinfo : EIATTR_PARAM_CBANK
	.align		4
        /*010c*/ 	.byte	0x04, 0x0a
        /*010e*/ 	.short	(.L_3221 - .L_3220)
	.align		4
.L_3220:
        /*0110*/ 	.word	index@(.nv.constant0._Z9cuda_gemmIiLi128ELi16ELi1ELi128ELi4ELi4ELi1EEviiiPT_S1_S1_ii)
        /*0114*/ 	.short	0x0380
        /*0116*/ 	.short	0x0030


	//----- nvinfo : EIATTR_SW_WAR
	.align		4
.L_3221:
        /*0118*/ 	.byte	0x04, 0x36
        /*011a*/ 	.short	(.L_3223 - .L_3222)
.L_3222:
        /*011c*/ 	.word	0x00000008
.L_3223:


//--------------------- .nv.info._Z9cuda_gemmIiLi128ELi16ELi1ELi128ELi4ELi4ELi0EEviiiPT_S1_S1_ii --------------------------
	.section	.nv.info._Z9cuda_gemmIiLi128ELi16ELi1ELi128ELi4ELi4ELi0EEviiiPT_S1_S1_ii,"",@"SHT_CUDA_INFO"
	.sectionflags	@""
	.align	4


	//----- nvinfo : EIATTR_CUDA_API_VERSION
	.align		4
        /*0000*/ 	.byte	0x04, 0x37
        /*0002*/ 	.short	(.L_3225 - .L_3224)
.L_3224:
        /*0004*/ 	.word	0x00000082


	//----- nvinfo : EIATTR_KPARAM_INFO
	.align		4
.L_3225:
        /*0008*/ 	.byte	0x04, 0x17
        /*000a*/ 	.short	(.L_3227 - .L_3226)
.L_3226:
        /*000c*/ 	.word	0x00000000
        /*0010*/ 	.short	0x0007
        /*0012*/ 	.short	0x002c
        /*0014*/ 	.byte	0x00, 0xf0, 0x11, 0x00


	//----- nvinfo : EIATTR_KPARAM_INFO
	.align		4
.L_3227:
        /*0018*/ 	.byte	0x04, 0x17
        /*001a*/ 	.short	(.L_3229 - .L_3228)
.L_3228:
        /*001c*/ 	.word	0x00000000
        /*0020*/ 	.short	0x0006
        /*0022*/ 	.short	0x0028
        /*0024*/ 	.byte	0x00, 0xf0, 0x11, 0x00


	//----- nvinfo : EIATTR_KPARAM_INFO
	.align		4
.L_3229:
        /*0028*/ 	.byte	0x04, 0x17
        /*002a*/ 	.short	(.L_3231 - .L_3230)
.L_3230:
        /*002c*/ 	.word	0x00000000
        /*0030*/ 	.short	0x0005
        /*0032*/ 	.short	0x0020
        /*0034*/ 	.byte	0x00, 0xf5, 0x21, 0x00


	//----- nvinfo : EIATTR_KPARAM_INFO
	.align		4
.L_3231:
        /*0038*/ 	.byte	0x04, 0x17
        /*003a*/ 	.short	(.L_3233 - .L_3232)
.L_3232:
        /*003c*/ 	.word	0x00000000
        /*0040*/ 	.short	0x0004
        /*0042*/ 	.short	0x0018
        /*0044*/ 	.byte	0x00, 0xf5, 0x21, 0x00


	//----- nvinfo : EIATTR_KPARAM_INFO
	.align		4
.L_3233:
        /*0048*/ 	.byte	0x04, 0x17
        /*004a*/ 	.short	(.L_3235 - .L_3234)
.L_3234:
        /*004c*/ 	.word	0x00000000
        /*0050*/ 	.short	0x0003
        /*0052*/ 	.short	0x0010
        /*0054*/ 	.byte	0x00, 0xf5, 0x21, 0x00


	//----- nvinfo : EIATTR_KPARAM_INFO
	.align		4
.L_3235:
        /*0058*/ 	.byte	0x04, 0x17
        /*005a*/ 	.short	(.L_3237 - .L_3236)
.L_3236:
        /*005c*/ 	.word	0x00000000
        /*0060*/ 	.short	0x0002
        /*0062*/ 	.short	0x0008
        /*0064*/ 	.byte	0x00, 0xf0, 0x11, 0x00


	//----- nvinfo : EIATTR_KPARAM_INFO
	.align		4
.L_3237:
        /*0068*/ 	.byte	0x04, 0x17
        /*006a*/ 	.short	(.L_3239 - .L_3238)
.L_3238:
        /*006c*/ 	.word	0x00000000
        /*0070*/ 	.short	0x0001
        /*0072*/ 	.short	0x0004
        /*0074*/ 	.byte	0x00, 0xf0, 0x11, 0x00


	//----- nvinfo : EIATTR_KPARAM_INFO
	.align		4
.L_3239:
        /*0078*/ 	.byte	0x04, 0x17
        /*007a*/ 	.short	(.L_3241 - .L_3240)
.L_3240:
        /*007c*/ 	.word	0x00000000
        /*0080*/ 	.short	0x0000
        /*0082*/ 	.short	0x0000
        /*0084*/ 	.byte	0x00, 0xf0, 0x11, 0x00


	//----- nvinfo : EIATTR_SPARSE_MMA_MASK
	.align		4
.L_3241:
        /*0088*/ 	.byte	0x03, 0x50
        /*008a*/ 	.short	0x0000


	//----- nvinfo : EIATTR_MAXREG_COUNT
	.align		4
        /*008c*/ 	.byte	0x03, 0x1b
        /*008e*/ 	.short	0x00ff


	//----- nvinfo : EIATTR_NUM_BARRIERS
	.align		4
        /*0090*/ 	.byte	0x02, 0x4c
        /*0092*/ 	.byte	0x01
	.zero		1


	//----- nvinfo : EIATTR_MERCURY_ISA_VERSION
	.align		4
        /*0094*/ 	.byte	0x03, 0x5f
        /*0096*/ 	.short	0x0101


	//----- nvinfo : EIATTR_COOP_GROUP_MASK_REGIDS
	.align		4
        /*0098*/ 	.byte	0x04, 0x29
        /*009a*/ 	.short	(.L_3243 - .L_3242)


	//   ....[0]....
.L_3242:
        /*009c*/ 	.word	0xffffffff


	//   ....[1]....
        /*00a0*/ 	.word	0xffffffff


	//   ....[2]....
        /*00a4*/ 	.word	0xffffffff


	//   ....[3]....
        /*00a8*/ 	.word	0xffffffff


	//   ....[4]....
        /*00ac*/ 	.word	0x0500001b


	//   ....[5]....
        /*00b0*/ 	.word	0x0500001b


	//   ....[6]....
        /*00b4*/ 	.word	0x0500001b


	//   ....[7]....
        /*00b8*/ 	.word	0x0500001b


	//----- nvinfo : EIATTR_COOP_GROUP_INSTR_OFFSETS
	.align		4
.L_3243:
        /*00bc*/ 	.byte	0x04, 0x28
        /*00be*/ 	.short	(.L_3245 - .L_3244)


	//   ....[0]....
.L_3244:
        /*00c0*/ 	.word	0x00001a10


	//   ....[1]....
        /*00c4*/ 	.word	0x00001a70


	//   ....[2]....
        /*00c8*/ 	.word	0x00001ae0


	//   ....[3]....
        /*00cc*/ 	.word	0x00001b50


	//   ....[4]....
        /*00d0*/ 	.word	0x00002ca0


	//   ....[5]....
        /*00d4*/ 	.word	0x00002d50


	//   ....[6]....
        /*00d8*/ 	.word	0x00002df0


	//   ....[7]....
        /*00dc*/ 	.word	0x00002e90


	//----- nvinfo : EIATTR_VRC_CTA_INIT_COUNT
	.align		4
.L_3245:
        /*00e0*/ 	.byte	0x02, 0x4a
	.zero		1
	.zero		1


	//----- nvinfo : EIATTR_EXIT_INSTR_OFFSETS
	.align		4
        /*00e4*/ 	.byte	0x04, 0x1c
        /*00e6*/ 	.short	(.L_3247 - .L_3246)


	//   ....[0]....
.L_3246:
        /*00e8*/ 	.word	0x00000650


	//   ....[1]....
        /*00ec*/ 	.word	0x00002c30


	//----- nvinfo : EIATTR_MAX_THREADS
	.align		4
.L_3247:
        /*00f0*/ 	.byte	0x04, 0x05
        /*00f2*/ 	.short	(.L_3249 - .L_3248)
.L_3248:
        /*00f4*/ 	.word	0x00000080
        /*00f8*/ 	.word	0x00000001
        /*00fc*/ 	.word	0x00000001


	//----- nvinfo : EIATTR_CRS_STACK_SIZE
	.align		4
.L_3249:
        /*0100*/ 	.byte	0x04, 0x1e
        /*0102*/ 	.short	(.L_3251 - .L_3250)
.L_3250:
        /*0104*/ 	.word	0x00000000


	//----- nvinfo : EIATTR_CBANK_PARAM_SIZE
	.align		4
.L_3251:
        /*0108*/ 	.byte	0x03, 0x19
        /*010a*/ 	.short	0x0030


	//----- nvinfo : EIATTR_PARAM_CBANK
	.align		4
        /*010c*/ 	.byte	0x04, 0x0a
        /*010e*/ 	.short	(.L_3253 - .L_3252)
	.align		4
.L_3252:
        /*0110*/ 	.word	index@(.nv.constant0._Z9cuda_gemmIiLi128ELi16ELi1ELi128ELi4ELi4ELi0EEviiiPT_S1_S1_ii)
        /*0114*/ 	.short	0x0380
        /*0116*/ 	.short	0x0030


	//----- nvinfo : EIATTR_SW_WAR
	.align		4
.L_3253:
        /*0118*/ 	.byte	0x04, 0x36
        /*011a*/ 	.short	(.L_3255 - .L_3254)
.L_3254:
        /*011c*/ 	.word	0x00000008
.L_3255:


//--------------------- .nv.info._Z9cuda_gemmIiLi128ELi16ELi1ELi128ELi2ELi2ELi1EEviiiPT_S1_S1_ii --------------------------
	.section	.nv.info._Z9cuda_gemmIiLi128ELi16ELi1ELi128ELi2ELi2ELi1EEviiiPT_S1_S1_ii,"",@"SHT_CUDA_INFO"
	.sectionflags	@""
	.align	4


	//----- nvinfo : EIATTR_CUDA_API_VERSION
	.align		4
        /*0000*/ 	.byte	0x04, 0x37
        /*0002*/ 	.short	(.L_3257 - .L_3256)
.L_3256:
        /*0004*/ 	.word	0x00000082


	//----- nvinfo : EIATTR_KPARAM_INFO
	.align		4
.L_3257:
        /*0008*/ 	.byte	0x04, 0x17
        /*000a*/ 	.short	(.L_3259 - .L_3258)
.L_3258:
        /*000c*/ 	.word	0x00000000
        /*0010*/ 	.short	0x0007
        /*0012*/ 	.short	0x002c
        /*0014*/ 	.byte	0x00, 0xf0, 0x11, 0x00


	//----- nvinfo : EIATTR_KPARAM_INFO
	.align		4
.L_3259:
        /*0018*/ 	.byte	0x04, 0x17
        /*001a*/ 	.short	(.L_3261 - .L_3260)
.L_3260:
        /*001c*/ 	.word	0x00000000
        /*0020*/ 	.short	0x0006
        /*0022*/ 	.short	0x0028
        /*0024*/ 	.byte	0x00, 0xf0, 0x11, 0x00


	//----- nvinfo : EIATTR_KPARAM_INFO
	.align		4
.L_3261:
        /*0028*/ 	.byte	0x04, 0x17
        /*002a*/ 	.short	(.L_3263 - .L_3262)
.L_3262:
        /*002c*/ 	.word	0x00000000
        /*0030*/ 	.short	0x0005
        /*0032*/ 	.short	0x0020
        /*0034*/ 	.byte	0x00, 0xf5, 0x21, 0x00


	//----- nvinfo : EIATTR_KPARAM_INFO
	.align		4
.L_3263:
        /*0038*/ 	.byte	0x04, 0x17
        /*003a*/ 	.short	(.L_3265 - .L_3264)
.L_3264:
        /*003c*/ 	.word	0x00000000
        /*0040*/ 	.short	0x0004
        /*0042*/ 	.short	0x0018
        /*0044*/ 	.byte	0x00, 0xf5, 0x21, 0x00


	//----- nvinfo : EIATTR_KPARAM_INFO
	.align		4
.L_3265:
        /*0048*/ 	.byte	0x04, 0x17
        /*004a*/ 	.short	(.L_3267 - .L_3266)
.L_3266:
        /*004c*/ 	.word	0x00000000
        /*0050*/ 	.short	0x0003
        /*0052*/ 	.short	0x0010
        /*0054*/ 	.byte	0x00, 0xf5, 0x21, 0x00


	//----- nvinfo : EIATTR_KPARAM_INFO
	.align		4
.L_3267:
        /*0058*/ 	.byte	0x04, 0x17
        /*005a*/ 	.short	(.L_3269 - .L_3268)
.L_3268:
        /*005c*/ 	.word	0x00000000
        /*0060*/ 	.short	0x0002
        /*0062*/ 	.short	0x0008
        /*0064*/ 	.byte	0x00, 0xf0, 0x11, 0x00


	//----- nvinfo : EIATTR_KPARAM_INFO
	.align		4
.L_3269:
        /*0068*/ 	.byte	0x04, 0x17
        /*006a*/ 	.short	(.L_3271 - .L_3270)
.L_3270:
        /*006c*/ 	.word	0x00000000
        /*0070*/ 	.short	0x0001
        /*0072*/ 	.short	0x0004
        /*0074*/ 	.byte	0x00, 0xf0, 0x11, 0x00


	//----- nvinfo : EIATTR_KPARAM_INFO
	.align		4
.L_3271:
        /*0078*/ 	.byte	0x04, 0x17
        /*007a*/ 	.short	(.L_3273 - .L_3272)
.L_3272:
        /*007c*/ 	.word	0x00000000
        /*0080*/ 	.short	0x0000
        /*0082*/ 	.short	0x0000
        /*0084*/ 	.byte	0x00, 0xf0, 0x11, 0x00


	//----- nvinfo : EIATTR_SPARSE_MMA_MASK
	.align		4
.L_3273:
        /*0088*/ 	.byte	0x03, 0x50
        /*008a*/ 	.short	0x0000


	//----- nvinfo : EIATTR_MAXREG_COUNT
	.align		4
        /*008c*/ 	.byte	0x03, 0x1b
        /*008e*/ 	.short	0x00ff


	//----- nvinfo : EIATTR_NUM_BARRIERS
	.align		4
        /*0090*/ 	.byte	0x02, 0x4c
        /*0092*/ 	.byte	0x01
	.zero		1


	//----- nvinfo : EIATTR_MERCURY_ISA_VERSION
	.align		4
        /*0094*/ 	.byte	0x03, 0x5f
        /*0096*/ 	.short	0x0101


	//----- nvinfo : EIATTR_COOP_GROUP_MASK_REGIDS
	.align		4
        /*0098*/ 	.byte	0x04, 0x29
        /*009a*/ 	.short	(.L_3275 - .L_3274)


	//   ....[0]....
.L_3274:
        /*009c*/ 	.word	0xffffffff


	//   ....[1]....
        /*00a0*/ 	.word	0xffffffff


	//   ....[2]....
        /*00a4*/ 	.word	0x0500001a


	//   ....[3]....
        /*00a8*/ 	.word	0x0500001a


	//----- nvinfo : EIATTR_COOP_GROUP_INSTR_OFFSETS
	.align		4
.L_3275:
        /*00ac*/ 	.byte	0x04, 0x28
        /*00ae*/ 	.short	(.L_3277 - .L_3276)


	//   ....[0]....
.L_3276:
        /*00b0*/ 	.word	0x00000be0


	//   ....[1]....
        /*00b4*/ 	.word	0x00000bf0


	//   ....[2]....
        /*00b8*/ 	.word	0x00001060


	//   ....[3]....
        /*00bc*/ 	.word	0x000010e0


	//----- nvinfo : EIATTR_VRC_CTA_INIT_COUNT
	.align		4
.L_3277:
        /*00c0*/ 	.byte	0x02, 0x4a
	.zero		1
	.zero		1


	//----- nvinfo : EIATTR_EXIT_INSTR_OFFSETS
	.align		4
        /*00c4*/ 	.byte	0x04, 0x1c
        /*00c6*/ 	.short	(.L_3279 - .L_3278)


	//   ....[0]....
.L_3278:
        /*00c8*/ 	.word	0x000001d0


	//   ....[1]....
        /*00cc*/ 	.word	0x00001000


	//----- nvinfo : EIATTR_MAX_THREADS
	.align		4
.L_3279:
        /*00d0*/ 	.byte	0x04, 0x05
        /*00d2*/ 	.short	(.L_3281 - .L_3280)
.L_3280:
        /*00d4*/ 	.word	0x00000080
        /*00d8*/ 	.word	0x00000001
        /*00dc*/ 	.word	0x00000001


	//----- nvinfo : EIATTR_CRS_STACK_SIZE
	.align		4
.L_3281:
        /*00e0*/ 	.byte	0x04, 0x1e
        /*00e2*/ 	.short	(.L_3283 - .L_3282)
.L_3282:
        /*00e4*/ 	.word	0x00000000


	//----- nvinfo : EIATTR_CBANK_PARAM_SIZE
	.align		4
.L_3283:
        /*00e8*/ 	.byte	0x03, 0x19
        /*00ea*/ 	.short	0x0030


	//----- nvinfo : EIATTR_PARAM_CBANK
	.align		4
        /*00ec*/ 	.byte	0x04, 0x0a
        /*00ee*/ 	.short	(.L_3285 - .L_3284)
	.align		4
.L_3284:
        /*00f0*/ 	.word	index@(.nv.constant0._Z9cuda_gemmIiLi128ELi16ELi1ELi128ELi2ELi2ELi1EEviiiPT_S1_S1_ii)
        /*00f4*/ 	.short	0x0380
        /*00f6*/ 	.short	0x0030


	//----- nvinfo : EIATTR_SW_WAR
	.align		4
.L_3285:
        /*00f8*/ 	.byte	0x04, 0x36
        /*00fa*/ 	.short	(.L_3287 - .L_3286)
.L_3286:
        /*00fc*/ 	.word	0x00000008
.L_3287:


//--------------------- .nv.info._Z9cuda_gemmIiLi128ELi16ELi1ELi128ELi2ELi2ELi0EEviiiPT_S1_S1_ii --------------------------
	.section	.nv.info._Z9cuda_gemmIiLi128ELi16ELi1ELi128ELi2ELi2ELi0EEviiiPT_S1_S1_ii,"",@"SHT_CUDA_INFO"
	.sectionflags	@""
	.align	4


	//----- nvinfo : EIATTR_CUDA_API_VERSION
	.align		4
        /*0000*/ 	.byte	0x04, 0x37
        /*0002*/ 	.short	(.L_3289 - .L_3288)
.L_3288:
        /*0004*/ 	.word	0x00000082


	//----- nvinfo : EIATTR_KPARAM_INFO
	.align		4
.L_3289:
        /*0008*/ 	.byte	0x04, 0x17
        /*000a*/ 	.short	(.L_3291 - .L_3290)
.L_3290:
        /*000c*/ 	.word	0x00000000
        /*0010*/ 	.short	0x0007
        /*0012*/ 	.short	0x002c
        /*0014*/ 	.byte	0x00, 0xf0, 0x11, 0x00


	//----- nvinfo : EIATTR_KPARAM_INFO
	.align		4
.L_3291:
        /*0018*/ 	.byte	0x04, 0x17
        /*001a*/ 	.short	(.L_3293 - .L_3292)
.L_3292:
        /*001c*/ 	.word	0x00000000
        /*0020*/ 	.short	0x0006
        /*0022*/ 	.short	0x0028
        /*0024*/ 	.byte	0x00, 0xf0, 0x11, 0x00


	//----- nvinfo : EIATTR_KPARAM_INFO
	.align		4
.L_3293:
        /*0028*/ 	.byte	0x04, 0x17
        /*002a*/ 	.short	(.L_3295 - .L_3294)
.L_3294:
        /*002c*/ 	.word	0x00000000
        /*0030*/ 	.short	0x0005
        /*0032*/ 	.short	0x0020
        /*0034*/ 	.byte	0x00, 0xf5, 0x21, 0x00


	//----- nvinfo : EIATTR_KPARAM_INFO
	.align		4
.L_3295:
        /*0038*/ 	.byte	0x04, 0x17
        /*003a*/ 	.short	(.L_3297 - .L_3296)
.L_3296:
        /*003c*/ 	.word	0x00000000
        /*0040*/ 	.short	0x0004
        /*0042*/ 	.short	0x0018
        /*0044*/ 	.byte	0x00, 0xf5, 0x21, 0x00


	//----- nvinfo : EIATTR_KPARAM_INFO
	.align		4
.L_3297:
        /*0048*/ 	.byte	0x04, 0x17
        /*004a*/ 	.short	(.L_3299 - .L_3298)
.L_3298:
        /*004c*/ 	.word	0x00000000
        /*0050*/ 	.short	0x0003
        /*0052*/ 	.short	0x0010
        /*0054*/ 	.byte	0x00, 0xf5, 0x21, 0x00


	//----- nvinfo : EIATTR_KPARAM_INFO
	.align		4
.L_3299:
        /*0058*/ 	.byte	0x04, 0x17
        /*005a*/ 	.short	(.L_3301 - .L_3300)
.L_3300:
        /*005c*/ 	.word	0x00000000
        /*0060*/ 	.short	0x0002
        /*0062*/ 	.short	0x0008
        /*0064*/ 	.byte	0x00, 0xf0, 0x11, 0x00


	//----- nvinfo : EIATTR_KPARAM_INFO
	.align		4
.L_3301:
        /*0068*/ 	.byte	0x04, 0x17
        /*006a*/ 	.short	(.L_3303 - .L_3302)
.L_3302:
        /*006c*/ 	.word	0x00000000
        /*0070*/ 	.short	0x0001
        /*0072*/ 	.short	0x0004
        /*0074*/ 	.byte	0x00, 0xf0, 0x11, 0x00


	//----- nvinfo : EIATTR_KPARAM_INFO
	.align		4
.L_3303:
        /*0078*/ 	.byte	0x04, 0x17
        /*007a*/ 	.short	(.L_3305 - .L_3304)
.L_3304:
        /*007c*/ 	.word	0x00000000
        /*0080*/ 	.short	0x0000
        /*0082*/ 	.short	0x0000
        /*0084*/ 	.byte	0x00, 0xf0, 0x11, 0x00


	//----- nvinfo : EIATTR_SPARSE_MMA_MASK
	.align		4
.L_3305:
        /*0088*/ 	.byte	0x03, 0x50
        /*008a*/ 	.short	0x0000


	//----- nvinfo : EIATTR_MAXREG_COUNT
	.align		4
        /*008c*/ 	.byte	0x03, 0x1b
        /*008e*/ 	.short	0x00ff


	//----- nvinfo : EIATTR_NUM_BARRIERS
	.align		4
        /*0090*/ 	.byte	0x02, 0x4c
        /*0092*/ 	.byte	0x01
	.zero		1


	//----- nvinfo : EIATTR_MERCURY_ISA_VERSION
	.align		4
        /*0094*/ 	.byte	0x03, 0x5f
        /*0096*/ 	.short	0x0101


	//----- nvinfo : EIATTR_COOP_GROUP_MASK_REGIDS
	.align		4
        /*0098*/ 	.byte	0x04, 0x29
        /*009a*/ 	.short	(.L_3307 - .L_3306)


	//   ....[0]....
.L_3306:
        /*009c*/ 	.word	0xffffffff


	//   ....[1]....
        /*00a0*/ 	.word	0xffffffff


	//   ....[2]....
        /*00a4*/ 	.word	0x05000015


	//   ....[3]....
        /*00a8*/ 	.word	0x05000015


	//----- nvinfo : EIATTR_COOP_GROUP_INSTR_OFFSETS
	.align		4
.L_3307:
        /*00ac*/ 	.byte	0x04, 0x28
        /*00ae*/ 	.short	(.L_3309 - .L_3308)


	//   ....[0]....
.L_3308:
        /*00b0*/ 	.word	0x00001600


	//   ....[1]....
        /*00b4*/ 	.word	0x00001650


	//   ....[2]....
        /*00b8*/ 	.word	0x000026d0


	//   ....[3]....
        /*00bc*/ 	.word	0x00002760


	//----- nvinfo : EIATTR_VRC_CTA_INIT_COUNT
	.align		4
.L_3309:
        /*00c0*/ 	.byte	0x02, 0x4a
	.zero		1
	.zero		1


	//----- nvinfo : EIATTR_EXIT_INSTR_OFFSETS
	.align		4
        /*00c4*/ 	.byte	0x04, 0x1c
        /*00c6*/ 	.short	(.L_3311 - .L_3310)


	//   ....[0]....
.L_3310:
        /*00c8*/ 	.word	0x000005c0


	//   ....[1]....
        /*00cc*/ 	.word	0x00002680


	//----- nvinfo : EIATTR_MAX_THREADS
	.align		4
.L_3311:
        /*00d0*/ 	.byte	0x04, 0x05
        /*00d2*/ 	.short	(.L_3313 - .L_3312)
.L_3312:
        /*00d4*/ 	.word	0x00000080
        /*00d8*/ 	.word	0x00000001
        /*00dc*/ 	.word	0x00000001


	//----- nvinfo : EIATTR_CRS_STACK_SIZE
	.align		4
.L_3313:
        /*00e0*/ 	.byte	0x04, 0x1e
        /*00e2*/ 	.short	(.L_3315 - .L_3314)
.L_3314:
        /*00e4*/ 	.word	0x00000000


	//----- nvinfo : EIATTR_CBANK_PARAM_SIZE
	.align		4
.L_3315:
        /*00e8*/ 	.byte	0x03, 0x19
        /*00ea*/ 	.short	0x0030


	//----- nvinfo : EIATTR_PARAM_CBANK
	.align		4
        /*00ec*/ 	.byte	0x04, 0x0a
        /*00ee*/ 	.short	(.L_3317 - .L_3316)
	.align		4
.L_3316:
        /*00f0*/ 	.word	index@(.nv.constant0._Z9cuda_gemmIiLi128ELi16ELi1ELi128ELi2ELi2ELi0EEviiiPT_S1_S1_ii)
        /*00f4*/ 	.short	0x0380
        /*00f6*/ 	.short	0x0030


	//----- nvinfo : EIATTR_SW_WAR
	.align		4
.L_3317:
        /*00f8*/ 	.byte	0x04, 0x36
        /*00fa*/ 	.short	(.L_3319 - .L_3318)
.L_3318:
        /*00fc*/ 	.word	0x00000008
.L_3319:


//--------------------- .nv.info._Z9cuda_gemmIiLi128ELi16ELi1ELi64ELi64ELi64ELi1EEviiiPT_S1_S1_ii --------------------------
	.section	.nv.info._Z9cuda_gemmIiLi128ELi16ELi1ELi64ELi64ELi64ELi1EEviiiPT_S1_S1_ii,"",@"SHT_CUDA_INFO"
	.sectionflags	@""
	.align	4


	//----- nvinfo : EIATTR_CUDA_API_VERSION
	.align		4
        /*0000*/ 	.byte	0x04, 0x37
        /*0002*/ 	.short	(.L_3321 - .L_3320)
.L_3320:
        /*0004*/ 	.word	0x00000082


	//----- nvinfo : EIATTR_KPARAM_INFO
	.align		4
.L_3321:
        /*0008*/ 	.byte	0x04, 0x17
        /*000a*/ 	.short	(.L_3323 - .L_3322)
.L_3322:
        /*000c*/ 	.word	0x00000000
        /*0010*/ 	.short	0x0007
        /*0012*/ 	.short	0x002c
        /*0014*/ 	.byte	0x00, 0xf0, 0x11, 0x00


	//----- nvinfo : EIATTR_KPARAM_INFO
	.align		4
.L_3323:
        /*0018*/ 	.byte	0x04, 0x17
        /*001a*/ 	.short	(.L_3325 - .L_3324)
.L_3324:
        /*001c*/ 	.word	0x00000000
        /*0020*/ 	.short	0x0006
        /*0022*/ 	.short	0x0028
        /*0024*/ 	.byte	0x00, 0xf0, 0x11, 0x00


	//----- nvinfo : EIATTR_KPARAM_INFO
	.align		4
.L_3325:
        /*0028*/ 	.byte	0x04, 0x17
        /*002a*/ 	.short	(.L_3327 - .L_3326)
.L_3326:
        /*002c*/ 	.word	0x00000000
        /*0030*/ 	.short	0x0005
        /*0032*/ 	.short	0x0020
        /*0034*/ 	.byte	0x00, 0xf5, 0x21, 0x00


	//----- nvinfo : EIATTR_KPARAM_INFO
	.align		4
.L_3327:
        /*0038*/ 	.byte	0x04, 0x17
        /*003a*/ 	.short	(.L_3329 - .L_3328)
.L_3328:
        /*003c*/ 	.word	0x00000000
        /*0040*/ 	.short	0x0004
        /*0042*/ 	.short	0x0018
        /*0044*/ 	.byte	0x00, 0xf5, 0x21, 0x00


	//----- nvinfo : EIATTR_KPARAM_INFO
	.align		4
.L_3329:
        /*0048*/ 	.byte	0x04, 0x17
        /*004a*/ 	.short	(.L_3331 - .L_3330)
.L_3330:
        /*004c*/ 	.word	0x00000000
        /*0050*/ 	.short	0x0003
        /*0052*/ 	.short	0x0010
        /*0054*/ 	.byte	0x00, 0xf5, 0x21, 0x00


	//----- nvinfo : EIATTR_KPARAM_INFO
	.align		4
.L_3331:
        /*0058*/ 	.byte	0x04, 0x17
        /*005a*/ 	.short	(.L_3333 - .L_3332)
.L_3332:
        /*005c*/ 	.word	0x00000000
        /*0060*/ 	.short	0x0002
        /*0062*/ 	.short	0x0008
        /*0064*/ 	.byte	0x00, 0xf0, 0x11, 0x00


	//----- nvinfo : EIATTR_KPARAM_INFO
	.align		4
.L_3333:
        /*0068*/ 	.byte	0x04, 0x17
        /*006a*/ 	.short	(.L_3335 - .L_3334)
.L_3334:
        /*006c*/ 	.word	0x00000000
        /*0070*/ 	.short	0x0001
        /*0072*/ 	.short	0x0004
        /*0074*/ 	.byte	0x00, 0xf0, 0x11, 0x00


	//----- nvinfo : EIATTR_KPARAM_INFO
	.align		4
.L_3335:
        /*0078*/ 	.byte	0x04, 0x17
        /*007a*/ 	.short	(.L_3337 - .L_3336)
.L_3336:
        /*007c*/ 	.word	0x00000000
        /*0080*/ 	.short	0x0000
        /*0082*/ 	.short	0x0000
        /*0084*/ 	.byte	0x00, 0xf0, 0x11, 0x00


	//----- nvinfo : EIATTR_SPARSE_MMA_MASK
	.align		4
.L_3337:
        /*0088*/ 	.byte	0x03, 0x50
        /*008a*/ 	.short	0x0000


	//----- nvinfo : EIATTR_MAXREG_COUNT
	.align		4
        /*008c*/ 	.byte	0x03, 0x1b
        /*008e*/ 	.short	0x00ff


	//----- nvinfo : EIATTR_NUM_BARRIERS
	.align		4
        /*0090*/ 	.byte	0x02, 0x4c
        /*0092*/ 	.byte	0x01
	.zero		1


	//----- nvinfo : EIATTR_MERCURY_ISA_VERSION
	.align		4
        /*0094*/ 	.byte	0x03, 0x5f
        /*0096*/ 	.short	0x0101


	//----- nvinfo : EIATTR_VRC_CTA_INIT_COUNT
	.align		4
        /*0098*/ 	.byte	0x02, 0x4a
	.zero		1
	.zero		1


	//----- nvinfo : EIATTR_EXIT_INSTR_OFFSETS
	.align		4
        /*009c*/ 	.byte	0x04, 0x1c
        /*009e*/ 	.short	(.L_3339 - .L_3338)


	//   ....[0]....
.L_3338:
        /*00a0*/ 	.word	0x00000540


	//   ....[1]....
        /*00a4*/ 	.word	0x00002420


	//----- nvinfo : EIATTR_MAX_THREADS
	.align		4
.L_3339:
        /*00a8*/ 	.byte	0x04, 0x05
        /*00aa*/ 	.short	(.L_3341 - .L_3340)
.L_3340:
        /*00ac*/ 	.word	0x00000080
        /*00b0*/ 	.word	0x00000001
        /*00b4*/ 	.word	0x00000001


	//----- nvinfo : EIATTR_CRS_STACK_SIZE
	.align		4
.L_3341:
        /*00b8*/ 	.byte	0x04, 0x1e
        /*00ba*/ 	.short	(.L_3343 - .L_3342)
.L_3342:
        /*00bc*/ 	.word	0x00000000


	//----- nvinfo : EIATTR_CBANK_PARAM_SIZE
	.align		4
.L_3343:
        /*00c0*/ 	.byte	0x03, 0x19
        /*00c2*/ 	.short	0x0030


	//----- nvinfo : EIATTR_PARAM_CBANK
	.align		4
        /*00c4*/ 	.byte	0x04, 0x0a
        /*00c6*/ 	.short	(.L_3345 - .L_3344)
	.align		4
.L_3344:
        /*00c8*/ 	.word	index@(.nv.constant0._Z9cuda_gemmIiLi128ELi16ELi1ELi64ELi64ELi64ELi1EEviiiPT_S1_S1_ii)
        /*00cc*/ 	.short	0x0380
        /*00ce*/ 	.short	0x0030


	//----- nvinfo : EIATTR_SW_WAR
	.align		4
.L_3345:
        /*00d0*/ 	.byte	0x04, 0x36
        /*00d2*/ 	.short	(.L_3347 - .L_3346)
.L_3346:
        /*00d4*/ 	.word	0x00000008
.L_3347:


//--------------------- .nv.info._Z9cuda_gemmIiLi128ELi16ELi1ELi64ELi64ELi64ELi0EEviiiPT_S1_S1_ii --------------------------
	.section	.nv.info._Z9cuda_gemmIiLi128ELi16ELi1ELi64ELi64ELi64ELi0EEviiiPT_S1_S1_ii,"",@"SHT_CUDA_INFO"
	.sectionflags	@""
	.align	4


	//----- nvinfo : EIATTR_CUDA_API_VERSION
	.align		4
        /*0000*/ 	.byte	0x04, 0x37
        /*0002*/ 	.short	(.L_3349 - .L_3348)
.L_3348:
        /*0004*/ 	.word	0x00000082


	//----- nvinfo : EIATTR_KPARAM_INFO
	.align		4
.L_3349:
        /*0008*/ 	.byte	0x04, 0x17
        /*000a*/ 	.short	(.L_3351 - .L_3350)
.L_3350:
        /*000c*/ 	.word	0x00000000
        /*0010*/ 	.short	0x0007
        /*0012*/ 	.short	0x002c
        /*0014*/ 	.byte	0x00, 0xf0, 0x11, 0x00


	//----- nvinfo : EIATTR_KPARAM_INFO
	.align		4
.L_3351:
        /*0018*/ 	.byte	0x04, 0x17
        /*001a*/ 	.short	(.L_3353 - .L_3352)
.L_3352:
        /*001c*/ 	.word	0x00000000
        /*0020*/ 	.short	0x0006
        /*0022*/ 	.short	0x0028
        /*0024*/ 	.byte	0x00, 0xf0, 0x11, 0x00


	//----- nvinfo : EIATTR_KPARAM_INFO
	.align		4
.L_3353:
        /*0028*/ 	.byte	0x04, 0x17
        /*002a*/ 	.short	(.L_3355 - .L_3354)
.L_3354:
        /*002c*/ 	.word	0x00000000
        /*0030*/ 	.short	0x0005
        /*0032*/ 	.short	0x0020
        /*0034*/ 	.byte	0x00, 0xf5, 0x21, 0x00


	//----- nvinfo : EIATTR_KPARAM_INFO
	.align		4
.L_3355:
        /*0038*/ 	.byte	0x04, 0x17
        /*003a*/ 	.short	(.L_3357 - .L_3356)
.L_3356:
        /*003c*/ 	.word	0x00000000
        /*0040*/ 	.short	0x0004
        /*0042*/ 	.short	0x0018
        /*0044*/ 	.byte	0x00, 0xf5, 0x21, 0x00


	//----- nvinfo : EIATTR_KPARAM_INFO
	.align		4
.L_3357:
        /*0048*/ 	.byte	0x04, 0x17
        /*004a*/ 	.short	(.L_3359 - .L_3358)
.L_3358:
        /*004c*/ 	.word	0x00000000
        /*0050*/ 	.short	0x0003
        /*0052*/ 	.short	0x0010
        /*0054*/ 	.byte	0x00, 0xf5, 0x21, 0x00


	//----- nvinfo : EIATTR_KPARAM_INFO
	.align		4
.L_3359:
        /*0058*/ 	.byte	0x04, 0x17
        /*005a*/ 	.short	(.L_3361 - .L_3360)
.L_3360:
        /*005c*/ 	.word	0x00000000
        /*0060*/ 	.short	0x0002
        /*0062*/ 	.short	0x0008
        /*0064*/ 	.byte	0x00, 0xf0, 0x11, 0x00


	//----- nvinfo : EIATTR_KPARAM_INFO
	.align		4
.L_3361:
        /*0068*/ 	.byte	0x04, 0x17
        /*006a*/ 	.short	(.L_3363 - .L_3362)
.L_3362:
        /*006c*/ 	.word	0x00000000
        /*0070*/ 	.short	0x0001
        /*0072*/ 	.short	0x0004
        /*0074*/ 	.byte	0x00, 0xf0, 0x11, 0x00


	//----- nvinfo : EIATTR_KPARAM_INFO
	.align		4
.L_3363:
        /*0078*/ 	.byte	0x04, 0x17
        /*007a*/ 	.short	(.L_3365 - .L_3364)
.L_3364:
        /*007c*/ 	.word	0x00000000
        /*0080*/ 	.short	0x0000
        /*0082*/ 	.short	0x0000
        /*0084*/ 	.byte	0x00, 0xf0, 0x11, 0x00


	//----- nvinfo : EIATTR_SPARSE_MMA_MASK
	.align		4
.L_3365:
        /*0088*/ 	.byte	0x03, 0x50
        /*008a*/ 	.short	0x0000


	//----- nvinfo : EIATTR_MAXREG_COUNT
	.align		4
        /*008c*/ 	.byte	0x03, 0x1b
        /*008e*/ 	.short	0x00ff


	//----- nvinfo : EIATTR_NUM_BARRIERS
	.align		4
        /*0090*/ 	.byte	0x02, 0x4c
        /*0092*/ 	.byte	0x01
	.zero		1


	//----- nvinfo : EIATTR_MERCURY_ISA_VERSION
	.align		4
        /*0094*/ 	.byte	0x03, 0x5f
        /*0096*/ 	.short	0x0101


	//----- nvinfo : EIATTR_COOP_GROUP_MASK_REGIDS
	.align		4
        /*0098*/ 	.byte	0x04, 0x29
        /*009a*/ 	.short	(.L_3367 - .L_3366)


	//   ....[0]....
.L_3366:
        /*009c*/ 	.word	0xffffffff


	//   ....[1]....
        /*00a0*/ 	.word	0xffffffff


	//   ....[2]....
        /*00a4*/ 	.word	0xffffffff


	//   ....[3]....
        /*00a8*/ 	.word	0xffffffff


	//   ....[4]....
        /*00ac*/ 	.word	0xffffffff


	//   ....[5]....
        /*00b0*/ 	.word	0xffffffff


	//   ....[6]....
        /*00b4*/ 	.word	0xffffffff


	//   ....[7]....
        /*00b8*/ 	.word	0xffffffff


	//   ....[8]....
        /*00bc*/ 	.word	0xffffffff


	//   ....[9]....
        /*00c0*/ 	.word	0xffffffff


	//   ....[10]....
        /*00c4*/ 	.word	0xffffffff


	//   ....[11]....
        /*00c8*/ 	.word	0xffffffff


	//   ....[12]....
        /*00cc*/ 	.word	0xffffffff


	//   ....[13]....
        /*00d0*/ 	.word	0xffffffff


	//   ....[14]....
        /*00d4*/ 	.word	0xffffffff


	//   ....[15]....
        /*00d8*/ 	.word	0xffffffff


	//   ....[16]....
        /*00dc*/ 	.word	0xffffffff


	//   ....[17]....
        /*00e0*/ 	.word	0xffffffff


	//   ....[18]....
        /*00e4*/ 	.word	0xffffffff


	//   ....[19]....
        /*00e8*/ 	.word	0xffffffff


	//   ....[20]....
        /*00ec*/ 	.word	0xffffffff


	//   ....[21]....
        /*00f0*/ 	.word	0xffffffff


	//   ....[22]....
        /*00f4*/ 	.word	0xffffffff


	//   ....[23]....
        /*00f8*/ 	.word	0xffffffff


	//   ....[24]....
        /*00fc*/ 	.word	0xffffffff


	//   ....[25]....
        /*0100*/ 	.word	0xffffffff


	//   ....[26]....
        /*0104*/ 	.word	0xffffffff


	//   ....[27]....
        /*0108*/ 	.word	0xffffffff


	//   ....[28]....
        /*010c*/ 	.word	0xffffffff


	//   ....[29]....
        /*0110*/ 	.word	0xffffffff


	//   ....[30]....
        /*0114*/ 	.word	0xffffffff


	//   ....[31]....
        /*0118*/ 	.word	0xffffffff


	//   ....[32]....
        /*011c*/ 	.word	0x0500004f


	//   ....[33]....
        /*0120*/ 	.word	0x0500004f


	//   ....[34]....
        /*0124*/ 	.word	0x0500004f


	//   ....[35]....
        /*0128*/ 	.word	0x0500004f


	//   ....[36]....
        /*012c*/ 	.word	0x0500004f


	//   ....[37]....
        /*0130*/ 	.word	0x0500004f


	//   ....[38]....
        /*0134*/ 	.word	0x0500004f


	//   ....[39]....
        /*0138*/ 	.word	0x0500004f


	//   ....[40]....
        /*013c*/ 	.word	0x0500004f


	//   ....[41]....
        /*0140*/ 	.word	0x0500004f


	//   ....[42]....
        /*0144*/ 	.word	0x0500004f


	//   ....[43]....
        /*0148*/ 	.word	0x0500004f


	//   ....[44]....
        /*014c*/ 	.word	0x0500004f


	//   ....[45]....
        /*0150*/ 	.word	0x0500004f


	//   ....[46]....
        /*0154*/ 	.word	0x0500004f


	//   ....[47]....
        /*0158*/ 	.word	0x0500004f


	//   ....[48]....
        /*015c*/ 	.word	0x0500004f


	//   ....[49]....
        /*0160*/ 	.word	0x0500004f


	//   ....[50]....
        /*0164*/ 	.word	0x0500004f


	//   ....[51]....
        /*0168*/ 	.word	0x0500004f


	//   ....[52]....
        /*016c*/ 	.word	0x0500004f


	//   ....[53]....
        /*0170*/ 	.word	0x0500004f


	//   ....[54]....
        /*0174*/ 	.word	0x0500004f


	//   ....[55]....
        /*0178*/ 	.word	0x0500004f


	//   ....[56]....
        /*017c*/ 	.word	0x0500004f


	//   ....[57]....
        /*0180*/ 	.word	0x0500004f


	//   ....[58]....
        /*0184*/ 	.word	0x0500004f


	//   ....[59]....
        /*0188*/ 	.word	0x0500004f


	//   ....[60]....
        /*018c*/ 	.word	0x0500004f


	//   ....[61]....
        /*0190*/ 	.word	0x0500004f


	//   ....[62]....
        /*0194*/ 	.word	0x0500004f


	//   ....[63]....
        /*0198*/ 	.word	0x0500004f


	//----- nvinfo : EIATTR_COOP_GROUP_INSTR_OFFSETS
	.align		4
.L_3367:
        /*019c*/ 	.byte	0x04, 0x28
        /*019e*/ 	.short	(.L_3369 - .L_3368)


	//   ....[0]....
.L_3368:
        /*01a0*/ 	.word	0x000058d0


	//   ....[1]....
        /*01a4*/ 	.word	0x00005940


	//   ....[2]....
        /*01a8*/ 	.word	0x000059b0


	//   ....[3]....
        /*01ac*/ 	.word	0x00005a20


	//   ....[4]....
        /*01b0*/ 	.word	0x00005a90


	//   ....[5]....
        /*01b4*/ 	.word	0x00005b10


	//   ....[6]....
        /*01b8*/ 	.word	0x00005b90


	//   ....[7]....
        /*01bc*/ 	.word	0x00005c10


	//   ....[8]....
        /*01c0*/ 	.word	0x00005c90


	//   ....[9]....
        /*01c4*/ 	.word	0x00005d10


	//   ....[10]....
        /*01c8*/ 	.word	0x00005d90


	//   ....[11]....
        /*01cc*/ 	.word	0x00005e10


	//   ....[12]....
        /*01d0*/ 	.word	0x00005e90


	//   ....[13]....
        /*01d4*/ 	.word	0x00005f10


	//   ....[14]....
        /*01d8*/ 	.word	0x00005f90


	//   ....[15]....
        /*01dc*/ 	.word	0x00006010


	//   ....[16]....
        /*01e0*/ 	.word	0x00006090


	//   ....[17]....
        /*01e4*/ 	.word	0x00006110


	//   ....[18]....
        /*01e8*/ 	.word	0x00006190


	//   ....[19]....
        /*01ec*/ 	.word	0x00006210


	//   ....[20]....
        /*01f0*/ 	.word	0x00006290


	//   ....[21]....
        /*01f4*/ 	.word	0x00006310


	//   ....[22]....
        /*01f8*/ 	.word	0x00006390


	//   ....[23]....
        /*01fc*/ 	.word	0x00006410


	//   ....[24]....
        /*0200*/ 	.word	0x00006490


	//   ....[25]....
        /*0204*/ 	.word	0x00006510


	//   ....[26]....
        /*0208*/ 	.word	0x00006590


	//   ....[27]....
        /*020c*/ 	.word	0x00006610


	//   ....[28]....
        /*0210*/ 	.word	0x00006690


	//   ....[29]....
        /*0214*/ 	.word	0x00006710


	//   ....[30]....
        /*0218*/ 	.word	0x00006790


	//   ....[31]....
        /*021c*/ 	.word	0x00006810


	//   ....[32]....
        /*0220*/ 	.word	0x00007910


	//   ....[33]....
        /*0224*/ 	.word	0x000079a0


	//   ....[34]....
        /*0228*/ 	.word	0x00007a30


	//   ....[35]....
        /*022c*/ 	.word	0x00007ab0


	//   ....[36]....
        /*0230*/ 	.word	0x00007b40


	//   ....[37]....
        /*0234*/ 	.word	0x00007bc0


	//   ....[38]....
        /*0238*/ 	.word	0x00007c50


	//   ....[39]....
        /*023c*/ 	.word	0x00007cd0


	//   ....[40]....
        /*0240*/ 	.word	0x00007d60


	//   ....[41]....
        /*0244*/ 	.word	0x00007de0


	//   ....[42]....
        /*0248*/ 	.word	0x00007e70


	//   ....[43]....
        /*024c*/ 	.word	0x00007ef0


	//   ....[44]....
        /*0250*/ 	.word	0x00007f80


	//   ....[45]....
        /*0254*/ 	.word	0x00008000


	//   ....[46]....
        /*0258*/ 	.word	0x00008090


	//   ....[47]....
        /*025c*/ 	.word	0x00008110


	//   ....[48]....
        /*0260*/ 	.word	0x000081a0


	//   ....[49]....
        /*0264*/ 	.word	0x00008220


	//   ....[50]....
        /*0268*/ 	.word	0x000082b0


	//   ....[51]....
        /*026c*/ 	.word	0x00008330


	//   ....[52]....
        /*0270*/ 	.word	0x000083c0


	//   ....[53]....
        /*0274*/ 	.word	0x00008440


	//   ....[54]....
        /*0278*/ 	.word	0x000084d0


	//   ....[55]....
        /*027c*/ 	.word	0x00008550


	//   ....[56]....
        /*0280*/ 	.word	0x000085e0


	//   ....[57]....
        /*0284*/ 	.word	0x00008660


	//   ....[58]....
        /*0288*/ 	.word	0x000086f0


	//   ....[59]....
        /*028c*/ 	.word	0x00008770


	//   ....[60]....
        /*0290*/ 	.word	0x00008800


	//   ....[61]....
        /*0294*/ 	.word	0x00008880


	//   ....[62]....
        /*0298*/ 	.word	0x00008910


	//   ....[63]....
        /*029c*/ 	.word	0x00008990


	//----- nvinfo : EIATTR_VRC_CTA_INIT_COUNT
	.align		4
.L_3369:
        /*02a0*/ 	.byte	0x02, 0x4a
	.zero		1
	.zero		1


	//----- nvinfo : EIATTR_EXIT_INSTR_OFFSETS
	.align		4
        /*02a4*/ 	.byte	0x04, 0x1c
        /*02a6*/ 	.short	(.L_3371 - .L_3370)


	//   ....[0]....
.L_3370:
        /*02a8*/ 	.word	0x00000510


	//   ....[1]....
        /*02ac*/ 	.word	0x000078c0


	//----- nvinfo : EIATTR_MAX_THREADS
	.align		4
.L_3371:
        /*02b0*/ 	.byte	0x04, 0x05
        /*02b2*/ 	.short	(.L_3373 - .L_3372)
.L_3372:
        /*02b4*/ 	.word	0x00000080
        /*02b8*/ 	.word	0x00000001
        /*02bc*/ 	.word	0x00000001


	//----- nvinfo : EIATTR_CRS_STACK_SIZE
	.align		4
.L_3373:
        /*02c0*/ 	.byte	0x04, 0x1e
        /*02c2*/ 	.short	(.L_3375 - .L_3374)
.L_3374:
        /*02c4*/ 	.word	0x00000000


	//----- nvinfo : EIATTR_CBANK_PARAM_SIZE
	.align		4
.L_3375:
        /*02c8*/ 	.byte	0x03, 0x19
        /*02ca*/ 	.short	0x0030


	//----- nvinfo : EIATTR_PARAM_CBANK
	.align		4
        /*02cc*/ 	.byte	0x04, 0x0a
        /*02ce*/ 	.short	(.L_3377 - .L_3376)
	.align		4
.L_3376:
        /*02d0*/ 	.word	index@(.nv.constant0._Z9cuda_gemmIiLi128ELi16ELi1ELi64ELi64ELi64ELi0EEviiiPT_S1_S1_ii)
        /*02d4*/ 	.short	0x0380
        /*02d6*/ 	.short	0x0030


	//----- nvinfo : EIATTR_SW_WAR
	.align		4
.L_3377:
        /*02d8*/ 	.byte	0x04, 0x36
        /*02da*/ 	.short	(.L_3379 - .L_3378)
.L_3378:
        /*02dc*/ 	.word	0x00000008
.L_3379:


//--------------------- .nv.info._Z9cuda_gemmIiLi128ELi16ELi1ELi64ELi32ELi32ELi1EEviiiPT_S1_S1_ii --------------------------
	.section	.nv.info._Z9cuda_gemmIiLi128ELi16ELi1ELi64ELi32ELi32ELi1EEviiiPT_S1_S1_ii,"",@"SHT_CUDA_INFO"
	.sectionflags	@""
	.align	4


	//----- nvinfo : EIATTR_CUDA_API_VERSION
	.align		4
        /*0000*/ 	.byte	0x04, 0x37
        /*0002*/ 	.short	(.L_3381 - .L_3380)
.L_3380:
        /*0004*/ 	.word	0x00000082


	//----- nvinfo : EIATTR_KPARAM_INFO
	.align		4
.L_3381:
        /*0008*/ 	.byte	0x04, 0x17
        /*000a*/ 	.short	(.L_3383 - .L_3382)
.L_3382:
        /*000c*/ 	.word	0x00000000
        /*0010*/ 	.short	0x0007
        /*0012*/ 	.short	0x002c
        /*0014*/ 	.byte	0x00, 0xf0, 0x11, 0x00


	//----- nvinfo : EIATTR_KPARAM_INFO
	.align		4
.L_3383:
        /*0018*/ 	.byte	0x04, 0x17
        /*001a*/ 	.short	(.L_3385 - .L_3384)
.L_3384:
        /*001c*/ 	.word	0x00000000
        /*0020*/ 	.short	0x0006
        /*0022*/ 	.short	0x0028
        /*0024*/ 	.byte	0x00, 0xf0, 0x11, 0x00


	//----- nvinfo : EIATTR_KPARAM_INFO
	.align		4
.L_3385:
        /*0028*/ 	.byte	0x04, 0x17
        /*002a*/ 	.short	(.L_3387 - .L_3386)
.L_3386:
        /*002c*/ 	.word	0x00000000
        /*0030*/ 	.short	0x0005
        /*0032*/ 	.short	0x0020
        /*0034*/ 	.byte	0x00, 0xf5, 0x21, 0x00


	//----- nvinfo : EIATTR_KPARAM_INFO
	.align		4
.L_3387:
        /*0038*/ 	.byte	0x04, 0x17
        /*003a*/ 	.short	(.L_3389 - .L_3388)
.L_3388:
        /*003c*/ 	.word	0x00000000
        /*0040*/ 	.short	0x0004
        /*0042*/ 	.short	0x0018
        /*0044*/ 	.byte	0x00, 0xf5, 0x21, 0x00


	//----- nvinfo : EIATTR_KPARAM_INFO
	.align		4
.L_3389:
        /*0048*/ 	.byte	0x04, 0x17
        /*004a*/ 	.short	(.L_3391 - .L_3390)
.L_3390:
        /*004c*/ 	.word	0x00000000
        /*0050*/ 	.short	0x0003
        /*0052*/ 	.short	0x0010
        /*0054*/ 	.byte	0x00, 0xf5, 0x21, 0x00


	//----- nvinfo : EIATTR_KPARAM_INFO
	.align		4
.L_3391:
        /*0058*/ 	.byte	0x04, 0x17
        /*005a*/ 	.short	(.L_3393 - .L_3392)
.L_3392:
        /*005c*/ 	.word	0x00000000
        /*0060*/ 	.short	0x0002
        /*0062*/ 	.short	0x0008
        /*0064*/ 	.byte	0x00, 0xf0, 0x11, 0x00


	//----- nvinfo : EIATTR_KPARAM_INFO
	.align		4
.L_3393:
        /*0068*/ 	.byte	0x04, 0x17
        /*006a*/ 	.short	(.L_3395 - .L_3394)
.L_3394:
        /*006c*/ 	.word	0x00000000
        /*0070*/ 	.short	0x0001
        /*0072*/ 	.short	0x0004
        /*0074*/ 	.byte	0x00, 0xf0, 0x11, 0x00


	//----- nvinfo : EIATTR_KPARAM_INFO
	.align		4
.L_3395:
        /*0078*/ 	.byte	0x04, 0x17
        /*007a*/ 	.short	(.L_3397 - .L_3396)
.L_3396:
        /*007c*/ 	.word	0x00000000
        /*0080*/ 	.short	0x0000
        /*0082*/ 	.short	0x0000
        /*0084*/ 	.byte	0x00, 0xf0, 0x11, 0x00


	//----- nvinfo : EIATTR_SPARSE_MMA_MASK
	.align		4
.L_3397:
        /*0088*/ 	.byte	0x03, 0x50
        /*008a*/ 	.short	0x0000


	//----- nvinfo : EIATTR_MAXREG_COUNT
	.align		4
        /*008c*/ 	.byte	0x03, 0x1b
        /*008e*/ 	.short	0x00ff


	//----- nvinfo : EIATTR_NUM_BARRIERS
	.align		4
        /*0090*/ 	.byte	0x02, 0x4c
        /*0092*/ 	.byte	0x01
	.zero		1


	//----- nvinfo : EIATTR_MERCURY_ISA_VERSION
	.align		4
        /*0094*/ 	.byte	0x03, 0x5f
        /*0096*/ 	.short	0x0101


	//----- nvinfo : EIATTR_COOP_GROUP_MASK_REGIDS
	.align		4
        /*0098*/ 	.byte	0x04, 0x29
        /*009a*/ 	.short	(.L_3399 - .L_3398)


	//   ....[0]....
.L_3398:
        /*009c*/ 	.word	0xffffffff


	//   ....[1]....
        /*00a0*/ 	.word	0xffffffff


	//   ....[2]....
        /*00a4*/ 	.word	0xffffffff


	//   ....[3]....
        /*00a8*/ 	.word	0xffffffff


	//   ....[4]....
        /*00ac*/ 	.word	0xffffffff


	//   ....[5]....
        /*00b0*/ 	.word	0xffffffff


	//   ....[6]....
        /*00b4*/ 	.word	0xffffffff


	//   ....[7]....
        /*00b8*/ 	.word	0xffffffff


	//   ....[8]....
        /*00bc*/ 	.word	0xffffffff


	//   ....[9]....
        /*00c0*/ 	.word	0xffffffff


	//   ....[10]....
        /*00c4*/ 	.word	0xffffffff


	//   ....[11]....
        /*00c8*/ 	.word	0xffffffff


	//   ....[12]....
        /*00cc*/ 	.word	0xffffffff


	//   ....[13]....
        /*00d0*/ 	.word	0xffffffff


	//   ....[14]....
        /*00d4*/ 	.word	0xffffffff


	//   ....[15]....
        /*00d8*/ 	.word	0xffffffff


	//   ....[16]....
        /*00dc*/ 	.word	0xffffffff


	//   ....[17]....
        /*00e0*/ 	.word	0xffffffff


	//   ....[18]....
        /*00e4*/ 	.word	0xffffffff


	//   ....[19]....
        /*00e8*/ 	.word	0xffffffff


	//   ....[20]....
        /*00ec*/ 	.word	0xffffffff


	//   ....[21]....
        /*00f0*/ 	.word	0xffffffff


	//   ....[22]....
        /*00f4*/ 	.word	0xffffffff


	//   ....[23]....
        /*00f8*/ 	.word	0xffffffff


	//   ....[24]....
        /*00fc*/ 	.word	0xffffffff


	//   ....[25]....
        /*0100*/ 	.word	0xffffffff


	//   ....[26]....
        /*0104*/ 	.word	0xffffffff


	//   ....[27]....
        /*0108*/ 	.word	0xffffffff


	//   ....[28]....
        /*010c*/ 	.word	0xffffffff


	//   ....[29]....
        /*0110*/ 	.word	0xffffffff


	//   ....[30]....
        /*0114*/ 	.word	0xffffffff


	//   ....[31]....
        /*0118*/ 	.word	0xffffffff


	//   ....[32]....
        /*011c*/ 	.word	0x05000072


	//   ....[33]....
        /*0120*/ 	.word	0x05000072


	//   ....[34]....
        /*0124*/ 	.word	0x05000072


	//   ....[35]....
        /*0128*/ 	.word	0x05000072


	//   ....[36]....
        /*012c*/ 	.word	0x05000072


	//   ....[37]....
        /*0130*/ 	.word	0x05000072


	//   ....[38]....
        /*0134*/ 	.word	0x05000072


	//   ....[39]....
        /*0138*/ 	.word	0x05000072


	//   ....[40]....
        /*013c*/ 	.word	0x05000072


	//   ....[41]....
        /*0140*/ 	.word	0x05000072


	//   ....[42]....
        /*0144*/ 	.word	0x05000072


	//   ....[43]....
        /*0148*/ 	.word	0x05000072


	//   ....[44]....
        /*014c*/ 	.word	0x05000072


	//   ....[45]....
        /*0150*/ 	.word	0x05000072


	//   ....[46]....
        /*0154*/ 	.word	0x05000072


	//   ....[47]....
        /*0158*/ 	.word	0x05000072


	//   ....[48]....
        /*015c*/ 	.word	0x05000072


	//   ....[49]....
        /*0160*/ 	.word	0x05000072


	//   ....[50]....
        /*0164*/ 	.word	0x05000072


	//   ....[51]....
        /*0168*/ 	.word	0x05000072


	//   ....[52]....
        /*016c*/ 	.word	0x05000072


	//   ....[53]....
        /*0170*/ 	.word	0x05000072


	//   ....[54]....
        /*0174*/ 	.word	0x05000072


	//   ....[55]....
        /*0178*/ 	.word	0x05000072


	//   ....[56]....
        /*017c*/ 	.word	0x05000072


	//   ....[57]....
        /*0180*/ 	.word	0x05000072


	//   ....[58]....
        /*0184*/ 	.word	0x05000072


	//   ....[59]....
        /*0188*/ 	.word	0x05000072


	//   ....[60]....
        /*018c*/ 	.word	0x05000072


	//   ....[61]....
        /*0190*/ 	.word	0x05000072


	//   ....[62]....
        /*0194*/ 	.word	0x05000072


	//   ....[63]....
        /*0198*/ 	.word	0x05000072


	//----- nvinfo : EIATTR_COOP_GROUP_INSTR_OFFSETS
	.align		4
.L_3399:
        /*019c*/ 	.byte	0x04, 0x28
        /*019e*/ 	.short	(.L_3401 - .L_3400)


	//   ....[0]....
.L_3400:
        /*01a0*/ 	.word	0x00001a40


	//   ....[1]....
        /*01a4*/ 	.word	0x00001a50


	//   ....[2]....
        /*01a8*/ 	.word	0x00001a60


	//   ....[3]....
        /*01ac*/ 	.word	0x00001a70


	//   ....[4]....
        /*01b0*/ 	.word	0x00001a80


	//   ....[5]....
        /*01b4*/ 	.word	0x00001a90


	//   ....[6]....
        /*01b8*/ 	.word	0x00001ac0


	//   ....[7]....
        /*01bc*/ 	.word	0x00001ae0


	//   ....[8]....
        /*01c0*/ 	.word	0x00001b00


	//   ....[9]....
        /*01c4*/ 	.word	0x00001b20


	//   ....[10]....
        /*01c8*/ 	.word	0x00001b40


	//   ....[11]....
        /*01cc*/ 	.word	0x00001b60


	//   ....[12]....
        /*01d0*/ 	.word	0x00001b80


	//   ....[13]....
        /*01d4*/ 	.word	0x00001ba0


	//   ....[14]....
        /*01d8*/ 	.word	0x00001bc0


	//   ....[15]....
        /*01dc*/ 	.word	0x00001be0


	//   ....[16]....
        /*01e0*/ 	.word	0x00001c00


	//   ....[17]....
        /*01e4*/ 	.word	0x00001c20


	//   ....[18]....
        /*01e8*/ 	.word	0x00001c40


	//   ....[19]....
        /*01ec*/ 	.word	0x00001c60


	//   ....[20]....
        /*01f0*/ 	.word	0x00001c80


	//   ....[21]....
        /*01f4*/ 	.word	0x00001ca0


	//   ....[22]....
        /*01f8*/ 	.word	0x00001cc0


	//   ....[23]....
        /*01fc*/ 	.word	0x00001ce0


	//   ....[24]....
        /*0200*/ 	.word	0x00001d00


	//   ....[25]....
        /*0204*/ 	.word	0x00001d20


	//   ....[26]....
        /*0208*/ 	.word	0x00001d40


	//   ....[27]....
        /*020c*/ 	.word	0x00001d60


	//   ....[28]....
        /*0210*/ 	.word	0x00001d80


	//   ....[29]....
        /*0214*/ 	.word	0x00001da0


	//   ....[30]....
        /*0218*/ 	.word	0x00001dc0


	//   ....[31]....
        /*021c*/ 	.word	0x00001de0


	//   ....[32]....
        /*0220*/ 	.word	0x000022f0


	//   ....[33]....
        /*0224*/ 	.word	0x00002370


	//   ....[34]....
        /*0228*/ 	.word	0x000023d0


	//   ....[35]....
        /*022c*/ 	.word	0x00002420


	//   ....[36]....
        /*0230*/ 	.word	0x00002480


	//   ....[37]....
        /*0234*/ 	.word	0x000024d0


	//   ....[38]....
        /*0238*/ 	.word	0x00002530


	//   ....[39]....
        /*023c*/ 	.word	0x00002590


	//   ....[40]....
        /*0240*/ 	.word	0x000025f0


	//   ....[41]....
        /*0244*/ 	.word	0x00002650


	//   ....[42]....
        /*0248*/ 	.word	0x000026a0


	//   ....[43]....
        /*024c*/ 	.word	0x00002700


	//   ....[44]....
        /*0250*/ 	.word	0x00002760


	//   ....[45]....
        /*0254*/ 	.word	0x000027c0


	//   ....[46]....
        /*0258*/ 	.word	0x00002820


	//   ....[47]....
        /*025c*/ 	.word	0x00002870


	//   ....[48]....
        /*0260*/ 	.word	0x000028d0


	//   ....[49]....
        /*0264*/ 	.word	0x00002920


	//   ....[50]....
        /*0268*/ 	.word	0x00002980


	//   ....[51]....
        /*026c*/ 	.word	0x000029e0


	//   ....[52]....
        /*0270*/ 	.word	0x00002a40


	//   ....[53]....
        /*0274*/ 	.word	0x00002aa0


	//   ....[54]....
        /*0278*/ 	.word	0x00002af0


	//   ....[55]....
        /*027c*/ 	.word	0x00002b50


	//   ....[56]....
        /*0280*/ 	.word	0x00002bb0


	//   ....[57]....
        /*0284*/ 	.word	0x00002c10


	//   ....[58]....
        /*0288*/ 	.word	0x00002c70


	//   ....[59]....
        /*028c*/ 	.word	0x00002cc0


	//   ....[60]....
        /*0290*/ 	.word	0x00002d20


	//   ....[61]....
        /*0294*/ 	.word	0x00002d80


	//   ....[62]....
        /*0298*/ 	.word	0x00002de0


	//   ....[63]....
        /*029c*/ 	.word	0x00002e40


	//----- nvinfo : EIATTR_VRC_CTA_INIT_COUNT
	.align		4
.L_3401:
        /*02a0*/ 	.byte	0x02, 0x4a
	.zero		1
	.zero		1


	//----- nvinfo : EIATTR_EXIT_INSTR_OFFSETS
	.align		4
        /*02a4*/ 	.byte	0x04, 0x1c
        /*02a6*/ 	.short	(.L_3403 - .L_3402)


	//   ....[0]....
.L_3402:
        /*02a8*/ 	.word	0x00000540


	//   ....[1]....
        /*02ac*/ 	.word	0x00002290


	//----- nvinfo : EIATTR_MAX_THREADS
	.align		4
.L_3403:
        /*02b0*/ 	.byte	0x04, 0x05
        /*02b2*/ 	.short	(.L_3405 - .L_3404)
.L_3404:
        /*02b4*/ 	.word	0x00000080
        /*02b8*/ 	.word	0x00000001
        /*02bc*/ 	.word	0x00000001


	//----- nvinfo : EIATTR_CRS_STACK_SIZE
	.align		4
.L_3405:
        /*02c0*/ 	.byte	0x04, 0x1e
        /*02c2*/ 	.short	(.L_3407 - .L_3406)
.L_3406:
        /*02c4*/ 	.word	0x00000000


	//----- nvinfo : EIATTR_CBANK_PARAM_SIZE
	.align		4
.L_3407:
        /*02c8*/ 	.byte	0x03, 0x19
        /*02ca*/ 	.short	0x0030


	//----- nvinfo : EIATTR_PARAM_CBANK
	.align		4
        /*02cc*/ 	.byte	0x04, 0x0a
        /*02ce*/ 	.short	(.L_3409 - .L_3408)
	.align		4
.L_3408:
        /*02d0*/ 	.word	index@(.nv.constant0._Z9cuda_gemmIiLi128ELi16ELi1ELi64ELi32ELi32ELi1EEviiiPT_S1_S1_ii)
        /*02d4*/ 	.short	0x0380
        /*02d6*/ 	.short	0x0030


	//----- nvinfo : EIATTR_SW_WAR
	.align		4
.L_3409:
        /*02d8*/ 	.byte	0x04, 0x36
        /*02da*/ 	.short	(.L_3411 - .L_3410)
.L_3410:
        /*02dc*/ 	.word	0x00000008
.L_3411:


//--------------------- .nv.info._Z9cuda_gemmIiLi128ELi16ELi1ELi64ELi32ELi32ELi0EEviiiPT_S1_S1_ii --------------------------
	.section	.nv.info._Z9cuda_gemmIiLi128ELi16ELi1ELi64ELi32ELi32ELi0EEviiiPT_S1_S1_ii,"",@"SHT_CUDA_INFO"
	.sectionflags	@""
	.align	4


	//----- nvinfo : EIATTR_CUDA_API_VERSION
	.align		4
        /*0000*/ 	.byte	0x04, 0x37
        /*0002*/ 	.short	(.L_3413 - .L_3412)
.L_3412:
        /*0004*/ 	.word	0x00000082


	//----- nvinfo : EIATTR_KPARAM_INFO
	.align		4
.L_3413:
        /*0008*/ 	.byte	0x04, 0x17
        /*000a*/ 	.short	(.L_3415 - .L_3414)
.L_3414:
        /*000c*/ 	.word	0x00000000
        /*0010*/ 	.short	0x0007
        /*0012*/ 	.short	0x002c
        /*0014*/ 	.byte	0x00, 0xf0, 0x11, 0x00


	//----- nvinfo : EIATTR_KPARAM_INFO
	.align		4
.L_3415:
        /*0018*/ 	.byte	0x04, 0x17
        /*001a*/ 	.short	(.L_3417 - .L_3416)
.L_3416:
        /*001c*/ 	.word	0x00000000
        /*0020*/ 	.short	0x0006
        /*0022*/ 	.short	0x0028
        /*0024*/ 	.byte	0x00, 0xf0, 0x11, 0x00


	//----- nvinfo : EIATTR_KPARAM_INFO
	.align		4
.L_3417:
        /*0028*/ 	.byte	0x04, 0x17
        /*002a*/ 	.short	(.L_3419 - .L_3418)
.L_3418:
        /*002c*/ 	.word	0x00000000
        /*0030*/ 	.short	0x0005
        /*0032*/ 	.short	0x0020
        /*0034*/ 	.byte	0x00, 0xf5, 0x21, 0x00


	//----- nvinfo : EIATTR_KPARAM_INFO
	.align		4
.L_3419:
        /*0038*/ 	.byte	0x04, 0x17
        /*003a*/ 	.short	(.L_3421 - .L_3420)
.L_3420:
        /*003c*/ 	.word	0x00000000
        /*0040*/ 	.short	0x0004
        /*0042*/ 	.short	0x0018
        /*0044*/ 	.byte	0x00, 0xf5, 0x21, 0x00


	//----- nvinfo : EIATTR_KPARAM_INFO
	.align		4
.L_3421:
        /*0048*/ 	.byte	0x04, 0x17
        /*004a*/ 	.short	(.L_3423 - .L_3422)
.L_3422:
        /*004c*/ 	.word	0x00000000
        /*0050*/ 	.short	0x0003
        /*0052*/ 	.short	0x0010
        /*0054*/ 	.byte	0x00, 0xf5, 0x21, 0x00


	//----- nvinfo : EIATTR_KPARAM_INFO
	.align		4
.L_3423:
        /*0058*/ 	.byte	0x04, 0x17
        /*005a*/ 	.short	(.L_3425 - .L_3424)
.L_3424:
        /*005c*/ 	.word	0x00000000
        /*0060*/ 	.short	0x0002
        /*0062*/ 	.short	0x0008
        /*0064*/ 	.byte	0x00, 0xf0, 0x11, 0x00


	//----- nvinfo : EIATTR_KPARAM_INFO
	.align		4
.L_3425:
        /*0068*/ 	.byte	0x04, 0x17
        /*006a*/ 	.short	(.L_3427 - .L_3426)
.L_3426:
        /*006c*/ 	.word	0x00000000
        /*0070*/ 	.short	0x0001
        /*0072*/ 	.short	0x0004
        /*0074*/ 	.byte	0x00, 0xf0, 0x11, 0x00


	//----- nvinfo : EIATTR_KPARAM_INFO
	.align		4
.L_3427:
        /*0078*/ 	.byte	0x04, 0x17
        /*007a*/ 	.short	(.L_3429 - .L_3428)
.L_3428:
        /*007c*/ 	.word	0x00000000
        /*0080*/ 	.short	0x0000
        /*0082*/ 	.short	0x0000
        /*0084*/ 	.byte	0x00, 0xf0, 0x11, 0x00


	//----- nvinfo : EIATTR_SPARSE_MMA_MASK
	.align		4
.L_3429:
        /*0088*/ 	.byte	0x03, 0x50
        /*008a*/ 	.short	0x0000


	//----- nvinfo : EIATTR_MAXREG_COUNT
	.align		4
        /*008c*/ 	.byte	0x03, 0x1b
        /*008e*/ 	.short	0x00ff


	//----- nvinfo : EIATTR_NUM_BARRIERS
	.align		4
        /*0090*/ 	.byte	0x02, 0x4c
        /*0092*/ 	.byte	0x01
	.zero		1


	//----- nvinfo : EIATTR_MERCURY_ISA_VERSION
	.align		4
        /*0094*/ 	.byte	0x03, 0x5f
        /*0096*/ 	.short	0x0101


	//----- nvinfo : EIATTR_COOP_GROUP_MASK_REGIDS
	.align		4
        /*0098*/ 	.byte	0x04, 0x29
        /*009a*/ 	.short	(.L_3431 - .L_3430)


	//   ....[0]....
.L_3430:
        /*009c*/ 	.word	0xffffffff


	//   ....[1]....
        /*00a0*/ 	.word	0xffffffff


	//   ....[2]....
        /*00a4*/ 	.word	0xffffffff


	//   ....[3]....
        /*00a8*/ 	.word	0xffffffff


	//   ....[4]....
        /*00ac*/ 	.word	0xffffffff


	//   ....[5]....
        /*00b0*/ 	.word	0xffffffff


	//   ....[6]....
        /*00b4*/ 	.word	0xffffffff


	//   ....[7]....
        /*00b8*/ 	.word	0xffffffff


	//   ....[8]....
        /*00bc*/ 	.word	0xffffffff


	//   ....[9]....
        /*00c0*/ 	.word	0xffffffff


	//   ....[10]....
        /*00c4*/ 	.word	0xffffffff


	//   ....[11]....
        /*00c8*/ 	.word	0xffffffff


	//   ....[12]....
        /*00cc*/ 	.word	0xffffffff


	//   ....[13]....
        /*00d0*/ 	.word	0xffffffff


	//   ....[14]....
        /*00d4*/ 	.word	0xffffffff


	//   ....[15]....
        /*00d8*/ 	.word	0xffffffff


	//   ....[16]....
        /*00dc*/ 	.word	0xffffffff


	//   ....[17]....
        /*00e0*/ 	.word	0xffffffff


	//   ....[18]....
        /*00e4*/ 	.word	0xffffffff


	//   ....[19]....
        /*00e8*/ 	.word	0xffffffff


	//   ....[20]....
        /*00ec*/ 	.word	0xffffffff


	//   ....[21]....
        /*00f0*/ 	.word	0xffffffff


	//   ....[22]....
        /*00f4*/ 	.word	0xffffffff


	//   ....[23]....
        /*00f8*/ 	.word	0xffffffff


	//   ....[24]....
        /*00fc*/ 	.word	0xffffffff


	//   ....[25]....
        /*0100*/ 	.word	0xffffffff


	//   ....[26]....
        /*0104*/ 	.word	0xffffffff


	//   ....[27]....
        /*0108*/ 	.word	0xffffffff


	//   ....[28]....
        /*010c*/ 	.word	0xffffffff


	//   ....[29]....
        /*0110*/ 	.word	0xffffffff


	//   ....[30]....
        /*0114*/ 	.word	0xffffffff


	//   ....[31]....
        /*0118*/ 	.word	0xffffffff


	//   ....[32]....
        /*011c*/ 	.word	0x05000056


	//   ....[33]....
        /*0120*/ 	.word	0x05000056


	//   ....[34]....
        /*0124*/ 	.word	0x05000056


	//   ....[35]....
        /*0128*/ 	.word	0x05000056


	//   ....[36]....
        /*012c*/ 	.word	0x05000056


	//   ....[37]....
        /*0130*/ 	.word	0x05000056


	//   ....[38]....
        /*0134*/ 	.word	0x05000056


	//   ....[39]....
        /*0138*/ 	.word	0x05000056


	//   ....[40]....
        /*013c*/ 	.word	0x05000056


	//   ....[41]....
        /*0140*/ 	.word	0x05000056


	//   ....[42]....
        /*0144*/ 	.word	0x05000056


	//   ....[43]....
        /*0148*/ 	.word	0x05000056


	//   ....[44]....
        /*014c*/ 	.word	0x05000056


	//   ....[45]....
        /*0150*/ 	.word	0x05000056


	//   ....[46]....
        /*0154*/ 	.word	0x05000056


	//   ....[47]....
        /*0158*/ 	.word	0x05000056


	//   ....[48]....
        /*015c*/ 	.word	0x05000056


	//   ....[49]....
        /*0160*/ 	.word	0x05000056


	//   ....[50]....
        /*0164*/ 	.word	0x05000056


	//   ....[51]....
        /*0168*/ 	.word	0x05000056


	//   ....[52]....
        /*016c*/ 	.word	0x05000056


	//   ....[53]....
        /*0170*/ 	.word	0x05000056


	//   ....[54]....
        /*0174*/ 	.word	0x05000056


	//   ....[55]....
        /*0178*/ 	.word	0x05000056


	//   ....[56]....
        /*017c*/ 	.word	0x05000056


	//   ....[57]....
        /*0180*/ 	.word	0x05000056


	//   ....[58]....
        /*0184*/ 	.word	0x05000056


	//   ....[59]....
        /*0188*/ 	.word	0x05000056


	//   ....[60]....
        /*018c*/ 	.word	0x05000056


	//   ....[61]....
        /*0190*/ 	.word	0x05000056


	//   ....[62]....
        /*0194*/ 	.word	0x05000056


	//   ....[63]....
        /*0198*/ 	.word	0x05000056


	//----- nvinfo : EIATTR_COOP_GROUP_INSTR_OFFSETS
	.align		4
.L_3431:
        /*019c*/ 	.byte	0x04, 0x28
        /*019e*/ 	.short	(.L_3433 - .L_3432)


	//   ....[0]....
.L_3432:
        /*01a0*/ 	.word	0x000035b0


	//   ....[1]....
        /*01a4*/ 	.word	0x00003610


	//   ....[2]....
        /*01a8*/ 	.word	0x00003670


	//   ....[3]....
        /*01ac*/ 	.word	0x000036d0


	//   ....[4]....
        /*01b0*/ 	.word	0x00003730


	//   ....[5]....
        /*01b4*/ 	.word	0x00003790


	//   ....[6]....
        /*01b8*/ 	.word	0x000037f0


	//   ....[7]....
        /*01bc*/ 	.word	0x00003850


	//   ....[8]....
        /*01c0*/ 	.word	0x000038b0


	//   ....[9]....
        /*01c4*/ 	.word	0x00003910


	//   ....[10]....
        /*01c8*/ 	.word	0x00003970


	//   ....[11]....
        /*01cc*/ 	.word	0x000039d0


	//   ....[12]....
        /*01d0*/ 	.word	0x00003a30


	//   ....[13]....
        /*01d4*/ 	.word	0x00003a90


	//   ....[14]....
        /*01d8*/ 	.word	0x00003af0


	//   ....[15]....
        /*01dc*/ 	.word	0x00003b50


	//   ....[16]....
        /*01e0*/ 	.word	0x00003bb0


	//   ....[17]....
        /*01e4*/ 	.word	0x00003c10


	//   ....[18]....
        /*01e8*/ 	.word	0x00003c70


	//   ....[19]....
        /*01ec*/ 	.word	0x00003cd0


	//   ....[20]....
        /*01f0*/ 	.word	0x00003d30


	//   ....[21]....
        /*01f4*/ 	.word	0x00003d90


	//   ....[22]....
        /*01f8*/ 	.word	0x00003df0


	//   ....[23]....
        /*01fc*/ 	.word	0x00003e50


	//   ....[24]....
        /*0200*/ 	.word	0x00003eb0


	//   ....[25]....
        /*0204*/ 	.word	0x00003f10


	//   ....[26]....
        /*0208*/ 	.word	0x00003f70


	//   ....[27]....
        /*020c*/ 	.word	0x00003fd0


	//   ....[28]....
        /*0210*/ 	.word	0x00004030


	//   ....[29]....
        /*0214*/ 	.word	0x00004090


	//   ....[30]....
        /*0218*/ 	.word	0x000040f0


	//   ....[31]....
        /*021c*/ 	.word	0x00004150


	//   ....[32]....
        /*0220*/ 	.word	0x00005f90


	//   ....[33]....
        /*0224*/ 	.word	0x00006020


	//   ....[34]....
        /*0228*/ 	.word	0x000060a0


	//   ....[35]....
        /*022c*/ 	.word	0x00006120


	//   ....[36]....
        /*0230*/ 	.word	0x000061a0


	//   ....[37]....
        /*0234*/ 	.word	0x00006220


	//   ....[38]....
        /*0238*/ 	.word	0x000062b0


	//   ....[39]....
        /*023c*/ 	.word	0x00006330


	//   ....[40]....
        /*0240*/ 	.word	0x000063c0


	//   ....[41]....
        /*0244*/ 	.word	0x00006440


	//   ....[42]....
        /*0248*/ 	.word	0x000064d0


	//   ....[43]....
        /*024c*/ 	.word	0x00006550


	//   ....[44]....
        /*0250*/ 	.word	0x000065e0


	//   ....[45]....
        /*0254*/ 	.word	0x00006660


	//   ....[46]....
        /*0258*/ 	.word	0x000066f0


	//   ....[47]....
        /*025c*/ 	.word	0x00006770


	//   ....[48]....
        /*0260*/ 	.word	0x00006800


	//   ....[49]....
        /*0264*/ 	.word	0x00006880


	//   ....[50]....
        /*0268*/ 	.word	0x00006910


	//   ....[51]....
        /*026c*/ 	.word	0x00006990


	//   ....[52]....
        /*0270*/ 	.word	0x00006a20


	//   ....[53]....
        /*0274*/ 	.word	0x00006aa0


	//   ....[54]....
        /*0278*/ 	.word	0x00006b30


	//   ....[55]....
        /*027c*/ 	.word	0x00006bb0


	//   ....[56]....
        /*0280*/ 	.word	0x00006c40


	//   ....[57]....
        /*0284*/ 	.word	0x00006cc0


	//   ....[58]....
        /*0288*/ 	.word	0x00006d50


	//   ....[59]....
        /*028c*/ 	.word	0x00006dd0


	//   ....[60]....
        /*0290*/ 	.word	0x00006e60


	//   ....[61]....
        /*0294*/ 	.word	0x00006ee0


	//   ....[62]....
        /*0298*/ 	.word	0x00006f70


	//   ....[63]....
        /*029c*/ 	.word	0x00006ff0


	//----- nvinfo : EIATTR_VRC_CTA_INIT_COUNT
	.align		4
.L_3433:
        /*02a0*/ 	.byte	0x02, 0x4a
	.zero		1
	.zero		1


	//----- nvinfo : EIATTR_EXIT_INSTR_OFFSETS
	.align		4
        /*02a4*/ 	.byte	0x04, 0x1c
        /*02a6*/ 	.short	(.L_3435 - .L_3434)


	//   ....[0]....
.L_3434:
        /*02a8*/ 	.word	0x00000510


	//   ....[1]....
        /*02ac*/ 	.word	0x00005f40


	//----- nvinfo : EIATTR_MAX_THREADS
	.align		4
.L_3435:
        /*02b0*/ 	.byte	0x04, 0x05
        /*02b2*/ 	.short	(.L_3437 - .L_3436)
.L_3436:
        /*02b4*/ 	.word	0x00000080
        /*02b8*/ 	.word	0x00000001
        /*02bc*/ 	.word	0x00000001


	//----- nvinfo : EIATTR_CRS_STACK_SIZE
	.align		4
.L_3437:
        /*02c0*/ 	.byte	0x04, 0x1e
        /*02c2*/ 	.short	(.L_3439 - .L_3438)
.L_3438:
        /*02c4*/ 	.word	0x00000000


	//----- nvinfo : EIATTR_CBANK_PARAM_SIZE
	.align		4
.L_3439:
        /*02c8*/ 	.byte	0x03, 0x19
        /*02ca*/ 	.short	0x0030


	//----- nvinfo : EIATTR_PARAM_CBANK
	.align		4
        /*02cc*/ 	.byte	0x04, 0x0a
        /*02ce*/ 	.short	(.L_3441 - .L_3440)
	.align		4
.L_3440:
        /*02d0*/ 	.word	index@(.nv.constant0._Z9cuda_gemmIiLi128ELi16ELi1ELi64ELi32ELi32ELi0EEviiiPT_S1_S1_ii)
        /*02d4*/ 	.short	0x0380
        /*02d6*/ 	.short	0x0030


	//----- nvinfo : EIATTR_SW_WAR
	.align		4
.L_3441:
        /*02d8*/ 	.byte	0x04, 0x36
        /*02da*/ 	.short	(.L_3443 - .L_3442)
.L_3442:
        /*02dc*/ 	.word	0x00000008
.L_3443:


//--------------------- .nv.info._Z9cuda_gemmIiLi128ELi16ELi1ELi64ELi16ELi16ELi1EEviiiPT_S1_S1_ii --------------------------
	.section	.nv.info._Z9cuda_gemmIiLi128ELi16ELi1ELi64ELi16ELi16ELi1EEviiiPT_S1_S1_ii,"",@"SHT_CUDA_INFO"
	.sectionflags	@""
	.align	4


	//----- nvinfo : EIATTR_CUDA_API_VERSION
	.align		4
        /*0000*/ 	.byte	0x04, 0x37
        /*0002*/ 	.short	(.L_3445 - .L_3444)
.L_3444:
        /*0004*/ 	.word	0x00000082


	//----- nvinfo : EIATTR_KPARAM_INFO
	.align		4
.L_3445:
        /*0008*/ 	.byte	0x04, 0x17
        /*000a*/ 	.short	(.L_3447 - .L_3446)
.L_3446:
        /*000c*/ 	.word	0x00000000
        /*0010*/ 	.short	0x0007
        /*0012*/ 	.short	0x002c
        /*0014*/ 	.byte	0x00, 0xf0, 0x11, 0x00


	//----- nvinfo : EIATTR_KPARAM_INFO
	.align		4
.L_3447:
        /*0018*/ 	.byte	0x04, 0x17
        /*001a*/ 	.short	(.L_3449 - .L_3448)
.L_3448:
        /*001c*/ 	.word	0x00000000
        /*0020*/ 	.short	0x0006
        /*0022*/ 	.short	0x0028
        /*0024*/ 	.byte	0x00, 0xf0, 0x11, 0x00


	//----- nvinfo : EIATTR_KPARAM_INFO
	.align		4
.L_3449:
        /*0028*/ 	.byte	0x04, 0x17
        /*002a*/ 	.short	(.L_3451 - .L_3450)
.L_3450:
        /*002c*/ 	.word	0x00000000
        /*0030*/ 	.short	0x0005
        /*0032*/ 	.short	0x0020
        /*0034*/ 	.byte	0x00, 0xf5, 0x21, 0x00


	//----- nvinfo : EIATTR_KPARAM_INFO
	.align		4
.L_3451:
        /*0038*/ 	.byte	0x04, 0x17
        /*003a*/ 	.short	(.L_3453 - .L_3452)
.L_3452:
        /*003c*/ 	.word	0x00000000
        /*0040*/ 	.short	0x0004
        /*0042*/ 	.short	0x0018
        /*0044*/ 	.byte	0x00, 0xf5, 0x21, 0x00


	//----- nvinfo : EIATTR_KPARAM_INFO
	.align		4
.L_3453:
        /*0048*/ 	.byte	0x04, 0x17
        /*004a*/ 	.short	(.L_3455 - .L_3454)
.L_3454:
        /*004c*/ 	.word	0x00000000
        /*0050*/ 	.short	0x0003
        /*0052*/ 	.short	0x0010
        /*0054*/ 	.byte	0x00, 0xf5, 0x21, 0x00


	//----- nvinfo : EIATTR_KPARAM_INFO
	.align		4
.L_3455:
        /*0058*/ 	.byte	0x04, 0x17
        /*005a*/ 	.short	(.L_3457 - .L_3456)
.L_3456:
        /*005c*/ 	.word	0x00000000
        /*0060*/ 	.short	0x0002
        /*0062*/ 	.short	0x0008
        /*0064*/ 	.byte	0x00, 0xf0, 0x11, 0x00


	//----- nvinfo : EIATTR_KPARAM_INFO
	.align		4
.L_3457:
        /*0068*/ 	.byte	0x04, 0x17
        /*006a*/ 	.short	(.L_3459 - .L_3458)
.L_3458:
        /*006c*/ 	.word	0x00000000
        /*0070*/ 	.short	0x0001
        /*0072*/ 	.short	0x0004
        /*0074*/ 	.byte	0x00, 0xf0, 0x11, 0x00


	//----- nvinfo : EIATTR_KPARAM_INFO
	.align		4
.L_3459:
        /*0078*/ 	.byte	0x04, 0x17
        /*007a*/ 	.short	(.L_3461 - .L_3460)
.L_3460:
        /*007c*/ 	.word	0x00000000
        /*0080*/ 	.short	0x0000
        /*0082*/ 	.short	0x0000
        /*0084*/ 	.byte	0x00, 0xf0, 0x11, 0x00


	//----- nvinfo : EIATTR_SPARSE_MMA_MASK
	.align		4
.L_3461:
        /*0088*/ 	.byte	0x03, 0x50
        /*008a*/ 	.short	0x0000


	//----- nvinfo : EIATTR_MAXREG_COUNT
	.align		4
        /*008c*/ 	.byte	0x03, 0x1b
        /*008e*/ 	.short	0x00ff


	//----- nvinfo : EIATTR_NUM_BARRIERS
	.align		4
        /*0090*/ 	.byte	0x02, 0x4c
        /*0092*/ 	.byte	0x01
	.zero		1


	//----- nvinfo : EIATTR_MERCURY_ISA_VERSION
	.align		4
        /*0094*/ 	.byte	0x03, 0x5f
        /*0096*/ 	.short	0x0101


	//----- nvinfo : EIATTR_COOP_GROUP_MASK_REGIDS
	.align		4
        /*0098*/ 	.byte	0x04, 0x29
        /*009a*/ 	.short	(.L_3463 - .L_3462)


	//   ....[0]....
.L_3462:
        /*009c*/ 	.word	0xffffffff


	//   ....[1]....
        /*00a0*/ 	.word	0xffffffff


	//   ....[2]....
        /*00a4*/ 	.word	0xffffffff


	//   ....[3]....
        /*00a8*/ 	.word	0xffffffff


	//   ....[4]....
        /*00ac*/ 	.word	0xffffffff


	//   ....[5]....
        /*00b0*/ 	.word	0xffffffff


	//   ....[6]....
        /*00b4*/ 	.word	0xffffffff


	//   ....[7]....
        /*00b8*/ 	.word	0xffffffff


	//   ....[8]....
        /*00bc*/ 	.word	0xffffffff


	//   ....[9]....
        /*00c0*/ 	.word	0xffffffff


	//   ....[10]....
        /*00c4*/ 	.word	0xffffffff


	//   ....[11]....
        /*00c8*/ 	.word	0xffffffff


	//   ....[12]....
        /*00cc*/ 	.word	0xffffffff


	//   ....[13]....
        /*00d0*/ 	.word	0xffffffff


	//   ....[14]....
        /*00d4*/ 	.word	0xffffffff


	//   ....[15]....
        /*00d8*/ 	.word	0xffffffff


	//   ....[16]....
        /*00dc*/ 	.word	0x0500001c


	//   ....[17]....
        /*00e0*/ 	.word	0x0500001c


	//   ....[18]....
        /*00e4*/ 	.word	0x0500001c


	//   ....[19]....
        /*00e8*/ 	.word	0x0500001c


	//   ....[20]....
        /*00ec*/ 	.word	0x0500001c


	//   ....[21]....
        /*00f0*/ 	.word	0x0500001c


	//   ....[22]....
        /*00f4*/ 	.word	0x0500001c


	//   ....[23]....
        /*00f8*/ 	.word	0x0500001c


	//   ....[24]....
        /*00fc*/ 	.word	0x0500001c


	//   ....[25]....
        /*0100*/ 	.word	0x0500001c


	//   ....[26]....
        /*0104*/ 	.word	0x0500001c


	//   ....[27]....
        /*0108*/ 	.word	0x0500001c


	//   ....[28]....
        /*010c*/ 	.word	0x0500001c


	//   ....[29]....
        /*0110*/ 	.word	0x0500001c


	//   ....[30]....
        /*0114*/ 	.word	0x0500001c


	//   ....[31]....
        /*0118*/ 	.word	0x0500001c


	//----- nvinfo : EIATTR_COOP_GROUP_INSTR_OFFSETS
	.align		4
.L_3463:
        /*011c*/ 	.byte	0x04, 0x28
        /*011e*/ 	.short	(.L_3465 - .L_3464)


	//   ....[0]....
.L_3464:
        /*0120*/ 	.word	0x00001590


	//   ....[1]....
        /*0124*/ 	.word	0x000015a0


	//   ....[2]....
        /*0128*/ 	.word	0x000015d0


	//   ....[3]....
        /*012c*/ 	.word	0x000015f0


	//   ....[4]....
        /*0130*/ 	.word	0x00001610


	//   ....[5]....
        /*0134*/ 	.word	0x00001630


	//   ....[6]....
        /*0138*/ 	.word	0x00001650


	//   ....[7]....
        /*013c*/ 	.word	0x00001670


	//   ....[8]....
        /*0140*/ 	.word	0x00001690


	//   ....[9]....
        /*0144*/ 	.word	0x000016b0


	//   ....[10]....
        /*0148*/ 	.word	0x000016d0


	//   ....[11]....
        /*014c*/ 	.word	0x000016f0


	//   ....[12]....
        /*0150*/ 	.word	0x00001710


	//   ....[13]....
        /*0154*/ 	.word	0x00001730


	//   ....[14]....
        /*0158*/ 	.word	0x00001750


	//   ....[15]....
        /*015c*/ 	.word	0x00001770


	//   ....[16]....
        /*0160*/ 	.word	0x00001d00


	//   ....[17]....
        /*0164*/ 	.word	0x00001d80


	//   ....[18]....
        /*0168*/ 	.word	0x00001e00


	//   ....[19]....
        /*016c*/ 	.word	0x00001e50


	//   ....[20]....
        /*0170*/ 	.word	0x00001ea0


	//   ....[21]....
        /*0174*/ 	.word	0x00001ef0


	//   ....[22]....
        /*0178*/ 	.word	0x00001f40


	//   ....[23]....
        /*017c*/ 	.word	0x00001f90


	//   ....[24]....
        /*0180*/ 	.word	0x00001fe0


	//   ....[25]....
        /*0184*/ 	.word	0x00002030


	//   ....[26]....
        /*0188*/ 	.word	0x00002080


	//   ....[27]....
        /*018c*/ 	.word	0x000020d0


	//   ....[28]....
        /*0190*/ 	.word	0x00002120


	//   ....[29]....
        /*0194*/ 	.word	0x00002170


	//   ....[30]....
        /*0198*/ 	.word	0x000021c0


	//   ....[31]....
        /*019c*/ 	.word	0x00002210


	//----- nvinfo : EIATTR_VRC_CTA_INIT_COUNT
	.align		4
.L_3465:
        /*01a0*/ 	.byte	0x02, 0x4a
	.zero		1
	.zero		1


	//----- nvinfo : EIATTR_EXIT_INSTR_OFFSETS
	.align		4
        /*01a4*/ 	.byte	0x04, 0x1c
        /*01a6*/ 	.short	(.L_3467 - .L_3466)


	//   ....[0]....
.L_3466:
        /*01a8*/ 	.word	0x00000550


	//   ....[1]....
        /*01ac*/ 	.word	0x00001c90


	//----- nvinfo : EIATTR_MAX_THREADS
	.align		4
.L_3467:
        /*01b0*/ 	.byte	0x04, 0x05
        /*01b2*/ 	.short	(.L_3469 - .L_3468)
.L_3468:
        /*01b4*/ 	.word	0x00000080
        /*01b8*/ 	.word	0x00000001
        /*01bc*/ 	.word	0x00000001


	//----- nvinfo : EIATTR_CRS_STACK_SIZE
	.align		4
.L_3469:
        /*01c0*/ 	.byte	0x04, 0x1e
        /*01c2*/ 	.short	(.L_3471 - .L_3470)
.L_3470:
        /*01c4*/ 	.word	0x00000000


	//----- nvinfo : EIATTR_CBANK_PARAM_SIZE
	.align		4
.L_3471:
        /*01c8*/ 	.byte	0x03, 0x19
        /*01ca*/ 	.short	0x0030


	//----- nvinfo : EIATTR_PARAM_CBANK
	.align		4
        /*01cc*/ 	.byte	0x04, 0x0a
        /*01ce*/ 	.short	(.L_3473 - .L_3472)
	.align		4
.L_3472:
        /*01d0*/ 	.word	index@(.nv.constant0._Z9cuda_gemmIiLi128ELi16ELi1ELi64ELi16ELi16ELi1EEviiiPT_S1_S1_ii)
        /*01d4*/ 	.short	0x0380
        /*01d6*/ 	.short	0x0030


	//----- nvinfo : EIATTR_SW_WAR
	.align		4
.L_3473:
        /*01d8*/ 	.byte	0x04, 0x36
        /*01da*/ 	.short	(.L_3475 - .L_3474)
.L_3474:
        /*01dc*/ 	.word	0x00000008
.L_3475:


//--------------------- .nv.info._Z9cuda_gemmIiLi128ELi16ELi1ELi64ELi16ELi16ELi0EEviiiPT_S1_S1_ii --------------------------
	.section	.nv.info._Z9cuda_gemmIiLi128ELi16ELi1ELi64ELi16ELi16ELi0EEviiiPT_S1_S1_ii,"",@"SHT_CUDA_INFO"
	.sectionflags	@""
	.align	4


	//----- nvinfo : EIATTR_CUDA_API_VERSION
	.align		4
        /*0000*/ 	.byte	0x04, 0x37
        /*0002*/ 	.short	(.L_3477 - .L_3476)
.L_3476:
        /*0004*/ 	.word	0x00000082


	//----- nvinfo : EIATTR_KPARAM_INFO
	.align		4
.L_3477:
        /*0008*/ 	.byte	0x04, 0x17
        /*000a*/ 	.short	(.L_3479 - .L_3478)
.L_3478:
        /*000c*/ 	.word	0x00000000
        /*0010*/ 	.short	0x0007
        /*0012*/ 	.short	0x002c
        /*0014*/ 	.byte	0x00, 0xf0, 0x11, 0x00


	//----- nvinfo : EIATTR_KPARAM_INFO
	.align		4
.L_3479:
        /*0018*/ 	.byte	0x04, 0x17
        /*001a*/ 	.short	(.L_3481 - .L_3480)
.L_3480:
        /*001c*/ 	.word	0x00000000
        /*0020*/ 	.short	0x0006
        /*0022*/ 	.short	0x0028
        /*0024*/ 	.byte	0x00, 0xf0, 0x11, 0x00


	//----- nvinfo : EIATTR_KPARAM_INFO
	.align		4
.L_3481:
        /*0028*/ 	.byte	0x04, 0x17
        /*002a*/ 	.short	(.L_3483 - .L_3482)
.L_3482:
        /*002c*/ 	.word	0x00000000
        /*0030*/ 	.short	0x0005
        /*0032*/ 	.short	0x0020
        /*0034*/ 	.byte	0x00, 0xf5, 0x21, 0x00


	//----- nvinfo : EIATTR_KPARAM_INFO
	.align		4
.L_3483:
        /*0038*/ 	.byte	0x04, 0x17
        /*003a*/ 	.short	(.L_3485 - .L_3484)
.L_3484:
        /*003c*/ 	.word	0x00000000
        /*0040*/ 	.short	0x0004
        /*0042*/ 	.short	0x0018
        /*0044*/ 	.byte	0x00, 0xf5, 0x21, 0x00


	//----- nvinfo : EIATTR_KPARAM_INFO
	.align		4
.L_3485:
        /*0048*/ 	.byte	0x04, 0x17
        /*004a*/ 	.short	(.L_3487 - .L_3486)
.L_3486:
        /*004c*/ 	.word	0x00000000
        /*0050*/ 	.short	0x0003
        /*0052*/ 	.short	0x0010
        /*0054*/ 	.byte	0x00, 0xf5, 0x21, 0x00


	//----- nvinfo : EIATTR_KPARAM_INFO
	.align		4
.L_3487:
        /*0058*/ 	.byte	0x04, 0x17
        /*005a*/ 	.short	(.L_3489 - .L_3488)
.L_3488:
        /*005c*/ 	.word	0x00000000
        /*0060*/ 	.short	0x0002
        /*0062*/ 	.short	0x0008
        /*0064*/ 	.byte	0x00, 0xf0, 0x11, 0x00


	//----- nvinfo : EIATTR_KPARAM_INFO
	.align		4
.L_3489:
        /*0068*/ 	.byte	0x04, 0x17
        /*006a*/ 	.short	(.L_3491 - .L_3490)
.L_3490:
        /*006c*/ 	.word	0x00000000
        /*0070*/ 	.short	0x0001
        /*0072*/ 	.short	0x0004
        /*0074*/ 	.byte	0x00, 0xf0, 0x11, 0x00


	//----- nvinfo : EIATTR_KPARAM_INFO
	.align		4
.L_3491:
        /*0078*/ 	.byte	0x04, 0x17
        /*007a*/ 	.short	(.L_3493 - .L_3492)
.L_3492:
        /*007c*/ 	.word	0x00000000
        /*0080*/ 	.short	0x0000
        /*0082*/ 	.short	0x0000
        /*0084*/ 	.byte	0x00, 0xf0, 0x11, 0x00


	//----- nvinfo : EIATTR_SPARSE_MMA_MASK
	.align		4
.L_3493:
        /*0088*/ 	.byte	0x03, 0x50
        /*008a*/ 	.short	0x0000


	//----- nvinfo : EIATTR_MAXREG_COUNT
	.align		4
        /*008c*/ 	.byte	0x03, 0x1b
        /*008e*/ 	.short	0x00ff


	//----- nvinfo : EIATTR_NUM_BARRIERS
	.align		4
        /*0090*/ 	.byte	0x02, 0x4c
        /*0092*/ 	.byte	0x01
	.zero		1


	//----- nvinfo : EIATTR_MERCURY_ISA_VERSION
	.align		4
        /*0094*/ 	.byte	0x03, 0x5f
        /*0096*/ 	.short	0x0101


	//----- nvinfo : EIATTR_COOP_GROUP_MASK_REGIDS
	.align		4
        /*0098*/ 	.byte	0x04, 0x29
        /*009a*/ 	.short	(.L_3495 - .L_3494)


	//   ....[0]....
.L_3494:
        /*009c*/ 	.word	0xffffffff


	//   ....[1]....
        /*00a0*/ 	.word	0xffffffff


	//   ....[2]....
        /*00a4*/ 	.word	0xffffffff


	//   ....[3]....
        /*00a8*/ 	.word	0xffffffff


	//   ....[4]....
        /*00ac*/ 	.word	0xffffffff


	//   ....[5]....
        /*00b0*/ 	.word	0xffffffff


	//   ....[6]....
        /*00b4*/ 	.word	0xffffffff


	//   ....[7]....
        /*00b8*/ 	.word	0xffffffff


	//   ....[8]....
        /*00bc*/ 	.word	0xffffffff


	//   ....[9]....
        /*00c0*/ 	.word	0xffffffff


	//   ....[10]....
        /*00c4*/ 	.word	0xffffffff


	//   ....[11]....
        /*00c8*/ 	.word	0xffffffff


	//   ....[12]....
        /*00cc*/ 	.word	0xffffffff


	//   ....[13]....
        /*00d0*/ 	.word	0xffffffff


	//   ....[14]....
        /*00d4*/ 	.word	0xffffffff


	//   ....[15]....
        /*00d8*/ 	.word	0xffffffff


	//   ....[16]....
        /*00dc*/ 	.word	0x0500002a


	//   ....[17]....
        /*00e0*/ 	.word	0x0500002a


	//   ....[18]....
        /*00e4*/ 	.word	0x0500002a


	//   ....[19]....
        /*00e8*/ 	.word	0x0500002a


	//   ....[20]....
        /*00ec*/ 	.word	0x0500002a


	//   ....[21]....
        /*00f0*/ 	.word	0x0500002a


	//   ....[22]....
        /*00f4*/ 	.word	0x0500002a


	//   ....[23]....
        /*00f8*/ 	.word	0x0500002a


	//   ....[24]....
        /*00fc*/ 	.word	0x0500002a


	//   ....[25]....
        /*0100*/ 	.word	0x0500002a


	//   ....[26]....
        /*0104*/ 	.word	0x0500002a


	//   ....[27]....
        /*0108*/ 	.word	0x0500002a


	//   ....[28]....
        /*010c*/ 	.word	0x0500002a


	//   ....[29]....
        /*0110*/ 	.word	0x0500002a


	//   ....[30]....
        /*0114*/ 	.word	0x0500002a


	//   ....[31]....
        /*0118*/ 	.word	0x0500002a


	//----- nvinfo : EIATTR_COOP_GROUP_INSTR_OFFSETS
	.align		4
.L_3495:
        /*011c*/ 	.byte	0x04, 0x28
        /*011e*/ 	.short	(.L_3497 - .L_3496)


	//   ....[0]....
.L_3496:
        /*0120*/ 	.word	0x000023d0


	//   ....[1]....
        /*0124*/ 	.word	0x00002430


	//   ....[2]....
        /*0128*/ 	.word	0x00002490


	//   ....[3]....
        /*012c*/ 	.word	0x000024f0


	//   ....[4]....
        /*0130*/ 	.word	0x00002550


	//   ....[5]....
        /*0134*/ 	.word	0x000025b0


	//   ....[6]....
        /*0138*/ 	.word	0x00002610


	//   ....[7]....
        /*013c*/ 	.word	0x00002670


	//   ....[8]....
        /*0140*/ 	.word	0x000026d0


	//   ....[9]....
        /*0144*/ 	.word	0x00002730


	//   ....[10]....
        /*0148*/ 	.word	0x00002790


	//   ....[11]....
        /*014c*/ 	.word	0x000027f0


	//   ....[12]....
        /*0150*/ 	.word	0x00002850


	//   ....[13]....
        /*0154*/ 	.word	0x000028b0


	//   ....[14]....
        /*0158*/ 	.word	0x00002910


	//   ....[15]....
        /*015c*/ 	.word	0x00002970


	//   ....[16]....
        /*0160*/ 	.word	0x00004200


	//   ....[17]....
        /*0164*/ 	.word	0x00004290


	//   ....[18]....
        /*0168*/ 	.word	0x00004310


	//   ....[19]....
        /*016c*/ 	.word	0x00004390


	//   ....[20]....
        /*0170*/ 	.word	0x00004410


	//   ....[21]....
        /*0174*/ 	.word	0x00004490


	//   ....[22]....
        /*0178*/ 	.word	0x00004510


	//   ....[23]....
        /*017c*/ 	.word	0x00004590


	//   ....[24]....
        /*0180*/ 	.word	0x00004610


	//   ....[25]....
        /*0184*/ 	.word	0x00004690


	//   ....[26]....
        /*0188*/ 	.word	0x00004710


	//   ....[27]....
        /*018c*/ 	.word	0x00004790


	//   ....[28]....
        /*0190*/ 	.word	0x00004810


	//   ....[29]....
        /*0194*/ 	.word	0x00004890


	//   ....[30]....
        /*0198*/ 	.word	0x00004910


	//   ....[31]....
        /*019c*/ 	.word	0x00004990


	//----- nvinfo : EIATTR_VRC_CTA_INIT_COUNT
	.align		4
.L_3497:
        /*01a0*/ 	.byte	0x02, 0x4a
	.zero		1
	.zero		1


	//----- nvinfo : EIATTR_EXIT_INSTR_OFFSETS
	.align		4
        /*01a4*/ 	.byte	0x04, 0x1c
        /*01a6*/ 	.short	(.L_3499 - .L_3498)


	//   ....[0]....
.L_3498:
        /*01a8*/ 	.word	0x00000510


	//   ....[1]....
        /*01ac*/ 	.word	0x000041b0


	//----- nvinfo : EIATTR_MAX_THREADS
	.align		4
.L_3499:
        /*01b0*/ 	.byte	0x04, 0x05
        /*01b2*/ 	.short	(.L_3501 - .L_3500)
.L_3500:
        /*01b4*/ 	.word	0x00000080
        /*01b8*/ 	.word	0x00000001
        /*01bc*/ 	.word	0x00000001


	//----- nvinfo : EIATTR_CRS_STACK_SIZE
	.align		4
.L_3501:
        /*01c0*/ 	.byte	0x04, 0x1e
        /*01c2*/ 	.short	(.L_3503 - .L_3502)
.L_3502:
        /*01c4*/ 	.word	0x00000000


	//----- nvinfo : EIATTR_CBANK_PARAM_SIZE
	.align		4
.L_3503:
        /*01c8*/ 	.byte	0x03, 0x19
        /*01ca*/ 	.short	0x0030


	//----- nvinfo : EIATTR_PARAM_CBANK
	.align		4
        /*01cc*/ 	.byte	0x04, 0x0a
        /*01ce*/ 	.short	(.L_3505 - .L_3504)
	.align		4
.L_3504:
        /*01d0*/ 	.word	index@(.nv.constant0._Z9cuda_gemmIiLi128ELi16ELi1ELi64ELi16ELi16ELi0EEviiiPT_S1_S1_ii)
        /*01d4*/ 	.short	0x0380
        /*01d6*/ 	.short	0x0030


	//----- nvinfo : EIATTR_SW_WAR
	.align		4
.L_3505:
        /*01d8*/ 	.byte	0x04, 0x36
        /*01da*/ 	.short	(.L_3507 - .L_3506)
.L_3506:
        /*01dc*/ 	.word	0x00000008
.L_3507:


//--------------------- .nv.info._Z9cuda_gemmIiLi128ELi16ELi1ELi64ELi8ELi8ELi1EEviiiPT_S1_S1_ii --------------------------
	.section	.nv.info._Z9cuda_gemmIiLi128ELi16ELi1ELi64ELi8ELi8ELi1EEviiiPT_S1_S1_ii,"",@"SHT_CUDA_INFO"
	.sectionflags	@""
	.align	4


	//----- nvinfo : EIATTR_CUDA_API_VERSION
	.align		4
        /*0000*/ 	.byte	0x04, 0x37
        /*0002*/ 	.short	(.L_3509 - .L_3508)
.L_3508:
        /*0004*/ 	.word	0x00000082


	//----- nvinfo : EIATTR_KPARAM_INFO
	.align		4
.L_3509:
        /*0008*/ 	.byte	0x04, 0x17
        /*000a*/ 	.short	(.L_3511 - .L_3510)
.L_3510:
        /*000c*/ 	.word	0x00000000
        /*0010*/ 	.short	0x0007
        /*0012*/ 	.short	0x002c
        /*0014*/ 	.byte	0x00, 0xf0, 0x11, 0x00


	//----- nvinfo : EIATTR_KPARAM_INFO
	.align		4
.L_3511:
        /*0018*/ 	.byte	0x04, 0x17
        /*001a*/ 	.short	(.L_3513 - .L_3512)
.L_3512:
        /*001c*/ 	.word	0x00000000
        /*0020*/ 	.short	0x0006
        /*0022*/ 	.short	0x0028
        /*0024*/ 	.byte	0x00, 0xf0, 0x11, 0x00


	//----- nvinfo : EIATTR_KPARAM_INFO
	.align		4
.L_3513:
        /*0028*/ 	.byte	0x04, 0x17
        /*002a*/ 	.short	(.L_3515 - .L_3514)
.L_3514:
        /*002c*/ 	.word	0x00000000
        /*0030*/ 	.short	0x0005
        /*0032*/ 	.short	0x0020
        /*0034*/ 	.byte	0x00, 0xf5, 0x21, 0x00


	//----- nvinfo : EIATTR_KPARAM_INFO
	.align		4
.L_3515:
        /*0038*/ 	.byte	0x04, 0x17
        /*003a*/ 	.short	(.L_3517 - .L_3516)
.L_3516:
        /*003c*/ 	.word	0x00000000
        /*0040*/ 	.short	0x0004
        /*0042*/ 	.short	0x0018
        /*0044*/ 	.byte	0x00, 0xf5, 0x21, 0x00


	//----- nvinfo : EIATTR_KPARAM_INFO
	.align		4
.L_3517:
        /*0048*/ 	.byte	0x04, 0x17
        /*004a*/ 	.short	(.L_3519 - .L_3518)
.L_3518:
        /*004c*/ 	.word	0x00000000
        /*0050*/ 	.short	0x0003
        /*0052*/ 	.short	0x0010
        /*0054*/ 	.byte	0x00, 0xf5, 0x21, 0x00


	//----- nvinfo : EIATTR_KPARAM_INFO
	.align		4
.L_3519:
        /*0058*/ 	.byte	0x04, 0x17
        /*005a*/ 	.short	(.L_3521 - .L_3520)
.L_3520:
        /*005c*/ 	.word	0x00000000
        /*0060*/ 	.short	0x0002
        /*0062*/ 	.short	0x0008
        /*0064*/ 	.byte	0x00, 0xf0, 0x11, 0x00


	//----- nvinfo : EIATTR_KPARAM_INFO
	.align		4
.L_3521:
        /*0068*/ 	.byte	0x04, 0x17
        /*006a*/ 	.short	(.L_3523 - .L_3522)
.L_3522:
        /*006c*/ 	.word	0x00000000
        /*0070*/ 	.short	0x0001
        /*0072*/ 	.short	0x0004
        /*0074*/ 	.byte	0x00, 0xf0, 0x11, 0x00


	//----- nvinfo : EIATTR_KPARAM_INFO
	.align		4
.L_3523:
        /*0078*/ 	.byte	0x04, 0x17
        /*007a*/ 	.short	(.L_3525 - .L_3524)
.L_3524:
        /*007c*/ 	.word	0x00000000
        /*0080*/ 	.short	0x0000
        /*0082*/ 	.short	0x0000
        /*0084*/ 	.byte	0x00, 0xf0, 0x11, 0x00


	//----- nvinfo : EIATTR_SPARSE_MMA_MASK
	.align		4
.L_3525:
        /*0088*/ 	.byte	0x03, 0x50
        /*008a*/ 	.short	0x0000


	//----- nvinfo : EIATTR_MAXREG_COUNT
	.align		4
        /*008c*/ 	.byte	0x03, 0x1b
        /*008e*/ 	.short	0x00ff


	//----- nvinfo : EIATTR_NUM_BARRIERS
	.align		4
        /*0090*/ 	.byte	0x02, 0x4c
        /*0092*/ 	.byte	0x01
	.zero		1


	//----- nvinfo : EIATTR_MERCURY_ISA_VERSION
	.align		4
        /*0094*/ 	.byte	0x03, 0x5f
        /*0096*/ 	.short	0x0101


	//----- nvinfo : EIATTR_COOP_GROUP_MASK_REGIDS
	.align		4
        /*0098*/ 	.byte	0x04, 0x29
        /*009a*/ 	.short	(.L_3527 - .L_3526)


	//   ....[0]....
.L_3526:
        /*009c*/ 	.word	0xffffffff


	//   ....[1]....
        /*00a0*/ 	.word	0xffffffff


	//   ....[2]....
        /*00a4*/ 	.word	0xffffffff


	//   ....[3]....
        /*00a8*/ 	.word	0xffffffff


	//   ....[4]....
        /*00ac*/ 	.word	0xffffffff


	//   ....[5]....
        /*00b0*/ 	.word	0xffffffff


	//   ....[6]....
        /*00b4*/ 	.word	0xffffffff


	//   ....[7]....
        /*00b8*/ 	.word	0xffffffff


	//   ....[8]....
        /*00bc*/ 	.word	0x05000000


	//   ....[9]....
        /*00c0*/ 	.word	0x05000000


	//   ....[10]....
        /*00c4*/ 	.word	0x05000000


	//   ....[11]....
        /*00c8*/ 	.word	0x05000000


	//   ....[12]....
        /*00cc*/ 	.word	0x05000000


	//   ....[13]....
        /*00d0*/ 	.word	0x05000000


	//   ....[14]....
        /*00d4*/ 	.word	0x05000000


	//   ....[15]....
        /*00d8*/ 	.word	0x05000000


	//----- nvinfo : EIATTR_COOP_GROUP_INSTR_OFFSETS
	.align		4
.L_3527:
        /*00dc*/ 	.byte	0x04, 0x28
        /*00de*/ 	.short	(.L_3529 - .L_3528)


	//   ....[0]....
.L_3528:
        /*00e0*/ 	.word	0x00001420


	//   ....[1]....
        /*00e4*/ 	.word	0x00001430


	//   ....[2]....
        /*00e8*/ 	.word	0x00001440


	//   ....[3]....
        /*00ec*/ 	.word	0x00001470


	//   ....[4]....
        /*00f0*/ 	.word	0x00001490


	//   ....[5]....
        /*00f4*/ 	.word	0x000014b0


	//   ....[6]....
        /*00f8*/ 	.word	0x000014d0


	//   ....[7]....
        /*00fc*/ 	.word	0x000014f0


	//   ....[8]....
        /*0100*/ 	.word	0x00001a20


	//   ....[9]....
        /*0104*/ 	.word	0x00001aa0


	//   ....[10]....
        /*0108*/ 	.word	0x00001b00


	//   ....[11]....
        /*010c*/ 	.word	0x00001b50


	//   ....[12]....
        /*0110*/ 	.word	0x00001ba0


	//   ....[13]....
        /*0114*/ 	.word	0x00001bf0


	//   ....[14]....
        /*0118*/ 	.word	0x00001c40


	//   ....[15]....
        /*011c*/ 	.word	0x00001c90


	//----- nvinfo : EIATTR_VRC_CTA_INIT_COUNT
	.align		4
.L_3529:
        /*0120*/ 	.byte	0x02, 0x4a
	.zero		1
	.zero		1


	//----- nvinfo : EIATTR_EXIT_INSTR_OFFSETS
	.align		4
        /*0124*/ 	.byte	0x04, 0x1c
        /*0126*/ 	.short	(.L_3531 - .L_3530)


	//   ....[0]....
.L_3530:
        /*0128*/ 	.word	0x000006b0


	//   ....[1]....
        /*012c*/ 	.word	0x000019c0


	//----- nvinfo : EIATTR_MAX_THREADS
	.align		4
.L_3531:
        /*0130*/ 	.byte	0x04, 0x05
        /*0132*/ 	.short	(.L_3533 - .L_3532)
.L_3532:
        /*0134*/ 	.word	0x00000080
        /*0138*/ 	.word	0x00000001
        /*013c*/ 	.word	0x00000001


	//----- nvinfo : EIATTR_CRS_STACK_SIZE
	.align		4
.L_3533:
        /*0140*/ 	.byte	0x04, 0x1e
        /*0142*/ 	.short	(.L_3535 - .L_3534)
.L_3534:
        /*0144*/ 	.word	0x00000000


	//----- nvinfo : EIATTR_CBANK_PARAM_SIZE
	.align		4
.L_3535:
        /*0148*/ 	.byte	0x03, 0x19
        /*014a*/ 	.short	0x0030


	//----- nvinfo : EIATTR_PARAM_CBANK
	.align		4
        /*014c*/ 	.byte	0x04, 0x0a
        /*014e*/ 	.short	(.L_3537 - .L_3536)
	.align		4
.L_3536:
        /*0150*/ 	.word	index@(.nv.constant0._Z9cuda_gemmIiLi128ELi16ELi1ELi64ELi8ELi8ELi1EEviiiPT_S1_S1_ii)
        /*0154*/ 	.short	0x0380
        /*0156*/ 	.short	0x0030


	//----- nvinfo : EIATTR_SW_WAR
	.align		4
.L_3537:
        /*0158*/ 	.byte	0x04, 0x36
        /*015a*/ 	.short	(.L_3539 - .L_3538)
.L_3538:
        /*015c*/ 	.word	0x00000008
.L_3539:


//--------------------- .nv.info._Z9cuda_gemmIiLi128ELi16ELi1ELi64ELi8ELi8ELi0EEviiiPT_S1_S1_ii --------------------------
	.section	.nv.info._Z9cuda_gemmIiLi128ELi16ELi1ELi64ELi8ELi8ELi0EEviiiPT_S1_S1_ii,"",@"SHT_CUDA_INFO"
	.sectionflags	@""
	.align	4


	//----- nvinfo : EIATTR_CUDA_API_VERSION
	.align		4
        /*0000*/ 	.byte	0x04, 0x37
        /*0002*/ 	.short	(.L_3541 - .L_3540)
.L_3540:
        /*0004*/ 	.word	0x00000082


	//----- nvinfo : EIATTR_KPARAM_INFO
	.align		4
.L_3541:
        /*0008*/ 	.byte	0x04, 0x17
        /*000a*/ 	.short	(.L_3543 - .L_3542)
.L_3542:
        /*000c*/ 	.word	0x00000000
        /*0010*/ 	.short	0x0007
        /*0012*/ 	.short	0x002c
        /*0014*/ 	.byte	0x00, 0xf0, 0x11, 0x00


	//----- nvinfo : EIATTR_KPARAM_INFO
	.align		4
.L_3543:
        /*0018*/ 	.byte	0x04, 0x17
        /*001a*/ 	.short	(.L_3545 - .L_3544)
.L_3544:
        /*001c*/ 	.word	0x00000000
        /*0020*/ 	.short	0x0006
        /*0022*/ 	.short	0x0028
        /*0024*/ 	.byte	0x00, 0xf0, 0x11, 0x00


	//----- nvinfo : EIATTR_KPARAM_INFO
	.align		4
.L_3545:
        /*0028*/ 	.byte	0x04, 0x17
        /*002a*/ 	.short	(.L_3547 - .L_3546)
.L_3546:
        /*002c*/ 	.word	0x00000000
        /*0030*/ 	.short	0x0005
        /*0032*/ 	.short	0x0020
        /*0034*/ 	.byte	0x00, 0xf5, 0x21, 0x00


	//----- nvinfo : EIATTR_KPARAM_INFO
	.align		4
.L_3547:
        /*0038*/ 	.byte	0x04, 0x17
        /*003a*/ 	.short	(.L_3549 - .L_3548)
.L_3548:
        /*003c*/ 	.word	0x00000000
        /*0040*/ 	.short	0x0004
        /*0042*/ 	.short	0x0018
        /*0044*/ 	.byte	0x00, 0xf5, 0x21, 0x00


	//----- nvinfo : EIATTR_KPARAM_INFO
	.align		4
.L_3549:
        /*0048*/ 	.byte	0x04, 0x17
        /*004a*/ 	.short	(.L_3551 - .L_3550)
.L_3550:
        /*004c*/ 	.word	0x00000000
        /*0050*/ 	.short	0x0003
        /*0052*/ 	.short	0x0010
        /*0054*/ 	.byte	0x00, 0xf5, 0x21, 0x00


	//----- nvinfo : EIATTR_KPARAM_INFO
	.align		4
.L_3551:
        /*0058*/ 	.byte	0x04, 0x17
        /*005a*/ 	.short	(.L_3553 - .L_3552)
.L_3552:
        /*005c*/ 	.word	0x00000000
        /*0060*/ 	.short	0x0002
        /*0062*/ 	.short	0x0008
        /*0064*/ 	.byte	0x00, 0xf0, 0x11, 0x00


	//----- nvinfo : EIATTR_KPARAM_INFO
	.align		4
.L_3553:
        /*0068*/ 	.byte	0x04, 0x17
        /*006a*/ 	.short	(.L_3555 - .L_3554)
.L_3554:
        /*006c*/ 	.word	0x00000000
        /*0070*/ 	.short	0x0001
        /*0072*/ 	.short	0x0004
        /*0074*/ 	.byte	0x00, 0xf0, 0x11, 0x00


	//----- nvinfo : EIATTR_KPARAM_INFO
	.align		4
.L_3555:
        /*0078*/ 	.byte	0x04, 0x17
        /*007a*/ 	.short	(.L_3557 - .L_3556)
.L_3556:
        /*007c*/ 	.word	0x00000000
        /*0080*/ 	.short	0x0000
        /*0082*/ 	.short	0x0000
        /*0084*/ 	.byte	0x00, 0xf0, 0x11, 0x00


	//----- nvinfo : EIATTR_SPARSE_MMA_MASK
	.align		4
.L_3557:
        /*0088*/ 	.byte	0x03, 0x50
        /*008a*/ 	.short	0x0000


	//----- nvinfo : EIATTR_MAXREG_COUNT
	.align		4
        /*008c*/ 	.byte	0x03, 0x1b
        /*008e*/ 	.short	0x00ff


	//----- nvinfo : EIATTR_NUM_BARRIERS
	.align		4
        /*0090*/ 	.byte	0x02, 0x4c
        /*0092*/ 	.byte	0x01
	.zero		1


	//----- nvinfo : EIATTR_MERCURY_ISA_VERSION
	.align		4
        /*0094*/ 	.byte	0x03, 0x5f
        /*0096*/ 	.short	0x0101


	//----- nvinfo : EIATTR_COOP_GROUP_MASK_REGIDS
	.align		4
        /*0098*/ 	.byte	0x04, 0x29
        /*009a*/ 	.short	(.L_3559 - .L_3558)


	//   ....[0]....
.L_3558:
        /*009c*/ 	.word	0xffffffff


	//   ....[1]....
        /*00a0*/ 	.word	0xffffffff


	//   ....[2]....
        /*00a4*/ 	.word	0xffffffff


	//   ....[3]....
        /*00a8*/ 	.word	0xffffffff


	//   ....[4]....
        /*00ac*/ 	.word	0xffffffff


	//   ....[5]....
        /*00b0*/ 	.word	0xffffffff


	//   ....[6]....
        /*00b4*/ 	.word	0xffffffff


	//   ....[7]....
        /*00b8*/ 	.word	0xffffffff


	//   ....[8]....
        /*00bc*/ 	.word	0x05000027


	//   ....[9]....
        /*00c0*/ 	.word	0x05000027


	//   ....[10]....
        /*00c4*/ 	.word	0x05000027


	//   ....[11]....
        /*00c8*/ 	.word	0x05000027


	//   ....[12]....
        /*00cc*/ 	.word	0x05000027


	//   ....[13]....
        /*00d0*/ 	.word	0x05000027


	//   ....[14]....
        /*00d4*/ 	.word	0x05000027


	//   ....[15]....
        /*00d8*/ 	.word	0x05000027


	//----- nvinfo : EIATTR_COOP_GROUP_INSTR_OFFSETS
	.align		4
.L_3559:
        /*00dc*/ 	.byte	0x04, 0x28
        /*00de*/ 	.short	(.L_3561 - .L_3560)


	//   ....[0]....
.L_3560:
        /*00e0*/ 	.word	0x00001e70


	//   ....[1]....
        /*00e4*/ 	.word	0x00001ed0


	//   ....[2]....
        /*00e8*/ 	.word	0x00001f30


	//   ....[3]....
        /*00ec*/ 	.word	0x00001f90


	//   ....[4]....
        /*00f0*/ 	.word	0x00001ff0


	//   ....[5]....
        /*00f4*/ 	.word	0x00002050


	//   ....[6]....
        /*00f8*/ 	.word	0x000020b0


	//   ....[7]....
        /*00fc*/ 	.word	0x00002110


	//   ....[8]....
        /*0100*/ 	.word	0x000033f0


	//   ....[9]....
        /*0104*/ 	.word	0x00003480


	//   ....[10]....
        /*0108*/ 	.word	0x00003500


	//   ....[11]....
        /*010c*/ 	.word	0x00003580


	//   ....[12]....
        /*0110*/ 	.word	0x00003600


	//   ....[13]....
        /*0114*/ 	.word	0x00003680


	//   ....[14]....
        /*0118*/ 	.word	0x00003700


	//   ....[15]....
        /*011c*/ 	.word	0x00003780


	//----- nvinfo : EIATTR_VRC_CTA_INIT_COUNT
	.align		4
.L_3561:
        /*0120*/ 	.byte	0x02, 0x4a
	.zero		1
	.zero		1


	//----- nvinfo : EIATTR_EXIT_INSTR_OFFSETS
	.align		4
        /*0124*/ 	.byte	0x04, 0x1c
        /*0126*/ 	.short	(.L_3563 - .L_3562)


	//   ....[0]....
.L_3562:
        /*0128*/ 	.word	0x00000520


	//   ....[1]....
        /*012c*/ 	.word	0x000033a0


	//----- nvinfo : EIATTR_MAX_THREADS
	.align		4
.L_3563:
        /*0130*/ 	.byte	0x04, 0x05
        /*0132*/ 	.short	(.L_3565 - .L_3564)
.L_3564:
        /*0134*/ 	.word	0x00000080
        /*0138*/ 	.word	0x00000001
        /*013c*/ 	.word	0x00000001


	//----- nvinfo : EIATTR_CRS_STACK_SIZE
	.align		4
.L_3565:
        /*0140*/ 	.byte	0x04, 0x1e
        /*0142*/ 	.short	(.L_3567 - .L_3566)
.L_3566:
        /*0144*/ 	.word	0x00000000


	//----- nvinfo : EIATTR_CBANK_PARAM_SIZE
	.align		4
.L_3567:
        /*0148*/ 	.byte	0x03, 0x19
        /*014a*/ 	.short	0x0030


	//----- nvinfo : EIATTR_PARAM_CBANK
	.align		4
        /*014c*/ 	.byte	0x04, 0x0a
        /*014e*/ 	.short	(.L_3569 - .L_3568)
	.align		4
.L_3568:
        /*0150*/ 	.word	index@(.nv.constant0._Z9cuda_gemmIiLi128ELi16ELi1ELi64ELi8ELi8ELi0EEviiiPT_S1_S1_ii)
        /*0154*/ 	.short	0x0380
        /*0156*/ 	.short	0x0030


	//----- nvinfo : EIATTR_SW_WAR
	.align		4
.L_3569:
        /*0158*/ 	.byte	0x04, 0x36
        /*015a*/ 	.short	(.L_3571 - .L_3570)
.L_3570:
        /*015c*/ 	.word	0x00000008
.L_3571:


//--------------------- .nv.info._Z9cuda_gemmIiLi128ELi16ELi1ELi64ELi4ELi4ELi1EEviiiPT_S1_S1_ii --------------------------
	.section	.nv.info._Z9cuda_gemmIiLi128ELi16ELi1ELi64ELi4ELi4ELi1EEviiiPT_S1_S1_ii,"",@"SHT_CUDA_INFO"
	.sectionflags	@""
	.align	4


	//----- nvinfo : EIATTR_CUDA_API_VERSION
	.align		4
        /*0000*/ 	.byte	0x04, 0x37
        /*0002*/ 	.short	(.L_3573 - .L_3572)
.L_3572:
        /*0004*/ 	.word	0x00000082


	//----- nvinfo : EIATTR_KPARAM_INFO
	.align		4
.L_3573:
        /*0008*/ 	.byte	0x04, 0x17
        /*000a*/ 	.short	(.L_3575 - .L_3574)
.L_3574:
        /*000c*/ 	.word	0x00000000
        /*0010*/ 	.short	0x0007
        /*0012*/ 	.short	0x002c
        /*0014*/ 	.byte	0x00, 0xf0, 0x11, 0x00


	//----- nvinfo : EIATTR_KPARAM_INFO
	.align		4
.L_3575:
        /*0018*/ 	.byte	0x04, 0x17
        /*001a*/ 	.short	(.L_3577 - .L_3576)
.L_3576:
        /*001c*/ 	.word	0x00000000
        /*0020*/ 	.short	0x0006
        /*0022*/ 	.short	0x0028
        /*0024*/ 	.byte	0x00, 0xf0, 0x11, 0x00


	//----- nvinfo : EIATTR_KPARAM_INFO
	.align		4
.L_3577:
        /*0028*/ 	.byte	0x04, 0x17
        /*002a*/ 	.short	(.L_3579 - .L_3578)
.L_3578:
        /*002c*/ 	.word	0x00000000
        /*0030*/ 	.short	0x0005
        /*0032*/ 	.short	0x0020
        /*0034*/ 	.byte	0x00, 0xf5, 0x21, 0x00


	//----- nvinfo : EIATTR_KPARAM_INFO
	.align		4
.L_3579:
        /*0038*/ 	.byte	0x04, 0x17
        /*003a*/ 	.short	(.L_3581 - .L_3580)
.L_3580:
        /*003c*/ 	.word	0x00000000
        /*0040*/ 	.short	0x0004
        /*0042*/ 	.short	0x0018
        /*0044*/ 	.byte	0x00, 0xf5, 0x21, 0x00


	//----- nvinfo : EIATTR_KPARAM_INFO
	.align		4
.L_3581:
        /*0048*/ 	.byte	0x04, 0x17
        /*004a*/ 	.short	(.L_3583 - .L_3582)
.L_3582:
        /*004c*/ 	.word	0x00000000
        /*0050*/ 	.short	0x0003
        /*0052*/ 	.short	0x0010
        /*0054*/ 	.byte	0x00, 0xf5, 0x21, 0x00


	//----- nvinfo : EIATTR_KPARAM_INFO
	.align		4
.L_3583:
        /*0058*/ 	.byte	0x04, 0x17
        /*005a*/ 	.short	(.L_3585 - .L_3584)
.L_3584:
        /*005c*/ 	.word	0x00000000
        /*0060*/ 	.short	0x0002
        /*0062*/ 	.short	0x0008
        /*0064*/ 	.byte	0x00, 0xf0, 0x11, 0x00


	//----- nvinfo : EIATTR_KPARAM_INFO
	.align		4
.L_3585:
        /*0068*/ 	.byte	0x04, 0x17
        /*006a*/ 	.short	(.L_3587 - .L_3586)
.L_3586:
        /*006c*/ 	.word	0x00000000
        /*0070*/ 	.short	0x0001
        /*0072*/ 	.short	0x0004
        /*0074*/ 	.byte	0x00, 0xf0, 0x11, 0x00


	//----- nvinfo : EIATTR_KPARAM_INFO
	.align		4
.L_3587:
        /*0078*/ 	.byte	0x04, 0x17
        /*007a*/ 	.short	(.L_3589 - .L_3588)
.L_3588:
        /*007c*/ 	.word	0x00000000
        /*0080*/ 	.short	0x0000
        /*0082*/ 	.short	0x0000
        /*0084*/ 	.byte	0x00, 0xf0, 0x11, 0x00


	//----- nvinfo : EIATTR_SPARSE_MMA_MASK
	.align		4
.L_3589:
        /*0088*/ 	.byte	0x03, 0x50
        /*008a*/ 	.short	0x0000


	//----- nvinfo : EIATTR_MAXREG_COUNT
	.align		4
        /*008c*/ 	.byte	0x03, 0x1b
        /*008e*/ 	.short	0x00ff


	//----- nvinfo : EIATTR_NUM_BARRIERS
	.align		4
        /*0090*/ 	.byte	0x02, 0x4c
        /*0092*/ 	.byte	0x01
	.zero		1


	//----- nvinfo : EIATTR_MERCURY_ISA_VERSION
	.align		4
        /*0094*/ 	.byte	0x03, 0x5f
        /*0096*/ 	.short	0x0101


	//----- nvinfo : EIATTR_COOP_GROUP_MASK_REGIDS
	.align		4
        /*0098*/ 	.byte	0x04, 0x29
        /*009a*/ 	.short	(.L_3591 - .L_3590)


	//   ....[0]....
.L_3590:
        /*009c*/ 	.word	0xffffffff


	//   ....[1]....
        /*00a0*/ 	.word	0xffffffff


	//   ....[2]....
        /*00a4*/ 	.word	0xffffffff


	//   ....[3]....
        /*00a8*/ 	.word	0xffffffff


	//   ....[4]....
        /*00ac*/ 	.word	0x0500001f


	//   ....[5]....
        /*00b0*/ 	.word	0x0500001f


	//   ....[6]....
        /*00b4*/ 	.word	0x0500001f


	//   ....[7]....
        /*00b8*/ 	.word	0x0500001f


	//----- nvinfo : EIATTR_COOP_GROUP_INSTR_OFFSETS
	.align		4
.L_3591:
        /*00bc*/ 	.byte	0x04, 0x28
        /*00be*/ 	.short	(.L_3593 - .L_3592)


	//   ....[0]....
.L_3592:
        /*00c0*/ 	.word	0x00000d10


	//   ....[1]....
        /*00c4*/ 	.word	0x00000d20


	//   ....[2]....
        /*00c8*/ 	.word	0x00000d30


	//   ....[3]....
        /*00cc*/ 	.word	0x00000d40


	//   ....[4]....
        /*00d0*/ 	.word	0x00001290


	//   ....[5]....
        /*00d4*/ 	.word	0x00001310


	//   ....[6]....
        /*00d8*/ 	.word	0x00001370


	//   ....[7]....
        /*00dc*/ 	.word	0x000013d0


	//----- nvinfo : EIATTR_VRC_CTA_INIT_COUNT
	.align		4
.L_3593:
        /*00e0*/ 	.byte	0x02, 0x4a
	.zero		1
	.zero		1


	//----- nvinfo : EIATTR_EXIT_INSTR_OFFSETS
	.align		4
        /*00e4*/ 	.byte	0x04, 0x1c
        /*00e6*/ 	.short	(.L_3595 - .L_3594)


	//   ....[0]....
.L_3594:
        /*00e8*/ 	.word	0x000001d0


	//   ....[1]....
        /*00ec*/ 	.word	0x00001230


	//----- nvinfo : EIATTR_MAX_THREADS
	.align		4
.L_3595:
        /*00f0*/ 	.byte	0x04, 0x05
        /*00f2*/ 	.short	(.L_3597 - .L_3596)
.L_3596:
        /*00f4*/ 	.word	0x00000080
        /*00f8*/ 	.word	0x00000001
        /*00fc*/ 	.word	0x00000001


	//----- nvinfo : EIATTR_CRS_STACK_SIZE
	.align		4
.L_3597:
        /*0100*/ 	.byte	0x04, 0x1e
        /*0102*/ 	.short	(.L_3599 - .L_3598)
.L_3598:
        /*0104*/ 	.word	0x00000000


	//----- nvinfo : EIATTR_CBANK_PARAM_SIZE
	.align		4
.L_3599:
        /*0108*/ 	.byte	0x03, 0x19
        /*010a*/ 	.short	0x0030


	//----- nvinfo : EIATTR_PARAM_CBANK
	.align		4
        /*010c*/ 	.byte	0x04, 0x0a
        /*010e*/ 	.short	(.L_3601 - .L_3600)
	.align		4
.L_3600:
        /*0110*/ 	.word	index@(.nv.constant0._Z9cuda_gemmIiLi128ELi16ELi1ELi64ELi4ELi4ELi1EEviiiPT_S1_S1_ii)
        /*0114*/ 	.short	0x0380
        /*0116*/ 	.short	0x0030


	//----- nvinfo : EIATTR_SW_WAR
	.align		4
.L_3601:
        /*0118*/ 	.byte	0x04, 0x36
        /*011a*/ 	.short	(.L_3603 - .L_3602)
.L_3602:
        /*011c*/ 	.word	0x00000008
.L_3603:


//--------------------- .nv.info._Z9cuda_gemmIiLi128ELi16ELi1ELi64ELi4ELi4ELi0EEviiiPT_S1_S1_ii --------------------------
	.section	.nv.info._Z9cuda_gemmIiLi128ELi16ELi1ELi64ELi4ELi4ELi0EEviiiPT_S1_S1_ii,"",@"SHT_CUDA_INFO"
	.sectionflags	@""
	.align	4


	//----- nvinfo : EIATTR_CUDA_API_VERSION
	.align		4
        /*0000*/ 	.byte	0x04, 0x37
        /*0002*/ 	.short	(.L_3605 - .L_3604)
.L_3604:
        /*0004*/ 	.word	0x00000082


	//----- nvinfo : EIATTR_KPARAM_INFO
	.align		4
.L_3605:
        /*0008*/ 	.byte	0x04, 0x17
        /*000a*/ 	.short	(.L_3607 - .L_3606)
.L_3606:
        /*000c*/ 	.word	0x00000000
        /*0010*/ 	.short	0x0007
        /*0012*/ 	.short	0x002c
        /*0014*/ 	.byte	0x00, 0xf0, 0x11, 0x00


	//----- nvinfo : EIATTR_KPARAM_INFO
	.align		4
.L_3607:
        /*0018*/ 	.byte	0x04, 0x17
        /*001a*/ 	.short	(.L_3609 - .L_3608)
.L_3608:
        /*001c*/ 	.word	0x00000000
        /*0020*/ 	.short	0x0006
        /*0022*/ 	.short	0x0028
        /*0024*/ 	.byte	0x00, 0xf0, 0x11, 0x00


	//----- nvinfo : EIATTR_KPARAM_INFO
	.align		4
.L_3609:
        /*0028*/ 	.byte	0x04, 0x17
        /*002a*/ 	.short	(.L_3611 - .L_3610)
.L_3610:
        /*002c*/ 	.word	0x00000000
        /*0030*/ 	.short	0x0005
        /*0032*/ 	.short	0x0020
        /*0034*/ 	.byte	0x00, 0xf5, 0x21, 0x00


	//----- nvinfo : EIATTR_KPARAM_INFO
	.align		4
.L_3611:
        /*0038*/ 	.byte	0x04, 0x17
        /*003a*/ 	.short	(.L_3613 - .L_3612)
.L_3612:
        /*003c*/ 	.word	0x00000000
        /*0040*/ 	.short	0x0004
        /*0042*/ 	.short	0x0018
        /*0044*/ 	.byte	0x00, 0xf5, 0x21, 0x00


	//----- nvinfo : EIATTR_KPARAM_INFO
	.align		4
.L_3613:
        /*0048*/ 	.byte	0x04, 0x17
        /*004a*/ 	.short	(.L_3615 - .L_3614)
.L_3614:
        /*004c*/ 	.word	0x00000000
        /*0050*/ 	.short	0x0003
        /*0052*/ 	.short	0x0010
        /*0054*/ 	.byte	0x00, 0xf5, 0x21, 0x00


	//----- nvinfo : EIATTR_KPARAM_INFO
	.align		4
.L_3615:
        /*0058*/ 	.byte	0x04, 0x17
        /*005a*/ 	.short	(.L_3617 - .L_3616)
.L_3616:
        /*005c*/ 	.word	0x00000000
        /*0060*/ 	.short	0x0002
        /*0062*/ 	.short	0x0008
        /*0064*/ 	.byte	0x00, 0xf0, 0x11, 0x00


	//----- nvinfo : EIATTR_KPARAM_INFO
	.align		4
.L_3617:
        /*0068*/ 	.byte	0x04, 0x17
        /*006a*/ 	.short	(.L_3619 - .L_3618)
.L_3618:
        /*006c*/ 	.word	0x00000000
        /*0070*/ 	.short	0x0001
        /*0072*/ 	.short	0x0004
        /*0074*/ 	.byte	0x00, 0xf0, 0x11, 0x00


	//----- nvinfo : EIATTR_KPARAM_INFO
	.align		4
.L_3619:
        /*0078*/ 	.byte	0x04, 0x17
        /*007a*/ 	.short	(.L_3621 - .L_3620)
.L_3620:
        /*007c*/ 	.word	0x00000000
        /*0080*/ 	.short	0x0000
        /*0082*/ 	.short	0x0000
        /*0084*/ 	.byte	0x00, 0xf0, 0x11, 0x00


	//----- nvinfo : EIATTR_SPARSE_MMA_MASK
	.align		4
.L_3621:
        /*0088*/ 	.byte	0x03, 0x50
        /*008a*/ 	.short	0x0000


	//----- nvinfo : EIATTR_MAXREG_COUNT
	.align		4
        /*008c*/ 	.byte	0x03, 0x1b
        /*008e*/ 	.short	0x00ff


	//----- nvinfo : EIATTR_NUM_BARRIERS
	.align		4
        /*0090*/ 	.byte	0x02, 0x4c
        /*0092*/ 	.byte	0x01
	.zero		1


	//----- nvinfo : EIATTR_MERCURY_ISA_VERSION
	.align		4
        /*0094*/ 	.byte	0x03, 0x5f
        /*0096*/ 	.short	0x0101


	//----- nvinfo : EIATTR_COOP_GROUP_MASK_REGIDS
	.align		4
        /*0098*/ 	.byte	0x04, 0x29
        /*009a*/ 	.short	(.L_3623 - .L_3622)


	//   ....[0]....
.L_3622:
        /*009c*/ 	.word	0xffffffff


	//   ....[1]....
        /*00a0*/ 	.word	0xffffffff


	//   ....[2]....
        /*00a4*/ 	.word	0xffffffff


	//   ....[3]....
        /*00a8*/ 	.word	0xffffffff


	//   ....[4]....
        /*00ac*/ 	.word	0x0500001a


	//   ....[5]....
        /*00b0*/ 	.word	0x0500001a


	//   ....[6]....
        /*00b4*/ 	.word	0x0500001a


	//   ....[7]....
        /*00b8*/ 	.word	0x0500001a


	//----- nvinfo : EIATTR_COOP_GROUP_INSTR_OFFSETS
	.align		4
.L_3623:
        /*00bc*/ 	.byte	0x04, 0x28
        /*00be*/ 	.short	(.L_3625 - .L_3624)


	//   ....[0]....
.L_3624:
        /*00c0*/ 	.word	0x000019d0


	//   ....[1]....
        /*00c4*/ 	.word	0x00001a30


	//   ....[2]....
        /*00c8*/ 	.word	0x00001a90


	//   ....[3]....
        /*00cc*/ 	.word	0x00001af0


	//   ....[4]....
        /*00d0*/ 	.word	0x00002c90


	//   ....[5]....
        /*00d4*/ 	.word	0x00002d40


	//   ....[6]....
        /*00d8*/ 	.word	0x00002de0


	//   ....[7]....
        /*00dc*/ 	.word	0x00002e80


	//----- nvinfo : EIATTR_VRC_CTA_INIT_COUNT
	.align		4
.L_3625:
        /*00e0*/ 	.byte	0x02, 0x4a
	.zero		1
	.zero		1


	//----- nvinfo : EIATTR_EXIT_INSTR_OFFSETS
	.align		4
        /*00e4*/ 	.byte	0x04, 0x1c
        /*00e6*/ 	.short	(.L_3627 - .L_3626)


	//   ....[0]....
.L_3626:
        /*00e8*/ 	.word	0x00000540


	//   ....[1]....
        /*00ec*/ 	.word	0x00002c20


	//----- nvinfo : EIATTR_MAX_THREADS
	.align		4
.L_3627:
        /*00f0*/ 	.byte	0x04, 0x05
        /*00f2*/ 	.short	(.L_3629 - .L_3628)
.L_3628:
        /*00f4*/ 	.word	0x00000080
        /*00f8*/ 	.word	0x00000001
        /*00fc*/ 	.word	0x00000001


	//----- nvinfo : EIATTR_CRS_STACK_SIZE
	.align		4
.L_3629:
        /*0100*/ 	.byte	0x04, 0x1e
        /*0102*/ 	.short	(.L_3631 - .L_3630)
.L_3630:
        /*0104*/ 	.word	0x00000000


	//----- nvinfo : EIATTR_CBANK_PARAM_SIZE
	.align		4
.L_3631:
        /*0108*/ 	.byte	0x03, 0x19
        /*010a*/ 	.short	0x0030


	//----- nvinfo : EIATTR_PARAM_CBANK
	.align		4
        /*010c*/ 	.byte	0x04, 0x0a
        /*010e*/ 	.short	(.L_3633 - .L_3632)
	.align		4
.L_3632:
        /*0110*/ 	.word	index@(.nv.constant0._Z9cuda_gemmIiLi128ELi16ELi1ELi64ELi4ELi4ELi0EEviiiPT_S1_S1_ii)
        /*0114*/ 	.short	0x0380
        /*0116*/ 	.short	0x0030


	//----- nvinfo : EIATTR_SW_WAR
	.align		4
.L_3633:
        /*0118*/ 	.byte	0x04, 0x36
        /*011a*/ 	.short	(.L_3635 - .L_3634)
.L_3634:
        /*011c*/ 	.word	0x00000008
.L_3635:


//--------------------- .nv.info._Z9cuda_gemmIiLi128ELi16ELi1ELi64ELi2ELi2ELi1EEviiiPT_S1_S1_ii --------------------------
	.section	.nv.info._Z9cuda_gemmIiLi128ELi16ELi1ELi64ELi2ELi2ELi1EEviiiPT_S1_S1_ii,"",@"SHT_CUDA_INFO"
	.sectionflags	@""
	.align	4


	//----- nvinfo : EIATTR_CUDA_API_VERSION
	.align		4
        /*0000*/ 	.byte	0x04, 0x37
        /*0002*/ 	.short	(.L_3637 - .L_3636)
.L_3636:
        /*0004*/ 	.word	0x00000082


	//----- nvinfo : EIATTR_KPARAM_INFO
	.align		4
.L_3637:
        /*0008*/ 	.byte	0x04, 0x17
        /*000a*/ 	.short	(.L_3639 - .L_3638)
.L_3638:
        /*000c*/ 	.word	0x00000000
        /*0010*/ 	.short	0x0007
        /*0012*/ 	.short	0x002c
        /*0014*/ 	.byte	0x00, 0xf0, 0x11, 0x00


	//----- nvinfo : EIATTR_KPARAM_INFO
	.align		4
.L_3639:
        /*0018*/ 	.byte	0x04, 0x17
        /*001a*/ 	.short	(.L_3641 - .L_3640)
.L_3640:
        /*001c*/ 	.word	0x00000000
        /*0020*/ 	.short	0x0006
        /*0022*/ 	.short	0x0028
        /*0024*/ 	.byte	0x00, 0xf0, 0x11, 0x00


	//----- nvinfo : EIATTR_KPARAM_INFO
	.align		4
.L_3641:
        /*0028*/ 	.byte	0x04, 0x17
        /*002a*/ 	.short	(.L_3643 - .L_3642)
.L_3642:
        /*002c*/ 	.word	0x00000000
        /*0030*/ 	.short	0x0005
        /*0032*/ 	.short	0x0020
        /*0034*/ 	.byte	0x00, 0xf5, 0x21, 0x00


	//----- nvinfo : EIATTR_KPARAM_INFO
	.align		4
.L_3643:
        /*0038*/ 	.byte	0x04, 0x17
        /*003a*/ 	.short	(.L_3645 - .L_3644)
.L_3644:
        /*003c*/ 	.word	0x00000000
        /*0040*/ 	.short	0x0004
        /*0042*/ 	.short	0x0018
        /*0044*/ 	.byte	0x00, 0xf5, 0x21, 0x00


	//----- nvinfo : EIATTR_KPARAM_INFO
	.align		4
.L_3645:
        /*0048*/ 	.byte	0x04, 0x17
        /*004a*/ 	.short	(.L_3647 - .L_3646)
.L_3646:
        /*004c*/ 	.word	0x00000000
        /*0050*/ 	.short	0x0003
        /*0052*/ 	.short	0x0010
        /*0054*/ 	.byte	0x00, 0xf5, 0x21, 0x00


	//----- nvinfo : EIATTR_KPARAM_INFO
	.align		4
.L_3647:
        /*0058*/ 	.byte	0x04, 0x17
        /*005a*/ 	.short	(.L_3649 - .L_3648)
.L_3648:
        /*005c*/ 	.word	0x00000000
        /*0060*/ 	.short	0x0002
        /*0062*/ 	.short	0x0008
        /*0064*/ 	.byte	0x00, 0xf0, 0x11, 0x00


	//----- nvinfo : EIATTR_KPARAM_INFO
	.align		4
.L_3649:
        /*0068*/ 	.byte	0x04, 0x17
        /*006a*/ 	.short	(.L_3651 - .L_3650)
.L_3650:
        /*006c*/ 	.word	0x00000000
        /*0070*/ 	.short	0x0001
        /*0072*/ 	.short	0x0004
        /*0074*/ 	.byte	0x00, 0xf0, 0x11, 0x00


	//----- nvinfo : EIATTR_KPARAM_INFO
	.align		4
.L_3651:
        /*0078*/ 	.byte	0x04, 0x17
        /*007a*/ 	.short	(.L_3653 - .L_3652)
.L_3652:
        /*007c*/ 	.word	0x00000000
        /*0080*/ 	.short	0x0000
        /*0082*/ 	.short	0x0000
        /*0084*/ 	.byte	0x00, 0xf0, 0x11, 0x00


	//----- nvinfo : EIATTR_SPARSE_MMA_MASK
	.align		4
.L_3653:
        /*0088*/ 	.byte	0x03, 0x50
        /*008a*/ 	.short	0x0000


	//----- nvinfo : EIATTR_MAXREG_COUNT
	.align		4
        /*008c*/ 	.byte	0x03, 0x1b
        /*008e*/ 	.short	0x00ff


	//----- nvinfo : EIATTR_NUM_BARRIERS
	.align		4
        /*0090*/ 	.byte	0x02, 0x4c
        /*0092*/ 	.byte	0x01
	.zero		1


	//----- nvinfo : EIATTR_MERCURY_ISA_VERSION
	.align		4
        /*0094*/ 	.byte	0x03, 0x5f
        /*0096*/ 	.short	0x0101


	//----- nvinfo : EIATTR_COOP_GROUP_MASK_REGIDS
	.align		4
        /*0098*/ 	.byte	0x04, 0x29
        /*009a*/ 	.short	(.L_3655 - .L_3654)


	//   ....[0]....
.L_3654:
        /*009c*/ 	.word	0xffffffff


	//   ....[1]....
        /*00a0*/ 	.word	0xffffffff


	//   ....[2]....
        /*00a4*/ 	.word	0x0500001b


	//   ....[3]....
        /*00a8*/ 	.word	0x0500001b


	//----- nvinfo : EIATTR_COOP_GROUP_INSTR_OFFSETS
	.align		4
.L_3655:
        /*00ac*/ 	.byte	0x04, 0x28
        /*00ae*/ 	.short	(.L_3657 - .L_3656)


	//   ....[0]....
.L_3656:
        /*00b0*/ 	.word	0x00000bf0


	//   ....[1]....
        /*00b4*/ 	.word	0x00000c00


	//   ....[2]....
        /*00b8*/ 	.word	0x00001100


	//   ....[3]....
        /*00bc*/ 	.word	0x00001180


	//----- nvinfo : EIATTR_VRC_CTA_INIT_COUNT
	.align		4
.L_3657:
        /*00c0*/ 	.byte	0x02, 0x4a
	.zero		1
	.zero		1


	//----- nvinfo : EIATTR_EXIT_INSTR_OFFSETS
	.align		4
        /*00c4*/ 	.byte	0x04, 0x1c
        /*00c6*/ 	.short	(.L_3659 - .L_3658)


	//   ....[0]....
.L_3658:
        /*00c8*/ 	.word	0x000001d0


	//   ....[1]....
        /*00cc*/ 	.word	0x000010a0


	//----- nvinfo : EIATTR_MAX_THREADS
	.align		4
.L_3659:
        /*00d0*/ 	.byte	0x04, 0x05
        /*00d2*/ 	.short	(.L_3661 - .L_3660)
.L_3660:
        /*00d4*/ 	.word	0x00000080
        /*00d8*/ 	.word	0x00000001
        /*00dc*/ 	.word	0x00000001


	//----- nvinfo : EIATTR_CRS_STACK_SIZE
	.align		4
.L_3661:
        /*00e0*/ 	.byte	0x04, 0x1e
        /*00e2*/ 	.short	(.L_3663 - .L_3662)
.L_3662:
        /*00e4*/ 	.word	0x00000000


	//----- nvinfo : EIATTR_CBANK_PARAM_SIZE
	.align		4
.L_3663:
        /*00e8*/ 	.byte	0x03, 0x19
        /*00ea*/ 	.short	0x0030


	//----- nvinfo : EIATTR_PARAM_CBANK
	.align		4
        /*00ec*/ 	.byte	0x04, 0x0a
        /*00ee*/ 	.short	(.L_3665 - .L_3664)
	.align		4
.L_3664:
        /*00f0*/ 	.word	index@(.nv.constant0._Z9cuda_gemmIiLi128ELi16ELi1ELi64ELi2ELi2ELi1EEviiiPT_S1_S1_ii)
        /*00f4*/ 	.short	0x0380
        /*00f6*/ 	.short	0x0030


	//----- nvinfo : EIATTR_SW_WAR
	.align		4
.L_3665:
        /*00f8*/ 	.byte	0x04, 0x36
        /*00fa*/ 	.short	(.L_3667 - .L_3666)
.L_3666:
        /*00fc*/ 	.word	0x00000008
.L_3667:


//--------------------- .nv.info._Z9cuda_gemmIiLi128ELi16ELi1ELi64ELi2ELi2ELi0EEviiiPT_S1_S1_ii --------------------------
	.section	.nv.info._Z9cuda_gemmIiLi128ELi16ELi1ELi64ELi2ELi2ELi0EEviiiPT_S1_S1_ii,"",@"SHT_CUDA_INFO"
	.sectionflags	@""
	.align	4


	//----- nvinfo : EIATTR_CUDA_API_VERSION
	.align		4
        /*0000*/ 	.byte	0x04, 0x37
        /*0002*/ 	.short	(.L_3669 - .L_3668)
.L_3668:
        /*0004*/ 	.word	0x00000082


	//----- nvinfo : EIATTR_KPARAM_INFO
	.align		4
.L_3669:
        /*0008*/ 	.byte	0x04, 0x17
        /*000a*/ 	.short	(.L_3671 - .L_3670)
.L_3670:
        /*000c*/ 	.word	0x00000000
        /*0010*/ 	.short	0x0007
        /*0012*/ 	.short	0x002c
        /*0014*/ 	.byte	0x00, 0xf0, 0x11, 0x00


	//----- nvinfo : EIATTR_KPARAM_INFO
	.align		4
.L_3671:
        /*0018*/ 	.byte	0x04, 0x17
        /*001a*/ 	.short	(.L_3673 - .L_3672)
.L_3672:
        /*001c*/ 	.word	0x00000000
        /*0020*/ 	.short	0x0006
        /*0022*/ 	.short	0x0028
        /*0024*/ 	.byte	0x00, 0xf0, 0x11, 0x00


	//----- nvinfo : EIATTR_KPARAM_INFO
	.align		4
.L_3673:
        /*0028*/ 	.byte	0x04, 0x17
        /*002a*/ 	.short	(.L_3675 - .L_3674)
.L_3674:
        /*002c*/ 	.word	0x00000000
        /*0030*/ 	.short	0x0005
        /*0032*/ 	.short	0x0020
        /*0034*/ 	.byte	0x00, 0xf5, 0x21, 0x00


	//----- nvinfo : EIATTR_KPARAM_INFO
	.align		4
.L_3675:
        /*0038*/ 	.byte	0x04, 0x17
        /*003a*/ 	.short	(.L_3677 - .L_3676)
.L_3676:
        /*003c*/ 	.word	0x00000000
        /*0040*/ 	.short	0x0004
        /*0042*/ 	.short	0x0018
        /*0044*/ 	.byte	0x00, 0xf5, 0x21, 0x00


	//----- nvinfo : EIATTR_KPARAM_INFO
	.align		4
.L_3677:
        /*0048*/ 	.byte	0x04, 0x17
        /*004a*/ 	.short	(.L_3679 - .L_3678)
.L_3678:
        /*004c*/ 	.word	0x00000000
        /*0050*/ 	.short	0x0003
        /*0052*/ 	.short	0x0010
        /*0054*/ 	.byte	0x00, 0xf5, 0x21, 0x00


	//----- nvinfo : EIATTR_KPARAM_INFO
	.align		4
.L_3679:
        /*0058*/ 	.byte	0x04, 0x17
        /*005a*/ 	.short	(.L_3681 - .L_3680)
.L_3680:
        /*005c*/ 	.word	0x00000000
        /*0060*/ 	.short	0x0002
        /*0062*/ 	.short	0x0008
        /*0064*/ 	.byte	0x00, 0xf0, 0x11, 0x00


	//----- nvinfo : EIATTR_KPARAM_INFO
	.align		4
.L_3681:
        /*0068*/ 	.byte	0x04, 0x17
        /*006a*/ 	.short	(.L_3683 - .L_3682)
.L_3682:
        /*006c*/ 	.word	0x00000000
        /*0070*/ 	.short	0x0001
        /*0072*/ 	.short	0x0004
        /*0074*/ 	.byte	0x00, 0xf0, 0x11, 0x00


	//----- nvinfo : EIATTR_KPARAM_INFO
	.align		4
.L_3683:
        /*0078*/ 	.byte	0x04, 0x17
        /*007a*/ 	.short	(.L_3685 - .L_3684)
.L_3684:
        /*007c*/ 	.word	0x00000000
        /*0080*/ 	.short	0x0000
        /*0082*/ 	.short	0x0000
        /*0084*/ 	.byte	0x00, 0xf0, 0x11, 0x00


	//----- nvinfo : EIATTR_SPARSE_MMA_MASK
	.align		4
.L_3685:
        /*0088*/ 	.byte	0x03, 0x50
        /*008a*/ 	.short	0x0000


	//----- nvinfo : EIATTR_MAXREG_COUNT
	.align		4
        /*008c*/ 	.byte	0x03, 0x1b
        /*008e*/ 	.short	0x00ff


	//----- nvinfo : EIATTR_NUM_BARRIERS
	.align		4
        /*0090*/ 	.byte	0x02, 0x4c
        /*0092*/ 	.byte	0x01
	.zero		1


	//----- nvinfo : EIATTR_MERCURY_ISA_VERSION
	.align		4
        /*0094*/ 	.byte	0x03, 0x5f
        /*0096*/ 	.short	0x0101


	//----- nvinfo : EIATTR_COOP_GROUP_MASK_REGIDS
	.align		4
        /*0098*/ 	.byte	0x04, 0x29
        /*009a*/ 	.short	(.L_3687 - .L_3686)


	//   ....[0]....
.L_3686:
        /*009c*/ 	.word	0xffffffff


	//   ....[1]....
        /*00a0*/ 	.word	0xffffffff


	//   ....[2]....
        /*00a4*/ 	.word	0x05000015


	//   ....[3]....
        /*00a8*/ 	.word	0x05000015


	//----- nvinfo : EIATTR_COOP_GROUP_INSTR_OFFSETS
	.align		4
.L_3687:
        /*00ac*/ 	.byte	0x04, 0x28
        /*00ae*/ 	.short	(.L_3689 - .L_3688)


	//   ....[0]....
.L_3688:
        /*00b0*/ 	.word	0x000016c0


	//   ....[1]....
        /*00b4*/ 	.word	0x00001720


	//   ....[2]....
        /*00b8*/ 	.word	0x00002810


	//   ....[3]....
        /*00bc*/ 	.word	0x000028b0


	//----- nvinfo : EIATTR_VRC_CTA_INIT_COUNT
	.align		4
.L_3689:
        /*00c0*/ 	.byte	0x02, 0x4a
	.zero		1
	.zero		1


	//----- nvinfo : EIATTR_EXIT_INSTR_OFFSETS
	.align		4
        /*00c4*/ 	.byte	0x04, 0x1c
        /*00c6*/ 	.short	(.L_3691 - .L_3690)


	//   ....[0]....
.L_3690:
        /*00c8*/ 	.word	0x00000600


	//   ....[1]....
        /*00cc*/ 	.word	0x000027a0


	//----- nvinfo : EIATTR_MAX_THREADS
	.align		4
.L_3691:
        /*00d0*/ 	.byte	0x04, 0x05
        /*00d2*/ 	.short	(.L_3693 - .L_3692)
.L_3692:
        /*00d4*/ 	.word	0x00000080
        /*00d8*/ 	.word	0x00000001
        /*00dc*/ 	.word	0x00000001


	//----- nvinfo : EIATTR_CRS_STACK_SIZE
	.align		4
.L_3693:
        /*00e0*/ 	.byte	0x04, 0x1e
        /*00e2*/ 	.short	(.L_3695 - .L_3694)
.L_3694:
        /*00e4*/ 	.word	0x00000000


	//----- nvinfo : EIATTR_CBANK_PARAM_SIZE
	.align		4
.L_3695:
        /*00e8*/ 	.byte	0x03, 0x19
        /*00ea*/ 	.short	0x0030


	//----- nvinfo : EIATTR_PARAM_CBANK
	.align		4
        /*00ec*/ 	.byte	0x04, 0x0a
        /*00ee*/ 	.short	(.L_3697 - .L_3696)
	.align		4
.L_3696:
        /*00f0*/ 	.word	index@(.nv.constant0._Z9cuda_gemmIiLi128ELi16ELi1ELi64ELi2ELi2ELi0EEviiiPT_S1_S1_ii)
        /*00f4*/ 	.short	0x0380
        /*00f6*/ 	.short	0x0030


	//----- nvinfo : EIATTR_SW_WAR
	.align		4
.L_3697:
        /*00f8*/ 	.byte	0x04, 0x36
        /*00fa*/ 	.short	(.L_3699 - .L_3698)
.L_3698:
        /*00fc*/ 	.word	0x00000008
.L_3699:


//--------------------- .nv.info._Z9cuda_gemmIiLi128ELi16ELi1ELi32ELi64ELi64ELi1EEviiiPT_S1_S1_ii --------------------------
	.section	.nv.info._Z9cuda_gemmIiLi128ELi16ELi1ELi32ELi64ELi64ELi1EEviiiPT_S1_S1_ii,"",@"SHT_CUDA_INFO"
	.sectionflags	@""
	.align	4


	//----- nvinfo : EIATTR_CUDA_API_VERSION
	.align		4
        /*0000*/ 	.byte	0x04, 0x37
        /*0002*/ 	.short	(.L_3701 - .L_3700)
.L_3700:
        /*0004*/ 	.word	0x00000082


	//----- nvinfo : EIATTR_KPARAM_INFO
	.align		4
.L_3701:
        /*0008*/ 	.byte	0x04, 0x17
        /*000a*/ 	.short	(.L_3703 - .L_3702)
.L_3702:
        /*000c*/ 	.word	0x00000000
        /*0010*/ 	.short	0x0007
        /*0012*/ 	.short	0x002c
        /*0014*/ 	.byte	0x00, 0xf0, 0x11, 0x00


	//----- nvinfo : EIATTR_KPARAM_INFO
	.align		4
.L_3703:
        /*0018*/ 	.byte	0x04, 0x17
        /*001a*/ 	.short	(.L_3705 - .L_3704)
.L_3704:
        /*001c*/ 	.word	0x00000000
        /*0020*/ 	.short	0x0006
        /*0022*/ 	.short	0x0028
        /*0024*/ 	.byte	0x00, 0xf0, 0x11, 0x00


	//----- nvinfo : EIATTR_KPARAM_INFO
	.align		4
.L_3705:
        /*0028*/ 	.byte	0x04, 0x17
        /*002a*/ 	.short	(.L_3707 - .L_3706)
.L_3706:
        /*002c*/ 	.word	0x00000000
        /*0030*/ 	.short	0x0005
        /*0032*/ 	.short	0x0020
        /*0034*/ 	.byte	0x00, 0xf5, 0x21, 0x00


	//----- nvinfo : EIATTR_KPARAM_INFO
	.align		4
.L_3707:
        /*0038*/ 	.byte	0x04, 0x17
        /*003a*/ 	.short	(.L_3709 - .L_3708)
.L_3708:
        /*003c*/ 	.word	0x00000000
        /*0040*/ 	.short	0x0004
        /*0042*/ 	.short	0x0018
        /*0044*/ 	.byte	0x00, 0xf5, 0x21, 0x00


	//----- nvinfo : EIATTR_KPARAM_INFO
	.align		4
.L_3709:
        /*0048*/ 	.byte	0x04, 0x17
        /*004a*/ 	.short	(.L_3711 - .L_3710)
.L_3710:
        /*004c*/ 	.word	0x00000000
        /*0050*/ 	.short	0x0003
        /*0052*/ 	.short	0x0010
        /*0054*/ 	.byte	0x00, 0xf5, 0x21, 0x00


	//----- nvinfo : EIATTR_KPARAM_INFO
	.align		4
.L_3711:
        /*0058*/ 	.byte	0x04, 0x17
        /*005a*/ 	.short	(.L_3713 - .L_3712)
.L_3712:
        /*005c*/ 	.word	0x00000000
        /*0060*/ 	.short	0x0002
        /*0062*/ 	.short	0x0008
        /*0064*/ 	.byte	0x00, 0xf0, 0x11, 0x00


	//----- nvinfo : EIATTR_KPARAM_INFO
	.align		4
.L_3713:
        /*0068*/ 	.byte	0x04, 0x17
        /*006a*/ 	.short	(.L_3715 - .L_3714)
.L_3714:
        /*006c*/ 	.word	0x00000000
        /*0070*/ 	.short	0x0001
        /*0072*/ 	.short	0x0004
        /*0074*/ 	.byte	0x00, 0xf0, 0x11, 0x00


	//----- nvinfo : EIATTR_KPARAM_INFO
	.align		4
.L_3715:
        /*0078*/ 	.byte	0x04, 0x17
        /*007a*/ 	.short	(.L_3717 - .L_3716)
.L_3716:
        /*007c*/ 	.word	0x00000000
        /*0080*/ 	.short	0x0000
        /*0082*/ 	.short	0x0000
        /*0084*/ 	.byte	0x00, 0xf0, 0x11, 0x00


	//----- nvinfo : EIATTR_SPARSE_MMA_MASK
	.align		4
.L_3717:
        /*0088*/ 	.byte	0x03, 0x50
        /*008a*/ 	.short	0x0000


	//----- nvinfo : EIATTR_MAXREG_COUNT
	.align		4
        /*008c*/ 	.byte	0x03, 0x1b
        /*008e*/ 	.short	0x00ff


	//----- nvinfo : EIATTR_NUM_BARRIERS
	.align		4
        /*0090*/ 	.byte	0x02, 0x4c
        /*0092*/ 	.byte	0x01
	.zero		1


	//----- nvinfo : EIATTR_MERCURY_ISA_VERSION
	.align		4
        /*0094*/ 	.byte	0x03, 0x5f
        /*0096*/ 	.short	0x0101


	//----- nvinfo : EIATTR_VRC_CTA_INIT_COUNT
	.align		4
        /*0098*/ 	.byte	0x02, 0x4a
	.zero		1
	.zero		1


	//----- nvinfo : EIATTR_EXIT_INSTR_OFFSETS
	.align		4
        /*009c*/ 	.byte	0x04, 0x1c
        /*009e*/ 	.short	(.L_3719 - .L_3718)


	//   ....[0]....
.L_3718:
        /*00a0*/ 	.word	0x00000530


	//   ....[1]....
        /*00a4*/ 	.word	0x00001160


	//----- nvinfo : EIATTR_MAX_THREADS
	.align		4
.L_3719:
        /*00a8*/ 	.byte	0x04, 0x05
        /*00aa*/ 	.short	(.L_3721 - .L_3720)
.L_3720:
        /*00ac*/ 	.word	0x00000080
        /*00b0*/ 	.word	0x00000001
        /*00b4*/ 	.word	0x00000001


	//----- nvinfo : EIATTR_CRS_STACK_SIZE
	.align		4
.L_3721:
        /*00b8*/ 	.byte	0x04, 0x1e
        /*00ba*/ 	.short	(.L_3723 - .L_3722)
.L_3722:
        /*00bc*/ 	.word	0x00000000


	//----- nvinfo : EIATTR_CBANK_PARAM_SIZE
	.align		4
.L_3723:
        /*00c0*/ 	.byte	0x03, 0x19
        /*00c2*/ 	.short	0x0030


	//----- nvinfo : EIATTR_PARAM_CBANK
	.align		4
        /*00c4*/ 	.byte	0x04, 0x0a
        /*00c6*/ 	.short	(.L_3725 - .L_3724)
	.align		4
.L_3724:
        /*00c8*/ 	.word	index@(.nv.constant0._Z9cuda_gemmIiLi128ELi16ELi1ELi32ELi64ELi64ELi1EEviiiPT_S1_S1_ii)
        /*00cc*/ 	.short	0x0380
        /*00ce*/ 	.short	0x0030


	//----- nvinfo : EIATTR_SW_WAR
	.align		4
.L_3725:
        /*00d0*/ 	.byte	0x04, 0x36
        /*00d2*/ 	.short	(.L_3727 - .L_3726)
.L_3726:
        /*00d4*/ 	.word	0x00000008
.L_3727:


//--------------------- .nv.info._Z9cuda_gemmIiLi128ELi16ELi1ELi32ELi64ELi64ELi0EEviiiPT_S1_S1_ii --------------------------
	.section	.nv.info._Z9cuda_gemmIiLi128ELi16ELi1ELi32ELi64ELi64ELi0EEviiiPT_S1_S1_ii,"",@"SHT_CUDA_INFO"
	.sectionflags	@""
	.align	4


	//----- nvinfo : EIATTR_CUDA_API_VERSION
	.align		4
        /*0000*/ 	.byte	0x04, 0x37
        /*0002*/ 	.short	(.L_3729 - .L_3728)
.L_3728:
        /*0004*/ 	.word	0x00000082


	//----- nvinfo : EIATTR_KPARAM_INFO
	.align		4
.L_3729:
        /*0008*/ 	.byte	0x04, 0x17
        /*000a*/ 	.short	(.L_3731 - .L_3730)
.L_3730:
        /*000c*/ 	.word	0x00000000
        /*0010*/ 	.short	0x0007
        /*0012*/ 	.short	0x002c
        /*0014*/ 	.byte	0x00, 0xf0, 0x11, 0x00


	//----- nvinfo : EIATTR_KPARAM_INFO
	.align		4
.L_3731:
        /*0018*/ 	.byte	0x04, 0x17
        /*001a*/ 	.short	(.L_3733 - .L_3732)
.L_3732:
        /*001c*/ 	.word	0x00000000
        /*0020*/ 	.short	0x0006
        /*0022*/ 	.short	0x0028
        /*0024*/ 	.byte	0x00, 0xf0, 0x11, 0x00


	//----- nvinfo : EIATTR_KPARAM_INFO
	.align		4
.L_3733:
        /*0028*/ 	.byte	0x04, 0x17
        /*002a*/ 	.short	(.L_3735 - .L_3734)
.L_3734:
        /*002c*/ 	.word	0x00000000
        /*0030*/ 	.short	0x0005
        /*0032*/ 	.short	0x0020
        /*0034*/ 	.byte	0x00, 0xf5, 0x21, 0x00


	//----- nvinfo : EIATTR_KPARAM_INFO
	.align		4
.L_3735:
        /*0038*/ 	.byte	0x04, 0x17
        /*003a*/ 	.short	(.L_3737 - .L_3736)
.L_3736:
        /*003c*/ 	.word	0x00000000
        /*0040*/ 	.short	0x0004
        /*0042*/ 	.short	0x0018
        /*0044*/ 	.byte	0x00, 0xf5, 0x21, 0x00


	//----- nvinfo : EIATTR_KPARAM_INFO
	.align		4
.L_3737:
        /*0048*/ 	.byte	0x04, 0x17
        /*004a*/ 	.short	(.L_3739 - .L_3738)
.L_3738:
        /*004c*/ 	.word	0x00000000
        /*0050*/ 	.short	0x0003
        /*0052*/ 	.short	0x0010
        /*0054*/ 	.byte	0x00, 0xf5, 0x21, 0x00


	//----- nvinfo : EIATTR_KPARAM_INFO
	.align		4
.L_3739:
        /*0058*/ 	.byte	0x04, 0x17
        /*005a*/ 	.short	(.L_3741 - .L_3740)
.L_3740:
        /*005c*/ 	.word	0x00000000
        /*0060*/ 	.short	0x0002
        /*0062*/ 	.short	0x0008
        /*0064*/ 	.byte	0x00, 0xf0, 0x11, 0x00


	//----- nvinfo : EIATTR_KPARAM_INFO
	.align		4
.L_3741:
        /*0068*/ 	.byte	0x04, 0x17
        /*006a*/ 	.short	(.L_3743 - .L_3742)
.L_3742:
        /*006c*/ 	.word	0x00000000
        /*0070*/ 	.short	0x0001
        /*0072*/ 	.short	0x0004
        /*0074*/ 	.byte	0x00, 0xf0, 0x11, 0x00


	//----- nvinfo : EIATTR_KPARAM_INFO
	.align		4
.L_3743:
        /*0078*/ 	.byte	0x04, 0x17
        /*007a*/ 	.short	(.L_3745 - .L_3744)
.L_3744:
        /*007c*/ 	.word	0x00000000
        /*0080*/ 	.short	0x0000
        /*0082*/ 	.short	0x0000
        /*0084*/ 	.byte	0x00, 0xf0, 0x11, 0x00


	//----- nvinfo : EIATTR_SPARSE_MMA_MASK
	.align		4
.L_3745:
        /*0088*/ 	.byte	0x03, 0x50
        /*008a*/ 	.short	0x0000


	//----- nvinfo : EIATTR_MAXREG_COUNT
	.align		4
        /*008c*/ 	.byte	0x03, 0x1b
        /*008e*/ 	.short	0x00ff


	//----- nvinfo : EIATTR_NUM_BARRIERS
	.align		4
        /*0090*/ 	.byte	0x02, 0x4c
        /*0092*/ 	.byte	0x01
	.zero		1


	//----- nvinfo : EIATTR_MERCURY_ISA_VERSION
	.align		4
        /*0094*/ 	.byte	0x03, 0x5f
        /*0096*/ 	.short	0x0101


	//----- nvinfo : EIATTR_COOP_GROUP_MASK_REGIDS
	.align		4
        /*0098*/ 	.byte	0x04, 0x29
        /*009a*/ 	.short	(.L_3747 - .L_3746)


	//   ....[0]....
.L_3746:
        /*009c*/ 	.word	0xffffffff


	//   ....[1]....
        /*00a0*/ 	.word	0xffffffff


	//   ....[2]....
        /*00a4*/ 	.word	0xffffffff


	//   ....[3]....
        /*00a8*/ 	.word	0xffffffff


	//   ....[4]....
        /*00ac*/ 	.word	0xffffffff


	//   ....[5]....
        /*00b0*/ 	.word	0xffffffff


	//   ....[6]....
        /*00b4*/ 	.word	0xffffffff


	//   ....[7]....
        /*00b8*/ 	.word	0xffffffff


	//   ....[8]....
        /*00bc*/ 	.word	0xffffffff


	//   ....[9]....
        /*00c0*/ 	.word	0xffffffff


	//   ....[10]....
        /*00c4*/ 	.word	0xffffffff


	//   ....[11]....
        /*00c8*/ 	.word	0xffffffff


	//   ....[12]....
        /*00cc*/ 	.word	0xffffffff


	//   ....[13]....
        /*00d0*/ 	.word	0xffffffff


	//   ....[14]....
        /*00d4*/ 	.word	0xffffffff


	//   ....[15]....
        /*00d8*/ 	.word	0xffffffff


	//   ....[16]....
        /*00dc*/ 	.word	0xffffffff


	//   ....[17]....
        /*00e0*/ 	.word	0xffffffff


	//   ....[18]....
        /*00e4*/ 	.word	0xffffffff


	//   ....[19]....
        /*00e8*/ 	.word	0xffffffff


	//   ....[20]....
        /*00ec*/ 	.word	0xffffffff


	//   ....[21]....
        /*00f0*/ 	.word	0xffffffff


	//   ....[22]....
        /*00f4*/ 	.word	0xffffffff


	//   ....[23]....
        /*00f8*/ 	.word	0xffffffff


	//   ....[24]....
        /*00fc*/ 	.word	0xffffffff


	//   ....[25]....
        /*0100*/ 	.word	0xffffffff


	//   ....[26]....
        /*0104*/ 	.word	0xffffffff


	//   ....[27]....
        /*0108*/ 	.word	0xffffffff


	//   ....[28]....
        /*010c*/ 	.word	0xffffffff


	//   ....[29]....
        /*0110*/ 	.word	0xffffffff


	//   ....[30]....
        /*0114*/ 	.word	0xffffffff


	//   ....[31]....
        /*0118*/ 	.word	0xffffffff


	//   ....[32]....
        /*011c*/ 	.word	0x0500004f


	//   ....[33]....
        /*0120*/ 	.word	0x0500004f


	//   ....[34]....
        /*0124*/ 	.word	0x0500004f


	//   ....[35]....
        /*0128*/ 	.word	0x0500004f


	//   ....[36]....
        /*012c*/ 	.word	0x0500004f


	//   ....[37]....
        /*0130*/ 	.word	0x0500004f


	//   ....[38]....
        /*0134*/ 	.word	0x0500004f


	//   ....[39]....
        /*0138*/ 	.word	0x0500004f


	//   ....[40]....
        /*013c*/ 	.word	0x0500004f


	//   ....[41]....
        /*0140*/ 	.word	0x0500004f


	//   ....[42]....
        /*0144*/ 	.word	0x0500004f


	//   ....[43]....
        /*0148*/ 	.word	0x0500004f


	//   ....[44]....
        /*014c*/ 	.word	0x0500004f


	//   ....[45]....
        /*0150*/ 	.word	0x0500004f


	//   ....[46]....
        /*0154*/ 	.word	0x0500004f


	//   ....[47]....
        /*0158*/ 	.word	0x0500004f


	//   ....[48]....
        /*015c*/ 	.word	0x0500004f


	//   ....[49]....
        /*0160*/ 	.word	0x0500004f


	//   ....[50]....
        /*0164*/ 	.word	0x0500004f


	//   ....[51]....
        /*0168*/ 	.word	0x0500004f


	//   ....[52]....
        /*016c*/ 	.word	0x0500004f


	//   ....[53]....
        /*0170*/ 	.word	0x0500004f


	//   ....[54]....
        /*0174*/ 	.word	0x0500004f


	//   ....[55]....
        /*0178*/ 	.word	0x0500004f


	//   ....[56]....
        /*017c*/ 	.word	0x0500004f


	//   ....[57]....
        /*0180*/ 	.word	0x0500004f


	//   ....[58]....
        /*0184*/ 	.word	0x0500004f


	//   ....[59]....
        /*0188*/ 	.word	0x0500004f


	//   ....[60]....
        /*018c*/ 	.word	0x0500004f


	//   ....[61]....
        /*0190*/ 	.word	0x0500004f


	//   ....[62]....
        /*0194*/ 	.word	0x0500004f


	//   ....[63]....
        /*0198*/ 	.word	0x0500004f


	//----- nvinfo : EIATTR_COOP_GROUP_INSTR_OFFSETS
	.align		4
.L_3747:
        /*019c*/ 	.byte	0x04, 0x28
        /*019e*/ 	.short	(.L_3749 - .L_3748)


	//   ....[0]....
.L_3748:
        /*01a0*/ 	.word	0x000058d0


	//   ....[1]....
        /*01a4*/ 	.word	0x00005940


	//   ....[2]....
        /*01a8*/ 	.word	0x000059b0


	//   ....[3]....
        /*01ac*/ 	.word	0x00005a20


	//   ....[4]....
        /*01b0*/ 	.word	0x00005a90


	//   ....[5]....
        /*01b4*/ 	.word	0x00005b10


	//   ....[6]....
        /*01b8*/ 	.word	0x00005b90


	//   ....[7]....
        /*01bc*/ 	.word	0x00005c10


	//   ....[8]....
        /*01c0*/ 	.word	0x00005c90


	//   ....[9]....
        /*01c4*/ 	.word	0x00005d10


	//   ....[10]....
        /*01c8*/ 	.word	0x00005d90


	//   ....[11]....
        /*01cc*/ 	.word	0x00005e10


	//   ....[12]....
        /*01d0*/ 	.word	0x00005e90


	//   ....[13]....
        /*01d4*/ 	.word	0x00005f10


	//   ....[14]....
        /*01d8*/ 	.word	0x00005f90


	//   ....[15]....
        /*01dc*/ 	.word	0x00006010


	//   ....[16]....
        /*01e0*/ 	.word	0x00006090


	//   ....[17]....
        /*01e4*/ 	.word	0x00006110


	//   ....[18]....
        /*01e8*/ 	.word	0x00006190


	//   ....[19]....
        /*01ec*/ 	.word	0x00006210


	//   ....[20]....
        /*01f0*/ 	.word	0x00006290


	//   ....[21]....
        /*01f4*/ 	.word	0x00006310


	//   ....[22]....
        /*01f8*/ 	.word	0x00006390


	//   ....[23]....
        /*01fc*/ 	.word	0x00006410


	//   ....[24]....
        /*0200*/ 	.word	0x00006490


	//   ....[25]....
        /*0204*/ 	.word	0x00006510


	//   ....[26]....
        /*0208*/ 	.word	0x00006590


	//   ....[27]....
        /*020c*/ 	.word	0x00006610


	//   ....[28]....
        /*0210*/ 	.word	0x00006690


	//   ....[29]....
        /*0214*/ 	.word	0x00006710


	//   ....[30]....
        /*0218*/ 	.word	0x00006790


	//   ....[31]....
        /*021c*/ 	.word	0x00006810


	//   ....[32]....
        /*0220*/ 	.word	0x00007910


	//   ....[33]....
        /*0224*/ 	.word	0x000079a0


	//   ....[34]....
        /*0228*/ 	.word	0x00007a30


	//   ....[35]....
        /*022c*/ 	.word	0x00007ab0


	//   ....[36]....
        /*0230*/ 	.word	0x00007b40


	//   ....[37]....
        /*0234*/ 	.word	0x00007bc0


	//   ....[38]....
        /*0238*/ 	.word	0x00007c50


	//   ....[39]....
        /*023c*/ 	.word	0x00007cd0


	//   ....[40]....
        /*0240*/ 	.word	0x00007d60


	//   ....[41]....
        /*0244*/ 	.word	0x00007de0


	//   ....[42]....
        /*0248*/ 	.word	0x00007e70


	//   ....[43]....
        /*024c*/ 	.word	0x00007ef0


	//   ....[44]....
        /*0250*/ 	.word	0x00007f80


	//   ....[45]....
        /*0254*/ 	.word	0x00008000


	//   ....[46]....
        /*0258*/ 	.word	0x00008090


	//   ....[47]....
        /*025c*/ 	.word	0x00008110


	//   ....[48]....
        /*0260*/ 	.word	0x000081a0


	//   ....[49]....
        /*0264*/ 	.word	0x00008220


	//   ....[50]....
        /*0268*/ 	.word	0x000082b0


	//   ....[51]....
        /*026c*/ 	.word	0x00008330


	//   ....[52]....
        /*0270*/ 	.word	0x000083c0


	//   ....[53]....
        /*0274*/ 	.word	0x00008440


	//   ....[54]....
        /*0278*/ 	.word	0x000084d0


	//   ....[55]....
        /*027c*/ 	.word	0x00008550


	//   ....[56]....
        /*0280*/ 	.word	0x000085e0


	//   ....[57]....
        /*0284*/ 	.word	0x00008660


	//   ....[58]....
        /*0288*/ 	.word	0x000086f0


	//   ....[59]....
        /*028c*/ 	.word	0x00008770


	//   ....[60]....
        /*0290*/ 	.word	0x00008800


	//   ....[61]....
        /*0294*/ 	.word	0x00008880


	//   ....[62]....
        /*0298*/ 	.word	0x00008910


	//   ....[63]....
        /*029c*/ 	.word	0x00008990


	//----- nvinfo : EIATTR_VRC_CTA_INIT_COUNT
	.align		4
.L_3749:
        /*02a0*/ 	.byte	0x02, 0x4a
	.zero		1
	.zero		1


	//----- nvinfo : EIATTR_EXIT_INSTR_OFFSETS
	.align		4
        /*02a4*/ 	.byte	0x04, 0x1c
        /*02a6*/ 	.short	(.L_3751 - .L_3750)


	//   ....[0]....
.L_3750:
        /*02a8*/ 	.word	0x00000510


	//   ....[1]....
        /*02ac*/ 	.word	0x000078c0


	//----- nvinfo : EIATTR_MAX_THREADS
	.align		4
.L_3751:
        /*02b0*/ 	.byte	0x04, 0x05
        /*02b2*/ 	.short	(.L_3753 - .L_3752)
.L_3752:
        /*02b4*/ 	.word	0x00000080
        /*02b8*/ 	.word	0x00000001
        /*02bc*/ 	.word	0x00000001


	//----- nvinfo : EIATTR_CRS_STACK_SIZE
	.align		4
.L_3753:
        /*02c0*/ 	.byte	0x04, 0x1e
        /*02c2*/ 	.short	(.L_3755 - .L_3754)
.L_3754:
        /*02c4*/ 	.word	0x00000000


	//----- nvinfo : EIATTR_CBANK_PARAM_SIZE
	.align		4
.L_3755:
        /*02c8*/ 	.byte	0x03, 0x19
        /*02ca*/ 	.short	0x0030


	//----- nvinfo : EIATTR_PARAM_CBANK
	.align		4
        /*02cc*/ 	.byte	0x04, 0x0a
        /*02ce*/ 	.short	(.L_3757 - .L_3756)
	.align		4
.L_3756:
        /*02d0*/ 	.word	index@(.nv.constant0._Z9cuda_gemmIiLi128ELi16ELi1ELi32ELi64ELi64ELi0EEviiiPT_S1_S1_ii)
        /*02d4*/ 	.short	0x0380
        /*02d6*/ 	.short	0x0030


	//----- nvinfo : EIATTR_SW_WAR
	.align		4
.L_3757:
        /*02d8*/ 	.byte	0x04, 0x36
        /*02da*/ 	.short	(.L_3759 - .L_3758)
.L_3758:
        /*02dc*/ 	.word	0x00000008
.L_3759:


//--------------------- .nv.info._Z9cuda_gemmIiLi128ELi16ELi1ELi32ELi32ELi32ELi1EEviiiPT_S1_S1_ii --------------------------
	.section	.nv.info._Z9cuda_gemmIiLi128ELi16ELi1ELi32ELi32ELi32ELi1EEviiiPT_S1_S1_ii,"",@"SHT_CUDA_INFO"
	.sectionflags	@""
	.align	4


	//----- nvinfo : EIATTR_CUDA_API_VERSION
	.align		4
        /*0000*/ 	.byte	0x04, 0x37
        /*0002*/ 	.short	(.L_3761 - .L_3760)
.L_3760:
        /*0004*/ 	.word	0x00000082


	//----- nvinfo : EIATTR_KPARAM_INFO
	.align		4
.L_3761:
        /*0008*/ 	.byte	0x04, 0x17
        /*000a*/ 	.short	(.L_3763 - .L_3762)
.L_3762:
        /*000c*/ 	.word	0x00000000
        /*0010*/ 	.short	0x0007
        /*0012*/ 	.short	0x002c
        /*0014*/ 	.byte	0x00, 0xf0, 0x11, 0x00


	//----- nvinfo : EIATTR_KPARAM_INFO
	.align		4
.L_3763:
        /*0018*/ 	.byte	0x04, 0x17
        /*001a*/ 	.short	(.L_3765 - .L_3764)
.L_3764:
        /*001c*/ 	.word	0x00000000
        /*0020*/ 	.short	0x0006
        /*0022*/ 	.short	0x0028
        /*0024*/ 	.byte	0x00, 0xf0, 0x11, 0x00


	//----- nvinfo : EIATTR_KPARAM_INFO
	.align		4
.L_3765:
        /*0028*/ 	.byte	0x04, 0x17
        /*002a*/ 	.short	(.L_3767 - .L_3766)
.L_3766:
        /*002c*/ 	.word	0x00000000
        /*0030*/ 	.short	0x0005
        /*0032*/ 	.short	0x0020
        /*0034*/ 	.byte	0x00, 0xf5, 0x21, 0x00


	//----- nvinfo : EIATTR_KPARAM_INFO
	.align		4
.L_3767:
        /*0038*/ 	.byte	0x04, 0x17
        /*003a*/ 	.short	(.L_3769 - .L_3768)
.L_3768:
        /*003c*/ 	.word	0x00000000
        /*0040*/ 	.short	0x0004
        /*0042*/ 	.short	0x0018
        /*0044*/ 	.byte	0x00, 0xf5, 0x21, 0x00


	//----- nvinfo : EIATTR_KPARAM_INFO
	.align		4
.L_3769:
        /*0048*/ 	.byte	0x04, 0x17
        /*004a*/ 	.short	(.L_3771 - .L_3770)
.L_3770:
        /*004c*/ 	.word	0x00000000
        /*0050*/ 	.short	0x0003
        /*0052*/ 	.short	0x0010
        /*0054*/ 	.byte	0x00, 0xf5, 0x21, 0x00


	//----- nvinfo : EIATTR_KPARAM_INFO
	.align		4
.L_3771:
        /*0058*/ 	.byte	0x04, 0x17
        /*005a*/ 	.short	(.L_3773 - .L_3772)
.L_3772:
        /*005c*/ 	.word	0x00000000
        /*0060*/ 	.short	0x0002
        /*0062*/ 	.short	0x0008
        /*0064*/ 	.byte	0x00, 0xf0, 0x11, 0x00


	//----- nvinfo : EIATTR_KPARAM_INFO
	.align		4
.L_3773:
        /*0068*/ 	.byte	0x04, 0x17
        /*006a*/ 	.short	(.L_3775 - .L_3774)
.L_3774:
        /*006c*/ 	.word	0x00000000
        /*0070*/ 	.short	0x0001
        /*0072*/ 	.short	0x0004
        /*0074*/ 	.byte	0x00, 0xf0, 0x11, 0x00


	//----- nvinfo : EIATTR_KPARAM_INFO
	.align		4
.L_3775:
        /*0078*/ 	.byte	0x04, 0x17
        /*007a*/ 	.short	(.L_3777 - .L_3776)
.L_3776:
        /*007c*/ 	.word	0x00000000
        /*0080*/ 	.short	0x0000
        /*0082*/ 	.short	0x0000
        /*0084*/ 	.byte	0x00, 0xf0, 0x11, 0x00


	//----- nvinfo : EIATTR_SPARSE_MMA_MASK
	.align		4
.L_3777:
        /*0088*/ 	.byte	0x03, 0x50
        /*008a*/ 	.short	0x0000


	//----- nvinfo : EIATTR_MAXREG_COUNT
	.align		4
        /*008c*/ 	.byte	0x03, 0x1b
        /*008e*/ 	.short	0x00ff


	//----- nvinfo : EIATTR_NUM_BARRIERS
	.align		4
        /*0090*/ 	.byte	0x02, 0x4c
        /*0092*/ 	.byte	0x01
	.zero		1


	//----- nvinfo : EIATTR_MERCURY_ISA_VERSION
	.align		4
        /*0094*/ 	.byte	0x03, 0x5f
        /*0096*/ 	.short	0x0101


	//----- nvinfo : EIATTR_COOP_GROUP_MASK_REGIDS
	.align		4
        /*0098*/ 	.byte	0x04, 0x29
        /*009a*/ 	.short	(.L_3779 - .L_3778)


	//   ....[0]....
.L_3778:
        /*009c*/ 	.word	0xffffffff


	//   ....[1]....
        /*00a0*/ 	.word	0xffffffff


	//   ....[2]....
        /*00a4*/ 	.word	0xffffffff


	//   ....[3]....
        /*00a8*/ 	.word	0xffffffff


	//   ....[4]....
        /*00ac*/ 	.word	0xffffffff


	//   ....[5]....
        /*00b0*/ 	.word	0xffffffff


	//   ....[6]....
        /*00b4*/ 	.word	0xffffffff


	//   ....[7]....
        /*00b8*/ 	.word	0xffffffff


	//   ....[8]....
        /*00bc*/ 	.word	0xffffffff


	//   ....[9]....
        /*00c0*/ 	.word	0xffffffff


	//   ....[10]....
        /*00c4*/ 	.word	0xffffffff


	//   ....[11]....
        /*00c8*/ 	.word	0xffffffff


	//   ....[12]....
        /*00cc*/ 	.word	0xffffffff


	//   ....[13]....
        /*00d0*/ 	.word	0xffffffff


	//   ....[14]....
        /*00d4*/ 	.word	0xffffffff


	//   ....[15]....
        /*00d8*/ 	.word	0xffffffff


	//   ....[16]....
        /*00dc*/ 	.word	0xffffffff


	//   ....[17]....
        /*00e0*/ 	.word	0xffffffff


	//   ....[18]....
        /*00e4*/ 	.word	0xffffffff


	//   ....[19]....
        /*00e8*/ 	.word	0xffffffff


	//   ....[20]....
        /*00ec*/ 	.word	0xffffffff


	//   ....[21]....
        /*00f0*/ 	.word	0xffffffff


	//   ....[22]....
        /*00f4*/ 	.word	0xffffffff


	//   ....[23]....
        /*00f8*/ 	.word	0xffffffff


	//   ....[24]....
        /*00fc*/ 	.word	0xffffffff


	//   ....[25]....
        /*0100*/ 	.word	0xffffffff


	//   ....[26]....
        /*0104*/ 	.word	0xffffffff


	//   ....[27]....
        /*0108*/ 	.word	0xffffffff


	//   ....[28]....
        /*010c*/ 	.word	0xffffffff


	//   ....[29]....
        /*0110*/ 	.word	0xffffffff


	//   ....[30]....
        /*0114*/ 	.word	0xffffffff


	//   ....[31]....
        /*0118*/ 	.word	0xffffffff


	//   ....[32]....
        /*011c*/ 	.word	0x0500006d


	//   ....[33]....
        /*0120*/ 	.word	0x0500006d


	//   ....[34]....
        /*0124*/ 	.word	0x0500006d


	//   ....[35]....
        /*0128*/ 	.word	0x0500006d


	//   ....[36]....
        /*012c*/ 	.word	0x0500006d


	//   ....[37]....
        /*0130*/ 	.word	0x0500006d


	//   ....[38]....
        /*0134*/ 	.word	0x0500006d


	//   ....[39]....
        /*0138*/ 	.word	0x0500006d


	//   ....[40]....
        /*013c*/ 	.word	0x0500006d


	//   ....[41]....
        /*0140*/ 	.word	0x0500006d


	//   ....[42]....
        /*0144*/ 	.word	0x0500006d


	//   ....[43]....
        /*0148*/ 	.word	0x0500006d


	//   ....[44]....
        /*014c*/ 	.word	0x0500006d


	//   ....[45]....
        /*0150*/ 	.word	0x0500006d


	//   ....[46]....
        /*0154*/ 	.word	0x0500006d


	//   ....[47]....
        /*0158*/ 	.word	0x0500006d


	//   ....[48]....
        /*015c*/ 	.word	0x0500006d


	//   ....[49]....
        /*0160*/ 	.word	0x0500006d


	//   ....[50]....
        /*0164*/ 	.word	0x0500006d


	//   ....[51]....
        /*0168*/ 	.word	0x0500006d


	//   ....[52]....
        /*016c*/ 	.word	0x0500006d


	//   ....[53]....
        /*0170*/ 	.word	0x0500006d


	//   ....[54]....
        /*0174*/ 	.word	0x0500006d


	//   ....[55]....
        /*0178*/ 	.word	0x0500006d


	//   ....[56]....
        /*017c*/ 	.word	0x0500006d


	//   ....[57]....
        /*0180*/ 	.word	0x0500006d


	//   ....[58]....
        /*0184*/ 	.word	0x0500006d


	//   ....[59]....
        /*0188*/ 	.word	0x0500006d


	//   ....[60]....
        /*018c*/ 	.word	0x0500006d


	//   ....[61]....
        /*0190*/ 	.word	0x0500006d


	//   ....[62]....
        /*0194*/ 	.word	0x0500006d


	//   ....[63]....
        /*0198*/ 	.word	0x0500006d


	//----- nvinfo : EIATTR_COOP_GROUP_INSTR_OFFSETS
	.align		4
.L_3779:
        /*019c*/ 	.byte	0x04, 0x28
        /*019e*/ 	.short	(.L_3781 - .L_3780)


	//   ....[0]....
.L_3780:
        /*01a0*/ 	.word	0x00001a50


	//   ....[1]....
        /*01a4*/ 	.word	0x00001a60


	//   ....[2]....
        /*01a8*/ 	.word	0x00001a70


	//   ....[3]....
        /*01ac*/ 	.word	0x00001a80


	//   ....[4]....
        /*01b0*/ 	.word	0x00001a90


	//   ....[5]....
        /*01b4*/ 	.word	0x00001aa0


	//   ....[6]....
        /*01b8*/ 	.word	0x00001ac0


	//   ....[7]....
        /*01bc*/ 	.word	0x00001ae0


	//   ....[8]....
        /*01c0*/ 	.word	0x00001b00


	//   ....[9]....
        /*01c4*/ 	.word	0x00001b20


	//   ....[10]....
        /*01c8*/ 	.word	0x00001b40


	//   ....[11]....
        /*01cc*/ 	.word	0x00001b60


	//   ....[12]....
        /*01d0*/ 	.word	0x00001b90


	//   ....[13]....
        /*01d4*/ 	.word	0x00001bb0


	//   ....[14]....
        /*01d8*/ 	.word	0x00001bd0


	//   ....[15]....
        /*01dc*/ 	.word	0x00001be0


	//   ....[16]....
        /*01e0*/ 	.word	0x00001c00


	//   ....[17]....
        /*01e4*/ 	.word	0x00001c30


	//   ....[18]....
        /*01e8*/ 	.word	0x00001c50


	//   ....[19]....
        /*01ec*/ 	.word	0x00001c70


	//   ....[20]....
        /*01f0*/ 	.word	0x00001c90


	//   ....[21]....
        /*01f4*/ 	.word	0x00001ca0


	//   ....[22]....
        /*01f8*/ 	.word	0x00001cc0


	//   ....[23]....
        /*01fc*/ 	.word	0x00001ce0


	//   ....[24]....
        /*0200*/ 	.word	0x00001d00


	//   ....[25]....
        /*0204*/ 	.word	0x00001d20


	//   ....[26]....
        /*0208*/ 	.word	0x00001d40


	//   ....[27]....
        /*020c*/ 	.word	0x00001d60


	//   ....[28]....
        /*0210*/ 	.word	0x00001d80


	//   ....[29]....
        /*0214*/ 	.word	0x00001da0


	//   ....[30]....
        /*0218*/ 	.word	0x00001dc0


	//   ....[31]....
        /*021c*/ 	.word	0x00001df0


	//   ....[32]....
        /*0220*/ 	.word	0x000022f0


	//   ....[33]....
        /*0224*/ 	.word	0x00002370


	//   ....[34]....
        /*0228*/ 	.word	0x000023e0


	//   ....[35]....
        /*022c*/ 	.word	0x00002430


	//   ....[36]....
        /*0230*/ 	.word	0x00002490


	//   ....[37]....
        /*0234*/ 	.word	0x000024f0


	//   ....[38]....
        /*0238*/ 	.word	0x00002550


	//   ....[39]....
        /*023c*/ 	.word	0x000025a0


	//   ....[40]....
        /*0240*/ 	.word	0x00002600


	//   ....[41]....
        /*0244*/ 	.word	0x00002660


	//   ....[42]....
        /*0248*/ 	.word	0x000026c0


	//   ....[43]....
        /*024c*/ 	.word	0x00002720


	//   ....[44]....
        /*0250*/ 	.word	0x00002770


	//   ....[45]....
        /*0254*/ 	.word	0x000027d0


	//   ....[46]....
        /*0258*/ 	.word	0x00002830


	//   ....[47]....
        /*025c*/ 	.word	0x00002890


	//   ....[48]....
        /*0260*/ 	.word	0x000028f0


	//   ....[49]....
        /*0264*/ 	.word	0x00002940


	//   ....[50]....
        /*0268*/ 	.word	0x000029a0


	//   ....[51]....
        /*026c*/ 	.word	0x00002a00


	//   ....[52]....
        /*0270*/ 	.word	0x00002a60


	//   ....[53]....
        /*0274*/ 	.word	0x00002ab0


	//   ....[54]....
        /*0278*/ 	.word	0x00002b10


	//   ....[55]....
        /*027c*/ 	.word	0x00002b70


	//   ....[56]....
        /*0280*/ 	.word	0x00002bd0


	//   ....[57]....
        /*0284*/ 	.word	0x00002c20


	//   ....[58]....
        /*0288*/ 	.word	0x00002c80


	//   ....[59]....
        /*028c*/ 	.word	0x00002ce0


	//   ....[60]....
        /*0290*/ 	.word	0x00002d40


	//   ....[61]....
        /*0294*/ 	.word	0x00002d90


	//   ....[62]....
        /*0298*/ 	.word	0x00002df0


	//   ....[63]....
        /*029c*/ 	.word	0x00002e50


	//----- nvinfo : EIATTR_VRC_CTA_INIT_COUNT
	.align		4
.L_3781:
        /*02a0*/ 	.byte	0x02, 0x4a
	.zero		1
	.zero		1


	//----- nvinfo : EIATTR_EXIT_INSTR_OFFSETS
	.align		4
        /*02a4*/ 	.byte	0x04, 0x1c
        /*02a6*/ 	.short	(.L_3783 - .L_3782)


	//   ....[0]....
.L_3782:
        /*02a8*/ 	.word	0x00000540


	//   ....[1]....
        /*02ac*/ 	.word	0x00002290


	//----- nvinfo : EIATTR_MAX_THREADS
	.align		4
.L_3783:
        /*02b0*/ 	.byte	0x04, 0x05
        /*02b2*/ 	.short	(.L_3785 - .L_3784)
.L_3784:
        /*02b4*/ 	.word	0x00000080
        /*02b8*/ 	.word	0x00000001
        /*02bc*/ 	.word	0x00000001


	//----- nvinfo : EIATTR_CRS_STACK_SIZE
	.align		4
.L_3785:
        /*02c0*/ 	.byte	0x04, 0x1e
        /*02c2*/ 	.short	(.L_3787 - .L_3786)
.L_3786:
        /*02c4*/ 	.word	0x00000000


	//----- nvinfo : EIATTR_CBANK_PARAM_SIZE
	.align		4
.L_3787:
        /*02c8*/ 	.byte	0x03, 0x19
        /*02ca*/ 	.short	0x0030


	//----- nvinfo : EIATTR_PARAM_CBANK
	.align		4
        /*02cc*/ 	.byte	0x04, 0x0a
        /*02ce*/ 	.short	(.L_3789 - .L_3788)
	.align		4
.L_3788:
        /*02d0*/ 	.word	index@(.nv.constant0._Z9cuda_gemmIiLi128ELi16ELi1ELi32ELi32ELi32ELi1EEviiiPT_S1_S1_ii)
        /*02d4*/ 	.short	0x0380
        /*02d6*/ 	.short	0x0030


	//----- nvinfo : EIATTR_SW_WAR
	.align		4
.L_3789:
        /*02d8*/ 	.byte	0x04, 0x36
        /*02da*/ 	.short	(.L_3791 - .L_3790)
.L_3790:
        /*02dc*/ 	.word	0x00000008
.L_3791:


//--------------------- .nv.info._Z9cuda_gemmIiLi128ELi16ELi1ELi32ELi32ELi32ELi0EEviiiPT_S1_S1_ii --------------------------
	.section	.nv.info._Z9cuda_gemmIiLi128ELi16ELi1ELi32ELi32ELi32ELi0EEviiiPT_S1_S1_ii,"",@"SHT_CUDA_INFO"
	.sectionflags	@""
	.align	4


	//----- nvinfo : EIATTR_CUDA_API_VERSION
	.align		4
        /*0000*/ 	.byte	0x04, 0x37
        /*0002*/ 	.short	(.L_3793 - .L_3792)
.L_3792:
        /*0004*/ 	.word	0x00000082


	//----- nvinfo : EIATTR_KPARAM_INFO
	.align		4
.L_3793:
        /*0008*/ 	.byte	0x04, 0x17
        /*000a*/ 	.short	(.L_3795 - .L_3794)
.L_3794:
        /*000c*/ 	.word	0x00000000
        /*0010*/ 	.short	0x0007
        /*0012*/ 	.short	0x002c
        /*0014*/ 	.byte	0x00, 0xf0, 0x11, 0x00


	//----- nvinfo : EIATTR_KPARAM_INFO
	.align		4
.L_3795:
        /*0018*/ 	.byte	0x04, 0x17
        /*001a*/ 	.short	(.L_3797 - .L_3796)
.L_3796:
        /*001c*/ 	.word	0x00000000
        /*0020*/ 	.short	0x0006
        /*0022*/ 	.short	0x0028
        /*0024*/ 	.byte	0x00, 0xf0, 0x11, 0x00


	//----- nvinfo : EIATTR_KPARAM_INFO
	.align		4
.L_3797:
        /*0028*/ 	.byte	0x04, 0x17
        /*002a*/ 	.short	(.L_3799 - .L_3798)
.L_3798:
        /*002c*/ 	.word	0x00000000
        /*0030*/ 	.short	0x0005
        /*0032*/ 	.short	0x0020
        /*0034*/ 	.byte	0x00, 0xf5, 0x21, 0x00


	//----- nvinfo : EIATTR_KPARAM_INFO
	.align		4
.L_3799:
        /*0038*/ 	.byte	0x04, 0x17
        /*003a*/ 	.short	(.L_3801 - .L_3800)
.L_3800:
        /*003c*/ 	.word	0x00000000
        /*0040*/ 	.short	0x0004
        /*0042*/ 	.short	0x0018
        /*0044*/ 	.byte	0x00, 0xf5, 0x21, 0x00


	//----- nvinfo : EIATTR_KPARAM_INFO
	.align		4
.L_3801:
        /*0048*/ 	.byte	0x04, 0x17
        /*004a*/ 	.short	(.L_3803 - .L_3802)
.L_3802:
        /*004c*/ 	.word	0x00000000
        /*0050*/ 	.short	0x0003
        /*0052*/ 	.short	0x0010
        /*0054*/ 	.byte	0x00, 0xf5, 0x21, 0x00


	//----- nvinfo : EIATTR_KPARAM_INFO
	.align		4
.L_3803:
        /*0058*/ 	.byte	0x04, 0x17
        /*005a*/ 	.short	(.L_3805 - .L_3804)
.L_3804:
        /*005c*/ 	.word	0x00000000
        /*0060*/ 	.short	0x0002
        /*0062*/ 	.short	0x0008
        /*0064*/ 	.byte	0x00, 0xf0, 0x11, 0x00


	//----- nvinfo : EIATTR_KPARAM_INFO
	.align		4
.L_3805:
        /*0068*/ 	.byte	0x04, 0x17
        /*006a*/ 	.short	(.L_3807 - .L_3806)
.L_3806:
        /*006c*/ 	.word	0x00000000
        /*0070*/ 	.short	0x0001
        /*0072*/ 	.short	0x0004
        /*0074*/ 	.byte	0x00, 0xf0, 0x11, 0x00


	//----- nvinfo : EIATTR_KPARAM_INFO
	.align		4
.L_3807:
        /*0078*/ 	.byte	0x04, 0x17
        /*007a*/ 	.short	(.L_3809 - .L_3808)
.L_3808:
        /*007c*/ 	.word	0x00000000
        /*0080*/ 	.short	0x0000
        /*0082*/ 	.short	0x0000
        /*0084*/ 	.byte	0x00, 0xf0, 0x11, 0x00


	//----- nvinfo : EIATTR_SPARSE_MMA_MASK
	.align		4
.L_3809:
        /*0088*/ 	.byte	0x03, 0x50
        /*008a*/ 	.short	0x0000


	//----- nvinfo : EIATTR_MAXREG_COUNT
	.align		4
        /*008c*/ 	.byte	0x03, 0x1b
        /*008e*/ 	.short	0x00ff


	//----- nvinfo : EIATTR_NUM_BARRIERS
	.align		4
        /*0090*/ 	.byte	0x02, 0x4c
        /*0092*/ 	.byte	0x01
	.zero		1


	//----- nvinfo : EIATTR_MERCURY_ISA_VERSION
	.align		4
        /*0094*/ 	.byte	0x03, 0x5f
        /*0096*/ 	.short	0x0101


	//----- nvinfo : EIATTR_COOP_GROUP_MASK_REGIDS
	.align		4
        /*0098*/ 	.byte	0x04, 0x29
        /*009a*/ 	.short	(.L_3811 - .L_3810)


	//   ....[0]....
.L_3810:
        /*009c*/ 	.word	0xffffffff


	//   ....[1]....
        /*00a0*/ 	.word	0xffffffff


	//   ....[2]....
        /*00a4*/ 	.word	0xffffffff


	//   ....[3]....
        /*00a8*/ 	.word	0xffffffff


	//   ....[4]....
        /*00ac*/ 	.word	0xffffffff


	//   ....[5]....
        /*00b0*/ 	.word	0xffffffff


	//   ....[6]....
        /*00b4*/ 	.word	0xffffffff


	//   ....[7]....
        /*00b8*/ 	.word	0xffffffff


	//   ....[8]....
        /*00bc*/ 	.word	0xffffffff


	//   ....[9]....
        /*00c0*/ 	.word	0xffffffff


	//   ....[10]....
        /*00c4*/ 	.word	0xffffffff


	//   ....[11]....
        /*00c8*/ 	.word	0xffffffff


	//   ....[12]....
        /*00cc*/ 	.word	0xffffffff


	//   ....[13]....
        /*00d0*/ 	.word	0xffffffff


	//   ....[14]....
        /*00d4*/ 	.word	0xffffffff


	//   ....[15]....
        /*00d8*/ 	.word	0xffffffff


	//   ....[16]....
        /*00dc*/ 	.word	0xffffffff


	//   ....[17]....
        /*00e0*/ 	.word	0xffffffff


	//   ....[18]....
        /*00e4*/ 	.word	0xffffffff


	//   ....[19]....
        /*00e8*/ 	.word	0xffffffff


	//   ....[20]....
        /*00ec*/ 	.word	0xffffffff


	//   ....[21]....
        /*00f0*/ 	.word	0xffffffff


	//   ....[22]....
        /*00f4*/ 	.word	0xffffffff


	//   ....[23]....
        /*00f8*/ 	.word	0xffffffff


	//   ....[24]....
        /*00fc*/ 	.word	0xffffffff


	//   ....[25]....
        /*0100*/ 	.word	0xffffffff


	//   ....[26]....
        /*0104*/ 	.word	0xffffffff


	//   ....[27]....
        /*0108*/ 	.word	0xffffffff


	//   ....[28]....
        /*010c*/ 	.word	0xffffffff


	//   ....[29]....
        /*0110*/ 	.word	0xffffffff


	//   ....[30]....
        /*0114*/ 	.word	0xffffffff


	//   ....[31]....
        /*0118*/ 	.word	0xffffffff


	//   ....[32]....
        /*011c*/ 	.word	0x05000056


	//   ....[33]....
        /*0120*/ 	.word	0x05000056


	//   ....[34]....
        /*0124*/ 	.word	0x05000056


	//   ....[35]....
        /*0128*/ 	.word	0x05000056


	//   ....[36]....
        /*012c*/ 	.word	0x05000056


	//   ....[37]....
        /*0130*/ 	.word	0x05000056


	//   ....[38]....
        /*0134*/ 	.word	0x05000056


	//   ....[39]....
        /*0138*/ 	.word	0x05000056


	//   ....[40]....
        /*013c*/ 	.word	0x05000056


	//   ....[41]....
        /*0140*/ 	.word	0x05000056


	//   ....[42]....
        /*0144*/ 	.word	0x05000056


	//   ....[43]....
        /*0148*/ 	.word	0x05000056


	//   ....[44]....
        /*014c*/ 	.word	0x05000056


	//   ....[45]....
        /*0150*/ 	.word	0x05000056


	//   ....[46]....
        /*0154*/ 	.word	0x05000056


	//   ....[47]....
        /*0158*/ 	.word	0x05000056


	//   ....[48]....
        /*015c*/ 	.word	0x05000056


	//   ....[49]....
        /*0160*/ 	.word	0x05000056


	//   ....[50]....
        /*0164*/ 	.word	0x05000056


	//   ....[51]....
        /*0168*/ 	.word	0x05000056


	//   ....[52]....
        /*016c*/ 	.word	0x05000056


	//   ....[53]....
        /*0170*/ 	.word	0x05000056


	//   ....[54]....
        /*0174*/ 	.word	0x05000056


	//   ....[55]....
        /*0178*/ 	.word	0x05000056


	//   ....[56]....
        /*017c*/ 	.word	0x05000056


	//   ....[57]....
        /*0180*/ 	.word	0x05000056


	//   ....[58]....
        /*0184*/ 	.word	0x05000056


	//   ....[59]....
        /*0188*/ 	.word	0x05000056


	//   ....[60]....
        /*018c*/ 	.word	0x05000056


	//   ....[61]....
        /*0190*/ 	.word	0x05000056


	//   ....[62]....
        /*0194*/ 	.word	0x05000056


	//   ....[63]....
        /*0198*/ 	.word	0x05000056


	//----- nvinfo : EIATTR_COOP_GROUP_INSTR_OFFSETS
	.align		4
.L_3811:
        /*019c*/ 	.byte	0x04, 0x28
        /*019e*/ 	.short	(.L_3813 - .L_3812)


	//   ....[0]....
.L_3812:
        /*01a0*/ 	.word	0x000035b0


	//   ....[1]....
        /*01a4*/ 	.word	0x00003610


	//   ....[2]....
        /*01a8*/ 	.word	0x00003670


	//   ....[3]....
        /*01ac*/ 	.word	0x000036d0


	//   ....[4]....
        /*01b0*/ 	.word	0x00003730


	//   ....[5]....
        /*01b4*/ 	.word	0x00003790


	//   ....[6]....
        /*01b8*/ 	.word	0x000037f0


	//   ....[7]....
        /*01bc*/ 	.word	0x00003850


	//   ....[8]....
        /*01c0*/ 	.word	0x000038b0


	//   ....[9]....
        /*01c4*/ 	.word	0x00003910


	//   ....[10]....
        /*01c8*/ 	.word	0x00003970


	//   ....[11]....
        /*01cc*/ 	.word	0x000039d0


	//   ....[12]....
        /*01d0*/ 	.word	0x00003a30


	//   ....[13]....
        /*01d4*/ 	.word	0x00003a90


	//   ....[14]....
        /*01d8*/ 	.word	0x00003af0


	//   ....[15]....
        /*01dc*/ 	.word	0x00003b50


	//   ....[16]....
        /*01e0*/ 	.word	0x00003bb0


	//   ....[17]....
        /*01e4*/ 	.word	0x00003c10


	//   ....[18]....
        /*01e8*/ 	.word	0x00003c70


	//   ....[19]....
        /*01ec*/ 	.word	0x00003cd0


	//   ....[20]....
        /*01f0*/ 	.word	0x00003d30


	//   ....[21]....
        /*01f4*/ 	.word	0x00003d90


	//   ....[22]....
        /*01f8*/ 	.word	0x00003df0


	//   ....[23]....
        /*01fc*/ 	.word	0x00003e50


	//   ....[24]....
        /*0200*/ 	.word	0x00003eb0


	//   ....[25]....
        /*0204*/ 	.word	0x00003f10


	//   ....[26]....
        /*0208*/ 	.word	0x00003f70


	//   ....[27]....
        /*020c*/ 	.word	0x00003fd0


	//   ....[28]....
        /*0210*/ 	.word	0x00004030


	//   ....[29]....
        /*0214*/ 	.word	0x00004090


	//   ....[30]....
        /*0218*/ 	.word	0x000040f0


	//   ....[31]....
        /*021c*/ 	.word	0x00004150


	//   ....[32]....
        /*0220*/ 	.word	0x00005f90


	//   ....[33]....
        /*0224*/ 	.word	0x00006020


	//   ....[34]....
        /*0228*/ 	.word	0x000060a0


	//   ....[35]....
        /*022c*/ 	.word	0x00006120


	//   ....[36]....
        /*0230*/ 	.word	0x000061a0


	//   ....[37]....
        /*0234*/ 	.word	0x00006220


	//   ....[38]....
        /*0238*/ 	.word	0x000062b0


	//   ....[39]....
        /*023c*/ 	.word	0x00006330


	//   ....[40]....
        /*0240*/ 	.word	0x000063c0


	//   ....[41]....
        /*0244*/ 	.word	0x00006440


	//   ....[42]....
        /*0248*/ 	.word	0x000064d0


	//   ....[43]....
        /*024c*/ 	.word	0x00006550


	//   ....[44]....
        /*0250*/ 	.word	0x000065e0


	//   ....[45]....
        /*0254*/ 	.word	0x00006660


	//   ....[46]....
        /*0258*/ 	.word	0x000066f0


	//   ....[47]....
        /*025c*/ 	.word	0x00006770


	//   ....[48]....
        /*0260*/ 	.word	0x00006800


	//   ....[49]....
        /*0264*/ 	.word	0x00006880


	//   ....[50]....
        /*0268*/ 	.word	0x00006910


	//   ....[51]....
        /*026c*/ 	.word	0x00006990


	//   ....[52]....
        /*0270*/ 	.word	0x00006a20


	//   ....[53]....
        /*0274*/ 	.word	0x00006aa0


	//   ....[54]....
        /*0278*/ 	.word	0x00006b30


	//   ....[55]....
        /*027c*/ 	.word	0x00006bb0


	//   ....[56]....
        /*0280*/ 	.word	0x00006c40


	//   ....[57]....
        /*0284*/ 	.word	0x00006cc0


	//   ....[58]....
        /*0288*/ 	.word	0x00006d50


	//   ....[59]....
        /*028c*/ 	.word	0x00006dd0


	//   ....[60]....
        /*0290*/ 	.word	0x00006e60


	//   ....[61]....
        /*0294*/ 	.word	0x00006ee0


	//   ....[62]....
        /*0298*/ 	.word	0x00006f70


	//   ....[63]....
        /*029c*/ 	.word	0x00006ff0


	//----- nvinfo : EIATTR_VRC_CTA_INIT_COUNT
	.align		4
.L_3813:
        /*02a0*/ 	.byte	0x02, 0x4a
	.zero		1
	.zero		1


	//----- nvinfo : EIATTR_EXIT_INSTR_OFFSETS
	.align		4
        /*02a4*/ 	.byte	0x04, 0x1c
        /*02a6*/ 	.short	(.L_3815 - .L_3814)


	//   ....[0]....
.L_3814:
        /*02a8*/ 	.word	0x00000510


	//   ....[1]....
        /*02ac*/ 	.word	0x00005f40


	//----- nvinfo : EIATTR_MAX_THREADS
	.align		4
.L_3815:
        /*02b0*/ 	.byte	0x04, 0x05
        /*02b2*/ 	.short	(.L_3817 - .L_3816)
.L_3816:
        /*02b4*/ 	.word	0x00000080
        /*02b8*/ 	.word	0x00000001
        /*02bc*/ 	.word	0x00000001


	//----- nvinfo : EIATTR_CRS_STACK_SIZE
	.align		4
.L_3817:
        /*02c0*/ 	.byte	0x04, 0x1e
        /*02c2*/ 	.short	(.L_3819 - .L_3818)
.L_3818:
        /*02c4*/ 	.word	0x00000000


	//----- nvinfo : EIATTR_CBANK_PARAM_SIZE
	.align		4
.L_3819:
        /*02c8*/ 	.byte	0x03, 0x19
        /*02ca*/ 	.short	0x0030


	//----- nvinfo : EIATTR_PARAM_CBANK
	.align		4
        /*02cc*/ 	.byte	0x04, 0x0a
        /*02ce*/ 	.short	(.L_3821 - .L_3820)
	.align		4
.L_3820:
        /*02d0*/ 	.word	index@(.nv.constant0._Z9cuda_gemmIiLi128ELi16ELi1ELi32ELi32ELi32ELi0EEviiiPT_S1_S1_ii)
        /*02d4*/ 	.short	0x0380
        /*02d6*/ 	.short	0x0030


	//----- nvinfo : EIATTR_SW_WAR
	.align		4
.L_3821:
        /*02d8*/ 	.byte	0x04, 0x36
        /*02da*/ 	.short	(.L_3823 - .L_3822)
.L_3822:
        /*02dc*/ 	.word	0x00000008
.L_3823:


//--------------------- .nv.info._Z9cuda_gemmIiLi128ELi16ELi1ELi32ELi16ELi16ELi1EEviiiPT_S1_S1_ii --------------------------
	.section	.nv.info._Z9cuda_gemmIiLi128ELi16ELi1ELi32ELi16ELi16ELi1EEviiiPT_S1_S1_ii,"",@"SHT_CUDA_INFO"
	.sectionflags	@""
	.align	4


	//----- nvinfo : EIATTR_CUDA_API_VERSION
	.align		4
        /*0000*/ 	.byte	0x04, 0x37
        /*0002*/ 	.short	(.L_3825 - .L_3824)
.L_3824:
        /*0004*/ 	.word	0x00000082


	//----- nvinfo : EIATTR_KPARAM_INFO
	.align		4
.L_3825:
        /*0008*/ 	.byte	0x04, 0x17
        /*000a*/ 	.short	(.L_3827 - .L_3826)
.L_3826:
        /*000c*/ 	.word	0x00000000
        /*0010*/ 	.short	0x0007
        /*0012*/ 	.short	0x002c
        /*0014*/ 	.byte	0x00, 0xf0, 0x11, 0x00


	//----- nvinfo : EIATTR_KPARAM_INFO
	.align		4
.L_3827:
        /*0018*/ 	.byte	0x04, 0x17
        /*001a*/ 	.short	(.L_3829 - .L_3828)
.L_3828:
        /*001c*/ 	.word	0x00000000
        /*0020*/ 	.short	0x0006
        /*0022*/ 	.short	0x0028
        /*0024*/ 	.byte	0x00, 0xf0, 0x11, 0x00


	//----- nvinfo : EIATTR_KPARAM_INFO
	.align		4
.L_3829:
        /*0028*/ 	.byte	0x04, 0x17
        /*002a*/ 	.short	(.L_3831 - .L_3830)
.L_3830:
        /*002c*/ 	.word	0x00000000
        /*0030*/ 	.short	0x0005
        /*0032*/ 	.short	0x0020
        /*0034*/ 	.byte	0x00, 0xf5, 0x21, 0x00


	//----- nvinfo : EIATTR_KPARAM_INFO
	.align		4
.L_3831:
        /*0038*/ 	.byte	0x04, 0x17
        /*003a*/ 	.short	(.L_3833 - .L_3832)
.L_3832:
        /*003c*/ 	.word	0x00000000
        /*0040*/ 	.short	0x0004
        /*0042*/ 	.short	0x0018
        /*0044*/ 	.byte	0x00, 0xf5, 0x21, 0x00


	//----- nvinfo : EIATTR_KPARAM_INFO
	.align		4
.L_3833:
        /*0048*/ 	.byte	0x04, 0x17
        /*004a*/ 	.short	(.L_3835 - .L_3834)
.L_3834:
        /*004c*/ 	.word	0x00000000
        /*0050*/ 	.short	0x0003
        /*0052*/ 	.short	0x0010
        /*0054*/ 	.byte	0x00, 0xf5, 0x21, 0x00


	//----- nvinfo : EIATTR_KPARAM_INFO
	.align		4
.L_3835:
        /*0058*/ 	.byte	0x04, 0x17
        /*005a*/ 	.short	(.L_3837 - .L_3836)
.L_3836:
        /*005c*/ 	.word	0x00000000
        /*0060*/ 	.short	0x0002
        /*0062*/ 	.short	0x0008
        /*0064*/ 	.byte	0x00, 0xf0, 0x11, 0x00


	//----- nvinfo : EIATTR_KPARAM_INFO
	.align		4
.L_3837:
        /*0068*/ 	.byte	0x04, 0x17
        /*006a*/ 	.short	(.L_3839 - .L_3838)
.L_3838:
        /*006c*/ 	.word	0x00000000
        /*0070*/ 	.short	0x0001
        /*0072*/ 	.short	0x0004
        /*0074*/ 	.byte	0x00, 0xf0, 0x11, 0x00


	//----- nvinfo : EIATTR_KPARAM_INFO
	.align		4
.L_3839:
        /*0078*/ 	.byte	0x04, 0x17
        /*007a*/ 	.short	(.L_3841 - .L_3840)
.L_3840:
        /*007c*/ 	.word	0x00000000
        /*0080*/ 	.short	0x0000
        /*0082*/ 	.short	0x0000
        /*0084*/ 	.byte	0x00, 0xf0, 0x11, 0x00


	//----- nvinfo : EIATTR_SPARSE_MMA_MASK
	.align		4
.L_3841:
        /*0088*/ 	.byte	0x03, 0x50
        /*008a*/ 	.short	0x0000


	//----- nvinfo : EIATTR_MAXREG_COUNT
	.align		4
        /*008c*/ 	.byte	0x03, 0x1b
        /*008e*/ 	.short	0x00ff


	//----- nvinfo : EIATTR_NUM_BARRIERS
	.align		4
        /*0090*/ 	.byte	0x02, 0x4c
        /*0092*/ 	.byte	0x01
	.zero		1


	//----- nvinfo : EIATTR_MERCURY_ISA_VERSION
	.align		4
        /*0094*/ 	.byte	0x03, 0x5f
        /*0096*/ 	.short	0x0101


	//----- nvinfo : EIATTR_COOP_GROUP_MASK_REGIDS
	.align		4
        /*0098*/ 	.byte	0x04, 0x29
        /*009a*/ 	.short	(.L_3843 - .L_3842)


	//   ....[0]....
.L_3842:
        /*009c*/ 	.word	0xffffffff


	//   ....[1]....
        /*00a0*/ 	.word	0xffffffff


	//   ....[2]....
        /*00a4*/ 	.word	0xffffffff


	//   ....[3]....
        /*00a8*/ 	.word	0xffffffff


	//   ....[4]....
        /*00ac*/ 	.word	0xffffffff


	//   ....[5]....
        /*00b0*/ 	.word	0xffffffff


	//   ....[6]....
        /*00b4*/ 	.word	0xffffffff


	//   ....[7]....
        /*00b8*/ 	.word	0xffffffff


	//   ....[8]....
        /*00bc*/ 	.word	0xffffffff


	//   ....[9]....
        /*00c0*/ 	.word	0xffffffff


	//   ....[10]....
        /*00c4*/ 	.word	0xffffffff


	//   ....[11]....
        /*00c8*/ 	.word	0xffffffff


	//   ....[12]....
        /*00cc*/ 	.word	0xffffffff


	//   ....[13]....
        /*00d0*/ 	.word	0xffffffff


	//   ....[14]....
        /*00d4*/ 	.word	0xffffffff


	//   ....[15]....
        /*00d8*/ 	.word	0xffffffff


	//   ....[16]....
        /*00dc*/ 	.word	0x05000018


	//   ....[17]....
        /*00e0*/ 	.word	0x05000018


	//   ....[18]....
        /*00e4*/ 	.word	0x05000018


	//   ....[19]....
        /*00e8*/ 	.word	0x05000018


	//   ....[20]....
        /*00ec*/ 	.word	0x05000018


	//   ....[21]....
        /*00f0*/ 	.word	0x05000018


	//   ....[22]....
        /*00f4*/ 	.word	0x05000018


	//   ....[23]....
        /*00f8*/ 	.word	0x05000018


	//   ....[24]....
        /*00fc*/ 	.word	0x05000018


	//   ....[25]....
        /*0100*/ 	.word	0x05000018


	//   ....[26]....
        /*0104*/ 	.word	0x05000018


	//   ....[27]....
        /*0108*/ 	.word	0x05000018


	//   ....[28]....
        /*010c*/ 	.word	0x05000018


	//   ....[29]....
        /*0110*/ 	.word	0x05000018


	//   ....[30]....
        /*0114*/ 	.word	0x05000018


	//   ....[31]....
        /*0118*/ 	.word	0x05000018


	//----- nvinfo : EIATTR_COOP_GROUP_INSTR_OFFSETS
	.align		4
.L_3843:
        /*011c*/ 	.byte	0x04, 0x28
        /*011e*/ 	.short	(.L_3845 - .L_3844)


	//   ....[0]....
.L_3844:
        /*0120*/ 	.word	0x000015e0


	//   ....[1]....
        /*0124*/ 	.word	0x000015f0


	//   ....[2]....
        /*0128*/ 	.word	0x00001610


	//   ....[3]....
        /*012c*/ 	.word	0x000016a0


	//   ....[4]....
        /*0130*/ 	.word	0x000016c0


	//   ....[5]....
        /*0134*/ 	.word	0x00001700


	//   ....[6]....
        /*0138*/ 	.word	0x00001730


	//   ....[7]....
        /*013c*/ 	.word	0x00001740


	//   ....[8]....
        /*0140*/ 	.word	0x00001760


	//   ....[9]....
        /*0144*/ 	.word	0x00001780


	//   ....[10]....
        /*0148*/ 	.word	0x000017a0


	//   ....[11]....
        /*014c*/ 	.word	0x000017c0


	//   ....[12]....
        /*0150*/ 	.word	0x000017e0


	//   ....[13]....
        /*0154*/ 	.word	0x00001800


	//   ....[14]....
        /*0158*/ 	.word	0x00001820


	//   ....[15]....
        /*015c*/ 	.word	0x00001840


	//   ....[16]....
        /*0160*/ 	.word	0x00001e20


	//   ....[17]....
        /*0164*/ 	.word	0x00001ee0


	//   ....[18]....
        /*0168*/ 	.word	0x00001f90


	//   ....[19]....
        /*016c*/ 	.word	0x00002020


	//   ....[20]....
        /*0170*/ 	.word	0x000020d0


	//   ....[21]....
        /*0174*/ 	.word	0x00002160


	//   ....[22]....
        /*0178*/ 	.word	0x000021d0


	//   ....[23]....
        /*017c*/ 	.word	0x00002220


	//   ....[24]....
        /*0180*/ 	.word	0x00002290


	//   ....[25]....
        /*0184*/ 	.word	0x000022e0


	//   ....[26]....
        /*0188*/ 	.word	0x00002350


	//   ....[27]....
        /*018c*/ 	.word	0x000023a0


	//   ....[28]....
        /*0190*/ 	.word	0x00002410


	//   ....[29]....
        /*0194*/ 	.word	0x00002460


	//   ....[30]....
        /*0198*/ 	.word	0x000024d0


	//   ....[31]....
        /*019c*/ 	.word	0x00002520


	//----- nvinfo : EIATTR_VRC_CTA_INIT_COUNT
	.align		4
.L_3845:
        /*01a0*/ 	.byte	0x02, 0x4a
	.zero		1
	.zero		1


	//----- nvinfo : EIATTR_EXIT_INSTR_OFFSETS
	.align		4
        /*01a4*/ 	.byte	0x04, 0x1c
        /*01a6*/ 	.short	(.L_3847 - .L_3846)


	//   ....[0]....
.L_3846:
        /*01a8*/ 	.word	0x00000550


	//   ....[1]....
        /*01ac*/ 	.word	0x00001da0


	//----- nvinfo : EIATTR_MAX_THREADS
	.align		4
.L_3847:
        /*01b0*/ 	.byte	0x04, 0x05
        /*01b2*/ 	.short	(.L_3849 - .L_3848)
.L_3848:
        /*01b4*/ 	.word	0x00000080
        /*01b8*/ 	.word	0x00000001
        /*01bc*/ 	.word	0x00000001


	//----- nvinfo : EIATTR_CRS_STACK_SIZE
	.align		4
.L_3849:
        /*01c0*/ 	.byte	0x04, 0x1e
        /*01c2*/ 	.short	(.L_3851 - .L_3850)
.L_3850:
        /*01c4*/ 	.word	0x00000000


	//----- nvinfo : EIATTR_CBANK_PARAM_SIZE
	.align		4
.L_3851:
        /*01c8*/ 	.byte	0x03, 0x19
        /*01ca*/ 	.short	0x0030


	//----- nvinfo : EIATTR_PARAM_CBANK
	.align		4
        /*01cc*/ 	.byte	0x04, 0x0a
        /*01ce*/ 	.short	(.L_3853 - .L_3852)
	.align		4
.L_3852:
        /*01d0*/ 	.word	index@(.nv.constant0._Z9cuda_gemmIiLi128ELi16ELi1ELi32ELi16ELi16ELi1EEviiiPT_S1_S1_ii)
        /*01d4*/ 	.short	0x0380
        /*01d6*/ 	.short	0x0030


	//----- nvinfo : EIATTR_SW_WAR
	.align		4
.L_3853:
        /*01d8*/ 	.byte	0x04, 0x36
        /*01da*/ 	.short	(.L_3855 - .L_3854)
.L_3854:
        /*01dc*/ 	.word	0x00000008
.L_3855:


//--------------------- .nv.info._Z9cuda_gemmIiLi128ELi16ELi1ELi32ELi16ELi16ELi0EEviiiPT_S1_S1_ii --------------------------
	.section	.nv.info._Z9cuda_gemmIiLi128ELi16ELi1ELi32ELi16ELi16ELi0EEviiiPT_S1_S1_ii,"",@"SHT_CUDA_INFO"
	.sectionflags	@""
	.align	4


	//----- nvinfo : EIATTR_CUDA_API_VERSION
	.align		4
        /*0000*/ 	.byte	0x04, 0x37
        /*0002*/ 	.short	(.L_3857 - .L_3856)
.L_3856:
        /*0004*/ 	.word	0x00000082


	//----- nvinfo : EIATTR_KPARAM_INFO
	.align		4
.L_3857:
        /*0008*/ 	.byte	0x04, 0x17
        /*000a*/ 	.short	(.L_3859 - .L_3858)
.L_3858:
        /*000c*/ 	.word	0x00000000
        /*0010*/ 	.short	0x0007
        /*0012*/ 	.short	0x002c
        /*0014*/ 	.byte	0x00, 0xf0, 0x11, 0x00


	//----- nvinfo : EIATTR_KPARAM_INFO
	.align		4
.L_3859:
        /*0018*/ 	.byte	0x04, 0x17
        /*001a*/ 	.short	(.L_3861 - .L_3860)
.L_3860:
        /*001c*/ 	.word	0x00000000
        /*0020*/ 	.short	0x0006
        /*0022*/ 	.short	0x0028
        /*0024*/ 	.byte	0x00, 0xf0, 0x11, 0x00


	//----- nvinfo : EIATTR_KPARAM_INFO
	.align		4
.L_3861:
        /*0028*/ 	.byte	0x04, 0x17
        /*002a*/ 	.short	(.L_3863 - .L_3862)
.L_3862:
        /*002c*/ 	.word	0x00000000
        /*0030*/ 	.short	0x0005
        /*0032*/ 	.short	0x0020
        /*0034*/ 	.byte	0x00, 0xf5, 0x21, 0x00


	//----- nvinfo : EIATTR_KPARAM_INFO
	.align		4
.L_3863:
        /*0038*/ 	.byte	0x04, 0x17
        /*003a*/ 	.short	(.L_3865 - .L_3864)
.L_3864:
        /*003c*/ 	.word	0x00000000
        /*0040*/ 	.short	0x0004
        /*0042*/ 	.short	0x0018
        /*0044*/ 	.byte	0x00, 0xf5, 0x21, 0x00


	//----- nvinfo : EIATTR_KPARAM_INFO
	.align		4
.L_3865:
        /*0048*/ 	.byte	0x04, 0x17
        /*004a*/ 	.short	(.L_3867 - .L_3866)
.L_3866:
        /*004c*/ 	.word	0x00000000
        /*0050*/ 	.short	0x0003
        /*0052*/ 	.short	0x0010
        /*0054*/ 	.byte	0x00, 0xf5, 0x21, 0x00


	//----- nvinfo : EIATTR_KPARAM_INFO
	.align		4
.L_3867:
        /*0058*/ 	.byte	0x04, 0x17
        /*005a*/ 	.short	(.L_3869 - .L_3868)
.L_3868:
        /*005c*/ 	.word	0x00000000
        /*0060*/ 	.short	0x0002
        /*0062*/ 	.short	0x0008
        /*0064*/ 	.byte	0x00, 0xf0, 0x11, 0x00


	//----- nvinfo : EIATTR_KPARAM_INFO
	.align		4
.L_3869:
        /*0068*/ 	.byte	0x04, 0x17
        /*006a*/ 	.short	(.L_3871 - .L_3870)
.L_3870:
        /*006c*/ 	.word	0x00000000
        /*0070*/ 	.short	0x0001
        /*0072*/ 	.short	0x0004
        /*0074*/ 	.byte	0x00, 0xf0, 0x11, 0x00


	//----- nvinfo : EIATTR_KPARAM_INFO
	.align		4
.L_3871:
        /*0078*/ 	.byte	0x04, 0x17
        /*007a*/ 	.short	(.L_3873 - .L_3872)
.L_3872:
        /*007c*/ 	.word	0x00000000
        /*0080*/ 	.short	0x0000
        /*0082*/ 	.short	0x0000
        /*0084*/ 	.byte	0x00, 0xf0, 0x11, 0x00


	//----- nvinfo : EIATTR_SPARSE_MMA_MASK
	.align		4
.L_3873:
        /*0088*/ 	.byte	0x03, 0x50
        /*008a*/ 	.short	0x0000


	//----- nvinfo : EIATTR_MAXREG_COUNT
	.align		4
        /*008c*/ 	.byte	0x03, 0x1b
        /*008e*/ 	.short	0x00ff


	//----- nvinfo : EIATTR_NUM_BARRIERS
	.align		4
        /*0090*/ 	.byte	0x02, 0x4c
        /*0092*/ 	.byte	0x01
	.zero		1


	//----- nvinfo : EIATTR_MERCURY_ISA_VERSION
	.align		4
        /*0094*/ 	.byte	0x03, 0x5f
        /*0096*/ 	.short	0x0101


	//----- nvinfo : EIATTR_COOP_GROUP_MASK_REGIDS
	.align		4
        /*0098*/ 	.byte	0x04, 0x29
        /*009a*/ 	.short	(.L_3875 - .L_3874)


	//   ....[0]....
.L_3874:
        /*009c*/ 	.word	0xffffffff


	//   ....[1]....
        /*00a0*/ 	.word	0xffffffff


	//   ....[2]....
        /*00a4*/ 	.word	0xffffffff


	//   ....[3]....
        /*00a8*/ 	.word	0xffffffff


	//   ....[4]....
        /*00ac*/ 	.word	0xffffffff


	//   ....[5]....
        /*00b0*/ 	.word	0xffffffff


	//   ....[6]....
        /*00b4*/ 	.word	0xffffffff


	//   ....[7]....
        /*00b8*/ 	.word	0xffffffff


	//   ....[8]....
        /*00bc*/ 	.word	0xffffffff


	//   ....[9]....
        /*00c0*/ 	.word	0xffffffff


	//   ....[10]....
        /*00c4*/ 	.word	0xffffffff


	//   ....[11]....
        /*00c8*/ 	.word	0xffffffff


	//   ....[12]....
        /*00cc*/ 	.word	0xffffffff


	//   ....[13]....
        /*00d0*/ 	.word	0xffffffff


	//   ....[14]....
        /*00d4*/ 	.word	0xffffffff


	//   ....[15]....
        /*00d8*/ 	.word	0xffffffff


	//   ....[16]....
        /*00dc*/ 	.word	0x0500002a


	//   ....[17]....
        /*00e0*/ 	.word	0x0500002a


	//   ....[18]....
        /*00e4*/ 	.word	0x0500002a


	//   ....[19]....
        /*00e8*/ 	.word	0x0500002a


	//   ....[20]....
        /*00ec*/ 	.word	0x0500002a


	//   ....[21]....
        /*00f0*/ 	.word	0x0500002a


	//   ....[22]....
        /*00f4*/ 	.word	0x0500002a


	//   ....[23]....
        /*00f8*/ 	.word	0x0500002a


	//   ....[24]....
        /*00fc*/ 	.word	0x0500002a


	//   ....[25]....
        /*0100*/ 	.word	0x0500002a


	//   ....[26]....
        /*0104*/ 	.word	0x0500002a


	//   ....[27]....
        /*0108*/ 	.word	0x0500002a


	//   ....[28]....
        /*010c*/ 	.word	0x0500002a


	//   ....[29]....
        /*0110*/ 	.word	0x0500002a


	//   ....[30]....
        /*0114*/ 	.word	0x0500002a


	//   ....[31]....
        /*0118*/ 	.word	0x0500002a


	//----- nvinfo : EIATTR_COOP_GROUP_INSTR_OFFSETS
	.align		4
.L_3875:
        /*011c*/ 	.byte	0x04, 0x28
        /*011e*/ 	.short	(.L_3877 - .L_3876)


	//   ....[0]....
.L_3876:
        /*0120*/ 	.word	0x000023d0


	//   ....[1]....
        /*0124*/ 	.word	0x00002430


	//   ....[2]....
        /*0128*/ 	.word	0x00002490


	//   ....[3]....
        /*012c*/ 	.word	0x000024f0


	//   ....[4]....
        /*0130*/ 	.word	0x00002550


	//   ....[5]....
        /*0134*/ 	.word	0x000025b0


	//   ....[6]....
        /*0138*/ 	.word	0x00002610


	//   ....[7]....
        /*013c*/ 	.word	0x00002670


	//   ....[8]....
        /*0140*/ 	.word	0x000026d0


	//   ....[9]....
        /*0144*/ 	.word	0x00002730


	//   ....[10]....
        /*0148*/ 	.word	0x00002790


	//   ....[11]....
        /*014c*/ 	.word	0x000027f0


	//   ....[12]....
        /*0150*/ 	.word	0x00002850


	//   ....[13]....
        /*0154*/ 	.word	0x000028b0


	//   ....[14]....
        /*0158*/ 	.word	0x00002910


	//   ....[15]....
        /*015c*/ 	.word	0x00002970


	//   ....[16]....
        /*0160*/ 	.word	0x00004200


	//   ....[17]....
        /*0164*/ 	.word	0x00004290


	//   ....[18]....
        /*0168*/ 	.word	0x00004310


	//   ....[19]....
        /*016c*/ 	.word	0x00004390


	//   ....[20]....
        /*0170*/ 	.word	0x00004410


	//   ....[21]....
        /*0174*/ 	.word	0x00004490


	//   ....[22]....
        /*0178*/ 	.word	0x00004510


	//   ....[23]....
        /*017c*/ 	.word	0x00004590


	//   ....[24]....
        /*0180*/ 	.word	0x00004610


	//   ....[25]....
        /*0184*/ 	.word	0x00004690


	//   ....[26]....
        /*0188*/ 	.word	0x00004710


	//   ....[27]....
        /*018c*/ 	.word	0x00004790


	//   ....[28]....
        /*0190*/ 	.word	0x00004810


	//   ....[29]....
        /*0194*/ 	.word	0x00004890


	//   ....[30]....
        /*0198*/ 	.word	0x00004910


	//   ....[31]....
        /*019c*/ 	.word	0x00004990


	//----- nvinfo : EIATTR_VRC_CTA_INIT_COUNT
	.align		4
.L_3877:
        /*01a0*/ 	.byte	0x02, 0x4a
	.zero		1
	.zero		1


	//----- nvinfo : EIATTR_EXIT_INSTR_OFFSETS
	.align		4
        /*01a4*/ 	.byte	0x04, 0x1c
        /*01a6*/ 	.short	(.L_3879 - .L_3878)


	//   ....[0]....
.L_3878:
        /*01a8*/ 	.word	0x00000510


	//   ....[1]....
        /*01ac*/ 	.word	0x000041b0


	//----- nvinfo : EIATTR_MAX_THREADS
	.align		4
.L_3879:
        /*01b0*/ 	.byte	0x04, 0x05
        /*01b2*/ 	.short	(.L_3881 - .L_3880)
.L_3880:
        /*01b4*/ 	.word	0x00000080
        /*01b8*/ 	.word	0x00000001
        /*01bc*/ 	.word	0x00000001


	//----- nvinfo : EIATTR_CRS_STACK_SIZE
	.align		4
.L_3881:
        /*01c0*/ 	.byte	0x04, 0x1e
        /*01c2*/ 	.short	(.L_3883 - .L_3882)
.L_3882:
        /*01c4*/ 	.word	0x00000000


	//----- nvinfo : EIATTR_CBANK_PARAM_SIZE
	.align		4
.L_3883:
        /*01c8*/ 	.byte	0x03, 0x19
        /*01ca*/ 	.short	0x0030


	//----- nvinfo : EIATTR_PARAM_CBANK
	.align		4
        /*01cc*/ 	.byte	0x04, 0x0a
        /*01ce*/ 	.short	(.L_3885 - .L_3884)
	.align		4
.L_3884:
        /*01d0*/ 	.word	index@(.nv.constant0._Z9cuda_gemmIiLi128ELi16ELi1ELi32ELi16ELi16ELi0EEviiiPT_S1_S1_ii)
        /*01d4*/ 	.short	0x0380
        /*01d6*/ 	.short	0x0030


	//----- nvinfo : EIATTR_SW_WAR
	.align		4
.L_3885:
        /*01d8*/ 	.byte	0x04, 0x36
        /*01da*/ 	.short	(.L_3887 - .L_3886)
.L_3886:
        /*01dc*/ 	.word	0x00000008
.L_3887:


//--------------------- .nv.info._Z9cuda_gemmIiLi128ELi16ELi1ELi32ELi8ELi8ELi1EEviiiPT_S1_S1_ii --------------------------
	.section	.nv.info._Z9cuda_gemmIiLi128ELi16ELi1ELi32ELi8ELi8ELi1EEviiiPT_S1_S1_ii,"",@"SHT_CUDA_INFO"
	.sectionflags	@""
	.align	4


	//----- nvinfo : EIATTR_CUDA_API_VERSION
	.align		4
        /*0000*/ 	.byte	0x04, 0x37
        /*0002*/ 	.short	(.L_3889 - .L_3888)
.L_3888:
        /*0004*/ 	.word	0x00000082


	//----- nvinfo : EIATTR_KPARAM_INFO
	.align		4
.L_3889:
        /*0008*/ 	.byte	0x04, 0x17
        /*000a*/ 	.short	(.L_3891 - .L_3890)
.L_3890:
        /*000c*/ 	.word	0x00000000
        /*0010*/ 	.short	0x0007
        /*0012*/ 	.short	0x002c
        /*0014*/ 	.byte	0x00, 0xf0, 0x11, 0x00


	//----- nvinfo : EIATTR_KPARAM_INFO
	.align		4
.L_3891:
        /*0018*/ 	.byte	0x04, 0x17
        /*001a*/ 	.short	(.L_3893 - .L_3892)
.L_3892:
        /*001c*/ 	.word	0x00000000
        /*0020*/ 	.short	0x0006
        /*0022*/ 	.short	0x0028
        /*0024*/ 	.byte	0x00, 0xf0, 0x11, 0x00


	//----- nvinfo : EIATTR_KPARAM_INFO
	.align		4
.L_3893:
        /*0028*/ 	.byte	0x04, 0x17
        /*002a*/ 	.short	(.L_3895 - .L_3894)
.L_3894:
        /*002c*/ 	.word	0x00000000
        /*0030*/ 	.short	0x0005
        /*0032*/ 	.short	0x0020
        /*0034*/ 	.byte	0x00, 0xf5, 0x21, 0x00


	//----- nvinfo : EIATTR_KPARAM_INFO
	.align		4
.L_3895:
        /*0038*/ 	.byte	0x04, 0x17
        /*003a*/ 	.short	(.L_3897 - .L_3896)
.L_3896:
        /*003c*/ 	.word	0x00000000
        /*0040*/ 	.short	0x0004
        /*0042*/ 	.short	0x0018
        /*0044*/ 	.byte	0x00, 0xf5, 0x21, 0x00


	//----- nvinfo : EIATTR_KPARAM_INFO
	.align		4
.L_3897:
        /*0048*/ 	.byte	0x04, 0x17
        /*004a*/ 	.short	(.L_3899 - .L_3898)
.L_3898:
        /*004c*/ 	.word	0x00000000
        /*0050*/ 	.short	0x0003
        /*0052*/ 	.short	0x0010
        /*0054*/ 	.byte	0x00, 0xf5, 0x21, 0x00


	//----- nvinfo : EIATTR_KPARAM_INFO
	.align		4
.L_3899:
        /*0058*/ 	.byte	0x04, 0x17
        /*005a*/ 	.short	(.L_3901 - .L_3900)
.L_3900:
        /*005c*/ 	.word	0x00000000
        /*0060*/ 	.short	0x0002
        /*0062*/ 	.short	0x0008
        /*0064*/ 	.byte	0x00, 0xf0, 0x11, 0x00


	//----- nvinfo : EIATTR_KPARAM_INFO
	.align		4
.L_3901:
        /*0068*/ 	.byte	0x04, 0x17
        /*006a*/ 	.short	(.L_3903 - .L_3902)
.L_3902:
        /*006c*/ 	.word	0x00000000
        /*0070*/ 	.short	0x0001
        /*0072*/ 	.short	0x0004
        /*0074*/ 	.byte	0x00, 0xf0, 0x11, 0x00


	//----- nvinfo : EIATTR_KPARAM_INFO
	.align		4
.L_3903:
        /*0078*/ 	.byte	0x04, 0x17
        /*007a*/ 	.short	(.L_3905 - .L_3904)
.L_3904:
        /*007c*/ 	.word	0x00000000
        /*0080*/ 	.short	0x0000
        /*0082*/ 	.short	0x0000
        /*0084*/ 	.byte	0x00, 0xf0, 0x11, 0x00


	//----- nvinfo : EIATTR_SPARSE_MMA_MASK
	.align		4
.L_3905:
        /*0088*/ 	.byte	0x03, 0x50
        /*008a*/ 	.short	0x0000


	//----- nvinfo : EIATTR_MAXREG_COUNT
	.align		4
        /*008c*/ 	.byte	0x03, 0x1b
        /*008e*/ 	.short	0x00ff


	//----- nvinfo : EIATTR_NUM_BARRIERS
	.align		4
        /*0090*/ 	.byte	0x02, 0x4c
        /*0092*/ 	.byte	0x01
	.zero		1


	//----- nvinfo : EIATTR_MERCURY_ISA_VERSION
	.align		4
        /*0094*/ 	.byte	0x03, 0x5f
        /*0096*/ 	.short	0x0101


	//----- nvinfo : EIATTR_COOP_GROUP_MASK_REGIDS
	.align		4
        /*0098*/ 	.byte	0x04, 0x29
        /*009a*/ 	.short	(.L_3907 - .L_3906)


	//   ....[0]....
.L_3906:
        /*009c*/ 	.word	0xffffffff


	//   ....[1]....
        /*00a0*/ 	.word	0xffffffff


	//   ....[2]....
        /*00a4*/ 	.word	0xffffffff


	//   ....[3]....
        /*00a8*/ 	.word	0xffffffff


	//   ....[4]....
        /*00ac*/ 	.word	0xffffffff


	//   ....[5]....
        /*00b0*/ 	.word	0xffffffff


	//   ....[6]....
        /*00b4*/ 	.word	0xffffffff


	//   ....[7]....
        /*00b8*/ 	.word	0xffffffff


	//   ....[8]....
        /*00bc*/ 	.word	0x05000028


	//   ....[9]....
        /*00c0*/ 	.word	0x05000028


	//   ....[10]....
        /*00c4*/ 	.word	0x05000028


	//   ....[11]....
        /*00c8*/ 	.word	0x05000028


	//   ....[12]....
        /*00cc*/ 	.word	0x05000028


	//   ....[13]....
        /*00d0*/ 	.word	0x05000028


	//   ....[14]....
        /*00d4*/ 	.word	0x05000028


	//   ....[15]....
        /*00d8*/ 	.word	0x05000028


	//----- nvinfo : EIATTR_COOP_GROUP_INSTR_OFFSETS
	.align		4
.L_3907:
        /*00dc*/ 	.byte	0x04, 0x28
        /*00de*/ 	.short	(.L_3909 - .L_3908)


	//   ....[0]....
.L_3908:
        /*00e0*/ 	.word	0x00001350


	//   ....[1]....
        /*00e4*/ 	.word	0x00001360


	//   ....[2]....
        /*00e8*/ 	.word	0x00001370


	//   ....[3]....
        /*00ec*/ 	.word	0x00001380


	//   ....[4]....
        /*00f0*/ 	.word	0x00001390


	//   ....[5]....
        /*00f4*/ 	.word	0x000013a0


	//   ....[6]....
        /*00f8*/ 	.word	0x000013c0


	//   ....[7]....
        /*00fc*/ 	.word	0x000013f0


	//   ....[8]....
        /*0100*/ 	.word	0x00001930


	//   ....[9]....
        /*0104*/ 	.word	0x000019b0


	//   ....[10]....
        /*0108*/ 	.word	0x00001a10


	//   ....[11]....
        /*010c*/ 	.word	0x00001a90


	//   ....[12]....
        /*0110*/ 	.word	0x00001ae0


	//   ....[13]....
        /*0114*/ 	.word	0x00001b40


	//   ....[14]....
        /*0118*/ 	.word	0x00001ba0


	//   ....[15]....
        /*011c*/ 	.word	0x00001bf0


	//----- nvinfo : EIATTR_VRC_CTA_INIT_COUNT
	.align		4
.L_3909:
        /*0120*/ 	.byte	0x02, 0x4a
	.zero		1
	.zero		1


	//----- nvinfo : EIATTR_EXIT_INSTR_OFFSETS
	.align		4
        /*0124*/ 	.byte	0x04, 0x1c
        /*0126*/ 	.short	(.L_3911 - .L_3910)


	//   ....[0]....
.L_3910:
        /*0128*/ 	.word	0x000006b0


	//   ....[1]....
        /*012c*/ 	.word	0x000018d0


	//----- nvinfo : EIATTR_MAX_THREADS
	.align		4
.L_3911:
        /*0130*/ 	.byte	0x04, 0x05
        /*0132*/ 	.short	(.L_3913 - .L_3912)
.L_3912:
        /*0134*/ 	.word	0x00000080
        /*0138*/ 	.word	0x00000001
        /*013c*/ 	.word	0x00000001


	//----- nvinfo : EIATTR_CRS_STACK_SIZE
	.align		4
.L_3913:
        /*0140*/ 	.byte	0x04, 0x1e
        /*0142*/ 	.short	(.L_3915 - .L_3914)
.L_3914:
        /*0144*/ 	.word	0x00000000


	//----- nvinfo : EIATTR_CBANK_PARAM_SIZE
	.align		4
.L_3915:
        /*0148*/ 	.byte	0x03, 0x19
        /*014a*/ 	.short	0x0030


	//----- nvinfo : EIATTR_PARAM_CBANK
	.align		4
        /*014c*/ 	.byte	0x04, 0x0a
        /*014e*/ 	.short	(.L_3917 - .L_3916)
	.align		4
.L_3916:
        /*0150*/ 	.word	index@(.nv.constant0._Z9cuda_gemmIiLi128ELi16ELi1ELi32ELi8ELi8ELi1EEviiiPT_S1_S1_ii)
        /*0154*/ 	.short	0x0380
        /*0156*/ 	.short	0x0030


	//----- nvinfo : EIATTR_SW_WAR
	.align		4
.L_3917:
        /*0158*/ 	.byte	0x04, 0x36
        /*015a*/ 	.short	(.L_3919 - .L_3918)
.L_3918:
        /*015c*/ 	.word	0x00000008
.L_3919:


//--------------------- .nv.info._Z9cuda_gemmIiLi128ELi16ELi1ELi32ELi8ELi8ELi0EEviiiPT_S1_S1_ii --------------------------
	.section	.nv.info._Z9cuda_gemmIiLi128ELi16ELi1ELi32ELi8ELi8ELi0EEviiiPT_S1_S1_ii,"",@"SHT_CUDA_INFO"
	.sectionflags	@""
	.align	4


	//----- nvinfo : EIATTR_CUDA_API_VERSION
	.align		4
        /*0000*/ 	.byte	0x04, 0x37
        /*0002*/ 	.short	(.L_3921 - .L_3920)
.L_3920:
        /*0004*/ 	.word	0x00000082


	//----- nvinfo : EIATTR_KPARAM_INFO
	.align		4
.L_3921:
        /*0008*/ 	.byte	0x04, 0x17
        /*000a*/ 	.short	(.L_3923 - .L_3922)
.L_3922:
        /*000c*/ 	.word	0x00000000
        /*0010*/ 	.short	0x0007
        /*0012*/ 	.short	0x002c
        /*0014*/ 	.byte	0x00, 0xf0, 0x11, 0x00


	//----- nvinfo : EIATTR_KPARAM_INFO
	.align		4
.L_3923:
        /*0018*/ 	.byte	0x04, 0x17
        /*001a*/ 	.short	(.L_3925 - .L_3924)
.L_3924:
        /*001c*/ 	.word	0x00000000
        /*0020*/ 	.short	0x0006
        /*0022*/ 	.short	0x0028
        /*0024*/ 	.byte	0x00, 0xf0, 0x11, 0x00


	//----- nvinfo : EIATTR_KPARAM_INFO
	.align		4
.L_3925:
        /*0028*/ 	.byte	0x04, 0x17
        /*002a*/ 	.short	(.L_3927 - .L_3926)
.L_3926:
        /*002c*/ 	.word	0x00000000
        /*0030*/ 	.short	0x0005
        /*0032*/ 	.short	0x0020
        /*0034*/ 	.byte	0x00, 0xf5, 0x21, 0x00


	//----- nvinfo : EIATTR_KPARAM_INFO
	.align		4
.L_3927:
        /*0038*/ 	.byte	0x04, 0x17
        /*003a*/ 	.short	(.L_3929 - .L_3928)
.L_3928:
        /*003c*/ 	.word	0x00000000
        /*0040*/ 	.short	0x0004
        /*0042*/ 	.short	0x0018
        /*0044*/ 	.byte	0x00, 0xf5, 0x21, 0x00


	//----- nvinfo : EIATTR_KPARAM_INFO
	.align		4
.L_3929:
        /*0048*/ 	.byte	0x04, 0x17
        /*004a*/ 	.short	(.L_3931 - .L_3930)
.L_3930:
        /*004c*/ 	.word	0x00000000
        /*0050*/ 	.short	0x0003
        /*0052*/ 	.short	0x0010
        /*0054*/ 	.byte	0x00, 0xf5, 0x21, 0x00


	//----- nvinfo : EIATTR_KPARAM_INFO
	.align		4
.L_3931:
        /*0058*/ 	.byte	0x04, 0x17
        /*005a*/ 	.short	(.L_3933 - .L_3932)
.L_3932:
        /*005c*/ 	.word	0x00000000
        /*0060*/ 	.short	0x0002
        /*0062*/ 	.short	0x0008
        /*0064*/ 	.byte	0x00, 0xf0, 0x11, 0x00


	//----- nvinfo : EIATTR_KPARAM_INFO
	.align		4
.L_3933:
        /*0068*/ 	.byte	0x04, 0x17
        /*006a*/ 	.short	(.L_3935 - .L_3934)
.L_3934:
        /*006c*/ 	.word	0x00000000
        /*0070*/ 	.short	0x0001
        /*0072*/ 	.short	0x0004
        /*0074*/ 	.byte	0x00, 0xf0, 0x11, 0x00


	//----- nvinfo : EIATTR_KPARAM_INFO
	.align		4
.L_3935:
        /*0078*/ 	.byte	0x04, 0x17
        /*007a*/ 	.short	(.L_3937 - .L_3936)
.L_3936:
        /*007c*/ 	.word	0x00000000
        /*0080*/ 	.short	0x0000
        /*0082*/ 	.short	0x0000
        /*0084*/ 	.byte	0x00, 0xf0, 0x11, 0x00


	//----- nvinfo : EIATTR_SPARSE_MMA_MASK
	.align		4
.L_3937:
        /*0088*/ 	.byte	0x03, 0x50
        /*008a*/ 	.short	0x0000


	//----- nvinfo : EIATTR_MAXREG_COUNT
	.align		4
        /*008c*/ 	.byte	0x03, 0x1b
        /*008e*/ 	.short	0x00ff


	//----- nvinfo : EIATTR_NUM_BARRIERS
	.align		4
        /*0090*/ 	.byte	0x02, 0x4c
        /*0092*/ 	.byte	0x01
	.zero		1


	//----- nvinfo : EIATTR_MERCURY_ISA_VERSION
	.align		4
        /*0094*/ 	.byte	0x03, 0x5f
        /*0096*/ 	.short	0x0101


	//----- nvinfo : EIATTR_COOP_GROUP_MASK_REGIDS
	.align		4
        /*0098*/ 	.byte	0x04, 0x29
        /*009a*/ 	.short	(.L_3939 - .L_3938)


	//   ....[0]....
.L_3938:
        /*009c*/ 	.word	0xffffffff


	//   ....[1]....
        /*00a0*/ 	.word	0xffffffff


	//   ....[2]....
        /*00a4*/ 	.word	0xffffffff


	//   ....[3]....
        /*00a8*/ 	.word	0xffffffff


	//   ....[4]....
        /*00ac*/ 	.word	0xffffffff


	//   ....[5]....
        /*00b0*/ 	.word	0xffffffff


	//   ....[6]....
        /*00b4*/ 	.word	0xffffffff


	//   ....[7]....
        /*00b8*/ 	.word	0xffffffff


	//   ....[8]....
        /*00bc*/ 	.word	0x05000027


	//   ....[9]....
        /*00c0*/ 	.word	0x05000027


	//   ....[10]....
        /*00c4*/ 	.word	0x05000027


	//   ....[11]....
        /*00c8*/ 	.word	0x05000027


	//   ....[12]....
        /*00cc*/ 	.word	0x05000027


	//   ....[13]....
        /*00d0*/ 	.word	0x05000027


	//   ....[14]....
        /*00d4*/ 	.word	0x05000027


	//   ....[15]....
        /*00d8*/ 	.word	0x05000027


	//----- nvinfo : EIATTR_COOP_GROUP_INSTR_OFFSETS
	.align		4
.L_3939:
        /*00dc*/ 	.byte	0x04, 0x28
        /*00de*/ 	.short	(.L_3941 - .L_3940)


	//   ....[0]....
.L_3940:
        /*00e0*/ 	.word	0x00001e70


	//   ....[1]....
        /*00e4*/ 	.word	0x00001ed0


	//   ....[2]....
        /*00e8*/ 	.word	0x00001f30


	//   ....[3]....
        /*00ec*/ 	.word	0x00001f90


	//   ....[4]....
        /*00f0*/ 	.word	0x00001ff0


	//   ....[5]....
        /*00f4*/ 	.word	0x00002050


	//   ....[6]....
        /*00f8*/ 	.word	0x000020b0


	//   ....[7]....
        /*00fc*/ 	.word	0x00002110


	//   ....[8]....
        /*0100*/ 	.word	0x000033f0


	//   ....[9]....
        /*0104*/ 	.word	0x00003480


	//   ....[10]....
        /*0108*/ 	.word	0x00003500


	//   ....[11]....
        /*010c*/ 	.word	0x00003580


	//   ....[12]....
        /*0110*/ 	.word	0x00003600


	//   ....[13]....
        /*0114*/ 	.word	0x00003680


	//   ....[14]....
        /*0118*/ 	.word	0x00003700


	//   ....[15]....
        /*011c*/ 	.word	0x00003780


	//----- nvinfo : EIATTR_VRC_CTA_INIT_COUNT
	.align		4
.L_3941:
        /*0120*/ 	.byte	0x02, 0x4a
	.zero		1
	.zero		1


	//----- nvinfo : EIATTR_EXIT_INSTR_OFFSETS
	.align		4
        /*0124*/ 	.byte	0x04, 0x1c
        /*0126*/ 	.short	(.L_3943 - .L_3942)


	//   ....[0]....
.L_3942:
        /*0128*/ 	.word	0x00000520


	//   ....[1]....
        /*012c*/ 	.word	0x000033a0


	//----- nvinfo : EIATTR_MAX_THREADS
	.align		4
.L_3943:
        /*0130*/ 	.byte	0x04, 0x05
        /*0132*/ 	.short	(.L_3945 - .L_3944)
.L_3944:
        /*0134*/ 	.word	0x00000080
        /*0138*/ 	.word	0x00000001
        /*013c*/ 	.word	0x00000001


	//----- nvinfo : EIATTR_CRS_STACK_SIZE
	.align		4
.L_3945:
        /*0140*/ 	.byte	0x04, 0x1e
        /*0142*/ 	.short	(.L_3947 - .L_3946)
.L_3946:
        /*0144*/ 	.word	0x00000000


	//----- nvinfo : EIATTR_CBANK_PARAM_SIZE
	.align		4
.L_3947:
        /*0148*/ 	.byte	0x03, 0x19
        /*014a*/ 	.short	0x0030


	//----- nvinfo : EIATTR_PARAM_CBANK
	.align		4
        /*014c*/ 	.byte	0x04, 0x0a
        /*014e*/ 	.short	(.L_3949 - .L_3948)
	.align		4
.L_3948:
        /*0150*/ 	.word	index@(.nv.constant0._Z9cuda_gemmIiLi128ELi16ELi1ELi32ELi8ELi8ELi0EEviiiPT_S1_S1_ii)
        /*0154*/ 	.short	0x0380
        /*0156*/ 	.short	0x0030


	//----- nvinfo : EIATTR_SW_WAR
	.align		4
.L_3949:
        /*0158*/ 	.byte	0x04, 0x36
        /*015a*/ 	.short	(.L_3951 - .L_3950)
.L_3950:
        /*015c*/ 	.word	0x00000008
.L_3951:


//--------------------- .nv.info._Z9cuda_gemmIiLi128ELi16ELi1ELi32ELi4ELi4ELi1EEviiiPT_S1_S1_ii --------------------------
	.section	.nv.info._Z9cuda_gemmIiLi128ELi16ELi1ELi32ELi4ELi4ELi1EEviiiPT_S1_S1_ii,"",@"SHT_CUDA_INFO"
	.sectionflags	@""
	.align	4


	//----- nvinfo : EIATTR_CUDA_API_VERSION
	.align		4
        /*0000*/ 	.byte	0x04, 0x37
        /*0002*/ 	.short	(.L_3953 - .L_3952)
.L_3952:
        /*0004*/ 	.word	0x00000082


	//----- nvinfo : EIATTR_KPARAM_INFO
	.align		4
.L_3953:
        /*0008*/ 	.byte	0x04, 0x17
        /*000a*/ 	.short	(.L_3955 - .L_3954)
.L_3954:
        /*000c*/ 	.word	0x00000000
        /*0010*/ 	.short	0x0007
        /*0012*/ 	.short	0x002c
        /*0014*/ 	.byte	0x00, 0xf0, 0x11, 0x00


	//----- nvinfo : EIATTR_KPARAM_INFO
	.align		4
.L_3955:
        /*0018*/ 	.byte	0x04, 0x17
        /*001a*/ 	.short	(.L_3957 - .L_3956)
.L_3956:
        /*001c*/ 	.word	0x00000000
        /*0020*/ 	.short	0x0006
        /*0022*/ 	.short	0x0028
        /*0024*/ 	.byte	0x00, 0xf0, 0x11, 0x00


	//----- nvinfo : EIATTR_KPARAM_INFO
	.align		4
.L_3957:
        /*0028*/ 	.byte	0x04, 0x17
        /*002a*/ 	.short	(.L_3959 - .L_3958)
.L_3958:
        /*002c*/ 	.word	0x00000000
        /*0030*/ 	.short	0x0005
        /*0032*/ 	.short	0x0020
        /*0034*/ 	.byte	0x00, 0xf5, 0x21, 0x00


	//----- nvinfo : EIATTR_KPARAM_INFO
	.align		4
.L_3959:
        /*0038*/ 	.byte	0x04, 0x17
        /*003a*/ 	.short	(.L_3961 - .L_3960)
.L_3960:
        /*003c*/ 	.word	0x00000000
        /*0040*/ 	.short	0x0004
        /*0042*/ 	.short	0x0018
        /*0044*/ 	.byte	0x00, 0xf5, 0x21, 0x00


	//----- nvinfo : EIATTR_KPARAM_INFO
	.align		4
.L_3961:
        /*0048*/ 	.byte	0x04, 0x17
        /*004a*/ 	.short	(.L_3963 - .L_3962)
.L_3962:
        /*004c*/ 	.word	0x00000000
        /*0050*/ 	.short	0x0003
        /*0052*/ 	.short	0x0010
        /*0054*/ 	.byte	0x00, 0xf5, 0x21, 0x00


	//----- nvinfo : EIATTR_KPARAM_INFO
	.align		4
.L_3963:
        /*0058*/ 	.byte	0x04, 0x17
        /*005a*/ 	.short	(.L_3965 - .L_3964)
.L_3964:
        /*005c*/ 	.word	0x00000000
        /*0060*/ 	.short	0x0002
        /*0062*/ 	.short	0x0008
        /*0064*/ 	.byte	0x00, 0xf0, 0x11, 0x00


	//----- nvinfo : EIATTR_KPARAM_INFO
	.align		4
.L_3965:
        /*0068*/ 	.byte	0x04, 0x17
        /*006a*/ 	.short	(.L_3967 - .L_3966)
.L_3966:
        /*006c*/ 	.word	0x00000000
        /*0070*/ 	.short	0x0001
        /*0072*/ 	.short	0x0004
        /*0074*/ 	.byte	0x00, 0xf0, 0x11, 0x00


	//----- nvinfo : EIATTR_KPARAM_INFO
	.align		4
.L_3967:
        /*0078*/ 	.byte	0x04, 0x17
        /*007a*/ 	.short	(.L_3969 - .L_3968)
.L_3968:
        /*007c*/ 	.word	0x00000000
        /*0080*/ 	.short	0x0000
        /*0082*/ 	.short	0x0000
        /*0084*/ 	.byte	0x00, 0xf0, 0x11, 0x00


	//----- nvinfo : EIATTR_SPARSE_MMA_MASK
	.align		4
.L_3969:
        /*0088*/ 	.byte	0x03, 0x50
        /*008a*/ 	.short	0x0000


	//----- nvinfo : EIATTR_MAXREG_COUNT
	.align		4
        /*008c*/ 	.byte	0x03, 0x1b
        /*008e*/ 	.short	0x00ff


	//----- nvinfo : EIATTR_NUM_BARRIERS
	.align		4
        /*0090*/ 	.byte	0x02, 0x4c
        /*0092*/ 	.byte	0x01
	.zero		1


	//----- nvinfo : EIATTR_MERCURY_ISA_VERSION
	.align		4
        /*0094*/ 	.byte	0x03, 0x5f
        /*0096*/ 	.short	0x0101


	//----- nvinfo : EIATTR_COOP_GROUP_MASK_REGIDS
	.align		4
        /*0098*/ 	.byte	0x04, 0x29
        /*009a*/ 	.short	(.L_3971 - .L_3970)


	//   ....[0]....
.L_3970:
        /*009c*/ 	.word	0xffffffff


	//   ....[1]....
        /*00a0*/ 	.word	0xffffffff


	//   ....[2]....
        /*00a4*/ 	.word	0xffffffff


	//   ....[3]....
        /*00a8*/ 	.word	0xffffffff


	//   ....[4]....
        /*00ac*/ 	.word	0x0500001f


	//   ....[5]....
        /*00b0*/ 	.word	0x0500001f


	//   ....[6]....
        /*00b4*/ 	.word	0x0500001f


	//   ....[7]....
        /*00b8*/ 	.word	0x0500001f


	//----- nvinfo : EIATTR_COOP_GROUP_INSTR_OFFSETS
	.align		4
.L_3971:
        /*00bc*/ 	.byte	0x04, 0x28
        /*00be*/ 	.short	(.L_3973 - .L_3972)


	//   ....[0]....
.L_3972:
        /*00c0*/ 	.word	0x00000d10


	//   ....[1]....
        /*00c4*/ 	.word	0x00000d20


	//   ....[2]....
        /*00c8*/ 	.word	0x00000d30


	//   ....[3]....
        /*00cc*/ 	.word	0x00000d40


	//   ....[4]....
        /*00d0*/ 	.word	0x00001290


	//   ....[5]....
        /*00d4*/ 	.word	0x00001310


	//   ....[6]....
        /*00d8*/ 	.word	0x00001370


	//   ....[7]....
        /*00dc*/ 	.word	0x000013d0


	//----- nvinfo : EIATTR_VRC_CTA_INIT_COUNT
	.align		4
.L_3973:
        /*00e0*/ 	.byte	0x02, 0x4a
	.zero		1
	.zero		1


	//----- nvinfo : EIATTR_EXIT_INSTR_OFFSETS
	.align		4
        /*00e4*/ 	.byte	0x04, 0x1c
        /*00e6*/ 	.short	(.L_3975 - .L_3974)


	//   ....[0]....
.L_3974:
        /*00e8*/ 	.word	0x000001d0


	//   ....[1]....
        /*00ec*/ 	.word	0x00001230


	//----- nvinfo : EIATTR_MAX_THREADS
	.align		4
.L_3975:
        /*00f0*/ 	.byte	0x04, 0x05
        /*00f2*/ 	.short	(.L_3977 - .L_3976)
.L_3976:
        /*00f4*/ 	.word	0x00000080
        /*00f8*/ 	.word	0x00000001
        /*00fc*/ 	.word	0x00000001


	//----- nvinfo : EIATTR_CRS_STACK_SIZE
	.align		4
.L_3977:
        /*0100*/ 	.byte	0x04, 0x1e
        /*0102*/ 	.short	(.L_3979 - .L_3978)
.L_3978:
        /*0104*/ 	.word	0x00000000


	//----- nvinfo : EIATTR_CBANK_PARAM_SIZE
	.align		4
.L_3979:
        /*0108*/ 	.byte	0x03, 0x19
        /*010a*/ 	.short	0x0030


	//----- nvinfo : EIATTR_PARAM_CBANK
	.align		4
        /*010c*/ 	.byte	0x04, 0x0a
        /*010e*/ 	.short	(.L_3981 - .L_3980)
	.align		4
.L_3980:
        /*0110*/ 	.word	index@(.nv.constant0._Z9cuda_gemmIiLi128ELi16ELi1ELi32ELi4ELi4ELi1EEviiiPT_S1_S1_ii)
        /*0114*/ 	.short	0x0380
        /*0116*/ 	.short	0x0030


	//----- nvinfo : EIATTR_SW_WAR
	.align		4
.L_3981:
        /*0118*/ 	.byte	0x04, 0x36
        /*011a*/ 	.short	(.L_3983 - .L_3982)
.L_3982:
        /*011c*/ 	.word	0x00000008
.L_3983:


//--------------------- .nv.info._Z9cuda_gemmIiLi128ELi16ELi1ELi32ELi4ELi4ELi0EEviiiPT_S1_S1_ii --------------------------
	.section	.nv.info._Z9cuda_gemmIiLi128ELi16ELi1ELi32ELi4ELi4ELi0EEviiiPT_S1_S1_ii,"",@"SHT_CUDA_INFO"
	.sectionflags	@""
	.align	4


	//----- nvinfo : EIATTR_CUDA_API_VERSION
	.align		4
        /*0000*/ 	.byte	0x04, 0x37
        /*0002*/ 	.short	(.L_3985 - .L_3984)
.L_3984:
        /*0004*/ 	.word	0x00000082


	//----- nvinfo : EIATTR_KPARAM_INFO
	.align		4
.L_3985:
        /*0008*/ 	.byte	0x04, 0x17
        /*000a*/ 	.short	(.L_3987 - .L_3986)
.L_3986:
        /*000c*/ 	.word	0x00000000
        /*0010*/ 	.short	0x0007
        /*0012*/ 	.short	0x002c
        /*0014*/ 	.byte	0x00, 0xf0, 0x11, 0x00


	//----- nvinfo : EIATTR_KPARAM_INFO
	.align		4
.L_3987:
        /*0018*/ 	.byte	0x04, 0x17
        /*001a*/ 	.short	(.L_3989 - .L_3988)
.L_3988:
        /*001c*/ 	.word	0x00000000
        /*0020*/ 	.short	0x0006
        /*0022*/ 	.short	0x0028
        /*0024*/ 	.byte	0x00, 0xf0, 0x11, 0x00


	//----- nvinfo : EIATTR_KPARAM_INFO
	.align		4
.L_3989:
        /*0028*/ 	.byte	0x04, 0x17
        /*002a*/ 	.short	(.L_3991 - .L_3990)
.L_3990:
        /*002c*/ 	.word	0x00000000
        /*0030*/ 	.short	0x0005
        /*0032*/ 	.short	0x0020
        /*0034*/ 	.byte	0x00, 0xf5, 0x21, 0x00


	//----- nvinfo : EIATTR_KPARAM_INFO
	.align		4
.L_3991:
        /*0038*/ 	.byte	0x04, 0x17
        /*003a*/ 	.short	(.L_3993 - .L_3992)
.L_3992:
        /*003c*/ 	.word	0x00000000
        /*0040*/ 	.short	0x0004
        /*0042*/ 	.short	0x0018
        /*0044*/ 	.byte	0x00, 0xf5, 0x21, 0x00


	//----- nvinfo : EIATTR_KPARAM_INFO
	.align		4
.L_3993:
        /*0048*/ 	.byte	0x04, 0x17
        /*004a*/ 	.short	(.L_3995 - .L_3994)
.L_3994:
        /*004c*/ 	.word	0x00000000
        /*0050*/ 	.short	0x0003
        /*0052*/ 	.short	0x0010
        /*0054*/ 	.byte	0x00, 0xf5, 0x21, 0x00


	//----- nvinfo : EIATTR_KPARAM_INFO
	.align		4
.L_3995:
        /*0058*/ 	.byte	0x04, 0x17
        /*005a*/ 	.short	(.L_3997 - .L_3996)
.L_3996:
        /*005c*/ 	.word	0x00000000
        /*0060*/ 	.short	0x0002
        /*0062*/ 	.short	0x0008
        /*0064*/ 	.byte	0x00, 0xf0, 0x11, 0x00


	//----- nvinfo : EIATTR_KPARAM_INFO
	.align		4
.L_3997:
        /*0068*/ 	.byte	0x04, 0x17
        /*006a*/ 	.short	(.L_3999 - .L_3998)
.L_3998:
        /*006c*/ 	.word	0x00000000
        /*0070*/ 	.short	0x0001
        /*0072*/ 	.short	0x0004
        /*0074*/ 	.byte	0x00, 0xf0, 0x11, 0x00


	//----- nvinfo : EIATTR_KPARAM_INFO
	.align		4
.L_3999:
        /*0078*/ 	.byte	0x04, 0x17
        /*007a*/ 	.short	(.L_4001 - .L_4000)
.L_4000:
        /*007c*/ 	.word	0x00000000
        /*0080*/ 	.short	0x0000
        /*0082*/ 	.short	0x0000
        /*0084*/ 	.byte	0x00, 0xf0, 0x11, 0x00


	//----- nvinfo : EIATTR_SPARSE_MMA_MASK
	.align		4
.L_4001:
        /*0088*/ 	.byte	0x03, 0x50
        /*008a*/ 	.short	0x0000


	//----- nvinfo : EIATTR_MAXREG_COUNT
	.align		4
        /*008c*/ 	.byte	0x03, 0x1b
        /*008e*/ 	.short	0x00ff


	//----- nvinfo : EIATTR_NUM_BARRIERS
	.align		4
        /*0090*/ 	.byte	0x02, 0x4c
        /*0092*/ 	.byte	0x01
	.zero		1


	//----- nvinfo : EIATTR_MERCURY_ISA_VERSION
	.align		4
        /*0094*/ 	.byte	0x03, 0x5f
        /*0096*/ 	.short	0x0101


	//----- nvinfo : EIATTR_COOP_GROUP_MASK_REGIDS
	.align		4
        /*0098*/ 	.byte	0x04, 0x29
        /*009a*/ 	.short	(.L_4003 - .L_4002)


	//   ....[0]....
.L_4002:
        /*009c*/ 	.word	0xffffffff


	//   ....[1]....
        /*00a0*/ 	.word	0xffffffff


	//   ....[2]....
        /*00a4*/ 	.word	0xffffffff


	//   ....[3]....
        /*00a8*/ 	.word	0xffffffff


	//   ....[4]....
        /*00ac*/ 	.word	0x0500001a


	//   ....[5]....
        /*00b0*/ 	.word	0x0500001a


	//   ....[6]....
        /*00b4*/ 	.word	0x0500001a


	//   ....[7]....
        /*00b8*/ 	.word	0x0500001a


	//----- nvinfo : EIATTR_COOP_GROUP_INSTR_OFFSETS
	.align		4
.L_4003:
        /*00bc*/ 	.byte	0x04, 0x28
        /*00be*/ 	.short	(.L_4005 - .L_4004)


	//   ....[0]....
.L_4004:
        /*00c0*/ 	.word	0x000019d0


	//   ....[1]....
        /*00c4*/ 	.word	0x00001a30


	//   ....[2]....
        /*00c8*/ 	.word	0x00001a90


	//   ....[3]....
        /*00cc*/ 	.word	0x00001af0


	//   ....[4]....
        /*00d0*/ 	.word	0x00002c90


	//   ....[5]....
        /*00d4*/ 	.word	0x00002d40


	//   ....[6]....
        /*00d8*/ 	.word	0x00002de0


	//   ....[7]....
        /*00dc*/ 	.word	0x00002e80


	//----- nvinfo : EIATTR_VRC_CTA_INIT_COUNT
	.align		4
.L_4005:
        /*00e0*/ 	.byte	0x02, 0x4a
	.zero		1
	.zero		1


	//----- nvinfo : EIATTR_EXIT_INSTR_OFFSETS
	.align		4
        /*00e4*/ 	.byte	0x04, 0x1c
        /*00e6*/ 	.short	(.L_4007 - .L_4006)


	//   ....[0]....
.L_4006:
        /*00e8*/ 	.word	0x00000540


	//   ....[1]....
        /*00ec*/ 	.word	0x00002c20


	//----- nvinfo : EIATTR_MAX_THREADS
	.align		4
.L_4007:
        /*00f0*/ 	.byte	0x04, 0x05
        /*00f2*/ 	.short	(.L_4009 - .L_4008)
.L_4008:
        /*00f4*/ 	.word	0x00000080
        /*00f8*/ 	.word	0x00000001
        /*00fc*/ 	.word	0x00000001


	//----- nvinfo : EIATTR_CRS_STACK_SIZE
	.align		4
.L_4009:
        /*0100*/ 	.byte	0x04, 0x1e
        /*0102*/ 	.short	(.L_4011 - .L_4010)
.L_4010:
        /*0104*/ 	.word	0x00000000


	//----- nvinfo : EIATTR_CBANK_PARAM_SIZE
	.align		4
.L_4011:
        /*0108*/ 	.byte	0x03, 0x19
        /*010a*/ 	.short	0x0030


	//----- nvinfo : EIATTR_PARAM_CBANK
	.align		4
        /*010c*/ 	.byte	0x04, 0x0a
        /*010e*/ 	.short	(.L_4013 - .L_4012)
	.align		4
.L_4012:
        /*0110*/ 	.word	index@(.nv.constant0._Z9cuda_gemmIiLi128ELi16ELi1ELi32ELi4ELi4ELi0EEviiiPT_S1_S1_ii)
        /*0114*/ 	.short	0x0380
        /*0116*/ 	.short	0x0030


	//----- nvinfo : EIATTR_SW_WAR
	.align		4
.L_4013:
        /*0118*/ 	.byte	0x04, 0x36
        /*011a*/ 	.short	(.L_4015 - .L_4014)
.L_4014:
        /*011c*/ 	.word	0x00000008
.L_4015:


//--------------------- .nv.info._Z9cuda_gemmIiLi128ELi16ELi1ELi32ELi2ELi2ELi1EEviiiPT_S1_S1_ii --------------------------
	.section	.nv.info._Z9cuda_gemmIiLi128ELi16ELi1ELi32ELi2ELi2ELi1EEviiiPT_S1_S1_ii,"",@"SHT_CUDA_INFO"
	.sectionflags	@""
	.align	4


	//----- nvinfo : EIATTR_CUDA_API_VERSION
	.align		4
        /*0000*/ 	.byte	0x04, 0x37
        /*0002*/ 	.short	(.L_4017 - .L_4016)
.L_4016:
        /*0004*/ 	.word	0x00000082


	//----- nvinfo : EIATTR_KPARAM_INFO
	.align		4
.L_4017:
        /*0008*/ 	.byte	0x04, 0x17
        /*000a*/ 	.short	(.L_4019 - .L_4018)
.L_4018:
        /*000c*/ 	.word	0x00000000
        /*0010*/ 	.short	0x0007
        /*0012*/ 	.short	0x002c
        /*0014*/ 	.byte	0x00, 0xf0, 0x11, 0x00


	//----- nvinfo : EIATTR_KPARAM_INFO
	.align		4
.L_4019:
        /*0018*/ 	.byte	0x04, 0x17
        /*001a*/ 	.short	(.L_4021 - .L_4020)
.L_4020:
        /*001c*/ 	.word	0x00000000
        /*0020*/ 	.short	0x0006
        /*0022*/ 	.short	0x0028
        /*0024*/ 	.byte	0x00, 0xf0, 0x11, 0x00


	//----- nvinfo : EIATTR_KPARAM_INFO
	.align		4
.L_4021:
        /*0028*/ 	.byte	0x04, 0x17
        /*002a*/ 	.short	(.L_4023 - .L_4022)
.L_4022:
        /*002c*/ 	.word	0x00000000
        /*0030*/ 	.short	0x0005
        /*0032*/ 	.short	0x0020
        /*0034*/ 	.byte	0x00, 0xf5, 0x21, 0x00


	//----- nvinfo : EIATTR_KPARAM_INFO
	.align		4
.L_4023:
        /*0038*/ 	.byte	0x04, 0x17
        /*003a*/ 	.short	(.L_4025 - .L_4024)
.L_4024:
        /*003c*/ 	.word	0x00000000
        /*0040*/ 	.short	0x0004
        /*0042*/ 	.short	0x0018
        /*0044*/ 	.byte	0x00, 0xf5, 0x21, 0x00


	//----- nvinfo : EIATTR_KPARAM_INFO
	.align		4
.L_4025:
        /*0048*/ 	.byte	0x04, 0x17
        /*004a*/ 	.short	(.L_4027 - .L_4026)
.L_4026:
        /*004c*/ 	.word	0x00000000
        /*0050*/ 	.short	0x0003
        /*0052*/ 	.short	0x0010
        /*0054*/ 	.byte	0x00, 0xf5, 0x21, 0x00


	//----- nvinfo : EIATTR_KPARAM_INFO
	.align		4
.L_4027:
        /*0058*/ 	.byte	0x04, 0x17
        /*005a*/ 	.short	(.L_4029 - .L_4028)
.L_4028:
        /*005c*/ 	.word	0x00000000
        /*0060*/ 	.short	0x0002
        /*0062*/ 	.short	0x0008
        /*0064*/ 	.byte	0x00, 0xf0, 0x11, 0x00


	//----- nvinfo : EIATTR_KPARAM_INFO
	.align		4
.L_4029:
        /*0068*/ 	.byte	0x04, 0x17
        /*006a*/ 	.short	(.L_4031 - .L_4030)
.L_4030:
        /*006c*/ 	.word	0x00000000
        /*0070*/ 	.short	0x0001
        /*0072*/ 	.short	0x0004
        /*0074*/ 	.byte	0x00, 0xf0, 0x11, 0x00


	//----- nvinfo : EIATTR_KPARAM_INFO
	.align		4
.L_4031:
        /*0078*/ 	.byte	0x04, 0x17
        /*007a*/ 	.short	(.L_4033 - .L_4032)
.L_4032:
        /*007c*/ 	.word	0x00000000
        /*0080*/ 	.short	0x0000
        /*0082*/ 	.short	0x0000
        /*0084*/ 	.byte	0x00, 0xf0, 0x11, 0x00


	//----- nvinfo : EIATTR_SPARSE_MMA_MASK
	.align		4
.L_4033:
        /*0088*/ 	.byte	0x03, 0x50
        /*008a*/ 	.short	0x0000


	//----- nvinfo : EIATTR_MAXREG_COUNT
	.align		4
        /*008c*/ 	.byte	0x03, 0x1b
        /*008e*/ 	.short	0x00ff


	//----- nvinfo : EIATTR_NUM_BARRIERS
	.align		4
        /*0090*/ 	.byte	0x02, 0x4c
        /*0092*/ 	.byte	0x01
	.zero		1


	//----- nvinfo : EIATTR_MERCURY_ISA_VERSION
	.align		4
        /*0094*/ 	.byte	0x03, 0x5f
        /*0096*/ 	.short	0x0101


	//----- nvinfo : EIATTR_COOP_GROUP_MASK_REGIDS
	.align		4
        /*0098*/ 	.byte	0x04, 0x29
        /*009a*/ 	.short	(.L_4035 - .L_4034)


	//   ....[0]....
.L_4034:
        /*009c*/ 	.word	0xffffffff


	//   ....[1]....
        /*00a0*/ 	.word	0xffffffff


	//   ....[2]....
        /*00a4*/ 	.word	0x0500001b


	//   ....[3]....
        /*00a8*/ 	.word	0x0500001b


	//----- nvinfo : EIATTR_COOP_GROUP_INSTR_OFFSETS
	.align		4
.L_4035:
        /*00ac*/ 	.byte	0x04, 0x28
        /*00ae*/ 	.short	(.L_4037 - .L_4036)


	//   ....[0]....
.L_4036:
        /*00b0*/ 	.word	0x00000bf0


	//   ....[1]....
        /*00b4*/ 	.word	0x00000c00


	//   ....[2]....
        /*00b8*/ 	.word	0x00001100


	//   ....[3]....
        /*00bc*/ 	.word	0x00001180


	//----- nvinfo : EIATTR_VRC_CTA_INIT_COUNT
	.align		4
.L_4037:
        /*00c0*/ 	.byte	0x02, 0x4a
	.zero		1
	.zero		1


	//----- nvinfo : EIATTR_EXIT_INSTR_OFFSETS
	.align		4
        /*00c4*/ 	.byte	0x04, 0x1c
        /*00c6*/ 	.short	(.L_4039 - .L_4038)


	//   ....[0]....
.L_4038:
        /*00c8*/ 	.word	0x000001d0


	//   ....[1]....
        /*00cc*/ 	.word	0x000010a0


	//----- nvinfo : EIATTR_MAX_THREADS
	.align		4
.L_4039:
        /*00d0*/ 	.byte	0x04, 0x05
        /*00d2*/ 	.short	(.L_4041 - .L_4040)
.L_4040:
        /*00d4*/ 	.word	0x00000080
        /*00d8*/ 	.word	0x00000001
        /*00dc*/ 	.word	0x00000001


	//----- nvinfo : EIATTR_CRS_STACK_SIZE
	.align		4
.L_4041:
        /*00e0*/ 	.byte	0x04, 0x1e
        /*00e2*/ 	.short	(.L_4043 - .L_4042)
.L_4042:
        /*00e4*/ 	.word	0x00000000


	//----- nvinfo : EIATTR_CBANK_PARAM_SIZE
	.align		4
.L_4043:
        /*00e8*/ 	.byte	0x03, 0x19
        /*00ea*/ 	.short	0x0030


	//----- nvinfo : EIATTR_PARAM_CBANK
	.align		4
        /*00ec*/ 	.byte	0x04, 0x0a
        /*00ee*/ 	.short	(.L_4045 - .L_4044)
	.align		4
.L_4044:
        /*00f0*/ 	.word	index@(.nv.constant0._Z9cuda_gemmIiLi128ELi16ELi1ELi32ELi2ELi2ELi1EEviiiPT_S1_S1_ii)
        /*00f4*/ 	.short	0x0380
        /*00f6*/ 	.short	0x0030


	//----- nvinfo : EIATTR_SW_WAR
	.align		4
.L_4045:
        /*00f8*/ 	.byte	0x04, 0x36
        /*00fa*/ 	.short	(.L_4047 - .L_4046)
.L_4046:
        /*00fc*/ 	.word	0x00000008
.L_4047:


//--------------------- .nv.info._Z9cuda_gemmIiLi128ELi16ELi1ELi32ELi2ELi2ELi0EEviiiPT_S1_S1_ii --------------------------
	.section	.nv.info._Z9cuda_gemmIiLi128ELi16ELi1ELi32ELi2ELi2ELi0EEviiiPT_S1_S1_ii,"",@"SHT_CUDA_INFO"
	.sectionflags	@""
	.align	4


	//----- nvinfo : EIATTR_CUDA_API_VERSION
	.align		4
        /*0000*/ 	.byte	0x04, 0x37
        /*0002*/ 	.short	(.L_4049 - .L_4048)
.L_4048:
        /*0004*/ 	.word	0x00000082


	//----- nvinfo : EIATTR_KPARAM_INFO
	.align		4
.L_4049:
        /*0008*/ 	.byte	0x04, 0x17
        /*000a*/ 	.short	(.L_4051 - .L_4050)
.L_4050:
        /*000c*/ 	.word	0x00000000
        /*0010*/ 	.short	0x0007
        /*0012*/ 	.short	0x002c
        /*0014*/ 	.byte	0x00, 0xf0, 0x11, 0x00


	//----- nvinfo : EIATTR_KPARAM_INFO
	.align		4
.L_4051:
        /*0018*/ 	.byte	0x04, 0x17
        /*001a*/ 	.short	(.L_4053 - .L_4052)
.L_4052:
        /*001c*/ 	.word	0x00000000
        /*0020*/ 	.short	0x0006
        /*0022*/ 	.short	0x0028
        /*0024*/ 	.byte	0x00, 0xf0, 0x11, 0x00


	//----- nvinfo : EIATTR_KPARAM_INFO
	.align		4
.L_4053:
        /*0028*/ 	.byte	0x04, 0x17
        /*002a*/ 	.short	(.L_4055 - .L_4054)
.L_4054:
        /*002c*/ 	.word	0x00000000
        /*0030*/ 	.short	0x0005
        /*0032*/ 	.short	0x0020
        /*0034*/ 	.byte	0x00, 0xf5, 0x21, 0x00


	//----- nvinfo : EIATTR_KPARAM_INFO
	.align		4
.L_4055:
        /*0038*/ 	.byte	0x04, 0x17
        /*003a*/ 	.short	(.L_4057 - .L_4056)
.L_4056:
        /*003c*/ 	.word	0x00000000
        /*0040*/ 	.short	0x0004
        /*0042*/ 	.short	0x0018
        /*0044*/ 	.byte	0x00, 0xf5, 0x21, 0x00


	//----- nvinfo : EIATTR_KPARAM_INFO
	.align		4
.L_4057:
        /*0048*/ 	.byte	0x04, 0x17
        /*004a*/ 	.short	(.L_4059 - .L_4058)
.L_4058:
        /*004c*/ 	.word	0x00000000
        /*0050*/ 	.short	0x0003
        /*0052*/ 	.short	0x0010
        /*0054*/ 	.byte	0x00, 0xf5, 0x21, 0x00


	//----- nvinfo : EIATTR_KPARAM_INFO
	.align		4
.L_4059:
        /*0058*/ 	.byte	0x04, 0x17
        /*005a*/ 	.short	(.L_4061 - .L_4060)
.L_4060:
        /*005c*/ 	.word	0x00000000
        /*0060*/ 	.short	0x0002
        /*0062*/ 	.short	0x0008
        /*0064*/ 	.byte	0x00, 0xf0, 0x11, 0x00


	//----- nvinfo : EIATTR_KPARAM_INFO
	.align		4
.L_4061:
        /*0068*/ 	.byte	0x04, 0x17
        /*006a*/ 	.short	(.L_4063 - .L_4062)
.L_4062:
        /*006c*/ 	.word	0x00000000
        /*0070*/ 	.short	0x0001
        /*0072*/ 	.short	0x0004
        /*0074*/ 	.byte	0x00, 0xf0, 0x11, 0x00


	//----- nvinfo : EIATTR_KPARAM_INFO
	.align		4
.L_4063:
        /*0078*/ 	.byte	0x04, 0x17
        /*007a*/ 	.short	(.L_4065 - .L_4064)
.L_4064:
        /*007c*/ 	.word	0x00000000
        /*0080*/ 	.short	0x0000
        /*0082*/ 	.short	0x0000
        /*0084*/ 	.byte	0x00, 0xf0, 0x11, 0x00


	//----- nvinfo : EIATTR_SPARSE_MMA_MASK
	.align		4
.L_4065:
        /*0088*/ 	.byte	0x03, 0x50
        /*008a*/ 	.short	0x0000


	//----- nvinfo : EIATTR_MAXREG_COUNT
	.align		4
        /*008c*/ 	.byte	0x03, 0x1b
        /*008e*/ 	.short	0x00ff


	//----- nvinfo : EIATTR_NUM_BARRIERS
	.align		4
        /*0090*/ 	.byte	0x02, 0x4c
        /*0092*/ 	.byte	0x01
	.zero		1


	//----- nvinfo : EIATTR_MERCURY_ISA_VERSION
	.align		4
        /*0094*/ 	.byte	0x03, 0x5f
        /*0096*/ 	.short	0x0101


	//----- nvinfo : EIATTR_COOP_GROUP_MASK_REGIDS
	.align		4
        /*0098*/ 	.byte	0x04, 0x29
        /*009a*/ 	.short	(.L_4067 - .L_4066)


	//   ....[0]....
.L_4066:
        /*009c*/ 	.word	0xffffffff


	//   ....[1]....
        /*00a0*/ 	.word	0xffffffff


	//   ....[2]....
        /*00a4*/ 	.word	0x05000015


	//   ....[3]....
        /*00a8*/ 	.word	0x05000015


	//----- nvinfo : EIATTR_COOP_GROUP_INSTR_OFFSETS
	.align		4
.L_4067:
        /*00ac*/ 	.byte	0x04, 0x28
        /*00ae*/ 	.short	(.L_4069 - .L_4068)


	//   ....[0]....
.L_4068:
        /*00b0*/ 	.word	0x000016c0


	//   ....[1]....
        /*00b4*/ 	.word	0x00001720


	//   ....[2]....
        /*00b8*/ 	.word	0x00002810


	//   ....[3]....
        /*00bc*/ 	.word	0x000028b0


	//----- nvinfo : EIATTR_VRC_CTA_INIT_COUNT
	.align		4
.L_4069:
        /*00c0*/ 	.byte	0x02, 0x4a
	.zero		1
	.zero		1


	//----- nvinfo : EIATTR_EXIT_INSTR_OFFSETS
	.align		4
        /*00c4*/ 	.byte	0x04, 0x1c
        /*00c6*/ 	.short	(.L_4071 - .L_4070)


	//   ....[0]....
.L_4070:
        /*00c8*/ 	.word	0x00000600


	//   ....[1]....
        /*00cc*/ 	.word	0x000027a0


	//----- nvinfo : EIATTR_MAX_THREADS
	.align		4
.L_4071:
        /*00d0*/ 	.byte	0x04, 0x05
        /*00d2*/ 	.short	(.L_4073 - .L_4072)
.L_4072:
        /*00d4*/ 	.word	0x00000080
        /*00d8*/ 	.word	0x00000001
        /*00dc*/ 	.word	0x00000001


	//----- nvinfo : EIATTR_CRS_STACK_SIZE
	.align		4
.L_4073:
        /*00e0*/ 	.byte	0x04, 0x1e
        /*00e2*/ 	.short	(.L_4075 - .L_4074)
.L_4074:
        /*00e4*/ 	.word	0x00000000


	//----- nvinfo : EIATTR_CBANK_PARAM_SIZE
	.align		4
.L_4075:
        /*00e8*/ 	.byte	0x03, 0x19
        /*00ea*/ 	.short	0x0030


	//----- nvinfo : EIATTR_PARAM_CBANK
	.align		4
        /*00ec*/ 	.byte	0x04, 0x0a
        /*00ee*/ 	.short	(.L_4077 - .L_4076)
	.align		4
.L_4076:
        /*00f0*/ 	.word	index@(.nv.constant0._Z9cuda_gemmIiLi128ELi16ELi1ELi32ELi2ELi2ELi0EEviiiPT_S1_S1_ii)
        /*00f4*/ 	.short	0x0380
        /*00f6*/ 	.short	0x0030


	//----- nvinfo : EIATTR_SW_WAR
	.align		4
.L_4077:
        /*00f8*/ 	.byte	0x04, 0x36
        /*00fa*/ 	.short	(.L_4079 - .L_4078)
.L_4078:
        /*00fc*/ 	.word	0x00000008
.L_4079:


//--------------------- .nv.info._Z9cuda_gemmIiLi128ELi16ELi1ELi16ELi64ELi64ELi1EEviiiPT_S1_S1_ii --------------------------
	.section	.nv.info._Z9cuda_gemmIiLi128ELi16ELi1ELi16ELi64ELi64ELi1EEviiiPT_S1_S1_ii,"",@"SHT_CUDA_INFO"
	.sectionflags	@""
	.align	4


	//----- nvinfo : EIATTR_CUDA_API_VERSION
	.align		4
        /*0000*/ 	.byte	0x04, 0x37
        /*0002*/ 	.short	(.L_4081 - .L_4080)
.L_4080:
        /*0004*/ 	.word	0x00000082


	//----- nvinfo : EIATTR_KPARAM_INFO
	.align		4
.L_4081:
        /*0008*/ 	.byte	0x04, 0x17
        /*000a*/ 	.short	(.L_4083 - .L_4082)
.L_4082:
        /*000c*/ 	.word	0x00000000
        /*0010*/ 	.short	0x0007
        /*0012*/ 	.short	0x002c
        /*0014*/ 	.byte	0x00, 0xf0, 0x11, 0x00


	//----- nvinfo : EIATTR_KPARAM_INFO
	.align		4
.L_4083:
        /*0018*/ 	.byte	0x04, 0x17
        /*001a*/ 	.short	(.L_4085 - .L_4084)
.L_4084:
        /*001c*/ 	.word	0x00000000
        /*0020*/ 	.short	0x0006
        /*0022*/ 	.short	0x0028
        /*0024*/ 	.byte	0x00, 0xf0, 0x11, 0x00


	//----- nvinfo : EIATTR_KPARAM_INFO
	.align		4
.L_4085:
        /*0028*/ 	.byte	0x04, 0x17
        /*002a*/ 	.short	(.L_4087 - .L_4086)
.L_4086:
        /*002c*/ 	.word	0x00000000
        /*0030*/ 	.short	0x0005
        /*0032*/ 	.short	0x0020
        /*0034*/ 	.byte	0x00, 0xf5, 0x21, 0x00


	//----- nvinfo : EIATTR_KPARAM_INFO
	.align		4
.L_4087:
        /*0038*/ 	.byte	0x04, 0x17
        /*003a*/ 	.short	(.L_4089 - .L_4088)
.L_4088:
        /*003c*/ 	.word	0x00000000
        /*0040*/ 	.short	0x0004
        /*0042*/ 	.short	0x0018
        /*0044*/ 	.byte	0x00, 0xf5, 0x21, 0x00


	//----- nvinfo : EIATTR_KPARAM_INFO
	.align		4
.L_4089:
        /*0048*/ 	.byte	0x04, 0x17
        /*004a*/ 	.short	(.L_4091 - .L_4090)
.L_4090:
        /*004c*/ 	.word	0x00000000
        /*0050*/ 	.short	0x0003
        /*0052*/ 	.short	0x0010
        /*0054*/ 	.byte	0x00, 0xf5, 0x21, 0x00


	//----- nvinfo : EIATTR_KPARAM_INFO
	.align		4
.L_4091:
        /*0058*/ 	.byte	0x04, 0x17
        /*005a*/ 	.short	(.L_4093 - .L_4092)
.L_4092:
        /*005c*/ 	.word	0x00000000
        /*0060*/ 	.short	0x0002
        /*0062*/ 	.short	0x0008
        /*0064*/ 	.byte	0x00, 0xf0, 0x11, 0x00


	//----- nvinfo : EIATTR_KPARAM_INFO
	.align		4
.L_4093:
        /*0068*/ 	.byte	0x04, 0x17
        /*006a*/ 	.short	(.L_4095 - .L_4094)
.L_4094:
        /*006c*/ 	.word	0x00000000
        /*0070*/ 	.short	0x0001
        /*0072*/ 	.short	0x0004
        /*0074*/ 	.byte	0x00, 0xf0, 0x11, 0x00


	//----- nvinfo : EIATTR_KPARAM_INFO
	.align		4
.L_4095:
        /*0078*/ 	.byte	0x04, 0x17
        /*007a*/ 	.short	(.L_4097 - .L_4096)
.L_4096:
        /*007c*/ 	.word	0x00000000
        /*0080*/ 	.short	0x0000
        /*0082*/ 	.short	0x0000
        /*0084*/ 	.byte	0x00, 0xf0, 0x11, 0x00


	//----- nvinfo : EIATTR_SPARSE_MMA_MASK
	.align		4
.L_4097:
        /*0088*/ 	.byte	0x03, 0x50
        /*008a*/ 	.short	0x0000


	//----- nvinfo : EIATTR_MAXREG_COUNT
	.align		4
        /*008c*/ 	.byte	0x03, 0x1b
        /*008e*/ 	.short	0x00ff


	//----- nvinfo : EIATTR_NUM_BARRIERS
	.align		4
        /*0090*/ 	.byte	0x02, 0x4c
        /*0092*/ 	.byte	0x01
	.zero		1


	//----- nvinfo : EIATTR_MERCURY_ISA_VERSION
	.align		4
        /*0094*/ 	.byte	0x03, 0x5f
        /*0096*/ 	.short	0x0101


	//----- nvinfo : EIATTR_VRC_CTA_INIT_COUNT
	.align		4
        /*0098*/ 	.byte	0x02, 0x4a
	.zero		1
	.zero		1


	//----- nvinfo : EIATTR_EXIT_INSTR_OFFSETS
	.align		4
        /*009c*/ 	.byte	0x04, 0x1c
        /*009e*/ 	.short	(.L_4099 - .L_4098)


	//   ....[0]....
.L_4098:
        /*00a0*/ 	.word	0x00000530


	//   ....[1]....
        /*00a4*/ 	.word	0x00001160


	//----- nvinfo : EIATTR_MAX_THREADS
	.align		4
.L_4099:
        /*00a8*/ 	.byte	0x04, 0x05
        /*00aa*/ 	.short	(.L_4101 - .L_4100)
.L_4100:
        /*00ac*/ 	.word	0x00000080
        /*00b0*/ 	.word	0x00000001
        /*00b4*/ 	.word	0x00000001


	//----- nvinfo : EIATTR_CRS_STACK_SIZE
	.align		4
.L_4101:
        /*00b8*/ 	.byte	0x04, 0x1e
        /*00ba*/ 	.short	(.L_4103 - .L_4102)
.L_4102:
        /*00bc*/ 	.word	0x00000000


	//----- nvinfo : EIATTR_CBANK_PARAM_SIZE
	.align		4
.L_4103:
        /*00c0*/ 	.byte	0x03, 0x19
        /*00c2*/ 	.short	0x0030


	//----- nvinfo : EIATTR_PARAM_CBANK
	.align		4
        /*00c4*/ 	.byte	0x04, 0x0a
        /*00c6*/ 	.short	(.L_4105 - .L_4104)
	.align		4
.L_4104:
        /*00c8*/ 	.word	index@(.nv.constant0._Z9cuda_gemmIiLi128ELi16ELi1ELi16ELi64ELi64ELi1EEviiiPT_S1_S1_ii)
        /*00cc*/ 	.short	0x0380
        /*00ce*/ 	.short	0x0030


	//----- nvinfo : EIATTR_SW_WAR
	.align		4
.L_4105:
        /*00d0*/ 	.byte	0x04, 0x36
        /*00d2*/ 	.short	(.L_4107 - .L_4106)
.L_4106:
        /*00d4*/ 	.word	0x00000008
.L_4107:


//--------------------- .nv.info._Z9cuda_gemmIiLi128ELi16ELi1ELi16ELi64ELi64ELi0EEviiiPT_S1_S1_ii --------------------------
	.section	.nv.info._Z9cuda_gemmIiLi128ELi16ELi1ELi16ELi64ELi64ELi0EEviiiPT_S1_S1_ii,"",@"SHT_CUDA_INFO"
	.sectionflags	@""
	.align	4


	//----- nvinfo : EIATTR_CUDA_API_VERSION
	.align		4
        /*0000*/ 	.byte	0x04, 0x37
        /*0002*/ 	.short	(.L_4109 - .L_4108)
.L_4108:
        /*0004*/ 	.word	0x00000082


	//----- nvinfo : EIATTR_KPARAM_INFO
	.align		4
.L_4109:
        /*0008*/ 	.byte	0x04, 0x17
        /*000a*/ 	.short	(.L_4111 - .L_4110)
.L_4110:
        /*000c*/ 	.word	0x00000000
        /*0010*/ 	.short	0x0007
        /*0012*/ 	.short	0x002c
        /*0014*/ 	.byte	0x00, 0xf0, 0x11, 0x00


	//----- nvinfo : EIATTR_KPARAM_INFO
	.align		4
.L_4111:
        /*0018*/ 	.byte	0x04, 0x17
        /*001a*/ 	.short	(.L_4113 - .L_4112)
.L_4112:
        /*001c*/ 	.word	0x00000000
        /*0020*/ 	.short	0x0006
        /*0022*/ 	.short	0x0028
        /*0024*/ 	.byte	0x00, 0xf0, 0x11, 0x00


	//----- nvinfo : EIATTR_KPARAM_INFO
	.align		4
.L_4113:
        /*0028*/ 	.byte	0x04, 0x17
        /*002a*/ 	.short	(.L_4115 - .L_4114)
.L_4114:
        /*002c*/ 	.word	0x00000000
        /*0030*/ 	.short	0x0005
        /*0032*/ 	.short	0x0020
        /*0034*/ 	.byte	0x00, 0xf5, 0x21, 0x00


	//----- nvinfo : EIATTR_KPARAM_INFO
	.align		4
.L_4115:
        /*0038*/ 	.byte	0x04, 0x17
        /*003a*/ 	.short	(.L_4117 - .L_4116)
.L_4116:
        /*003c*/ 	.word	0x00000000
        /*0040*/ 	.short	0x0004
        /*0042*/ 	.short	0x0018
        /*0044*/ 	.byte	0x00, 0xf5, 0x21, 0x00


	//----- nvinfo : EIATTR_KPARAM_INFO
	.align		4
.L_4117:
        /*0048*/ 	.byte	0x04, 0x17
        /*004a*/ 	.short	(.L_4119 - .L_4118)
.L_4118:
        /*004c*/ 	.word	0x00000000
        /*0050*/ 	.short	0x0003
        /*0052*/ 	.short	0x0010
        /*0054*/ 	.byte	0x00, 0xf5, 0x21, 0x00


	//----- nvinfo : EIATTR_KPARAM_INFO
	.align		4
.L_4119:
        /*0058*/ 	.byte	0x04, 0x17
        /*005a*/ 	.short	(.L_4121 - .L_4120)
.L_4120:
        /*005c*/ 	.word	0x00000000
        /*0060*/ 	.short	0x0002
        /*0062*/ 	.short	0x0008
        /*0064*/ 	.byte	0x00, 0xf0, 0x11, 0x00


	//----- nvinfo : EIATTR_KPARAM_INFO
	.align		4
.L_4121:
        /*0068*/ 	.byte	0x04, 0x17
        /*006a*/ 	.short	(.L_4123 - .L_4122)
.L_4122:
        /*006c*/ 	.word	0x00000000
        /*0070*/ 	.short	0x0001
        /*0072*/ 	.short	0x0004
        /*0074*/ 	.byte	0x00, 0xf0, 0x11, 0x00


	//----- nvinfo : EIATTR_KPARAM_INFO
	.align		4
.L_4123:
        /*0078*/ 	.byte	0x04, 0x17
        /*007a*/ 	.short	(.L_4125 - .L_4124)
.L_4124:
        /*007c*/ 	.word	0x00000000
        /*0080*/ 	.short	0x0000
        /*0082*/ 	.short	0x0000
        /*0084*/ 	.byte	0x00, 0xf0, 0x11, 0x00


	//----- nvinfo : EIATTR_SPARSE_MMA_MASK
	.align		4
.L_4125:
        /*0088*/ 	.byte	0x03, 0x50
        /*008a*/ 	.short	0x0000


	//----- nvinfo : EIATTR_MAXREG_COUNT
	.align		4
        /*008c*/ 	.byte	0x03, 0x1b
        /*008e*/ 	.short	0x00ff


	//----- nvinfo : EIATTR_NUM_BARRIERS
	.align		4
        /*0090*/ 	.byte	0x02, 0x4c
        /*0092*/ 	.byte	0x01
	.zero		1


	//----- nvinfo : EIATTR_MERCURY_ISA_VERSION
	.align		4
        /*0094*/ 	.byte	0x03, 0x5f
        /*0096*/ 	.short	0x0101


	//----- nvinfo : EIATTR_COOP_GROUP_MASK_REGIDS
	.align		4
        /*0098*/ 	.byte	0x04, 0x29
        /*009a*/ 	.short	(.L_4127 - .L_4126)


	//   ....[0]....
.L_4126:
        /*009c*/ 	.word	0xffffffff


	//   ....[1]....
        /*00a0*/ 	.word	0xffffffff


	//   ....[2]....
        /*00a4*/ 	.word	0xffffffff


	//   ....[3]....
        /*00a8*/ 	.word	0xffffffff


	//   ....[4]....
        /*00ac*/ 	.word	0xffffffff


	//   ....[5]....
        /*00b0*/ 	.word	0xffffffff


	//   ....[6]....
        /*00b4*/ 	.word	0xffffffff


	//   ....[7]....
        /*00b8*/ 	.word	0xffffffff


	//   ....[8]....
        /*00bc*/ 	.word	0xffffffff


	//   ....[9]....
        /*00c0*/ 	.word	0xffffffff


	//   ....[10]....
        /*00c4*/ 	.word	0xffffffff


	//   ....[11]....
        /*00c8*/ 	.word	0xffffffff


	//   ....[12]....
        /*00cc*/ 	.word	0xffffffff


	//   ....[13]....
        /*00d0*/ 	.word	0xffffffff


	//   ....[14]....
        /*00d4*/ 	.word	0xffffffff


	//   ....[15]....
        /*00d8*/ 	.word	0xffffffff


	//   ....[16]....
        /*00dc*/ 	.word	0xffffffff


	//   ....[17]....
        /*00e0*/ 	.word	0xffffffff


	//   ....[18]....
        /*00e4*/ 	.word	0xffffffff


	//   ....[19]....
        /*00e8*/ 	.word	0xffffffff


	//   ....[20]....
        /*00ec*/ 	.word	0xffffffff


	//   ....[21]....
        /*00f0*/ 	.word	0xffffffff


	//   ....[22]....
        /*00f4*/ 	.word	0xffffffff


	//   ....[23]....
        /*00f8*/ 	.word	0xffffffff


	//   ....[24]....
        /*00fc*/ 	.word	0xffffffff


	//   ....[25]....
        /*0100*/ 	.word	0xffffffff


	//   ....[26]....
        /*0104*/ 	.word	0xffffffff


	//   ....[27]....
        /*0108*/ 	.word	0xffffffff


	//   ....[28]....
        /*010c*/ 	.word	0xffffffff


	//   ....[29]....
        /*0110*/ 	.word	0xffffffff


	//   ....[30]....
        /*0114*/ 	.word	0xffffffff


	//   ....[31]....
        /*0118*/ 	.word	0xffffffff


	//   ....[32]....
        /*011c*/ 	.word	0x0500004f


	//   ....[33]....
        /*0120*/ 	.word	0x0500004f


	//   ....[34]....
        /*0124*/ 	.word	0x0500004f


	//   ....[35]....
        /*0128*/ 	.word	0x0500004f


	//   ....[36]....
        /*012c*/ 	.word	0x0500004f


	//   ....[37]....
        /*0130*/ 	.word	0x0500004f


	//   ....[38]....
        /*0134*/ 	.word	0x0500004f


	//   ....[39]....
        /*0138*/ 	.word	0x0500004f


	//   ....[40]....
        /*013c*/ 	.word	0x0500004f


	//   ....[41]....
        /*0140*/ 	.word	0x0500004f


	//   ....[42]....
        /*0144*/ 	.word	0x0500004f


	//   ....[43]....
        /*0148*/ 	.word	0x0500004f


	//   ....[44]....
        /*014c*/ 	.word	0x0500004f


	//   ....[45]....
        /*0150*/ 	.word	0x0500004f


	//   ....[46]....
        /*0154*/ 	.word	0x0500004f


	//   ....[47]....
        /*0158*/ 	.word	0x0500004f


	//   ....[48]....
        /*015c*/ 	.word	0x0500004f


	//   ....[49]....
        /*0160*/ 	.word	0x0500004f


	//   ....[50]....
        /*0164*/ 	.word	0x0500004f


	//   ....[51]....
        /*0168*/ 	.word	0x0500004f


	//   ....[52]....
        /*016c*/ 	.word	0x0500004f


	//   ....[53]....
        /*0170*/ 	.word	0x0500004f


	//   ....[54]....
        /*0174*/ 	.word	0x0500004f


	//   ....[55]....
        /*0178*/ 	.word	0x0500004f


	//   ....[56]....
        /*017c*/ 	.word	0x0500004f


	//   ....[57]....
        /*0180*/ 	.word	0x0500004f


	//   ....[58]....
        /*0184*/ 	.word	0x0500004f


	//   ....[59]....
        /*0188*/ 	.word	0x0500004f


	//   ....[60]....
        /*018c*/ 	.word	0x0500004f


	//   ....[61]....
        /*0190*/ 	.word	0x0500004f


	//   ....[62]....
        /*0194*/ 	.word	0x0500004f


	//   ....[63]....
        /*0198*/ 	.word	0x0500004f


	//----- nvinfo : EIATTR_COOP_GROUP_INSTR_OFFSETS
	.align		4
.L_4127:
        /*019c*/ 	.byte	0x04, 0x28
        /*019e*/ 	.short	(.L_4129 - .L_4128)


	//   ....[0]....
.L_4128:
        /*01a0*/ 	.word	0x000058d0


	//   ....[1]....
        /*01a4*/ 	.word	0x00005940


	//   ....[2]....
        /*01a8*/ 	.word	0x000059b0


	//   ....[3]....
        /*01ac*/ 	.word	0x00005a20


	//   ....[4]....
        /*01b0*/ 	.word	0x00005a90


	//   ....[5]....
        /*01b4*/ 	.word	0x00005b10


	//   ....[6]....
        /*01b8*/ 	.word	0x00005b90


	//   ....[7]....
        /*01bc*/ 	.word	0x00005c10


	//   ....[8]....
        /*01c0*/ 	.word	0x00005c90


	//   ....[9]....
        /*01c4*/ 	.word	0x00005d10


	//   ....[10]....
        /*01c8*/ 	.word	0x00005d90


	//   ....[11]....
        /*01cc*/ 	.word	0x00005e10


	//   ....[12]....
        /*01d0*/ 	.word	0x00005e90


	//   ....[13]....
        /*01d4*/ 	.word	0x00005f10


	//   ....[14]....
        /*01d8*/ 	.word	0x00005f90


	//   ....[15]....
        /*01dc*/ 	.word	0x00006010


	//   ....[16]....
        /*01e0*/ 	.word	0x00006090


	//   ....[17]....
        /*01e4*/ 	.word	0x00006110


	//   ....[18]....
        /*01e8*/ 	.word	0x00006190


	//   ....[19]....
        /*01ec*/ 	.word	0x00006210


	//   ....[20]....
        /*01f0*/ 	.word	0x00006290


	//   ....[21]....
        /*01f4*/ 	.word	0x00006310


	//   ....[22]....
        /*01f8*/ 	.word	0x00006390


	//   ....[23]....
        /*01fc*/ 	.word	0x00006410


	//   ....[24]....
        /*0200*/ 	.word	0x00006490


	//   ....[25]....
        /*0204*/ 	.word	0x00006510


	//   ....[26]....
        /*0208*/ 	.word	0x00006590


	//   ....[27]....
        /*020c*/ 	.word	0x00006610


	//   ....[28]....
        /*0210*/ 	.word	0x00006690


	//   ....[29]....
        /*0214*/ 	.word	0x00006710


	//   ....[30]....
        /*0218*/ 	.word	0x00006790


	//   ....[31]....
        /*021c*/ 	.word	0x00006810


	//   ....[32]....
        /*0220*/ 	.word	0x00007910


	//   ....[33]....
        /*0224*/ 	.word	0x000079a0


	//   ....[34]....
        /*0228*/ 	.word	0x00007a30


	//   ....[35]....
        /*022c*/ 	.word	0x00007ab0


	//   ....[36]....
        /*0230*/ 	.word	0x00007b40


	//   ....[37]....
        /*0234*/ 	.word	0x00007bc0


	//   ....[38]....
        /*0238*/ 	.word	0x00007c50


	//   ....[39]....
        /*023c*/ 	.word	0x00007cd0


	//   ....[40]....
        /*0240*/ 	.word	0x00007d60


	//   ....[41]....
        /*0244*/ 	.word	0x00007de0


	//   ....[42]....
        /*0248*/ 	.word	0x00007e70


	//   ....[43]....
        /*024c*/ 	.word	0x00007ef0


	//   ....[44]....
        /*0250*/ 	.word	0x00007f80


	//   ....[45]....
        /*0254*/ 	.word	0x00008000


	//   ....[46]....
        /*0258*/ 	.word	0x00008090


	//   ....[47]....
        /*025c*/ 	.word	0x00008110


	//   ....[48]....
        /*0260*/ 	.word	0x000081a0


	//   ....[49]....
        /*0264*/ 	.word	0x00008220


	//   ....[50]....
        /*0268*/ 	.word	0x000082b0


	//   ....[51]....
        /*026c*/ 	.word	0x00008330


	//   ....[52]....
        /*0270*/ 	.word	0x000083c0


	//   ....[53]....
        /*0274*/ 	.word	0x00008440


	//   ....[54]....
        /*0278*/ 	.word	0x000084d0


	//   ....[55]....
        /*027c*/ 	.word	0x00008550


	//   ....[56]....
        /*0280*/ 	.word	0x000085e0


	//   ....[57]....
        /*0284*/ 	.word	0x00008660


	//   ....[58]....
        /*0288*/ 	.word	0x000086f0


	//   ....[59]....
        /*028c*/ 	.word	0x00008770


	//   ....[60]....
        /*0290*/ 	.word	0x00008800


	//   ....[61]....
        /*0294*/ 	.word	0x00008880


	//   ....[62]....
        /*0298*/ 	.word	0x00008910


	//   ....[63]....
        /*029c*/ 	.word	0x00008990


	//----- nvinfo : EIATTR_VRC_CTA_INIT_COUNT
	.align		4
.L_4129:
        /*02a0*/ 	.byte	0x02, 0x4a
	.zero		1
	.zero		1


	//----- nvinfo : EIATTR_EXIT_INSTR_OFFSETS
	.align		4
        /*02a4*/ 	.byte	0x04, 0x1c
        /*02a6*/ 	.short	(.L_4131 - .L_4130)


	//   ....[0]....
.L_4130:
        /*02a8*/ 	.word	0x00000510


	//   ....[1]....
        /*02ac*/ 	.word	0x000078c0


	//----- nvinfo : EIATTR_MAX_THREADS
	.align		4
.L_4131:
        /*02b0*/ 	.byte	0x04, 0x05
        /*02b2*/ 	.short	(.L_4133 - .L_4132)
.L_4132:
        /*02b4*/ 	.word	0x00000080
        /*02b8*/ 	.word	0x00000001
        /*02bc*/ 	.word	0x00000001


	//----- nvinfo : EIATTR_CRS_STACK_SIZE
	.align		4
.L_4133:
        /*02c0*/ 	.byte	0x04, 0x1e
        /*02c2*/ 	.short	(.L_4135 - .L_4134)
.L_4134:
        /*02c4*/ 	.word	0x00000000


	//----- nvinfo : EIATTR_CBANK_PARAM_SIZE
	.align		4
.L_4135:
        /*02c8*/ 	.byte	0x03, 0x19
        /*02ca*/ 	.short	0x0030


	//----- nvinfo : EIATTR_PARAM_CBANK
	.align		4
        /*02cc*/ 	.byte	0x04, 0x0a
        /*02ce*/ 	.short	(.L_4137 - .L_4136)
	.align		4
.L_4136:
        /*02d0*/ 	.word	index@(.nv.constant0._Z9cuda_gemmIiLi128ELi16ELi1ELi16ELi64ELi64ELi0EEviiiPT_S1_S1_ii)
        /*02d4*/ 	.short	0x0380
        /*02d6*/ 	.short	0x0030


	//----- nvinfo : EIATTR_SW_WAR
	.align		4
.L_4137:
        /*02d8*/ 	.byte	0x04, 0x36
        /*02da*/ 	.short	(.L_4139 - .L_4138)
.L_4138:
        /*02dc*/ 	.word	0x00000008
.L_4139:


//--------------------- .nv.info._Z9cuda_gemmIiLi128ELi16ELi1ELi16ELi32ELi32ELi1EEviiiPT_S1_S1_ii --------------------------
	.section	.nv.info._Z9cuda_gemmIiLi128ELi16ELi1ELi16ELi32ELi32ELi1EEviiiPT_S1_S1_ii,"",@"SHT_CUDA_INFO"
	.sectionflags	@""
	.align	4


	//----- nvinfo : EIATTR_CUDA_API_VERSION
	.align		4
        /*0000*/ 	.byte	0x04, 0x37
        /*0002*/ 	.short	(.L_4141 - .L_4140)
.L_4140:
        /*0004*/ 	.word	0x00000082


	//----- nvinfo : EIATTR_KPARAM_INFO
	.align		4
.L_4141:
        /*0008*/ 	.byte	0x04, 0x17
        /*000a*/ 	.short	(.L_4143 - .L_4142)
.L_4142:
        /*000c*/ 	.word	0x00000000
        /*0010*/ 	.short	0x0007
        /*0012*/ 	.short	0x002c
        /*0014*/ 	.byte	0x00, 0xf0, 0x11, 0x00


	//----- nvinfo : EIATTR_KPARAM_INFO
	.align		4
.L_4143:
        /*0018*/ 	.byte	0x04, 0x17
        /*001a*/ 	.short	(.L_4145 - .L_4144)
.L_4144:
        /*001c*/ 	.word	0x00000000
        /*0020*/ 	.short	0x0006
        /*0022*/ 	.short	0x0028
        /*0024*/ 	.byte	0x00, 0xf0, 0x11, 0x00


	//----- nvinfo : EIATTR_KPARAM_INFO
	.align		4
.L_4145:
        /*0028*/ 	.byte	0x04, 0x17
        /*002a*/ 	.short	(.L_4147 - .L_4146)
.L_4146:
        /*002c*/ 	.word	0x00000000
        /*0030*/ 	.short	0x0005
        /*0032*/ 	.short	0x0020
        /*0034*/ 	.byte	0x00, 0xf5, 0x21, 0x00


	//----- nvinfo : EIATTR_KPARAM_INFO
	.align		4
.L_4147:
        /*0038*/ 	.byte	0x04, 0x17
        /*003a*/ 	.short	(.L_4149 - .L_4148)
.L_4148:
        /*003c*/ 	.word	0x00000000
        /*0040*/ 	.short	0x0004
        /*0042*/ 	.short	0x0018
        /*0044*/ 	.byte	0x00, 0xf5, 0x21, 0x00


	//----- nvinfo : EIATTR_KPARAM_INFO
	.align		4
.L_4149:
        /*0048*/ 	.byte	0x04, 0x17
        /*004a*/ 	.short	(.L_4151 - .L_4150)
.L_4150:
        /*004c*/ 	.word	0x00000000
        /*0050*/ 	.short	0x0003
        /*0052*/ 	.short	0x0010
        /*0054*/ 	.byte	0x00, 0xf5, 0x21, 0x00


	//----- nvinfo : EIATTR_KPARAM_INFO
	.align		4
.L_4151:
        /*0058*/ 	.byte	0x04, 0x17
        /*005a*/ 	.short	(.L_4153 - .L_4152)
.L_4152:
        /*005c*/ 	.word	0x00000000
        /*0060*/ 	.short	0x0002
        /*0062*/ 	.short	0x0008
        /*0064*/ 	.byte	0x00, 0xf0, 0x11, 0x00


	//----- nvinfo : EIATTR_KPARAM_INFO
	.align		4
.L_4153:
        /*0068*/ 	.byte	0x04, 0x17
        /*006a*/ 	.short	(.L_4155 - .L_4154)
.L_4154:
        /*006c*/ 	.word	0x00000000
        /*0070*/ 	.short	0x0001
        /*0072*/ 	.short	0x0004
        /*0074*/ 	.byte	0x00, 0xf0, 0x11, 0x00


	//----- nvinfo : EIATTR_KPARAM_INFO
	.align		4
.L_4155:
        /*0078*/ 	.byte	0x04, 0x17
        /*007a*/ 	.short	(.L_4157 - .L_4156)
.L_4156:
        /*007c*/ 	.word	0x00000000
        /*0080*/ 	.short	0x0000
        /*0082*/ 	.short	0x0000
        /*0084*/ 	.byte	0x00, 0xf0, 0x11, 0x00


	//----- nvinfo : EIATTR_SPARSE_MMA_MASK
	.align		4
.L_4157:
        /*0088*/ 	.byte	0x03, 0x50
        /*008a*/ 	.short	0x0000


	//----- nvinfo : EIATTR_MAXREG_COUNT
	.align		4
        /*008c*/ 	.byte	0x03, 0x1b
        /*008e*/ 	.short	0x00ff


	//----- nvinfo : EIATTR_NUM_BARRIERS
	.align		4
        /*0090*/ 	.byte	0x02, 0x4c
        /*0092*/ 	.byte	0x01
	.zero		1


	//----- nvinfo : EIATTR_MERCURY_ISA_VERSION
	.align		4
        /*0094*/ 	.byte	0x03, 0x5f
        /*0096*/ 	.short	0x0101


	//----- nvinfo : EIATTR_VRC_CTA_INIT_COUNT
	.align		4
        /*0098*/ 	.byte	0x02, 0x4a
	.zero		1
	.zero		1


	//----- nvinfo : EIATTR_EXIT_INSTR_OFFSETS
	.align		4
        /*009c*/ 	.byte	0x04, 0x1c
        /*009e*/ 	.short	(.L_4159 - .L_4158)


	//   ....[0]....
.L_4158:
        /*00a0*/ 	.word	0x00000530


	//   ....[1]....
        /*00a4*/ 	.word	0x00001160


	//----- nvinfo : EIATTR_MAX_THREADS
	.align		4
.L_4159:
        /*00a8*/ 	.byte	0x04, 0x05
        /*00aa*/ 	.short	(.L_4161 - .L_4160)
.L_4160:
        /*00ac*/ 	.word	0x00000080
        /*00b0*/ 	.word	0x00000001
        /*00b4*/ 	.word	0x00000001


	//----- nvinfo : EIATTR_CRS_STACK_SIZE
	.align		4
.L_4161:
        /*00b8*/ 	.byte	0x04, 0x1e
        /*00ba*/ 	.short	(.L_4163 - .L_4162)
.L_4162:
        /*00bc*/ 	.word	0x00000000


	//----- nvinfo : EIATTR_CBANK_PARAM_SIZE
	.align		4
.L_4163:
        /*00c0*/ 	.byte	0x03, 0x19
        /*00c2*/ 	.short	0x0030


	//----- nvinfo : EIATTR_PARAM_CBANK
	.align		4
        /*00c4*/ 	.byte	0x04, 0x0a
        /*00c6*/ 	.short	(.L_4165 - .L_4164)
	.align		4
.L_4164:
        /*00c8*/ 	.word	index@(.nv.constant0._Z9cuda_gemmIiLi128ELi16ELi1ELi16ELi32ELi32ELi1EEviiiPT_S1_S1_ii)
        /*00cc*/ 	.short	0x0380
        /*00ce*/ 	.short	0x0030


	//----- nvinfo : EIATTR_SW_WAR
	.align		4
.L_4165:
        /*00d0*/ 	.byte	0x04, 0x36
        /*00d2*/ 	.short	(.L_4167 - .L_4166)
.L_4166:
        /*00d4*/ 	.word	0x00000008
.L_4167:


//--------------------- .nv.info._Z9cuda_gemmIiLi128ELi16ELi1ELi16ELi32ELi32ELi0EEviiiPT_S1_S1_ii --------------------------
	.section	.nv.info._Z9cuda_gemmIiLi128ELi16ELi1ELi16ELi32ELi32ELi0EEviiiPT_S1_S1_ii,"",@"SHT_CUDA_INFO"
	.sectionflags	@""
	.align	4


	//----- nvinfo : EIATTR_CUDA_API_VERSION
	.align		4
        /*0000*/ 	.byte	0x04, 0x37
        /*0002*/ 	.short	(.L_4169 - .L_4168)
.L_4168:
        /*0004*/ 	.word	0x00000082


	//----- nvinfo : EIATTR_KPARAM_INFO
	.align		4
.L_4169:
        /*0008*/ 	.byte	0x04, 0x17
        /*000a*/ 	.short	(.L_4171 - .L_4170)
.L_4170:
        /*000c*/ 	.word	0x00000000
        /*0010*/ 	.short	0x0007
        /*0012*/ 	.short	0x002c
        /*0014*/ 	.byte	0x00, 0xf0, 0x11, 0x00


	//----- nvinfo : EIATTR_KPARAM_INFO
	.align		4
.L_4171:
        /*0018*/ 	.byte	0x04, 0x17
        /*001a*/ 	.short	(.L_4173 - .L_4172)
.L_4172:
        /*001c*/ 	.word	0x00000000
        /*0020*/ 	.short	0x0006
        /*0022*/ 	.short	0x0028
        /*0024*/ 	.byte	0x00, 0xf0, 0x11, 0x00


	//----- nvinfo : EIATTR_KPARAM_INFO
	.align		4
.L_4173:
        /*0028*/ 	.byte	0x04, 0x17
        /*002a*/ 	.short	(.L_4175 - .L_4174)
.L_4174:
        /*002c*/ 	.word	0x00000000
        /*0030*/ 	.short	0x0005
        /*0032*/ 	.short	0x0020
        /*0034*/ 	.byte	0x00, 0xf5, 0x21, 0x00


	//----- nvinfo : EIATTR_KPARAM_INFO
	.align		4
.L_4175:
        /*0038*/ 	.byte	0x04, 0x17
        /*003a*/ 	.short	(.L_4177 - .L_4176)
.L_4176:
        /*003c*/ 	.word	0x00000000
        /*0040*/ 	.short	0x0004
        /*0042*/ 	.short	0x0018
        /*0044*/ 	.byte	0x00, 0xf5, 0x21, 0x00


	//----- nvinfo : EIATTR_KPARAM_INFO
	.align		4
.L_4177:
        /*0048*/ 	.byte	0x04, 0x17
        /*004a*/ 	.short	(.L_4179 - .L_4178)
.L_4178:
        /*004c*/ 	.word	0x00000000
        /*0050*/ 	.short	0x0003
        /*0052*/ 	.short	0x0010
        /*0054*/ 	.byte	0x00, 0xf5, 0x21, 0x00


	//----- nvinfo : EIATTR_KPARAM_INFO
	.align		4
.L_4179:
        /*0058*/ 	.byte	0x04, 0x17
        /*005a*/ 	.short	(.L_4181 - .L_4180)
.L_4180:
        /*005c*/ 	.word	0x00000000
        /*0060*/ 	.short	0x0002
        /*0062*/ 	.short	0x0008
        /*0064*/ 	.byte	0x00, 0xf0, 0x11, 0x00


	//----- nvinfo : EIATTR_KPARAM_INFO
	.align		4
.L_4181:
        /*0068*/ 	.byte	0x04, 0x17
        /*006a*/ 	.short	(.L_4183 - .L_4182)
.L_4182:
        /*006c*/ 	.word	0x00000000
        /*0070*/ 	.short	0x0001
        /*0072*/ 	.short	0x0004
        /*0074*/ 	.byte	0x00, 0xf0, 0x11, 0x00


	//----- nvinfo : EIATTR_KPARAM_INFO
	.align		4
.L_4183:
        /*0078*/ 	.byte	0x04, 0x17
        /*007a*/ 	.short	(.L_4185 - .L_4184)
.L_4184:
        /*007c*/ 	.word	0x00000000
        /*0080*/ 	.short	0x0000
        /*0082*/ 	.short	0x0000
        /*0084*/ 	.byte	0x00, 0xf0, 0x11, 0x00


	//----- nvinfo : EIATTR_SPARSE_MMA_MASK
	.align		4
.L_4185:
        /*0088*/ 	.byte	0x03, 0x50
        /*008a*/ 	.short	0x0000


	//----- nvinfo : EIATTR_MAXREG_COUNT
	.align		4
        /*008c*/ 	.byte	0x03, 0x1b
        /*008e*/ 	.short	0x00ff


	//----- nvinfo : EIATTR_NUM_BARRIERS
	.align		4
        /*0090*/ 	.byte	0x02, 0x4c
        /*0092*/ 	.byte	0x01
	.zero		1


	//----- nvinfo : EIATTR_MERCURY_ISA_VERSION
	.align		4
        /*0094*/ 	.byte	0x03, 0x5f
        /*0096*/ 	.short	0x0101


	//----- nvinfo : EIATTR_COOP_GROUP_MASK_REGIDS
	.align		4
        /*0098*/ 	.byte	0x04, 0x29
        /*009a*/ 	.short	(.L_4187 - .L_4186)


	//   ....[0]....
.L_4186:
        /*009c*/ 	.word	0xffffffff


	//   ....[1]....
        /*00a0*/ 	.word	0xffffffff


	//   ....[2]....
        /*00a4*/ 	.word	0xffffffff


	//   ....[3]....
        /*00a8*/ 	.word	0xffffffff


	//   ....[4]....
        /*00ac*/ 	.word	0xffffffff


	//   ....[5]....
        /*00b0*/ 	.word	0xffffffff


	//   ....[6]....
        /*00b4*/ 	.word	0xffffffff


	//   ....[7]....
        /*00b8*/ 	.word	0xffffffff


	//   ....[8]....
        /*00bc*/ 	.word	0xffffffff


	//   ....[9]....
        /*00c0*/ 	.word	0xffffffff


	//   ....[10]....
        /*00c4*/ 	.word	0xffffffff


	//   ....[11]....
        /*00c8*/ 	.word	0xffffffff


	//   ....[12]....
        /*00cc*/ 	.word	0xffffffff


	//   ....[13]....
        /*00d0*/ 	.word	0xffffffff


	//   ....[14]....
        /*00d4*/ 	.word	0xffffffff


	//   ....[15]....
        /*00d8*/ 	.word	0xffffffff


	//   ....[16]....
        /*00dc*/ 	.word	0xffffffff


	//   ....[17]....
        /*00e0*/ 	.word	0xffffffff


	//   ....[18]....
        /*00e4*/ 	.word	0xffffffff


	//   ....[19]....
        /*00e8*/ 	.word	0xffffffff


	//   ....[20]....
        /*00ec*/ 	.word	0xffffffff


	//   ....[21]....
        /*00f0*/ 	.word	0xffffffff


	//   ....[22]....
        /*00f4*/ 	.word	0xffffffff


	//   ....[23]....
        /*00f8*/ 	.word	0xffffffff


	//   ....[24]....
        /*00fc*/ 	.word	0xffffffff


	//   ....[25]....
        /*0100*/ 	.word	0xffffffff


	//   ....[26]....
        /*0104*/ 	.word	0xffffffff


	//   ....[27]....
        /*0108*/ 	.word	0xffffffff


	//   ....[28]....
        /*010c*/ 	.word	0xffffffff


	//   ....[29]....
        /*0110*/ 	.word	0xffffffff


	//   ....[30]....
        /*0114*/ 	.word	0xffffffff


	//   ....[31]....
        /*0118*/ 	.word	0xffffffff


	//   ....[32]....
        /*011c*/ 	.word	0x05000056


	//   ....[33]....
        /*0120*/ 	.word	0x05000056


	//   ....[34]....
        /*0124*/ 	.word	0x05000056


	//   ....[35]....
        /*0128*/ 	.word	0x05000056


	//   ....[36]....
        /*012c*/ 	.word	0x05000056


	//   ....[37]....
        /*0130*/ 	.word	0x05000056


	//   ....[38]....
        /*0134*/ 	.word	0x05000056


	//   ....[39]....
        /*0138*/ 	.word	0x05000056


	//   ....[40]....
        /*013c*/ 	.word	0x05000056


	//   ....[41]....
        /*0140*/ 	.word	0x05000056


	//   ....[42]....
        /*0144*/ 	.word	0x05000056


	//   ....[43]....
        /*0148*/ 	.word	0x05000056


	//   ....[44]....
        /*014c*/ 	.word	0x05000056


	//   ....[45]....
        /*0150*/ 	.word	0x05000056


	//   ....[46]....
        /*0154*/ 	.word	0x05000056


	//   ....[47]....
        /*0158*/ 	.word	0x05000056


	//   ....[48]....
        /*015c*/ 	.word	0x05000056


	//   ....[49]....
        /*0160*/ 	.word	0x05000056


	//   ....[50]....
        /*0164*/ 	.word	0x05000056


	//   ....[51]....
        /*0168*/ 	.word	0x05000056


	//   ....[52]....
        /*016c*/ 	.word	0x05000056


	//   ....[53]....
        /*0170*/ 	.word	0x05000056


	//   ....[54]....
        /*0174*/ 	.word	0x05000056


	//   ....[55]....
        /*0178*/ 	.word	0x05000056


	//   ....[56]....
        /*017c*/ 	.word	0x05000056


	//   ....[57]....
        /*0180*/ 	.word	0x05000056


	//   ....[58]....
        /*0184*/ 	.word	0x05000056


	//   ....[59]....
        /*0188*/ 	.word	0x05000056


	//   ....[60]....
        /*018c*/ 	.word	0x05000056


	//   ....[61]....
        /*0190*/ 	.word	0x05000056


	//   ....[62]....
        /*0194*/ 	.word	0x05000056


	//   ....[63]....
        /*0198*/ 	.word	0x05000056


	//----- nvinfo : EIATTR_COOP_GROUP_INSTR_OFFSETS
	.align		4
.L_4187:
        /*019c*/ 	.byte	0x04, 0x28
        /*019e*/ 	.short	(.L_4189 - .L_4188)


	//   ....[0]....
.L_4188:
        /*01a0*/ 	.word	0x000035b0


	//   ....[1]....
        /*01a4*/ 	.word	0x00003610


	//   ....[2]....
        /*01a8*/ 	.word	0x00003670


	//   ....[3]....
        /*01ac*/ 	.word	0x000036d0


	//   ....[4]....
        /*01b0*/ 	.word	0x00003730


	//   ....[5]....
        /*01b4*/ 	.word	0x00003790


	//   ....[6]....
        /*01b8*/ 	.word	0x000037f0


	//   ....[7]....
        /*01bc*/ 	.word	0x00003850


	//   ....[8]....
        /*01c0*/ 	.word	0x000038b0


	//   ....[9]....
        /*01c4*/ 	.word	0x00003910


	//   ....[10]....
        /*01c8*/ 	.word	0x00003970


	//   ....[11]....
        /*01cc*/ 	.word	0x000039d0


	//   ....[12]....
        /*01d0*/ 	.word	0x00003a30


	//   ....[13]....
        /*01d4*/ 	.word	0x00003a90


	//   ....[14]....
        /*01d8*/ 	.word	0x00003af0


	//   ....[15]....
        /*01dc*/ 	.word	0x00003b50


	//   ....[16]....
        /*01e0*/ 	.word	0x00003bb0


	//   ....[17]....
        /*01e4*/ 	.word	0x00003c10


	//   ....[18]....
        /*01e8*/ 	.word	0x00003c70


	//   ....[19]....
        /*01ec*/ 	.word	0x00003cd0


	//   ....[20]....
        /*01f0*/ 	.word	0x00003d30


	//   ....[21]....
        /*01f4*/ 	.word	0x00003d90


	//   ....[22]....
        /*01f8*/ 	.word	0x00003df0


	//   ....[23]....
        /*01fc*/ 	.word	0x00003e50


	//   ....[24]....
        /*0200*/ 	.word	0x00003eb0


	//   ....[25]....
        /*0204*/ 	.word	0x00003f10


	//   ....[26]....
        /*0208*/ 	.word	0x00003f70


	//   ....[27]....
        /*020c*/ 	.word	0x00003fd0


	//   ....[28]....
        /*0210*/ 	.word	0x00004030


	//   ....[29]....
        /*0214*/ 	.word	0x00004090


	//   ....[30]....
        /*0218*/ 	.word	0x000040f0


	//   ....[31]....
        /*021c*/ 	.word	0x00004150


	//   ....[32]....
        /*0220*/ 	.word	0x00005f90


	//   ....[33]....
        /*0224*/ 	.word	0x00006020


	//   ....[34]....
        /*0228*/ 	.word	0x000060a0


	//   ....[35]....
        /*022c*/ 	.word	0x00006120


	//   ....[36]....
        /*0230*/ 	.word	0x000061a0


	//   ....[37]....
        /*0234*/ 	.word	0x00006220


	//   ....[38]....
        /*0238*/ 	.word	0x000062b0


	//   ....[39]....
        /*023c*/ 	.word	0x00006330


	//   ....[40]....
        /*0240*/ 	.word	0x000063c0


	//   ....[41]....
        /*0244*/ 	.word	0x00006440


	//   ....[42]....
        /*0248*/ 	.word	0x000064d0


	//   ....[43]....
        /*024c*/ 	.word	0x00006550


	//   ....[44]....
        /*0250*/ 	.word	0x000065e0


	//   ....[45]....
        /*0254*/ 	.word	0x00006660


	//   ....[46]....
        /*0258*/ 	.word	0x000066f0


	//   ....[47]....
        /*025c*/ 	.word	0x00006770


	//   ....[48]....
        /*0260*/ 	.word	0x00006800


	//   ....[49]....
        /*0264*/ 	.word	0x00006880


	//   ....[50]....
        /*0268*/ 	.word	0x00006910


	//   ....[51]....
        /*026c*/ 	.word	0x00006990


	//   ....[52]....
        /*0270*/ 	.word	0x00006a20


	//   ....[53]....
        /*0274*/ 	.word	0x00006aa0


	//   ....[54]....
        /*0278*/ 	.word	0x00006b30


	//   ....[55]....
        /*027c*/ 	.word	0x00006bb0


	//   ....[56]....
        /*0280*/ 	.word	0x00006c40


	//   ....[57]....
        /*0284*/ 	.word	0x00006cc0


	//   ....[58]....
        /*0288*/ 	.word	0x00006d50


	//   ....[59]....
        /*028c*/ 	.word	0x00006dd0


	//   ....[60]....
        /*0290*/ 	.word	0x00006e60


	//   ....[61]....
        /*0294*/ 	.word	0x00006ee0


	//   ....[62]....
        /*0298*/ 	.word	0x00006f70


	//   ....[63]....
        /*029c*/ 	.word	0x00006ff0


	//----- nvinfo : EIATTR_VRC_CTA_INIT_COUNT
	.align		4
.L_4189:
        /*02a0*/ 	.byte	0x02, 0x4a
	.zero		1
	.zero		1


	//----- nvinfo : EIATTR_EXIT_INSTR_OFFSETS
	.align		4
        /*02a4*/ 	.byte	0x04, 0x1c
        /*02a6*/ 	.short	(.L_4191 - .L_4190)


	//   ....[0]....
.L_4190:
        /*02a8*/ 	.word	0x00000510


	//   ....[1]....
        /*02ac*/ 	.word	0x00005f40


	//----- nvinfo : EIATTR_MAX_THREADS
	.align		4
.L_4191:
        /*02b0*/ 	.byte	0x04, 0x05
        /*02b2*/ 	.short	(.L_4193 - .L_4192)
.L_4192:
        /*02b4*/ 	.word	0x00000080
        /*02b8*/ 	.word	0x00000001
        /*02bc*/ 	.word	0x00000001


	//----- nvinfo : EIATTR_CRS_STACK_SIZE
	.align		4
.L_4193:
        /*02c0*/ 	.byte	0x04, 0x1e
        /*02c2*/ 	.short	(.L_4195 - .L_4194)
.L_4194:
        /*02c4*/ 	.word	0x00000000


	//----- nvinfo : EIATTR_CBANK_PARAM_SIZE
	.align		4
.L_4195:
        /*02c8*/ 	.byte	0x03, 0x19
        /*02ca*/ 	.short	0x0030


	//----- nvinfo : EIATTR_PARAM_CBANK
	.align		4
        /*02cc*/ 	.byte	0x04, 0x0a
        /*02ce*/ 	.short	(.L_4197 - .L_4196)
	.align		4
.L_4196:
        /*02d0*/ 	.word	index@(.nv.constant0._Z9cuda_gemmIiLi128ELi16ELi1ELi16ELi32ELi32ELi0EEviiiPT_S1_S1_ii)
        /*02d4*/ 	.short	0x0380
        /*02d6*/ 	.short	0x0030


	//----- nvinfo : EIATTR_SW_WAR
	.align		4
.L_4197:
        /*02d8*/ 	.byte	0x04, 0x36
        /*02da*/ 	.short	(.L_4199 - .L_4198)
.L_4198:
        /*02dc*/ 	.word	0x00000008
.L_4199:


//--------------------- .nv.info._Z9cuda_gemmIiLi128ELi16ELi1ELi16ELi16ELi16ELi1EEviiiPT_S1_S1_ii --------------------------
	.section	.nv.info._Z9cuda_gemmIiLi128ELi16ELi1ELi16ELi16ELi16ELi1EEviiiPT_S1_S1_ii,"",@"SHT_CUDA_INFO"
	.sectionflags	@""
	.align	4


	//----- nvinfo : EIATTR_CUDA_API_VERSION
	.align		4
        /*0000*/ 	.byte	0x04, 0x37
        /*0002*/ 	.short	(.L_4201 - .L_4200)
.L_4200:
        /*0004*/ 	.word	0x00000082


	//----- nvinfo : EIATTR_KPARAM_INFO
	.align		4
.L_4201:
        /*0008*/ 	.byte	0x04, 0x17
        /*000a*/ 	.short	(.L_4203 - .L_4202)
.L_4202:
        /*000c*/ 	.word	0x00000000
        /*0010*/ 	.short	0x0007
        /*0012*/ 	.short	0x002c
        /*0014*/ 	.byte	0x00, 0xf0, 0x11, 0x00


	//----- nvinfo : EIATTR_KPARAM_INFO
	.align		4
.L_4203:
        /*0018*/ 	.byte	0x04, 0x17
        /*001a*/ 	.short	(.L_4205 - .L_4204)
.L_4204:
        /*001c*/ 	.word	0x00000000
        /*0020*/ 	.short	0x0006
        /*0022*/ 	.short	0x0028
        /*0024*/ 	.byte	0x00, 0xf0, 0x11, 0x00


	//----- nvinfo : EIATTR_KPARAM_INFO
	.align		4
.L_4205:
        /*0028*/ 	.byte	0x04, 0x17
        /*002a*/ 	.short	(.L_4207 - .L_4206)
.L_4206:
        /*002c*/ 	.word	0x00000000
        /*0030*/ 	.short	0x0005
        /*0032*/ 	.short	0x0020
        /*0034*/ 	.byte	0x00, 0xf5, 0x21, 0x00


	//----- nvinfo : EIATTR_KPARAM_INFO
	.align		4
.L_4207:
        /*0038*/ 	.byte	0x04, 0x17
        /*003a*/ 	.short	(.L_4209 - .L_4208)
.L_4208:
        /*003c*/ 	.word	0x00000000
        /*0040*/ 	.short	0x0004
        /*0042*/ 	.short	0x0018
        /*0044*/ 	.byte	0x00, 0xf5, 0x21, 0x00


	//----- nvinfo : EIATTR_KPARAM_INFO
	.align		4
.L_4209:
        /*0048*/ 	.byte	0x04, 0x17
        /*004a*/ 	.short	(.L_4211 - .L_4210)
.L_4210:
        /*004c*/ 	.word	0x00000000
        /*0050*/ 	.short	0x0003
        /*0052*/ 	.short	0x0010
        /*0054*/ 	.byte	0x00, 0xf5, 0x21, 0x00


	//----- nvinfo : EIATTR_KPARAM_INFO
	.align		4
.L_4211:
        /*0058*/ 	.byte	0x04, 0x17
        /*005a*/ 	.short	(.L_4213 - .L_4212)
.L_4212:
        /*005c*/ 	.word	0x00000000
        /*0060*/ 	.short	0x0002
        /*0062*/ 	.short	0x0008
        /*0064*/ 	.byte	0x00, 0xf0, 0x11, 0x00


	//----- nvinfo : EIATTR_KPARAM_INFO
	.align		4
.L_4213:
        /*0068*/ 	.byte	0x04, 0x17
        /*006a*/ 	.short	(.L_4215 - .L_4214)
.L_4214:
        /*006c*/ 	.word	0x00000000
        /*0070*/ 	.short	0x0001
        /*0072*/ 	.short	0x0004
        /*0074*/ 	.byte	0x00, 0xf0, 0x11, 0x00


	//----- nvinfo : EIATTR_KPARAM_INFO
	.align		4
.L_4215:
        /*0078*/ 	.byte	0x04, 0x17
        /*007a*/ 	.short	(.L_4217 - .L_4216)
.L_4216:
        /*007c*/ 	.word	0x00000000
        /*0080*/ 	.short	0x0000
        /*0082*/ 	.short	0x0000
        /*0084*/ 	.byte	0x00, 0xf0, 0x11, 0x00


	//----- nvinfo : EIATTR_SPARSE_MMA_MASK
	.align		4
.L_4217:
        /*0088*/ 	.byte	0x03, 0x50
        /*008a*/ 	.short	0x0000


	//----- nvinfo : EIATTR_MAXREG_COUNT
	.align		4
        /*008c*/ 	.byte	0x03, 0x1b
        /*008e*/ 	.short	0x00ff


	//----- nvinfo : EIATTR_NUM_BARRIERS
	.align		4
        /*0090*/ 	.byte	0x02, 0x4c
        /*0092*/ 	.byte	0x01
	.zero		1


	//----- nvinfo : EIATTR_MERCURY_ISA_VERSION
	.align		4
        /*0094*/ 	.byte	0x03, 0x5f
        /*0096*/ 	.short	0x0101


	//----- nvinfo : EIATTR_COOP_GROUP_MASK_REGIDS
	.align		4
        /*0098*/ 	.byte	0x04, 0x29
        /*009a*/ 	.short	(.L_4219 - .L_4218)


	//   ....[0]....
.L_4218:
        /*009c*/ 	.word	0xffffffff


	//   ....[1]....
        /*00a0*/ 	.word	0xffffffff


	//   ....[2]....
        /*00a4*/ 	.word	0xffffffff


	//   ....[3]....
        /*00a8*/ 	.word	0xffffffff


	//   ....[4]....
        /*00ac*/ 	.word	0xffffffff


	//   ....[5]....
        /*00b0*/ 	.word	0xffffffff


	//   ....[6]....
        /*00b4*/ 	.word	0xffffffff


	//   ....[7]....
        /*00b8*/ 	.word	0xffffffff


	//   ....[8]....
        /*00bc*/ 	.word	0xffffffff


	//   ....[9]....
        /*00c0*/ 	.word	0xffffffff


	//   ....[10]....
        /*00c4*/ 	.word	0xffffffff


	//   ....[11]....
        /*00c8*/ 	.word	0xffffffff


	//   ....[12]....
        /*00cc*/ 	.word	0xffffffff


	//   ....[13]....
        /*00d0*/ 	.word	0xffffffff


	//   ....[14]....
        /*00d4*/ 	.word	0xffffffff


	//   ....[15]....
        /*00d8*/ 	.word	0xffffffff


	//   ....[16]....
        /*00dc*/ 	.word	0xffffffff


	//   ....[17]....
        /*00e0*/ 	.word	0xffffffff


	//   ....[18]....
        /*00e4*/ 	.word	0xffffffff


	//   ....[19]....
        /*00e8*/ 	.word	0xffffffff


	//   ....[20]....
        /*00ec*/ 	.word	0xffffffff


	//   ....[21]....
        /*00f0*/ 	.word	0xffffffff


	//   ....[22]....
        /*00f4*/ 	.word	0xffffffff


	//   ....[23]....
        /*00f8*/ 	.word	0xffffffff


	//   ....[24]....
        /*00fc*/ 	.word	0xffffffff


	//   ....[25]....
        /*0100*/ 	.word	0xffffffff


	//   ....[26]....
        /*0104*/ 	.word	0xffffffff


	//   ....[27]....
        /*0108*/ 	.word	0xffffffff


	//   ....[28]....
        /*010c*/ 	.word	0xffffffff


	//   ....[29]....
        /*0110*/ 	.word	0xffffffff


	//   ....[30]....
        /*0114*/ 	.word	0xffffffff


	//   ....[31]....
        /*0118*/ 	.word	0xffffffff


	//   ....[32]....
        /*011c*/ 	.word	0xffffffff


	//   ....[33]....
        /*0120*/ 	.word	0xffffffff


	//   ....[34]....
        /*0124*/ 	.word	0xffffffff


	//   ....[35]....
        /*0128*/ 	.word	0xffffffff


	//   ....[36]....
        /*012c*/ 	.word	0xffffffff


	//   ....[37]....
        /*0130*/ 	.word	0xffffffff


	//   ....[38]....
        /*0134*/ 	.word	0xffffffff


	//   ....[39]....
        /*0138*/ 	.word	0xffffffff


	//   ....[40]....
        /*013c*/ 	.word	0xffffffff


	//   ....[41]....
        /*0140*/ 	.word	0xffffffff


	//   ....[42]....
        /*0144*/ 	.word	0xffffffff


	//   ....[43]....
        /*0148*/ 	.word	0xffffffff


	//   ....[44]....
        /*014c*/ 	.word	0xffffffff


	//   ....[45]....
        /*0150*/ 	.word	0xffffffff


	//   ....[46]....
        /*0154*/ 	.word	0xffffffff


	//   ....[47]....
        /*0158*/ 	.word	0xffffffff


	//   ....[48]....
        /*015c*/ 	.word	0x0500001d


	//   ....[49]....
        /*0160*/ 	.word	0x0500001d


	//   ....[50]....
        /*0164*/ 	.word	0x0500001d


	//   ....[51]....
        /*0168*/ 	.word	0x0500001d


	//   ....[52]....
        /*016c*/ 	.word	0x0500001d


	//   ....[53]....
        /*0170*/ 	.word	0x0500001d


	//   ....[54]....
        /*0174*/ 	.word	0x0500001d


	//   ....[55]....
        /*0178*/ 	.word	0x0500001d


	//   ....[56]....
        /*017c*/ 	.word	0x0500001d


	//   ....[57]....
        /*0180*/ 	.word	0x0500001d


	//   ....[58]....
        /*0184*/ 	.word	0x0500001d


	//   ....[59]....
        /*0188*/ 	.word	0x0500001d


	//   ....[60]....
        /*018c*/ 	.word	0x0500001d


	//   ....[61]....
        /*0190*/ 	.word	0x0500001d


	//   ....[62]....
        /*0194*/ 	.word	0x0500001d


	//   ....[63]....
        /*0198*/ 	.word	0x0500001d


	//   ....[64]....
        /*019c*/ 	.word	0x0500001d


	//   ....[65]....
        /*01a0*/ 	.word	0x0500001d


	//   ....[66]....
        /*01a4*/ 	.word	0x0500001d


	//   ....[67]....
        /*01a8*/ 	.word	0x0500001d


	//   ....[68]....
        /*01ac*/ 	.word	0x0500001d


	//   ....[69]....
        /*01b0*/ 	.word	0x0500001d


	//   ....[70]....
        /*01b4*/ 	.word	0x0500001d


	//   ....[71]....
        /*01b8*/ 	.word	0x0500001d


	//   ....[72]....
        /*01bc*/ 	.word	0x0500001d


	//   ....[73]....
        /*01c0*/ 	.word	0x0500001d


	//   ....[74]....
        /*01c4*/ 	.word	0x0500001d


	//   ....[75]....
        /*01c8*/ 	.word	0x0500001d


	//   ....[76]....
        /*01cc*/ 	.word	0x0500001d


	//   ....[77]....
        /*01d0*/ 	.word	0x0500001d


	//   ....[78]....
        /*01d4*/ 	.word	0x0500001d


	//   ....[79]....
        /*01d8*/ 	.word	0x0500001d


	//   ....[80]....
        /*01dc*/ 	.word	0x0500001d


	//   ....[81]....
        /*01e0*/ 	.word	0x0500001d


	//   ....[82]....
        /*01e4*/ 	.word	0x0500001d


	//   ....[83]....
        /*01e8*/ 	.word	0x0500001d


	//   ....[84]....
        /*01ec*/ 	.word	0x0500001d


	//   ....[85]....
        /*01f0*/ 	.word	0x0500001d


	//   ....[86]....
        /*01f4*/ 	.word	0x0500001d


	//   ....[87]....
        /*01f8*/ 	.word	0x0500001d


	//   ....[88]....
        /*01fc*/ 	.word	0x0500001d


	//   ....[89]....
        /*0200*/ 	.word	0x0500001d


	//   ....[90]....
        /*0204*/ 	.word	0x0500001d


	//   ....[91]....
        /*0208*/ 	.word	0x0500001d


	//   ....[92]....
        /*020c*/ 	.word	0x0500001d


	//   ....[93]....
        /*0210*/ 	.word	0x0500001d


	//   ....[94]....
        /*0214*/ 	.word	0x0500001d


	//   ....[95]....
        /*0218*/ 	.word	0x0500001d


	//----- nvinfo : EIATTR_COOP_GROUP_INSTR_OFFSETS
	.align		4
.L_4219:
        /*021c*/ 	.byte	0x04, 0x28
        /*021e*/ 	.short	(.L_4221 - .L_4220)


	//   ....[0]....
.L_4220:
        /*0220*/ 	.word	0x000015e0


	//   ....[1]....
        /*0224*/ 	.word	0x000015f0


	//   ....[2]....
        /*0228*/ 	.word	0x00001600


	//   ....[3]....
        /*022c*/ 	.word	0x00001610


	//   ....[4]....
        /*0230*/ 	.word	0x00001640


	//   ....[5]....
        /*0234*/ 	.word	0x00001660


	//   ....[6]....
        /*0238*/ 	.word	0x00001680


	//   ....[7]....
        /*023c*/ 	.word	0x000016b0


	//   ....[8]....
        /*0240*/ 	.word	0x000016c0


	//   ....[9]....
        /*0244*/ 	.word	0x000016e0


	//   ....[10]....
        /*0248*/ 	.word	0x00001700


	//   ....[11]....
        /*024c*/ 	.word	0x00001720


	//   ....[12]....
        /*0250*/ 	.word	0x00001740


	//   ....[13]....
        /*0254*/ 	.word	0x00001750


	//   ....[14]....
        /*0258*/ 	.word	0x00001780


	//   ....[15]....
        /*025c*/ 	.word	0x00001790


	//   ....[16]....
        /*0260*/ 	.word	0x000018e0


	//   ....[17]....
        /*0264*/ 	.word	0x00001900


	//   ....[18]....
        /*0268*/ 	.word	0x00001940


	//   ....[19]....
        /*026c*/ 	.word	0x00001960


	//   ....[20]....
        /*0270*/ 	.word	0x00001980


	//   ....[21]....
        /*0274*/ 	.word	0x000019a0


	//   ....[22]....
        /*0278*/ 	.word	0x000019c0


	//   ....[23]....
        /*027c*/ 	.word	0x000019e0


	//   ....[24]....
        /*0280*/ 	.word	0x00001a00


	//   ....[25]....
        /*0284*/ 	.word	0x00001a20


	//   ....[26]....
        /*0288*/ 	.word	0x00001a40


	//   ....[27]....
        /*028c*/ 	.word	0x00001a60


	//   ....[28]....
        /*0290*/ 	.word	0x00001a80


	//   ....[29]....
        /*0294*/ 	.word	0x00001aa0


	//   ....[30]....
        /*0298*/ 	.word	0x00001ac0


	//   ....[31]....
        /*029c*/ 	.word	0x00001ae0


	//   ....[32]....
        /*02a0*/ 	.word	0x00001b50


	//   ....[33]....
        /*02a4*/ 	.word	0x00001b60


	//   ....[34]....
        /*02a8*/ 	.word	0x00001b90


	//   ....[35]....
        /*02ac*/ 	.word	0x00001bb0


	//   ....[36]....
        /*02b0*/ 	.word	0x00001bd0


	//   ....[37]....
        /*02b4*/ 	.word	0x00001bf0


	//   ....[38]....
        /*02b8*/ 	.word	0x00001c10


	//   ....[39]....
        /*02bc*/ 	.word	0x00001c30


	//   ....[40]....
        /*02c0*/ 	.word	0x00001c50


	//   ....[41]....
        /*02c4*/ 	.word	0x00001c70


	//   ....[42]....
        /*02c8*/ 	.word	0x00001c90


	//   ....[43]....
        /*02cc*/ 	.word	0x00001cb0


	//   ....[44]....
        /*02d0*/ 	.word	0x00001cd0


	//   ....[45]....
        /*02d4*/ 	.word	0x00001cf0


	//   ....[46]....
        /*02d8*/ 	.word	0x00001d10


	//   ....[47]....
        /*02dc*/ 	.word	0x00001d30


	//   ....[48]....
        /*02e0*/ 	.word	0x00002240


	//   ....[49]....
        /*02e4*/ 	.word	0x00002290


	//   ....[50]....
        /*02e8*/ 	.word	0x000022f0


	//   ....[51]....
        /*02ec*/ 	.word	0x00002340


	//   ....[52]....
        /*02f0*/ 	.word	0x000023a0


	//   ....[53]....
        /*02f4*/ 	.word	0x000023f0


	//   ....[54]....
        /*02f8*/ 	.word	0x00002450


	//   ....[55]....
        /*02fc*/ 	.word	0x000024b0


	//   ....[56]....
        /*0300*/ 	.word	0x00002500


	//   ....[57]....
        /*0304*/ 	.word	0x00002560


	//   ....[58]....
        /*0308*/ 	.word	0x000025c0


	//   ....[59]....
        /*030c*/ 	.word	0x00002610


	//   ....[60]....
        /*0310*/ 	.word	0x00002670


	//   ....[61]....
        /*0314*/ 	.word	0x000026d0


	//   ....[62]....
        /*0318*/ 	.word	0x00002730


	//   ....[63]....
        /*031c*/ 	.word	0x00002790


	//   ....[64]....
        /*0320*/ 	.word	0x00002820


	//   ....[65]....
        /*0324*/ 	.word	0x000028b0


	//   ....[66]....
        /*0328*/ 	.word	0x00002910


	//   ....[67]....
        /*032c*/ 	.word	0x00002960


	//   ....[68]....
        /*0330*/ 	.word	0x000029b0


	//   ....[69]....
        /*0334*/ 	.word	0x00002a00


	//   ....[70]....
        /*0338*/ 	.word	0x00002a50


	//   ....[71]....
        /*033c*/ 	.word	0x00002aa0


	//   ....[72]....
        /*0340*/ 	.word	0x00002af0


	//   ....[73]....
        /*0344*/ 	.word	0x00002b40


	//   ....[74]....
        /*0348*/ 	.word	0x00002b90


	//   ....[75]....
        /*034c*/ 	.word	0x00002be0


	//   ....[76]....
        /*0350*/ 	.word	0x00002c30


	//   ....[77]....
        /*0354*/ 	.word	0x00002c80


	//   ....[78]....
        /*0358*/ 	.word	0x00002cd0


	//   ....[79]....
        /*035c*/ 	.word	0x00002d20


	//   ....[80]....
        /*0360*/ 	.word	0x00002dd0


	//   ....[81]....
        /*0364*/ 	.word	0x00002e20


	//   ....[82]....
        /*0368*/ 	.word	0x00002e90


	//   ....[83]....
        /*036c*/ 	.word	0x00002ee0


	//   ....[84]....
        /*0370*/ 	.word	0x00002f30


	//   ....[85]....
        /*0374*/ 	.word	0x00002f80


	//   ....[86]....
        /*0378*/ 	.word	0x00002fd0


	//   ....[87]....
        /*037c*/ 	.word	0x00003020


	//   ....[88]....
        /*0380*/ 	.word	0x00003070


	//   ....[89]....
        /*0384*/ 	.word	0x000030c0


	//   ....[90]....
        /*0388*/ 	.word	0x00003110


	//   ....[91]....
        /*038c*/ 	.word	0x00003160


	//   ....[92]....
        /*0390*/ 	.word	0x000031b0


	//   ....[93]....
        /*0394*/ 	.word	0x00003200


	//   ....[94]....
        /*0398*/ 	.word	0x00003250


	//   ....[95]....
        /*039c*/ 	.word	0x000032a0


	//----- nvinfo : EIATTR_VRC_CTA_INIT_COUNT
	.align		4
.L_4221:
        /*03a0*/ 	.byte	0x02, 0x4a
	.zero		1
	.zero		1


	//----- nvinfo : EIATTR_EXIT_INSTR_OFFSETS
	.align		4
        /*03a4*/ 	.byte	0x04, 0x1c
        /*03a6*/ 	.short	(.L_4223 - .L_4222)


	//   ....[0]....
.L_4222:
        /*03a8*/ 	.word	0x00000560


	//   ....[1]....
        /*03ac*/ 	.word	0x000021f0


	//----- nvinfo : EIATTR_MAX_THREADS
	.align		4
.L_4223:
        /*03b0*/ 	.byte	0x04, 0x05
        /*03b2*/ 	.short	(.L_4225 - .L_4224)
.L_4224:
        /*03b4*/ 	.word	0x00000080
        /*03b8*/ 	.word	0x00000001
        /*03bc*/ 	.word	0x00000001


	//----- nvinfo : EIATTR_CRS_STACK_SIZE
	.align		4
.L_4225:
        /*03c0*/ 	.byte	0x04, 0x1e
        /*03c2*/ 	.short	(.L_4227 - .L_4226)
.L_4226:
        /*03c4*/ 	.word	0x00000000


	//----- nvinfo : EIATTR_CBANK_PARAM_SIZE
	.align		4
.L_4227:
        /*03c8*/ 	.byte	0x03, 0x19
        /*03ca*/ 	.short	0x0030


	//----- nvinfo : EIATTR_PARAM_CBANK
	.align		4
        /*03cc*/ 	.byte	0x04, 0x0a
        /*03ce*/ 	.short	(.L_4229 - .L_4228)
	.align		4
.L_4228:
        /*03d0*/ 	.word	index@(.nv.constant0._Z9cuda_gemmIiLi128ELi16ELi1ELi16ELi16ELi16ELi1EEviiiPT_S1_S1_ii)
        /*03d4*/ 	.short	0x0380
        /*03d6*/ 	.short	0x0030


	//----- nvinfo : EIATTR_SW_WAR
	.align		4
.L_4229:
        /*03d8*/ 	.byte	0x04, 0x36
        /*03da*/ 	.short	(.L_4231 - .L_4230)
.L_4230:
        /*03dc*/ 	.word	0x00000008
.L_4231:


//--------------------- .nv.info._Z9cuda_gemmIiLi128ELi16ELi1ELi16ELi16ELi16ELi0EEviiiPT_S1_S1_ii --------------------------
	.section	.nv.info._Z9cuda_gemmIiLi128ELi16ELi1ELi16ELi16ELi16ELi0EEviiiPT_S1_S1_ii,"",@"SHT_CUDA_INFO"
	.sectionflags	@""
	.align	4


	//----- nvinfo : EIATTR_CUDA_API_VERSION
	.align		4
        /*0000*/ 	.byte	0x04, 0x37
        /*0002*/ 	.short	(.L_4233 - .L_4232)
.L_4232:
        /*0004*/ 	.word	0x00000082


	//----- nvinfo : EIATTR_KPARAM_INFO
	.align		4
.L_4233:
        /*0008*/ 	.byte	0x04, 0x17
        /*000a*/ 	.short	(.L_4235 - .L_4234)
.L_4234:
        /*000c*/ 	.word	0x00000000
        /*0010*/ 	.short	0x0007
        /*0012*/ 	.short	0x002c
        /*0014*/ 	.byte	0x00, 0xf0, 0x11, 0x00


	//----- nvinfo : EIATTR_KPARAM_INFO
	.align		4
.L_4235:
        /*0018*/ 	.byte	0x04, 0x17
        /*001a*/ 	.short	(.L_4237 - .L_4236)
.L_4236:
        /*001c*/ 	.word	0x00000000
        /*0020*/ 	.short	0x0006
        /*0022*/ 	.short	0x0028
        /*0024*/ 	.byte	0x00, 0xf0, 0x11, 0x00


	//----- nvinfo : EIATTR_KPARAM_INFO
	.align		4
.L_4237:
        /*0028*/ 	.byte	0x04, 0x17
        /*002a*/ 	.short	(.L_4239 - .L_4238)
.L_4238:
        /*002c*/ 	.word	0x00000000
        /*0030*/ 	.short	0x0005
        /*0032*/ 	.short	0x0020
        /*0034*/ 	.byte	0x00, 0xf5, 0x21, 0x00


	//----- nvinfo : EIATTR_KPARAM_INFO
	.align		4
.L_4239:
        /*0038*/ 	.byte	0x04, 0x17
        /*003a*/ 	.short	(.L_4241 - .L_4240)
.L_4240:
        /*003c*/ 	.word	0x00000000
        /*0040*/ 	.short	0x0004
        /*0042*/ 	.short	0x0018
        /*0044*/ 	.byte	0x00, 0xf5, 0x21, 0x00


	//----- nvinfo : EIATTR_KPARAM_INFO
	.align		4
.L_4241:
        /*0048*/ 	.byte	0x04, 0x17
        /*004a*/ 	.short	(.L_4243 - .L_4242)
.L_4242:
        /*004c*/ 	.word	0x00000000
        /*0050*/ 	.short	0x0003
        /*0052*/ 	.short	0x0010
        /*0054*/ 	.byte	0x00, 0xf5, 0x21, 0x00


	//----- nvinfo : EIATTR_KPARAM_INFO
	.align		4
.L_4243:
        /*0058*/ 	.byte	0x04, 0x17
        /*005a*/ 	.short	(.L_4245 - .L_4244)
.L_4244:
        /*005c*/ 	.word	0x00000000
        /*0060*/ 	.short	0x0002
        /*0062*/ 	.short	0x0008
        /*0064*/ 	.byte	0x00, 0xf0, 0x11, 0x00


	//----- nvinfo : EIATTR_KPARAM_INFO
	.align		4
.L_4245:
        /*0068*/ 	.byte	0x04, 0x17
        /*006a*/ 	.short	(.L_4247 - .L_4246)
.L_4246:
        /*006c*/ 	.word	0x00000000
        /*0070*/ 	.short	0x0001
        /*0072*/ 	.short	0x0004
        /*0074*/ 	.byte	0x00, 0xf0, 0x11, 0x00


	//----- nvinfo : EIATTR_KPARAM_INFO
	.align		4
.L_4247:
        /*0078*/ 	.byte	0x04, 0x17
        /*007a*/ 	.short	(.L_4249 - .L_4248)
.L_4248:
        /*007c*/ 	.word	0x00000000
        /*0080*/ 	.short	0x0000
        /*0082*/ 	.short	0x0000
        /*0084*/ 	.byte	0x00, 0xf0, 0x11, 0x00


	//----- nvinfo : EIATTR_SPARSE_MMA_MASK
	.align		4
.L_4249:
        /*0088*/ 	.byte	0x03, 0x50
        /*008a*/ 	.short	0x0000


	//----- nvinfo : EIATTR_MAXREG_COUNT
	.align		4
        /*008c*/ 	.byte	0x03, 0x1b
        /*008e*/ 	.short	0x00ff


	//----- nvinfo : EIATTR_NUM_BARRIERS
	.align		4
        /*0090*/ 	.byte	0x02, 0x4c
        /*0092*/ 	.byte	0x01
	.zero		1


	//----- nvinfo : EIATTR_MERCURY_ISA_VERSION
	.align		4
        /*0094*/ 	.byte	0x03, 0x5f
        /*0096*/ 	.short	0x0101


	//----- nvinfo : EIATTR_COOP_GROUP_MASK_REGIDS
	.align		4
        /*0098*/ 	.byte	0x04, 0x29
        /*009a*/ 	.short	(.L_4251 - .L_4250)


	//   ....[0]....
.L_4250:
        /*009c*/ 	.word	0xffffffff


	//   ....[1]....
        /*00a0*/ 	.word	0xffffffff


	//   ....[2]....
        /*00a4*/ 	.word	0xffffffff


	//   ....[3]....
        /*00a8*/ 	.word	0xffffffff


	//   ....[4]....
        /*00ac*/ 	.word	0xffffffff


	//   ....[5]....
        /*00b0*/ 	.word	0xffffffff


	//   ....[6]....
        /*00b4*/ 	.word	0xffffffff


	//   ....[7]....
        /*00b8*/ 	.word	0xffffffff


	//   ....[8]....
        /*00bc*/ 	.word	0xffffffff


	//   ....[9]....
        /*00c0*/ 	.word	0xffffffff


	//   ....[10]....
        /*00c4*/ 	.word	0xffffffff


	//   ....[11]....
        /*00c8*/ 	.word	0xffffffff


	//   ....[12]....
        /*00cc*/ 	.word	0xffffffff


	//   ....[13]....
        /*00d0*/ 	.word	0xffffffff


	//   ....[14]....
        /*00d4*/ 	.word	0xffffffff


	//   ....[15]....
        /*00d8*/ 	.word	0xffffffff


	//   ....[16]....
        /*00dc*/ 	.word	0x0500002a


	//   ....[17]....
        /*00e0*/ 	.word	0x0500002a


	//   ....[18]....
        /*00e4*/ 	.word	0x0500002a


	//   ....[19]....
        /*00e8*/ 	.word	0x0500002a


	//   ....[20]....
        /*00ec*/ 	.word	0x0500002a


	//   ....[21]....
        /*00f0*/ 	.word	0x0500002a


	//   ....[22]....
        /*00f4*/ 	.word	0x0500002a


	//   ....[23]....
        /*00f8*/ 	.word	0x0500002a


	//   ....[24]....
        /*00fc*/ 	.word	0x0500002a


	//   ....[25]....
        /*0100*/ 	.word	0x0500002a


	//   ....[26]....
        /*0104*/ 	.word	0x0500002a


	//   ....[27]....
        /*0108*/ 	.word	0x0500002a


	//   ....[28]....
        /*010c*/ 	.word	0x0500002a


	//   ....[29]....
        /*0110*/ 	.word	0x0500002a


	//   ....[30]....
        /*0114*/ 	.word	0x0500002a


	//   ....[31]....
        /*0118*/ 	.word	0x0500002a


	//----- nvinfo : EIATTR_COOP_GROUP_INSTR_OFFSETS
	.align		4
.L_4251:
        /*011c*/ 	.byte	0x04, 0x28
        /*011e*/ 	.short	(.L_4253 - .L_4252)


	//   ....[0]....
.L_4252:
        /*0120*/ 	.word	0x000023d0


	//   ....[1]....
        /*0124*/ 	.word	0x00002430


	//   ....[2]....
        /*0128*/ 	.word	0x00002490


	//   ....[3]....
        /*012c*/ 	.word	0x000024f0


	//   ....[4]....
        /*0130*/ 	.word	0x00002550


	//   ....[5]....
        /*0134*/ 	.word	0x000025b0


	//   ....[6]....
        /*0138*/ 	.word	0x00002610


	//   ....[7]....
        /*013c*/ 	.word	0x00002670


	//   ....[8]....
        /*0140*/ 	.word	0x000026d0


	//   ....[9]....
        /*0144*/ 	.word	0x00002730


	//   ....[10]....
        /*0148*/ 	.word	0x00002790


	//   ....[11]....
        /*014c*/ 	.word	0x000027f0


	//   ....[12]....
        /*0150*/ 	.word	0x00002850


	//   ....[13]....
        /*0154*/ 	.word	0x000028b0


	//   ....[14]....
        /*0158*/ 	.word	0x00002910


	//   ....[15]....
        /*015c*/ 	.word	0x00002970


	//   ....[16]....
        /*0160*/ 	.word	0x00004200


	//   ....[17]....
        /*0164*/ 	.word	0x00004290


	//   ....[18]....
        /*0168*/ 	.word	0x00004310


	//   ....[19]....
        /*016c*/ 	.word	0x00004390


	//   ....[20]....
        /*0170*/ 	.word	0x00004410


	//   ....[21]....
        /*0174*/ 	.word	0x00004490


	//   ....[22]....
        /*0178*/ 	.word	0x00004510


	//   ....[23]....
        /*017c*/ 	.word	0x00004590


	//   ....[24]....
        /*0180*/ 	.word	0x00004610


	//   ....[25]....
        /*0184*/ 	.word	0x00004690


	//   ....[26]....
        /*0188*/ 	.word	0x00004710


	//   ....[27]....
        /*018c*/ 	.word	0x00004790


	//   ....[28]....
        /*0190*/ 	.word	0x00004810


	//   ....[29]....
        /*0194*/ 	.word	0x00004890


	//   ....[30]....
        /*0198*/ 	.word	0x00004910


	//   ....[31]....
        /*019c*/ 	.word	0x00004990


	//----- nvinfo : EIATTR_VRC_CTA_INIT_COUNT
	.align		4
.L_4253:
        /*01a0*/ 	.byte	0x02, 0x4a
	.zero		1
	.zero		1


	//----- nvinfo : EIATTR_EXIT_INSTR_OFFSETS
	.align		4
        /*01a4*/ 	.byte	0x04, 0x1c
        /*01a6*/ 	.short	(.L_4255 - .L_4254)


	//   ....[0]....
.L_4254:
        /*01a8*/ 	.word	0x00000510


	//   ....[1]....
        /*01ac*/ 	.word	0x000041b0


	//----- nvinfo : EIATTR_MAX_THREADS
	.align		4
.L_4255:
        /*01b0*/ 	.byte	0x04, 0x05
        /*01b2*/ 	.short	(.L_4257 - .L_4256)
.L_4256:
        /*01b4*/ 	.word	0x00000080
        /*01b8*/ 	.word	0x00000001
        /*01bc*/ 	.word	0x00000001


	//----- nvinfo : EIATTR_CRS_STACK_SIZE
	.align		4
.L_4257:
        /*01c0*/ 	.byte	0x04, 0x1e
        /*01c2*/ 	.short	(.L_4259 - .L_4258)
.L_4258:
        /*01c4*/ 	.word	0x00000000


	//----- nvinfo : EIATTR_CBANK_PARAM_SIZE
	.align		4
.L_4259:
        /*01c8*/ 	.byte	0x03, 0x19
        /*01ca*/ 	.short	0x0030


	//----- nvinfo : EIATTR_PARAM_CBANK
	.align		4
        /*01cc*/ 	.byte	0x04, 0x0a
        /*01ce*/ 	.short	(.L_4261 - .L_4260)
	.align		4
.L_4260:
        /*01d0*/ 	.word	index@(.nv.constant0._Z9cuda_gemmIiLi128ELi16ELi1ELi16ELi16ELi16ELi0EEviiiPT_S1_S1_ii)
        /*01d4*/ 	.short	0x0380
        /*01d6*/ 	.short	0x0030


	//----- nvinfo : EIATTR_SW_WAR
	.align		4
.L_4261:
        /*01d8*/ 	.byte	0x04, 0x36
        /*01da*/ 	.short	(.L_4263 - .L_4262)
.L_4262:
        /*01dc*/ 	.word	0x00000008
.L_4263:


//--------------------- .nv.info._Z9cuda_gemmIiLi128ELi16ELi1ELi16ELi8ELi8ELi1EEviiiPT_S1_S1_ii --------------------------
	.section	.nv.info._Z9cuda_gemmIiLi128ELi16ELi1ELi16ELi8ELi8ELi1EEviiiPT_S1_S1_ii,"",@"SHT_CUDA_INFO"
	.sectionflags	@""
	.align	4


	//----- nvinfo : EIATTR_CUDA_API_VERSION
	.align		4
        /*0000*/ 	.byte	0x04, 0x37
        /*0002*/ 	.short	(.L_4265 - .L_4264)
.L_4264:
        /*0004*/ 	.word	0x00000082


	//----- nvinfo : EIATTR_KPARAM_INFO
	.align		4
.L_4265:
        /*0008*/ 	.byte	0x04, 0x17
        /*000a*/ 	.short	(.L_4267 - .L_4266)
.L_4266:
        /*000c*/ 	.word	0x00000000
        /*0010*/ 	.short	0x0007
        /*0012*/ 	.short	0x002c
        /*0014*/ 	.byte	0x00, 0xf0, 0x11, 0x00


	//----- nvinfo : EIATTR_KPARAM_INFO
	.align		4
.L_4267:
        /*0018*/ 	.byte	0x04, 0x17
        /*001a*/ 	.short	(.L_4269 - .L_4268)
.L_4268:
        /*001c*/ 	.word	0x00000000
        /*0020*/ 	.short	0x0006
        /*0022*/ 	.short	0x0028
        /*0024*/ 	.byte	0x00, 0xf0, 0x11, 0x00


	//----- nvinfo : EIATTR_KPARAM_INFO
	.align		4
.L_4269:
        /*0028*/ 	.byte	0x04, 0x17
        /*002a*/ 	.short	(.L_4271 - .L_4270)
.L_4270:
        /*002c*/ 	.word	0x00000000
        /*0030*/ 	.short	0x0005
        /*0032*/ 	.short	0x0020
        /*0034*/ 	.byte	0x00, 0xf5, 0x21, 0x00


	//----- nvinfo : EIATTR_KPARAM_INFO
	.align		4
.L_4271:
        /*0038*/ 	.byte	0x04, 0x17
        /*003a*/ 	.short	(.L_4273 - .L_4272)
.L_4272:
        /*003c*/ 	.word	0x00000000
        /*0040*/ 	.short	0x0004
        /*0042*/ 	.short	0x0018
        /*0044*/ 	.byte	0x00, 0xf5, 0x21, 0x00


	//----- nvinfo : EIATTR_KPARAM_INFO
	.align		4
.L_4273:
        /*0048*/ 	.byte	0x04, 0x17
        /*004a*/ 	.short	(.L_4275 - .L_4274)
.L_4274:
        /*004c*/ 	.word	0x00000000
        /*0050*/ 	.short	0x0003
        /*0052*/ 	.short	0x0010
        /*0054*/ 	.byte	0x00, 0xf5, 0x21, 0x00


	//----- nvinfo : EIATTR_KPARAM_INFO
	.align		4
.L_4275:
        /*0058*/ 	.byte	0x04, 0x17
        /*005a*/ 	.short	(.L_4277 - .L_4276)
.L_4276:
        /*005c*/ 	.word	0x00000000
        /*0060*/ 	.short	0x0002
        /*0062*/ 	.short	0x0008
        /*0064*/ 	.byte	0x00, 0xf0, 0x11, 0x00


	//----- nvinfo : EIATTR_KPARAM_INFO
	.align		4
.L_4277:
        /*0068*/ 	.byte	0x04, 0x17
        /*006a*/ 	.short	(.L_4279 - .L_4278)
.L_4278:
        /*006c*/ 	.word	0x00000000
        /*0070*/ 	.short	0x0001
        /*0072*/ 	.short	0x0004
        /*0074*/ 	.byte	0x00, 0xf0, 0x11, 0x00


	//----- nvinfo : EIATTR_KPARAM_INFO
	.align		4
.L_4279:
        /*0078*/ 	.byte	0x04, 0x17
        /*007a*/ 	.short	(.L_4281 - .L_4280)
.L_4280:
        /*007c*/ 	.word	0x00000000
        /*0080*/ 	.short	0x0000
        /*0082*/ 	.short	0x0000
        /*0084*/ 	.byte	0x00, 0xf0, 0x11, 0x00


	//----- nvinfo : EIATTR_SPARSE_MMA_MASK
	.align		4
.L_4281:
        /*0088*/ 	.byte	0x03, 0x50
        /*008a*/ 	.short	0x0000


	//----- nvinfo : EIATTR_MAXREG_COUNT
	.align		4
        /*008c*/ 	.byte	0x03, 0x1b
        /*008e*/ 	.short	0x00ff


	//----- nvinfo : EIATTR_NUM_BARRIERS
	.align		4
        /*0090*/ 	.byte	0x02, 0x4c
        /*0092*/ 	.byte	0x01
	.zero		1


	//----- nvinfo : EIATTR_MERCURY_ISA_VERSION
	.align		4
        /*0094*/ 	.byte	0x03, 0x5f
        /*0096*/ 	.short	0x0101


	//----- nvinfo : EIATTR_COOP_GROUP_MASK_REGIDS
	.align		4
        /*0098*/ 	.byte	0x04, 0x29
        /*009a*/ 	.short	(.L_4283 - .L_4282)


	//   ....[0]....
.L_4282:
        /*009c*/ 	.word	0xffffffff


	//   ....[1]....
        /*00a0*/ 	.word	0xffffffff


	//   ....[2]....
        /*00a4*/ 	.word	0xffffffff


	//   ....[3]....
        /*00a8*/ 	.word	0xffffffff


	//   ....[4]....
        /*00ac*/ 	.word	0xffffffff


	//   ....[5]....
        /*00b0*/ 	.word	0xffffffff


	//   ....[6]....
        /*00b4*/ 	.word	0xffffffff


	//   ....[7]....
        /*00b8*/ 	.word	0xffffffff


	//   ....[8]....
        /*00bc*/ 	.word	0x05000027


	//   ....[9]....
        /*00c0*/ 	.word	0x05000027


	//   ....[10]....
        /*00c4*/ 	.word	0x05000027


	//   ....[11]....
        /*00c8*/ 	.word	0x05000027


	//   ....[12]....
        /*00cc*/ 	.word	0x05000027


	//   ....[13]....
        /*00d0*/ 	.word	0x05000027


	//   ....[14]....
        /*00d4*/ 	.word	0x05000027


	//   ....[15]....
        /*00d8*/ 	.word	0x05000027


	//----- nvinfo : EIATTR_COOP_GROUP_INSTR_OFFSETS
	.align		4
.L_4283:
        /*00dc*/ 	.byte	0x04, 0x28
        /*00de*/ 	.short	(.L_4285 - .L_4284)


	//   ....[0]....
.L_4284:
        /*00e0*/ 	.word	0x00001380


	//   ....[1]....
        /*00e4*/ 	.word	0x00001390


	//   ....[2]....
        /*00e8*/ 	.word	0x000013a0


	//   ....[3]....
        /*00ec*/ 	.word	0x000013b0


	//   ....[4]....
        /*00f0*/ 	.word	0x000013c0


	//   ....[5]....
        /*00f4*/ 	.word	0x000013d0


	//   ....[6]....
        /*00f8*/ 	.word	0x000013f0


	//   ....[7]....
        /*00fc*/ 	.word	0x00001420


	//   ....[8]....
        /*0100*/ 	.word	0x00001980


	//   ....[9]....
        /*0104*/ 	.word	0x00001a00


	//   ....[10]....
        /*0108*/ 	.word	0x00001a60


	//   ....[11]....
        /*010c*/ 	.word	0x00001ae0


	//   ....[12]....
        /*0110*/ 	.word	0x00001b30


	//   ....[13]....
        /*0114*/ 	.word	0x00001b90


	//   ....[14]....
        /*0118*/ 	.word	0x00001bf0


	//   ....[15]....
        /*011c*/ 	.word	0x00001c40


	//----- nvinfo : EIATTR_VRC_CTA_INIT_COUNT
	.align		4
.L_4285:
        /*0120*/ 	.byte	0x02, 0x4a
	.zero		1
	.zero		1


	//----- nvinfo : EIATTR_EXIT_INSTR_OFFSETS
	.align		4
        /*0124*/ 	.byte	0x04, 0x1c
        /*0126*/ 	.short	(.L_4287 - .L_4286)


	//   ....[0]....
.L_4286:
        /*0128*/ 	.word	0x000006b0


	//   ....[1]....
        /*012c*/ 	.word	0x00001920


	//----- nvinfo : EIATTR_MAX_THREADS
	.align		4
.L_4287:
        /*0130*/ 	.byte	0x04, 0x05
        /*0132*/ 	.short	(.L_4289 - .L_4288)
.L_4288:
        /*0134*/ 	.word	0x00000080
        /*0138*/ 	.word	0x00000001
        /*013c*/ 	.word	0x00000001


	//----- nvinfo : EIATTR_CRS_STACK_SIZE
	.align		4
.L_4289:
        /*0140*/ 	.byte	0x04, 0x1e
        /*0142*/ 	.short	(.L_4291 - .L_4290)
.L_4290:
        /*0144*/ 	.word	0x00000000


	//----- nvinfo : EIATTR_CBANK_PARAM_SIZE
	.align		4
.L_4291:
        /*0148*/ 	.byte	0x03, 0x19
        /*014a*/ 	.short	0x0030


	//----- nvinfo : EIATTR_PARAM_CBANK
	.align		4
        /*014c*/ 	.byte	0x04, 0x0a
        /*014e*/ 	.short	(.L_4293 - .L_4292)
	.align		4
.L_4292:
        /*0150*/ 	.word	index@(.nv.constant0._Z9cuda_gemmIiLi128ELi16ELi1ELi16ELi8ELi8ELi1EEviiiPT_S1_S1_ii)
        /*0154*/ 	.short	0x0380
        /*0156*/ 	.short	0x0030


	//----- nvinfo : EIATTR_SW_WAR
	.align		4
.L_4293:
        /*0158*/ 	.byte	0x04, 0x36
        /*015a*/ 	.short	(.L_4295 - .L_4294)
.L_4294:
        /*015c*/ 	.word	0x00000008
.L_4295:


//--------------------- .nv.info._Z9cuda_gemmIiLi128ELi16ELi1ELi16ELi8ELi8ELi0EEviiiPT_S1_S1_ii --------------------------
	.section	.nv.info._Z9cuda_gemmIiLi128ELi16ELi1ELi16ELi8ELi8ELi0EEviiiPT_S1_S1_ii,"",@"SHT_CUDA_INFO"
	.sectionflags	@""
	.align	4


	//----- nvinfo : EIATTR_CUDA_API_VERSION
	.align		4
        /*0000*/ 	.byte	0x04, 0x37
        /*0002*/ 	.short	(.L_4297 - .L_4296)
.L_4296:
        /*0004*/ 	.word	0x00000082


	//----- nvinfo : EIATTR_KPARAM_INFO
	.align		4
.L_4297:
        /*0008*/ 	.byte	0x04, 0x17
        /*000a*/ 	.short	(.L_4299 - .L_4298)
.L_4298:
        /*000c*/ 	.word	0x00000000
        /*0010*/ 	.short	0x0007
        /*0012*/ 	.short	0x002c
        /*0014*/ 	.byte	0x00, 0xf0, 0x11, 0x00


	//----- nvinfo : EIATTR_KPARAM_INFO
	.align		4
.L_4299:
        /*0018*/ 	.byte	0x04, 0x17
        /*001a*/ 	.short	(.L_4301 - .L_4300)
.L_4300:
        /*001c*/ 	.word	0x00000000
        /*0020*/ 	.short	0x0006
        /*0022*/ 	.short	0x0028
        /*0024*/ 	.byte	0x00, 0xf0, 0x11, 0x00


	//----- nvinfo : EIATTR_KPARAM_INFO
	.align		4
.L_4301:
        /*0028*/ 	.byte	0x04, 0x17
        /*002a*/ 	.short	(.L_4303 - .L_4302)
.L_4302:
        /*002c*/ 	.word	0x00000000
        /*0030*/ 	.short	0x0005
        /*0032*/ 	.short	0x0020
        /*0034*/ 	.byte	0x00, 0xf5, 0x21, 0x00


	//----- nvinfo : EIATTR_KPARAM_INFO
	.align		4
.L_4303:
        /*0038*/ 	.byte	0x04, 0x17
        /*003a*/ 	.short	(.L_4305 - .L_4304)
.L_4304:
        /*003c*/ 	.word	0x00000000
        /*0040*/ 	.short	0x0004
        /*0042*/ 	.short	0x0018
        /*0044*/ 	.byte	0x00, 0xf5, 0x21, 0x00


	//----- nvinfo : EIATTR_KPARAM_INFO
	.align		4
.L_4305:
        /*0048*/ 	.byte	0x04, 0x17
        /*004a*/ 	.short	(.L_4307 - .L_4306)
.L_4306:
        /*004c*/ 	.word	0x00000000
        /*0050*/ 	.short	0x0003
        /*0052*/ 	.short	0x0010
        /*0054*/ 	.byte	0x00, 0xf5, 0x21, 0x00


	//----- nvinfo : EIATTR_KPARAM_INFO
	.align		4
.L_4307:
        /*0058*/ 	.byte	0x04, 0x17
        /*005a*/ 	.short	(.L_4309 - .L_4308)
.L_4308:
        /*005c*/ 	.word	0x00000000
        /*0060*/ 	.short	0x0002
        /*0062*/ 	.short	0x0008
        /*0064*/ 	.byte	0x00, 0xf0, 0x11, 0x00


	//----- nvinfo : EIATTR_KPARAM_INFO
	.align		4
.L_4309:
        /*0068*/ 	.byte	0x04, 0x17
        /*006a*/ 	.short	(.L_4311 - .L_4310)
.L_4310:
        /*006c*/ 	.word	0x00000000
        /*0070*/ 	.short	0x0001
        /*0072*/ 	.short	0x0004
        /*0074*/ 	.byte	0x00, 0xf0, 0x11, 0x00


	//----- nvinfo : EIATTR_KPARAM_INFO
	.align		4
.L_4311:
        /*0078*/ 	.byte	0x04, 0x17
        /*007a*/ 	.short	(.L_4313 - .L_4312)
.L_4312:
        /*007c*/ 	.word	0x00000000
        /*0080*/ 	.short	0x0000
        /*0082*/ 	.short	0x0000
        /*0084*/ 	.byte	0x00, 0xf0, 0x11, 0x00


	//----- nvinfo : EIATTR_SPARSE_MMA_MASK
	.align		4
.L_4313:
        /*0088*/ 	.byte	0x03, 0x50
        /*008a*/ 	.short	0x0000


	//----- nvinfo : EIATTR_MAXREG_COUNT
	.align		4
        /*008c*/ 	.byte	0x03, 0x1b
        /*008e*/ 	.short	0x00ff


	//----- nvinfo : EIATTR_NUM_BARRIERS
	.align		4
        /*0090*/ 	.byte	0x02, 0x4c
        /*0092*/ 	.byte	0x01
	.zero		1


	//----- nvinfo : EIATTR_MERCURY_ISA_VERSION
	.align		4
        /*0094*/ 	.byte	0x03, 0x5f
        /*0096*/ 	.short	0x0101


	//----- nvinfo : EIATTR_COOP_GROUP_MASK_REGIDS
	.align		4
        /*0098*/ 	.byte	0x04, 0x29
        /*009a*/ 	.short	(.L_4315 - .L_4314)


	//   ....[0]....
.L_4314:
        /*009c*/ 	.word	0xffffffff


	//   ....[1]....
        /*00a0*/ 	.word	0xffffffff


	//   ....[2]....
        /*00a4*/ 	.word	0xffffffff


	//   ....[3]....
        /*00a8*/ 	.word	0xffffffff


	//   ....[4]....
        /*00ac*/ 	.word	0xffffffff


	//   ....[5]....
        /*00b0*/ 	.word	0xffffffff


	//   ....[6]....
        /*00b4*/ 	.word	0xffffffff


	//   ....[7]....
        /*00b8*/ 	.word	0xffffffff


	//   ....[8]....
        /*00bc*/ 	.word	0x05000027


	//   ....[9]....
        /*00c0*/ 	.word	0x05000027


	//   ....[10]....
        /*00c4*/ 	.word	0x05000027


	//   ....[11]....
        /*00c8*/ 	.word	0x05000027


	//   ....[12]....
        /*00cc*/ 	.word	0x05000027


	//   ....[13]....
        /*00d0*/ 	.word	0x05000027


	//   ....[14]....
        /*00d4*/ 	.word	0x05000027


	//   ....[15]....
        /*00d8*/ 	.word	0x05000027


	//----- nvinfo : EIATTR_COOP_GROUP_INSTR_OFFSETS
	.align		4
.L_4315:
        /*00dc*/ 	.byte	0x04, 0x28
        /*00de*/ 	.short	(.L_4317 - .L_4316)


	//   ....[0]....
.L_4316:
        /*00e0*/ 	.word	0x00001e70


	//   ....[1]....
        /*00e4*/ 	.word	0x00001ed0


	//   ....[2]....
        /*00e8*/ 	.word	0x00001f30


	//   ....[3]....
        /*00ec*/ 	.word	0x00001f90


	//   ....[4]....
        /*00f0*/ 	.word	0x00001ff0


	//   ....[5]....
        /*00f4*/ 	.word	0x00002050


	//   ....[6]....
        /*00f8*/ 	.word	0x000020b0


	//   ....[7]....
        /*00fc*/ 	.word	0x00002110


	//   ....[8]....
        /*0100*/ 	.word	0x000033f0


	//   ....[9]....
        /*0104*/ 	.word	0x00003480


	//   ....[10]....
        /*0108*/ 	.word	0x00003500


	//   ....[11]....
        /*010c*/ 	.word	0x00003580


	//   ....[12]....
        /*0110*/ 	.word	0x00003600


	//   ....[13]....
        /*0114*/ 	.word	0x00003680


	//   ....[14]....
        /*0118*/ 	.word	0x00003700


	//   ....[15]....
        /*011c*/ 	.word	0x00003780


	//----- nvinfo : EIATTR_VRC_CTA_INIT_COUNT
	.align		4
.L_4317:
        /*0120*/ 	.byte	0x02, 0x4a
	.zero		1
	.zero		1


	//----- nvinfo : EIATTR_EXIT_INSTR_OFFSETS
	.align		4
        /*0124*/ 	.byte	0x04, 0x1c
        /*0126*/ 	.short	(.L_4319 - .L_4318)


	//   ....[0]....
.L_4318:
        /*0128*/ 	.word	0x00000520


	//   ....[1]....
        /*012c*/ 	.word	0x000033a0


	//----- nvinfo : EIATTR_MAX_THREADS
	.align		4
.L_4319:
        /*0130*/ 	.byte	0x04, 0x05
        /*0132*/ 	.short	(.L_4321 - .L_4320)
.L_4320:
        /*0134*/ 	.word	0x00000080
        /*0138*/ 	.word	0x00000001
        /*013c*/ 	.word	0x00000001


	//----- nvinfo : EIATTR_CRS_STACK_SIZE
	.align		4
.L_4321:
        /*0140*/ 	.byte	0x04, 0x1e
        /*0142*/ 	.short	(.L_4323 - .L_4322)
.L_4322:
        /*0144*/ 	.word	0x00000000


	//----- nvinfo : EIATTR_CBANK_PARAM_SIZE
	.align		4
.L_4323:
        /*0148*/ 	.byte	0x03, 0x19
        /*014a*/ 	.short	0x0030


	//----- nvinfo : EIATTR_PARAM_CBANK
	.align		4
        /*014c*/ 	.byte	0x04, 0x0a
        /*014e*/ 	.short	(.L_4325 - .L_4324)
	.align		4
.L_4324:
        /*0150*/ 	.word	index@(.nv.constant0._Z9cuda_gemmIiLi128ELi16ELi1ELi16ELi8ELi8ELi0EEviiiPT_S1_S1_ii)
        /*0154*/ 	.short	0x0380
        /*0156*/ 	.short	0x0030


	//----- nvinfo : EIATTR_SW_WAR
	.align		4
.L_4325:
        /*0158*/ 	.byte	0x04, 0x36
        /*015a*/ 	.short	(.L_4327 - .L_4326)
.L_4326:
        /*015c*/ 	.word	0x00000008
.L_4327:


//--------------------- .nv.info._Z9cuda_gemmIiLi128ELi16ELi1ELi16ELi4ELi4ELi1EEviiiPT_S1_S1_ii --------------------------
	.section	.nv.info._Z9cuda_gemmIiLi128ELi16ELi1ELi16ELi4ELi4ELi1EEviiiPT_S1_S1_ii,"",@"SHT_CUDA_INFO"
	.sectionflags	@""
	.align	4


	//----- nvinfo : EIATTR_CUDA_API_VERSION
	.align		4
        /*0000*/ 	.byte	0x04, 0x37
        /*0002*/ 	.short	(.L_4329 - .L_4328)
.L_4328:
        /*0004*/ 	.word	0x00000082


	//----- nvinfo : EIATTR_KPARAM_INFO
	.align		4
.L_4329:
        /*0008*/ 	.byte	0x04, 0x17
        /*000a*/ 	.short	(.L_4331 - .L_4330)
.L_4330:
        /*000c*/ 	.word	0x00000000
        /*0010*/ 	.short	0x0007
        /*0012*/ 	.short	0x002c
        /*0014*/ 	.byte	0x00, 0xf0, 0x11, 0x00


	//----- nvinfo : EIATTR_KPARAM_INFO
	.align		4
.L_4331:
        /*0018*/ 	.byte	0x04, 0x17
        /*001a*/ 	.short	(.L_4333 - .L_4332)
.L_4332:
        /*001c*/ 	.word	0x00000000
        /*0020*/ 	.short	0x0006
        /*0022*/ 	.short	0x0028
        /*0024*/ 	.byte	0x00, 0xf0, 0x11, 0x00


	//----- nvinfo : EIATTR_KPARAM_INFO
	.align		4
.L_4333:
        /*0028*/ 	.byte	0x04, 0x17
        /*002a*/ 	.short	(.L_4335 - .L_4334)
.L_4334:
        /*002c*/ 	.word	0x00000000
        /*0030*/ 	.short	0x0005
        /*0032*/ 	.short	0x0020
        /*0034*/ 	.byte	0x00, 0xf5, 0x21, 0x00


	//----- nvinfo : EIATTR_KPARAM_INFO
	.align		4
.L_4335:
        /*0038*/ 	.byte	0x04, 0x17
        /*003a*/ 	.short	(.L_4337 - .L_4336)
.L_4336:
        /*003c*/ 	.word	0x00000000
        /*0040*/ 	.short	0x0004
        /*0042*/ 	.short	0x0018
        /*0044*/ 	.byte	0x00, 0xf5, 0x21, 0x00


	//----- nvinfo : EIATTR_KPARAM_INFO
	.align		4
.L_4337:
        /*0048*/ 	.byte	0x04, 0x17
        /*004a*/ 	.short	(.L_4339 - .L_4338)
.L_4338:
        /*004c*/ 	.word	0x00000000
        /*0050*/ 	.short	0x0003
        /*0052*/ 	.short	0x0010
        /*0054*/ 	.byte	0x00, 0xf5, 0x21, 0x00


	//----- nvinfo : EIATTR_KPARAM_INFO
	.align		4
.L_4339:
        /*0058*/ 	.byte	0x04, 0x17
        /*005a*/ 	.short	(.L_4341 - .L_4340)
.L_4340:
        /*005c*/ 	.word	0x00000000
        /*0060*/ 	.short	0x0002
        /*0062*/ 	.short	0x0008
        /*0064*/ 	.byte	0x00, 0xf0, 0x11, 0x00


	//----- nvinfo : EIATTR_KPARAM_INFO
	.align		4
.L_4341:
        /*0068*/ 	.byte	0x04, 0x17
        /*006a*/ 	.short	(.L_4343 - .L_4342)
.L_4342:
        /*006c*/ 	.word	0x00000000
        /*0070*/ 	.short	0x0001
        /*0072*/ 	.short	0x0004
        /*0074*/ 	.byte	0x00, 0xf0, 0x11, 0x00


	//----- nvinfo : EIATTR_KPARAM_INFO
	.align		4
.L_4343:
        /*0078*/ 	.byte	0x04, 0x17
        /*007a*/ 	.short	(.L_4345 - .L_4344)
.L_4344:
        /*007c*/ 	.word	0x00000000
        /*0080*/ 	.short	0x0000
        /*0082*/ 	.short	0x0000
        /*0084*/ 	.byte	0x00, 0xf0, 0x11, 0x00


	//----- nvinfo : EIATTR_SPARSE_MMA_MASK
	.align		4
.L_4345:
        /*0088*/ 	.byte	0x03, 0x50
        /*008a*/ 	.short	0x0000


	//----- nvinfo : EIATTR_MAXREG_COUNT
	.align		4
        /*008c*/ 	.byte	0x03, 0x1b
        /*008e*/ 	.short	0x00ff


	//----- nvinfo : EIATTR_NUM_BARRIERS
	.align		4
        /*0090*/ 	.byte	0x02, 0x4c
        /*0092*/ 	.byte	0x01
	.zero		1


	//----- nvinfo : EIATTR_MERCURY_ISA_VERSION
	.align		4
        /*0094*/ 	.byte	0x03, 0x5f
        /*0096*/ 	.short	0x0101


	//----- nvinfo : EIATTR_COOP_GROUP_MASK_REGIDS
	.align		4
        /*0098*/ 	.byte	0x04, 0x29
        /*009a*/ 	.short	(.L_4347 - .L_4346)


	//   ....[0]....
.L_4346:
        /*009c*/ 	.word	0xffffffff


	//   ....[1]....
        /*00a0*/ 	.word	0xffffffff


	//   ....[2]....
        /*00a4*/ 	.word	0xffffffff


	//   ....[3]....
        /*00a8*/ 	.word	0xffffffff


	//   ....[4]....
        /*00ac*/ 	.word	0x0500001c


	//   ....[5]....
        /*00b0*/ 	.word	0x0500001c


	//   ....[6]....
        /*00b4*/ 	.word	0x0500001c


	//   ....[7]....
        /*00b8*/ 	.word	0x0500001c


	//----- nvinfo : EIATTR_COOP_GROUP_INSTR_OFFSETS
	.align		4
.L_4347:
        /*00bc*/ 	.byte	0x04, 0x28
        /*00be*/ 	.short	(.L_4349 - .L_4348)


	//   ....[0]....
.L_4348:
        /*00c0*/ 	.word	0x00000cf0


	//   ....[1]....
        /*00c4*/ 	.word	0x00000d00


	//   ....[2]....
        /*00c8*/ 	.word	0x00000d10


	//   ....[3]....
        /*00cc*/ 	.word	0x00000d20


	//   ....[4]....
        /*00d0*/ 	.word	0x00001270


	//   ....[5]....
        /*00d4*/ 	.word	0x000012f0


	//   ....[6]....
        /*00d8*/ 	.word	0x00001360


	//   ....[7]....
        /*00dc*/ 	.word	0x000013d0


	//----- nvinfo : EIATTR_VRC_CTA_INIT_COUNT
	.align		4
.L_4349:
        /*00e0*/ 	.byte	0x02, 0x4a
	.zero		1
	.zero		1


	//----- nvinfo : EIATTR_EXIT_INSTR_OFFSETS
	.align		4
        /*00e4*/ 	.byte	0x04, 0x1c
        /*00e6*/ 	.short	(.L_4351 - .L_4350)


	//   ....[0]....
.L_4350:
        /*00e8*/ 	.word	0x000001d0


	//   ....[1]....
        /*00ec*/ 	.word	0x00001210


	//----- nvinfo : EIATTR_MAX_THREADS
	.align		4
.L_4351:
        /*00f0*/ 	.byte	0x04, 0x05
        /*00f2*/ 	.short	(.L_4353 - .L_4352)
.L_4352:
        /*00f4*/ 	.word	0x00000080
        /*00f8*/ 	.word	0x00000001
        /*00fc*/ 	.word	0x00000001


	//----- nvinfo : EIATTR_CRS_STACK_SIZE
	.align		4
.L_4353:
        /*0100*/ 	.byte	0x04, 0x1e
        /*0102*/ 	.short	(.L_4355 - .L_4354)
.L_4354:
        /*0104*/ 	.word	0x00000000


	//----- nvinfo : EIATTR_CBANK_PARAM_SIZE
	.align		4
.L_4355:
        /*0108*/ 	.byte	0x03, 0x19
        /*010a*/ 	.short	0x0030


	//----- nvinfo : EIATTR_PARAM_CBANK
	.align		4
        /*010c*/ 	.byte	0x04, 0x0a
        /*010e*/ 	.short	(.L_4357 - .L_4356)
	.align		4
.L_4356:
        /*0110*/ 	.word	index@(.nv.constant0._Z9cuda_gemmIiLi128ELi16ELi1ELi16ELi4ELi4ELi1EEviiiPT_S1_S1_ii)
        /*0114*/ 	.short	0x0380
        /*0116*/ 	.short	0x0030


	//----- nvinfo : EIATTR_SW_WAR
	.align		4
.L_4357:
        /*0118*/ 	.byte	0x04, 0x36
        /*011a*/ 	.short	(.L_4359 - .L_4358)
.L_4358:
        /*011c*/ 	.word	0x00000008
.L_4359:


//--------------------- .nv.info._Z9cuda_gemmIiLi128ELi16ELi1ELi16ELi4ELi4ELi0EEviiiPT_S1_S1_ii --------------------------
	.section	.nv.info._Z9cuda_gemmIiLi128ELi16ELi1ELi16ELi4ELi4ELi0EEviiiPT_S1_S1_ii,"",@"SHT_CUDA_INFO"
	.sectionflags	@""
	.align	4


	//----- nvinfo : EIATTR_CUDA_API_VERSION
	.align		4
        /*0000*/ 	.byte	0x04, 0x37
        /*0002*/ 	.short	(.L_4361 - .L_4360)
.L_4360:
        /*0004*/ 	.word	0x00000082


	//----- nvinfo : EIATTR_KPARAM_INFO
	.align		4
.L_4361:
        /*0008*/ 	.byte	0x04, 0x17
        /*000a*/ 	.short	(.L_4363 - .L_4362)
.L_4362:
        /*000c*/ 	.word	0x00000000
        /*0010*/ 	.short	0x0007
        /*0012*/ 	.short	0x002c
        /*0014*/ 	.byte	0x00, 0xf0, 0x11, 0x00


	//----- nvinfo : EIATTR_KPARAM_INFO
	.align		4
.L_4363:
        /*0018*/ 	.byte	0x04, 0x17
        /*001a*/ 	.short	(.L_4365 - .L_4364)
.L_4364:
        /*001c*/ 	.word	0x00000000
        /*0020*/ 	.short	0x0006
        /*0022*/ 	.short	0x0028
        /*0024*/ 	.byte	0x00, 0xf0, 0x11, 0x00


	//----- nvinfo : EIATTR_KPARAM_INFO
	.align		4
.L_4365:
        /*0028*/ 	.byte	0x04, 0x17
        /*002a*/ 	.short	(.L_4367 - .L_4366)
.L_4366:
        /*002c*/ 	.word	0x00000000
        /*0030*/ 	.short	0x0005
        /*0032*/ 	.short	0x0020
        /*0034*/ 	.byte	0x00, 0xf5, 0x21, 0x00


	//----- nvinfo : EIATTR_KPARAM_INFO
	.align		4
.L_4367:
        /*0038*/ 	.byte	0x04, 0x17
        /*003a*/ 	.short	(.L_4369 - .L_4368)
.L_4368:
        /*003c*/ 	.word	0x00000000
        /*0040*/ 	.short	0x0004
        /*0042*/ 	.short	0x0018
        /*0044*/ 	.byte	0x00, 0xf5, 0x21, 0x00


	//----- nvinfo : EIATTR_KPARAM_INFO
	.align		4
.L_4369:
        /*0048*/ 	.byte	0x04, 0x17
        /*004a*/ 	.short	(.L_4371 - .L_4370)
.L_4370:
        /*004c*/ 	.word	0x00000000
        /*0050*/ 	.short	0x0003
        /*0052*/ 	.short	0x0010
        /*0054*/ 	.byte	0x00, 0xf5, 0x21, 0x00


	//----- nvinfo : EIATTR_KPARAM_INFO
	.align		4
.L_4371:
        /*0058*/ 	.byte	0x04, 0x17
        /*005a*/ 	.short	(.L_4373 - .L_4372)
.L_4372:
        /*005c*/ 	.word	0x00000000
        /*0060*/ 	.short	0x0002
        /*0062*/ 	.short	0x0008
        /*0064*/ 	.byte	0x00, 0xf0, 0x11, 0x00


	//----- nvinfo : EIATTR_KPARAM_INFO
	.align		4
.L_4373:
        /*0068*/ 	.byte	0x04, 0x17
        /*006a*/ 	.short	(.L_4375 - .L_4374)
.L_4374:
        /*006c*/ 	.word	0x00000000
        /*0070*/ 	.short	0x0001
        /*0072*/ 	.short	0x0004
        /*0074*/ 	.byte	0x00, 0xf0, 0x11, 0x00


	//----- nvinfo : EIATTR_KPARAM_INFO
	.align		4
.L_4375:
        /*0078*/ 	.byte	0x04, 0x17
        /*007a*/ 	.short	(.L_4377 - .L_4376)
.L_4376:
        /*007c*/ 	.word	0x00000000
        /*0080*/ 	.short	0x0000
        /*0082*/ 	.short	0x0000
        /*0084*/ 	.byte	0x00, 0xf0, 0x11, 0x00


	//----- nvinfo : EIATTR_SPARSE_MMA_MASK
	.align		4
.L_4377:
        /*0088*/ 	.byte	0x03, 0x50
        /*008a*/ 	.short	0x0000


	//----- nvinfo : EIATTR_MAXREG_COUNT
	.align		4
        /*008c*/ 	.byte	0x03, 0x1b
        /*008e*/ 	.short	0x00ff


	//----- nvinfo : EIATTR_NUM_BARRIERS
	.align		4
        /*0090*/ 	.byte	0x02, 0x4c
        /*0092*/ 	.byte	0x01
	.zero		1


	//----- nvinfo : EIATTR_MERCURY_ISA_VERSION
	.align		4
        /*0094*/ 	.byte	0x03, 0x5f
        /*0096*/ 	.short	0x0101


	//----- nvinfo : EIATTR_COOP_GROUP_MASK_REGIDS
	.align		4
        /*0098*/ 	.byte	0x04, 0x29
        /*009a*/ 	.short	(.L_4379 - .L_4378)


	//   ....[0]....
.L_4378:
        /*009c*/ 	.word	0xffffffff


	//   ....[1]....
        /*00a0*/ 	.word	0xffffffff


	//   ....[2]....
        /*00a4*/ 	.word	0xffffffff


	//   ....[3]....
        /*00a8*/ 	.word	0xffffffff


	//   ....[4]....
        /*00ac*/ 	.word	0x0500001a


	//   ....[5]....
        /*00b0*/ 	.word	0x0500001a


	//   ....[6]....
        /*00b4*/ 	.word	0x0500001a


	//   ....[7]....
        /*00b8*/ 	.word	0x0500001a


	//----- nvinfo : EIATTR_COOP_GROUP_INSTR_OFFSETS
	.align		4
.L_4379:
        /*00bc*/ 	.byte	0x04, 0x28
        /*00be*/ 	.short	(.L_4381 - .L_4380)


	//   ....[0]....
.L_4380:
        /*00c0*/ 	.word	0x000019d0


	//   ....[1]....
        /*00c4*/ 	.word	0x00001a30


	//   ....[2]....
        /*00c8*/ 	.word	0x00001a90


	//   ....[3]....
        /*00cc*/ 	.word	0x00001af0


	//   ....[4]....
        /*00d0*/ 	.word	0x00002c90


	//   ....[5]....
        /*00d4*/ 	.word	0x00002d40


	//   ....[6]....
        /*00d8*/ 	.word	0x00002de0


	//   ....[7]....
        /*00dc*/ 	.word	0x00002e80


	//----- nvinfo : EIATTR_VRC_CTA_INIT_COUNT
	.align		4
.L_4381:
        /*00e0*/ 	.byte	0x02, 0x4a
	.zero		1
	.zero		1


	//----- nvinfo : EIATTR_EXIT_INSTR_OFFSETS
	.align		4
        /*00e4*/ 	.byte	0x04, 0x1c
        /*00e6*/ 	.short	(.L_4383 - .L_4382)


	//   ....[0]....
.L_4382:
        /*00e8*/ 	.word	0x00000540


	//   ....[1]....
        /*00ec*/ 	.word	0x00002c20


	//----- nvinfo : EIATTR_MAX_THREADS
	.align		4
.L_4383:
        /*00f0*/ 	.byte	0x04, 0x05
        /*00f2*/ 	.short	(.L_4385 - .L_4384)
.L_4384:
        /*00f4*/ 	.word	0x00000080
        /*00f8*/ 	.word	0x00000001
        /*00fc*/ 	.word	0x00000001


	//----- nvinfo : EIATTR_CRS_STACK_SIZE
	.align		4
.L_4385:
        /*0100*/ 	.byte	0x04, 0x1e
        /*0102*/ 	.short	(.L_4387 - .L_4386)
.L_4386:
        /*0104*/ 	.word	0x00000000


	//----- nvinfo : EIATTR_CBANK_PARAM_SIZE
	.align		4
.L_4387:
        /*0108*/ 	.byte	0x03, 0x19
        /*010a*/ 	.short	0x0030


	//----- nvinfo : EIATTR_PARAM_CBANK
	.align		4
        /*010c*/ 	.byte	0x04, 0x0a
        /*010e*/ 	.short	(.L_4389 - .L_4388)
	.align		4
.L_4388:
        /*0110*/ 	.word	index@(.nv.constant0._Z9cuda_gemmIiLi128ELi16ELi1ELi16ELi4ELi4ELi0EEviiiPT_S1_S1_ii)
        /*0114*/ 	.short	0x0380
        /*0116*/ 	.short	0x0030


	//----- nvinfo : EIATTR_SW_WAR
	.align		4
.L_4389:
        /*0118*/ 	.byte	0x04, 0x36
        /*011a*/ 	.short	(.L_4391 - .L_4390)
.L_4390:
        /*011c*/ 	.word	0x00000008
.L_4391:


//--------------------- .nv.info._Z9cuda_gemmIiLi128ELi16ELi1ELi16ELi2ELi2ELi1EEviiiPT_S1_S1_ii --------------------------
	.section	.nv.info._Z9cuda_gemmIiLi128ELi16ELi1ELi16ELi2ELi2ELi1EEviiiPT_S1_S1_ii,"",@"SHT_CUDA_INFO"
	.sectionflags	@""
	.align	4


	//----- nvinfo : EIATTR_CUDA_API_VERSION
	.align		4
        /*0000*/ 	.byte	0x04, 0x37
        /*0002*/ 	.short	(.L_4393 - .L_4392)
.L_4392:
        /*0004*/ 	.word	0x00000082


	//----- nvinfo : EIATTR_KPARAM_INFO
	.align		4
.L_4393:
        /*0008*/ 	.byte	0x04, 0x17
        /*000a*/ 	.short	(.L_4395 - .L_4394)
.L_4394:
        /*000c*/ 	.word	0x00000000
        /*0010*/ 	.short	0x0007
        /*0012*/ 	.short	0x002c
        /*0014*/ 	.byte	0x00, 0xf0, 0x11, 0x00


	//----- nvinfo : EIATTR_KPARAM_INFO
	.align		4
.L_4395:
        /*0018*/ 	.byte	0x04, 0x17
        /*001a*/ 	.short	(.L_4397 - .L_4396)
.L_4396:
        /*001c*/ 	.word	0x00000000
        /*0020*/ 	.short	0x0006
        /*0022*/ 	.short	0x0028
        /*0024*/ 	.byte	0x00, 0xf0, 0x11, 0x00


	//----- nvinfo : EIATTR_KPARAM_INFO
	.align		4
.L_4397:
        /*0028*/ 	.byte	0x04, 0x17
        /*002a*/ 	.short	(.L_4399 - .L_4398)
.L_4398:
        /*002c*/ 	.word	0x00000000
        /*0030*/ 	.short	0x0005
        /*0032*/ 	.short	0x0020
        /*0034*/ 	.byte	0x00, 0xf5, 0x21, 0x00


	//----- nvinfo : EIATTR_KPARAM_INFO
	.align		4
.L_4399:
        /*0038*/ 	.byte	0x04, 0x17
        /*003a*/ 	.short	(.L_4401 - .L_4400)
.L_4400:
        /*003c*/ 	.word	0x00000000
        /*0040*/ 	.short	0x0004
        /*0042*/ 	.short	0x0018
        /*0044*/ 	.byte	0x00, 0xf5, 0x21, 0x00


	//----- nvinfo : EIATTR_KPARAM_INFO
	.align		4
.L_4401:
        /*0048*/ 	.byte	0x04, 0x17
        /*004a*/ 	.short	(.L_4403 - .L_4402)
.L_4402:
        /*004c*/ 	.word	0x00000000
        /*0050*/ 	.short	0x0003
        /*0052*/ 	.short	0x0010
        /*0054*/ 	.byte	0x00, 0xf5, 0x21, 0x00


	//----- nvinfo : EIATTR_KPARAM_INFO
	.align		4
.L_4403:
        /*0058*/ 	.byte	0x04, 0x17
        /*005a*/ 	.short	(.L_4405 - .L_4404)
.L_4404:
        /*005c*/ 	.word	0x00000000
        /*0060*/ 	.short	0x0002
        /*0062*/ 	.short	0x0008
        /*0064*/ 	.byte	0x00, 0xf0, 0x11, 0x00


	//----- nvinfo : EIATTR_KPARAM_INFO
	.align		4
.L_4405:
        /*0068*/ 	.byte	0x04, 0x17
        /*006a*/ 	.short	(.L_4407 - .L_4406)
.L_4406:
        /*006c*/ 	.word	0x00000000
        /*0070*/ 	.short	0x0001
        /*0072*/ 	.short	0x0004
        /*0074*/ 	.byte	0x00, 0xf0, 0x11, 0x00


	//----- nvinfo : EIATTR_KPARAM_INFO
	.align		4
.L_4407:
        /*0078*/ 	.byte	0x04, 0x17
        /*007a*/ 	.short	(.L_4409 - .L_4408)
.L_4408:
        /*007c*/ 	.word	0x00000000
        /*0080*/ 	.short	0x0000
        /*0082*/ 	.short	0x0000
        /*0084*/ 	.byte	0x00, 0xf0, 0x11, 0x00


	//----- nvinfo : EIATTR_SPARSE_MMA_MASK
	.align		4
.L_4409:
        /*0088*/ 	.byte	0x03, 0x50
        /*008a*/ 	.short	0x0000


	//----- nvinfo : EIATTR_MAXREG_COUNT
	.align		4
        /*008c*/ 	.byte	0x03, 0x1b
        /*008e*/ 	.short	0x00ff


	//----- nvinfo : EIATTR_NUM_BARRIERS
	.align		4
        /*0090*/ 	.byte	0x02, 0x4c
        /*0092*/ 	.byte	0x01
	.zero		1


	//----- nvinfo : EIATTR_MERCURY_ISA_VERSION
	.align		4
        /*0094*/ 	.byte	0x03, 0x5f
        /*0096*/ 	.short	0x0101


	//----- nvinfo : EIATTR_COOP_GROUP_MASK_REGIDS
	.align		4
        /*0098*/ 	.byte	0x04, 0x29
        /*009a*/ 	.short	(.L_4411 - .L_4410)


	//   ....[0]....
.L_4410:
        /*009c*/ 	.word	0xffffffff


	//   ....[1]....
        /*00a0*/ 	.word	0xffffffff


	//   ....[2]....
        /*00a4*/ 	.word	0x0500001b


	//   ....[3]....
        /*00a8*/ 	.word	0x0500001b


	//----- nvinfo : EIATTR_COOP_GROUP_INSTR_OFFSETS
	.align		4
.L_4411:
        /*00ac*/ 	.byte	0x04, 0x28
        /*00ae*/ 	.short	(.L_4413 - .L_4412)


	//   ....[0]....
.L_4412:
        /*00b0*/ 	.word	0x00000bf0


	//   ....[1]....
        /*00b4*/ 	.word	0x00000c00


	//   ....[2]....
        /*00b8*/ 	.word	0x00001100


	//   ....[3]....
        /*00bc*/ 	.word	0x00001180


	//----- nvinfo : EIATTR_VRC_CTA_INIT_COUNT
	.align		4
.L_4413:
        /*00c0*/ 	.byte	0x02, 0x4a
	.zero		1
	.zero		1


	//----- nvinfo : EIATTR_EXIT_INSTR_OFFSETS
	.align		4
        /*00c4*/ 	.byte	0x04, 0x1c
        /*00c6*/ 	.short	(.L_4415 - .L_4414)


	//   ....[0]....
.L_4414:
        /*00c8*/ 	.word	0x000001d0


	//   ....[1]....
        /*00cc*/ 	.word	0x000010a0


	//----- nvinfo : EIATTR_MAX_THREADS
	.align		4
.L_4415:
        /*00d0*/ 	.byte	0x04, 0x05
        /*00d2*/ 	.short	(.L_4417 - .L_4416)
.L_4416:
        /*00d4*/ 	.word	0x00000080
        /*00d8*/ 	.word	0x00000001
        /*00dc*/ 	.word	0x00000001


	//----- nvinfo : EIATTR_CRS_STACK_SIZE
	.align		4
.L_4417:
        /*00e0*/ 	.byte	0x04, 0x1e
        /*00e2*/ 	.short	(.L_4419 - .L_4418)
.L_4418:
        /*00e4*/ 	.word	0x00000000


	//----- nvinfo : EIATTR_CBANK_PARAM_SIZE
	.align		4
.L_4419:
        /*00e8*/ 	.byte	0x03, 0x19
        /*00ea*/ 	.short	0x0030


	//----- nvinfo : EIATTR_PARAM_CBANK
	.align		4
        /*00ec*/ 	.byte	0x04, 0x0a
        /*00ee*/ 	.short	(.L_4421 - .L_4420)
	.align		4
.L_4420:
        /*00f0*/ 	.word	index@(.nv.constant0._Z9cuda_gemmIiLi128ELi16ELi1ELi16ELi2ELi2ELi1EEviiiPT_S1_S1_ii)
        /*00f4*/ 	.short	0x0380
        /*00f6*/ 	.short	0x0030


	//----- nvinfo : EIATTR_SW_WAR
	.align		4
.L_4421:
        /*00f8*/ 	.byte	0x04, 0x36
        /*00fa*/ 	.short	(.L_4423 - .L_4422)
.L_4422:
        /*00fc*/ 	.word	0x00000008
.L_4423:


//--------------------- .nv.info._Z9cuda_gemmIiLi128ELi16ELi1ELi16ELi2ELi2ELi0EEviiiPT_S1_S1_ii --------------------------
	.section	.nv.info._Z9cuda_gemmIiLi128ELi16ELi1ELi16ELi2ELi2ELi0EEviiiPT_S1_S1_ii,"",@"SHT_CUDA_INFO"
	.sectionflags	@""
	.align	4


	//----- nvinfo : EIATTR_CUDA_API_VERSION
	.align		4
        /*0000*/ 	.byte	0x04, 0x37
        /*0002*/ 	.short	(.L_4425 - .L_4424)
.L_4424:
        /*0004*/ 	.word	0x00000082


	//----- nvinfo : EIATTR_KPARAM_INFO
	.align		4
.L_4425:
        /*0008*/ 	.byte	0x04, 0x17
        /*000a*/ 	.short	(.L_4427 - .L_4426)
.L_4426:
        /*000c*/ 	.word	0x00000000
        /*0010*/ 	.short	0x0007
        /*0012*/ 	.short	0x002c
        /*0014*/ 	.byte	0x00, 0xf0, 0x11, 0x00


	//----- nvinfo : EIATTR_KPARAM_INFO
	.align		4
.L_4427:
        /*0018*/ 	.byte	0x04, 0x17
        /*001a*/ 	.short	(.L_4429 - .L_4428)
.L_4428:
        /*001c*/ 	.word	0x00000000
        /*0020*/ 	.short	0x0006
        /*0022*/ 	.short	0x0028
        /*0024*/ 	.byte	0x00, 0xf0, 0x11, 0x00


	//----- nvinfo : EIATTR_KPARAM_INFO
	.align		4
.L_4429:
        /*0028*/ 	.byte	0x04, 0x17
        /*002a*/ 	.short	(.L_4431 - .L_4430)
.L_4430:
        /*002c*/ 	.word	0x00000000
        /*0030*/ 	.short	0x0005
        /*0032*/ 	.short	0x0020
        /*0034*/ 	.byte	0x00, 0xf5, 0x21, 0x00


	//----- nvinfo : EIATTR_KPARAM_INFO
	.align		4
.L_4431:
        /*0038*/ 	.byte	0x04, 0x17
        /*003a*/ 	.short	(.L_4433 - .L_4432)
.L_4432:
        /*003c*/ 	.word	0x00000000
        /*0040*/ 	.short	0x0004
        /*0042*/ 	.short	0x0018
        /*0044*/ 	.byte	0x00, 0xf5, 0x21, 0x00


	//----- nvinfo : EIATTR_KPARAM_INFO
	.align		4
.L_4433:
        /*0048*/ 	.byte	0x04, 0x17
        /*004a*/ 	.short	(.L_4435 - .L_4434)
.L_4434:
        /*004c*/ 	.word	0x00000000
        /*0050*/ 	.short	0x0003
        /*0052*/ 	.short	0x0010
        /*0054*/ 	.byte	0x00, 0xf5, 0x21, 0x00


	//----- nvinfo : EIATTR_KPARAM_INFO
	.align		4
.L_4435:
        /*0058*/ 	.byte	0x04, 0x17
        /*005a*/ 	.short	(.L_4437 - .L_4436)
.L_4436:
        /*005c*/ 	.word	0x00000000
        /*0060*/ 	.short	0x0002
        /*0062*/ 	.short	0x0008
        /*0064*/ 	.byte	0x00, 0xf0, 0x11, 0x00


	//----- nvinfo : EIATTR_KPARAM_INFO
	.align		4
.L_4437:
        /*0068*/ 	.byte	0x04, 0x17
        /*006a*/ 	.short	(.L_4439 - .L_4438)
.L_4438:
        /*006c*/ 	.word	0x00000000
        /*0070*/ 	.short	0x0001
        /*0072*/ 	.short	0x0004
        /*0074*/ 	.byte	0x00, 0xf0, 0x11, 0x00


	//----- nvinfo : EIATTR_KPARAM_INFO
	.align		4
.L_4439:
        /*0078*/ 	.byte	0x04, 0x17
        /*007a*/ 	.short	(.L_4441 - .L_4440)
.L_4440:
        /*007c*/ 	.word	0x00000000
        /*0080*/ 	.short	0x0000
        /*0082*/ 	.short	0x0000
        /*0084*/ 	.byte	0x00, 0xf0, 0x11, 0x00


	//----- nvinfo : EIATTR_SPARSE_MMA_MASK
	.align		4
.L_4441:
        /*0088*/ 	.byte	0x03, 0x50
        /*008a*/ 	.short	0x0000


	//----- nvinfo : EIATTR_MAXREG_COUNT
	.align		4
        /*008c*/ 	.byte	0x03, 0x1b
        /*008e*/ 	.short	0x00ff


	//----- nvinfo : EIATTR_NUM_BARRIERS
	.align		4
        /*0090*/ 	.byte	0x02, 0x4c
        /*0092*/ 	.byte	0x01
	.zero		1


	//----- nvinfo : EIATTR_MERCURY_ISA_VERSION
	.align		4
        /*0094*/ 	.byte	0x03, 0x5f
        /*0096*/ 	.short	0x0101


	//----- nvinfo : EIATTR_COOP_GROUP_MASK_REGIDS
	.align		4
        /*0098*/ 	.byte	0x04, 0x29
        /*009a*/ 	.short	(.L_4443 - .L_4442)


	//   ....[0]....
.L_4442:
        /*009c*/ 	.word	0xffffffff


	//   ....[1]....
        /*00a0*/ 	.word	0xffffffff


	//   ....[2]....
        /*00a4*/ 	.word	0x05000015


	//   ....[3]....
        /*00a8*/ 	.word	0x05000015


	//----- nvinfo : EIATTR_COOP_GROUP_INSTR_OFFSETS
	.align		4
.L_4443:
        /*00ac*/ 	.byte	0x04, 0x28
        /*00ae*/ 	.short	(.L_4445 - .L_4444)


	//   ....[0]....
.L_4444:
        /*00b0*/ 	.word	0x000016c0


	//   ....[1]....
        /*00b4*/ 	.word	0x00001720


	//   ....[2]....
        /*00b8*/ 	.word	0x00002810


	//   ....[3]....
        /*00bc*/ 	.word	0x000028b0


	//----- nvinfo : EIATTR_VRC_CTA_INIT_COUNT
	.align		4
.L_4445:
        /*00c0*/ 	.byte	0x02, 0x4a
	.zero		1
	.zero		1


	//----- nvinfo : EIATTR_EXIT_INSTR_OFFSETS
	.align		4
        /*00c4*/ 	.byte	0x04, 0x1c
        /*00c6*/ 	.short	(.L_4447 - .L_4446)


	//   ....[0]....
.L_4446:
        /*00c8*/ 	.word	0x00000600


	//   ....[1]....
        /*00cc*/ 	.word	0x000027a0


	//----- nvinfo : EIATTR_MAX_THREADS
	.align		4
.L_4447:
        /*00d0*/ 	.byte	0x04, 0x05
        /*00d2*/ 	.short	(.L_4449 - .L_4448)
.L_4448:
        /*00d4*/ 	.word	0x00000080
        /*00d8*/ 	.word	0x00000001
        /*00dc*/ 	.word	0x00000001


	//----- nvinfo : EIATTR_CRS_STACK_SIZE
	.align		4
.L_4449:
        /*00e0*/ 	.byte	0x04, 0x1e
        /*00e2*/ 	.short	(.L_4451 - .L_4450)
.L_4450:
        /*00e4*/ 	.word	0x00000000


	//----- nvinfo : EIATTR_CBANK_PARAM_SIZE
	.align		4
.L_4451:
        /*00e8*/ 	.byte	0x03, 0x19
        /*00ea*/ 	.short	0x0030


	//----- nvinfo : EIATTR_PARAM_CBANK
	.align		4
        /*00ec*/ 	.byte	0x04, 0x0a
        /*00ee*/ 	.short	(.L_4453 - .L_4452)
	.align		4
.L_4452:
        /*00f0*/ 	.word	index@(.nv.constant0._Z9cuda_gemmIiLi128ELi16ELi1ELi16ELi2ELi2ELi0EEviiiPT_S1_S1_ii)
        /*00f4*/ 	.short	0x0380
        /*00f6*/ 	.short	0x0030


	//----- nvinfo : EIATTR_SW_WAR
	.align		4
.L_4453:
        /*00f8*/ 	.byte	0x04, 0x36
        /*00fa*/ 	.short	(.L_4455 - .L_4454)
.L_4454:
        /*00fc*/ 	.word	0x00000008
.L_4455:


//--------------------- .nv.info._Z9cuda_gemmIiLi128ELi8ELi1ELi1024ELi64ELi64ELi1EEviiiPT_S1_S1_ii --------------------------
	.section	.nv.info._Z9cuda_gemmIiLi128ELi8ELi1ELi1024ELi64ELi64ELi1EEviiiPT_S1_S1_ii,"",@"SHT_CUDA_INFO"
	.sectionflags	@""
	.align	4


	//----- nvinfo : EIATTR_CUDA_API_VERSION
	.align		4
        /*0000*/ 	.byte	0x04, 0x37
        /*0002*/ 	.short	(.L_4457 - .L_4456)
.L_4456:
        /*0004*/ 	.word	0x00000082


	//----- nvinfo : EIATTR_KPARAM_INFO
	.align		4
.L_4457:
        /*0008*/ 	.byte	0x04, 0x17
        /*000a*/ 	.short	(.L_4459 - .L_4458)
.L_4458:
        /*000c*/ 	.word	0x00000000
        /*0010*/ 	.short	0x0007
        /*0012*/ 	.short	0x002c
        /*0014*/ 	.byte	0x00, 0xf0, 0x11, 0x00


	//----- nvinfo : EIATTR_KPARAM_INFO
	.align		4
.L_4459:
        /*0018*/ 	.byte	0x04, 0x17
        /*001a*/ 	.short	(.L_4461 - .L_4460)
.L_4460:
        /*001c*/ 	.word	0x00000000
        /*0020*/ 	.short	0x0006
        /*0022*/ 	.short	0x0028
        /*0024*/ 	.byte	0x00, 0xf0, 0x11, 0x00


	//----- nvinfo : EIATTR_KPARAM_INFO
	.align		4
.L_4461:
        /*0028*/ 	.byte	0x04, 0x17
        /*002a*/ 	.short	(.L_4463 - .L_4462)
.L_4462:
        /*002c*/ 	.word	0x00000000
        /*0030*/ 	.short	0x0005
        /*0032*/ 	.short	0x0020
        /*0034*/ 	.byte	0x00, 0xf5, 0x21, 0x00


	//----- nvinfo : EIATTR_KPARAM_INFO
	.align		4
.L_4463:
        /*0038*/ 	.byte	0x04, 0x17
        /*003a*/ 	.short	(.L_4465 - .L_4464)
.L_4464:
        /*003c*/ 	.word	0x00000000
        /*0040*/ 	.short	0x0004
        /*0042*/ 	.short	0x0018
        /*0044*/ 	.byte	0x00, 0xf5, 0x21, 0x00


	//----- nvinfo : EIATTR_KPARAM_INFO
	.align		4
.L_4465:
        /*0048*/ 	.byte	0x04, 0x17
        /*004a*/ 	.short	(.L_4467 - .L_4466)
.L_4466:
        /*004c*/ 	.word	0x00000000
        /*0050*/ 	.short	0x0003
        /*0052*/ 	.short	0x0010
        /*0054*/ 	.byte	0x00, 0xf5, 0x21, 0x00


	//----- nvinfo : EIATTR_KPARAM_INFO
	.align		4
.L_4467:
        /*0058*/ 	.byte	0x04, 0x17
        /*005a*/ 	.short	(.L_4469 - .L_4468)
.L_4468:
        /*005c*/ 	.word	0x00000000
        /*0060*/ 	.short	0x0002
        /*0062*/ 	.short	0x0008
        /*0064*/ 	.byte	0x00, 0xf0, 0x11, 0x00


	//----- nvinfo : EIATTR_KPARAM_INFO
	.align		4
.L_4469:
        /*0068*/ 	.byte	0x04, 0x17
        /*006a*/ 	.short	(.L_4471 - .L_4470)
.L_4470:
        /*006c*/ 	.word	0x00000000
        /*0070*/ 	.short	0x0001
        /*0072*/ 	.short	0x0004
        /*0074*/ 	.byte	0x00, 0xf0, 0x11, 0x00


	//----- nvinfo : EIATTR_KPARAM_INFO
	.align		4
.L_4471:
        /*0078*/ 	.byte	0x04, 0x17
        /*007a*/ 	.short	(.L_4473 - .L_4472)
.L_4472:
        /*007c*/ 	.word	0x00000000
        /*0080*/ 	.short	0x0000
        /*0082*/ 	.short	0x0000
        /*0084*/ 	.byte	0x00, 0xf0, 0x11, 0x00


	//----- nvinfo : EIATTR_SPARSE_MMA_MASK
	.align		4
.L_4473:
        /*0088*/ 	.byte	0x03, 0x50
        /*008a*/ 	.short	0x0000


	//----- nvinfo : EIATTR_MAXREG_COUNT
	.align		4
        /*008c*/ 	.byte	0x03, 0x1b
        /*008e*/ 	.short	0x00ff


	//----- nvinfo : EIATTR_NUM_BARRIERS
	.align		4
        /*0090*/ 	.byte	0x02, 0x4c
        /*0092*/ 	.byte	0x01
	.zero		1


	//----- nvinfo : EIATTR_MERCURY_ISA_VERSION
	.align		4
        /*0094*/ 	.byte	0x03, 0x5f
        /*0096*/ 	.short	0x0101


	//----- nvinfo : EIATTR_VRC_CTA_INIT_COUNT
	.align		4
        /*0098*/ 	.byte	0x02, 0x4a
	.zero		1
	.zero		1


	//----- nvinfo : EIATTR_EXIT_INSTR_OFFSETS
	.align		4
        /*009c*/ 	.byte	0x04, 0x1c
        /*009e*/ 	.short	(.L_4475 - .L_4474)


	//   ....[0]....
.L_4474:
        /*00a0*/ 	.word	0x00000550


	//   ....[1]....
        /*00a4*/ 	.word	0x00002080


	//----- nvinfo : EIATTR_MAX_THREADS
	.align		4
.L_4475:
        /*00a8*/ 	.byte	0x04, 0x05
        /*00aa*/ 	.short	(.L_4477 - .L_4476)
.L_4476:
        /*00ac*/ 	.word	0x00000080
        /*00b0*/ 	.word	0x00000001
        /*00b4*/ 	.word	0x00000001


	//----- nvinfo : EIATTR_CRS_STACK_SIZE
	.align		4
.L_4477:
        /*00b8*/ 	.byte	0x04, 0x1e
        /*00ba*/ 	.short	(.L_4479 - .L_4478)
.L_4478:
        /*00bc*/ 	.word	0x00000000


	//----- nvinfo : EIATTR_CBANK_PARAM_SIZE
	.align		4
.L_4479:
        /*00c0*/ 	.byte	0x03, 0x19
        /*00c2*/ 	.short	0x0030


	//----- nvinfo : EIATTR_PARAM_CBANK
	.align		4
        /*00c4*/ 	.byte	0x04, 0x0a
        /*00c6*/ 	.short	(.L_4481 - .L_4480)
	.align		4
.L_4480:
        /*00c8*/ 	.word	index@(.nv.constant0._Z9cuda_gemmIiLi128ELi8ELi1ELi1024ELi64ELi64ELi1EEviiiPT_S1_S1_ii)
        /*00cc*/ 	.short	0x0380
        /*00ce*/ 	.short	0x0030


	//----- nvinfo : EIATTR_SW_WAR
	.align		4
.L_4481:
        /*00d0*/ 	.byte	0x04, 0x36
        /*00d2*/ 	.short	(.L_4483 - .L_4482)
.L_4482:
        /*00d4*/ 	.word	0x00000008
.L_4483:


//--------------------- .nv.info._Z9cuda_gemmIiLi128ELi8ELi1ELi1024ELi64ELi64ELi0EEviiiPT_S1_S1_ii --------------------------
	.section	.nv.info._Z9cuda_gemmIiLi128ELi8ELi1ELi1024ELi64ELi64ELi0EEviiiPT_S1_S1_ii,"",@"SHT_CUDA_INFO"
	.sectionflags	@""
	.align	4


	//----- nvinfo : EIATTR_CUDA_API_VERSION
	.align		4
        /*0000*/ 	.byte	0x04, 0x37
        /*0002*/ 	.short	(.L_4485 - .L_4484)
.L_4484:
        /*0004*/ 	.word	0x00000082


	//----- nvinfo : EIATTR_KPARAM_INFO
	.align		4
.L_4485:
        /*0008*/ 	.byte	0x04, 0x17
        /*000a*/ 	.short	(.L_4487 - .L_4486)
.L_4486:
        /*000c*/ 	.word	0x00000000
        /*0010*/ 	.short	0x0007
        /*0012*/ 	.short	0x002c
        /*0014*/ 	.byte	0x00, 0xf0, 0x11, 0x00


	//----- nvinfo : EIATTR_KPARAM_INFO
	.align		4
.L_4487:
        /*0018*/ 	.byte	0x04, 0x17
        /*001a*/ 	.short	(.L_4489 - .L_4488)
.L_4488:
        /*001c*/ 	.word	0x00000000
        /*0020*/ 	.short	0x0006
        /*0022*/ 	.short	0x0028
        /*0024*/ 	.byte	0x00, 0xf0, 0x11, 0x00


	//----- nvinfo : EIATTR_KPARAM_INFO
	.align		4
.L_4489:
        /*0028*/ 	.byte	0x04, 0x17
        /*002a*/ 	.short	(.L_4491 - .L_4490)
.L_4490:
        /*002c*/ 	.word	0x00000000
        /*0030*/ 	.short	0x0005
        /*0032*/ 	.short	0x0020
        /*0034*/ 	.byte	0x00, 0xf5, 0x21, 0x00


	//----- nvinfo : EIATTR_KPARAM_INFO
	.align		4
.L_4491:
        /*0038*/ 	.byte	0x04, 0x17
        /*003a*/ 	.short	(.L_4493 - .L_4492)
.L_4492:
        /*003c*/ 	.word	0x00000000
        /*0040*/ 	.short	0x0004
        /*0042*/ 	.short	0x0018
        /*0044*/ 	.byte	0x00, 0xf5, 0x21, 0x00


	//----- nvinfo : EIATTR_KPARAM_INFO
	.align		4
.L_4493:
        /*0048*/ 	.byte	0x04, 0x17
        /*004a*/ 	.short	(.L_4495 - .L_4494)
.L_4494:
        /*004c*/ 	.word	0x00000000
        /*0050*/ 	.short	0x0003
        /*0052*/ 	.short	0x0010
        /*0054*/ 	.byte	0x00, 0xf5, 0x21, 0x00


	//----- nvinfo : EIATTR_KPARAM_INFO
	.align		4
.L_4495:
        /*0058*/ 	.byte	0x04, 0x17
        /*005a*/ 	.short	(.L_4497 - .L_4496)
.L_4496:
        /*005c*/ 	.word	0x00000000
        /*0060*/ 	.short	0x0002
        /*0062*/ 	.short	0x0008
        /*0064*/ 	.byte	0x00, 0xf0, 0x11, 0x00


	//----- nvinfo : EIATTR_KPARAM_INFO
	.align		4
.L_4497:
        /*0068*/ 	.byte	0x04, 0x17
        /*006a*/ 	.short	(.L_4499 - .L_4498)
.L_4498:
        /*006c*/ 	.word	0x00000000
        /*0070*/ 	.short	0x0001
        /*0072*/ 	.short	0x0004
        /*0074*/ 	.byte	0x00, 0xf0, 0x11, 0x00


	//----- nvinfo : EIATTR_KPARAM_INFO
	.align		4
.L_4499:
        /*0078*/ 	.byte	0x04, 0x17
        /*007a*/ 	.short	(.L_4501 - .L_4500)
.L_4500:
        /*007c*/ 	.word	0x00000000
        /*0080*/ 	.short	0x0000
        /*0082*/ 	.short	0x0000
        /*0084*/ 	.byte	0x00, 0xf0, 0x11, 0x00


	//----- nvinfo : EIATTR_SPARSE_MMA_MASK
	.align		4
.L_4501:
        /*0088*/ 	.byte	0x03, 0x50
        /*008a*/ 	.short	0x0000


	//----- nvinfo : EIATTR_MAXREG_COUNT
	.align		4
        /*008c*/ 	.byte	0x03, 0x1b
        /*008e*/ 	.short	0x00ff


	//----- nvinfo : EIATTR_NUM_BARRIERS
	.align		4
        /*0090*/ 	.byte	0x02, 0x4c
        /*0092*/ 	.byte	0x01
	.zero		1


	//----- nvinfo : EIATTR_MERCURY_ISA_VERSION
	.align		4
        /*0094*/ 	.byte	0x03, 0x5f
        /*0096*/ 	.short	0x0101


	//----- nvinfo : EIATTR_COOP_GROUP_MASK_REGIDS
	.align		4
        /*0098*/ 	.byte	0x04, 0x29
        /*009a*/ 	.short	(.L_4503 - .L_4502)


	//   ....[0]....
.L_4502:
        /*009c*/ 	.word	0xffffffff


	//   ....[1]....
        /*00a0*/ 	.word	0xffffffff


	//   ....[2]....
        /*00a4*/ 	.word	0xffffffff


	//   ....[3]....
        /*00a8*/ 	.word	0xffffffff


	//   ....[4]....
        /*00ac*/ 	.word	0xffffffff


	//   ....[5]....
        /*00b0*/ 	.word	0xffffffff


	//   ....[6]....
        /*00b4*/ 	.word	0xffffffff


	//   ....[7]....
        /*00b8*/ 	.word	0xffffffff


	//   ....[8]....
        /*00bc*/ 	.word	0xffffffff


	//   ....[9]....
        /*00c0*/ 	.word	0xffffffff


	//   ....[10]....
        /*00c4*/ 	.word	0xffffffff


	//   ....[11]....
        /*00c8*/ 	.word	0xffffffff


	//   ....[12]....
        /*00cc*/ 	.word	0xffffffff


	//   ....[13]....
        /*00d0*/ 	.word	0xffffffff


	//   ....[14]....
        /*00d4*/ 	.word	0xffffffff


	//   ....[15]....
        /*00d8*/ 	.word	0xffffffff


	//   ....[16]....
        /*00dc*/ 	.word	0xffffffff


	//   ....[17]....
        /*00e0*/ 	.word	0xffffffff


	//   ....[18]....
        /*00e4*/ 	.word	0xffffffff


	//   ....[19]....
        /*00e8*/ 	.word	0xffffffff


	//   ....[20]....
        /*00ec*/ 	.word	0xffffffff


	//   ....[21]....
        /*00f0*/ 	.word	0xffffffff


	//   ....[22]....
        /*00f4*/ 	.word	0xffffffff


	//   ....[23]....
        /*00f8*/ 	.word	0xffffffff


	//   ....[24]....
        /*00fc*/ 	.word	0xffffffff


	//   ....[25]....
        /*0100*/ 	.word	0xffffffff


	//   ....[26]....
        /*0104*/ 	.word	0xffffffff


	//   ....[27]....
        /*0108*/ 	.word	0xffffffff


	//   ....[28]....
        /*010c*/ 	.word	0xffffffff


	//   ....[29]....
        /*0110*/ 	.word	0xffffffff


	//   ....[30]....
        /*0114*/ 	.word	0xffffffff


	//   ....[31]....
        /*0118*/ 	.word	0xffffffff


	//   ....[32]....
        /*011c*/ 	.word	0x05000071


	//   ....[33]....
        /*0120*/ 	.word	0x05000071


	//   ....[34]....
        /*0124*/ 	.word	0x05000071


	//   ....[35]....
        /*0128*/ 	.word	0x05000071


	//   ....[36]....
        /*012c*/ 	.word	0x05000071


	//   ....[37]....
        /*0130*/ 	.word	0x05000071


	//   ....[38]....
        /*0134*/ 	.word	0x05000071


	//   ....[39]....
        /*0138*/ 	.word	0x05000071


	//   ....[40]....
        /*013c*/ 	.word	0x05000071


	//   ....[41]....
        /*0140*/ 	.word	0x05000071


	//   ....[42]....
        /*0144*/ 	.word	0x05000071


	//   ....[43]....
        /*0148*/ 	.word	0x05000071


	//   ....[44]....
        /*014c*/ 	.word	0x05000071


	//   ....[45]....
        /*0150*/ 	.word	0x05000071


	//   ....[46]....
        /*0154*/ 	.word	0x05000071


	//   ....[47]....
        /*0158*/ 	.word	0x05000071


	//   ....[48]....
        /*015c*/ 	.word	0x05000071


	//   ....[49]....
        /*0160*/ 	.word	0x05000071


	//   ....[50]....
        /*0164*/ 	.word	0x05000071


	//   ....[51]....
        /*0168*/ 	.word	0x05000071


	//   ....[52]....
        /*016c*/ 	.word	0x05000071


	//   ....[53]....
        /*0170*/ 	.word	0x05000071


	//   ....[54]....
        /*0174*/ 	.word	0x05000071


	//   ....[55]....
        /*0178*/ 	.word	0x05000071


	//   ....[56]....
        /*017c*/ 	.word	0x05000071


	//   ....[57]....
        /*0180*/ 	.word	0x05000071


	//   ....[58]....
        /*0184*/ 	.word	0x05000071


	//   ....[59]....
        /*0188*/ 	.word	0x05000071


	//   ....[60]....
        /*018c*/ 	.word	0x05000071


	//   ....[61]....
        /*0190*/ 	.word	0x05000071


	//   ....[62]....
        /*0194*/ 	.word	0x05000071


	//   ....[63]....
        /*0198*/ 	.word	0x05000071


	//----- nvinfo : EIATTR_COOP_GROUP_INSTR_OFFSETS
	.align		4
.L_4503:
        /*019c*/ 	.byte	0x04, 0x28
        /*019e*/ 	.short	(.L_4505 - .L_4504)


	//   ....[0]....
.L_4504:
        /*01a0*/ 	.word	0x00005340


	//   ....[1]....
        /*01a4*/ 	.word	0x000053b0


	//   ....[2]....
        /*01a8*/ 	.word	0x00005420


	//   ....[3]....
        /*01ac*/ 	.word	0x00005490


	//   ....[4]....
        /*01b0*/ 	.word	0x00005500


	//   ....[5]....
        /*01b4*/ 	.word	0x00005580


	//   ....[6]....
        /*01b8*/ 	.word	0x00005600


	//   ....[7]....
        /*01bc*/ 	.word	0x00005680


	//   ....[8]....
        /*01c0*/ 	.word	0x00005700


	//   ....[9]....
        /*01c4*/ 	.word	0x00005780


	//   ....[10]....
        /*01c8*/ 	.word	0x00005800


	//   ....[11]....
        /*01cc*/ 	.word	0x00005880


	//   ....[12]....
        /*01d0*/ 	.word	0x00005900


	//   ....[13]....
        /*01d4*/ 	.word	0x00005980


	//   ....[14]....
        /*01d8*/ 	.word	0x00005a00


	//   ....[15]....
        /*01dc*/ 	.word	0x00005a80


	//   ....[16]....
        /*01e0*/ 	.word	0x00005b00


	//   ....[17]....
        /*01e4*/ 	.word	0x00005b80


	//   ....[18]....
        /*01e8*/ 	.word	0x00005c00


	//   ....[19]....
        /*01ec*/ 	.word	0x00005c80


	//   ....[20]....
        /*01f0*/ 	.word	0x00005d00


	//   ....[21]....
        /*01f4*/ 	.word	0x00005d80


	//   ....[22]....
        /*01f8*/ 	.word	0x00005e00


	//   ....[23]....
        /*01fc*/ 	.word	0x00005e80


	//   ....[24]....
        /*0200*/ 	.word	0x00005f00


	//   ....[25]....
        /*0204*/ 	.word	0x00005f80


	//   ....[26]....
        /*0208*/ 	.word	0x00006000


	//   ....[27]....
        /*020c*/ 	.word	0x00006080


	//   ....[28]....
        /*0210*/ 	.word	0x00006100


	//   ....[29]....
        /*0214*/ 	.word	0x00006180


	//   ....[30]....
        /*0218*/ 	.word	0x00006200


	//   ....[31]....
        /*021c*/ 	.word	0x00006280


	//   ....[32]....
        /*0220*/ 	.word	0x000073a0


	//   ....[33]....
        /*0224*/ 	.word	0x00007420


	//   ....[34]....
        /*0228*/ 	.word	0x000074a0


	//   ....[35]....
        /*022c*/ 	.word	0x00007520


	//   ....[36]....
        /*0230*/ 	.word	0x000075a0


	//   ....[37]....
        /*0234*/ 	.word	0x00007620


	//   ....[38]....
        /*0238*/ 	.word	0x000076a0


	//   ....[39]....
        /*023c*/ 	.word	0x00007720


	//   ....[40]....
        /*0240*/ 	.word	0x000077a0


	//   ....[41]....
        /*0244*/ 	.word	0x00007820


	//   ....[42]....
        /*0248*/ 	.word	0x000078a0


	//   ....[43]....
        /*024c*/ 	.word	0x00007920


	//   ....[44]....
        /*0250*/ 	.word	0x000079a0


	//   ....[45]....
        /*0254*/ 	.word	0x00007a20


	//   ....[46]....
        /*0258*/ 	.word	0x00007aa0


	//   ....[47]....
        /*025c*/ 	.word	0x00007b20


	//   ....[48]....
        /*0260*/ 	.word	0x00007ba0


	//   ....[49]....
        /*0264*/ 	.word	0x00007c20


	//   ....[50]....
        /*0268*/ 	.word	0x00007ca0


	//   ....[51]....
        /*026c*/ 	.word	0x00007d20


	//   ....[52]....
        /*0270*/ 	.word	0x00007da0


	//   ....[53]....
        /*0274*/ 	.word	0x00007e20


	//   ....[54]....
        /*0278*/ 	.word	0x00007ea0


	//   ....[55]....
        /*027c*/ 	.word	0x00007f20


	//   ....[56]....
        /*0280*/ 	.word	0x00007fa0


	//   ....[57]....
        /*0284*/ 	.word	0x00008020


	//   ....[58]....
        /*0288*/ 	.word	0x000080a0


	//   ....[59]....
        /*028c*/ 	.word	0x00008120


	//   ....[60]....
        /*0290*/ 	.word	0x000081a0


	//   ....[61]....
        /*0294*/ 	.word	0x00008220


	//   ....[62]....
        /*0298*/ 	.word	0x000082a0


	//   ....[63]....
        /*029c*/ 	.word	0x00008320


	//----- nvinfo : EIATTR_VRC_CTA_INIT_COUNT
	.align		4
.L_4505:
        /*02a0*/ 	.byte	0x02, 0x4a
	.zero		1
	.zero		1


	//----- nvinfo : EIATTR_EXIT_INSTR_OFFSETS
	.align		4
        /*02a4*/ 	.byte	0x04, 0x1c
        /*02a6*/ 	.short	(.L_4507 - .L_4506)


	//   ....[0]....
.L_4506:
        /*02a8*/ 	.word	0x00000680


	//   ....[1]....
        /*02ac*/ 	.word	0x00007350


	//----- nvinfo : EIATTR_MAX_THREADS
	.align		4
.L_4507:
        /*02b0*/ 	.byte	0x04, 0x05
        /*02b2*/ 	.short	(.L_4509 - .L_4508)
.L_4508:
        /*02b4*/ 	.word	0x00000080
        /*02b8*/ 	.word	0x00000001
        /*02bc*/ 	.word	0x00000001


	//----- nvinfo : EIATTR_CRS_STACK_SIZE
	.align		4
.L_4509:
        /*02c0*/ 	.byte	0x04, 0x1e
        /*02c2*/ 	.short	(.L_4511 - .L_4510)
.L_4510:
        /*02c4*/ 	.word	0x00000000


	//----- nvinfo : EIATTR_CBANK_PARAM_SIZE
	.align		4
.L_4511:
        /*02c8*/ 	.byte	0x03, 0x19
        /*02ca*/ 	.short	0x0030


	//----- nvinfo : EIATTR_PARAM_CBANK
	.align		4
        /*02cc*/ 	.byte	0x04, 0x0a
        /*02ce*/ 	.short	(.L_4513 - .L_4512)
	.align		4
.L_4512:
        /*02d0*/ 	.word	index@(.nv.constant0._Z9cuda_gemmIiLi128ELi8ELi1ELi1024ELi64ELi64ELi0EEviiiPT_S1_S1_ii)
        /*02d4*/ 	.short	0x0380
        /*02d6*/ 	.short	0x0030


	//----- nvinfo : EIATTR_SW_WAR
	.align		4
.L_4513:
        /*02d8*/ 	.byte	0x04, 0x36
        /*02da*/ 	.short	(.L_4515 - .L_4514)
.L_4514:
        /*02dc*/ 	.word	0x00000008
.L_4515:


//--------------------- .nv.info._Z9cuda_gemmIiLi128ELi8ELi1ELi1024ELi32ELi32ELi1EEviiiPT_S1_S1_ii --------------------------
	.section	.nv.info._Z9cuda_gemmIiLi128ELi8ELi1ELi1024ELi32ELi32ELi1EEviiiPT_S1_S1_ii,"",@"SHT_CUDA_INFO"
	.sectionflags	@""
	.align	4


	//----- nvinfo : EIATTR_CUDA_API_VERSION
	.align		4
        /*0000*/ 	.byte	0x04, 0x37
        /*0002*/ 	.short	(.L_4517 - .L_4516)
.L_4516:
        /*0004*/ 	.word	0x00000082


	//----- nvinfo : EIATTR_KPARAM_INFO
	.align		4
.L_4517:
        /*0008*/ 	.byte	0x04, 0x17
        /*000a*/ 	.short	(.L_4519 - .L_4518)
.L_4518:
        /*000c*/ 	.word	0x00000000
        /*0010*/ 	.short	0x0007
        /*0012*/ 	.short	0x002c
        /*0014*/ 	.byte	0x00, 0xf0, 0x11, 0x00


	//----- nvinfo : EIATTR_KPARAM_INFO
	.align		4
.L_4519:
        /*0018*/ 	.byte	0x04, 0x17
        /*001a*/ 	.short	(.L_4521 - .L_4520)
.L_4520:
        /*001c*/ 	.word	0x00000000
        /*0020*/ 	.short	0x0006
        /*0022*/ 	.short	0x0028
        /*0024*/ 	.byte	0x00, 0xf0, 0x11, 0x00


	//----- nvinfo : EIATTR_KPARAM_INFO
	.align		4
.L_4521:
        /*0028*/ 	.byte	0x04, 0x17
        /*002a*/ 	.short	(.L_4523 - .L_4522)
.L_4522:
        /*002c*/ 	.word	0x00000000
        /*0030*/ 	.short	0x0005
        /*0032*/ 	.short	0x0020
        /*0034*/ 	.byte	0x00, 0xf5, 0x21, 0x00


	//----- nvinfo : EIATTR_KPARAM_INFO
	.align		4
.L_4523:
        /*0038*/ 	.byte	0x04, 0x17
        /*003a*/ 	.short	(.L_4525 - .L_4524)
.L_4524:
        /*003c*/ 	.word	0x00000000
        /*0040*/ 	.short	0x0004
        /*0042*/ 	.short	0x0018
        /*0044*/ 	.byte	0x00, 0xf5, 0x21, 0x00


	//----- nvinfo : EIATTR_KPARAM_INFO
	.align		4
.L_4525:
        /*0048*/ 	.byte	0x04, 0x17
        /*004a*/ 	.short	(.L_4527 - .L_4526)
.L_4526:
        /*004c*/ 	.word	0x00000000
        /*0050*/ 	.short	0x0003
        /*0052*/ 	.short	0x0010
        /*0054*/ 	.byte	0x00, 0xf5, 0x21, 0x00


	//----- nvinfo : EIATTR_KPARAM_INFO
	.align		4
.L_4527:
        /*0058*/ 	.byte	0x04, 0x17
        /*005a*/ 	.short	(.L_4529 - .L_4528)
.L_4528:
        /*005c*/ 	.word	0x00000000
        /*0060*/ 	.short	0x0002
        /*0062*/ 	.short	0x0008
        /*0064*/ 	.byte	0x00, 0xf0, 0x11, 0x00


	//----- nvinfo : EIATTR_KPARAM_INFO
	.align		4
.L_4529:
        /*0068*/ 	.byte	0x04, 0x17
        /*006a*/ 	.short	(.L_4531 - .L_4530)
.L_4530:
        /*006c*/ 	.word	0x00000000
        /*0070*/ 	.short	0x0001
        /*0072*/ 	.short	0x0004
        /*0074*/ 	.byte	0x00, 0xf0, 0x11, 0x00


	//----- nvinfo : EIATTR_KPARAM_INFO
	.align		4
.L_4531:
        /*0078*/ 	.byte	0x04, 0x17
        /*007a*/ 	.short	(.L_4533 - .L_4532)
.L_4532:
        /*007c*/ 	.word	0x00000000
        /*0080*/ 	.short	0x0000
        /*0082*/ 	.short	0x0000
        /*0084*/ 	.byte	0x00, 0xf0, 0x11, 0x00


	//----- nvinfo : EIATTR_SPARSE_MMA_MASK
	.align		4
.L_4533:
        /*0088*/ 	.byte	0x03, 0x50
        /*008a*/ 	.short	0x0000


	//----- nvinfo : EIATTR_MAXREG_COUNT
	.align		4
        /*008c*/ 	.byte	0x03, 0x1b
        /*008e*/ 	.short	0x00ff


	//----- nvinfo : EIATTR_NUM_BARRIERS
	.align		4
        /*0090*/ 	.byte	0x02, 0x4c
        /*0092*/ 	.byte	0x01
	.zero		1


	//----- nvinfo : EIATTR_MERCURY_ISA_VERSION
	.align		4
        /*0094*/ 	.byte	0x03, 0x5f
        /*0096*/ 	.short	0x0101


	//----- nvinfo : EIATTR_COOP_GROUP_MASK_REGIDS
	.align		4
        /*0098*/ 	.byte	0x04, 0x29
        /*009a*/ 	.short	(.L_4535 - .L_4534)


	//   ....[0]....
.L_4534:
        /*009c*/ 	.word	0xffffffff


	//   ....[1]....
        /*00a0*/ 	.word	0xffffffff


	//   ....[2]....
        /*00a4*/ 	.word	0xffffffff


	//   ....[3]....
        /*00a8*/ 	.word	0xffffffff


	//   ....[4]....
        /*00ac*/ 	.word	0xffffffff


	//   ....[5]....
        /*00b0*/ 	.word	0xffffffff


	//   ....[6]....
        /*00b4*/ 	.word	0xffffffff


	//   ....[7]....
        /*00b8*/ 	.word	0xffffffff


	//   ....[8]....
        /*00bc*/ 	.word	0xffffffff


	//   ....[9]....
        /*00c0*/ 	.word	0xffffffff


	//   ....[10]....
        /*00c4*/ 	.word	0xffffffff


	//   ....[11]....
        /*00c8*/ 	.word	0xffffffff


	//   ....[12]....
        /*00cc*/ 	.word	0xffffffff


	//   ....[13]....
        /*00d0*/ 	.word	0xffffffff


	//   ....[14]....
        /*00d4*/ 	.word	0xffffffff


	//   ....[15]....
        /*00d8*/ 	.word	0xffffffff


	//   ....[16]....
        /*00dc*/ 	.word	0xffffffff


	//   ....[17]....
        /*00e0*/ 	.word	0xffffffff


	//   ....[18]....
        /*00e4*/ 	.word	0xffffffff


	//   ....[19]....
        /*00e8*/ 	.word	0xffffffff


	//   ....[20]....
        /*00ec*/ 	.word	0xffffffff


	//   ....[21]....
        /*00f0*/ 	.word	0xffffffff


	//   ....[22]....
        /*00f4*/ 	.word	0xffffffff


	//   ....[23]....
        /*00f8*/ 	.word	0xffffffff


	//   ....[24]....
        /*00fc*/ 	.word	0xffffffff


	//   ....[25]....
        /*0100*/ 	.word	0xffffffff


	//   ....[26]....
        /*0104*/ 	.word	0xffffffff


	//   ....[27]....
        /*0108*/ 	.word	0xffffffff


	//   ....[28]....
        /*010c*/ 	.word	0xffffffff


	//   ....[29]....
        /*0110*/ 	.word	0xffffffff


	//   ....[30]....
        /*0114*/ 	.word	0xffffffff


	//   ....[31]....
        /*0118*/ 	.word	0xffffffff


	//   ....[32]....
        /*011c*/ 	.word	0x05000072


	//   ....[33]....
        /*0120*/ 	.word	0x05000072


	//   ....[34]....
        /*0124*/ 	.word	0x05000072


	//   ....[35]....
        /*0128*/ 	.word	0x05000072


	//   ....[36]....
        /*012c*/ 	.word	0x05000072


	//   ....[37]....
        /*0130*/ 	.word	0x05000072


	//   ....[38]....
        /*0134*/ 	.word	0x05000072


	//   ....[39]....
        /*0138*/ 	.word	0x05000072


	//   ....[40]....
        /*013c*/ 	.word	0x05000072


	//   ....[41]....
        /*0140*/ 	.word	0x05000072


	//   ....[42]....
        /*0144*/ 	.word	0x05000072


	//   ....[43]....
        /*0148*/ 	.word	0x05000072


	//   ....[44]....
        /*014c*/ 	.word	0x05000072


	//   ....[45]....
        /*0150*/ 	.word	0x05000072


	//   ....[46]....
        /*0154*/ 	.word	0x05000072


	//   ....[47]....
        /*0158*/ 	.word	0x05000072


	//   ....[48]....
        /*015c*/ 	.word	0x05000072


	//   ....[49]....
        /*0160*/ 	.word	0x05000072


	//   ....[50]....
        /*0164*/ 	.word	0x05000072


	//   ....[51]....
        /*0168*/ 	.word	0x05000072


	//   ....[52]....
        /*016c*/ 	.word	0x05000072


	//   ....[53]....
        /*0170*/ 	.word	0x05000072


	//   ....[54]....
        /*0174*/ 	.word	0x05000072


	//   ....[55]....
        /*0178*/ 	.word	0x05000072


	//   ....[56]....
        /*017c*/ 	.word	0x05000072


	//   ....[57]....
        /*0180*/ 	.word	0x05000072


	//   ....[58]....
        /*0184*/ 	.word	0x05000072


	//   ....[59]....
        /*0188*/ 	.word	0x05000072


	//   ....[60]....
        /*018c*/ 	.word	0x05000072


	//   ....[61]....
        /*0190*/ 	.word	0x05000072


	//   ....[62]....
        /*0194*/ 	.word	0x05000072


	//   ....[63]....
        /*0198*/ 	.word	0x05000072


	//----- nvinfo : EIATTR_COOP_GROUP_INSTR_OFFSETS
	.align		4
.L_4535:
        /*019c*/ 	.byte	0x04, 0x28
        /*019e*/ 	.short	(.L_4537 - .L_4536)


	//   ....[0]....
.L_4536:
        /*01a0*/ 	.word	0x00001840


	//   ....[1]....
        /*01a4*/ 	.word	0x00001850


	//   ....[2]....
        /*01a8*/ 	.word	0x00001860


	//   ....[3]....
        /*01ac*/ 	.word	0x00001870


	//   ....[4]....
        /*01b0*/ 	.word	0x00001880


	//   ....[5]....
        /*01b4*/ 	.word	0x00001890


	//   ....[6]....
        /*01b8*/ 	.word	0x000018c0


	//   ....[7]....
        /*01bc*/ 	.word	0x000018e0


	//   ....[8]....
        /*01c0*/ 	.word	0x00001900


	//   ....[9]....
        /*01c4*/ 	.word	0x00001920


	//   ....[10]....
        /*01c8*/ 	.word	0x00001940


	//   ....[11]....
        /*01cc*/ 	.word	0x00001960


	//   ....[12]....
        /*01d0*/ 	.word	0x00001980


	//   ....[13]....
        /*01d4*/ 	.word	0x000019a0


	//   ....[14]....
        /*01d8*/ 	.word	0x000019c0


	//   ....[15]....
        /*01dc*/ 	.word	0x000019e0


	//   ....[16]....
        /*01e0*/ 	.word	0x00001a00


	//   ....[17]....
        /*01e4*/ 	.word	0x00001a20


	//   ....[18]....
        /*01e8*/ 	.word	0x00001a40


	//   ....[19]....
        /*01ec*/ 	.word	0x00001a60


	//   ....[20]....
        /*01f0*/ 	.word	0x00001a80


	//   ....[21]....
        /*01f4*/ 	.word	0x00001aa0


	//   ....[22]....
        /*01f8*/ 	.word	0x00001ac0


	//   ....[23]....
        /*01fc*/ 	.word	0x00001ae0


	//   ....[24]....
        /*0200*/ 	.word	0x00001b00


	//   ....[25]....
        /*0204*/ 	.word	0x00001b20


	//   ....[26]....
        /*0208*/ 	.word	0x00001b40


	//   ....[27]....
        /*020c*/ 	.word	0x00001b60


	//   ....[28]....
        /*0210*/ 	.word	0x00001b80


	//   ....[29]....
        /*0214*/ 	.word	0x00001ba0


	//   ....[30]....
        /*0218*/ 	.word	0x00001bc0


	//   ....[31]....
        /*021c*/ 	.word	0x00001be0


	//   ....[32]....
        /*0220*/ 	.word	0x00002060


	//   ....[33]....
        /*0224*/ 	.word	0x000020e0


	//   ....[34]....
        /*0228*/ 	.word	0x00002140


	//   ....[35]....
        /*022c*/ 	.word	0x00002190


	//   ....[36]....
        /*0230*/ 	.word	0x000021f0


	//   ....[37]....
        /*0234*/ 	.word	0x00002240


	//   ....[38]....
        /*0238*/ 	.word	0x000022a0


	//   ....[39]....
        /*023c*/ 	.word	0x00002300


	//   ....[40]....
        /*0240*/ 	.word	0x00002360


	//   ....[41]....
        /*0244*/ 	.word	0x000023c0


	//   ....[42]....
        /*0248*/ 	.word	0x00002410


	//   ....[43]....
        /*024c*/ 	.word	0x00002470


	//   ....[44]....
        /*0250*/ 	.word	0x000024d0


	//   ....[45]....
        /*0254*/ 	.word	0x00002530


	//   ....[46]....
        /*0258*/ 	.word	0x00002590


	//   ....[47]....
        /*025c*/ 	.word	0x000025e0


	//   ....[48]....
        /*0260*/ 	.word	0x00002640


	//   ....[49]....
        /*0264*/ 	.word	0x00002690


	//   ....[50]....
        /*0268*/ 	.word	0x000026f0


	//   ....[51]....
        /*026c*/ 	.word	0x00002750


	//   ....[52]....
        /*0270*/ 	.word	0x000027b0


	//   ....[53]....
        /*0274*/ 	.word	0x00002810


	//   ....[54]....
        /*0278*/ 	.word	0x00002860


	//   ....[55]....
        /*027c*/ 	.word	0x000028c0


	//   ....[56]....
        /*0280*/ 	.word	0x00002920


	//   ....[57]....
        /*0284*/ 	.word	0x00002980


	//   ....[58]....
        /*0288*/ 	.word	0x000029e0


	//   ....[59]....
        /*028c*/ 	.word	0x00002a30


	//   ....[60]....
        /*0290*/ 	.word	0x00002a90


	//   ....[61]....
        /*0294*/ 	.word	0x00002ae0


	//   ....[62]....
        /*0298*/ 	.word	0x00002b40


	//   ....[63]....
        /*029c*/ 	.word	0x00002ba0


	//----- nvinfo : EIATTR_VRC_CTA_INIT_COUNT
	.align		4
.L_4537:
        /*02a0*/ 	.byte	0x02, 0x4a
	.zero		1
	.zero		1


	//----- nvinfo : EIATTR_EXIT_INSTR_OFFSETS
	.align		4
        /*02a4*/ 	.byte	0x04, 0x1c
        /*02a6*/ 	.short	(.L_4539 - .L_4538)


	//   ....[0]....
.L_4538:
        /*02a8*/ 	.word	0x00000540


	//   ....[1]....
        /*02ac*/ 	.word	0x00002000


	//----- nvinfo : EIATTR_MAX_THREADS
	.align		4
.L_4539:
        /*02b0*/ 	.byte	0x04, 0x05
        /*02b2*/ 	.short	(.L_4541 - .L_4540)
.L_4540:
        /*02b4*/ 	.word	0x00000080
        /*02b8*/ 	.word	0x00000001
        /*02bc*/ 	.word	0x00000001


	//----- nvinfo : EIATTR_CRS_STACK_SIZE
	.align		4
.L_4541:
        /*02c0*/ 	.byte	0x04, 0x1e
        /*02c2*/ 	.short	(.L_4543 - .L_4542)
.L_4542:
        /*02c4*/ 	.word	0x00000000


	//----- nvinfo : EIATTR_CBANK_PARAM_SIZE
	.align		4
.L_4543:
        /*02c8*/ 	.byte	0x03, 0x19
        /*02ca*/ 	.short	0x0030


	//----- nvinfo : EIATTR_PARAM_CBANK
	.align		4
        /*02cc*/ 	.byte	0x04, 0x0a
        /*02ce*/ 	.short	(.L_4545 - .L_4544)
	.align		4
.L_4544:
        /*02d0*/ 	.word	index@(.nv.constant0._Z9cuda_gemmIiLi128ELi8ELi1ELi1024ELi32ELi32ELi1EEviiiPT_S1_S1_ii)
        /*02d4*/ 	.short	0x0380
        /*02d6*/ 	.short	0x0030


	//----- nvinfo : EIATTR_SW_WAR
	.align		4
.L_4545:
        /*02d8*/ 	.byte	0x04, 0x36
        /*02da*/ 	.short	(.L_4547 - .L_4546)
.L_4546:
        /*02dc*/ 	.word	0x00000008
.L_4547:


//--------------------- .nv.info._Z9cuda_gemmIiLi128ELi8ELi1ELi1024ELi32ELi32ELi0EEviiiPT_S1_S1_ii --------------------------
	.section	.nv.info._Z9cuda_gemmIiLi128ELi8ELi1ELi1024ELi32ELi32ELi0EEviiiPT_S1_S1_ii,"",@"SHT_CUDA_INFO"
	.sectionflags	@""
	.align	4


	//----- nvinfo : EIATTR_CUDA_API_VERSION
	.align		4
        /*0000*/ 	.byte	0x04, 0x37
        /*0002*/ 	.short	(.L_4549 - .L_4548)
.L_4548:
        /*0004*/ 	.word	0x00000082


	//----- nvinfo : EIATTR_KPARAM_INFO
	.align		4
.L_4549:
        /*0008*/ 	.byte	0x04, 0x17
        /*000a*/ 	.short	(.L_4551 - .L_4550)
.L_4550:
        /*000c*/ 	.word	0x00000000
        /*0010*/ 	.short	0x0007
        /*0012*/ 	.short	0x002c
        /*0014*/ 	.byte	0x00, 0xf0, 0x11, 0x00


	//----- nvinfo : EIATTR_KPARAM_INFO
	.align		4
.L_4551:
        /*0018*/ 	.byte	0x04, 0x17
        /*001a*/ 	.short	(.L_4553 - .L_4552)
.L_4552:
        /*001c*/ 	.word	0x00000000
        /*0020*/ 	.short	0x0006
        /*0022*/ 	.short	0x0028
        /*0024*/ 	.byte	0x00, 0xf0, 0x11, 0x00


	//----- nvinfo : EIATTR_KPARAM_INFO
	.align		4
.L_4553:
        /*0028*/ 	.byte	0x04, 0x17
        /*002a*/ 	.short	(.L_4555 - .L_4554)
.L_4554:
        /*002c*/ 	.word	0x00000000
        /*0030*/ 	.short	0x0005
        /*0032*/ 	.short	0x0020
        /*0034*/ 	.byte	0x00, 0xf5, 0x21, 0x00


	//----- nvinfo : EIATTR_KPARAM_INFO
	.align		4
.L_4555:
        /*0038*/ 	.byte	0x04, 0x17
        /*003a*/ 	.short	(.L_4557 - .L_4556)
.L_4556:
        /*003c*/ 	.word	0x00000000
        /*0040*/ 	.short	0x0004
        /*0042*/ 	.short	0x0018
        /*0044*/ 	.byte	0x00, 0xf5, 0x21, 0x00


	//----- nvinfo : EIATTR_KPARAM_INFO
	.align		4
.L_4557:
        /*0048*/ 	.byte	0x04, 0x17
        /*004a*/ 	.short	(.L_4559 - .L_4558)
.L_4558:
        /*004c*/ 	.word	0x00000000
        /*0050*/ 	.short	0x0003
        /*0052*/ 	.short	0x0010
        /*0054*/ 	.byte	0x00, 0xf5, 0x21, 0x00


	//----- nvinfo : EIATTR_KPARAM_INFO
	.align		4
.L_4559:
        /*0058*/ 	.byte	0x04, 0x17
        /*005a*/ 	.short	(.L_4561 - .L_4560)
.L_4560:
        /*005c*/ 	.word	0x00000000
        /*0060*/ 	.short	0x0002
        /*0062*/ 	.short	0x0008
        /*0064*/ 	.byte	0x00, 0xf0, 0x11, 0x00


	//----- nvinfo : EIATTR_KPARAM_INFO
	.align		4
.L_4561:
        /*0068*/ 	.byte	0x04, 0x17
        /*006a*/ 	.short	(.L_4563 - .L_4562)
.L_4562:
        /*006c*/ 	.word	0x00000000
        /*0070*/ 	.short	0x0001
        /*0072*/ 	.short	0x0004
        /*0074*/ 	.byte	0x00, 0xf0, 0x11, 0x00


	//----- nvinfo : EIATTR_KPARAM_INFO
	.align		4
.L_4563:
        /*0078*/ 	.byte	0x04, 0x17
        /*007a*/ 	.short	(.L_4565 - .L_4564)
.L_4564:
        /*007c*/ 	.word	0x00000000
        /*0080*/ 	.short	0x0000
        /*0082*/ 	.short	0x0000
        /*0084*/ 	.byte	0x00, 0xf0, 0x11, 0x00


	//----- nvinfo : EIATTR_SPARSE_MMA_MASK
	.align		4
.L_4565:
        /*0088*/ 	.byte	0x03, 0x50
        /*008a*/ 	.short	0x0000


	//----- nvinfo : EIATTR_MAXREG_COUNT
	.align		4
        /*008c*/ 	.byte	0x03, 0x1b
        /*008e*/ 	.short	0x00ff


	//----- nvinfo : EIATTR_NUM_BARRIERS
	.align		4
        /*0090*/ 	.byte	0x02, 0x4c
        /*0092*/ 	.byte	0x01
	.zero		1


	//----- nvinfo : EIATTR_MERCURY_ISA_VERSION
	.align		4
        /*0094*/ 	.byte	0x03, 0x5f
        /*0096*/ 	.short	0x0101


	//----- nvinfo : EIATTR_COOP_GROUP_MASK_REGIDS
	.align		4
        /*0098*/ 	.byte	0x04, 0x29
        /*009a*/ 	.short	(.L_4567 - .L_4566)


	//   ....[0]....
.L_4566:
        /*009c*/ 	.word	0xffffffff


	//   ....[1]....
        /*00a0*/ 	.word	0xffffffff


	//   ....[2]....
        /*00a4*/ 	.word	0xffffffff


	//   ....[3]....
        /*00a8*/ 	.word	0xffffffff


	//   ....[4]....
        /*00ac*/ 	.word	0xffffffff


	//   ....[5]....
        /*00b0*/ 	.word	0xffffffff


	//   ....[6]....
        /*00b4*/ 	.word	0xffffffff


	//   ....[7]....
        /*00b8*/ 	.word	0xffffffff


	//   ....[8]....
        /*00bc*/ 	.word	0xffffffff


	//   ....[9]....
        /*00c0*/ 	.word	0xffffffff


	//   ....[10]....
        /*00c4*/ 	.word	0xffffffff


	//   ....[11]....
        /*00c8*/ 	.word	0xffffffff


	//   ....[12]....
        /*00cc*/ 	.word	0xffffffff


	//   ....[13]....
        /*00d0*/ 	.word	0xffffffff


	//   ....[14]....
        /*00d4*/ 	.word	0xffffffff


	//   ....[15]....
        /*00d8*/ 	.word	0xffffffff


	//   ....[16]....
        /*00dc*/ 	.word	0xffffffff


	//   ....[17]....
        /*00e0*/ 	.word	0xffffffff


	//   ....[18]....
        /*00e4*/ 	.word	0xffffffff


	//   ....[19]....
        /*00e8*/ 	.word	0xffffffff


	//   ....[20]....
        /*00ec*/ 	.word	0xffffffff


	//   ....[21]....
        /*00f0*/ 	.word	0xffffffff


	//   ....[22]....
        /*00f4*/ 	.word	0xffffffff


	//   ....[23]....
        /*00f8*/ 	.word	0xffffffff


	//   ....[24]....
        /*00fc*/ 	.word	0xffffffff


	//   ....[25]....
        /*0100*/ 	.word	0xffffffff


	//   ....[26]....
        /*0104*/ 	.word	0xffffffff


	//   ....[27]....
        /*0108*/ 	.word	0xffffffff


	//   ....[28]....
        /*010c*/ 	.word	0xffffffff


	//   ....[29]....
        /*0110*/ 	.word	0xffffffff


	//   ....[30]....
        /*0114*/ 	.word	0xffffffff


	//   ....[31]....
        /*0118*/ 	.word	0xffffffff


	//   ....[32]....
        /*011c*/ 	.word	0x05000092


	//   ....[33]....
        /*0120*/ 	.word	0x05000092


	//   ....[34]....
        /*0124*/ 	.word	0x05000092


	//   ....[35]....
        /*0128*/ 	.word	0x05000092


	//   ....[36]....
        /*012c*/ 	.word	0x05000092


	//   ....[37]....
        /*0130*/ 	.word	0x05000092


	//   ....[38]....
        /*0134*/ 	.word	0x05000092


	//   ....[39]....
        /*0138*/ 	.word	0x05000092


	//   ....[40]....
        /*013c*/ 	.word	0x05000092


	//   ....[41]....
        /*0140*/ 	.word	0x05000092


	//   ....[42]....
        /*0144*/ 	.word	0x05000092


	//   ....[43]....
        /*0148*/ 	.word	0x05000092


	//   ....[44]....
        /*014c*/ 	.word	0x05000092


	//   ....[45]....
        /*0150*/ 	.word	0x05000092


	//   ....[46]....
        /*0154*/ 	.word	0x05000092


	//   ....[47]....
        /*0158*/ 	.word	0x05000092


	//   ....[48]....
        /*015c*/ 	.word	0x05000092


	//   ....[49]....
        /*0160*/ 	.word	0x05000092


	//   ....[50]....
        /*0164*/ 	.word	0x05000092


	//   ....[51]....
        /*0168*/ 	.word	0x05000092


	//   ....[52]....
        /*016c*/ 	.word	0x05000092


	//   ....[53]....
        /*0170*/ 	.word	0x05000092


	//   ....[54]....
        /*0174*/ 	.word	0x05000092


	//   ....[55]....
        /*0178*/ 	.word	0x05000092


	//   ....[56]....
        /*017c*/ 	.word	0x05000092


	//   ....[57]....
        /*0180*/ 	.word	0x05000092


	//   ....[58]....
        /*0184*/ 	.word	0x05000092


	//   ....[59]....
        /*0188*/ 	.word	0x05000092


	//   ....[60]....
        /*018c*/ 	.word	0x05000092


	//   ....[61]....
        /*0190*/ 	.word	0x05000092


	//   ....[62]....
        /*0194*/ 	.word	0x05000092


	//   ....[63]....
        /*0198*/ 	.word	0x05000092


	//----- nvinfo : EIATTR_COOP_GROUP_INSTR_OFFSETS
	.align		4
.L_4567:
        /*019c*/ 	.byte	0x04, 0x28
        /*019e*/ 	.short	(.L_4569 - .L_4568)


	//   ....[0]....
.L_4568:
        /*01a0*/ 	.word	0x00003380


	//   ....[1]....
        /*01a4*/ 	.word	0x000033e0


	//   ....[2]....
        /*01a8*/ 	.word	0x00003440


	//   ....[3]....
        /*01ac*/ 	.word	0x000034a0


	//   ....[4]....
        /*01b0*/ 	.word	0x00003500


	//   ....[5]....
        /*01b4*/ 	.word	0x00003560


	//   ....[6]....
        /*01b8*/ 	.word	0x000035c0


	//   ....[7]....
        /*01bc*/ 	.word	0x00003620


	//   ....[8]....
        /*01c0*/ 	.word	0x00003680


	//   ....[9]....
        /*01c4*/ 	.word	0x000036e0


	//   ....[10]....
        /*01c8*/ 	.word	0x00003740


	//   ....[11]....
        /*01cc*/ 	.word	0x000037a0


	//   ....[12]....
        /*01d0*/ 	.word	0x00003800


	//   ....[13]....
        /*01d4*/ 	.word	0x00003860


	//   ....[14]....
        /*01d8*/ 	.word	0x000038c0


	//   ....[15]....
        /*01dc*/ 	.word	0x00003920


	//   ....[16]....
        /*01e0*/ 	.word	0x00003980


	//   ....[17]....
        /*01e4*/ 	.word	0x000039e0


	//   ....[18]....
        /*01e8*/ 	.word	0x00003a40


	//   ....[19]....
        /*01ec*/ 	.word	0x00003aa0


	//   ....[20]....
        /*01f0*/ 	.word	0x00003b00


	//   ....[21]....
        /*01f4*/ 	.word	0x00003b60


	//   ....[22]....
        /*01f8*/ 	.word	0x00003bc0


	//   ....[23]....
        /*01fc*/ 	.word	0x00003c20


	//   ....[24]....
        /*0200*/ 	.word	0x00003c80


	//   ....[25]....
        /*0204*/ 	.word	0x00003ce0


	//   ....[26]....
        /*0208*/ 	.word	0x00003d40


	//   ....[27]....
        /*020c*/ 	.word	0x00003da0


	//   ....[28]....
        /*0210*/ 	.word	0x00003e00


	//   ....[29]....
        /*0214*/ 	.word	0x00003e60


	//   ....[30]....
        /*0218*/ 	.word	0x00003ec0


	//   ....[31]....
        /*021c*/ 	.word	0x00003f20


	//   ....[32]....
        /*0220*/ 	.word	0x00005780


	//   ....[33]....
        /*0224*/ 	.word	0x00005800


	//   ....[34]....
        /*0228*/ 	.word	0x00005880


	//   ....[35]....
        /*022c*/ 	.word	0x00005900


	//   ....[36]....
        /*0230*/ 	.word	0x00005980


	//   ....[37]....
        /*0234*/ 	.word	0x00005a00


	//   ....[38]....
        /*0238*/ 	.word	0x00005a80


	//   ....[39]....
        /*023c*/ 	.word	0x00005b00


	//   ....[40]....
        /*0240*/ 	.word	0x00005b80


	//   ....[41]....
        /*0244*/ 	.word	0x00005c00


	//   ....[42]....
        /*0248*/ 	.word	0x00005c80


	//   ....[43]....
        /*024c*/ 	.word	0x00005d00


	//   ....[44]....
        /*0250*/ 	.word	0x00005d80


	//   ....[45]....
        /*0254*/ 	.word	0x00005e00


	//   ....[46]....
        /*0258*/ 	.word	0x00005e80


	//   ....[47]....
        /*025c*/ 	.word	0x00005f00


	//   ....[48]....
        /*0260*/ 	.word	0x00005f80


	//   ....[49]....
        /*0264*/ 	.word	0x00006000


	//   ....[50]....
        /*0268*/ 	.word	0x00006080


	//   ....[51]....
        /*026c*/ 	.word	0x00006100


	//   ....[52]....
        /*0270*/ 	.word	0x00006180


	//   ....[53]....
        /*0274*/ 	.word	0x00006200


	//   ....[54]....
        /*0278*/ 	.word	0x00006280


	//   ....[55]....
        /*027c*/ 	.word	0x00006300


	//   ....[56]....
        /*0280*/ 	.word	0x00006380


	//   ....[57]....
        /*0284*/ 	.word	0x00006400


	//   ....[58]....
        /*0288*/ 	.word	0x00006480


	//   ....[59]....
        /*028c*/ 	.word	0x00006500


	//   ....[60]....
        /*0290*/ 	.word	0x00006580


	//   ....[61]....
        /*0294*/ 	.word	0x00006600


	//   ....[62]....
        /*0298*/ 	.word	0x00006680


	//   ....[63]....
        /*029c*/ 	.word	0x00006700


	//----- nvinfo : EIATTR_VRC_CTA_INIT_COUNT
	.align		4
.L_4569:
        /*02a0*/ 	.byte	0x02, 0x4a
	.zero		1
	.zero		1


	//----- nvinfo : EIATTR_EXIT_INSTR_OFFSETS
	.align		4
        /*02a4*/ 	.byte	0x04, 0x1c
        /*02a6*/ 	.short	(.L_4571 - .L_4570)


	//   ....[0]....
.L_4570:
        /*02a8*/ 	.word	0x00000640


	//   ....[1]....
        /*02ac*/ 	.word	0x00005730


	//----- nvinfo : EIATTR_MAX_THREADS
	.align		4
.L_4571:
        /*02b0*/ 	.byte	0x04, 0x05
        /*02b2*/ 	.short	(.L_4573 - .L_4572)
.L_4572:
        /*02b4*/ 	.word	0x00000080
        /*02b8*/ 	.word	0x00000001
        /*02bc*/ 	.word	0x00000001


	//----- nvinfo : EIATTR_CRS_STACK_SIZE
	.align		4
.L_4573:
        /*02c0*/ 	.byte	0x04, 0x1e
        /*02c2*/ 	.short	(.L_4575 - .L_4574)
.L_4574:
        /*02c4*/ 	.word	0x00000000


	//----- nvinfo : EIATTR_CBANK_PARAM_SIZE
	.align		4
.L_4575:
        /*02c8*/ 	.byte	0x03, 0x19
        /*02ca*/ 	.short	0x0030


	//----- nvinfo : EIATTR_PARAM_CBANK
	.align		4
        /*02cc*/ 	.byte	0x04, 0x0a
        /*02ce*/ 	.short	(.L_4577 - .L_4576)
	.align		4
.L_4576:
        /*02d0*/ 	.word	index@(.nv.constant0._Z9cuda_gemmIiLi128ELi8ELi1ELi1024ELi32ELi32ELi0EEviiiPT_S1_S1_ii)
        /*02d4*/ 	.short	0x0380
        /*02d6*/ 	.short	0x0030


	//----- nvinfo : EIATTR_SW_WAR
	.align		4
.L_4577:
        /*02d8*/ 	.byte	0x04, 0x36
        /*02da*/ 	.short	(.L_4579 - .L_4578)
.L_4578:
        /*02dc*/ 	.word	0x00000008
.L_4579:


//--------------------- .nv.info._Z9cuda_gemmIiLi128ELi8ELi1ELi1024ELi16ELi16ELi1EEviiiPT_S1_S1_ii --------------------------
	.section	.nv.info._Z9cuda_gemmIiLi128ELi8ELi1ELi1024ELi16ELi16ELi1EEviiiPT_S1_S1_ii,"",@"SHT_CUDA_INFO"
	.sectionflags	@""
	.align	4


	//----- nvinfo : EIATTR_CUDA_API_VERSION
	.align		4
        /*0000*/ 	.byte	0x04, 0x37
        /*0002*/ 	.short	(.L_4581 - .L_4580)
.L_4580:
        /*0004*/ 	.word	0x00000082


	//----- nvinfo : EIATTR_KPARAM_INFO
	.align		4
.L_4581:
        /*0008*/ 	.byte	0x04, 0x17
        /*000a*/ 	.short	(.L_4583 - .L_4582)
.L_4582:
        /*000c*/ 	.word	0x00000000
        /*0010*/ 	.short	0x0007
        /*0012*/ 	.short	0x002c
        /*0014*/ 	.byte	0x00, 0xf0, 0x11, 0x00


	//----- nvinfo : EIATTR_KPARAM_INFO
	.align		4
.L_4583:
        /*0018*/ 	.byte	0x04, 0x17
        /*001a*/ 	.short	(.L_4585 - .L_4584)
.L_4584:
        /*001c*/ 	.word	0x00000000
        /*0020*/ 	.short	0x0006
        /*0022*/ 	.short	0x0028
        /*0024*/ 	.byte	0x00, 0xf0, 0x11, 0x00


	//----- nvinfo : EIATTR_KPARAM_INFO
	.align		4
.L_4585:
        /*0028*/ 	.byte	0x04, 0x17
        /*002a*/ 	.short	(.L_4587 - .L_4586)
.L_4586:
        /*002c*/ 	.word	0x00000000
        /*0030*/ 	.short	0x0005
        /*0032*/ 	.short	0x0020
        /*0034*/ 	.byte	0x00, 0xf5, 0x21, 0x00


	//----- nvinfo : EIATTR_KPARAM_INFO
	.align		4
.L_4587:
        /*0038*/ 	.byte	0x04, 0x17
        /*003a*/ 	.short	(.L_4589 - .L_4588)
.L_4588:
        /*003c*/ 	.word	0x00000000
        /*0040*/ 	.short	0x0004
        /*0042*/ 	.short	0x0018
        /*0044*/ 	.byte	0x00, 0xf5, 0x21, 0x00


	//----- nvinfo : EIATTR_KPARAM_INFO
	.align		4
.L_4589:
        /*0048*/ 	.byte	0x04, 0x17
        /*004a*/ 	.short	(.L_4591 - .L_4590)
.L_4590:
        /*004c*/ 	.word	0x00000000
        /*0050*/ 	.short	0x0003
        /*0052*/ 	.short	0x0010
        /*0054*/ 	.byte	0x00, 0xf5, 0x21, 0x00


	//----- nvinfo : EIATTR_KPARAM_INFO
	.align		4
.L_4591:
        /*0058*/ 	.byte	0x04, 0x17
        /*005a*/ 	.short	(.L_4593 - .L_4592)
.L_4592:
        /*005c*/ 	.word	0x00000000
        /*0060*/ 	.short	0x0002
        /*0062*/ 	.short	0x0008
        /*0064*/ 	.byte	0x00, 0xf0, 0x11, 0x00


	//----- nvinfo : EIATTR_KPARAM_INFO
	.align		4
.L_4593:
        /*0068*/ 	.byte	0x04, 0x17
        /*006a*/ 	.short	(.L_4595 - .L_4594)
.L_4594:
        /*006c*/ 	.word	0x00000000
        /*0070*/ 	.short	0x0001
        /*0072*/ 	.short	0x0004
        /*0074*/ 	.byte	0x00, 0xf0, 0x11, 0x00


	//----- nvinfo : EIATTR_KPARAM_INFO
	.align		4
.L_4595:
        /*0078*/ 	.byte	0x04, 0x17
        /*007a*/ 	.short	(.L_4597 - .L_4596)
.L_4596:
        /*007c*/ 	.word	0x00000000
        /*0080*/ 	.short	0x0000
        /*0082*/ 	.short	0x0000
        /*0084*/ 	.byte	0x00, 0xf0, 0x11, 0x00


	//----- nvinfo : EIATTR_SPARSE_MMA_MASK
	.align		4
.L_4597:
        /*0088*/ 	.byte	0x03, 0x50
        /*008a*/ 	.short	0x0000


	//----- nvinfo : EIATTR_MAXREG_COUNT
	.align		4
        /*008c*/ 	.byte	0x03, 0x1b
        /*008e*/ 	.short	0x00ff


	//----- nvinfo : EIATTR_NUM_BARRIERS
	.align		4
        /*0090*/ 	.byte	0x02, 0x4c
        /*0092*/ 	.byte	0x01
	.zero		1


	//----- nvinfo : EIATTR_MERCURY_ISA_VERSION
	.align		4
        /*0094*/ 	.byte	0x03, 0x5f
        /*0096*/ 	.short	0x0101


	//----- nvinfo : EIATTR_COOP_GROUP_MASK_REGIDS
	.align		4
        /*0098*/ 	.byte	0x04, 0x29
        /*009a*/ 	.short	(.L_4599 - .L_4598)


	//   ....[0]....
.L_4598:
        /*009c*/ 	.word	0xffffffff


	//   ....[1]....
        /*00a0*/ 	.word	0xffffffff


	//   ....[2]....
        /*00a4*/ 	.word	0xffffffff


	//   ....[3]....
        /*00a8*/ 	.word	0xffffffff


	//   ....[4]....
        /*00ac*/ 	.word	0xffffffff


	//   ....[5]....
        /*00b0*/ 	.word	0xffffffff


	//   ....[6]....
        /*00b4*/ 	.word	0xffffffff


	//   ....[7]....
        /*00b8*/ 	.word	0xffffffff


	//   ....[8]....
        /*00bc*/ 	.word	0xffffffff


	//   ....[9]....
        /*00c0*/ 	.word	0xffffffff


	//   ....[10]....
        /*00c4*/ 	.word	0xffffffff


	//   ....[11]....
        /*00c8*/ 	.word	0xffffffff


	//   ....[12]....
        /*00cc*/ 	.word	0xffffffff


	//   ....[13]....
        /*00d0*/ 	.word	0xffffffff


	//   ....[14]....
        /*00d4*/ 	.word	0xffffffff


	//   ....[15]....
        /*00d8*/ 	.word	0xffffffff


	//   ....[16]....
        /*00dc*/ 	.word	0x0500001d


	//   ....[17]....
        /*00e0*/ 	.word	0x0500001d


	//   ....[18]....
        /*00e4*/ 	.word	0x0500001d


	//   ....[19]....
        /*00e8*/ 	.word	0x0500001d


	//   ....[20]....
        /*00ec*/ 	.word	0x0500001d


	//   ....[21]....
        /*00f0*/ 	.word	0x0500001d


	//   ....[22]....
        /*00f4*/ 	.word	0x0500001d


	//   ....[23]....
        /*00f8*/ 	.word	0x0500001d


	//   ....[24]....
        /*00fc*/ 	.word	0x0500001d


	//   ....[25]....
        /*0100*/ 	.word	0x0500001d


	//   ....[26]....
        /*0104*/ 	.word	0x0500001d


	//   ....[27]....
        /*0108*/ 	.word	0x0500001d


	//   ....[28]....
        /*010c*/ 	.word	0x0500001d


	//   ....[29]....
        /*0110*/ 	.word	0x0500001d


	//   ....[30]....
        /*0114*/ 	.word	0x0500001d


	//   ....[31]....
        /*0118*/ 	.word	0x0500001d


	//----- nvinfo : EIATTR_COOP_GROUP_INSTR_OFFSETS
	.align		4
.L_4599:
        /*011c*/ 	.byte	0x04, 0x28
        /*011e*/ 	.short	(.L_4601 - .L_4600)


	//   ....[0]....
.L_4600:
        /*0120*/ 	.word	0x00001400


	//   ....[1]....
        /*0124*/ 	.word	0x00001420


	//   ....[2]....
        /*0128*/ 	.word	0x00001450


	//   ....[3]....
        /*012c*/ 	.word	0x00001470


	//   ....[4]....
        /*0130*/ 	.word	0x00001490


	//   ....[5]....
        /*0134*/ 	.word	0x000014b0


	//   ....[6]....
        /*0138*/ 	.word	0x000014d0


	//   ....[7]....
        /*013c*/ 	.word	0x000014f0


	//   ....[8]....
        /*0140*/ 	.word	0x00001510


	//   ....[9]....
        /*0144*/ 	.word	0x00001530


	//   ....[10]....
        /*0148*/ 	.word	0x00001550


	//   ....[11]....
        /*014c*/ 	.word	0x00001570


	//   ....[12]....
        /*0150*/ 	.word	0x00001590


	//   ....[13]....
        /*0154*/ 	.word	0x000015b0


	//   ....[14]....
        /*0158*/ 	.word	0x000015d0


	//   ....[15]....
        /*015c*/ 	.word	0x000015f0


	//   ....[16]....
        /*0160*/ 	.word	0x00001a90


	//   ....[17]....
        /*0164*/ 	.word	0x00001b50


	//   ....[18]....
        /*0168*/ 	.word	0x00001ba0


	//   ....[19]....
        /*016c*/ 	.word	0x00001bf0


	//   ....[20]....
        /*0170*/ 	.word	0x00001c40


	//   ....[21]....
        /*0174*/ 	.word	0x00001c90


	//   ....[22]....
        /*0178*/ 	.word	0x00001ce0


	//   ....[23]....
        /*017c*/ 	.word	0x00001d30


	//   ....[24]....
        /*0180*/ 	.word	0x00001d80


	//   ....[25]....
        /*0184*/ 	.word	0x00001dd0


	//   ....[26]....
        /*0188*/ 	.word	0x00001e20


	//   ....[27]....
        /*018c*/ 	.word	0x00001e70


	//   ....[28]....
        /*0190*/ 	.word	0x00001ec0


	//   ....[29]....
        /*0194*/ 	.word	0x00001f10


	//   ....[30]....
        /*0198*/ 	.word	0x00001f60


	//   ....[31]....
        /*019c*/ 	.word	0x00001fb0


	//----- nvinfo : EIATTR_VRC_CTA_INIT_COUNT
	.align		4
.L_4601:
        /*01a0*/ 	.byte	0x02, 0x4a
	.zero		1
	.zero		1


	//----- nvinfo : EIATTR_EXIT_INSTR_OFFSETS
	.align		4
        /*01a4*/ 	.byte	0x04, 0x1c
        /*01a6*/ 	.short	(.L_4603 - .L_4602)


	//   ....[0]....
.L_4602:
        /*01a8*/ 	.word	0x00000550


	//   ....[1]....
        /*01ac*/ 	.word	0x00001a10


	//----- nvinfo : EIATTR_MAX_THREADS
	.align		4
.L_4603:
        /*01b0*/ 	.byte	0x04, 0x05
        /*01b2*/ 	.short	(.L_4605 - .L_4604)
.L_4604:
        /*01b4*/ 	.word	0x00000080
        /*01b8*/ 	.word	0x00000001
        /*01bc*/ 	.word	0x00000001


	//----- nvinfo : EIATTR_CRS_STACK_SIZE
	.align		4
.L_4605:
        /*01c0*/ 	.byte	0x04, 0x1e
        /*01c2*/ 	.short	(.L_4607 - .L_4606)
.L_4606:
        /*01c4*/ 	.word	0x00000000


	//----- nvinfo : EIATTR_CBANK_PARAM_SIZE
	.align		4
.L_4607:
        /*01c8*/ 	.byte	0x03, 0x19
        /*01ca*/ 	.short	0x0030


	//----- nvinfo : EIATTR_PARAM_CBANK
	.align		4
        /*01cc*/ 	.byte	0x04, 0x0a
        /*01ce*/ 	.short	(.L_4609 - .L_4608)
	.align		4
.L_4608:
        /*01d0*/ 	.word	index@(.nv.constant0._Z9cuda_gemmIiLi128ELi8ELi1ELi1024ELi16ELi16ELi1EEviiiPT_S1_S1_ii)
        /*01d4*/ 	.short	0x0380
        /*01d6*/ 	.short	0x0030


	//----- nvinfo : EIATTR_SW_WAR
	.align		4
.L_4609:
        /*01d8*/ 	.byte	0x04, 0x36
        /*01da*/ 	.short	(.L_4611 - .L_4610)
.L_4610:
        /*01dc*/ 	.word	0x00000008
.L_4611:


//--------------------- .nv.info._Z9cuda_gemmIiLi128ELi8ELi1ELi1024ELi16ELi16ELi0EEviiiPT_S1_S1_ii --------------------------
	.section	.nv.info._Z9cuda_gemmIiLi128ELi8ELi1ELi1024ELi16ELi16ELi0EEviiiPT_S1_S1_ii,"",@"SHT_CUDA_INFO"
	.sectionflags	@""
	.align	4


	//----- nvinfo : EIATTR_CUDA_API_VERSION
	.align		4
        /*0000*/ 	.byte	0x04, 0x37
        /*0002*/ 	.short	(.L_4613 - .L_4612)
.L_4612:
        /*0004*/ 	.word	0x00000082


	//----- nvinfo : EIATTR_KPARAM_INFO
	.align		4
.L_4613:
        /*0008*/ 	.byte	0x04, 0x17
        /*000a*/ 	.short	(.L_4615 - .L_4614)
.L_4614:
        /*000c*/ 	.word	0x00000000
        /*0010*/ 	.short	0x0007
        /*0012*/ 	.short	0x002c
        /*0014*/ 	.byte	0x00, 0xf0, 0x11, 0x00


	//----- nvinfo : EIATTR_KPARAM_INFO
	.align		4
.L_4615:
        /*0018*/ 	.byte	0x04, 0x17
        /*001a*/ 	.short	(.L_4617 - .L_4616)
.L_4616:
        /*001c*/ 	.word	0x00000000
        /*0020*/ 	.short	0x0006
        /*0022*/ 	.short	0x0028
        /*0024*/ 	.byte	0x00, 0xf0, 0x11, 0x00


	//----- nvinfo : EIATTR_KPARAM_INFO
	.align		4
.L_4617:
        /*0028*/ 	.byte	0x04, 0x17
        /*002a*/ 	.short	(.L_4619 - .L_4618)
.L_4618:
        /*002c*/ 	.word	0x00000000
        /*0030*/ 	.short	0x0005
        /*0032*/ 	.short	0x0020
        /*0034*/ 	.byte	0x00, 0xf5, 0x21, 0x00


	//----- nvinfo : EIATTR_KPARAM_INFO
	.align		4
.L_4619:
        /*0038*/ 	.byte	0x04, 0x17
        /*003a*/ 	.short	(.L_4621 - .L_4620)
.L_4620:
        /*003c*/ 	.word	0x00000000
        /*0040*/ 	.short	0x0004
        /*0042*/ 	.short	0x0018
        /*0044*/ 	.byte	0x00, 0xf5, 0x21, 0x00


	//----- nvinfo : EIATTR_KPARAM_INFO
	.align		4
.L_4621:
        /*0048*/ 	.byte	0x04, 0x17
        /*004a*/ 	.short	(.L_4623 - .L_4622)
.L_4622:
        /*004c*/ 	.word	0x00000000
        /*0050*/ 	.short	0x0003
        /*0052*/ 	.short	0x0010
        /*0054*/ 	.byte	0x00, 0xf5, 0x21, 0x00


	//----- nvinfo : EIATTR_KPARAM_INFO
	.align		4
.L_4623:
        /*0058*/ 	.byte	0x04, 0x17
        /*005a*/ 	.short	(.L_4625 - .L_4624)
.L_4624:
        /*005c*/ 	.word	0x00000000
        /*0060*/ 	.short	0x0002
        /*0062*/ 	.short	0x0008
        /*0064*/ 	.byte	0x00, 0xf0, 0x11, 0x00


	//----- nvinfo : EIATTR_KPARAM_INFO
	.align		4
.L_4625:
        /*0068*/ 	.byte	0x04, 0x17
        /*006a*/ 	.short	(.L_4627 - .L_4626)
.L_4626:
        /*006c*/ 	.word	0x00000000
        /*0070*/ 	.short	0x0001
        /*0072*/ 	.short	0x0004
        /*0074*/ 	.byte	0x00, 0xf0, 0x11, 0x00


	//----- nvinfo : EIATTR_KPARAM_INFO
	.align		4
.L_4627:
        /*0078*/ 	.byte	0x04, 0x17
        /*007a*/ 	.short	(.L_4629 - .L_4628)
.L_4628:
        /*007c*/ 	.word	0x00000000
        /*0080*/ 	.short	0x0000
        /*0082*/ 	.short	0x0000
        /*0084*/ 	.byte	0x00, 0xf0, 0x11, 0x00


	//----- nvinfo : EIATTR_SPARSE_MMA_MASK
	.align		4
.L_4629:
        /*0088*/ 	.byte	0x03, 0x50
        /*008a*/ 	.short	0x0000


	//----- nvinfo : EIATTR_MAXREG_COUNT
	.align		4
        /*008c*/ 	.byte	0x03, 0x1b
        /*008e*/ 	.short	0x00ff


	//----- nvinfo : EIATTR_NUM_BARRIERS
	.align		4
        /*0090*/ 	.byte	0x02, 0x4c
        /*0092*/ 	.byte	0x01
	.zero		1


	//----- nvinfo : EIATTR_MERCURY_ISA_VERSION
	.align		4
        /*0094*/ 	.byte	0x03, 0x5f
        /*0096*/ 	.short	0x0101


	//----- nvinfo : EIATTR_COOP_GROUP_MASK_REGIDS
	.align		4
        /*0098*/ 	.byte	0x04, 0x29
        /*009a*/ 	.short	(.L_4631 - .L_4630)


	//   ....[0]....
.L_4630:
        /*009c*/ 	.word	0xffffffff


	//   ....[1]....
        /*00a0*/ 	.word	0xffffffff


	//   ....[2]....
        /*00a4*/ 	.word	0xffffffff


	//   ....[3]....
        /*00a8*/ 	.word	0xffffffff


	//   ....[4]....
        /*00ac*/ 	.word	0xffffffff


	//   ....[5]....
        /*00b0*/ 	.word	0xffffffff


	//   ....[6]....
        /*00b4*/ 	.word	0xffffffff


	//   ....[7]....
        /*00b8*/ 	.word	0xffffffff


	//   ....[8]....
        /*00bc*/ 	.word	0xffffffff


	//   ....[9]....
        /*00c0*/ 	.word	0xffffffff


	//   ....[10]....
        /*00c4*/ 	.word	0xffffffff


	//   ....[11]....
        /*00c8*/ 	.word	0xffffffff


	//   ....[12]....
        /*00cc*/ 	.word	0xffffffff


	//   ....[13]....
        /*00d0*/ 	.word	0xffffffff


	//   ....[14]....
        /*00d4*/ 	.word	0xffffffff


	//   ....[15]....
        /*00d8*/ 	.word	0xffffffff


	//   ....[16]....
        /*00dc*/ 	.word	0x05000049


	//   ....[17]....
        /*00e0*/ 	.word	0x05000049


	//   ....[18]....
        /*00e4*/ 	.word	0x05000049


	//   ....[19]....
        /*00e8*/ 	.word	0x05000049


	//   ....[20]....
        /*00ec*/ 	.word	0x05000049


	//   ....[21]....
        /*00f0*/ 	.word	0x05000049


	//   ....[22]....
        /*00f4*/ 	.word	0x05000049


	//   ....[23]....
        /*00f8*/ 	.word	0x05000049


	//   ....[24]....
        /*00fc*/ 	.word	0x05000049


	//   ....[25]....
        /*0100*/ 	.word	0x05000049


	//   ....[26]....
        /*0104*/ 	.word	0x05000049


	//   ....[27]....
        /*0108*/ 	.word	0x05000049


	//   ....[28]....
        /*010c*/ 	.word	0x05000049


	//   ....[29]....
        /*0110*/ 	.word	0x05000049


	//   ....[30]....
        /*0114*/ 	.word	0x05000049


	//   ....[31]....
        /*0118*/ 	.word	0x05000049


	//----- nvinfo : EIATTR_COOP_GROUP_INSTR_OFFSETS
	.align		4
.L_4631:
        /*011c*/ 	.byte	0x04, 0x28
        /*011e*/ 	.short	(.L_4633 - .L_4632)


	//   ....[0]....
.L_4632:
        /*0120*/ 	.word	0x00002560


	//   ....[1]....
        /*0124*/ 	.word	0x000025c0


	//   ....[2]....
        /*0128*/ 	.word	0x00002620


	//   ....[3]....
        /*012c*/ 	.word	0x00002680


	//   ....[4]....
        /*0130*/ 	.word	0x000026e0


	//   ....[5]....
        /*0134*/ 	.word	0x00002740


	//   ....[6]....
        /*0138*/ 	.word	0x000027a0


	//   ....[7]....
        /*013c*/ 	.word	0x00002800


	//   ....[8]....
        /*0140*/ 	.word	0x00002860


	//   ....[9]....
        /*0144*/ 	.word	0x000028c0


	//   ....[10]....
        /*0148*/ 	.word	0x00002920


	//   ....[11]....
        /*014c*/ 	.word	0x00002980


	//   ....[12]....
        /*0150*/ 	.word	0x000029e0


	//   ....[13]....
        /*0154*/ 	.word	0x00002a40


	//   ....[14]....
        /*0158*/ 	.word	0x00002aa0


	//   ....[15]....
        /*015c*/ 	.word	0x00002b00


	//   ....[16]....
        /*0160*/ 	.word	0x00003ff0


	//   ....[17]....
        /*0164*/ 	.word	0x00004070


	//   ....[18]....
        /*0168*/ 	.word	0x000040f0


	//   ....[19]....
        /*016c*/ 	.word	0x00004170


	//   ....[20]....
        /*0170*/ 	.word	0x000041f0


	//   ....[21]....
        /*0174*/ 	.word	0x00004270


	//   ....[22]....
        /*0178*/ 	.word	0x000042f0


	//   ....[23]....
        /*017c*/ 	.word	0x00004370


	//   ....[24]....
        /*0180*/ 	.word	0x000043f0


	//   ....[25]....
        /*0184*/ 	.word	0x00004470


	//   ....[26]....
        /*0188*/ 	.word	0x000044f0


	//   ....[27]....
        /*018c*/ 	.word	0x00004570


	//   ....[28]....
        /*0190*/ 	.word	0x000045f0


	//   ....[29]....
        /*0194*/ 	.word	0x00004670


	//   ....[30]....
        /*0198*/ 	.word	0x000046f0


	//   ....[31]....
        /*019c*/ 	.word	0x00004770


	//----- nvinfo : EIATTR_VRC_CTA_INIT_COUNT
	.align		4
.L_4633:
        /*01a0*/ 	.byte	0x02, 0x4a
	.zero		1
	.zero		1


	//----- nvinfo : EIATTR_EXIT_INSTR_OFFSETS
	.align		4
        /*01a4*/ 	.byte	0x04, 0x1c
        /*01a6*/ 	.short	(.L_4635 - .L_4634)


	//   ....[0]....
.L_4634:
        /*01a8*/ 	.word	0x00000680


	//   ....[1]....
        /*01ac*/ 	.word	0x00003fa0


	//----- nvinfo : EIATTR_MAX_THREADS
	.align		4
.L_4635:
        /*01b0*/ 	.byte	0x04, 0x05
        /*01b2*/ 	.short	(.L_4637 - .L_4636)
.L_4636:
        /*01b4*/ 	.word	0x00000080
        /*01b8*/ 	.word	0x00000001
        /*01bc*/ 	.word	0x00000001


	//----- nvinfo : EIATTR_CRS_STACK_SIZE
	.align		4
.L_4637:
        /*01c0*/ 	.byte	0x04, 0x1e
        /*01c2*/ 	.short	(.L_4639 - .L_4638)
.L_4638:
        /*01c4*/ 	.word	0x00000000


	//----- nvinfo : EIATTR_CBANK_PARAM_SIZE
	.align		4
.L_4639:
        /*01c8*/ 	.byte	0x03, 0x19
        /*01ca*/ 	.short	0x0030


	//----- nvinfo : EIATTR_PARAM_CBANK
	.align		4
        /*01cc*/ 	.byte	0x04, 0x0a
        /*01ce*/ 	.short	(.L_4641 - .L_4640)
	.align		4
.L_4640:
        /*01d0*/ 	.word	index@(.nv.constant0._Z9cuda_gemmIiLi128ELi8ELi1ELi1024ELi16ELi16ELi0EEviiiPT_S1_S1_ii)
        /*01d4*/ 	.short	0x0380
        /*01d6*/ 	.short	0x0030


	//----- nvinfo : EIATTR_SW_WAR
	.align		4
.L_4641:
        /*01d8*/ 	.byte	0x04, 0x36
        /*01da*/ 	.short	(.L_4643 - .L_4642)
.L_4642:
        /*01dc*/ 	.word	0x00000008
.L_4643:


//--------------------- .nv.info._Z9cuda_gemmIiLi128ELi8ELi1ELi1024ELi8ELi8ELi1EEviiiPT_S1_S1_ii --------------------------
	.section	.nv.info._Z9cuda_gemmIiLi128ELi8ELi1ELi1024ELi8ELi8ELi1EEviiiPT_S1_S1_ii,"",@"SHT_CUDA_INFO"
	.sectionflags	@""
	.align	4


	//----- nvinfo : EIATTR_CUDA_API_VERSION
	.align		4
        /*0000*/ 	.byte	0x04, 0x37
        /*0002*/ 	.short	(.L_4645 - .L_4644)
.L_4644:
        /*0004*/ 	.word	0x00000082


	//----- nvinfo : EIATTR_KPARAM_INFO
	.align		4
.L_4645:
        /*0008*/ 	.byte	0x04, 0x17
        /*000a*/ 	.short	(.L_4647 - .L_4646)
.L_4646:
        /*000c*/ 	.word	0x00000000
        /*0010*/ 	.short	0x0007
        /*0012*/ 	.short	0x002c
        /*0014*/ 	.byte	0x00, 0xf0, 0x11, 0x00


	//----- nvinfo : EIATTR_KPARAM_INFO
	.align		4
.L_4647:
        /*0018*/ 	.byte	0x04, 0x17
        /*001a*/ 	.short	(.L_4649 - .L_4648)
.L_4648:
        /*001c*/ 	.word	0x00000000
        /*0020*/ 	.short	0x0006
        /*0022*/ 	.short	0x0028
        /*0024*/ 	.byte	0x00, 0xf0, 0x11, 0x00


	//----- nvinfo : EIATTR_KPARAM_INFO
	.align		4
.L_4649:
        /*0028*/ 	.byte	0x04, 0x17
        /*002a*/ 	.short	(.L_4651 - .L_4650)
.L_4650:
        /*002c*/ 	.word	0x00000000
        /*0030*/ 	.short	0x0005
        /*0032*/ 	.short	0x0020
        /*0034*/ 	.byte	0x00, 0xf5, 0x21, 0x00


	//----- nvinfo : EIATTR_KPARAM_INFO
	.align		4
.L_4651:
        /*0038*/ 	.byte	0x04, 0x17
        /*003a*/ 	.short	(.L_4653 - .L_4652)
.L_4652:
        /*003c*/ 	.word	0x00000000
        /*0040*/ 	.short	0x0004
        /*0042*/ 	.short	0x0018
        /*0044*/ 	.byte	0x00, 0xf5, 0x21, 0x00


	//----- nvinfo : EIATTR_KPARAM_INFO
	.align		4
.L_4653:
        /*0048*/ 	.byte	0x04, 0x17
        /*004a*/ 	.short	(.L_4655 - .L_4654)
.L_4654:
        /*004c*/ 	.word	0x00000000
        /*0050*/ 	.short	0x0003
        /*0052*/ 	.short	0x0010
        /*0054*/ 	.byte	0x00, 0xf5, 0x21, 0x00


	//----- nvinfo : EIATTR_KPARAM_INFO
	.align		4
.L_4655:
        /*0058*/ 	.byte	0x04, 0x17
        /*005a*/ 	.short	(.L_4657 - .L_4656)
.L_4656:
        /*005c*/ 	.word	0x00000000
        /*0060*/ 	.short	0x0002
        /*0062*/ 	.short	0x0008
        /*0064*/ 	.byte	0x00, 0xf0, 0x11, 0x00


	//----- nvinfo : EIATTR_KPARAM_INFO
	.align		4
.L_4657:
        /*0068*/ 	.byte	0x04, 0x17
        /*006a*/ 	.short	(.L_4659 - .L_4658)
.L_4658:
        /*006c*/ 	.word	0x00000000
        /*0070*/ 	.short	0x0001
        /*0072*/ 	.short	0x0004
        /*0074*/ 	.byte	0x00, 0xf0, 0x11, 0x00


	//----- nvinfo : EIATTR_KPARAM_INFO
	.align		4
.L_4659:
        /*0078*/ 	.byte	0x04, 0x17
        /*007a*/ 	.short	(.L_4661 - .L_4660)
.L_4660:
        /*007c*/ 	.word	0x00000000
        /*0080*/ 	.short	0x0000
        /*0082*/ 	.short	0x0000
        /*0084*/ 	.byte	0x00, 0xf0, 0x11, 0x00


	//----- nvinfo : EIATTR_SPARSE_MMA_MASK
	.align		4
.L_4661:
        /*0088*/ 	.byte	0x03, 0x50
        /*008a*/ 	.short	0x0000


	//----- nvinfo : EIATTR_MAXREG_COUNT
	.align		4
        /*008c*/ 	.byte	0x03, 0x1b
        /*008e*/ 	.short	0x00ff


	//----- nvinfo : EIATTR_NUM_BARRIERS
	.align		4
        /*0090*/ 	.byte	0x02, 0x4c
        /*0092*/ 	.byte	0x01
	.zero		1


	//----- nvinfo : EIATTR_MERCURY_ISA_VERSION
	.align		4
        /*0094*/ 	.byte	0x03, 0x5f
        /*0096*/ 	.short	0x0101


	//----- nvinfo : EIATTR_COOP_GROUP_MASK_REGIDS
	.align		4
        /*0098*/ 	.byte	0x04, 0x29
        /*009a*/ 	.short	(.L_4663 - .L_4662)


	//   ....[0]....
.L_4662:
        /*009c*/ 	.word	0xffffffff


	//   ....[1]....
        /*00a0*/ 	.word	0xffffffff


	//   ....[2]....
        /*00a4*/ 	.word	0xffffffff


	//   ....[3]....
        /*00a8*/ 	.word	0xffffffff


	//   ....[4]....
        /*00ac*/ 	.word	0xffffffff


	//   ....[5]....
        /*00b0*/ 	.word	0xffffffff


	//   ....[6]....
        /*00b4*/ 	.word	0xffffffff


	//   ....[7]....
        /*00b8*/ 	.word	0xffffffff


	//   ....[8]....
        /*00bc*/ 	.word	0xffffffff


	//   ....[9]....
        /*00c0*/ 	.word	0xffffffff


	//   ....[10]....
        /*00c4*/ 	.word	0xffffffff


	//   ....[11]....
        /*00c8*/ 	.word	0xffffffff


	//   ....[12]....
        /*00cc*/ 	.word	0xffffffff


	//   ....[13]....
        /*00d0*/ 	.word	0xffffffff


	//   ....[14]....
        /*00d4*/ 	.word	0xffffffff


	//   ....[15]....
        /*00d8*/ 	.word	0xffffffff


	//   ....[16]....
        /*00dc*/ 	.word	0xffffffff


	//   ....[17]....
        /*00e0*/ 	.word	0xffffffff


	//   ....[18]....
        /*00e4*/ 	.word	0xffffffff


	//   ....[19]....
        /*00e8*/ 	.word	0xffffffff


	//   ....[20]....
        /*00ec*/ 	.word	0xffffffff


	//   ....[21]....
        /*00f0*/ 	.word	0xffffffff


	//   ....[22]....
        /*00f4*/ 	.word	0xffffffff


	//   ....[23]....
        /*00f8*/ 	.word	0xffffffff


	//   ....[24]....
        /*00fc*/ 	.word	0xffffffff


	//   ....[25]....
        /*0100*/ 	.word	0xffffffff


	//   ....[26]....
        /*0104*/ 	.word	0xffffffff


	//   ....[27]....
        /*0108*/ 	.word	0xffffffff


	//   ....[28]....
        /*010c*/ 	.word	0xffffffff


	//   ....[29]....
        /*0110*/ 	.word	0xffffffff


	//   ....[30]....
        /*0114*/ 	.word	0xffffffff


	//   ....[31]....
        /*0118*/ 	.word	0xffffffff


	//   ....[32]....
        /*011c*/ 	.word	0xffffffff


	//   ....[33]....
        /*0120*/ 	.word	0xffffffff


	//   ....[34]....
        /*0124*/ 	.word	0xffffffff


	//   ....[35]....
        /*0128*/ 	.word	0xffffffff


	//   ....[36]....
        /*012c*/ 	.word	0xffffffff


	//   ....[37]....
        /*0130*/ 	.word	0xffffffff


	//   ....[38]....
        /*0134*/ 	.word	0xffffffff


	//   ....[39]....
        /*0138*/ 	.word	0xffffffff


	//   ....[40]....
        /*013c*/ 	.word	0xffffffff


	//   ....[41]....
        /*0140*/ 	.word	0xffffffff


	//   ....[42]....
        /*0144*/ 	.word	0xffffffff


	//   ....[43]....
        /*0148*/ 	.word	0xffffffff


	//   ....[44]....
        /*014c*/ 	.word	0xffffffff


	//   ....[45]....
        /*0150*/ 	.word	0xffffffff


	//   ....[46]....
        /*0154*/ 	.word	0xffffffff


	//   ....[47]....
        /*0158*/ 	.word	0xffffffff


	//   ....[48]....
        /*015c*/ 	.word	0xffffffff


	//   ....[49]....
        /*0160*/ 	.word	0xffffffff


	//   ....[50]....
        /*0164*/ 	.word	0xffffffff


	//   ....[51]....
        /*0168*/ 	.word	0xffffffff


	//   ....[52]....
        /*016c*/ 	.word	0xffffffff


	//   ....[53]....
        /*0170*/ 	.word	0xffffffff


	//   ....[54]....
        /*0174*/ 	.word	0xffffffff


	//   ....[55]....
        /*0178*/ 	.word	0xffffffff


	//   ....[56]....
        /*017c*/ 	.word	0xffffffff


	//   ....[57]....
        /*0180*/ 	.word	0xffffffff


	//   ....[58]....
        /*0184*/ 	.word	0xffffffff


	//   ....[59]....
        /*0188*/ 	.word	0xffffffff


	//   ....[60]....
        /*018c*/ 	.word	0xffffffff


	//   ....[61]....
        /*0190*/ 	.word	0xffffffff


	//   ....[62]....
        /*0194*/ 	.word	0xffffffff


	//   ....[63]....
        /*0198*/ 	.word	0xffffffff


	//----- nvinfo : EIATTR_COOP_GROUP_INSTR_OFFSETS
	.align		4
.L_4663:
        /*019c*/ 	.byte	0x04, 0x28
        /*019e*/ 	.short	(.L_4665 - .L_4664)


	//   ....[0]....
.L_4664:
        /*01a0*/ 	.word	0x00001330


	//   ....[1]....
        /*01a4*/ 	.word	0x00001340


	//   ....[2]....
        /*01a8*/ 	.word	0x00001350


	//   ....[3]....
        /*01ac*/ 	.word	0x00001360


	//   ....[4]....
        /*01b0*/ 	.word	0x00001370


	//   ....[5]....
        /*01b4*/ 	.word	0x00001380


	//   ....[6]....
        /*01b8*/ 	.word	0x00001450


	//   ....[7]....
        /*01bc*/ 	.word	0x00001470


	//   ....[8]....
        /*01c0*/ 	.word	0x00001500


	//   ....[9]....
        /*01c4*/ 	.word	0x00001510


	//   ....[10]....
        /*01c8*/ 	.word	0x00001520


	//   ....[11]....
        /*01cc*/ 	.word	0x00001530


	//   ....[12]....
        /*01d0*/ 	.word	0x00001560


	//   ....[13]....
        /*01d4*/ 	.word	0x00001580


	//   ....[14]....
        /*01d8*/ 	.word	0x000015a0


	//   ....[15]....
        /*01dc*/ 	.word	0x000015b0


	//   ....[16]....
        /*01e0*/ 	.word	0x00001660


	//   ....[17]....
        /*01e4*/ 	.word	0x00001670


	//   ....[18]....
        /*01e8*/ 	.word	0x00001680


	//   ....[19]....
        /*01ec*/ 	.word	0x00001690


	//   ....[20]....
        /*01f0*/ 	.word	0x000016a0


	//   ....[21]....
        /*01f4*/ 	.word	0x000016c0


	//   ....[22]....
        /*01f8*/ 	.word	0x000016e0


	//   ....[23]....
        /*01fc*/ 	.word	0x00001700


	//   ....[24]....
        /*0200*/ 	.word	0x000017d0


	//   ....[25]....
        /*0204*/ 	.word	0x000017e0


	//   ....[26]....
        /*0208*/ 	.word	0x000017f0


	//   ....[27]....
        /*020c*/ 	.word	0x00001800


	//   ....[28]....
        /*0210*/ 	.word	0x00001830


	//   ....[29]....
        /*0214*/ 	.word	0x00001850


	//   ....[30]....
        /*0218*/ 	.word	0x00001870


	//   ....[31]....
        /*021c*/ 	.word	0x00001880


	//   ....[32]....
        /*0220*/ 	.word	0x00001900


	//   ....[33]....
        /*0224*/ 	.word	0x00001910


	//   ....[34]....
        /*0228*/ 	.word	0x00001920


	//   ....[35]....
        /*022c*/ 	.word	0x00001930


	//   ....[36]....
        /*0230*/ 	.word	0x00001940


	//   ....[37]....
        /*0234*/ 	.word	0x00001960


	//   ....[38]....
        /*0238*/ 	.word	0x00001980


	//   ....[39]....
        /*023c*/ 	.word	0x000019a0


	//   ....[40]....
        /*0240*/ 	.word	0x00001a50


	//   ....[41]....
        /*0244*/ 	.word	0x00001a60


	//   ....[42]....
        /*0248*/ 	.word	0x00001a70


	//   ....[43]....
        /*024c*/ 	.word	0x00001a80


	//   ....[44]....
        /*0250*/ 	.word	0x00001ab0


	//   ....[45]....
        /*0254*/ 	.word	0x00001ad0


	//   ....[46]....
        /*0258*/ 	.word	0x00001af0


	//   ....[47]....
        /*025c*/ 	.word	0x00001b00


	//   ....[48]....
        /*0260*/ 	.word	0x00001b80


	//   ....[49]....
        /*0264*/ 	.word	0x00001b90


	//   ....[50]....
        /*0268*/ 	.word	0x00001ba0


	//   ....[51]....
        /*026c*/ 	.word	0x00001bb0


	//   ....[52]....
        /*0270*/ 	.word	0x00001bc0


	//   ....[53]....
        /*0274*/ 	.word	0x00001be0


	//   ....[54]....
        /*0278*/ 	.word	0x00001c00


	//   ....[55]....
        /*027c*/ 	.word	0x00001c20


	//   ....[56]....
        /*0280*/ 	.word	0x00001cd0


	//   ....[57]....
        /*0284*/ 	.word	0x00001ce0


	//   ....[58]....
        /*0288*/ 	.word	0x00001cf0


	//   ....[59]....
        /*028c*/ 	.word	0x00001d00


	//   ....[60]....
        /*0290*/ 	.word	0x00001d10


	//   ....[61]....
        /*0294*/ 	.word	0x00001d20


	//   ....[62]....
        /*0298*/ 	.word	0x00001d40


	//   ....[63]....
        /*029c*/ 	.word	0x00001d60


	//----- nvinfo : EIATTR_VRC_CTA_INIT_COUNT
	.align		4
.L_4665:
        /*02a0*/ 	.byte	0x02, 0x4a
	.zero		1
	.zero		1


	//----- nvinfo : EIATTR_EXIT_INSTR_OFFSETS
	.align		4
        /*02a4*/ 	.byte	0x04, 0x1c
        /*02a6*/ 	.short	(.L_4667 - .L_4666)


	//   ....[0]....
.L_4666:
        /*02a8*/ 	.word	0x000006c0


	//   ....[1]....
        /*02ac*/ 	.word	0x00002110


	//----- nvinfo : EIATTR_MAX_THREADS
	.align		4
.L_4667:
        /*02b0*/ 	.byte	0x04, 0x05
        /*02b2*/ 	.short	(.L_4669 - .L_4668)
.L_4668:
        /*02b4*/ 	.word	0x00000080
        /*02b8*/ 	.word	0x00000001
        /*02bc*/ 	.word	0x00000001


	//----- nvinfo : EIATTR_CRS_STACK_SIZE
	.align		4
.L_4669:
        /*02c0*/ 	.byte	0x04, 0x1e
        /*02c2*/ 	.short	(.L_4671 - .L_4670)
.L_4670:
        /*02c4*/ 	.word	0x00000000


	//----- nvinfo : EIATTR_CBANK_PARAM_SIZE
	.align		4
.L_4671:
        /*02c8*/ 	.byte	0x03, 0x19
        /*02ca*/ 	.short	0x0030


	//----- nvinfo : EIATTR_PARAM_CBANK
	.align		4
        /*02cc*/ 	.byte	0x04, 0x0a
        /*02ce*/ 	.short	(.L_4673 - .L_4672)
	.align		4
.L_4672:
        /*02d0*/ 	.word	index@(.nv.constant0._Z9cuda_gemmIiLi128ELi8ELi1ELi1024ELi8ELi8ELi1EEviiiPT_S1_S1_ii)
        /*02d4*/ 	.short	0x0380
        /*02d6*/ 	.short	0x0030


	//----- nvinfo : EIATTR_SW_WAR
	.align		4
.L_4673:
        /*02d8*/ 	.byte	0x04, 0x36
        /*02da*/ 	.short	(.L_4675 - .L_4674)
.L_4674:
        /*02dc*/ 	.word	0x00000008
.L_4675:


//--------------------- .nv.info._Z9cuda_gemmIiLi128ELi8ELi1ELi1024ELi8ELi8ELi0EEviiiPT_S1_S1_ii --------------------------
	.section	.nv.info._Z9cuda_gemmIiLi128ELi8ELi1ELi1024ELi8ELi8ELi0EEviiiPT_S1_S1_ii,"",@"SHT_CUDA_INFO"
	.sectionflags	@""
	.align	4


	//----- nvinfo : EIATTR_CUDA_API_VERSION
	.align		4
        /*0000*/ 	.byte	0x04, 0x37
        /*0002*/ 	.short	(.L_4677 - .L_4676)
.L_4676:
        /*0004*/ 	.word	0x00000082


	//----- nvinfo : EIATTR_KPARAM_INFO
	.align		4
.L_4677:
        /*0008*/ 	.byte	0x04, 0x17
        /*000a*/ 	.short	(.L_4679 - .L_4678)
.L_4678:
        /*000c*/ 	.word	0x00000000
        /*0010*/ 	.short	0x0007
        /*0012*/ 	.short	0x002c
        /*0014*/ 	.byte	0x00, 0xf0, 0x11, 0x00


	//----- nvinfo : EIATTR_KPARAM_INFO
	.align		4
.L_4679:
        /*0018*/ 	.byte	0x04, 0x17
        /*001a*/ 	.short	(.L_4681 - .L_4680)
.L_4680:
        /*001c*/ 	.word	0x00000000
        /*0020*/ 	.short	0x0006
        /*0022*/ 	.short	0x0028
        /*0024*/ 	.byte	0x00, 0xf0, 0x11, 0x00


	//----- nvinfo : EIATTR_KPARAM_INFO
	.align		4
.L_4681:
        /*0028*/ 	.byte	0x04, 0x17
        /*002a*/ 	.short	(.L_4683 - .L_4682)
.L_4682:
        /*002c*/ 	.word	0x00000000
        /*0030*/ 	.short	0x0005
        /*0032*/ 	.short	0x0020
        /*0034*/ 	.byte	0x00, 0xf5, 0x21, 0x00


	//----- nvinfo : EIATTR_KPARAM_INFO
	.align		4
.L_4683:
        /*0038*/ 	.byte	0x04, 0x17
        /*003a*/ 	.short	(.L_4685 - .L_4684)
.L_4684:
        /*003c*/ 	.word	0x00000000
        /*0040*/ 	.short	0x0004
        /*0042*/ 	.short	0x0018
        /*0044*/ 	.byte	0x00, 0xf5, 0x21, 0x00


	//----- nvinfo : EIATTR_KPARAM_INFO
	.align		4
.L_4685:
        /*0048*/ 	.byte	0x04, 0x17
        /*004a*/ 	.short	(.L_4687 - .L_4686)
.L_4686:
        /*004c*/ 	.word	0x00000000
        /*0050*/ 	.short	0x0003
        /*0052*/ 	.short	0x0010
        /*0054*/ 	.byte	0x00, 0xf5, 0x21, 0x00


	//----- nvinfo : EIATTR_KPARAM_INFO
	.align		4
.L_4687:
        /*0058*/ 	.byte	0x04, 0x17
        /*005a*/ 	.short	(.L_4689 - .L_4688)
.L_4688:
        /*005c*/ 	.word	0x00000000
        /*0060*/ 	.short	0x0002
        /*0062*/ 	.short	0x0008
        /*0064*/ 	.byte	0x00, 0xf0, 0x11, 0x00


	//----- nvinfo : EIATTR_KPARAM_INFO
	.align		4
.L_4689:
        /*0068*/ 	.byte	0x04, 0x17
        /*006a*/ 	.short	(.L_4691 - .L_4690)
.L_4690:
        /*006c*/ 	.word	0x00000000
        /*0070*/ 	.short	0x0001
        /*0072*/ 	.short	0x0004
        /*0074*/ 	.byte	0x00, 0xf0, 0x11, 0x00


	//----- nvinfo : EIATTR_KPARAM_INFO
	.align		4
.L_4691:
        /*0078*/ 	.byte	0x04, 0x17
        /*007a*/ 	.short	(.L_4693 - .L_4692)
.L_4692:
        /*007c*/ 	.word	0x00000000
        /*0080*/ 	.short	0x0000
        /*0082*/ 	.short	0x0000
        /*0084*/ 	.byte	0x00, 0xf0, 0x11, 0x00


	//----- nvinfo : EIATTR_SPARSE_MMA_MASK
	.align		4
.L_4693:
        /*0088*/ 	.byte	0x03, 0x50
        /*008a*/ 	.short	0x0000


	//----- nvinfo : EIATTR_MAXREG_COUNT
	.align		4
        /*008c*/ 	.byte	0x03, 0x1b
        /*008e*/ 	.short	0x00ff


	//----- nvinfo : EIATTR_NUM_BARRIERS
	.align		4
        /*0090*/ 	.byte	0x02, 0x4c
        /*0092*/ 	.byte	0x01
	.zero		1


	//----- nvinfo : EIATTR_MERCURY_ISA_VERSION
	.align		4
        /*0094*/ 	.byte	0x03, 0x5f
        /*0096*/ 	.short	0x0101


	//----- nvinfo : EIATTR_COOP_GROUP_MASK_REGIDS
	.align		4
        /*0098*/ 	.byte	0x04, 0x29
        /*009a*/ 	.short	(.L_4695 - .L_4694)


	//   ....[0]....
.L_4694:
        /*009c*/ 	.word	0xffffffff


	//   ....[1]....
        /*00a0*/ 	.word	0xffffffff


	//   ....[2]....
        /*00a4*/ 	.word	0xffffffff


	//   ....[3]....
        /*00a8*/ 	.word	0xffffffff


	//   ....[4]....
        /*00ac*/ 	.word	0xffffffff


	//   ....[5]....
        /*00b0*/ 	.word	0xffffffff


	//   ....[6]....
        /*00b4*/ 	.word	0xffffffff


	//   ....[7]....
        /*00b8*/ 	.word	0xffffffff


	//   ....[8]....
        /*00bc*/ 	.word	0x0500002c


	//   ....[9]....
        /*00c0*/ 	.word	0x0500002c


	//   ....[10]....
        /*00c4*/ 	.word	0x0500002c


	//   ....[11]....
        /*00c8*/ 	.word	0x0500002c


	//   ....[12]....
        /*00cc*/ 	.word	0x0500002c


	//   ....[13]....
        /*00d0*/ 	.word	0x0500002c


	//   ....[14]....
        /*00d4*/ 	.word	0x0500002c


	//   ....[15]....
        /*00d8*/ 	.word	0x0500002c


	//----- nvinfo : EIATTR_COOP_GROUP_INSTR_OFFSETS
	.align		4
.L_4695:
        /*00dc*/ 	.byte	0x04, 0x28
        /*00de*/ 	.short	(.L_4697 - .L_4696)


	//   ....[0]....
.L_4696:
        /*00e0*/ 	.word	0x00001dc0


	//   ....[1]....
        /*00e4*/ 	.word	0x00001e20


	//   ....[2]....
        /*00e8*/ 	.word	0x00001e80


	//   ....[3]....
        /*00ec*/ 	.word	0x00001ee0


	//   ....[4]....
        /*00f0*/ 	.word	0x00001f40


	//   ....[5]....
        /*00f4*/ 	.word	0x00001fa0


	//   ....[6]....
        /*00f8*/ 	.word	0x00002000


	//   ....[7]....
        /*00fc*/ 	.word	0x00002060


	//   ....[8]....
        /*0100*/ 	.word	0x00003310


	//   ....[9]....
        /*0104*/ 	.word	0x00003390


	//   ....[10]....
        /*0108*/ 	.word	0x00003410


	//   ....[11]....
        /*010c*/ 	.word	0x00003490


	//   ....[12]....
        /*0110*/ 	.word	0x00003510


	//   ....[13]....
        /*0114*/ 	.word	0x00003590


	//   ....[14]....
        /*0118*/ 	.word	0x00003610


	//   ....[15]....
        /*011c*/ 	.word	0x00003690


	//----- nvinfo : EIATTR_VRC_CTA_INIT_COUNT
	.align		4
.L_4697:
        /*0120*/ 	.byte	0x02, 0x4a
	.zero		1
	.zero		1


	//----- nvinfo : EIATTR_EXIT_INSTR_OFFSETS
	.align		4
        /*0124*/ 	.byte	0x04, 0x1c
        /*0126*/ 	.short	(.L_4699 - .L_4698)


	//   ....[0]....
.L_4698:
        /*0128*/ 	.word	0x00000670


	//   ....[1]....
        /*012c*/ 	.word	0x000032c0


	//----- nvinfo : EIATTR_MAX_THREADS
	.align		4
.L_4699:
        /*0130*/ 	.byte	0x04, 0x05
        /*0132*/ 	.short	(.L_4701 - .L_4700)
.L_4700:
        /*0134*/ 	.word	0x00000080
        /*0138*/ 	.word	0x00000001
        /*013c*/ 	.word	0x00000001


	//----- nvinfo : EIATTR_CRS_STACK_SIZE
	.align		4
.L_4701:
        /*0140*/ 	.byte	0x04, 0x1e
        /*0142*/ 	.short	(.L_4703 - .L_4702)
.L_4702:
        /*0144*/ 	.word	0x00000000


	//----- nvinfo : EIATTR_CBANK_PARAM_SIZE
	.align		4
.L_4703:
        /*0148*/ 	.byte	0x03, 0x19
        /*014a*/ 	.short	0x0030


	//----- nvinfo : EIATTR_PARAM_CBANK
	.align		4
        /*014c*/ 	.byte	0x04, 0x0a
        /*014e*/ 	.short	(.L_4705 - .L_4704)
	.align		4
.L_4704:
        /*0150*/ 	.word	index@(.nv.constant0._Z9cuda_gemmIiLi128ELi8ELi1ELi1024ELi8ELi8ELi0EEviiiPT_S1_S1_ii)
        /*0154*/ 	.short	0x0380
        /*0156*/ 	.short	0x0030


	//----- nvinfo : EIATTR_SW_WAR
	.align		4
.L_4705:
        /*0158*/ 	.byte	0x04, 0x36
        /*015a*/ 	.short	(.L_4707 - .L_4706)
.L_4706:
        /*015c*/ 	.word	0x00000008
.L_4707:


//--------------------- .nv.info._Z9cuda_gemmIiLi128ELi8ELi1ELi1024ELi4ELi4ELi1EEviiiPT_S1_S1_ii --------------------------
	.section	.nv.info._Z9cuda_gemmIiLi128ELi8ELi1ELi1024ELi4ELi4ELi1EEviiiPT_S1_S1_ii,"",@"SHT_CUDA_INFO"
	.sectionflags	@""
	.align	4


	//----- nvinfo : EIATTR_CUDA_API_VERSION
	.align		4
        /*0000*/ 	.byte	0x04, 0x37
        /*0002*/ 	.short	(.L_4709 - .L_4708)
.L_4708:
        /*0004*/ 	.word	0x00000082


	//----- nvinfo : EIATTR_KPARAM_INFO
	.align		4
.L_4709:
        /*0008*/ 	.byte	0x04, 0x17
        /*000a*/ 	.short	(.L_4711 - .L_4710)
.L_4710:
        /*000c*/ 	.word	0x00000000
        /*0010*/ 	.short	0x0007
        /*0012*/ 	.short	0x002c
        /*0014*/ 	.byte	0x00, 0xf0, 0x11, 0x00


	//----- nvinfo : EIATTR_KPARAM_INFO
	.align		4
.L_4711:
        /*0018*/ 	.byte	0x04, 0x17
        /*001a*/ 	.short	(.L_4713 - .L_4712)
.L_4712:
        /*001c*/ 	.word	0x00000000
        /*0020*/ 	.short	0x0006
        /*0022*/ 	.short	0x0028
        /*0024*/ 	.byte	0x00, 0xf0, 0x11, 0x00


	//----- nvinfo : EIATTR_KPARAM_INFO
	.align		4
.L_4713:
        /*0028*/ 	.byte	0x04, 0x17
        /*002a*/ 	.short	(.L_4715 - .L_4714)
.L_4714:
        /*002c*/ 	.word	0x00000000
        /*0030*/ 	.short	0x0005
        /*0032*/ 	.short	0x0020
        /*0034*/ 	.byte	0x00, 0xf5, 0x21, 0x00


	//----- nvinfo : EIATTR_KPARAM_INFO
	.align		4
.L_4715:
        /*0038*/ 	.byte	0x04, 0x17
        /*003a*/ 	.short	(.L_4717 - .L_4716)
.L_4716:
        /*003c*/ 	.word	0x00000000
        /*0040*/ 	.short	0x0004
        /*0042*/ 	.short	0x0018
        /*0044*/ 	.byte	0x00, 0xf5, 0x21, 0x00


	//----- nvinfo : EIATTR_KPARAM_INFO
	.align		4
.L_4717:
        /*0048*/ 	.byte	0x04, 0x17
        /*004a*/ 	.short	(.L_4719 - .L_4718)
.L_4718:
        /*004c*/ 	.word	0x00000000
        /*0050*/ 	.short	0x0003
        /*0052*/ 	.short	0x0010
        /*0054*/ 	.byte	0x00, 0xf5, 0x21, 0x00


	//----- nvinfo : EIATTR_KPARAM_INFO
	.align		4
.L_4719:
        /*0058*/ 	.byte	0x04, 0x17
        /*005a*/ 	.short	(.L_4721 - .L_4720)
.L_4720:
        /*005c*/ 	.word	0x00000000
        /*0060*/ 	.short	0x0002
        /*0062*/ 	.short	0x0008
        /*0064*/ 	.byte	0x00, 0xf0, 0x11, 0x00


	//----- nvinfo : EIATTR_KPARAM_INFO
	.align		4
.L_4721:
        /*0068*/ 	.byte	0x04, 0x17
        /*006a*/ 	.short	(.L_4723 - .L_4722)
.L_4722:
        /*006c*/ 	.word	0x00000000
        /*0070*/ 	.short	0x0001
        /*0072*/ 	.short	0x0004
        /*0074*/ 	.byte	0x00, 0xf0, 0x11, 0x00


	//----- nvinfo : EIATTR_KPARAM_INFO
	.align		4
.L_4723:
        /*0078*/ 	.byte	0x04, 0x17
        /*007a*/ 	.short	(.L_4725 - .L_4724)
.L_4724:
        /*007c*/ 	.word	0x00000000
        /*0080*/ 	.short	0x0000
        /*0082*/ 	.short	0x0000
        /*0084*/ 	.byte	0x00, 0xf0, 0x11, 0x00


	//----- nvinfo : EIATTR_SPARSE_MMA_MASK
	.align		4
.L_4725:
        /*0088*/ 	.byte	0x03, 0x50
        /*008a*/ 	.short	0x0000


	//----- nvinfo : EIATTR_MAXREG_COUNT
	.align		4
        /*008c*/ 	.byte	0x03, 0x1b
        /*008e*/ 	.short	0x00ff


	//----- nvinfo : EIATTR_NUM_BARRIERS
	.align		4
        /*0090*/ 	.byte	0x02, 0x4c
        /*0092*/ 	.byte	0x01
	.zero		1


	//----- nvinfo : EIATTR_MERCURY_ISA_VERSION
	.align		4
        /*0094*/ 	.byte	0x03, 0x5f
        /*0096*/ 	.short	0x0101


	//----- nvinfo : EIATTR_COOP_GROUP_MASK_REGIDS
	.align		4
        /*0098*/ 	.byte	0x04, 0x29
        /*009a*/ 	.short	(.L_4727 - .L_4726)


	//   ....[0]....
.L_4726:
        /*009c*/ 	.word	0xffffffff


	//   ....[1]....
        /*00a0*/ 	.word	0xffffffff


	//   ....[2]....
        /*00a4*/ 	.word	0xffffffff


	//   ....[3]....
        /*00a8*/ 	.word	0xffffffff


	//   ....[4]....
        /*00ac*/ 	.word	0xffffffff


	//   ....[5]....
        /*00b0*/ 	.word	0xffffffff


	//   ....[6]....
        /*00b4*/ 	.word	0xffffffff


	//   ....[7]....
        /*00b8*/ 	.word	0xffffffff


	//----- nvinfo : EIATTR_COOP_GROUP_INSTR_OFFSETS
	.align		4
.L_4727:
        /*00bc*/ 	.byte	0x04, 0x28
        /*00be*/ 	.short	(.L_4729 - .L_4728)


	//   ....[0]....
.L_4728:
        /*00c0*/ 	.word	0x00000be0


	//   ....[1]....
        /*00c4*/ 	.word	0x00000bf0


	//   ....[2]....
        /*00c8*/ 	.word	0x00000c10


	//   ....[3]....
        /*00cc*/ 	.word	0x00000c30


	//   ....[4]....
        /*00d0*/ 	.word	0x00000d40


	//   ....[5]....
        /*00d4*/ 	.word	0x00000d50


	//   ....[6]....
        /*00d8*/ 	.word	0x00000d70


	//   ....[7]....
        /*00dc*/ 	.word	0x00000d90


	//----- nvinfo : EIATTR_VRC_CTA_INIT_COUNT
	.align		4
.L_4729:
        /*00e0*/ 	.byte	0x02, 0x4a
	.zero		1
	.zero		1


	//----- nvinfo : EIATTR_EXIT_INSTR_OFFSETS
	.align		4
        /*00e4*/ 	.byte	0x04, 0x1c
        /*00e6*/ 	.short	(.L_4731 - .L_4730)


	//   ....[0]....
.L_4730:
        /*00e8*/ 	.word	0x000001c0


	//   ....[1]....
        /*00ec*/ 	.word	0x00001110


	//----- nvinfo : EIATTR_MAX_THREADS
	.align		4
.L_4731:
        /*00f0*/ 	.byte	0x04, 0x05
        /*00f2*/ 	.short	(.L_4733 - .L_4732)
.L_4732:
        /*00f4*/ 	.word	0x00000080
        /*00f8*/ 	.word	0x00000001
        /*00fc*/ 	.word	0x00000001


	//----- nvinfo : EIATTR_CRS_STACK_SIZE
	.align		4
.L_4733:
        /*0100*/ 	.byte	0x04, 0x1e
        /*0102*/ 	.short	(.L_4735 - .L_4734)
.L_4734:
        /*0104*/ 	.word	0x00000000


	//----- nvinfo : EIATTR_CBANK_PARAM_SIZE
	.align		4
.L_4735:
        /*0108*/ 	.byte	0x03, 0x19
        /*010a*/ 	.short	0x0030


	//----- nvinfo : EIATTR_PARAM_CBANK
	.align		4
        /*010c*/ 	.byte	0x04, 0x0a
        /*010e*/ 	.short	(.L_4737 - .L_4736)
	.align		4
.L_4736:
        /*0110*/ 	.word	index@(.nv.constant0._Z9cuda_gemmIiLi128ELi8ELi1ELi1024ELi4ELi4ELi1EEviiiPT_S1_S1_ii)
        /*0114*/ 	.short	0x0380
        /*0116*/ 	.short	0x0030


	//----- nvinfo : EIATTR_SW_WAR
	.align		4
.L_4737:
        /*0118*/ 	.byte	0x04, 0x36
        /*011a*/ 	.short	(.L_4739 - .L_4738)
.L_4738:
        /*011c*/ 	.word	0x00000008
.L_4739:


//--------------------- .nv.info._Z9cuda_gemmIiLi128ELi8ELi1ELi1024ELi4ELi4ELi0EEviiiPT_S1_S1_ii --------------------------
	.section	.nv.info._Z9cuda_gemmIiLi128ELi8ELi1ELi1024ELi4ELi4ELi0EEviiiPT_S1_S1_ii,"",@"SHT_CUDA_INFO"
	.sectionflags	@""
	.align	4


	//----- nvinfo : EIATTR_CUDA_API_VERSION
	.align		4
        /*0000*/ 	.byte	0x04, 0x37
        /*0002*/ 	.short	(.L_4741 - .L_4740)
.L_4740:
        /*0004*/ 	.word	0x00000082


	//----- nvinfo : EIATTR_KPARAM_INFO
	.align		4
.L_4741:
        /*0008*/ 	.byte	0x04, 0x17
        /*000a*/ 	.short	(.L_4743 - .L_4742)
.L_4742:
        /*000c*/ 	.word	0x00000000
        /*0010*/ 	.short	0x0007
        /*0012*/ 	.short	0x002c
        /*0014*/ 	.byte	0x00, 0xf0, 0x11, 0x00


	//----- nvinfo : EIATTR_KPARAM_INFO
	.align		4
.L_4743:
        /*0018*/ 	.byte	0x04, 0x17
        /*001a*/ 	.short	(.L_4745 - .L_4744)
.L_4744:
        /*001c*/ 	.word	0x00000000
        /*0020*/ 	.short	0x0006
        /*0022*/ 	.short	0x0028
        /*0024*/ 	.byte	0x00, 0xf0, 0x11, 0x00


	//----- nvinfo : EIATTR_KPARAM_INFO
	.align		4
.L_4745:
        /*0028*/ 	.byte	0x04, 0x17
        /*002a*/ 	.short	(.L_4747 - .L_4746)
.L_4746:
        /*002c*/ 	.word	0x00000000
        /*0030*/ 	.short	0x0005
        /*0032*/ 	.short	0x0020
        /*0034*/ 	.byte	0x00, 0xf5, 0x21, 0x00


	//----- nvinfo : EIATTR_KPARAM_INFO
	.align		4
.L_4747:
        /*0038*/ 	.byte	0x04, 0x17
        /*003a*/ 	.short	(.L_4749 - .L_4748)
.L_4748:
        /*003c*/ 	.word	0x00000000
        /*0040*/ 	.short	0x0004
        /*0042*/ 	.short	0x0018
        /*0044*/ 	.byte	0x00, 0xf5, 0x21, 0x00


	//----- nvinfo : EIATTR_KPARAM_INFO
	.align		4
.L_4749:
        /*0048*/ 	.byte	0x04, 0x17
        /*004a*/ 	.short	(.L_4751 - .L_4750)
.L_4750:
        /*004c*/ 	.word	0x00000000
        /*0050*/ 	.short	0x0003
        /*0052*/ 	.short	0x0010
        /*0054*/ 	.byte	0x00, 0xf5, 0x21, 0x00


	//----- nvinfo : EIATTR_KPARAM_INFO
	.align		4
.L_4751:
        /*0058*/ 	.byte	0x04, 0x17
        /*005a*/ 	.short	(.L_4753 - .L_4752)
.L_4752:
        /*005c*/ 	.word	0x00000000
        /*0060*/ 	.short	0x0002
        /*0062*/ 	.short	0x0008
        /*0064*/ 	.byte	0x00, 0xf0, 0x11, 0x00


	//----- nvinfo : EIATTR_KPARAM_INFO
	.align		4
.L_4753:
        /*0068*/ 	.byte	0x04, 0x17
        /*006a*/ 	.short	(.L_4755 - .L_4754)
.L_4754:
        /*006c*/ 	.word	0x00000000
        /*0070*/ 	.short	0x0001
        /*0072*/ 	.short	0x0004
        /*0074*/ 	.byte	0x00, 0xf0, 0x11, 0x00


	//----- nvinfo : EIATTR_KPARAM_INFO
	.align		4
.L_4755:
        /*0078*/ 	.byte	0x04, 0x17
        /*007a*/ 	.short	(.L_4757 - .L_4756)
.L_4756:
        /*007c*/ 	.word	0x00000000
        /*0080*/ 	.short	0x0000
        /*0082*/ 	.short	0x0000
        /*0084*/ 	.byte	0x00, 0xf0, 0x11, 0x00


	//----- nvinfo : EIATTR_SPARSE_MMA_MASK
	.align		4
.L_4757:
        /*0088*/ 	.byte	0x03, 0x50
        /*008a*/ 	.short	0x0000


	//----- nvinfo : EIATTR_MAXREG_COUNT
	.align		4
        /*008c*/ 	.byte	0x03, 0x1b
        /*008e*/ 	.short	0x00ff


	//----- nvinfo : EIATTR_NUM_BARRIERS
	.align		4
        /*0090*/ 	.byte	0x02, 0x4c
        /*0092*/ 	.byte	0x01
	.zero		1


	//----- nvinfo : EIATTR_MERCURY_ISA_VERSION
	.align		4
        /*0094*/ 	.byte	0x03, 0x5f
        /*0096*/ 	.short	0x0101


	//----- nvinfo : EIATTR_COOP_GROUP_MASK_REGIDS
	.align		4
        /*0098*/ 	.byte	0x04, 0x29
        /*009a*/ 	.short	(.L_4759 - .L_4758)


	//   ....[0]....
.L_4758:
        /*009c*/ 	.word	0xffffffff


	//   ....[1]....
        /*00a0*/ 	.word	0xffffffff


	//   ....[2]....
        /*00a4*/ 	.word	0xffffffff


	//   ....[3]....
        /*00a8*/ 	.word	0xffffffff


	//   ....[4]....
        /*00ac*/ 	.word	0x0500001b


	//   ....[5]....
        /*00b0*/ 	.word	0x0500001b


	//   ....[6]....
        /*00b4*/ 	.word	0x0500001b


	//   ....[7]....
        /*00b8*/ 	.word	0x0500001b


	//----- nvinfo : EIATTR_COOP_GROUP_INSTR_OFFSETS
	.align		4
.L_4759:
        /*00bc*/ 	.byte	0x04, 0x28
        /*00be*/ 	.short	(.L_4761 - .L_4760)


	//   ....[0]....
.L_4760:
        /*00c0*/ 	.word	0x00001910


	//   ....[1]....
        /*00c4*/ 	.word	0x00001970


	//   ....[2]....
        /*00c8*/ 	.word	0x000019d0


	//   ....[3]....
        /*00cc*/ 	.word	0x00001a30


	//   ....[4]....
        /*00d0*/ 	.word	0x00002be0


	//   ....[5]....
        /*00d4*/ 	.word	0x00002c80


	//   ....[6]....
        /*00d8*/ 	.word	0x00002d20


	//   ....[7]....
        /*00dc*/ 	.word	0x00002dc0


	//----- nvinfo : EIATTR_VRC_CTA_INIT_COUNT
	.align		4
.L_4761:
        /*00e0*/ 	.byte	0x02, 0x4a
	.zero		1
	.zero		1


	//----- nvinfo : EIATTR_EXIT_INSTR_OFFSETS
	.align		4
        /*00e4*/ 	.byte	0x04, 0x1c
        /*00e6*/ 	.short	(.L_4763 - .L_4762)


	//   ....[0]....
.L_4762:
        /*00e8*/ 	.word	0x00000670


	//   ....[1]....
        /*00ec*/ 	.word	0x00002b70


	//----- nvinfo : EIATTR_MAX_THREADS
	.align		4
.L_4763:
        /*00f0*/ 	.byte	0x04, 0x05
        /*00f2*/ 	.short	(.L_4765 - .L_4764)
.L_4764:
        /*00f4*/ 	.word	0x00000080
        /*00f8*/ 	.word	0x00000001
        /*00fc*/ 	.word	0x00000001


	//----- nvinfo : EIATTR_CRS_STACK_SIZE
	.align		4
.L_4765:
        /*0100*/ 	.byte	0x04, 0x1e
        /*0102*/ 	.short	(.L_4767 - .L_4766)
.L_4766:
        /*0104*/ 	.word	0x00000000


	//----- nvinfo : EIATTR_CBANK_PARAM_SIZE
	.align		4
.L_4767:
        /*0108*/ 	.byte	0x03, 0x19
        /*010a*/ 	.short	0x0030


	//----- nvinfo : EIATTR_PARAM_CBANK
	.align		4
        /*010c*/ 	.byte	0x04, 0x0a
        /*010e*/ 	.short	(.L_4769 - .L_4768)
	.align		4
.L_4768:
        /*0110*/ 	.word	index@(.nv.constant0._Z9cuda_gemmIiLi128ELi8ELi1ELi1024ELi4ELi4ELi0EEviiiPT_S1_S1_ii)
        /*0114*/ 	.short	0x0380
        /*0116*/ 	.short	0x0030


	//----- nvinfo : EIATTR_SW_WAR
	.align		4
.L_4769:
        /*0118*/ 	.byte	0x04, 0x36
        /*011a*/ 	.short	(.L_4771 - .L_4770)
.L_4770:
        /*011c*/ 	.word	0x00000008
.L_4771:


//--------------------- .nv.info._Z9cuda_gemmIiLi128ELi8ELi1ELi1024ELi2ELi2ELi1EEviiiPT_S1_S1_ii --------------------------
	.section	.nv.info._Z9cuda_gemmIiLi128ELi8ELi1ELi1024ELi2ELi2ELi1EEviiiPT_S1_S1_ii,"",@"SHT_CUDA_INFO"
	.sectionflags	@""
	.align	4


	//----- nvinfo : EIATTR_CUDA_API_VERSION
	.align		4
        /*0000*/ 	.byte	0x04, 0x37
        /*0002*/ 	.short	(.L_4773 - .L_4772)
.L_4772:
        /*0004*/ 	.word	0x00000082


	//----- nvinfo : EIATTR_KPARAM_INFO
	.align		4
.L_4773:
        /*0008*/ 	.byte	0x04, 0x17
        /*000a*/ 	.short	(.L_4775 - .L_4774)
.L_4774:
        /*000c*/ 	.word	0x00000000
        /*0010*/ 	.short	0x0007
        /*0012*/ 	.short	0x002c
        /*0014*/ 	.byte	0x00, 0xf0, 0x11, 0x00


	//----- nvinfo : EIATTR_KPARAM_INFO
	.align		4
.L_4775:
        /*0018*/ 	.byte	0x04, 0x17
        /*001a*/ 	.short	(.L_4777 - .L_4776)
.L_4776:
        /*001c*/ 	.word	0x00000000
        /*0020*/ 	.short	0x0006
        /*0022*/ 	.short	0x0028
        /*0024*/ 	.byte	0x00, 0xf0, 0x11, 0x00


	//----- nvinfo : EIATTR_KPARAM_INFO
	.align		4
.L_4777:
        /*0028*/ 	.byte	0x04, 0x17
        /*002a*/ 	.short	(.L_4779 - .L_4778)
.L_4778:
        /*002c*/ 	.word	0x00000000
        /*0030*/ 	.short	0x0005
        /*0032*/ 	.short	0x0020
        /*0034*/ 	.byte	0x00, 0xf5, 0x21, 0x00


	//----- nvinfo : EIATTR_KPARAM_INFO
	.align		4
.L_4779:
        /*0038*/ 	.byte	0x04, 0x17
        /*003a*/ 	.short	(.L_4781 - .L_4780)
.L_4780:
        /*003c*/ 	.word	0x00000000
        /*0040*/ 	.short	0x0004
        /*0042*/ 	.short	0x0018
        /*0044*/ 	.byte	0x00, 0xf5, 0x21, 0x00


	//----- nvinfo : EIATTR_KPARAM_INFO
	.align		4
.L_4781:
        /*0048*/ 	.byte	0x04, 0x17
        /*004a*/ 	.short	(.L_4783 - .L_4782)
.L_4782:
        /*004c*/ 	.word	0x00000000
        /*0050*/ 	.short	0x0003
        /*0052*/ 	.short	0x0010
        /*0054*/ 	.byte	0x00, 0xf5, 0x21, 0x00


	//----- nvinfo : EIATTR_KPARAM_INFO
	.align		4
.L_4783:
        /*0058*/ 	.byte	0x04, 0x17
        /*005a*/ 	.short	(.L_4785 - .L_4784)
.L_4784:
        /*005c*/ 	.word	0x00000000
        /*0060*/ 	.short	0x0002
        /*0062*/ 	.short	0x0008
        /*0064*/ 	.byte	0x00, 0xf0, 0x11, 0x00


	//----- nvinfo : EIATTR_KPARAM_INFO
	.align		4
.L_4785:
        /*0068*/ 	.byte	0x04, 0x17
        /*006a*/ 	.short	(.L_4787 - .L_4786)
.L_4786:
        /*006c*/ 	.word	0x00000000
        /*0070*/ 	.short	0x0001
        /*0072*/ 	.short	0x0004
        /*0074*/ 	.byte	0x00, 0xf0, 0x11, 0x00


	//----- nvinfo : EIATTR_KPARAM_INFO
	.align		4
.L_4787:
        /*0078*/ 	.byte	0x04, 0x17
        /*007a*/ 	.short	(.L_4789 - .L_4788)
.L_4788:
        /*007c*/ 	.word	0x00000000
        /*0080*/ 	.short	0x0000
        /*0082*/ 	.short	0x0000
        /*0084*/ 	.byte	0x00, 0xf0, 0x11, 0x00


	//----- nvinfo : EIATTR_SPARSE_MMA_MASK
	.align		4
.L_4789:
        /*0088*/ 	.byte	0x03, 0x50
        /*008a*/ 	.short	0x0000


	//----- nvinfo : EIATTR_MAXREG_COUNT
	.align		4
        /*008c*/ 	.byte	0x03, 0x1b
        /*008e*/ 	.short	0x00ff


	//----- nvinfo : EIATTR_NUM_BARRIERS
	.align		4
        /*0090*/ 	.byte	0x02, 0x4c
        /*0092*/ 	.byte	0x01
	.zero		1


	//----- nvinfo : EIATTR_MERCURY_ISA_VERSION
	.align		4
        /*0094*/ 	.byte	0x03, 0x5f
        /*0096*/ 	.short	0x0101


	//----- nvinfo : EIATTR_COOP_GROUP_MASK_REGIDS
	.align		4
        /*0098*/ 	.byte	0x04, 0x29
        /*009a*/ 	.short	(.L_4791 - .L_4790)


	//   ....[0]....
.L_4790:
        /*009c*/ 	.word	0xffffffff


	//   ....[1]....
        /*00a0*/ 	.word	0xffffffff


	//   ....[2]....
        /*00a4*/ 	.word	0xffffffff


	//   ....[3]....
        /*00a8*/ 	.word	0xffffffff


	//   ....[4]....
        /*00ac*/ 	.word	0xffffffff


	//   ....[5]....
        /*00b0*/ 	.word	0xffffffff


	//   ....[6]....
        /*00b4*/ 	.word	0xffffffff


	//   ....[7]....
        /*00b8*/ 	.word	0xffffffff


	//----- nvinfo : EIATTR_COOP_GROUP_INSTR_OFFSETS
	.align		4
.L_4791:
        /*00bc*/ 	.byte	0x04, 0x28
        /*00be*/ 	.short	(.L_4793 - .L_4792)


	//   ....[0]....
.L_4792:
        /*00c0*/ 	.word	0x00000b00


	//   ....[1]....
        /*00c4*/ 	.word	0x00000b10


	//   ....[2]....
        /*00c8*/ 	.word	0x00000c00


	//   ....[3]....
        /*00cc*/ 	.word	0x00000c10


	//   ....[4]....
        /*00d0*/ 	.word	0x00000d00


	//   ....[5]....
        /*00d4*/ 	.word	0x00000d10


	//   ....[6]....
        /*00d8*/ 	.word	0x00000e00


	//   ....[7]....
        /*00dc*/ 	.word	0x00000e10


	//----- nvinfo : EIATTR_VRC_CTA_INIT_COUNT
	.align		4
.L_4793:
        /*00e0*/ 	.byte	0x02, 0x4a
	.zero		1
	.zero		1


	//----- nvinfo : EIATTR_EXIT_INSTR_OFFSETS
	.align		4
        /*00e4*/ 	.byte	0x04, 0x1c
        /*00e6*/ 	.short	(.L_4795 - .L_4794)


	//   ....[0]....
.L_4794:
        /*00e8*/ 	.word	0x000001d0


	//   ....[1]....
        /*00ec*/ 	.word	0x000011a0


	//----- nvinfo : EIATTR_MAX_THREADS
	.align		4
.L_4795:
        /*00f0*/ 	.byte	0x04, 0x05
        /*00f2*/ 	.short	(.L_4797 - .L_4796)
.L_4796:
        /*00f4*/ 	.word	0x00000080
        /*00f8*/ 	.word	0x00000001
        /*00fc*/ 	.word	0x00000001


	//----- nvinfo : EIATTR_CRS_STACK_SIZE
	.align		4
.L_4797:
        /*0100*/ 	.byte	0x04, 0x1e
        /*0102*/ 	.short	(.L_4799 - .L_4798)
.L_4798:
        /*0104*/ 	.word	0x00000000


	//----- nvinfo : EIATTR_CBANK_PARAM_SIZE
	.align		4
.L_4799:
        /*0108*/ 	.byte	0x03, 0x19
        /*010a*/ 	.short	0x0030


	//----- nvinfo : EIATTR_PARAM_CBANK
	.align		4
        /*010c*/ 	.byte	0x04, 0x0a
        /*010e*/ 	.short	(.L_4801 - .L_4800)
	.align		4
.L_4800:
        /*0110*/ 	.word	index@(.nv.constant0._Z9cuda_gemmIiLi128ELi8ELi1ELi1024ELi2ELi2ELi1EEviiiPT_S1_S1_ii)
        /*0114*/ 	.short	0x0380
        /*0116*/ 	.short	0x0030


	//----- nvinfo : EIATTR_SW_WAR
	.align		4
.L_4801:
        /*0118*/ 	.byte	0x04, 0x36
        /*011a*/ 	.short	(.L_4803 - .L_4802)
.L_4802:
        /*011c*/ 	.word	0x00000008
.L_4803:


//--------------------- .nv.info._Z9cuda_gemmIiLi128ELi8ELi1ELi1024ELi2ELi2ELi0EEviiiPT_S1_S1_ii --------------------------
	.section	.nv.info._Z9cuda_gemmIiLi128ELi8ELi1ELi1024ELi2ELi2ELi0EEviiiPT_S1_S1_ii,"",@"SHT_CUDA_INFO"
	.sectionflags	@""
	.align	4


	//----- nvinfo : EIATTR_CUDA_API_VERSION
	.align		4
        /*0000*/ 	.byte	0x04, 0x37
        /*0002*/ 	.short	(.L_4805 - .L_4804)
.L_4804:
        /*0004*/ 	.word	0x00000082


	//----- nvinfo : EIATTR_KPARAM_INFO
	.align		4
.L_4805:
        /*0008*/ 	.byte	0x04, 0x17
        /*000a*/ 	.short	(.L_4807 - .L_4806)
.L_4806:
        /*000c*/ 	.word	0x00000000
        /*0010*/ 	.short	0x0007
        /*0012*/ 	.short	0x002c
        /*0014*/ 	.byte	0x00, 0xf0, 0x11, 0x00


	//----- nvinfo : EIATTR_KPARAM_INFO
	.align		4
.L_4807:
        /*0018*/ 	.byte	0x04, 0x17
        /*001a*/ 	.short	(.L_4809 - .L_4808)
.L_4808:
        /*001c*/ 	.word	0x00000000
        /*0020*/ 	.short	0x0006
        /*0022*/ 	.short	0x0028
        /*0024*/ 	.byte	0x00, 0xf0, 0x11, 0x00


	//----- nvinfo : EIATTR_KPARAM_INFO
	.align		4
.L_4809:
        /*0028*/ 	.byte	0x04, 0x17
        /*002a*/ 	.short	(.L_4811 - .L_4810)
.L_4810:
        /*002c*/ 	.word	0x00000000
        /*0030*/ 	.short	0x0005
        /*0032*/ 	.short	0x0020
        /*0034*/ 	.byte	0x00, 0xf5, 0x21, 0x00


	//----- nvinfo : EIATTR_KPARAM_INFO
	.align		4
.L_4811:
        /*0038*/ 	.byte	0x04, 0x17
        /*003a*/ 	.short	(.L_4813 - .L_4812)
.L_4812:
        /*003c*/ 	.word	0x00000000
        /*0040*/ 	.short	0x0004
        /*0042*/ 	.short	0x0018
        /*0044*/ 	.byte	0x00, 0xf5, 0x21, 0x00


	//----- nvinfo : EIATTR_KPARAM_INFO
	.align		4
.L_4813:
        /*0048*/ 	.byte	0x04, 0x17
        /*004a*/ 	.short	(.L_4815 - .L_4814)
.L_4814:
        /*004c*/ 	.word	0x00000000
        /*0050*/ 	.short	0x0003
        /*0052*/ 	.short	0x0010
        /*0054*/ 	.byte	0x00, 0xf5, 0x21, 0x00


	//----- nvinfo : EIATTR_KPARAM_INFO
	.align		4
.L_4815:
        /*0058*/ 	.byte	0x04, 0x17
        /*005a*/ 	.short	(.L_4817 - .L_4816)
.L_4816:
        /*005c*/ 	.word	0x00000000
        /*0060*/ 	.short	0x0002
        /*0062*/ 	.short	0x0008
        /*0064*/ 	.byte	0x00, 0xf0, 0x11, 0x00


	//----- nvinfo : EIATTR_KPARAM_INFO
	.align		4
.L_4817:
        /*0068*/ 	.byte	0x04, 0x17
        /*006a*/ 	.short	(.L_4819 - .L_4818)
.L_4818:
        /*006c*/ 	.word	0x00000000
        /*0070*/ 	.short	0x0001
        /*0072*/ 	.short	0x0004
        /*0074*/ 	.byte	0x00, 0xf0, 0x11, 0x00


	//----- nvinfo : EIATTR_KPARAM_INFO
	.align		4
.L_4819:
        /*0078*/ 	.byte	0x04, 0x17
        /*007a*/ 	.short	(.L_4821 - .L_4820)
.L_4820:
        /*007c*/ 	.word	0x00000000
        /*0080*/ 	.short	0x0000
        /*0082*/ 	.short	0x0000
        /*0084*/ 	.byte	0x00, 0xf0, 0x11, 0x00


	//----- nvinfo : EIATTR_SPARSE_MMA_MASK
	.align		4
.L_4821:
        /*0088*/ 	.byte	0x03, 0x50
        /*008a*/ 	.short	0x0000


	//----- nvinfo : EIATTR_MAXREG_COUNT
	.align		4
        /*008c*/ 	.byte	0x03, 0x1b
        /*008e*/ 	.short	0x00ff


	//----- nvinfo : EIATTR_NUM_BARRIERS
	.align		4
        /*0090*/ 	.byte	0x02, 0x4c
        /*0092*/ 	.byte	0x01
	.zero		1


	//----- nvinfo : EIATTR_MERCURY_ISA_VERSION
	.align		4
        /*0094*/ 	.byte	0x03, 0x5f
        /*0096*/ 	.short	0x0101


	//----- nvinfo : EIATTR_COOP_GROUP_MASK_REGIDS
	.align		4
        /*0098*/ 	.byte	0x04, 0x29
        /*009a*/ 	.short	(.L_4823 - .L_4822)


	//   ....[0]....
.L_4822:
        /*009c*/ 	.word	0xffffffff


	//   ....[1]....
        /*00a0*/ 	.word	0xffffffff


	//   ....[2]....
        /*00a4*/ 	.word	0x05000017


	//   ....[3]....
        /*00a8*/ 	.word	0x05000017


	//----- nvinfo : EIATTR_COOP_GROUP_INSTR_OFFSETS
	.align		4
.L_4823:
        /*00ac*/ 	.byte	0x04, 0x28
        /*00ae*/ 	.short	(.L_4825 - .L_4824)


	//   ....[0]....
.L_4824:
        /*00b0*/ 	.word	0x00001590


	//   ....[1]....
        /*00b4*/ 	.word	0x000015e0


	//   ....[2]....
        /*00b8*/ 	.word	0x00002640


	//   ....[3]....
        /*00bc*/ 	.word	0x000026d0


	//----- nvinfo : EIATTR_VRC_CTA_INIT_COUNT
	.align		4
.L_4825:
        /*00c0*/ 	.byte	0x02, 0x4a
	.zero		1
	.zero		1


	//----- nvinfo : EIATTR_EXIT_INSTR_OFFSETS
	.align		4
        /*00c4*/ 	.byte	0x04, 0x1c
        /*00c6*/ 	.short	(.L_4827 - .L_4826)


	//   ....[0]....
.L_4826:
        /*00c8*/ 	.word	0x00000680


	//   ....[1]....
        /*00cc*/ 	.word	0x000025f0


	//----- nvinfo : EIATTR_MAX_THREADS
	.align		4
.L_4827:
        /*00d0*/ 	.byte	0x04, 0x05
        /*00d2*/ 	.short	(.L_4829 - .L_4828)
.L_4828:
        /*00d4*/ 	.word	0x00000080
        /*00d8*/ 	.word	0x00000001
        /*00dc*/ 	.word	0x00000001


	//----- nvinfo : EIATTR_CRS_STACK_SIZE
	.align		4
.L_4829:
        /*00e0*/ 	.byte	0x04, 0x1e
        /*00e2*/ 	.short	(.L_4831 - .L_4830)
.L_4830:
        /*00e4*/ 	.word	0x00000000


	//----- nvinfo : EIATTR_CBANK_PARAM_SIZE
	.align		4
.L_4831:
        /*00e8*/ 	.byte	0x03, 0x19
        /*00ea*/ 	.short	0x0030


	//----- nvinfo : EIATTR_PARAM_CBANK
	.align		4
        /*00ec*/ 	.byte	0x04, 0x0a
        /*00ee*/ 	.short	(.L_4833 - .L_4832)
	.align		4
.L_4832:
        /*00f0*/ 	.word	index@(.nv.constant0._Z9cuda_gemmIiLi128ELi8ELi1ELi1024ELi2ELi2ELi0EEviiiPT_S1_S1_ii)
        /*00f4*/ 	.short	0x0380
        /*00f6*/ 	.short	0x0030


	//----- nvinfo : EIATTR_SW_WAR
	.align		4
.L_4833:
        /*00f8*/ 	.byte	0x04, 0x36
        /*00fa*/ 	.short	(.L_4835 - .L_4834)
.L_4834:
        /*00fc*/ 	.word	0x00000008
.L_4835:


//--------------------- .nv.info._Z9cuda_gemmIiLi128ELi8ELi1ELi512ELi64ELi64ELi1EEviiiPT_S1_S1_ii --------------------------
	.section	.nv.info._Z9cuda_gemmIiLi128ELi8ELi1ELi512ELi64ELi64ELi1EEviiiPT_S1_S1_ii,"",@"SHT_CUDA_INFO"
	.sectionflags	@""
	.align	4


	//----- nvinfo : EIATTR_CUDA_API_VERSION
	.align		4
        /*0000*/ 	.byte	0x04, 0x37
        /*0002*/ 	.short	(.L_4837 - .L_4836)
.L_4836:
        /*0004*/ 	.word	0x00000082


	//----- nvinfo : EIATTR_KPARAM_INFO
	.align		4
.L_4837:
        /*0008*/ 	.byte	0x04, 0x17
        /*000a*/ 	.short	(.L_4839 - .L_4838)
.L_4838:
        /*000c*/ 	.word	0x00000000
        /*0010*/ 	.short	0x0007
        /*0012*/ 	.short	0x002c
        /*0014*/ 	.byte	0x00, 0xf0, 0x11, 0x00


	//----- nvinfo : EIATTR_KPARAM_INFO
	.align		4
.L_4839:
        /*0018*/ 	.byte	0x04, 0x17
        /*001a*/ 	.short	(.L_4841 - .L_4840)
.L_4840:
        /*001c*/ 	.word	0x00000000
        /*0020*/ 	.short	0x0006
        /*0022*/ 	.short	0x0028
        /*0024*/ 	.byte	0x00, 0xf0, 0x11, 0x00


	//----- nvinfo : EIATTR_KPARAM_INFO
	.align		4
.L_4841:
        /*0028*/ 	.byte	0x04, 0x17
        /*002a*/ 	.short	(.L_4843 - .L_4842)
.L_4842:
        /*002c*/ 	.word	0x00000000
        /*0030*/ 	.short	0x0005
        /*0032*/ 	.short	0x0020
        /*0034*/ 	.byte	0x00, 0xf5, 0x21, 0x00


	//----- nvinfo : EIATTR_KPARAM_INFO
	.align		4
.L_4843:
        /*0038*/ 	.byte	0x04, 0x17
        /*003a*/ 	.short	(.L_4845 - .L_4844)
.L_4844:
        /*003c*/ 	.word	0x00000000
        /*0040*/ 	.short	0x0004
        /*0042*/ 	.short	0x0018
        /*0044*/ 	.byte	0x00, 0xf5, 0x21, 0x00


	//----- nvinfo : EIATTR_KPARAM_INFO
	.align		4
.L_4845:
        /*0048*/ 	.byte	0x04, 0x17
        /*004a*/ 	.short	(.L_4847 - .L_4846)
.L_4846:
        /*004c*/ 	.word	0x00000000
        /*0050*/ 	.short	0x0003
        /*0052*/ 	.short	0x0010
        /*0054*/ 	.byte	0x00, 0xf5, 0x21, 0x00


	//----- nvinfo : EIATTR_KPARAM_INFO
	.align		4
.L_4847:
        /*0058*/ 	.byte	0x04, 0x17
        /*005a*/ 	.short	(.L_4849 - .L_4848)
.L_4848:
        /*005c*/ 	.word	0x00000000
        /*0060*/ 	.short	0x0002
        /*0062*/ 	.short	0x0008
        /*0064*/ 	.byte	0x00, 0xf0, 0x11, 0x00


	//----- nvinfo : EIATTR_KPARAM_INFO
	.align		4
.L_4849:
        /*0068*/ 	.byte	0x04, 0x17
        /*006a*/ 	.short	(.L_4851 - .L_4850)
.L_4850:
        /*006c*/ 	.word	0x00000000
        /*0070*/ 	.short	0x0001
        /*0072*/ 	.short	0x0004
        /*0074*/ 	.byte	0x00, 0xf0, 0x11, 0x00


	//----- nvinfo : EIATTR_KPARAM_INFO
	.align		4
.L_4851:
        /*0078*/ 	.byte	0x04, 0x17
        /*007a*/ 	.short	(.L_4853 - .L_4852)
.L_4852:
        /*007c*/ 	.word	0x00000000
        /*0080*/ 	.short	0x0000
        /*0082*/ 	.short	0x0000
        /*0084*/ 	.byte	0x00, 0xf0, 0x11, 0x00


	//----- nvinfo : EIATTR_SPARSE_MMA_MASK
	.align		4
.L_4853:
        /*0088*/ 	.byte	0x03, 0x50
        /*008a*/ 	.short	0x0000


	//----- nvinfo : EIATTR_MAXREG_COUNT
	.align		4
        /*008c*/ 	.byte	0x03, 0x1b
        /*008e*/ 	.short	0x00ff


	//----- nvinfo : EIATTR_NUM_BARRIERS
	.align		4
        /*0090*/ 	.byte	0x02, 0x4c
        /*0092*/ 	.byte	0x01
	.zero		1


	//----- nvinfo : EIATTR_MERCURY_ISA_VERSION
	.align		4
        /*0094*/ 	.byte	0x03, 0x5f
        /*0096*/ 	.short	0x0101


	//----- nvinfo : EIATTR_VRC_CTA_INIT_COUNT
	.align		4
        /*0098*/ 	.byte	0x02, 0x4a
	.zero		1
	.zero		1


	//----- nvinfo : EIATTR_EXIT_INSTR_OFFSETS
	.align		4
        /*009c*/ 	.byte	0x04, 0x1c
        /*009e*/ 	.short	(.L_4855 - .L_4854)


	//   ....[0]....
.L_4854:
        /*00a0*/ 	.word	0x00000550


	//   ....[1]....
        /*00a4*/ 	.word	0x00002080


	//----- nvinfo : EIATTR_MAX_THREADS
	.align		4
.L_4855:
        /*00a8*/ 	.byte	0x04, 0x05
        /*00aa*/ 	.short	(.L_4857 - .L_4856)
.L_4856:
        /*00ac*/ 	.word	0x00000080
        /*00b0*/ 	.word	0x00000001
        /*00b4*/ 	.word	0x00000001


	//----- nvinfo : EIATTR_CRS_STACK_SIZE
	.align		4
.L_4857:
        /*00b8*/ 	.byte	0x04, 0x1e
        /*00ba*/ 	.short	(.L_4859 - .L_4858)
.L_4858:
        /*00bc*/ 	.word	0x00000000


	//----- nvinfo : EIATTR_CBANK_PARAM_SIZE
	.align		4
.L_4859:
        /*00c0*/ 	.byte	0x03, 0x19
        /*00c2*/ 	.short	0x0030


	//----- nvinfo : EIATTR_PARAM_CBANK
	.align		4
        /*00c4*/ 	.byte	0x04, 0x0a
        /*00c6*/ 	.short	(.L_4861 - .L_4860)
	.align		4
.L_4860:
        /*00c8*/ 	.word	index@(.nv.constant0._Z9cuda_gemmIiLi128ELi8ELi1ELi512ELi64ELi64ELi1EEviiiPT_S1_S1_ii)
        /*00cc*/ 	.short	0x0380
        /*00ce*/ 	.short	0x0030


	//----- nvinfo : EIATTR_SW_WAR
	.align		4
.L_4861:
        /*00d0*/ 	.byte	0x04, 0x36
        /*00d2*/ 	.short	(.L_4863 - .L_4862)
.L_4862:
        /*00d4*/ 	.word	0x00000008
.L_4863:


//--------------------- .nv.info._Z9cuda_gemmIiLi128ELi8ELi1ELi512ELi64ELi64ELi0EEviiiPT_S1_S1_ii --------------------------
	.section	.nv.info._Z9cuda_gemmIiLi128ELi8ELi1ELi512ELi64ELi64ELi0EEviiiPT_S1_S1_ii,"",@"SHT_CUDA_INFO"
	.sectionflags	@""
	.align	4


	//----- nvinfo : EIATTR_CUDA_API_VERSION
	.align		4
        /*0000*/ 	.byte	0x04, 0x37
        /*0002*/ 	.short	(.L_4865 - .L_4864)
.L_4864:
        /*0004*/ 	.word	0x00000082


	//----- nvinfo : EIATTR_KPARAM_INFO
	.align		4
.L_4865:
        /*0008*/ 	.byte	0x04, 0x17
        /*000a*/ 	.short	(.L_4867 - .L_4866)
.L_4866:
        /*000c*/ 	.word	0x00000000
        /*0010*/ 	.short	0x0007
        /*0012*/ 	.short	0x002c
        /*0014*/ 	.byte	0x00, 0xf0, 0x11, 0x00


	//----- nvinfo : EIATTR_KPARAM_INFO
	.align		4
.L_4867:
        /*0018*/ 	.byte	0x04, 0x17
        /*001a*/ 	.short	(.L_4869 - .L_4868)
.L_4868:
        /*001c*/ 	.word	0x00000000
        /*0020*/ 	.short	0x0006
        /*0022*/ 	.short	0x0028
        /*0024*/ 	.byte	0x00, 0xf0, 0x11, 0x00


	//----- nvinfo : EIATTR_KPARAM_INFO
	.align		4
.L_4869:
        /*0028*/ 	.byte	0x04, 0x17
        /*002a*/ 	.short	(.L_4871 - .L_4870)
.L_4870:
        /*002c*/ 	.word	0x00000000
        /*0030*/ 	.short	0x0005
        /*0032*/ 	.short	0x0020
        /*0034*/ 	.byte	0x00, 0xf5, 0x21, 0x00


	//----- nvinfo : EIATTR_KPARAM_INFO
	.align		4
.L_4871:
        /*0038*/ 	.byte	0x04, 0x17
        /*003a*/ 	.short	(.L_4873 - .L_4872)
.L_4872:
        /*003c*/ 	.word	0x00000000
        /*0040*/ 	.short	0x0004
        /*0042*/ 	.short	0x0018
        /*0044*/ 	.byte	0x00, 0xf5, 0x21, 0x00


	//----- nvinfo : EIATTR_KPARAM_INFO
	.align		4
.L_4873:
        /*0048*/ 	.byte	0x04, 0x17
        /*004a*/ 	.short	(.L_4875 - .L_4874)
.L_4874:
        /*004c*/ 	.word	0x00000000
        /*0050*/ 	.short	0x0003
        /*0052*/ 	.short	0x0010
        /*0054*/ 	.byte	0x00, 0xf5, 0x21, 0x00


	//----- nvinfo : EIATTR_KPARAM_INFO
	.align		4
.L_4875:
        /*0058*/ 	.byte	0x04, 0x17
        /*005a*/ 	.short	(.L_4877 - .L_4876)
.L_4876:
        /*005c*/ 	.word	0x00000000
        /*0060*/ 	.short	0x0002
        /*0062*/ 	.short	0x0008
        /*0064*/ 	.byte	0x00, 0xf0, 0x11, 0x00


	//----- nvinfo : EIATTR_KPARAM_INFO
	.align		4
.L_4877:
        /*0068*/ 	.byte	0x04, 0x17
        /*006a*/ 	.short	(.L_4879 - .L_4878)
.L_4878:
        /*006c*/ 	.word	0x00000000
        /*0070*/ 	.short	0x0001
        /*0072*/ 	.short	0x0004
        /*0074*/ 	.byte	0x00, 0xf0, 0x11, 0x00


	//----- nvinfo : EIATTR_KPARAM_INFO
	.align		4
.L_4879:
        /*0078*/ 	.byte	0x04, 0x17
        /*007a*/ 	.short	(.L_4881 - .L_4880)
.L_4880:
        /*007c*/ 	.word	0x00000000
        /*0080*/ 	.short	0x0000
        /*0082*/ 	.short	0x0000
        /*0084*/ 	.byte	0x00, 0xf0, 0x11, 0x00


	//----- nvinfo : EIATTR_SPARSE_MMA_MASK
	.align		4
.L_4881:
        /*0088*/ 	.byte	0x03, 0x50
        /*008a*/ 	.short	0x0000


	//----- nvinfo : EIATTR_MAXREG_COUNT
	.align		4
        /*008c*/ 	.byte	0x03, 0x1b
        /*008e*/ 	.short	0x00ff


	//----- nvinfo : EIATTR_NUM_BARRIERS
	.align		4
        /*0090*/ 	.byte	0x02, 0x4c
        /*0092*/ 	.byte	0x01
	.zero		1


	//----- nvinfo : EIATTR_MERCURY_ISA_VERSION
	.align		4
        /*0094*/ 	.byte	0x03, 0x5f
        /*0096*/ 	.short	0x0101


	//----- nvinfo : EIATTR_COOP_GROUP_MASK_REGIDS
	.align		4
        /*0098*/ 	.byte	0x04, 0x29
        /*009a*/ 	.short	(.L_4883 - .L_4882)


	//   ....[0]....
.L_4882:
        /*009c*/ 	.word	0xffffffff


	//   ....[1]....
        /*00a0*/ 	.word	0xffffffff


	//   ....[2]....
        /*00a4*/ 	.word	0xffffffff


	//   ....[3]....
        /*00a8*/ 	.word	0xffffffff


	//   ....[4]....
        /*00ac*/ 	.word	0xffffffff


	//   ....[5]....
        /*00b0*/ 	.word	0xffffffff


	//   ....[6]....
        /*00b4*/ 	.word	0xffffffff


	//   ....[7]....
        /*00b8*/ 	.word	0xffffffff


	//   ....[8]....
        /*00bc*/ 	.word	0xffffffff


	//   ....[9]....
        /*00c0*/ 	.word	0xffffffff


	//   ....[10]....
        /*00c4*/ 	.word	0xffffffff


	//   ....[11]....
        /*00c8*/ 	.word	0xffffffff


	//   ....[12]....
        /*00cc*/ 	.word	0xffffffff


	//   ....[13]....
        /*00d0*/ 	.word	0xffffffff


	//   ....[14]....
        /*00d4*/ 	.word	0xffffffff


	//   ....[15]....
        /*00d8*/ 	.word	0xffffffff


	//   ....[16]....
        /*00dc*/ 	.word	0xffffffff


	//   ....[17]....
        /*00e0*/ 	.word	0xffffffff


	//   ....[18]....
        /*00e4*/ 	.word	0xffffffff


	//   ....[19]....
        /*00e8*/ 	.word	0xffffffff


	//   ....[20]....
        /*00ec*/ 	.word	0xffffffff


	//   ....[21]....
        /*00f0*/ 	.word	0xffffffff


	//   ....[22]....
        /*00f4*/ 	.word	0xffffffff


	//   ....[23]....
        /*00f8*/ 	.word	0xffffffff


	//   ....[24]....
        /*00fc*/ 	.word	0xffffffff


	//   ....[25]....
        /*0100*/ 	.word	0xffffffff


	//   ....[26]....
        /*0104*/ 	.word	0xffffffff


	//   ....[27]....
        /*0108*/ 	.word	0xffffffff


	//   ....[28]....
        /*010c*/ 	.word	0xffffffff


	//   ....[29]....
        /*0110*/ 	.word	0xffffffff


	//   ....[30]....
        /*0114*/ 	.word	0xffffffff


	//   ....[31]....
        /*0118*/ 	.word	0xffffffff


	//   ....[32]....
        /*011c*/ 	.word	0x05000071


	//   ....[33]....
        /*0120*/ 	.word	0x05000071


	//   ....[34]....
        /*0124*/ 	.word	0x05000071


	//   ....[35]....
        /*0128*/ 	.word	0x05000071


	//   ....[36]....
        /*012c*/ 	.word	0x05000071


	//   ....[37]....
        /*0130*/ 	.word	0x05000071


	//   ....[38]....
        /*0134*/ 	.word	0x05000071


	//   ....[39]....
        /*0138*/ 	.word	0x05000071


	//   ....[40]....
        /*013c*/ 	.word	0x05000071


	//   ....[41]....
        /*0140*/ 	.word	0x05000071


	//   ....[42]....
        /*0144*/ 	.word	0x05000071


	//   ....[43]....
        /*0148*/ 	.word	0x05000071


	//   ....[44]....
        /*014c*/ 	.word	0x05000071


	//   ....[45]....
        /*0150*/ 	.word	0x05000071


	//   ....[46]....
        /*0154*/ 	.word	0x05000071


	//   ....[47]....
        /*0158*/ 	.word	0x05000071


	//   ....[48]....
        /*015c*/ 	.word	0x05000071


	//   ....[49]....
        /*0160*/ 	.word	0x05000071


	//   ....[50]....
        /*0164*/ 	.word	0x05000071


	//   ....[51]....
        /*0168*/ 	.word	0x05000071


	//   ....[52]....
        /*016c*/ 	.word	0x05000071


	//   ....[53]....
        /*0170*/ 	.word	0x05000071


	//   ....[54]....
        /*0174*/ 	.word	0x05000071


	//   ....[55]....
        /*0178*/ 	.word	0x05000071


	//   ....[56]....
        /*017c*/ 	.word	0x05000071


	//   ....[57]....
        /*0180*/ 	.word	0x05000071


	//   ....[58]....
        /*0184*/ 	.word	0x05000071


	//   ....[59]....
        /*0188*/ 	.word	0x05000071


	//   ....[60]....
        /*018c*/ 	.word	0x05000071


	//   ....[61]....
        /*0190*/ 	.word	0x05000071


	//   ....[62]....
        /*0194*/ 	.word	0x05000071


	//   ....[63]....
        /*0198*/ 	.word	0x05000071


	//----- nvinfo : EIATTR_COOP_GROUP_INSTR_OFFSETS
	.align		4
.L_4883:
        /*019c*/ 	.byte	0x04, 0x28
        /*019e*/ 	.short	(.L_4885 - .L_4884)


	//   ....[0]....
.L_4884:
        /*01a0*/ 	.word	0x00005340


	//   ....[1]....
        /*01a4*/ 	.word	0x000053b0


	//   ....[2]....
        /*01a8*/ 	.word	0x00005420


	//   ....[3]....
        /*01ac*/ 	.word	0x00005490


	//   ....[4]....
        /*01b0*/ 	.word	0x00005500


	//   ....[5]....
        /*01b4*/ 	.word	0x00005580


	//   ....[6]....
        /*01b8*/ 	.word	0x00005600


	//   ....[7]....
        /*01bc*/ 	.word	0x00005680


	//   ....[8]....
        /*01c0*/ 	.word	0x00005700


	//   ....[9]....
        /*01c4*/ 	.word	0x00005780


	//   ....[10]....
        /*01c8*/ 	.word	0x00005800


	//   ....[11]....
        /*01cc*/ 	.word	0x00005880


	//   ....[12]....
        /*01d0*/ 	.word	0x00005900


	//   ....[13]....
        /*01d4*/ 	.word	0x00005980


	//   ....[14]....
        /*01d8*/ 	.word	0x00005a00


	//   ....[15]....
        /*01dc*/ 	.word	0x00005a80


	//   ....[16]....
        /*01e0*/ 	.word	0x00005b00


	//   ....[17]....
        /*01e4*/ 	.word	0x00005b80


	//   ....[18]....
        /*01e8*/ 	.word	0x00005c00


	//   ....[19]....
        /*01ec*/ 	.word	0x00005c80


	//   ....[20]....
        /*01f0*/ 	.word	0x00005d00


	//   ....[21]....
        /*01f4*/ 	.word	0x00005d80


	//   ....[22]....
        /*01f8*/ 	.word	0x00005e00


	//   ....[23]....
        /*01fc*/ 	.word	0x00005e80


	//   ....[24]....
        /*0200*/ 	.word	0x00005f00


	//   ....[25]....
        /*0204*/ 	.word	0x00005f80


	//   ....[26]....
        /*0208*/ 	.word	0x00006000


	//   ....[27]....
        /*020c*/ 	.word	0x00006080


	//   ....[28]....
        /*0210*/ 	.word	0x00006100


	//   ....[29]....
        /*0214*/ 	.word	0x00006180


	//   ....[30]....
        /*0218*/ 	.word	0x00006200


	//   ....[31]....
        /*021c*/ 	.word	0x00006280


	//   ....[32]....
        /*0220*/ 	.word	0x000073a0


	//   ....[33]....
        /*0224*/ 	.word	0x00007420


	//   ....[34]....
        /*0228*/ 	.word	0x000074a0


	//   ....[35]....
        /*022c*/ 	.word	0x00007520


	//   ....[36]....
        /*0230*/ 	.word	0x000075a0


	//   ....[37]....
        /*0234*/ 	.word	0x00007620


	//   ....[38]....
        /*0238*/ 	.word	0x000076a0


	//   ....[39]....
        /*023c*/ 	.word	0x00007720


	//   ....[40]....
        /*0240*/ 	.word	0x000077a0


	//   ....[41]....
        /*0244*/ 	.word	0x00007820


	//   ....[42]....
        /*0248*/ 	.word	0x000078a0


	//   ....[43]....
        /*024c*/ 	.word	0x00007920


	//   ....[44]....
        /*0250*/ 	.word	0x000079a0


	//   ....[45]....
        /*0254*/ 	.word	0x00007a20


	//   ....[46]....
        /*0258*/ 	.word	0x00007aa0


	//   ....[47]....
        /*025c*/ 	.word	0x00007b20


	//   ....[48]....
        /*0260*/ 	.word	0x00007ba0


	//   ....[49]....
        /*0264*/ 	.word	0x00007c20


	//   ....[50]....
        /*0268*/ 	.word	0x00007ca0


	//   ....[51]....
        /*026c*/ 	.word	0x00007d20


	//   ....[52]....
        /*0270*/ 	.word	0x00007da0


	//   ....[53]....
        /*0274*/ 	.word	0x00007e20


	//   ....[54]....
        /*0278*/ 	.word	0x00007ea0


	//   ....[55]....
        /*027c*/ 	.word	0x00007f20


	//   ....[56]....
        /*0280*/ 	.word	0x00007fa0


	//   ....[57]....
        /*0284*/ 	.word	0x00008020


	//   ....[58]....
        /*0288*/ 	.word	0x000080a0


	//   ....[59]....
        /*028c*/ 	.word	0x00008120


	//   ....[60]....
        /*0290*/ 	.word	0x000081a0


	//   ....[61]....
        /*0294*/ 	.word	0x00008220


	//   ....[62]....
        /*0298*/ 	.word	0x000082a0


	//   ....[63]....
        /*029c*/ 	.word	0x00008320


	//----- nvinfo : EIATTR_VRC_CTA_INIT_COUNT
	.align		4
.L_4885:
        /*02a0*/ 	.byte	0x02, 0x4a
	.zero		1
	.zero		1


	//----- nvinfo : EIATTR_EXIT_INSTR_OFFSETS
	.align		4
        /*02a4*/ 	.byte	0x04, 0x1c
        /*02a6*/ 	.short	(.L_4887 - .L_4886)


	//   ....[0]....
.L_4886:
        /*02a8*/ 	.word	0x00000680


	//   ....[1]....
        /*02ac*/ 	.word	0x00007350


	//----- nvinfo : EIATTR_MAX_THREADS
	.align		4
.L_4887:
        /*02b0*/ 	.byte	0x04, 0x05
        /*02b2*/ 	.short	(.L_4889 - .L_4888)
.L_4888:
        /*02b4*/ 	.word	0x00000080
        /*02b8*/ 	.word	0x00000001
        /*02bc*/ 	.word	0x00000001


	//----- nvinfo : EIATTR_CRS_STACK_SIZE
	.align		4
.L_4889:
        /*02c0*/ 	.byte	0x04, 0x1e
        /*02c2*/ 	.short	(.L_4891 - .L_4890)
.L_4890:
        /*02c4*/ 	.word	0x00000000


	//----- nvinfo : EIATTR_CBANK_PARAM_SIZE
	.align		4
.L_4891:
        /*02c8*/ 	.byte	0x03, 0x19
        /*02ca*/ 	.short	0x0030


	//----- nvinfo : EIATTR_PARAM_CBANK
	.align		4
        /*02cc*/ 	.byte	0x04, 0x0a
        /*02ce*/ 	.short	(.L_4893 - .L_4892)
	.align		4
.L_4892:
        /*02d0*/ 	.word	index@(.nv.constant0._Z9cuda_gemmIiLi128ELi8ELi1ELi512ELi64ELi64ELi0EEviiiPT_S1_S1_ii)
        /*02d4*/ 	.short	0x0380
        /*02d6*/ 	.short	0x0030


	//----- nvinfo : EIATTR_SW_WAR
	.align		4
.L_4893:
        /*02d8*/ 	.byte	0x04, 0x36
        /*02da*/ 	.short	(.L_4895 - .L_4894)
.L_4894:
        /*02dc*/ 	.word	0x00000008
.L_4895:


//--------------------- .nv.info._Z9cuda_gemmIiLi128ELi8ELi1ELi512ELi32ELi32ELi1EEviiiPT_S1_S1_ii --------------------------
	.section	.nv.info._Z9cuda_gemmIiLi128ELi8ELi1ELi512ELi32ELi32ELi1EEviiiPT_S1_S1_ii,"",@"SHT_CUDA_INFO"
	.sectionflags	@""
	.align	4


	//----- nvinfo : EIATTR_CUDA_API_VERSION
	.align		4
        /*0000*/ 	.byte	0x04, 0x37
        /*0002*/ 	.short	(.L_4897 - .L_4896)
.L_4896:
        /*0004*/ 	.word	0x00000082


	//----- nvinfo : EIATTR_KPARAM_INFO
	.align		4
.L_4897:
        /*0008*/ 	.byte	0x04, 0x17
        /*000a*/ 	.short	(.L_4899 - .L_4898)
.L_4898:
        /*000c*/ 	.word	0x00000000
        /*0010*/ 	.short	0x0007
        /*0012*/ 	.short	0x002c
        /*0014*/ 	.byte	0x00, 0xf0, 0x11, 0x00


	//----- nvinfo : EIATTR_KPARAM_INFO
	.align		4
.L_4899:
        /*0018*/ 	.byte	0x04, 0x17
        /*001a*/ 	.short	(.L_4901 - .L_4900)
.L_4900:
        /*001c*/ 	.word	0x00000000
        /*0020*/ 	.short	0x0006
        /*0022*/ 	.short	0x0028
        /*0024*/ 	.byte	0x00, 0xf0, 0x11, 0x00


	//----- nvinfo : EIATTR_KPARAM_INFO
	.align		4
.L_4901:
        /*0028*/ 	.byte	0x04, 0x17
        /*002a*/ 	.short	(.L_4903 - .L_4902)
.L_4902:
        /*002c*/ 	.word	0x00000000
        /*0030*/ 	.short	0x0005
        /*0032*/ 	.short	0x0020
        /*0034*/ 	.byte	0x00, 0xf5, 0x21, 0x00


	//----- nvinfo : EIATTR_KPARAM_INFO
	.align		4
.L_4903:
        /*0038*/ 	.byte	0x04, 0x17
        /*003a*/ 	.short	(.L_4905 - .L_4904)
.L_4904:
        /*003c*/ 	.word	0x00000000
        /*0040*/ 	.short	0x0004
        /*0042*/ 	.short	0x0018
        /*0044*/ 	.byte	0x00, 0xf5, 0x21, 0x00


	//----- nvinfo : EIATTR_KPARAM_INFO
	.align		4
.L_4905:
        /*0048*/ 	.byte	0x04, 0x17
        /*004a*/ 	.short	(.L_4907 - .L_4906)
.L_4906:
        /*004c*/ 	.word	0x00000000
        /*0050*/ 	.short	0x0003
        /*0052*/ 	.short	0x0010
        /*0054*/ 	.byte	0x00, 0xf5, 0x21, 0x00


	//----- nvinfo : EIATTR_KPARAM_INFO
	.align		4
.L_4907:
        /*0058*/ 	.byte	0x04, 0x17
        /*005a*/ 	.short	(.L_4909 - .L_4908)
.L_4908:
        /*005c*/ 	.word	0x00000000
        /*0060*/ 	.short	0x0002
        /*0062*/ 	.short	0x0008
        /*0064*/ 	.byte	0x00, 0xf0, 0x11, 0x00


	//----- nvinfo : EIATTR_KPARAM_INFO
	.align		4
.L_4909:
        /*0068*/ 	.byte	0x04, 0x17
        /*006a*/ 	.short	(.L_4911 - .L_4910)
.L_4910:
        /*006c*/ 	.word	0x00000000
        /*0070*/ 	.short	0x0001
        /*0072*/ 	.short	0x0004
        /*0074*/ 	.byte	0x00, 0xf0, 0x11, 0x00


	//----- nvinfo : EIATTR_KPARAM_INFO
	.align		4
.L_4911:
        /*0078*/ 	.byte	0x04, 0x17
        /*007a*/ 	.short	(.L_4913 - .L_4912)
.L_4912:
        /*007c*/ 	.word	0x00000000
        /*0080*/ 	.short	0x0000
        /*0082*/ 	.short	0x0000
        /*0084*/ 	.byte	0x00, 0xf0, 0x11, 0x00


	//----- nvinfo : EIATTR_SPARSE_MMA_MASK
	.align		4
.L_4913:
        /*0088*/ 	.byte	0x03, 0x50
        /*008a*/ 	.short	0x0000


	//----- nvinfo : EIATTR_MAXREG_COUNT
	.align		4
        /*008c*/ 	.byte	0x03, 0x1b
        /*008e*/ 	.short	0x00ff


	//----- nvinfo : EIATTR_NUM_BARRIERS
	.align		4
        /*0090*/ 	.byte	0x02, 0x4c
        /*0092*/ 	.byte	0x01
	.zero		1


	//----- nvinfo : EIATTR_MERCURY_ISA_VERSION
	.align		4
        /*0094*/ 	.byte	0x03, 0x5f
        /*0096*/ 	.short	0x0101


	//----- nvinfo : EIATTR_COOP_GROUP_MASK_REGIDS
	.align		4
        /*0098*/ 	.byte	0x04, 0x29
        /*009a*/ 	.short	(.L_4915 - .L_4914)


	//   ....[0]....
.L_4914:
        /*009c*/ 	.word	0xffffffff


	//   ....[1]....
        /*00a0*/ 	.word	0xffffffff


	//   ....[2]....
        /*00a4*/ 	.word	0xffffffff


	//   ....[3]....
        /*00a8*/ 	.word	0xffffffff


	//   ....[4]....
        /*00ac*/ 	.word	0xffffffff


	//   ....[5]....
        /*00b0*/ 	.word	0xffffffff


	//   ....[6]....
        /*00b4*/ 	.word	0xffffffff


	//   ....[7]....
        /*00b8*/ 	.word	0xffffffff


	//   ....[8]....
        /*00bc*/ 	.word	0xffffffff


	//   ....[9]....
        /*00c0*/ 	.word	0xffffffff


	//   ....[10]....
        /*00c4*/ 	.word	0xffffffff


	//   ....[11]....
        /*00c8*/ 	.word	0xffffffff


	//   ....[12]....
        /*00cc*/ 	.word	0xffffffff


	//   ....[13]....
        /*00d0*/ 	.word	0xffffffff


	//   ....[14]....
        /*00d4*/ 	.word	0xffffffff


	//   ....[15]....
        /*00d8*/ 	.word	0xffffffff


	//   ....[16]....
        /*00dc*/ 	.word	0xffffffff


	//   ....[17]....
        /*00e0*/ 	.word	0xffffffff


	//   ....[18]....
        /*00e4*/ 	.word	0xffffffff


	//   ....[19]....
        /*00e8*/ 	.word	0xffffffff


	//   ....[20]....
        /*00ec*/ 	.word	0xffffffff


	//   ....[21]....
        /*00f0*/ 	.word	0xffffffff


	//   ....[22]....
        /*00f4*/ 	.word	0xffffffff


	//   ....[23]....
        /*00f8*/ 	.word	0xffffffff


	//   ....[24]....
        /*00fc*/ 	.word	0xffffffff


	//   ....[25]....
        /*0100*/ 	.word	0xffffffff


	//   ....[26]....
        /*0104*/ 	.word	0xffffffff


	//   ....[27]....
        /*0108*/ 	.word	0xffffffff


	//   ....[28]....
        /*010c*/ 	.word	0xffffffff


	//   ....[29]....
        /*0110*/ 	.word	0xffffffff


	//   ....[30]....
        /*0114*/ 	.word	0xffffffff


	//   ....[31]....
        /*0118*/ 	.word	0xffffffff


	//   ....[32]....
        /*011c*/ 	.word	0x05000072


	//   ....[33]....
        /*0120*/ 	.word	0x05000072


	//   ....[34]....
        /*0124*/ 	.word	0x05000072


	//   ....[35]....
        /*0128*/ 	.word	0x05000072


	//   ....[36]....
        /*012c*/ 	.word	0x05000072


	//   ....[37]....
        /*0130*/ 	.word	0x05000072


	//   ....[38]....
        /*0134*/ 	.word	0x05000072


	//   ....[39]....
        /*0138*/ 	.word	0x05000072


	//   ....[40]....
        /*013c*/ 	.word	0x05000072


	//   ....[41]....
        /*0140*/ 	.word	0x05000072


	//   ....[42]....
        /*0144*/ 	.word	0x05000072


	//   ....[43]....
        /*0148*/ 	.word	0x05000072


	//   ....[44]....
        /*014c*/ 	.word	0x05000072


	//   ....[45]....
        /*0150*/ 	.word	0x05000072


	//   ....[46]....
        /*0154*/ 	.word	0x05000072


	//   ....[47]....
        /*0158*/ 	.word	0x05000072


	//   ....[48]....
        /*015c*/ 	.word	0x05000072


	//   ....[49]....
        /*0160*/ 	.word	0x05000072


	//   ....[50]....
        /*0164*/ 	.word	0x05000072


	//   ....[51]....
        /*0168*/ 	.word	0x05000072


	//   ....[52]....
        /*016c*/ 	.word	0x05000072


	//   ....[53]....
        /*0170*/ 	.word	0x05000072


	//   ....[54]....
        /*0174*/ 	.word	0x05000072


	//   ....[55]....
        /*0178*/ 	.word	0x05000072


	//   ....[56]....
        /*017c*/ 	.word	0x05000072


	//   ....[57]....
        /*0180*/ 	.word	0x05000072


	//   ....[58]....
        /*0184*/ 	.word	0x05000072


	//   ....[59]....
        /*0188*/ 	.word	0x05000072


	//   ....[60]....
        /*018c*/ 	.word	0x05000072


	//   ....[61]....
        /*0190*/ 	.word	0x05000072


	//   ....[62]....
        /*0194*/ 	.word	0x05000072


	//   ....[63]....
        /*0198*/ 	.word	0x05000072


	//----- nvinfo : EIATTR_COOP_GROUP_INSTR_OFFSETS
	.align		4
.L_4915:
        /*019c*/ 	.byte	0x04, 0x28
        /*019e*/ 	.short	(.L_4917 - .L_4916)


	//   ....[0]....
.L_4916:
        /*01a0*/ 	.word	0x000018d0


	//   ....[1]....
        /*01a4*/ 	.word	0x000018e0


	//   ....[2]....
        /*01a8*/ 	.word	0x000018f0


	//   ....[3]....
        /*01ac*/ 	.word	0x00001900


	//   ....[4]....
        /*01b0*/ 	.word	0x00001910


	//   ....[5]....
        /*01b4*/ 	.word	0x00001920


	//   ....[6]....
        /*01b8*/ 	.word	0x00001950


	//   ....[7]....
        /*01bc*/ 	.word	0x00001970


	//   ....[8]....
        /*01c0*/ 	.word	0x00001990


	//   ....[9]....
        /*01c4*/ 	.word	0x000019b0


	//   ....[10]....
        /*01c8*/ 	.word	0x000019d0


	//   ....[11]....
        /*01cc*/ 	.word	0x000019f0


	//   ....[12]....
        /*01d0*/ 	.word	0x00001a10


	//   ....[13]....
        /*01d4*/ 	.word	0x00001a30


	//   ....[14]....
        /*01d8*/ 	.word	0x00001a50


	//   ....[15]....
        /*01dc*/ 	.word	0x00001a70


	//   ....[16]....
        /*01e0*/ 	.word	0x00001a90


	//   ....[17]....
        /*01e4*/ 	.word	0x00001ab0


	//   ....[18]....
        /*01e8*/ 	.word	0x00001ad0


	//   ....[19]....
        /*01ec*/ 	.word	0x00001af0


	//   ....[20]....
        /*01f0*/ 	.word	0x00001b10


	//   ....[21]....
        /*01f4*/ 	.word	0x00001b30


	//   ....[22]....
        /*01f8*/ 	.word	0x00001b50


	//   ....[23]....
        /*01fc*/ 	.word	0x00001b70


	//   ....[24]....
        /*0200*/ 	.word	0x00001b90


	//   ....[25]....
        /*0204*/ 	.word	0x00001bb0


	//   ....[26]....
        /*0208*/ 	.word	0x00001bd0


	//   ....[27]....
        /*020c*/ 	.word	0x00001bf0


	//   ....[28]....
        /*0210*/ 	.word	0x00001c10


	//   ....[29]....
        /*0214*/ 	.word	0x00001c30


	//   ....[30]....
        /*0218*/ 	.word	0x00001c50


	//   ....[31]....
        /*021c*/ 	.word	0x00001c70


	//   ....[32]....
        /*0220*/ 	.word	0x000020f0


	//   ....[33]....
        /*0224*/ 	.word	0x00002170


	//   ....[34]....
        /*0228*/ 	.word	0x000021d0


	//   ....[35]....
        /*022c*/ 	.word	0x00002220


	//   ....[36]....
        /*0230*/ 	.word	0x00002280


	//   ....[37]....
        /*0234*/ 	.word	0x000022d0


	//   ....[38]....
        /*0238*/ 	.word	0x00002330


	//   ....[39]....
        /*023c*/ 	.word	0x00002390


	//   ....[40]....
        /*0240*/ 	.word	0x000023f0


	//   ....[41]....
        /*0244*/ 	.word	0x00002450


	//   ....[42]....
        /*0248*/ 	.word	0x000024a0


	//   ....[43]....
        /*024c*/ 	.word	0x00002500


	//   ....[44]....
        /*0250*/ 	.word	0x00002560


	//   ....[45]....
        /*0254*/ 	.word	0x000025c0


	//   ....[46]....
        /*0258*/ 	.word	0x00002620


	//   ....[47]....
        /*025c*/ 	.word	0x00002670


	//   ....[48]....
        /*0260*/ 	.word	0x000026d0


	//   ....[49]....
        /*0264*/ 	.word	0x00002720


	//   ....[50]....
        /*0268*/ 	.word	0x00002780


	//   ....[51]....
        /*026c*/ 	.word	0x000027e0


	//   ....[52]....
        /*0270*/ 	.word	0x00002840


	//   ....[53]....
        /*0274*/ 	.word	0x000028a0


	//   ....[54]....
        /*0278*/ 	.word	0x000028f0


	//   ....[55]....
        /*027c*/ 	.word	0x00002950


	//   ....[56]....
        /*0280*/ 	.word	0x000029b0


	//   ....[57]....
        /*0284*/ 	.word	0x00002a10


	//   ....[58]....
        /*0288*/ 	.word	0x00002a70


	//   ....[59]....
        /*028c*/ 	.word	0x00002ac0


	//   ....[60]....
        /*0290*/ 	.word	0x00002b20


	//   ....[61]....
        /*0294*/ 	.word	0x00002b70


	//   ....[62]....
        /*0298*/ 	.word	0x00002bd0


	//   ....[63]....
        /*029c*/ 	.word	0x00002c30


	//----- nvinfo : EIATTR_VRC_CTA_INIT_COUNT
	.align		4
.L_4917:
        /*02a0*/ 	.byte	0x02, 0x4a
	.zero		1
	.zero		1


	//----- nvinfo : EIATTR_EXIT_INSTR_OFFSETS
	.align		4
        /*02a4*/ 	.byte	0x04, 0x1c
        /*02a6*/ 	.short	(.L_4919 - .L_4918)


	//   ....[0]....
.L_4918:
        /*02a8*/ 	.word	0x00000540


	//   ....[1]....
        /*02ac*/ 	.word	0x00002090


	//----- nvinfo : EIATTR_MAX_THREADS
	.align		4
.L_4919:
        /*02b0*/ 	.byte	0x04, 0x05
        /*02b2*/ 	.short	(.L_4921 - .L_4920)
.L_4920:
        /*02b4*/ 	.word	0x00000080
        /*02b8*/ 	.word	0x00000001
        /*02bc*/ 	.word	0x00000001


	//----- nvinfo : EIATTR_CRS_STACK_SIZE
	.align		4
.L_4921:
        /*02c0*/ 	.byte	0x04, 0x1e
        /*02c2*/ 	.short	(.L_4923 - .L_4922)
.L_4922:
        /*02c4*/ 	.word	0x00000000


	//----- nvinfo : EIATTR_CBANK_PARAM_SIZE
	.align		4
.L_4923:
        /*02c8*/ 	.byte	0x03, 0x19
        /*02ca*/ 	.short	0x0030


	//----- nvinfo : EIATTR_PARAM_CBANK
	.align		4
        /*02cc*/ 	.byte	0x04, 0x0a
        /*02ce*/ 	.short	(.L_4925 - .L_4924)
	.align		4
.L_4924:
        /*02d0*/ 	.word	index@(.nv.constant0._Z9cuda_gemmIiLi128ELi8ELi1ELi512ELi32ELi32ELi1EEviiiPT_S1_S1_ii)
        /*02d4*/ 	.short	0x0380
        /*02d6*/ 	.short	0x0030


	//----- nvinfo : EIATTR_SW_WAR
	.align		4
.L_4925:
        /*02d8*/ 	.byte	0x04, 0x36
        /*02da*/ 	.short	(.L_4927 - .L_4926)
.L_4926:
        /*02dc*/ 	.word	0x00000008
.L_4927:


//--------------------- .nv.info._Z9cuda_gemmIiLi128ELi8ELi1ELi512ELi32ELi32ELi0EEviiiPT_S1_S1_ii --------------------------
	.section	.nv.info._Z9cuda_gemmIiLi128ELi8ELi1ELi512ELi32ELi32ELi0EEviiiPT_S1_S1_ii,"",@"SHT_CUDA_INFO"
	.sectionflags	@""
	.align	4


	//----- nvinfo : EIATTR_CUDA_API_VERSION
	.align		4
        /*0000*/ 	.byte	0x04, 0x37
        /*0002*/ 	.short	(.L_4929 - .L_4928)
.L_4928:
        /*0004*/ 	.word	0x00000082


	//----- nvinfo : EIATTR_KPARAM_INFO
	.align		4
.L_4929:
        /*0008*/ 	.byte	0x04, 0x17
        /*000a*/ 	.short	(.L_4931 - .L_4930)
.L_4930:
        /*000c*/ 	.word	0x00000000
        /*0010*/ 	.short	0x0007
        /*0012*/ 	.short	0x002c
        /*0014*/ 	.byte	0x00, 0xf0, 0x11, 0x00


	//----- nvinfo : EIATTR_KPARAM_INFO
	.align		4
.L_4931:
        /*0018*/ 	.byte	0x04, 0x17
        /*001a*/ 	.short	(.L_4933 - .L_4932)
.L_4932:
        /*001c*/ 	.word	0x00000000
        /*0020*/ 	.short	0x0006
        /*0022*/ 	.short	0x0028
        /*0024*/ 	.byte	0x00, 0xf0, 0x11, 0x00


	//----- nvinfo : EIATTR_KPARAM_INFO
	.align		4
.L_4933:
        /*0028*/ 	.byte	0x04, 0x17
        /*002a*/ 	.short	(.L_4935 - .L_4934)
.L_4934:
        /*002c*/ 	.word	0x00000000
        /*0030*/ 	.short	0x0005
        /*0032*/ 	.short	0x0020
        /*0034*/ 	.byte	0x00, 0xf5, 0x21, 0x00


	//----- nvinfo : EIATTR_KPARAM_INFO
	.align		4
.L_4935:
        /*0038*/ 	.byte	0x04, 0x17
        /*003a*/ 	.short	(.L_4937 - .L_4936)
.L_4936:
        /*003c*/ 	.word	0x00000000
        /*0040*/ 	.short	0x0004
        /*0042*/ 	.short	0x0018
        /*0044*/ 	.byte	0x00, 0xf5, 0x21, 0x00


	//----- nvinfo : EIATTR_KPARAM_INFO
	.align		4
.L_4937:
        /*0048*/ 	.byte	0x04, 0x17
        /*004a*/ 	.short	(.L_4939 - .L_4938)
.L_4938:
        /*004c*/ 	.word	0x00000000
        /*0050*/ 	.short	0x0003
        /*0052*/ 	.short	0x0010
        /*0054*/ 	.byte	0x00, 0xf5, 0x21, 0x00


	//----- nvinfo : EIATTR_KPARAM_INFO
	.align		4
.L_4939:
        /*0058*/ 	.byte	0x04, 0x17
        /*005a*/ 	.short	(.L_4941 - .L_4940)
.L_4940:
        /*005c*/ 	.word	0x00000000
        /*0060*/ 	.short	0x0002
        /*0062*/ 	.short	0x0008
        /*0064*/ 	.byte	0x00, 0xf0, 0x11, 0x00


	//----- nvinfo : EIATTR_KPARAM_INFO
	.align		4
.L_4941:
        /*0068*/ 	.byte	0x04, 0x17
        /*006a*/ 	.short	(.L_4943 - .L_4942)
.L_4942:
        /*006c*/ 	.word	0x00000000
        /*0070*/ 	.short	0x0001
        /*0072*/ 	.short	0x0004
        /*0074*/ 	.byte	0x00, 0xf0, 0x11, 0x00


	//----- nvinfo : EIATTR_KPARAM_INFO
	.align		4
.L_4943:
        /*0078*/ 	.byte	0x04, 0x17
        /*007a*/ 	.short	(.L_4945 - .L_4944)
.L_4944:
        /*007c*/ 	.word	0x00000000
        /*0080*/ 	.short	0x0000
        /*0082*/ 	.short	0x0000
        /*0084*/ 	.byte	0x00, 0xf0, 0x11, 0x00


	//----- nvinfo : EIATTR_SPARSE_MMA_MASK
	.align		4
.L_4945:
        /*0088*/ 	.byte	0x03, 0x50
        /*008a*/ 	.short	0x0000


	//----- nvinfo : EIATTR_MAXREG_COUNT
	.align		4
        /*008c*/ 	.byte	0x03, 0x1b
        /*008e*/ 	.short	0x00ff


	//----- nvinfo : EIATTR_NUM_BARRIERS
	.align		4
        /*0090*/ 	.byte	0x02, 0x4c
        /*0092*/ 	.byte	0x01
	.zero		1


	//----- nvinfo : EIATTR_MERCURY_ISA_VERSION
	.align		4
        /*0094*/ 	.byte	0x03, 0x5f
        /*0096*/ 	.short	0x0101


	//----- nvinfo : EIATTR_COOP_GROUP_MASK_REGIDS
	.align		4
        /*0098*/ 	.byte	0x04, 0x29
        /*009a*/ 	.short	(.L_4947 - .L_4946)


	//   ....[0]....
.L_4946:
        /*009c*/ 	.word	0xffffffff


	//   ....[1]....
        /*00a0*/ 	.word	0xffffffff


	//   ....[2]....
        /*00a4*/ 	.word	0xffffffff


	//   ....[3]....
        /*00a8*/ 	.word	0xffffffff


	//   ....[4]....
        /*00ac*/ 	.word	0xffffffff


	//   ....[5]....
        /*00b0*/ 	.word	0xffffffff


	//   ....[6]....
        /*00b4*/ 	.word	0xffffffff


	//   ....[7]....
        /*00b8*/ 	.word	0xffffffff


	//   ....[8]....
        /*00bc*/ 	.word	0xffffffff


	//   ....[9]....
        /*00c0*/ 	.word	0xffffffff


	//   ....[10]....
        /*00c4*/ 	.word	0xffffffff


	//   ....[11]....
        /*00c8*/ 	.word	0xffffffff


	//   ....[12]....
        /*00cc*/ 	.word	0xffffffff


	//   ....[13]....
        /*00d0*/ 	.word	0xffffffff


	//   ....[14]....
        /*00d4*/ 	.word	0xffffffff


	//   ....[15]....
        /*00d8*/ 	.word	0xffffffff


	//   ....[16]....
        /*00dc*/ 	.word	0xffffffff


	//   ....[17]....
        /*00e0*/ 	.word	0xffffffff


	//   ....[18]....
        /*00e4*/ 	.word	0xffffffff


	//   ....[19]....
        /*00e8*/ 	.word	0xffffffff


	//   ....[20]....
        /*00ec*/ 	.word	0xffffffff


	//   ....[21]....
        /*00f0*/ 	.word	0xffffffff


	//   ....[22]....
        /*00f4*/ 	.word	0xffffffff


	//   ....[23]....
        /*00f8*/ 	.word	0xffffffff


	//   ....[24]....
        /*00fc*/ 	.word	0xffffffff


	//   ....[25]....
        /*0100*/ 	.word	0xffffffff


	//   ....[26]....
        /*0104*/ 	.word	0xffffffff


	//   ....[27]....
        /*0108*/ 	.word	0xffffffff


	//   ....[28]....
        /*010c*/ 	.word	0xffffffff


	//   ....[29]....
        /*0110*/ 	.word	0xffffffff


	//   ....[30]....
        /*0114*/ 	.word	0xffffffff


	//   ....[31]....
        /*0118*/ 	.word	0xffffffff


	//   ....[32]....
        /*011c*/ 	.word	0x05000092


	//   ....[33]....
        /*0120*/ 	.word	0x05000092


	//   ....[34]....
        /*0124*/ 	.word	0x05000092


	//   ....[35]....
        /*0128*/ 	.word	0x05000092


	//   ....[36]....
        /*012c*/ 	.word	0x05000092


	//   ....[37]....
        /*0130*/ 	.word	0x05000092


	//   ....[38]....
        /*0134*/ 	.word	0x05000092


	//   ....[39]....
        /*0138*/ 	.word	0x05000092


	//   ....[40]....
        /*013c*/ 	.word	0x05000092


	//   ....[41]....
        /*0140*/ 	.word	0x05000092


	//   ....[42]....
        /*0144*/ 	.word	0x05000092


	//   ....[43]....
        /*0148*/ 	.word	0x05000092


	//   ....[44]....
        /*014c*/ 	.word	0x05000092


	//   ....[45]....
        /*0150*/ 	.word	0x05000092


	//   ....[46]....
        /*0154*/ 	.word	0x05000092


	//   ....[47]....
        /*0158*/ 	.word	0x05000092


	//   ....[48]....
        /*015c*/ 	.word	0x05000092


	//   ....[49]....
        /*0160*/ 	.word	0x05000092


	//   ....[50]....
        /*0164*/ 	.word	0x05000092


	//   ....[51]....
        /*0168*/ 	.word	0x05000092


	//   ....[52]....
        /*016c*/ 	.word	0x05000092


	//   ....[53]....
        /*0170*/ 	.word	0x05000092


	//   ....[54]....
        /*0174*/ 	.word	0x05000092


	//   ....[55]....
        /*0178*/ 	.word	0x05000092


	//   ....[56]....
        /*017c*/ 	.word	0x05000092


	//   ....[57]....
        /*0180*/ 	.word	0x05000092


	//   ....[58]....
        /*0184*/ 	.word	0x05000092


	//   ....[59]....
        /*0188*/ 	.word	0x05000092


	//   ....[60]....
        /*018c*/ 	.word	0x05000092


	//   ....[61]....
        /*0190*/ 	.word	0x05000092


	//   ....[62]....
        /*0194*/ 	.word	0x05000092


	//   ....[63]....
        /*0198*/ 	.word	0x05000092


	//----- nvinfo : EIATTR_COOP_GROUP_INSTR_OFFSETS
	.align		4
.L_4947:
        /*019c*/ 	.byte	0x04, 0x28
        /*019e*/ 	.short	(.L_4949 - .L_4948)


	//   ....[0]....
.L_4948:
        /*01a0*/ 	.word	0x00003380


	//   ....[1]....
        /*01a4*/ 	.word	0x000033e0


	//   ....[2]....
        /*01a8*/ 	.word	0x00003440


	//   ....[3]....
        /*01ac*/ 	.word	0x000034a0


	//   ....[4]....
        /*01b0*/ 	.word	0x00003500


	//   ....[5]....
        /*01b4*/ 	.word	0x00003560


	//   ....[6]....
        /*01b8*/ 	.word	0x000035c0


	//   ....[7]....
        /*01bc*/ 	.word	0x00003620


	//   ....[8]....
        /*01c0*/ 	.word	0x00003680


	//   ....[9]....
        /*01c4*/ 	.word	0x000036e0


	//   ....[10]....
        /*01c8*/ 	.word	0x00003740


	//   ....[11]....
        /*01cc*/ 	.word	0x000037a0


	//   ....[12]....
        /*01d0*/ 	.word	0x00003800


	//   ....[13]....
        /*01d4*/ 	.word	0x00003860


	//   ....[14]....
        /*01d8*/ 	.word	0x000038c0


	//   ....[15]....
        /*01dc*/ 	.word	0x00003920


	//   ....[16]....
        /*01e0*/ 	.word	0x00003980


	//   ....[17]....
        /*01e4*/ 	.word	0x000039e0


	//   ....[18]....
        /*01e8*/ 	.word	0x00003a40


	//   ....[19]....
        /*01ec*/ 	.word	0x00003aa0


	//   ....[20]....
        /*01f0*/ 	.word	0x00003b00


	//   ....[21]....
        /*01f4*/ 	.word	0x00003b60


	//   ....[22]....
        /*01f8*/ 	.word	0x00003bc0


	//   ....[23]....
        /*01fc*/ 	.word	0x00003c20


	//   ....[24]....
        /*0200*/ 	.word	0x00003c80


	//   ....[25]....
        /*0204*/ 	.word	0x00003ce0


	//   ....[26]....
        /*0208*/ 	.word	0x00003d40


	//   ....[27]....
        /*020c*/ 	.word	0x00003da0


	//   ....[28]....
        /*0210*/ 	.word	0x00003e00


	//   ....[29]....
        /*0214*/ 	.word	0x00003e60


	//   ....[30]....
        /*0218*/ 	.word	0x00003ec0


	//   ....[31]....
        /*021c*/ 	.word	0x00003f20


	//   ....[32]....
        /*0220*/ 	.word	0x00005780


	//   ....[33]....
        /*0224*/ 	.word	0x00005800


	//   ....[34]....
        /*0228*/ 	.word	0x00005880


	//   ....[35]....
        /*022c*/ 	.word	0x00005900


	//   ....[36]....
        /*0230*/ 	.word	0x00005980


	//   ....[37]....
        /*0234*/ 	.word	0x00005a00


	//   ....[38]....
        /*0238*/ 	.word	0x00005a80


	//   ....[39]....
        /*023c*/ 	.word	0x00005b00


	//   ....[40]....
        /*0240*/ 	.word	0x00005b80


	//   ....[41]....
        /*0244*/ 	.word	0x00005c00


	//   ....[42]....
        /*0248*/ 	.word	0x00005c80


	//   ....[43]....
        /*024c*/ 	.word	0x00005d00


	//   ....[44]....
        /*0250*/ 	.word	0x00005d80


	//   ....[45]....
        /*0254*/ 	.word	0x00005e00


	//   ....[46]....
        /*0258*/ 	.word	0x00005e80


	//   ....[47]....
        /*025c*/ 	.word	0x00005f00


	//   ....[48]....
        /*0260*/ 	.word	0x00005f80


	//   ....[49]....
        /*0264*/ 	.word	0x00006000


	//   ....[50]....
        /*0268*/ 	.word	0x00006080


	//   ....[51]....
        /*026c*/ 	.word	0x00006100


	//   ....[52]....
        /*0270*/ 	.word	0x00006180


	//   ....[53]....
        /*0274*/ 	.word	0x00006200


	//   ....[54]....
        /*0278*/ 	.word	0x00006280


	//   ....[55]....
        /*027c*/ 	.word	0x00006300


	//   ....[56]....
        /*0280*/ 	.word	0x00006380


	//   ....[57]....
        /*0284*/ 	.word	0x00006400


	//   ....[58]....
        /*0288*/ 	.word	0x00006480


	//   ....[59]....
        /*028c*/ 	.word	0x00006500


	//   ....[60]....
        /*0290*/ 	.word	0x00006580


	//   ....[61]....
        /*0294*/ 	.word	0x00006600


	//   ....[62]....
        /*0298*/ 	.word	0x00006680


	//   ....[63]....
        /*029c*/ 	.word	0x00006700


	//----- nvinfo : EIATTR_VRC_CTA_INIT_COUNT
	.align		4
.L_4949:
        /*02a0*/ 	.byte	0x02, 0x4a
	.zero		1
	.zero		1


	//----- nvinfo : EIATTR_EXIT_INSTR_OFFSETS
	.align		4
        /*02a4*/ 	.byte	0x04, 0x1c
        /*02a6*/ 	.short	(.L_4951 - .L_4950)


	//   ....[0]....
.L_4950:
        /*02a8*/ 	.word	0x00000640


	//   ....[1]....
        /*02ac*/ 	.word	0x00005730


	//----- nvinfo : EIATTR_MAX_THREADS
	.align		4
.L_4951:
        /*02b0*/ 	.byte	0x04, 0x05
        /*02b2*/ 	.short	(.L_4953 - .L_4952)
.L_4952:
        /*02b4*/ 	.word	0x00000080
        /*02b8*/ 	.word	0x00000001
        /*02bc*/ 	.word	0x00000001


	//----- nvinfo : EIATTR_CRS_STACK_SIZE
	.align		4
.L_4953:
        /*02c0*/ 	.byte	0x04, 0x1e
        /*02c2*/ 	.short	(.L_4955 - .L_4954)
.L_4954:
        /*02c4*/ 	.word	0x00000000


	//----- nvinfo : EIATTR_CBANK_PARAM_SIZE
	.align		4
.L_4955:
        /*02c8*/ 	.byte	0x03, 0x19
        /*02ca*/ 	.short	0x0030


	//----- nvinfo : EIATTR_PARAM_CBANK
	.align		4
        /*02cc*/ 	.byte	0x04, 0x0a
        /*02ce*/ 	.short	(.L_4957 - .L_4956)
	.align		4
.L_4956:
        /*02d0*/ 	.word	index@(.nv.constant0._Z9cuda_gemmIiLi128ELi8ELi1ELi512ELi32ELi32ELi0EEviiiPT_S1_S1_ii)
        /*02d4*/ 	.short	0x0380
        /*02d6*/ 	.short	0x0030


	//----- nvinfo : EIATTR_SW_WAR
	.align		4
.L_4957:
        /*02d8*/ 	.byte	0x04, 0x36
        /*02da*/ 	.short	(.L_4959 - .L_4958)
.L_4958:
        /*02dc*/ 	.word	0x00000008
.L_4959:


//--------------------- .nv.info._Z9cuda_gemmIiLi128ELi8ELi1ELi512ELi16ELi16ELi1EEviiiPT_S1_S1_ii --------------------------
	.section	.nv.info._Z9cuda_gemmIiLi128ELi8ELi1ELi512ELi16ELi16ELi1EEviiiPT_S1_S1_ii,"",@"SHT_CUDA_INFO"
	.sectionflags	@""
	.align	4


	//----- nvinfo : EIATTR_CUDA_API_VERSION
	.align		4
        /*0000*/ 	.byte	0x04, 0x37
        /*0002*/ 	.short	(.L_4961 - .L_4960)
.L_4960:
        /*0004*/ 	.word	0x00000082


	//----- nvinfo : EIATTR_KPARAM_INFO
	.align		4
.L_4961:
        /*0008*/ 	.byte	0x04, 0x17
        /*000a*/ 	.short	(.L_4963 - .L_4962)
.L_4962:
        /*000c*/ 	.word	0x00000000
        /*0010*/ 	.short	0x0007
        /*0012*/ 	.short	0x002c
        /*0014*/ 	.byte	0x00, 0xf0, 0x11, 0x00


	//----- nvinfo : EIATTR_KPARAM_INFO
	.align		4
.L_4963:
        /*0018*/ 	.byte	0x04, 0x17
        /*001a*/ 	.short	(.L_4965 - .L_4964)
.L_4964:
        /*001c*/ 	.word	0x00000000
        /*0020*/ 	.short	0x0006
        /*0022*/ 	.short	0x0028
        /*0024*/ 	.byte	0x00, 0xf0, 0x11, 0x00


	//----- nvinfo : EIATTR_KPARAM_INFO
	.align		4
.L_4965:
        /*0028*/ 	.byte	0x04, 0x17
        /*002a*/ 	.short	(.L_4967 - .L_4966)
.L_4966:
        /*002c*/ 	.word	0x00000000
        /*0030*/ 	.short	0x0005
        /*0032*/ 	.short	0x0020
        /*0034*/ 	.byte	0x00, 0xf5, 0x21, 0x00


	//----- nvinfo : EIATTR_KPARAM_INFO
	.align		4
.L_4967:
        /*0038*/ 	.byte	0x04, 0x17
        /*003a*/ 	.short	(.L_4969 - .L_4968)
.L_4968:
        /*003c*/ 	.word	0x00000000
        /*0040*/ 	.short	0x0004
        /*0042*/ 	.short	0x0018
        /*0044*/ 	.byte	0x00, 0xf5, 0x21, 0x00


	//----- nvinfo : EIATTR_KPARAM_INFO
	.align		4
.L_4969:
        /*0048*/ 	.byte	0x04, 0x17
        /*004a*/ 	.short	(.L_4971 - .L_4970)
.L_4970:
        /*004c*/ 	.word	0x00000000
        /*0050*/ 	.short	0x0003
        /*0052*/ 	.short	0x0010
        /*0054*/ 	.byte	0x00, 0xf5, 0x21, 0x00


	//----- nvinfo : EIATTR_KPARAM_INFO
	.align		4
.L_4971:
        /*0058*/ 	.byte	0x04, 0x17
        /*005a*/ 	.short	(.L_4973 - .L_4972)
.L_4972:
        /*005c*/ 	.word	0x00000000
        /*0060*/ 	.short	0x0002
        /*0062*/ 	.short	0x0008
        /*0064*/ 	.byte	0x00, 0xf0, 0x11, 0x00


	//----- nvinfo : EIATTR_KPARAM_INFO
	.align		4
.L_4973:
        /*0068*/ 	.byte	0x04, 0x17
        /*006a*/ 	.short	(.L_4975 - .L_4974)
.L_4974:
        /*006c*/ 	.word	0x00000000
        /*0070*/ 	.short	0x0001
        /*0072*/ 	.short	0x0004
        /*0074*/ 	.byte	0x00, 0xf0, 0x11, 0x00


	//----- nvinfo : EIATTR_KPARAM_INFO
	.align		4
.L_4975:
        /*0078*/ 	.byte	0x04, 0x17
        /*007a*/ 	.short	(.L_4977 - .L_4976)
.L_4976:
        /*007c*/ 	.word	0x00000000
        /*0080*/ 	.short	0x0000
        /*0082*/ 	.short	0x0000
        /*0084*/ 	.byte	0x00, 0xf0, 0x11, 0x00


	//----- nvinfo : EIATTR_SPARSE_MMA_MASK
	.align		4
.L_4977:
        /*0088*/ 	.byte	0x03, 0x50
        /*008a*/ 	.short	0x0000


	//----- nvinfo : EIATTR_MAXREG_COUNT
	.align		4
        /*008c*/ 	.byte	0x03, 0x1b
        /*008e*/ 	.short	0x00ff


	//----- nvinfo : EIATTR_NUM_BARRIERS
	.align		4
        /*0090*/ 	.byte	0x02, 0x4c
        /*0092*/ 	.byte	0x01
	.zero		1


	//----- nvinfo : EIATTR_MERCURY_ISA_VERSION
	.align		4
        /*0094*/ 	.byte	0x03, 0x5f
        /*0096*/ 	.short	0x0101


	//----- nvinfo : EIATTR_COOP_GROUP_MASK_REGIDS
	.align		4
        /*0098*/ 	.byte	0x04, 0x29
        /*009a*/ 	.short	(.L_4979 - .L_4978)


	//   ....[0]....
.L_4978:
        /*009c*/ 	.word	0xffffffff


	//   ....[1]....
        /*00a0*/ 	.word	0xffffffff


	//   ....[2]....
        /*00a4*/ 	.word	0xffffffff


	//   ....[3]....
        /*00a8*/ 	.word	0xffffffff


	//   ....[4]....
        /*00ac*/ 	.word	0xffffffff


	//   ....[5]....
        /*00b0*/ 	.word	0xffffffff


	//   ....[6]....
        /*00b4*/ 	.word	0xffffffff


	//   ....[7]....
        /*00b8*/ 	.word	0xffffffff


	//   ....[8]....
        /*00bc*/ 	.word	0xffffffff


	//   ....[9]....
        /*00c0*/ 	.word	0xffffffff


	//   ....[10]....
        /*00c4*/ 	.word	0xffffffff


	//   ....[11]....
        /*00c8*/ 	.word	0xffffffff


	//   ....[12]....
        /*00cc*/ 	.word	0xffffffff


	//   ....[13]....
        /*00d0*/ 	.word	0xffffffff


	//   ....[14]....
        /*00d4*/ 	.word	0xffffffff


	//   ....[15]....
        /*00d8*/ 	.word	0xffffffff


	//   ....[16]....
        /*00dc*/ 	.word	0x0500001d


	//   ....[17]....
        /*00e0*/ 	.word	0x0500001d


	//   ....[18]....
        /*00e4*/ 	.word	0x0500001d


	//   ....[19]....
        /*00e8*/ 	.word	0x0500001d


	//   ....[20]....
        /*00ec*/ 	.word	0x0500001d


	//   ....[21]....
        /*00f0*/ 	.word	0x0500001d


	//   ....[22]....
        /*00f4*/ 	.word	0x0500001d


	//   ....[23]....
        /*00f8*/ 	.word	0x0500001d


	//   ....[24]....
        /*00fc*/ 	.word	0x0500001d


	//   ....[25]....
        /*0100*/ 	.word	0x0500001d


	//   ....[26]....
        /*0104*/ 	.word	0x0500001d


	//   ....[27]....
        /*0108*/ 	.word	0x0500001d


	//   ....[28]....
        /*010c*/ 	.word	0x0500001d


	//   ....[29]....
        /*0110*/ 	.word	0x0500001d


	//   ....[30]....
        /*0114*/ 	.word	0x0500001d


	//   ....[31]....
        /*0118*/ 	.word	0x0500001d


	//----- nvinfo : EIATTR_COOP_GROUP_INSTR_OFFSETS
	.align		4
.L_4979:
        /*011c*/ 	.byte	0x04, 0x28
        /*011e*/ 	.short	(.L_4981 - .L_4980)


	//   ....[0]....
.L_4980:
        /*0120*/ 	.word	0x00001400


	//   ....[1]....
        /*0124*/ 	.word	0x00001420


	//   ....[2]....
        /*0128*/ 	.word	0x00001450


	//   ....[3]....
        /*012c*/ 	.word	0x00001470


	//   ....[4]....
        /*0130*/ 	.word	0x00001490


	//   ....[5]....
        /*0134*/ 	.word	0x000014b0


	//   ....[6]....
        /*0138*/ 	.word	0x000014d0


	//   ....[7]....
        /*013c*/ 	.word	0x000014f0


	//   ....[8]....
        /*0140*/ 	.word	0x00001510


	//   ....[9]....
        /*0144*/ 	.word	0x00001530


	//   ....[10]....
        /*0148*/ 	.word	0x00001550


	//   ....[11]....
        /*014c*/ 	.word	0x00001570


	//   ....[12]....
        /*0150*/ 	.word	0x00001590


	//   ....[13]....
        /*0154*/ 	.word	0x000015b0


	//   ....[14]....
        /*0158*/ 	.word	0x000015d0


	//   ....[15]....
        /*015c*/ 	.word	0x000015f0


	//   ....[16]....
        /*0160*/ 	.word	0x00001a90


	//   ....[17]....
        /*0164*/ 	.word	0x00001b50


	//   ....[18]....
        /*0168*/ 	.word	0x00001ba0


	//   ....[19]....
        /*016c*/ 	.word	0x00001bf0


	//   ....[20]....
        /*0170*/ 	.word	0x00001c40


	//   ....[21]....
        /*0174*/ 	.word	0x00001c90


	//   ....[22]....
        /*0178*/ 	.word	0x00001ce0


	//   ....[23]....
        /*017c*/ 	.word	0x00001d30


	//   ....[24]....
        /*0180*/ 	.word	0x00001d80


	//   ....[25]....
        /*0184*/ 	.word	0x00001dd0


	//   ....[26]....
        /*0188*/ 	.word	0x00001e20


	//   ....[27]....
        /*018c*/ 	.word	0x00001e70


	//   ....[28]....
        /*0190*/ 	.word	0x00001ec0


	//   ....[29]....
        /*0194*/ 	.word	0x00001f10


	//   ....[30]....
        /*0198*/ 	.word	0x00001f60


	//   ....[31]....
        /*019c*/ 	.word	0x00001fb0


	//----- nvinfo : EIATTR_VRC_CTA_INIT_COUNT
	.align		4
.L_4981:
        /*01a0*/ 	.byte	0x02, 0x4a
	.zero		1
	.zero		1


	//----- nvinfo : EIATTR_EXIT_INSTR_OFFSETS
	.align		4
        /*01a4*/ 	.byte	0x04, 0x1c
        /*01a6*/ 	.short	(.L_4983 - .L_4982)


	//   ....[0]....
.L_4982:
        /*01a8*/ 	.word	0x00000550


	//   ....[1]....
        /*01ac*/ 	.word	0x00001a10


	//----- nvinfo : EIATTR_MAX_THREADS
	.align		4
.L_4983:
        /*01b0*/ 	.byte	0x04, 0x05
        /*01b2*/ 	.short	(.L_4985 - .L_4984)
.L_4984:
        /*01b4*/ 	.word	0x00000080
        /*01b8*/ 	.word	0x00000001
        /*01bc*/ 	.word	0x00000001


	//----- nvinfo : EIATTR_CRS_STACK_SIZE
	.align		4
.L_4985:
        /*01c0*/ 	.byte	0x04, 0x1e
        /*01c2*/ 	.short	(.L_4987 - .L_4986)
.L_4986:
        /*01c4*/ 	.word	0x00000000


	//----- nvinfo : EIATTR_CBANK_PARAM_SIZE
	.align		4
.L_4987:
        /*01c8*/ 	.byte	0x03, 0x19
        /*01ca*/ 	.short	0x0030


	//----- nvinfo : EIATTR_PARAM_CBANK
	.align		4
        /*01cc*/ 	.byte	0x04, 0x0a
        /*01ce*/ 	.short	(.L_4989 - .L_4988)
	.align		4
.L_4988:
        /*01d0*/ 	.word	index@(.nv.constant0._Z9cuda_gemmIiLi128ELi8ELi1ELi512ELi16ELi16ELi1EEviiiPT_S1_S1_ii)
        /*01d4*/ 	.short	0x0380
        /*01d6*/ 	.short	0x0030


	//----- nvinfo : EIATTR_SW_WAR
	.align		4
.L_4989:
        /*01d8*/ 	.byte	0x04, 0x36
        /*01da*/ 	.short	(.L_4991 - .L_4990)
.L_4990:
        /*01dc*/ 	.word	0x00000008
.L_4991:


//--------------------- .nv.info._Z9cuda_gemmIiLi128ELi8ELi1ELi512ELi16ELi16ELi0EEviiiPT_S1_S1_ii --------------------------
	.section	.nv.info._Z9cuda_gemmIiLi128ELi8ELi1ELi512ELi16ELi16ELi0EEviiiPT_S1_S1_ii,"",@"SHT_CUDA_INFO"
	.sectionflags	@""
	.align	4


	//----- nvinfo : EIATTR_CUDA_API_VERSION
	.align		4
        /*0000*/ 	.byte	0x04, 0x37
        /*0002*/ 	.short	(.L_4993 - .L_4992)
.L_4992:
        /*0004*/ 	.word	0x00000082


	//----- nvinfo : EIATTR_KPARAM_INFO
	.align		4
.L_4993:
        /*0008*/ 	.byte	0x04, 0x17
        /*000a*/ 	.short	(.L_4995 - .L_4994)
.L_4994:
        /*000c*/ 	.word	0x00000000
        /*0010*/ 	.short	0x0007
        /*0012*/ 	.short	0x002c
        /*0014*/ 	.byte	0x00, 0xf0, 0x11, 0x00


	//----- nvinfo : EIATTR_KPARAM_INFO
	.align		4
.L_4995:
        /*0018*/ 	.byte	0x04, 0x17
        /*001a*/ 	.short	(.L_4997 - .L_4996)
.L_4996:
        /*001c*/ 	.word	0x00000000
        /*0020*/ 	.short	0x0006
        /*0022*/ 	.short	0x0028
        /*0024*/ 	.byte	0x00, 0xf0, 0x11, 0x00


	//----- nvinfo : EIATTR_KPARAM_INFO
	.align		4
.L_4997:
        /*0028*/ 	.byte	0x04, 0x17
        /*002a*/ 	.short	(.L_4999 - .L_4998)
.L_4998:
        /*002c*/ 	.word	0x00000000
        /*0030*/ 	.short	0x0005
        /*0032*/ 	.short	0x0020
        /*0034*/ 	.byte	0x00, 0xf5, 0x21, 0x00


	//----- nvinfo : EIATTR_KPARAM_INFO
	.align		4
.L_4999:
        /*0038*/ 	.byte	0x04, 0x17
        /*003a*/ 	.short	(.L_5001 - .L_5000)
.L_5000:
        /*003c*/ 	.word	0x00000000
        /*0040*/ 	.short	0x0004
        /*0042*/ 	.short	0x0018
        /*0044*/ 	.byte	0x00, 0xf5, 0x21, 0x00


	//----- nvinfo : EIATTR_KPARAM_INFO
	.align		4
.L_5001:
        /*0048*/ 	.byte	0x04, 0x17
        /*004a*/ 	.short	(.L_5003 - .L_5002)
.L_5002:
        /*004c*/ 	.word	0x00000000
        /*0050*/ 	.short	0x0003
        /*0052*/ 	.short	0x0010
        /*0054*/ 	.byte	0x00, 0xf5, 0x21, 0x00


	//----- nvinfo : EIATTR_KPARAM_INFO
	.align		4
.L_5003:
        /*0058*/ 	.byte	0x04, 0x17
        /*005a*/ 	.short	(.L_5005 - .L_5004)
.L_5004:
        /*005c*/ 	.word	0x00000000
        /*0060*/ 	.short	0x0002
        /*0062*/ 	.short	0x0008
        /*0064*/ 	.byte	0x00, 0xf0, 0x11, 0x00


	//----- nvinfo : EIATTR_KPARAM_INFO
	.align		4
.L_5005:
        /*0068*/ 	.byte	0x04, 0x17
        /*006a*/ 	.short	(.L_5007 - .L_5006)
.L_5006:
        /*006c*/ 	.word	0x00000000
        /*0070*/ 	.short	0x0001
        /*0072*/ 	.short	0x0004
        /*0074*/ 	.byte	0x00, 0xf0, 0x11, 0x00


	//----- nvinfo : EIATTR_KPARAM_INFO
	.align		4
.L_5007:
        /*0078*/ 	.byte	0x04, 0x17
        /*007a*/ 	.short	(.L_5009 - .L_5008)
.L_5008:
        /*007c*/ 	.word	0x00000000
        /*0080*/ 	.short	0x0000
        /*0082*/ 	.short	0x0000
        /*0084*/ 	.byte	0x00, 0xf0, 0x11, 0x00


	//----- nvinfo : EIATTR_SPARSE_MMA_MASK
	.align		4
.L_5009:
        /*0088*/ 	.byte	0x03, 0x50
        /*008a*/ 	.short	0x0000


	//----- nvinfo : EIATTR_MAXREG_COUNT
	.align		4
        /*008c*/ 	.byte	0x03, 0x1b
        /*008e*/ 	.short	0x00ff


	//----- nvinfo : EIATTR_NUM_BARRIERS
	.align		4
        /*0090*/ 	.byte	0x02, 0x4c
        /*0092*/ 	.byte	0x01
	.zero		1


	//----- nvinfo : EIATTR_MERCURY_ISA_VERSION
	.align		4
        /*0094*/ 	.byte	0x03, 0x5f
        /*0096*/ 	.short	0x0101


	//----- nvinfo : EIATTR_COOP_GROUP_MASK_REGIDS
	.align		4
        /*0098*/ 	.byte	0x04, 0x29
        /*009a*/ 	.short	(.L_5011 - .L_5010)


	//   ....[0]....
.L_5010:
        /*009c*/ 	.word	0xffffffff


	//   ....[1]....
        /*00a0*/ 	.word	0xffffffff


	//   ....[2]....
        /*00a4*/ 	.word	0xffffffff


	//   ....[3]....
        /*00a8*/ 	.word	0xffffffff


	//   ....[4]....
        /*00ac*/ 	.word	0xffffffff


	//   ....[5]....
        /*00b0*/ 	.word	0xffffffff


	//   ....[6]....
        /*00b4*/ 	.word	0xffffffff


	//   ....[7]....
        /*00b8*/ 	.word	0xffffffff


	//   ....[8]....
        /*00bc*/ 	.word	0xffffffff


	//   ....[9]....
        /*00c0*/ 	.word	0xffffffff


	//   ....[10]....
        /*00c4*/ 	.word	0xffffffff


	//   ....[11]....
        /*00c8*/ 	.word	0xffffffff


	//   ....[12]....
        /*00cc*/ 	.word	0xffffffff


	//   ....[13]....
        /*00d0*/ 	.word	0xffffffff


	//   ....[14]....
        /*00d4*/ 	.word	0xffffffff


	//   ....[15]....
        /*00d8*/ 	.word	0xffffffff


	//   ....[16]....
        /*00dc*/ 	.word	0x05000049


	//   ....[17]....
        /*00e0*/ 	.word	0x05000049


	//   ....[18]....
        /*00e4*/ 	.word	0x05000049


	//   ....[19]....
        /*00e8*/ 	.word	0x05000049


	//   ....[20]....
        /*00ec*/ 	.word	0x05000049


	//   ....[21]....
        /*00f0*/ 	.word	0x05000049


	//   ....[22]....
        /*00f4*/ 	.word	0x05000049


	//   ....[23]....
        /*00f8*/ 	.word	0x05000049


	//   ....[24]....
        /*00fc*/ 	.word	0x05000049


	//   ....[25]....
        /*0100*/ 	.word	0x05000049


	//   ....[26]....
        /*0104*/ 	.word	0x05000049


	//   ....[27]....
        /*0108*/ 	.word	0x05000049


	//   ....[28]....
        /*010c*/ 	.word	0x05000049


	//   ....[29]....
        /*0110*/ 	.word	0x05000049


	//   ....[30]....
        /*0114*/ 	.word	0x05000049


	//   ....[31]....
        /*0118*/ 	.word	0x05000049


	//----- nvinfo : EIATTR_COOP_GROUP_INSTR_OFFSETS
	.align		4
.L_5011:
        /*011c*/ 	.byte	0x04, 0x28
        /*011e*/ 	.short	(.L_5013 - .L_5012)


	//   ....[0]....
.L_5012:
        /*0120*/ 	.word	0x00002560


	//   ....[1]....
        /*0124*/ 	.word	0x000025c0


	//   ....[2]....
        /*0128*/ 	.word	0x00002620


	//   ....[3]....
        /*012c*/ 	.word	0x00002680


	//   ....[4]....
        /*0130*/ 	.word	0x000026e0


	//   ....[5]....
        /*0134*/ 	.word	0x00002740


	//   ....[6]....
        /*0138*/ 	.word	0x000027a0


	//   ....[7]....
        /*013c*/ 	.word	0x00002800


	//   ....[8]....
        /*0140*/ 	.word	0x00002860


	//   ....[9]....
        /*0144*/ 	.word	0x000028c0


	//   ....[10]....
        /*0148*/ 	.word	0x00002920


	//   ....[11]....
        /*014c*/ 	.word	0x00002980


	//   ....[12]....
        /*0150*/ 	.word	0x000029e0


	//   ....[13]....
        /*0154*/ 	.word	0x00002a40


	//   ....[14]....
        /*0158*/ 	.word	0x00002aa0


	//   ....[15]....
        /*015c*/ 	.word	0x00002b00


	//   ....[16]....
        /*0160*/ 	.word	0x00003ff0


	//   ....[17]....
        /*0164*/ 	.word	0x00004070


	//   ....[18]....
        /*0168*/ 	.word	0x000040f0


	//   ....[19]....
        /*016c*/ 	.word	0x00004170


	//   ....[20]....
        /*0170*/ 	.word	0x000041f0


	//   ....[21]....
        /*0174*/ 	.word	0x00004270


	//   ....[22]....
        /*0178*/ 	.word	0x000042f0


	//   ....[23]....
        /*017c*/ 	.word	0x00004370


	//   ....[24]....
        /*0180*/ 	.word	0x000043f0


	//   ....[25]....
        /*0184*/ 	.word	0x00004470


	//   ....[26]....
        /*0188*/ 	.word	0x000044f0


	//   ....[27]....
        /*018c*/ 	.word	0x00004570


	//   ....[28]....
        /*0190*/ 	.word	0x000045f0


	//   ....[29]....
        /*0194*/ 	.word	0x00004670


	//   ....[30]....
        /*0198*/ 	.word	0x000046f0


	//   ....[31]....
        /*019c*/ 	.word	0x00004770


	//----- nvinfo : EIATTR_VRC_CTA_INIT_COUNT
	.align		4
.L_5013:
        /*01a0*/ 	.byte	0x02, 0x4a
	.zero		1
	.zero		1


	//----- nvinfo : EIATTR_EXIT_INSTR_OFFSETS
	.align		4
        /*01a4*/ 	.byte	0x04, 0x1c
        /*01a6*/ 	.short	(.L_5015 - .L_5014)


	//   ....[0]....
.L_5014:
        /*01a8*/ 	.word	0x00000680


	//   ....[1]....
        /*01ac*/ 	.word	0x00003fa0


	//----- nvinfo : EIATTR_MAX_THREADS
	.align		4
.L_5015:
        /*01b0*/ 	.byte	0x04, 0x05
        /*01b2*/ 	.short	(.L_5017 - .L_5016)
.L_5016:
        /*01b4*/ 	.word	0x00000080
        /*01b8*/ 	.word	0x00000001
        /*01bc*/ 	.word	0x00000001


	//----- nvinfo : EIATTR_CRS_STACK_SIZE
	.align		4
.L_5017:
        /*01c0*/ 	.byte	0x04, 0x1e
        /*01c2*/ 	.short	(.L_5019 - .L_5018)
.L_5018:
        /*01c4*/ 	.word	0x00000000


	//----- nvinfo : EIATTR_CBANK_PARAM_SIZE
	.align		4
.L_5019:
        /*01c8*/ 	.byte	0x03, 0x19
        /*01ca*/ 	.short	0x0030


	//----- nvinfo : EIATTR_PARAM_CBANK
	.align		4
        /*01cc*/ 	.byte	0x04, 0x0a
        /*01ce*/ 	.short	(.L_5021 - .L_5020)
	.align		4
.L_5020:
        /*01d0*/ 	.word	index@(.nv.constant0._Z9cuda_gemmIiLi128ELi8ELi1ELi512ELi16ELi16ELi0EEviiiPT_S1_S1_ii)
        /*01d4*/ 	.short	0x0380
        /*01d6*/ 	.short	0x0030


	//----- nvinfo : EIATTR_SW_WAR
	.align		4
.L_5021:
        /*01d8*/ 	.byte	0x04, 0x36
        /*01da*/ 	.short	(.L_5023 - .L_5022)
.L_5022:
        /*01dc*/ 	.word	0x00000008
.L_5023:


//--------------------- .nv.info._Z9cuda_gemmIiLi128ELi8ELi1ELi512ELi8ELi8ELi1EEviiiPT_S1_S1_ii --------------------------
	.section	.nv.info._Z9cuda_gemmIiLi128ELi8ELi1ELi512ELi8ELi8ELi1EEviiiPT_S1_S1_ii,"",@"SHT_CUDA_INFO"
	.sectionflags	@""
	.align	4


	//----- nvinfo : EIATTR_CUDA_API_VERSION
	.align		4
        /*0000*/ 	.byte	0x04, 0x37
        /*0002*/ 	.short	(.L_5025 - .L_5024)
.L_5024:
        /*0004*/ 	.word	0x00000082


	//----- nvinfo : EIATTR_KPARAM_INFO
	.align		4
.L_5025:
        /*0008*/ 	.byte	0x04, 0x17
        /*000a*/ 	.short	(.L_5027 - .L_5026)
.L_5026:
        /*000c*/ 	.word	0x00000000
        /*0010*/ 	.short	0x0007
        /*0012*/ 	.short	0x002c
        /*0014*/ 	.byte	0x00, 0xf0, 0x11, 0x00


	//----- nvinfo : EIATTR_KPARAM_INFO
	.align		4
.L_5027:
        /*0018*/ 	.byte	0x04, 0x17
        /*001a*/ 	.short	(.L_5029 - .L_5028)
.L_5028:
        /*001c*/ 	.word	0x00000000
        /*0020*/ 	.short	0x0006
        /*0022*/ 	.short	0x0028
        /*0024*/ 	.byte	0x00, 0xf0, 0x11, 0x00


	//----- nvinfo : EIATTR_KPARAM_INFO
	.align		4
.L_5029:
        /*0028*/ 	.byte	0x04, 0x17
        /*002a*/ 	.short	(.L_5031 - .L_5030)
.L_5030:
        /*002c*/ 	.word	0x00000000
        /*0030*/ 	.short	0x0005
        /*0032*/ 	.short	0x0020
        /*0034*/ 	.byte	0x00, 0xf5, 0x21, 0x00


	//----- nvinfo : EIATTR_KPARAM_INFO
	.align		4
.L_5031:
        /*0038*/ 	.byte	0x04, 0x17
        /*003a*/ 	.short	(.L_5033 - .L_5032)
.L_5032:
        /*003c*/ 	.word	0x00000000
        /*0040*/ 	.short	0x0004
        /*0042*/ 	.short	0x0018
        /*0044*/ 	.byte	0x00, 0xf5, 0x21, 0x00


	//----- nvinfo : EIATTR_KPARAM_INFO
	.align		4
.L_5033:
        /*0048*/ 	.byte	0x04, 0x17
        /*004a*/ 	.short	(.L_5035 - .L_5034)
.L_5034:
        /*004c*/ 	.word	0x00000000
        /*0050*/ 	.short	0x0003
        /*0052*/ 	.short	0x0010
        /*0054*/ 	.byte	0x00, 0xf5, 0x21, 0x00


	//----- nvinfo : EIATTR_KPARAM_INFO
	.align		4
.L_5035:
        /*0058*/ 	.byte	0x04, 0x17
        /*005a*/ 	.short	(.L_5037 - .L_5036)
.L_5036:
        /*005c*/ 	.word	0x00000000
        /*0060*/ 	.short	0x0002
        /*0062*/ 	.short	0x0008
        /*0064*/ 	.byte	0x00, 0xf0, 0x11, 0x00


	//----- nvinfo : EIATTR_KPARAM_INFO
	.align		4
.L_5037:
        /*0068*/ 	.byte	0x04, 0x17
        /*006a*/ 	.short	(.L_5039 - .L_5038)
.L_5038:
        /*006c*/ 	.word	0x00000000
        /*0070*/ 	.short	0x0001
        /*0072*/ 	.short	0x0004
        /*0074*/ 	.byte	0x00, 0xf0, 0x11, 0x00


	//----- nvinfo : EIATTR_KPARAM_INFO
	.align		4
.L_5039:
        /*0078*/ 	.byte	0x04, 0x17
        /*007a*/ 	.short	(.L_5041 - .L_5040)
.L_5040:
        /*007c*/ 	.word	0x00000000
        /*0080*/ 	.short	0x0000
        /*0082*/ 	.short	0x0000
        /*0084*/ 	.byte	0x00, 0xf0, 0x11, 0x00


	//----- nvinfo : EIATTR_SPARSE_MMA_MASK
	.align		4
.L_5041:
        /*0088*/ 	.byte	0x03, 0x50
        /*008a*/ 	.short	0x0000


	//----- nvinfo : EIATTR_MAXREG_COUNT
	.align		4
        /*008c*/ 	.byte	0x03, 0x1b
        /*008e*/ 	.short	0x00ff


	//----- nvinfo : EIATTR_NUM_BARRIERS
	.align		4
        /*0090*/ 	.byte	0x02, 0x4c
        /*0092*/ 	.byte	0x01
	.zero		1


	//----- nvinfo : EIATTR_MERCURY_ISA_VERSION
	.align		4
        /*0094*/ 	.byte	0x03, 0x5f
        /*0096*/ 	.short	0x0101


	//----- nvinfo : EIATTR_COOP_GROUP_MASK_REGIDS
	.align		4
        /*0098*/ 	.byte	0x04, 0x29
        /*009a*/ 	.short	(.L_5043 - .L_5042)


	//   ....[0]....
.L_5042:
        /*009c*/ 	.word	0xffffffff


	//   ....[1]....
        /*00a0*/ 	.word	0xffffffff


	//   ....[2]....
        /*00a4*/ 	.word	0xffffffff


	//   ....[3]....
        /*00a8*/ 	.word	0xffffffff


	//   ....[4]....
        /*00ac*/ 	.word	0xffffffff


	//   ....[5]....
        /*00b0*/ 	.word	0xffffffff


	//   ....[6]....
        /*00b4*/ 	.word	0xffffffff


	//   ....[7]....
        /*00b8*/ 	.word	0xffffffff


	//   ....[8]....
        /*00bc*/ 	.word	0x05000010


	//   ....[9]....
        /*00c0*/ 	.word	0x05000010


	//   ....[10]....
        /*00c4*/ 	.word	0x05000010


	//   ....[11]....
        /*00c8*/ 	.word	0x05000010


	//   ....[12]....
        /*00cc*/ 	.word	0x05000010


	//   ....[13]....
        /*00d0*/ 	.word	0x05000010


	//   ....[14]....
        /*00d4*/ 	.word	0x05000010


	//   ....[15]....
        /*00d8*/ 	.word	0x05000010


	//----- nvinfo : EIATTR_COOP_GROUP_INSTR_OFFSETS
	.align		4
.L_5043:
        /*00dc*/ 	.byte	0x04, 0x28
        /*00de*/ 	.short	(.L_5045 - .L_5044)


	//   ....[0]....
.L_5044:
        /*00e0*/ 	.word	0x000011b0


	//   ....[1]....
        /*00e4*/ 	.word	0x000011c0


	//   ....[2]....
        /*00e8*/ 	.word	0x000011f0


	//   ....[3]....
        /*00ec*/ 	.word	0x00001210


	//   ....[4]....
        /*00f0*/ 	.word	0x00001230


	//   ....[5]....
        /*00f4*/ 	.word	0x00001250


	//   ....[6]....
        /*00f8*/ 	.word	0x00001270


	//   ....[7]....
        /*00fc*/ 	.word	0x00001290


	//   ....[8]....
        /*0100*/ 	.word	0x00001700


	//   ....[9]....
        /*0104*/ 	.word	0x00001790


	//   ....[10]....
        /*0108*/ 	.word	0x000017f0


	//   ....[11]....
        /*010c*/ 	.word	0x00001850


	//   ....[12]....
        /*0110*/ 	.word	0x000018b0


	//   ....[13]....
        /*0114*/ 	.word	0x00001910


	//   ....[14]....
        /*0118*/ 	.word	0x00001970


	//   ....[15]....
        /*011c*/ 	.word	0x000019d0


	//----- nvinfo : EIATTR_VRC_CTA_INIT_COUNT
	.align		4
.L_5045:
        /*0120*/ 	.byte	0x02, 0x4a
	.zero		1
	.zero		1


	//----- nvinfo : EIATTR_EXIT_INSTR_OFFSETS
	.align		4
        /*0124*/ 	.byte	0x04, 0x1c
        /*0126*/ 	.short	(.L_5047 - .L_5046)


	//   ....[0]....
.L_5046:
        /*0128*/ 	.word	0x000006c0


	//   ....[1]....
        /*012c*/ 	.word	0x000016a0


	//----- nvinfo : EIATTR_MAX_THREADS
	.align		4
.L_5047:
        /*0130*/ 	.byte	0x04, 0x05
        /*0132*/ 	.short	(.L_5049 - .L_5048)
.L_5048:
        /*0134*/ 	.word	0x00000080
        /*0138*/ 	.word	0x00000001
        /*013c*/ 	.word	0x00000001


	//----- nvinfo : EIATTR_CRS_STACK_SIZE
	.align		4
.L_5049:
        /*0140*/ 	.byte	0x04, 0x1e
        /*0142*/ 	.short	(.L_5051 - .L_5050)
.L_5050:
        /*0144*/ 	.word	0x00000000


	//----- nvinfo : EIATTR_CBANK_PARAM_SIZE
	.align		4
.L_5051:
        /*0148*/ 	.byte	0x03, 0x19
        /*014a*/ 	.short	0x0030


	//----- nvinfo : EIATTR_PARAM_CBANK
	.align		4
        /*014c*/ 	.byte	0x04, 0x0a
        /*014e*/ 	.short	(.L_5053 - .L_5052)
	.align		4
.L_5052:
        /*0150*/ 	.word	index@(.nv.constant0._Z9cuda_gemmIiLi128ELi8ELi1ELi512ELi8ELi8ELi1EEviiiPT_S1_S1_ii)
        /*0154*/ 	.short	0x0380
        /*0156*/ 	.short	0x0030


	//----- nvinfo : EIATTR_SW_WAR
	.align		4
.L_5053:
        /*0158*/ 	.byte	0x04, 0x36
        /*015a*/ 	.short	(.L_5055 - .L_5054)
.L_5054:
        /*015c*/ 	.word	0x00000008
.L_5055:


//--------------------- .nv.info._Z9cuda_gemmIiLi128ELi8ELi1ELi512ELi8ELi8ELi0EEviiiPT_S1_S1_ii --------------------------
	.section	.nv.info._Z9cuda_gemmIiLi128ELi8ELi1ELi512ELi8ELi8ELi0EEviiiPT_S1_S1_ii,"",@"SHT_CUDA_INFO"
	.sectionflags	@""
	.align	4


	//----- nvinfo : EIATTR_CUDA_API_VERSION
	.align		4
        /*0000*/ 	.byte	0x04, 0x37
        /*0002*/ 	.short	(.L_5057 - .L_5056)
.L_5056:
        /*0004*/ 	.word	0x00000082


	//----- nvinfo : EIATTR_KPARAM_INFO
	.align		4
.L_5057:
        /*0008*/ 	.byte	0x04, 0x17
        /*000a*/ 	.short	(.L_5059 - .L_5058)
.L_5058:
        /*000c*/ 	.word	0x00000000
        /*0010*/ 	.short	0x0007
        /*0012*/ 	.short	0x002c
        /*0014*/ 	.byte	0x00, 0xf0, 0x11, 0x00


	//----- nvinfo : EIATTR_KPARAM_INFO
	.align		4
.L_5059:
        /*0018*/ 	.byte	0x04, 0x17
        /*001a*/ 	.short	(.L_5061 - .L_5060)
.L_5060:
        /*001c*/ 	.word	0x00000000
        /*0020*/ 	.short	0x0006
        /*0022*/ 	.short	0x0028
        /*0024*/ 	.byte	0x00, 0xf0, 0x11, 0x00


	//----- nvinfo : EIATTR_KPARAM_INFO
	.align		4
.L_5061:
        /*0028*/ 	.byte	0x04, 0x17
        /*002a*/ 	.short	(.L_5063 - .L_5062)
.L_5062:
        /*002c*/ 	.word	0x00000000
        /*0030*/ 	.short	0x0005
        /*0032*/ 	.short	0x0020
        /*0034*/ 	.byte	0x00, 0xf5, 0x21, 0x00


	//----- nvinfo : EIATTR_KPARAM_INFO
	.align		4
.L_5063:
        /*0038*/ 	.byte	0x04, 0x17
        /*003a*/ 	.short	(.L_5065 - .L_5064)
.L_5064:
        /*003c*/ 	.word	0x00000000
        /*0040*/ 	.short	0x0004
        /*0042*/ 	.short	0x0018
        /*0044*/ 	.byte	0x00, 0xf5, 0x21, 0x00


	//----- nvinfo : EIATTR_KPARAM_INFO
	.align		4
.L_5065:
        /*0048*/ 	.byte	0x04, 0x17
        /*004a*/ 	.short	(.L_5067 - .L_5066)
.L_5066:
        /*004c*/ 	.word	0x00000000
        /*0050*/ 	.short	0x0003
        /*0052*/ 	.short	0x0010
        /*0054*/ 	.byte	0x00, 0xf5, 0x21, 0x00


	//----- nvinfo : EIATTR_KPARAM_INFO
	.align		4
.L_5067:
        /*0058*/ 	.byte	0x04, 0x17
        /*005a*/ 	.short	(.L_5069 - .L_5068)
.L_5068:
        /*005c*/ 	.word	0x00000000
        /*0060*/ 	.short	0x0002
        /*0062*/ 	.short	0x0008
        /*0064*/ 	.byte	0x00, 0xf0, 0x11, 0x00


	//----- nvinfo : EIATTR_KPARAM_INFO
	.align		4
.L_5069:
        /*0068*/ 	.byte	0x04, 0x17
        /*006a*/ 	.short	(.L_5071 - .L_5070)
.L_5070:
        /*006c*/ 	.word	0x00000000
        /*0070*/ 	.short	0x0001
        /*0072*/ 	.short	0x0004
        /*0074*/ 	.byte	0x00, 0xf0, 0x11, 0x00


	//----- nvinfo : EIATTR_KPARAM_INFO
	.align		4
.L_5071:
        /*0078*/ 	.byte	0x04, 0x17
        /*007a*/ 	.short	(.L_5073 - .L_5072)
.L_5072:
        /*007c*/ 	.word	0x00000000
        /*0080*/ 	.short	0x0000
        /*0082*/ 	.short	0x0000
        /*0084*/ 	.byte	0x00, 0xf0, 0x11, 0x00


	//----- nvinfo : EIATTR_SPARSE_MMA_MASK
	.align		4
.L_5073:
        /*0088*/ 	.byte	0x03, 0x50
        /*008a*/ 	.short	0x0000


	//----- nvinfo : EIATTR_MAXREG_COUNT
	.align		4
        /*008c*/ 	.byte	0x03, 0x1b
        /*008e*/ 	.short	0x00ff


	//----- nvinfo : EIATTR_NUM_BARRIERS
	.align		4
        /*0090*/ 	.byte	0x02, 0x4c
        /*0092*/ 	.byte	0x01
	.zero		1


	//----- nvinfo : EIATTR_MERCURY_ISA_VERSION
	.align		4
        /*0094*/ 	.byte	0x03, 0x5f
        /*0096*/ 	.short	0x0101


	//----- nvinfo : EIATTR_COOP_GROUP_MASK_REGIDS
	.align		4
        /*0098*/ 	.byte	0x04, 0x29
        /*009a*/ 	.short	(.L_5075 - .L_5074)


	//   ....[0]....
.L_5074:
        /*009c*/ 	.word	0xffffffff


	//   ....[1]....
        /*00a0*/ 	.word	0xffffffff


	//   ....[2]....
        /*00a4*/ 	.word	0xffffffff


	//   ....[3]....
        /*00a8*/ 	.word	0xffffffff


	//   ....[4]....
        /*00ac*/ 	.word	0xffffffff


	//   ....[5]....
        /*00b0*/ 	.word	0xffffffff


	//   ....[6]....
        /*00b4*/ 	.word	0xffffffff


	//   ....[7]....
        /*00b8*/ 	.word	0xffffffff


	//   ....[8]....
        /*00bc*/ 	.word	0x0500002c


	//   ....[9]....
        /*00c0*/ 	.word	0x0500002c


	//   ....[10]....
        /*00c4*/ 	.word	0x0500002c


	//   ....[11]....
        /*00c8*/ 	.word	0x0500002c


	//   ....[12]....
        /*00cc*/ 	.word	0x0500002c


	//   ....[13]....
        /*00d0*/ 	.word	0x0500002c


	//   ....[14]....
        /*00d4*/ 	.word	0x0500002c


	//   ....[15]....
        /*00d8*/ 	.word	0x0500002c


	//----- nvinfo : EIATTR_COOP_GROUP_INSTR_OFFSETS
	.align		4
.L_5075:
        /*00dc*/ 	.byte	0x04, 0x28
        /*00de*/ 	.short	(.L_5077 - .L_5076)


	//   ....[0]....
.L_5076:
        /*00e0*/ 	.word	0x00001dc0


	//   ....[1]....
        /*00e4*/ 	.word	0x00001e20


	//   ....[2]....
        /*00e8*/ 	.word	0x00001e80


	//   ....[3]....
        /*00ec*/ 	.word	0x00001ee0


	//   ....[4]....
        /*00f0*/ 	.word	0x00001f40


	//   ....[5]....
        /*00f4*/ 	.word	0x00001fa0


	//   ....[6]....
        /*00f8*/ 	.word	0x00002000


	//   ....[7]....
        /*00fc*/ 	.word	0x00002060


	//   ....[8]....
        /*0100*/ 	.word	0x00003310


	//   ....[9]....
        /*0104*/ 	.word	0x00003390


	//   ....[10]....
        /*0108*/ 	.word	0x00003410


	//   ....[11]....
        /*010c*/ 	.word	0x00003490


	//   ....[12]....
        /*0110*/ 	.word	0x00003510


	//   ....[13]....
        /*0114*/ 	.word	0x00003590


	//   ....[14]....
        /*0118*/ 	.word	0x00003610


	//   ....[15]....
        /*011c*/ 	.word	0x00003690


	//----- nvinfo : EIATTR_VRC_CTA_INIT_COUNT
	.align		4
.L_5077:
        /*0120*/ 	.byte	0x02, 0x4a
	.zero		1
	.zero		1


	//----- nvinfo : EIATTR_EXIT_INSTR_OFFSETS
	.align		4
        /*0124*/ 	.byte	0x04, 0x1c
        /*0126*/ 	.short	(.L_5079 - .L_5078)


	//   ....[0]....
.L_5078:
        /*0128*/ 	.word	0x00000670


	//   ....[1]....
        /*012c*/ 	.word	0x000032c0


	//----- nvinfo : EIATTR_MAX_THREADS
	.align		4
.L_5079:
        /*0130*/ 	.byte	0x04, 0x05
        /*0132*/ 	.short	(.L_5081 - .L_5080)
.L_5080:
        /*0134*/ 	.word	0x00000080
        /*0138*/ 	.word	0x00000001
        /*013c*/ 	.word	0x00000001


	//----- nvinfo : EIATTR_CRS_STACK_SIZE
	.align		4
.L_5081:
        /*0140*/ 	.byte	0x04, 0x1e
        /*0142*/ 	.short	(.L_5083 - .L_5082)
.L_5082:
        /*0144*/ 	.word	0x00000000


	//----- nvinfo : EIATTR_CBANK_PARAM_SIZE
	.align		4
.L_5083:
        /*0148*/ 	.byte	0x03, 0x19
        /*014a*/ 	.short	0x0030


	//----- nvinfo : EIATTR_PARAM_CBANK
	.align		4
        /*014c*/ 	.byte	0x04, 0x0a
        /*014e*/ 	.short	(.L_5085 - .L_5084)
	.align		4
.L_5084:
        /*0150*/ 	.word	index@(.nv.constant0._Z9cuda_gemmIiLi128ELi8ELi1ELi512ELi8ELi8ELi0EEviiiPT_S1_S1_ii)
        /*0154*/ 	.short	0x0380
        /*0156*/ 	.short	0x0030


	//----- nvinfo : EIATTR_SW_WAR
	.align		4
.L_5085:
        /*0158*/ 	.byte	0x04, 0x36
        /*015a*/ 	.short	(.L_5087 - .L_5086)
.L_5086:
        /*015c*/ 	.word	0x00000008
.L_5087:


//--------------------- .nv.info._Z9cuda_gemmIiLi128ELi8ELi1ELi512ELi4ELi4ELi1EEviiiPT_S1_S1_ii --------------------------
	.section	.nv.info._Z9cuda_gemmIiLi128ELi8ELi1ELi512ELi4ELi4ELi1EEviiiPT_S1_S1_ii,"",@"SHT_CUDA_INFO"
	.sectionflags	@""
	.align	4


	//----- nvinfo : EIATTR_CUDA_API_VERSION
	.align		4
        /*0000*/ 	.byte	0x04, 0x37
        /*0002*/ 	.short	(.L_5089 - .L_5088)
.L_5088:
        /*0004*/ 	.word	0x00000082


	//----- nvinfo : EIATTR_KPARAM_INFO
	.align		4
.L_5089:
        /*0008*/ 	.byte	0x04, 0x17
        /*000a*/ 	.short	(.L_5091 - .L_5090)
.L_5090:
        /*000c*/ 	.word	0x00000000
        /*0010*/ 	.short	0x0007
        /*0012*/ 	.short	0x002c
        /*0014*/ 	.byte	0x00, 0xf0, 0x11, 0x00


	//----- nvinfo : EIATTR_KPARAM_INFO
	.align		4
.L_5091:
        /*0018*/ 	.byte	0x04, 0x17
        /*001a*/ 	.short	(.L_5093 - .L_5092)
.L_5092:
        /*001c*/ 	.word	0x00000000
        /*0020*/ 	.short	0x0006
        /*0022*/ 	.short	0x0028
        /*0024*/ 	.byte	0x00, 0xf0, 0x11, 0x00


	//----- nvinfo : EIATTR_KPARAM_INFO
	.align		4
.L_5093:
        /*0028*/ 	.byte	0x04, 0x17
        /*002a*/ 	.short	(.L_5095 - .L_5094)
.L_5094:
        /*002c*/ 	.word	0x00000000
        /*0030*/ 	.short	0x0005
        /*0032*/ 	.short	0x0020
        /*0034*/ 	.byte	0x00, 0xf5, 0x21, 0x00


	//----- nvinfo : EIATTR_KPARAM_INFO
	.align		4
.L_5095:
        /*0038*/ 	.byte	0x04, 0x17
        /*003a*/ 	.short	(.L_5097 - .L_5096)
.L_5096:
        /*003c*/ 	.word	0x00000000
        /*0040*/ 	.short	0x0004
        /*0042*/ 	.short	0x0018
        /*0044*/ 	.byte	0x00, 0xf5, 0x21, 0x00


	//----- nvinfo : EIATTR_KPARAM_INFO
	.align		4
.L_5097:
        /*0048*/ 	.byte	0x04, 0x17
        /*004a*/ 	.short	(.L_5099 - .L_5098)
.L_5098:
        /*004c*/ 	.word	0x00000000
        /*0050*/ 	.short	0x0003
        /*0052*/ 	.short	0x0010
        /*0054*/ 	.byte	0x00, 0xf5, 0x21, 0x00


	//----- nvinfo : EIATTR_KPARAM_INFO
	.align		4
.L_5099:
        /*0058*/ 	.byte	0x04, 0x17
        /*005a*/ 	.short	(.L_5101 - .L_5100)
.L_5100:
        /*005c*/ 	.word	0x00000000
        /*0060*/ 	.short	0x0002
        /*0062*/ 	.short	0x0008
        /*0064*/ 	.byte	0x00, 0xf0, 0x11, 0x00


	//----- nvinfo : EIATTR_KPARAM_INFO
	.align		4
.L_5101:
        /*0068*/ 	.byte	0x04, 0x17
        /*006a*/ 	.short	(.L_5103 - .L_5102)
.L_5102:
        /*006c*/ 	.word	0x00000000
        /*0070*/ 	.short	0x0001
        /*0072*/ 	.short	0x0004
        /*0074*/ 	.byte	0x00, 0xf0, 0x11, 0x00


	//----- nvinfo : EIATTR_KPARAM_INFO
	.align		4
.L_5103:
        /*0078*/ 	.byte	0x04, 0x17
        /*007a*/ 	.short	(.L_5105 - .L_5104)
.L_5104:
        /*007c*/ 	.word	0x00000000
        /*0080*/ 	.short	0x0000
        /*0082*/ 	.short	0x0000
        /*0084*/ 	.byte	0x00, 0xf0, 0x11, 0x00


	//----- nvinfo : EIATTR_SPARSE_MMA_MASK
	.align		4
.L_5105:
        /*0088*/ 	.byte	0x03, 0x50
        /*008a*/ 	.short	0x0000


	//----- nvinfo : EIATTR_MAXREG_COUNT
	.align		4
        /*008c*/ 	.byte	0x03, 0x1b
        /*008e*/ 	.short	0x00ff


	//----- nvinfo : EIATTR_NUM_BARRIERS
	.align		4
        /*0090*/ 	.byte	0x02, 0x4c
        /*0092*/ 	.byte	0x01
	.zero		1


	//----- nvinfo : EIATTR_MERCURY_ISA_VERSION
	.align		4
        /*0094*/ 	.byte	0x03, 0x5f
        /*0096*/ 	.short	0x0101


	//----- nvinfo : EIATTR_COOP_GROUP_MASK_REGIDS
	.align		4
        /*0098*/ 	.byte	0x04, 0x29
        /*009a*/ 	.short	(.L_5107 - .L_5106)


	//   ....[0]....
.L_5106:
        /*009c*/ 	.word	0xffffffff


	//   ....[1]....
        /*00a0*/ 	.word	0xffffffff


	//   ....[2]....
        /*00a4*/ 	.word	0xffffffff


	//   ....[3]....
        /*00a8*/ 	.word	0xffffffff


	//----- nvinfo : EIATTR_COOP_GROUP_INSTR_OFFSETS
	.align		4
.L_5107:
        /*00ac*/ 	.byte	0x04, 0x28
        /*00ae*/ 	.short	(.L_5109 - .L_5108)


	//   ....[0]....
.L_5108:
        /*00b0*/ 	.word	0x00000bd0


	//   ....[1]....
        /*00b4*/ 	.word	0x00000be0


	//   ....[2]....
        /*00b8*/ 	.word	0x00000bf0


	//   ....[3]....
        /*00bc*/ 	.word	0x00000c00


	//----- nvinfo : EIATTR_VRC_CTA_INIT_COUNT
	.align		4
.L_5109:
        /*00c0*/ 	.byte	0x02, 0x4a
	.zero		1
	.zero		1


	//----- nvinfo : EIATTR_EXIT_INSTR_OFFSETS
	.align		4
        /*00c4*/ 	.byte	0x04, 0x1c
        /*00c6*/ 	.short	(.L_5111 - .L_5110)


	//   ....[0]....
.L_5110:
        /*00c8*/ 	.word	0x000001c0


	//   ....[1]....
        /*00cc*/ 	.word	0x00000fc0


	//----- nvinfo : EIATTR_MAX_THREADS
	.align		4
.L_5111:
        /*00d0*/ 	.byte	0x04, 0x05
        /*00d2*/ 	.short	(.L_5113 - .L_5112)
.L_5112:
        /*00d4*/ 	.word	0x00000080
        /*00d8*/ 	.word	0x00000001
        /*00dc*/ 	.word	0x00000001


	//----- nvinfo : EIATTR_CRS_STACK_SIZE
	.align		4
.L_5113:
        /*00e0*/ 	.byte	0x04, 0x1e
        /*00e2*/ 	.short	(.L_5115 - .L_5114)
.L_5114:
        /*00e4*/ 	.word	0x00000000


	//----- nvinfo : EIATTR_CBANK_PARAM_SIZE
	.align		4
.L_5115:
        /*00e8*/ 	.byte	0x03, 0x19
        /*00ea*/ 	.short	0x0030


	//----- nvinfo : EIATTR_PARAM_CBANK
	.align		4
        /*00ec*/ 	.byte	0x04, 0x0a
        /*00ee*/ 	.short	(.L_5117 - .L_5116)
	.align		4
.L_5116:
        /*00f0*/ 	.word	index@(.nv.constant0._Z9cuda_gemmIiLi128ELi8ELi1ELi512ELi4ELi4ELi1EEviiiPT_S1_S1_ii)
        /*00f4*/ 	.short	0x0380
        /*00f6*/ 	.short	0x0030


	//----- nvinfo : EIATTR_SW_WAR
	.align		4
.L_5117:
        /*00f8*/ 	.byte	0x04, 0x36
        /*00fa*/ 	.short	(.L_5119 - .L_5118)
.L_5118:
        /*00fc*/ 	.word	0x00000008
.L_5119:


//--------------------- .nv.info._Z9cuda_gemmIiLi128ELi8ELi1ELi512ELi4ELi4ELi0EEviiiPT_S1_S1_ii --------------------------
	.section	.nv.info._Z9cuda_gemmIiLi128ELi8ELi1ELi512ELi4ELi4ELi0EEviiiPT_S1_S1_ii,"",@"SHT_CUDA_INFO"
	.sectionflags	@""
	.align	4


	//----- nvinfo : EIATTR_CUDA_API_VERSION
	.align		4
        /*0000*/ 	.byte	0x04, 0x37
        /*0002*/ 	.short	(.L_5121 - .L_5120)
.L_5120:
        /*0004*/ 	.word	0x00000082


	//----- nvinfo : EIATTR_KPARAM_INFO
	.align		4
.L_5121:
        /*0008*/ 	.byte	0x04, 0x17
        /*000a*/ 	.short	(.L_5123 - .L_5122)
.L_5122:
        /*000c*/ 	.word	0x00000000
        /*0010*/ 	.short	0x0007
        /*0012*/ 	.short	0x002c
        /*0014*/ 	.byte	0x00, 0xf0, 0x11, 0x00


	//----- nvinfo : EIATTR_KPARAM_INFO
	.align		4
.L_5123:
        /*0018*/ 	.byte	0x04, 0x17
        /*001a*/ 	.short	(.L_5125 - .L_5124)
.L_5124:
        /*001c*/ 	.word	0x00000000
        /*0020*/ 	.short	0x0006
        /*0022*/ 	.short	0x0028
        /*0024*/ 	.byte	0x00, 0xf0, 0x11, 0x00


	//----- nvinfo : EIATTR_KPARAM_INFO
	.align		4
.L_5125:
        /*0028*/ 	.byte	0x04, 0x17
        /*002a*/ 	.short	(.L_5127 - .L_5126)
.L_5126:
        /*002c*/ 	.word	0x00000000
        /*0030*/ 	.short	0x0005
        /*0032*/ 	.short	0x0020
        /*0034*/ 	.byte	0x00, 0xf5, 0x21, 0x00


	//----- nvinfo : EIATTR_KPARAM_INFO
	.align		4
.L_5127:
        /*0038*/ 	.byte	0x04, 0x17
        /*003a*/ 	.short	(.L_5129 - .L_5128)
.L_5128:
        /*003c*/ 	.word	0x00000000
        /*0040*/ 	.short	0x0004
        /*0042*/ 	.short	0x0018
        /*0044*/ 	.byte	0x00, 0xf5, 0x21, 0x00


	//----- nvinfo : EIATTR_KPARAM_INFO
	.align		4
.L_5129:
        /*0048*/ 	.byte	0x04, 0x17
        /*004a*/ 	.short	(.L_5131 - .L_5130)
.L_5130:
        /*004c*/ 	.word	0x00000000
        /*0050*/ 	.short	0x0003
        /*0052*/ 	.short	0x0010
        /*0054*/ 	.byte	0x00, 0xf5, 0x21, 0x00


	//----- nvinfo : EIATTR_KPARAM_INFO
	.align		4
.L_5131:
        /*0058*/ 	.byte	0x04, 0x17
        /*005a*/ 	.short	(.L_5133 - .L_5132)
.L_5132:
        /*005c*/ 	.word	0x00000000
        /*0060*/ 	.short	0x0002
        /*0062*/ 	.short	0x0008
        /*0064*/ 	.byte	0x00, 0xf0, 0x11, 0x00


	//----- nvinfo : EIATTR_KPARAM_INFO
	.align		4
.L_5133:
        /*0068*/ 	.byte	0x04, 0x17
        /*006a*/ 	.short	(.L_5135 - .L_5134)
.L_5134:
        /*006c*/ 	.word	0x00000000
        /*0070*/ 	.short	0x0001
        /*0072*/ 	.short	0x0004
        /*0074*/ 	.byte	0x00, 0xf0, 0x11, 0x00


	//----- nvinfo : EIATTR_KPARAM_INFO
	.align		4
.L_5135:
        /*0078*/ 	.byte	0x04, 0x17
        /*007a*/ 	.short	(.L_5137 - .L_5136)
.L_5136:
        /*007c*/ 	.word	0x00000000
        /*0080*/ 	.short	0x0000
        /*0082*/ 	.short	0x0000
        /*0084*/ 	.byte	0x00, 0xf0, 0x11, 0x00


	//----- nvinfo : EIATTR_SPARSE_MMA_MASK
	.align		4
.L_5137:
        /*0088*/ 	.byte	0x03, 0x50
        /*008a*/ 	.short	0x0000


	//----- nvinfo : EIATTR_MAXREG_COUNT
	.align		4
        /*008c*/ 	.byte	0x03, 0x1b
        /*008e*/ 	.short	0x00ff


	//----- nvinfo : EIATTR_NUM_BARRIERS
	.align		4
        /*0090*/ 	.byte	0x02, 0x4c
        /*0092*/ 	.byte	0x01
	.zero		1


	//----- nvinfo : EIATTR_MERCURY_ISA_VERSION
	.align		4
        /*0094*/ 	.byte	0x03, 0x5f
        /*0096*/ 	.short	0x0101


	//----- nvinfo : EIATTR_COOP_GROUP_MASK_REGIDS
	.align		4
        /*0098*/ 	.byte	0x04, 0x29
        /*009a*/ 	.short	(.L_5139 - .L_5138)


	//   ....[0]....
.L_5138:
        /*009c*/ 	.word	0xffffffff


	//   ....[1]....
        /*00a0*/ 	.word	0xffffffff


	//   ....[2]....
        /*00a4*/ 	.word	0xffffffff


	//   ....[3]....
        /*00a8*/ 	.word	0xffffffff


	//   ....[4]....
        /*00ac*/ 	.word	0x0500001b


	//   ....[5]....
        /*00b0*/ 	.word	0x0500001b


	//   ....[6]....
        /*00b4*/ 	.word	0x0500001b


	//   ....[7]....
        /*00b8*/ 	.word	0x0500001b


	//----- nvinfo : EIATTR_COOP_GROUP_INSTR_OFFSETS
	.align		4
.L_5139:
        /*00bc*/ 	.byte	0x04, 0x28
        /*00be*/ 	.short	(.L_5141 - .L_5140)


	//   ....[0]....
.L_5140:
        /*00c0*/ 	.word	0x00001910


	//   ....[1]....
        /*00c4*/ 	.word	0x00001970


	//   ....[2]....
        /*00c8*/ 	.word	0x000019d0


	//   ....[3]....
        /*00cc*/ 	.word	0x00001a30


	//   ....[4]....
        /*00d0*/ 	.word	0x00002be0


	//   ....[5]....
        /*00d4*/ 	.word	0x00002c80


	//   ....[6]....
        /*00d8*/ 	.word	0x00002d20


	//   ....[7]....
        /*00dc*/ 	.word	0x00002dc0


	//----- nvinfo : EIATTR_VRC_CTA_INIT_COUNT
	.align		4
.L_5141:
        /*00e0*/ 	.byte	0x02, 0x4a
	.zero		1
	.zero		1


	//----- nvinfo : EIATTR_EXIT_INSTR_OFFSETS
	.align		4
        /*00e4*/ 	.byte	0x04, 0x1c
        /*00e6*/ 	.short	(.L_5143 - .L_5142)


	//   ....[0]....
.L_5142:
        /*00e8*/ 	.word	0x00000670


	//   ....[1]....
        /*00ec*/ 	.word	0x00002b70


	//----- nvinfo : EIATTR_MAX_THREADS
	.align		4
.L_5143:
        /*00f0*/ 	.byte	0x04, 0x05
        /*00f2*/ 	.short	(.L_5145 - .L_5144)
.L_5144:
        /*00f4*/ 	.word	0x00000080
        /*00f8*/ 	.word	0x00000001
        /*00fc*/ 	.word	0x00000001


	//----- nvinfo : EIATTR_CRS_STACK_SIZE
	.align		4
.L_5145:
        /*0100*/ 	.byte	0x04, 0x1e
        /*0102*/ 	.short	(.L_5147 - .L_5146)
.L_5146:
        /*0104*/ 	.word	0x00000000


	//----- nvinfo : EIATTR_CBANK_PARAM_SIZE
	.align		4
.L_5147:
        /*0108*/ 	.byte	0x03, 0x19
        /*010a*/ 	.short	0x0030


	//----- nvinfo : EIATTR_PARAM_CBANK
	.align		4
        /*010c*/ 	.byte	0x04, 0x0a
        /*010e*/ 	.short	(.L_5149 - .L_5148)
	.align		4
.L_5148:
        /*0110*/ 	.word	index@(.nv.constant0._Z9cuda_gemmIiLi128ELi8ELi1ELi512ELi4ELi4ELi0EEviiiPT_S1_S1_ii)
        /*0114*/ 	.short	0x0380
        /*0116*/ 	.short	0x0030


	//----- nvinfo : EIATTR_SW_WAR
	.align		4
.L_5149:
        /*0118*/ 	.byte	0x04, 0x36
        /*011a*/ 	.short	(.L_5151 - .L_5150)
.L_5150:
        /*011c*/ 	.word	0x00000008
.L_5151:


//--------------------- .nv.info._Z9cuda_gemmIiLi128ELi8ELi1ELi512ELi2ELi2ELi1EEviiiPT_S1_S1_ii --------------------------
	.section	.nv.info._Z9cuda_gemmIiLi128ELi8ELi1ELi512ELi2ELi2ELi1EEviiiPT_S1_S1_ii,"",@"SHT_CUDA_INFO"
	.sectionflags	@""
	.align	4


	//----- nvinfo : EIATTR_CUDA_API_VERSION
	.align		4
        /*0000*/ 	.byte	0x04, 0x37
        /*0002*/ 	.short	(.L_5153 - .L_5152)
.L_5152:
        /*0004*/ 	.word	0x00000082


	//----- nvinfo : EIATTR_KPARAM_INFO
	.align		4
.L_5153:
        /*0008*/ 	.byte	0x04, 0x17
        /*000a*/ 	.short	(.L_5155 - .L_5154)
.L_5154:
        /*000c*/ 	.word	0x00000000
        /*0010*/ 	.short	0x0007
        /*0012*/ 	.short	0x002c
        /*0014*/ 	.byte	0x00, 0xf0, 0x11, 0x00


	//----- nvinfo : EIATTR_KPARAM_INFO
	.align		4
.L_5155:
        /*0018*/ 	.byte	0x04, 0x17
        /*001a*/ 	.short	(.L_5157 - .L_5156)
.L_5156:
        /*001c*/ 	.word	0x00000000
        /*0020*/ 	.short	0x0006
        /*0022*/ 	.short	0x0028
        /*0024*/ 	.byte	0x00, 0xf0, 0x11, 0x00


	//----- nvinfo : EIATTR_KPARAM_INFO
	.align		4
.L_5157:
        /*0028*/ 	.byte	0x04, 0x17
        /*002a*/ 	.short	(.L_5159 - .L_5158)
.L_5158:
        /*002c*/ 	.word	0x00000000
        /*0030*/ 	.short	0x0005
        /*0032*/ 	.short	0x0020
        /*0034*/ 	.byte	0x00, 0xf5, 0x21, 0x00


	//----- nvinfo : EIATTR_KPARAM_INFO
	.align		4
.L_5159:
        /*0038*/ 	.byte	0x04, 0x17
        /*003a*/ 	.short	(.L_5161 - .L_5160)
.L_5160:
        /*003c*/ 	.word	0x00000000
        /*0040*/ 	.short	0x0004
        /*0042*/ 	.short	0x0018
        /*0044*/ 	.byte	0x00, 0xf5, 0x21, 0x00


	//----- nvinfo : EIATTR_KPARAM_INFO
	.align		4
.L_5161:
        /*0048*/ 	.byte	0x04, 0x17
        /*004a*/ 	.short	(.L_5163 - .L_5162)
.L_5162:
        /*004c*/ 	.word	0x00000000
        /*0050*/ 	.short	0x0003
        /*0052*/ 	.short	0x0010
        /*0054*/ 	.byte	0x00, 0xf5, 0x21, 0x00


	//----- nvinfo : EIATTR_KPARAM_INFO
	.align		4
.L_5163:
        /*0058*/ 	.byte	0x04, 0x17
        /*005a*/ 	.short	(.L_5165 - .L_5164)
.L_5164:
        /*005c*/ 	.word	0x00000000
        /*0060*/ 	.short	0x0002
        /*0062*/ 	.short	0x0008
        /*0064*/ 	.byte	0x00, 0xf0, 0x11, 0x00


	//----- nvinfo : EIATTR_KPARAM_INFO
	.align		4
.L_5165:
        /*0068*/ 	.byte	0x04, 0x17
        /*006a*/ 	.short	(.L_5167 - .L_5166)
.L_5166:
        /*006c*/ 	.word	0x00000000
        /*0070*/ 	.short	0x0001
        /*0072*/ 	.short	0x0004
        /*0074*/ 	.byte	0x00, 0xf0, 0x11, 0x00


	//----- nvinfo : EIATTR_KPARAM_INFO
	.align		4
.L_5167:
        /*0078*/ 	.byte	0x04, 0x17
        /*007a*/ 	.short	(.L_5169 - .L_5168)
.L_5168:
        /*007c*/ 	.word	0x00000000
        /*0080*/ 	.short	0x0000
        /*0082*/ 	.short	0x0000
        /*0084*/ 	.byte	0x00, 0xf0, 0x11, 0x00


	//----- nvinfo : EIATTR_SPARSE_MMA_MASK
	.align		4
.L_5169:
        /*0088*/ 	.byte	0x03, 0x50
        /*008a*/ 	.short	0x0000


	//----- nvinfo : EIATTR_MAXREG_COUNT
	.align		4
        /*008c*/ 	.byte	0x03, 0x1b
        /*008e*/ 	.short	0x00ff


	//----- nvinfo : EIATTR_NUM_BARRIERS
	.align		4
        /*0090*/ 	.byte	0x02, 0x4c
        /*0092*/ 	.byte	0x01
	.zero		1


	//----- nvinfo : EIATTR_MERCURY_ISA_VERSION
	.align		4
        /*0094*/ 	.byte	0x03, 0x5f
        /*0096*/ 	.short	0x0101


	//----- nvinfo : EIATTR_COOP_GROUP_MASK_REGIDS
	.align		4
        /*0098*/ 	.byte	0x04, 0x29
        /*009a*/ 	.short	(.L_5171 - .L_5170)


	//   ....[0]....
.L_5170:
        /*009c*/ 	.word	0xffffffff


	//   ....[1]....
        /*00a0*/ 	.word	0xffffffff


	//   ....[2]....
        /*00a4*/ 	.word	0xffffffff


	//   ....[3]....
        /*00a8*/ 	.word	0xffffffff


	//----- nvinfo : EIATTR_COOP_GROUP_INSTR_OFFSETS
	.align		4
.L_5171:
        /*00ac*/ 	.byte	0x04, 0x28
        /*00ae*/ 	.short	(.L_5173 - .L_5172)


	//   ....[0]....
.L_5172:
        /*00b0*/ 	.word	0x00000b00


	//   ....[1]....
        /*00b4*/ 	.word	0x00000b10


	//   ....[2]....
        /*00b8*/ 	.word	0x00000c00


	//   ....[3]....
        /*00bc*/ 	.word	0x00000c10


	//----- nvinfo : EIATTR_VRC_CTA_INIT_COUNT
	.align		4
.L_5173:
        /*00c0*/ 	.byte	0x02, 0x4a
	.zero		1
	.zero		1


	//----- nvinfo : EIATTR_EXIT_INSTR_OFFSETS
	.align		4
        /*00c4*/ 	.byte	0x04, 0x1c
        /*00c6*/ 	.short	(.L_5175 - .L_5174)


	//   ....[0]....
.L_5174:
        /*00c8*/ 	.word	0x000001d0


	//   ....[1]....
        /*00cc*/ 	.word	0x00000fa0


	//----- nvinfo : EIATTR_MAX_THREADS
	.align		4
.L_5175:
        /*00d0*/ 	.byte	0x04, 0x05
        /*00d2*/ 	.short	(.L_5177 - .L_5176)
.L_5176:
        /*00d4*/ 	.word	0x00000080
        /*00d8*/ 	.word	0x00000001
        /*00dc*/ 	.word	0x00000001


	//----- nvinfo : EIATTR_CRS_STACK_SIZE
	.align		4
.L_5177:
        /*00e0*/ 	.byte	0x04, 0x1e
        /*00e2*/ 	.short	(.L_5179 - .L_5178)
.L_5178:
        /*00e4*/ 	.word	0x00000000


	//----- nvinfo : EIATTR_CBANK_PARAM_SIZE
	.align		4
.L_5179:
        /*00e8*/ 	.byte	0x03, 0x19
        /*00ea*/ 	.short	0x0030


	//----- nvinfo : EIATTR_PARAM_CBANK
	.align		4
        /*00ec*/ 	.byte	0x04, 0x0a
        /*00ee*/ 	.short	(.L_5181 - .L_5180)
	.align		4
.L_5180:
        /*00f0*/ 	.word	index@(.nv.constant0._Z9cuda_gemmIiLi128ELi8ELi1ELi512ELi2ELi2ELi1EEviiiPT_S1_S1_ii)
        /*00f4*/ 	.short	0x0380
        /*00f6*/ 	.short	0x0030


	//----- nvinfo : EIATTR_SW_WAR
	.align		4
.L_5181:
        /*00f8*/ 	.byte	0x04, 0x36
        /*00fa*/ 	.short	(.L_5183 - .L_5182)
.L_5182:
        /*00fc*/ 	.word	0x00000008
.L_5183:


//--------------------- .nv.info._Z9cuda_gemmIiLi128ELi8ELi1ELi512ELi2ELi2ELi0EEviiiPT_S1_S1_ii --------------------------
	.section	.nv.info._Z9cuda_gemmIiLi128ELi8ELi1ELi512ELi2ELi2ELi0EEviiiPT_S1_S1_ii,"",@"SHT_CUDA_INFO"
	.sectionflags	@""
	.align	4


	//----- nvinfo : EIATTR_CUDA_API_VERSION
	.align		4
        /*0000*/ 	.byte	0x04, 0x37
        /*0002*/ 	.short	(.L_5185 - .L_5184)
.L_5184:
        /*0004*/ 	.word	0x00000082


	//----- nvinfo : EIATTR_KPARAM_INFO
	.align		4
.L_5185:
        /*0008*/ 	.byte	0x04, 0x17
        /*000a*/ 	.short	(.L_5187 - .L_5186)
.L_5186:
        /*000c*/ 	.word	0x00000000
        /*0010*/ 	.short	0x0007
        /*0012*/ 	.short	0x002c
        /*0014*/ 	.byte	0x00, 0xf0, 0x11, 0x00


	//----- nvinfo : EIATTR_KPARAM_INFO
	.align		4
.L_5187:
        /*0018*/ 	.byte	0x04, 0x17
        /*001a*/ 	.short	(.L_5189 - .L_5188)
.L_5188:
        /*001c*/ 	.word	0x00000000
        /*0020*/ 	.short	0x0006
        /*0022*/ 	.short	0x0028
        /*0024*/ 	.byte	0x00, 0xf0, 0x11, 0x00


	//----- nvinfo : EIATTR_KPARAM_INFO
	.align		4
.L_5189:
        /*0028*/ 	.byte	0x04, 0x17
        /*002a*/ 	.short	(.L_5191 - .L_5190)
.L_5190:
        /*002c*/ 	.word	0x00000000
        /*0030*/ 	.short	0x0005
        /*0032*/ 	.short	0x0020
        /*0034*/ 	.byte	0x00, 0xf5, 0x21, 0x00


	//----- nvinfo : EIATTR_KPARAM_INFO
	.align		4
.L_5191:
        /*0038*/ 	.byte	0x04, 0x17
        /*003a*/ 	.short	(.L_5193 - .L_5192)
.L_5192:
        /*003c*/ 	.word	0x00000000
        /*0040*/ 	.short	0x0004
        /*0042*/ 	.short	0x0018
        /*0044*/ 	.byte	0x00, 0xf5, 0x21, 0x00


	//----- nvinfo : EIATTR_KPARAM_INFO
	.align		4
.L_5193:
        /*0048*/ 	.byte	0x04, 0x17
        /*004a*/ 	.short	(.L_5195 - .L_5194)
.L_5194:
        /*004c*/ 	.word	0x00000000
        /*0050*/ 	.short	0x0003
        /*0052*/ 	.short	0x0010
        /*0054*/ 	.byte	0x00, 0xf5, 0x21, 0x00


	//----- nvinfo : EIATTR_KPARAM_INFO
	.align		4
.L_5195:
        /*0058*/ 	.byte	0x04, 0x17
        /*005a*/ 	.short	(.L_5197 - .L_5196)
.L_5196:
        /*005c*/ 	.word	0x00000000
        /*0060*/ 	.short	0x0002
        /*0062*/ 	.short	0x0008
        /*0064*/ 	.byte	0x00, 0xf0, 0x11, 0x00


	//----- nvinfo : EIATTR_KPARAM_INFO
	.align		4
.L_5197:
        /*0068*/ 	.byte	0x04, 0x17
        /*006a*/ 	.short	(.L_5199 - .L_5198)
.L_5198:
        /*006c*/ 	.word	0x00000000
        /*0070*/ 	.short	0x0001
        /*0072*/ 	.short	0x0004
        /*0074*/ 	.byte	0x00, 0xf0, 0x11, 0x00


	//----- nvinfo : EIATTR_KPARAM_INFO
	.align		4
.L_5199:
        /*0078*/ 	.byte	0x04, 0x17
        /*007a*/ 	.short	(.L_5201 - .L_5200)
.L_5200:
        /*007c*/ 	.word	0x00000000
        /*0080*/ 	.short	0x0000
        /*0082*/ 	.short	0x0000
        /*0084*/ 	.byte	0x00, 0xf0, 0x11, 0x00


	//----- nvinfo : EIATTR_SPARSE_MMA_MASK
	.align		4
.L_5201:
        /*0088*/ 	.byte	0x03, 0x50
        /*008a*/ 	.short	0x0000


	//----- nvinfo : EIATTR_MAXREG_COUNT
	.align		4
        /*008c*/ 	.byte	0x03, 0x1b
        /*008e*/ 	.short	0x00ff


	//----- nvinfo : EIATTR_NUM_BARRIERS
	.align		4
        /*0090*/ 	.byte	0x02, 0x4c
        /*0092*/ 	.byte	0x01
	.zero		1


	//----- nvinfo : EIATTR_MERCURY_ISA_VERSION
	.align		4
        /*0094*/ 	.byte	0x03, 0x5f
        /*0096*/ 	.short	0x0101


	//----- nvinfo : EIATTR_COOP_GROUP_MASK_REGIDS
	.align		4
        /*0098*/ 	.byte	0x04, 0x29
        /*009a*/ 	.short	(.L_5203 - .L_5202)


	//   ....[0]....
.L_5202:
        /*009c*/ 	.word	0xffffffff


	//   ....[1]....
        /*00a0*/ 	.word	0xffffffff


	//   ....[2]....
        /*00a4*/ 	.word	0x05000017


	//   ....[3]....
        /*00a8*/ 	.word	0x05000017


	//----- nvinfo : EIATTR_COOP_GROUP_INSTR_OFFSETS
	.align		4
.L_5203:
        /*00ac*/ 	.byte	0x04, 0x28
        /*00ae*/ 	.short	(.L_5205 - .L_5204)


	//   ....[0]....
.L_5204:
        /*00b0*/ 	.word	0x00001590


	//   ....[1]....
        /*00b4*/ 	.word	0x000015e0


	//   ....[2]....
        /*00b8*/ 	.word	0x00002640


	//   ....[3]....
        /*00bc*/ 	.word	0x000026d0


	//----- nvinfo : EIATTR_VRC_CTA_INIT_COUNT
	.align		4
.L_5205:
        /*00c0*/ 	.byte	0x02, 0x4a
	.zero		1
	.zero		1


	//----- nvinfo : EIATTR_EXIT_INSTR_OFFSETS
	.align		4
        /*00c4*/ 	.byte	0x04, 0x1c
        /*00c6*/ 	.short	(.L_5207 - .L_5206)


	//   ....[0]....
.L_5206:
        /*00c8*/ 	.word	0x00000680


	//   ....[1]....
        /*00cc*/ 	.word	0x000025f0


	//----- nvinfo : EIATTR_MAX_THREADS
	.align		4
.L_5207:
        /*00d0*/ 	.byte	0x04, 0x05
        /*00d2*/ 	.short	(.L_5209 - .L_5208)
.L_5208:
        /*00d4*/ 	.word	0x00000080
        /*00d8*/ 	.word	0x00000001
        /*00dc*/ 	.word	0x00000001


	//----- nvinfo : EIATTR_CRS_STACK_SIZE
	.align		4
.L_5209:
        /*00e0*/ 	.byte	0x04, 0x1e
        /*00e2*/ 	.short	(.L_5211 - .L_5210)
.L_5210:
        /*00e4*/ 	.word	0x00000000


	//----- nvinfo : EIATTR_CBANK_PARAM_SIZE
	.align		4
.L_5211:
        /*00e8*/ 	.byte	0x03, 0x19
        /*00ea*/ 	.short	0x0030


	//----- nvinfo : EIATTR_PARAM_CBANK
	.align		4
        /*00ec*/ 	.byte	0x04, 0x0a
        /*00ee*/ 	.short	(.L_5213 - .L_5212)
	.align		4
.L_5212:
        /*00f0*/ 	.word	index@(.nv.constant0._Z9cuda_gemmIiLi128ELi8ELi1ELi512ELi2ELi2ELi0EEviiiPT_S1_S1_ii)
        /*00f4*/ 	.short	0x0380
        /*00f6*/ 	.short	0x0030


	//----- nvinfo : EIATTR_SW_WAR
	.align		4
.L_5213:
        /*00f8*/ 	.byte	0x04, 0x36
        /*00fa*/ 	.short	(.L_5215 - .L_5214)
.L_5214:
        /*00fc*/ 	.word	0x00000008
.L_5215:


//--------------------- .nv.info._Z9cuda_gemmIiLi128ELi8ELi1ELi256ELi64ELi64ELi1EEviiiPT_S1_S1_ii --------------------------
	.section	.nv.info._Z9cuda_gemmIiLi128ELi8ELi1ELi256ELi64ELi64ELi1EEviiiPT_S1_S1_ii,"",@"SHT_CUDA_INFO"
	.sectionflags	@""
	.align	4


	//----- nvinfo : EIATTR_CUDA_API_VERSION
	.align		4
        /*0000*/ 	.byte	0x04, 0x37
        /*0002*/ 	.short	(.L_5217 - .L_5216)
.L_5216:
        /*0004*/ 	.word	0x00000082


	//----- nvinfo : EIATTR_KPARAM_INFO
	.align		4
.L_5217:
        /*0008*/ 	.byte	0x04, 0x17
        /*000a*/ 	.short	(.L_5219 - .L_5218)
.L_5218:
        /*000c*/ 	.word	0x00000000
        /*0010*/ 	.short	0x0007
        /*0012*/ 	.short	0x002c
        /*0014*/ 	.byte	0x00, 0xf0, 0x11, 0x00


	//----- nvinfo : EIATTR_KPARAM_INFO
	.align		4
.L_5219:
        /*0018*/ 	.byte	0x04, 0x17
        /*001a*/ 	.short	(.L_5221 - .L_5220)
.L_5220:
        /*001c*/ 	.word	0x00000000
        /*0020*/ 	.short	0x0006
        /*0022*/ 	.short	0x0028
        /*0024*/ 	.byte	0x00, 0xf0, 0x11, 0x00


	//----- nvinfo : EIATTR_KPARAM_INFO
	.align		4
.L_5221:
        /*0028*/ 	.byte	0x04, 0x17
        /*002a*/ 	.short	(.L_5223 - .L_5222)
.L_5222:
        /*002c*/ 	.word	0x00000000
        /*0030*/ 	.short	0x0005
        /*0032*/ 	.short	0x0020
        /*0034*/ 	.byte	0x00, 0xf5, 0x21, 0x00


	//----- nvinfo : EIATTR_KPARAM_INFO
	.align		4
.L_5223:
        /*0038*/ 	.byte	0x04, 0x17
        /*003a*/ 	.short	(.L_5225 - .L_5224)
.L_5224:
        /*003c*/ 	.word	0x00000000
        /*0040*/ 	.short	0x0004
        /*0042*/ 	.short	0x0018
        /*0044*/ 	.byte	0x00, 0xf5, 0x21, 0x00


	//----- nvinfo : EIATTR_KPARAM_INFO
	.align		4
.L_5225:
        /*0048*/ 	.byte	0x04, 0x17
        /*004a*/ 	.short	(.L_5227 - .L_5226)
.L_5226:
        /*004c*/ 	.word	0x00000000
        /*0050*/ 	.short	0x0003
        /*0052*/ 	.short	0x0010
        /*0054*/ 	.byte	0x00, 0xf5, 0x21, 0x00


	//----- nvinfo : EIATTR_KPARAM_INFO
	.align		4
.L_5227:
        /*0058*/ 	.byte	0x04, 0x17
        /*005a*/ 	.short	(.L_5229 - .L_5228)
.L_5228:
        /*005c*/ 	.word	0x00000000
        /*0060*/ 	.short	0x0002
        /*0062*/ 	.short	0x0008
        /*0064*/ 	.byte	0x00, 0xf0, 0x11, 0x00


	//----- nvinfo : EIATTR_KPARAM_INFO
	.align		4
.L_5229:
        /*0068*/ 	.byte	0x04, 0x17
        /*006a*/ 	.short	(.L_5231 - .L_5230)
.L_5230:
        /*006c*/ 	.word	0x00000000
        /*0070*/ 	.short	0x0001
        /*0072*/ 	.short	0x0004
        /*0074*/ 	.byte	0x00, 0xf0, 0x11, 0x00


	//----- nvinfo : EIATTR_KPARAM_INFO
	.align		4
.L_5231:
        /*0078*/ 	.byte	0x04, 0x17
        /*007a*/ 	.short	(.L_5233 - .L_5232)
.L_5232:
        /*007c*/ 	.word	0x00000000
        /*0080*/ 	.short	0x0000
        /*0082*/ 	.short	0x0000
        /*0084*/ 	.byte	0x00, 0xf0, 0x11, 0x00


	//----- nvinfo : EIATTR_SPARSE_MMA_MASK
	.align		4
.L_5233:
        /*0088*/ 	.byte	0x03, 0x50
        /*008a*/ 	.short	0x0000


	//----- nvinfo : EIATTR_MAXREG_COUNT
	.align		4
        /*008c*/ 	.byte	0x03, 0x1b
        /*008e*/ 	.short	0x00ff


	//----- nvinfo : EIATTR_NUM_BARRIERS
	.align		4
        /*0090*/ 	.byte	0x02, 0x4c
        /*0092*/ 	.byte	0x01
	.zero		1


	//----- nvinfo : EIATTR_MERCURY_ISA_VERSION
	.align		4
        /*0094*/ 	.byte	0x03, 0x5f
        /*0096*/ 	.short	0x0101


	//----- nvinfo : EIATTR_VRC_CTA_INIT_COUNT
	.align		4
        /*0098*/ 	.byte	0x02, 0x4a
	.zero		1
	.zero		1


	//----- nvinfo : EIATTR_EXIT_INSTR_OFFSETS
	.align		4
        /*009c*/ 	.byte	0x04, 0x1c
        /*009e*/ 	.short	(.L_5235 - .L_5234)


	//   ....[0]....
.L_5234:
        /*00a0*/ 	.word	0x00000550


	//   ....[1]....
        /*00a4*/ 	.word	0x00002110


	//----- nvinfo : EIATTR_MAX_THREADS
	.align		4
.L_5235:
        /*00a8*/ 	.byte	0x04, 0x05
        /*00aa*/ 	.short	(.L_5237 - .L_5236)
.L_5236:
        /*00ac*/ 	.word	0x00000080
        /*00b0*/ 	.word	0x00000001
        /*00b4*/ 	.word	0x00000001


	//----- nvinfo : EIATTR_CRS_STACK_SIZE
	.align		4
.L_5237:
        /*00b8*/ 	.byte	0x04, 0x1e
        /*00ba*/ 	.short	(.L_5239 - .L_5238)
.L_5238:
        /*00bc*/ 	.word	0x00000000


	//----- nvinfo : EIATTR_CBANK_PARAM_SIZE
	.align		4
.L_5239:
        /*00c0*/ 	.byte	0x03, 0x19
        /*00c2*/ 	.short	0x0030


	//----- nvinfo : EIATTR_PARAM_CBANK
	.align		4
        /*00c4*/ 	.byte	0x04, 0x0a
        /*00c6*/ 	.short	(.L_5241 - .L_5240)
	.align		4
.L_5240:
        /*00c8*/ 	.word	index@(.nv.constant0._Z9cuda_gemmIiLi128ELi8ELi1ELi256ELi64ELi64ELi1EEviiiPT_S1_S1_ii)
        /*00cc*/ 	.short	0x0380
        /*00ce*/ 	.short	0x0030


	//----- nvinfo : EIATTR_SW_WAR
	.align		4
.L_5241:
        /*00d0*/ 	.byte	0x04, 0x36
        /*00d2*/ 	.short	(.L_5243 - .L_5242)
.L_5242:
        /*00d4*/ 	.word	0x00000008
.L_5243:


//--------------------- .nv.info._Z9cuda_gemmIiLi128ELi8ELi1ELi256ELi64ELi64ELi0EEviiiPT_S1_S1_ii --------------------------
	.section	.nv.info._Z9cuda_gemmIiLi128ELi8ELi1ELi256ELi64ELi64ELi0EEviiiPT_S1_S1_ii,"",@"SHT_CUDA_INFO"
	.sectionflags	@""
	.align	4


	//----- nvinfo : EIATTR_CUDA_API_VERSION
	.align		4
        /*0000*/ 	.byte	0x04, 0x37
        /*0002*/ 	.short	(.L_5245 - .L_5244)
.L_5244:
        /*0004*/ 	.word	0x00000082


	//----- nvinfo : EIATTR_KPARAM_INFO
	.align		4
.L_5245:
        /*0008*/ 	.byte	0x04, 0x17
        /*000a*/ 	.short	(.L_5247 - .L_5246)
.L_5246:
        /*000c*/ 	.word	0x00000000
        /*0010*/ 	.short	0x0007
        /*0012*/ 	.short	0x002c
        /*0014*/ 	.byte	0x00, 0xf0, 0x11, 0x00


	//----- nvinfo : EIATTR_KPARAM_INFO
	.align		4
.L_5247:
        /*0018*/ 	.byte	0x04, 0x17
        /*001a*/ 	.short	(.L_5249 - .L_5248)
.L_5248:
        /*001c*/ 	.word	0x00000000
        /*0020*/ 	.short	0x0006
        /*0022*/ 	.short	0x0028
        /*0024*/ 	.byte	0x00, 0xf0, 0x11, 0x00


	//----- nvinfo : EIATTR_KPARAM_INFO
	.align		4
.L_5249:
        /*0028*/ 	.byte	0x04, 0x17
        /*002a*/ 	.short	(.L_5251 - .L_5250)
.L_5250:
        /*002c*/ 	.word	0x00000000
        /*0030*/ 	.short	0x0005
        /*0032*/ 	.short	0x0020
        /*0034*/ 	.byte	0x00, 0xf5, 0x21, 0x00


	//----- nvinfo : EIATTR_KPARAM_INFO
	.align		4
.L_5251:
        /*0038*/ 	.byte	0x04, 0x17
        /*003a*/ 	.short	(.L_5253 - .L_5252)
.L_5252:
        /*003c*/ 	.word	0x00000000
        /*0040*/ 	.short	0x0004
        /*0042*/ 	.short	0x0018
        /*0044*/ 	.byte	0x00, 0xf5, 0x21, 0x00


	//----- nvinfo : EIATTR_KPARAM_INFO
	.align		4
.L_5253:
        /*0048*/ 	.byte	0x04, 0x17
        /*004a*/ 	.short	(.L_5255 - .L_5254)
.L_5254:
        /*004c*/ 	.word	0x00000000
        /*0050*/ 	.short	0x0003
        /*0052*/ 	.short	0x0010
        /*0054*/ 	.byte	0x00, 0xf5, 0x21, 0x00


	//----- nvinfo : EIATTR_KPARAM_INFO
	.align		4
.L_5255:
        /*0058*/ 	.byte	0x04, 0x17
        /*005a*/ 	.short	(.L_5257 - .L_5256)
.L_5256:
        /*005c*/ 	.word	0x00000000
        /*0060*/ 	.short	0x0002
        /*0062*/ 	.short	0x0008
        /*0064*/ 	.byte	0x00, 0xf0, 0x11, 0x00


	//----- nvinfo : EIATTR_KPARAM_INFO
	.align		4
.L_5257:
        /*0068*/ 	.byte	0x04, 0x17
        /*006a*/ 	.short	(.L_5259 - .L_5258)
.L_5258:
        /*006c*/ 	.word	0x00000000
        /*0070*/ 	.short	0x0001
        /*0072*/ 	.short	0x0004
        /*0074*/ 	.byte	0x00, 0xf0, 0x11, 0x00


	//----- nvinfo : EIATTR_KPARAM_INFO
	.align		4
.L_5259:
        /*0078*/ 	.byte	0x04, 0x17
        /*007a*/ 	.short	(.L_5261 - .L_5260)
.L_5260:
        /*007c*/ 	.word	0x00000000
        /*0080*/ 	.short	0x0000
        /*0082*/ 	.short	0x0000
        /*0084*/ 	.byte	0x00, 0xf0, 0x11, 0x00


	//----- nvinfo : EIATTR_SPARSE_MMA_MASK
	.align		4
.L_5261:
        /*0088*/ 	.byte	0x03, 0x50
        /*008a*/ 	.short	0x0000


	//----- nvinfo : EIATTR_MAXREG_COUNT
	.align		4
        /*008c*/ 	.byte	0x03, 0x1b
        /*008e*/ 	.short	0x00ff


	//----- nvinfo : EIATTR_NUM_BARRIERS
	.align		4
        /*0090*/ 	.byte	0x02, 0x4c
        /*0092*/ 	.byte	0x01
	.zero		1


	//----- nvinfo : EIATTR_MERCURY_ISA_VERSION
	.align		4
        /*0094*/ 	.byte	0x03, 0x5f
        /*0096*/ 	.short	0x0101


	//----- nvinfo : EIATTR_COOP_GROUP_MASK_REGIDS
	.align		4
        /*0098*/ 	.byte	0x04, 0x29
        /*009a*/ 	.short	(.L_5263 - .L_5262)


	//   ....[0]....
.L_5262:
        /*009c*/ 	.word	0xffffffff


	//   ....[1]....
        /*00a0*/ 	.word	0xffffffff


	//   ....[2]....
        /*00a4*/ 	.word	0xffffffff


	//   ....[3]....
        /*00a8*/ 	.word	0xffffffff


	//   ....[4]....
        /*00ac*/ 	.word	0xffffffff


	//   ....[5]....
        /*00b0*/ 	.word	0xffffffff


	//   ....[6]....
        /*00b4*/ 	.word	0xffffffff


	//   ....[7]....
        /*00b8*/ 	.word	0xffffffff


	//   ....[8]....
        /*00bc*/ 	.word	0xffffffff


	//   ....[9]....
        /*00c0*/ 	.word	0xffffffff


	//   ....[10]....
        /*00c4*/ 	.word	0xffffffff


	//   ....[11]....
        /*00c8*/ 	.word	0xffffffff


	//   ....[12]....
        /*00cc*/ 	.word	0xffffffff


	//   ....[13]....
        /*00d0*/ 	.word	0xffffffff


	//   ....[14]....
        /*00d4*/ 	.word	0xffffffff


	//   ....[15]....
        /*00d8*/ 	.word	0xffffffff


	//   ....[16]....
        /*00dc*/ 	.word	0xffffffff


	//   ....[17]....
        /*00e0*/ 	.word	0xffffffff


	//   ....[18]....
        /*00e4*/ 	.word	0xffffffff


	//   ....[19]....
        /*00e8*/ 	.word	0xffffffff


	//   ....[20]....
        /*00ec*/ 	.word	0xffffffff


	//   ....[21]....
        /*00f0*/ 	.word	0xffffffff


	//   ....[22]....
        /*00f4*/ 	.word	0xffffffff


	//   ....[23]....
        /*00f8*/ 	.word	0xffffffff


	//   ....[24]....
        /*00fc*/ 	.word	0xffffffff


	//   ....[25]....
        /*0100*/ 	.word	0xffffffff


	//   ....[26]....
        /*0104*/ 	.word	0xffffffff


	//   ....[27]....
        /*0108*/ 	.word	0xffffffff


	//   ....[28]....
        /*010c*/ 	.word	0xffffffff


	//   ....[29]....
        /*0110*/ 	.word	0xffffffff


	//   ....[30]....
        /*0114*/ 	.word	0xffffffff


	//   ....[31]....
        /*0118*/ 	.word	0xffffffff


	//   ....[32]....
        /*011c*/ 	.word	0x05000071


	//   ....[33]....
        /*0120*/ 	.word	0x05000071


	//   ....[34]....
        /*0124*/ 	.word	0x05000071


	//   ....[35]....
        /*0128*/ 	.word	0x05000071


	//   ....[36]....
        /*012c*/ 	.word	0x05000071


	//   ....[37]....
        /*0130*/ 	.word	0x05000071


	//   ....[38]....
        /*0134*/ 	.word	0x05000071


	//   ....[39]....
        /*0138*/ 	.word	0x05000071


	//   ....[40]....
        /*013c*/ 	.word	0x05000071


	//   ....[41]....
        /*0140*/ 	.word	0x05000071


	//   ....[42]....
        /*0144*/ 	.word	0x05000071


	//   ....[43]....
        /*0148*/ 	.word	0x05000071


	//   ....[44]....
        /*014c*/ 	.word	0x05000071


	//   ....[45]....
        /*0150*/ 	.word	0x05000071


	//   ....[46]....
        /*0154*/ 	.word	0x05000071


	//   ....[47]....
        /*0158*/ 	.word	0x05000071


	//   ....[48]....
        /*015c*/ 	.word	0x05000071


	//   ....[49]....
        /*0160*/ 	.word	0x05000071


	//   ....[50]....
        /*0164*/ 	.word	0x05000071


	//   ....[51]....
        /*0168*/ 	.word	0x05000071


	//   ....[52]....
        /*016c*/ 	.word	0x05000071


	//   ....[53]....
        /*0170*/ 	.word	0x05000071


	//   ....[54]....
        /*0174*/ 	.word	0x05000071


	//   ....[55]....
        /*0178*/ 	.word	0x05000071


	//   ....[56]....
        /*017c*/ 	.word	0x05000071


	//   ....[57]....
        /*0180*/ 	.word	0x05000071


	//   ....[58]....
        /*0184*/ 	.word	0x05000071


	//   ....[59]....
        /*0188*/ 	.word	0x05000071


	//   ....[60]....
        /*018c*/ 	.word	0x05000071


	//   ....[61]....
        /*0190*/ 	.word	0x05000071


	//   ....[62]....
        /*0194*/ 	.word	0x05000071


	//   ....[63]....
        /*0198*/ 	.word	0x05000071


	//----- nvinfo : EIATTR_COOP_GROUP_INSTR_OFFSETS
	.align		4
.L_5263:
        /*019c*/ 	.byte	0x04, 0x28
        /*019e*/ 	.short	(.L_5265 - .L_5264)


	//   ....[0]....
.L_5264:
        /*01a0*/ 	.word	0x000053d0


	//   ....[1]....
        /*01a4*/ 	.word	0x00005440


	//   ....[2]....
        /*01a8*/ 	.word	0x000054b0


	//   ....[3]....
        /*01ac*/ 	.word	0x00005520


	//   ....[4]....
        /*01b0*/ 	.word	0x00005590


	//   ....[5]....
        /*01b4*/ 	.word	0x00005610


	//   ....[6]....
        /*01b8*/ 	.word	0x00005690


	//   ....[7]....
        /*01bc*/ 	.word	0x00005710


	//   ....[8]....
        /*01c0*/ 	.word	0x00005790


	//   ....[9]....
        /*01c4*/ 	.word	0x00005810


	//   ....[10]....
        /*01c8*/ 	.word	0x00005890


	//   ....[11]....
        /*01cc*/ 	.word	0x00005910


	//   ....[12]....
        /*01d0*/ 	.word	0x00005990


	//   ....[13]....
        /*01d4*/ 	.word	0x00005a10


	//   ....[14]....
        /*01d8*/ 	.word	0x00005a90


	//   ....[15]....
        /*01dc*/ 	.word	0x00005b10


	//   ....[16]....
        /*01e0*/ 	.word	0x00005b90


	//   ....[17]....
        /*01e4*/ 	.word	0x00005c10


	//   ....[18]....
        /*01e8*/ 	.word	0x00005c90


	//   ....[19]....
        /*01ec*/ 	.word	0x00005d10


	//   ....[20]....
        /*01f0*/ 	.word	0x00005d90


	//   ....[21]....
        /*01f4*/ 	.word	0x00005e10


	//   ....[22]....
        /*01f8*/ 	.word	0x00005e90


	//   ....[23]....
        /*01fc*/ 	.word	0x00005f10


	//   ....[24]....
        /*0200*/ 	.word	0x00005f90


	//   ....[25]....
        /*0204*/ 	.word	0x00006010


	//   ....[26]....
        /*0208*/ 	.word	0x00006090


	//   ....[27]....
        /*020c*/ 	.word	0x00006110


	//   ....[28]....
        /*0210*/ 	.word	0x00006190


	//   ....[29]....
        /*0214*/ 	.word	0x00006210


	//   ....[30]....
        /*0218*/ 	.word	0x00006290


	//   ....[31]....
        /*021c*/ 	.word	0x00006310


	//   ....[32]....
        /*0220*/ 	.word	0x00007450


	//   ....[33]....
        /*0224*/ 	.word	0x000074d0


	//   ....[34]....
        /*0228*/ 	.word	0x00007550


	//   ....[35]....
        /*022c*/ 	.word	0x000075d0


	//   ....[36]....
        /*0230*/ 	.word	0x00007650


	//   ....[37]....
        /*0234*/ 	.word	0x000076d0


	//   ....[38]....
        /*0238*/ 	.word	0x00007750


	//   ....[39]....
        /*023c*/ 	.word	0x000077d0


	//   ....[40]....
        /*0240*/ 	.word	0x00007850


	//   ....[41]....
        /*0244*/ 	.word	0x000078d0


	//   ....[42]....
        /*0248*/ 	.word	0x00007950


	//   ....[43]....
        /*024c*/ 	.word	0x000079d0


	//   ....[44]....
        /*0250*/ 	.word	0x00007a50


	//   ....[45]....
        /*0254*/ 	.word	0x00007ad0


	//   ....[46]....
        /*0258*/ 	.word	0x00007b50


	//   ....[47]....
        /*025c*/ 	.word	0x00007bd0


	//   ....[48]....
        /*0260*/ 	.word	0x00007c50


	//   ....[49]....
        /*0264*/ 	.word	0x00007cd0


	//   ....[50]....
        /*0268*/ 	.word	0x00007d50


	//   ....[51]....
        /*026c*/ 	.word	0x00007dd0


	//   ....[52]....
        /*0270*/ 	.word	0x00007e50


	//   ....[53]....
        /*0274*/ 	.word	0x00007ed0


	//   ....[54]....
        /*0278*/ 	.word	0x00007f50


	//   ....[55]....
        /*027c*/ 	.word	0x00007fd0


	//   ....[56]....
        /*0280*/ 	.word	0x00008050


	//   ....[57]....
        /*0284*/ 	.word	0x000080d0


	//   ....[58]....
        /*0288*/ 	.word	0x00008150


	//   ....[59]....
        /*028c*/ 	.word	0x000081d0


	//   ....[60]....
        /*0290*/ 	.word	0x00008250


	//   ....[61]....
        /*0294*/ 	.word	0x000082d0


	//   ....[62]....
        /*0298*/ 	.word	0x00008350


	//   ....[63]....
        /*029c*/ 	.word	0x000083d0


	//----- nvinfo : EIATTR_VRC_CTA_INIT_COUNT
	.align		4
.L_5265:
        /*02a0*/ 	.byte	0x02, 0x4a
	.zero		1
	.zero		1


	//----- nvinfo : EIATTR_EXIT_INSTR_OFFSETS
	.align		4
        /*02a4*/ 	.byte	0x04, 0x1c
        /*02a6*/ 	.short	(.L_5267 - .L_5266)


	//   ....[0]....
.L_5266:
        /*02a8*/ 	.word	0x00000680


	//   ....[1]....
        /*02ac*/ 	.word	0x00007400


	//----- nvinfo : EIATTR_MAX_THREADS
	.align		4
.L_5267:
        /*02b0*/ 	.byte	0x04, 0x05
        /*02b2*/ 	.short	(.L_5269 - .L_5268)
.L_5268:
        /*02b4*/ 	.word	0x00000080
        /*02b8*/ 	.word	0x00000001
        /*02bc*/ 	.word	0x00000001


	//----- nvinfo : EIATTR_CRS_STACK_SIZE
	.align		4
.L_5269:
        /*02c0*/ 	.byte	0x04, 0x1e
        /*02c2*/ 	.short	(.L_5271 - .L_5270)
.L_5270:
        /*02c4*/ 	.word	0x00000000


	//----- nvinfo : EIATTR_CBANK_PARAM_SIZE
	.align		4
.L_5271:
        /*02c8*/ 	.byte	0x03, 0x19
        /*02ca*/ 	.short	0x0030


	//----- nvinfo : EIATTR_PARAM_CBANK
	.align		4
        /*02cc*/ 	.byte	0x04, 0x0a
        /*02ce*/ 	.short	(.L_5273 - .L_5272)
	.align		4
.L_5272:
        /*02d0*/ 	.word	index@(.nv.constant0._Z9cuda_gemmIiLi128ELi8ELi1ELi256ELi64ELi64ELi0EEviiiPT_S1_S1_ii)
        /*02d4*/ 	.short	0x0380
        /*02d6*/ 	.short	0x0030


	//----- nvinfo : EIATTR_SW_WAR
	.align		4
.L_5273:
        /*02d8*/ 	.byte	0x04, 0x36
        /*02da*/ 	.short	(.L_5275 - .L_5274)
.L_5274:
        /*02dc*/ 	.word	0x00000008
.L_5275:


//--------------------- .nv.info._Z9cuda_gemmIiLi128ELi8ELi1ELi256ELi32ELi32ELi1EEviiiPT_S1_S1_ii --------------------------
	.section	.nv.info._Z9cuda_gemmIiLi128ELi8ELi1ELi256ELi32ELi32ELi1EEviiiPT_S1_S1_ii,"",@"SHT_CUDA_INFO"
	.sectionflags	@""
	.align	4


	//----- nvinfo : EIATTR_CUDA_API_VERSION
	.align		4
        /*0000*/ 	.byte	0x04, 0x37
        /*0002*/ 	.short	(.L_5277 - .L_5276)
.L_5276:
        /*0004*/ 	.word	0x00000082


	//----- nvinfo : EIATTR_KPARAM_INFO
	.align		4
.L_5277:
        /*0008*/ 	.byte	0x04, 0x17
        /*000a*/ 	.short	(.L_5279 - .L_5278)
.L_5278:
        /*000c*/ 	.word	0x00000000
        /*0010*/ 	.short	0x0007
        /*0012*/ 	.short	0x002c
        /*0014*/ 	.byte	0x00, 0xf0, 0x11, 0x00


	//----- nvinfo : EIATTR_KPARAM_INFO
	.align		4
.L_5279:
        /*0018*/ 	.byte	0x04, 0x17
        /*001a*/ 	.short	(.L_5281 - .L_5280)
.L_5280:
        /*001c*/ 	.word	0x00000000
        /*0020*/ 	.short	0x0006
        /*0022*/ 	.short	0x0028
        /*0024*/ 	.byte	0x00, 0xf0, 0x11, 0x00


	//----- nvinfo : EIATTR_KPARAM_INFO
	.align		4
.L_5281:
        /*0028*/ 	.byte	0x04, 0x17
        /*002a*/ 	.short	(.L_5283 - .L_5282)
.L_5282:
        /*002c*/ 	.word	0x00000000
        /*0030*/ 	.short	0x0005
        /*0032*/ 	.short	0x0020
        /*0034*/ 	.byte	0x00, 0xf5, 0x21, 0x00


	//----- nvinfo : EIATTR_KPARAM_INFO
	.align		4
.L_5283:
        /*0038*/ 	.byte	0x04, 0x17
        /*003a*/ 	.short	(.L_5285 - .L_5284)
.L_5284:
        /*003c*/ 	.word	0x00000000
        /*0040*/ 	.short	0x0004
        /*0042*/ 	.short	0x0018
        /*0044*/ 	.byte	0x00, 0xf5, 0x21, 0x00


	//----- nvinfo : EIATTR_KPARAM_INFO
	.align		4
.L_5285:
        /*0048*/ 	.byte	0x04, 0x17
        /*004a*/ 	.short	(.L_5287 - .L_5286)
.L_5286:
        /*004c*/ 	.word	0x00000000
        /*0050*/ 	.short	0x0003
        /*0052*/ 	.short	0x0010
        /*0054*/ 	.byte	0x00, 0xf5, 0x21, 0x00


	//----- nvinfo : EIATTR_KPARAM_INFO
	.align		4
.L_5287:
        /*0058*/ 	.byte	0x04, 0x17
        /*005a*/ 	.short	(.L_5289 - .L_5288)
.L_5288:
        /*005c*/ 	.word	0x00000000
        /*0060*/ 	.short	0x0002
        /*0062*/ 	.short	0x0008
        /*0064*/ 	.byte	0x00, 0xf0, 0x11, 0x00


	//----- nvinfo : EIATTR_KPARAM_INFO
	.align		4
.L_5289:
        /*0068*/ 	.byte	0x04, 0x17
        /*006a*/ 	.short	(.L_5291 - .L_5290)
.L_5290:
        /*006c*/ 	.word	0x00000000
        /*0070*/ 	.short	0x0001
        /*0072*/ 	.short	0x0004
        /*0074*/ 	.byte	0x00, 0xf0, 0x11, 0x00


	//----- nvinfo : EIATTR_KPARAM_INFO
	.align		4
.L_5291:
        /*0078*/ 	.byte	0x04, 0x17
        /*007a*/ 	.short	(.L_5293 - .L_5292)
.L_5292:
        /*007c*/ 	.word	0x00000000
        /*0080*/ 	.short	0x0000
        /*0082*/ 	.short	0x0000
        /*0084*/ 	.byte	0x00, 0xf0, 0x11, 0x00


	//----- nvinfo : EIATTR_SPARSE_MMA_MASK
	.align		4
.L_5293:
        /*0088*/ 	.byte	0x03, 0x50
        /*008a*/ 	.short	0x0000


	//----- nvinfo : EIATTR_MAXREG_COUNT
	.align		4
        /*008c*/ 	.byte	0x03, 0x1b
        /*008e*/ 	.short	0x00ff


	//----- nvinfo : EIATTR_NUM_BARRIERS
	.align		4
        /*0090*/ 	.byte	0x02, 0x4c
        /*0092*/ 	.byte	0x01
	.zero		1


	//----- nvinfo : EIATTR_MERCURY_ISA_VERSION
	.align		4
        /*0094*/ 	.byte	0x03, 0x5f
        /*0096*/ 	.short	0x0101


	//----- nvinfo : EIATTR_COOP_GROUP_MASK_REGIDS
	.align		4
        /*0098*/ 	.byte	0x04, 0x29
        /*009a*/ 	.short	(.L_5295 - .L_5294)


	//   ....[0]....
.L_5294:
        /*009c*/ 	.word	0xffffffff


	//   ....[1]....
        /*00a0*/ 	.word	0xffffffff


	//   ....[2]....
        /*00a4*/ 	.word	0xffffffff


	//   ....[3]....
        /*00a8*/ 	.word	0xffffffff


	//   ....[4]....
        /*00ac*/ 	.word	0xffffffff


	//   ....[5]....
        /*00b0*/ 	.word	0xffffffff


	//   ....[6]....
        /*00b4*/ 	.word	0xffffffff


	//   ....[7]....
        /*00b8*/ 	.word	0xffffffff


	//   ....[8]....
        /*00bc*/ 	.word	0xffffffff


	//   ....[9]....
        /*00c0*/ 	.word	0xffffffff


	//   ....[10]....
        /*00c4*/ 	.word	0xffffffff


	//   ....[11]....
        /*00c8*/ 	.word	0xffffffff


	//   ....[12]....
        /*00cc*/ 	.word	0xffffffff


	//   ....[13]....
        /*00d0*/ 	.word	0xffffffff


	//   ....[14]....
        /*00d4*/ 	.word	0xffffffff


	//   ....[15]....
        /*00d8*/ 	.word	0xffffffff


	//   ....[16]....
        /*00dc*/ 	.word	0xffffffff


	//   ....[17]....
        /*00e0*/ 	.word	0xffffffff


	//   ....[18]....
        /*00e4*/ 	.word	0xffffffff


	//   ....[19]....
        /*00e8*/ 	.word	0xffffffff


	//   ....[20]....
        /*00ec*/ 	.word	0xffffffff


	//   ....[21]....
        /*00f0*/ 	.word	0xffffffff


	//   ....[22]....
        /*00f4*/ 	.word	0xffffffff


	//   ....[23]....
        /*00f8*/ 	.word	0xffffffff


	//   ....[24]....
        /*00fc*/ 	.word	0xffffffff


	//   ....[25]....
        /*0100*/ 	.word	0xffffffff


	//   ....[26]....
        /*0104*/ 	.word	0xffffffff


	//   ....[27]....
        /*0108*/ 	.word	0xffffffff


	//   ....[28]....
        /*010c*/ 	.word	0xffffffff


	//   ....[29]....
        /*0110*/ 	.word	0xffffffff


	//   ....[30]....
        /*0114*/ 	.word	0xffffffff


	//   ....[31]....
        /*0118*/ 	.word	0xffffffff


	//   ....[32]....
        /*011c*/ 	.word	0x05000072


	//   ....[33]....
        /*0120*/ 	.word	0x05000072


	//   ....[34]....
        /*0124*/ 	.word	0x05000072


	//   ....[35]....
        /*0128*/ 	.word	0x05000072


	//   ....[36]....
        /*012c*/ 	.word	0x05000072


	//   ....[37]....
        /*0130*/ 	.word	0x05000072


	//   ....[38]....
        /*0134*/ 	.word	0x05000072


	//   ....[39]....
        /*0138*/ 	.word	0x05000072


	//   ....[40]....
        /*013c*/ 	.word	0x05000072


	//   ....[41]....
        /*0140*/ 	.word	0x05000072


	//   ....[42]....
        /*0144*/ 	.word	0x05000072


	//   ....[43]....
        /*0148*/ 	.word	0x05000072


	//   ....[44]....
        /*014c*/ 	.word	0x05000072


	//   ....[45]....
        /*0150*/ 	.word	0x05000072


	//   ....[46]....
        /*0154*/ 	.word	0x05000072


	//   ....[47]....
        /*0158*/ 	.word	0x05000072


	//   ....[48]....
        /*015c*/ 	.word	0x05000072


	//   ....[49]....
        /*0160*/ 	.word	0x05000072


	//   ....[50]....
        /*0164*/ 	.word	0x05000072


	//   ....[51]....
        /*0168*/ 	.word	0x05000072


	//   ....[52]....
        /*016c*/ 	.word	0x05000072


	//   ....[53]....
        /*0170*/ 	.word	0x05000072


	//   ....[54]....
        /*0174*/ 	.word	0x05000072


	//   ....[55]....
        /*0178*/ 	.word	0x05000072


	//   ....[56]....
        /*017c*/ 	.word	0x05000072


	//   ....[57]....
        /*0180*/ 	.word	0x05000072


	//   ....[58]....
        /*0184*/ 	.word	0x05000072


	//   ....[59]....
        /*0188*/ 	.word	0x05000072


	//   ....[60]....
        /*018c*/ 	.word	0x05000072


	//   ....[61]....
        /*0190*/ 	.word	0x05000072


	//   ....[62]....
        /*0194*/ 	.word	0x05000072


	//   ....[63]....
        /*0198*/ 	.word	0x05000072


	//----- nvinfo : EIATTR_COOP_GROUP_INSTR_OFFSETS
	.align		4
.L_5295:
        /*019c*/ 	.byte	0x04, 0x28
        /*019e*/ 	.short	(.L_5297 - .L_5296)


	//   ....[0]....
.L_5296:
        /*01a0*/ 	.word	0x00001930


	//   ....[1]....
        /*01a4*/ 	.word	0x00001940


	//   ....[2]....
        /*01a8*/ 	.word	0x00001950


	//   ....[3]....
        /*01ac*/ 	.word	0x00001960


	//   ....[4]....
        /*01b0*/ 	.word	0x00001970


	//   ....[5]....
        /*01b4*/ 	.word	0x00001980


	//   ....[6]....
        /*01b8*/ 	.word	0x000019a0


	//   ....[7]....
        /*01bc*/ 	.word	0x000019c0


	//   ....[8]....
        /*01c0*/ 	.word	0x000019e0


	//   ....[9]....
        /*01c4*/ 	.word	0x00001a00


	//   ....[10]....
        /*01c8*/ 	.word	0x00001a20


	//   ....[11]....
        /*01cc*/ 	.word	0x00001a40


	//   ....[12]....
        /*01d0*/ 	.word	0x00001a60


	//   ....[13]....
        /*01d4*/ 	.word	0x00001a80


	//   ....[14]....
        /*01d8*/ 	.word	0x00001aa0


	//   ....[15]....
        /*01dc*/ 	.word	0x00001ac0


	//   ....[16]....
        /*01e0*/ 	.word	0x00001ae0


	//   ....[17]....
        /*01e4*/ 	.word	0x00001b00


	//   ....[18]....
        /*01e8*/ 	.word	0x00001b20


	//   ....[19]....
        /*01ec*/ 	.word	0x00001b40


	//   ....[20]....
        /*01f0*/ 	.word	0x00001b60


	//   ....[21]....
        /*01f4*/ 	.word	0x00001b80


	//   ....[22]....
        /*01f8*/ 	.word	0x00001ba0


	//   ....[23]....
        /*01fc*/ 	.word	0x00001bc0


	//   ....[24]....
        /*0200*/ 	.word	0x00001be0


	//   ....[25]....
        /*0204*/ 	.word	0x00001c00


	//   ....[26]....
        /*0208*/ 	.word	0x00001c20


	//   ....[27]....
        /*020c*/ 	.word	0x00001c40


	//   ....[28]....
        /*0210*/ 	.word	0x00001c60


	//   ....[29]....
        /*0214*/ 	.word	0x00001c80


	//   ....[30]....
        /*0218*/ 	.word	0x00001ca0


	//   ....[31]....
        /*021c*/ 	.word	0x00001cc0


	//   ....[32]....
        /*0220*/ 	.word	0x00002190


	//   ....[33]....
        /*0224*/ 	.word	0x00002210


	//   ....[34]....
        /*0228*/ 	.word	0x00002270


	//   ....[35]....
        /*022c*/ 	.word	0x000022c0


	//   ....[36]....
        /*0230*/ 	.word	0x00002320


	//   ....[37]....
        /*0234*/ 	.word	0x00002370


	//   ....[38]....
        /*0238*/ 	.word	0x000023d0


	//   ....[39]....
        /*023c*/ 	.word	0x00002430


	//   ....[40]....
        /*0240*/ 	.word	0x00002490


	//   ....[41]....
        /*0244*/ 	.word	0x000024f0


	//   ....[42]....
        /*0248*/ 	.word	0x00002540


	//   ....[43]....
        /*024c*/ 	.word	0x000025a0


	//   ....[44]....
        /*0250*/ 	.word	0x00002600


	//   ....[45]....
        /*0254*/ 	.word	0x00002660


	//   ....[46]....
        /*0258*/ 	.word	0x000026c0


	//   ....[47]....
        /*025c*/ 	.word	0x00002710


	//   ....[48]....
        /*0260*/ 	.word	0x00002770


	//   ....[49]....
        /*0264*/ 	.word	0x000027c0


	//   ....[50]....
        /*0268*/ 	.word	0x00002820


	//   ....[51]....
        /*026c*/ 	.word	0x00002880


	//   ....[52]....
        /*0270*/ 	.word	0x000028e0


	//   ....[53]....
        /*0274*/ 	.word	0x00002940


	//   ....[54]....
        /*0278*/ 	.word	0x00002990


	//   ....[55]....
        /*027c*/ 	.word	0x000029f0


	//   ....[56]....
        /*0280*/ 	.word	0x00002a50


	//   ....[57]....
        /*0284*/ 	.word	0x00002ab0


	//   ....[58]....
        /*0288*/ 	.word	0x00002b10


	//   ....[59]....
        /*028c*/ 	.word	0x00002b60


	//   ....[60]....
        /*0290*/ 	.word	0x00002bc0


	//   ....[61]....
        /*0294*/ 	.word	0x00002c20


	//   ....[62]....
        /*0298*/ 	.word	0x00002c80


	//   ....[63]....
        /*029c*/ 	.word	0x00002ce0


	//----- nvinfo : EIATTR_VRC_CTA_INIT_COUNT
	.align		4
.L_5297:
        /*02a0*/ 	.byte	0x02, 0x4a
	.zero		1
	.zero		1


	//----- nvinfo : EIATTR_EXIT_INSTR_OFFSETS
	.align		4
        /*02a4*/ 	.byte	0x04, 0x1c
        /*02a6*/ 	.short	(.L_5299 - .L_5298)


	//   ....[0]....
.L_5298:
        /*02a8*/ 	.word	0x00000540


	//   ....[1]....
        /*02ac*/ 	.word	0x00002130


	//----- nvinfo : EIATTR_MAX_THREADS
	.align		4
.L_5299:
        /*02b0*/ 	.byte	0x04, 0x05
        /*02b2*/ 	.short	(.L_5301 - .L_5300)
.L_5300:
        /*02b4*/ 	.word	0x00000080
        /*02b8*/ 	.word	0x00000001
        /*02bc*/ 	.word	0x00000001


	//----- nvinfo : EIATTR_CRS_STACK_SIZE
	.align		4
.L_5301:
        /*02c0*/ 	.byte	0x04, 0x1e
        /*02c2*/ 	.short	(.L_5303 - .L_5302)
.L_5302:
        /*02c4*/ 	.word	0x00000000


	//----- nvinfo : EIATTR_CBANK_PARAM_SIZE
	.align		4
.L_5303:
        /*02c8*/ 	.byte	0x03, 0x19
        /*02ca*/ 	.short	0x0030


	//----- nvinfo : EIATTR_PARAM_CBANK
	.align		4
        /*02cc*/ 	.byte	0x04, 0x0a
        /*02ce*/ 	.short	(.L_5305 - .L_5304)
	.align		4
.L_5304:
        /*02d0*/ 	.word	index@(.nv.constant0._Z9cuda_gemmIiLi128ELi8ELi1ELi256ELi32ELi32ELi1EEviiiPT_S1_S1_ii)
        /*02d4*/ 	.short	0x0380
        /*02d6*/ 	.short	0x0030


	//----- nvinfo : EIATTR_SW_WAR
	.align		4
.L_5305:
        /*02d8*/ 	.byte	0x04, 0x36
        /*02da*/ 	.short	(.L_5307 - .L_5306)
.L_5306:
        /*02dc*/ 	.word	0x00000008
.L_5307:


//--------------------- .nv.info._Z9cuda_gemmIiLi128ELi8ELi1ELi256ELi32ELi32ELi0EEviiiPT_S1_S1_ii --------------------------
	.section	.nv.info._Z9cuda_gemmIiLi128ELi8ELi1ELi256ELi32ELi32ELi0EEviiiPT_S1_S1_ii,"",@"SHT_CUDA_INFO"
	.sectionflags	@""
	.align	4


	//----- nvinfo : EIATTR_CUDA_API_VERSION
	.align		4
        /*0000*/ 	.byte	0x04, 0x37
        /*0002*/ 	.short	(.L_5309 - .L_5308)
.L_5308:
        /*0004*/ 	.word	0x00000082


	//----- nvinfo : EIATTR_KPARAM_INFO
	.align		4
.L_5309:
        /*0008*/ 	.byte	0x04, 0x17
        /*000a*/ 	.short	(.L_5311 - .L_5310)
.L_5310:
        /*000c*/ 	.word	0x00000000
        /*0010*/ 	.short	0x0007
        /*0012*/ 	.short	0x002c
        /*0014*/ 	.byte	0x00, 0xf0, 0x11, 0x00


	//----- nvinfo : EIATTR_KPARAM_INFO
	.align		4
.L_5311:
        /*0018*/ 	.byte	0x04, 0x17
        /*001a*/ 	.short	(.L_5313 - .L_5312)
.L_5312:
        /*001c*/ 	.word	0x00000000
        /*0020*/ 	.short	0x0006
        /*0022*/ 	.short	0x0028
        /*0024*/ 	.byte	0x00, 0xf0, 0x11, 0x00


	//----- nvinfo : EIATTR_KPARAM_INFO
	.align		4
.L_5313:
        /*0028*/ 	.byte	0x04, 0x17
        /*002a*/ 	.short	(.L_5315 - .L_5314)
.L_5314:
        /*002c*/ 	.word	0x00000000
        /*0030*/ 	.short	0x0005
        /*0032*/ 	.short	0x0020
        /*0034*/ 	.byte	0x00, 0xf5, 0x21, 0x00


	//----- nvinfo : EIATTR_KPARAM_INFO
	.align		4
.L_5315:
        /*0038*/ 	.byte	0x04, 0x17
        /*003a*/ 	.short	(.L_5317 - .L_5316)
.L_5316:
        /*003c*/ 	.word	0x00000000
        /*0040*/ 	.short	0x0004
        /*0042*/ 	.short	0x0018
        /*0044*/ 	.byte	0x00, 0xf5, 0x21, 0x00


	//----- nvinfo : EIATTR_KPARAM_INFO
	.align		4
.L_5317:
        /*0048*/ 	.byte	0x04, 0x17
        /*004a*/ 	.short	(.L_5319 - .L_5318)
.L_5318:
        /*004c*/ 	.word	0x00000000
        /*0050*/ 	.short	0x0003
        /*0052*/ 	.short	0x0010
        /*0054*/ 	.byte	0x00, 0xf5, 0x21, 0x00


	//----- nvinfo : EIATTR_KPARAM_INFO
	.align		4
.L_5319:
        /*0058*/ 	.byte	0x04, 0x17
        /*005a*/ 	.short	(.L_5321 - .L_5320)
.L_5320:
        /*005c*/ 	.word	0x00000000
        /*0060*/ 	.short	0x0002
        /*0062*/ 	.short	0x0008
        /*0064*/ 	.byte	0x00, 0xf0, 0x11, 0x00


	//----- nvinfo : EIATTR_KPARAM_INFO
	.align		4
.L_5321:
        /*0068*/ 	.byte	0x04, 0x17
        /*006a*/ 	.short	(.L_5323 - .L_5322)
.L_5322:
        /*006c*/ 	.word	0x00000000
        /*0070*/ 	.short	0x0001
        /*0072*/ 	.short	0x0004
        /*0074*/ 	.byte	0x00, 0xf0, 0x11, 0x00


	//----- nvinfo : EIATTR_KPARAM_INFO
	.align		4
.L_5323:
        /*0078*/ 	.byte	0x04, 0x17
        /*007a*/ 	.short	(.L_5325 - .L_5324)
.L_5324:
        /*007c*/ 	.word	0x00000000
        /*0080*/ 	.short	0x0000
        /*0082*/ 	.short	0x0000
        /*0084*/ 	.byte	0x00, 0xf0, 0x11, 0x00


	//----- nvinfo : EIATTR_SPARSE_MMA_MASK
	.align		4
.L_5325:
        /*0088*/ 	.byte	0x03, 0x50
        /*008a*/ 	.short	0x0000


	//----- nvinfo : EIATTR_MAXREG_COUNT
	.align		4
        /*008c*/ 	.byte	0x03, 0x1b
        /*008e*/ 	.short	0x00ff


	//----- nvinfo : EIATTR_NUM_BARRIERS
	.align		4
        /*0090*/ 	.byte	0x02, 0x4c
        /*0092*/ 	.byte	0x01
	.zero		1


	//----- nvinfo : EIATTR_MERCURY_ISA_VERSION
	.align		4
        /*0094*/ 	.byte	0x03, 0x5f
        /*0096*/ 	.short	0x0101


	//----- nvinfo : EIATTR_COOP_GROUP_MASK_REGIDS
	.align		4
        /*0098*/ 	.byte	0x04, 0x29
        /*009a*/ 	.short	(.L_5327 - .L_5326)


	//   ....[0]....
.L_5326:
        /*009c*/ 	.word	0xffffffff


	//   ....[1]....
        /*00a0*/ 	.word	0xffffffff


	//   ....[2]....
        /*00a4*/ 	.word	0xffffffff


	//   ....[3]....
        /*00a8*/ 	.word	0xffffffff


	//   ....[4]....
        /*00ac*/ 	.word	0xffffffff


	//   ....[5]....
        /*00b0*/ 	.word	0xffffffff


	//   ....[6]....
        /*00b4*/ 	.word	0xffffffff


	//   ....[7]....
        /*00b8*/ 	.word	0xffffffff


	//   ....[8]....
        /*00bc*/ 	.word	0xffffffff


	//   ....[9]....
        /*00c0*/ 	.word	0xffffffff


	//   ....[10]....
        /*00c4*/ 	.word	0xffffffff


	//   ....[11]....
        /*00c8*/ 	.word	0xffffffff


	//   ....[12]....
        /*00cc*/ 	.word	0xffffffff


	//   ....[13]....
        /*00d0*/ 	.word	0xffffffff


	//   ....[14]....
        /*00d4*/ 	.word	0xffffffff


	//   ....[15]....
        /*00d8*/ 	.word	0xffffffff


	//   ....[16]....
        /*00dc*/ 	.word	0xffffffff


	//   ....[17]....
        /*00e0*/ 	.word	0xffffffff


	//   ....[18]....
        /*00e4*/ 	.word	0xffffffff


	//   ....[19]....
        /*00e8*/ 	.word	0xffffffff


	//   ....[20]....
        /*00ec*/ 	.word	0xffffffff


	//   ....[21]....
        /*00f0*/ 	.word	0xffffffff


	//   ....[22]....
        /*00f4*/ 	.word	0xffffffff


	//   ....[23]....
        /*00f8*/ 	.word	0xffffffff


	//   ....[24]....
        /*00fc*/ 	.word	0xffffffff


	//   ....[25]....
        /*0100*/ 	.word	0xffffffff


	//   ....[26]....
        /*0104*/ 	.word	0xffffffff


	//   ....[27]....
        /*0108*/ 	.word	0xffffffff


	//   ....[28]....
        /*010c*/ 	.word	0xffffffff


	//   ....[29]....
        /*0110*/ 	.word	0xffffffff


	//   ....[30]....
        /*0114*/ 	.word	0xffffffff


	//   ....[31]....
        /*0118*/ 	.word	0xffffffff


	//   ....[32]....
        /*011c*/ 	.word	0x05000092


	//   ....[33]....
        /*0120*/ 	.word	0x05000092


	//   ....[34]....
        /*0124*/ 	.word	0x05000092


	//   ....[35]....
        /*0128*/ 	.word	0x05000092


	//   ....[36]....
        /*012c*/ 	.word	0x05000092


	//   ....[37]....
        /*0130*/ 	.word	0x05000092


	//   ....[38]....
        /*0134*/ 	.word	0x05000092


	//   ....[39]....
        /*0138*/ 	.word	0x05000092


	//   ....[40]....
        /*013c*/ 	.word	0x05000092


	//   ....[41]....
        /*0140*/ 	.word	0x05000092


	//   ....[42]....
        /*0144*/ 	.word	0x05000092


	//   ....[43]....
        /*0148*/ 	.word	0x05000092


	//   ....[44]....
        /*014c*/ 	.word	0x05000092


	//   ....[45]....
        /*0150*/ 	.word	0x05000092


	//   ....[46]....
        /*0154*/ 	.word	0x05000092


	//   ....[47]....
        /*0158*/ 	.word	0x05000092


	//   ....[48]....
        /*015c*/ 	.word	0x05000092


	//   ....[49]....
        /*0160*/ 	.word	0x05000092


	//   ....[50]....
        /*0164*/ 	.word	0x05000092


	//   ....[51]....
        /*0168*/ 	.word	0x05000092


	//   ....[52]....
        /*016c*/ 	.word	0x05000092


	//   ....[53]....
        /*0170*/ 	.word	0x05000092


	//   ....[54]....
        /*0174*/ 	.word	0x05000092


	//   ....[55]....
        /*0178*/ 	.word	0x05000092


	//   ....[56]....
        /*017c*/ 	.word	0x05000092


	//   ....[57]....
        /*0180*/ 	.word	0x05000092


	//   ....[58]....
        /*0184*/ 	.word	0x05000092


	//   ....[59]....
        /*0188*/ 	.word	0x05000092


	//   ....[60]....
        /*018c*/ 	.word	0x05000092


	//   ....[61]....
        /*0190*/ 	.word	0x05000092


	//   ....[62]....
        /*0194*/ 	.word	0x05000092


	//   ....[63]....
        /*0198*/ 	.word	0x05000092


	//----- nvinfo : EIATTR_COOP_GROUP_INSTR_OFFSETS
	.align		4
.L_5327:
        /*019c*/ 	.byte	0x04, 0x28
        /*019e*/ 	.short	(.L_5329 - .L_5328)


	//   ....[0]....
.L_5328:
        /*01a0*/ 	.word	0x000033f0


	//   ....[1]....
        /*01a4*/ 	.word	0x00003450


	//   ....[2]....
        /*01a8*/ 	.word	0x000034b0


	//   ....[3]....
        /*01ac*/ 	.word	0x00003510


	//   ....[4]....
        /*01b0*/ 	.word	0x00003570


	//   ....[5]....
        /*01b4*/ 	.word	0x000035d0


	//   ....[6]....
        /*01b8*/ 	.word	0x00003630


	//   ....[7]....
        /*01bc*/ 	.word	0x00003690


	//   ....[8]....
        /*01c0*/ 	.word	0x000036f0


	//   ....[9]....
        /*01c4*/ 	.word	0x00003750


	//   ....[10]....
        /*01c8*/ 	.word	0x000037b0


	//   ....[11]....
        /*01cc*/ 	.word	0x00003810


	//   ....[12]....
        /*01d0*/ 	.word	0x00003870


	//   ....[13]....
        /*01d4*/ 	.word	0x000038d0


	//   ....[14]....
        /*01d8*/ 	.word	0x00003930


	//   ....[15]....
        /*01dc*/ 	.word	0x00003990


	//   ....[16]....
        /*01e0*/ 	.word	0x000039f0


	//   ....[17]....
        /*01e4*/ 	.word	0x00003a50


	//   ....[18]....
        /*01e8*/ 	.word	0x00003ab0


	//   ....[19]....
        /*01ec*/ 	.word	0x00003b10


	//   ....[20]....
        /*01f0*/ 	.word	0x00003b70


	//   ....[21]....
        /*01f4*/ 	.word	0x00003bd0


	//   ....[22]....
        /*01f8*/ 	.word	0x00003c30


	//   ....[23]....
        /*01fc*/ 	.word	0x00003c90


	//   ....[24]....
        /*0200*/ 	.word	0x00003cf0


	//   ....[25]....
        /*0204*/ 	.word	0x00003d50


	//   ....[26]....
        /*0208*/ 	.word	0x00003db0


	//   ....[27]....
        /*020c*/ 	.word	0x00003e10


	//   ....[28]....
        /*0210*/ 	.word	0x00003e70


	//   ....[29]....
        /*0214*/ 	.word	0x00003ed0


	//   ....[30]....
        /*0218*/ 	.word	0x00003f30


	//   ....[31]....
        /*021c*/ 	.word	0x00003f90


	//   ....[32]....
        /*0220*/ 	.word	0x00005820


	//   ....[33]....
        /*0224*/ 	.word	0x000058a0


	//   ....[34]....
        /*0228*/ 	.word	0x00005920


	//   ....[35]....
        /*022c*/ 	.word	0x000059a0


	//   ....[36]....
        /*0230*/ 	.word	0x00005a20


	//   ....[37]....
        /*0234*/ 	.word	0x00005aa0


	//   ....[38]....
        /*0238*/ 	.word	0x00005b20


	//   ....[39]....
        /*023c*/ 	.word	0x00005ba0


	//   ....[40]....
        /*0240*/ 	.word	0x00005c20


	//   ....[41]....
        /*0244*/ 	.word	0x00005ca0


	//   ....[42]....
        /*0248*/ 	.word	0x00005d20


	//   ....[43]....
        /*024c*/ 	.word	0x00005da0


	//   ....[44]....
        /*0250*/ 	.word	0x00005e20


	//   ....[45]....
        /*0254*/ 	.word	0x00005ea0


	//   ....[46]....
        /*0258*/ 	.word	0x00005f20


	//   ....[47]....
        /*025c*/ 	.word	0x00005fa0


	//   ....[48]....
        /*0260*/ 	.word	0x00006020


	//   ....[49]....
        /*0264*/ 	.word	0x000060a0


	//   ....[50]....
        /*0268*/ 	.word	0x00006120


	//   ....[51]....
        /*026c*/ 	.word	0x000061a0


	//   ....[52]....
        /*0270*/ 	.word	0x00006220


	//   ....[53]....
        /*0274*/ 	.word	0x000062a0


	//   ....[54]....
        /*0278*/ 	.word	0x00006320


	//   ....[55]....
        /*027c*/ 	.word	0x000063a0


	//   ....[56]....
        /*0280*/ 	.word	0x00006420


	//   ....[57]....
        /*0284*/ 	.word	0x000064a0


	//   ....[58]....
        /*0288*/ 	.word	0x00006520


	//   ....[59]....
        /*028c*/ 	.word	0x000065a0


	//   ....[60]....
        /*0290*/ 	.word	0x00006620


	//   ....[61]....
        /*0294*/ 	.word	0x000066a0


	//   ....[62]....
        /*0298*/ 	.word	0x00006720


	//   ....[63]....
        /*029c*/ 	.word	0x000067a0


	//----- nvinfo : EIATTR_VRC_CTA_INIT_COUNT
	.align		4
.L_5329:
        /*02a0*/ 	.byte	0x02, 0x4a
	.zero		1
	.zero		1


	//----- nvinfo : EIATTR_EXIT_INSTR_OFFSETS
	.align		4
        /*02a4*/ 	.byte	0x04, 0x1c
        /*02a6*/ 	.short	(.L_5331 - .L_5330)


	//   ....[0]....
.L_5330:
        /*02a8*/ 	.word	0x00000640


	//   ....[1]....
        /*02ac*/ 	.word	0x000057d0


	//----- nvinfo : EIATTR_MAX_THREADS
	.align		4
.L_5331:
        /*02b0*/ 	.byte	0x04, 0x05
        /*02b2*/ 	.short	(.L_5333 - .L_5332)
.L_5332:
        /*02b4*/ 	.word	0x00000080
        /*02b8*/ 	.word	0x00000001
        /*02bc*/ 	.word	0x00000001


	//----- nvinfo : EIATTR_CRS_STACK_SIZE
	.align		4
.L_5333:
        /*02c0*/ 	.byte	0x04, 0x1e
        /*02c2*/ 	.short	(.L_5335 - .L_5334)
.L_5334:
        /*02c4*/ 	.word	0x00000000


	//----- nvinfo : EIATTR_CBANK_PARAM_SIZE
	.align		4
.L_5335:
        /*02c8*/ 	.byte	0x03, 0x19
        /*02ca*/ 	.short	0x0030


	//----- nvinfo : EIATTR_PARAM_CBANK
	.align		4
        /*02cc*/ 	.byte	0x04, 0x0a
        /*02ce*/ 	.short	(.L_5337 - .L_5336)
	.align		4
.L_5336:
        /*02d0*/ 	.word	index@(.nv.constant0._Z9cuda_gemmIiLi128ELi8ELi1ELi256ELi32ELi32ELi0EEviiiPT_S1_S1_ii)
        /*02d4*/ 	.short	0x0380
        /*02d6*/ 	.short	0x0030


	//----- nvinfo : EIATTR_SW_WAR
	.align		4
.L_5337:
        /*02d8*/ 	.byte	0x04, 0x36
        /*02da*/ 	.short	(.L_5339 - .L_5338)
.L_5338:
        /*02dc*/ 	.word	0x00000008
.L_5339:


//--------------------- .nv.info._Z9cuda_gemmIiLi128ELi8ELi1ELi256ELi16ELi16ELi1EEviiiPT_S1_S1_ii --------------------------
	.section	.nv.info._Z9cuda_gemmIiLi128ELi8ELi1ELi256ELi16ELi16ELi1EEviiiPT_S1_S1_ii,"",@"SHT_CUDA_INFO"
	.sectionflags	@""
	.align	4


	//----- nvinfo : EIATTR_CUDA_API_VERSION
	.align		4
        /*0000*/ 	.byte	0x04, 0x37
        /*0002*/ 	.short	(.L_5341 - .L_5340)
.L_5340:
        /*0004*/ 	.word	0x00000082


	//----- nvinfo : EIATTR_KPARAM_INFO
	.align		4
.L_5341:
        /*0008*/ 	.byte	0x04, 0x17
        /*000a*/ 	.short	(.L_5343 - .L_5342)
.L_5342:
        /*000c*/ 	.word	0x00000000
        /*0010*/ 	.short	0x0007
        /*0012*/ 	.short	0x002c
        /*0014*/ 	.byte	0x00, 0xf0, 0x11, 0x00


	//----- nvinfo : EIATTR_KPARAM_INFO
	.align		4
.L_5343:
        /*0018*/ 	.byte	0x04, 0x17
        /*001a*/ 	.short	(.L_5345 - .L_5344)
.L_5344:
        /*001c*/ 	.word	0x00000000
        /*0020*/ 	.short	0x0006
        /*0022*/ 	.short	0x0028
        /*0024*/ 	.byte	0x00, 0xf0, 0x11, 0x00


	//----- nvinfo : EIATTR_KPARAM_INFO
	.align		4
.L_5345:
        /*0028*/ 	.byte	0x04, 0x17
        /*002a*/ 	.short	(.L_5347 - .L_5346)
.L_5346:
        /*002c*/ 	.word	0x00000000
        /*0030*/ 	.short	0x0005
        /*0032*/ 	.short	0x0020
        /*0034*/ 	.byte	0x00, 0xf5, 0x21, 0x00


	//----- nvinfo : EIATTR_KPARAM_INFO
	.align		4
.L_5347:
        /*0038*/ 	.byte	0x04, 0x17
        /*003a*/ 	.short	(.L_5349 - .L_5348)
.L_5348:
        /*003c*/ 	.word	0x00000000
        /*0040*/ 	.short	0x0004
        /*0042*/ 	.short	0x0018
        /*0044*/ 	.byte	0x00, 0xf5, 0x21, 0x00


	//----- nvinfo : EIATTR_KPARAM_INFO
	.align		4
.L_5349:
        /*0048*/ 	.byte	0x04, 0x17
        /*004a*/ 	.short	(.L_5351 - .L_5350)
.L_5350:
        /*004c*/ 	.word	0x00000000
        /*0050*/ 	.short	0x0003
        /*0052*/ 	.short	0x0010
        /*0054*/ 	.byte	0x00, 0xf5, 0x21, 0x00


	//----- nvinfo : EIATTR_KPARAM_INFO
	.align		4
.L_5351:
        /*0058*/ 	.byte	0x04, 0x17
        /*005a*/ 	.short	(.L_5353 - .L_5352)
.L_5352:
        /*005c*/ 	.word	0x00000000
        /*0060*/ 	.short	0x0002
        /*0062*/ 	.short	0x0008
        /*0064*/ 	.byte	0x00, 0xf0, 0x11, 0x00


	//----- nvinfo : EIATTR_KPARAM_INFO
	.align		4
.L_5353:
        /*0068*/ 	.byte	0x04, 0x17
        /*006a*/ 	.short	(.L_5355 - .L_5354)
.L_5354:
        /*006c*/ 	.word	0x00000000
        /*0070*/ 	.short	0x0001
        /*0072*/ 	.short	0x0004
        /*0074*/ 	.byte	0x00, 0xf0, 0x11, 0x00


	//----- nvinfo : EIATTR_KPARAM_INFO
	.align		4
.L_5355:
        /*0078*/ 	.byte	0x04, 0x17
        /*007a*/ 	.short	(.L_5357 - .L_5356)
.L_5356:
        /*007c*/ 	.word	0x00000000
        /*0080*/ 	.short	0x0000
        /*0082*/ 	.short	0x0000
        /*0084*/ 	.byte	0x00, 0xf0, 0x11, 0x00


	//----- nvinfo : EIATTR_SPARSE_MMA_MASK
	.align		4
.L_5357:
        /*0088*/ 	.byte	0x03, 0x50
        /*008a*/ 	.short	0x0000


	//----- nvinfo : EIATTR_MAXREG_COUNT
	.align		4
        /*008c*/ 	.byte	0x03, 0x1b
        /*008e*/ 	.short	0x00ff


	//----- nvinfo : EIATTR_NUM_BARRIERS
	.align		4
        /*0090*/ 	.byte	0x02, 0x4c
        /*0092*/ 	.byte	0x01
	.zero		1


	//----- nvinfo : EIATTR_MERCURY_ISA_VERSION
	.align		4
        /*0094*/ 	.byte	0x03, 0x5f
        /*0096*/ 	.short	0x0101


	//----- nvinfo : EIATTR_COOP_GROUP_MASK_REGIDS
	.align		4
        /*0098*/ 	.byte	0x04, 0x29
        /*009a*/ 	.short	(.L_5359 - .L_5358)


	//   ....[0]....
.L_5358:
        /*009c*/ 	.word	0xffffffff


	//   ....[1]....
        /*00a0*/ 	.word	0xffffffff


	//   ....[2]....
        /*00a4*/ 	.word	0xffffffff


	//   ....[3]....
        /*00a8*/ 	.word	0xffffffff


	//   ....[4]....
        /*00ac*/ 	.word	0xffffffff


	//   ....[5]....
        /*00b0*/ 	.word	0xffffffff


	//   ....[6]....
        /*00b4*/ 	.word	0xffffffff


	//   ....[7]....
        /*00b8*/ 	.word	0xffffffff


	//   ....[8]....
        /*00bc*/ 	.word	0xffffffff


	//   ....[9]....
        /*00c0*/ 	.word	0xffffffff


	//   ....[10]....
        /*00c4*/ 	.word	0xffffffff


	//   ....[11]....
        /*00c8*/ 	.word	0xffffffff


	//   ....[12]....
        /*00cc*/ 	.word	0xffffffff


	//   ....[13]....
        /*00d0*/ 	.word	0xffffffff


	//   ....[14]....
        /*00d4*/ 	.word	0xffffffff


	//   ....[15]....
        /*00d8*/ 	.word	0xffffffff


	//   ....[16]....
        /*00dc*/ 	.word	0x05000018


	//   ....[17]....
        /*00e0*/ 	.word	0x05000018


	//   ....[18]....
        /*00e4*/ 	.word	0x05000018


	//   ....[19]....
        /*00e8*/ 	.word	0x05000018


	//   ....[20]....
        /*00ec*/ 	.word	0x05000018


	//   ....[21]....
        /*00f0*/ 	.word	0x05000018


	//   ....[22]....
        /*00f4*/ 	.word	0x05000018


	//   ....[23]....
        /*00f8*/ 	.word	0x05000018


	//   ....[24]....
        /*00fc*/ 	.word	0x05000018


	//   ....[25]....
        /*0100*/ 	.word	0x05000018


	//   ....[26]....
        /*0104*/ 	.word	0x05000018


	//   ....[27]....
        /*0108*/ 	.word	0x05000018


	//   ....[28]....
        /*010c*/ 	.word	0x05000018


	//   ....[29]....
        /*0110*/ 	.word	0x05000018


	//   ....[30]....
        /*0114*/ 	.word	0x05000018


	//   ....[31]....
        /*0118*/ 	.word	0x05000018


	//----- nvinfo : EIATTR_COOP_GROUP_INSTR_OFFSETS
	.align		4
.L_5359:
        /*011c*/ 	.byte	0x04, 0x28
        /*011e*/ 	.short	(.L_5361 - .L_5360)


	//   ....[0]....
.L_5360:
        /*0120*/ 	.word	0x00001360


	//   ....[1]....
        /*0124*/ 	.word	0x000013d0


	//   ....[2]....
        /*0128*/ 	.word	0x000013f0


	//   ....[3]....
        /*012c*/ 	.word	0x00001430


	//   ....[4]....
        /*0130*/ 	.word	0x00001490


	//   ....[5]....
        /*0134*/ 	.word	0x000014b0


	//   ....[6]....
        /*0138*/ 	.word	0x00001510


	//   ....[7]....
        /*013c*/ 	.word	0x00001530


	//   ....[8]....
        /*0140*/ 	.word	0x00001550


	//   ....[9]....
        /*0144*/ 	.word	0x00001570


	//   ....[10]....
        /*0148*/ 	.word	0x00001590


	//   ....[11]....
        /*014c*/ 	.word	0x000015b0


	//   ....[12]....
        /*0150*/ 	.word	0x000015d0


	//   ....[13]....
        /*0154*/ 	.word	0x000015f0


	//   ....[14]....
        /*0158*/ 	.word	0x00001610


	//   ....[15]....
        /*015c*/ 	.word	0x00001620


	//   ....[16]....
        /*0160*/ 	.word	0x00001b60


	//   ....[17]....
        /*0164*/ 	.word	0x00001c20


	//   ....[18]....
        /*0168*/ 	.word	0x00001cd0


	//   ....[19]....
        /*016c*/ 	.word	0x00001d60


	//   ....[20]....
        /*0170*/ 	.word	0x00001df0


	//   ....[21]....
        /*0174*/ 	.word	0x00001e80


	//   ....[22]....
        /*0178*/ 	.word	0x00001f10


	//   ....[23]....
        /*017c*/ 	.word	0x00001fa0


	//   ....[24]....
        /*0180*/ 	.word	0x00001ff0


	//   ....[25]....
        /*0184*/ 	.word	0x00002040


	//   ....[26]....
        /*0188*/ 	.word	0x00002090


	//   ....[27]....
        /*018c*/ 	.word	0x000020e0


	//   ....[28]....
        /*0190*/ 	.word	0x00002130


	//   ....[29]....
        /*0194*/ 	.word	0x00002180


	//   ....[30]....
        /*0198*/ 	.word	0x000021d0


	//   ....[31]....
        /*019c*/ 	.word	0x00002220


	//----- nvinfo : EIATTR_VRC_CTA_INIT_COUNT
	.align		4
.L_5361:
        /*01a0*/ 	.byte	0x02, 0x4a
	.zero		1
	.zero		1


	//----- nvinfo : EIATTR_EXIT_INSTR_OFFSETS
	.align		4
        /*01a4*/ 	.byte	0x04, 0x1c
        /*01a6*/ 	.short	(.L_5363 - .L_5362)


	//   ....[0]....
.L_5362:
        /*01a8*/ 	.word	0x00000560


	//   ....[1]....
        /*01ac*/ 	.word	0x00001b00


	//----- nvinfo : EIATTR_MAX_THREADS
	.align		4
.L_5363:
        /*01b0*/ 	.byte	0x04, 0x05
        /*01b2*/ 	.short	(.L_5365 - .L_5364)
.L_5364:
        /*01b4*/ 	.word	0x00000080
        /*01b8*/ 	.word	0x00000001
        /*01bc*/ 	.word	0x00000001


	//----- nvinfo : EIATTR_CRS_STACK_SIZE
	.align		4
.L_5365:
        /*01c0*/ 	.byte	0x04, 0x1e
        /*01c2*/ 	.short	(.L_5367 - .L_5366)
.L_5366:
        /*01c4*/ 	.word	0x00000000


	//----- nvinfo : EIATTR_CBANK_PARAM_SIZE
	.align		4
.L_5367:
        /*01c8*/ 	.byte	0x03, 0x19
        /*01ca*/ 	.short	0x0030


	//----- nvinfo : EIATTR_PARAM_CBANK
	.align		4
        /*01cc*/ 	.byte	0x04, 0x0a
        /*01ce*/ 	.short	(.L_5369 - .L_5368)
	.align		4
.L_5368:
        /*01d0*/ 	.word	index@(.nv.constant0._Z9cuda_gemmIiLi128ELi8ELi1ELi256ELi16ELi16ELi1EEviiiPT_S1_S1_ii)
        /*01d4*/ 	.short	0x0380
        /*01d6*/ 	.short	0x0030


	//----- nvinfo : EIATTR_SW_WAR
	.align		4
.L_5369:
        /*01d8*/ 	.byte	0x04, 0x36
        /*01da*/ 	.short	(.L_5371 - .L_5370)
.L_5370:
        /*01dc*/ 	.word	0x00000008
.L_5371:


//--------------------- .nv.info._Z9cuda_gemmIiLi128ELi8ELi1ELi256ELi16ELi16ELi0EEviiiPT_S1_S1_ii --------------------------
	.section	.nv.info._Z9cuda_gemmIiLi128ELi8ELi1ELi256ELi16ELi16ELi0EEviiiPT_S1_S1_ii,"",@"SHT_CUDA_INFO"
	.sectionflags	@""
	.align	4


	//----- nvinfo : EIATTR_CUDA_API_VERSION
	.align		4
        /*0000*/ 	.byte	0x04, 0x37
        /*0002*/ 	.short	(.L_5373 - .L_5372)
.L_5372:
        /*0004*/ 	.word	0x00000082


	//----- nvinfo : EIATTR_KPARAM_INFO
	.align		4
.L_5373:
        /*0008*/ 	.byte	0x04, 0x17
        /*000a*/ 	.short	(.L_5375 - .L_5374)
.L_5374:
        /*000c*/ 	.word	0x00000000
        /*0010*/ 	.short	0x0007
        /*0012*/ 	.short	0x002c
        /*0014*/ 	.byte	0x00, 0xf0, 0x11, 0x00


	//----- nvinfo : EIATTR_KPARAM_INFO
	.align		4
.L_5375:
        /*0018*/ 	.byte	0x04, 0x17
        /*001a*/ 	.short	(.L_5377 - .L_5376)
.L_5376:
        /*001c*/ 	.word	0x00000000
        /*0020*/ 	.short	0x0006
        /*0022*/ 	.short	0x0028
        /*0024*/ 	.byte	0x00, 0xf0, 0x11, 0x00


	//----- nvinfo : EIATTR_KPARAM_INFO
	.align		4
.L_5377:
        /*0028*/ 	.byte	0x04, 0x17
        /*002a*/ 	.short	(.L_5379 - .L_5378)
.L_5378:
        /*002c*/ 	.word	0x00000000
        /*0030*/ 	.short	0x0005
        /*0032*/ 	.short	0x0020
        /*0034*/ 	.byte	0x00, 0xf5, 0x21, 0x00


	//----- nvinfo : EIATTR_KPARAM_INFO
	.align		4
.L_5379:
        /*0038*/ 	.byte	0x04, 0x17
        /*003a*/ 	.short	(.L_5381 - .L_5380)
.L_5380:
        /*003c*/ 	.word	0x00000000
        /*0040*/ 	.short	0x0004
        /*0042*/ 	.short	0x0018
        /*0044*/ 	.byte	0x00, 0xf5, 0x21, 0x00


	//----- nvinfo : EIATTR_KPARAM_INFO
	.align		4
.L_5381:
        /*0048*/ 	.byte	0x04, 0x17
        /*004a*/ 	.short	(.L_5383 - .L_5382)
.L_5382:
        /*004c*/ 	.word	0x00000000
        /*0050*/ 	.short	0x0003
        /*0052*/ 	.short	0x0010
        /*0054*/ 	.byte	0x00, 0xf5, 0x21, 0x00


	//----- nvinfo : EIATTR_KPARAM_INFO
	.align		4
.L_5383:
        /*0058*/ 	.byte	0x04, 0x17
        /*005a*/ 	.short	(.L_5385 - .L_5384)
.L_5384:
        /*005c*/ 	.word	0x00000000
        /*0060*/ 	.short	0x0002
        /*0062*/ 	.short	0x0008
        /*0064*/ 	.byte	0x00, 0xf0, 0x11, 0x00


	//----- nvinfo : EIATTR_KPARAM_INFO
	.align		4
.L_5385:
        /*0068*/ 	.byte	0x04, 0x17
        /*006a*/ 	.short	(.L_5387 - .L_5386)
.L_5386:
        /*006c*/ 	.word	0x00000000
        /*0070*/ 	.short	0x0001
        /*0072*/ 	.short	0x0004
        /*0074*/ 	.byte	0x00, 0xf0, 0x11, 0x00


	//----- nvinfo : EIATTR_KPARAM_INFO
	.align		4
.L_5387:
        /*0078*/ 	.byte	0x04, 0x17
        /*007a*/ 	.short	(.L_5389 - .L_5388)
.L_5388:
        /*007c*/ 	.word	0x00000000
        /*0080*/ 	.short	0x0000
        /*0082*/ 	.short	0x0000
        /*0084*/ 	.byte	0x00, 0xf0, 0x11, 0x00


	//----- nvinfo : EIATTR_SPARSE_MMA_MASK
	.align		4
.L_5389:
        /*0088*/ 	.byte	0x03, 0x50
        /*008a*/ 	.short	0x0000


	//----- nvinfo : EIATTR_MAXREG_COUNT
	.align		4
        /*008c*/ 	.byte	0x03, 0x1b
        /*008e*/ 	.short	0x00ff


	//----- nvinfo : EIATTR_NUM_BARRIERS
	.align		4
        /*0090*/ 	.byte	0x02, 0x4c
        /*0092*/ 	.byte	0x01
	.zero		1


	//----- nvinfo : EIATTR_MERCURY_ISA_VERSION
	.align		4
        /*0094*/ 	.byte	0x03, 0x5f
        /*0096*/ 	.short	0x0101


	//----- nvinfo : EIATTR_COOP_GROUP_MASK_REGIDS
	.align		4
        /*0098*/ 	.byte	0x04, 0x29
        /*009a*/ 	.short	(.L_5391 - .L_5390)


	//   ....[0]....
.L_5390:
        /*009c*/ 	.word	0xffffffff


	//   ....[1]....
        /*00a0*/ 	.word	0xffffffff


	//   ....[2]....
        /*00a4*/ 	.word	0xffffffff


	//   ....[3]....
        /*00a8*/ 	.word	0xffffffff


	//   ....[4]....
        /*00ac*/ 	.word	0xffffffff


	//   ....[5]....
        /*00b0*/ 	.word	0xffffffff


	//   ....[6]....
        /*00b4*/ 	.word	0xffffffff


	//   ....[7]....
        /*00b8*/ 	.word	0xffffffff


	//   ....[8]....
        /*00bc*/ 	.word	0xffffffff


	//   ....[9]....
        /*00c0*/ 	.word	0xffffffff


	//   ....[10]....
        /*00c4*/ 	.word	0xffffffff


	//   ....[11]....
        /*00c8*/ 	.word	0xffffffff


	//   ....[12]....
        /*00cc*/ 	.word	0xffffffff


	//   ....[13]....
        /*00d0*/ 	.word	0xffffffff


	//   ....[14]....
        /*00d4*/ 	.word	0xffffffff


	//   ....[15]....
        /*00d8*/ 	.word	0xffffffff


	//   ....[16]....
        /*00dc*/ 	.word	0x05000049


	//   ....[17]....
        /*00e0*/ 	.word	0x05000049


	//   ....[18]....
        /*00e4*/ 	.word	0x05000049


	//   ....[19]....
        /*00e8*/ 	.word	0x05000049


	//   ....[20]....
        /*00ec*/ 	.word	0x05000049


	//   ....[21]....
        /*00f0*/ 	.word	0x05000049


	//   ....[22]....
        /*00f4*/ 	.word	0x05000049


	//   ....[23]....
        /*00f8*/ 	.word	0x05000049


	//   ....[24]....
        /*00fc*/ 	.word	0x05000049


	//   ....[25]....
        /*0100*/ 	.word	0x05000049


	//   ....[26]....
        /*0104*/ 	.word	0x05000049


	//   ....[27]....
        /*0108*/ 	.word	0x05000049


	//   ....[28]....
        /*010c*/ 	.word	0x05000049


	//   ....[29]....
        /*0110*/ 	.word	0x05000049


	//   ....[30]....
        /*0114*/ 	.word	0x05000049


	//   ....[31]....
        /*0118*/ 	.word	0x05000049


	//----- nvinfo : EIATTR_COOP_GROUP_INSTR_OFFSETS
	.align		4
.L_5391:
        /*011c*/ 	.byte	0x04, 0x28
        /*011e*/ 	.short	(.L_5393 - .L_5392)


	//   ....[0]....
.L_5392:
        /*0120*/ 	.word	0x000025d0


	//   ....[1]....
        /*0124*/ 	.word	0x00002630


	//   ....[2]....
        /*0128*/ 	.word	0x00002690


	//   ....[3]....
        /*012c*/ 	.word	0x000026f0


	//   ....[4]....
        /*0130*/ 	.word	0x00002750


	//   ....[5]....
        /*0134*/ 	.word	0x000027b0


	//   ....[6]....
        /*0138*/ 	.word	0x00002810


	//   ....[7]....
        /*013c*/ 	.word	0x00002870


	//   ....[8]....
        /*0140*/ 	.word	0x000028d0


	//   ....[9]....
        /*0144*/ 	.word	0x00002930


	//   ....[10]....
        /*0148*/ 	.word	0x00002990


	//   ....[11]....
        /*014c*/ 	.word	0x000029f0


	//   ....[12]....
        /*0150*/ 	.word	0x00002a50


	//   ....[13]....
        /*0154*/ 	.word	0x00002ab0


	//   ....[14]....
        /*0158*/ 	.word	0x00002b10


	//   ....[15]....
        /*015c*/ 	.word	0x00002b70


	//   ....[16]....
        /*0160*/ 	.word	0x00004090


	//   ....[17]....
        /*0164*/ 	.word	0x00004110


	//   ....[18]....
        /*0168*/ 	.word	0x00004190


	//   ....[19]....
        /*016c*/ 	.word	0x00004210


	//   ....[20]....
        /*0170*/ 	.word	0x00004290


	//   ....[21]....
        /*0174*/ 	.word	0x00004310


	//   ....[22]....
        /*0178*/ 	.word	0x00004390


	//   ....[23]....
        /*017c*/ 	.word	0x00004410


	//   ....[24]....
        /*0180*/ 	.word	0x00004490


	//   ....[25]....
        /*0184*/ 	.word	0x00004510


	//   ....[26]....
        /*0188*/ 	.word	0x00004590


	//   ....[27]....
        /*018c*/ 	.word	0x00004610


	//   ....[28]....
        /*0190*/ 	.word	0x00004690


	//   ....[29]....
        /*0194*/ 	.word	0x00004710


	//   ....[30]....
        /*0198*/ 	.word	0x00004790


	//   ....[31]....
        /*019c*/ 	.word	0x00004810


	//----- nvinfo : EIATTR_VRC_CTA_INIT_COUNT
	.align		4
.L_5393:
        /*01a0*/ 	.byte	0x02, 0x4a
	.zero		1
	.zero		1


	//----- nvinfo : EIATTR_EXIT_INSTR_OFFSETS
	.align		4
        /*01a4*/ 	.byte	0x04, 0x1c
        /*01a6*/ 	.short	(.L_5395 - .L_5394)


	//   ....[0]....
.L_5394:
        /*01a8*/ 	.word	0x00000680


	//   ....[1]....
        /*01ac*/ 	.word	0x00004040


	//----- nvinfo : EIATTR_MAX_THREADS
	.align		4
.L_5395:
        /*01b0*/ 	.byte	0x04, 0x05
        /*01b2*/ 	.short	(.L_5397 - .L_5396)
.L_5396:
        /*01b4*/ 	.word	0x00000080
        /*01b8*/ 	.word	0x00000001
        /*01bc*/ 	.word	0x00000001


	//----- nvinfo : EIATTR_CRS_STACK_SIZE
	.align		4
.L_5397:
        /*01c0*/ 	.byte	0x04, 0x1e
        /*01c2*/ 	.short	(.L_5399 - .L_5398)
.L_5398:
        /*01c4*/ 	.word	0x00000000


	//----- nvinfo : EIATTR_CBANK_PARAM_SIZE
	.align		4
.L_5399:
        /*01c8*/ 	.byte	0x03, 0x19
        /*01ca*/ 	.short	0x0030


	//----- nvinfo : EIATTR_PARAM_CBANK
	.align		4
        /*01cc*/ 	.byte	0x04, 0x0a
        /*01ce*/ 	.short	(.L_5401 - .L_5400)
	.align		4
.L_5400:
        /*01d0*/ 	.word	index@(.nv.constant0._Z9cuda_gemmIiLi128ELi8ELi1ELi256ELi16ELi16ELi0EEviiiPT_S1_S1_ii)
        /*01d4*/ 	.short	0x0380
        /*01d6*/ 	.short	0x0030


	//----- nvinfo : EIATTR_SW_WAR
	.align		4
.L_5401:
        /*01d8*/ 	.byte	0x04, 0x36
        /*01da*/ 	.short	(.L_5403 - .L_5402)
.L_5402:
        /*01dc*/ 	.word	0x00000008
.L_5403:


//--------------------- .nv.info._Z9cuda_gemmIiLi128ELi8ELi1ELi256ELi8ELi8ELi1EEviiiPT_S1_S1_ii --------------------------
	.section	.nv.info._Z9cuda_gemmIiLi128ELi8ELi1ELi256ELi8ELi8ELi1EEviiiPT_S1_S1_ii,"",@"SHT_CUDA_INFO"
	.sectionflags	@""
	.align	4


	//----- nvinfo : EIATTR_CUDA_API_VERSION
	.align		4
        /*0000*/ 	.byte	0x04, 0x37
        /*0002*/ 	.short	(.L_5405 - .L_5404)
.L_5404:
        /*0004*/ 	.word	0x00000082


	//----- nvinfo : EIATTR_KPARAM_INFO
	.align		4
.L_5405:
        /*0008*/ 	.byte	0x04, 0x17
        /*000a*/ 	.short	(.L_5407 - .L_5406)
.L_5406:
        /*000c*/ 	.word	0x00000000
        /*0010*/ 	.short	0x0007
        /*0012*/ 	.short	0x002c
        /*0014*/ 	.byte	0x00, 0xf0, 0x11, 0x00


	//----- nvinfo : EIATTR_KPARAM_INFO
	.align		4
.L_5407:
        /*0018*/ 	.byte	0x04, 0x17
        /*001a*/ 	.short	(.L_5409 - .L_5408)
.L_5408:
        /*001c*/ 	.word	0x00000000
        /*0020*/ 	.short	0x0006
        /*0022*/ 	.short	0x0028
        /*0024*/ 	.byte	0x00, 0xf0, 0x11, 0x00


	//----- nvinfo : EIATTR_KPARAM_INFO
	.align		4
.L_5409:
        /*0028*/ 	.byte	0x04, 0x17
        /*002a*/ 	.short	(.L_5411 - .L_5410)
.L_5410:
        /*002c*/ 	.word	0x00000000
        /*0030*/ 	.short	0x0005
        /*0032*/ 	.short	0x0020
        /*0034*/ 	.byte	0x00, 0xf5, 0x21, 0x00


	//----- nvinfo : EIATTR_KPARAM_INFO
	.align		4
.L_5411:
        /*0038*/ 	.byte	0x04, 0x17
        /*003a*/ 	.short	(.L_5413 - .L_5412)
.L_5412:
        /*003c*/ 	.word	0x00000000
        /*0040*/ 	.short	0x0004
        /*0042*/ 	.short	0x0018
        /*0044*/ 	.byte	0x00, 0xf5, 0x21, 0x00


	//----- nvinfo : EIATTR_KPARAM_INFO
	.align		4
.L_5413:
        /*0048*/ 	.byte	0x04, 0x17
        /*004a*/ 	.short	(.L_5415 - .L_5414)
.L_5414:
        /*004c*/ 	.word	0x00000000
        /*0050*/ 	.short	0x0003
        /*0052*/ 	.short	0x0010
        /*0054*/ 	.byte	0x00, 0xf5, 0x21, 0x00


	//----- nvinfo : EIATTR_KPARAM_INFO
	.align		4
.L_5415:
        /*0058*/ 	.byte	0x04, 0x17
        /*005a*/ 	.short	(.L_5417 - .L_5416)
.L_5416:
        /*005c*/ 	.word	0x00000000
        /*0060*/ 	.short	0x0002
        /*0062*/ 	.short	0x0008
        /*0064*/ 	.byte	0x00, 0xf0, 0x11, 0x00


	//----- nvinfo : EIATTR_KPARAM_INFO
	.align		4
.L_5417:
        /*0068*/ 	.byte	0x04, 0x17
        /*006a*/ 	.short	(.L_5419 - .L_5418)
.L_5418:
        /*006c*/ 	.word	0x00000000
        /*0070*/ 	.short	0x0001
        /*0072*/ 	.short	0x0004
        /*0074*/ 	.byte	0x00, 0xf0, 0x11, 0x00


	//----- nvinfo : EIATTR_KPARAM_INFO
	.align		4
.L_5419:
        /*0078*/ 	.byte	0x04, 0x17
        /*007a*/ 	.short	(.L_5421 - .L_5420)
.L_5420:
        /*007c*/ 	.word	0x00000000
        /*0080*/ 	.short	0x0000
        /*0082*/ 	.short	0x0000
        /*0084*/ 	.byte	0x00, 0xf0, 0x11, 0x00


	//----- nvinfo : EIATTR_SPARSE_MMA_MASK
	.align		4
.L_5421:
        /*0088*/ 	.byte	0x03, 0x50
        /*008a*/ 	.short	0x0000


	//----- nvinfo : EIATTR_MAXREG_COUNT
	.align		4
        /*008c*/ 	.byte	0x03, 0x1b
        /*008e*/ 	.short	0x00ff


	//----- nvinfo : EIATTR_NUM_BARRIERS
	.align		4
        /*0090*/ 	.byte	0x02, 0x4c
        /*0092*/ 	.byte	0x01
	.zero		1


	//----- nvinfo : EIATTR_MERCURY_ISA_VERSION
	.align		4
        /*0094*/ 	.byte	0x03, 0x5f
        /*0096*/ 	.short	0x0101


	//----- nvinfo : EIATTR_COOP_GROUP_MASK_REGIDS
	.align		4
        /*0098*/ 	.byte	0x04, 0x29
        /*009a*/ 	.short	(.L_5423 - .L_5422)


	//   ....[0]....
.L_5422:
        /*009c*/ 	.word	0xffffffff


	//   ....[1]....
        /*00a0*/ 	.word	0xffffffff


	//   ....[2]....
        /*00a4*/ 	.word	0xffffffff


	//   ....[3]....
        /*00a8*/ 	.word	0xffffffff


	//   ....[4]....
        /*00ac*/ 	.word	0xffffffff


	//   ....[5]....
        /*00b0*/ 	.word	0xffffffff


	//   ....[6]....
        /*00b4*/ 	.word	0xffffffff


	//   ....[7]....
        /*00b8*/ 	.word	0xffffffff


	//   ....[8]....
        /*00bc*/ 	.word	0x05000010


	//   ....[9]....
        /*00c0*/ 	.word	0x05000010


	//   ....[10]....
        /*00c4*/ 	.word	0x05000010


	//   ....[11]....
        /*00c8*/ 	.word	0x05000010


	//   ....[12]....
        /*00cc*/ 	.word	0x05000010


	//   ....[13]....
        /*00d0*/ 	.word	0x05000010


	//   ....[14]....
        /*00d4*/ 	.word	0x05000010


	//   ....[15]....
        /*00d8*/ 	.word	0x05000010


	//----- nvinfo : EIATTR_COOP_GROUP_INSTR_OFFSETS
	.align		4
.L_5423:
        /*00dc*/ 	.byte	0x04, 0x28
        /*00de*/ 	.short	(.L_5425 - .L_5424)


	//   ....[0]....
.L_5424:
        /*00e0*/ 	.word	0x00001240


	//   ....[1]....
        /*00e4*/ 	.word	0x00001250


	//   ....[2]....
        /*00e8*/ 	.word	0x00001280


	//   ....[3]....
        /*00ec*/ 	.word	0x000012a0


	//   ....[4]....
        /*00f0*/ 	.word	0x000012c0


	//   ....[5]....
        /*00f4*/ 	.word	0x000012e0


	//   ....[6]....
        /*00f8*/ 	.word	0x00001300


	//   ....[7]....
        /*00fc*/ 	.word	0x00001320


	//   ....[8]....
        /*0100*/ 	.word	0x000017d0


	//   ....[9]....
        /*0104*/ 	.word	0x00001860


	//   ....[10]....
        /*0108*/ 	.word	0x000018c0


	//   ....[11]....
        /*010c*/ 	.word	0x00001920


	//   ....[12]....
        /*0110*/ 	.word	0x00001980


	//   ....[13]....
        /*0114*/ 	.word	0x000019e0


	//   ....[14]....
        /*0118*/ 	.word	0x00001a40


	//   ....[15]....
        /*011c*/ 	.word	0x00001aa0


	//----- nvinfo : EIATTR_VRC_CTA_INIT_COUNT
	.align		4
.L_5425:
        /*0120*/ 	.byte	0x02, 0x4a
	.zero		1
	.zero		1


	//----- nvinfo : EIATTR_EXIT_INSTR_OFFSETS
	.align		4
        /*0124*/ 	.byte	0x04, 0x1c
        /*0126*/ 	.short	(.L_5427 - .L_5426)


	//   ....[0]....
.L_5426:
        /*0128*/ 	.word	0x000006c0


	//   ....[1]....
        /*012c*/ 	.word	0x00001770


	//----- nvinfo : EIATTR_MAX_THREADS
	.align		4
.L_5427:
        /*0130*/ 	.byte	0x04, 0x05
        /*0132*/ 	.short	(.L_5429 - .L_5428)
.L_5428:
        /*0134*/ 	.word	0x00000080
        /*0138*/ 	.word	0x00000001
        /*013c*/ 	.word	0x00000001


	//----- nvinfo : EIATTR_CRS_STACK_SIZE
	.align		4
.L_5429:
        /*0140*/ 	.byte	0x04, 0x1e
        /*0142*/ 	.short	(.L_5431 - .L_5430)
.L_5430:
        /*0144*/ 	.word	0x00000000


	//----- nvinfo : EIATTR_CBANK_PARAM_SIZE
	.align		4
.L_5431:
        /*0148*/ 	.byte	0x03, 0x19
        /*014a*/ 	.short	0x0030


	//----- nvinfo : EIATTR_PARAM_CBANK
	.align		4
        /*014c*/ 	.byte	0x04, 0x0a
        /*014e*/ 	.short	(.L_5433 - .L_5432)
	.align		4
.L_5432:
        /*0150*/ 	.word	index@(.nv.constant0._Z9cuda_gemmIiLi128ELi8ELi1ELi256ELi8ELi8ELi1EEviiiPT_S1_S1_ii)
        /*0154*/ 	.short	0x0380
        /*0156*/ 	.short	0x0030


	//----- nvinfo : EIATTR_SW_WAR
	.align		4
.L_5433:
        /*0158*/ 	.byte	0x04, 0x36
        /*015a*/ 	.short	(.L_5435 - .L_5434)
.L_5434:
        /*015c*/ 	.word	0x00000008
.L_5435:


//--------------------- .nv.info._Z9cuda_gemmIiLi128ELi8ELi1ELi256ELi8ELi8ELi0EEviiiPT_S1_S1_ii --------------------------
	.section	.nv.info._Z9cuda_gemmIiLi128ELi8ELi1ELi256ELi8ELi8ELi0EEviiiPT_S1_S1_ii,"",@"SHT_CUDA_INFO"
	.sectionflags	@""
	.align	4


	//----- nvinfo : EIATTR_CUDA_API_VERSION
	.align		4
        /*0000*/ 	.byte	0x04, 0x37
        /*0002*/ 	.short	(.L_5437 - .L_5436)
.L_5436:
        /*0004*/ 	.word	0x00000082


	//----- nvinfo : EIATTR_KPARAM_INFO
	.align		4
.L_5437:
        /*0008*/ 	.byte	0x04, 0x17
        /*000a*/ 	.short	(.L_5439 - .L_5438)
.L_5438:
        /*000c*/ 	.word	0x00000000
        /*0010*/ 	.short	0x0007
        /*0012*/ 	.short	0x002c
        /*0014*/ 	.byte	0x00, 0xf0, 0x11, 0x00


	//----- nvinfo : EIATTR_KPARAM_INFO
	.align		4
.L_5439:
        /*0018*/ 	.byte	0x04, 0x17
        /*001a*/ 	.short	(.L_5441 - .L_5440)
.L_5440:
        /*001c*/ 	.word	0x00000000
        /*0020*/ 	.short	0x0006
        /*0022*/ 	.short	0x0028
        /*0024*/ 	.byte	0x00, 0xf0, 0x11, 0x00


	//----- nvinfo : EIATTR_KPARAM_INFO
	.align		4
.L_5441:
        /*0028*/ 	.byte	0x04, 0x17
        /*002a*/ 	.short	(.L_5443 - .L_5442)
.L_5442:
        /*002c*/ 	.word	0x00000000
        /*0030*/ 	.short	0x0005
        /*0032*/ 	.short	0x0020
        /*0034*/ 	.byte	0x00, 0xf5, 0x21, 0x00


	//----- nvinfo : EIATTR_KPARAM_INFO
	.align		4
.L_5443:
        /*0038*/ 	.byte	0x04, 0x17
        /*003a*/ 	.short	(.L_5445 - .L_5444)
.L_5444:
        /*003c*/ 	.word	0x00000000
        /*0040*/ 	.short	0x0004
        /*0042*/ 	.short	0x0018
        /*0044*/ 	.byte	0x00, 0xf5, 0x21, 0x00


	//----- nvinfo : EIATTR_KPARAM_INFO
	.align		4
.L_5445:
        /*0048*/ 	.byte	0x04, 0x17
        /*004a*/ 	.short	(.L_5447 - .L_5446)
.L_5446:
        /*004c*/ 	.word	0x00000000
        /*0050*/ 	.short	0x0003
        /*0052*/ 	.short	0x0010
        /*0054*/ 	.byte	0x00, 0xf5, 0x21, 0x00


	//----- nvinfo : EIATTR_KPARAM_INFO
	.align		4
.L_5447:
        /*0058*/ 	.byte	0x04, 0x17
        /*005a*/ 	.short	(.L_5449 - .L_5448)
.L_5448:
        /*005c*/ 	.word	0x00000000
        /*0060*/ 	.short	0x0002
        /*0062*/ 	.short	0x0008
        /*0064*/ 	.byte	0x00, 0xf0, 0x11, 0x00


	//----- nvinfo : EIATTR_KPARAM_INFO
	.align		4
.L_5449:
        /*0068*/ 	.byte	0x04, 0x17
        /*006a*/ 	.short	(.L_5451 - .L_5450)
.L_5450:
        /*006c*/ 	.word	0x00000000
        /*0070*/ 	.short	0x0001
        /*0072*/ 	.short	0x0004
        /*0074*/ 	.byte	0x00, 0xf0, 0x11, 0x00


	//----- nvinfo : EIATTR_KPARAM_INFO
	.align		4
.L_5451:
        /*0078*/ 	.byte	0x04, 0x17
        /*007a*/ 	.short	(.L_5453 - .L_5452)
.L_5452:
        /*007c*/ 	.word	0x00000000
        /*0080*/ 	.short	0x0000
        /*0082*/ 	.short	0x0000
        /*0084*/ 	.byte	0x00, 0xf0, 0x11, 0x00


	//----- nvinfo : EIATTR_SPARSE_MMA_MASK
	.align		4
.L_5453:
        /*0088*/ 	.byte	0x03, 0x50
        /*008a*/ 	.short	0x0000


	//----- nvinfo : EIATTR_MAXREG_COUNT
	.align		4
        /*008c*/ 	.byte	0x03, 0x1b
        /*008e*/ 	.short	0x00ff


	//----- nvinfo : EIATTR_NUM_BARRIERS
	.align		4
        /*0090*/ 	.byte	0x02, 0x4c
        /*0092*/ 	.byte	0x01
	.zero		1


	//----- nvinfo : EIATTR_MERCURY_ISA_VERSION
	.align		4
        /*0094*/ 	.byte	0x03, 0x5f
        /*0096*/ 	.short	0x0101


	//----- nvinfo : EIATTR_COOP_GROUP_MASK_REGIDS
	.align		4
        /*0098*/ 	.byte	0x04, 0x29
        /*009a*/ 	.short	(.L_5455 - .L_5454)


	//   ....[0]....
.L_5454:
        /*009c*/ 	.word	0xffffffff


	//   ....[1]....
        /*00a0*/ 	.word	0xffffffff


	//   ....[2]....
        /*00a4*/ 	.word	0xffffffff


	//   ....[3]....
        /*00a8*/ 	.word	0xffffffff


	//   ....[4]....
        /*00ac*/ 	.word	0xffffffff


	//   ....[5]....
        /*00b0*/ 	.word	0xffffffff


	//   ....[6]....
        /*00b4*/ 	.word	0xffffffff


	//   ....[7]....
        /*00b8*/ 	.word	0xffffffff


	//   ....[8]....
        /*00bc*/ 	.word	0x05000027


	//   ....[9]....
        /*00c0*/ 	.word	0x05000027


	//   ....[10]....
        /*00c4*/ 	.word	0x05000027


	//   ....[11]....
        /*00c8*/ 	.word	0x05000027


	//   ....[12]....
        /*00cc*/ 	.word	0x05000027


	//   ....[13]....
        /*00d0*/ 	.word	0x05000027


	//   ....[14]....
        /*00d4*/ 	.word	0x05000027


	//   ....[15]....
        /*00d8*/ 	.word	0x05000027


	//----- nvinfo : EIATTR_COOP_GROUP_INSTR_OFFSETS
	.align		4
.L_5455:
        /*00dc*/ 	.byte	0x04, 0x28
        /*00de*/ 	.short	(.L_5457 - .L_5456)


	//   ....[0]....
.L_5456:
        /*00e0*/ 	.word	0x00001e30


	//   ....[1]....
        /*00e4*/ 	.word	0x00001e90


	//   ....[2]....
        /*00e8*/ 	.word	0x00001ef0


	//   ....[3]....
        /*00ec*/ 	.word	0x00001f50


	//   ....[4]....
        /*00f0*/ 	.word	0x00001fb0


	//   ....[5]....
        /*00f4*/ 	.word	0x00002010


	//   ....[6]....
        /*00f8*/ 	.word	0x00002070


	//   ....[7]....
        /*00fc*/ 	.word	0x000020d0


	//   ....[8]....
        /*0100*/ 	.word	0x000033a0


	//   ....[9]....
        /*0104*/ 	.word	0x00003420


	//   ....[10]....
        /*0108*/ 	.word	0x000034b0


	//   ....[11]....
        /*010c*/ 	.word	0x00003530


	//   ....[12]....
        /*0110*/ 	.word	0x000035c0


	//   ....[13]....
        /*0114*/ 	.word	0x00003640


	//   ....[14]....
        /*0118*/ 	.word	0x000036d0


	//   ....[15]....
        /*011c*/ 	.word	0x00003750


	//----- nvinfo : EIATTR_VRC_CTA_INIT_COUNT
	.align		4
.L_5457:
        /*0120*/ 	.byte	0x02, 0x4a
	.zero		1
	.zero		1


	//----- nvinfo : EIATTR_EXIT_INSTR_OFFSETS
	.align		4
        /*0124*/ 	.byte	0x04, 0x1c
        /*0126*/ 	.short	(.L_5459 - .L_5458)


	//   ....[0]....
.L_5458:
        /*0128*/ 	.word	0x00000680


	//   ....[1]....
        /*012c*/ 	.word	0x00003350


	//----- nvinfo : EIATTR_MAX_THREADS
	.align		4
.L_5459:
        /*0130*/ 	.byte	0x04, 0x05
        /*0132*/ 	.short	(.L_5461 - .L_5460)
.L_5460:
        /*0134*/ 	.word	0x00000080
        /*0138*/ 	.word	0x00000001
        /*013c*/ 	.word	0x00000001


	//----- nvinfo : EIATTR_CRS_STACK_SIZE
	.align		4
.L_5461:
        /*0140*/ 	.byte	0x04, 0x1e
        /*0142*/ 	.short	(.L_5463 - .L_5462)
.L_5462:
        /*0144*/ 	.word	0x00000000


	//----- nvinfo : EIATTR_CBANK_PARAM_SIZE
	.align		4
.L_5463:
        /*0148*/ 	.byte	0x03, 0x19
        /*014a*/ 	.short	0x0030


	//----- nvinfo : EIATTR_PARAM_CBANK
	.align		4
        /*014c*/ 	.byte	0x04, 0x0a
        /*014e*/ 	.short	(.L_5465 - .L_5464)
	.align		4
.L_5464:
        /*0150*/ 	.word	index@(.nv.constant0._Z9cuda_gemmIiLi128ELi8ELi1ELi256ELi8ELi8ELi0EEviiiPT_S1_S1_ii)
        /*0154*/ 	.short	0x0380
        /*0156*/ 	.short	0x0030


	//----- nvinfo : EIATTR_SW_WAR
	.align		4
.L_5465:
        /*0158*/ 	.byte	0x04, 0x36
        /*015a*/ 	.short	(.L_5467 - .L_5466)
.L_5466:
        /*015c*/ 	.word	0x00000008
.L_5467:


//--------------------- .nv.info._Z9cuda_gemmIiLi128ELi8ELi1ELi256ELi4ELi4ELi1EEviiiPT_S1_S1_ii --------------------------
	.section	.nv.info._Z9cuda_gemmIiLi128ELi8ELi1ELi256ELi4ELi4ELi1EEviiiPT_S1_S1_ii,"",@"SHT_CUDA_INFO"
	.sectionflags	@""
	.align	4


	//----- nvinfo : EIATTR_CUDA_API_VERSION
	.align		4
        /*0000*/ 	.byte	0x04, 0x37
        /*0002*/ 	.short	(.L_5469 - .L_5468)
.L_5468:
        /*0004*/ 	.word	0x00000082


	//----- nvinfo : EIATTR_KPARAM_INFO
	.align		4
.L_5469:
        /*0008*/ 	.byte	0x04, 0x17
        /*000a*/ 	.short	(.L_5471 - .L_5470)
.L_5470:
        /*000c*/ 	.word	0x00000000
        /*0010*/ 	.short	0x0007
        /*0012*/ 	.short	0x002c
        /*0014*/ 	.byte	0x00, 0xf0, 0x11, 0x00


	//----- nvinfo : EIATTR_KPARAM_INFO
	.align		4
.L_5471:
        /*0018*/ 	.byte	0x04, 0x17
        /*001a*/ 	.short	(.L_5473 - .L_5472)
.L_5472:
        /*001c*/ 	.word	0x00000000
        /*0020*/ 	.short	0x0006
        /*0022*/ 	.short	0x0028
        /*0024*/ 	.byte	0x00, 0xf0, 0x11, 0x00


	//----- nvinfo : EIATTR_KPARAM_INFO
	.align		4
.L_5473:
        /*0028*/ 	.byte	0x04, 0x17
        /*002a*/ 	.short	(.L_5475 - .L_5474)
.L_5474:
        /*002c*/ 	.word	0x00000000
        /*0030*/ 	.short	0x0005
        /*0032*/ 	.short	0x0020
        /*0034*/ 	.byte	0x00, 0xf5, 0x21, 0x00


	//----- nvinfo : EIATTR_KPARAM_INFO
	.align		4
.L_5475:
        /*0038*/ 	.byte	0x04, 0x17
        /*003a*/ 	.short	(.L_5477 - .L_5476)
.L_5476:
        /*003c*/ 	.word	0x00000000
        /*0040*/ 	.short	0x0004
        /*0042*/ 	.short	0x0018
        /*0044*/ 	.byte	0x00, 0xf5, 0x21, 0x00


	//----- nvinfo : EIATTR_KPARAM_INFO
	.align		4
.L_5477:
        /*0048*/ 	.byte	0x04, 0x17
        /*004a*/ 	.short	(.L_5479 - .L_5478)
.L_5478:
        /*004c*/ 	.word	0x00000000
        /*0050*/ 	.short	0x0003
        /*0052*/ 	.short	0x0010
        /*0054*/ 	.byte	0x00, 0xf5, 0x21, 0x00


	//----- nvinfo : EIATTR_KPARAM_INFO
	.align		4
.L_5479:
        /*0058*/ 	.byte	0x04, 0x17
        /*005a*/ 	.short	(.L_5481 - .L_5480)
.L_5480:
        /*005c*/ 	.word	0x00000000
        /*0060*/ 	.short	0x0002
        /*0062*/ 	.short	0x0008
        /*0064*/ 	.byte	0x00, 0xf0, 0x11, 0x00


	//----- nvinfo : EIATTR_KPARAM_INFO
	.align		4
.L_5481:
        /*0068*/ 	.byte	0x04, 0x17
        /*006a*/ 	.short	(.L_5483 - .L_5482)
.L_5482:
        /*006c*/ 	.word	0x00000000
        /*0070*/ 	.short	0x0001
        /*0072*/ 	.short	0x0004
        /*0074*/ 	.byte	0x00, 0xf0, 0x11, 0x00


	//----- nvinfo : EIATTR_KPARAM_INFO
	.align		4
.L_5483:
        /*0078*/ 	.byte	0x04, 0x17
        /*007a*/ 	.short	(.L_5485 - .L_5484)
.L_5484:
        /*007c*/ 	.word	0x00000000
        /*0080*/ 	.short	0x0000
        /*0082*/ 	.short	0x0000
        /*0084*/ 	.byte	0x00, 0xf0, 0x11, 0x00


	//----- nvinfo : EIATTR_SPARSE_MMA_MASK
	.align		4
.L_5485:
        /*0088*/ 	.byte	0x03, 0x50
        /*008a*/ 	.short	0x0000


	//----- nvinfo : EIATTR_MAXREG_COUNT
	.align		4
        /*008c*/ 	.byte	0x03, 0x1b
        /*008e*/ 	.short	0x00ff


	//----- nvinfo : EIATTR_NUM_BARRIERS
	.align		4
        /*0090*/ 	.byte	0x02, 0x4c
        /*0092*/ 	.byte	0x01
	.zero		1


	//----- nvinfo : EIATTR_MERCURY_ISA_VERSION
	.align		4
        /*0094*/ 	.byte	0x03, 0x5f
        /*0096*/ 	.short	0x0101


	//----- nvinfo : EIATTR_COOP_GROUP_MASK_REGIDS
	.align		4
        /*0098*/ 	.byte	0x04, 0x29
        /*009a*/ 	.short	(.L_5487 - .L_5486)


	//   ....[0]....
.L_5486:
        /*009c*/ 	.word	0xffffffff


	//   ....[1]....
        /*00a0*/ 	.word	0xffffffff


	//   ....[2]....
        /*00a4*/ 	.word	0xffffffff


	//   ....[3]....
        /*00a8*/ 	.word	0xffffffff


	//   ....[4]....
        /*00ac*/ 	.word	0x0500001f


	//   ....[5]....
        /*00b0*/ 	.word	0x0500001f


	//   ....[6]....
        /*00b4*/ 	.word	0x0500001f


	//   ....[7]....
        /*00b8*/ 	.word	0x0500001f


	//----- nvinfo : EIATTR_COOP_GROUP_INSTR_OFFSETS
	.align		4
.L_5487:
        /*00bc*/ 	.byte	0x04, 0x28
        /*00be*/ 	.short	(.L_5489 - .L_5488)


	//   ....[0]....
.L_5488:
        /*00c0*/ 	.word	0x00000bb0


	//   ....[1]....
        /*00c4*/ 	.word	0x00000bc0


	//   ....[2]....
        /*00c8*/ 	.word	0x00000bd0


	//   ....[3]....
        /*00cc*/ 	.word	0x00000be0


	//   ....[4]....
        /*00d0*/ 	.word	0x00001070


	//   ....[5]....
        /*00d4*/ 	.word	0x00001100


	//   ....[6]....
        /*00d8*/ 	.word	0x00001150


	//   ....[7]....
        /*00dc*/ 	.word	0x000011b0


	//----- nvinfo : EIATTR_VRC_CTA_INIT_COUNT
	.align		4
.L_5489:
        /*00e0*/ 	.byte	0x02, 0x4a
	.zero		1
	.zero		1


	//----- nvinfo : EIATTR_EXIT_INSTR_OFFSETS
	.align		4
        /*00e4*/ 	.byte	0x04, 0x1c
        /*00e6*/ 	.short	(.L_5491 - .L_5490)


	//   ....[0]....
.L_5490:
        /*00e8*/ 	.word	0x000001c0


	//   ....[1]....
        /*00ec*/ 	.word	0x00001010


	//----- nvinfo : EIATTR_MAX_THREADS
	.align		4
.L_5491:
        /*00f0*/ 	.byte	0x04, 0x05
        /*00f2*/ 	.short	(.L_5493 - .L_5492)
.L_5492:
        /*00f4*/ 	.word	0x00000080
        /*00f8*/ 	.word	0x00000001
        /*00fc*/ 	.word	0x00000001


	//----- nvinfo : EIATTR_CRS_STACK_SIZE
	.align		4
.L_5493:
        /*0100*/ 	.byte	0x04, 0x1e
        /*0102*/ 	.short	(.L_5495 - .L_5494)
.L_5494:
        /*0104*/ 	.word	0x00000000


	//----- nvinfo : EIATTR_CBANK_PARAM_SIZE
	.align		4
.L_5495:
        /*0108*/ 	.byte	0x03, 0x19
        /*010a*/ 	.short	0x0030


	//----- nvinfo : EIATTR_PARAM_CBANK
	.align		4
        /*010c*/ 	.byte	0x04, 0x0a
        /*010e*/ 	.short	(.L_5497 - .L_5496)
	.align		4
.L_5496:
        /*0110*/ 	.word	index@(.nv.constant0._Z9cuda_gemmIiLi128ELi8ELi1ELi256ELi4ELi4ELi1EEviiiPT_S1_S1_ii)
        /*0114*/ 	.short	0x0380
        /*0116*/ 	.short	0x0030


	//----- nvinfo : EIATTR_SW_WAR
	.align		4
.L_5497:
        /*0118*/ 	.byte	0x04, 0x36
        /*011a*/ 	.short	(.L_5499 - .L_5498)
.L_5498:
        /*011c*/ 	.word	0x00000008
.L_5499:


//--------------------- .nv.info._Z9cuda_gemmIiLi128ELi8ELi1ELi256ELi4ELi4ELi0EEviiiPT_S1_S1_ii --------------------------
	.section	.nv.info._Z9cuda_gemmIiLi128ELi8ELi1ELi256ELi4ELi4ELi0EEviiiPT_S1_S1_ii,"",@"SHT_CUDA_INFO"
	.sectionflags	@""
	.align	4


	//----- nvinfo : EIATTR_CUDA_API_VERSION
	.align		4
        /*0000*/ 	.byte	0x04, 0x37
        /*0002*/ 	.short	(.L_5501 - .L_5500)
.L_5500:
        /*0004*/ 	.word	0x00000082


	//----- nvinfo : EIATTR_KPARAM_INFO
	.align		4
.L_5501:
        /*0008*/ 	.byte	0x04, 0x17
        /*000a*/ 	.short	(.L_5503 - .L_5502)
.L_5502:
        /*000c*/ 	.word	0x00000000
        /*0010*/ 	.short	0x0007
        /*0012*/ 	.short	0x002c
        /*0014*/ 	.byte	0x00, 0xf0, 0x11, 0x00


	//----- nvinfo : EIATTR_KPARAM_INFO
	.align		4
.L_5503:
        /*0018*/ 	.byte	0x04, 0x17
        /*001a*/ 	.short	(.L_5505 - .L_5504)
.L_5504:
        /*001c*/ 	.word	0x00000000
        /*0020*/ 	.short	0x0006
        /*0022*/ 	.short	0x0028
        /*0024*/ 	.byte	0x00, 0xf0, 0x11, 0x00


	//----- nvinfo : EIATTR_KPARAM_INFO
	.align		4
.L_5505:
        /*0028*/ 	.byte	0x04, 0x17
        /*002a*/ 	.short	(.L_5507 - .L_5506)
.L_5506:
        /*002c*/ 	.word	0x00000000
        /*0030*/ 	.short	0x0005
        /*0032*/ 	.short	0x0020
        /*0034*/ 	.byte	0x00, 0xf5, 0x21, 0x00


	//----- nvinfo : EIATTR_KPARAM_INFO
	.align		4
.L_5507:
        /*0038*/ 	.byte	0x04, 0x17
        /*003a*/ 	.short	(.L_5509 - .L_5508)
.L_5508:
        /*003c*/ 	.word	0x00000000
        /*0040*/ 	.short	0x0004
        /*0042*/ 	.short	0x0018
        /*0044*/ 	.byte	0x00, 0xf5, 0x21, 0x00


	//----- nvinfo : EIATTR_KPARAM_INFO
	.align		4
.L_5509:
        /*0048*/ 	.byte	0x04, 0x17
        /*004a*/ 	.short	(.L_5511 - .L_5510)
.L_5510:
        /*004c*/ 	.word	0x00000000
        /*0050*/ 	.short	0x0003
        /*0052*/ 	.short	0x0010
        /*0054*/ 	.byte	0x00, 0xf5, 0x21, 0x00


	//----- nvinfo : EIATTR_KPARAM_INFO
	.align		4
.L_5511:
        /*0058*/ 	.byte	0x04, 0x17
        /*005a*/ 	.short	(.L_5513 - .L_5512)
.L_5512:
        /*005c*/ 	.word	0x00000000
        /*0060*/ 	.short	0x0002
        /*0062*/ 	.short	0x0008
        /*0064*/ 	.byte	0x00, 0xf0, 0x11, 0x00


	//----- nvinfo : EIATTR_KPARAM_INFO
	.align		4
.L_5513:
        /*0068*/ 	.byte	0x04, 0x17
        /*006a*/ 	.short	(.L_5515 - .L_5514)
.L_5514:
        /*006c*/ 	.word	0x00000000
        /*0070*/ 	.short	0x0001
        /*0072*/ 	.short	0x0004
        /*0074*/ 	.byte	0x00, 0xf0, 0x11, 0x00


	//----- nvinfo : EIATTR_KPARAM_INFO
	.align		4
.L_5515:
        /*0078*/ 	.byte	0x04, 0x17
        /*007a*/ 	.short	(.L_5517 - .L_5516)
.L_5516:
        /*007c*/ 	.word	0x00000000
        /*0080*/ 	.short	0x0000
        /*0082*/ 	.short	0x0000
        /*0084*/ 	.byte	0x00, 0xf0, 0x11, 0x00


	//----- nvinfo : EIATTR_SPARSE_MMA_MASK
	.align		4
.L_5517:
        /*0088*/ 	.byte	0x03, 0x50
        /*008a*/ 	.short	0x0000


	//----- nvinfo : EIATTR_MAXREG_COUNT
	.align		4
        /*008c*/ 	.byte	0x03, 0x1b
        /*008e*/ 	.short	0x00ff


	//----- nvinfo : EIATTR_NUM_BARRIERS
	.align		4
        /*0090*/ 	.byte	0x02, 0x4c
        /*0092*/ 	.byte	0x01
	.zero		1


	//----- nvinfo : EIATTR_MERCURY_ISA_VERSION
	.align		4
        /*0094*/ 	.byte	0x03, 0x5f
        /*0096*/ 	.short	0x0101


	//----- nvinfo : EIATTR_COOP_GROUP_MASK_REGIDS
	.align		4
        /*0098*/ 	.byte	0x04, 0x29
        /*009a*/ 	.short	(.L_5519 - .L_5518)


	//   ....[0]....
.L_5518:
        /*009c*/ 	.word	0xffffffff


	//   ....[1]....
        /*00a0*/ 	.word	0xffffffff


	//   ....[2]....
        /*00a4*/ 	.word	0xffffffff


	//   ....[3]....
        /*00a8*/ 	.word	0xffffffff


	//   ....[4]....
        /*00ac*/ 	.word	0x0500001b


	//   ....[5]....
        /*00b0*/ 	.word	0x0500001b


	//   ....[6]....
        /*00b4*/ 	.word	0x0500001b


	//   ....[7]....
        /*00b8*/ 	.word	0x0500001b


	//----- nvinfo : EIATTR_COOP_GROUP_INSTR_OFFSETS
	.align		4
.L_5519:
        /*00bc*/ 	.byte	0x04, 0x28
        /*00be*/ 	.short	(.L_5521 - .L_5520)


	//   ....[0]....
.L_5520:
        /*00c0*/ 	.word	0x00001990


	//   ....[1]....
        /*00c4*/ 	.word	0x000019f0


	//   ....[2]....
        /*00c8*/ 	.word	0x00001a50


	//   ....[3]....
        /*00cc*/ 	.word	0x00001ab0


	//   ....[4]....
        /*00d0*/ 	.word	0x00002cb0


	//   ....[5]....
        /*00d4*/ 	.word	0x00002d50


	//   ....[6]....
        /*00d8*/ 	.word	0x00002df0


	//   ....[7]....
        /*00dc*/ 	.word	0x00002e90


	//----- nvinfo : EIATTR_VRC_CTA_INIT_COUNT
	.align		4
.L_5521:
        /*00e0*/ 	.byte	0x02, 0x4a
	.zero		1
	.zero		1


	//----- nvinfo : EIATTR_EXIT_INSTR_OFFSETS
	.align		4
        /*00e4*/ 	.byte	0x04, 0x1c
        /*00e6*/ 	.short	(.L_5523 - .L_5522)


	//   ....[0]....
.L_5522:
        /*00e8*/ 	.word	0x00000680


	//   ....[1]....
        /*00ec*/ 	.word	0x00002c40


	//----- nvinfo : EIATTR_MAX_THREADS
	.align		4
.L_5523:
        /*00f0*/ 	.byte	0x04, 0x05
        /*00f2*/ 	.short	(.L_5525 - .L_5524)
.L_5524:
        /*00f4*/ 	.word	0x00000080
        /*00f8*/ 	.word	0x00000001
        /*00fc*/ 	.word	0x00000001


	//----- nvinfo : EIATTR_CRS_STACK_SIZE
	.align		4
.L_5525:
        /*0100*/ 	.byte	0x04, 0x1e
        /*0102*/ 	.short	(.L_5527 - .L_5526)
.L_5526:
        /*0104*/ 	.word	0x00000000


	//----- nvinfo : EIATTR_CBANK_PARAM_SIZE
	.align		4
.L_5527:
        /*0108*/ 	.byte	0x03, 0x19
        /*010a*/ 	.short	0x0030


	//----- nvinfo : EIATTR_PARAM_CBANK
	.align		4
        /*010c*/ 	.byte	0x04, 0x0a
        /*010e*/ 	.short	(.L_5529 - .L_5528)
	.align		4
.L_5528:
        /*0110*/ 	.word	index@(.nv.constant0._Z9cuda_gemmIiLi128ELi8ELi1ELi256ELi4ELi4ELi0EEviiiPT_S1_S1_ii)
        /*0114*/ 	.short	0x0380
        /*0116*/ 	.short	0x0030


	//----- nvinfo : EIATTR_SW_WAR
	.align		4
.L_5529:
        /*0118*/ 	.byte	0x04, 0x36
        /*011a*/ 	.short	(.L_5531 - .L_5530)
.L_5530:
        /*011c*/ 	.word	0x00000008
.L_5531:


//--------------------- .nv.info._Z9cuda_gemmIiLi128ELi8ELi1ELi256ELi2ELi2ELi1EEviiiPT_S1_S1_ii --------------------------
	.section	.nv.info._Z9cuda_gemmIiLi128ELi8ELi1ELi256ELi2ELi2ELi1EEviiiPT_S1_S1_ii,"",@"SHT_CUDA_INFO"
	.sectionflags	@""
	.align	4


	//----- nvinfo : EIATTR_CUDA_API_VERSION
	.align		4
        /*0000*/ 	.byte	0x04, 0x37
        /*0002*/ 	.short	(.L_5533 - .L_5532)
.L_5532:
        /*0004*/ 	.word	0x00000082


	//----- nvinfo : EIATTR_KPARAM_INFO
	.align		4
.L_5533:
        /*0008*/ 	.byte	0x04, 0x17
        /*000a*/ 	.short	(.L_5535 - .L_5534)
.L_5534:
        /*000c*/ 	.word	0x00000000
        /*0010*/ 	.short	0x0007
        /*0012*/ 	.short	0x002c
        /*0014*/ 	.byte	0x00, 0xf0, 0x11, 0x00


	//----- nvinfo : EIATTR_KPARAM_INFO
	.align		4
.L_5535:
        /*0018*/ 	.byte	0x04, 0x17
        /*001a*/ 	.short	(.L_5537 - .L_5536)
.L_5536:
        /*001c*/ 	.word	0x00000000
        /*0020*/ 	.short	0x0006
        /*0022*/ 	.short	0x0028
        /*0024*/ 	.byte	0x00, 0xf0, 0x11, 0x00


	//----- nvinfo : EIATTR_KPARAM_INFO
	.align		4
.L_5537:
        /*0028*/ 	.byte	0x04, 0x17
        /*002a*/ 	.short	(.L_5539 - .L_5538)
.L_5538:
        /*002c*/ 	.word	0x00000000
        /*0030*/ 	.short	0x0005
        /*0032*/ 	.short	0x0020
        /*0034*/ 	.byte	0x00, 0xf5, 0x21, 0x00


	//----- nvinfo : EIATTR_KPARAM_INFO
	.align		4
.L_5539:
        /*0038*/ 	.byte	0x04, 0x17
        /*003a*/ 	.short	(.L_5541 - .L_5540)
.L_5540:
        /*003c*/ 	.word	0x00000000
        /*0040*/ 	.short	0x0004
        /*0042*/ 	.short	0x0018
        /*0044*/ 	.byte	0x00, 0xf5, 0x21, 0x00


	//----- nvinfo : EIATTR_KPARAM_INFO
	.align		4
.L_5541:
        /*0048*/ 	.byte	0x04, 0x17
        /*004a*/ 	.short	(.L_5543 - .L_5542)
.L_5542:
        /*004c*/ 	.word	0x00000000
        /*0050*/ 	.short	0x0003
        /*0052*/ 	.short	0x0010
        /*0054*/ 	.byte	0x00, 0xf5, 0x21, 0x00


	//----- nvinfo : EIATTR_KPARAM_INFO
	.align		4
.L_5543:
        /*0058*/ 	.byte	0x04, 0x17
        /*005a*/ 	.short	(.L_5545 - .L_5544)
.L_5544:
        /*005c*/ 	.word	0x00000000
        /*0060*/ 	.short	0x0002
        /*0062*/ 	.short	0x0008
        /*0064*/ 	.byte	0x00, 0xf0, 0x11, 0x00


	//----- nvinfo : EIATTR_KPARAM_INFO
	.align		4
.L_5545:
        /*0068*/ 	.byte	0x04, 0x17
        /*006a*/ 	.short	(.L_5547 - .L_5546)
.L_5546:
        /*006c*/ 	.word	0x00000000
        /*0070*/ 	.short	0x0001
        /*0072*/ 	.short	0x0004
        /*0074*/ 	.byte	0x00, 0xf0, 0x11, 0x00


	//----- nvinfo : EIATTR_KPARAM_INFO
	.align		4
.L_5547:
        /*0078*/ 	.byte	0x04, 0x17
        /*007a*/ 	.short	(.L_5549 - .L_5548)
.L_5548:
        /*007c*/ 	.word	0x00000000
        /*0080*/ 	.short	0x0000
        /*0082*/ 	.short	0x0000
        /*0084*/ 	.byte	0x00, 0xf0, 0x11, 0x00


	//----- nvinfo : EIATTR_SPARSE_MMA_MASK
	.align		4
.L_5549:
        /*0088*/ 	.byte	0x03, 0x50
        /*008a*/ 	.short	0x0000


	//----- nvinfo : EIATTR_MAXREG_COUNT
	.align		4
        /*008c*/ 	.byte	0x03, 0x1b
        /*008e*/ 	.short	0x00ff


	//----- nvinfo : EIATTR_NUM_BARRIERS
	.align		4
        /*0090*/ 	.byte	0x02, 0x4c
        /*0092*/ 	.byte	0x01
	.zero		1


	//----- nvinfo : EIATTR_MERCURY_ISA_VERSION
	.align		4
        /*0094*/ 	.byte	0x03, 0x5f
        /*0096*/ 	.short	0x0101


	//----- nvinfo : EIATTR_COOP_GROUP_MASK_REGIDS
	.align		4
        /*0098*/ 	.byte	0x04, 0x29
        /*009a*/ 	.short	(.L_5551 - .L_5550)


	//   ....[0]....
.L_5550:
        /*009c*/ 	.word	0xffffffff


	//   ....[1]....
        /*00a0*/ 	.word	0xffffffff


	//----- nvinfo : EIATTR_COOP_GROUP_INSTR_OFFSETS
	.align		4
.L_5551:
        /*00a4*/ 	.byte	0x04, 0x28
        /*00a6*/ 	.short	(.L_5553 - .L_5552)


	//   ....[0]....
.L_5552:
        /*00a8*/ 	.word	0x00000b10


	//   ....[1]....
        /*00ac*/ 	.word	0x00000b20


	//----- nvinfo : EIATTR_VRC_CTA_INIT_COUNT
	.align		4
.L_5553:
        /*00b0*/ 	.byte	0x02, 0x4a
	.zero		1
	.zero		1


	//----- nvinfo : EIATTR_EXIT_INSTR_OFFSETS
	.align		4
        /*00b4*/ 	.byte	0x04, 0x1c
        /*00b6*/ 	.short	(.L_5555 - .L_5554)


	//   ....[0]....
.L_5554:
        /*00b8*/ 	.word	0x000001d0


	//   ....[1]....
        /*00bc*/ 	.word	0x00000f20


	//----- nvinfo : EIATTR_MAX_THREADS
	.align		4
.L_5555:
        /*00c0*/ 	.byte	0x04, 0x05
        /*00c2*/ 	.short	(.L_5557 - .L_5556)
.L_5556:
        /*00c4*/ 	.word	0x00000080
        /*00c8*/ 	.word	0x00000001
        /*00cc*/ 	.word	0x00000001


	//----- nvinfo : EIATTR_CRS_STACK_SIZE
	.align		4
.L_5557:
        /*00d0*/ 	.byte	0x04, 0x1e
        /*00d2*/ 	.short	(.L_5559 - .L_5558)
.L_5558:
        /*00d4*/ 	.word	0x00000000


	//----- nvinfo : EIATTR_CBANK_PARAM_SIZE
	.align		4
.L_5559:
        /*00d8*/ 	.byte	0x03, 0x19
        /*00da*/ 	.short	0x0030


	//----- nvinfo : EIATTR_PARAM_CBANK
	.align		4
        /*00dc*/ 	.byte	0x04, 0x0a
        /*00de*/ 	.short	(.L_5561 - .L_5560)
	.align		4
.L_5560:
        /*00e0*/ 	.word	index@(.nv.constant0._Z9cuda_gemmIiLi128ELi8ELi1ELi256ELi2ELi2ELi1EEviiiPT_S1_S1_ii)
        /*00e4*/ 	.short	0x0380
        /*00e6*/ 	.short	0x0030


	//----- nvinfo : EIATTR_SW_WAR
	.align		4
.L_5561:
        /*00e8*/ 	.byte	0x04, 0x36
        /*00ea*/ 	.short	(.L_5563 - .L_5562)
.L_5562:
        /*00ec*/ 	.word	0x00000008
.L_5563:


//--------------------- .nv.info._Z9cuda_gemmIiLi128ELi8ELi1ELi256ELi2ELi2ELi0EEviiiPT_S1_S1_ii --------------------------
	.section	.nv.info._Z9cuda_gemmIiLi128ELi8ELi1ELi256ELi2ELi2ELi0EEviiiPT_S1_S1_ii,"",@"SHT_CUDA_INFO"
	.sectionflags	@""
	.align	4


	//----- nvinfo : EIATTR_CUDA_API_VERSION
	.align		4
        /*0000*/ 	.byte	0x04, 0x37
        /*0002*/ 	.short	(.L_5565 - .L_5564)
.L_5564:
        /*0004*/ 	.word	0x00000082


	//----- nvinfo : EIATTR_KPARAM_INFO
	.align		4
.L_5565:
        /*0008*/ 	.byte	0x04, 0x17
        /*000a*/ 	.short	(.L_5567 - .L_5566)
.L_5566:
        /*000c*/ 	.word	0x00000000
        /*0010*/ 	.short	0x0007
        /*0012*/ 	.short	0x002c
        /*0014*/ 	.byte	0x00, 0xf0, 0x11, 0x00


	//----- nvinfo : EIATTR_KPARAM_INFO
	.align		4
.L_5567:
        /*0018*/ 	.byte	0x04, 0x17
        /*001a*/ 	.short	(.L_5569 - .L_5568)
.L_5568:
        /*001c*/ 	.word	0x00000000
        /*0020*/ 	.short	0x0006
        /*0022*/ 	.short	0x0028
        /*0024*/ 	.byte	0x00, 0xf0, 0x11, 0x00


	//----- nvinfo : EIATTR_KPARAM_INFO
	.align		4
.L_5569:
        /*0028*/ 	.byte	0x04, 0x17
        /*002a*/ 	.short	(.L_5571 - .L_5570)
.L_5570:
        /*002c*/ 	.word	0x00000000
        /*0030*/ 	.short	0x0005
        /*0032*/ 	.short	0x0020
        /*0034*/ 	.byte	0x00, 0xf5, 0x21, 0x00


	//----- nvinfo : EIATTR_KPARAM_INFO
	.align		4
.L_5571:
        /*0038*/ 	.byte	0x04, 0x17
        /*003a*/ 	.short	(.L_5573 - .L_5572)
.L_5572:
        /*003c*/ 	.word	0x00000000
        /*0040*/ 	.short	0x0004
        /*0042*/ 	.short	0x0018
        /*0044*/ 	.byte	0x00, 0xf5, 0x21, 0x00


	//----- nvinfo : EIATTR_KPARAM_INFO
	.align		4
.L_5573:
        /*0048*/ 	.byte	0x04, 0x17
        /*004a*/ 	.short	(.L_5575 - .L_5574)
.L_5574:
        /*004c*/ 	.word	0x00000000
        /*0050*/ 	.short	0x0003
        /*0052*/ 	.short	0x0010
        /*0054*/ 	.byte	0x00, 0xf5, 0x21, 0x00


	//----- nvinfo : EIATTR_KPARAM_INFO
	.align		4
.L_5575:
        /*0058*/ 	.byte	0x04, 0x17
        /*005a*/ 	.short	(.L_5577 - .L_5576)
.L_5576:
        /*005c*/ 	.word	0x00000000
        /*0060*/ 	.short	0x0002
        /*0062*/ 	.short	0x0008
        /*0064*/ 	.byte	0x00, 0xf0, 0x11, 0x00


	//----- nvinfo : EIATTR_KPARAM_INFO
	.align		4
.L_5577:
        /*0068*/ 	.byte	0x04, 0x17
        /*006a*/ 	.short	(.L_5579 - .L_5578)
.L_5578:
        /*006c*/ 	.word	0x00000000
        /*0070*/ 	.short	0x0001
        /*0072*/ 	.short	0x0004
        /*0074*/ 	.byte	0x00, 0xf0, 0x11, 0x00


	//----- nvinfo : EIATTR_KPARAM_INFO
	.align		4
.L_5579:
        /*0078*/ 	.byte	0x04, 0x17
        /*007a*/ 	.short	(.L_5581 - .L_5580)
.L_5580:
        /*007c*/ 	.word	0x00000000
        /*0080*/ 	.short	0x0000
        /*0082*/ 	.short	0x0000
        /*0084*/ 	.byte	0x00, 0xf0, 0x11, 0x00


	//----- nvinfo : EIATTR_SPARSE_MMA_MASK
	.align		4
.L_5581:
        /*0088*/ 	.byte	0x03, 0x50
        /*008a*/ 	.short	0x0000


	//----- nvinfo : EIATTR_MAXREG_COUNT
	.align		4
        /*008c*/ 	.byte	0x03, 0x1b
        /*008e*/ 	.short	0x00ff


	//----- nvinfo : EIATTR_NUM_BARRIERS
	.align		4
        /*0090*/ 	.byte	0x02, 0x4c
        /*0092*/ 	.byte	0x01
	.zero		1


	//----- nvinfo : EIATTR_MERCURY_ISA_VERSION
	.align		4
        /*0094*/ 	.byte	0x03, 0x5f
        /*0096*/ 	.short	0x0101


	//----- nvinfo : EIATTR_COOP_GROUP_MASK_REGIDS
	.align		4
        /*0098*/ 	.byte	0x04, 0x29
        /*009a*/ 	.short	(.L_5583 - .L_5582)


	//   ....[0]....
.L_5582:
        /*009c*/ 	.word	0xffffffff


	//   ....[1]....
        /*00a0*/ 	.word	0xffffffff


	//   ....[2]....
        /*00a4*/ 	.word	0x05000017


	//   ....[3]....
        /*00a8*/ 	.word	0x05000017


	//----- nvinfo : EIATTR_COOP_GROUP_INSTR_OFFSETS
	.align		4
.L_5583:
        /*00ac*/ 	.byte	0x04, 0x28
        /*00ae*/ 	.short	(.L_5585 - .L_5584)


	//   ....[0]....
.L_5584:
        /*00b0*/ 	.word	0x000015c0


	//   ....[1]....
        /*00b4*/ 	.word	0x00001620


	//   ....[2]....
        /*00b8*/ 	.word	0x000026c0


	//   ....[3]....
        /*00bc*/ 	.word	0x00002770


	//----- nvinfo : EIATTR_VRC_CTA_INIT_COUNT
	.align		4
.L_5585:
        /*00c0*/ 	.byte	0x02, 0x4a
	.zero		1
	.zero		1


	//----- nvinfo : EIATTR_EXIT_INSTR_OFFSETS
	.align		4
        /*00c4*/ 	.byte	0x04, 0x1c
        /*00c6*/ 	.short	(.L_5587 - .L_5586)


	//   ....[0]....
.L_5586:
        /*00c8*/ 	.word	0x000006a0


	//   ....[1]....
        /*00cc*/ 	.word	0x00002650


	//----- nvinfo : EIATTR_MAX_THREADS
	.align		4
.L_5587:
        /*00d0*/ 	.byte	0x04, 0x05
        /*00d2*/ 	.short	(.L_5589 - .L_5588)
.L_5588:
        /*00d4*/ 	.word	0x00000080
        /*00d8*/ 	.word	0x00000001
        /*00dc*/ 	.word	0x00000001


	//----- nvinfo : EIATTR_CRS_STACK_SIZE
	.align		4
.L_5589:
        /*00e0*/ 	.byte	0x04, 0x1e
        /*00e2*/ 	.short	(.L_5591 - .L_5590)
.L_5590:
        /*00e4*/ 	.word	0x00000000


	//----- nvinfo : EIATTR_CBANK_PARAM_SIZE
	.align		4
.L_5591:
        /*00e8*/ 	.byte	0x03, 0x19
        /*00ea*/ 	.short	0x0030


	//----- nvinfo : EIATTR_PARAM_CBANK
	.align		4
        /*00ec*/ 	.byte	0x04, 0x0a
        /*00ee*/ 	.short	(.L_5593 - .L_5592)
	.align		4
.L_5592:
        /*00f0*/ 	.word	index@(.nv.constant0._Z9cuda_gemmIiLi128ELi8ELi1ELi256ELi2ELi2ELi0EEviiiPT_S1_S1_ii)
        /*00f4*/ 	.short	0x0380
        /*00f6*/ 	.short	0x0030


	//----- nvinfo : EIATTR_SW_WAR
	.align		4
.L_5593:
        /*00f8*/ 	.byte	0x04, 0x36
        /*00fa*/ 	.short	(.L_5595 - .L_5594)
.L_5594:
        /*00fc*/ 	.word	0x00000008
.L_5595:


//--------------------- .nv.info._Z9cuda_gemmIiLi128ELi8ELi1ELi128ELi64ELi64ELi1EEviiiPT_S1_S1_ii --------------------------
	.section	.nv.info._Z9cuda_gemmIiLi128ELi8ELi1ELi128ELi64ELi64ELi1EEviiiPT_S1_S1_ii,"",@"SHT_CUDA_INFO"
	.sectionflags	@""
	.align	4


	//----- nvinfo : EIATTR_CUDA_API_VERSION
	.align		4
        /*0000*/ 	.byte	0x04, 0x37
        /*0002*/ 	.short	(.L_5597 - .L_5596)
.L_5596:
        /*0004*/ 	.word	0x00000082


	//----- nvinfo : EIATTR_KPARAM_INFO
	.align		4
.L_5597:
        /*0008*/ 	.byte	0x04, 0x17
        /*000a*/ 	.short	(.L_5599 - .L_5598)
.L_5598:
        /*000c*/ 	.word	0x00000000
        /*0010*/ 	.short	0x0007
        /*0012*/ 	.short	0x002c
        /*0014*/ 	.byte	0x00, 0xf0, 0x11, 0x00


	//----- nvinfo : EIATTR_KPARAM_INFO
	.align		4
.L_5599:
        /*0018*/ 	.byte	0x04, 0x17
        /*001a*/ 	.short	(.L_5601 - .L_5600)
.L_5600:
        /*001c*/ 	.word	0x00000000
        /*0020*/ 	.short	0x0006
        /*0022*/ 	.short	0x0028
        /*0024*/ 	.byte	0x00, 0xf0, 0x11, 0x00


	//----- nvinfo : EIATTR_KPARAM_INFO
	.align		4
.L_5601:
        /*0028*/ 	.byte	0x04, 0x17
        /*002a*/ 	.short	(.L_5603 - .L_5602)
.L_5602:
        /*002c*/ 	.word	0x00000000
        /*0030*/ 	.short	0x0005
        /*0032*/ 	.short	0x0020
        /*0034*/ 	.byte	0x00, 0xf5, 0x21, 0x00


	//----- nvinfo : EIATTR_KPARAM_INFO
	.align		4
.L_5603:
        /*0038*/ 	.byte	0x04, 0x17
        /*003a*/ 	.short	(.L_5605 - .L_5604)
.L_5604:
        /*003c*/ 	.word	0x00000000
        /*0040*/ 	.short	0x0004
        /*0042*/ 	.short	0x0018
        /*0044*/ 	.byte	0x00, 0xf5, 0x21, 0x00


	//----- nvinfo : EIATTR_KPARAM_INFO
	.align		4
.L_5605:
        /*0048*/ 	.byte	0x04, 0x17
        /*004a*/ 	.short	(.L_5607 - .L_5606)
.L_5606:
        /*004c*/ 	.word	0x00000000
        /*0050*/ 	.short	0x0003
        /*0052*/ 	.short	0x0010
        /*0054*/ 	.byte	0x00, 0xf5, 0x21, 0x00


	//----- nvinfo : EIATTR_KPARAM_INFO
	.align		4
.L_5607:
        /*0058*/ 	.byte	0x04, 0x17
        /*005a*/ 	.short	(.L_5609 - .L_5608)
.L_5608:
        /*005c*/ 	.word	0x00000000
        /*0060*/ 	.short	0x0002
        /*0062*/ 	.short	0x0008
        /*0064*/ 	.byte	0x00, 0xf0, 0x11, 0x00


	//----- nvinfo : EIATTR_KPARAM_INFO
	.align		4
.L_5609:
        /*0068*/ 	.byte	0x04, 0x17
        /*006a*/ 	.short	(.L_5611 - .L_5610)
.L_5610:
        /*006c*/ 	.word	0x00000000
        /*0070*/ 	.short	0x0001
        /*0072*/ 	.short	0x0004
        /*0074*/ 	.byte	0x00, 0xf0, 0x11, 0x00


	//----- nvinfo : EIATTR_KPARAM_INFO
	.align		4
.L_5611:
        /*0078*/ 	.byte	0x04, 0x17
        /*007a*/ 	.short	(.L_5613 - .L_5612)
.L_5612:
        /*007c*/ 	.word	0x00000000
        /*0080*/ 	.short	0x0000
        /*0082*/ 	.short	0x0000
        /*0084*/ 	.byte	0x00, 0xf0, 0x11, 0x00


	//----- nvinfo : EIATTR_SPARSE_MMA_MASK
	.align		4
.L_5613:
        /*0088*/ 	.byte	0x03, 0x50
        /*008a*/ 	.short	0x0000


	//----- nvinfo : EIATTR_MAXREG_COUNT
	.align		4
        /*008c*/ 	.byte	0x03, 0x1b
        /*008e*/ 	.short	0x00ff


	//----- nvinfo : EIATTR_NUM_BARRIERS
	.align		4
        /*0090*/ 	.byte	0x02, 0x4c
        /*0092*/ 	.byte	0x01
	.zero		1


	//----- nvinfo : EIATTR_MERCURY_ISA_VERSION
	.align		4
        /*0094*/ 	.byte	0x03, 0x5f
        /*0096*/ 	.short	0x0101


	//----- nvinfo : EIATTR_VRC_CTA_INIT_COUNT
	.align		4
        /*0098*/ 	.byte	0x02, 0x4a
	.zero		1
	.zero		1


	//----- nvinfo : EIATTR_EXIT_INSTR_OFFSETS
	.align		4
        /*009c*/ 	.byte	0x04, 0x1c
        /*009e*/ 	.short	(.L_5615 - .L_5614)


	//   ....[0]....
.L_5614:
        /*00a0*/ 	.word	0x00000550


	//   ....[1]....
        /*00a4*/ 	.word	0x00002200


	//----- nvinfo : EIATTR_MAX_THREADS
	.align		4
.L_5615:
        /*00a8*/ 	.byte	0x04, 0x05
        /*00aa*/ 	.short	(.L_5617 - .L_5616)
.L_5616:
        /*00ac*/ 	.word	0x00000080
        /*00b0*/ 	.word	0x00000001
        /*00b4*/ 	.word	0x00000001


	//----- nvinfo : EIATTR_CRS_STACK_SIZE
	.align		4
.L_5617:
        /*00b8*/ 	.byte	0x04, 0x1e
        /*00ba*/ 	.short	(.L_5619 - .L_5618)
.L_5618:
        /*00bc*/ 	.word	0x00000000


	//----- nvinfo : EIATTR_CBANK_PARAM_SIZE
	.align		4
.L_5619:
        /*00c0*/ 	.byte	0x03, 0x19
        /*00c2*/ 	.short	0x0030


	//----- nvinfo : EIATTR_PARAM_CBANK
	.align		4
        /*00c4*/ 	.byte	0x04, 0x0a
        /*00c6*/ 	.short	(.L_5621 - .L_5620)
	.align		4
.L_5620:
        /*00c8*/ 	.word	index@(.nv.constant0._Z9cuda_gemmIiLi128ELi8ELi1ELi128ELi64ELi64ELi1EEviiiPT_S1_S1_ii)
        /*00cc*/ 	.short	0x0380
        /*00ce*/ 	.short	0x0030


	//----- nvinfo : EIATTR_SW_WAR
	.align		4
.L_5621:
        /*00d0*/ 	.byte	0x04, 0x36
        /*00d2*/ 	.short	(.L_5623 - .L_5622)
.L_5622:
        /*00d4*/ 	.word	0x00000008
.L_5623:


//--------------------- .nv.info._Z9cuda_gemmIiLi128ELi8ELi1ELi128ELi64ELi64ELi0EEviiiPT_S1_S1_ii --------------------------
	.section	.nv.info._Z9cuda_gemmIiLi128ELi8ELi1ELi128ELi64ELi64ELi0EEviiiPT_S1_S1_ii,"",@"SHT_CUDA_INFO"
	.sectionflags	@""
	.align	4


	//----- nvinfo : EIATTR_CUDA_API_VERSION
	.align		4
        /*0000*/ 	.byte	0x04, 0x37
        /*0002*/ 	.short	(.L_5625 - .L_5624)
.L_5624:
        /*0004*/ 	.word	0x00000082


	//----- nvinfo : EIATTR_KPARAM_INFO
	.align		4
.L_5625:
        /*0008*/ 	.byte	0x04, 0x17
        /*000a*/ 	.short	(.L_5627 - .L_5626)
.L_5626:
        /*000c*/ 	.word	0x00000000
        /*0010*/ 	.short	0x0007
        /*0012*/ 	.short	0x002c
        /*0014*/ 	.byte	0x00, 0xf0, 0x11, 0x00


	//----- nvinfo : EIATTR_KPARAM_INFO
	.align		4
.L_5627:
        /*0018*/ 	.byte	0x04, 0x17
        /*001a*/ 	.short	(.L_5629 - .L_5628)
.L_5628:
        /*001c*/ 	.word	0x00000000
        /*0020*/ 	.short	0x0006
        /*0022*/ 	.short	0x0028
        /*0024*/ 	.byte	0x00, 0xf0, 0x11, 0x00


	//----- nvinfo : EIATTR_KPARAM_INFO
	.align		4
.L_5629:
        /*0028*/ 	.byte	0x04, 0x17
        /*002a*/ 	.short	(.L_5631 - .L_5630)
.L_5630:
        /*002c*/ 	.word	0x00000000
        /*0030*/ 	.short	0x0005
        /*0032*/ 	.short	0x0020
        /*0034*/ 	.byte	0x00, 0xf5, 0x21, 0x00


	//----- nvinfo : EIATTR_KPARAM_INFO
	.align		4
.L_5631:
        /*0038*/ 	.byte	0x04, 0x17
        /*003a*/ 	.short	(.L_5633 - .L_5632)
.L_5632:
        /*003c*/ 	.word	0x00000000
        /*0040*/ 	.short	0x0004
        /*0042*/ 	.short	0x0018
        /*0044*/ 	.byte	0x00, 0xf5, 0x21, 0x00


	//----- nvinfo : EIATTR_KPARAM_INFO
	.align		4
.L_5633:
        /*0048*/ 	.byte	0x04, 0x17
        /*004a*/ 	.short	(.L_5635 - .L_5634)
.L_5634:
        /*004c*/ 	.word	0x00000000
        /*0050*/ 	.short	0x0003
        /*0052*/ 	.short	0x0010
        /*0054*/ 	.byte	0x00, 0xf5, 0x21, 0x00


	//----- nvinfo : EIATTR_KPARAM_INFO
	.align		4
.L_5635:
        /*0058*/ 	.byte	0x04, 0x17
        /*005a*/ 	.short	(.L_5637 - .L_5636)
.L_5636:
        /*005c*/ 	.word	0x00000000
        /*0060*/ 	.short	0x0002
        /*0062*/ 	.short	0x0008
        /*0064*/ 	.byte	0x00, 0xf0, 0x11, 0x00


	//----- nvinfo : EIATTR_KPARAM_INFO
	.align		4
.L_5637:
        /*0068*/ 	.byte	0x04, 0x17
        /*006a*/ 	.short	(.L_5639 - .L_5638)
.L_5638:
        /*006c*/ 	.word	0x00000000
        /*0070*/ 	.short	0x0001
        /*0072*/ 	.short	0x0004
        /*0074*/ 	.byte	0x00, 0xf0, 0x11, 0x00


	//----- nvinfo : EIATTR_KPARAM_INFO
	.align		4
.L_5639:
        /*0078*/ 	.byte	0x04, 0x17
        /*007a*/ 	.short	(.L_5641 - .L_5640)
.L_5640:
        /*007c*/ 	.word	0x00000000
        /*0080*/ 	.short	0x0000
        /*0082*/ 	.short	0x0000
        /*0084*/ 	.byte	0x00, 0xf0, 0x11, 0x00


	//----- nvinfo : EIATTR_SPARSE_MMA_MASK
	.align		4
.L_5641:
        /*0088*/ 	.byte	0x03, 0x50
        /*008a*/ 	.short	0x0000


	//----- nvinfo : EIATTR_MAXREG_COUNT
	.align		4
        /*008c*/ 	.byte	0x03, 0x1b
        /*008e*/ 	.short	0x00ff


	//----- nvinfo : EIATTR_NUM_BARRIERS
	.align		4
        /*0090*/ 	.byte	0x02, 0x4c
        /*0092*/ 	.byte	0x01
	.zero		1


	//----- nvinfo : EIATTR_MERCURY_ISA_VERSION
	.align		4
        /*0094*/ 	.byte	0x03, 0x5f
        /*0096*/ 	.short	0x0101


	//----- nvinfo : EIATTR_COOP_GROUP_MASK_REGIDS
	.align		4
        /*0098*/ 	.byte	0x04, 0x29
        /*009a*/ 	.short	(.L_5643 - .L_5642)


	//   ....[0]....
.L_5642:
        /*009c*/ 	.word	0xffffffff


	//   ....[1]....
        /*00a0*/ 	.word	0xffffffff


	//   ....[2]....
        /*00a4*/ 	.word	0xffffffff


	//   ....[3]....
        /*00a8*/ 	.word	0xffffffff


	//   ....[4]....
        /*00ac*/ 	.word	0xffffffff


	//   ....[5]....
        /*00b0*/ 	.word	0xffffffff


	//   ....[6]....
        /*00b4*/ 	.word	0xffffffff


	//   ....[7]....
        /*00b8*/ 	.word	0xffffffff


	//   ....[8]....
        /*00bc*/ 	.word	0xffffffff


	//   ....[9]....
        /*00c0*/ 	.word	0xffffffff


	//   ....[10]....
        /*00c4*/ 	.word	0xffffffff


	//   ....[11]....
        /*00c8*/ 	.word	0xffffffff


	//   ....[12]....
        /*00cc*/ 	.word	0xffffffff


	//   ....[13]....
        /*00d0*/ 	.word	0xffffffff


	//   ....[14]....
        /*00d4*/ 	.word	0xffffffff


	//   ....[15]....
        /*00d8*/ 	.word	0xffffffff


	//   ....[16]....
        /*00dc*/ 	.word	0xffffffff


	//   ....[17]....
        /*00e0*/ 	.word	0xffffffff


	//   ....[18]....
        /*00e4*/ 	.word	0xffffffff


	//   ....[19]....
        /*00e8*/ 	.word	0xffffffff


	//   ....[20]....
        /*00ec*/ 	.word	0xffffffff


	//   ....[21]....
        /*00f0*/ 	.word	0xffffffff


	//   ....[22]....
        /*00f4*/ 	.word	0xffffffff


	//   ....[23]....
        /*00f8*/ 	.word	0xffffffff


	//   ....[24]....
        /*00fc*/ 	.word	0xffffffff


	//   ....[25]....
        /*0100*/ 	.word	0xffffffff


	//   ....[26]....
        /*0104*/ 	.word	0xffffffff


	//   ....[27]....
        /*0108*/ 	.word	0xffffffff


	//   ....[28]....
        /*010c*/ 	.word	0xffffffff


	//   ....[29]....
        /*0110*/ 	.word	0xffffffff


	//   ....[30]....
        /*0114*/ 	.word	0xffffffff


	//   ....[31]....
        /*0118*/ 	.word	0xffffffff


	//   ....[32]....
        /*011c*/ 	.word	0x0500004f


	//   ....[33]....
        /*0120*/ 	.word	0x0500004f


	//   ....[34]....
        /*0124*/ 	.word	0x0500004f


	//   ....[35]....
        /*0128*/ 	.word	0x0500004f


	//   ....[36]....
        /*012c*/ 	.word	0x0500004f


	//   ....[37]....
        /*0130*/ 	.word	0x0500004f


	//   ....[38]....
        /*0134*/ 	.word	0x0500004f


	//   ....[39]....
        /*0138*/ 	.word	0x0500004f


	//   ....[40]....
        /*013c*/ 	.word	0x0500004f


	//   ....[41]....
        /*0140*/ 	.word	0x0500004f


	//   ....[42]....
        /*0144*/ 	.word	0x0500004f


	//   ....[43]....
        /*0148*/ 	.word	0x0500004f


	//   ....[44]....
        /*014c*/ 	.word	0x0500004f


	//   ....[45]....
        /*0150*/ 	.word	0x0500004f


	//   ....[46]....
        /*0154*/ 	.word	0x0500004f


	//   ....[47]....
        /*0158*/ 	.word	0x0500004f


	//   ....[48]....
        /*015c*/ 	.word	0x0500004f


	//   ....[49]....
        /*0160*/ 	.word	0x0500004f


	//   ....[50]....
        /*0164*/ 	.word	0x0500004f


	//   ....[51]....
        /*0168*/ 	.word	0x0500004f


	//   ....[52]....
        /*016c*/ 	.word	0x0500004f


	//   ....[53]....
        /*0170*/ 	.word	0x0500004f


	//   ....[54]....
        /*0174*/ 	.word	0x0500004f


	//   ....[55]....
        /*0178*/ 	.word	0x0500004f


	//   ....[56]....
        /*017c*/ 	.word	0x0500004f


	//   ....[57]....
        /*0180*/ 	.word	0x0500004f


	//   ....[58]....
        /*0184*/ 	.word	0x0500004f


	//   ....[59]....
        /*0188*/ 	.word	0x0500004f


	//   ....[60]....
        /*018c*/ 	.word	0x0500004f


	//   ....[61]....
        /*0190*/ 	.word	0x0500004f


	//   ....[62]....
        /*0194*/ 	.word	0x0500004f


	//   ....[63]....
        /*0198*/ 	.word	0x0500004f


	//----- nvinfo : EIATTR_COOP_GROUP_INSTR_OFFSETS
	.align		4
.L_5643:
        /*019c*/ 	.byte	0x04, 0x28
        /*019e*/ 	.short	(.L_5645 - .L_5644)


	//   ....[0]....
.L_5644:
        /*01a0*/ 	.word	0x00005870


	//   ....[1]....
        /*01a4*/ 	.word	0x000058e0


	//   ....[2]....
        /*01a8*/ 	.word	0x00005950


	//   ....[3]....
        /*01ac*/ 	.word	0x000059c0


	//   ....[4]....
        /*01b0*/ 	.word	0x00005a30


	//   ....[5]....
        /*01b4*/ 	.word	0x00005ab0


	//   ....[6]....
        /*01b8*/ 	.word	0x00005b30


	//   ....[7]....
        /*01bc*/ 	.word	0x00005bb0


	//   ....[8]....
        /*01c0*/ 	.word	0x00005c30


	//   ....[9]....
        /*01c4*/ 	.word	0x00005cb0


	//   ....[10]....
        /*01c8*/ 	.word	0x00005d30


	//   ....[11]....
        /*01cc*/ 	.word	0x00005db0


	//   ....[12]....
        /*01d0*/ 	.word	0x00005e30


	//   ....[13]....
        /*01d4*/ 	.word	0x00005eb0


	//   ....[14]....
        /*01d8*/ 	.word	0x00005f30


	//   ....[15]....
        /*01dc*/ 	.word	0x00005fb0


	//   ....[16]....
        /*01e0*/ 	.word	0x00006030


	//   ....[17]....
        /*01e4*/ 	.word	0x000060b0


	//   ....[18]....
        /*01e8*/ 	.word	0x00006130


	//   ....[19]....
        /*01ec*/ 	.word	0x000061b0


	//   ....[20]....
        /*01f0*/ 	.word	0x00006230


	//   ....[21]....
        /*01f4*/ 	.word	0x000062b0


	//   ....[22]....
        /*01f8*/ 	.word	0x00006330


	//   ....[23]....
        /*01fc*/ 	.word	0x000063b0


	//   ....[24]....
        /*0200*/ 	.word	0x00006430


	//   ....[25]....
        /*0204*/ 	.word	0x000064b0


	//   ....[26]....
        /*0208*/ 	.word	0x00006530


	//   ....[27]....
        /*020c*/ 	.word	0x000065b0


	//   ....[28]....
        /*0210*/ 	.word	0x00006630


	//   ....[29]....
        /*0214*/ 	.word	0x000066b0


	//   ....[30]....
        /*0218*/ 	.word	0x00006730


	//   ....[31]....
        /*021c*/ 	.word	0x000067b0


	//   ....[32]....
        /*0220*/ 	.word	0x00007880


	//   ....[33]....
        /*0224*/ 	.word	0x00007910


	//   ....[34]....
        /*0228*/ 	.word	0x000079a0


	//   ....[35]....
        /*022c*/ 	.word	0x00007a20


	//   ....[36]....
        /*0230*/ 	.word	0x00007ab0


	//   ....[37]....
        /*0234*/ 	.word	0x00007b30


	//   ....[38]....
        /*0238*/ 	.word	0x00007bc0


	//   ....[39]....
        /*023c*/ 	.word	0x00007c40


	//   ....[40]....
        /*0240*/ 	.word	0x00007cd0


	//   ....[41]....
        /*0244*/ 	.word	0x00007d50


	//   ....[42]....
        /*0248*/ 	.word	0x00007de0


	//   ....[43]....
        /*024c*/ 	.word	0x00007e60


	//   ....[44]....
        /*0250*/ 	.word	0x00007ef0


	//   ....[45]....
        /*0254*/ 	.word	0x00007f70


	//   ....[46]....
        /*0258*/ 	.word	0x00008000


	//   ....[47]....
        /*025c*/ 	.word	0x00008080


	//   ....[48]....
        /*0260*/ 	.word	0x00008110


	//   ....[49]....
        /*0264*/ 	.word	0x00008190


	//   ....[50]....
        /*0268*/ 	.word	0x00008220


	//   ....[51]....
        /*026c*/ 	.word	0x000082a0


	//   ....[52]....
        /*0270*/ 	.word	0x00008330


	//   ....[53]....
        /*0274*/ 	.word	0x000083b0


	//   ....[54]....
        /*0278*/ 	.word	0x00008440


	//   ....[55]....
        /*027c*/ 	.word	0x000084c0


	//   ....[56]....
        /*0280*/ 	.word	0x00008550


	//   ....[57]....
        /*0284*/ 	.word	0x000085d0


	//   ....[58]....
        /*0288*/ 	.word	0x00008660


	//   ....[59]....
        /*028c*/ 	.word	0x000086e0


	//   ....[60]....
        /*0290*/ 	.word	0x00008770


	//   ....[61]....
        /*0294*/ 	.word	0x000087f0


	//   ....[62]....
        /*0298*/ 	.word	0x00008880


	//   ....[63]....
        /*029c*/ 	.word	0x00008900


	//----- nvinfo : EIATTR_VRC_CTA_INIT_COUNT
	.align		4
.L_5645:
        /*02a0*/ 	.byte	0x02, 0x4a
	.zero		1
	.zero		1


	//----- nvinfo : EIATTR_EXIT_INSTR_OFFSETS
	.align		4
        /*02a4*/ 	.byte	0x04, 0x1c
        /*02a6*/ 	.short	(.L_5647 - .L_5646)


	//   ....[0]....
.L_5646:
        /*02a8*/ 	.word	0x00000510


	//   ....[1]....
        /*02ac*/ 	.word	0x00007830


	//----- nvinfo : EIATTR_MAX_THREADS
	.align		4
.L_5647:
        /*02b0*/ 	.byte	0x04, 0x05
        /*02b2*/ 	.short	(.L_5649 - .L_5648)
.L_5648:
        /*02b4*/ 	.word	0x00000080
        /*02b8*/ 	.word	0x00000001
        /*02bc*/ 	.word	0x00000001


	//----- nvinfo : EIATTR_CRS_STACK_SIZE
	.align		4
.L_5649:
        /*02c0*/ 	.byte	0x04, 0x1e
        /*02c2*/ 	.short	(.L_5651 - .L_5650)
.L_5650:
        /*02c4*/ 	.word	0x00000000


	//----- nvinfo : EIATTR_CBANK_PARAM_SIZE
	.align		4
.L_5651:
        /*02c8*/ 	.byte	0x03, 0x19
        /*02ca*/ 	.short	0x0030


	//----- nvinfo : EIATTR_PARAM_CBANK
	.align		4
        /*02cc*/ 	.byte	0x04, 0x0a
        /*02ce*/ 	.short	(.L_5653 - .L_5652)
	.align		4
.L_5652:
        /*02d0*/ 	.word	index@(.nv.constant0._Z9cuda_gemmIiLi128ELi8ELi1ELi128ELi64ELi64ELi0EEviiiPT_S1_S1_ii)
        /*02d4*/ 	.short	0x0380
        /*02d6*/ 	.short	0x0030


	//----- nvinfo : EIATTR_SW_WAR
	.align		4
.L_5653:
        /*02d8*/ 	.byte	0x04, 0x36
        /*02da*/ 	.short	(.L_5655 - .L_5654)
.L_5654:
        /*02dc*/ 	.word	0x00000008
.L_5655:


//--------------------- .nv.info._Z9cuda_gemmIiLi128ELi8ELi1ELi128ELi32ELi32ELi1EEviiiPT_S1_S1_ii --------------------------
	.section	.nv.info._Z9cuda_gemmIiLi128ELi8ELi1ELi128ELi32ELi32ELi1EEviiiPT_S1_S1_ii,"",@"SHT_CUDA_INFO"
	.sectionflags	@""
	.align	4


	//----- nvinfo : EIATTR_CUDA_API_VERSION
	.align		4
        /*0000*/ 	.byte	0x04, 0x37
        /*0002*/ 	.short	(.L_5657 - .L_5656)
.L_5656:
        /*0004*/ 	.word	0x00000082


	//----- nvinfo : EIATTR_KPARAM_INFO
	.align		4
.L_5657:
        /*0008*/ 	.byte	0x04, 0x17
        /*000a*/ 	.short	(.L_5659 - .L_5658)
.L_5658:
        /*000c*/ 	.word	0x00000000
        /*0010*/ 	.short	0x0007
        /*0012*/ 	.short	0x002c
        /*0014*/ 	.byte	0x00, 0xf0, 0x11, 0x00


	//----- nvinfo : EIATTR_KPARAM_INFO
	.align		4
.L_5659:
        /*0018*/ 	.byte	0x04, 0x17
        /*001a*/ 	.short	(.L_5661 - .L_5660)
.L_5660:
        /*001c*/ 	.word	0x00000000
        /*0020*/ 	.short	0x0006
        /*0022*/ 	.short	0x0028
        /*0024*/ 	.byte	0x00, 0xf0, 0x11, 0x00


	//----- nvinfo : EIATTR_KPARAM_INFO
	.align		4
.L_5661:
        /*0028*/ 	.byte	0x04, 0x17
        /*002a*/ 	.short	(.L_5663 - .L_5662)
.L_5662:
        /*002c*/ 	.word	0x00000000
        /*0030*/ 	.short	0x0005
        /*0032*/ 	.short	0x0020
        /*0034*/ 	.byte	0x00, 0xf5, 0x21, 0x00


	//----- nvinfo : EIATTR_KPARAM_INFO
	.align		4
.L_5663:
        /*0038*/ 	.byte	0x04, 0x17
        /*003a*/ 	.short	(.L_5665 - .L_5664)
.L_5664:
        /*003c*/ 	.word	0x00000000
        /*0040*/ 	.short	0x0004
        /*0042*/ 	.short	0x0018
        /*0044*/ 	.byte	0x00, 0xf5, 0x21, 0x00


	//----- nvinfo : EIATTR_KPARAM_INFO
	.align		4
.L_5665:
        /*0048*/ 	.byte	0x04, 0x17
        /*004a*/ 	.short	(.L_5667 - .L_5666)
.L_5666:
        /*004c*/ 	.word	0x00000000
        /*0050*/ 	.short	0x0003
        /*0052*/ 	.short	0x0010
        /*0054*/ 	.byte	0x00, 0xf5, 0x21, 0x00


	//----- nvinfo : EIATTR_KPARAM_INFO
	.align		4
.L_5667:
        /*0058*/ 	.byte	0x04, 0x17
        /*005a*/ 	.short	(.L_5669 - .L_5668)
.L_5668:
        /*005c*/ 	.word	0x00000000
        /*0060*/ 	.short	0x0002
        /*0062*/ 	.short	0x0008
        /*0064*/ 	.byte	0x00, 0xf0, 0x11, 0x00


	//----- nvinfo : EIATTR_KPARAM_INFO
	.align		4
.L_5669:
        /*0068*/ 	.byte	0x04, 0x17
        /*006a*/ 	.short	(.L_5671 - .L_5670)
.L_5670:
        /*006c*/ 	.word	0x00000000
        /*0070*/ 	.short	0x0001
        /*0072*/ 	.short	0x0004
        /*0074*/ 	.byte	0x00, 0xf0, 0x11, 0x00


	//----- nvinfo : EIATTR_KPARAM_INFO
	.align		4
.L_5671:
        /*0078*/ 	.byte	0x04, 0x17
        /*007a*/ 	.short	(.L_5673 - .L_5672)
.L_5672:
        /*007c*/ 	.word	0x00000000
        /*0080*/ 	.short	0x0000
        /*0082*/ 	.short	0x0000
        /*0084*/ 	.byte	0x00, 0xf0, 0x11, 0x00


	//----- nvinfo : EIATTR_SPARSE_MMA_MASK
	.align		4
.L_5673:
        /*0088*/ 	.byte	0x03, 0x50
        /*008a*/ 	.short	0x0000


	//----- nvinfo : EIATTR_MAXREG_COUNT
	.align		4
        /*008c*/ 	.byte	0x03, 0x1b
        /*008e*/ 	.short	0x00ff


	//----- nvinfo : EIATTR_NUM_BARRIERS
	.align		4
        /*0090*/ 	.byte	0x02, 0x4c
        /*0092*/ 	.byte	0x01
	.zero		1


	//----- nvinfo : EIATTR_MERCURY_ISA_VERSION
	.align		4
        /*0094*/ 	.byte	0x03, 0x5f
        /*0096*/ 	.short	0x0101


	//----- nvinfo : EIATTR_COOP_GROUP_MASK_REGIDS
	.align		4
        /*0098*/ 	.byte	0x04, 0x29
        /*009a*/ 	.short	(.L_5675 - .L_5674)


	//   ....[0]....
.L_5674:
        /*009c*/ 	.word	0xffffffff


	//   ....[1]....
        /*00a0*/ 	.word	0xffffffff


	//   ....[2]....
        /*00a4*/ 	.word	0xffffffff


	//   ....[3]....
        /*00a8*/ 	.word	0xffffffff


	//   ....[4]....
        /*00ac*/ 	.word	0xffffffff


	//   ....[5]....
        /*00b0*/ 	.word	0xffffffff


	//   ....[6]....
        /*00b4*/ 	.word	0xffffffff


	//   ....[7]....
        /*00b8*/ 	.word	0xffffffff


	//   ....[8]....
        /*00bc*/ 	.word	0xffffffff


	//   ....[9]....
        /*00c0*/ 	.word	0xffffffff


	//   ....[10]....
        /*00c4*/ 	.word	0xffffffff


	//   ....[11]....
        /*00c8*/ 	.word	0xffffffff


	//   ....[12]....
        /*00cc*/ 	.word	0xffffffff


	//   ....[13]....
        /*00d0*/ 	.word	0xffffffff


	//   ....[14]....
        /*00d4*/ 	.word	0xffffffff


	//   ....[15]....
        /*00d8*/ 	.word	0xffffffff


	//   ....[16]....
        /*00dc*/ 	.word	0xffffffff


	//   ....[17]....
        /*00e0*/ 	.word	0xffffffff


	//   ....[18]....
        /*00e4*/ 	.word	0xffffffff


	//   ....[19]....
        /*00e8*/ 	.word	0xffffffff


	//   ....[20]....
        /*00ec*/ 	.word	0xffffffff


	//   ....[21]....
        /*00f0*/ 	.word	0xffffffff


	//   ....[22]....
        /*00f4*/ 	.word	0xffffffff


	//   ....[23]....
        /*00f8*/ 	.word	0xffffffff


	//   ....[24]....
        /*00fc*/ 	.word	0xffffffff


	//   ....[25]....
        /*0100*/ 	.word	0xffffffff


	//   ....[26]....
        /*0104*/ 	.word	0xffffffff


	//   ....[27]....
        /*0108*/ 	.word	0xffffffff


	//   ....[28]....
        /*010c*/ 	.word	0xffffffff


	//   ....[29]....
        /*0110*/ 	.word	0xffffffff


	//   ....[30]....
        /*0114*/ 	.word	0xffffffff


	//   ....[31]....
        /*0118*/ 	.word	0xffffffff


	//   ....[32]....
        /*011c*/ 	.word	0x05000072


	//   ....[33]....
        /*0120*/ 	.word	0x05000072


	//   ....[34]....
        /*0124*/ 	.word	0x05000072


	//   ....[35]....
        /*0128*/ 	.word	0x05000072


	//   ....[36]....
        /*012c*/ 	.word	0x05000072


	//   ....[37]....
        /*0130*/ 	.word	0x05000072


	//   ....[38]....
        /*0134*/ 	.word	0x05000072


	//   ....[39]....
        /*0138*/ 	.word	0x05000072


	//   ....[40]....
        /*013c*/ 	.word	0x05000072


	//   ....[41]....
        /*0140*/ 	.word	0x05000072


	//   ....[42]....
        /*0144*/ 	.word	0x05000072


	//   ....[43]....
        /*0148*/ 	.word	0x05000072


	//   ....[44]....
        /*014c*/ 	.word	0x05000072


	//   ....[45]....
        /*0150*/ 	.word	0x05000072


	//   ....[46]....
        /*0154*/ 	.word	0x05000072


	//   ....[47]....
        /*0158*/ 	.word	0x05000072


	//   ....[48]....
        /*015c*/ 	.word	0x05000072


	//   ....[49]....
        /*0160*/ 	.word	0x05000072


	//   ....[50]....
        /*0164*/ 	.word	0x05000072


	//   ....[51]....
        /*0168*/ 	.word	0x05000072


	//   ....[52]....
        /*016c*/ 	.word	0x05000072


	//   ....[53]....
        /*0170*/ 	.word	0x05000072


	//   ....[54]....
        /*0174*/ 	.word	0x05000072


	//   ....[55]....
        /*0178*/ 	.word	0x05000072


	//   ....[56]....
        /*017c*/ 	.word	0x05000072


	//   ....[57]....
        /*0180*/ 	.word	0x05000072


	//   ....[58]....
        /*0184*/ 	.word	0x05000072


	//   ....[59]....
        /*0188*/ 	.word	0x05000072


	//   ....[60]....
        /*018c*/ 	.word	0x05000072


	//   ....[61]....
        /*0190*/ 	.word	0x05000072


	//   ....[62]....
        /*0194*/ 	.word	0x05000072


	//   ....[63]....
        /*0198*/ 	.word	0x05000072


	//----- nvinfo : EIATTR_COOP_GROUP_INSTR_OFFSETS
	.align		4
.L_5675:
        /*019c*/ 	.byte	0x04, 0x28
        /*019e*/ 	.short	(.L_5677 - .L_5676)


	//   ....[0]....
.L_5676:
        /*01a0*/ 	.word	0x00001a00


	//   ....[1]....
        /*01a4*/ 	.word	0x00001a10


	//   ....[2]....
        /*01a8*/ 	.word	0x00001a20


	//   ....[3]....
        /*01ac*/ 	.word	0x00001a30


	//   ....[4]....
        /*01b0*/ 	.word	0x00001a40


	//   ....[5]....
        /*01b4*/ 	.word	0x00001a50


	//   ....[6]....
        /*01b8*/ 	.word	0x00001a70


	//   ....[7]....
        /*01bc*/ 	.word	0x00001a90


	//   ....[8]....
        /*01c0*/ 	.word	0x00001ab0


	//   ....[9]....
        /*01c4*/ 	.word	0x00001ad0


	//   ....[10]....
        /*01c8*/ 	.word	0x00001af0


	//   ....[11]....
        /*01cc*/ 	.word	0x00001b10


	//   ....[12]....
        /*01d0*/ 	.word	0x00001b30


	//   ....[13]....
        /*01d4*/ 	.word	0x00001b50


	//   ....[14]....
        /*01d8*/ 	.word	0x00001b70


	//   ....[15]....
        /*01dc*/ 	.word	0x00001b90


	//   ....[16]....
        /*01e0*/ 	.word	0x00001bb0


	//   ....[17]....
        /*01e4*/ 	.word	0x00001bd0


	//   ....[18]....
        /*01e8*/ 	.word	0x00001bf0


	//   ....[19]....
        /*01ec*/ 	.word	0x00001c10


	//   ....[20]....
        /*01f0*/ 	.word	0x00001c30


	//   ....[21]....
        /*01f4*/ 	.word	0x00001c50


	//   ....[22]....
        /*01f8*/ 	.word	0x00001c70


	//   ....[23]....
        /*01fc*/ 	.word	0x00001c90


	//   ....[24]....
        /*0200*/ 	.word	0x00001cb0


	//   ....[25]....
        /*0204*/ 	.word	0x00001cd0


	//   ....[26]....
        /*0208*/ 	.word	0x00001cf0


	//   ....[27]....
        /*020c*/ 	.word	0x00001d10


	//   ....[28]....
        /*0210*/ 	.word	0x00001d30


	//   ....[29]....
        /*0214*/ 	.word	0x00001d50


	//   ....[30]....
        /*0218*/ 	.word	0x00001d70


	//   ....[31]....
        /*021c*/ 	.word	0x00001d90


	//   ....[32]....
        /*0220*/ 	.word	0x00002230


	//   ....[33]....
        /*0224*/ 	.word	0x000022b0


	//   ....[34]....
        /*0228*/ 	.word	0x00002310


	//   ....[35]....
        /*022c*/ 	.word	0x00002360


	//   ....[36]....
        /*0230*/ 	.word	0x000023c0


	//   ....[37]....
        /*0234*/ 	.word	0x00002410


	//   ....[38]....
        /*0238*/ 	.word	0x00002470


	//   ....[39]....
        /*023c*/ 	.word	0x000024d0


	//   ....[40]....
        /*0240*/ 	.word	0x00002530


	//   ....[41]....
        /*0244*/ 	.word	0x00002590


	//   ....[42]....
        /*0248*/ 	.word	0x000025e0


	//   ....[43]....
        /*024c*/ 	.word	0x00002640


	//   ....[44]....
        /*0250*/ 	.word	0x000026a0


	//   ....[45]....
        /*0254*/ 	.word	0x00002700


	//   ....[46]....
        /*0258*/ 	.word	0x00002760


	//   ....[47]....
        /*025c*/ 	.word	0x000027b0


	//   ....[48]....
        /*0260*/ 	.word	0x00002810


	//   ....[49]....
        /*0264*/ 	.word	0x00002860


	//   ....[50]....
        /*0268*/ 	.word	0x000028c0


	//   ....[51]....
        /*026c*/ 	.word	0x00002920


	//   ....[52]....
        /*0270*/ 	.word	0x00002980


	//   ....[53]....
        /*0274*/ 	.word	0x000029e0


	//   ....[54]....
        /*0278*/ 	.word	0x00002a30


	//   ....[55]....
        /*027c*/ 	.word	0x00002a90


	//   ....[56]....
        /*0280*/ 	.word	0x00002af0


	//   ....[57]....
        /*0284*/ 	.word	0x00002b50


	//   ....[58]....
        /*0288*/ 	.word	0x00002bb0


	//   ....[59]....
        /*028c*/ 	.word	0x00002c00


	//   ....[60]....
        /*0290*/ 	.word	0x00002c60


	//   ....[61]....
        /*0294*/ 	.word	0x00002cc0


	//   ....[62]....
        /*0298*/ 	.word	0x00002d20


	//   ....[63]....
        /*029c*/ 	.word	0x00002d80


	//----- nvinfo : EIATTR_VRC_CTA_INIT_COUNT
	.align		4
.L_5677:
        /*02a0*/ 	.byte	0x02, 0x4a
	.zero		1
	.zero		1


	//----- nvinfo : EIATTR_EXIT_INSTR_OFFSETS
	.align		4
        /*02a4*/ 	.byte	0x04, 0x1c
        /*02a6*/ 	.short	(.L_5679 - .L_5678)


	//   ....[0]....
.L_5678:
        /*02a8*/ 	.word	0x00000540


	//   ....[1]....
        /*02ac*/ 	.word	0x000021d0


	//----- nvinfo : EIATTR_MAX_THREADS
	.align		4
.L_5679:
        /*02b0*/ 	.byte	0x04, 0x05
        /*02b2*/ 	.short	(.L_5681 - .L_5680)
.L_5680:
        /*02b4*/ 	.word	0x00000080
        /*02b8*/ 	.word	0x00000001
        /*02bc*/ 	.word	0x00000001


	//----- nvinfo : EIATTR_CRS_STACK_SIZE
	.align		4
.L_5681:
        /*02c0*/ 	.byte	0x04, 0x1e
        /*02c2*/ 	.short	(.L_5683 - .L_5682)
.L_5682:
        /*02c4*/ 	.word	0x00000000


	//----- nvinfo : EIATTR_CBANK_PARAM_SIZE
	.align		4
.L_5683:
        /*02c8*/ 	.byte	0x03, 0x19
        /*02ca*/ 	.short	0x0030


	//----- nvinfo : EIATTR_PARAM_CBANK
	.align		4
        /*02cc*/ 	.byte	0x04, 0x0a
        /*02ce*/ 	.short	(.L_5685 - .L_5684)
	.align		4
.L_5684:
        /*02d0*/ 	.word	index@(.nv.constant0._Z9cuda_gemmIiLi128ELi8ELi1ELi128ELi32ELi32ELi1EEviiiPT_S1_S1_ii)
        /*02d4*/ 	.short	0x0380
        /*02d6*/ 	.short	0x0030


	//----- nvinfo : EIATTR_SW_WAR
	.align		4
.L_5685:
        /*02d8*/ 	.byte	0x04, 0x36
        /*02da*/ 	.short	(.L_5687 - .L_5686)
.L_5686:
        /*02dc*/ 	.word	0x00000008
.L_5687:


//--------------------- .nv.info._Z9cuda_gemmIiLi128ELi8ELi1ELi128ELi32ELi32ELi0EEviiiPT_S1_S1_ii --------------------------
	.section	.nv.info._Z9cuda_gemmIiLi128ELi8ELi1ELi128ELi32ELi32ELi0EEviiiPT_S1_S1_ii,"",@"SHT_CUDA_INFO"
	.sectionflags	@""
	.align	4


	//----- nvinfo : EIATTR_CUDA_API_VERSION
	.align		4
        /*0000*/ 	.byte	0x04, 0x37
        /*0002*/ 	.short	(.L_5689 - .L_5688)
.L_5688:
        /*0004*/ 	.word	0x00000082


	//----- nvinfo : EIATTR_KPARAM_INFO
	.align		4
.L_5689:
        /*0008*/ 	.byte	0x04, 0x17
        /*000a*/ 	.short	(.L_5691 - .L_5690)
.L_5690:
        /*000c*/ 	.word	0x00000000
        /*0010*/ 	.short	0x0007
        /*0012*/ 	.short	0x002c
        /*0014*/ 	.byte	0x00, 0xf0, 0x11, 0x00


	//----- nvinfo : EIATTR_KPARAM_INFO
	.align		4
.L_5691:
        /*0018*/ 	.byte	0x04, 0x17
        /*001a*/ 	.short	(.L_5693 - .L_5692)
.L_5692:
        /*001c*/ 	.word	0x00000000
        /*0020*/ 	.short	0x0006
        /*0022*/ 	.short	0x0028
        /*0024*/ 	.byte	0x00, 0xf0, 0x11, 0x00


	//----- nvinfo : EIATTR_KPARAM_INFO
	.align		4
.L_5693:
        /*0028*/ 	.byte	0x04, 0x17
        /*002a*/ 	.short	(.L_5695 - .L_5694)
.L_5694:
        /*002c*/ 	.word	0x00000000
        /*0030*/ 	.short	0x0005
        /*0032*/ 	.short	0x0020
        /*0034*/ 	.byte	0x00, 0xf5, 0x21, 0x00


	//----- nvinfo : EIATTR_KPARAM_INFO
	.align		4
.L_5695:
        /*0038*/ 	.byte	0x04, 0x17
        /*003a*/ 	.short	(.L_5697 - .L_5696)
.L_5696:
        /*003c*/ 	.word	0x00000000
        /*0040*/ 	.short	0x0004
        /*0042*/ 	.short	0x0018
        /*0044*/ 	.byte	0x00, 0xf5, 0x21, 0x00


	//----- nvinfo : EIATTR_KPARAM_INFO
	.align		4
.L_5697:
        /*0048*/ 	.byte	0x04, 0x17
        /*004a*/ 	.short	(.L_5699 - .L_5698)
.L_5698:
        /*004c*/ 	.word	0x00000000
        /*0050*/ 	.short	0x0003
        /*0052*/ 	.short	0x0010
        /*0054*/ 	.byte	0x00, 0xf5, 0x21, 0x00


	//----- nvinfo : EIATTR_KPARAM_INFO
	.align		4
.L_5699:
        /*0058*/ 	.byte	0x04, 0x17
        /*005a*/ 	.short	(.L_5701 - .L_5700)
.L_5700:
        /*005c*/ 	.word	0x00000000
        /*0060*/ 	.short	0x0002
        /*0062*/ 	.short	0x0008
        /*0064*/ 	.byte	0x00, 0xf0, 0x11, 0x00


	//----- nvinfo : EIATTR_KPARAM_INFO
	.align		4
.L_5701:
        /*0068*/ 	.byte	0x04, 0x17
        /*006a*/ 	.short	(.L_5703 - .L_5702)
.L_5702:
        /*006c*/ 	.word	0x00000000
        /*0070*/ 	.short	0x0001
        /*0072*/ 	.short	0x0004
        /*0074*/ 	.byte	0x00, 0xf0, 0x11, 0x00


	//----- nvinfo : EIATTR_KPARAM_INFO
	.align		4
.L_5703:
        /*0078*/ 	.byte	0x04, 0x17
        /*007a*/ 	.short	(.L_5705 - .L_5704)
.L_5704:
        /*007c*/ 	.word	0x00000000
        /*0080*/ 	.short	0x0000
        /*0082*/ 	.short	0x0000
        /*0084*/ 	.byte	0x00, 0xf0, 0x11, 0x00


	//----- nvinfo : EIATTR_SPARSE_MMA_MASK
	.align		4
.L_5705:
        /*0088*/ 	.byte	0x03, 0x50
        /*008a*/ 	.short	0x0000


	//----- nvinfo : EIATTR_MAXREG_COUNT
	.align		4
        /*008c*/ 	.byte	0x03, 0x1b
        /*008e*/ 	.short	0x00ff


	//----- nvinfo : EIATTR_NUM_BARRIERS
	.align		4
        /*0090*/ 	.byte	0x02, 0x4c
        /*0092*/ 	.byte	0x01
	.zero		1


	//----- nvinfo : EIATTR_MERCURY_ISA_VERSION
	.align		4
        /*0094*/ 	.byte	0x03, 0x5f
        /*0096*/ 	.short	0x0101


	//----- nvinfo : EIATTR_COOP_GROUP_MASK_REGIDS
	.align		4
        /*0098*/ 	.byte	0x04, 0x29
        /*009a*/ 	.short	(.L_5707 - .L_5706)


	//   ....[0]....
.L_5706:
        /*009c*/ 	.word	0xffffffff


	//   ....[1]....
        /*00a0*/ 	.word	0xffffffff


	//   ....[2]....
        /*00a4*/ 	.word	0xffffffff


	//   ....[3]....
        /*00a8*/ 	.word	0xffffffff


	//   ....[4]....
        /*00ac*/ 	.word	0xffffffff


	//   ....[5]....
        /*00b0*/ 	.word	0xffffffff


	//   ....[6]....
        /*00b4*/ 	.word	0xffffffff


	//   ....[7]....
        /*00b8*/ 	.word	0xffffffff


	//   ....[8]....
        /*00bc*/ 	.word	0xffffffff


	//   ....[9]....
        /*00c0*/ 	.word	0xffffffff


	//   ....[10]....
        /*00c4*/ 	.word	0xffffffff


	//   ....[11]....
        /*00c8*/ 	.word	0xffffffff


	//   ....[12]....
        /*00cc*/ 	.word	0xffffffff


	//   ....[13]....
        /*00d0*/ 	.word	0xffffffff


	//   ....[14]....
        /*00d4*/ 	.word	0xffffffff


	//   ....[15]....
        /*00d8*/ 	.word	0xffffffff


	//   ....[16]....
        /*00dc*/ 	.word	0xffffffff


	//   ....[17]....
        /*00e0*/ 	.word	0xffffffff


	//   ....[18]....
        /*00e4*/ 	.word	0xffffffff


	//   ....[19]....
        /*00e8*/ 	.word	0xffffffff


	//   ....[20]....
        /*00ec*/ 	.word	0xffffffff


	//   ....[21]....
        /*00f0*/ 	.word	0xffffffff


	//   ....[22]....
        /*00f4*/ 	.word	0xffffffff


	//   ....[23]....
        /*00f8*/ 	.word	0xffffffff


	//   ....[24]....
        /*00fc*/ 	.word	0xffffffff


	//   ....[25]....
        /*0100*/ 	.word	0xffffffff


	//   ....[26]....
        /*0104*/ 	.word	0xffffffff


	//   ....[27]....
        /*0108*/ 	.word	0xffffffff


	//   ....[28]....
        /*010c*/ 	.word	0xffffffff


	//   ....[29]....
        /*0110*/ 	.word	0xffffffff


	//   ....[30]....
        /*0114*/ 	.word	0xffffffff


	//   ....[31]....
        /*0118*/ 	.word	0xffffffff


	//   ....[32]....
        /*011c*/ 	.word	0x05000054


	//   ....[33]....
        /*0120*/ 	.word	0x05000054


	//   ....[34]....
        /*0124*/ 	.word	0x05000054


	//   ....[35]....
        /*0128*/ 	.word	0x05000054


	//   ....[36]....
        /*012c*/ 	.word	0x05000054


	//   ....[37]....
        /*0130*/ 	.word	0x05000054


	//   ....[38]....
        /*0134*/ 	.word	0x05000054


	//   ....[39]....
        /*0138*/ 	.word	0x05000054


	//   ....[40]....
        /*013c*/ 	.word	0x05000054


	//   ....[41]....
        /*0140*/ 	.word	0x05000054


	//   ....[42]....
        /*0144*/ 	.word	0x05000054


	//   ....[43]....
        /*0148*/ 	.word	0x05000054


	//   ....[44]....
        /*014c*/ 	.word	0x05000054


	//   ....[45]....
        /*0150*/ 	.word	0x05000054


	//   ....[46]....
        /*0154*/ 	.word	0x05000054


	//   ....[47]....
        /*0158*/ 	.word	0x05000054


	//   ....[48]....
        /*015c*/ 	.word	0x05000054


	//   ....[49]....
        /*0160*/ 	.word	0x05000054


	//   ....[50]....
        /*0164*/ 	.word	0x05000054


	//   ....[51]....
        /*0168*/ 	.word	0x05000054


	//   ....[52]....
        /*016c*/ 	.word	0x05000054


	//   ....[53]....
        /*0170*/ 	.word	0x05000054


	//   ....[54]....
        /*0174*/ 	.word	0x05000054


	//   ....[55]....
        /*0178*/ 	.word	0x05000054


	//   ....[56]....
        /*017c*/ 	.word	0x05000054


	//   ....[57]....
        /*0180*/ 	.word	0x05000054


	//   ....[58]....
        /*0184*/ 	.word	0x05000054


	//   ....[59]....
        /*0188*/ 	.word	0x05000054


	//   ....[60]....
        /*018c*/ 	.word	0x05000054


	//   ....[61]....
        /*0190*/ 	.word	0x05000054


	//   ....[62]....
        /*0194*/ 	.word	0x05000054


	//   ....[63]....
        /*0198*/ 	.word	0x05000054


	//----- nvinfo : EIATTR_COOP_GROUP_INSTR_OFFSETS
	.align		4
.L_5707:
        /*019c*/ 	.byte	0x04, 0x28
        /*019e*/ 	.short	(.L_5709 - .L_5708)


	//   ....[0]....
.L_5708:
        /*01a0*/ 	.word	0x00003550


	//   ....[1]....
        /*01a4*/ 	.word	0x000035b0


	//   ....[2]....
        /*01a8*/ 	.word	0x00003610


	//   ....[3]....
        /*01ac*/ 	.word	0x00003670


	//   ....[4]....
        /*01b0*/ 	.word	0x000036d0


	//   ....[5]....
        /*01b4*/ 	.word	0x00003730


	//   ....[6]....
        /*01b8*/ 	.word	0x00003790


	//   ....[7]....
        /*01bc*/ 	.word	0x000037f0


	//   ....[8]....
        /*01c0*/ 	.word	0x00003850


	//   ....[9]....
        /*01c4*/ 	.word	0x000038b0


	//   ....[10]....
        /*01c8*/ 	.word	0x00003910


	//   ....[11]....
        /*01cc*/ 	.word	0x00003970


	//   ....[12]....
        /*01d0*/ 	.word	0x000039d0


	//   ....[13]....
        /*01d4*/ 	.word	0x00003a30


	//   ....[14]....
        /*01d8*/ 	.word	0x00003a90


	//   ....[15]....
        /*01dc*/ 	.word	0x00003af0


	//   ....[16]....
        /*01e0*/ 	.word	0x00003b50


	//   ....[17]....
        /*01e4*/ 	.word	0x00003bb0


	//   ....[18]....
        /*01e8*/ 	.word	0x00003c10


	//   ....[19]....
        /*01ec*/ 	.word	0x00003c70


	//   ....[20]....
        /*01f0*/ 	.word	0x00003cd0


	//   ....[21]....
        /*01f4*/ 	.word	0x00003d30


	//   ....[22]....
        /*01f8*/ 	.word	0x00003d90


	//   ....[23]....
        /*01fc*/ 	.word	0x00003df0


	//   ....[24]....
        /*0200*/ 	.word	0x00003e50


	//   ....[25]....
        /*0204*/ 	.word	0x00003eb0


	//   ....[26]....
        /*0208*/ 	.word	0x00003f10


	//   ....[27]....
        /*020c*/ 	.word	0x00003f70


	//   ....[28]....
        /*0210*/ 	.word	0x00003fd0


	//   ....[29]....
        /*0214*/ 	.word	0x00004030


	//   ....[30]....
        /*0218*/ 	.word	0x00004090


	//   ....[31]....
        /*021c*/ 	.word	0x000040f0


	//   ....[32]....
        /*0220*/ 	.word	0x00005f20


	//   ....[33]....
        /*0224*/ 	.word	0x00005fb0


	//   ....[34]....
        /*0228*/ 	.word	0x00006030


	//   ....[35]....
        /*022c*/ 	.word	0x000060b0


	//   ....[36]....
        /*0230*/ 	.word	0x00006130


	//   ....[37]....
        /*0234*/ 	.word	0x000061b0


	//   ....[38]....
        /*0238*/ 	.word	0x00006230


	//   ....[39]....
        /*023c*/ 	.word	0x000062c0


	//   ....[40]....
        /*0240*/ 	.word	0x00006340


	//   ....[41]....
        /*0244*/ 	.word	0x000063d0


	//   ....[42]....
        /*0248*/ 	.word	0x00006450


	//   ....[43]....
        /*024c*/ 	.word	0x000064e0


	//   ....[44]....
        /*0250*/ 	.word	0x00006560


	//   ....[45]....
        /*0254*/ 	.word	0x000065f0


	//   ....[46]....
        /*0258*/ 	.word	0x00006670


	//   ....[47]....
        /*025c*/ 	.word	0x00006700


	//   ....[48]....
        /*0260*/ 	.word	0x00006780


	//   ....[49]....
        /*0264*/ 	.word	0x00006810


	//   ....[50]....
        /*0268*/ 	.word	0x00006890


	//   ....[51]....
        /*026c*/ 	.word	0x00006920


	//   ....[52]....
        /*0270*/ 	.word	0x000069a0


	//   ....[53]....
        /*0274*/ 	.word	0x00006a30


	//   ....[54]....
        /*0278*/ 	.word	0x00006ab0


	//   ....[55]....
        /*027c*/ 	.word	0x00006b40


	//   ....[56]....
        /*0280*/ 	.word	0x00006bc0


	//   ....[57]....
        /*0284*/ 	.word	0x00006c50


	//   ....[58]....
        /*0288*/ 	.word	0x00006cd0


	//   ....[59]....
        /*028c*/ 	.word	0x00006d60


	//   ....[60]....
        /*0290*/ 	.word	0x00006de0


	//   ....[61]....
        /*0294*/ 	.word	0x00006e70


	//   ....[62]....
        /*0298*/ 	.word	0x00006ef0


	//   ....[63]....
        /*029c*/ 	.word	0x00006f80


	//----- nvinfo : EIATTR_VRC_CTA_INIT_COUNT
	.align		4
.L_5709:
        /*02a0*/ 	.byte	0x02, 0x4a
	.zero		1
	.zero		1


	//----- nvinfo : EIATTR_EXIT_INSTR_OFFSETS
	.align		4
        /*02a4*/ 	.byte	0x04, 0x1c
        /*02a6*/ 	.short	(.L_5711 - .L_5710)


	//   ....[0]....
.L_5710:
        /*02a8*/ 	.word	0x00000510


	//   ....[1]....
        /*02ac*/ 	.word	0x00005ed0


	//----- nvinfo : EIATTR_MAX_THREADS
	.align		4
.L_5711:
        /*02b0*/ 	.byte	0x04, 0x05
        /*02b2*/ 	.short	(.L_5713 - .L_5712)
.L_5712:
        /*02b4*/ 	.word	0x00000080
        /*02b8*/ 	.word	0x00000001
        /*02bc*/ 	.word	0x00000001


	//----- nvinfo : EIATTR_CRS_STACK_SIZE
	.align		4
.L_5713:
        /*02c0*/ 	.byte	0x04, 0x1e
        /*02c2*/ 	.short	(.L_5715 - .L_5714)
.L_5714:
        /*02c4*/ 	.word	0x00000000


	//----- nvinfo : EIATTR_CBANK_PARAM_SIZE
	.align		4
.L_5715:
        /*02c8*/ 	.byte	0x03, 0x19
        /*02ca*/ 	.short	0x0030


	//----- nvinfo : EIATTR_PARAM_CBANK
	.align		4
        /*02cc*/ 	.byte	0x04, 0x0a
        /*02ce*/ 	.short	(.L_5717 - .L_5716)
	.align		4
.L_5716:
        /*02d0*/ 	.word	index@(.nv.constant0._Z9cuda_gemmIiLi128ELi8ELi1ELi128ELi32ELi32ELi0EEviiiPT_S1_S1_ii)
        /*02d4*/ 	.short	0x0380
        /*02d6*/ 	.short	0x0030


	//----- nvinfo : EIATTR_SW_WAR
	.align		4
.L_5717:
        /*02d8*/ 	.byte	0x04, 0x36
        /*02da*/ 	.short	(.L_5719 - .L_5718)
.L_5718:
        /*02dc*/ 	.word	0x00000008
.L_5719:


//--------------------- .nv.info._Z9cuda_gemmIiLi128ELi8ELi1ELi128ELi16ELi16ELi1EEviiiPT_S1_S1_ii --------------------------
	.section	.nv.info._Z9cuda_gemmIiLi128ELi8ELi1ELi128ELi16ELi16ELi1EEviiiPT_S1_S1_ii,"",@"SHT_CUDA_INFO"
	.sectionflags	@""
	.align	4


	//----- nvinfo : EIATTR_CUDA_API_VERSION
	.align		4
        /*0000*/ 	.byte	0x04, 0x37
        /*0002*/ 	.short	(.L_5721 - .L_5720)
.L_5720:
        /*0004*/ 	.word	0x00000082


	//----- nvinfo : EIATTR_KPARAM_INFO
	.align		4
.L_5721:
        /*0008*/ 	.byte	0x04, 0x17
        /*000a*/ 	.short	(.L_5723 - .L_5722)
.L_5722:
        /*000c*/ 	.word	0x00000000
        /*0010*/ 	.short	0x0007
        /*0012*/ 	.short	0x002c
        /*0014*/ 	.byte	0x00, 0xf0, 0x11, 0x00


	//----- nvinfo : EIATTR_KPARAM_INFO
	.align		4
.L_5723:
        /*0018*/ 	.byte	0x04, 0x17
        /*001a*/ 	.short	(.L_5725 - .L_5724)
.L_5724:
        /*001c*/ 	.word	0x00000000
        /*0020*/ 	.short	0x0006
        /*0022*/ 	.short	0x0028
        /*0024*/ 	.byte	0x00, 0xf0, 0x11, 0x00


	//----- nvinfo : EIATTR_KPARAM_INFO
	.align		4
.L_5725:
        /*0028*/ 	.byte	0x04, 0x17
        /*002a*/ 	.short	(.L_5727 - .L_5726)
.L_5726:
        /*002c*/ 	.word	0x00000000
        /*0030*/ 	.short	0x0005
        /*0032*/ 	.short	0x0020
        /*0034*/ 	.byte	0x00, 0xf5, 0x21, 0x00


	//----- nvinfo : EIATTR_KPARAM_INFO
	.align		4
.L_5727:
        /*0038*/ 	.byte	0x04, 0x17
        /*003a*/ 	.short	(.L_5729 - .L_5728)
.L_5728:
        /*003c*/ 	.word	0x00000000
        /*0040*/ 	.short	0x0004
        /*0042*/ 	.short	0x0018
        /*0044*/ 	.byte	0x00, 0xf5, 0x21, 0x00


	//----- nvinfo : EIATTR_KPARAM_INFO
	.align		4
.L_5729:
        /*0048*/ 	.byte	0x04, 0x17
        /*004a*/ 	.short	(.L_5731 - .L_5730)
.L_5730:
        /*004c*/ 	.word	0x00000000
        /*0050*/ 	.short	0x0003
        /*0052*/ 	.short	0x0010
        /*0054*/ 	.byte	0x00, 0xf5, 0x21, 0x00


	//----- nvinfo : EIATTR_KPARAM_INFO
	.align		4
.L_5731:
        /*0058*/ 	.byte	0x04, 0x17
        /*005a*/ 	.short	(.L_5733 - .L_5732)
.L_5732:
        /*005c*/ 	.word	0x00000000
        /*0060*/ 	.short	0x0002
        /*0062*/ 	.short	0x0008
        /*0064*/ 	.byte	0x00, 0xf0, 0x11, 0x00


	//----- nvinfo : EIATTR_KPARAM_INFO
	.align		4
.L_5733:
        /*0068*/ 	.byte	0x04, 0x17
        /*006a*/ 	.short	(.L_5735 - .L_5734)
.L_5734:
        /*006c*/ 	.word	0x00000000
        /*0070*/ 	.short	0x0001
        /*0072*/ 	.short	0x0004
        /*0074*/ 	.byte	0x00, 0xf0, 0x11, 0x00


	//----- nvinfo : EIATTR_KPARAM_INFO
	.align		4
.L_5735:
        /*0078*/ 	.byte	0x04, 0x17
        /*007a*/ 	.short	(.L_5737 - .L_5736)
.L_5736:
        /*007c*/ 	.word	0x00000000
        /*0080*/ 	.short	0x0000
        /*0082*/ 	.short	0x0000
        /*0084*/ 	.byte	0x00, 0xf0, 0x11, 0x00


	//----- nvinfo : EIATTR_SPARSE_MMA_MASK
	.align		4
.L_5737:
        /*0088*/ 	.byte	0x03, 0x50
        /*008a*/ 	.short	0x0000


	//----- nvinfo : EIATTR_MAXREG_COUNT
	.align		4
        /*008c*/ 	.byte	0x03, 0x1b
        /*008e*/ 	.short	0x00ff


	//----- nvinfo : EIATTR_NUM_BARRIERS
	.align		4
        /*0090*/ 	.byte	0x02, 0x4c
        /*0092*/ 	.byte	0x01
	.zero		1


	//----- nvinfo : EIATTR_MERCURY_ISA_VERSION
	.align		4
        /*0094*/ 	.byte	0x03, 0x5f
        /*0096*/ 	.short	0x0101


	//----- nvinfo : EIATTR_COOP_GROUP_MASK_REGIDS
	.align		4
        /*0098*/ 	.byte	0x04, 0x29
        /*009a*/ 	.short	(.L_5739 - .L_5738)


	//   ....[0]....
.L_5738:
        /*009c*/ 	.word	0xffffffff


	//   ....[1]....
        /*00a0*/ 	.word	0xffffffff


	//   ....[2]....
        /*00a4*/ 	.word	0xffffffff


	//   ....[3]....
        /*00a8*/ 	.word	0xffffffff


	//   ....[4]....
        /*00ac*/ 	.word	0xffffffff


	//   ....[5]....
        /*00b0*/ 	.word	0xffffffff


	//   ....[6]....
        /*00b4*/ 	.word	0xffffffff


	//   ....[7]....
        /*00b8*/ 	.word	0xffffffff


	//   ....[8]....
        /*00bc*/ 	.word	0xffffffff


	//   ....[9]....
        /*00c0*/ 	.word	0xffffffff


	//   ....[10]....
        /*00c4*/ 	.word	0xffffffff


	//   ....[11]....
        /*00c8*/ 	.word	0xffffffff


	//   ....[12]....
        /*00cc*/ 	.word	0xffffffff


	//   ....[13]....
        /*00d0*/ 	.word	0xffffffff


	//   ....[14]....
        /*00d4*/ 	.word	0xffffffff


	//   ....[15]....
        /*00d8*/ 	.word	0xffffffff


	//   ....[16]....
        /*00dc*/ 	.word	0x05000018


	//   ....[17]....
        /*00e0*/ 	.word	0x05000018


	//   ....[18]....
        /*00e4*/ 	.word	0x05000018


	//   ....[19]....
        /*00e8*/ 	.word	0x05000018


	//   ....[20]....
        /*00ec*/ 	.word	0x05000018


	//   ....[21]....
        /*00f0*/ 	.word	0x05000018


	//   ....[22]....
        /*00f4*/ 	.word	0x05000018


	//   ....[23]....
        /*00f8*/ 	.word	0x05000018


	//   ....[24]....
        /*00fc*/ 	.word	0x05000018


	//   ....[25]....
        /*0100*/ 	.word	0x05000018


	//   ....[26]....
        /*0104*/ 	.word	0x05000018


	//   ....[27]....
        /*0108*/ 	.word	0x05000018


	//   ....[28]....
        /*010c*/ 	.word	0x05000018


	//   ....[29]....
        /*0110*/ 	.word	0x05000018


	//   ....[30]....
        /*0114*/ 	.word	0x05000018


	//   ....[31]....
        /*0118*/ 	.word	0x05000018


	//----- nvinfo : EIATTR_COOP_GROUP_INSTR_OFFSETS
	.align		4
.L_5739:
        /*011c*/ 	.byte	0x04, 0x28
        /*011e*/ 	.short	(.L_5741 - .L_5740)


	//   ....[0]....
.L_5740:
        /*0120*/ 	.word	0x00001580


	//   ....[1]....
        /*0124*/ 	.word	0x00001590


	//   ....[2]....
        /*0128*/ 	.word	0x000015b0


	//   ....[3]....
        /*012c*/ 	.word	0x00001640


	//   ....[4]....
        /*0130*/ 	.word	0x00001660


	//   ....[5]....
        /*0134*/ 	.word	0x000016a0


	//   ....[6]....
        /*0138*/ 	.word	0x000016d0


	//   ....[7]....
        /*013c*/ 	.word	0x000016e0


	//   ....[8]....
        /*0140*/ 	.word	0x00001700


	//   ....[9]....
        /*0144*/ 	.word	0x00001720


	//   ....[10]....
        /*0148*/ 	.word	0x00001740


	//   ....[11]....
        /*014c*/ 	.word	0x00001760


	//   ....[12]....
        /*0150*/ 	.word	0x00001780


	//   ....[13]....
        /*0154*/ 	.word	0x000017a0


	//   ....[14]....
        /*0158*/ 	.word	0x000017c0


	//   ....[15]....
        /*015c*/ 	.word	0x000017e0


	//   ....[16]....
        /*0160*/ 	.word	0x00001d20


	//   ....[17]....
        /*0164*/ 	.word	0x00001de0


	//   ....[18]....
        /*0168*/ 	.word	0x00001e90


	//   ....[19]....
        /*016c*/ 	.word	0x00001f20


	//   ....[20]....
        /*0170*/ 	.word	0x00001fd0


	//   ....[21]....
        /*0174*/ 	.word	0x00002060


	//   ....[22]....
        /*0178*/ 	.word	0x000020d0


	//   ....[23]....
        /*017c*/ 	.word	0x00002120


	//   ....[24]....
        /*0180*/ 	.word	0x00002190


	//   ....[25]....
        /*0184*/ 	.word	0x000021e0


	//   ....[26]....
        /*0188*/ 	.word	0x00002250


	//   ....[27]....
        /*018c*/ 	.word	0x000022a0


	//   ....[28]....
        /*0190*/ 	.word	0x00002310


	//   ....[29]....
        /*0194*/ 	.word	0x00002360


	//   ....[30]....
        /*0198*/ 	.word	0x000023d0


	//   ....[31]....
        /*019c*/ 	.word	0x00002420


	//----- nvinfo : EIATTR_VRC_CTA_INIT_COUNT
	.align		4
.L_5741:
        /*01a0*/ 	.byte	0x02, 0x4a
	.zero		1
	.zero		1


	//----- nvinfo : EIATTR_EXIT_INSTR_OFFSETS
	.align		4
        /*01a4*/ 	.byte	0x04, 0x1c
        /*01a6*/ 	.short	(.L_5743 - .L_5742)


	//   ....[0]....
.L_5742:
        /*01a8*/ 	.word	0x00000550


	//   ....[1]....
        /*01ac*/ 	.word	0x00001ca0


	//----- nvinfo : EIATTR_MAX_THREADS
	.align		4
.L_5743:
        /*01b0*/ 	.byte	0x04, 0x05
        /*01b2*/ 	.short	(.L_5745 - .L_5744)
.L_5744:
        /*01b4*/ 	.word	0x00000080
        /*01b8*/ 	.word	0x00000001
        /*01bc*/ 	.word	0x00000001


	//----- nvinfo : EIATTR_CRS_STACK_SIZE
	.align		4
.L_5745:
        /*01c0*/ 	.byte	0x04, 0x1e
        /*01c2*/ 	.short	(.L_5747 - .L_5746)
.L_5746:
        /*01c4*/ 	.word	0x00000000


	//----- nvinfo : EIATTR_CBANK_PARAM_SIZE
	.align		4
.L_5747:
        /*01c8*/ 	.byte	0x03, 0x19
        /*01ca*/ 	.short	0x0030


	//----- nvinfo : EIATTR_PARAM_CBANK
	.align		4
        /*01cc*/ 	.byte	0x04, 0x0a
        /*01ce*/ 	.short	(.L_5749 - .L_5748)
	.align		4
.L_5748:
        /*01d0*/ 	.word	index@(.nv.constant0._Z9cuda_gemmIiLi128ELi8ELi1ELi128ELi16ELi16ELi1EEviiiPT_S1_S1_ii)
        /*01d4*/ 	.short	0x0380
        /*01d6*/ 	.short	0x0030


	//----- nvinfo : EIATTR_SW_WAR
	.align		4
.L_5749:
        /*01d8*/ 	.byte	0x04, 0x36
        /*01da*/ 	.short	(.L_5751 - .L_5750)
.L_5750:
        /*01dc*/ 	.word	0x00000008
.L_5751:


//--------------------- .nv.info._Z9cuda_gemmIiLi128ELi8ELi1ELi128ELi16ELi16ELi0EEviiiPT_S1_S1_ii --------------------------
	.section	.nv.info._Z9cuda_gemmIiLi128ELi8ELi1ELi128ELi16ELi16ELi0EEviiiPT_S1_S1_ii,"",@"SHT_CUDA_INFO"
	.sectionflags	@""
	.align	4


	//----- nvinfo : EIATTR_CUDA_API_VERSION
	.align		4
        /*0000*/ 	.byte	0x04, 0x37
        /*0002*/ 	.short	(.L_5753 - .L_5752)
.L_5752:
        /*0004*/ 	.word	0x00000082


	//----- nvinfo : EIATTR_KPARAM_INFO
	.align		4
.L_5753:
        /*0008*/ 	.byte	0x04, 0x17
        /*000a*/ 	.short	(.L_5755 - .L_5754)
.L_5754:
        /*000c*/ 	.word	0x00000000
        /*0010*/ 	.short	0x0007
        /*0012*/ 	.short	0x002c
        /*0014*/ 	.byte	0x00, 0xf0, 0x11, 0x00


	//----- nvinfo : EIATTR_KPARAM_INFO
	.align		4
.L_5755:
        /*0018*/ 	.byte	0x04, 0x17
        /*001a*/ 	.short	(.L_5757 - .L_5756)
.L_5756:
        /*001c*/ 	.word	0x00000000
        /*0020*/ 	.short	0x0006
        /*0022*/ 	.short	0x0028
        /*0024*/ 	.byte	0x00, 0xf0, 0x11, 0x00


	//----- nvinfo : EIATTR_KPARAM_INFO
	.align		4
.L_5757:
        /*0028*/ 	.byte	0x04, 0x17
        /*002a*/ 	.short	(.L_5759 - .L_5758)
.L_5758:
        /*002c*/ 	.word	0x00000000
        /*0030*/ 	.short	0x0005
        /*0032*/ 	.short	0x0020
        /*0034*/ 	.byte	0x00, 0xf5, 0x21, 0x00


	//----- nvinfo : EIATTR_KPARAM_INFO
	.align		4
.L_5759:
        /*0038*/ 	.byte	0x04, 0x17
        /*003a*/ 	.short	(.L_5761 - .L_5760)
.L_5760:
        /*003c*/ 	.word	0x00000000
        /*0040*/ 	.short	0x0004
        /*0042*/ 	.short	0x0018
        /*0044*/ 	.byte	0x00, 0xf5, 0x21, 0x00


	//----- nvinfo : EIATTR_KPARAM_INFO
	.align		4
.L_5761:
        /*0048*/ 	.byte	0x04, 0x17
        /*004a*/ 	.short	(.L_5763 - .L_5762)
.L_5762:
        /*004c*/ 	.word	0x00000000
        /*0050*/ 	.short	0x0003
        /*0052*/ 	.short	0x0010
        /*0054*/ 	.byte	0x00, 0xf5, 0x21, 0x00


	//----- nvinfo : EIATTR_KPARAM_INFO
	.align		4
.L_5763:
        /*0058*/ 	.byte	0x04, 0x17
        /*005a*/ 	.short	(.L_5765 - .L_5764)
.L_5764:
        /*005c*/ 	.word	0x00000000
        /*0060*/ 	.short	0x0002
        /*0062*/ 	.short	0x0008
        /*0064*/ 	.byte	0x00, 0xf0, 0x11, 0x00


	//----- nvinfo : EIATTR_KPARAM_INFO
	.align		4
.L_5765:
        /*0068*/ 	.byte	0x04, 0x17
        /*006a*/ 	.short	(.L_5767 - .L_5766)
.L_5766:
        /*006c*/ 	.word	0x00000000
        /*0070*/ 	.short	0x0001
        /*0072*/ 	.short	0x0004
        /*0074*/ 	.byte	0x00, 0xf0, 0x11, 0x00


	//----- nvinfo : EIATTR_KPARAM_INFO
	.align		4
.L_5767:
        /*0078*/ 	.byte	0x04, 0x17
        /*007a*/ 	.short	(.L_5769 - .L_5768)
.L_5768:
        /*007c*/ 	.word	0x00000000
        /*0080*/ 	.short	0x0000
        /*0082*/ 	.short	0x0000
        /*0084*/ 	.byte	0x00, 0xf0, 0x11, 0x00


	//----- nvinfo : EIATTR_SPARSE_MMA_MASK
	.align		4
.L_5769:
        /*0088*/ 	.byte	0x03, 0x50
        /*008a*/ 	.short	0x0000


	//----- nvinfo : EIATTR_MAXREG_COUNT
	.align		4
        /*008c*/ 	.byte	0x03, 0x1b
        /*008e*/ 	.short	0x00ff


	//----- nvinfo : EIATTR_NUM_BARRIERS
	.align		4
        /*0090*/ 	.byte	0x02, 0x4c
        /*0092*/ 	.byte	0x01
	.zero		1


	//----- nvinfo : EIATTR_MERCURY_ISA_VERSION
	.align		4
        /*0094*/ 	.byte	0x03, 0x5f
        /*0096*/ 	.short	0x0101


	//----- nvinfo : EIATTR_COOP_GROUP_MASK_REGIDS
	.align		4
        /*0098*/ 	.byte	0x04, 0x29
        /*009a*/ 	.short	(.L_5771 - .L_5770)


	//   ....[0]....
.L_5770:
        /*009c*/ 	.word	0xffffffff


	//   ....[1]....
        /*00a0*/ 	.word	0xffffffff


	//   ....[2]....
        /*00a4*/ 	.word	0xffffffff


	//   ....[3]....
        /*00a8*/ 	.word	0xffffffff


	//   ....[4]....
        /*00ac*/ 	.word	0xffffffff


	//   ....[5]....
        /*00b0*/ 	.word	0xffffffff


	//   ....[6]....
        /*00b4*/ 	.word	0xffffffff


	//   ....[7]....
        /*00b8*/ 	.word	0xffffffff


	//   ....[8]....
        /*00bc*/ 	.word	0xffffffff


	//   ....[9]....
        /*00c0*/ 	.word	0xffffffff


	//   ....[10]....
        /*00c4*/ 	.word	0xffffffff


	//   ....[11]....
        /*00c8*/ 	.word	0xffffffff


	//   ....[12]....
        /*00cc*/ 	.word	0xffffffff


	//   ....[13]....
        /*00d0*/ 	.word	0xffffffff


	//   ....[14]....
        /*00d4*/ 	.word	0xffffffff


	//   ....[15]....
        /*00d8*/ 	.word	0xffffffff


	//   ....[16]....
        /*00dc*/ 	.word	0x0500002a


	//   ....[17]....
        /*00e0*/ 	.word	0x0500002a


	//   ....[18]....
        /*00e4*/ 	.word	0x0500002a


	//   ....[19]....
        /*00e8*/ 	.word	0x0500002a


	//   ....[20]....
        /*00ec*/ 	.word	0x0500002a


	//   ....[21]....
        /*00f0*/ 	.word	0x0500002a


	//   ....[22]....
        /*00f4*/ 	.word	0x0500002a


	//   ....[23]....
        /*00f8*/ 	.word	0x0500002a


	//   ....[24]....
        /*00fc*/ 	.word	0x0500002a


	//   ....[25]....
        /*0100*/ 	.word	0x0500002a


	//   ....[26]....
        /*0104*/ 	.word	0x0500002a


	//   ....[27]....
        /*0108*/ 	.word	0x0500002a


	//   ....[28]....
        /*010c*/ 	.word	0x0500002a


	//   ....[29]....
        /*0110*/ 	.word	0x0500002a


	//   ....[30]....
        /*0114*/ 	.word	0x0500002a


	//   ....[31]....
        /*0118*/ 	.word	0x0500002a


	//----- nvinfo : EIATTR_COOP_GROUP_INSTR_OFFSETS
	.align		4
.L_5771:
        /*011c*/ 	.byte	0x04, 0x28
        /*011e*/ 	.short	(.L_5773 - .L_5772)


	//   ....[0]....
.L_5772:
        /*0120*/ 	.word	0x000023c0


	//   ....[1]....
        /*0124*/ 	.word	0x00002420


	//   ....[2]....
        /*0128*/ 	.word	0x00002480


	//   ....[3]....
        /*012c*/ 	.word	0x000024e0


	//   ....[4]....
        /*0130*/ 	.word	0x00002540


	//   ....[5]....
        /*0134*/ 	.word	0x000025a0


	//   ....[6]....
        /*0138*/ 	.word	0x00002600


	//   ....[7]....
        /*013c*/ 	.word	0x00002660


	//   ....[8]....
        /*0140*/ 	.word	0x000026c0


	//   ....[9]....
        /*0144*/ 	.word	0x00002720


	//   ....[10]....
        /*0148*/ 	.word	0x00002780


	//   ....[11]....
        /*014c*/ 	.word	0x000027e0


	//   ....[12]....
        /*0150*/ 	.word	0x00002840


	//   ....[13]....
        /*0154*/ 	.word	0x000028a0


	//   ....[14]....
        /*0158*/ 	.word	0x00002900


	//   ....[15]....
        /*015c*/ 	.word	0x00002960


	//   ....[16]....
        /*0160*/ 	.word	0x00004220


	//   ....[17]....
        /*0164*/ 	.word	0x000042b0


	//   ....[18]....
        /*0168*/ 	.word	0x00004330


	//   ....[19]....
        /*016c*/ 	.word	0x000043b0


	//   ....[20]....
        /*0170*/ 	.word	0x00004430


	//   ....[21]....
        /*0174*/ 	.word	0x000044b0


	//   ....[22]....
        /*0178*/ 	.word	0x00004530


	//   ....[23]....
        /*017c*/ 	.word	0x000045b0


	//   ....[24]....
        /*0180*/ 	.word	0x00004630


	//   ....[25]....
        /*0184*/ 	.word	0x000046b0


	//   ....[26]....
        /*0188*/ 	.word	0x00004730


	//   ....[27]....
        /*018c*/ 	.word	0x000047b0


	//   ....[28]....
        /*0190*/ 	.word	0x00004830


	//   ....[29]....
        /*0194*/ 	.word	0x000048b0


	//   ....[30]....
        /*0198*/ 	.word	0x00004930


	//   ....[31]....
        /*019c*/ 	.word	0x000049b0


	//----- nvinfo : EIATTR_VRC_CTA_INIT_COUNT
	.align		4
.L_5773:
        /*01a0*/ 	.byte	0x02, 0x4a
	.zero		1
	.zero		1


	//----- nvinfo : EIATTR_EXIT_INSTR_OFFSETS
	.align		4
        /*01a4*/ 	.byte	0x04, 0x1c
        /*01a6*/ 	.short	(.L_5775 - .L_5774)


	//   ....[0]....
.L_5774:
        /*01a8*/ 	.word	0x00000560


	//   ....[1]....
        /*01ac*/ 	.word	0x000041d0


	//----- nvinfo : EIATTR_MAX_THREADS
	.align		4
.L_5775:
        /*01b0*/ 	.byte	0x04, 0x05
        /*01b2*/ 	.short	(.L_5777 - .L_5776)
.L_5776:
        /*01b4*/ 	.word	0x00000080
        /*01b8*/ 	.word	0x00000001
        /*01bc*/ 	.word	0x00000001


	//----- nvinfo : EIATTR_CRS_STACK_SIZE
	.align		4
.L_5777:
        /*01c0*/ 	.byte	0x04, 0x1e
        /*01c2*/ 	.short	(.L_5779 - .L_5778)
.L_5778:
        /*01c4*/ 	.word	0x00000000


	//----- nvinfo : EIATTR_CBANK_PARAM_SIZE
	.align		4
.L_5779:
        /*01c8*/ 	.byte	0x03, 0x19
        /*01ca*/ 	.short	0x0030


	//----- nvinfo : EIATTR_PARAM_CBANK
	.align		4
        /*01cc*/ 	.byte	0x04, 0x0a
        /*01ce*/ 	.short	(.L_5781 - .L_5780)
	.align		4
.L_5780:
        /*01d0*/ 	.word	index@(.nv.constant0._Z9cuda_gemmIiLi128ELi8ELi1ELi128ELi16ELi16ELi0EEviiiPT_S1_S1_ii)
        /*01d4*/ 	.short	0x0380
        /*01d6*/ 	.short	0x0030


	//----- nvinfo : EIATTR_SW_WAR
	.align		4
.L_5781:
        /*01d8*/ 	.byte	0x04, 0x36
        /*01da*/ 	.short	(.L_5783 - .L_5782)
.L_5782:
        /*01dc*/ 	.word	0x00000008
.L_5783:


//--------------------- .nv.info._Z9cuda_gemmIiLi128ELi8ELi1ELi128ELi8ELi8ELi1EEviiiPT_S1_S1_ii --------------------------
	.section	.nv.info._Z9cuda_gemmIiLi128ELi8ELi1ELi128ELi8ELi8ELi1EEviiiPT_S1_S1_ii,"",@"SHT_CUDA_INFO"
	.sectionflags	@""
	.align	4


	//----- nvinfo : EIATTR_CUDA_API_VERSION
	.align		4
        /*0000*/ 	.byte	0x04, 0x37
        /*0002*/ 	.short	(.L_5785 - .L_5784)
.L_5784:
        /*0004*/ 	.word	0x00000082


	//----- nvinfo : EIATTR_KPARAM_INFO
	.align		4
.L_5785:
        /*0008*/ 	.byte	0x04, 0x17
        /*000a*/ 	.short	(.L_5787 - .L_5786)
.L_5786:
        /*000c*/ 	.word	0x00000000
        /*0010*/ 	.short	0x0007
        /*0012*/ 	.short	0x002c
        /*0014*/ 	.byte	0x00, 0xf0, 0x11, 0x00


	//----- nvinfo : EIATTR_KPARAM_INFO
	.align		4
.L_5787:
        /*0018*/ 	.byte	0x04, 0x17
        /*001a*/ 	.short	(.L_5789 - .L_5788)
.L_5788:
        /*001c*/ 	.word	0x00000000
        /*0020*/ 	.short	0x0006
        /*0022*/ 	.short	0x0028
        /*0024*/ 	.byte	0x00, 0xf0, 0x11, 0x00


	//----- nvinfo : EIATTR_KPARAM_INFO
	.align		4
.L_5789:
        /*0028*/ 	.byte	0x04, 0x17
        /*002a*/ 	.short	(.L_5791 - .L_5790)
.L_5790:
        /*002c*/ 	.word	0x00000000
        /*0030*/ 	.short	0x0005
        /*0032*/ 	.short	0x0020
        /*0034*/ 	.byte	0x00, 0xf5, 0x21, 0x00


	//----- nvinfo : EIATTR_KPARAM_INFO
	.align		4
.L_5791:
        /*0038*/ 	.byte	0x04, 0x17
        /*003a*/ 	.short	(.L_5793 - .L_5792)
.L_5792:
        /*003c*/ 	.word	0x00000000
        /*0040*/ 	.short	0x0004
        /*0042*/ 	.short	0x0018
        /*0044*/ 	.byte	0x00, 0xf5, 0x21, 0x00


	//----- nvinfo : EIATTR_KPARAM_INFO
	.align		4
.L_5793:
        /*0048*/ 	.byte	0x04, 0x17
        /*004a*/ 	.short	(.L_5795 - .L_5794)
.L_5794:
        /*004c*/ 	.word	0x00000000
        /*0050*/ 	.short	0x0003
        /*0052*/ 	.short	0x0010
        /*0054*/ 	.byte	0x00, 0xf5, 0x21, 0x00


	//----- nvinfo : EIATTR_KPARAM_INFO
	.align		4
.L_5795:
        /*0058*/ 	.byte	0x04, 0x17
        /*005a*/ 	.short	(.L_5797 - .L_5796)
.L_5796:
        /*005c*/ 	.word	0x00000000
        /*0060*/ 	.short	0x0002
        /*0062*/ 	.short	0x0008
        /*0064*/ 	.byte	0x00, 0xf0, 0x11, 0x00


	//----- nvinfo : EIATTR_KPARAM_INFO
	.align		4
.L_5797:
        /*0068*/ 	.byte	0x04, 0x17
        /*006a*/ 	.short	(.L_5799 - .L_5798)
.L_5798:
        /*006c*/ 	.word	0x00000000
        /*0070*/ 	.short	0x0001
        /*0072*/ 	.short	0x0004
        /*0074*/ 	.byte	0x00, 0xf0, 0x11, 0x00


	//----- nvinfo : EIATTR_KPARAM_INFO
	.align		4
.L_5799:
        /*0078*/ 	.byte	0x04, 0x17
        /*007a*/ 	.short	(.L_5801 - .L_5800)
.L_5800:
        /*007c*/ 	.word	0x00000000
        /*0080*/ 	.short	0x0000
        /*0082*/ 	.short	0x0000
        /*0084*/ 	.byte	0x00, 0xf0, 0x11, 0x00


	//----- nvinfo : EIATTR_SPARSE_MMA_MASK
	.align		4
.L_5801:
        /*0088*/ 	.byte	0x03, 0x50
        /*008a*/ 	.short	0x0000


	//----- nvinfo : EIATTR_MAXREG_COUNT
	.align		4
        /*008c*/ 	.byte	0x03, 0x1b
        /*008e*/ 	.short	0x00ff


	//----- nvinfo : EIATTR_NUM_BARRIERS
	.align		4
        /*0090*/ 	.byte	0x02, 0x4c
        /*0092*/ 	.byte	0x01
	.zero		1


	//----- nvinfo : EIATTR_MERCURY_ISA_VERSION
	.align		4
        /*0094*/ 	.byte	0x03, 0x5f
        /*0096*/ 	.short	0x0101


	//----- nvinfo : EIATTR_COOP_GROUP_MASK_REGIDS
	.align		4
        /*0098*/ 	.byte	0x04, 0x29
        /*009a*/ 	.short	(.L_5803 - .L_5802)


	//   ....[0]....
.L_5802:
        /*009c*/ 	.word	0xffffffff


	//   ....[1]....
        /*00a0*/ 	.word	0xffffffff


	//   ....[2]....
        /*00a4*/ 	.word	0xffffffff


	//   ....[3]....
        /*00a8*/ 	.word	0xffffffff


	//   ....[4]....
        /*00ac*/ 	.word	0xffffffff


	//   ....[5]....
        /*00b0*/ 	.word	0xffffffff


	//   ....[6]....
        /*00b4*/ 	.word	0xffffffff


	//   ....[7]....
        /*00b8*/ 	.word	0xffffffff


	//   ....[8]....
        /*00bc*/ 	.word	0x0500000c


	//   ....[9]....
        /*00c0*/ 	.word	0x0500000c


	//   ....[10]....
        /*00c4*/ 	.word	0x0500000c


	//   ....[11]....
        /*00c8*/ 	.word	0x0500000c


	//   ....[12]....
        /*00cc*/ 	.word	0x0500000c


	//   ....[13]....
        /*00d0*/ 	.word	0x0500000c


	//   ....[14]....
        /*00d4*/ 	.word	0x0500000c


	//   ....[15]....
        /*00d8*/ 	.word	0x0500000c


	//----- nvinfo : EIATTR_COOP_GROUP_INSTR_OFFSETS
	.align		4
.L_5803:
        /*00dc*/ 	.byte	0x04, 0x28
        /*00de*/ 	.short	(.L_5805 - .L_5804)


	//   ....[0]....
.L_5804:
        /*00e0*/ 	.word	0x000013b0


	//   ....[1]....
        /*00e4*/ 	.word	0x000013d0


	//   ....[2]....
        /*00e8*/ 	.word	0x000013e0


	//   ....[3]....
        /*00ec*/ 	.word	0x00001440


	//   ....[4]....
        /*00f0*/ 	.word	0x00001460


	//   ....[5]....
        /*00f4*/ 	.word	0x00001480


	//   ....[6]....
        /*00f8*/ 	.word	0x000014a0


	//   ....[7]....
        /*00fc*/ 	.word	0x000014b0


	//   ....[8]....
        /*0100*/ 	.word	0x000019a0


	//   ....[9]....
        /*0104*/ 	.word	0x00001a50


	//   ....[10]....
        /*0108*/ 	.word	0x00001ae0


	//   ....[11]....
        /*010c*/ 	.word	0x00001b70


	//   ....[12]....
        /*0110*/ 	.word	0x00001c00


	//   ....[13]....
        /*0114*/ 	.word	0x00001c60


	//   ....[14]....
        /*0118*/ 	.word	0x00001ce0


	//   ....[15]....
        /*011c*/ 	.word	0x00001d40


	//----- nvinfo : EIATTR_VRC_CTA_INIT_COUNT
	.align		4
.L_5805:
        /*0120*/ 	.byte	0x02, 0x4a
	.zero		1
	.zero		1


	//----- nvinfo : EIATTR_EXIT_INSTR_OFFSETS
	.align		4
        /*0124*/ 	.byte	0x04, 0x1c
        /*0126*/ 	.short	(.L_5807 - .L_5806)


	//   ....[0]....
.L_5806:
        /*0128*/ 	.word	0x000006c0


	//   ....[1]....
        /*012c*/ 	.word	0x00001930


	//----- nvinfo : EIATTR_MAX_THREADS
	.align		4
.L_5807:
        /*0130*/ 	.byte	0x04, 0x05
        /*0132*/ 	.short	(.L_5809 - .L_5808)
.L_5808:
        /*0134*/ 	.word	0x00000080
        /*0138*/ 	.word	0x00000001
        /*013c*/ 	.word	0x00000001


	//----- nvinfo : EIATTR_CRS_STACK_SIZE
	.align		4
.L_5809:
        /*0140*/ 	.byte	0x04, 0x1e
        /*0142*/ 	.short	(.L_5811 - .L_5810)
.L_5810:
        /*0144*/ 	.word	0x00000000


	//----- nvinfo : EIATTR_CBANK_PARAM_SIZE
	.align		4
.L_5811:
        /*0148*/ 	.byte	0x03, 0x19
        /*014a*/ 	.short	0x0030


	//----- nvinfo : EIATTR_PARAM_CBANK
	.align		4
        /*014c*/ 	.byte	0x04, 0x0a
        /*014e*/ 	.short	(.L_5813 - .L_5812)
	.align		4
.L_5812:
        /*0150*/ 	.word	index@(.nv.constant0._Z9cuda_gemmIiLi128ELi8ELi1ELi128ELi8ELi8ELi1EEviiiPT_S1_S1_ii)
        /*0154*/ 	.short	0x0380
        /*0156*/ 	.short	0x0030


	//----- nvinfo : EIATTR_SW_WAR
	.align		4
.L_5813:
        /*0158*/ 	.byte	0x04, 0x36
        /*015a*/ 	.short	(.L_5815 - .L_5814)
.L_5814:
        /*015c*/ 	.word	0x00000008
.L_5815:


//--------------------- .nv.info._Z9cuda_gemmIiLi128ELi8ELi1ELi128ELi8ELi8ELi0EEviiiPT_S1_S1_ii --------------------------
	.section	.nv.info._Z9cuda_gemmIiLi128ELi8ELi1ELi128ELi8ELi8ELi0EEviiiPT_S1_S1_ii,"",@"SHT_CUDA_INFO"
	.sectionflags	@""
	.align	4


	//----- nvinfo : EIATTR_CUDA_API_VERSION
	.align		4
        /*0000*/ 	.byte	0x04, 0x37
        /*0002*/ 	.short	(.L_5817 - .L_5816)
.L_5816:
        /*0004*/ 	.word	0x00000082


	//----- nvinfo : EIATTR_KPARAM_INFO
	.align		4
.L_5817:
        /*0008*/ 	.byte	0x04, 0x17
        /*000a*/ 	.short	(.L_5819 - .L_5818)
.L_5818:
        /*000c*/ 	.word	0x00000000
        /*0010*/ 	.short	0x0007
        /*0012*/ 	.short	0x002c
        /*0014*/ 	.byte	0x00, 0xf0, 0x11, 0x00


	//----- nvinfo : EIATTR_KPARAM_INFO
	.align		4
.L_5819:
        /*0018*/ 	.byte	0x04, 0x17
        /*001a*/ 	.short	(.L_5821 - .L_5820)
.L_5820:
        /*001c*/ 	.word	0x00000000
        /*0020*/ 	.short	0x0006
        /*0022*/ 	.short	0x0028
        /*0024*/ 	.byte	0x00, 0xf0, 0x11, 0x00


	//----- nvinfo : EIATTR_KPARAM_INFO
	.align		4
.L_5821:
        /*0028*/ 	.byte	0x04, 0x17
        /*002a*/ 	.short	(.L_5823 - .L_5822)
.L_5822:
        /*002c*/ 	.word	0x00000000
        /*0030*/ 	.short	0x0005
        /*0032*/ 	.short	0x0020
        /*0034*/ 	.byte	0x00, 0xf5, 0x21, 0x00


	//----- nvinfo : EIATTR_KPARAM_INFO
	.align		4
.L_5823:
        /*0038*/ 	.byte	0x04, 0x17
        /*003a*/ 	.short	(.L_5825 - .L_5824)
.L_5824:
        /*003c*/ 	.word	0x00000000
        /*0040*/ 	.short	0x0004
        /*0042*/ 	.short	0x0018
        /*0044*/ 	.byte	0x00, 0xf5, 0x21, 0x00


	//----- nvinfo : EIATTR_KPARAM_INFO
	.align		4
.L_5825:
        /*0048*/ 	.byte	0x04, 0x17
        /*004a*/ 	.short	(.L_5827 - .L_5826)
.L_5826:
        /*004c*/ 	.word	0x00000000
        /*0050*/ 	.short	0x0003
        /*0052*/ 	.short	0x0010
        /*0054*/ 	.byte	0x00, 0xf5, 0x21, 0x00


	//----- nvinfo : EIATTR_KPARAM_INFO
	.align		4
.L_5827:
        /*0058*/ 	.byte	0x04, 0x17
        /*005a*/ 	.short	(.L_5829 - .L_5828)
.L_5828:
        /*005c*/ 	.word	0x00000000
        /*0060*/ 	.short	0x0002
        /*0062*/ 	.short	0x0008
        /*0064*/ 	.byte	0x00, 0xf0, 0x11, 0x00


	//----- nvinfo : EIATTR_KPARAM_INFO
	.align		4
.L_5829:
        /*0068*/ 	.byte	0x04, 0x17
        /*006a*/ 	.short	(.L_5831 - .L_5830)
.L_5830:
        /*006c*/ 	.word	0x00000000
        /*0070*/ 	.short	0x0001
        /*0072*/ 	.short	0x0004
        /*0074*/ 	.byte	0x00, 0xf0, 0x11, 0x00


	//----- nvinfo : EIATTR_KPARAM_INFO
	.align		4
.L_5831:
        /*0078*/ 	.byte	0x04, 0x17
        /*007a*/ 	.short	(.L_5833 - .L_5832)
.L_5832:
        /*007c*/ 	.word	0x00000000
        /*0080*/ 	.short	0x0000
        /*0082*/ 	.short	0x0000
        /*0084*/ 	.byte	0x00, 0xf0, 0x11, 0x00


	//----- nvinfo : EIATTR_SPARSE_MMA_MASK
	.align		4
.L_5833:
        /*0088*/ 	.byte	0x03, 0x50
        /*008a*/ 	.short	0x0000


	//----- nvinfo : EIATTR_MAXREG_COUNT
	.align		4
        /*008c*/ 	.byte	0x03, 0x1b
        /*008e*/ 	.short	0x00ff


	//----- nvinfo : EIATTR_NUM_BARRIERS
	.align		4
        /*0090*/ 	.byte	0x02, 0x4c
        /*0092*/ 	.byte	0x01
	.zero		1


	//----- nvinfo : EIATTR_MERCURY_ISA_VERSION
	.align		4
        /*0094*/ 	.byte	0x03, 0x5f
        /*0096*/ 	.short	0x0101


	//----- nvinfo : EIATTR_COOP_GROUP_MASK_REGIDS
	.align		4
        /*0098*/ 	.byte	0x04, 0x29
        /*009a*/ 	.short	(.L_5835 - .L_5834)


	//   ....[0]....
.L_5834:
        /*009c*/ 	.word	0xffffffff


	//   ....[1]....
        /*00a0*/ 	.word	0xffffffff


	//   ....[2]....
        /*00a4*/ 	.word	0xffffffff


	//   ....[3]....
        /*00a8*/ 	.word	0xffffffff


	//   ....[4]....
        /*00ac*/ 	.word	0xffffffff


	//   ....[5]....
        /*00b0*/ 	.word	0xffffffff


	//   ....[6]....
        /*00b4*/ 	.word	0xffffffff


	//   ....[7]....
        /*00b8*/ 	.word	0xffffffff


	//   ....[8]....
        /*00bc*/ 	.word	0x05000024


	//   ....[9]....
        /*00c0*/ 	.word	0x05000024


	//   ....[10]....
        /*00c4*/ 	.word	0x05000024


	//   ....[11]....
        /*00c8*/ 	.word	0x05000024


	//   ....[12]....
        /*00cc*/ 	.word	0x05000024


	//   ....[13]....
        /*00d0*/ 	.word	0x05000024


	//   ....[14]....
        /*00d4*/ 	.word	0x05000024


	//   ....[15]....
        /*00d8*/ 	.word	0x05000024


	//----- nvinfo : EIATTR_COOP_GROUP_INSTR_OFFSETS
	.align		4
.L_5835:
        /*00dc*/ 	.byte	0x04, 0x28
        /*00de*/ 	.short	(.L_5837 - .L_5836)


	//   ....[0]....
.L_5836:
        /*00e0*/ 	.word	0x00001cf0


	//   ....[1]....
        /*00e4*/ 	.word	0x00001d50


	//   ....[2]....
        /*00e8*/ 	.word	0x00001db0


	//   ....[3]....
        /*00ec*/ 	.word	0x00001e10


	//   ....[4]....
        /*00f0*/ 	.word	0x00001e70


	//   ....[5]....
        /*00f4*/ 	.word	0x00001ed0


	//   ....[6]....
        /*00f8*/ 	.word	0x00001f30


	//   ....[7]....
        /*00fc*/ 	.word	0x00001f90


	//   ....[8]....
        /*0100*/ 	.word	0x000031d0


	//   ....[9]....
        /*0104*/ 	.word	0x00003260


	//   ....[10]....
        /*0108*/ 	.word	0x000032e0


	//   ....[11]....
        /*010c*/ 	.word	0x00003360


	//   ....[12]....
        /*0110*/ 	.word	0x000033e0


	//   ....[13]....
        /*0114*/ 	.word	0x00003460


	//   ....[14]....
        /*0118*/ 	.word	0x000034e0


	//   ....[15]....
        /*011c*/ 	.word	0x00003560


	//----- nvinfo : EIATTR_VRC_CTA_INIT_COUNT
	.align		4
.L_5837:
        /*0120*/ 	.byte	0x02, 0x4a
	.zero		1
	.zero		1


	//----- nvinfo : EIATTR_EXIT_INSTR_OFFSETS
	.align		4
        /*0124*/ 	.byte	0x04, 0x1c
        /*0126*/ 	.short	(.L_5839 - .L_5838)


	//   ....[0]....
.L_5838:
        /*0128*/ 	.word	0x00000560


	//   ....[1]....
        /*012c*/ 	.word	0x00003180


	//----- nvinfo : EIATTR_MAX_THREADS
	.align		4
.L_5839:
        /*0130*/ 	.byte	0x04, 0x05
        /*0132*/ 	.short	(.L_5841 - .L_5840)
.L_5840:
        /*0134*/ 	.word	0x00000080
        /*0138*/ 	.word	0x00000001
        /*013c*/ 	.word	0x00000001


	//----- nvinfo : EIATTR_CRS_STACK_SIZE
	.align		4
.L_5841:
        /*0140*/ 	.byte	0x04, 0x1e
        /*0142*/ 	.short	(.L_5843 - .L_5842)
.L_5842:
        /*0144*/ 	.word	0x00000000


	//----- nvinfo : EIATTR_CBANK_PARAM_SIZE
	.align		4
.L_5843:
        /*0148*/ 	.byte	0x03, 0x19
        /*014a*/ 	.short	0x0030


	//----- nvinfo : EIATTR_PARAM_CBANK
	.align		4
        /*014c*/ 	.byte	0x04, 0x0a
        /*014e*/ 	.short	(.L_5845 - .L_5844)
	.align		4
.L_5844:
        /*0150*/ 	.word	index@(.nv.constant0._Z9cuda_gemmIiLi128ELi8ELi1ELi128ELi8ELi8ELi0EEviiiPT_S1_S1_ii)
        /*0154*/ 	.short	0x0380
        /*0156*/ 	.short	0x0030


	//----- nvinfo : EIATTR_SW_WAR
	.align		4
.L_5845:
        /*0158*/ 	.byte	0x04, 0x36
        /*015a*/ 	.short	(.L_5847 - .L_5846)
.L_5846:
        /*015c*/ 	.word	0x00000008
.L_5847:


//--------------------- .nv.info._Z9cuda_gemmIiLi128ELi8ELi1ELi128ELi4ELi4ELi1EEviiiPT_S1_S1_ii --------------------------
	.section	.nv.info._Z9cuda_gemmIiLi128ELi8ELi1ELi128ELi4ELi4ELi1EEviiiPT_S1_S1_ii,"",@"SHT_CUDA_INFO"
	.sectionflags	@""
	.align	4


	//----- nvinfo : EIATTR_CUDA_API_VERSION
	.align		4
        /*0000*/ 	.byte	0x04, 0x37
        /*0002*/ 	.short	(.L_5849 - .L_5848)
.L_5848:
        /*0004*/ 	.word	0x00000082


	//----- nvinfo : EIATTR_KPARAM_INFO
	.align		4
.L_5849:
        /*0008*/ 	.byte	0x04, 0x17
        /*000a*/ 	.short	(.L_5851 - .L_5850)
.L_5850:
        /*000c*/ 	.word	0x00000000
        /*0010*/ 	.short	0x0007
        /*0012*/ 	.short	0x002c
        /*0014*/ 	.byte	0x00, 0xf0, 0x11, 0x00


	//----- nvinfo : EIATTR_KPARAM_INFO
	.align		4
.L_5851:
        /*0018*/ 	.byte	0x04, 0x17
        /*001a*/ 	.short	(.L_5853 - .L_5852)
.L_5852:
        /*001c*/ 	.word	0x00000000
        /*0020*/ 	.short	0x0006
        /*0022*/ 	.short	0x0028
        /*0024*/ 	.byte	0x00, 0xf0, 0x11, 0x00


	//----- nvinfo : EIATTR_KPARAM_INFO
	.align		4
.L_5853:
        /*0028*/ 	.byte	0x04, 0x17
        /*002a*/ 	.short	(.L_5855 - .L_5854)
.L_5854:
        /*002c*/ 	.word	0x00000000
        /*0030*/ 	.short	0x0005
        /*0032*/ 	.short	0x0020
        /*0034*/ 	.byte	0x00, 0xf5, 0x21, 0x00


	//----- nvinfo : EIATTR_KPARAM_INFO
	.align		4
.L_5855:
        /*0038*/ 	.byte	0x04, 0x17
        /*003a*/ 	.short	(.L_5857 - .L_5856)
.L_5856:
        /*003c*/ 	.word	0x00000000
        /*0040*/ 	.short	0x0004
        /*0042*/ 	.short	0x0018
        /*0044*/ 	.byte	0x00, 0xf5, 0x21, 0x00


	//----- nvinfo : EIATTR_KPARAM_INFO
	.align		4
.L_5857:
        /*0048*/ 	.byte	0x04, 0x17
        /*004a*/ 	.short	(.L_5859 - .L_5858)
.L_5858:
        /*004c*/ 	.word	0x00000000
        /*0050*/ 	.short	0x0003
        /*0052*/ 	.short	0x0010
        /*0054*/ 	.byte	0x00, 0xf5, 0x21, 0x00


	//----- nvinfo : EIATTR_KPARAM_INFO
	.align		4
.L_5859:
        /*0058*/ 	.byte	0x04, 0x17
        /*005a*/ 	.short	(.L_5861 - .L_5860)
.L_5860:
        /*005c*/ 	.word	0x00000000
        /*0060*/ 	.short	0x0002
        /*0062*/ 	.short	0x0008
        /*0064*/ 	.byte	0x00, 0xf0, 0x11, 0x00


	//----- nvinfo : EIATTR_KPARAM_INFO
	.align		4
.L_5861:
        /*0068*/ 	.byte	0x04, 0x17
        /*006a*/ 	.short	(.L_5863 - .L_5862)
.L_5862:
        /*006c*/ 	.word	0x00000000
        /*0070*/ 	.short	0x0001
        /*0072*/ 	.short	0x0004
        /*0074*/ 	.byte	0x00, 0xf0, 0x11, 0x00


	//----- nvinfo : EIATTR_KPARAM_INFO
	.align		4
.L_5863:
        /*0078*/ 	.byte	0x04, 0x17
        /*007a*/ 	.short	(.L_5865 - .L_5864)
.L_5864:
        /*007c*/ 	.word	0x00000000
        /*0080*/ 	.short	0x0000
        /*0082*/ 	.short	0x0000
        /*0084*/ 	.byte	0x00, 0xf0, 0x11, 0x00


	//----- nvinfo : EIATTR_SPARSE_MMA_MASK
	.align		4
.L_5865:
        /*0088*/ 	.byte	0x03, 0x50
        /*008a*/ 	.short	0x0000


	//----- nvinfo : EIATTR_MAXREG_COUNT
	.align		4
        /*008c*/ 	.byte	0x03, 0x1b
        /*008e*/ 	.short	0x00ff


	//----- nvinfo : EIATTR_NUM_BARRIERS
	.align		4
        /*0090*/ 	.byte	0x02, 0x4c
        /*0092*/ 	.byte	0x01
	.zero		1


	//----- nvinfo : EIATTR_MERCURY_ISA_VERSION
	.align		4
        /*0094*/ 	.byte	0x03, 0x5f
        /*0096*/ 	.short	0x0101


	//----- nvinfo : EIATTR_COOP_GROUP_MASK_REGIDS
	.align		4
        /*0098*/ 	.byte	0x04, 0x29
        /*009a*/ 	.short	(.L_5867 - .L_5866)


	//   ....[0]....
.L_5866:
        /*009c*/ 	.word	0xffffffff


	//   ....[1]....
        /*00a0*/ 	.word	0xffffffff


	//   ....[2]....
        /*00a4*/ 	.word	0xffffffff


	//   ....[3]....
        /*00a8*/ 	.word	0xffffffff


	//   ....[4]....
        /*00ac*/ 	.word	0x0500001f


	//   ....[5]....
        /*00b0*/ 	.word	0x0500001f


	//   ....[6]....
        /*00b4*/ 	.word	0x0500001f


	//   ....[7]....
        /*00b8*/ 	.word	0x0500001f


	//----- nvinfo : EIATTR_COOP_GROUP_INSTR_OFFSETS
	.align		4
.L_5867:
        /*00bc*/ 	.byte	0x04, 0x28
        /*00be*/ 	.short	(.L_5869 - .L_5868)


	//   ....[0]....
.L_5868:
        /*00c0*/ 	.word	0x00000cf0


	//   ....[1]....
        /*00c4*/ 	.word	0x00000d00


	//   ....[2]....
        /*00c8*/ 	.word	0x00000d10


	//   ....[3]....
        /*00cc*/ 	.word	0x00000d20


	//   ....[4]....
        /*00d0*/ 	.word	0x000011c0


	//   ....[5]....
        /*00d4*/ 	.word	0x00001240


	//   ....[6]....
        /*00d8*/ 	.word	0x000012a0


	//   ....[7]....
        /*00dc*/ 	.word	0x00001300


	//----- nvinfo : EIATTR_VRC_CTA_INIT_COUNT
	.align		4
.L_5869:
        /*00e0*/ 	.byte	0x02, 0x4a
	.zero		1
	.zero		1


	//----- nvinfo : EIATTR_EXIT_INSTR_OFFSETS
	.align		4
        /*00e4*/ 	.byte	0x04, 0x1c
        /*00e6*/ 	.short	(.L_5871 - .L_5870)


	//   ....[0]....
.L_5870:
        /*00e8*/ 	.word	0x000001c0


	//   ....[1]....
        /*00ec*/ 	.word	0x00001160


	//----- nvinfo : EIATTR_MAX_THREADS
	.align		4
.L_5871:
        /*00f0*/ 	.byte	0x04, 0x05
        /*00f2*/ 	.short	(.L_5873 - .L_5872)
.L_5872:
        /*00f4*/ 	.word	0x00000080
        /*00f8*/ 	.word	0x00000001
        /*00fc*/ 	.word	0x00000001


	//----- nvinfo : EIATTR_CRS_STACK_SIZE
	.align		4
.L_5873:
        /*0100*/ 	.byte	0x04, 0x1e
        /*0102*/ 	.short	(.L_5875 - .L_5874)
.L_5874:
        /*0104*/ 	.word	0x00000000


	//----- nvinfo : EIATTR_CBANK_PARAM_SIZE
	.align		4
.L_5875:
        /*0108*/ 	.byte	0x03, 0x19
        /*010a*/ 	.short	0x0030


	//----- nvinfo : EIATTR_PARAM_CBANK
	.align		4
        /*010c*/ 	.byte	0x04, 0x0a
        /*010e*/ 	.short	(.L_5877 - .L_5876)
	.align		4
.L_5876:
        /*0110*/ 	.word	index@(.nv.constant0._Z9cuda_gemmIiLi128ELi8ELi1ELi128ELi4ELi4ELi1EEviiiPT_S1_S1_ii)
        /*0114*/ 	.short	0x0380
        /*0116*/ 	.short	0x0030


	//----- nvinfo : EIATTR_SW_WAR
	.align		4
.L_5877:
        /*0118*/ 	.byte	0x04, 0x36
        /*011a*/ 	.short	(.L_5879 - .L_5878)
.L_5878:
        /*011c*/ 	.word	0x00000008
.L_5879:


//--------------------- .nv.info._Z9cuda_gemmIiLi128ELi8ELi1ELi128ELi4ELi4ELi0EEviiiPT_S1_S1_ii --------------------------
	.section	.nv.info._Z9cuda_gemmIiLi128ELi8ELi1ELi128ELi4ELi4ELi0EEviiiPT_S1_S1_ii,"",@"SHT_CUDA_INFO"
	.sectionflags	@""
	.align	4


	//----- nvinfo : EIATTR_CUDA_API_VERSION
	.align		4
        /*0000*/ 	.byte	0x04, 0x37
        /*0002*/ 	.short	(.L_5881 - .L_5880)
.L_5880:
        /*0004*/ 	.word	0x00000082


	//----- nvinfo : EIATTR_KPARAM_INFO
	.align		4
.L_5881:
        /*0008*/ 	.byte	0x04, 0x17
        /*000a*/ 	.short	(.L_5883 - .L_5882)
.L_5882:
        /*000c*/ 	.word	0x00000000
        /*0010*/ 	.short	0x0007
        /*0012*/ 	.short	0x002c
        /*0014*/ 	.byte	0x00, 0xf0, 0x11, 0x00


	//----- nvinfo : EIATTR_KPARAM_INFO
	.align		4
.L_5883:
        /*0018*/ 	.byte	0x04, 0x17
        /*001a*/ 	.short	(.L_5885 - .L_5884)
.L_5884:
        /*001c*/ 	.word	0x00000000
        /*0020*/ 	.short	0x0006
        /*0022*/ 	.short	0x0028
        /*0024*/ 	.byte	0x00, 0xf0, 0x11, 0x00


	//----- nvinfo : EIATTR_KPARAM_INFO
	.align		4
.L_5885:
        /*0028*/ 	.byte	0x04, 0x17
        /*002a*/ 	.short	(.L_5887 - .L_5886)
.L_5886:
        /*002c*/ 	.word	0x00000000
        /*0030*/ 	.short	0x0005
        /*0032*/ 	.short	0x0020
        /*0034*/ 	.byte	0x00, 0xf5, 0x21, 0x00


	//----- nvinfo : EIATTR_KPARAM_INFO
	.align		4
.L_5887:
        /*0038*/ 	.byte	0x04, 0x17
        /*003a*/ 	.short	(.L_5889 - .L_5888)
.L_5888:
        /*003c*/ 	.word	0x00000000
        /*0040*/ 	.short	0x0004
        /*0042*/ 	.short	0x0018
        /*0044*/ 	.byte	0x00, 0xf5, 0x21, 0x00


	//----- nvinfo : EIATTR_KPARAM_INFO
	.align		4
.L_5889:
        /*0048*/ 	.byte	0x04, 0x17
        /*004a*/ 	.short	(.L_5891 - .L_5890)
.L_5890:
        /*004c*/ 	.word	0x00000000
        /*0050*/ 	.short	0x0003
        /*0052*/ 	.short	0x0010
        /*0054*/ 	.byte	0x00, 0xf5, 0x21, 0x00


	//----- nvinfo : EIATTR_KPARAM_INFO
	.align		4
.L_5891:
        /*0058*/ 	.byte	0x04, 0x17
        /*005a*/ 	.short	(.L_5893 - .L_5892)
.L_5892:
        /*005c*/ 	.word	0x00000000
        /*0060*/ 	.short	0x0002
        /*0062*/ 	.short	0x0008
        /*0064*/ 	.byte	0x00, 0xf0, 0x11, 0x00


	//----- nvinfo : EIATTR_KPARAM_INFO
	.align		4
.L_5893:
        /*0068*/ 	.byte	0x04, 0x17
        /*006a*/ 	.short	(.L_5895 - .L_5894)
.L_5894:
        /*006c*/ 	.word	0x00000000
        /*0070*/ 	.short	0x0001
        /*0072*/ 	.short	0x0004
        /*0074*/ 	.byte	0x00, 0xf0, 0x11, 0x00


	//----- nvinfo : EIATTR_KPARAM_INFO
	.align		4
.L_5895:
        /*0078*/ 	.byte	0x04, 0x17
        /*007a*/ 	.short	(.L_5897 - .L_5896)
.L_5896:
        /*007c*/ 	.word	0x00000000
        /*0080*/ 	.short	0x0000
        /*0082*/ 	.short	0x0000
        /*0084*/ 	.byte	0x00, 0xf0, 0x11, 0x00


	//----- nvinfo : EIATTR_SPARSE_MMA_MASK
	.align		4
.L_5897:
        /*0088*/ 	.byte	0x03, 0x50
        /*008a*/ 	.short	0x0000


	//----- nvinfo : EIATTR_MAXREG_COUNT
	.align		4
        /*008c*/ 	.byte	0x03, 0x1b
        /*008e*/ 	.short	0x00ff


	//----- nvinfo : EIATTR_NUM_BARRIERS
	.align		4
        /*0090*/ 	.byte	0x02, 0x4c
        /*0092*/ 	.byte	0x01
	.zero		1


	//----- nvinfo : EIATTR_MERCURY_ISA_VERSION
	.align		4
        /*0094*/ 	.byte	0x03, 0x5f
        /*0096*/ 	.short	0x0101


	//----- nvinfo : EIATTR_COOP_GROUP_MASK_REGIDS
	.align		4
        /*0098*/ 	.byte	0x04, 0x29
        /*009a*/ 	.short	(.L_5899 - .L_5898)


	//   ....[0]....
.L_5898:
        /*009c*/ 	.word	0xffffffff


	//   ....[1]....
        /*00a0*/ 	.word	0xffffffff


	//   ....[2]....
        /*00a4*/ 	.word	0xffffffff


	//   ....[3]....
        /*00a8*/ 	.word	0xffffffff


	//   ....[4]....
        /*00ac*/ 	.word	0x0500001b


	//   ....[5]....
        /*00b0*/ 	.word	0x0500001b


	//   ....[6]....
        /*00b4*/ 	.word	0x0500001b


	//   ....[7]....
        /*00b8*/ 	.word	0x0500001b


	//----- nvinfo : EIATTR_COOP_GROUP_INSTR_OFFSETS
	.align		4
.L_5899:
        /*00bc*/ 	.byte	0x04, 0x28
        /*00be*/ 	.short	(.L_5901 - .L_5900)


	//   ....[0]....
.L_5900:
        /*00c0*/ 	.word	0x00001a10


	//   ....[1]....
        /*00c4*/ 	.word	0x00001a70


	//   ....[2]....
        /*00c8*/ 	.word	0x00001ae0


	//   ....[3]....
        /*00cc*/ 	.word	0x00001b50


	//   ....[4]....
        /*00d0*/ 	.word	0x00002ca0


	//   ....[5]....
        /*00d4*/ 	.word	0x00002d50


	//   ....[6]....
        /*00d8*/ 	.word	0x00002df0


	//   ....[7]....
        /*00dc*/ 	.word	0x00002e90


	//----- nvinfo : EIATTR_VRC_CTA_INIT_COUNT
	.align		4
.L_5901:
        /*00e0*/ 	.byte	0x02, 0x4a
	.zero		1
	.zero		1


	//----- nvinfo : EIATTR_EXIT_INSTR_OFFSETS
	.align		4
        /*00e4*/ 	.byte	0x04, 0x1c
        /*00e6*/ 	.short	(.L_5903 - .L_5902)


	//   ....[0]....
.L_5902:
        /*00e8*/ 	.word	0x00000650


	//   ....[1]....
        /*00ec*/ 	.word	0x00002c30


	//----- nvinfo : EIATTR_MAX_THREADS
	.align		4
.L_5903:
        /*00f0*/ 	.byte	0x04, 0x05
        /*00f2*/ 	.short	(.L_5905 - .L_5904)
.L_5904:
        /*00f4*/ 	.word	0x00000080
        /*00f8*/ 	.word	0x00000001
        /*00fc*/ 	.word	0x00000001


	//----- nvinfo : EIATTR_CRS_STACK_SIZE
	.align		4
.L_5905:
        /*0100*/ 	.byte	0x04, 0x1e
        /*0102*/ 	.short	(.L_5907 - .L_5906)
.L_5906:
        /*0104*/ 	.word	0x00000000


	//----- nvinfo : EIATTR_CBANK_PARAM_SIZE
	.align		4
.L_5907:
        /*0108*/ 	.byte	0x03, 0x19
        /*010a*/ 	.short	0x0030


	//----- nvinfo : EIATTR_PARAM_CBANK
	.align		4
        /*010c*/ 	.byte	0x04, 0x0a
        /*010e*/ 	.short	(.L_5909 - .L_5908)
	.align		4
.L_5908:
        /*0110*/ 	.word	index@(.nv.constant0._Z9cuda_gemmIiLi128ELi8ELi1ELi128ELi4ELi4ELi0EEviiiPT_S1_S1_ii)
        /*0114*/ 	.short	0x0380
        /*0116*/ 	.short	0x0030


	//----- nvinfo : EIATTR_SW_WAR
	.align		4
.L_5909:
        /*0118*/ 	.byte	0x04, 0x36
        /*011a*/ 	.short	(.L_5911 - .L_5910)
.L_5910:
        /*011c*/ 	.word	0x00000008
.L_5911:


//--------------------- .nv.info._Z9cuda_gemmIiLi128ELi8ELi1ELi128ELi2ELi2ELi1EEviiiPT_S1_S1_ii --------------------------
	.section	.nv.info._Z9cuda_gemmIiLi128ELi8ELi1ELi128ELi2ELi2ELi1EEviiiPT_S1_S1_ii,"",@"SHT_CUDA_INFO"
	.sectionflags	@""
	.align	4


	//----- nvinfo : EIATTR_CUDA_API_VERSION
	.align		4
        /*0000*/ 	.byte	0x04, 0x37
        /*0002*/ 	.short	(.L_5913 - .L_5912)
.L_5912:
        /*0004*/ 	.word	0x00000082


	//----- nvinfo : EIATTR_KPARAM_INFO
	.align		4
.L_5913:
        /*0008*/ 	.byte	0x04, 0x17
        /*000a*/ 	.short	(.L_5915 - .L_5914)
.L_5914:
        /*000c*/ 	.word	0x00000000
        /*0010*/ 	.short	0x0007
        /*0012*/ 	.short	0x002c
        /*0014*/ 	.byte	0x00, 0xf0, 0x11, 0x00


	//----- nvinfo : EIATTR_KPARAM_INFO
	.align		4
.L_5915:
        /*0018*/ 	.byte	0x04, 0x17
        /*001a*/ 	.short	(.L_5917 - .L_5916)
.L_5916:
        /*001c*/ 	.word	0x00000000
        /*0020*/ 	.short	0x0006
        /*0022*/ 	.short	0x0028
        /*0024*/ 	.byte	0x00, 0xf0, 0x11, 0x00


	//----- nvinfo : EIATTR_KPARAM_INFO
	.align		4
.L_5917:
        /*0028*/ 	.byte	0x04, 0x17
        /*002a*/ 	.short	(.L_5919 - .L_5918)
.L_5918:
        /*002c*/ 	.word	0x00000000
        /*0030*/ 	.short	0x0005
        /*0032*/ 	.short	0x0020
        /*0034*/ 	.byte	0x00, 0xf5, 0x21, 0x00


	//----- nvinfo : EIATTR_KPARAM_INFO
	.align		4
.L_5919:
        /*0038*/ 	.byte	0x04, 0x17
        /*003a*/ 	.short	(.L_5921 - .L_5920)
.L_5920:
        /*003c*/ 	.word	0x00000000
        /*0040*/ 	.short	0x0004
        /*0042*/ 	.short	0x0018
        /*0044*/ 	.byte	0x00, 0xf5, 0x21, 0x00


	//----- nvinfo : EIATTR_KPARAM_INFO
	.align		4
.L_5921:
        /*0048*/ 	.byte	0x04, 0x17
        /*004a*/ 	.short	(.L_5923 - .L_5922)
.L_5922:
        /*004c*/ 	.word	0x00000000
        /*0050*/ 	.short	0x0003
        /*0052*/ 	.short	0x0010
        /*0054*/ 	.byte	0x00, 0xf5, 0x21, 0x00


	//----- nvinfo : EIATTR_KPARAM_INFO
	.align		4
.L_5923:
        /*0058*/ 	.byte	0x04, 0x17
        /*005a*/ 	.short	(.L_5925 - .L_5924)
.L_5924:
        /*005c*/ 	.word	0x00000000
        /*0060*/ 	.short	0x0002
        /*0062*/ 	.short	0x0008
        /*0064*/ 	.byte	0x00, 0xf0, 0x11, 0x00


	//----- nvinfo : EIATTR_KPARAM_INFO
	.align		4
.L_5925:
        /*0068*/ 	.byte	0x04, 0x17
        /*006a*/ 	.short	(.L_5927 - .L_5926)
.L_5926:
        /*006c*/ 	.word	0x00000000
        /*0070*/ 	.short	0x0001
        /*0072*/ 	.short	0x0004
        /*0074*/ 	.byte	0x00, 0xf0, 0x11, 0x00


	//----- nvinfo : EIATTR_KPARAM_INFO
	.align		4
.L_5927:
        /*0078*/ 	.byte	0x04, 0x17
        /*007a*/ 	.short	(.L_5929 - .L_5928)
.L_5928:
        /*007c*/ 	.word	0x00000000
        /*0080*/ 	.short	0x0000
        /*0082*/ 	.short	0x0000
        /*0084*/ 	.byte	0x00, 0xf0, 0x11, 0x00


	//----- nvinfo : EIATTR_SPARSE_MMA_MASK
	.align		4
.L_5929:
        /*0088*/ 	.byte	0x03, 0x50
        /*008a*/ 	.short	0x0000


	//----- nvinfo : EIATTR_MAXREG_COUNT
	.align		4
        /*008c*/ 	.byte	0x03, 0x1b
        /*008e*/ 	.short	0x00ff


	//----- nvinfo : EIATTR_NUM_BARRIERS
	.align		4
        /*0090*/ 	.byte	0x02, 0x4c
        /*0092*/ 	.byte	0x01
	.zero		1


	//----- nvinfo : EIATTR_MERCURY_ISA_VERSION
	.align		4
        /*0094*/ 	.byte	0x03, 0x5f
        /*0096*/ 	.short	0x0101


	//----- nvinfo : EIATTR_COOP_GROUP_MASK_REGIDS
	.align		4
        /*0098*/ 	.byte	0x04, 0x29
        /*009a*/ 	.short	(.L_5931 - .L_5930)


	//   ....[0]....
.L_5930:
        /*009c*/ 	.word	0xffffffff


	//   ....[1]....
        /*00a0*/ 	.word	0xffffffff


	//   ....[2]....
        /*00a4*/ 	.word	0x0500001a


	//   ....[3]....
        /*00a8*/ 	.word	0x0500001a


	//----- nvinfo : EIATTR_COOP_GROUP_INSTR_OFFSETS
	.align		4
.L_5931:
        /*00ac*/ 	.byte	0x04, 0x28
        /*00ae*/ 	.short	(.L_5933 - .L_5932)


	//   ....[0]....
.L_5932:
        /*00b0*/ 	.word	0x00000be0


	//   ....[1]....
        /*00b4*/ 	.word	0x00000bf0


	//   ....[2]....
        /*00b8*/ 	.word	0x00001060


	//   ....[3]....
        /*00bc*/ 	.word	0x000010e0


	//----- nvinfo : EIATTR_VRC_CTA_INIT_COUNT
	.align		4
.L_5933:
        /*00c0*/ 	.byte	0x02, 0x4a
	.zero		1
	.zero		1


	//----- nvinfo : EIATTR_EXIT_INSTR_OFFSETS
	.align		4
        /*00c4*/ 	.byte	0x04, 0x1c
        /*00c6*/ 	.short	(.L_5935 - .L_5934)


	//   ....[0]....
.L_5934:
        /*00c8*/ 	.word	0x000001d0


	//   ....[1]....
        /*00cc*/ 	.word	0x00001000


	//----- nvinfo : EIATTR_MAX_THREADS
	.align		4
.L_5935:
        /*00d0*/ 	.byte	0x04, 0x05
        /*00d2*/ 	.short	(.L_5937 - .L_5936)
.L_5936:
        /*00d4*/ 	.word	0x00000080
        /*00d8*/ 	.word	0x00000001
        /*00dc*/ 	.word	0x00000001


	//----- nvinfo : EIATTR_CRS_STACK_SIZE
	.align		4
.L_5937:
        /*00e0*/ 	.byte	0x04, 0x1e
        /*00e2*/ 	.short	(.L_5939 - .L_5938)
.L_5938:
        /*00e4*/ 	.word	0x00000000


	//----- nvinfo : EIATTR_CBANK_PARAM_SIZE
	.align		4
.L_5939:
        /*00e8*/ 	.byte	0x03, 0x19
        /*00ea*/ 	.short	0x0030


	//----- nvinfo : EIATTR_PARAM_CBANK
	.align		4
        /*00ec*/ 	.byte	0x04, 0x0a
        /*00ee*/ 	.short	(.L_5941 - .L_5940)
	.align		4
.L_5940:
        /*00f0*/ 	.word	index@(.nv.constant0._Z9cuda_gemmIiLi128ELi8ELi1ELi128ELi2ELi2ELi1EEviiiPT_S1_S1_ii)
        /*00f4*/ 	.short	0x0380
        /*00f6*/ 	.short	0x0030


	//----- nvinfo : EIATTR_SW_WAR
	.align		4
.L_5941:
        /*00f8*/ 	.byte	0x04, 0x36
        /*00fa*/ 	.short	(.L_5943 - .L_5942)
.L_5942:
        /*00fc*/ 	.word	0x00000008
.L_5943:


//--------------------- .nv.info._Z9cuda_gemmIiLi128ELi8ELi1ELi128ELi2ELi2ELi0EEviiiPT_S1_S1_ii --------------------------
	.section	.nv.info._Z9cuda_gemmIiLi128ELi8ELi1ELi128ELi2ELi2ELi0EEviiiPT_S1_S1_ii,"",@"SHT_CUDA_INFO"
	.sectionflags	@""
	.align	4


	//----- nvinfo : EIATTR_CUDA_API_VERSION
	.align		4
        /*0000*/ 	.byte	0x04, 0x37
        /*0002*/ 	.short	(.L_5945 - .L_5944)
.L_5944:
        /*0004*/ 	.word	0x00000082


	//----- nvinfo : EIATTR_KPARAM_INFO
	.align		4
.L_5945:
        /*0008*/ 	.byte	0x04, 0x17
        /*000a*/ 	.short	(.L_5947 - .L_5946)
.L_5946:
        /*000c*/ 	.word	0x00000000
        /*0010*/ 	.short	0x0007
        /*0012*/ 	.short	0x002c
        /*0014*/ 	.byte	0x00, 0xf0, 0x11, 0x00


	//----- nvinfo : EIATTR_KPARAM_INFO
	.align		4
.L_5947:
        /*0018*/ 	.byte	0x04, 0x17
        /*001a*/ 	.short	(.L_5949 - .L_5948)
.L_5948:
        /*001c*/ 	.word	0x00000000
        /*0020*/ 	.short	0x0006
        /*0022*/ 	.short	0x0028
        /*0024*/ 	.byte	0x00, 0xf0, 0x11, 0x00


	//----- nvinfo : EIATTR_KPARAM_INFO
	.align		4
.L_5949:
        /*0028*/ 	.byte	0x04, 0x17
        /*002a*/ 	.short	(.L_5951 - .L_5950)
.L_5950:
        /*002c*/ 	.word	0x00000000
        /*0030*/ 	.short	0x0005
        /*0032*/ 	.short	0x0020
        /*0034*/ 	.byte	0x00, 0xf5, 0x21, 0x00


	//----- nvinfo : EIATTR_KPARAM_INFO
	.align		4
.L_5951:
        /*0038*/ 	.byte	0x04, 0x17
        /*003a*/ 	.short	(.L_5953 - .L_5952)
.L_5952:
        /*003c*/ 	.word	0x00000000
        /*0040*/ 	.short	0x0004
        /*0042*/ 	.short	0x0018
        /*0044*/ 	.byte	0x00, 0xf5, 0x21, 0x00


	//----- nvinfo : EIATTR_KPARAM_INFO
	.align		4
.L_5953:
        /*0048*/ 	.byte	0x04, 0x17
        /*004a*/ 	.short	(.L_5955 - .L_5954)
.L_5954:
        /*004c*/ 	.word	0x00000000
        /*0050*/ 	.short	0x0003
        /*0052*/ 	.short	0x0010
        /*0054*/ 	.byte	0x00, 0xf5, 0x21, 0x00


	//----- nvinfo : EIATTR_KPARAM_INFO
	.align		4
.L_5955:
        /*0058*/ 	.byte	0x04, 0x17
        /*005a*/ 	.short	(.L_5957 - .L_5956)
.L_5956:
        /*005c*/ 	.word	0x00000000
        /*0060*/ 	.short	0x0002
        /*0062*/ 	.short	0x0008
        /*0064*/ 	.byte	0x00, 0xf0, 0x11, 0x00


	//----- nvinfo : EIATTR_KPARAM_INFO
	.align		4
.L_5957:
        /*0068*/ 	.byte	0x04, 0x17
        /*006a*/ 	.short	(.L_5959 - .L_5958)
.L_5958:
        /*006c*/ 	.word	0x00000000
        /*0070*/ 	.short	0x0001
        /*0072*/ 	.short	0x0004
        /*0074*/ 	.byte	0x00, 0xf0, 0x11, 0x00


	//----- nvinfo : EIATTR_KPARAM_INFO
	.align		4
.L_5959:
        /*0078*/ 	.byte	0x04, 0x17
        /*007a*/ 	.short	(.L_5961 - .L_5960)
.L_5960:
        /*007c*/ 	.word	0x00000000
        /*0080*/ 	.short	0x0000
        /*0082*/ 	.short	0x0000
        /*0084*/ 	.byte	0x00, 0xf0, 0x11, 0x00


	//----- nvinfo : EIATTR_SPARSE_MMA_MASK
	.align		4
.L_5961:
        /*0088*/ 	.byte	0x03, 0x50
        /*008a*/ 	.short	0x0000


	//----- nvinfo : EIATTR_MAXREG_COUNT
	.align		4
        /*008c*/ 	.byte	0x03, 0x1b
        /*008e*/ 	.short	0x00ff


	//----- nvinfo : EIATTR_NUM_BARRIERS
	.align		4
        /*0090*/ 	.byte	0x02, 0x4c
        /*0092*/ 	.byte	0x01
	.zero		1


	//----- nvinfo : EIATTR_MERCURY_ISA_VERSION
	.align		4
        /*0094*/ 	.byte	0x03, 0x5f
        /*0096*/ 	.short	0x0101


	//----- nvinfo : EIATTR_COOP_GROUP_MASK_REGIDS
	.align		4
        /*0098*/ 	.byte	0x04, 0x29
        /*009a*/ 	.short	(.L_5963 - .L_5962)


	//   ....[0]....
.L_5962:
        /*009c*/ 	.word	0xffffffff


	//   ....[1]....
        /*00a0*/ 	.word	0xffffffff


	//   ....[2]....
        /*00a4*/ 	.word	0x05000015


	//   ....[3]....
        /*00a8*/ 	.word	0x05000015


	//----- nvinfo : EIATTR_COOP_GROUP_INSTR_OFFSETS
	.align		4
.L_5963:
        /*00ac*/ 	.byte	0x04, 0x28
        /*00ae*/ 	.short	(.L_5965 - .L_5964)


	//   ....[0]....
.L_5964:
        /*00b0*/ 	.word	0x00001600


	//   ....[1]....
        /*00b4*/ 	.word	0x00001650


	//   ....[2]....
        /*00b8*/ 	.word	0x000026d0


	//   ....[3]....
        /*00bc*/ 	.word	0x00002760


	//----- nvinfo : EIATTR_VRC_CTA_INIT_COUNT
	.align		4
.L_5965:
        /*00c0*/ 	.byte	0x02, 0x4a
	.zero		1
	.zero		1


	//----- nvinfo : EIATTR_EXIT_INSTR_OFFSETS
	.align		4
        /*00c4*/ 	.byte	0x04, 0x1c
        /*00c6*/ 	.short	(.L_5967 - .L_5966)


	//   ....[0]....
.L_5966:
        /*00c8*/ 	.word	0x000005c0


	//   ....[1]....
        /*00cc*/ 	.word	0x00002680


	//----- nvinfo : EIATTR_MAX_THREADS
	.align		4
.L_5967:
        /*00d0*/ 	.byte	0x04, 0x05
        /*00d2*/ 	.short	(.L_5969 - .L_5968)
.L_5968:
        /*00d4*/ 	.word	0x00000080
        /*00d8*/ 	.word	0x00000001
        /*00dc*/ 	.word	0x00000001


	//----- nvinfo : EIATTR_CRS_STACK_SIZE
	.align		4
.L_5969:
        /*00e0*/ 	.byte	0x04, 0x1e
        /*00e2*/ 	.short	(.L_5971 - .L_5970)
.L_5970:
        /*00e4*/ 	.word	0x00000000


	//----- nvinfo : EIATTR_CBANK_PARAM_SIZE
	.align		4
.L_5971:
        /*00e8*/ 	.byte	0x03, 0x19
        /*00ea*/ 	.short	0x0030


	//----- nvinfo : EIATTR_PARAM_CBANK
	.align		4
        /*00ec*/ 	.byte	0x04, 0x0a
        /*00ee*/ 	.short	(.L_5973 - .L_5972)
	.align		4
.L_5972:
        /*00f0*/ 	.word	index@(.nv.constant0._Z9cuda_gemmIiLi128ELi8ELi1ELi128ELi2ELi2ELi0EEviiiPT_S1_S1_ii)
        /*00f4*/ 	.short	0x0380
        /*00f6*/ 	.short	0x0030


	//----- nvinfo : EIATTR_SW_WAR
	.align		4
.L_5973:
        /*00f8*/ 	.byte	0x04, 0x36
        /*00fa*/ 	.short	(.L_5975 - .L_5974)
.L_5974:
        /*00fc*/ 	.word	0x00000008
.L_5975:


//--------------------- .nv.info._Z9cuda_gemmIiLi128ELi8ELi1ELi64ELi64ELi64ELi1EEviiiPT_S1_S1_ii --------------------------
	.section	.nv.info._Z9cuda_gemmIiLi128ELi8ELi1ELi64ELi64ELi64ELi1EEviiiPT_S1_S1_ii,"",@"SHT_CUDA_INFO"
	.sectionflags	@""
	.align	4


	//----- nvinfo : EIATTR_CUDA_API_VERSION
	.align		4
        /*0000*/ 	.byte	0x04, 0x37
        /*0002*/ 	.short	(.L_5977 - .L_5976)
.L_5976:
        /*0004*/ 	.word	0x00000082


	//----- nvinfo : EIATTR_KPARAM_INFO
	.align		4
.L_5977:
        /*0008*/ 	.byte	0x04, 0x17
        /*000a*/ 	.short	(.L_5979 - .L_5978)
.L_5978:
        /*000c*/ 	.word	0x00000000
        /*0010*/ 	.short	0x0007
        /*0012*/ 	.short	0x002c
        /*0014*/ 	.byte	0x00, 0xf0, 0x11, 0x00


	//----- nvinfo : EIATTR_KPARAM_INFO
	.align		4
.L_5979:
        /*0018*/ 	.byte	0x04, 0x17
        /*001a*/ 	.short	(.L_5981 - .L_5980)
.L_5980:
        /*001c*/ 	.word	0x00000000
        /*0020*/ 	.short	0x0006
        /*0022*/ 	.short	0x0028
        /*0024*/ 	.byte	0x00, 0xf0, 0x11, 0x00


	//----- nvinfo : EIATTR_KPARAM_INFO
	.align		4
.L_5981:
        /*0028*/ 	.byte	0x04, 0x17
        /*002a*/ 	.short	(.L_5983 - .L_5982)
.L_5982:
        /*002c*/ 	.word	0x00000000
        /*0030*/ 	.short	0x0005
        /*0032*/ 	.short	0x0020
        /*0034*/ 	.byte	0x00, 0xf5, 0x21, 0x00


	//----- nvinfo : EIATTR_KPARAM_INFO
	.align		4
.L_5983:
        /*0038*/ 	.byte	0x04, 0x17
        /*003a*/ 	.short	(.L_5985 - .L_5984)
.L_5984:
        /*003c*/ 	.word	0x00000000
        /*0040*/ 	.short	0x0004
        /*0042*/ 	.short	0x0018
        /*0044*/ 	.byte	0x00, 0xf5, 0x21, 0x00


	//----- nvinfo : EIATTR_KPARAM_INFO
	.align		4
.L_5985:
        /*0048*/ 	.byte	0x04, 0x17
        /*004a*/ 	.short	(.L_5987 - .L_5986)
.L_5986:
        /*004c*/ 	.word	0x00000000
        /*0050*/ 	.short	0x0003
        /*0052*/ 	.short	0x0010
        /*0054*/ 	.byte	0x00, 0xf5, 0x21, 0x00


	//----- nvinfo : EIATTR_KPARAM_INFO
	.align		4
.L_5987:
        /*0058*/ 	.byte	0x04, 0x17
        /*005a*/ 	.short	(.L_5989 - .L_5988)
.L_5988:
        /*005c*/ 	.word	0x00000000
        /*0060*/ 	.short	0x0002
        /*0062*/ 	.short	0x0008
        /*0064*/ 	.byte	0x00, 0xf0, 0x11, 0x00


	//----- nvinfo : EIATTR_KPARAM_INFO
	.align		4
.L_5989:
        /*0068*/ 	.byte	0x04, 0x17
        /*006a*/ 	.short	(.L_5991 - .L_5990)
.L_5990:
        /*006c*/ 	.word	0x00000000
        /*0070*/ 	.short	0x0001
        /*0072*/ 	.short	0x0004
        /*0074*/ 	.byte	0x00, 0xf0, 0x11, 0x00


	//----- nvinfo : EIATTR_KPARAM_INFO
	.align		4
.L_5991:
        /*0078*/ 	.byte	0x04, 0x17
        /*007a*/ 	.short	(.L_5993 - .L_5992)
.L_5992:
        /*007c*/ 	.word	0x00000000
        /*0080*/ 	.short	0x0000
        /*0082*/ 	.short	0x0000
        /*0084*/ 	.byte	0x00, 0xf0, 0x11, 0x00


	//----- nvinfo : EIATTR_SPARSE_MMA_MASK
	.align		4
.L_5993:
        /*0088*/ 	.byte	0x03, 0x50
        /*008a*/ 	.short	0x0000


	//----- nvinfo : EIATTR_MAXREG_COUNT
	.align		4
        /*008c*/ 	.byte	0x03, 0x1b
        /*008e*/ 	.short	0x00ff


	//----- nvinfo : EIATTR_NUM_BARRIERS
	.align		4
        /*0090*/ 	.byte	0x02, 0x4c
        /*0092*/ 	.byte	0x01
	.zero		1


	//----- nvinfo : EIATTR_MERCURY_ISA_VERSION
	.align		4
        /*0094*/ 	.byte	0x03, 0x5f
        /*0096*/ 	.short	0x0101


	//----- nvinfo : EIATTR_VRC_CTA_INIT_COUNT
	.align		4
        /*0098*/ 	.byte	0x02, 0x4a
	.zero		1
	.zero		1


	//----- nvinfo : EIATTR_EXIT_INSTR_OFFSETS
	.align		4
        /*009c*/ 	.byte	0x04, 0x1c
        /*009e*/ 	.short	(.L_5995 - .L_5994)


	//   ....[0]....
.L_5994:
        /*00a0*/ 	.word	0x00000540


	//   ....[1]....
        /*00a4*/ 	.word	0x00002420


	//----- nvinfo : EIATTR_MAX_THREADS
	.align		4
.L_5995:
        /*00a8*/ 	.byte	0x04, 0x05
        /*00aa*/ 	.short	(.L_5997 - .L_5996)
.L_5996:
        /*00ac*/ 	.word	0x00000080
        /*00b0*/ 	.word	0x00000001
        /*00b4*/ 	.word	0x00000001


	//----- nvinfo : EIATTR_CRS_STACK_SIZE
	.align		4
.L_5997:
        /*00b8*/ 	.byte	0x04, 0x1e
        /*00ba*/ 	.short	(.L_5999 - .L_5998)
.L_5998:
        /*00bc*/ 	.word	0x00000000


	//----- nvinfo : EIATTR_CBANK_PARAM_SIZE
	.align		4
.L_5999:
        /*00c0*/ 	.byte	0x03, 0x19
        /*00c2*/ 	.short	0x0030


	//----- nvinfo : EIATTR_PARAM_CBANK
	.align		4
        /*00c4*/ 	.byte	0x04, 0x0a
        /*00c6*/ 	.short	(.L_6001 - .L_6000)
	.align		4
.L_6000:
        /*00c8*/ 	.word	index@(.nv.constant0._Z9cuda_gemmIiLi128ELi8ELi1ELi64ELi64ELi64ELi1EEviiiPT_S1_S1_ii)
        /*00cc*/ 	.short	0x0380
        /*00ce*/ 	.short	0x0030


	//----- nvinfo : EIATTR_SW_WAR
	.align		4
.L_6001:
        /*00d0*/ 	.byte	0x04, 0x36
        /*00d2*/ 	.short	(.L_6003 - .L_6002)
.L_6002:
        /*00d4*/ 	.word	0x00000008
.L_6003:


//--------------------- .nv.info._Z9cuda_gemmIiLi128ELi8ELi1ELi64ELi64ELi64ELi0EEviiiPT_S1_S1_ii --------------------------
	.section	.nv.info._Z9cuda_gemmIiLi128ELi8ELi1ELi64ELi64ELi64ELi0EEviiiPT_S1_S1_ii,"",@"SHT_CUDA_INFO"
	.sectionflags	@""
	.align	4


	//----- nvinfo : EIATTR_CUDA_API_VERSION
	.align		4
        /*0000*/ 	.byte	0x04, 0x37
        /*0002*/ 	.short	(.L_6005 - .L_6004)
.L_6004:
        /*0004*/ 	.word	0x00000082


	//----- nvinfo : EIATTR_KPARAM_INFO
	.align		4
.L_6005:
        /*0008*/ 	.byte	0x04, 0x17
        /*000a*/ 	.short	(.L_6007 - .L_6006)
.L_6006:
        /*000c*/ 	.word	0x00000000
        /*0010*/ 	.short	0x0007
        /*0012*/ 	.short	0x002c
        /*0014*/ 	.byte	0x00, 0xf0, 0x11, 0x00


	//----- nvinfo : EIATTR_KPARAM_INFO
	.align		4
.L_6007:
        /*0018*/ 	.byte	0x04, 0x17
        /*001a*/ 	.short	(.L_6009 - .L_6008)
.L_6008:
        /*001c*/ 	.word	0x00000000
        /*0020*/ 	.short	0x0006
        /*0022*/ 	.short	0x0028
        /*0024*/ 	.byte	0x00, 0xf0, 0x11, 0x00


	//----- nvinfo : EIATTR_KPARAM_INFO
	.align		4
.L_6009:
        /*0028*/ 	.byte	0x04, 0x17
        /*002a*/ 	.short	(.L_6011 - .L_6010)
.L_6010:
        /*002c*/ 	.word	0x00000000
        /*0030*/ 	.short	0x0005
        /*0032*/ 	.short	0x0020
        /*0034*/ 	.byte	0x00, 0xf5, 0x21, 0x00


	//----- nvinfo : EIATTR_KPARAM_INFO
	.align		4
.L_6011:
        /*0038*/ 	.byte	0x04, 0x17
        /*003a*/ 	.short	(.L_6013 - .L_6012)
.L_6012:
        /*003c*/ 	.word	0x00000000
        /*0040*/ 	.short	0x0004
        /*0042*/ 	.short	0x0018
        /*0044*/ 	.byte	0x00, 0xf5, 0x21, 0x00


	//----- nvinfo : EIATTR_KPARAM_INFO
	.align		4
.L_6013:
        /*0048*/ 	.byte	0x04, 0x17
        /*004a*/ 	.short	(.L_6015 - .L_6014)
.L_6014:
        /*004c*/ 	.word	0x00000000
        /*0050*/ 	.short	0x0003
        /*0052*/ 	.short	0x0010
        /*0054*/ 	.byte	0x00, 0xf5, 0x21, 0x00


	//----- nvinfo : EIATTR_KPARAM_INFO
	.align		4
.L_6015:
        /*0058*/ 	.byte	0x04, 0x17
        /*005a*/ 	.short	(.L_6017 - .L_6016)
.L_6016:
        /*005c*/ 	.word	0x00000000
        /*0060*/ 	.short	0x0002
        /*0062*/ 	.short	0x0008
        /*0064*/ 	.byte	0x00, 0xf0, 0x11, 0x00


	//----- nvinfo : EIATTR_KPARAM_INFO
	.align		4
.L_6017:
        /*0068*/ 	.byte	0x04, 0x17
        /*006a*/ 	.short	(.L_6019 - .L_6018)
.L_6018:
        /*006c*/ 	.word	0x00000000
        /*0070*/ 	.short	0x0001
        /*0072*/ 	.short	0x0004
        /*0074*/ 	.byte	0x00, 0xf0, 0x11, 0x00


	//----- nvinfo : EIATTR_KPARAM_INFO
	.align		4
.L_6019:
        /*0078*/ 	.byte	0x04, 0x17
        /*007a*/ 	.short	(.L_6021 - .L_6020)
.L_6020:
        /*007c*/ 	.word	0x00000000
        /*0080*/ 	.short	0x0000
        /*0082*/ 	.short	0x0000
        /*0084*/ 	.byte	0x00, 0xf0, 0x11, 0x00


	//----- nvinfo : EIATTR_SPARSE_MMA_MASK
	.align		4
.L_6021:
        /*0088*/ 	.byte	0x03, 0x50
        /*008a*/ 	.short	0x0000


	//----- nvinfo : EIATTR_MAXREG_COUNT
	.align		4
        /*008c*/ 	.byte	0x03, 0x1b
        /*008e*/ 	.short	0x00ff


	//----- nvinfo : EIATTR_NUM_BARRIERS
	.align		4
        /*0090*/ 	.byte	0x02, 0x4c
        /*0092*/ 	.byte	0x01
	.zero		1


	//----- nvinfo : EIATTR_MERCURY_ISA_VERSION
	.align		4
        /*0094*/ 	.byte	0x03, 0x5f
        /*0096*/ 	.short	0x0101


	//----- nvinfo : EIATTR_COOP_GROUP_MASK_REGIDS
	.align		4
        /*0098*/ 	.byte	0x04, 0x29
        /*009a*/ 	.short	(.L_6023 - .L_6022)


	//   ....[0]....
.L_6022:
        /*009c*/ 	.word	0xffffffff


	//   ....[1]....
        /*00a0*/ 	.word	0xffffffff


	//   ....[2]....
        /*00a4*/ 	.word	0xffffffff


	//   ....[3]....
        /*00a8*/ 	.word	0xffffffff


	//   ....[4]....
        /*00ac*/ 	.word	0xffffffff


	//   ....[5]....
        /*00b0*/ 	.word	0xffffffff


	//   ....[6]....
        /*00b4*/ 	.word	0xffffffff


	//   ....[7]....
        /*00b8*/ 	.word	0xffffffff


	//   ....[8]....
        /*00bc*/ 	.word	0xffffffff


	//   ....[9]....
        /*00c0*/ 	.word	0xffffffff


	//   ....[10]....
        /*00c4*/ 	.word	0xffffffff


	//   ....[11]....
        /*00c8*/ 	.word	0xffffffff


	//   ....[12]....
        /*00cc*/ 	.word	0xffffffff


	//   ....[13]....
        /*00d0*/ 	.word	0xffffffff


	//   ....[14]....
        /*00d4*/ 	.word	0xffffffff


	//   ....[15]....
        /*00d8*/ 	.word	0xffffffff


	//   ....[16]....
        /*00dc*/ 	.word	0xffffffff


	//   ....[17]....
        /*00e0*/ 	.word	0xffffffff


	//   ....[18]....
        /*00e4*/ 	.word	0xffffffff


	//   ....[19]....
        /*00e8*/ 	.word	0xffffffff


	//   ....[20]....
        /*00ec*/ 	.word	0xffffffff


	//   ....[21]....
        /*00f0*/ 	.word	0xffffffff


	//   ....[22]....
        /*00f4*/ 	.word	0xffffffff


	//   ....[23]....
        /*00f8*/ 	.word	0xffffffff


	//   ....[24]....
        /*00fc*/ 	.word	0xffffffff


	//   ....[25]....
        /*0100*/ 	.word	0xffffffff


	//   ....[26]....
        /*0104*/ 	.word	0xffffffff


	//   ....[27]....
        /*0108*/ 	.word	0xffffffff


	//   ....[28]....
        /*010c*/ 	.word	0xffffffff


	//   ....[29]....
        /*0110*/ 	.word	0xffffffff


	//   ....[30]....
        /*0114*/ 	.word	0xffffffff


	//   ....[31]....
        /*0118*/ 	.word	0xffffffff


	//   ....[32]....
        /*011c*/ 	.word	0x0500004f


	//   ....[33]....
        /*0120*/ 	.word	0x0500004f


	//   ....[34]....
        /*0124*/ 	.word	0x0500004f


	//   ....[35]....
        /*0128*/ 	.word	0x0500004f


	//   ....[36]....
        /*012c*/ 	.word	0x0500004f


	//   ....[37]....
        /*0130*/ 	.word	0x0500004f


	//   ....[38]....
        /*0134*/ 	.word	0x0500004f


	//   ....[39]....
        /*0138*/ 	.word	0x0500004f


	//   ....[40]....
        /*013c*/ 	.word	0x0500004f


	//   ....[41]....
        /*0140*/ 	.word	0x0500004f


	//   ....[42]....
        /*0144*/ 	.word	0x0500004f


	//   ....[43]....
        /*0148*/ 	.word	0x0500004f


	//   ....[44]....
        /*014c*/ 	.word	0x0500004f


	//   ....[45]....
        /*0150*/ 	.word	0x0500004f


	//   ....[46]....
        /*0154*/ 	.word	0x0500004f


	//   ....[47]....
        /*0158*/ 	.word	0x0500004f


	//   ....[48]....
        /*015c*/ 	.word	0x0500004f


	//   ....[49]....
        /*0160*/ 	.word	0x0500004f


	//   ....[50]....
        /*0164*/ 	.word	0x0500004f


	//   ....[51]....
        /*0168*/ 	.word	0x0500004f


	//   ....[52]....
        /*016c*/ 	.word	0x0500004f


	//   ....[53]....
        /*0170*/ 	.word	0x0500004f


	//   ....[54]....
        /*0174*/ 	.word	0x0500004f


	//   ....[55]....
        /*0178*/ 	.word	0x0500004f


	//   ....[56]....
        /*017c*/ 	.word	0x0500004f


	//   ....[57]....
        /*0180*/ 	.word	0x0500004f


	//   ....[58]....
        /*0184*/ 	.word	0x0500004f


	//   ....[59]....
        /*0188*/ 	.word	0x0500004f


	//   ....[60]....
        /*018c*/ 	.word	0x0500004f


	//   ....[61]....
        /*0190*/ 	.word	0x0500004f


	//   ....[62]....
        /*0194*/ 	.word	0x0500004f


	//   ....[63]....
        /*0198*/ 	.word	0x0500004f


	//----- nvinfo : EIATTR_COOP_GROUP_INSTR_OFFSETS
	.align		4
.L_6023:
        /*019c*/ 	.byte	0x04, 0x28
        /*019e*/ 	.short	(.L_6025 - .L_6024)


	//   ....[0]....
.L_6024:
        /*01a0*/ 	.word	0x000058d0


	//   ....[1]....
        /*01a4*/ 	.word	0x00005940


	//   ....[2]....
        /*01a8*/ 	.word	0x000059b0


	//   ....[3]....
        /*01ac*/ 	.word	0x00005a20


	//   ....[4]....
        /*01b0*/ 	.word	0x00005a90


	//   ....[5]....
        /*01b4*/ 	.word	0x00005b10


	//   ....[6]....
        /*01b8*/ 	.word	0x00005b90


	//   ....[7]....
        /*01bc*/ 	.word	0x00005c10


	//   ....[8]....
        /*01c0*/ 	.word	0x00005c90


	//   ....[9]....
        /*01c4*/ 	.word	0x00005d10


	//   ....[10]....
        /*01c8*/ 	.word	0x00005d90


	//   ....[11]....
        /*01cc*/ 	.word	0x00005e10


	//   ....[12]....
        /*01d0*/ 	.word	0x00005e90


	//   ....[13]....
        /*01d4*/ 	.word	0x00005f10


	//   ....[14]....
        /*01d8*/ 	.word	0x00005f90


	//   ....[15]....
        /*01dc*/ 	.word	0x00006010


	//   ....[16]....
        /*01e0*/ 	.word	0x00006090


	//   ....[17]....
        /*01e4*/ 	.word	0x00006110


	//   ....[18]....
        /*01e8*/ 	.word	0x00006190


	//   ....[19]....
        /*01ec*/ 	.word	0x00006210


	//   ....[20]....
        /*01f0*/ 	.word	0x00006290


	//   ....[21]....
        /*01f4*/ 	.word	0x00006310


	//   ....[22]....
        /*01f8*/ 	.word	0x00006390


	//   ....[23]....
        /*01fc*/ 	.word	0x00006410


	//   ....[24]....
        /*0200*/ 	.word	0x00006490


	//   ....[25]....
        /*0204*/ 	.word	0x00006510


	//   ....[26]....
        /*0208*/ 	.word	0x00006590


	//   ....[27]....
        /*020c*/ 	.word	0x00006610


	//   ....[28]....
        /*0210*/ 	.word	0x00006690


	//   ....[29]....
        /*0214*/ 	.word	0x00006710


	//   ....[30]....
        /*0218*/ 	.word	0x00006790


	//   ....[31]....
        /*021c*/ 	.word	0x00006810


	//   ....[32]....
        /*0220*/ 	.word	0x00007910


	//   ....[33]....
        /*0224*/ 	.word	0x000079a0


	//   ....[34]....
        /*0228*/ 	.word	0x00007a30


	//   ....[35]....
        /*022c*/ 	.word	0x00007ab0


	//   ....[36]....
        /*0230*/ 	.word	0x00007b40


	//   ....[37]....
        /*0234*/ 	.word	0x00007bc0


	//   ....[38]....
        /*0238*/ 	.word	0x00007c50


	//   ....[39]....
        /*023c*/ 	.word	0x00007cd0


	//   ....[40]....
        /*0240*/ 	.word	0x00007d60


	//   ....[41]....
        /*0244*/ 	.word	0x00007de0


	//   ....[42]....
        /*0248*/ 	.word	0x00007e70


	//   ....[43]....
        /*024c*/ 	.word	0x00007ef0


	//   ....[44]....
        /*0250*/ 	.word	0x00007f80


	//   ....[45]....
        /*0254*/ 	.word	0x00008000


	//   ....[46]....
        /*0258*/ 	.word	0x00008090


	//   ....[47]....
        /*025c*/ 	.word	0x00008110


	//   ....[48]....
        /*0260*/ 	.word	0x000081a0


	//   ....[49]....
        /*0264*/ 	.word	0x00008220


	//   ....[50]....
        /*0268*/ 	.word	0x000082b0


	//   ....[51]....
        /*026c*/ 	.word	0x00008330


	//   ....[52]....
        /*0270*/ 	.word	0x000083c0


	//   ....[53]....
        /*0274*/ 	.word	0x00008440


	//   ....[54]....
        /*0278*/ 	.word	0x000084d0


	//   ....[55]....
        /*027c*/ 	.word	0x00008550


	//   ....[56]....
        /*0280*/ 	.word	0x000085e0


	//   ....[57]....
        /*0284*/ 	.word	0x00008660


	//   ....[58]....
        /*0288*/ 	.word	0x000086f0


	//   ....[59]....
        /*028c*/ 	.word	0x00008770


	//   ....[60]....
        /*0290*/ 	.word	0x00008800


	//   ....[61]....
        /*0294*/ 	.word	0x00008880


	//   ....[62]....
        /*0298*/ 	.word	0x00008910


	//   ....[63]....
        /*029c*/ 	.word	0x00008990


	//----- nvinfo : EIATTR_VRC_CTA_INIT_COUNT
	.align		4
.L_6025:
        /*02a0*/ 	.byte	0x02, 0x4a
	.zero		1
	.zero		1


	//----- nvinfo : EIATTR_EXIT_INSTR_OFFSETS
	.align		4
        /*02a4*/ 	.byte	0x04, 0x1c
        /*02a6*/ 	.short	(.L_6027 - .L_6026)


	//   ....[0]....
.L_6026:
        /*02a8*/ 	.word	0x00000510


	//   ....[1]....
        /*02ac*/ 	.word	0x000078c0


	//----- nvinfo : EIATTR_MAX_THREADS
	.align		4
.L_6027:
        /*02b0*/ 	.byte	0x04, 0x05
        /*02b2*/ 	.short	(.L_6029 - .L_6028)
.L_6028:
        /*02b4*/ 	.word	0x00000080
        /*02b8*/ 	.word	0x00000001
        /*02bc*/ 	.word	0x00000001


	//----- nvinfo : EIATTR_CRS_STACK_SIZE
	.align		4
.L_6029:
        /*02c0*/ 	.byte	0x04, 0x1e
        /*02c2*/ 	.short	(.L_6031 - .L_6030)
.L_6030:
        /*02c4*/ 	.word	0x00000000


	//----- nvinfo : EIATTR_CBANK_PARAM_SIZE
	.align		4
.L_6031:
        /*02c8*/ 	.byte	0x03, 0x19
        /*02ca*/ 	.short	0x0030


	//----- nvinfo : EIATTR_PARAM_CBANK
	.align		4
        /*02cc*/ 	.byte	0x04, 0x0a
        /*02ce*/ 	.short	(.L_6033 - .L_6032)
	.align		4
.L_6032:
        /*02d0*/ 	.word	index@(.nv.constant0._Z9cuda_gemmIiLi128ELi8ELi1ELi64ELi64ELi64ELi0EEviiiPT_S1_S1_ii)
        /*02d4*/ 	.short	0x0380
        /*02d6*/ 	.short	0x0030


	//----- nvinfo : EIATTR_SW_WAR
	.align		4
.L_6033:
        /*02d8*/ 	.byte	0x04, 0x36
        /*02da*/ 	.short	(.L_6035 - .L_6034)
.L_6034:
        /*02dc*/ 	.word	0x00000008
.L_6035:


//--------------------- .nv.info._Z9cuda_gemmIiLi128ELi8ELi1ELi64ELi32ELi32ELi1EEviiiPT_S1_S1_ii --------------------------
	.section	.nv.info._Z9cuda_gemmIiLi128ELi8ELi1ELi64ELi32ELi32ELi1EEviiiPT_S1_S1_ii,"",@"SHT_CUDA_INFO"
	.sectionflags	@""
	.align	4


	//----- nvinfo : EIATTR_CUDA_API_VERSION
	.align		4
        /*0000*/ 	.byte	0x04, 0x37
        /*0002*/ 	.short	(.L_6037 - .L_6036)
.L_6036:
        /*0004*/ 	.word	0x00000082


	//----- nvinfo : EIATTR_KPARAM_INFO
	.align		4
.L_6037:
        /*0008*/ 	.byte	0x04, 0x17
        /*000a*/ 	.short	(.L_6039 - .L_6038)
.L_6038:
        /*000c*/ 	.word	0x00000000
        /*0010*/ 	.short	0x0007
        /*0012*/ 	.short	0x002c
        /*0014*/ 	.byte	0x00, 0xf0, 0x11, 0x00


	//----- nvinfo : EIATTR_KPARAM_INFO
	.align		4
.L_6039:
        /*0018*/ 	.byte	0x04, 0x17
        /*001a*/ 	.short	(.L_6041 - .L_6040)
.L_6040:
        /*001c*/ 	.word	0x00000000
        /*0020*/ 	.short	0x0006
        /*0022*/ 	.short	0x0028
        /*0024*/ 	.byte	0x00, 0xf0, 0x11, 0x00


	//----- nvinfo : EIATTR_KPARAM_INFO
	.align		4
.L_6041:
        /*0028*/ 	.byte	0x04, 0x17
        /*002a*/ 	.short	(.L_6043 - .L_6042)
.L_6042:
        /*002c*/ 	.word	0x00000000
        /*0030*/ 	.short	0x0005
        /*0032*/ 	.short	0x0020
        /*0034*/ 	.byte	0x00, 0xf5, 0x21, 0x00


	//----- nvinfo : EIATTR_KPARAM_INFO
	.align		4
.L_6043:
        /*0038*/ 	.byte	0x04, 0x17
        /*003a*/ 	.short	(.L_6045 - .L_6044)
.L_6044:
        /*003c*/ 	.word	0x00000000
        /*0040*/ 	.short	0x0004
        /*0042*/ 	.short	0x0018
        /*0044*/ 	.byte	0x00, 0xf5, 0x21, 0x00


	//----- nvinfo : EIATTR_KPARAM_INFO
	.align		4
.L_6045:
        /*0048*/ 	.byte	0x04, 0x17
        /*004a*/ 	.short	(.L_6047 - .L_6046)
.L_6046:
        /*004c*/ 	.word	0x00000000
        /*0050*/ 	.short	0x0003
        /*0052*/ 	.short	0x0010
        /*0054*/ 	.byte	0x00, 0xf5, 0x21, 0x00


	//----- nvinfo : EIATTR_KPARAM_INFO
	.align		4
.L_6047:
        /*0058*/ 	.byte	0x04, 0x17
        /*005a*/ 	.short	(.L_6049 - .L_6048)
.L_6048:
        /*005c*/ 	.word	0x00000000
        /*0060*/ 	.short	0x0002
        /*0062*/ 	.short	0x0008
        /*0064*/ 	.byte	0x00, 0xf0, 0x11, 0x00


	//----- nvinfo : EIATTR_KPARAM_INFO
	.align		4
.L_6049:
        /*0068*/ 	.byte	0x04, 0x17
        /*006a*/ 	.short	(.L_6051 - .L_6050)
.L_6050:
        /*006c*/ 	.word	0x00000000
        /*0070*/ 	.short	0x0001
        /*0072*/ 	.short	0x0004
        /*0074*/ 	.byte	0x00, 0xf0, 0x11, 0x00


	//----- nvinfo : EIATTR_KPARAM_INFO
	.align		4
.L_6051:
        /*0078*/ 	.byte	0x04, 0x17
        /*007a*/ 	.short	(.L_6053 - .L_6052)
.L_6052:
        /*007c*/ 	.word	0x00000000
        /*0080*/ 	.short	0x0000
        /*0082*/ 	.short	0x0000
        /*0084*/ 	.byte	0x00, 0xf0, 0x11, 0x00


	//----- nvinfo : EIATTR_SPARSE_MMA_MASK
	.align		4
.L_6053:
        /*0088*/ 	.byte	0x03, 0x50
        /*008a*/ 	.short	0x0000


	//----- nvinfo : EIATTR_MAXREG_COUNT
	.align		4
        /*008c*/ 	.byte	0x03, 0x1b
        /*008e*/ 	.short	0x00ff


	//----- nvinfo : EIATTR_NUM_BARRIERS
	.align		4
        /*0090*/ 	.byte	0x02, 0x4c
        /*0092*/ 	.byte	0x01
	.zero		1


	//----- nvinfo : EIATTR_MERCURY_ISA_VERSION
	.align		4
        /*0094*/ 	.byte	0x03, 0x5f
        /*0096*/ 	.short	0x0101


	//----- nvinfo : EIATTR_COOP_GROUP_MASK_REGIDS
	.align		4
        /*0098*/ 	.byte	0x04, 0x29
        /*009a*/ 	.short	(.L_6055 - .L_6054)


	//   ....[0]....
.L_6054:
        /*009c*/ 	.word	0xffffffff


	//   ....[1]....
        /*00a0*/ 	.word	0xffffffff


	//   ....[2]....
        /*00a4*/ 	.word	0xffffffff


	//   ....[3]....
        /*00a8*/ 	.word	0xffffffff


	//   ....[4]....
        /*00ac*/ 	.word	0xffffffff


	//   ....[5]....
        /*00b0*/ 	.word	0xffffffff


	//   ....[6]....
        /*00b4*/ 	.word	0xffffffff


	//   ....[7]....
        /*00b8*/ 	.word	0xffffffff


	//   ....[8]....
        /*00bc*/ 	.word	0xffffffff


	//   ....[9]....
        /*00c0*/ 	.word	0xffffffff


	//   ....[10]....
        /*00c4*/ 	.word	0xffffffff


	//   ....[11]....
        /*00c8*/ 	.word	0xffffffff


	//   ....[12]....
        /*00cc*/ 	.word	0xffffffff


	//   ....[13]....
        /*00d0*/ 	.word	0xffffffff


	//   ....[14]....
        /*00d4*/ 	.word	0xffffffff


	//   ....[15]....
        /*00d8*/ 	.word	0xffffffff


	//   ....[16]....
        /*00dc*/ 	.word	0xffffffff


	//   ....[17]....
        /*00e0*/ 	.word	0xffffffff


	//   ....[18]....
        /*00e4*/ 	.word	0xffffffff


	//   ....[19]....
        /*00e8*/ 	.word	0xffffffff


	//   ....[20]....
        /*00ec*/ 	.word	0xffffffff


	//   ....[21]....
        /*00f0*/ 	.word	0xffffffff


	//   ....[22]....
        /*00f4*/ 	.word	0xffffffff


	//   ....[23]....
        /*00f8*/ 	.word	0xffffffff


	//   ....[24]....
        /*00fc*/ 	.word	0xffffffff


	//   ....[25]....
        /*0100*/ 	.word	0xffffffff


	//   ....[26]....
        /*0104*/ 	.word	0xffffffff


	//   ....[27]....
        /*0108*/ 	.word	0xffffffff


	//   ....[28]....
        /*010c*/ 	.word	0xffffffff


	//   ....[29]....
        /*0110*/ 	.word	0xffffffff


	//   ....[30]....
        /*0114*/ 	.word	0xffffffff


	//   ....[31]....
        /*0118*/ 	.word	0xffffffff


	//   ....[32]....
        /*011c*/ 	.word	0x05000072


	//   ....[33]....
        /*0120*/ 	.word	0x05000072


	//   ....[34]....
        /*0124*/ 	.word	0x05000072


	//   ....[35]....
        /*0128*/ 	.word	0x05000072


	//   ....[36]....
        /*012c*/ 	.word	0x05000072


	//   ....[37]....
        /*0130*/ 	.word	0x05000072


	//   ....[38]....
        /*0134*/ 	.word	0x05000072


	//   ....[39]....
        /*0138*/ 	.word	0x05000072


	//   ....[40]....
        /*013c*/ 	.word	0x05000072


	//   ....[41]....
        /*0140*/ 	.word	0x05000072


	//   ....[42]....
        /*0144*/ 	.word	0x05000072


	//   ....[43]....
        /*0148*/ 	.word	0x05000072


	//   ....[44]....
        /*014c*/ 	.word	0x05000072


	//   ....[45]....
        /*0150*/ 	.word	0x05000072


	//   ....[46]....
        /*0154*/ 	.word	0x05000072


	//   ....[47]....
        /*0158*/ 	.word	0x05000072


	//   ....[48]....
        /*015c*/ 	.word	0x05000072


	//   ....[49]....
        /*0160*/ 	.word	0x05000072


	//   ....[50]....
        /*0164*/ 	.word	0x05000072


	//   ....[51]....
        /*0168*/ 	.word	0x05000072


	//   ....[52]....
        /*016c*/ 	.word	0x05000072


	//   ....[53]....
        /*0170*/ 	.word	0x05000072


	//   ....[54]....
        /*0174*/ 	.word	0x05000072


	//   ....[55]....
        /*0178*/ 	.word	0x05000072


	//   ....[56]....
        /*017c*/ 	.word	0x05000072


	//   ....[57]....
        /*0180*/ 	.word	0x05000072


	//   ....[58]....
        /*0184*/ 	.word	0x05000072


	//   ....[59]....
        /*0188*/ 	.word	0x05000072


	//   ....[60]....
        /*018c*/ 	.word	0x05000072


	//   ....[61]....
        /*0190*/ 	.word	0x05000072


	//   ....[62]....
        /*0194*/ 	.word	0x05000072


	//   ....[63]....
        /*0198*/ 	.word	0x05000072


	//----- nvinfo : EIATTR_COOP_GROUP_INSTR_OFFSETS
	.align		4
.L_6055:
        /*019c*/ 	.byte	0x04, 0x28
        /*019e*/ 	.short	(.L_6057 - .L_6056)


	//   ....[0]....
.L_6056:
        /*01a0*/ 	.word	0x00001a40


	//   ....[1]....
        /*01a4*/ 	.word	0x00001a50


	//   ....[2]....
        /*01a8*/ 	.word	0x00001a60


	//   ....[3]....
        /*01ac*/ 	.word	0x00001a70


	//   ....[4]....
        /*01b0*/ 	.word	0x00001a80


	//   ....[5]....
        /*01b4*/ 	.word	0x00001a90


	//   ....[6]....
        /*01b8*/ 	.word	0x00001ac0


	//   ....[7]....
        /*01bc*/ 	.word	0x00001ae0


	//   ....[8]....
        /*01c0*/ 	.word	0x00001b00


	//   ....[9]....
        /*01c4*/ 	.word	0x00001b20


	//   ....[10]....
        /*01c8*/ 	.word	0x00001b40


	//   ....[11]....
        /*01cc*/ 	.word	0x00001b60


	//   ....[12]....
        /*01d0*/ 	.word	0x00001b80


	//   ....[13]....
        /*01d4*/ 	.word	0x00001ba0


	//   ....[14]....
        /*01d8*/ 	.word	0x00001bc0


	//   ....[15]....
        /*01dc*/ 	.word	0x00001be0


	//   ....[16]....
        /*01e0*/ 	.word	0x00001c00


	//   ....[17]....
        /*01e4*/ 	.word	0x00001c20


	//   ....[18]....
        /*01e8*/ 	.word	0x00001c40


	//   ....[19]....
        /*01ec*/ 	.word	0x00001c60


	//   ....[20]....
        /*01f0*/ 	.word	0x00001c80


	//   ....[21]....
        /*01f4*/ 	.word	0x00001ca0


	//   ....[22]....
        /*01f8*/ 	.word	0x00001cc0


	//   ....[23]....
        /*01fc*/ 	.word	0x00001ce0


	//   ....[24]....
        /*0200*/ 	.word	0x00001d00


	//   ....[25]....
        /*0204*/ 	.word	0x00001d20


	//   ....[26]....
        /*0208*/ 	.word	0x00001d40


	//   ....[27]....
        /*020c*/ 	.word	0x00001d60


	//   ....[28]....
        /*0210*/ 	.word	0x00001d80


	//   ....[29]....
        /*0214*/ 	.word	0x00001da0


	//   ....[30]....
        /*0218*/ 	.word	0x00001dc0


	//   ....[31]....
        /*021c*/ 	.word	0x00001de0


	//   ....[32]....
        /*0220*/ 	.word	0x000022f0


	//   ....[33]....
        /*0224*/ 	.word	0x00002370


	//   ....[34]....
        /*0228*/ 	.word	0x000023d0


	//   ....[35]....
        /*022c*/ 	.word	0x00002420


	//   ....[36]....
        /*0230*/ 	.word	0x00002480


	//   ....[37]....
        /*0234*/ 	.word	0x000024d0


	//   ....[38]....
        /*0238*/ 	.word	0x00002530


	//   ....[39]....
        /*023c*/ 	.word	0x00002590


	//   ....[40]....
        /*0240*/ 	.word	0x000025f0


	//   ....[41]....
        /*0244*/ 	.word	0x00002650


	//   ....[42]....
        /*0248*/ 	.word	0x000026a0


	//   ....[43]....
        /*024c*/ 	.word	0x00002700


	//   ....[44]....
        /*0250*/ 	.word	0x00002760


	//   ....[45]....
        /*0254*/ 	.word	0x000027c0


	//   ....[46]....
        /*0258*/ 	.word	0x00002820


	//   ....[47]....
        /*025c*/ 	.word	0x00002870


	//   ....[48]....
        /*0260*/ 	.word	0x000028d0


	//   ....[49]....
        /*0264*/ 	.word	0x00002920


	//   ....[50]....
        /*0268*/ 	.word	0x00002980


	//   ....[51]....
        /*026c*/ 	.word	0x000029e0


	//   ....[52]....
        /*0270*/ 	.word	0x00002a40


	//   ....[53]....
        /*0274*/ 	.word	0x00002aa0


	//   ....[54]....
        /*0278*/ 	.word	0x00002af0


	//   ....[55]....
        /*027c*/ 	.word	0x00002b50


	//   ....[56]....
        /*0280*/ 	.word	0x00002bb0


	//   ....[57]....
        /*0284*/ 	.word	0x00002c10


	//   ....[58]....
        /*0288*/ 	.word	0x00002c70


	//   ....[59]....
        /*028c*/ 	.word	0x00002cc0


	//   ....[60]....
        /*0290*/ 	.word	0x00002d20


	//   ....[61]....
        /*0294*/ 	.word	0x00002d80


	//   ....[62]....
        /*0298*/ 	.word	0x00002de0


	//   ....[63]....
        /*029c*/ 	.word	0x00002e40


	//----- nvinfo : EIATTR_VRC_CTA_INIT_COUNT
	.align		4
.L_6057:
        /*02a0*/ 	.byte	0x02, 0x4a
	.zero		1
	.zero		1


	//----- nvinfo : EIATTR_EXIT_INSTR_OFFSETS
	.align		4
        /*02a4*/ 	.byte	0x04, 0x1c
        /*02a6*/ 	.short	(.L_6059 - .L_6058)


	//   ....[0]....
.L_6058:
        /*02a8*/ 	.word	0x00000540


	//   ....[1]....
        /*02ac*/ 	.word	0x00002290


	//----- nvinfo : EIATTR_MAX_THREADS
	.align		4
.L_6059:
        /*02b0*/ 	.byte	0x04, 0x05
        /*02b2*/ 	.short	(.L_6061 - .L_6060)
.L_6060:
        /*02b4*/ 	.word	0x00000080
        /*02b8*/ 	.word	0x00000001
        /*02bc*/ 	.word	0x00000001


	//----- nvinfo : EIATTR_CRS_STACK_SIZE
	.align		4
.L_6061:
        /*02c0*/ 	.byte	0x04, 0x1e
        /*02c2*/ 	.short	(.L_6063 - .L_6062)
.L_6062:
        /*02c4*/ 	.word	0x00000000


	//----- nvinfo : EIATTR_CBANK_PARAM_SIZE
	.align		4
.L_6063:
        /*02c8*/ 	.byte	0x03, 0x19
        /*02ca*/ 	.short	0x0030


	//----- nvinfo : EIATTR_PARAM_CBANK
	.align		4
        /*02cc*/ 	.byte	0x04, 0x0a
        /*02ce*/ 	.short	(.L_6065 - .L_6064)
	.align		4
.L_6064:
        /*02d0*/ 	.word	index@(.nv.constant0._Z9cuda_gemmIiLi128ELi8ELi1ELi64ELi32ELi32ELi1EEviiiPT_S1_S1_ii)
        /*02d4*/ 	.short	0x0380
        /*02d6*/ 	.short	0x0030


	//----- nvinfo : EIATTR_SW_WAR
	.align		4
.L_6065:
        /*02d8*/ 	.byte	0x04, 0x36
        /*02da*/ 	.short	(.L_6067 - .L_6066)
.L_6066:
        /*02dc*/ 	.word	0x00000008
.L_6067:


//--------------------- .nv.info._Z9cuda_gemmIiLi128ELi8ELi1ELi64ELi32ELi32ELi0EEviiiPT_S1_S1_ii --------------------------
	.section	.nv.info._Z9cuda_gemmIiLi128ELi8ELi1ELi64ELi32ELi32ELi0EEviiiPT_S1_S1_ii,"",@"SHT_CUDA_INFO"
	.sectionflags	@""
	.align	4


	//----- nvinfo : EIATTR_CUDA_API_VERSION
	.align		4
        /*0000*/ 	.byte	0x04, 0x37
        /*0002*/ 	.short	(.L_6069 - .L_6068)
.L_6068:
        /*0004*/ 	.word	0x00000082


	//----- nvinfo : EIATTR_KPARAM_INFO
	.align		4
.L_6069:
        /*0008*/ 	.byte	0x04, 0x17
        /*000a*/ 	.short	(.L_6071 - .L_6070)
.L_6070:
        /*000c*/ 	.word	0x00000000
        /*0010*/ 	.short	0x0007
        /*0012*/ 	.short	0x002c
        /*0014*/ 	.byte	0x00, 0xf0, 0x11, 0x00


	//----- nvinfo : EIATTR_KPARAM_INFO
	.align		4
.L_6071:
        /*0018*/ 	.byte	0x04, 0x17
        /*001a*/ 	.short	(.L_6073 - .L_6072)
.L_6072:
        /*001c*/ 	.word	0x00000000
        /*0020*/ 	.short	0x0006
        /*0022*/ 	.short	0x0028
        /*0024*/ 	.byte	0x00, 0xf0, 0x11, 0x00


	//----- nvinfo : EIATTR_KPARAM_INFO
	.align		4
.L_6073:
        /*0028*/ 	.byte	0x04, 0x17
        /*002a*/ 	.short	(.L_6075 - .L_6074)
.L_6074:
        /*002c*/ 	.word	0x00000000
        /*0030*/ 	.short	0x0005
        /*0032*/ 	.short	0x0020
        /*0034*/ 	.byte	0x00, 0xf5, 0x21, 0x00


	//----- nvinfo : EIATTR_KPARAM_INFO
	.align		4
.L_6075:
        /*0038*/ 	.byte	0x04, 0x17
        /*003a*/ 	.short	(.L_6077 - .L_6076)
.L_6076:
        /*003c*/ 	.word	0x00000000
        /*0040*/ 	.short	0x0004
        /*0042*/ 	.short	0x0018
        /*0044*/ 	.byte	0x00, 0xf5, 0x21, 0x00


	//----- nvinfo : EIATTR_KPARAM_INFO
	.align		4
.L_6077:
        /*0048*/ 	.byte	0x04, 0x17
        /*004a*/ 	.short	(.L_6079 - .L_6078)
.L_6078:
        /*004c*/ 	.word	0x00000000
        /*0050*/ 	.short	0x0003
        /*0052*/ 	.short	0x0010
        /*0054*/ 	.byte	0x00, 0xf5, 0x21, 0x00


	//----- nvinfo : EIATTR_KPARAM_INFO
	.align		4
.L_6079:
        /*0058*/ 	.byte	0x04, 0x17
        /*005a*/ 	.short	(.L_6081 - .L_6080)
.L_6080:
        /*005c*/ 	.word	0x00000000
        /*0060*/ 	.short	0x0002
        /*0062*/ 	.short	0x0008
        /*0064*/ 	.byte	0x00, 0xf0, 0x11, 0x00


	//----- nvinfo : EIATTR_KPARAM_INFO
	.align		4
.L_6081:
        /*0068*/ 	.byte	0x04, 0x17
        /*006a*/ 	.short	(.L_6083 - .L_6082)
.L_6082:
        /*006c*/ 	.word	0x00000000
        /*0070*/ 	.short	0x0001
        /*0072*/ 	.short	0x0004
        /*0074*/ 	.byte	0x00, 0xf0, 0x11, 0x00


	//----- nvinfo : EIATTR_KPARAM_INFO
	.align		4
.L_6083:
        /*0078*/ 	.byte	0x04, 0x17
        /*007a*/ 	.short	(.L_6085 - .L_6084)
.L_6084:
        /*007c*/ 	.word	0x00000000
        /*0080*/ 	.short	0x0000
        /*0082*/ 	.short	0x0000
        /*0084*/ 	.byte	0x00, 0xf0, 0x11, 0x00


	//----- nvinfo : EIATTR_SPARSE_MMA_MASK
	.align		4
.L_6085:
        /*0088*/ 	.byte	0x03, 0x50
        /*008a*/ 	.short	0x0000


	//----- nvinfo : EIATTR_MAXREG_COUNT
	.align		4
        /*008c*/ 	.byte	0x03, 0x1b
        /*008e*/ 	.short	0x00ff


	//----- nvinfo : EIATTR_NUM_BARRIERS
	.align		4
        /*0090*/ 	.byte	0x02, 0x4c
        /*0092*/ 	.byte	0x01
	.zero		1


	//----- nvinfo : EIATTR_MERCURY_ISA_VERSION
	.align		4
        /*0094*/ 	.byte	0x03, 0x5f
        /*0096*/ 	.short	0x0101


	//----- nvinfo : EIATTR_COOP_GROUP_MASK_REGIDS
	.align		4
        /*0098*/ 	.byte	0x04, 0x29
        /*009a*/ 	.short	(.L_6087 - .L_6086)


	//   ....[0]....
.L_6086:
        /*009c*/ 	.word	0xffffffff


	//   ....[1]....
        /*00a0*/ 	.word	0xffffffff


	//   ....[2]....
        /*00a4*/ 	.word	0xffffffff


	//   ....[3]....
        /*00a8*/ 	.word	0xffffffff


	//   ....[4]....
        /*00ac*/ 	.word	0xffffffff


	//   ....[5]....
        /*00b0*/ 	.word	0xffffffff


	//   ....[6]....
        /*00b4*/ 	.word	0xffffffff


	//   ....[7]....
        /*00b8*/ 	.word	0xffffffff


	//   ....[8]....
        /*00bc*/ 	.word	0xffffffff


	//   ....[9]....
        /*00c0*/ 	.word	0xffffffff


	//   ....[10]....
        /*00c4*/ 	.word	0xffffffff


	//   ....[11]....
        /*00c8*/ 	.word	0xffffffff


	//   ....[12]....
        /*00cc*/ 	.word	0xffffffff


	//   ....[13]....
        /*00d0*/ 	.word	0xffffffff


	//   ....[14]....
        /*00d4*/ 	.word	0xffffffff


	//   ....[15]....
        /*00d8*/ 	.word	0xffffffff


	//   ....[16]....
        /*00dc*/ 	.word	0xffffffff


	//   ....[17]....
        /*00e0*/ 	.word	0xffffffff


	//   ....[18]....
        /*00e4*/ 	.word	0xffffffff


	//   ....[19]....
        /*00e8*/ 	.word	0xffffffff


	//   ....[20]....
        /*00ec*/ 	.word	0xffffffff


	//   ....[21]....
        /*00f0*/ 	.word	0xffffffff


	//   ....[22]....
        /*00f4*/ 	.word	0xffffffff


	//   ....[23]....
        /*00f8*/ 	.word	0xffffffff


	//   ....[24]....
        /*00fc*/ 	.word	0xffffffff


	//   ....[25]....
        /*0100*/ 	.word	0xffffffff


	//   ....[26]....
        /*0104*/ 	.word	0xffffffff


	//   ....[27]....
        /*0108*/ 	.word	0xffffffff


	//   ....[28]....
        /*010c*/ 	.word	0xffffffff


	//   ....[29]....
        /*0110*/ 	.word	0xffffffff


	//   ....[30]....
        /*0114*/ 	.word	0xffffffff


	//   ....[31]....
        /*0118*/ 	.word	0xffffffff


	//   ....[32]....
        /*011c*/ 	.word	0x05000056


	//   ....[33]....
        /*0120*/ 	.word	0x05000056


	//   ....[34]....
        /*0124*/ 	.word	0x05000056


	//   ....[35]....
        /*0128*/ 	.word	0x05000056


	//   ....[36]....
        /*012c*/ 	.word	0x05000056


	//   ....[37]....
        /*0130*/ 	.word	0x05000056


	//   ....[38]....
        /*0134*/ 	.word	0x05000056


	//   ....[39]....
        /*0138*/ 	.word	0x05000056


	//   ....[40]....
        /*013c*/ 	.word	0x05000056


	//   ....[41]....
        /*0140*/ 	.word	0x05000056


	//   ....[42]....
        /*0144*/ 	.word	0x05000056


	//   ....[43]....
        /*0148*/ 	.word	0x05000056


	//   ....[44]....
        /*014c*/ 	.word	0x05000056


	//   ....[45]....
        /*0150*/ 	.word	0x05000056


	//   ....[46]....
        /*0154*/ 	.word	0x05000056


	//   ....[47]....
        /*0158*/ 	.word	0x05000056


	//   ....[48]....
        /*015c*/ 	.word	0x05000056


	//   ....[49]....
        /*0160*/ 	.word	0x05000056


	//   ....[50]....
        /*0164*/ 	.word	0x05000056


	//   ....[51]....
        /*0168*/ 	.word	0x05000056


	//   ....[52]....
        /*016c*/ 	.word	0x05000056


	//   ....[53]....
        /*0170*/ 	.word	0x05000056


	//   ....[54]....
        /*0174*/ 	.word	0x05000056


	//   ....[55]....
        /*0178*/ 	.word	0x05000056


	//   ....[56]....
        /*017c*/ 	.word	0x05000056


	//   ....[57]....
        /*0180*/ 	.word	0x05000056


	//   ....[58]....
        /*0184*/ 	.word	0x05000056


	//   ....[59]....
        /*0188*/ 	.word	0x05000056


	//   ....[60]....
        /*018c*/ 	.word	0x05000056


	//   ....[61]....
        /*0190*/ 	.word	0x05000056


	//   ....[62]....
        /*0194*/ 	.word	0x05000056


	//   ....[63]....
        /*0198*/ 	.word	0x05000056


	//----- nvinfo : EIATTR_COOP_GROUP_INSTR_OFFSETS
	.align		4
.L_6087:
        /*019c*/ 	.byte	0x04, 0x28
        /*019e*/ 	.short	(.L_6089 - .L_6088)


	//   ....[0]....
.L_6088:
        /*01a0*/ 	.word	0x000035b0


	//   ....[1]....
        /*01a4*/ 	.word	0x00003610


	//   ....[2]....
        /*01a8*/ 	.word	0x00003670


	//   ....[3]....
        /*01ac*/ 	.word	0x000036d0


	//   ....[4]....
        /*01b0*/ 	.word	0x00003730


	//   ....[5]....
        /*01b4*/ 	.word	0x00003790


	//   ....[6]....
        /*01b8*/ 	.word	0x000037f0


	//   ....[7]....
        /*01bc*/ 	.word	0x00003850


	//   ....[8]....
        /*01c0*/ 	.word	0x000038b0


	//   ....[9]....
        /*01c4*/ 	.word	0x00003910


	//   ....[10]....
        /*01c8*/ 	.word	0x00003970


	//   ....[11]....
        /*01cc*/ 	.word	0x000039d0


	//   ....[12]....
        /*01d0*/ 	.word	0x00003a30


	//   ....[13]....
        /*01d4*/ 	.word	0x00003a90


	//   ....[14]....
        /*01d8*/ 	.word	0x00003af0


	//   ....[15]....
        /*01dc*/ 	.word	0x00003b50


	//   ....[16]....
        /*01e0*/ 	.word	0x00003bb0


	//   ....[17]....
        /*01e4*/ 	.word	0x00003c10


	//   ....[18]....
        /*01e8*/ 	.word	0x00003c70


	//   ....[19]....
        /*01ec*/ 	.word	0x00003cd0


	//   ....[20]....
        /*01f0*/ 	.word	0x00003d30


	//   ....[21]....
        /*01f4*/ 	.word	0x00003d90


	//   ....[22]....
        /*01f8*/ 	.word	0x00003df0


	//   ....[23]....
        /*01fc*/ 	.word	0x00003e50


	//   ....[24]....
        /*0200*/ 	.word	0x00003eb0


	//   ....[25]....
        /*0204*/ 	.word	0x00003f10


	//   ....[26]....
        /*0208*/ 	.word	0x00003f70


	//   ....[27]....
        /*020c*/ 	.word	0x00003fd0


	//   ....[28]....
        /*0210*/ 	.word	0x00004030


	//   ....[29]....
        /*0214*/ 	.word	0x00004090


	//   ....[30]....
        /*0218*/ 	.word	0x000040f0


	//   ....[31]....
        /*021c*/ 	.word	0x00004150


	//   ....[32]....
        /*0220*/ 	.word	0x00005f90


	//   ....[33]....
        /*0224*/ 	.word	0x00006020


	//   ....[34]....
        /*0228*/ 	.word	0x000060a0


	//   ....[35]....
        /*022c*/ 	.word	0x00006120


	//   ....[36]....
        /*0230*/ 	.word	0x000061a0


	//   ....[37]....
        /*0234*/ 	.word	0x00006220


	//   ....[38]....
        /*0238*/ 	.word	0x000062b0


	//   ....[39]....
        /*023c*/ 	.word	0x00006330


	//   ....[40]....
        /*0240*/ 	.word	0x000063c0


	//   ....[41]....
        /*0244*/ 	.word	0x00006440


	//   ....[42]....
        /*0248*/ 	.word	0x000064d0


	//   ....[43]....
        /*024c*/ 	.word	0x00006550


	//   ....[44]....
        /*0250*/ 	.word	0x000065e0


	//   ....[45]....
        /*0254*/ 	.word	0x00006660


	//   ....[46]....
        /*0258*/ 	.word	0x000066f0


	//   ....[47]....
        /*025c*/ 	.word	0x00006770


	//   ....[48]....
        /*0260*/ 	.word	0x00006800


	//   ....[49]....
        /*0264*/ 	.word	0x00006880


	//   ....[50]....
        /*0268*/ 	.word	0x00006910


	//   ....[51]....
        /*026c*/ 	.word	0x00006990


	//   ....[52]....
        /*0270*/ 	.word	0x00006a20


	//   ....[53]....
        /*0274*/ 	.word	0x00006aa0


	//   ....[54]....
        /*0278*/ 	.word	0x00006b30


	//   ....[55]....
        /*027c*/ 	.word	0x00006bb0


	//   ....[56]....
        /*0280*/ 	.word	0x00006c40


	//   ....[57]....
        /*0284*/ 	.word	0x00006cc0


	//   ....[58]....
        /*0288*/ 	.word	0x00006d50


	//   ....[59]....
        /*028c*/ 	.word	0x00006dd0


	//   ....[60]....
        /*0290*/ 	.word	0x00006e60


	//   ....[61]....
        /*0294*/ 	.word	0x00006ee0


	//   ....[62]....
        /*0298*/ 	.word	0x00006f70


	//   ....[63]....
        /*029c*/ 	.word	0x00006ff0


	//----- nvinfo : EIATTR_VRC_CTA_INIT_COUNT
	.align		4
.L_6089:
        /*02a0*/ 	.byte	0x02, 0x4a
	.zero		1
	.zero		1


	//----- nvinfo : EIATTR_EXIT_INSTR_OFFSETS
	.align		4
        /*02a4*/ 	.byte	0x04, 0x1c
        /*02a6*/ 	.short	(.L_6091 - .L_6090)


	//   ....[0]....
.L_6090:
        /*02a8*/ 	.word	0x00000510


	//   ....[1]....
        /*02ac*/ 	.word	0x00005f40


	//----- nvinfo : EIATTR_MAX_THREADS
	.align		4
.L_6091:
        /*02b0*/ 	.byte	0x04, 0x05
        /*02b2*/ 	.short	(.L_6093 - .L_6092)
.L_6092:
        /*02b4*/ 	.word	0x00000080
        /*02b8*/ 	.word	0x00000001
        /*02bc*/ 	.word	0x00000001


	//----- nvinfo : EIATTR_CRS_STACK_SIZE
	.align		4
.L_6093:
        /*02c0*/ 	.byte	0x04, 0x1e
        /*02c2*/ 	.short	(.L_6095 - .L_6094)
.L_6094:
        /*02c4*/ 	.word	0x00000000


	//----- nvinfo : EIATTR_CBANK_PARAM_SIZE
	.align		4
.L_6095:
        /*02c8*/ 	.byte	0x03, 0x19
        /*02ca*/ 	.short	0x0030


	//----- nvinfo : EIATTR_PARAM_CBANK
	.align		4
        /*02cc*/ 	.byte	0x04, 0x0a
        /*02ce*/ 	.short	(.L_6097 - .L_6096)
	.align		4
.L_6096:
        /*02d0*/ 	.word	index@(.nv.constant0._Z9cuda_gemmIiLi128ELi8ELi1ELi64ELi32ELi32ELi0EEviiiPT_S1_S1_ii)
        /*02d4*/ 	.short	0x0380
        /*02d6*/ 	.short	0x0030


	//----- nvinfo : EIATTR_SW_WAR
	.align		4
.L_6097:
        /*02d8*/ 	.byte	0x04, 0x36
        /*02da*/ 	.short	(.L_6099 - .L_6098)
.L_6098:
        /*02dc*/ 	.word	0x00000008
.L_6099:


//--------------------- .nv.info._Z9cuda_gemmIiLi128ELi8ELi1ELi64ELi16ELi16ELi1EEviiiPT_S1_S1_ii --------------------------
	.section	.nv.info._Z9cuda_gemmIiLi128ELi8ELi1ELi64ELi16ELi16ELi1EEviiiPT_S1_S1_ii,"",@"SHT_CUDA_INFO"
	.sectionflags	@""
	.align	4


	//----- nvinfo : EIATTR_CUDA_API_VERSION
	.align		4
        /*0000*/ 	.byte	0x04, 0x37
        /*0002*/ 	.short	(.L_6101 - .L_6100)
.L_6100:
        /*0004*/ 	.word	0x00000082


	//----- nvinfo : EIATTR_KPARAM_INFO
	.align		4
.L_6101:
        /*0008*/ 	.byte	0x04, 0x17
        /*000a*/ 	.short	(.L_6103 - .L_6102)
.L_6102:
        /*000c*/ 	.word	0x00000000
        /*0010*/ 	.short	0x0007
        /*0012*/ 	.short	0x002c
        /*0014*/ 	.byte	0x00, 0xf0, 0x11, 0x00


	//----- nvinfo : EIATTR_KPARAM_INFO
	.align		4
.L_6103:
        /*0018*/ 	.byte	0x04, 0x17
        /*001a*/ 	.short	(.L_6105 - .L_6104)
.L_6104:
        /*001c*/ 	.word	0x00000000
        /*0020*/ 	.short	0x0006
        /*0022*/ 	.short	0x0028
        /*0024*/ 	.byte	0x00, 0xf0, 0x11, 0x00


	//----- nvinfo : EIATTR_KPARAM_INFO
	.align		4
.L_6105:
        /*0028*/ 	.byte	0x04, 0x17
        /*002a*/ 	.short	(.L_6107 - .L_6106)
.L_6106:
        /*002c*/ 	.word	0x00000000
        /*0030*/ 	.short	0x0005
        /*0032*/ 	.short	0x0020
        /*0034*/ 	.byte	0x00, 0xf5, 0x21, 0x00


	//----- nvinfo : EIATTR_KPARAM_INFO
	.align		4
.L_6107:
        /*0038*/ 	.byte	0x04, 0x17
        /*003a*/ 	.short	(.L_6109 - .L_6108)
.L_6108:
        /*003c*/ 	.word	0x00000000
        /*0040*/ 	.short	0x0004
        /*0042*/ 	.short	0x0018
        /*0044*/ 	.byte	0x00, 0xf5, 0x21, 0x00


	//----- nvinfo : EIATTR_KPARAM_INFO
	.align		4
.L_6109:
        /*0048*/ 	.byte	0x04, 0x17
        /*004a*/ 	.short	(.L_6111 - .L_6110)
.L_6110:
        /*004c*/ 	.word	0x00000000
        /*0050*/ 	.short	0x0003
        /*0052*/ 	.short	0x0010
        /*0054*/ 	.byte	0x00, 0xf5, 0x21, 0x00


	//----- nvinfo : EIATTR_KPARAM_INFO
	.align		4
.L_6111:
        /*0058*/ 	.byte	0x04, 0x17
        /*005a*/ 	.short	(.L_6113 - .L_6112)
.L_6112:
        /*005c*/ 	.word	0x00000000
        /*0060*/ 	.short	0x0002
        /*0062*/ 	.short	0x0008
        /*0064*/ 	.byte	0x00, 0xf0, 0x11, 0x00


	//----- nvinfo : EIATTR_KPARAM_INFO
	.align		4
.L_6113:
        /*0068*/ 	.byte	0x04, 0x17
        /*006a*/ 	.short	(.L_6115 - .L_6114)
.L_6114:
        /*006c*/ 	.word	0x00000000
        /*0070*/ 	.short	0x0001
        /*0072*/ 	.short	0x0004
        /*0074*/ 	.byte	0x00, 0xf0, 0x11, 0x00


	//----- nvinfo : EIATTR_KPARAM_INFO
	.align		4
.L_6115:
        /*0078*/ 	.byte	0x04, 0x17
        /*007a*/ 	.short	(.L_6117 - .L_6116)
.L_6116:
        /*007c*/ 	.word	0x00000000
        /*0080*/ 	.short	0x0000
        /*0082*/ 	.short	0x0000
        /*0084*/ 	.byte	0x00, 0xf0, 0x11, 0x00


	//----- nvinfo : EIATTR_SPARSE_MMA_MASK
	.align		4
.L_6117:
        /*0088*/ 	.byte	0x03, 0x50
        /*008a*/ 	.short	0x0000


	//----- nvinfo : EIATTR_MAXREG_COUNT
	.align		4
        /*008c*/ 	.byte	0x03, 0x1b
        /*008e*/ 	.short	0x00ff


	//----- nvinfo : EIATTR_NUM_BARRIERS
	.align		4
        /*0090*/ 	.byte	0x02, 0x4c
        /*0092*/ 	.byte	0x01
	.zero		1


	//----- nvinfo : EIATTR_MERCURY_ISA_VERSION
	.align		4
        /*0094*/ 	.byte	0x03, 0x5f
        /*0096*/ 	.short	0x0101


	//----- nvinfo : EIATTR_COOP_GROUP_MASK_REGIDS
	.align		4
        /*0098*/ 	.byte	0x04, 0x29
        /*009a*/ 	.short	(.L_6119 - .L_6118)


	//   ....[0]....
.L_6118:
        /*009c*/ 	.word	0xffffffff


	//   ....[1]....
        /*00a0*/ 	.word	0xffffffff


	//   ....[2]....
        /*00a4*/ 	.word	0xffffffff


	//   ....[3]....
        /*00a8*/ 	.word	0xffffffff


	//   ....[4]....
        /*00ac*/ 	.word	0xffffffff


	//   ....[5]....
        /*00b0*/ 	.word	0xffffffff


	//   ....[6]....
        /*00b4*/ 	.word	0xffffffff


	//   ....[7]....
        /*00b8*/ 	.word	0xffffffff


	//   ....[8]....
        /*00bc*/ 	.word	0xffffffff


	//   ....[9]....
        /*00c0*/ 	.word	0xffffffff


	//   ....[10]....
        /*00c4*/ 	.word	0xffffffff


	//   ....[11]....
        /*00c8*/ 	.word	0xffffffff


	//   ....[12]....
        /*00cc*/ 	.word	0xffffffff


	//   ....[13]....
        /*00d0*/ 	.word	0xffffffff


	//   ....[14]....
        /*00d4*/ 	.word	0xffffffff


	//   ....[15]....
        /*00d8*/ 	.word	0xffffffff


	//   ....[16]....
        /*00dc*/ 	.word	0x0500001c


	//   ....[17]....
        /*00e0*/ 	.word	0x0500001c


	//   ....[18]....
        /*00e4*/ 	.word	0x0500001c


	//   ....[19]....
        /*00e8*/ 	.word	0x0500001c


	//   ....[20]....
        /*00ec*/ 	.word	0x0500001c


	//   ....[21]....
        /*00f0*/ 	.word	0x0500001c


	//   ....[22]....
        /*00f4*/ 	.word	0x0500001c


	//   ....[23]....
        /*00f8*/ 	.word	0x0500001c


	//   ....[24]....
        /*00fc*/ 	.word	0x0500001c


	//   ....[25]....
        /*0100*/ 	.word	0x0500001c


	//   ....[26]....
        /*0104*/ 	.word	0x0500001c


	//   ....[27]....
        /*0108*/ 	.word	0x0500001c


	//   ....[28]....
        /*010c*/ 	.word	0x0500001c


	//   ....[29]....
        /*0110*/ 	.word	0x0500001c


	//   ....[30]....
        /*0114*/ 	.word	0x0500001c


	//   ....[31]....
        /*0118*/ 	.word	0x0500001c


	//----- nvinfo : EIATTR_COOP_GROUP_INSTR_OFFSETS
	.align		4
.L_6119:
        /*011c*/ 	.byte	0x04, 0x28
        /*011e*/ 	.short	(.L_6121 - .L_6120)


	//   ....[0]....
.L_6120:
        /*0120*/ 	.word	0x00001590


	//   ....[1]....
        /*0124*/ 	.word	0x000015a0


	//   ....[2]....
        /*0128*/ 	.word	0x000015d0


	//   ....[3]....
        /*012c*/ 	.word	0x000015f0


	//   ....[4]....
        /*0130*/ 	.word	0x00001610


	//   ....[5]....
        /*0134*/ 	.word	0x00001630


	//   ....[6]....
        /*0138*/ 	.word	0x00001650


	//   ....[7]....
        /*013c*/ 	.word	0x00001670


	//   ....[8]....
        /*0140*/ 	.word	0x00001690


	//   ....[9]....
        /*0144*/ 	.word	0x000016b0


	//   ....[10]....
        /*0148*/ 	.word	0x000016d0


	//   ....[11]....
        /*014c*/ 	.word	0x000016f0


	//   ....[12]....
        /*0150*/ 	.word	0x00001710


	//   ....[13]....
        /*0154*/ 	.word	0x00001730


	//   ....[14]....
        /*0158*/ 	.word	0x00001750


	//   ....[15]....
        /*015c*/ 	.word	0x00001770


	//   ....[16]....
        /*0160*/ 	.word	0x00001d00


	//   ....[17]....
        /*0164*/ 	.word	0x00001d80


	//   ....[18]....
        /*0168*/ 	.word	0x00001e00


	//   ....[19]....
        /*016c*/ 	.word	0x00001e50


	//   ....[20]....
        /*0170*/ 	.word	0x00001ea0


	//   ....[21]....
        /*0174*/ 	.word	0x00001ef0


	//   ....[22]....
        /*0178*/ 	.word	0x00001f40


	//   ....[23]....
        /*017c*/ 	.word	0x00001f90


	//   ....[24]....
        /*0180*/ 	.word	0x00001fe0


	//   ....[25]....
        /*0184*/ 	.word	0x00002030


	//   ....[26]....
        /*0188*/ 	.word	0x00002080


	//   ....[27]....
        /*018c*/ 	.word	0x000020d0


	//   ....[28]....
        /*0190*/ 	.word	0x00002120


	//   ....[29]....
        /*0194*/ 	.word	0x00002170


	//   ....[30]....
        /*0198*/ 	.word	0x000021c0


	//   ....[31]....
        /*019c*/ 	.word	0x00002210


	//----- nvinfo : EIATTR_VRC_CTA_INIT_COUNT
	.align		4
.L_6121:
        /*01a0*/ 	.byte	0x02, 0x4a
	.zero		1
	.zero		1


	//----- nvinfo : EIATTR_EXIT_INSTR_OFFSETS
	.align		4
        /*01a4*/ 	.byte	0x04, 0x1c
        /*01a6*/ 	.short	(.L_6123 - .L_6122)


	//   ....[0]....
.L_6122:
        /*01a8*/ 	.word	0x00000550


	//   ....[1]....
        /*01ac*/ 	.word	0x00001c90


	//----- nvinfo : EIATTR_MAX_THREADS
	.align		4
.L_6123:
        /*01b0*/ 	.byte	0x04, 0x05
        /*01b2*/ 	.short	(.L_6125 - .L_6124)
.L_6124:
        /*01b4*/ 	.word	0x00000080
        /*01b8*/ 	.word	0x00000001
        /*01bc*/ 	.word	0x00000001


	//----- nvinfo : EIATTR_CRS_STACK_SIZE
	.align		4
.L_6125:
        /*01c0*/ 	.byte	0x04, 0x1e
        /*01c2*/ 	.short	(.L_6127 - .L_6126)
.L_6126:
        /*01c4*/ 	.word	0x00000000


	//----- nvinfo : EIATTR_CBANK_PARAM_SIZE
	.align		4
.L_6127:
        /*01c8*/ 	.byte	0x03, 0x19
        /*01ca*/ 	.short	0x0030


	//----- nvinfo : EIATTR_PARAM_CBANK
	.align		4
        /*01cc*/ 	.byte	0x04, 0x0a
        /*01ce*/ 	.short	(.L_6129 - .L_6128)
	.align		4
.L_6128:
        /*01d0*/ 	.word	index@(.nv.constant0._Z9cuda_gemmIiLi128ELi8ELi1ELi64ELi16ELi16ELi1EEviiiPT_S1_S1_ii)
        /*01d4*/ 	.short	0x0380
        /*01d6*/ 	.short	0x0030


	//----- nvinfo : EIATTR_SW_WAR
	.align		4
.L_6129:
        /*01d8*/ 	.byte	0x04, 0x36
        /*01da*/ 	.short	(.L_6131 - .L_6130)
.L_6130:
        /*01dc*/ 	.word	0x00000008
.L_6131:


//--------------------- .nv.info._Z9cuda_gemmIiLi128ELi8ELi1ELi64ELi16ELi16ELi0EEviiiPT_S1_S1_ii --------------------------
	.section	.nv.info._Z9cuda_gemmIiLi128ELi8ELi1ELi64ELi16ELi16ELi0EEviiiPT_S1_S1_ii,"",@"SHT_CUDA_INFO"
	.sectionflags	@""
	.align	4


	//----- nvinfo : EIATTR_CUDA_API_VERSION
	.align		4
        /*0000*/ 	.byte	0x04, 0x37
        /*0002*/ 	.short	(.L_6133 - .L_6132)
.L_6132:
        /*0004*/ 	.word	0x00000082


	//----- nvinfo : EIATTR_KPARAM_INFO
	.align		4
.L_6133:
        /*0008*/ 	.byte	0x04, 0x17
        /*000a*/ 	.short	(.L_6135 - .L_6134)
.L_6134:
        /*000c*/ 	.word	0x00000000
        /*0010*/ 	.short	0x0007
        /*0012*/ 	.short	0x002c
        /*0014*/ 	.byte	0x00, 0xf0, 0x11, 0x00


	//----- nvinfo : EIATTR_KPARAM_INFO
	.align		4
.L_6135:
        /*0018*/ 	.byte	0x04, 0x17
        /*001a*/ 	.short	(.L_6137 - .L_6136)
.L_6136:
        /*001c*/ 	.word	0x00000000
        /*0020*/ 	.short	0x0006
        /*0022*/ 	.short	0x0028
        /*0024*/ 	.byte	0x00, 0xf0, 0x11, 0x00


	//----- nvinfo : EIATTR_KPARAM_INFO
	.align		4
.L_6137:
        /*0028*/ 	.byte	0x04, 0x17
        /*002a*/ 	.short	(.L_6139 - .L_6138)
.L_6138:
        /*002c*/ 	.word	0x00000000
        /*0030*/ 	.short	0x0005
        /*0032*/ 	.short	0x0020
        /*0034*/ 	.byte	0x00, 0xf5, 0x21, 0x00


	//----- nvinfo : EIATTR_KPARAM_INFO
	.align		4
.L_6139:
        /*0038*/ 	.byte	0x04, 0x17
        /*003a*/ 	.short	(.L_6141 - .L_6140)
.L_6140:
        /*003c*/ 	.word	0x00000000
        /*0040*/ 	.short	0x0004
        /*0042*/ 	.short	0x0018
        /*0044*/ 	.byte	0x00, 0xf5, 0x21, 0x00


	//----- nvinfo : EIATTR_KPARAM_INFO
	.align		4
.L_6141:
        /*0048*/ 	.byte	0x04, 0x17
        /*004a*/ 	.short	(.L_6143 - .L_6142)
.L_6142:
        /*004c*/ 	.word	0x00000000
        /*0050*/ 	.short	0x0003
        /*0052*/ 	.short	0x0010
        /*0054*/ 	.byte	0x00, 0xf5, 0x21, 0x00


	//----- nvinfo : EIATTR_KPARAM_INFO
	.align		4
.L_6143:
        /*0058*/ 	.byte	0x04, 0x17
        /*005a*/ 	.short	(.L_6145 - .L_6144)
.L_6144:
        /*005c*/ 	.word	0x00000000
        /*0060*/ 	.short	0x0002
        /*0062*/ 	.short	0x0008
        /*0064*/ 	.byte	0x00, 0xf0, 0x11, 0x00


	//----- nvinfo : EIATTR_KPARAM_INFO
	.align		4
.L_6145:
        /*0068*/ 	.byte	0x04, 0x17
        /*006a*/ 	.short	(.L_6147 - .L_6146)
.L_6146:
        /*006c*/ 	.word	0x00000000
        /*0070*/ 	.short	0x0001
        /*0072*/ 	.short	0x0004
        /*0074*/ 	.byte	0x00, 0xf0, 0x11, 0x00


	//----- nvinfo : EIATTR_KPARAM_INFO
	.align		4
.L_6147:
        /*0078*/ 	.byte	0x04, 0x17
        /*007a*/ 	.short	(.L_6149 - .L_6148)
.L_6148:
        /*007c*/ 	.word	0x00000000
        /*0080*/ 	.short	0x0000
        /*0082*/ 	.short	0x0000
        /*0084*/ 	.byte	0x00, 0xf0, 0x11, 0x00


	//----- nvinfo : EIATTR_SPARSE_MMA_MASK
	.align		4
.L_6149:
        /*0088*/ 	.byte	0x03, 0x50
        /*008a*/ 	.short	0x0000


	//----- nvinfo : EIATTR_MAXREG_COUNT
	.align		4
        /*008c*/ 	.byte	0x03, 0x1b
        /*008e*/ 	.short	0x00ff


	//----- nvinfo : EIATTR_NUM_BARRIERS
	.align		4
        /*0090*/ 	.byte	0x02, 0x4c
        /*0092*/ 	.byte	0x01
	.zero		1


	//----- nvinfo : EIATTR_MERCURY_ISA_VERSION
	.align		4
        /*0094*/ 	.byte	0x03, 0x5f
        /*0096*/ 	.short	0x0101


	//----- nvinfo : EIATTR_COOP_GROUP_MASK_REGIDS
	.align		4
        /*0098*/ 	.byte	0x04, 0x29
        /*009a*/ 	.short	(.L_6151 - .L_6150)


	//   ....[0]....
.L_6150:
        /*009c*/ 	.word	0xffffffff


	//   ....[1]....
        /*00a0*/ 	.word	0xffffffff


	//   ....[2]....
        /*00a4*/ 	.word	0xffffffff


	//   ....[3]....
        /*00a8*/ 	.word	0xffffffff


	//   ....[4]....
        /*00ac*/ 	.word	0xffffffff


	//   ....[5]....
        /*00b0*/ 	.word	0xffffffff


	//   ....[6]....
        /*00b4*/ 	.word	0xffffffff


	//   ....[7]....
        /*00b8*/ 	.word	0xffffffff


	//   ....[8]....
        /*00bc*/ 	.word	0xffffffff


	//   ....[9]....
        /*00c0*/ 	.word	0xffffffff


	//   ....[10]....
        /*00c4*/ 	.word	0xffffffff


	//   ....[11]....
        /*00c8*/ 	.word	0xffffffff


	//   ....[12]....
        /*00cc*/ 	.word	0xffffffff


	//   ....[13]....
        /*00d0*/ 	.word	0xffffffff


	//   ....[14]....
        /*00d4*/ 	.word	0xffffffff


	//   ....[15]....
        /*00d8*/ 	.word	0xffffffff


	//   ....[16]....
        /*00dc*/ 	.word	0x0500002a


	//   ....[17]....
        /*00e0*/ 	.word	0x0500002a


	//   ....[18]....
        /*00e4*/ 	.word	0x0500002a


	//   ....[19]....
        /*00e8*/ 	.word	0x0500002a


	//   ....[20]....
        /*00ec*/ 	.word	0x0500002a


	//   ....[21]....
        /*00f0*/ 	.word	0x0500002a


	//   ....[22]....
        /*00f4*/ 	.word	0x0500002a


	//   ....[23]....
        /*00f8*/ 	.word	0x0500002a


	//   ....[24]....
        /*00fc*/ 	.word	0x0500002a


	//   ....[25]....
        /*0100*/ 	.word	0x0500002a


	//   ....[26]....
        /*0104*/ 	.word	0x0500002a


	//   ....[27]....
        /*0108*/ 	.word	0x0500002a


	//   ....[28]....
        /*010c*/ 	.word	0x0500002a


	//   ....[29]....
        /*0110*/ 	.word	0x0500002a


	//   ....[30]....
        /*0114*/ 	.word	0x0500002a


	//   ....[31]....
        /*0118*/ 	.word	0x0500002a


	//----- nvinfo : EIATTR_COOP_GROUP_INSTR_OFFSETS
	.align		4
.L_6151:
        /*011c*/ 	.byte	0x04, 0x28
        /*011e*/ 	.short	(.L_6153 - .L_6152)


	//   ....[0]....
.L_6152:
        /*0120*/ 	.word	0x000023d0


	//   ....[1]....
        /*0124*/ 	.word	0x00002430


	//   ....[2]....
        /*0128*/ 	.word	0x00002490


	//   ....[3]....
        /*012c*/ 	.word	0x000024f0


	//   ....[4]....
        /*0130*/ 	.word	0x00002550


	//   ....[5]....
        /*0134*/ 	.word	0x000025b0


	//   ....[6]....
        /*0138*/ 	.word	0x00002610


	//   ....[7]....
        /*013c*/ 	.word	0x00002670


	//   ....[8]....
        /*0140*/ 	.word	0x000026d0


	//   ....[9]....
        /*0144*/ 	.word	0x00002730


	//   ....[10]....
        /*0148*/ 	.word	0x00002790


	//   ....[11]....
        /*014c*/ 	.word	0x000027f0


	//   ....[12]....
        /*0150*/ 	.word	0x00002850


	//   ....[13]....
        /*0154*/ 	.word	0x000028b0


	//   ....[14]....
        /*0158*/ 	.word	0x00002910


	//   ....[15]....
        /*015c*/ 	.word	0x00002970


	//   ....[16]....
        /*0160*/ 	.word	0x00004200


	//   ....[17]....
        /*0164*/ 	.word	0x00004290


	//   ....[18]....
        /*0168*/ 	.word	0x00004310


	//   ....[19]....
        /*016c*/ 	.word	0x00004390


	//   ....[20]....
        /*0170*/ 	.word	0x00004410


	//   ....[21]....
        /*0174*/ 	.word	0x00004490


	//   ....[22]....
        /*0178*/ 	.word	0x00004510


	//   ....[23]....
        /*017c*/ 	.word	0x00004590


	//   ....[24]....
        /*0180*/ 	.word	0x00004610


	//   ....[25]....
        /*0184*/ 	.word	0x00004690


	//   ....[26]....
        /*0188*/ 	.word	0x00004710


	//   ....[27]....
        /*018c*/ 	.word	0x00004790


	//   ....[28]....
        /*0190*/ 	.word	0x00004810


	//   ....[29]....
        /*0194*/ 	.word	0x00004890


	//   ....[30]....
        /*0198*/ 	.word	0x00004910


	//   ....[31]....
        /*019c*/ 	.word	0x00004990


	//----- nvinfo : EIATTR_VRC_CTA_INIT_COUNT
	.align		4
.L_6153:
        /*01a0*/ 	.byte	0x02, 0x4a
	.zero		1
	.zero		1


	//----- nvinfo : EIATTR_EXIT_INSTR_OFFSETS
	.align		4
        /*01a4*/ 	.byte	0x04, 0x1c
        /*01a6*/ 	.short	(.L_6155 - .L_6154)


	//   ....[0]....
.L_6154:
        /*01a8*/ 	.word	0x00000510


	//   ....[1]....
        /*01ac*/ 	.word	0x000041b0


	//----- nvinfo : EIATTR_MAX_THREADS
	.align		4
.L_6155:
        /*01b0*/ 	.byte	0x04, 0x05
        /*01b2*/ 	.short	(.L_6157 - .L_6156)
.L_6156:
        /*01b4*/ 	.word	0x00000080
        /*01b8*/ 	.word	0x00000001
        /*01bc*/ 	.word	0x00000001


	//----- nvinfo : EIATTR_CRS_STACK_SIZE
	.align		4
.L_6157:
        /*01c0*/ 	.byte	0x04, 0x1e
        /*01c2*/ 	.short	(.L_6159 - .L_6158)
.L_6158:
        /*01c4*/ 	.word	0x00000000


	//----- nvinfo : EIATTR_CBANK_PARAM_SIZE
	.align		4
.L_6159:
        /*01c8*/ 	.byte	0x03, 0x19
        /*01ca*/ 	.short	0x0030


	//----- nvinfo : EIATTR_PARAM_CBANK
	.align		4
        /*01cc*/ 	.byte	0x04, 0x0a
        /*01ce*/ 	.short	(.L_6161 - .L_6160)
	.align		4
.L_6160:
        /*01d0*/ 	.word	index@(.nv.constant0._Z9cuda_gemmIiLi128ELi8ELi1ELi64ELi16ELi16ELi0EEviiiPT_S1_S1_ii)
        /*01d4*/ 	.short	0x0380
        /*01d6*/ 	.short	0x0030


	//----- nvinfo : EIATTR_SW_WAR
	.align		4
.L_6161:
        /*01d8*/ 	.byte	0x04, 0x36
        /*01da*/ 	.short	(.L_6163 - .L_6162)
.L_6162:
        /*01dc*/ 	.word	0x00000008
.L_6163:


//--------------------- .nv.info._Z9cuda_gemmIiLi128ELi8ELi1ELi64ELi8ELi8ELi1EEviiiPT_S1_S1_ii --------------------------
	.section	.nv.info._Z9cuda_gemmIiLi128ELi8ELi1ELi64ELi8ELi8ELi1EEviiiPT_S1_S1_ii,"",@"SHT_CUDA_INFO"
	.sectionflags	@""
	.align	4


	//----- nvinfo : EIATTR_CUDA_API_VERSION
	.align		4
        /*0000*/ 	.byte	0x04, 0x37
        /*0002*/ 	.short	(.L_6165 - .L_6164)
.L_6164:
        /*0004*/ 	.word	0x00000082


	//----- nvinfo : EIATTR_KPARAM_INFO
	.align		4
.L_6165:
        /*0008*/ 	.byte	0x04, 0x17
        /*000a*/ 	.short	(.L_6167 - .L_6166)
.L_6166:
        /*000c*/ 	.word	0x00000000
        /*0010*/ 	.short	0x0007
        /*0012*/ 	.short	0x002c
        /*0014*/ 	.byte	0x00, 0xf0, 0x11, 0x00


	//----- nvinfo : EIATTR_KPARAM_INFO
	.align		4
.L_6167:
        /*0018*/ 	.byte	0x04, 0x17
        /*001a*/ 	.short	(.L_6169 - .L_6168)
.L_6168:
        /*001c*/ 	.word	0x00000000
        /*0020*/ 	.short	0x0006
        /*0022*/ 	.short	0x0028
        /*0024*/ 	.byte	0x00, 0xf0, 0x11, 0x00


	//----- nvinfo : EIATTR_KPARAM_INFO
	.align		4
.L_6169:
        /*0028*/ 	.byte	0x04, 0x17
        /*002a*/ 	.short	(.L_6171 - .L_6170)
.L_6170:
        /*002c*/ 	.word	0x00000000
        /*0030*/ 	.short	0x0005
        /*0032*/ 	.short	0x0020
        /*0034*/ 	.byte	0x00, 0xf5, 0x21, 0x00


	//----- nvinfo : EIATTR_KPARAM_INFO
	.align		4
.L_6171:
        /*0038*/ 	.byte	0x04, 0x17
        /*003a*/ 	.short	(.L_6173 - .L_6172)
.L_6172:
        /*003c*/ 	.word	0x00000000
        /*0040*/ 	.short	0x0004
        /*0042*/ 	.short	0x0018
        /*0044*/ 	.byte	0x00, 0xf5, 0x21, 0x00


	//----- nvinfo : EIATTR_KPARAM_INFO
	.align		4
.L_6173:
        /*0048*/ 	.byte	0x04, 0x17
        /*004a*/ 	.short	(.L_6175 - .L_6174)
.L_6174:
        /*004c*/ 	.word	0x00000000
        /*0050*/ 	.short	0x0003
        /*0052*/ 	.short	0x0010
        /*0054*/ 	.byte	0x00, 0xf5, 0x21, 0x00


	//----- nvinfo : EIATTR_KPARAM_INFO
	.align		4
.L_6175:
        /*0058*/ 	.byte	0x04, 0x17
        /*005a*/ 	.short	(.L_6177 - .L_6176)
.L_6176:
        /*005c*/ 	.word	0x00000000
        /*0060*/ 	.short	0x0002
        /*0062*/ 	.short	0x0008
        /*0064*/ 	.byte	0x00, 0xf0, 0x11, 0x00


	//----- nvinfo : EIATTR_KPARAM_INFO
	.align		4
.L_6177:
        /*0068*/ 	.byte	0x04, 0x17
        /*006a*/ 	.short	(.L_6179 - .L_6178)
.L_6178:
        /*006c*/ 	.word	0x00000000
        /*0070*/ 	.short	0x0001
        /*0072*/ 	.short	0x0004
        /*0074*/ 	.byte	0x00, 0xf0, 0x11, 0x00


	//----- nvinfo : EIATTR_KPARAM_INFO
	.align		4
.L_6179:
        /*0078*/ 	.byte	0x04, 0x17
        /*007a*/ 	.short	(.L_6181 - .L_6180)
.L_6180:
        /*007c*/ 	.word	0x00000000
        /*0080*/ 	.short	0x0000
        /*0082*/ 	.short	0x0000
        /*0084*/ 	.byte	0x00, 0xf0, 0x11, 0x00


	//----- nvinfo : EIATTR_SPARSE_MMA_MASK
	.align		4
.L_6181:
        /*0088*/ 	.byte	0x03, 0x50
        /*008a*/ 	.short	0x0000


	//----- nvinfo : EIATTR_MAXREG_COUNT
	.align		4
        /*008c*/ 	.byte	0x03, 0x1b
        /*008e*/ 	.short	0x00ff


	//----- nvinfo : EIATTR_NUM_BARRIERS
	.align		4
        /*0090*/ 	.byte	0x02, 0x4c
        /*0092*/ 	.byte	0x01
	.zero		1


	//----- nvinfo : EIATTR_MERCURY_ISA_VERSION
	.align		4
        /*0094*/ 	.byte	0x03, 0x5f
        /*0096*/ 	.short	0x0101


	//----- nvinfo : EIATTR_COOP_GROUP_MASK_REGIDS
	.align		4
        /*0098*/ 	.byte	0x04, 0x29
        /*009a*/ 	.short	(.L_6183 - .L_6182)


	//   ....[0]....
.L_6182:
        /*009c*/ 	.word	0xffffffff


	//   ....[1]....
        /*00a0*/ 	.word	0xffffffff


	//   ....[2]....
        /*00a4*/ 	.word	0xffffffff


	//   ....[3]....
        /*00a8*/ 	.word	0xffffffff


	//   ....[4]....
        /*00ac*/ 	.word	0xffffffff


	//   ....[5]....
        /*00b0*/ 	.word	0xffffffff


	//   ....[6]....
        /*00b4*/ 	.word	0xffffffff


	//   ....[7]....
        /*00b8*/ 	.word	0xffffffff


	//   ....[8]....
        /*00bc*/ 	.word	0x05000000


	//   ....[9]....
        /*00c0*/ 	.word	0x05000000


	//   ....[10]....
        /*00c4*/ 	.word	0x05000000


	//   ....[11]....
        /*00c8*/ 	.word	0x05000000


	//   ....[12]....
        /*00cc*/ 	.word	0x05000000


	//   ....[13]....
        /*00d0*/ 	.word	0x05000000


	//   ....[14]....
        /*00d4*/ 	.word	0x05000000


	//   ....[15]....
        /*00d8*/ 	.word	0x05000000


	//----- nvinfo : EIATTR_COOP_GROUP_INSTR_OFFSETS
	.align		4
.L_6183:
        /*00dc*/ 	.byte	0x04, 0x28
        /*00de*/ 	.short	(.L_6185 - .L_6184)


	//   ....[0]....
.L_6184:
        /*00e0*/ 	.word	0x00001420


	//   ....[1]....
        /*00e4*/ 	.word	0x00001430


	//   ....[2]....
        /*00e8*/ 	.word	0x00001440


	//   ....[3]....
        /*00ec*/ 	.word	0x00001470


	//   ....[4]....
        /*00f0*/ 	.word	0x00001490


	//   ....[5]....
        /*00f4*/ 	.word	0x000014b0


	//   ....[6]....
        /*00f8*/ 	.word	0x000014d0


	//   ....[7]....
        /*00fc*/ 	.word	0x000014f0


	//   ....[8]....
        /*0100*/ 	.word	0x00001a20


	//   ....[9]....
        /*0104*/ 	.word	0x00001aa0


	//   ....[10]....
        /*0108*/ 	.word	0x00001b00


	//   ....[11]....
        /*010c*/ 	.word	0x00001b50


	//   ....[12]....
        /*0110*/ 	.word	0x00001ba0


	//   ....[13]....
        /*0114*/ 	.word	0x00001bf0


	//   ....[14]....
        /*0118*/ 	.word	0x00001c40


	//   ....[15]....
        /*011c*/ 	.word	0x00001c90


	//----- nvinfo : EIATTR_VRC_CTA_INIT_COUNT
	.align		4
.L_6185:
        /*0120*/ 	.byte	0x02, 0x4a
	.zero		1
	.zero		1


	//----- nvinfo : EIATTR_EXIT_INSTR_OFFSETS
	.align		4
        /*0124*/ 	.byte	0x04, 0x1c
        /*0126*/ 	.short	(.L_6187 - .L_6186)


	//   ....[0]....
.L_6186:
        /*0128*/ 	.word	0x000006b0


	//   ....[1]....
        /*012c*/ 	.word	0x000019c0


	//----- nvinfo : EIATTR_MAX_THREADS
	.align		4
.L_6187:
        /*0130*/ 	.byte	0x04, 0x05
        /*0132*/ 	.short	(.L_6189 - .L_6188)
.L_6188:
        /*0134*/ 	.word	0x00000080
        /*0138*/ 	.word	0x00000001
        /*013c*/ 	.word	0x00000001


	//----- nvinfo : EIATTR_CRS_STACK_SIZE
	.align		4
.L_6189:
        /*0140*/ 	.byte	0x04, 0x1e
        /*0142*/ 	.short	(.L_6191 - .L_6190)
.L_6190:
        /*0144*/ 	.word	0x00000000


	//----- nvinfo : EIATTR_CBANK_PARAM_SIZE
	.align		4
.L_6191:
        /*0148*/ 	.byte	0x03, 0x19
        /*014a*/ 	.short	0x0030


	//----- nvinfo : EIATTR_PARAM_CBANK
	.align		4
        /*014c*/ 	.byte	0x04, 0x0a
        /*014e*/ 	.short	(.L_6193 - .L_6192)
	.align		4
.L_6192:
        /*0150*/ 	.word	index@(.nv.constant0._Z9cuda_gemmIiLi128ELi8ELi1ELi64ELi8ELi8ELi1EEviiiPT_S1_S1_ii)
        /*0154*/ 	.short	0x0380
        /*0156*/ 	.short	0x0030


	//----- nvinfo : EIATTR_SW_WAR
	.align		4
.L_6193:
        /*0158*/ 	.byte	0x04, 0x36
        /*015a*/ 	.short	(.L_6195 - .L_6194)
.L_6194:
        /*015c*/ 	.word	0x00000008
.L_6195:


//--------------------- .nv.info._Z9cuda_gemmIiLi128ELi8ELi1ELi64ELi8ELi8ELi0EEviiiPT_S1_S1_ii --------------------------
	.section	.nv.info._Z9cuda_gemmIiLi128ELi8ELi1ELi64ELi8ELi8ELi0EEviiiPT_S1_S1_ii,"",@"SHT_CUDA_INFO"
	.sectionflags	@""
	.align	4


	//----- nvinfo : EIATTR_CUDA_API_VERSION
	.align		4
        /*0000*/ 	.byte	0x04, 0x37
        /*0002*/ 	.short	(.L_6197 - .L_6196)
.L_6196:
        /*0004*/ 	.word	0x00000082


	//----- nvinfo : EIATTR_KPARAM_INFO
	.align		4
.L_6197:
        /*0008*/ 	.byte	0x04, 0x17
        /*000a*/ 	.short	(.L_6199 - .L_6198)
.L_6198:
        /*000c*/ 	.word	0x00000000
        /*0010*/ 	.short	0x0007
        /*0012*/ 	.short	0x002c
        /*0014*/ 	.byte	0x00, 0xf0, 0x11, 0x00


	//----- nvinfo : EIATTR_KPARAM_INFO
	.align		4
.L_6199:
        /*0018*/ 	.byte	0x04, 0x17
        /*001a*/ 	.short	(.L_6201 - .L_6200)
.L_6200:
        /*001c*/ 	.word	0x00000000
        /*0020*/ 	.short	0x0006
        /*0022*/ 	.short	0x0028
        /*0024*/ 	.byte	0x00, 0xf0, 0x11, 0x00


	//----- nvinfo : EIATTR_KPARAM_INFO
	.align		4
.L_6201:
        /*0028*/ 	.byte	0x04, 0x17
        /*002a*/ 	.short	(.L_6203 - .L_6202)
.L_6202:
        /*002c*/ 	.word	0x00000000
        /*0030*/ 	.short	0x0005
        /*0032*/ 	.short	0x0020
        /*0034*/ 	.byte	0x00, 0xf5, 0x21, 0x00


	//----- nvinfo : EIATTR_KPARAM_INFO
	.align		4
.L_6203:
        /*0038*/ 	.byte	0x04, 0x17
        /*003a*/ 	.short	(.L_6205 - .L_6204)
.L_6204:
        /*003c*/ 	.word	0x00000000
        /*0040*/ 	.short	0x0004
        /*0042*/ 	.short	0x0018
        /*0044*/ 	.byte	0x00, 0xf5, 0x21, 0x00


	//----- nvinfo : EIATTR_KPARAM_INFO
	.align		4
.L_6205:
        /*0048*/ 	.byte	0x04, 0x17
        /*004a*/ 	.short	(.L_6207 - .L_6206)
.L_6206:
        /*004c*/ 	.word	0x00000000
        /*0050*/ 	.short	0x0003
        /*0052*/ 	.short	0x0010
        /*0054*/ 	.byte	0x00, 0xf5, 0x21, 0x00


	//----- nvinfo : EIATTR_KPARAM_INFO
	.align		4
.L_6207:
        /*0058*/ 	.byte	0x04, 0x17
        /*005a*/ 	.short	(.L_6209 - .L_6208)
.L_6208:
        /*005c*/ 	.word	0x00000000
        /*0060*/ 	.short	0x0002
        /*0062*/ 	.short	0x0008
        /*0064*/ 	.byte	0x00, 0xf0, 0x11, 0x00


	//----- nvinfo : EIATTR_KPARAM_INFO
	.align		4
.L_6209:
        /*0068*/ 	.byte	0x04, 0x17
        /*006a*/ 	.short	(.L_6211 - .L_6210)
.L_6210:
        /*006c*/ 	.word	0x00000000
        /*0070*/ 	.short	0x0001
        /*0072*/ 	.short	0x0004
        /*0074*/ 	.byte	0x00, 0xf0, 0x11, 0x00


	//----- nvinfo : EIATTR_KPARAM_INFO
	.align		4
.L_6211:
        /*0078*/ 	.byte	0x04, 0x17
        /*007a*/ 	.short	(.L_6213 - .L_6212)
.L_6212:
        /*007c*/ 	.word	0x00000000
        /*0080*/ 	.short	0x0000
        /*0082*/ 	.short	0x0000
        /*0084*/ 	.byte	0x00, 0xf0, 0x11, 0x00


	//----- nvinfo : EIATTR_SPARSE_MMA_MASK
	.align		4
.L_6213:
        /*0088*/ 	.byte	0x03, 0x50
        /*008a*/ 	.short	0x0000


	//----- nvinfo : EIATTR_MAXREG_COUNT
	.align		4
        /*008c*/ 	.byte	0x03, 0x1b
        /*008e*/ 	.short	0x00ff


	//----- nvinfo : EIATTR_NUM_BARRIERS
	.align		4
        /*0090*/ 	.byte	0x02, 0x4c
        /*0092*/ 	.byte	0x01
	.zero		1


	//----- nvinfo : EIATTR_MERCURY_ISA_VERSION
	.align		4
        /*0094*/ 	.byte	0x03, 0x5f
        /*0096*/ 	.short	0x0101


	//----- nvinfo : EIATTR_COOP_GROUP_MASK_REGIDS
	.align		4
        /*0098*/ 	.byte	0x04, 0x29
        /*009a*/ 	.short	(.L_6215 - .L_6214)


	//   ....[0]....
.L_6214:
        /*009c*/ 	.word	0xffffffff


	//   ....[1]....
        /*00a0*/ 	.word	0xffffffff


	//   ....[2]....
        /*00a4*/ 	.word	0xffffffff


	//   ....[3]....
        /*00a8*/ 	.word	0xffffffff


	//   ....[4]....
        /*00ac*/ 	.word	0xffffffff


	//   ....[5]....
        /*00b0*/ 	.word	0xffffffff


	//   ....[6]....
        /*00b4*/ 	.word	0xffffffff


	//   ....[7]....
        /*00b8*/ 	.word	0xffffffff


	//   ....[8]....
        /*00bc*/ 	.word	0x05000027


	//   ....[9]....
        /*00c0*/ 	.word	0x05000027


	//   ....[10]....
        /*00c4*/ 	.word	0x05000027


	//   ....[11]....
        /*00c8*/ 	.word	0x05000027


	//   ....[12]....
        /*00cc*/ 	.word	0x05000027


	//   ....[13]....
        /*00d0*/ 	.word	0x05000027


	//   ....[14]....
        /*00d4*/ 	.word	0x05000027


	//   ....[15]....
        /*00d8*/ 	.word	0x05000027


	//----- nvinfo : EIATTR_COOP_GROUP_INSTR_OFFSETS
	.align		4
.L_6215:
        /*00dc*/ 	.byte	0x04, 0x28
        /*00de*/ 	.short	(.L_6217 - .L_6216)


	//   ....[0]....
.L_6216:
        /*00e0*/ 	.word	0x00001e70


	//   ....[1]....
        /*00e4*/ 	.word	0x00001ed0


	//   ....[2]....
        /*00e8*/ 	.word	0x00001f30


	//   ....[3]....
        /*00ec*/ 	.word	0x00001f90


	//   ....[4]....
        /*00f0*/ 	.word	0x00001ff0


	//   ....[5]....
        /*00f4*/ 	.word	0x00002050


	//   ....[6]....
        /*00f8*/ 	.word	0x000020b0


	//   ....[7]....
        /*00fc*/ 	.word	0x00002110


	//   ....[8]....
        /*0100*/ 	.word	0x000033f0


	//   ....[9]....
        /*0104*/ 	.word	0x00003480


	//   ....[10]....
        /*0108*/ 	.word	0x00003500


	//   ....[11]....
        /*010c*/ 	.word	0x00003580


	//   ....[12]....
        /*0110*/ 	.word	0x00003600


	//   ....[13]....
        /*0114*/ 	.word	0x00003680


	//   ....[14]....
        /*0118*/ 	.word	0x00003700


	//   ....[15]....
        /*011c*/ 	.word	0x00003780


	//----- nvinfo : EIATTR_VRC_CTA_INIT_COUNT
	.align		4
.L_6217:
        /*0120*/ 	.byte	0x02, 0x4a
	.zero		1
	.zero		1


	//----- nvinfo : EIATTR_EXIT_INSTR_OFFSETS
	.align		4
        /*0124*/ 	.byte	0x04, 0x1c
        /*0126*/ 	.short	(.L_6219 - .L_6218)


	//   ....[0]....
.L_6218:
        /*0128*/ 	.word	0x00000520


	//   ....[1]....
        /*012c*/ 	.word	0x000033a0


	//----- nvinfo : EIATTR_MAX_THREADS
	.align		4
.L_6219:
        /*0130*/ 	.byte	0x04, 0x05
        /*0132*/ 	.short	(.L_6221 - .L_6220)
.L_6220:
        /*0134*/ 	.word	0x00000080
        /*0138*/ 	.word	0x00000001
        /*013c*/ 	.word	0x00000001


	//----- nvinfo : EIATTR_CRS_STACK_SIZE
	.align		4
.L_6221:
        /*0140*/ 	.byte	0x04, 0x1e
        /*0142*/ 	.short	(.L_6223 - .L_6222)
.L_6222:
        /*0144*/ 	.word	0x00000000


	//----- nvinfo : EIATTR_CBANK_PARAM_SIZE
	.align		4
.L_6223:
        /*0148*/ 	.byte	0x03, 0x19
        /*014a*/ 	.short	0x0030


	//----- nvinfo : EIATTR_PARAM_CBANK
	.align		4
        /*014c*/ 	.byte	0x04, 0x0a
        /*014e*/ 	.short	(.L_6225 - .L_6224)
	.align		4
.L_6224:
        /*0150*/ 	.word	index@(.nv.constant0._Z9cuda_gemmIiLi128ELi8ELi1ELi64ELi8ELi8ELi0EEviiiPT_S1_S1_ii)
        /*0154*/ 	.short	0x0380
        /*0156*/ 	.short	0x0030


	//----- nvinfo : EIATTR_SW_WAR
	.align		4
.L_6225:
        /*0158*/ 	.byte	0x04, 0x36
        /*015a*/ 	.short	(.L_6227 - .L_6226)
.L_6226:
        /*015c*/ 	.word	0x00000008
.L_6227:


//--------------------- .nv.info._Z9cuda_gemmIiLi128ELi8ELi1ELi64ELi4ELi4ELi1EEviiiPT_S1_S1_ii --------------------------
	.section	.nv.info._Z9cuda_gemmIiLi128ELi8ELi1ELi64ELi4ELi4ELi1EEviiiPT_S1_S1_ii,"",@"SHT_CUDA_INFO"
	.sectionflags	@""
	.align	4


	//----- nvinfo : EIATTR_CUDA_API_VERSION
	.align		4
        /*0000*/ 	.byte	0x04, 0x37
        /*0002*/ 	.short	(.L_6229 - .L_6228)
.L_6228:
        /*0004*/ 	.word	0x00000082


	//----- nvinfo : EIATTR_KPARAM_INFO
	.align		4
.L_6229:
        /*0008*/ 	.byte	0x04, 0x17
        /*000a*/ 	.short	(.L_6231 - .L_6230)
.L_6230:
        /*000c*/ 	.word	0x00000000
        /*0010*/ 	.short	0x0007
        /*0012*/ 	.short	0x002c
        /*0014*/ 	.byte	0x00, 0xf0, 0x11, 0x00


	//----- nvinfo : EIATTR_KPARAM_INFO
	.align		4
.L_6231:
        /*0018*/ 	.byte	0x04, 0x17
        /*001a*/ 	.short	(.L_6233 - .L_6232)
.L_6232:
        /*001c*/ 	.word	0x00000000
        /*0020*/ 	.short	0x0006
        /*0022*/ 	.short	0x0028
        /*0024*/ 	.byte	0x00, 0xf0, 0x11, 0x00


	//----- nvinfo : EIATTR_KPARAM_INFO
	.align		4
.L_6233:
        /*0028*/ 	.byte	0x04, 0x17
        /*002a*/ 	.short	(.L_6235 - .L_6234)
.L_6234:
        /*002c*/ 	.word	0x00000000
        /*0030*/ 	.short	0x0005
        /*0032*/ 	.short	0x0020
        /*0034*/ 	.byte	0x00, 0xf5, 0x21, 0x00


	//----- nvinfo : EIATTR_KPARAM_INFO
	.align		4
.L_6235:
        /*0038*/ 	.byte	0x04, 0x17
        /*003a*/ 	.short	(.L_6237 - .L_6236)
.L_6236:
        /*003c*/ 	.word	0x00000000
        /*0040*/ 	.short	0x0004
        /*0042*/ 	.short	0x0018
        /*0044*/ 	.byte	0x00, 0xf5, 0x21, 0x00


	//----- nvinfo : EIATTR_KPARAM_INFO
	.align		4
.L_6237:
        /*0048*/ 	.byte	0x04, 0x17
        /*004a*/ 	.short	(.L_6239 - .L_6238)
.L_6238:
        /*004c*/ 	.word	0x00000000
        /*0050*/ 	.short	0x0003
        /*0052*/ 	.short	0x0010
        /*0054*/ 	.byte	0x00, 0xf5, 0x21, 0x00


	//----- nvinfo : EIATTR_KPARAM_INFO
	.align		4
.L_6239:
        /*0058*/ 	.byte	0x04, 0x17
        /*005a*/ 	.short	(.L_6241 - .L_6240)
.L_6240:
        /*005c*/ 	.word	0x00000000
        /*0060*/ 	.short	0x0002
        /*0062*/ 	.short	0x0008
        /*0064*/ 	.byte	0x00, 0xf0, 0x11, 0x00


	//----- nvinfo : EIATTR_KPARAM_INFO
	.align		4
.L_6241:
        /*0068*/ 	.byte	0x04, 0x17
        /*006a*/ 	.short	(.L_6243 - .L_6242)
.L_6242:
        /*006c*/ 	.word	0x00000000
        /*0070*/ 	.short	0x0001
        /*0072*/ 	.short	0x0004
        /*0074*/ 	.byte	0x00, 0xf0, 0x11, 0x00


	//----- nvinfo : EIATTR_KPARAM_INFO
	.align		4
.L_6243:
        /*0078*/ 	.byte	0x04, 0x17
        /*007a*/ 	.short	(.L_6245 - .L_6244)
.L_6244:
        /*007c*/ 	.word	0x00000000
        /*0080*/ 	.short	0x0000
        /*0082*/ 	.short	0x0000
        /*0084*/ 	.byte	0x00, 0xf0, 0x11, 0x00


	//----- nvinfo : EIATTR_SPARSE_MMA_MASK
	.align		4
.L_6245:
        /*0088*/ 	.byte	0x03, 0x50
        /*008a*/ 	.short	0x0000


	//----- nvinfo : EIATTR_MAXREG_COUNT
	.align		4
        /*008c*/ 	.byte	0x03, 0x1b
        /*008e*/ 	.short	0x00ff


	//----- nvinfo : EIATTR_NUM_BARRIERS
	.align		4
        /*0090*/ 	.byte	0x02, 0x4c
        /*0092*/ 	.byte	0x01
	.zero		1


	//----- nvinfo : EIATTR_MERCURY_ISA_VERSION
	.align		4
        /*0094*/ 	.byte	0x03, 0x5f
        /*0096*/ 	.short	0x0101


	//----- nvinfo : EIATTR_COOP_GROUP_MASK_REGIDS
	.align		4
        /*0098*/ 	.byte	0x04, 0x29
        /*009a*/ 	.short	(.L_6247 - .L_6246)


	//   ....[0]....
.L_6246:
        /*009c*/ 	.word	0xffffffff


	//   ....[1]....
        /*00a0*/ 	.word	0xffffffff


	//   ....[2]....
        /*00a4*/ 	.word	0xffffffff


	//   ....[3]....
        /*00a8*/ 	.word	0xffffffff


	//   ....[4]....
        /*00ac*/ 	.word	0x0500001f


	//   ....[5]....
        /*00b0*/ 	.word	0x0500001f


	//   ....[6]....
        /*00b4*/ 	.word	0x0500001f


	//   ....[7]....
        /*00b8*/ 	.word	0x0500001f


	//----- nvinfo : EIATTR_COOP_GROUP_INSTR_OFFSETS
	.align		4
.L_6247:
        /*00bc*/ 	.byte	0x04, 0x28
        /*00be*/ 	.short	(.L_6249 - .L_6248)


	//   ....[0]....
.L_6248:
        /*00c0*/ 	.word	0x00000d10


	//   ....[1]....
        /*00c4*/ 	.word	0x00000d20


	//   ....[2]....
        /*00c8*/ 	.word	0x00000d30


	//   ....[3]....
        /*00cc*/ 	.word	0x00000d40


	//   ....[4]....
        /*00d0*/ 	.word	0x00001290


	//   ....[5]....
        /*00d4*/ 	.word	0x00001310


	//   ....[6]....
        /*00d8*/ 	.word	0x00001370


	//   ....[7]....
        /*00dc*/ 	.word	0x000013d0


	//----- nvinfo : EIATTR_VRC_CTA_INIT_COUNT
	.align		4
.L_6249:
        /*00e0*/ 	.byte	0x02, 0x4a
	.zero		1
	.zero		1


	//----- nvinfo : EIATTR_EXIT_INSTR_OFFSETS
	.align		4
        /*00e4*/ 	.byte	0x04, 0x1c
        /*00e6*/ 	.short	(.L_6251 - .L_6250)


	//   ....[0]....
.L_6250:
        /*00e8*/ 	.word	0x000001d0


	//   ....[1]....
        /*00ec*/ 	.word	0x00001230


	//----- nvinfo : EIATTR_MAX_THREADS
	.align		4
.L_6251:
        /*00f0*/ 	.byte	0x04, 0x05
        /*00f2*/ 	.short	(.L_6253 - .L_6252)
.L_6252:
        /*00f4*/ 	.word	0x00000080
        /*00f8*/ 	.word	0x00000001
        /*00fc*/ 	.word	0x00000001


	//----- nvinfo : EIATTR_CRS_STACK_SIZE
	.align		4
.L_6253:
        /*0100*/ 	.byte	0x04, 0x1e
        /*0102*/ 	.short	(.L_6255 - .L_6254)
.L_6254:
        /*0104*/ 	.word	0x00000000


	//----- nvinfo : EIATTR_CBANK_PARAM_SIZE
	.align		4
.L_6255:
        /*0108*/ 	.byte	0x03, 0x19
        /*010a*/ 	.short	0x0030


	//----- nvinfo : EIATTR_PARAM_CBANK
	.align		4
        /*010c*/ 	.byte	0x04, 0x0a
        /*010e*/ 	.short	(.L_6257 - .L_6256)
	.align		4
.L_6256:
        /*0110*/ 	.word	index@(.nv.constant0._Z9cuda_gemmIiLi128ELi8ELi1ELi64ELi4ELi4ELi1EEviiiPT_S1_S1_ii)
        /*0114*/ 	.short	0x0380
        /*0116*/ 	.short	0x0030


	//----- nvinfo : EIATTR_SW_WAR
	.align		4
.L_6257:
        /*0118*/ 	.byte	0x04, 0x36
        /*011a*/ 	.short	(.L_6259 - .L_6258)
.L_6258:
        /*011c*/ 	.word	0x00000008
.L_6259:


//--------------------- .nv.info._Z9cuda_gemmIiLi128ELi8ELi1ELi64ELi4ELi4ELi0EEviiiPT_S1_S1_ii --------------------------
	.section	.nv.info._Z9cuda_gemmIiLi128ELi8ELi1ELi64ELi4ELi4ELi0EEviiiPT_S1_S1_ii,"",@"SHT_CUDA_INFO"
	.sectionflags	@""
	.align	4


	//----- nvinfo : EIATTR_CUDA_API_VERSION
	.align		4
        /*0000*/ 	.byte	0x04, 0x37
        /*0002*/ 	.short	(.L_6261 - .L_6260)
.L_6260:
        /*0004*/ 	.word	0x00000082


	//----- nvinfo : EIATTR_KPARAM_INFO
	.align		4
.L_6261:
        /*0008*/ 	.byte	0x04, 0x17
        /*000a*/ 	.short	(.L_6263 - .L_6262)
.L_6262:
        /*000c*/ 	.word	0x00000000
        /*0010*/ 	.short	0x0007
        /*0012*/ 	.short	0x002c
        /*0014*/ 	.byte	0x00, 0xf0, 0x11, 0x00


	//----- nvinfo : EIATTR_KPARAM_INFO
	.align		4
.L_6263:
        /*0018*/ 	.byte	0x04, 0x17
        /*001a*/ 	.short	(.L_6265 - .L_6264)
.L_6264:
        /*001c*/ 	.word	0x00000000
        /*0020*/ 	.short	0x0006
        /*0022*/ 	.short	0x0028
        /*0024*/ 	.byte	0x00, 0xf0, 0x11, 0x00


	//----- nvinfo : EIATTR_KPARAM_INFO
	.align		4
.L_6265:
        /*0028*/ 	.byte	0x04, 0x17
        /*002a*/ 	.short	(.L_6267 - .L_6266)
.L_6266:
        /*002c*/ 	.word	0x00000000
        /*0030*/ 	.short	0x0005
        /*0032*/ 	.short	0x0020
        /*0034*/ 	.byte	0x00, 0xf5, 0x21, 0x00


	//----- nvinfo : EIATTR_KPARAM_INFO
	.align		4
.L_6267:
        /*0038*/ 	.byte	0x04, 0x17
        /*003a*/ 	.short	(.L_6269 - .L_6268)
.L_6268:
        /*003c*/ 	.word	0x00000000
        /*0040*/ 	.short	0x0004
        /*0042*/ 	.short	0x0018
        /*0044*/ 	.byte	0x00, 0xf5, 0x21, 0x00


	//----- nvinfo : EIATTR_KPARAM_INFO
	.align		4
.L_6269:
        /*0048*/ 	.byte	0x04, 0x17
        /*004a*/ 	.short	(.L_6271 - .L_6270)
.L_6270:
        /*004c*/ 	.word	0x00000000
        /*0050*/ 	.short	0x0003
        /*0052*/ 	.short	0x0010
        /*0054*/ 	.byte	0x00, 0xf5, 0x21, 0x00


	//----- nvinfo : EIATTR_KPARAM_INFO
	.align		4
.L_6271:
        /*0058*/ 	.byte	0x04, 0x17
        /*005a*/ 	.short	(.L_6273 - .L_6272)
.L_6272:
        /*005c*/ 	.word	0x00000000
        /*0060*/ 	.short	0x0002
        /*0062*/ 	.short	0x0008
        /*0064*/ 	.byte	0x00, 0xf0, 0x11, 0x00


	//----- nvinfo : EIATTR_KPARAM_INFO
	.align		4
.L_6273:
        /*0068*/ 	.byte	0x04, 0x17
        /*006a*/ 	.short	(.L_6275 - .L_6274)
.L_6274:
        /*006c*/ 	.word	0x00000000
        /*0070*/ 	.short	0x0001
        /*0072*/ 	.short	0x0004
        /*0074*/ 	.byte	0x00, 0xf0, 0x11, 0x00


	//----- nvinfo : EIATTR_KPARAM_INFO
	.align		4
.L_6275:
        /*0078*/ 	.byte	0x04, 0x17
        /*007a*/ 	.short	(.L_6277 - .L_6276)
.L_6276:
        /*007c*/ 	.word	0x00000000
        /*0080*/ 	.short	0x0000
        /*0082*/ 	.short	0x0000
        /*0084*/ 	.byte	0x00, 0xf0, 0x11, 0x00


	//----- nvinfo : EIATTR_SPARSE_MMA_MASK
	.align		4
.L_6277:
        /*0088*/ 	.byte	0x03, 0x50
        /*008a*/ 	.short	0x0000


	//----- nvinfo : EIATTR_MAXREG_COUNT
	.align		4
        /*008c*/ 	.byte	0x03, 0x1b
        /*008e*/ 	.short	0x00ff


	//----- nvinfo : EIATTR_NUM_BARRIERS
	.align		4
        /*0090*/ 	.byte	0x02, 0x4c
        /*0092*/ 	.byte	0x01
	.zero		1


	//----- nvinfo : EIATTR_MERCURY_ISA_VERSION
	.align		4
        /*0094*/ 	.byte	0x03, 0x5f
        /*0096*/ 	.short	0x0101


	//----- nvinfo : EIATTR_COOP_GROUP_MASK_REGIDS
	.align		4
        /*0098*/ 	.byte	0x04, 0x29
        /*009a*/ 	.short	(.L_6279 - .L_6278)


	//   ....[0]....
.L_6278:
        /*009c*/ 	.word	0xffffffff


	//   ....[1]....
        /*00a0*/ 	.word	0xffffffff


	//   ....[2]....
        /*00a4*/ 	.word	0xffffffff


	//   ....[3]....
        /*00a8*/ 	.word	0xffffffff


	//   ....[4]....
        /*00ac*/ 	.word	0x0500001a


	//   ....[5]....
        /*00b0*/ 	.word	0x0500001a


	//   ....[6]....
        /*00b4*/ 	.word	0x0500001a


	//   ....[7]....
        /*00b8*/ 	.word	0x0500001a


	//----- nvinfo : EIATTR_COOP_GROUP_INSTR_OFFSETS
	.align		4
.L_6279:
        /*00bc*/ 	.byte	0x04, 0x28
        /*00be*/ 	.short	(.L_6281 - .L_6280)


	//   ....[0]....
.L_6280:
        /*00c0*/ 	.word	0x000019d0


	//   ....[1]....
        /*00c4*/ 	.word	0x00001a30


	//   ....[2]....
        /*00c8*/ 	.word	0x00001a90


	//   ....[3]....
        /*00cc*/ 	.word	0x00001af0


	//   ....[4]....
        /*00d0*/ 	.word	0x00002c90


	//   ....[5]....
        /*00d4*/ 	.word	0x00002d40


	//   ....[6]....
        /*00d8*/ 	.word	0x00002de0


	//   ....[7]....
        /*00dc*/ 	.word	0x00002e80


	//----- nvinfo : EIATTR_VRC_CTA_INIT_COUNT
	.align		4
.L_6281:
        /*00e0*/ 	.byte	0x02, 0x4a
	.zero		1
	.zero		1


	//----- nvinfo : EIATTR_EXIT_INSTR_OFFSETS
	.align		4
        /*00e4*/ 	.byte	0x04, 0x1c
        /*00e6*/ 	.short	(.L_6283 - .L_6282)


	//   ....[0]....
.L_6282:
        /*00e8*/ 	.word	0x00000540


	//   ....[1]....
        /*00ec*/ 	.word	0x00002c20


	//----- nvinfo : EIATTR_MAX_THREADS
	.align		4
.L_6283:
        /*00f0*/ 	.byte	0x04, 0x05
        /*00f2*/ 	.short	(.L_6285 - .L_6284)
.L_6284:
        /*00f4*/ 	.word	0x00000080
        /*00f8*/ 	.word	0x00000001
        /*00fc*/ 	.word	0x00000001


	//----- nvinfo : EIATTR_CRS_STACK_SIZE
	.align		4
.L_6285:
        /*0100*/ 	.byte	0x04, 0x1e
        /*0102*/ 	.short	(.L_6287 - .L_6286)
.L_6286:
        /*0104*/ 	.word	0x00000000


	//----- nvinfo : EIATTR_CBANK_PARAM_SIZE
	.align		4
.L_6287:
        /*0108*/ 	.byte	0x03, 0x19
        /*010a*/ 	.short	0x0030


	//----- nvinfo : EIATTR_PARAM_CBANK
	.align		4
        /*010c*/ 	.byte	0x04, 0x0a
        /*010e*/ 	.short	(.L_6289 - .L_6288)
	.align		4
.L_6288:
        /*0110*/ 	.word	index@(.nv.constant0._Z9cuda_gemmIiLi128ELi8ELi1ELi64ELi4ELi4ELi0EEviiiPT_S1_S1_ii)
        /*0114*/ 	.short	0x0380
        /*0116*/ 	.short	0x0030


	//----- nvinfo : EIATTR_SW_WAR
	.align		4
.L_6289:
        /*0118*/ 	.byte	0x04, 0x36
        /*011a*/ 	.short	(.L_6291 - .L_6290)
.L_6290:
        /*011c*/ 	.word	0x00000008
.L_6291:


//--------------------- .nv.info._Z9cuda_gemmIiLi128ELi8ELi1ELi64ELi2ELi2ELi1EEviiiPT_S1_S1_ii --------------------------
	.section	.nv.info._Z9cuda_gemmIiLi128ELi8ELi1ELi64ELi2ELi2ELi1EEviiiPT_S1_S1_ii,"",@"SHT_CUDA_INFO"
	.sectionflags	@""
	.align	4


	//----- nvinfo : EIATTR_CUDA_API_VERSION
	.align		4
        /*0000*/ 	.byte	0x04, 0x37
        /*0002*/ 	.short	(.L_6293 - .L_6292)
.L_6292:
        /*0004*/ 	.word	0x00000082


	//----- nvinfo : EIATTR_KPARAM_INFO
	.align		4
.L_6293:
        /*0008*/ 	.byte	0x04, 0x17
        /*000a*/ 	.short	(.L_6295 - .L_6294)
.L_6294:
        /*000c*/ 	.word	0x00000000
        /*0010*/ 	.short	0x0007
        /*0012*/ 	.short	0x002c
        /*0014*/ 	.byte	0x00, 0xf0, 0x11, 0x00


	//----- nvinfo : EIATTR_KPARAM_INFO
	.align		4
.L_6295:
        /*0018*/ 	.byte	0x04, 0x17
        /*001a*/ 	.short	(.L_6297 - .L_6296)
.L_6296:
        /*001c*/ 	.word	0x00000000
        /*0020*/ 	.short	0x0006
        /*0022*/ 	.short	0x0028
        /*0024*/ 	.byte	0x00, 0xf0, 0x11, 0x00


	//----- nvinfo : EIATTR_KPARAM_INFO
	.align		4
.L_6297:
        /*0028*/ 	.byte	0x04, 0x17
        /*002a*/ 	.short	(.L_6299 - .L_6298)
.L_6298:
        /*002c*/ 	.word	0x00000000
        /*0030*/ 	.short	0x0005
        /*0032*/ 	.short	0x0020
        /*0034*/ 	.byte	0x00, 0xf5, 0x21, 0x00


	//----- nvinfo : EIATTR_KPARAM_INFO
	.align		4
.L_6299:
        /*0038*/ 	.byte	0x04, 0x17
        /*003a*/ 	.short	(.L_6301 - .L_6300)
.L_6300:
        /*003c*/ 	.word	0x00000000
        /*0040*/ 	.short	0x0004
        /*0042*/ 	.short	0x0018
        /*0044*/ 	.byte	0x00, 0xf5, 0x21, 0x00


	//----- nvinfo : EIATTR_KPARAM_INFO
	.align		4
.L_6301:
        /*0048*/ 	.byte	0x04, 0x17
        /*004a*/ 	.short	(.L_6303 - .L_6302)
.L_6302:
        /*004c*/ 	.word	0x00000000
        /*0050*/ 	.short	0x0003
        /*0052*/ 	.short	0x0010
        /*0054*/ 	.byte	0x00, 0xf5, 0x21, 0x00


	//----- nvinfo : EIATTR_KPARAM_INFO
	.align		4
.L_6303:
        /*0058*/ 	.byte	0x04, 0x17
        /*005a*/ 	.short	(.L_6305 - .L_6304)
.L_6304:
        /*005c*/ 	.word	0x00000000
        /*0060*/ 	.short	0x0002
        /*0062*/ 	.short	0x0008
        /*0064*/ 	.byte	0x00, 0xf0, 0x11, 0x00


	//----- nvinfo : EIATTR_KPARAM_INFO
	.align		4
.L_6305:
        /*0068*/ 	.byte	0x04, 0x17
        /*006a*/ 	.short	(.L_6307 - .L_6306)
.L_6306:
        /*006c*/ 	.word	0x00000000
        /*0070*/ 	.short	0x0001
        /*0072*/ 	.short	0x0004
        /*0074*/ 	.byte	0x00, 0xf0, 0x11, 0x00


	//----- nvinfo : EIATTR_KPARAM_INFO
	.align		4
.L_6307:
        /*0078*/ 	.byte	0x04, 0x17
        /*007a*/ 	.short	(.L_6309 - .L_6308)
.L_6308:
        /*007c*/ 	.word	0x00000000
        /*0080*/ 	.short	0x0000
        /*0082*/ 	.short	0x0000
        /*0084*/ 	.byte	0x00, 0xf0, 0x11, 0x00


	//----- nvinfo : EIATTR_SPARSE_MMA_MASK
	.align		4
.L_6309:
        /*0088*/ 	.byte	0x03, 0x50
        /*008a*/ 	.short	0x0000


	//----- nvinfo : EIATTR_MAXREG_COUNT
	.align		4
        /*008c*/ 	.byte	0x03, 0x1b
        /*008e*/ 	.short	0x00ff


	//----- nvinfo : EIATTR_NUM_BARRIERS
	.align		4
        /*0090*/ 	.byte	0x02, 0x4c
        /*0092*/ 	.byte	0x01
	.zero		1


	//----- nvinfo : EIATTR_MERCURY_ISA_VERSION
	.align		4
        /*0094*/ 	.byte	0x03, 0x5f
        /*0096*/ 	.short	0x0101


	//----- nvinfo : EIATTR_COOP_GROUP_MASK_REGIDS
	.align		4
        /*0098*/ 	.byte	0x04, 0x29
        /*009a*/ 	.short	(.L_6311 - .L_6310)


	//   ....[0]....
.L_6310:
        /*009c*/ 	.word	0xffffffff


	//   ....[1]....
        /*00a0*/ 	.word	0xffffffff


	//   ....[2]....
        /*00a4*/ 	.word	0x0500001b


	//   ....[3]....
        /*00a8*/ 	.word	0x0500001b


	//----- nvinfo : EIATTR_COOP_GROUP_INSTR_OFFSETS
	.align		4
.L_6311:
        /*00ac*/ 	.byte	0x04, 0x28
        /*00ae*/ 	.short	(.L_6313 - .L_6312)


	//   ....[0]....
.L_6312:
        /*00b0*/ 	.word	0x00000bf0


	//   ....[1]....
        /*00b4*/ 	.word	0x00000c00


	//   ....[2]....
        /*00b8*/ 	.word	0x00001100


	//   ....[3]....
        /*00bc*/ 	.word	0x00001180


	//----- nvinfo : EIATTR_VRC_CTA_INIT_COUNT
	.align		4
.L_6313:
        /*00c0*/ 	.byte	0x02, 0x4a
	.zero		1
	.zero		1


	//----- nvinfo : EIATTR_EXIT_INSTR_OFFSETS
	.align		4
        /*00c4*/ 	.byte	0x04, 0x1c
        /*00c6*/ 	.short	(.L_6315 - .L_6314)


	//   ....[0]....
.L_6314:
        /*00c8*/ 	.word	0x000001d0


	//   ....[1]....
        /*00cc*/ 	.word	0x000010a0


	//----- nvinfo : EIATTR_MAX_THREADS
	.align		4
.L_6315:
        /*00d0*/ 	.byte	0x04, 0x05
        /*00d2*/ 	.short	(.L_6317 - .L_6316)
.L_6316:
        /*00d4*/ 	.word	0x00000080
        /*00d8*/ 	.word	0x00000001
        /*00dc*/ 	.word	0x00000001


	//----- nvinfo : EIATTR_CRS_STACK_SIZE
	.align		4
.L_6317:
        /*00e0*/ 	.byte	0x04, 0x1e
        /*00e2*/ 	.short	(.L_6319 - .L_6318)
.L_6318:
        /*00e4*/ 	.word	0x00000000


	//----- nvinfo : EIATTR_CBANK_PARAM_SIZE
	.align		4
.L_6319:
        /*00e8*/ 	.byte	0x03, 0x19
        /*00ea*/ 	.short	0x0030


	//----- nvinfo : EIATTR_PARAM_CBANK
	.align		4
        /*00ec*/ 	.byte	0x04, 0x0a
        /*00ee*/ 	.short	(.L_6321 - .L_6320)
	.align		4
.L_6320:
        /*00f0*/ 	.word	index@(.nv.constant0._Z9cuda_gemmIiLi128ELi8ELi1ELi64ELi2ELi2ELi1EEviiiPT_S1_S1_ii)
        /*00f4*/ 	.short	0x0380
        /*00f6*/ 	.short	0x0030


	//----- nvinfo : EIATTR_SW_WAR
	.align		4
.L_6321:
        /*00f8*/ 	.byte	0x04, 0x36
        /*00fa*/ 	.short	(.L_6323 - .L_6322)
.L_6322:
        /*00fc*/ 	.word	0x00000008
.L_6323:


//--------------------- .nv.info._Z9cuda_gemmIiLi128ELi8ELi1ELi64ELi2ELi2ELi0EEviiiPT_S1_S1_ii --------------------------
	.section	.nv.info._Z9cuda_gemmIiLi128ELi8ELi1ELi64ELi2ELi2ELi0EEviiiPT_S1_S1_ii,"",@"SHT_CUDA_INFO"
	.sectionflags	@""
	.align	4


	//----- nvinfo : EIATTR_CUDA_API_VERSION
	.align		4
        /*0000*/ 	.byte	0x04, 0x37
        /*0002*/ 	.short	(.L_6325 - .L_6324)
.L_6324:
        /*0004*/ 	.word	0x00000082


	//----- nvinfo : EIATTR_KPARAM_INFO
	.align		4
.L_6325:
        /*0008*/ 	.byte	0x04, 0x17
        /*000a*/ 	.short	(.L_6327 - .L_6326)
.L_6326:
        /*000c*/ 	.word	0x00000000
        /*0010*/ 	.short	0x0007
        /*0012*/ 	.short	0x002c
        /*0014*/ 	.byte	0x00, 0xf0, 0x11, 0x00


	//----- nvinfo : EIATTR_KPARAM_INFO
	.align		4
.L_6327:
        /*0018*/ 	.byte	0x04, 0x17
        /*001a*/ 	.short	(.L_6329 - .L_6328)
.L_6328:
        /*001c*/ 	.word	0x00000000
        /*0020*/ 	.short	0x0006
        /*0022*/ 	.short	0x0028
        /*0024*/ 	.byte	0x00, 0xf0, 0x11, 0x00


	//----- nvinfo : EIATTR_KPARAM_INFO
	.align		4
.L_6329:
        /*0028*/ 	.byte	0x04, 0x17
        /*002a*/ 	.short	(.L_6331 - .L_6330)
.L_6330:
        /*002c*/ 	.word	0x00000000
        /*0030*/ 	.short	0x0005
        /*0032*/ 	.short	0x0020
        /*0034*/ 	.byte	0x00, 0xf5, 0x21, 0x00


	//----- nvinfo : EIATTR_KPARAM_INFO
	.align		4
.L_6331:
        /*0038*/ 	.byte	0x04, 0x17
        /*003a*/ 	.short	(.L_6333 - .L_6332)
.L_6332:
        /*003c*/ 	.word	0x00000000
        /*0040*/ 	.short	0x0004
        /*0042*/ 	.short	0x0018
        /*0044*/ 	.byte	0x00, 0xf5, 0x21, 0x00


	//----- nvinfo : EIATTR_KPARAM_INFO
	.align		4
.L_6333:
        /*0048*/ 	.byte	0x04, 0x17
        /*004a*/ 	.short	(.L_6335 - .L_6334)
.L_6334:
        /*004c*/ 	.word	0x00000000
        /*0050*/ 	.short	0x0003
        /*0052*/ 	.short	0x0010
        /*0054*/ 	.byte	0x00, 0xf5, 0x21, 0x00


	//----- nvinfo : EIATTR_KPARAM_INFO
	.align		4
.L_6335:
        /*0058*/ 	.byte	0x04, 0x17
        /*005a*/ 	.short	(.L_6337 - .L_6336)
.L_6336:
        /*005c*/ 	.word	0x00000000
        /*0060*/ 	.short	0x0002
        /*0062*/ 	.short	0x0008
        /*0064*/ 	.byte	0x00, 0xf0, 0x11, 0x00


	//----- nvinfo : EIATTR_KPARAM_INFO
	.align		4
.L_6337:
        /*0068*/ 	.byte	0x04, 0x17
        /*006a*/ 	.short	(.L_6339 - .L_6338)
.L_6338:
        /*006c*/ 	.word	0x00000000
        /*0070*/ 	.short	0x0001
        /*0072*/ 	.short	0x0004
        /*0074*/ 	.byte	0x00, 0xf0, 0x11, 0x00


	//----- nvinfo : EIATTR_KPARAM_INFO
	.align		4
.L_6339:
        /*0078*/ 	.byte	0x04, 0x17
        /*007a*/ 	.short	(.L_6341 - .L_6340)
.L_6340:
        /*007c*/ 	.word	0x00000000
        /*0080*/ 	.short	0x0000
        /*0082*/ 	.short	0x0000
        /*0084*/ 	.byte	0x00, 0xf0, 0x11, 0x00


	//----- nvinfo : EIATTR_SPARSE_MMA_MASK
	.align		4
.L_6341:
        /*0088*/ 	.byte	0x03, 0x50
        /*008a*/ 	.short	0x0000


	//----- nvinfo : EIATTR_MAXREG_COUNT
	.align		4
        /*008c*/ 	.byte	0x03, 0x1b
        /*008e*/ 	.short	0x00ff


	//----- nvinfo : EIATTR_NUM_BARRIERS
	.align		4
        /*0090*/ 	.byte	0x02, 0x4c
        /*0092*/ 	.byte	0x01
	.zero		1


	//----- nvinfo : EIATTR_MERCURY_ISA_VERSION
	.align		4
        /*0094*/ 	.byte	0x03, 0x5f
        /*0096*/ 	.short	0x0101


	//----- nvinfo : EIATTR_COOP_GROUP_MASK_REGIDS
	.align		4
        /*0098*/ 	.byte	0x04, 0x29
        /*009a*/ 	.short	(.L_6343 - .L_6342)


	//   ....[0]....
.L_6342:
        /*009c*/ 	.word	0xffffffff


	//   ....[1]....
        /*00a0*/ 	.word	0xffffffff


	//   ....[2]....
        /*00a4*/ 	.word	0x05000015


	//   ....[3]....
        /*00a8*/ 	.word	0x05000015


	//----- nvinfo : EIATTR_COOP_GROUP_INSTR_OFFSETS
	.align		4
.L_6343:
        /*00ac*/ 	.byte	0x04, 0x28
        /*00ae*/ 	.short	(.L_6345 - .L_6344)


	//   ....[0]....
.L_6344:
        /*00b0*/ 	.word	0x000016c0


	//   ....[1]....
        /*00b4*/ 	.word	0x00001720


	//   ....[2]....
        /*00b8*/ 	.word	0x00002810


	//   ....[3]....
        /*00bc*/ 	.word	0x000028b0


	//----- nvinfo : EIATTR_VRC_CTA_INIT_COUNT
	.align		4
.L_6345:
        /*00c0*/ 	.byte	0x02, 0x4a
	.zero		1
	.zero		1


	//----- nvinfo : EIATTR_EXIT_INSTR_OFFSETS
	.align		4
        /*00c4*/ 	.byte	0x04, 0x1c
        /*00c6*/ 	.short	(.L_6347 - .L_6346)


	//   ....[0]....
.L_6346:
        /*00c8*/ 	.word	0x00000600


	//   ....[1]....
        /*00cc*/ 	.word	0x000027a0


	//----- nvinfo : EIATTR_MAX_THREADS
	.align		4
.L_6347:
        /*00d0*/ 	.byte	0x04, 0x05
        /*00d2*/ 	.short	(.L_6349 - .L_6348)
.L_6348:
        /*00d4*/ 	.word	0x00000080
        /*00d8*/ 	.word	0x00000001
        /*00dc*/ 	.word	0x00000001


	//----- nvinfo : EIATTR_CRS_STACK_SIZE
	.align		4
.L_6349:
        /*00e0*/ 	.byte	0x04, 0x1e
        /*00e2*/ 	.short	(.L_6351 - .L_6350)
.L_6350:
        /*00e4*/ 	.word	0x00000000


	//----- nvinfo : EIATTR_CBANK_PARAM_SIZE
	.align		4
.L_6351:
        /*00e8*/ 	.byte	0x03, 0x19
        /*00ea*/ 	.short	0x0030


	//----- nvinfo : EIATTR_PARAM_CBANK
	.align		4
        /*00ec*/ 	.byte	0x04, 0x0a
        /*00ee*/ 	.short	(.L_6353 - .L_6352)
	.align		4
.L_6352:
        /*00f0*/ 	.word	index@(.nv.constant0._Z9cuda_gemmIiLi128ELi8ELi1ELi64ELi2ELi2ELi0EEviiiPT_S1_S1_ii)
        /*00f4*/ 	.short	0x0380
        /*00f6*/ 	.short	0x0030


	//----- nvinfo : EIATTR_SW_WAR
	.align		4
.L_6353:
        /*00f8*/ 	.byte	0x04, 0x36
        /*00fa*/ 	.short	(.L_6355 - .L_6354)
.L_6354:
        /*00fc*/ 	.word	0x00000008
.L_6355:


//--------------------- .nv.info._Z9cuda_gemmIiLi128ELi8ELi1ELi32ELi64ELi64ELi1EEviiiPT_S1_S1_ii --------------------------
	.section	.nv.info._Z9cuda_gemmIiLi128ELi8ELi1ELi32ELi64ELi64ELi1EEviiiPT_S1_S1_ii,"",@"SHT_CUDA_INFO"
	.sectionflags	@""
	.align	4


	//----- nvinfo : EIATTR_CUDA_API_VERSION
	.align		4
        /*0000*/ 	.byte	0x04, 0x37
        /*0002*/ 	.short	(.L_6357 - .L_6356)
.L_6356:
        /*0004*/ 	.word	0x00000082


	//----- nvinfo : EIATTR_KPARAM_INFO
	.align		4
.L_6357:
        /*0008*/ 	.byte	0x04, 0x17
        /*000a*/ 	.short	(.L_6359 - .L_6358)
.L_6358:
        /*000c*/ 	.word	0x00000000
        /*0010*/ 	.short	0x0007
        /*0012*/ 	.short	0x002c
        /*0014*/ 	.byte	0x00, 0xf0, 0x11, 0x00


	//----- nvinfo : EIATTR_KPARAM_INFO
	.align		4
.L_6359:
        /*0018*/ 	.byte	0x04, 0x17
        /*001a*/ 	.short	(.L_6361 - .L_6360)
.L_6360:
        /*001c*/ 	.word	0x00000000
        /*0020*/ 	.short	0x0006
        /*0022*/ 	.short	0x0028
        /*0024*/ 	.byte	0x00, 0xf0, 0x11, 0x00


	//----- nvinfo : EIATTR_KPARAM_INFO
	.align		4
.L_6361:
        /*0028*/ 	.byte	0x04, 0x17
        /*002a*/ 	.short	(.L_6363 - .L_6362)
.L_6362:
        /*002c*/ 	.word	0x00000000
        /*0030*/ 	.short	0x0005
        /*0032*/ 	.short	0x0020
        /*0034*/ 	.byte	0x00, 0xf5, 0x21, 0x00


	//----- nvinfo : EIATTR_KPARAM_INFO
	.align		4
.L_6363:
        /*0038*/ 	.byte	0x04, 0x17
        /*003a*/ 	.short	(.L_6365 - .L_6364)
.L_6364:
        /*003c*/ 	.word	0x00000000
        /*0040*/ 	.short	0x0004
        /*0042*/ 	.short	0x0018
        /*0044*/ 	.byte	0x00, 0xf5, 0x21, 0x00


	//----- nvinfo : EIATTR_KPARAM_INFO
	.align		4
.L_6365:
        /*0048*/ 	.byte	0x04, 0x17
        /*004a*/ 	.short	(.L_6367 - .L_6366)
.L_6366:
        /*004c*/ 	.word	0x00000000
        /*0050*/ 	.short	0x0003
        /*0052*/ 	.short	0x0010
        /*0054*/ 	.byte	0x00, 0xf5, 0x21, 0x00


	//----- nvinfo : EIATTR_KPARAM_INFO
	.align		4
.L_6367:
        /*0058*/ 	.byte	0x04, 0x17
        /*005a*/ 	.short	(.L_6369 - .L_6368)
.L_6368:
        /*005c*/ 	.word	0x00000000
        /*0060*/ 	.short	0x0002
        /*0062*/ 	.short	0x0008
        /*0064*/ 	.byte	0x00, 0xf0, 0x11, 0x00


	//----- nvinfo : EIATTR_KPARAM_INFO
	.align		4
.L_6369:
        /*0068*/ 	.byte	0x04, 0x17
        /*006a*/ 	.short	(.L_6371 - .L_6370)
.L_6370:
        /*006c*/ 	.word	0x00000000
        /*0070*/ 	.short	0x0001
        /*0072*/ 	.short	0x0004
        /*0074*/ 	.byte	0x00, 0xf0, 0x11, 0x00


	//----- nvinfo : EIATTR_KPARAM_INFO
	.align		4
.L_6371:
        /*0078*/ 	.byte	0x04, 0x17
        /*007a*/ 	.short	(.L_6373 - .L_6372)
.L_6372:
        /*007c*/ 	.word	0x00000000
        /*0080*/ 	.short	0x0000
        /*0082*/ 	.short	0x0000
        /*0084*/ 	.byte	0x00, 0xf0, 0x11, 0x00


	//----- nvinfo : EIATTR_SPARSE_MMA_MASK
	.align		4
.L_6373:
        /*0088*/ 	.byte	0x03, 0x50
        /*008a*/ 	.short	0x0000


	//----- nvinfo : EIATTR_MAXREG_COUNT
	.align		4
        /*008c*/ 	.byte	0x03, 0x1b
        /*008e*/ 	.short	0x00ff


	//----- nvinfo : EIATTR_NUM_BARRIERS
	.align		4
        /*0090*/ 	.byte	0x02, 0x4c
        /*0092*/ 	.byte	0x01
	.zero		1


	//----- nvinfo : EIATTR_MERCURY_ISA_VERSION
	.align		4
        /*0094*/ 	.byte	0x03, 0x5f
        /*0096*/ 	.short	0x0101


	//----- nvinfo : EIATTR_VRC_CTA_INIT_COUNT
	.align		4
        /*0098*/ 	.byte	0x02, 0x4a
	.zero		1
	.zero		1


	//----- nvinfo : EIATTR_EXIT_INSTR_OFFSETS
	.align		4
        /*009c*/ 	.byte	0x04, 0x1c
        /*009e*/ 	.short	(.L_6375 - .L_6374)


	//   ....[0]....
.L_6374:
        /*00a0*/ 	.word	0x00000530


	//   ....[1]....
        /*00a4*/ 	.word	0x00001160


	//----- nvinfo : EIATTR_MAX_THREADS
	.align		4
.L_6375:
        /*00a8*/ 	.byte	0x04, 0x05
        /*00aa*/ 	.short	(.L_6377 - .L_6376)
.L_6376:
        /*00ac*/ 	.word	0x00000080
        /*00b0*/ 	.word	0x00000001
        /*00b4*/ 	.word	0x00000001


	//----- nvinfo : EIATTR_CRS_STACK_SIZE
	.align		4
.L_6377:
        /*00b8*/ 	.byte	0x04, 0x1e
        /*00ba*/ 	.short	(.L_6379 - .L_6378)
.L_6378:
        /*00bc*/ 	.word	0x00000000


	//----- nvinfo : EIATTR_CBANK_PARAM_SIZE
	.align		4
.L_6379:
        /*00c0*/ 	.byte	0x03, 0x19
        /*00c2*/ 	.short	0x0030


	//----- nvinfo : EIATTR_PARAM_CBANK
	.align		4
        /*00c4*/ 	.byte	0x04, 0x0a
        /*00c6*/ 	.short	(.L_6381 - .L_6380)
	.align		4
.L_6380:
        /*00c8*/ 	.word	index@(.nv.constant0._Z9cuda_gemmIiLi128ELi8ELi1ELi32ELi64ELi64ELi1EEviiiPT_S1_S1_ii)
        /*00cc*/ 	.short	0x0380
        /*00ce*/ 	.short	0x0030


	//----- nvinfo : EIATTR_SW_WAR
	.align		4
.L_6381:
        /*00d0*/ 	.byte	0x04, 0x36
        /*00d2*/ 	.short	(.L_6383 - .L_6382)
.L_6382:
        /*00d4*/ 	.word	0x00000008
.L_6383:


//--------------------- .nv.info._Z9cuda_gemmIiLi128ELi8ELi1ELi32ELi64ELi64ELi0EEviiiPT_S1_S1_ii --------------------------
	.section	.nv.info._Z9cuda_gemmIiLi128ELi8ELi1ELi32ELi64ELi64ELi0EEviiiPT_S1_S1_ii,"",@"SHT_CUDA_INFO"
	.sectionflags	@""
	.align	4


	//----- nvinfo : EIATTR_CUDA_API_VERSION
	.align		4
        /*0000*/ 	.byte	0x04, 0x37
        /*0002*/ 	.short	(.L_6385 - .L_6384)
.L_6384:
        /*0004*/ 	.word	0x00000082


	//----- nvinfo : EIATTR_KPARAM_INFO
	.align		4
.L_6385:
        /*0008*/ 	.byte	0x04, 0x17
        /*000a*/ 	.short	(.L_6387 - .L_6386)
.L_6386:
        /*000c*/ 	.word	0x00000000
        /*0010*/ 	.short	0x0007
        /*0012*/ 	.short	0x002c
        /*0014*/ 	.byte	0x00, 0xf0, 0x11, 0x00


	//----- nvinfo : EIATTR_KPARAM_INFO
	.align		4
.L_6387:
        /*0018*/ 	.byte	0x04, 0x17
        /*001a*/ 	.short	(.L_6389 - .L_6388)
.L_6388:
        /*001c*/ 	.word	0x00000000
        /*0020*/ 	.short	0x0006
        /*0022*/ 	.short	0x0028
        /*0024*/ 	.byte	0x00, 0xf0, 0x11, 0x00


	//----- nvinfo : EIATTR_KPARAM_INFO
	.align		4
.L_6389:
        /*0028*/ 	.byte	0x04, 0x17
        /*002a*/ 	.short	(.L_6391 - .L_6390)
.L_6390:
        /*002c*/ 	.word	0x00000000
        /*0030*/ 	.short	0x0005
        /*0032*/ 	.short	0x0020
        /*0034*/ 	.byte	0x00, 0xf5, 0x21, 0x00


	//----- nvinfo : EIATTR_KPARAM_INFO
	.align		4
.L_6391:
        /*0038*/ 	.byte	0x04, 0x17
        /*003a*/ 	.short	(.L_6393 - .L_6392)
.L_6392:
        /*003c*/ 	.word	0x00000000
        /*0040*/ 	.short	0x0004
        /*0042*/ 	.short	0x0018
        /*0044*/ 	.byte	0x00, 0xf5, 0x21, 0x00


	//----- nvinfo : EIATTR_KPARAM_INFO
	.align		4
.L_6393:
        /*0048*/ 	.byte	0x04, 0x17
        /*004a*/ 	.short	(.L_6395 - .L_6394)
.L_6394:
        /*004c*/ 	.word	0x00000000
        /*0050*/ 	.short	0x0003
        /*0052*/ 	.short	0x0010
        /*0054*/ 	.byte	0x00, 0xf5, 0x21, 0x00


	//----- nvinfo : EIATTR_KPARAM_INFO
	.align		4
.L_6395:
        /*0058*/ 	.byte	0x04, 0x17
        /*005a*/ 	.short	(.L_6397 - .L_6396)
.L_6396:
        /*005c*/ 	.word	0x00000000
        /*0060*/ 	.short	0x0002
        /*0062*/ 	.short	0x0008
        /*0064*/ 	.byte	0x00, 0xf0, 0x11, 0x00


	//----- nvinfo : EIATTR_KPARAM_INFO
	.align		4
.L_6397:
        /*0068*/ 	.byte	0x04, 0x17
        /*006a*/ 	.short	(.L_6399 - .L_6398)
.L_6398:
        /*006c*/ 	.word	0x00000000
        /*0070*/ 	.short	0x0001
        /*0072*/ 	.short	0x0004
        /*0074*/ 	.byte	0x00, 0xf0, 0x11, 0x00


	//----- nvinfo : EIATTR_KPARAM_INFO
	.align		4
.L_6399:
        /*0078*/ 	.byte	0x04, 0x17
        /*007a*/ 	.short	(.L_6401 - .L_6400)
.L_6400:
        /*007c*/ 	.word	0x00000000
        /*0080*/ 	.short	0x0000
        /*0082*/ 	.short	0x0000
        /*0084*/ 	.byte	0x00, 0xf0, 0x11, 0x00


	//----- nvinfo : EIATTR_SPARSE_MMA_MASK
	.align		4
.L_6401:
        /*0088*/ 	.byte	0x03, 0x50
        /*008a*/ 	.short	0x0000


	//----- nvinfo : EIATTR_MAXREG_COUNT
	.align		4
        /*008c*/ 	.byte	0x03, 0x1b
        /*008e*/ 	.short	0x00ff


	//----- nvinfo : EIATTR_NUM_BARRIERS
	.align		4
        /*0090*/ 	.byte	0x02, 0x4c
        /*0092*/ 	.byte	0x01
	.zero		1


	//----- nvinfo : EIATTR_MERCURY_ISA_VERSION
	.align		4
        /*0094*/ 	.byte	0x03, 0x5f
        /*0096*/ 	.short	0x0101


	//----- nvinfo : EIATTR_COOP_GROUP_MASK_REGIDS
	.align		4
        /*0098*/ 	.byte	0x04, 0x29
        /*009a*/ 	.short	(.L_6403 - .L_6402)


	//   ....[0]....
.L_6402:
        /*009c*/ 	.word	0xffffffff


	//   ....[1]....
        /*00a0*/ 	.word	0xffffffff


	//   ....[2]....
        /*00a4*/ 	.word	0xffffffff


	//   ....[3]....
        /*00a8*/ 	.word	0xffffffff


	//   ....[4]....
        /*00ac*/ 	.word	0xffffffff


	//   ....[5]....
        /*00b0*/ 	.word	0xffffffff


	//   ....[6]....
        /*00b4*/ 	.word	0xffffffff


	//   ....[7]....
        /*00b8*/ 	.word	0xffffffff


	//   ....[8]....
        /*00bc*/ 	.word	0xffffffff


	//   ....[9]....
        /*00c0*/ 	.word	0xffffffff


	//   ....[10]....
        /*00c4*/ 	.word	0xffffffff


	//   ....[11]....
        /*00c8*/ 	.word	0xffffffff


	//   ....[12]....
        /*00cc*/ 	.word	0xffffffff


	//   ....[13]....
        /*00d0*/ 	.word	0xffffffff


	//   ....[14]....
        /*00d4*/ 	.word	0xffffffff


	//   ....[15]....
        /*00d8*/ 	.word	0xffffffff


	//   ....[16]....
        /*00dc*/ 	.word	0xffffffff


	//   ....[17]....
        /*00e0*/ 	.word	0xffffffff


	//   ....[18]....
        /*00e4*/ 	.word	0xffffffff


	//   ....[19]....
        /*00e8*/ 	.word	0xffffffff


	//   ....[20]....
        /*00ec*/ 	.word	0xffffffff


	//   ....[21]....
        /*00f0*/ 	.word	0xffffffff


	//   ....[22]....
        /*00f4*/ 	.word	0xffffffff


	//   ....[23]....
        /*00f8*/ 	.word	0xffffffff


	//   ....[24]....
        /*00fc*/ 	.word	0xffffffff


	//   ....[25]....
        /*0100*/ 	.word	0xffffffff


	//   ....[26]....
        /*0104*/ 	.word	0xffffffff


	//   ....[27]....
        /*0108*/ 	.word	0xffffffff


	//   ....[28]....
        /*010c*/ 	.word	0xffffffff


	//   ....[29]....
        /*0110*/ 	.word	0xffffffff


	//   ....[30]....
        /*0114*/ 	.word	0xffffffff


	//   ....[31]....
        /*0118*/ 	.word	0xffffffff


	//   ....[32]....
        /*011c*/ 	.word	0x0500004f


	//   ....[33]....
        /*0120*/ 	.word	0x0500004f


	//   ....[34]....
        /*0124*/ 	.word	0x0500004f


	//   ....[35]....
        /*0128*/ 	.word	0x0500004f


	//   ....[36]....
        /*012c*/ 	.word	0x0500004f


	//   ....[37]....
        /*0130*/ 	.word	0x0500004f


	//   ....[38]....
        /*0134*/ 	.word	0x0500004f


	//   ....[39]....
        /*0138*/ 	.word	0x0500004f


	//   ....[40]....
        /*013c*/ 	.word	0x0500004f


	//   ....[41]....
        /*0140*/ 	.word	0x0500004f


	//   ....[42]....
        /*0144*/ 	.word	0x0500004f


	//   ....[43]....
        /*0148*/ 	.word	0x0500004f


	//   ....[44]....
        /*014c*/ 	.word	0x0500004f


	//   ....[45]....
        /*0150*/ 	.word	0x0500004f


	//   ....[46]....
        /*0154*/ 	.word	0x0500004f


	//   ....[47]....
        /*0158*/ 	.word	0x0500004f


	//   ....[48]....
        /*015c*/ 	.word	0x0500004f


	//   ....[49]....
        /*0160*/ 	.word	0x0500004f


	//   ....[50]....
        /*0164*/ 	.word	0x0500004f


	//   ....[51]....
        /*0168*/ 	.word	0x0500004f


	//   ....[52]....
        /*016c*/ 	.word	0x0500004f


	//   ....[53]....
        /*0170*/ 	.word	0x0500004f


	//   ....[54]....
        /*0174*/ 	.word	0x0500004f


	//   ....[55]....
        /*0178*/ 	.word	0x0500004f


	//   ....[56]....
        /*017c*/ 	.word	0x0500004f


	//   ....[57]....
        /*0180*/ 	.word	0x0500004f


	//   ....[58]....
        /*0184*/ 	.word	0x0500004f


	//   ....[59]....
        /*0188*/ 	.word	0x0500004f


	//   ....[60]....
        /*018c*/ 	.word	0x0500004f


	//   ....[61]....
        /*0190*/ 	.word	0x0500004f


	//   ....[62]....
        /*0194*/ 	.word	0x0500004f


	//   ....[63]....
        /*0198*/ 	.word	0x0500004f


	//----- nvinfo : EIATTR_COOP_GROUP_INSTR_OFFSETS
	.align		4
.L_6403:
        /*019c*/ 	.byte	0x04, 0x28
        /*019e*/ 	.short	(.L_6405 - .L_6404)


	//   ....[0]....
.L_6404:
        /*01a0*/ 	.word	0x000058d0


	//   ....[1]....
        /*01a4*/ 	.word	0x00005940


	//   ....[2]....
        /*01a8*/ 	.word	0x000059b0


	//   ....[3]....
        /*01ac*/ 	.word	0x00005a20


	//   ....[4]....
        /*01b0*/ 	.word	0x00005a90


	//   ....[5]....
        /*01b4*/ 	.word	0x00005b10


	//   ....[6]....
        /*01b8*/ 	.word	0x00005b90


	//   ....[7]....
        /*01bc*/ 	.word	0x00005c10


	//   ....[8]....
        /*01c0*/ 	.word	0x00005c90


	//   ....[9]....
        /*01c4*/ 	.word	0x00005d10


	//   ....[10]....
        /*01c8*/ 	.word	0x00005d90


	//   ....[11]....
        /*01cc*/ 	.word	0x00005e10


	//   ....[12]....
        /*01d0*/ 	.word	0x00005e90


	//   ....[13]....
        /*01d4*/ 	.word	0x00005f10


	//   ....[14]....
        /*01d8*/ 	.word	0x00005f90


	//   ....[15]....
        /*01dc*/ 	.word	0x00006010


	//   ....[16]....
        /*01e0*/ 	.word	0x00006090


	//   ....[17]....
        /*01e4*/ 	.word	0x00006110


	//   ....[18]....
        /*01e8*/ 	.word	0x00006190


	//   ....[19]....
        /*01ec*/ 	.word	0x00006210


	//   ....[20]....
        /*01f0*/ 	.word	0x00006290


	//   ....[21]....
        /*01f4*/ 	.word	0x00006310


	//   ....[22]....
        /*01f8*/ 	.word	0x00006390


	//   ....[23]....
        /*01fc*/ 	.word	0x00006410


	//   ....[24]....
        /*0200*/ 	.word	0x00006490


	//   ....[25]....
        /*0204*/ 	.word	0x00006510


	//   ....[26]....
        /*0208*/ 	.word	0x00006590


	//   ....[27]....
        /*020c*/ 	.word	0x00006610


	//   ....[28]....
        /*0210*/ 	.word	0x00006690


	//   ....[29]....
        /*0214*/ 	.word	0x00006710


	//   ....[30]....
        /*0218*/ 	.word	0x00006790


	//   ....[31]....
        /*021c*/ 	.word	0x00006810


	//   ....[32]....
        /*0220*/ 	.word	0x00007910


	//   ....[33]....
        /*0224*/ 	.word	0x000079a0


	//   ....[34]....
        /*0228*/ 	.word	0x00007a30


	//   ....[35]....
        /*022c*/ 	.word	0x00007ab0


	//   ....[36]....
        /*0230*/ 	.word	0x00007b40


	//   ....[37]....
        /*0234*/ 	.word	0x00007bc0


	//   ....[38]....
        /*0238*/ 	.word	0x00007c50


	//   ....[39]....
        /*023c*/ 	.word	0x00007cd0


	//   ....[40]....
        /*0240*/ 	.word	0x00007d60


	//   ....[41]....
        /*0244*/ 	.word	0x00007de0


	//   ....[42]....
        /*0248*/ 	.word	0x00007e70


	//   ....[43]....
        /*024c*/ 	.word	0x00007ef0


	//   ....[44]....
        /*0250*/ 	.word	0x00007f80


	//   ....[45]....
        /*0254*/ 	.word	0x00008000


	//   ....[46]....
        /*0258*/ 	.word	0x00008090


	//   ....[47]....
        /*025c*/ 	.word	0x00008110


	//   ....[48]....
        /*0260*/ 	.word	0x000081a0


	//   ....[49]....
        /*0264*/ 	.word	0x00008220


	//   ....[50]....
        /*0268*/ 	.word	0x000082b0


	//   ....[51]....
        /*026c*/ 	.word	0x00008330


	//   ....[52]....
        /*0270*/ 	.word	0x000083c0


	//   ....[53]....
        /*0274*/ 	.word	0x00008440


	//   ....[54]....
        /*0278*/ 	.word	0x000084d0


	//   ....[55]....
        /*027c*/ 	.word	0x00008550


	//   ....[56]....
        /*0280*/ 	.word	0x000085e0


	//   ....[57]....
        /*0284*/ 	.word	0x00008660


	//   ....[58]....
        /*0288*/ 	.word	0x000086f0


	//   ....[59]....
        /*028c*/ 	.word	0x00008770


	//   ....[60]....
        /*0290*/ 	.word	0x00008800


	//   ....[61]....
        /*0294*/ 	.word	0x00008880


	//   ....[62]....
        /*0298*/ 	.word	0x00008910


	//   ....[63]....
        /*029c*/ 	.word	0x00008990


	//----- nvinfo : EIATTR_VRC_CTA_INIT_COUNT
	.align		4
.L_6405:
        /*02a0*/ 	.byte	0x02, 0x4a
	.zero		1
	.zero		1


	//----- nvinfo : EIATTR_EXIT_INSTR_OFFSETS
	.align		4
        /*02a4*/ 	.byte	0x04, 0x1c
        /*02a6*/ 	.short	(.L_6407 - .L_6406)


	//   ....[0]....
.L_6406:
        /*02a8*/ 	.word	0x00000510


	//   ....[1]....
        /*02ac*/ 	.word	0x000078c0


	//----- nvinfo : EIATTR_MAX_THREADS
	.align		4
.L_6407:
        /*02b0*/ 	.byte	0x04, 0x05
        /*02b2*/ 	.short	(.L_6409 - .L_6408)
.L_6408:
        /*02b4*/ 	.word	0x00000080
        /*02b8*/ 	.word	0x00000001
        /*02bc*/ 	.word	0x00000001


	//----- nvinfo : EIATTR_CRS_STACK_SIZE
	.align		4
.L_6409:
        /*02c0*/ 	.byte	0x04, 0x1e
        /*02c2*/ 	.short	(.L_6411 - .L_6410)
.L_6410:
        /*02c4*/ 	.word	0x00000000


	//----- nvinfo : EIATTR_CBANK_PARAM_SIZE
	.align		4
.L_6411:
        /*02c8*/ 	.byte	0x03, 0x19
        /*02ca*/ 	.short	0x0030


	//----- nvinfo : EIATTR_PARAM_CBANK
	.align		4
        /*02cc*/ 	.byte	0x04, 0x0a
        /*02ce*/ 	.short	(.L_6413 - .L_6412)
	.align		4
.L_6412:
        /*02d0*/ 	.word	index@(.nv.constant0._Z9cuda_gemmIiLi128ELi8ELi1ELi32ELi64ELi64ELi0EEviiiPT_S1_S1_ii)
        /*02d4*/ 	.short	0x0380
        /*02d6*/ 	.short	0x0030


	//----- nvinfo : EIATTR_SW_WAR
	.align		4
.L_6413:
        /*02d8*/ 	.byte	0x04, 0x36
        /*02da*/ 	.short	(.L_6415 - .L_6414)
.L_6414:
        /*02dc*/ 	.word	0x00000008
.L_6415:


//--------------------- .nv.info._Z9cuda_gemmIiLi128ELi8ELi1ELi32ELi32ELi32ELi1EEviiiPT_S1_S1_ii --------------------------
	.section	.nv.info._Z9cuda_gemmIiLi128ELi8ELi1ELi32ELi32ELi32ELi1EEviiiPT_S1_S1_ii,"",@"SHT_CUDA_INFO"
	.sectionflags	@""
	.align	4


	//----- nvinfo : EIATTR_CUDA_API_VERSION
	.align		4
        /*0000*/ 	.byte	0x04, 0x37
        /*0002*/ 	.short	(.L_6417 - .L_6416)
.L_6416:
        /*0004*/ 	.word	0x00000082


	//----- nvinfo : EIATTR_KPARAM_INFO
	.align		4
.L_6417:
        /*0008*/ 	.byte	0x04, 0x17
        /*000a*/ 	.short	(.L_6419 - .L_6418)
.L_6418:
        /*000c*/ 	.word	0x00000000
        /*0010*/ 	.short	0x0007
        /*0012*/ 	.short	0x002c
        /*0014*/ 	.byte	0x00, 0xf0, 0x11, 0x00


	//----- nvinfo : EIATTR_KPARAM_INFO
	.align		4
.L_6419:
        /*0018*/ 	.byte	0x04, 0x17
        /*001a*/ 	.short	(.L_6421 - .L_6420)
.L_6420:
        /*001c*/ 	.word	0x00000000
        /*0020*/ 	.short	0x0006
        /*0022*/ 	.short	0x0028
        /*0024*/ 	.byte	0x00, 0xf0, 0x11, 0x00


	//----- nvinfo : EIATTR_KPARAM_INFO
	.align		4
.L_6421:
        /*0028*/ 	.byte	0x04, 0x17
        /*002a*/ 	.short	(.L_6423 - .L_6422)
.L_6422:
        /*002c*/ 	.word	0x00000000
        /*0030*/ 	.short	0x0005
        /*0032*/ 	.short	0x0020
        /*0034*/ 	.byte	0x00, 0xf5, 0x21, 0x00


	//----- nvinfo : EIATTR_KPARAM_INFO
	.align		4
.L_6423:
        /*0038*/ 	.byte	0x04, 0x17
        /*003a*/ 	.short	(.L_6425 - .L_6424)
.L_6424:
        /*003c*/ 	.word	0x00000000
        /*0040*/ 	.short	0x0004
        /*0042*/ 	.short	0x0018
        /*0044*/ 	.byte	0x00, 0xf5, 0x21, 0x00


	//----- nvinfo : EIATTR_KPARAM_INFO
	.align		4
.L_6425:
        /*0048*/ 	.byte	0x04, 0x17
        /*004a*/ 	.short	(.L_6427 - .L_6426)
.L_6426:
        /*004c*/ 	.word	0x00000000
        /*0050*/ 	.short	0x0003
        /*0052*/ 	.short	0x0010
        /*0054*/ 	.byte	0x00, 0xf5, 0x21, 0x00


	//----- nvinfo : EIATTR_KPARAM_INFO
	.align		4
.L_6427:
        /*0058*/ 	.byte	0x04, 0x17
        /*005a*/ 	.short	(.L_6429 - .L_6428)
.L_6428:
        /*005c*/ 	.word	0x00000000
        /*0060*/ 	.short	0x0002
        /*0062*/ 	.short	0x0008
        /*0064*/ 	.byte	0x00, 0xf0, 0x11, 0x00


	//----- nvinfo : EIATTR_KPARAM_INFO
	.align		4
.L_6429:
        /*0068*/ 	.byte	0x04, 0x17
        /*006a*/ 	.short	(.L_6431 - .L_6430)
.L_6430:
        /*006c*/ 	.word	0x00000000
        /*0070*/ 	.short	0x0001
        /*0072*/ 	.short	0x0004
        /*0074*/ 	.byte	0x00, 0xf0, 0x11, 0x00


	//----- nvinfo : EIATTR_KPARAM_INFO
	.align		4
.L_6431:
        /*0078*/ 	.byte	0x04, 0x17
        /*007a*/ 	.short	(.L_6433 - .L_6432)
.L_6432:
        /*007c*/ 	.word	0x00000000
        /*0080*/ 	.short	0x0000
        /*0082*/ 	.short	0x0000
        /*0084*/ 	.byte	0x00, 0xf0, 0x11, 0x00


	//----- nvinfo : EIATTR_SPARSE_MMA_MASK
	.align		4
.L_6433:
        /*0088*/ 	.byte	0x03, 0x50
        /*008a*/ 	.short	0x0000


	//----- nvinfo : EIATTR_MAXREG_COUNT
	.align		4
        /*008c*/ 	.byte	0x03, 0x1b
        /*008e*/ 	.short	0x00ff


	//----- nvinfo : EIATTR_NUM_BARRIERS
	.align		4
        /*0090*/ 	.byte	0x02, 0x4c
        /*0092*/ 	.byte	0x01
	.zero		1


	//----- nvinfo : EIATTR_MERCURY_ISA_VERSION
	.align		4
        /*0094*/ 	.byte	0x03, 0x5f
        /*0096*/ 	.short	0x0101


	//----- nvinfo : EIATTR_COOP_GROUP_MASK_REGIDS
	.align		4
        /*0098*/ 	.byte	0x04, 0x29
        /*009a*/ 	.short	(.L_6435 - .L_6434)


	//   ....[0]....
.L_6434:
        /*009c*/ 	.word	0xffffffff


	//   ....[1]....
        /*00a0*/ 	.word	0xffffffff


	//   ....[2]....
        /*00a4*/ 	.word	0xffffffff


	//   ....[3]....
        /*00a8*/ 	.word	0xffffffff


	//   ....[4]....
        /*00ac*/ 	.word	0xffffffff


	//   ....[5]....
        /*00b0*/ 	.word	0xffffffff


	//   ....[6]....
        /*00b4*/ 	.word	0xffffffff


	//   ....[7]....
        /*00b8*/ 	.word	0xffffffff


	//   ....[8]....
        /*00bc*/ 	.word	0xffffffff


	//   ....[9]....
        /*00c0*/ 	.word	0xffffffff


	//   ....[10]....
        /*00c4*/ 	.word	0xffffffff


	//   ....[11]....
        /*00c8*/ 	.word	0xffffffff


	//   ....[12]....
        /*00cc*/ 	.word	0xffffffff


	//   ....[13]....
        /*00d0*/ 	.word	0xffffffff


	//   ....[14]....
        /*00d4*/ 	.word	0xffffffff


	//   ....[15]....
        /*00d8*/ 	.word	0xffffffff


	//   ....[16]....
        /*00dc*/ 	.word	0xffffffff


	//   ....[17]....
        /*00e0*/ 	.word	0xffffffff


	//   ....[18]....
        /*00e4*/ 	.word	0xffffffff


	//   ....[19]....
        /*00e8*/ 	.word	0xffffffff


	//   ....[20]....
        /*00ec*/ 	.word	0xffffffff


	//   ....[21]....
        /*00f0*/ 	.word	0xffffffff


	//   ....[22]....
        /*00f4*/ 	.word	0xffffffff


	//   ....[23]....
        /*00f8*/ 	.word	0xffffffff


	//   ....[24]....
        /*00fc*/ 	.word	0xffffffff


	//   ....[25]....
        /*0100*/ 	.word	0xffffffff


	//   ....[26]....
        /*0104*/ 	.word	0xffffffff


	//   ....[27]....
        /*0108*/ 	.word	0xffffffff


	//   ....[28]....
        /*010c*/ 	.word	0xffffffff


	//   ....[29]....
        /*0110*/ 	.word	0xffffffff


	//   ....[30]....
        /*0114*/ 	.word	0xffffffff


	//   ....[31]....
        /*0118*/ 	.word	0xffffffff


	//   ....[32]....
        /*011c*/ 	.word	0x0500006d


	//   ....[33]....
        /*0120*/ 	.word	0x0500006d


	//   ....[34]....
        /*0124*/ 	.word	0x0500006d


	//   ....[35]....
        /*0128*/ 	.word	0x0500006d


	//   ....[36]....
        /*012c*/ 	.word	0x0500006d


	//   ....[37]....
        /*0130*/ 	.word	0x0500006d


	//   ....[38]....
        /*0134*/ 	.word	0x0500006d


	//   ....[39]....
        /*0138*/ 	.word	0x0500006d


	//   ....[40]....
        /*013c*/ 	.word	0x0500006d


	//   ....[41]....
        /*0140*/ 	.word	0x0500006d


	//   ....[42]....
        /*0144*/ 	.word	0x0500006d


	//   ....[43]....
        /*0148*/ 	.word	0x0500006d


	//   ....[44]....
        /*014c*/ 	.word	0x0500006d


	//   ....[45]....
        /*0150*/ 	.word	0x0500006d


	//   ....[46]....
        /*0154*/ 	.word	0x0500006d


	//   ....[47]....
        /*0158*/ 	.word	0x0500006d


	//   ....[48]....
        /*015c*/ 	.word	0x0500006d


	//   ....[49]....
        /*0160*/ 	.word	0x0500006d


	//   ....[50]....
        /*0164*/ 	.word	0x0500006d


	//   ....[51]....
        /*0168*/ 	.word	0x0500006d


	//   ....[52]....
        /*016c*/ 	.word	0x0500006d


	//   ....[53]....
        /*0170*/ 	.word	0x0500006d


	//   ....[54]....
        /*0174*/ 	.word	0x0500006d


	//   ....[55]....
        /*0178*/ 	.word	0x0500006d


	//   ....[56]....
        /*017c*/ 	.word	0x0500006d


	//   ....[57]....
        /*0180*/ 	.word	0x0500006d


	//   ....[58]....
        /*0184*/ 	.word	0x0500006d


	//   ....[59]....
        /*0188*/ 	.word	0x0500006d


	//   ....[60]....
        /*018c*/ 	.word	0x0500006d


	//   ....[61]....
        /*0190*/ 	.word	0x0500006d


	//   ....[62]....
        /*0194*/ 	.word	0x0500006d


	//   ....[63]....
        /*0198*/ 	.word	0x0500006d


	//----- nvinfo : EIATTR_COOP_GROUP_INSTR_OFFSETS
	.align		4
.L_6435:
        /*019c*/ 	.byte	0x04, 0x28
        /*019e*/ 	.short	(.L_6437 - .L_6436)


	//   ....[0]....
.L_6436:
        /*01a0*/ 	.word	0x00001a50


	//   ....[1]....
        /*01a4*/ 	.word	0x00001a60


	//   ....[2]....
        /*01a8*/ 	.word	0x00001a70


	//   ....[3]....
        /*01ac*/ 	.word	0x00001a80


	//   ....[4]....
        /*01b0*/ 	.word	0x00001a90


	//   ....[5]....
        /*01b4*/ 	.word	0x00001aa0


	//   ....[6]....
        /*01b8*/ 	.word	0x00001ac0


	//   ....[7]....
        /*01bc*/ 	.word	0x00001ae0


	//   ....[8]....
        /*01c0*/ 	.word	0x00001b00


	//   ....[9]....
        /*01c4*/ 	.word	0x00001b20


	//   ....[10]....
        /*01c8*/ 	.word	0x00001b40


	//   ....[11]....
        /*01cc*/ 	.word	0x00001b60


	//   ....[12]....
        /*01d0*/ 	.word	0x00001b90


	//   ....[13]....
        /*01d4*/ 	.word	0x00001bb0


	//   ....[14]....
        /*01d8*/ 	.word	0x00001bd0


	//   ....[15]....
        /*01dc*/ 	.word	0x00001be0


	//   ....[16]....
        /*01e0*/ 	.word	0x00001c00


	//   ....[17]....
        /*01e4*/ 	.word	0x00001c30


	//   ....[18]....
        /*01e8*/ 	.word	0x00001c50


	//   ....[19]....
        /*01ec*/ 	.word	0x00001c70


	//   ....[20]....
        /*01f0*/ 	.word	0x00001c90


	//   ....[21]....
        /*01f4*/ 	.word	0x00001ca0


	//   ....[22]....
        /*01f8*/ 	.word	0x00001cc0


	//   ....[23]....
        /*01fc*/ 	.word	0x00001ce0


	//   ....[24]....
        /*0200*/ 	.word	0x00001d00


	//   ....[25]....
        /*0204*/ 	.word	0x00001d20


	//   ....[26]....
        /*0208*/ 	.word	0x00001d40


	//   ....[27]....
        /*020c*/ 	.word	0x00001d60


	//   ....[28]....
        /*0210*/ 	.word	0x00001d80


	//   ....[29]....
        /*0214*/ 	.word	0x00001da0


	//   ....[30]....
        /*0218*/ 	.word	0x00001dc0


	//   ....[31]....
        /*021c*/ 	.word	0x00001df0


	//   ....[32]....
        /*0220*/ 	.word	0x000022f0


	//   ....[33]....
        /*0224*/ 	.word	0x00002370


	//   ....[34]....
        /*0228*/ 	.word	0x000023e0


	//   ....[35]....
        /*022c*/ 	.word	0x00002430


	//   ....[36]....
        /*0230*/ 	.word	0x00002490


	//   ....[37]....
        /*0234*/ 	.word	0x000024f0


	//   ....[38]....
        /*0238*/ 	.word	0x00002550


	//   ....[39]....
        /*023c*/ 	.word	0x000025a0


	//   ....[40]....
        /*0240*/ 	.word	0x00002600


	//   ....[41]....
        /*0244*/ 	.word	0x00002660


	//   ....[42]....
        /*0248*/ 	.word	0x000026c0


	//   ....[43]....
        /*024c*/ 	.word	0x00002720


	//   ....[44]....
        /*0250*/ 	.word	0x00002770


	//   ....[45]....
        /*0254*/ 	.word	0x000027d0


	//   ....[46]....
        /*0258*/ 	.word	0x00002830


	//   ....[47]....
        /*025c*/ 	.word	0x00002890


	//   ....[48]....
        /*0260*/ 	.word	0x000028f0


	//   ....[49]....
        /*0264*/ 	.word	0x00002940


	//   ....[50]....
        /*0268*/ 	.word	0x000029a0


	//   ....[51]....
        /*026c*/ 	.word	0x00002a00


	//   ....[52]....
        /*0270*/ 	.word	0x00002a60


	//   ....[53]....
        /*0274*/ 	.word	0x00002ab0


	//   ....[54]....
        /*0278*/ 	.word	0x00002b10


	//   ....[55]....
        /*027c*/ 	.word	0x00002b70


	//   ....[56]....
        /*0280*/ 	.word	0x00002bd0


	//   ....[57]....
        /*0284*/ 	.word	0x00002c20


	//   ....[58]....
        /*0288*/ 	.word	0x00002c80


	//   ....[59]....
        /*028c*/ 	.word	0x00002ce0


	//   ....[60]....
        /*0290*/ 	.word	0x00002d40


	//   ....[61]....
        /*0294*/ 	.word	0x00002d90


	//   ....[62]....
        /*0298*/ 	.word	0x00002df0


	//   ....[63]....
        /*029c*/ 	.word	0x00002e50


	//----- nvinfo : EIATTR_VRC_CTA_INIT_COUNT
	.align		4
.L_6437:
        /*02a0*/ 	.byte	0x02, 0x4a
	.zero		1
	.zero		1


	//----- nvinfo : EIATTR_EXIT_INSTR_OFFSETS
	.align		4
        /*02a4*/ 	.byte	0x04, 0x1c
        /*02a6*/ 	.short	(.L_6439 - .L_6438)


	//   ....[0]....
.L_6438:
        /*02a8*/ 	.word	0x00000540


	//   ....[1]....
        /*02ac*/ 	.word	0x00002290


	//----- nvinfo : EIATTR_MAX_THREADS
	.align		4
.L_6439:
        /*02b0*/ 	.byte	0x04, 0x05
        /*02b2*/ 	.short	(.L_6441 - .L_6440)
.L_6440:
        /*02b4*/ 	.word	0x00000080
        /*02b8*/ 	.word	0x00000001
        /*02bc*/ 	.word	0x00000001


	//----- nvinfo : EIATTR_CRS_STACK_SIZE
	.align		4
.L_6441:
        /*02c0*/ 	.byte	0x04, 0x1e
        /*02c2*/ 	.short	(.L_6443 - .L_6442)
.L_6442:
        /*02c4*/ 	.word	0x00000000


	//----- nvinfo : EIATTR_CBANK_PARAM_SIZE
	.align		4
.L_6443:
        /*02c8*/ 	.byte	0x03, 0x19
        /*02ca*/ 	.short	0x0030


	//----- nvinfo : EIATTR_PARAM_CBANK
	.align		4
        /*02cc*/ 	.byte	0x04, 0x0a
        /*02ce*/ 	.short	(.L_6445 - .L_6444)
	.align		4
.L_6444:
        /*02d0*/ 	.word	index@(.nv.constant0._Z9cuda_gemmIiLi128ELi8ELi1ELi32ELi32ELi32ELi1EEviiiPT_S1_S1_ii)
        /*02d4*/ 	.short	0x0380
        /*02d6*/ 	.short	0x0030


	//----- nvinfo : EIATTR_SW_WAR
	.align		4
.L_6445:
        /*02d8*/ 	.byte	0x04, 0x36
        /*02da*/ 	.short	(.L_6447 - .L_6446)
.L_6446:
        /*02dc*/ 	.word	0x00000008
.L_6447:


//--------------------- .nv.info._Z9cuda_gemmIiLi128ELi8ELi1ELi32ELi32ELi32ELi0EEviiiPT_S1_S1_ii --------------------------
	.section	.nv.info._Z9cuda_gemmIiLi128ELi8ELi1ELi32ELi32ELi32ELi0EEviiiPT_S1_S1_ii,"",@"SHT_CUDA_INFO"
	.sectionflags	@""
	.align	4


	//----- nvinfo : EIATTR_CUDA_API_VERSION
	.align		4
        /*0000*/ 	.byte	0x04, 0x37
        /*0002*/ 	.short	(.L_6449 - .L_6448)
.L_6448:
        /*0004*/ 	.word	0x00000082


	//----- nvinfo : EIATTR_KPARAM_INFO
	.align		4
.L_6449:
        /*0008*/ 	.byte	0x04, 0x17
        /*000a*/ 	.short	(.L_6451 - .L_6450)
.L_6450:
        /*000c*/ 	.word	0x00000000
        /*0010*/ 	.short	0x0007
        /*0012*/ 	.short	0x002c
        /*0014*/ 	.byte	0x00, 0xf0, 0x11, 0x00


	//----- nvinfo : EIATTR_KPARAM_INFO
	.align		4
.L_6451:
        /*0018*/ 	.byte	0x04, 0x17
        /*001a*/ 	.short	(.L_6453 - .L_6452)
.L_6452:
        /*001c*/ 	.word	0x00000000
        /*0020*/ 	.short	0x0006
        /*0022*/ 	.short	0x0028
        /*0024*/ 	.byte	0x00, 0xf0, 0x11, 0x00


	//----- nvinfo : EIATTR_KPARAM_INFO
	.align		4
.L_6453:
        /*0028*/ 	.byte	0x04, 0x17
        /*002a*/ 	.short	(.L_6455 - .L_6454)
.L_6454:
        /*002c*/ 	.word	0x00000000
        /*0030*/ 	.short	0x0005
        /*0032*/ 	.short	0x0020
        /*0034*/ 	.byte	0x00, 0xf5, 0x21, 0x00


	//----- nvinfo : EIATTR_KPARAM_INFO
	.align		4
.L_6455:
        /*0038*/ 	.byte	0x04, 0x17
        /*003a*/ 	.short	(.L_6457 - .L_6456)
.L_6456:
        /*003c*/ 	.word	0x00000000
        /*0040*/ 	.short	0x0004
        /*0042*/ 	.short	0x0018
        /*0044*/ 	.byte	0x00, 0xf5, 0x21, 0x00


	//----- nvinfo : EIATTR_KPARAM_INFO
	.align		4
.L_6457:
        /*0048*/ 	.byte	0x04, 0x17
        /*004a*/ 	.short	(.L_6459 - .L_6458)
.L_6458:
        /*004c*/ 	.word	0x00000000
        /*0050*/ 	.short	0x0003
        /*0052*/ 	.short	0x0010
        /*0054*/ 	.byte	0x00, 0xf5, 0x21, 0x00


	//----- nvinfo : EIATTR_KPARAM_INFO
	.align		4
.L_6459:
        /*0058*/ 	.byte	0x04, 0x17
        /*005a*/ 	.short	(.L_6461 - .L_6460)
.L_6460:
        /*005c*/ 	.word	0x00000000
        /*0060*/ 	.short	0x0002
        /*0062*/ 	.short	0x0008
        /*0064*/ 	.byte	0x00, 0xf0, 0x11, 0x00


	//----- nvinfo : EIATTR_KPARAM_INFO
	.align		4
.L_6461:
        /*0068*/ 	.byte	0x04, 0x17
        /*006a*/ 	.short	(.L_6463 - .L_6462)
.L_6462:
        /*006c*/ 	.word	0x00000000
        /*0070*/ 	.short	0x0001
        /*0072*/ 	.short	0x0004
        /*0074*/ 	.byte	0x00, 0xf0, 0x11, 0x00


	//----- nvinfo : EIATTR_KPARAM_INFO
	.align		4
.L_6463:
        /*0078*/ 	.byte	0x04, 0x17
        /*007a*/ 	.short	(.L_6465 - .L_6464)
.L_6464:
        /*007c*/ 	.word	0x00000000
        /*0080*/ 	.short	0x0000
        /*0082*/ 	.short	0x0000
        /*0084*/ 	.byte	0x00, 0xf0, 0x11, 0x00


	//----- nvinfo : EIATTR_SPARSE_MMA_MASK
	.align		4
.L_6465:
        /*0088*/ 	.byte	0x03, 0x50
        /*008a*/ 	.short	0x0000


	//----- nvinfo : EIATTR_MAXREG_COUNT
	.align		4
        /*008c*/ 	.byte	0x03, 0x1b
        /*008e*/ 	.short	0x00ff


	//----- nvinfo : EIATTR_NUM_BARRIERS
	.align		4
        /*0090*/ 	.byte	0x02, 0x4c
        /*0092*/ 	.byte	0x01
	.zero		1


	//----- nvinfo : EIATTR_MERCURY_ISA_VERSION
	.align		4
        /*0094*/ 	.byte	0x03, 0x5f
        /*0096*/ 	.short	0x0101


	//----- nvinfo : EIATTR_COOP_GROUP_MASK_REGIDS
	.align		4
        /*0098*/ 	.byte	0x04, 0x29
        /*009a*/ 	.short	(.L_6467 - .L_6466)


	//   ....[0]....
.L_6466:
        /*009c*/ 	.word	0xffffffff


	//   ....[1]....
        /*00a0*/ 	.word	0xffffffff


	//   ....[2]....
        /*00a4*/ 	.word	0xffffffff


	//   ....[3]....
        /*00a8*/ 	.word	0xffffffff


	//   ....[4]....
        /*00ac*/ 	.word	0xffffffff


	//   ....[5]....
        /*00b0*/ 	.word	0xffffffff


	//   ....[6]....
        /*00b4*/ 	.word	0xffffffff


	//   ....[7]....
        /*00b8*/ 	.word	0xffffffff


	//   ....[8]....
        /*00bc*/ 	.word	0xffffffff


	//   ....[9]....
        /*00c0*/ 	.word	0xffffffff


	//   ....[10]....
        /*00c4*/ 	.word	0xffffffff


	//   ....[11]....
        /*00c8*/ 	.word	0xffffffff


	//   ....[12]....
        /*00cc*/ 	.word	0xffffffff


	//   ....[13]....
        /*00d0*/ 	.word	0xffffffff


	//   ....[14]....
        /*00d4*/ 	.word	0xffffffff


	//   ....[15]....
        /*00d8*/ 	.word	0xffffffff


	//   ....[16]....
        /*00dc*/ 	.word	0xffffffff


	//   ....[17]....
        /*00e0*/ 	.word	0xffffffff


	//   ....[18]....
        /*00e4*/ 	.word	0xffffffff


	//   ....[19]....
        /*00e8*/ 	.word	0xffffffff


	//   ....[20]....
        /*00ec*/ 	.word	0xffffffff


	//   ....[21]....
        /*00f0*/ 	.word	0xffffffff


	//   ....[22]....
        /*00f4*/ 	.word	0xffffffff


	//   ....[23]....
        /*00f8*/ 	.word	0xffffffff


	//   ....[24]....
        /*00fc*/ 	.word	0xffffffff


	//   ....[25]....
        /*0100*/ 	.word	0xffffffff


	//   ....[26]....
        /*0104*/ 	.word	0xffffffff


	//   ....[27]....
        /*0108*/ 	.word	0xffffffff


	//   ....[28]....
        /*010c*/ 	.word	0xffffffff


	//   ....[29]....
        /*0110*/ 	.word	0xffffffff


	//   ....[30]....
        /*0114*/ 	.word	0xffffffff


	//   ....[31]....
        /*0118*/ 	.word	0xffffffff


	//   ....[32]....
        /*011c*/ 	.word	0x05000056


	//   ....[33]....
        /*0120*/ 	.word	0x05000056


	//   ....[34]....
        /*0124*/ 	.word	0x05000056


	//   ....[35]....
        /*0128*/ 	.word	0x05000056


	//   ....[36]....
        /*012c*/ 	.word	0x05000056


	//   ....[37]....
        /*0130*/ 	.word	0x05000056


	//   ....[38]....
        /*0134*/ 	.word	0x05000056


	//   ....[39]....
        /*0138*/ 	.word	0x05000056


	//   ....[40]....
        /*013c*/ 	.word	0x05000056


	//   ....[41]....
        /*0140*/ 	.word	0x05000056


	//   ....[42]....
        /*0144*/ 	.word	0x05000056


	//   ....[43]....
        /*0148*/ 	.word	0x05000056


	//   ....[44]....
        /*014c*/ 	.word	0x05000056


	//   ....[45]....
        /*0150*/ 	.word	0x05000056


	//   ....[46]....
        /*0154*/ 	.word	0x05000056


	//   ....[47]....
        /*0158*/ 	.word	0x05000056


	//   ....[48]....
        /*015c*/ 	.word	0x05000056


	//   ....[49]....
        /*0160*/ 	.word	0x05000056


	//   ....[50]....
        /*0164*/ 	.word	0x05000056


	//   ....[51]....
        /*0168*/ 	.word	0x05000056


	//   ....[52]....
        /*016c*/ 	.word	0x05000056


	//   ....[53]....
        /*0170*/ 	.word	0x05000056


	//   ....[54]....
        /*0174*/ 	.word	0x05000056


	//   ....[55]....
        /*0178*/ 	.word	0x05000056


	//   ....[56]....
        /*017c*/ 	.word	0x05000056


	//   ....[57]....
        /*0180*/ 	.word	0x05000056


	//   ....[58]....
        /*0184*/ 	.word	0x05000056


	//   ....[59]....
        /*0188*/ 	.word	0x05000056


	//   ....[60]....
        /*018c*/ 	.word	0x05000056


	//   ....[61]....
        /*0190*/ 	.word	0x05000056


	//   ....[62]....
        /*0194*/ 	.word	0x05000056


	//   ....[63]....
        /*0198*/ 	.word	0x05000056


	//----- nvinfo : EIATTR_COOP_GROUP_INSTR_OFFSETS
	.align		4
.L_6467:
        /*019c*/ 	.byte	0x04, 0x28
        /*019e*/ 	.short	(.L_6469 - .L_6468)


	//   ....[0]....
.L_6468:
        /*01a0*/ 	.word	0x000035b0


	//   ....[1]....
        /*01a4*/ 	.word	0x00003610


	//   ....[2]....
        /*01a8*/ 	.word	0x00003670


	//   ....[3]....
        /*01ac*/ 	.word	0x000036d0


	//   ....[4]....
        /*01b0*/ 	.word	0x00003730


	//   ....[5]....
        /*01b4*/ 	.word	0x00003790


	//   ....[6]....
        /*01b8*/ 	.word	0x000037f0


	//   ....[7]....
        /*01bc*/ 	.word	0x00003850


	//   ....[8]....
        /*01c0*/ 	.word	0x000038b0


	//   ....[9]....
        /*01c4*/ 	.word	0x00003910


	//   ....[10]....
        /*01c8*/ 	.word	0x00003970


	//   ....[11]....
        /*01cc*/ 	.word	0x000039d0


	//   ....[12]....
        /*01d0*/ 	.word	0x00003a30


	//   ....[13]....
        /*01d4*/ 	.word	0x00003a90


	//   ....[14]....
        /*01d8*/ 	.word	0x00003af0


	//   ....[15]....
        /*01dc*/ 	.word	0x00003b50


	//   ....[16]....
        /*01e0*/ 	.word	0x00003bb0


	//   ....[17]....
        /*01e4*/ 	.word	0x00003c10


	//   ....[18]....
        /*01e8*/ 	.word	0x00003c70


	//   ....[19]....
        /*01ec*/ 	.word	0x00003cd0


	//   ....[20]....
        /*01f0*/ 	.word	0x00003d30


	//   ....[21]....
        /*01f4*/ 	.word	0x00003d90


	//   ....[22]....
        /*01f8*/ 	.word	0x00003df0


	//   ....[23]....
        /*01fc*/ 	.word	0x00003e50


	//   ....[24]....
        /*0200*/ 	.word	0x00003eb0


	//   ....[25]....
        /*0204*/ 	.word	0x00003f10


	//   ....[26]....
        /*0208*/ 	.word	0x00003f70


	//   ....[27]....
        /*020c*/ 	.word	0x00003fd0


	//   ....[28]....
        /*0210*/ 	.word	0x00004030


	//   ....[29]....
        /*0214*/ 	.word	0x00004090


	//   ....[30]....
        /*0218*/ 	.word	0x000040f0


	//   ....[31]....
        /*021c*/ 	.word	0x00004150


	//   ....[32]....
        /*0220*/ 	.word	0x00005f90


	//   ....[33]....
        /*0224*/ 	.word	0x00006020


	//   ....[34]....
        /*0228*/ 	.word	0x000060a0


	//   ....[35]....
        /*022c*/ 	.word	0x00006120


	//   ....[36]....
        /*0230*/ 	.word	0x000061a0


	//   ....[37]....
        /*0234*/ 	.word	0x00006220


	//   ....[38]....
        /*0238*/ 	.word	0x000062b0


	//   ....[39]....
        /*023c*/ 	.word	0x00006330


	//   ....[40]....
        /*0240*/ 	.word	0x000063c0


	//   ....[41]....
        /*0244*/ 	.word	0x00006440


	//   ....[42]....
        /*0248*/ 	.word	0x000064d0


	//   ....[43]....
        /*024c*/ 	.word	0x00006550


	//   ....[44]....
        /*0250*/ 	.word	0x000065e0


	//   ....[45]....
        /*0254*/ 	.word	0x00006660


	//   ....[46]....
        /*0258*/ 	.word	0x000066f0


	//   ....[47]....
        /*025c*/ 	.word	0x00006770


	//   ....[48]....
        /*0260*/ 	.word	0x00006800


	//   ....[49]....
        /*0264*/ 	.word	0x00006880


	//   ....[50]....
        /*0268*/ 	.word	0x00006910


	//   ....[51]....
        /*026c*/ 	.word	0x00006990


	//   ....[52]....
        /*0270*/ 	.word	0x00006a20


	//   ....[53]....
        /*0274*/ 	.word	0x00006aa0


	//   ....[54]....
        /*0278*/ 	.word	0x00006b30


	//   ....[55]....
        /*027c*/ 	.word	0x00006bb0


	//   ....[56]....
        /*0280*/ 	.word	0x00006c40


	//   ....[57]....
        /*0284*/ 	.word	0x00006cc0


	//   ....[58]....
        /*0288*/ 	.word	0x00006d50


	//   ....[59]....
        /*028c*/ 	.word	0x00006dd0


	//   ....[60]....
        /*0290*/ 	.word	0x00006e60


	//   ....[61]....
        /*0294*/ 	.word	0x00006ee0


	//   ....[62]....
        /*0298*/ 	.word	0x00006f70


	//   ....[63]....
        /*029c*/ 	.word	0x00006ff0


	//----- nvinfo : EIATTR_VRC_CTA_INIT_COUNT
	.align		4
.L_6469:
        /*02a0*/ 	.byte	0x02, 0x4a
	.zero		1
	.zero		1


	//----- nvinfo : EIATTR_EXIT_INSTR_OFFSETS
	.align		4
        /*02a4*/ 	.byte	0x04, 0x1c
        /*02a6*/ 	.short	(.L_6471 - .L_6470)


	//   ....[0]....
.L_6470:
        /*02a8*/ 	.word	0x00000510


	//   ....[1]....
        /*02ac*/ 	.word	0x00005f40


	//----- nvinfo : EIATTR_MAX_THREADS
	.align		4
.L_6471:
        /*02b0*/ 	.byte	0x04, 0x05
        /*02b2*/ 	.short	(.L_6473 - .L_6472)
.L_6472:
        /*02b4*/ 	.word	0x00000080
        /*02b8*/ 	.word	0x00000001
        /*02bc*/ 	.word	0x00000001


	//----- nvinfo : EIATTR_CRS_STACK_SIZE
	.align		4
.L_6473:
        /*02c0*/ 	.byte	0x04, 0x1e
        /*02c2*/ 	.short	(.L_6475 - .L_6474)
.L_6474:
        /*02c4*/ 	.word	0x00000000


	//----- nvinfo : EIATTR_CBANK_PARAM_SIZE
	.align		4
.L_6475:
        /*02c8*/ 	.byte	0x03, 0x19
        /*02ca*/ 	.short	0x0030


	//----- nvinfo : EIATTR_PARAM_CBANK
	.align		4
        /*02cc*/ 	.byte	0x04, 0x0a
        /*02ce*/ 	.short	(.L_6477 - .L_6476)
	.align		4
.L_6476:
        /*02d0*/ 	.word	index@(.nv.constant0._Z9cuda_gemmIiLi128ELi8ELi1ELi32ELi32ELi32ELi0EEviiiPT_S1_S1_ii)
        /*02d4*/ 	.short	0x0380
        /*02d6*/ 	.short	0x0030


	//----- nvinfo : EIATTR_SW_WAR
	.align		4
.L_6477:
        /*02d8*/ 	.byte	0x04, 0x36
        /*02da*/ 	.short	(.L_6479 - .L_6478)
.L_6478:
        /*02dc*/ 	.word	0x00000008
.L_6479:


//--------------------- .nv.info._Z9cuda_gemmIiLi128ELi8ELi1ELi32ELi16ELi16ELi1EEviiiPT_S1_S1_ii --------------------------
	.section	.nv.info._Z9cuda_gemmIiLi128ELi8ELi1ELi32ELi16ELi16ELi1EEviiiPT_S1_S1_ii,"",@"SHT_CUDA_INFO"
	.sectionflags	@""
	.align	4


	//----- nvinfo : EIATTR_CUDA_API_VERSION
	.align		4
        /*0000*/ 	.byte	0x04, 0x37
        /*0002*/ 	.short	(.L_6481 - .L_6480)
.L_6480:
        /*0004*/ 	.word	0x00000082


	//----- nvinfo : EIATTR_KPARAM_INFO
	.align		4
.L_6481:
        /*0008*/ 	.byte	0x04, 0x17
        /*000a*/ 	.short	(.L_6483 - .L_6482)
.L_6482:
        /*000c*/ 	.word	0x00000000
        /*0010*/ 	.short	0x0007
        /*0012*/ 	.short	0x002c
        /*0014*/ 	.byte	0x00, 0xf0, 0x11, 0x00


	//----- nvinfo : EIATTR_KPARAM_INFO
	.align		4
.L_6483:
        /*0018*/ 	.byte	0x04, 0x17
        /*001a*/ 	.short	(.L_6485 - .L_6484)
.L_6484:
        /*001c*/ 	.word	0x00000000
        /*0020*/ 	.short	0x0006
        /*0022*/ 	.short	0x0028
        /*0024*/ 	.byte	0x00, 0xf0, 0x11, 0x00


	//----- nvinfo : EIATTR_KPARAM_INFO
	.align		4
.L_6485:
        /*0028*/ 	.byte	0x04, 0x17
        /*002a*/ 	.short	(.L_6487 - .L_6486)
.L_6486:
        /*002c*/ 	.word	0x00000000
        /*0030*/ 	.short	0x0005
        /*0032*/ 	.short	0x0020
        /*0034*/ 	.byte	0x00, 0xf5, 0x21, 0x00


	//----- nvinfo : EIATTR_KPARAM_INFO
	.align		4
.L_6487:
        /*0038*/ 	.byte	0x04, 0x17
        /*003a*/ 	.short	(.L_6489 - .L_6488)
.L_6488:
        /*003c*/ 	.word	0x00000000
        /*0040*/ 	.short	0x0004
        /*0042*/ 	.short	0x0018
        /*0044*/ 	.byte	0x00, 0xf5, 0x21, 0x00


	//----- nvinfo : EIATTR_KPARAM_INFO
	.align		4
.L_6489:
        /*0048*/ 	.byte	0x04, 0x17
        /*004a*/ 	.short	(.L_6491 - .L_6490)
.L_6490:
        /*004c*/ 	.word	0x00000000
        /*0050*/ 	.short	0x0003
        /*0052*/ 	.short	0x0010
        /*0054*/ 	.byte	0x00, 0xf5, 0x21, 0x00


	//----- nvinfo : EIATTR_KPARAM_INFO
	.align		4
.L_6491:
        /*0058*/ 	.byte	0x04, 0x17
        /*005a*/ 	.short	(.L_6493 - .L_6492)
.L_6492:
        /*005c*/ 	.word	0x00000000
        /*0060*/ 	.short	0x0002
        /*0062*/ 	.short	0x0008
        /*0064*/ 	.byte	0x00, 0xf0, 0x11, 0x00


	//----- nvinfo : EIATTR_KPARAM_INFO
	.align		4
.L_6493:
        /*0068*/ 	.byte	0x04, 0x17
        /*006a*/ 	.short	(.L_6495 - .L_6494)
.L_6494:
        /*006c*/ 	.word	0x00000000
        /*0070*/ 	.short	0x0001
        /*0072*/ 	.short	0x0004
        /*0074*/ 	.byte	0x00, 0xf0, 0x11, 0x00


	//----- nvinfo : EIATTR_KPARAM_INFO
	.align		4
.L_6495:
        /*0078*/ 	.byte	0x04, 0x17
        /*007a*/ 	.short	(.L_6497 - .L_6496)
.L_6496:
        /*007c*/ 	.word	0x00000000
        /*0080*/ 	.short	0x0000
        /*0082*/ 	.short	0x0000
        /*0084*/ 	.byte	0x00, 0xf0, 0x11, 0x00


	//----- nvinfo : EIATTR_SPARSE_MMA_MASK
	.align		4
.L_6497:
        /*0088*/ 	.byte	0x03, 0x50
        /*008a*/ 	.short	0x0000


	//----- nvinfo : EIATTR_MAXREG_COUNT
	.align		4
        /*008c*/ 	.byte	0x03, 0x1b
        /*008e*/ 	.short	0x00ff


	//----- nvinfo : EIATTR_NUM_BARRIERS
	.align		4
        /*0090*/ 	.byte	0x02, 0x4c
        /*0092*/ 	.byte	0x01
	.zero		1


	//----- nvinfo : EIATTR_MERCURY_ISA_VERSION
	.align		4
        /*0094*/ 	.byte	0x03, 0x5f
        /*0096*/ 	.short	0x0101


	//----- nvinfo : EIATTR_COOP_GROUP_MASK_REGIDS
	.align		4
        /*0098*/ 	.byte	0x04, 0x29
        /*009a*/ 	.short	(.L_6499 - .L_6498)


	//   ....[0]....
.L_6498:
        /*009c*/ 	.word	0xffffffff


	//   ....[1]....
        /*00a0*/ 	.word	0xffffffff


	//   ....[2]....
        /*00a4*/ 	.word	0xffffffff


	//   ....[3]....
        /*00a8*/ 	.word	0xffffffff


	//   ....[4]....
        /*00ac*/ 	.word	0xffffffff


	//   ....[5]....
        /*00b0*/ 	.word	0xffffffff


	//   ....[6]....
        /*00b4*/ 	.word	0xffffffff


	//   ....[7]....
        /*00b8*/ 	.word	0xffffffff


	//   ....[8]....
        /*00bc*/ 	.word	0xffffffff


	//   ....[9]....
        /*00c0*/ 	.word	0xffffffff


	//   ....[10]....
        /*00c4*/ 	.word	0xffffffff


	//   ....[11]....
        /*00c8*/ 	.word	0xffffffff


	//   ....[12]....
        /*00cc*/ 	.word	0xffffffff


	//   ....[13]....
        /*00d0*/ 	.word	0xffffffff


	//   ....[14]....
        /*00d4*/ 	.word	0xffffffff


	//   ....[15]....
        /*00d8*/ 	.word	0xffffffff


	//   ....[16]....
        /*00dc*/ 	.word	0x05000018


	//   ....[17]....
        /*00e0*/ 	.word	0x05000018


	//   ....[18]....
        /*00e4*/ 	.word	0x05000018


	//   ....[19]....
        /*00e8*/ 	.word	0x05000018


	//   ....[20]....
        /*00ec*/ 	.word	0x05000018


	//   ....[21]....
        /*00f0*/ 	.word	0x05000018


	//   ....[22]....
        /*00f4*/ 	.word	0x05000018


	//   ....[23]....
        /*00f8*/ 	.word	0x05000018


	//   ....[24]....
        /*00fc*/ 	.word	0x05000018


	//   ....[25]....
        /*0100*/ 	.word	0x05000018


	//   ....[26]....
        /*0104*/ 	.word	0x05000018


	//   ....[27]....
        /*0108*/ 	.word	0x05000018


	//   ....[28]....
        /*010c*/ 	.word	0x05000018


	//   ....[29]....
        /*0110*/ 	.word	0x05000018


	//   ....[30]....
        /*0114*/ 	.word	0x05000018


	//   ....[31]....
        /*0118*/ 	.word	0x05000018


	//----- nvinfo : EIATTR_COOP_GROUP_INSTR_OFFSETS
	.align		4
.L_6499:
        /*011c*/ 	.byte	0x04, 0x28
        /*011e*/ 	.short	(.L_6501 - .L_6500)


	//   ....[0]....
.L_6500:
        /*0120*/ 	.word	0x000015e0


	//   ....[1]....
        /*0124*/ 	.word	0x000015f0


	//   ....[2]....
        /*0128*/ 	.word	0x00001610


	//   ....[3]....
        /*012c*/ 	.word	0x000016a0


	//   ....[4]....
        /*0130*/ 	.word	0x000016c0


	//   ....[5]....
        /*0134*/ 	.word	0x00001700


	//   ....[6]....
        /*0138*/ 	.word	0x00001730


	//   ....[7]....
        /*013c*/ 	.word	0x00001740


	//   ....[8]....
        /*0140*/ 	.word	0x00001760


	//   ....[9]....
        /*0144*/ 	.word	0x00001780


	//   ....[10]....
        /*0148*/ 	.word	0x000017a0


	//   ....[11]....
        /*014c*/ 	.word	0x000017c0


	//   ....[12]....
        /*0150*/ 	.word	0x000017e0


	//   ....[13]....
        /*0154*/ 	.word	0x00001800


	//   ....[14]....
        /*0158*/ 	.word	0x00001820


	//   ....[15]....
        /*015c*/ 	.word	0x00001840


	//   ....[16]....
        /*0160*/ 	.word	0x00001e20


	//   ....[17]....
        /*0164*/ 	.word	0x00001ee0


	//   ....[18]....
        /*0168*/ 	.word	0x00001f90


	//   ....[19]....
        /*016c*/ 	.word	0x00002020


	//   ....[20]....
        /*0170*/ 	.word	0x000020d0


	//   ....[21]....
        /*0174*/ 	.word	0x00002160


	//   ....[22]....
        /*0178*/ 	.word	0x000021d0


	//   ....[23]....
        /*017c*/ 	.word	0x00002220


	//   ....[24]....
        /*0180*/ 	.word	0x00002290


	//   ....[25]....
        /*0184*/ 	.word	0x000022e0


	//   ....[26]....
        /*0188*/ 	.word	0x00002350


	//   ....[27]....
        /*018c*/ 	.word	0x000023a0


	//   ....[28]....
        /*0190*/ 	.word	0x00002410


	//   ....[29]....
        /*0194*/ 	.word	0x00002460


	//   ....[30]....
        /*0198*/ 	.word	0x000024d0


	//   ....[31]....
        /*019c*/ 	.word	0x00002520


	//----- nvinfo : EIATTR_VRC_CTA_INIT_COUNT
	.align		4
.L_6501:
        /*01a0*/ 	.byte	0x02, 0x4a
	.zero		1
	.zero		1


	//----- nvinfo : EIATTR_EXIT_INSTR_OFFSETS
	.align		4
        /*01a4*/ 	.byte	0x04, 0x1c
        /*01a6*/ 	.short	(.L_6503 - .L_6502)


	//   ....[0]....
.L_6502:
        /*01a8*/ 	.word	0x00000550


	//   ....[1]....
        /*01ac*/ 	.word	0x00001da0


	//----- nvinfo : EIATTR_MAX_THREADS
	.align		4
.L_6503:
        /*01b0*/ 	.byte	0x04, 0x05
        /*01b2*/ 	.short	(.L_6505 - .L_6504)
.L_6504:
        /*01b4*/ 	.word	0x00000080
        /*01b8*/ 	.word	0x00000001
        /*01bc*/ 	.word	0x00000001


	//----- nvinfo : EIATTR_CRS_STACK_SIZE
	.align		4
.L_6505:
        /*01c0*/ 	.byte	0x04, 0x1e
        /*01c2*/ 	.short	(.L_6507 - .L_6506)
.L_6506:
        /*01c4*/ 	.word	0x00000000


	//----- nvinfo : EIATTR_CBANK_PARAM_SIZE
	.align		4
.L_6507:
        /*01c8*/ 	.byte	0x03, 0x19
        /*01ca*/ 	.short	0x0030


	//----- nvinfo : EIATTR_PARAM_CBANK
	.align		4
        /*01cc*/ 	.byte	0x04, 0x0a
        /*01ce*/ 	.short	(.L_6509 - .L_6508)
	.align		4
.L_6508:
        /*01d0*/ 	.word	index@(.nv.constant0._Z9cuda_gemmIiLi128ELi8ELi1ELi32ELi16ELi16ELi1EEviiiPT_S1_S1_ii)
        /*01d4*/ 	.short	0x0380
        /*01d6*/ 	.short	0x0030


	//----- nvinfo : EIATTR_SW_WAR
	.align		4
.L_6509:
        /*01d8*/ 	.byte	0x04, 0x36
        /*01da*/ 	.short	(.L_6511 - .L_6510)
.L_6510:
        /*01dc*/ 	.word	0x00000008
.L_6511:


//--------------------- .nv.info._Z9cuda_gemmIiLi128ELi8ELi1ELi32ELi16ELi16ELi0EEviiiPT_S1_S1_ii --------------------------
	.section	.nv.info._Z9cuda_gemmIiLi128ELi8ELi1ELi32ELi16ELi16ELi0EEviiiPT_S1_S1_ii,"",@"SHT_CUDA_INFO"
	.sectionflags	@""
	.align	4


	//----- nvinfo : EIATTR_CUDA_API_VERSION
	.align		4
        /*0000*/ 	.byte	0x04, 0x37
        /*0002*/ 	.short	(.L_6513 - .L_6512)
.L_6512:
        /*0004*/ 	.word	0x00000082


	//----- nvinfo : EIATTR_KPARAM_INFO
	.align		4
.L_6513:
        /*0008*/ 	.byte	0x04, 0x17
        /*000a*/ 	.short	(.L_6515 - .L_6514)
.L_6514:
        /*000c*/ 	.word	0x00000000
        /*0010*/ 	.short	0x0007
        /*0012*/ 	.short	0x002c
        /*0014*/ 	.byte	0x00, 0xf0, 0x11, 0x00


	//----- nvinfo : EIATTR_KPARAM_INFO
	.align		4
.L_6515:
        /*0018*/ 	.byte	0x04, 0x17
        /*001a*/ 	.short	(.L_6517 - .L_6516)
.L_6516:
        /*001c*/ 	.word	0x00000000
        /*0020*/ 	.short	0x0006
        /*0022*/ 	.short	0x0028
        /*0024*/ 	.byte	0x00, 0xf0, 0x11, 0x00


	//----- nvinfo : EIATTR_KPARAM_INFO
	.align		4
.L_6517:
        /*0028*/ 	.byte	0x04, 0x17
        /*002a*/ 	.short	(.L_6519 - .L_6518)
.L_6518:
        /*002c*/ 	.word	0x00000000
        /*0030*/ 	.short	0x0005
        /*0032*/ 	.short	0x0020
        /*0034*/ 	.byte	0x00, 0xf5, 0x21, 0x00


	//----- nvinfo : EIATTR_KPARAM_INFO
	.align		4
.L_6519:
        /*0038*/ 	.byte	0x04, 0x17
        /*003a*/ 	.short	(.L_6521 - .L_6520)
.L_6520:
        /*003c*/ 	.word	0x00000000
        /*0040*/ 	.short	0x0004
        /*0042*/ 	.short	0x0018
        /*0044*/ 	.byte	0x00, 0xf5, 0x21, 0x00


	//----- nvinfo : EIATTR_KPARAM_INFO
	.align		4
.L_6521:
        /*0048*/ 	.byte	0x04, 0x17
        /*004a*/ 	.short	(.L_6523 - .L_6522)
.L_6522:
        /*004c*/ 	.word	0x00000000
        /*0050*/ 	.short	0x0003
        /*0052*/ 	.short	0x0010
        /*0054*/ 	.byte	0x00, 0xf5, 0x21, 0x00


	//----- nvinfo : EIATTR_KPARAM_INFO
	.align		4
.L_6523:
        /*0058*/ 	.byte	0x04, 0x17
        /*005a*/ 	.short	(.L_6525 - .L_6524)
.L_6524:
        /*005c*/ 	.word	0x00000000
        /*0060*/ 	.short	0x0002
        /*0062*/ 	.short	0x0008
        /*0064*/ 	.byte	0x00, 0xf0, 0x11, 0x00


	//----- nvinfo : EIATTR_KPARAM_INFO
	.align		4
.L_6525:
        /*0068*/ 	.byte	0x04, 0x17
        /*006a*/ 	.short	(.L_6527 - .L_6526)
.L_6526:
        /*006c*/ 	.word	0x00000000
        /*0070*/ 	.short	0x0001
        /*0072*/ 	.short	0x0004
        /*0074*/ 	.byte	0x00, 0xf0, 0x11, 0x00


	//----- nvinfo : EIATTR_KPARAM_INFO
	.align		4
.L_6527:
        /*0078*/ 	.byte	0x04, 0x17
        /*007a*/ 	.short	(.L_6529 - .L_6528)
.L_6528:
        /*007c*/ 	.word	0x00000000
        /*0080*/ 	.short	0x0000
        /*0082*/ 	.short	0x0000
        /*0084*/ 	.byte	0x00, 0xf0, 0x11, 0x00


	//----- nvinfo : EIATTR_SPARSE_MMA_MASK
	.align		4
.L_6529:
        /*0088*/ 	.byte	0x03, 0x50
        /*008a*/ 	.short	0x0000


	//----- nvinfo : EIATTR_MAXREG_COUNT
	.align		4
        /*008c*/ 	.byte	0x03, 0x1b
        /*008e*/ 	.short	0x00ff


	//----- nvinfo : EIATTR_NUM_BARRIERS
	.align		4
        /*0090*/ 	.byte	0x02, 0x4c
        /*0092*/ 	.byte	0x01
	.zero		1


	//----- nvinfo : EIATTR_MERCURY_ISA_VERSION
	.align		4
        /*0094*/ 	.byte	0x03, 0x5f
        /*0096*/ 	.short	0x0101


	//----- nvinfo : EIATTR_COOP_GROUP_MASK_REGIDS
	.align		4
        /*0098*/ 	.byte	0x04, 0x29
        /*009a*/ 	.short	(.L_6531 - .L_6530)


	//   ....[0]....
.L_6530:
        /*009c*/ 	.word	0xffffffff


	//   ....[1]....
        /*00a0*/ 	.word	0xffffffff


	//   ....[2]....
        /*00a4*/ 	.word	0xffffffff


	//   ....[3]....
        /*00a8*/ 	.word	0xffffffff


	//   ....[4]....
        /*00ac*/ 	.word	0xffffffff


	//   ....[5]....
        /*00b0*/ 	.word	0xffffffff


	//   ....[6]....
        /*00b4*/ 	.word	0xffffffff


	//   ....[7]....
        /*00b8*/ 	.word	0xffffffff


	//   ....[8]....
        /*00bc*/ 	.word	0xffffffff


	//   ....[9]....
        /*00c0*/ 	.word	0xffffffff


	//   ....[10]....
        /*00c4*/ 	.word	0xffffffff


	//   ....[11]....
        /*00c8*/ 	.word	0xffffffff


	//   ....[12]....
        /*00cc*/ 	.word	0xffffffff


	//   ....[13]....
        /*00d0*/ 	.word	0xffffffff


	//   ....[14]....
        /*00d4*/ 	.word	0xffffffff


	//   ....[15]....
        /*00d8*/ 	.word	0xffffffff


	//   ....[16]....
        /*00dc*/ 	.word	0x0500002a


	//   ....[17]....
        /*00e0*/ 	.word	0x0500002a


	//   ....[18]....
        /*00e4*/ 	.word	0x0500002a


	//   ....[19]....
        /*00e8*/ 	.word	0x0500002a


	//   ....[20]....
        /*00ec*/ 	.word	0x0500002a


	//   ....[21]....
        /*00f0*/ 	.word	0x0500002a


	//   ....[22]....
        /*00f4*/ 	.word	0x0500002a


	//   ....[23]....
        /*00f8*/ 	.word	0x0500002a


	//   ....[24]....
        /*00fc*/ 	.word	0x0500002a


	//   ....[25]....
        /*0100*/ 	.word	0x0500002a


	//   ....[26]....
        /*0104*/ 	.word	0x0500002a


	//   ....[27]....
        /*0108*/ 	.word	0x0500002a


	//   ....[28]....
        /*010c*/ 	.word	0x0500002a


	//   ....[29]....
        /*0110*/ 	.word	0x0500002a


	//   ....[30]....
        /*0114*/ 	.word	0x0500002a


	//   ....[31]....
        /*0118*/ 	.word	0x0500002a


	//----- nvinfo : EIATTR_COOP_GROUP_INSTR_OFFSETS
	.align		4
.L_6531:
        /*011c*/ 	.byte	0x04, 0x28
        /*011e*/ 	.short	(.L_6533 - .L_6532)


	//   ....[0]....
.L_6532:
        /*0120*/ 	.word	0x000023d0


	//   ....[1]....
        /*0124*/ 	.word	0x00002430


	//   ....[2]....
        /*0128*/ 	.word	0x00002490


	//   ....[3]....
        /*012c*/ 	.word	0x000024f0


	//   ....[4]....
        /*0130*/ 	.word	0x00002550


	//   ....[5]....
        /*0134*/ 	.word	0x000025b0


	//   ....[6]....
        /*0138*/ 	.word	0x00002610


	//   ....[7]....
        /*013c*/ 	.word	0x00002670


	//   ....[8]....
        /*0140*/ 	.word	0x000026d0


	//   ....[9]....
        /*0144*/ 	.word	0x00002730


	//   ....[10]....
        /*0148*/ 	.word	0x00002790


	//   ....[11]....
        /*014c*/ 	.word	0x000027f0


	//   ....[12]....
        /*0150*/ 	.word	0x00002850


	//   ....[13]....
        /*0154*/ 	.word	0x000028b0


	//   ....[14]....
        /*0158*/ 	.word	0x00002910


	//   ....[15]....
        /*015c*/ 	.word	0x00002970


	//   ....[16]....
        /*0160*/ 	.word	0x00004200


	//   ....[17]....
        /*0164*/ 	.word	0x00004290


	//   ....[18]....
        /*0168*/ 	.word	0x00004310


	//   ....[19]....
        /*016c*/ 	.word	0x00004390


	//   ....[20]....
        /*0170*/ 	.word	0x00004410


	//   ....[21]....
        /*0174*/ 	.word	0x00004490


	//   ....[22]....
        /*0178*/ 	.word	0x00004510


	//   ....[23]....
        /*017c*/ 	.word	0x00004590


	//   ....[24]....
        /*0180*/ 	.word	0x00004610


	//   ....[25]....
        /*0184*/ 	.word	0x00004690


	//   ....[26]....
        /*0188*/ 	.word	0x00004710


	//   ....[27]....
        /*018c*/ 	.word	0x00004790


	//   ....[28]....
        /*0190*/ 	.word	0x00004810


	//   ....[29]....
        /*0194*/ 	.word	0x00004890


	//   ....[30]....
        /*0198*/ 	.word	0x00004910


	//   ....[31]....
        /*019c*/ 	.word	0x00004990


	//----- nvinfo : EIATTR_VRC_CTA_INIT_COUNT
	.align		4
.L_6533:
        /*01a0*/ 	.byte	0x02, 0x4a
	.zero		1
	.zero		1


	//----- nvinfo : EIATTR_EXIT_INSTR_OFFSETS
	.align		4
        /*01a4*/ 	.byte	0x04, 0x1c
        /*01a6*/ 	.short	(.L_6535 - .L_6534)


	//   ....[0]....
.L_6534:
        /*01a8*/ 	.word	0x00000510


	//   ....[1]....
        /*01ac*/ 	.word	0x000041b0


	//----- nvinfo : EIATTR_MAX_THREADS
	.align		4
.L_6535:
        /*01b0*/ 	.byte	0x04, 0x05
        /*01b2*/ 	.short	(.L_6537 - .L_6536)
.L_6536:
        /*01b4*/ 	.word	0x00000080
        /*01b8*/ 	.word	0x00000001
        /*01bc*/ 	.word	0x00000001


	//----- nvinfo : EIATTR_CRS_STACK_SIZE
	.align		4
.L_6537:
        /*01c0*/ 	.byte	0x04, 0x1e
        /*01c2*/ 	.short	(.L_6539 - .L_6538)
.L_6538:
        /*01c4*/ 	.word	0x00000000


	//----- nvinfo : EIATTR_CBANK_PARAM_SIZE
	.align		4
.L_6539:
        /*01c8*/ 	.byte	0x03, 0x19
        /*01ca*/ 	.short	0x0030


	//----- nvinfo : EIATTR_PARAM_CBANK
	.align		4
        /*01cc*/ 	.byte	0x04, 0x0a
        /*01ce*/ 	.short	(.L_6541 - .L_6540)
	.align		4
.L_6540:
        /*01d0*/ 	.word	index@(.nv.constant0._Z9cuda_gemmIiLi128ELi8ELi1ELi32ELi16ELi16ELi0EEviiiPT_S1_S1_ii)
        /*01d4*/ 	.short	0x0380
        /*01d6*/ 	.short	0x0030


	//----- nvinfo : EIATTR_SW_WAR
	.align		4
.L_6541:
        /*01d8*/ 	.byte	0x04, 0x36
        /*01da*/ 	.short	(.L_6543 - .L_6542)
.L_6542:
        /*01dc*/ 	.word	0x00000008
.L_6543:


//--------------------- .nv.info._Z9cuda_gemmIiLi128ELi8ELi1ELi32ELi8ELi8ELi1EEviiiPT_S1_S1_ii --------------------------
	.section	.nv.info._Z9cuda_gemmIiLi128ELi8ELi1ELi32ELi8ELi8ELi1EEviiiPT_S1_S1_ii,"",@"SHT_CUDA_INFO"
	.sectionflags	@""
	.align	4


	//----- nvinfo : EIATTR_CUDA_API_VERSION
	.align		4
        /*0000*/ 	.byte	0x04, 0x37
        /*0002*/ 	.short	(.L_6545 - .L_6544)
.L_6544:
        /*0004*/ 	.word	0x00000082


	//----- nvinfo : EIATTR_KPARAM_INFO
	.align		4
.L_6545:
        /*0008*/ 	.byte	0x04, 0x17
        /*000a*/ 	.short	(.L_6547 - .L_6546)
.L_6546:
        /*000c*/ 	.word	0x00000000
        /*0010*/ 	.short	0x0007
        /*0012*/ 	.short	0x002c
        /*0014*/ 	.byte	0x00, 0xf0, 0x11, 0x00


	//----- nvinfo : EIATTR_KPARAM_INFO
	.align		4
.L_6547:
        /*0018*/ 	.byte	0x04, 0x17
        /*001a*/ 	.short	(.L_6549 - .L_6548)
.L_6548:
        /*001c*/ 	.word	0x00000000
        /*0020*/ 	.short	0x0006
        /*0022*/ 	.short	0x0028
        /*0024*/ 	.byte	0x00, 0xf0, 0x11, 0x00


	//----- nvinfo : EIATTR_KPARAM_INFO
	.align		4
.L_6549:
        /*0028*/ 	.byte	0x04, 0x17
        /*002a*/ 	.short	(.L_6551 - .L_6550)
.L_6550:
        /*002c*/ 	.word	0x00000000
        /*0030*/ 	.short	0x0005
        /*0032*/ 	.short	0x0020
        /*0034*/ 	.byte	0x00, 0xf5, 0x21, 0x00


	//----- nvinfo : EIATTR_KPARAM_INFO
	.align		4
.L_6551:
        /*0038*/ 	.byte	0x04, 0x17
        /*003a*/ 	.short	(.L_6553 - .L_6552)
.L_6552:
        /*003c*/ 	.word	0x00000000
        /*0040*/ 	.short	0x0004
        /*0042*/ 	.short	0x0018
        /*0044*/ 	.byte	0x00, 0xf5, 0x21, 0x00


	//----- nvinfo : EIATTR_KPARAM_INFO
	.align		4
.L_6553:
        /*0048*/ 	.byte	0x04, 0x17
        /*004a*/ 	.short	(.L_6555 - .L_6554)
.L_6554:
        /*004c*/ 	.word	0x00000000
        /*0050*/ 	.short	0x0003
        /*0052*/ 	.short	0x0010
        /*0054*/ 	.byte	0x00, 0xf5, 0x21, 0x00


	//----- nvinfo : EIATTR_KPARAM_INFO
	.align		4
.L_6555:
        /*0058*/ 	.byte	0x04, 0x17
        /*005a*/ 	.short	(.L_6557 - .L_6556)
.L_6556:
        /*005c*/ 	.word	0x00000000
        /*0060*/ 	.short	0x0002
        /*0062*/ 	.short	0x0008
        /*0064*/ 	.byte	0x00, 0xf0, 0x11, 0x00


	//----- nvinfo : EIATTR_KPARAM_INFO
	.align		4
.L_6557:
        /*0068*/ 	.byte	0x04, 0x17
        /*006a*/ 	.short	(.L_6559 - .L_6558)
.L_6558:
        /*006c*/ 	.word	0x00000000
        /*0070*/ 	.short	0x0001
        /*0072*/ 	.short	0x0004
        /*0074*/ 	.byte	0x00, 0xf0, 0x11, 0x00


	//----- nvinfo : EIATTR_KPARAM_INFO
	.align		4
.L_6559:
        /*0078*/ 	.byte	0x04, 0x17
        /*007a*/ 	.short	(.L_6561 - .L_6560)
.L_6560:
        /*007c*/ 	.word	0x00000000
        /*0080*/ 	.short	0x0000
        /*0082*/ 	.short	0x0000
        /*0084*/ 	.byte	0x00, 0xf0, 0x11, 0x00


	//----- nvinfo : EIATTR_SPARSE_MMA_MASK
	.align		4
.L_6561:
        /*0088*/ 	.byte	0x03, 0x50
        /*008a*/ 	.short	0x0000


	//----- nvinfo : EIATTR_MAXREG_COUNT
	.align		4
        /*008c*/ 	.byte	0x03, 0x1b
        /*008e*/ 	.short	0x00ff


	//----- nvinfo : EIATTR_NUM_BARRIERS
	.align		4
        /*0090*/ 	.byte	0x02, 0x4c
        /*0092*/ 	.byte	0x01
	.zero		1


	//----- nvinfo : EIATTR_MERCURY_ISA_VERSION
	.align		4
        /*0094*/ 	.byte	0x03, 0x5f
        /*0096*/ 	.short	0x0101


	//----- nvinfo : EIATTR_COOP_GROUP_MASK_REGIDS
	.align		4
        /*0098*/ 	.byte	0x04, 0x29
        /*009a*/ 	.short	(.L_6563 - .L_6562)


	//   ....[0]....
.L_6562:
        /*009c*/ 	.word	0xffffffff


	//   ....[1]....
        /*00a0*/ 	.word	0xffffffff


	//   ....[2]....
        /*00a4*/ 	.word	0xffffffff


	//   ....[3]....
        /*00a8*/ 	.word	0xffffffff


	//   ....[4]....
        /*00ac*/ 	.word	0xffffffff


	//   ....[5]....
        /*00b0*/ 	.word	0xffffffff


	//   ....[6]....
        /*00b4*/ 	.word	0xffffffff


	//   ....[7]....
        /*00b8*/ 	.word	0xffffffff


	//   ....[8]....
        /*00bc*/ 	.word	0x05000028


	//   ....[9]....
        /*00c0*/ 	.word	0x05000028


	//   ....[10]....
        /*00c4*/ 	.word	0x05000028


	//   ....[11]....
        /*00c8*/ 	.word	0x05000028


	//   ....[12]....
        /*00cc*/ 	.word	0x05000028


	//   ....[13]....
        /*00d0*/ 	.word	0x05000028


	//   ....[14]....
        /*00d4*/ 	.word	0x05000028


	//   ....[15]....
        /*00d8*/ 	.word	0x05000028


	//----- nvinfo : EIATTR_COOP_GROUP_INSTR_OFFSETS
	.align		4
.L_6563:
        /*00dc*/ 	.byte	0x04, 0x28
        /*00de*/ 	.short	(.L_6565 - .L_6564)


	//   ....[0]....
.L_6564:
        /*00e0*/ 	.word	0x00001350


	//   ....[1]....
        /*00e4*/ 	.word	0x00001360


	//   ....[2]....
        /*00e8*/ 	.word	0x00001370


	//   ....[3]....
        /*00ec*/ 	.word	0x00001380


	//   ....[4]....
        /*00f0*/ 	.word	0x00001390


	//   ....[5]....
        /*00f4*/ 	.word	0x000013a0


	//   ....[6]....
        /*00f8*/ 	.word	0x000013c0


	//   ....[7]....
        /*00fc*/ 	.word	0x000013f0


	//   ....[8]....
        /*0100*/ 	.word	0x00001930


	//   ....[9]....
        /*0104*/ 	.word	0x000019b0


	//   ....[10]....
        /*0108*/ 	.word	0x00001a10


	//   ....[11]....
        /*010c*/ 	.word	0x00001a90


	//   ....[12]....
        /*0110*/ 	.word	0x00001ae0


	//   ....[13]....
        /*0114*/ 	.word	0x00001b40


	//   ....[14]....
        /*0118*/ 	.word	0x00001ba0


	//   ....[15]....
        /*011c*/ 	.word	0x00001bf0


	//----- nvinfo : EIATTR_VRC_CTA_INIT_COUNT
	.align		4
.L_6565:
        /*0120*/ 	.byte	0x02, 0x4a
	.zero		1
	.zero		1


	//----- nvinfo : EIATTR_EXIT_INSTR_OFFSETS
	.align		4
        /*0124*/ 	.byte	0x04, 0x1c
        /*0126*/ 	.short	(.L_6567 - .L_6566)


	//   ....[0]....
.L_6566:
        /*0128*/ 	.word	0x000006b0


	//   ....[1]....
        /*012c*/ 	.word	0x000018d0


	//----- nvinfo : EIATTR_MAX_THREADS
	.align		4
.L_6567:
        /*0130*/ 	.byte	0x04, 0x05
        /*0132*/ 	.short	(.L_6569 - .L_6568)
.L_6568:
        /*0134*/ 	.word	0x00000080
        /*0138*/ 	.word	0x00000001
        /*013c*/ 	.word	0x00000001


	//----- nvinfo : EIATTR_CRS_STACK_SIZE
	.align		4
.L_6569:
        /*0140*/ 	.byte	0x04, 0x1e
        /*0142*/ 	.short	(.L_6571 - .L_6570)
.L_6570:
        /*0144*/ 	.word	0x00000000


	//----- nvinfo : EIATTR_CBANK_PARAM_SIZE
	.align		4
.L_6571:
        /*0148*/ 	.byte	0x03, 0x19
        /*014a*/ 	.short	0x0030


	//----- nvinfo : EIATTR_PARAM_CBANK
	.align		4
        /*014c*/ 	.byte	0x04, 0x0a
        /*014e*/ 	.short	(.L_6573 - .L_6572)
	.align		4
.L_6572:
        /*0150*/ 	.word	index@(.nv.constant0._Z9cuda_gemmIiLi128ELi8ELi1ELi32ELi8ELi8ELi1EEviiiPT_S1_S1_ii)
        /*0154*/ 	.short	0x0380
        /*0156*/ 	.short	0x0030


	//----- nvinfo : EIATTR_SW_WAR
	.align		4
.L_6573:
        /*0158*/ 	.byte	0x04, 0x36
        /*015a*/ 	.short	(.L_6575 - .L_6574)
.L_6574:
        /*015c*/ 	.word	0x00000008
.L_6575:


//--------------------- .nv.info._Z9cuda_gemmIiLi128ELi8ELi1ELi32ELi8ELi8ELi0EEviiiPT_S1_S1_ii --------------------------
	.section	.nv.info._Z9cuda_gemmIiLi128ELi8ELi1ELi32ELi8ELi8ELi0EEviiiPT_S1_S1_ii,"",@"SHT_CUDA_INFO"
	.sectionflags	@""
	.align	4


	//----- nvinfo : EIATTR_CUDA_API_VERSION
	.align		4
        /*0000*/ 	.byte	0x04, 0x37
        /*0002*/ 	.short	(.L_6577 - .L_6576)
.L_6576:
        /*0004*/ 	.word	0x00000082


	//----- nvinfo : EIATTR_KPARAM_INFO
	.align		4
.L_6577:
        /*0008*/ 	.byte	0x04, 0x17
        /*000a*/ 	.short	(.L_6579 - .L_6578)
.L_6578:
        /*000c*/ 	.word	0x00000000
        /*0010*/ 	.short	0x0007
        /*0012*/ 	.short	0x002c
        /*0014*/ 	.byte	0x00, 0xf0, 0x11, 0x00


	//----- nvinfo : EIATTR_KPARAM_INFO
	.align		4
.L_6579:
        /*0018*/ 	.byte	0x04, 0x17
        /*001a*/ 	.short	(.L_6581 - .L_6580)
.L_6580:
        /*001c*/ 	.word	0x00000000
        /*0020*/ 	.short	0x0006
        /*0022*/ 	.short	0x0028
        /*0024*/ 	.byte	0x00, 0xf0, 0x11, 0x00


	//----- nvinfo : EIATTR_KPARAM_INFO
	.align		4
.L_6581:
        /*0028*/ 	.byte	0x04, 0x17
        /*002a*/ 	.short	(.L_6583 - .L_6582)
.L_6582:
        /*002c*/ 	.word	0x00000000
        /*0030*/ 	.short	0x0005
        /*0032*/ 	.short	0x0020
        /*0034*/ 	.byte	0x00, 0xf5, 0x21, 0x00


	//----- nvinfo : EIATTR_KPARAM_INFO
	.align		4
.L_6583:
        /*0038*/ 	.byte	0x04, 0x17
        /*003a*/ 	.short	(.L_6585 - .L_6584)
.L_6584:
        /*003c*/ 	.word	0x00000000
        /*0040*/ 	.short	0x0004
        /*0042*/ 	.short	0x0018
        /*0044*/ 	.byte	0x00, 0xf5, 0x21, 0x00


	//----- nvinfo : EIATTR_KPARAM_INFO
	.align		4
.L_6585:
        /*0048*/ 	.byte	0x04, 0x17
        /*004a*/ 	.short	(.L_6587 - .L_6586)
.L_6586:
        /*004c*/ 	.word	0x00000000
        /*0050*/ 	.short	0x0003
        /*0052*/ 	.short	0x0010
        /*0054*/ 	.byte	0x00, 0xf5, 0x21, 0x00


	//----- nvinfo : EIATTR_KPARAM_INFO
	.align		4
.L_6587:
        /*0058*/ 	.byte	0x04, 0x17
        /*005a*/ 	.short	(.L_6589 - .L_6588)
.L_6588:
        /*005c*/ 	.word	0x00000000
        /*0060*/ 	.short	0x0002
        /*0062*/ 	.short	0x0008
        /*0064*/ 	.byte	0x00, 0xf0, 0x11, 0x00


	//----- nvinfo : EIATTR_KPARAM_INFO
	.align		4
.L_6589:
        /*0068*/ 	.byte	0x04, 0x17
        /*006a*/ 	.short	(.L_6591 - .L_6590)
.L_6590:
        /*006c*/ 	.word	0x00000000
        /*0070*/ 	.short	0x0001
        /*0072*/ 	.short	0x0004
        /*0074*/ 	.byte	0x00, 0xf0, 0x11, 0x00


	//----- nvinfo : EIATTR_KPARAM_INFO
	.align		4
.L_6591:
        /*0078*/ 	.byte	0x04, 0x17
        /*007a*/ 	.short	(.L_6593 - .L_6592)
.L_6592:
        /*007c*/ 	.word	0x00000000
        /*0080*/ 	.short	0x0000
        /*0082*/ 	.short	0x0000
        /*0084*/ 	.byte	0x00, 0xf0, 0x11, 0x00


	//----- nvinfo : EIATTR_SPARSE_MMA_MASK
	.align		4
.L_6593:
        /*0088*/ 	.byte	0x03, 0x50
        /*008a*/ 	.short	0x0000


	//----- nvinfo : EIATTR_MAXREG_COUNT
	.align		4
        /*008c*/ 	.byte	0x03, 0x1b
        /*008e*/ 	.short	0x00ff


	//----- nvinfo : EIATTR_NUM_BARRIERS
	.align		4
        /*0090*/ 	.byte	0x02, 0x4c
        /*0092*/ 	.byte	0x01
	.zero		1


	//----- nvinfo : EIATTR_MERCURY_ISA_VERSION
	.align		4
        /*0094*/ 	.byte	0x03, 0x5f
        /*0096*/ 	.short	0x0101


	//----- nvinfo : EIATTR_COOP_GROUP_MASK_REGIDS
	.align		4
        /*0098*/ 	.byte	0x04, 0x29
        /*009a*/ 	.short	(.L_6595 - .L_6594)


	//   ....[0]....
.L_6594:
        /*009c*/ 	.word	0xffffffff


	//   ....[1]....
        /*00a0*/ 	.word	0xffffffff


	//   ....[2]....
        /*00a4*/ 	.word	0xffffffff


	//   ....[3]....
        /*00a8*/ 	.word	0xffffffff


	//   ....[4]....
        /*00ac*/ 	.word	0xffffffff


	//   ....[5]....
        /*00b0*/ 	.word	0xffffffff


	//   ....[6]....
        /*00b4*/ 	.word	0xffffffff


	//   ....[7]....
        /*00b8*/ 	.word	0xffffffff


	//   ....[8]....
        /*00bc*/ 	.word	0x05000027


	//   ....[9]....
        /*00c0*/ 	.word	0x05000027


	//   ....[10]....
        /*00c4*/ 	.word	0x05000027


	//   ....[11]....
        /*00c8*/ 	.word	0x05000027


	//   ....[12]....
        /*00cc*/ 	.word	0x05000027


	//   ....[13]....
        /*00d0*/ 	.word	0x05000027


	//   ....[14]....
        /*00d4*/ 	.word	0x05000027


	//   ....[15]....
        /*00d8*/ 	.word	0x05000027


	//----- nvinfo : EIATTR_COOP_GROUP_INSTR_OFFSETS
	.align		4
.L_6595:
        /*00dc*/ 	.byte	0x04, 0x28
        /*00de*/ 	.short	(.L_6597 - .L_6596)


	//   ....[0]....
.L_6596:
        /*00e0*/ 	.word	0x00001e70


	//   ....[1]....
        /*00e4*/ 	.word	0x00001ed0


	//   ....[2]....
        /*00e8*/ 	.word	0x00001f30


	//   ....[3]....
        /*00ec*/ 	.word	0x00001f90


	//   ....[4]....
        /*00f0*/ 	.word	0x00001ff0


	//   ....[5]....
        /*00f4*/ 	.word	0x00002050


	//   ....[6]....
        /*00f8*/ 	.word	0x000020b0


	//   ....[7]....
        /*00fc*/ 	.word	0x00002110


	//   ....[8]....
        /*0100*/ 	.word	0x000033f0


	//   ....[9]....
        /*0104*/ 	.word	0x00003480


	//   ....[10]....
        /*0108*/ 	.word	0x00003500


	//   ....[11]....
        /*010c*/ 	.word	0x00003580


	//   ....[12]....
        /*0110*/ 	.word	0x00003600


	//   ....[13]....
        /*0114*/ 	.word	0x00003680


	//   ....[14]....
        /*0118*/ 	.word	0x00003700


	//   ....[15]....
        /*011c*/ 	.word	0x00003780


	//----- nvinfo : EIATTR_VRC_CTA_INIT_COUNT
	.align		4
.L_6597:
        /*0120*/ 	.byte	0x02, 0x4a
	.zero		1
	.zero		1


	//----- nvinfo : EIATTR_EXIT_INSTR_OFFSETS
	.align		4
        /*0124*/ 	.byte	0x04, 0x1c
        /*0126*/ 	.short	(.L_6599 - .L_6598)


	//   ....[0]....
.L_6598:
        /*0128*/ 	.word	0x00000520


	//   ....[1]....
        /*012c*/ 	.word	0x000033a0


	//----- nvinfo : EIATTR_MAX_THREADS
	.align		4
.L_6599:
        /*0130*/ 	.byte	0x04, 0x05
        /*0132*/ 	.short	(.L_6601 - .L_6600)
.L_6600:
        /*0134*/ 	.word	0x00000080
        /*0138*/ 	.word	0x00000001
        /*013c*/ 	.word	0x00000001


	//----- nvinfo : EIATTR_CRS_STACK_SIZE
	.align		4
.L_6601:
        /*0140*/ 	.byte	0x04, 0x1e
        /*0142*/ 	.short	(.L_6603 - .L_6602)
.L_6602:
        /*0144*/ 	.word	0x00000000


	//----- nvinfo : EIATTR_CBANK_PARAM_SIZE
	.align		4
.L_6603:
        /*0148*/ 	.byte	0x03, 0x19
        /*014a*/ 	.short	0x0030


	//----- nvinfo : EIATTR_PARAM_CBANK
	.align		4
        /*014c*/ 	.byte	0x04, 0x0a
        /*014e*/ 	.short	(.L_6605 - .L_6604)
	.align		4
.L_6604:
        /*0150*/ 	.word	index@(.nv.constant0._Z9cuda_gemmIiLi128ELi8ELi1ELi32ELi8ELi8ELi0EEviiiPT_S1_S1_ii)
        /*0154*/ 	.short	0x0380
        /*0156*/ 	.short	0x0030


	//----- nvinfo : EIATTR_SW_WAR
	.align		4
.L_6605:
        /*0158*/ 	.byte	0x04, 0x36
        /*015a*/ 	.short	(.L_6607 - .L_6606)
.L_6606:
        /*015c*/ 	.word	0x00000008
.L_6607:


//--------------------- .nv.info._Z9cuda_gemmIiLi128ELi8ELi1ELi32ELi4ELi4ELi1EEviiiPT_S1_S1_ii --------------------------
	.section	.nv.info._Z9cuda_gemmIiLi128ELi8ELi1ELi32ELi4ELi4ELi1EEviiiPT_S1_S1_ii,"",@"SHT_CUDA_INFO"
	.sectionflags	@""
	.align	4


	//----- nvinfo : EIATTR_CUDA_API_VERSION
	.align		4
        /*0000*/ 	.byte	0x04, 0x37
        /*0002*/ 	.short	(.L_6609 - .L_6608)
.L_6608:
        /*0004*/ 	.word	0x00000082


	//----- nvinfo : EIATTR_KPARAM_INFO
	.align		4
.L_6609:
        /*0008*/ 	.byte	0x04, 0x17
        /*000a*/ 	.short	(.L_6611 - .L_6610)
.L_6610:
        /*000c*/ 	.word	0x00000000
        /*0010*/ 	.short	0x0007
        /*0012*/ 	.short	0x002c
        /*0014*/ 	.byte	0x00, 0xf0, 0x11, 0x00


	//----- nvinfo : EIATTR_KPARAM_INFO
	.align		4
.L_6611:
        /*0018*/ 	.byte	0x04, 0x17
        /*001a*/ 	.short	(.L_6613 - .L_6612)
.L_6612:
        /*001c*/ 	.word	0x00000000
        /*0020*/ 	.short	0x0006
        /*0022*/ 	.short	0x0028
        /*0024*/ 	.byte	0x00, 0xf0, 0x11, 0x00


	//----- nvinfo : EIATTR_KPARAM_INFO
	.align		4
.L_6613:
        /*0028*/ 	.byte	0x04, 0x17
        /*002a*/ 	.short	(.L_6615 - .L_6614)
.L_6614:
        /*002c*/ 	.word	0x00000000
        /*0030*/ 	.short	0x0005
        /*0032*/ 	.short	0x0020
        /*0034*/ 	.byte	0x00, 0xf5, 0x21, 0x00


	//----- nvinfo : EIATTR_KPARAM_INFO
	.align		4
.L_6615:
        /*0038*/ 	.byte	0x04, 0x17
        /*003a*/ 	.short	(.L_6617 - .L_6616)
.L_6616:
        /*003c*/ 	.word	0x00000000
        /*0040*/ 	.short	0x0004
        /*0042*/ 	.short	0x0018
        /*0044*/ 	.byte	0x00, 0xf5, 0x21, 0x00


	//----- nvinfo : EIATTR_KPARAM_INFO
	.align		4
.L_6617:
        /*0048*/ 	.byte	0x04, 0x17
        /*004a*/ 	.short	(.L_6619 - .L_6618)
.L_6618:
        /*004c*/ 	.word	0x00000000
        /*0050*/ 	.short	0x0003
        /*0052*/ 	.short	0x0010
        /*0054*/ 	.byte	0x00, 0xf5, 0x21, 0x00


	//----- nvinfo : EIATTR_KPARAM_INFO
	.align		4
.L_6619:
        /*0058*/ 	.byte	0x04, 0x17
        /*005a*/ 	.short	(.L_6621 - .L_6620)
.L_6620:
        /*005c*/ 	.word	0x00000000
        /*0060*/ 	.short	0x0002
        /*0062*/ 	.short	0x0008
        /*0064*/ 	.byte	0x00, 0xf0, 0x11, 0x00


	//----- nvinfo : EIATTR_KPARAM_INFO
	.align		4
.L_6621:
        /*0068*/ 	.byte	0x04, 0x17
        /*006a*/ 	.short	(.L_6623 - .L_6622)
.L_6622:
        /*006c*/ 	.word	0x00000000
        /*0070*/ 	.short	0x0001
        /*0072*/ 	.short	0x0004
        /*0074*/ 	.byte	0x00, 0xf0, 0x11, 0x00


	//----- nvinfo : EIATTR_KPARAM_INFO
	.align		4
.L_6623:
        /*0078*/ 	.byte	0x04, 0x17
        /*007a*/ 	.short	(.L_6625 - .L_6624)
.L_6624:
        /*007c*/ 	.word	0x00000000
        /*0080*/ 	.short	0x0000
        /*0082*/ 	.short	0x0000
        /*0084*/ 	.byte	0x00, 0xf0, 0x11, 0x00


	//----- nvinfo : EIATTR_SPARSE_MMA_MASK
	.align		4
.L_6625:
        /*0088*/ 	.byte	0x03, 0x50
        /*008a*/ 	.short	0x0000


	//----- nvinfo : EIATTR_MAXREG_COUNT
	.align		4
        /*008c*/ 	.byte	0x03, 0x1b
        /*008e*/ 	.short	0x00ff


	//----- nvinfo : EIATTR_NUM_BARRIERS
	.align		4
        /*0090*/ 	.byte	0x02, 0x4c
        /*0092*/ 	.byte	0x01
	.zero		1


	//----- nvinfo : EIATTR_MERCURY_ISA_VERSION
	.align		4
        /*0094*/ 	.byte	0x03, 0x5f
        /*0096*/ 	.short	0x0101


	//----- nvinfo : EIATTR_COOP_GROUP_MASK_REGIDS
	.align		4
        /*0098*/ 	.byte	0x04, 0x29
        /*009a*/ 	.short	(.L_6627 - .L_6626)


	//   ....[0]....
.L_6626:
        /*009c*/ 	.word	0xffffffff


	//   ....[1]....
        /*00a0*/ 	.word	0xffffffff


	//   ....[2]....
        /*00a4*/ 	.word	0xffffffff


	//   ....[3]....
        /*00a8*/ 	.word	0xffffffff


	//   ....[4]....
        /*00ac*/ 	.word	0x0500001f


	//   ....[5]....
        /*00b0*/ 	.word	0x0500001f


	//   ....[6]....
        /*00b4*/ 	.word	0x0500001f


	//   ....[7]....
        /*00b8*/ 	.word	0x0500001f


	//----- nvinfo : EIATTR_COOP_GROUP_INSTR_OFFSETS
	.align		4
.L_6627:
        /*00bc*/ 	.byte	0x04, 0x28
        /*00be*/ 	.short	(.L_6629 - .L_6628)


	//   ....[0]....
.L_6628:
        /*00c0*/ 	.word	0x00000d10


	//   ....[1]....
        /*00c4*/ 	.word	0x00000d20


	//   ....[2]....
        /*00c8*/ 	.word	0x00000d30


	//   ....[3]....
        /*00cc*/ 	.word	0x00000d40


	//   ....[4]....
        /*00d0*/ 	.word	0x00001290


	//   ....[5]....
        /*00d4*/ 	.word	0x00001310


	//   ....[6]....
        /*00d8*/ 	.word	0x00001370


	//   ....[7]....
        /*00dc*/ 	.word	0x000013d0


	//----- nvinfo : EIATTR_VRC_CTA_INIT_COUNT
	.align		4
.L_6629:
        /*00e0*/ 	.byte	0x02, 0x4a
	.zero		1
	.zero		1


	//----- nvinfo : EIATTR_EXIT_INSTR_OFFSETS
	.align		4
        /*00e4*/ 	.byte	0x04, 0x1c
        /*00e6*/ 	.short	(.L_6631 - .L_6630)


	//   ....[0]....
.L_6630:
        /*00e8*/ 	.word	0x000001d0


	//   ....[1]....
        /*00ec*/ 	.word	0x00001230


	//----- nvinfo : EIATTR_MAX_THREADS
	.align		4
.L_6631:
        /*00f0*/ 	.byte	0x04, 0x05
        /*00f2*/ 	.short	(.L_6633 - .L_6632)
.L_6632:
        /*00f4*/ 	.word	0x00000080
        /*00f8*/ 	.word	0x00000001
        /*00fc*/ 	.word	0x00000001


	//----- nvinfo : EIATTR_CRS_STACK_SIZE
	.align		4
.L_6633:
        /*0100*/ 	.byte	0x04, 0x1e
        /*0102*/ 	.short	(.L_6635 - .L_6634)
.L_6634:
        /*0104*/ 	.word	0x00000000


	//----- nvinfo : EIATTR_CBANK_PARAM_SIZE
	.align		4
.L_6635:
        /*0108*/ 	.byte	0x03, 0x19
        /*010a*/ 	.short	0x0030


	//----- nvinfo : EIATTR_PARAM_CBANK
	.align		4
        /*010c*/ 	.byte	0x04, 0x0a
        /*010e*/ 	.short	(.L_6637 - .L_6636)
	.align		4
.L_6636:
        /*0110*/ 	.word	index@(.nv.constant0._Z9cuda_gemmIiLi128ELi8ELi1ELi32ELi4ELi4ELi1EEviiiPT_S1_S1_ii)
        /*0114*/ 	.short	0x0380
        /*0116*/ 	.short	0x0030


	//----- nvinfo : EIATTR_SW_WAR
	.align		4
.L_6637:
        /*0118*/ 	.byte	0x04, 0x36
        /*011a*/ 	.short	(.L_6639 - .L_6638)
.L_6638:
        /*011c*/ 	.word	0x00000008
.L_6639:


//--------------------- .nv.info._Z9cuda_gemmIiLi128ELi8ELi1ELi32ELi4ELi4ELi0EEviiiPT_S1_S1_ii --------------------------
	.section	.nv.info._Z9cuda_gemmIiLi128ELi8ELi1ELi32ELi4ELi4ELi0EEviiiPT_S1_S1_ii,"",@"SHT_CUDA_INFO"
	.sectionflags	@""
	.align	4


	//----- nvinfo : EIATTR_CUDA_API_VERSION
	.align		4
        /*0000*/ 	.byte	0x04, 0x37
        /*0002*/ 	.short	(.L_6641 - .L_6640)
.L_6640:
        /*0004*/ 	.word	0x00000082


	//----- nvinfo : EIATTR_KPARAM_INFO
	.align		4
.L_6641:
        /*0008*/ 	.byte	0x04, 0x17
        /*000a*/ 	.short	(.L_6643 - .L_6642)
.L_6642:
        /*000c*/ 	.word	0x00000000
        /*0010*/ 	.short	0x0007
        /*0012*/ 	.short	0x002c
        /*0014*/ 	.byte	0x00, 0xf0, 0x11, 0x00


	//----- nvinfo : EIATTR_KPARAM_INFO
	.align		4
.L_6643:
        /*0018*/ 	.byte	0x04, 0x17
        /*001a*/ 	.short	(.L_6645 - .L_6644)
.L_6644:
        /*001c*/ 	.word	0x00000000
        /*0020*/ 	.short	0x0006
        /*0022*/ 	.short	0x0028
        /*0024*/ 	.byte	0x00, 0xf0, 0x11, 0x00


	//----- nvinfo : EIATTR_KPARAM_INFO
	.align		4
.L_6645:
        /*0028*/ 	.byte	0x04, 0x17
        /*002a*/ 	.short	(.L_6647 - .L_6646)
.L_6646:
        /*002c*/ 	.word	0x00000000
        /*0030*/ 	.short	0x0005
        /*0032*/ 	.short	0x0020
        /*0034*/ 	.byte	0x00, 0xf5, 0x21, 0x00


	//----- nvinfo : EIATTR_KPARAM_INFO
	.align		4
.L_6647:
        /*0038*/ 	.byte	0x04, 0x17
        /*003a*/ 	.short	(.L_6649 - .L_6648)
.L_6648:
        /*003c*/ 	.word	0x00000000
        /*0040*/ 	.short	0x0004
        /*0042*/ 	.short	0x0018
        /*0044*/ 	.byte	0x00, 0xf5, 0x21, 0x00


	//----- nvinfo : EIATTR_KPARAM_INFO
	.align		4
.L_6649:
        /*0048*/ 	.byte	0x04, 0x17
        /*004a*/ 	.short	(.L_6651 - .L_6650)
.L_6650:
        /*004c*/ 	.word	0x00000000
        /*0050*/ 	.short	0x0003
        /*0052*/ 	.short	0x0010
        /*0054*/ 	.byte	0x00, 0xf5, 0x21, 0x00


	//----- nvinfo : EIATTR_KPARAM_INFO
	.align		4
.L_6651:
        /*0058*/ 	.byte	0x04, 0x17
        /*005a*/ 	.short	(.L_6653 - .L_6652)
.L_6652:
        /*005c*/ 	.word	0x00000000
        /*0060*/ 	.short	0x0002
        /*0062*/ 	.short	0x0008
        /*0064*/ 	.byte	0x00, 0xf0, 0x11, 0x00


	//----- nvinfo : EIATTR_KPARAM_INFO
	.align		4
.L_6653:
        /*0068*/ 	.byte	0x04, 0x17
        /*006a*/ 	.short	(.L_6655 - .L_6654)
.L_6654:
        /*006c*/ 	.word	0x00000000
        /*0070*/ 	.short	0x0001
        /*0072*/ 	.short	0x0004
        /*0074*/ 	.byte	0x00, 0xf0, 0x11, 0x00


	//----- nvinfo : EIATTR_KPARAM_INFO
	.align		4
.L_6655:
        /*0078*/ 	.byte	0x04, 0x17
        /*007a*/ 	.short	(.L_6657 - .L_6656)
.L_6656:
        /*007c*/ 	.word	0x00000000
        /*0080*/ 	.short	0x0000
        /*0082*/ 	.short	0x0000
        /*0084*/ 	.byte	0x00, 0xf0, 0x11, 0x00


	//----- nvinfo : EIATTR_SPARSE_MMA_MASK
	.align		4
.L_6657:
        /*0088*/ 	.byte	0x03, 0x50
        /*008a*/ 	.short	0x0000


	//----- nvinfo : EIATTR_MAXREG_COUNT
	.align		4
        /*008c*/ 	.byte	0x03, 0x1b
        /*008e*/ 	.short	0x00ff


	//----- nvinfo : EIATTR_NUM_BARRIERS
	.align		4
        /*0090*/ 	.byte	0x02, 0x4c
        /*0092*/ 	.byte	0x01
	.zero		1


	//----- nvinfo : EIATTR_MERCURY_ISA_VERSION
	.align		4
        /*0094*/ 	.byte	0x03, 0x5f
        /*0096*/ 	.short	0x0101


	//----- nvinfo : EIATTR_COOP_GROUP_MASK_REGIDS
	.align		4
        /*0098*/ 	.byte	0x04, 0x29
        /*009a*/ 	.short	(.L_6659 - .L_6658)


	//   ....[0]....
.L_6658:
        /*009c*/ 	.word	0xffffffff


	//   ....[1]....
        /*00a0*/ 	.word	0xffffffff


	//   ....[2]....
        /*00a4*/ 	.word	0xffffffff


	//   ....[3]....
        /*00a8*/ 	.word	0xffffffff


	//   ....[4]....
        /*00ac*/ 	.word	0x0500001a


	//   ....[5]....
        /*00b0*/ 	.word	0x0500001a


	//   ....[6]....
        /*00b4*/ 	.word	0x0500001a


	//   ....[7]....
        /*00b8*/ 	.word	0x0500001a


	//----- nvinfo : EIATTR_COOP_GROUP_INSTR_OFFSETS
	.align		4
.L_6659:
        /*00bc*/ 	.byte	0x04, 0x28
        /*00be*/ 	.short	(.L_6661 - .L_6660)


	//   ....[0]....
.L_6660:
        /*00c0*/ 	.word	0x000019d0


	//   ....[1]....
        /*00c4*/ 	.word	0x00001a30


	//   ....[2]....
        /*00c8*/ 	.word	0x00001a90


	//   ....[3]....
        /*00cc*/ 	.word	0x00001af0


	//   ....[4]....
        /*00d0*/ 	.word	0x00002c90


	//   ....[5]....
        /*00d4*/ 	.word	0x00002d40


	//   ....[6]....
        /*00d8*/ 	.word	0x00002de0


	//   ....[7]....
        /*00dc*/ 	.word	0x00002e80


	//----- nvinfo : EIATTR_VRC_CTA_INIT_COUNT
	.align		4
.L_6661:
        /*00e0*/ 	.byte	0x02, 0x4a
	.zero		1
	.zero		1


	//----- nvinfo : EIATTR_EXIT_INSTR_OFFSETS
	.align		4
        /*00e4*/ 	.byte	0x04, 0x1c
        /*00e6*/ 	.short	(.L_6663 - .L_6662)


	//   ....[0]....
.L_6662:
        /*00e8*/ 	.word	0x00000540


	//   ....[1]....
        /*00ec*/ 	.word	0x00002c20


	//----- nvinfo : EIATTR_MAX_THREADS
	.align		4
.L_6663:
        /*00f0*/ 	.byte	0x04, 0x05
        /*00f2*/ 	.short	(.L_6665 - .L_6664)
.L_6664:
        /*00f4*/ 	.word	0x00000080
        /*00f8*/ 	.word	0x00000001
        /*00fc*/ 	.word	0x00000001


	//----- nvinfo : EIATTR_CRS_STACK_SIZE
	.align		4
.L_6665:
        /*0100*/ 	.byte	0x04, 0x1e
        /*0102*/ 	.short	(.L_6667 - .L_6666)
.L_6666:
        /*0104*/ 	.word	0x00000000


	//----- nvinfo : EIATTR_CBANK_PARAM_SIZE
	.align		4
.L_6667:
        /*0108*/ 	.byte	0x03, 0x19
        /*010a*/ 	.short	0x0030


	//----- nvinfo : EIATTR_PARAM_CBANK
	.align		4
        /*010c*/ 	.byte	0x04, 0x0a
        /*010e*/ 	.short	(.L_6669 - .L_6668)
	.align		4
.L_6668:
        /*0110*/ 	.word	index@(.nv.constant0._Z9cuda_gemmIiLi128ELi8ELi1ELi32ELi4ELi4ELi0EEviiiPT_S1_S1_ii)
        /*0114*/ 	.short	0x0380
        /*0116*/ 	.short	0x0030


	//----- nvinfo : EIATTR_SW_WAR
	.align		4
.L_6669:
        /*0118*/ 	.byte	0x04, 0x36
        /*011a*/ 	.short	(.L_6671 - .L_6670)
.L_6670:
        /*011c*/ 	.word	0x00000008
.L_6671:


//--------------------- .nv.info._Z9cuda_gemmIiLi128ELi8ELi1ELi32ELi2ELi2ELi1EEviiiPT_S1_S1_ii --------------------------
	.section	.nv.info._Z9cuda_gemmIiLi128ELi8ELi1ELi32ELi2ELi2ELi1EEviiiPT_S1_S1_ii,"",@"SHT_CUDA_INFO"
	.sectionflags	@""
	.align	4


	//----- nvinfo : EIATTR_CUDA_API_VERSION
	.align		4
        /*0000*/ 	.byte	0x04, 0x37
        /*0002*/ 	.short	(.L_6673 - .L_6672)
.L_6672:
        /*0004*/ 	.word	0x00000082


	//----- nvinfo : EIATTR_KPARAM_INFO
	.align		4
.L_6673:
        /*0008*/ 	.byte	0x04, 0x17
        /*000a*/ 	.short	(.L_6675 - .L_6674)
.L_6674:
        /*000c*/ 	.word	0x00000000
        /*0010*/ 	.short	0x0007
        /*0012*/ 	.short	0x002c
        /*0014*/ 	.byte	0x00, 0xf0, 0x11, 0x00


	//----- nvinfo : EIATTR_KPARAM_INFO
	.align		4
.L_6675:
        /*0018*/ 	.byte	0x04, 0x17
        /*001a*/ 	.short	(.L_6677 - .L_6676)
.L_6676:
        /*001c*/ 	.word	0x00000000
        /*0020*/ 	.short	0x0006
        /*0022*/ 	.short	0x0028
        /*0024*/ 	.byte	0x00, 0xf0, 0x11, 0x00


	//----- nvinfo : EIATTR_KPARAM_INFO
	.align		4
.L_6677:
        /*0028*/ 	.byte	0x04, 0x17
        /*002a*/ 	.short	(.L_6679 - .L_6678)
.L_6678:
        /*002c*/ 	.word	0x00000000
        /*0030*/ 	.short	0x0005
        /*0032*/ 	.short	0x0020
        /*0034*/ 	.byte	0x00, 0xf5, 0x21, 0x00


	//----- nvinfo : EIATTR_KPARAM_INFO
	.align		4
.L_6679:
        /*0038*/ 	.byte	0x04, 0x17
        /*003a*/ 	.short	(.L_6681 - .L_6680)
.L_6680:
        /*003c*/ 	.word	0x00000000
        /*0040*/ 	.short	0x0004
        /*0042*/ 	.short	0x0018
        /*0044*/ 	.byte	0x00, 0xf5, 0x21, 0x00


	//----- nvinfo : EIATTR_KPARAM_INFO
	.align		4
.L_6681:
        /*0048*/ 	.byte	0x04, 0x17
        /*004a*/ 	.short	(.L_6683 - .L_6682)
.L_6682:
        /*004c*/ 	.word	0x00000000
        /*0050*/ 	.short	0x0003
        /*0052*/ 	.short	0x0010
        /*0054*/ 	.byte	0x00, 0xf5, 0x21, 0x00


	//----- nvinfo : EIATTR_KPARAM_INFO
	.align		4
.L_6683:
        /*0058*/ 	.byte	0x04, 0x17
        /*005a*/ 	.short	(.L_6685 - .L_6684)
.L_6684:
        /*005c*/ 	.word	0x00000000
        /*0060*/ 	.short	0x0002
        /*0062*/ 	.short	0x0008
        /*0064*/ 	.byte	0x00, 0xf0, 0x11, 0x00


	//----- nvinfo : EIATTR_KPARAM_INFO
	.align		4
.L_6685:
        /*0068*/ 	.byte	0x04, 0x17
        /*006a*/ 	.short	(.L_6687 - .L_6686)
.L_6686:
        /*006c*/ 	.word	0x00000000
        /*0070*/ 	.short	0x0001
        /*0072*/ 	.short	0x0004
        /*0074*/ 	.byte	0x00, 0xf0, 0x11, 0x00


	//----- nvinfo : EIATTR_KPARAM_INFO
	.align		4
.L_6687:
        /*0078*/ 	.byte	0x04, 0x17
        /*007a*/ 	.short	(.L_6689 - .L_6688)
.L_6688:
        /*007c*/ 	.word	0x00000000
        /*0080*/ 	.short	0x0000
        /*0082*/ 	.short	0x0000
        /*0084*/ 	.byte	0x00, 0xf0, 0x11, 0x00


	//----- nvinfo : EIATTR_SPARSE_MMA_MASK
	.align		4
.L_6689:
        /*0088*/ 	.byte	0x03, 0x50
        /*008a*/ 	.short	0x0000


	//----- nvinfo : EIATTR_MAXREG_COUNT
	.align		4
        /*008c*/ 	.byte	0x03, 0x1b
        /*008e*/ 	.short	0x00ff


	//----- nvinfo : EIATTR_NUM_BARRIERS
	.align		4
        /*0090*/ 	.byte	0x02, 0x4c
        /*0092*/ 	.byte	0x01
	.zero		1


	//----- nvinfo : EIATTR_MERCURY_ISA_VERSION
	.align		4
        /*0094*/ 	.byte	0x03, 0x5f
        /*0096*/ 	.short	0x0101


	//----- nvinfo : EIATTR_COOP_GROUP_MASK_REGIDS
	.align		4
        /*0098*/ 	.byte	0x04, 0x29
        /*009a*/ 	.short	(.L_6691 - .L_6690)


	//   ....[0]....
.L_6690:
        /*009c*/ 	.word	0xffffffff


	//   ....[1]....
        /*00a0*/ 	.word	0xffffffff


	//   ....[2]....
        /*00a4*/ 	.word	0x0500001b


	//   ....[3]....
        /*00a8*/ 	.word	0x0500001b


	//----- nvinfo : EIATTR_COOP_GROUP_INSTR_OFFSETS
	.align		4
.L_6691:
        /*00ac*/ 	.byte	0x04, 0x28
        /*00ae*/ 	.short	(.L_6693 - .L_6692)


	//   ....[0]....
.L_6692:
        /*00b0*/ 	.word	0x00000bf0


	//   ....[1]....
        /*00b4*/ 	.word	0x00000c00


	//   ....[2]....
        /*00b8*/ 	.word	0x00001100


	//   ....[3]....
        /*00bc*/ 	.word	0x00001180


	//----- nvinfo : EIATTR_VRC_CTA_INIT_COUNT
	.align		4
.L_6693:
        /*00c0*/ 	.byte	0x02, 0x4a
	.zero		1
	.zero		1


	//----- nvinfo : EIATTR_EXIT_INSTR_OFFSETS
	.align		4
        /*00c4*/ 	.byte	0x04, 0x1c
        /*00c6*/ 	.short	(.L_6695 - .L_6694)


	//   ....[0]....
.L_6694:
        /*00c8*/ 	.word	0x000001d0


	//   ....[1]....
        /*00cc*/ 	.word	0x000010a0


	//----- nvinfo : EIATTR_MAX_THREADS
	.align		4
.L_6695:
        /*00d0*/ 	.byte	0x04, 0x05
        /*00d2*/ 	.short	(.L_6697 - .L_6696)
.L_6696:
        /*00d4*/ 	.word	0x00000080
        /*00d8*/ 	.word	0x00000001
        /*00dc*/ 	.word	0x00000001


	//----- nvinfo : EIATTR_CRS_STACK_SIZE
	.align		4
.L_6697:
        /*00e0*/ 	.byte	0x04, 0x1e
        /*00e2*/ 	.short	(.L_6699 - .L_6698)
.L_6698:
        /*00e4*/ 	.word	0x00000000


	//----- nvinfo : EIATTR_CBANK_PARAM_SIZE
	.align		4
.L_6699:
        /*00e8*/ 	.byte	0x03, 0x19
        /*00ea*/ 	.short	0x0030


	//----- nvinfo : EIATTR_PARAM_CBANK
	.align		4
        /*00ec*/ 	.byte	0x04, 0x0a
        /*00ee*/ 	.short	(.L_6701 - .L_6700)
	.align		4
.L_6700:
        /*00f0*/ 	.word	index@(.nv.constant0._Z9cuda_gemmIiLi128ELi8ELi1ELi32ELi2ELi2ELi1EEviiiPT_S1_S1_ii)
        /*00f4*/ 	.short	0x0380
        /*00f6*/ 	.short	0x0030


	//----- nvinfo : EIATTR_SW_WAR
	.align		4
.L_6701:
        /*00f8*/ 	.byte	0x04, 0x36
        /*00fa*/ 	.short	(.L_6703 - .L_6702)
.L_6702:
        /*00fc*/ 	.word	0x00000008
.L_6703:


//--------------------- .nv.info._Z9cuda_gemmIiLi128ELi8ELi1ELi32ELi2ELi2ELi0EEviiiPT_S1_S1_ii --------------------------
	.section	.nv.info._Z9cuda_gemmIiLi128ELi8ELi1ELi32ELi2ELi2ELi0EEviiiPT_S1_S1_ii,"",@"SHT_CUDA_INFO"
	.sectionflags	@""
	.align	4


	//----- nvinfo : EIATTR_CUDA_API_VERSION
	.align		4
        /*0000*/ 	.byte	0x04, 0x37
        /*0002*/ 	.short	(.L_6705 - .L_6704)
.L_6704:
        /*0004*/ 	.word	0x00000082


	//----- nvinfo : EIATTR_KPARAM_INFO
	.align		4
.L_6705:
        /*0008*/ 	.byte	0x04, 0x17
        /*000a*/ 	.short	(.L_6707 - .L_6706)
.L_6706:
        /*000c*/ 	.word	0x00000000
        /*0010*/ 	.short	0x0007
        /*0012*/ 	.short	0x002c
        /*0014*/ 	.byte	0x00, 0xf0, 0x11, 0x00


	//----- nvinfo : EIATTR_KPARAM_INFO
	.align		4
.L_6707:
        /*0018*/ 	.byte	0x04, 0x17
        /*001a*/ 	.short	(.L_6709 - .L_6708)
.L_6708:
        /*001c*/ 	.word	0x00000000
        /*0020*/ 	.short	0x0006
        /*0022*/ 	.short	0x0028
        /*0024*/ 	.byte	0x00, 0xf0, 0x11, 0x00


	//----- nvinfo : EIATTR_KPARAM_INFO
	.align		4
.L_6709:
        /*0028*/ 	.byte	0x04, 0x17
        /*002a*/ 	.short	(.L_6711 - .L_6710)
.L_6710:
        /*002c*/ 	.word	0x00000000
        /*0030*/ 	.short	0x0005
        /*0032*/ 	.short	0x0020
        /*0034*/ 	.byte	0x00, 0xf5, 0x21, 0x00


	//----- nvinfo : EIATTR_KPARAM_INFO
	.align		4
.L_6711:
        /*0038*/ 	.byte	0x04, 0x17
        /*003a*/ 	.short	(.L_6713 - .L_6712)
.L_6712:
        /*003c*/ 	.word	0x00000000
        /*0040*/ 	.short	0x0004
        /*0042*/ 	.short	0x0018
        /*0044*/ 	.byte	0x00, 0xf5, 0x21, 0x00


	//----- nvinfo : EIATTR_KPARAM_INFO
	.align		4
.L_6713:
        /*0048*/ 	.byte	0x04, 0x17
        /*004a*/ 	.short	(.L_6715 - .L_6714)
.L_6714:
        /*004c*/ 	.word	0x00000000
        /*0050*/ 	.short	0x0003
        /*0052*/ 	.short	0x0010
        /*0054*/ 	.byte	0x00, 0xf5, 0x21, 0x00


	//----- nvinfo : EIATTR_KPARAM_INFO
	.align		4
.L_6715:
        /*0058*/ 	.byte	0x04, 0x17
        /*005a*/ 	.short	(.L_6717 - .L_6716)
.L_6716:
        /*005c*/ 	.word	0x00000000
        /*0060*/ 	.short	0x0002
        /*0062*/ 	.short	0x0008
        /*0064*/ 	.byte	0x00, 0xf0, 0x11, 0x00


	//----- nvinfo : EIATTR_KPARAM_INFO
	.align		4
.L_6717:
        /*0068*/ 	.byte	0x04, 0x17
        /*006a*/ 	.short	(.L_6719 - .L_6718)
.L_6718:
        /*006c*/ 	.word	0x00000000
        /*0070*/ 	.short	0x0001
        /*0072*/ 	.short	0x0004
        /*0074*/ 	.byte	0x00, 0xf0, 0x11, 0x00


	//----- nvinfo : EIATTR_KPARAM_INFO
	.align		4
.L_6719:
        /*0078*/ 	.byte	0x04, 0x17
        /*007a*/ 	.short	(.L_6721 - .L_6720)
.L_6720:
        /*007c*/ 	.word	0x00000000
        /*0080*/ 	.short	0x0000
        /*0082*/ 	.short	0x0000
        /*0084*/ 	.byte	0x00, 0xf0, 0x11, 0x00


	//----- nvinfo : EIATTR_SPARSE_MMA_MASK
	.align		4
.L_6721:
        /*0088*/ 	.byte	0x03, 0x50
        /*008a*/ 	.short	0x0000


	//----- nvinfo : EIATTR_MAXREG_COUNT
	.align		4
        /*008c*/ 	.byte	0x03, 0x1b
        /*008e*/ 	.short	0x00ff


	//----- nvinfo : EIATTR_NUM_BARRIERS
	.align		4
        /*0090*/ 	.byte	0x02, 0x4c
        /*0092*/ 	.byte	0x01
	.zero		1


	//----- nvinfo : EIATTR_MERCURY_ISA_VERSION
	.align		4
        /*0094*/ 	.byte	0x03, 0x5f
        /*0096*/ 	.short	0x0101


	//----- nvinfo : EIATTR_COOP_GROUP_MASK_REGIDS
	.align		4
        /*0098*/ 	.byte	0x04, 0x29
        /*009a*/ 	.short	(.L_6723 - .L_6722)


	//   ....[0]....
.L_6722:
        /*009c*/ 	.word	0xffffffff


	//   ....[1]....
        /*00a0*/ 	.word	0xffffffff


	//   ....[2]....
        /*00a4*/ 	.word	0x05000015


	//   ....[3]....
        /*00a8*/ 	.word	0x05000015


	//----- nvinfo : EIATTR_COOP_GROUP_INSTR_OFFSETS
	.align		4
.L_6723:
        /*00ac*/ 	.byte	0x04, 0x28
        /*00ae*/ 	.short	(.L_6725 - .L_6724)


	//   ....[0]....
.L_6724:
        /*00b0*/ 	.word	0x000016c0


	//   ....[1]....
        /*00b4*/ 	.word	0x00001720


	//   ....[2]....
        /*00b8*/ 	.word	0x00002810


	//   ....[3]....
        /*00bc*/ 	.word	0x000028b0


	//----- nvinfo : EIATTR_VRC_CTA_INIT_COUNT
	.align		4
.L_6725:
        /*00c0*/ 	.byte	0x02, 0x4a
	.zero		1
	.zero		1


	//----- nvinfo : EIATTR_EXIT_INSTR_OFFSETS
	.align		4
        /*00c4*/ 	.byte	0x04, 0x1c
        /*00c6*/ 	.short	(.L_6727 - .L_6726)


	//   ....[0]....
.L_6726:
        /*00c8*/ 	.word	0x00000600


	//   ....[1]....
        /*00cc*/ 	.word	0x000027a0


	//----- nvinfo : EIATTR_MAX_THREADS
	.align		4
.L_6727:
        /*00d0*/ 	.byte	0x04, 0x05
        /*00d2*/ 	.short	(.L_6729 - .L_6728)
.L_6728:
        /*00d4*/ 	.word	0x00000080
        /*00d8*/ 	.word	0x00000001
        /*00dc*/ 	.word	0x00000001


	//----- nvinfo : EIATTR_CRS_STACK_SIZE
	.align		4
.L_6729:
        /*00e0*/ 	.byte	0x04, 0x1e
        /*00e2*/ 	.short	(.L_6731 - .L_6730)
.L_6730:
        /*00e4*/ 	.word	0x00000000


	//----- nvinfo : EIATTR_CBANK_PARAM_SIZE
	.align		4
.L_6731:
        /*00e8*/ 	.byte	0x03, 0x19
        /*00ea*/ 	.short	0x0030


	//----- nvinfo : EIATTR_PARAM_CBANK
	.align		4
        /*00ec*/ 	.byte	0x04, 0x0a
        /*00ee*/ 	.short	(.L_6733 - .L_6732)
	.align		4
.L_6732:
        /*00f0*/ 	.word	index@(.nv.constant0._Z9cuda_gemmIiLi128ELi8ELi1ELi32ELi2ELi2ELi0EEviiiPT_S1_S1_ii)
        /*00f4*/ 	.short	0x0380
        /*00f6*/ 	.short	0x0030


	//----- nvinfo : EIATTR_SW_WAR
	.align		4
.L_6733:
        /*00f8*/ 	.byte	0x04, 0x36
        /*00fa*/ 	.short	(.L_6735 - .L_6734)
.L_6734:
        /*00fc*/ 	.word	0x00000008
.L_6735:


//--------------------- .nv.info._Z9cuda_gemmIiLi128ELi8ELi1ELi16ELi64ELi64ELi1EEviiiPT_S1_S1_ii --------------------------
	.section	.nv.info._Z9cuda_gemmIiLi128ELi8ELi1ELi16ELi64ELi64ELi1EEviiiPT_S1_S1_ii,"",@"SHT_CUDA_INFO"
	.sectionflags	@""
	.align	4


	//----- nvinfo : EIATTR_CUDA_API_VERSION
	.align		4
        /*0000*/ 	.byte	0x04, 0x37
        /*0002*/ 	.short	(.L_6737 - .L_6736)
.L_6736:
        /*0004*/ 	.word	0x00000082


	//----- nvinfo : EIATTR_KPARAM_INFO
	.align		4
.L_6737:
        /*0008*/ 	.byte	0x04, 0x17
        /*000a*/ 	.short	(.L_6739 - .L_6738)
.L_6738:
        /*000c*/ 	.word	0x00000000
        /*0010*/ 	.short	0x0007
        /*0012*/ 	.short	0x002c
        /*0014*/ 	.byte	0x00, 0xf0, 0x11, 0x00


	//----- nvinfo : EIATTR_KPARAM_INFO
	.align		4
.L_6739:
        /*0018*/ 	.byte	0x04, 0x17
        /*001a*/ 	.short	(.L_6741 - .L_6740)
.L_6740:
        /*001c*/ 	.word	0x00000000
        /*0020*/ 	.short	0x0006
        /*0022*/ 	.short	0x0028
        /*0024*/ 	.byte	0x00, 0xf0, 0x11, 0x00


	//----- nvinfo : EIATTR_KPARAM_INFO
	.align		4
.L_6741:
        /*0028*/ 	.byte	0x04, 0x17
        /*002a*/ 	.short	(.L_6743 - .L_6742)
.L_6742:
        /*002c*/ 	.word	0x00000000
        /*0030*/ 	.short	0x0005
        /*0032*/ 	.short	0x0020
        /*0034*/ 	.byte	0x00, 0xf5, 0x21, 0x00


	//----- nvinfo : EIATTR_KPARAM_INFO
	.align		4
.L_6743:
        /*0038*/ 	.byte	0x04, 0x17
        /*003a*/ 	.short	(.L_6745 - .L_6744)
.L_6744:
        /*003c*/ 	.word	0x00000000
        /*0040*/ 	.short	0x0004
        /*0042*/ 	.short	0x0018
        /*0044*/ 	.byte	0x00, 0xf5, 0x21, 0x00


	//----- nvinfo : EIATTR_KPARAM_INFO
	.align		4
.L_6745:
        /*0048*/ 	.byte	0x04, 0x17
        /*004a*/ 	.short	(.L_6747 - .L_6746)
.L_6746:
        /*004c*/ 	.word	0x00000000
        /*0050*/ 	.short	0x0003
        /*0052*/ 	.short	0x0010
        /*0054*/ 	.byte	0x00, 0xf5, 0x21, 0x00


	//----- nvinfo : EIATTR_KPARAM_INFO
	.align		4
.L_6747:
        /*0058*/ 	.byte	0x04, 0x17
        /*005a*/ 	.short	(.L_6749 - .L_6748)
.L_6748:
        /*005c*/ 	.word	0x00000000
        /*0060*/ 	.short	0x0002
        /*0062*/ 	.short	0x0008
        /*0064*/ 	.byte	0x00, 0xf0, 0x11, 0x00


	//----- nvinfo : EIATTR_KPARAM_INFO
	.align		4
.L_6749:
        /*0068*/ 	.byte	0x04, 0x17
        /*006a*/ 	.short	(.L_6751 - .L_6750)
.L_6750:
        /*006c*/ 	.word	0x00000000
        /*0070*/ 	.short	0x0001
        /*0072*/ 	.short	0x0004
        /*0074*/ 	.byte	0x00, 0xf0, 0x11, 0x00


	//----- nvinfo : EIATTR_KPARAM_INFO
	.align		4
.L_6751:
        /*0078*/ 	.byte	0x04, 0x17
        /*007a*/ 	.short	(.L_6753 - .L_6752)
.L_6752:
        /*007c*/ 	.word	0x00000000
        /*0080*/ 	.short	0x0000
        /*0082*/ 	.short	0x0000
        /*0084*/ 	.byte	0x00, 0xf0, 0x11, 0x00


	//----- nvinfo : EIATTR_SPARSE_MMA_MASK
	.align		4
.L_6753:
        /*0088*/ 	.byte	0x03, 0x50
        /*008a*/ 	.short	0x0000


	//----- nvinfo : EIATTR_MAXREG_COUNT
	.align		4
        /*008c*/ 	.byte	0x03, 0x1b
        /*008e*/ 	.short	0x00ff


	//----- nvinfo : EIATTR_NUM_BARRIERS
	.align		4
        /*0090*/ 	.byte	0x02, 0x4c
        /*0092*/ 	.byte	0x01
	.zero		1


	//----- nvinfo : EIATTR_MERCURY_ISA_VERSION
	.align		4
        /*0094*/ 	.byte	0x03, 0x5f
        /*0096*/ 	.short	0x0101


	//----- nvinfo : EIATTR_VRC_CTA_INIT_COUNT
	.align		4
        /*0098*/ 	.byte	0x02, 0x4a
	.zero		1
	.zero		1


	//----- nvinfo : EIATTR_EXIT_INSTR_OFFSETS
	.align		4
        /*009c*/ 	.byte	0x04, 0x1c
        /*009e*/ 	.short	(.L_6755 - .L_6754)


	//   ....[0]....
.L_6754:
        /*00a0*/ 	.word	0x00000530


	//   ....[1]....
        /*00a4*/ 	.word	0x00001160


	//----- nvinfo : EIATTR_MAX_THREADS
	.align		4
.L_6755:
        /*00a8*/ 	.byte	0x04, 0x05
        /*00aa*/ 	.short	(.L_6757 - .L_6756)
.L_6756:
        /*00ac*/ 	.word	0x00000080
        /*00b0*/ 	.word	0x00000001
        /*00b4*/ 	.word	0x00000001


	//----- nvinfo : EIATTR_CRS_STACK_SIZE
	.align		4
.L_6757:
        /*00b8*/ 	.byte	0x04, 0x1e
        /*00ba*/ 	.short	(.L_6759 - .L_6758)
.L_6758:
        /*00bc*/ 	.word	0x00000000


	//----- nvinfo : EIATTR_CBANK_PARAM_SIZE
	.align		4
.L_6759:
        /*00c0*/ 	.byte	0x03, 0x19
        /*00c2*/ 	.short	0x0030


	//----- nvinfo : EIATTR_PARAM_CBANK
	.align		4
        /*00c4*/ 	.byte	0x04, 0x0a
        /*00c6*/ 	.short	(.L_6761 - .L_6760)
	.align		4
.L_6760:
        /*00c8*/ 	.word	index@(.nv.constant0._Z9cuda_gemmIiLi128ELi8ELi1ELi16ELi64ELi64ELi1EEviiiPT_S1_S1_ii)
        /*00cc*/ 	.short	0x0380
        /*00ce*/ 	.short	0x0030


	//----- nvinfo : EIATTR_SW_WAR
	.align		4
.L_6761:
        /*00d0*/ 	.byte	0x04, 0x36
        /*00d2*/ 	.short	(.L_6763 - .L_6762)
.L_6762:
        /*00d4*/ 	.word	0x00000008
.L_6763:


//--------------------- .nv.info._Z9cuda_gemmIiLi128ELi8ELi1ELi16ELi64ELi64ELi0EEviiiPT_S1_S1_ii --------------------------
	.section	.nv.info._Z9cuda_gemmIiLi128ELi8ELi1ELi16ELi64ELi64ELi0EEviiiPT_S1_S1_ii,"",@"SHT_CUDA_INFO"
	.sectionflags	@""
	.align	4


	//----- nvinfo : EIATTR_CUDA_API_VERSION
	.align		4
        /*0000*/ 	.byte	0x04, 0x37
        /*0002*/ 	.short	(.L_6765 - .L_6764)
.L_6764:
        /*0004*/ 	.word	0x00000082


	//----- nvinfo : EIATTR_KPARAM_INFO
	.align		4
.L_6765:
        /*0008*/ 	.byte	0x04, 0x17
        /*000a*/ 	.short	(.L_6767 - .L_6766)
.L_6766:
        /*000c*/ 	.word	0x00000000
        /*0010*/ 	.short	0x0007
        /*0012*/ 	.short	0x002c
        /*0014*/ 	.byte	0x00, 0xf0, 0x11, 0x00


	//----- nvinfo : EIATTR_KPARAM_INFO
	.align		4
.L_6767:
        /*0018*/ 	.byte	0x04, 0x17
        /*001a*/ 	.short	(.L_6769 - .L_6768)
.L_6768:
        /*001c*/ 	.word	0x00000000
        /*0020*/ 	.short	0x0006
        /*0022*/ 	.short	0x0028
        /*0024*/ 	.byte	0x00, 0xf0, 0x11, 0x00


	//----- nvinfo : EIATTR_KPARAM_INFO
	.align		4
.L_6769:
        /*0028*/ 	.byte	0x04, 0x17
        /*002a*/ 	.short	(.L_6771 - .L_6770)
.L_6770:
        /*002c*/ 	.word	0x00000000
        /*0030*/ 	.short	0x0005
        /*0032*/ 	.short	0x0020
        /*0034*/ 	.byte	0x00, 0xf5, 0x21, 0x00


	//----- nvinfo : EIATTR_KPARAM_INFO
	.align		4
.L_6771:
        /*0038*/ 	.byte	0x04, 0x17
        /*003a*/ 	.short	(.L_6773 - .L_6772)
.L_6772:
        /*003c*/ 	.word	0x00000000
        /*0040*/ 	.short	0x0004
        /*0042*/ 	.short	0x0018
        /*0044*/ 	.byte	0x00, 0xf5, 0x21, 0x00


	//----- nvinfo : EIATTR_KPARAM_INFO
	.align		4
.L_6773:
        /*0048*/ 	.byte	0x04, 0x17
        /*004a*/ 	.short	(.L_6775 - .L_6774)
.L_6774:
        /*004c*/ 	.word	0x00000000
        /*0050*/ 	.short	0x0003
        /*0052*/ 	.short	0x0010
        /*0054*/ 	.byte	0x00, 0xf5, 0x21, 0x00


	//----- nvinfo : EIATTR_KPARAM_INFO
	.align		4
.L_6775:
        /*0058*/ 	.byte	0x04, 0x17
        /*005a*/ 	.short	(.L_6777 - .L_6776)
.L_6776:
        /*005c*/ 	.word	0x00000000
        /*0060*/ 	.short	0x0002
        /*0062*/ 	.short	0x0008
        /*0064*/ 	.byte	0x00, 0xf0, 0x11, 0x00


	//----- nvinfo : EIATTR_KPARAM_INFO
	.align		4
.L_6777:
        /*0068*/ 	.byte	0x04, 0x17
        /*006a*/ 	.short	(.L_6779 - .L_6778)
.L_6778:
        /*006c*/ 	.word	0x00000000
        /*0070*/ 	.short	0x0001
        /*0072*/ 	.short	0x0004
        /*0074*/ 	.byte	0x00, 0xf0, 0x11, 0x00


	//----- nvinfo : EIATTR_KPARAM_INFO
	.align		4
.L_6779:
        /*0078*/ 	.byte	0x04, 0x17
        /*007a*/ 	.short	(.L_6781 - .L_6780)
.L_6780:
        /*007c*/ 	.word	0x00000000
        /*0080*/ 	.short	0x0000
        /*0082*/ 	.short	0x0000
        /*0084*/ 	.byte	0x00, 0xf0, 0x11, 0x00


	//----- nvinfo : EIATTR_SPARSE_MMA_MASK
	.align		4
.L_6781:
        /*0088*/ 	.byte	0x03, 0x50
        /*008a*/ 	.short	0x0000


	//----- nvinfo : EIATTR_MAXREG_COUNT
	.align		4
        /*008c*/ 	.byte	0x03, 0x1b
        /*008e*/ 	.short	0x00ff


	//----- nvinfo : EIATTR_NUM_BARRIERS
	.align		4
        /*0090*/ 	.byte	0x02, 0x4c
        /*0092*/ 	.byte	0x01
	.zero		1


	//----- nvinfo : EIATTR_MERCURY_ISA_VERSION
	.align		4
        /*0094*/ 	.byte	0x03, 0x5f
        /*0096*/ 	.short	0x0101


	//----- nvinfo : EIATTR_COOP_GROUP_MASK_REGIDS
	.align		4
        /*0098*/ 	.byte	0x04, 0x29
        /*009a*/ 	.short	(.L_6783 - .L_6782)


	//   ....[0]....
.L_6782:
        /*009c*/ 	.word	0xffffffff


	//   ....[1]....
        /*00a0*/ 	.word	0xffffffff


	//   ....[2]....
        /*00a4*/ 	.word	0xffffffff


	//   ....[3]....
        /*00a8*/ 	.word	0xffffffff


	//   ....[4]....
        /*00ac*/ 	.word	0xffffffff


	//   ....[5]....
        /*00b0*/ 	.word	0xffffffff


	//   ....[6]....
        /*00b4*/ 	.word	0xffffffff


	//   ....[7]....
        /*00b8*/ 	.word	0xffffffff


	//   ....[8]....
        /*00bc*/ 	.word	0xffffffff


	//   ....[9]....
        /*00c0*/ 	.word	0xffffffff


	//   ....[10]....
        /*00c4*/ 	.word	0xffffffff


	//   ....[11]....
        /*00c8*/ 	.word	0xffffffff


	//   ....[12]....
        /*00cc*/ 	.word	0xffffffff


	//   ....[13]....
        /*00d0*/ 	.word	0xffffffff


	//   ....[14]....
        /*00d4*/ 	.word	0xffffffff


	//   ....[15]....
        /*00d8*/ 	.word	0xffffffff


	//   ....[16]....
        /*00dc*/ 	.word	0xffffffff


	//   ....[17]....
        /*00e0*/ 	.word	0xffffffff


	//   ....[18]....
        /*00e4*/ 	.word	0xffffffff


	//   ....[19]....
        /*00e8*/ 	.word	0xffffffff


	//   ....[20]....
        /*00ec*/ 	.word	0xffffffff


	//   ....[21]....
        /*00f0*/ 	.word	0xffffffff


	//   ....[22]....
        /*00f4*/ 	.word	0xffffffff


	//   ....[23]....
        /*00f8*/ 	.word	0xffffffff


	//   ....[24]....
        /*00fc*/ 	.word	0xffffffff


	//   ....[25]....
        /*0100*/ 	.word	0xffffffff


	//   ....[26]....
        /*0104*/ 	.word	0xffffffff


	//   ....[27]....
        /*0108*/ 	.word	0xffffffff


	//   ....[28]....
        /*010c*/ 	.word	0xffffffff


	//   ....[29]....
        /*0110*/ 	.word	0xffffffff


	//   ....[30]....
        /*0114*/ 	.word	0xffffffff


	//   ....[31]....
        /*0118*/ 	.word	0xffffffff


	//   ....[32]....
        /*011c*/ 	.word	0x0500004f


	//   ....[33]....
        /*0120*/ 	.word	0x0500004f


	//   ....[34]....
        /*0124*/ 	.word	0x0500004f


	//   ....[35]....
        /*0128*/ 	.word	0x0500004f


	//   ....[36]....
        /*012c*/ 	.word	0x0500004f


	//   ....[37]....
        /*0130*/ 	.word	0x0500004f


	//   ....[38]....
        /*0134*/ 	.word	0x0500004f


	//   ....[39]....
        /*0138*/ 	.word	0x0500004f


	//   ....[40]....
        /*013c*/ 	.word	0x0500004f


	//   ....[41]....
        /*0140*/ 	.word	0x0500004f


	//   ....[42]....
        /*0144*/ 	.word	0x0500004f


	//   ....[43]....
        /*0148*/ 	.word	0x0500004f


	//   ....[44]....
        /*014c*/ 	.word	0x0500004f


	//   ....[45]....
        /*0150*/ 	.word	0x0500004f


	//   ....[46]....
        /*0154*/ 	.word	0x0500004f


	//   ....[47]....
        /*0158*/ 	.word	0x0500004f


	//   ....[48]....
        /*015c*/ 	.word	0x0500004f


	//   ....[49]....
        /*0160*/ 	.word	0x0500004f


	//   ....[50]....
        /*0164*/ 	.word	0x0500004f


	//   ....[51]....
        /*0168*/ 	.word	0x0500004f


	//   ....[52]....
        /*016c*/ 	.word	0x0500004f


	//   ....[53]....
        /*0170*/ 	.word	0x0500004f


	//   ....[54]....
        /*0174*/ 	.word	0x0500004f


	//   ....[55]....
        /*0178*/ 	.word	0x0500004f


	//   ....[56]....
        /*017c*/ 	.word	0x0500004f


	//   ....[57]....
        /*0180*/ 	.word	0x0500004f


	//   ....[58]....
        /*0184*/ 	.word	0x0500004f


	//   ....[59]....
        /*0188*/ 	.word	0x0500004f


	//   ....[60]....
        /*018c*/ 	.word	0x0500004f


	//   ....[61]....
        /*0190*/ 	.word	0x0500004f


	//   ....[62]....
        /*0194*/ 	.word	0x0500004f


	//   ....[63]....
        /*0198*/ 	.word	0x0500004f


	//----- nvinfo : EIATTR_COOP_GROUP_INSTR_OFFSETS
	.align		4
.L_6783:
        /*019c*/ 	.byte	0x04, 0x28
        /*019e*/ 	.short	(.L_6785 - .L_6784)


	//   ....[0]....
.L_6784:
        /*01a0*/ 	.word	0x000058d0


	//   ....[1]....
        /*01a4*/ 	.word	0x00005940


	//   ....[2]....
        /*01a8*/ 	.word	0x000059b0


	//   ....[3]....
        /*01ac*/ 	.word	0x00005a20


	//   ....[4]....
        /*01b0*/ 	.word	0x00005a90


	//   ....[5]....
        /*01b4*/ 	.word	0x00005b10


	//   ....[6]....
        /*01b8*/ 	.word	0x00005b90


	//   ....[7]....
        /*01bc*/ 	.word	0x00005c10


	//   ....[8]....
        /*01c0*/ 	.word	0x00005c90


	//   ....[9]....
        /*01c4*/ 	.word	0x00005d10


	//   ....[10]....
        /*01c8*/ 	.word	0x00005d90


	//   ....[11]....
        /*01cc*/ 	.word	0x00005e10


	//   ....[12]....
        /*01d0*/ 	.word	0x00005e90


	//   ....[13]....
        /*01d4*/ 	.word	0x00005f10


	//   ....[14]....
        /*01d8*/ 	.word	0x00005f90


	//   ....[15]....
        /*01dc*/ 	.word	0x00006010


	//   ....[16]....
        /*01e0*/ 	.word	0x00006090


	//   ....[17]....
        /*01e4*/ 	.word	0x00006110


	//   ....[18]....
        /*01e8*/ 	.word	0x00006190


	//   ....[19]....
        /*01ec*/ 	.word	0x00006210


	//   ....[20]....
        /*01f0*/ 	.word	0x00006290


	//   ....[21]....
        /*01f4*/ 	.word	0x00006310


	//   ....[22]....
        /*01f8*/ 	.word	0x00006390


	//   ....[23]....
        /*01fc*/ 	.word	0x00006410


	//   ....[24]....
        /*0200*/ 	.word	0x00006490


	//   ....[25]....
        /*0204*/ 	.word	0x00006510


	//   ....[26]....
        /*0208*/ 	.word	0x00006590


	//   ....[27]....
        /*020c*/ 	.word	0x00006610


	//   ....[28]....
        /*0210*/ 	.word	0x00006690


	//   ....[29]....
        /*0214*/ 	.word	0x00006710


	//   ....[30]....
        /*0218*/ 	.word	0x00006790


	//   ....[31]....
        /*021c*/ 	.word	0x00006810


	//   ....[32]....
        /*0220*/ 	.word	0x00007910


	//   ....[33]....
        /*0224*/ 	.word	0x000079a0


	//   ....[34]....
        /*0228*/ 	.word	0x00007a30


	//   ....[35]....
        /*022c*/ 	.word	0x00007ab0


	//   ....[36]....
        /*0230*/ 	.word	0x00007b40


	//   ....[37]....
        /*0234*/ 	.word	0x00007bc0


	//   ....[38]....
        /*0238*/ 	.word	0x00007c50


	//   ....[39]....
        /*023c*/ 	.word	0x00007cd0


	//   ....[40]....
        /*0240*/ 	.word	0x00007d60


	//   ....[41]....
        /*0244*/ 	.word	0x00007de0


	//   ....[42]....
        /*0248*/ 	.word	0x00007e70


	//   ....[43]....
        /*024c*/ 	.word	0x00007ef0


	//   ....[44]....
        /*0250*/ 	.word	0x00007f80


	//   ....[45]....
        /*0254*/ 	.word	0x00008000


	//   ....[46]....
        /*0258*/ 	.word	0x00008090


	//   ....[47]....
        /*025c*/ 	.word	0x00008110


	//   ....[48]....
        /*0260*/ 	.word	0x000081a0


	//   ....[49]....
        /*0264*/ 	.word	0x00008220


	//   ....[50]....
        /*0268*/ 	.word	0x000082b0


	//   ....[51]....
        /*026c*/ 	.word	0x00008330


	//   ....[52]....
        /*0270*/ 	.word	0x000083c0


	//   ....[53]....
        /*0274*/ 	.word	0x00008440


	//   ....[54]....
        /*0278*/ 	.word	0x000084d0


	//   ....[55]....
        /*027c*/ 	.word	0x00008550


	//   ....[56]....
        /*0280*/ 	.word	0x000085e0


	//   ....[57]....
        /*0284*/ 	.word	0x00008660


	//   ....[58]....
        /*0288*/ 	.word	0x000086f0


	//   ....[59]....
        /*028c*/ 	.word	0x00008770


	//   ....[60]....
        /*0290*/ 	.word	0x00008800


	//   ....[61]....
        /*0294*/ 	.word	0x00008880


	//   ....[62]....
        /*0298*/ 	.word	0x00008910


	//   ....[63]....
        /*029c*/ 	.word	0x00008990


	//----- nvinfo : EIATTR_VRC_CTA_INIT_COUNT
	.align		4
.L_6785:
        /*02a0*/ 	.byte	0x02, 0x4a
	.zero		1
	.zero		1


	//----- nvinfo : EIATTR_EXIT_INSTR_OFFSETS
	.align		4
        /*02a4*/ 	.byte	0x04, 0x1c
        /*02a6*/ 	.short	(.L_6787 - .L_6786)


	//   ....[0]....
.L_6786:
        /*02a8*/ 	.word	0x00000510


	//   ....[1]....
        /*02ac*/ 	.word	0x000078c0


	//----- nvinfo : EIATTR_MAX_THREADS
	.align		4
.L_6787:
        /*02b0*/ 	.byte	0x04, 0x05
        /*02b2*/ 	.short	(.L_6789 - .L_6788)
.L_6788:
        /*02b4*/ 	.word	0x00000080
        /*02b8*/ 	.word	0x00000001
        /*02bc*/ 	.word	0x00000001


	//----- nvinfo : EIATTR_CRS_STACK_SIZE
	.align		4
.L_6789:
        /*02c0*/ 	.byte	0x04, 0x1e
        /*02c2*/ 	.short	(.L_6791 - .L_6790)
.L_6790:
        /*02c4*/ 	.word	0x00000000


	//----- nvinfo : EIATTR_CBANK_PARAM_SIZE
	.align		4
.L_6791:
        /*02c8*/ 	.byte	0x03, 0x19
        /*02ca*/ 	.short	0x0030


	//----- nvinfo : EIATTR_PARAM_CBANK
	.align		4
        /*02cc*/ 	.byte	0x04, 0x0a
        /*02ce*/ 	.short	(.L_6793 - .L_6792)
	.align		4
.L_6792:
        /*02d0*/ 	.word	index@(.nv.constant0._Z9cuda_gemmIiLi128ELi8ELi1ELi16ELi64ELi64ELi0EEviiiPT_S1_S1_ii)
        /*02d4*/ 	.short	0x0380
        /*02d6*/ 	.short	0x0030


	//----- nvinfo : EIATTR_SW_WAR
	.align		4
.L_6793:
        /*02d8*/ 	.byte	0x04, 0x36
        /*02da*/ 	.short	(.L_6795 - .L_6794)
.L_6794:
        /*02dc*/ 	.word	0x00000008
.L_6795:


//--------------------- .nv.info._Z9cuda_gemmIiLi128ELi8ELi1ELi16ELi32ELi32ELi1EEviiiPT_S1_S1_ii --------------------------
	.section	.nv.info._Z9cuda_gemmIiLi128ELi8ELi1ELi16ELi32ELi32ELi1EEviiiPT_S1_S1_ii,"",@"SHT_CUDA_INFO"
	.sectionflags	@""
	.align	4


	//----- nvinfo : EIATTR_CUDA_API_VERSION
	.align		4
        /*0000*/ 	.byte	0x04, 0x37
        /*0002*/ 	.short	(.L_6797 - .L_6796)
.L_6796:
        /*0004*/ 	.word	0x00000082


	//----- nvinfo : EIATTR_KPARAM_INFO
	.align		4
.L_6797:
        /*0008*/ 	.byte	0x04, 0x17
        /*000a*/ 	.short	(.L_6799 - .L_6798)
.L_6798:
        /*000c*/ 	.word	0x00000000
        /*0010*/ 	.short	0x0007
        /*0012*/ 	.short	0x002c
        /*0014*/ 	.byte	0x00, 0xf0, 0x11, 0x00


	//----- nvinfo : EIATTR_KPARAM_INFO
	.align		4
.L_6799:
        /*0018*/ 	.byte	0x04, 0x17
        /*001a*/ 	.short	(.L_6801 - .L_6800)
.L_6800:
        /*001c*/ 	.word	0x00000000
        /*0020*/ 	.short	0x0006
        /*0022*/ 	.short	0x0028
        /*0024*/ 	.byte	0x00, 0xf0, 0x11, 0x00


	//----- nvinfo : EIATTR_KPARAM_INFO
	.align		4
.L_6801:
        /*0028*/ 	.byte	0x04, 0x17
        /*002a*/ 	.short	(.L_6803 - .L_6802)
.L_6802:
        /*002c*/ 	.word	0x00000000
        /*0030*/ 	.short	0x0005
        /*0032*/ 	.short	0x0020
        /*0034*/ 	.byte	0x00, 0xf5, 0x21, 0x00


	//----- nvinfo : EIATTR_KPARAM_INFO
	.align		4
.L_6803:
        /*0038*/ 	.byte	0x04, 0x17
        /*003a*/ 	.short	(.L_6805 - .L_6804)
.L_6804:
        /*003c*/ 	.word	0x00000000
        /*0040*/ 	.short	0x0004
        /*0042*/ 	.short	0x0018
        /*0044*/ 	.byte	0x00, 0xf5, 0x21, 0x00


	//----- nvinfo : EIATTR_KPARAM_INFO
	.align		4
.L_6805:
        /*0048*/ 	.byte	0x04, 0x17
        /*004a*/ 	.short	(.L_6807 - .L_6806)
.L_6806:
        /*004c*/ 	.word	0x00000000
        /*0050*/ 	.short	0x0003
        /*0052*/ 	.short	0x0010
        /*0054*/ 	.byte	0x00, 0xf5, 0x21, 0x00


	//----- nvinfo : EIATTR_KPARAM_INFO
	.align		4
.L_6807:
        /*0058*/ 	.byte	0x04, 0x17
        /*005a*/ 	.short	(.L_6809 - .L_6808)
.L_6808:
        /*005c*/ 	.word	0x00000000
        /*0060*/ 	.short	0x0002
        /*0062*/ 	.short	0x0008
        /*0064*/ 	.byte	0x00, 0xf0, 0x11, 0x00


	//----- nvinfo : EIATTR_KPARAM_INFO
	.align		4
.L_6809:
        /*0068*/ 	.byte	0x04, 0x17
        /*006a*/ 	.short	(.L_6811 - .L_6810)
.L_6810:
        /*006c*/ 	.word	0x00000000
        /*0070*/ 	.short	0x0001
        /*0072*/ 	.short	0x0004
        /*0074*/ 	.byte	0x00, 0xf0, 0x11, 0x00


	//----- nvinfo : EIATTR_KPARAM_INFO
	.align		4
.L_6811:
        /*0078*/ 	.byte	0x04, 0x17
        /*007a*/ 	.short	(.L_6813 - .L_6812)
.L_6812:
        /*007c*/ 	.word	0x00000000
        /*0080*/ 	.short	0x0000
        /*0082*/ 	.short	0x0000
        /*0084*/ 	.byte	0x00, 0xf0, 0x11, 0x00


	//----- nvinfo : EIATTR_SPARSE_MMA_MASK
	.align		4
.L_6813:
        /*0088*/ 	.byte	0x03, 0x50
        /*008a*/ 	.short	0x0000


	//----- nvinfo : EIATTR_MAXREG_COUNT
	.align		4
        /*008c*/ 	.byte	0x03, 0x1b
        /*008e*/ 	.short	0x00ff


	//----- nvinfo : EIATTR_NUM_BARRIERS
	.align		4
        /*0090*/ 	.byte	0x02, 0x4c
        /*0092*/ 	.byte	0x01
	.zero		1


	//----- nvinfo : EIATTR_MERCURY_ISA_VERSION
	.align		4
        /*0094*/ 	.byte	0x03, 0x5f
        /*0096*/ 	.short	0x0101


	//----- nvinfo : EIATTR_VRC_CTA_INIT_COUNT
	.align		4
        /*0098*/ 	.byte	0x02, 0x4a
	.zero		1
	.zero		1


	//----- nvinfo : EIATTR_EXIT_INSTR_OFFSETS
	.align		4
        /*009c*/ 	.byte	0x04, 0x1c
        /*009e*/ 	.short	(.L_6815 - .L_6814)


	//   ....[0]....
.L_6814:
        /*00a0*/ 	.word	0x00000530


	//   ....[1]....
        /*00a4*/ 	.word	0x00001160


	//----- nvinfo : EIATTR_MAX_THREADS
	.align		4
.L_6815:
        /*00a8*/ 	.byte	0x04, 0x05
        /*00aa*/ 	.short	(.L_6817 - .L_6816)
.L_6816:
        /*00ac*/ 	.word	0x00000080
        /*00b0*/ 	.word	0x00000001
        /*00b4*/ 	.word	0x00000001


	//----- nvinfo : EIATTR_CRS_STACK_SIZE
	.align		4
.L_6817:
        /*00b8*/ 	.byte	0x04, 0x1e
        /*00ba*/ 	.short	(.L_6819 - .L_6818)
.L_6818:
        /*00bc*/ 	.word	0x00000000


	//----- nvinfo : EIATTR_CBANK_PARAM_SIZE
	.align		4
.L_6819:
        /*00c0*/ 	.byte	0x03, 0x19
        /*00c2*/ 	.short	0x0030


	//----- nvinfo : EIATTR_PARAM_CBANK
	.align		4
        /*00c4*/ 	.byte	0x04, 0x0a
        /*00c6*/ 	.short	(.L_6821 - .L_6820)
	.align		4
.L_6820:
        /*00c8*/ 	.word	index@(.nv.constant0._Z9cuda_gemmIiLi128ELi8ELi1ELi16ELi32ELi32ELi1EEviiiPT_S1_S1_ii)
        /*00cc*/ 	.short	0x0380
        /*00ce*/ 	.short	0x0030


	//----- nvinfo : EIATTR_SW_WAR
	.align		4
.L_6821:
        /*00d0*/ 	.byte	0x04, 0x36
        /*00d2*/ 	.short	(.L_6823 - .L_6822)
.L_6822:
        /*00d4*/ 	.word	0x00000008
.L_6823:


//--------------------- .nv.info._Z9cuda_gemmIiLi128ELi8ELi1ELi16ELi32ELi32ELi0EEviiiPT_S1_S1_ii --------------------------
	.section	.nv.info._Z9cuda_gemmIiLi128ELi8ELi1ELi16ELi32ELi32ELi0EEviiiPT_S1_S1_ii,"",@"SHT_CUDA_INFO"
	.sectionflags	@""
	.align	4


	//----- nvinfo : EIATTR_CUDA_API_VERSION
	.align		4
        /*0000*/ 	.byte	0x04, 0x37
        /*0002*/ 	.short	(.L_6825 - .L_6824)
.L_6824:
        /*0004*/ 	.word	0x00000082


	//----- nvinfo : EIATTR_KPARAM_INFO
	.align		4
.L_6825:
        /*0008*/ 	.byte	0x04, 0x17
        /*000a*/ 	.short	(.L_6827 - .L_6826)
.L_6826:
        /*000c*/ 	.word	0x00000000
        /*0010*/ 	.short	0x0007
        /*0012*/ 	.short	0x002c
        /*0014*/ 	.byte	0x00, 0xf0, 0x11, 0x00


	//----- nvinfo : EIATTR_KPARAM_INFO
	.align		4
.L_6827:
        /*0018*/ 	.byte	0x04, 0x17
        /*001a*/ 	.short	(.L_6829 - .L_6828)
.L_6828:
        /*001c*/ 	.word	0x00000000
        /*0020*/ 	.short	0x0006
        /*0022*/ 	.short	0x0028
        /*0024*/ 	.byte	0x00, 0xf0, 0x11, 0x00


	//----- nvinfo : EIATTR_KPARAM_INFO
	.align		4
.L_6829:
        /*0028*/ 	.byte	0x04, 0x17
        /*002a*/ 	.short	(.L_6831 - .L_6830)
.L_6830:
        /*002c*/ 	.word	0x00000000
        /*0030*/ 	.short	0x0005
        /*0032*/ 	.short	0x0020
        /*0034*/ 	.byte	0x00, 0xf5, 0x21, 0x00


	//----- nvinfo : EIATTR_KPARAM_INFO
	.align		4
.L_6831:
        /*0038*/ 	.byte	0x04, 0x17
        /*003a*/ 	.short	(.L_6833 - .L_6832)
.L_6832:
        /*003c*/ 	.word	0x00000000
        /*0040*/ 	.short	0x0004
        /*0042*/ 	.short	0x0018
        /*0044*/ 	.byte	0x00, 0xf5, 0x21, 0x00


	//----- nvinfo : EIATTR_KPARAM_INFO
	.align		4
.L_6833:
        /*0048*/ 	.byte	0x04, 0x17
        /*004a*/ 	.short	(.L_6835 - .L_6834)
.L_6834:
        /*004c*/ 	.word	0x00000000
        /*0050*/ 	.short	0x0003
        /*0052*/ 	.short	0x0010
        /*0054*/ 	.byte	0x00, 0xf5, 0x21, 0x00


	//----- nvinfo : EIATTR_KPARAM_INFO
	.align		4
.L_6835:
        /*0058*/ 	.byte	0x04, 0x17
        /*005a*/ 	.short	(.L_6837 - .L_6836)
.L_6836:
        /*005c*/ 	.word	0x00000000
        /*0060*/ 	.short	0x0002
        /*0062*/ 	.short	0x0008
        /*0064*/ 	.byte	0x00, 0xf0, 0x11, 0x00


	//----- nvinfo : EIATTR_KPARAM_INFO
	.align		4
.L_6837:
        /*0068*/ 	.byte	0x04, 0x17
        /*006a*/ 	.short	(.L_6839 - .L_6838)
.L_6838:
        /*006c*/ 	.word	0x00000000
        /*0070*/ 	.short	0x0001
        /*0072*/ 	.short	0x0004
        /*0074*/ 	.byte	0x00, 0xf0, 0x11, 0x00


	//----- nvinfo : EIATTR_KPARAM_INFO
	.align		4
.L_6839:
        /*0078*/ 	.byte	0x04, 0x17
        /*007a*/ 	.short	(.L_6841 - .L_6840)
.L_6840:
        /*007c*/ 	.word	0x00000000
        /*0080*/ 	.short	0x0000
        /*0082*/ 	.short	0x0000
        /*0084*/ 	.byte	0x00, 0xf0, 0x11, 0x00


	//----- nvinfo : EIATTR_SPARSE_MMA_MASK
	.align		4
.L_6841:
        /*0088*/ 	.byte	0x03, 0x50
        /*008a*/ 	.short	0x0000


	//----- nvinfo : EIATTR_MAXREG_COUNT
	.align		4
        /*008c*/ 	.byte	0x03, 0x1b
        /*008e*/ 	.short	0x00ff


	//----- nvinfo : EIATTR_NUM_BARRIERS
	.align		4
        /*0090*/ 	.byte	0x02, 0x4c
        /*0092*/ 	.byte	0x01
	.zero		1


	//----- nvinfo : EIATTR_MERCURY_ISA_VERSION
	.align		4
        /*0094*/ 	.byte	0x03, 0x5f
        /*0096*/ 	.short	0x0101


	//----- nvinfo : EIATTR_COOP_GROUP_MASK_REGIDS
	.align		4
        /*0098*/ 	.byte	0x04, 0x29
        /*009a*/ 	.short	(.L_6843 - .L_6842)


	//   ....[0]....
.L_6842:
        /*009c*/ 	.word	0xffffffff


	//   ....[1]....
        /*00a0*/ 	.word	0xffffffff


	//   ....[2]....
        /*00a4*/ 	.word	0xffffffff


	//   ....[3]....
        /*00a8*/ 	.word	0xffffffff


	//   ....[4]....
        /*00ac*/ 	.word	0xffffffff


	//   ....[5]....
        /*00b0*/ 	.word	0xffffffff


	//   ....[6]....
        /*00b4*/ 	.word	0xffffffff


	//   ....[7]....
        /*00b8*/ 	.word	0xffffffff


	//   ....[8]....
        /*00bc*/ 	.word	0xffffffff


	//   ....[9]....
        /*00c0*/ 	.word	0xffffffff


	//   ....[10]....
        /*00c4*/ 	.word	0xffffffff


	//   ....[11]....
        /*00c8*/ 	.word	0xffffffff


	//   ....[12]....
        /*00cc*/ 	.word	0xffffffff


	//   ....[13]....
        /*00d0*/ 	.word	0xffffffff


	//   ....[14]....
        /*00d4*/ 	.word	0xffffffff


	//   ....[15]....
        /*00d8*/ 	.word	0xffffffff


	//   ....[16]....
        /*00dc*/ 	.word	0xffffffff


	//   ....[17]....
        /*00e0*/ 	.word	0xffffffff


	//   ....[18]....
        /*00e4*/ 	.word	0xffffffff


	//   ....[19]....
        /*00e8*/ 	.word	0xffffffff


	//   ....[20]....
        /*00ec*/ 	.word	0xffffffff


	//   ....[21]....
        /*00f0*/ 	.word	0xffffffff


	//   ....[22]....
        /*00f4*/ 	.word	0xffffffff


	//   ....[23]....
        /*00f8*/ 	.word	0xffffffff


	//   ....[24]....
        /*00fc*/ 	.word	0xffffffff


	//   ....[25]....
        /*0100*/ 	.word	0xffffffff


	//   ....[26]....
        /*0104*/ 	.word	0xffffffff


	//   ....[27]....
        /*0108*/ 	.word	0xffffffff


	//   ....[28]....
        /*010c*/ 	.word	0xffffffff


	//   ....[29]....
        /*0110*/ 	.word	0xffffffff


	//   ....[30]....
        /*0114*/ 	.word	0xffffffff


	//   ....[31]....
        /*0118*/ 	.word	0xffffffff


	//   ....[32]....
        /*011c*/ 	.word	0x05000056


	//   ....[33]....
        /*0120*/ 	.word	0x05000056


	//   ....[34]....
        /*0124*/ 	.word	0x05000056


	//   ....[35]....
        /*0128*/ 	.word	0x05000056


	//   ....[36]....
        /*012c*/ 	.word	0x05000056


	//   ....[37]....
        /*0130*/ 	.word	0x05000056


	//   ....[38]....
        /*0134*/ 	.word	0x05000056


	//   ....[39]....
        /*0138*/ 	.word	0x05000056


	//   ....[40]....
        /*013c*/ 	.word	0x05000056


	//   ....[41]....
        /*0140*/ 	.word	0x05000056


	//   ....[42]....
        /*0144*/ 	.word	0x05000056


	//   ....[43]....
        /*0148*/ 	.word	0x05000056


	//   ....[44]....
        /*014c*/ 	.word	0x05000056


	//   ....[45]....
        /*0150*/ 	.word	0x05000056


	//   ....[46]....
        /*0154*/ 	.word	0x05000056


	//   ....[47]....
        /*0158*/ 	.word	0x05000056


	//   ....[48]....
        /*015c*/ 	.word	0x05000056


	//   ....[49]....
        /*0160*/ 	.word	0x05000056


	//   ....[50]....
        /*0164*/ 	.word	0x05000056


	//   ....[51]....
        /*0168*/ 	.word	0x05000056


	//   ....[52]....
        /*016c*/ 	.word	0x05000056


	//   ....[53]....
        /*0170*/ 	.word	0x05000056


	//   ....[54]....
        /*0174*/ 	.word	0x05000056


	//   ....[55]....
        /*0178*/ 	.word	0x05000056


	//   ....[56]....
        /*017c*/ 	.word	0x05000056


	//   ....[57]....
        /*0180*/ 	.word	0x05000056


	//   ....[58]....
        /*0184*/ 	.word	0x05000056


	//   ....[59]....
        /*0188*/ 	.word	0x05000056


	//   ....[60]....
        /*018c*/ 	.word	0x05000056


	//   ....[61]....
        /*0190*/ 	.word	0x05000056


	//   ....[62]....
        /*0194*/ 	.word	0x05000056


	//   ....[63]....
        /*0198*/ 	.word	0x05000056


	//----- nvinfo : EIATTR_COOP_GROUP_INSTR_OFFSETS
	.align		4
.L_6843:
        /*019c*/ 	.byte	0x04, 0x28
        /*019e*/ 	.short	(.L_6845 - .L_6844)


	//   ....[0]....
.L_6844:
        /*01a0*/ 	.word	0x000035b0


	//   ....[1]....
        /*01a4*/ 	.word	0x00003610


	//   ....[2]....
        /*01a8*/ 	.word	0x00003670


	//   ....[3]....
        /*01ac*/ 	.word	0x000036d0


	//   ....[4]....
        /*01b0*/ 	.word	0x00003730


	//   ....[5]....
        /*01b4*/ 	.word	0x00003790


	//   ....[6]....
        /*01b8*/ 	.word	0x000037f0


	//   ....[7]....
        /*01bc*/ 	.word	0x00003850


	//   ....[8]....
        /*01c0*/ 	.word	0x000038b0


	//   ....[9]....
        /*01c4*/ 	.word	0x00003910


	//   ....[10]....
        /*01c8*/ 	.word	0x00003970


	//   ....[11]....
        /*01cc*/ 	.word	0x000039d0


	//   ....[12]....
        /*01d0*/ 	.word	0x00003a30


	//   ....[13]....
        /*01d4*/ 	.word	0x00003a90


	//   ....[14]....
        /*01d8*/ 	.word	0x00003af0


	//   ....[15]....
        /*01dc*/ 	.word	0x00003b50


	//   ....[16]....
        /*01e0*/ 	.word	0x00003bb0


	//   ....[17]....
        /*01e4*/ 	.word	0x00003c10


	//   ....[18]....
        /*01e8*/ 	.word	0x00003c70


	//   ....[19]....
        /*01ec*/ 	.word	0x00003cd0


	//   ....[20]....
        /*01f0*/ 	.word	0x00003d30


	//   ....[21]....
        /*01f4*/ 	.word	0x00003d90


	//   ....[22]....
        /*01f8*/ 	.word	0x00003df0


	//   ....[23]....
        /*01fc*/ 	.word	0x00003e50


	//   ....[24]....
        /*0200*/ 	.word	0x00003eb0


	//   ....[25]....
        /*0204*/ 	.word	0x00003f10


	//   ....[26]....
        /*0208*/ 	.word	0x00003f70


	//   ....[27]....
        /*020c*/ 	.word	0x00003fd0


	//   ....[28]....
        /*0210*/ 	.word	0x00004030


	//   ....[29]....
        /*0214*/ 	.word	0x00004090


	//   ....[30]....
        /*0218*/ 	.word	0x000040f0


	//   ....[31]....
        /*021c*/ 	.word	0x00004150


	//   ....[32]....
        /*0220*/ 	.word	0x00005f90


	//   ....[33]....
        /*0224*/ 	.word	0x00006020


	//   ....[34]....
        /*0228*/ 	.word	0x000060a0


	//   ....[35]....
        /*022c*/ 	.word	0x00006120


	//   ....[36]....
        /*0230*/ 	.word	0x000061a0


	//   ....[37]....
        /*0234*/ 	.word	0x00006220


	//   ....[38]....
        /*0238*/ 	.word	0x000062b0


	//   ....[39]....
        /*023c*/ 	.word	0x00006330


	//   ....[40]....
        /*0240*/ 	.word	0x000063c0


	//   ....[41]....
        /*0244*/ 	.word	0x00006440


	//   ....[42]....
        /*0248*/ 	.word	0x000064d0


	//   ....[43]....
        /*024c*/ 	.word	0x00006550


	//   ....[44]....
        /*0250*/ 	.word	0x000065e0


	//   ....[45]....
        /*0254*/ 	.word	0x00006660


	//   ....[46]....
        /*0258*/ 	.word	0x000066f0


	//   ....[47]....
        /*025c*/ 	.word	0x00006770


	//   ....[48]....
        /*0260*/ 	.word	0x00006800


	//   ....[49]....
        /*0264*/ 	.word	0x00006880


	//   ....[50]....
        /*0268*/ 	.word	0x00006910


	//   ....[51]....
        /*026c*/ 	.word	0x00006990


	//   ....[52]....
        /*0270*/ 	.word	0x00006a20


	//   ....[53]....
        /*0274*/ 	.word	0x00006aa0


	//   ....[54]....
        /*0278*/ 	.word	0x00006b30


	//   ....[55]....
        /*027c*/ 	.word	0x00006bb0


	//   ....[56]....
        /*0280*/ 	.word	0x00006c40


	//   ....[57]....
        /*0284*/ 	.word	0x00006cc0


	//   ....[58]....
        /*0288*/ 	.word	0x00006d50


	//   ....[59]....
        /*028c*/ 	.word	0x00006dd0


	//   ....[60]....
        /*0290*/ 	.word	0x00006e60


	//   ....[61]....
        /*0294*/ 	.word	0x00006ee0


	//   ....[62]....
        /*0298*/ 	.word	0x00006f70


	//   ....[63]....
        /*029c*/ 	.word	0x00006ff0


	//----- nvinfo : EIATTR_VRC_CTA_INIT_COUNT
	.align		4
.L_6845:
        /*02a0*/ 	.byte	0x02, 0x4a
	.zero		1
	.zero		1


	//----- nvinfo : EIATTR_EXIT_INSTR_OFFSETS
	.align		4
        /*02a4*/ 	.byte	0x04, 0x1c
        /*02a6*/ 	.short	(.L_6847 - .L_6846)


	//   ....[0]....
.L_6846:
        /*02a8*/ 	.word	0x00000510


	//   ....[1]....
        /*02ac*/ 	.word	0x00005f40


	//----- nvinfo : EIATTR_MAX_THREADS
	.align		4
.L_6847:
        /*02b0*/ 	.byte	0x04, 0x05
        /*02b2*/ 	.short	(.L_6849 - .L_6848)
.L_6848:
        /*02b4*/ 	.word	0x00000080
        /*02b8*/ 	.word	0x00000001
        /*02bc*/ 	.word	0x00000001


	//----- nvinfo : EIATTR_CRS_STACK_SIZE
	.align		4
.L_6849:
        /*02c0*/ 	.byte	0x04, 0x1e
        /*02c2*/ 	.short	(.L_6851 - .L_6850)
.L_6850:
        /*02c4*/ 	.word	0x00000000


	//----- nvinfo : EIATTR_CBANK_PARAM_SIZE
	.align		4
.L_6851:
        /*02c8*/ 	.byte	0x03, 0x19
        /*02ca*/ 	.short	0x0030


	//----- nvinfo : EIATTR_PARAM_CBANK
	.align		4
        /*02cc*/ 	.byte	0x04, 0x0a
        /*02ce*/ 	.short	(.L_6853 - .L_6852)
	.align		4
.L_6852:
        /*02d0*/ 	.word	index@(.nv.constant0._Z9cuda_gemmIiLi128ELi8ELi1ELi16ELi32ELi32ELi0EEviiiPT_S1_S1_ii)
        /*02d4*/ 	.short	0x0380
        /*02d6*/ 	.short	0x0030


	//----- nvinfo : EIATTR_SW_WAR
	.align		4
.L_6853:
        /*02d8*/ 	.byte	0x04, 0x36
        /*02da*/ 	.short	(.L_6855 - .L_6854)
.L_6854:
        /*02dc*/ 	.word	0x00000008
.L_6855:


//--------------------- .nv.info._Z9cuda_gemmIiLi128ELi8ELi1ELi16ELi16ELi16ELi1EEviiiPT_S1_S1_ii --------------------------
	.section	.nv.info._Z9cuda_gemmIiLi128ELi8ELi1ELi16ELi16ELi16ELi1EEviiiPT_S1_S1_ii,"",@"SHT_CUDA_INFO"
	.sectionflags	@""
	.align	4


	//----- nvinfo : EIATTR_CUDA_API_VERSION
	.align		4
        /*0000*/ 	.byte	0x04, 0x37
        /*0002*/ 	.short	(.L_6857 - .L_6856)
.L_6856:
        /*0004*/ 	.word	0x00000082


	//----- nvinfo : EIATTR_KPARAM_INFO
	.align		4
.L_6857:
        /*0008*/ 	.byte	0x04, 0x17
        /*000a*/ 	.short	(.L_6859 - .L_6858)
.L_6858:
        /*000c*/ 	.word	0x00000000
        /*0010*/ 	.short	0x0007
        /*0012*/ 	.short	0x002c
        /*0014*/ 	.byte	0x00, 0xf0, 0x11, 0x00


	//----- nvinfo : EIATTR_KPARAM_INFO
	.align		4
.L_6859:
        /*0018*/ 	.byte	0x04, 0x17
        /*001a*/ 	.short	(.L_6861 - .L_6860)
.L_6860:
        /*001c*/ 	.word	0x00000000
        /*0020*/ 	.short	0x0006
        /*0022*/ 	.short	0x0028
        /*0024*/ 	.byte	0x00, 0xf0, 0x11, 0x00


	//----- nvinfo : EIATTR_KPARAM_INFO
	.align		4
.L_6861:
        /*0028*/ 	.byte	0x04, 0x17
        /*002a*/ 	.short	(.L_6863 - .L_6862)
.L_6862:
        /*002c*/ 	.word	0x00000000
        /*0030*/ 	.short	0x0005
        /*0032*/ 	.short	0x0020
        /*0034*/ 	.byte	0x00, 0xf5, 0x21, 0x00


	//----- nvinfo : EIATTR_KPARAM_INFO
	.align		4
.L_6863:
        /*0038*/ 	.byte	0x04, 0x17
        /*003a*/ 	.short	(.L_6865 - .L_6864)
.L_6864:
        /*003c*/ 	.word	0x00000000
        /*0040*/ 	.short	0x0004
        /*0042*/ 	.short	0x0018
        /*0044*/ 	.byte	0x00, 0xf5, 0x21, 0x00


	//----- nvinfo : EIATTR_KPARAM_INFO
	.align		4
.L_6865:
        /*0048*/ 	.byte	0x04, 0x17
        /*004a*/ 	.short	(.L_6867 - .L_6866)
.L_6866:
        /*004c*/ 	.word	0x00000000
        /*0050*/ 	.short	0x0003
        /*0052*/ 	.short	0x0010
        /*0054*/ 	.byte	0x00, 0xf5, 0x21, 0x00


	//----- nvinfo : EIATTR_KPARAM_INFO
	.align		4
.L_6867:
        /*0058*/ 	.byte	0x04, 0x17
        /*005a*/ 	.short	(.L_6869 - .L_6868)
.L_6868:
        /*005c*/ 	.word	0x00000000
        /*0060*/ 	.short	0x0002
        /*0062*/ 	.short	0x0008
        /*0064*/ 	.byte	0x00, 0xf0, 0x11, 0x00


	//----- nvinfo : EIATTR_KPARAM_INFO
	.align		4
.L_6869:
        /*0068*/ 	.byte	0x04, 0x17
        /*006a*/ 	.short	(.L_6871 - .L_6870)
.L_6870:
        /*006c*/ 	.word	0x00000000
        /*0070*/ 	.short	0x0001
        /*0072*/ 	.short	0x0004
        /*0074*/ 	.byte	0x00, 0xf0, 0x11, 0x00


	//----- nvinfo : EIATTR_KPARAM_INFO
	.align		4
.L_6871:
        /*0078*/ 	.byte	0x04, 0x17
        /*007a*/ 	.short	(.L_6873 - .L_6872)
.L_6872:
        /*007c*/ 	.word	0x00000000
        /*0080*/ 	.short	0x0000
        /*0082*/ 	.short	0x0000
        /*0084*/ 	.byte	0x00, 0xf0, 0x11, 0x00


	//----- nvinfo : EIATTR_SPARSE_MMA_MASK
	.align		4
.L_6873:
        /*0088*/ 	.byte	0x03, 0x50
        /*008a*/ 	.short	0x0000


	//----- nvinfo : EIATTR_MAXREG_COUNT
	.align		4
        /*008c*/ 	.byte	0x03, 0x1b
        /*008e*/ 	.short	0x00ff


	//----- nvinfo : EIATTR_NUM_BARRIERS
	.align		4
        /*0090*/ 	.byte	0x02, 0x4c
        /*0092*/ 	.byte	0x01
	.zero		1


	//----- nvinfo : EIATTR_MERCURY_ISA_VERSION
	.align		4
        /*0094*/ 	.byte	0x03, 0x5f
        /*0096*/ 	.short	0x0101


	//----- nvinfo : EIATTR_COOP_GROUP_MASK_REGIDS
	.align		4
        /*0098*/ 	.byte	0x04, 0x29
        /*009a*/ 	.short	(.L_6875 - .L_6874)


	//   ....[0]....
.L_6874:
        /*009c*/ 	.word	0xffffffff


	//   ....[1]....
        /*00a0*/ 	.word	0xffffffff


	//   ....[2]....
        /*00a4*/ 	.word	0xffffffff


	//   ....[3]....
        /*00a8*/ 	.word	0xffffffff


	//   ....[4]....
        /*00ac*/ 	.word	0xffffffff


	//   ....[5]....
        /*00b0*/ 	.word	0xffffffff


	//   ....[6]....
        /*00b4*/ 	.word	0xffffffff


	//   ....[7]....
        /*00b8*/ 	.word	0xffffffff


	//   ....[8]....
        /*00bc*/ 	.word	0xffffffff


	//   ....[9]....
        /*00c0*/ 	.word	0xffffffff


	//   ....[10]....
        /*00c4*/ 	.word	0xffffffff


	//   ....[11]....
        /*00c8*/ 	.word	0xffffffff


	//   ....[12]....
        /*00cc*/ 	.word	0xffffffff


	//   ....[13]....
        /*00d0*/ 	.word	0xffffffff


	//   ....[14]....
        /*00d4*/ 	.word	0xffffffff


	//   ....[15]....
        /*00d8*/ 	.word	0xffffffff


	//   ....[16]....
        /*00dc*/ 	.word	0xffffffff


	//   ....[17]....
        /*00e0*/ 	.word	0xffffffff


	//   ....[18]....
        /*00e4*/ 	.word	0xffffffff


	//   ....[19]....
        /*00e8*/ 	.word	0xffffffff


	//   ....[20]....
        /*00ec*/ 	.word	0xffffffff


	//   ....[21]....
        /*00f0*/ 	.word	0xffffffff


	//   ....[22]....
        /*00f4*/ 	.word	0xffffffff


	//   ....[23]....
        /*00f8*/ 	.word	0xffffffff


	//   ....[24]....
        /*00fc*/ 	.word	0xffffffff


	//   ....[25]....
        /*0100*/ 	.word	0xffffffff


	//   ....[26]....
        /*0104*/ 	.word	0xffffffff


	//   ....[27]....
        /*0108*/ 	.word	0xffffffff


	//   ....[28]....
        /*010c*/ 	.word	0xffffffff


	//   ....[29]....
        /*0110*/ 	.word	0xffffffff


	//   ....[30]....
        /*0114*/ 	.word	0xffffffff


	//   ....[31]....
        /*0118*/ 	.word	0xffffffff


	//   ....[32]....
        /*011c*/ 	.word	0xffffffff


	//   ....[33]....
        /*0120*/ 	.word	0xffffffff


	//   ....[34]....
        /*0124*/ 	.word	0xffffffff


	//   ....[35]....
        /*0128*/ 	.word	0xffffffff


	//   ....[36]....
        /*012c*/ 	.word	0xffffffff


	//   ....[37]....
        /*0130*/ 	.word	0xffffffff


	//   ....[38]....
        /*0134*/ 	.word	0xffffffff


	//   ....[39]....
        /*0138*/ 	.word	0xffffffff


	//   ....[40]....
        /*013c*/ 	.word	0xffffffff


	//   ....[41]....
        /*0140*/ 	.word	0xffffffff


	//   ....[42]....
        /*0144*/ 	.word	0xffffffff


	//   ....[43]....
        /*0148*/ 	.word	0xffffffff


	//   ....[44]....
        /*014c*/ 	.word	0xffffffff


	//   ....[45]....
        /*0150*/ 	.word	0xffffffff


	//   ....[46]....
        /*0154*/ 	.word	0xffffffff


	//   ....[47]....
        /*0158*/ 	.word	0xffffffff


	//   ....[48]....
        /*015c*/ 	.word	0x0500001d


	//   ....[49]....
        /*0160*/ 	.word	0x0500001d


	//   ....[50]....
        /*0164*/ 	.word	0x0500001d


	//   ....[51]....
        /*0168*/ 	.word	0x0500001d


	//   ....[52]....
        /*016c*/ 	.word	0x0500001d


	//   ....[53]....
        /*0170*/ 	.word	0x0500001d


	//   ....[54]....
        /*0174*/ 	.word	0x0500001d


	//   ....[55]....
        /*0178*/ 	.word	0x0500001d


	//   ....[56]....
        /*017c*/ 	.word	0x0500001d


	//   ....[57]....
        /*0180*/ 	.word	0x0500001d


	//   ....[58]....
        /*0184*/ 	.word	0x0500001d


	//   ....[59]....
        /*0188*/ 	.word	0x0500001d


	//   ....[60]....
        /*018c*/ 	.word	0x0500001d


	//   ....[61]....
        /*0190*/ 	.word	0x0500001d


	//   ....[62]....
        /*0194*/ 	.word	0x0500001d


	//   ....[63]....
        /*0198*/ 	.word	0x0500001d


	//   ....[64]....
        /*019c*/ 	.word	0x0500001d


	//   ....[65]....
        /*01a0*/ 	.word	0x0500001d


	//   ....[66]....
        /*01a4*/ 	.word	0x0500001d


	//   ....[67]....
        /*01a8*/ 	.word	0x0500001d


	//   ....[68]....
        /*01ac*/ 	.word	0x0500001d


	//   ....[69]....
        /*01b0*/ 	.word	0x0500001d


	//   ....[70]....
        /*01b4*/ 	.word	0x0500001d


	//   ....[71]....
        /*01b8*/ 	.word	0x0500001d


	//   ....[72]....
        /*01bc*/ 	.word	0x0500001d


	//   ....[73]....
        /*01c0*/ 	.word	0x0500001d


	//   ....[74]....
        /*01c4*/ 	.word	0x0500001d


	//   ....[75]....
        /*01c8*/ 	.word	0x0500001d


	//   ....[76]....
        /*01cc*/ 	.word	0x0500001d


	//   ....[77]....
        /*01d0*/ 	.word	0x0500001d


	//   ....[78]....
        /*01d4*/ 	.word	0x0500001d


	//   ....[79]....
        /*01d8*/ 	.word	0x0500001d


	//   ....[80]....
        /*01dc*/ 	.word	0x0500001d


	//   ....[81]....
        /*01e0*/ 	.word	0x0500001d


	//   ....[82]....
        /*01e4*/ 	.word	0x0500001d


	//   ....[83]....
        /*01e8*/ 	.word	0x0500001d


	//   ....[84]....
        /*01ec*/ 	.word	0x0500001d


	//   ....[85]....
        /*01f0*/ 	.word	0x0500001d


	//   ....[86]....
        /*01f4*/ 	.word	0x0500001d


	//   ....[87]....
        /*01f8*/ 	.word	0x0500001d


	//   ....[88]....
        /*01fc*/ 	.word	0x0500001d


	//   ....[89]....
        /*0200*/ 	.word	0x0500001d


	//   ....[90]....
        /*0204*/ 	.word	0x0500001d


	//   ....[91]....
        /*0208*/ 	.word	0x0500001d


	//   ....[92]....
        /*020c*/ 	.word	0x0500001d


	//   ....[93]....
        /*0210*/ 	.word	0x0500001d


	//   ....[94]....
        /*0214*/ 	.word	0x0500001d


	//   ....[95]....
        /*0218*/ 	.word	0x0500001d


	//----- nvinfo : EIATTR_COOP_GROUP_INSTR_OFFSETS
	.align		4
.L_6875:
        /*021c*/ 	.byte	0x04, 0x28
        /*021e*/ 	.short	(.L_6877 - .L_6876)


	//   ....[0]....
.L_6876:
        /*0220*/ 	.word	0x000015e0


	//   ....[1]....
        /*0224*/ 	.word	0x000015f0


	//   ....[2]....
        /*0228*/ 	.word	0x00001600


	//   ....[3]....
        /*022c*/ 	.word	0x00001610


	//   ....[4]....
        /*0230*/ 	.word	0x00001640


	//   ....[5]....
        /*0234*/ 	.word	0x00001660


	//   ....[6]....
        /*0238*/ 	.word	0x00001680


	//   ....[7]....
        /*023c*/ 	.word	0x000016b0


	//   ....[8]....
        /*0240*/ 	.word	0x000016c0


	//   ....[9]....
        /*0244*/ 	.word	0x000016e0


	//   ....[10]....
        /*0248*/ 	.word	0x00001700


	//   ....[11]....
        /*024c*/ 	.word	0x00001720


	//   ....[12]....
        /*0250*/ 	.word	0x00001740


	//   ....[13]....
        /*0254*/ 	.word	0x00001750


	//   ....[14]....
        /*0258*/ 	.word	0x00001780


	//   ....[15]....
        /*025c*/ 	.word	0x00001790


	//   ....[16]....
        /*0260*/ 	.word	0x000018e0


	//   ....[17]....
        /*0264*/ 	.word	0x00001900


	//   ....[18]....
        /*0268*/ 	.word	0x00001940


	//   ....[19]....
        /*026c*/ 	.word	0x00001960


	//   ....[20]....
        /*0270*/ 	.word	0x00001980


	//   ....[21]....
        /*0274*/ 	.word	0x000019a0


	//   ....[22]....
        /*0278*/ 	.word	0x000019c0


	//   ....[23]....
        /*027c*/ 	.word	0x000019e0


	//   ....[24]....
        /*0280*/ 	.word	0x00001a00


	//   ....[25]....
        /*0284*/ 	.word	0x00001a20


	//   ....[26]....
        /*0288*/ 	.word	0x00001a40


	//   ....[27]....
        /*028c*/ 	.word	0x00001a60


	//   ....[28]....
        /*0290*/ 	.word	0x00001a80


	//   ....[29]....
        /*0294*/ 	.word	0x00001aa0


	//   ....[30]....
        /*0298*/ 	.word	0x00001ac0


	//   ....[31]....
        /*029c*/ 	.word	0x00001ae0


	//   ....[32]....
        /*02a0*/ 	.word	0x00001b50


	//   ....[33]....
        /*02a4*/ 	.word	0x00001b60


	//   ....[34]....
        /*02a8*/ 	.word	0x00001b90


	//   ....[35]....
        /*02ac*/ 	.word	0x00001bb0


	//   ....[36]....
        /*02b0*/ 	.word	0x00001bd0


	//   ....[37]....
        /*02b4*/ 	.word	0x00001bf0


	//   ....[38]....
        /*02b8*/ 	.word	0x00001c10


	//   ....[39]....
        /*02bc*/ 	.word	0x00001c30


	//   ....[40]....
        /*02c0*/ 	.word	0x00001c50


	//   ....[41]....
        /*02c4*/ 	.word	0x00001c70


	//   ....[42]....
        /*02c8*/ 	.word	0x00001c90


	//   ....[43]....
        /*02cc*/ 	.word	0x00001cb0


	//   ....[44]....
        /*02d0*/ 	.word	0x00001cd0


	//   ....[45]....
        /*02d4*/ 	.word	0x00001cf0


	//   ....[46]....
        /*02d8*/ 	.word	0x00001d10


	//   ....[47]....
        /*02dc*/ 	.word	0x00001d30


	//   ....[48]....
        /*02e0*/ 	.word	0x00002240


	//   ....[49]....
        /*02e4*/ 	.word	0x00002290


	//   ....[50]....
        /*02e8*/ 	.word	0x000022f0


	//   ....[51]....
        /*02ec*/ 	.word	0x00002340


	//   ....[52]....
        /*02f0*/ 	.word	0x000023a0


	//   ....[53]....
        /*02f4*/ 	.word	0x000023f0


	//   ....[54]....
        /*02f8*/ 	.word	0x00002450


	//   ....[55]....
        /*02fc*/ 	.word	0x000024b0


	//   ....[56]....
        /*0300*/ 	.word	0x00002500


	//   ....[57]....
        /*0304*/ 	.word	0x00002560


	//   ....[58]....
        /*0308*/ 	.word	0x000025c0


	//   ....[59]....
        /*030c*/ 	.word	0x00002610


	//   ....[60]....
        /*0310*/ 	.word	0x00002670


	//   ....[61]....
        /*0314*/ 	.word	0x000026d0


	//   ....[62]....
        /*0318*/ 	.word	0x00002730


	//   ....[63]....
        /*031c*/ 	.word	0x00002790


	//   ....[64]....
        /*0320*/ 	.word	0x00002820


	//   ....[65]....
        /*0324*/ 	.word	0x000028b0


	//   ....[66]....
        /*0328*/ 	.word	0x00002910


	//   ....[67]....
        /*032c*/ 	.word	0x00002960


	//   ....[68]....
        /*0330*/ 	.word	0x000029b0


	//   ....[69]....
        /*0334*/ 	.word	0x00002a00


	//   ....[70]....
        /*0338*/ 	.word	0x00002a50


	//   ....[71]....
        /*033c*/ 	.word	0x00002aa0


	//   ....[72]....
        /*0340*/ 	.word	0x00002af0


	//   ....[73]....
        /*0344*/ 	.word	0x00002b40


	//   ....[74]....
        /*0348*/ 	.word	0x00002b90


	//   ....[75]....
        /*034c*/ 	.word	0x00002be0


	//   ....[76]....
        /*0350*/ 	.word	0x00002c30


	//   ....[77]....
        /*0354*/ 	.word	0x00002c80


	//   ....[78]....
        /*0358*/ 	.word	0x00002cd0


	//   ....[79]....
        /*035c*/ 	.word	0x00002d20


	//   ....[80]....
        /*0360*/ 	.word	0x00002dd0


	//   ....[81]....
        /*0364*/ 	.word	0x00002e20


	//   ....[82]....
        /*0368*/ 	.word	0x00002e90


	//   ....[83]....
        /*036c*/ 	.word	0x00002ee0


	//   ....[84]....
        /*0370*/ 	.word	0x00002f30


	//   ....[85]....
        /*0374*/ 	.word	0x00002f80


	//   ....[86]....
        /*0378*/ 	.word	0x00002fd0


	//   ....[87]....
        /*037c*/ 	.word	0x00003020


	//   ....[88]....
        /*0380*/ 	.word	0x00003070


	//   ....[89]....
        /*0384*/ 	.word	0x000030c0


	//   ....[90]....
        /*0388*/ 	.word	0x00003110


	//   ....[91]....
        /*038c*/ 	.word	0x00003160


	//   ....[92]....
        /*0390*/ 	.word	0x000031b0


	//   ....[93]....
        /*0394*/ 	.word	0x00003200


	//   ....[94]....
        /*0398*/ 	.word	0x00003250


	//   ....[95]....
        /*039c*/ 	.word	0x000032a0


	//----- nvinfo : EIATTR_VRC_CTA_INIT_COUNT
	.align		4
.L_6877:
        /*03a0*/ 	.byte	0x02, 0x4a
	.zero		1
	.zero		1


	//----- nvinfo : EIATTR_EXIT_INSTR_OFFSETS
	.align		4
        /*03a4*/ 	.byte	0x04, 0x1c
        /*03a6*/ 	.short	(.L_6879 - .L_6878)


	//   ....[0]....
.L_6878:
        /*03a8*/ 	.word	0x00000560


	//   ....[1]....
        /*03ac*/ 	.word	0x000021f0


	//----- nvinfo : EIATTR_MAX_THREADS
	.align		4
.L_6879:
        /*03b0*/ 	.byte	0x04, 0x05
        /*03b2*/ 	.short	(.L_6881 - .L_6880)
.L_6880:
        /*03b4*/ 	.word	0x00000080
        /*03b8*/ 	.word	0x00000001
        /*03bc*/ 	.word	0x00000001


	//----- nvinfo : EIATTR_CRS_STACK_SIZE
	.align		4
.L_6881:
        /*03c0*/ 	.byte	0x04, 0x1e
        /*03c2*/ 	.short	(.L_6883 - .L_6882)
.L_6882:
        /*03c4*/ 	.word	0x00000000


	//----- nvinfo : EIATTR_CBANK_PARAM_SIZE
	.align		4
.L_6883:
        /*03c8*/ 	.byte	0x03, 0x19
        /*03ca*/ 	.short	0x0030


	//----- nvinfo : EIATTR_PARAM_CBANK
	.align		4
        /*03cc*/ 	.byte	0x04, 0x0a
        /*03ce*/ 	.short	(.L_6885 - .L_6884)
	.align		4
.L_6884:
        /*03d0*/ 	.word	index@(.nv.constant0._Z9cuda_gemmIiLi128ELi8ELi1ELi16ELi16ELi16ELi1EEviiiPT_S1_S1_ii)
        /*03d4*/ 	.short	0x0380
        /*03d6*/ 	.short	0x0030


	//----- nvinfo : EIATTR_SW_WAR
	.align		4
.L_6885:
        /*03d8*/ 	.byte	0x04, 0x36
        /*03da*/ 	.short	(.L_6887 - .L_6886)
.L_6886:
        /*03dc*/ 	.word	0x00000008
.L_6887:


//--------------------- .nv.info._Z9cuda_gemmIiLi128ELi8ELi1ELi16ELi16ELi16ELi0EEviiiPT_S1_S1_ii --------------------------
	.section	.nv.info._Z9cuda_gemmIiLi128ELi8ELi1ELi16ELi16ELi16ELi0EEviiiPT_S1_S1_ii,"",@"SHT_CUDA_INFO"
	.sectionflags	@""
	.align	4


	//----- nvinfo : EIATTR_CUDA_API_VERSION
	.align		4
        /*0000*/ 	.byte	0x04, 0x37
        /*0002*/ 	.short	(.L_6889 - .L_6888)
.L_6888:
        /*0004*/ 	.word	0x00000082


	//----- nvinfo : EIATTR_KPARAM_INFO
	.align		4
.L_6889:
        /*0008*/ 	.byte	0x04, 0x17
        /*000a*/ 	.short	(.L_6891 - .L_6890)
.L_6890:
        /*000c*/ 	.word	0x00000000
        /*0010*/ 	.short	0x0007
        /*0012*/ 	.short	0x002c
        /*0014*/ 	.byte	0x00, 0xf0, 0x11, 0x00


	//----- nvinfo : EIATTR_KPARAM_INFO
	.align		4
.L_6891:
        /*0018*/ 	.byte	0x04, 0x17
        /*001a*/ 	.short	(.L_6893 - .L_6892)
.L_6892:
        /*001c*/ 	.word	0x00000000
        /*0020*/ 	.short	0x0006
        /*0022*/ 	.short	0x0028
        /*0024*/ 	.byte	0x00, 0xf0, 0x11, 0x00


	//----- nvinfo : EIATTR_KPARAM_INFO
	.align		4
.L_6893:
        /*0028*/ 	.byte	0x04, 0x17
        /*002a*/ 	.short	(.L_6895 - .L_6894)
.L_6894:
        /*002c*/ 	.word	0x00000000
        /*0030*/ 	.short	0x0005
        /*0032*/ 	.short	0x0020
        /*0034*/ 	.byte	0x00, 0xf5, 0x21, 0x00


	//----- nvinfo : EIATTR_KPARAM_INFO
	.align		4
.L_6895:
        /*0038*/ 	.byte	0x04, 0x17
        /*003a*/ 	.short	(.L_6897 - .L_6896)
.L_6896:
        /*003c*/ 	.word	0x00000000
        /*0040*/ 	.short	0x0004
        /*0042*/ 	.short	0x0018
        /*0044*/ 	.byte	0x00, 0xf5, 0x21, 0x00


	//----- nvinfo : EIATTR_KPARAM_INFO
	.align		4
.L_6897:
        /*0048*/ 	.byte	0x04, 0x17
        /*004a*/ 	.short	(.L_6899 - .L_6898)
.L_6898:
        /*004c*/ 	.word	0x00000000
        /*0050*/ 	.short	0x0003
        /*0052*/ 	.short	0x0010
        /*0054*/ 	.byte	0x00, 0xf5, 0x21, 0x00


	//----- nvinfo : EIATTR_KPARAM_INFO
	.align		4
.L_6899:
        /*0058*/ 	.byte	0x04, 0x17
        /*005a*/ 	.short	(.L_6901 - .L_6900)
.L_6900:
        /*005c*/ 	.word	0x00000000
        /*0060*/ 	.short	0x0002
        /*0062*/ 	.short	0x0008
        /*0064*/ 	.byte	0x00, 0xf0, 0x11, 0x00


	//----- nvinfo : EIATTR_KPARAM_INFO
	.align		4
.L_6901:
        /*0068*/ 	.byte	0x04, 0x17
        /*006a*/ 	.short	(.L_6903 - .L_6902)
.L_6902:
        /*006c*/ 	.word	0x00000000
        /*0070*/ 	.short	0x0001
        /*0072*/ 	.short	0x0004
        /*0074*/ 	.byte	0x00, 0xf0, 0x11, 0x00


	//----- nvinfo : EIATTR_KPARAM_INFO
	.align		4
.L_6903:
        /*0078*/ 	.byte	0x04, 0x17
        /*007a*/ 	.short	(.L_6905 - .L_6904)
.L_6904:
        /*007c*/ 	.word	0x00000000
        /*0080*/ 	.short	0x0000
        /*0082*/ 	.short	0x0000
        /*0084*/ 	.byte	0x00, 0xf0, 0x11, 0x00


	//----- nvinfo : EIATTR_SPARSE_MMA_MASK
	.align		4
.L_6905:
        /*0088*/ 	.byte	0x03, 0x50
        /*008a*/ 	.short	0x0000


	//----- nvinfo : EIATTR_MAXREG_COUNT
	.align		4
        /*008c*/ 	.byte	0x03, 0x1b
        /*008e*/ 	.short	0x00ff


	//----- nvinfo : EIATTR_NUM_BARRIERS
	.align		4
        /*0090*/ 	.byte	0x02, 0x4c
        /*0092*/ 	.byte	0x01
	.zero		1


	//----- nvinfo : EIATTR_MERCURY_ISA_VERSION
	.align		4
        /*0094*/ 	.byte	0x03, 0x5f
        /*0096*/ 	.short	0x0101


	//----- nvinfo : EIATTR_COOP_GROUP_MASK_REGIDS
	.align		4
        /*0098*/ 	.byte	0x04, 0x29
        /*009a*/ 	.short	(.L_6907 - .L_6906)


	//   ....[0]....
.L_6906:
        /*009c*/ 	.word	0xffffffff


	//   ....[1]....
        /*00a0*/ 	.word	0xffffffff


	//   ....[2]....
        /*00a4*/ 	.word	0xffffffff


	//   ....[3]....
        /*00a8*/ 	.word	0xffffffff


	//   ....[4]....
        /*00ac*/ 	.word	0xffffffff


	//   ....[5]....
        /*00b0*/ 	.word	0xffffffff


	//   ....[6]....
        /*00b4*/ 	.word	0xffffffff


	//   ....[7]....
        /*00b8*/ 	.word	0xffffffff


	//   ....[8]....
        /*00bc*/ 	.word	0xffffffff


	//   ....[9]....
        /*00c0*/ 	.word	0xffffffff


	//   ....[10]....
        /*00c4*/ 	.word	0xffffffff


	//   ....[11]....
        /*00c8*/ 	.word	0xffffffff


	//   ....[12]....
        /*00cc*/ 	.word	0xffffffff


	//   ....[13]....
        /*00d0*/ 	.word	0xffffffff


	//   ....[14]....
        /*00d4*/ 	.word	0xffffffff


	//   ....[15]....
        /*00d8*/ 	.word	0xffffffff


	//   ....[16]....
        /*00dc*/ 	.word	0x0500002a


	//   ....[17]....
        /*00e0*/ 	.word	0x0500002a


	//   ....[18]....
        /*00e4*/ 	.word	0x0500002a


	//   ....[19]....
        /*00e8*/ 	.word	0x0500002a


	//   ....[20]....
        /*00ec*/ 	.word	0x0500002a


	//   ....[21]....
        /*00f0*/ 	.word	0x0500002a


	//   ....[22]....
        /*00f4*/ 	.word	0x0500002a


	//   ....[23]....
        /*00f8*/ 	.word	0x0500002a


	//   ....[24]....
        /*00fc*/ 	.word	0x0500002a


	//   ....[25]....
        /*0100*/ 	.word	0x0500002a


	//   ....[26]....
        /*0104*/ 	.word	0x0500002a


	//   ....[27]....
        /*0108*/ 	.word	0x0500002a


	//   ....[28]....
        /*010c*/ 	.word	0x0500002a


	//   ....[29]....
        /*0110*/ 	.word	0x0500002a


	//   ....[30]....
        /*0114*/ 	.word	0x0500002a


	//   ....[31]....
        /*0118*/ 	.word	0x0500002a


	//----- nvinfo : EIATTR_COOP_GROUP_INSTR_OFFSETS
	.align		4
.L_6907:
        /*011c*/ 	.byte	0x04, 0x28
        /*011e*/ 	.short	(.L_6909 - .L_6908)


	//   ....[0]....
.L_6908:
        /*0120*/ 	.word	0x000023d0


	//   ....[1]....
        /*0124*/ 	.word	0x00002430


	//   ....[2]....
        /*0128*/ 	.word	0x00002490


	//   ....[3]....
        /*012c*/ 	.word	0x000024f0


	//   ....[4]....
        /*0130*/ 	.word	0x00002550


	//   ....[5]....
        /*0134*/ 	.word	0x000025b0


	//   ....[6]....
        /*0138*/ 	.word	0x00002610


	//   ....[7]....
        /*013c*/ 	.word	0x00002670


	//   ....[8]....
        /*0140*/ 	.word	0x000026d0


	//   ....[9]....
        /*0144*/ 	.word	0x00002730


	//   ....[10]....
        /*0148*/ 	.word	0x00002790


	//   ....[11]....
        /*014c*/ 	.word	0x000027f0


	//   ....[12]....
        /*0150*/ 	.word	0x00002850


	//   ....[13]....
        /*0154*/ 	.word	0x000028b0


	//   ....[14]....
        /*0158*/ 	.word	0x00002910


	//   ....[15]....
        /*015c*/ 	.word	0x00002970


	//   ....[16]....
        /*0160*/ 	.word	0x00004200


	//   ....[17]....
        /*0164*/ 	.word	0x00004290


	//   ....[18]....
        /*0168*/ 	.word	0x00004310


	//   ....[19]....
        /*016c*/ 	.word	0x00004390


	//   ....[20]....
        /*0170*/ 	.word	0x00004410


	//   ....[21]....
        /*0174*/ 	.word	0x00004490


	//   ....[22]....
        /*0178*/ 	.word	0x00004510


	//   ....[23]....
        /*017c*/ 	.word	0x00004590


	//   ....[24]....
        /*0180*/ 	.word	0x00004610


	//   ....[25]....
        /*0184*/ 	.word	0x00004690


	//   ....[26]....
        /*0188*/ 	.word	0x00004710


	//   ....[27]....
        /*018c*/ 	.word	0x00004790


	//   ....[28]....
        /*0190*/ 	.word	0x00004810


	//   ....[29]....
        /*0194*/ 	.word	0x00004890


	//   ....[30]....
        /*0198*/ 	.word	0x00004910


	//   ....[31]....
        /*019c*/ 	.word	0x00004990


	//----- nvinfo : EIATTR_VRC_CTA_INIT_COUNT
	.align		4
.L_6909:
        /*01a0*/ 	.byte	0x02, 0x4a
	.zero		1
	.zero		1


	//----- nvinfo : EIATTR_EXIT_INSTR_OFFSETS
	.align		4
        /*01a4*/ 	.byte	0x04, 0x1c
        /*01a6*/ 	.short	(.L_6911 - .L_6910)


	//   ....[0]....
.L_6910:
        /*01a8*/ 	.word	0x00000510


	//   ....[1]....
        /*01ac*/ 	.word	0x000041b0


	//----- nvinfo : EIATTR_MAX_THREADS
	.align		4
.L_6911:
        /*01b0*/ 	.byte	0x04, 0x05
        /*01b2*/ 	.short	(.L_6913 - .L_6912)
.L_6912:
        /*01b4*/ 	.word	0x00000080
        /*01b8*/ 	.word	0x00000001
        /*01bc*/ 	.word	0x00000001


	//----- nvinfo : EIATTR_CRS_STACK_SIZE
	.align		4
.L_6913:
        /*01c0*/ 	.byte	0x04, 0x1e
        /*01c2*/ 	.short	(.L_6915 - .L_6914)
.L_6914:
        /*01c4*/ 	.word	0x00000000


	//----- nvinfo : EIATTR_CBANK_PARAM_SIZE
	.align		4
.L_6915:
        /*01c8*/ 	.byte	0x03, 0x19
        /*01ca*/ 	.short	0x0030


	//----- nvinfo : EIATTR_PARAM_CBANK
	.align		4
        /*01cc*/ 	.byte	0x04, 0x0a
        /*01ce*/ 	.short	(.L_6917 - .L_6916)
	.align		4
.L_6916:
        /*01d0*/ 	.word	index@(.nv.constant0._Z9cuda_gemmIiLi128ELi8ELi1ELi16ELi16ELi16ELi0EEviiiPT_S1_S1_ii)
        /*01d4*/ 	.short	0x0380
        /*01d6*/ 	.short	0x0030


	//----- nvinfo : EIATTR_SW_WAR
	.align		4
.L_6917:
        /*01d8*/ 	.byte	0x04, 0x36
        /*01da*/ 	.short	(.L_6919 - .L_6918)
.L_6918:
        /*01dc*/ 	.word	0x00000008
.L_6919:


//--------------------- .nv.info._Z9cuda_gemmIiLi128ELi8ELi1ELi16ELi8ELi8ELi1EEviiiPT_S1_S1_ii --------------------------
	.section	.nv.info._Z9cuda_gemmIiLi128ELi8ELi1ELi16ELi8ELi8ELi1EEviiiPT_S1_S1_ii,"",@"SHT_CUDA_INFO"
	.sectionflags	@""
	.align	4


	//----- nvinfo : EIATTR_CUDA_API_VERSION
	.align		4
        /*0000*/ 	.byte	0x04, 0x37
        /*0002*/ 	.short	(.L_6921 - .L_6920)
.L_6920:
        /*0004*/ 	.word	0x00000082


	//----- nvinfo : EIATTR_KPARAM_INFO
	.align		4
.L_6921:
        /*0008*/ 	.byte	0x04, 0x17
        /*000a*/ 	.short	(.L_6923 - .L_6922)
.L_6922:
        /*000c*/ 	.word	0x00000000
        /*0010*/ 	.short	0x0007
        /*0012*/ 	.short	0x002c
        /*0014*/ 	.byte	0x00, 0xf0, 0x11, 0x00


	//----- nvinfo : EIATTR_KPARAM_INFO
	.align		4
.L_6923:
        /*0018*/ 	.byte	0x04, 0x17
        /*001a*/ 	.short	(.L_6925 - .L_6924)
.L_6924:
        /*001c*/ 	.word	0x00000000
        /*0020*/ 	.short	0x0006
        /*0022*/ 	.short	0x0028
        /*0024*/ 	.byte	0x00, 0xf0, 0x11, 0x00


	//----- nvinfo : EIATTR_KPARAM_INFO
	.align		4
.L_6925:
        /*0028*/ 	.byte	0x04, 0x17
        /*002a*/ 	.short	(.L_6927 - .L_6926)
.L_6926:
        /*002c*/ 	.word	0x00000000
        /*0030*/ 	.short	0x0005
        /*0032*/ 	.short	0x0020
        /*0034*/ 	.byte	0x00, 0xf5, 0x21, 0x00


	//----- nvinfo : EIATTR_KPARAM_INFO
	.align		4
.L_6927:
        /*0038*/ 	.byte	0x04, 0x17
        /*003a*/ 	.short	(.L_6929 - .L_6928)
.L_6928:
        /*003c*/ 	.word	0x00000000
        /*0040*/ 	.short	0x0004
        /*0042*/ 	.short	0x0018
        /*0044*/ 	.byte	0x00, 0xf5, 0x21, 0x00


	//----- nvinfo : EIATTR_KPARAM_INFO
	.align		4
.L_6929:
        /*0048*/ 	.byte	0x04, 0x17
        /*004a*/ 	.short	(.L_6931 - .L_6930)
.L_6930:
        /*004c*/ 	.word	0x00000000
        /*0050*/ 	.short	0x0003
        /*0052*/ 	.short	0x0010
        /*0054*/ 	.byte	0x00, 0xf5, 0x21, 0x00


	//----- nvinfo : EIATTR_KPARAM_INFO
	.align		4
.L_6931:
        /*0058*/ 	.byte	0x04, 0x17
        /*005a*/ 	.short	(.L_6933 - .L_6932)
.L_6932:
        /*005c*/ 	.word	0x00000000
        /*0060*/ 	.short	0x0002
        /*0062*/ 	.short	0x0008
        /*0064*/ 	.byte	0x00, 0xf0, 0x11, 0x00


	//----- nvinfo : EIATTR_KPARAM_INFO
	.align		4
.L_6933:
        /*0068*/ 	.byte	0x04, 0x17
        /*006a*/ 	.short	(.L_6935 - .L_6934)
.L_6934:
        /*006c*/ 	.word	0x00000000
        /*0070*/ 	.short	0x0001
        /*0072*/ 	.short	0x0004
        /*0074*/ 	.byte	0x00, 0xf0, 0x11, 0x00


	//----- nvinfo : EIATTR_KPARAM_INFO
	.align		4
.L_6935:
        /*0078*/ 	.byte	0x04, 0x17
        /*007a*/ 	.short	(.L_6937 - .L_6936)
.L_6936:
        /*007c*/ 	.word	0x00000000
        /*0080*/ 	.short	0x0000
        /*0082*/ 	.short	0x0000
        /*0084*/ 	.byte	0x00, 0xf0, 0x11, 0x00


	//----- nvinfo : EIATTR_SPARSE_MMA_MASK
	.align		4
.L_6937:
        /*0088*/ 	.byte	0x03, 0x50
        /*008a*/ 	.short	0x0000


	//----- nvinfo : EIATTR_MAXREG_COUNT
	.align		4
        /*008c*/ 	.byte	0x03, 0x1b
        /*008e*/ 	.short	0x00ff


	//----- nvinfo : EIATTR_NUM_BARRIERS
	.align		4
        /*0090*/ 	.byte	0x02, 0x4c
        /*0092*/ 	.byte	0x01
	.zero		1


	//----- nvinfo : EIATTR_MERCURY_ISA_VERSION
	.align		4
        /*0094*/ 	.byte	0x03, 0x5f
        /*0096*/ 	.short	0x0101


	//----- nvinfo : EIATTR_COOP_GROUP_MASK_REGIDS
	.align		4
        /*0098*/ 	.byte	0x04, 0x29
        /*009a*/ 	.short	(.L_6939 - .L_6938)


	//   ....[0]....
.L_6938:
        /*009c*/ 	.word	0xffffffff


	//   ....[1]....
        /*00a0*/ 	.word	0xffffffff


	//   ....[2]....
        /*00a4*/ 	.word	0xffffffff


	//   ....[3]....
        /*00a8*/ 	.word	0xffffffff


	//   ....[4]....
        /*00ac*/ 	.word	0xffffffff


	//   ....[5]....
        /*00b0*/ 	.word	0xffffffff


	//   ....[6]....
        /*00b4*/ 	.word	0xffffffff


	//   ....[7]....
        /*00b8*/ 	.word	0xffffffff


	//   ....[8]....
        /*00bc*/ 	.word	0x05000027


	//   ....[9]....
        /*00c0*/ 	.word	0x05000027


	//   ....[10]....
        /*00c4*/ 	.word	0x05000027


	//   ....[11]....
        /*00c8*/ 	.word	0x05000027


	//   ....[12]....
        /*00cc*/ 	.word	0x05000027


	//   ....[13]....
        /*00d0*/ 	.word	0x05000027


	//   ....[14]....
        /*00d4*/ 	.word	0x05000027


	//   ....[15]....
        /*00d8*/ 	.word	0x05000027


	//----- nvinfo : EIATTR_COOP_GROUP_INSTR_OFFSETS
	.align		4
.L_6939:
        /*00dc*/ 	.byte	0x04, 0x28
        /*00de*/ 	.short	(.L_6941 - .L_6940)


	//   ....[0]....
.L_6940:
        /*00e0*/ 	.word	0x00001380


	//   ....[1]....
        /*00e4*/ 	.word	0x00001390


	//   ....[2]....
        /*00e8*/ 	.word	0x000013a0


	//   ....[3]....
        /*00ec*/ 	.word	0x000013b0


	//   ....[4]....
        /*00f0*/ 	.word	0x000013c0


	//   ....[5]....
        /*00f4*/ 	.word	0x000013d0


	//   ....[6]....
        /*00f8*/ 	.word	0x000013f0


	//   ....[7]....
        /*00fc*/ 	.word	0x00001420


	//   ....[8]....
        /*0100*/ 	.word	0x00001980


	//   ....[9]....
        /*0104*/ 	.word	0x00001a00


	//   ....[10]....
        /*0108*/ 	.word	0x00001a60


	//   ....[11]....
        /*010c*/ 	.word	0x00001ae0


	//   ....[12]....
        /*0110*/ 	.word	0x00001b30


	//   ....[13]....
        /*0114*/ 	.word	0x00001b90


	//   ....[14]....
        /*0118*/ 	.word	0x00001bf0


	//   ....[15]....
        /*011c*/ 	.word	0x00001c40


	//----- nvinfo : EIATTR_VRC_CTA_INIT_COUNT
	.align		4
.L_6941:
        /*0120*/ 	.byte	0x02, 0x4a
	.zero		1
	.zero		1


	//----- nvinfo : EIATTR_EXIT_INSTR_OFFSETS
	.align		4
        /*0124*/ 	.byte	0x04, 0x1c
        /*0126*/ 	.short	(.L_6943 - .L_6942)


	//   ....[0]....
.L_6942:
        /*0128*/ 	.word	0x000006b0


	//   ....[1]....
        /*012c*/ 	.word	0x00001920


	//----- nvinfo : EIATTR_MAX_THREADS
	.align		4
.L_6943:
        /*0130*/ 	.byte	0x04, 0x05
        /*0132*/ 	.short	(.L_6945 - .L_6944)
.L_6944:
        /*0134*/ 	.word	0x00000080
        /*0138*/ 	.word	0x00000001
        /*013c*/ 	.word	0x00000001


	//----- nvinfo : EIATTR_CRS_STACK_SIZE
	.align		4
.L_6945:
        /*0140*/ 	.byte	0x04, 0x1e
        /*0142*/ 	.short	(.L_6947 - .L_6946)
.L_6946:
        /*0144*/ 	.word	0x00000000


	//----- nvinfo : EIATTR_CBANK_PARAM_SIZE
	.align		4
.L_6947:
        /*0148*/ 	.byte	0x03, 0x19
        /*014a*/ 	.short	0x0030


	//----- nvinfo : EIATTR_PARAM_CBANK
	.align		4
        /*014c*/ 	.byte	0x04, 0x0a
        /*014e*/ 	.short	(.L_6949 - .L_6948)
	.align		4
.L_6948:
        /*0150*/ 	.word	index@(.nv.constant0._Z9cuda_gemmIiLi128ELi8ELi1ELi16ELi8ELi8ELi1EEviiiPT_S1_S1_ii)
        /*0154*/ 	.short	0x0380
        /*0156*/ 	.short	0x0030


	//----- nvinfo : EIATTR_SW_WAR
	.align		4
.L_6949:
        /*0158*/ 	.byte	0x04, 0x36
        /*015a*/ 	.short	(.L_6951 - .L_6950)
.L_6950:
        /*015c*/ 	.word	0x00000008
.L_6951:


//--------------------- .nv.info._Z9cuda_gemmIiLi128ELi8ELi1ELi16ELi8ELi8ELi0EEviiiPT_S1_S1_ii --------------------------
	.section	.nv.info._Z9cuda_gemmIiLi128ELi8ELi1ELi16ELi8ELi8ELi0EEviiiPT_S1_S1_ii,"",@"SHT_CUDA_INFO"
	.sectionflags	@""
	.align	4


	//----- nvinfo : EIATTR_CUDA_API_VERSION
	.align		4
        /*0000*/ 	.byte	0x04, 0x37
        /*0002*/ 	.short	(.L_6953 - .L_6952)
.L_6952:
        /*0004*/ 	.word	0x00000082


	//----- nvinfo : EIATTR_KPARAM_INFO
	.align		4
.L_6953:
        /*0008*/ 	.byte	0x04, 0x17
        /*000a*/ 	.short	(.L_6955 - .L_6954)
.L_6954:
        /*000c*/ 	.word	0x00000000
        /*0010*/ 	.short	0x0007
        /*0012*/ 	.short	0x002c
        /*0014*/ 	.byte	0x00, 0xf0, 0x11, 0x00


	//----- nvinfo : EIATTR_KPARAM_INFO
	.align		4
.L_6955:
        /*0018*/ 	.byte	0x04, 0x17
        /*001a*/ 	.short	(.L_6957 - .L_6956)
.L_6956:
        /*001c*/ 	.word	0x00000000
        /*0020*/ 	.short	0x0006
        /*0022*/ 	.short	0x0028
        /*0024*/ 	.byte	0x00, 0xf0, 0x11, 0x00


	//----- nvinfo : EIATTR_KPARAM_INFO
	.align		4
.L_6957:
        /*0028*/ 	.byte	0x04, 0x17
        /*002a*/ 	.short	(.L_6959 - .L_6958)
.L_6958:
        /*002c*/ 	.word	0x00000000
        /*0030*/ 	.short	0x0005
        /*0032*/ 	.short	0x0020
        /*0034*/ 	.byte	0x00, 0xf5, 0x21, 0x00


	//----- nvinfo : EIATTR_KPARAM_INFO
	.align		4
.L_6959:
        /*0038*/ 	.byte	0x04, 0x17
        /*003a*/ 	.short	(.L_6961 - .L_6960)
.L_6960:
        /*003c*/ 	.word	0x00000000
        /*0040*/ 	.short	0x0004
        /*0042*/ 	.short	0x0018
        /*0044*/ 	.byte	0x00, 0xf5, 0x21, 0x00


	//----- nvinfo : EIATTR_KPARAM_INFO
	.align		4
.L_6961:
        /*0048*/ 	.byte	0x04, 0x17
        /*004a*/ 	.short	(.L_6963 - .L_6962)
.L_6962:
        /*004c*/ 	.word	0x00000000
        /*0050*/ 	.short	0x0003
        /*0052*/ 	.short	0x0010
        /*0054*/ 	.byte	0x00, 0xf5, 0x21, 0x00


	//----- nvinfo : EIATTR_KPARAM_INFO
	.align		4
.L_6963:
        /*0058*/ 	.byte	0x04, 0x17
        /*005a*/ 	.short	(.L_6965 - .L_6964)
.L_6964:
        /*005c*/ 	.word	0x00000000
        /*0060*/ 	.short	0x0002
        /*0062*/ 	.short	0x0008
        /*0064*/ 	.byte	0x00, 0xf0, 0x11, 0x00


	//----- nvinfo : EIATTR_KPARAM_INFO
	.align		4
.L_6965:
        /*0068*/ 	.byte	0x04, 0x17
        /*006a*/ 	.short	(.L_6967 - .L_6966)
.L_6966:
        /*006c*/ 	.word	0x00000000
        /*0070*/ 	.short	0x0001
        /*0072*/ 	.short	0x0004
        /*0074*/ 	.byte	0x00, 0xf0, 0x11, 0x00


	//----- nvinfo : EIATTR_KPARAM_INFO
	.align		4
.L_6967:
        /*0078*/ 	.byte	0x04, 0x17
        /*007a*/ 	.short	(.L_6969 - .L_6968)
.L_6968:
        /*007c*/ 	.word	0x00000000
        /*0080*/ 	.short	0x0000
        /*0082*/ 	.short	0x0000
        /*0084*/ 	.byte	0x00, 0xf0, 0x11, 0x00


	//----- nvinfo : EIATTR_SPARSE_MMA_MASK
	.align		4
.L_6969:
        /*0088*/ 	.byte	0x03, 0x50
        /*008a*/ 	.short	0x0000


	//----- nvinfo : EIATTR_MAXREG_COUNT
	.align		4
        /*008c*/ 	.byte	0x03, 0x1b
        /*008e*/ 	.short	0x00ff


	//----- nvinfo : EIATTR_NUM_BARRIERS
	.align		4
        /*0090*/ 	.byte	0x02, 0x4c
        /*0092*/ 	.byte	0x01
	.zero		1


	//----- nvinfo : EIATTR_MERCURY_ISA_VERSION
	.align		4
        /*0094*/ 	.byte	0x03, 0x5f
        /*0096*/ 	.short	0x0101


	//----- nvinfo : EIATTR_COOP_GROUP_MASK_REGIDS
	.align		4
        /*0098*/ 	.byte	0x04, 0x29
        /*009a*/ 	.short	(.L_6971 - .L_6970)


	//   ....[0]....
.L_6970:
        /*009c*/ 	.word	0xffffffff


	//   ....[1]....
        /*00a0*/ 	.word	0xffffffff


	//   ....[2]....
        /*00a4*/ 	.word	0xffffffff


	//   ....[3]....
        /*00a8*/ 	.word	0xffffffff


	//   ....[4]....
        /*00ac*/ 	.word	0xffffffff


	//   ....[5]....
        /*00b0*/ 	.word	0xffffffff


	//   ....[6]....
        /*00b4*/ 	.word	0xffffffff


	//   ....[7]....
        /*00b8*/ 	.word	0xffffffff


	//   ....[8]....
        /*00bc*/ 	.word	0x05000027


	//   ....[9]....
        /*00c0*/ 	.word	0x05000027


	//   ....[10]....
        /*00c4*/ 	.word	0x05000027


	//   ....[11]....
        /*00c8*/ 	.word	0x05000027


	//   ....[12]....
        /*00cc*/ 	.word	0x05000027


	//   ....[13]....
        /*00d0*/ 	.word	0x05000027


	//   ....[14]....
        /*00d4*/ 	.word	0x05000027


	//   ....[15]....
        /*00d8*/ 	.word	0x05000027


	//----- nvinfo : EIATTR_COOP_GROUP_INSTR_OFFSETS
	.align		4
.L_6971:
        /*00dc*/ 	.byte	0x04, 0x28
        /*00de*/ 	.short	(.L_6973 - .L_6972)


	//   ....[0]....
.L_6972:
        /*00e0*/ 	.word	0x00001e70


	//   ....[1]....
        /*00e4*/ 	.word	0x00001ed0


	//   ....[2]....
        /*00e8*/ 	.word	0x00001f30


	//   ....[3]....
        /*00ec*/ 	.word	0x00001f90


	//   ....[4]....
        /*00f0*/ 	.word	0x00001ff0


	//   ....[5]....
        /*00f4*/ 	.word	0x00002050


	//   ....[6]....
        /*00f8*/ 	.word	0x000020b0


	//   ....[7]....
        /*00fc*/ 	.word	0x00002110


	//   ....[8]....
        /*0100*/ 	.word	0x000033f0


	//   ....[9]....
        /*0104*/ 	.word	0x00003480


	//   ....[10]....
        /*0108*/ 	.word	0x00003500


	//   ....[11]....
        /*010c*/ 	.word	0x00003580


	//   ....[12]....
        /*0110*/ 	.word	0x00003600


	//   ....[13]....
        /*0114*/ 	.word	0x00003680


	//   ....[14]....
        /*0118*/ 	.word	0x00003700


	//   ....[15]....
        /*011c*/ 	.word	0x00003780


	//----- nvinfo : EIATTR_VRC_CTA_INIT_COUNT
	.align		4
.L_6973:
        /*0120*/ 	.byte	0x02, 0x4a
	.zero		1
	.zero		1


	//----- nvinfo : EIATTR_EXIT_INSTR_OFFSETS
	.align		4
        /*0124*/ 	.byte	0x04, 0x1c
        /*0126*/ 	.short	(.L_6975 - .L_6974)


	//   ....[0]....
.L_6974:
        /*0128*/ 	.word	0x00000520


	//   ....[1]....
        /*012c*/ 	.word	0x000033a0


	//----- nvinfo : EIATTR_MAX_THREADS
	.align		4
.L_6975:
        /*0130*/ 	.byte	0x04, 0x05
        /*0132*/ 	.short	(.L_6977 - .L_6976)
.L_6976:
        /*0134*/ 	.word	0x00000080
        /*0138*/ 	.word	0x00000001
        /*013c*/ 	.word	0x00000001


	//----- nvinfo : EIATTR_CRS_STACK_SIZE
	.align		4
.L_6977:
        /*0140*/ 	.byte	0x04, 0x1e
        /*0142*/ 	.short	(.L_6979 - .L_6978)
.L_6978:
        /*0144*/ 	.word	0x00000000


	//----- nvinfo : EIATTR_CBANK_PARAM_SIZE
	.align		4
.L_6979:
        /*0148*/ 	.byte	0x03, 0x19
        /*014a*/ 	.short	0x0030


	//----- nvinfo : EIATTR_PARAM_CBANK
	.align		4
        /*014c*/ 	.byte	0x04, 0x0a
        /*014e*/ 	.short	(.L_6981 - .L_6980)
	.align		4
.L_6980:
        /*0150*/ 	.word	index@(.nv.constant0._Z9cuda_gemmIiLi128ELi8ELi1ELi16ELi8ELi8ELi0EEviiiPT_S1_S1_ii)
        /*0154*/ 	.short	0x0380
        /*0156*/ 	.short	0x0030


	//----- nvinfo : EIATTR_SW_WAR
	.align		4
.L_6981:
        /*0158*/ 	.byte	0x04, 0x36
        /*015a*/ 	.short	(.L_6983 - .L_6982)
.L_6982:
        /*015c*/ 	.word	0x00000008
.L_6983:


//--------------------- .nv.info._Z9cuda_gemmIiLi128ELi8ELi1ELi16ELi4ELi4ELi1EEviiiPT_S1_S1_ii --------------------------
	.section	.nv.info._Z9cuda_gemmIiLi128ELi8ELi1ELi16ELi4ELi4ELi1EEviiiPT_S1_S1_ii,"",@"SHT_CUDA_INFO"
	.sectionflags	@""
	.align	4


	//----- nvinfo : EIATTR_CUDA_API_VERSION
	.align		4
        /*0000*/ 	.byte	0x04, 0x37
        /*0002*/ 	.short	(.L_6985 - .L_6984)
.L_6984:
        /*0004*/ 	.word	0x00000082


	//----- nvinfo : EIATTR_KPARAM_INFO
	.align		4
.L_6985:
        /*0008*/ 	.byte	0x04, 0x17
        /*000a*/ 	.short	(.L_6987 - .L_6986)
.L_6986:
        /*000c*/ 	.word	0x00000000
        /*0010*/ 	.short	0x0007
        /*0012*/ 	.short	0x002c
        /*0014*/ 	.byte	0x00, 0xf0, 0x11, 0x00


	//----- nvinfo : EIATTR_KPARAM_INFO
	.align		4
.L_6987:
        /*0018*/ 	.byte	0x04, 0x17
        /*001a*/ 	.short	(.L_6989 - .L_6988)
.L_6988:
        /*001c*/ 	.word	0x00000000
        /*0020*/ 	.short	0x0006
        /*0022*/ 	.short	0x0028
        /*0024*/ 	.byte	0x00, 0xf0, 0x11, 0x00


	//----- nvinfo : EIATTR_KPARAM_INFO
	.align		4
.L_6989:
        /*0028*/ 	.byte	0x04, 0x17
        /*002a*/ 	.short	(.L_6991 - .L_6990)
.L_6990:
        /*002c*/ 	.word	0x00000000
        /*0030*/ 	.short	0x0005
        /*0032*/ 	.short	0x0020
        /*0034*/ 	.byte	0x00, 0xf5, 0x21, 0x00


	//----- nvinfo : EIATTR_KPARAM_INFO
	.align		4
.L_6991:
        /*0038*/ 	.byte	0x04, 0x17
        /*003a*/ 	.short	(.L_6993 - .L_6992)
.L_6992:
        /*003c*/ 	.word	0x00000000
        /*0040*/ 	.short	0x0004
        /*0042*/ 	.short	0x0018
        /*0044*/ 	.byte	0x00, 0xf5, 0x21, 0x00


	//----- nvinfo : EIATTR_KPARAM_INFO
	.align		4
.L_6993:
        /*0048*/ 	.byte	0x04, 0x17
        /*004a*/ 	.short	(.L_6995 - .L_6994)
.L_6994:
        /*004c*/ 	.word	0x00000000
        /*0050*/ 	.short	0x0003
        /*0052*/ 	.short	0x0010
        /*0054*/ 	.byte	0x00, 0xf5, 0x21, 0x00


	//----- nvinfo : EIATTR_KPARAM_INFO
	.align		4
.L_6995:
        /*0058*/ 	.byte	0x04, 0x17
        /*005a*/ 	.short	(.L_6997 - .L_6996)
.L_6996:
        /*005c*/ 	.word	0x00000000
        /*0060*/ 	.short	0x0002
        /*0062*/ 	.short	0x0008
        /*0064*/ 	.byte	0x00, 0xf0, 0x11, 0x00


	//----- nvinfo : EIATTR_KPARAM_INFO
	.align		4
.L_6997:
        /*0068*/ 	.byte	0x04, 0x17
        /*006a*/ 	.short	(.L_6999 - .L_6998)
.L_6998:
        /*006c*/ 	.word	0x00000000
        /*0070*/ 	.short	0x0001
        /*0072*/ 	.short	0x0004
        /*0074*/ 	.byte	0x00, 0xf0, 0x11, 0x00


	//----- nvinfo : EIATTR_KPARAM_INFO
	.align		4
.L_6999:
        /*0078*/ 	.byte	0x04, 0x17
        /*007a*/ 	.short	(.L_7001 - .L_7000)
.L_7000:
        /*007c*/ 	.word	0x00000000
        /*0080*/ 	.short	0x0000
        /*0082*/ 	.short	0x0000
        /*0084*/ 	.byte	0x00, 0xf0, 0x11, 0x00


	//----- nvinfo : EIATTR_SPARSE_MMA_MASK
	.align		4
.L_7001:
        /*0088*/ 	.byte	0x03, 0x50
        /*008a*/ 	.short	0x0000


	//----- nvinfo : EIATTR_MAXREG_COUNT
	.align		4
        /*008c*/ 	.byte	0x03, 0x1b
        /*008e*/ 	.short	0x00ff


	//----- nvinfo : EIATTR_NUM_BARRIERS
	.align		4
        /*0090*/ 	.byte	0x02, 0x4c
        /*0092*/ 	.byte	0x01
	.zero		1


	//----- nvinfo : EIATTR_MERCURY_ISA_VERSION
	.align		4
        /*0094*/ 	.byte	0x03, 0x5f
        /*0096*/ 	.short	0x0101


	//----- nvinfo : EIATTR_COOP_GROUP_MASK_REGIDS
	.align		4
        /*0098*/ 	.byte	0x04, 0x29
        /*009a*/ 	.short	(.L_7003 - .L_7002)


	//   ....[0]....
.L_7002:
        /*009c*/ 	.word	0xffffffff


	//   ....[1]....
        /*00a0*/ 	.word	0xffffffff


	//   ....[2]....
        /*00a4*/ 	.word	0xffffffff


	//   ....[3]....
        /*00a8*/ 	.word	0xffffffff


	//   ....[4]....
        /*00ac*/ 	.word	0x0500001c


	//   ....[5]....
        /*00b0*/ 	.word	0x0500001c


	//   ....[6]....
        /*00b4*/ 	.word	0x0500001c


	//   ....[7]....
        /*00b8*/ 	.word	0x0500001c


	//----- nvinfo : EIATTR_COOP_GROUP_INSTR_OFFSETS
	.align		4
.L_7003:
        /*00bc*/ 	.byte	0x04, 0x28
        /*00be*/ 	.short	(.L_7005 - .L_7004)


	//   ....[0]....
.L_7004:
        /*00c0*/ 	.word	0x00000cf0


	//   ....[1]....
        /*00c4*/ 	.word	0x00000d00


	//   ....[2]....
        /*00c8*/ 	.word	0x00000d10


	//   ....[3]....
        /*00cc*/ 	.word	0x00000d20


	//   ....[4]....
        /*00d0*/ 	.word	0x00001270


	//   ....[5]....
        /*00d4*/ 	.word	0x000012f0


	//   ....[6]....
        /*00d8*/ 	.word	0x00001360


	//   ....[7]....
        /*00dc*/ 	.word	0x000013d0


	//----- nvinfo : EIATTR_VRC_CTA_INIT_COUNT
	.align		4
.L_7005:
        /*00e0*/ 	.byte	0x02, 0x4a
	.zero		1
	.zero		1


	//----- nvinfo : EIATTR_EXIT_INSTR_OFFSETS
	.align		4
        /*00e4*/ 	.byte	0x04, 0x1c
        /*00e6*/ 	.short	(.L_7007 - .L_7006)


	//   ....[0]....
.L_7006:
        /*00e8*/ 	.word	0x000001d0


	//   ....[1]....
        /*00ec*/ 	.word	0x00001210


	//----- nvinfo : EIATTR_MAX_THREADS
	.align		4
.L_7007:
        /*00f0*/ 	.byte	0x04, 0x05
        /*00f2*/ 	.short	(.L_7009 - .L_7008)
.L_7008:
        /*00f4*/ 	.word	0x00000080
        /*00f8*/ 	.word	0x00000001
        /*00fc*/ 	.word	0x00000001


	//----- nvinfo : EIATTR_CRS_STACK_SIZE
	.align		4
.L_7009:
        /*0100*/ 	.byte	0x04, 0x1e
        /*0102*/ 	.short	(.L_7011 - .L_7010)
.L_7010:
        /*0104*/ 	.word	0x00000000


	//----- nvinfo : EIATTR_CBANK_PARAM_SIZE
	.align		4
.L_7011:
        /*0108*/ 	.byte	0x03, 0x19
        /*010a*/ 	.short	0x0030


	//----- nvinfo : EIATTR_PARAM_CBANK
	.align		4
        /*010c*/ 	.byte	0x04, 0x0a
        /*010e*/ 	.short	(.L_7013 - .L_7012)
	.align		4
.L_7012:
        /*0110*/ 	.word	index@(.nv.constant0._Z9cuda_gemmIiLi128ELi8ELi1ELi16ELi4ELi4ELi1EEviiiPT_S1_S1_ii)
        /*0114*/ 	.short	0x0380
        /*0116*/ 	.short	0x0030


	//----- nvinfo : EIATTR_SW_WAR
	.align		4
.L_7013:
        /*0118*/ 	.byte	0x04, 0x36
        /*011a*/ 	.short	(.L_7015 - .L_7014)
.L_7014:
        /*011c*/ 	.word	0x00000008
.L_7015:


//--------------------- .nv.info._Z9cuda_gemmIiLi128ELi8ELi1ELi16ELi4ELi4ELi0EEviiiPT_S1_S1_ii --------------------------
	.section	.nv.info._Z9cuda_gemmIiLi128ELi8ELi1ELi16ELi4ELi4ELi0EEviiiPT_S1_S1_ii,"",@"SHT_CUDA_INFO"
	.sectionflags	@""
	.align	4


	//----- nvinfo : EIATTR_CUDA_API_VERSION
	.align		4
        /*0000*/ 	.byte	0x04, 0x37
        /*0002*/ 	.short	(.L_7017 - .L_7016)
.L_7016:
        /*0004*/ 	.word	0x00000082


	//----- nvinfo : EIATTR_KPARAM_INFO
	.align		4
.L_7017:
        /*0008*/ 	.byte	0x04, 0x17
        /*000a*/ 	.short	(.L_7019 - .L_7018)
.L_7018:
        /*000c*/ 	.word	0x00000000
        /*0010*/ 	.short	0x0007
        /*0012*/ 	.short	0x002c
        /*0014*/ 	.byte	0x00, 0xf0, 0x11, 0x00


	//----- nvinfo : EIATTR_KPARAM_INFO
	.align		4
.L_7019:
        /*0018*/ 	.byte	0x04, 0x17
        /*001a*/ 	.short	(.L_7021 - .L_7020)
.L_7020:
        /*001c*/ 	.word	0x00000000
        /*0020*/ 	.short	0x0006
        /*0022*/ 	.short	0x0028
        /*0024*/ 	.byte	0x00, 0xf0, 0x11, 0x00


	//----- nvinfo : EIATTR_KPARAM_INFO
	.align		4
.L_7021:
        /*0028*/ 	.byte	0x04, 0x17
        /*002a*/ 	.short	(.L_7023 - .L_7022)
.L_7022:
        /*002c*/ 	.word	0x00000000
        /*0030*/ 	.short	0x0005
        /*0032*/ 	.short	0x0020
        /*0034*/ 	.byte	0x00, 0xf5, 0x21, 0x00


	//----- nvinfo : EIATTR_KPARAM_INFO
	.align		4
.L_7023:
        /*0038*/ 	.byte	0x04, 0x17
        /*003a*/ 	.short	(.L_7025 - .L_7024)
.L_7024:
        /*003c*/ 	.word	0x00000000
        /*0040*/ 	.short	0x0004
        /*0042*/ 	.short	0x0018
        /*0044*/ 	.byte	0x00, 0xf5, 0x21, 0x00


	//----- nvinfo : EIATTR_KPARAM_INFO
	.align		4
.L_7025:
        /*0048*/ 	.byte	0x04, 0x17
        /*004a*/ 	.short	(.L_7027 - .L_7026)
.L_7026:
        /*004c*/ 	.word	0x00000000
        /*0050*/ 	.short	0x0003
        /*0052*/ 	.short	0x0010
        /*0054*/ 	.byte	0x00, 0xf5, 0x21, 0x00


	//----- nvinfo : EIATTR_KPARAM_INFO
	.align		4
.L_7027:
        /*0058*/ 	.byte	0x04, 0x17
        /*005a*/ 	.short	(.L_7029 - .L_7028)
.L_7028:
        /*005c*/ 	.word	0x00000000
        /*0060*/ 	.short	0x0002
        /*0062*/ 	.short	0x0008
        /*0064*/ 	.byte	0x00, 0xf0, 0x11, 0x00


	//----- nvinfo : EIATTR_KPARAM_INFO
	.align		4
.L_7029:
        /*0068*/ 	.byte	0x04, 0x17
        /*006a*/ 	.short	(.L_7031 - .L_7030)
.L_7030:
        /*006c*/ 	.word	0x00000000
        /*0070*/ 	.short	0x0001
        /*0072*/ 	.short	0x0004
        /*0074*/ 	.byte	0x00, 0xf0, 0x11, 0x00


	//----- nvinfo : EIATTR_KPARAM_INFO
	.align		4
.L_7031:
        /*0078*/ 	.byte	0x04, 0x17
        /*007a*/ 	.short	(.L_7033 - .L_7032)
.L_7032:
        /*007c*/ 	.word	0x00000000
        /*0080*/ 	.short	0x0000
        /*0082*/ 	.short	0x0000
        /*0084*/ 	.byte	0x00, 0xf0, 0x11, 0x00


	//----- nvinfo : EIATTR_SPARSE_MMA_MASK
	.align		4
.L_7033:
        /*0088*/ 	.byte	0x03, 0x50
        /*008a*/ 	.short	0x0000


	//----- nvinfo : EIATTR_MAXREG_COUNT
	.align		4
        /*008c*/ 	.byte	0x03, 0x1b
        /*008e*/ 	.short	0x00ff


	//----- nvinfo : EIATTR_NUM_BARRIERS
	.align		4
        /*0090*/ 	.byte	0x02, 0x4c
        /*0092*/ 	.byte	0x01
	.zero		1


	//----- nvinfo : EIATTR_MERCURY_ISA_VERSION
	.align		4
        /*0094*/ 	.byte	0x03, 0x5f
        /*0096*/ 	.short	0x0101


	//----- nvinfo : EIATTR_COOP_GROUP_MASK_REGIDS
	.align		4
        /*0098*/ 	.byte	0x04, 0x29
        /*009a*/ 	.short	(.L_7035 - .L_7034)


	//   ....[0]....
.L_7034:
        /*009c*/ 	.word	0xffffffff


	//   ....[1]....
        /*00a0*/ 	.word	0xffffffff


	//   ....[2]....
        /*00a4*/ 	.word	0xffffffff


	//   ....[3]....
        /*00a8*/ 	.word	0xffffffff


	//   ....[4]....
        /*00ac*/ 	.word	0x0500001a


	//   ....[5]....
        /*00b0*/ 	.word	0x0500001a


	//   ....[6]....
        /*00b4*/ 	.word	0x0500001a


	//   ....[7]....
        /*00b8*/ 	.word	0x0500001a


	//----- nvinfo : EIATTR_COOP_GROUP_INSTR_OFFSETS
	.align		4
.L_7035:
        /*00bc*/ 	.byte	0x04, 0x28
        /*00be*/ 	.short	(.L_7037 - .L_7036)


	//   ....[0]....
.L_7036:
        /*00c0*/ 	.word	0x000019d0


	//   ....[1]....
        /*00c4*/ 	.word	0x00001a30


	//   ....[2]....
        /*00c8*/ 	.word	0x00001a90


	//   ....[3]....
        /*00cc*/ 	.word	0x00001af0


	//   ....[4]....
        /*00d0*/ 	.word	0x00002c90


	//   ....[5]....
        /*00d4*/ 	.word	0x00002d40


	//   ....[6]....
        /*00d8*/ 	.word	0x00002de0


	//   ....[7]....
        /*00dc*/ 	.word	0x00002e80


	//----- nvinfo : EIATTR_VRC_CTA_INIT_COUNT
	.align		4
.L_7037:
        /*00e0*/ 	.byte	0x02, 0x4a
	.zero		1
	.zero		1


	//----- nvinfo : EIATTR_EXIT_INSTR_OFFSETS
	.align		4
        /*00e4*/ 	.byte	0x04, 0x1c
        /*00e6*/ 	.short	(.L_7039 - .L_7038)


	//   ....[0]....
.L_7038:
        /*00e8*/ 	.word	0x00000540


	//   ....[1]....
        /*00ec*/ 	.word	0x00002c20


	//----- nvinfo : EIATTR_MAX_THREADS
	.align		4
.L_7039:
        /*00f0*/ 	.byte	0x04, 0x05
        /*00f2*/ 	.short	(.L_7041 - .L_7040)
.L_7040:
        /*00f4*/ 	.word	0x00000080
        /*00f8*/ 	.word	0x00000001
        /*00fc*/ 	.word	0x00000001


	//----- nvinfo : EIATTR_CRS_STACK_SIZE
	.align		4
.L_7041:
        /*0100*/ 	.byte	0x04, 0x1e
        /*0102*/ 	.short	(.L_7043 - .L_7042)
.L_7042:
        /*0104*/ 	.word	0x00000000


	//----- nvinfo : EIATTR_CBANK_PARAM_SIZE
	.align		4
.L_7043:
        /*0108*/ 	.byte	0x03, 0x19
        /*010a*/ 	.short	0x0030


	//----- nvinfo : EIATTR_PARAM_CBANK
	.align		4
        /*010c*/ 	.byte	0x04, 0x0a
        /*010e*/ 	.short	(.L_7045 - .L_7044)
	.align		4
.L_7044:
        /*0110*/ 	.word	index@(.nv.constant0._Z9cuda_gemmIiLi128ELi8ELi1ELi16ELi4ELi4ELi0EEviiiPT_S1_S1_ii)
        /*0114*/ 	.short	0x0380
        /*0116*/ 	.short	0x0030


	//----- nvinfo : EIATTR_SW_WAR
	.align		4
.L_7045:
        /*0118*/ 	.byte	0x04, 0x36
        /*011a*/ 	.short	(.L_7047 - .L_7046)
.L_7046:
        /*011c*/ 	.word	0x00000008
.L_7047:


//--------------------- .nv.info._Z9cuda_gemmIiLi128ELi8ELi1ELi16ELi2ELi2ELi1EEviiiPT_S1_S1_ii --------------------------
	.section	.nv.info._Z9cuda_gemmIiLi128ELi8ELi1ELi16ELi2ELi2ELi1EEviiiPT_S1_S1_ii,"",@"SHT_CUDA_INFO"
	.sectionflags	@""
	.align	4


	//----- nvinfo : EIATTR_CUDA_API_VERSION
	.align		4
        /*0000*/ 	.byte	0x04, 0x37
        /*0002*/ 	.short	(.L_7049 - .L_7048)
.L_7048:
        /*0004*/ 	.word	0x00000082


	//----- nvinfo : EIATTR_KPARAM_INFO
	.align		4
.L_7049:
        /*0008*/ 	.byte	0x04, 0x17
        /*000a*/ 	.short	(.L_7051 - .L_7050)
.L_7050:
        /*000c*/ 	.word	0x00000000
        /*0010*/ 	.short	0x0007
        /*0012*/ 	.short	0x002c
        /*0014*/ 	.byte	0x00, 0xf0, 0x11, 0x00


	//----- nvinfo : EIATTR_KPARAM_INFO
	.align		4
.L_7051:
        /*0018*/ 	.byte	0x04, 0x17
        /*001a*/ 	.short	(.L_7053 - .L_7052)
.L_7052:
        /*001c*/ 	.word	0x00000000
        /*0020*/ 	.short	0x0006
        /*0022*/ 	.short	0x0028
        /*0024*/ 	.byte	0x00, 0xf0, 0x11, 0x00


	//----- nvinfo : EIATTR_KPARAM_INFO
	.align		4
.L_7053:
        /*0028*/ 	.byte	0x04, 0x17
        /*002a*/ 	.short	(.L_7055 - .L_7054)
.L_7054:
        /*002c*/ 	.word	0x00000000
        /*0030*/ 	.short	0x0005
        /*0032*/ 	.short	0x0020
        /*0034*/ 	.byte	0x00, 0xf5, 0x21, 0x00


	//----- nvinfo : EIATTR_KPARAM_INFO
	.align		4
.L_7055:
        /*0038*/ 	.byte	0x04, 0x17
        /*003a*/ 	.short	(.L_7057 - .L_7056)
.L_7056:
        /*003c*/ 	.word	0x00000000
        /*0040*/ 	.short	0x0004
        /*0042*/ 	.short	0x0018
        /*0044*/ 	.byte	0x00, 0xf5, 0x21, 0x00


	//----- nvinfo : EIATTR_KPARAM_INFO
	.align		4
.L_7057:
        /*0048*/ 	.byte	0x04, 0x17
        /*004a*/ 	.short	(.L_7059 - .L_7058)
.L_7058:
        /*004c*/ 	.word	0x00000000
        /*0050*/ 	.short	0x0003
        /*0052*/ 	.short	0x0010
        /*0054*/ 	.byte	0x00, 0xf5, 0x21, 0x00


	//----- nvinfo : EIATTR_KPARAM_INFO
	.align		4
.L_7059:
        /*0058*/ 	.byte	0x04, 0x17
        /*005a*/ 	.short	(.L_7061 - .L_7060)
.L_7060:
        /*005c*/ 	.word	0x00000000
        /*0060*/ 	.short	0x0002
        /*0062*/ 	.short	0x0008
        /*0064*/ 	.byte	0x00, 0xf0, 0x11, 0x00


	//----- nvinfo : EIATTR_KPARAM_INFO
	.align		4
.L_7061:
        /*0068*/ 	.byte	0x04, 0x17
        /*006a*/ 	.short	(.L_7063 - .L_7062)
.L_7062:
        /*006c*/ 	.word	0x00000000
        /*0070*/ 	.short	0x0001
        /*0072*/ 	.short	0x0004
        /*0074*/ 	.byte	0x00, 0xf0, 0x11, 0x00


	//----- nvinfo : EIATTR_KPARAM_INFO
	.align		4
.L_7063:
        /*0078*/ 	.byte	0x04, 0x17
        /*007a*/ 	.short	(.L_7065 - .L_7064)
.L_7064:
        /*007c*/ 	.word	0x00000000
        /*0080*/ 	.short	0x0000
        /*0082*/ 	.short	0x0000
        /*0084*/ 	.byte	0x00, 0xf0, 0x11, 0x00


	//----- nvinfo : EIATTR_SPARSE_MMA_MASK
	.align		4
.L_7065:
        /*0088*/ 	.byte	0x03, 0x50
        /*008a*/ 	.short	0x0000


	//----- nvinfo : EIATTR_MAXREG_COUNT
	.align		4
        /*008c*/ 	.byte	0x03, 0x1b
        /*008e*/ 	.short	0x00ff


	//----- nvinfo : EIATTR_NUM_BARRIERS
	.align		4
        /*0090*/ 	.byte	0x02, 0x4c
        /*0092*/ 	.byte	0x01
	.zero		1


	//----- nvinfo : EIATTR_MERCURY_ISA_VERSION
	.align		4
        /*0094*/ 	.byte	0x03, 0x5f
        /*0096*/ 	.short	0x0101


	//----- nvinfo : EIATTR_COOP_GROUP_MASK_REGIDS
	.align		4
        /*0098*/ 	.byte	0x04, 0x29
        /*009a*/ 	.short	(.L_7067 - .L_7066)


	//   ....[0]....
.L_7066:
        /*009c*/ 	.word	0xffffffff


	//   ....[1]....
        /*00a0*/ 	.word	0xffffffff


	//   ....[2]....
        /*00a4*/ 	.word	0x0500001b


	//   ....[3]....
        /*00a8*/ 	.word	0x0500001b


	//----- nvinfo : EIATTR_COOP_GROUP_INSTR_OFFSETS
	.align		4
.L_7067:
        /*00ac*/ 	.byte	0x04, 0x28
        /*00ae*/ 	.short	(.L_7069 - .L_7068)


	//   ....[0]....
.L_7068:
        /*00b0*/ 	.word	0x00000bf0


	//   ....[1]....
        /*00b4*/ 	.word	0x00000c00


	//   ....[2]....
        /*00b8*/ 	.word	0x00001100


	//   ....[3]....
        /*00bc*/ 	.word	0x00001180


	//----- nvinfo : EIATTR_VRC_CTA_INIT_COUNT
	.align		4
.L_7069:
        /*00c0*/ 	.byte	0x02, 0x4a
	.zero		1
	.zero		1


	//----- nvinfo : EIATTR_EXIT_INSTR_OFFSETS
	.align		4
        /*00c4*/ 	.byte	0x04, 0x1c
        /*00c6*/ 	.short	(.L_7071 - .L_7070)


	//   ....[0]....
.L_7070:
        /*00c8*/ 	.word	0x000001d0


	//   ....[1]....
        /*00cc*/ 	.word	0x000010a0


	//----- nvinfo : EIATTR_MAX_THREADS
	.align		4
.L_7071:
        /*00d0*/ 	.byte	0x04, 0x05
        /*00d2*/ 	.short	(.L_7073 - .L_7072)
.L_7072:
        /*00d4*/ 	.word	0x00000080
        /*00d8*/ 	.word	0x00000001
        /*00dc*/ 	.word	0x00000001


	//----- nvinfo : EIATTR_CRS_STACK_SIZE
	.align		4
.L_7073:
        /*00e0*/ 	.byte	0x04, 0x1e
        /*00e2*/ 	.short	(.L_7075 - .L_7074)
.L_7074:
        /*00e4*/ 	.word	0x00000000


	//----- nvinfo : EIATTR_CBANK_PARAM_SIZE
	.align		4
.L_7075:
        /*00e8*/ 	.byte	0x03, 0x19
        /*00ea*/ 	.short	0x0030


	//----- nvinfo : EIATTR_PARAM_CBANK
	.align		4
        /*00ec*/ 	.byte	0x04, 0x0a
        /*00ee*/ 	.short	(.L_7077 - .L_7076)
	.align		4
.L_7076:
        /*00f0*/ 	.word	index@(.nv.constant0._Z9cuda_gemmIiLi128ELi8ELi1ELi16ELi2ELi2ELi1EEviiiPT_S1_S1_ii)
        /*00f4*/ 	.short	0x0380
        /*00f6*/ 	.short	0x0030


	//----- nvinfo : EIATTR_SW_WAR
	.align		4
.L_7077:
        /*00f8*/ 	.byte	0x04, 0x36
        /*00fa*/ 	.short	(.L_7079 - .L_7078)
.L_7078:
        /*00fc*/ 	.word	0x00000008
.L_7079:


//--------------------- .nv.info._Z9cuda_gemmIiLi128ELi8ELi1ELi16ELi2ELi2ELi0EEviiiPT_S1_S1_ii --------------------------
	.section	.nv.info._Z9cuda_gemmIiLi128ELi8ELi1ELi16ELi2ELi2ELi0EEviiiPT_S1_S1_ii,"",@"SHT_CUDA_INFO"
	.sectionflags	@""
	.align	4


	//----- nvinfo : EIATTR_CUDA_API_VERSION
	.align		4
        /*0000*/ 	.byte	0x04, 0x37
        /*0002*/ 	.short	(.L_7081 - .L_7080)
.L_7080:
        /*0004*/ 	.word	0x00000082


	//----- nvinfo : EIATTR_KPARAM_INFO
	.align		4
.L_7081:
        /*0008*/ 	.byte	0x04, 0x17
        /*000a*/ 	.short	(.L_7083 - .L_7082)
.L_7082:
        /*000c*/ 	.word	0x00000000
        /*0010*/ 	.short	0x0007
        /*0012*/ 	.short	0x002c
        /*0014*/ 	.byte	0x00, 0xf0, 0x11, 0x00


	//----- nvinfo : EIATTR_KPARAM_INFO
	.align		4
.L_7083:
        /*0018*/ 	.byte	0x04, 0x17
        /*001a*/ 	.short	(.L_7085 - .L_7084)
.L_7084:
        /*001c*/ 	.word	0x00000000
        /*0020*/ 	.short	0x0006
        /*0022*/ 	.short	0x0028
        /*0024*/ 	.byte	0x00, 0xf0, 0x11, 0x00


	//----- nvinfo : EIATTR_KPARAM_INFO
	.align		4
.L_7085:
        /*0028*/ 	.byte	0x04, 0x17
        /*002a*/ 	.short	(.L_7087 - .L_7086)
.L_7086:
        /*002c*/ 	.word	0x00000000
        /*0030*/ 	.short	0x0005
        /*0032*/ 	.short	0x0020
        /*0034*/ 	.byte	0x00, 0xf5, 0x21, 0x00


	//----- nvinfo : EIATTR_KPARAM_INFO
	.align		4
.L_7087:
        /*0038*/ 	.byte	0x04, 0x17
        /*003a*/ 	.short	(.L_7089 - .L_7088)
.L_7088:
        /*003c*/ 	.word	0x00000000
        /*0040*/ 	.short	0x0004
        /*0042*/ 	.short	0x0018
        /*0044*/ 	.byte	0x00, 0xf5, 0x21, 0x00


	//----- nvinfo : EIATTR_KPARAM_INFO
	.align		4
.L_7089:
        /*0048*/ 	.byte	0x04, 0x17
        /*004a*/ 	.short	(.L_7091 - .L_7090)
.L_7090:
        /*004c*/ 	.word	0x00000000
        /*0050*/ 	.short	0x0003
        /*0052*/ 	.short	0x0010
        /*0054*/ 	.byte	0x00, 0xf5, 0x21, 0x00


	//----- nvinfo : EIATTR_KPARAM_INFO
	.align		4
.L_7091:
        /*0058*/ 	.byte	0x04, 0x17
        /*005a*/ 	.short	(.L_7093 - .L_7092)
.L_7092:
        /*005c*/ 	.word	0x00000000
        /*0060*/ 	.short	0x0002
        /*0062*/ 	.short	0x0008
        /*0064*/ 	.byte	0x00, 0xf0, 0x11, 0x00


	//----- nvinfo : EIATTR_KPARAM_INFO
	.align		4
.L_7093:
        /*0068*/ 	.byte	0x04, 0x17
        /*006a*/ 	.short	(.L_7095 - .L_7094)
.L_7094:
        /*006c*/ 	.word	0x00000000
        /*0070*/ 	.short	0x0001
        /*0072*/ 	.short	0x0004
        /*0074*/ 	.byte	0x00, 0xf0, 0x11, 0x00


	//----- nvinfo : EIATTR_KPARAM_INFO
	.align		4
.L_7095:
        /*0078*/ 	.byte	0x04, 0x17
        /*007a*/ 	.short	(.L_7097 - .L_7096)
.L_7096:
        /*007c*/ 	.word	0x00000000
        /*0080*/ 	.short	0x0000
        /*0082*/ 	.short	0x0000
        /*0084*/ 	.byte	0x00, 0xf0, 0x11, 0x00


	//----- nvinfo : EIATTR_SPARSE_MMA_MASK
	.align		4
.L_7097:
        /*0088*/ 	.byte	0x03, 0x50
        /*008a*/ 	.short	0x0000


	//----- nvinfo : EIATTR_MAXREG_COUNT
	.align		4
        /*008c*/ 	.byte	0x03, 0x1b
        /*008e*/ 	.short	0x00ff


	//----- nvinfo : EIATTR_NUM_BARRIERS
	.align		4
        /*0090*/ 	.byte	0x02, 0x4c
        /*0092*/ 	.byte	0x01
	.zero		1


	//----- nvinfo : EIATTR_MERCURY_ISA_VERSION
	.align		4
        /*0094*/ 	.byte	0x03, 0x5f
        /*0096*/ 	.short	0x0101


	//----- nvinfo : EIATTR_COOP_GROUP_MASK_REGIDS
	.align		4
        /*0098*/ 	.byte	0x04, 0x29
        /*009a*/ 	.short	(.L_7099 - .L_7098)


	//   ....[0]....
.L_7098:
        /*009c*/ 	.word	0xffffffff


	//   ....[1]....
        /*00a0*/ 	.word	0xffffffff


	//   ....[2]....
        /*00a4*/ 	.word	0x05000015


	//   ....[3]....
        /*00a8*/ 	.word	0x05000015


	//----- nvinfo : EIATTR_COOP_GROUP_INSTR_OFFSETS
	.align		4
.L_7099:
        /*00ac*/ 	.byte	0x04, 0x28
        /*00ae*/ 	.short	(.L_7101 - .L_7100)


	//   ....[0]....
.L_7100:
        /*00b0*/ 	.word	0x000016c0


	//   ....[1]....
        /*00b4*/ 	.word	0x00001720


	//   ....[2]....
        /*00b8*/ 	.word	0x00002810


	//   ....[3]....
        /*00bc*/ 	.word	0x000028b0


	//----- nvinfo : EIATTR_VRC_CTA_INIT_COUNT
	.align		4
.L_7101:
        /*00c0*/ 	.byte	0x02, 0x4a
	.zero		1
	.zero		1


	//----- nvinfo : EIATTR_EXIT_INSTR_OFFSETS
	.align		4
        /*00c4*/ 	.byte	0x04, 0x1c
        /*00c6*/ 	.short	(.L_7103 - .L_7102)


	//   ....[0]....
.L_7102:
        /*00c8*/ 	.word	0x00000600


	//   ....[1]....
        /*00cc*/ 	.word	0x000027a0


	//----- nvinfo : EIATTR_MAX_THREADS
	.align		4
.L_7103:
        /*00d0*/ 	.byte	0x04, 0x05
        /*00d2*/ 	.short	(.L_7105 - .L_7104)
.L_7104:
        /*00d4*/ 	.word	0x00000080
        /*00d8*/ 	.word	0x00000001
        /*00dc*/ 	.word	0x00000001


	//----- nvinfo : EIATTR_CRS_STACK_SIZE
	.align		4
.L_7105:
        /*00e0*/ 	.byte	0x04, 0x1e
        /*00e2*/ 	.short	(.L_7107 - .L_7106)
.L_7106:
        /*00e4*/ 	.word	0x00000000


	//----- nvinfo : EIATTR_CBANK_PARAM_SIZE
	.align		4
.L_7107:
        /*00e8*/ 	.byte	0x03, 0x19
        /*00ea*/ 	.short	0x0030


	//----- nvinfo : EIATTR_PARAM_CBANK
	.align		4
        /*00ec*/ 	.byte	0x04, 0x0a
        /*00ee*/ 	.short	(.L_7109 - .L_7108)
	.align		4
.L_7108:
        /*00f0*/ 	.word	index@(.nv.constant0._Z9cuda_gemmIiLi128ELi8ELi1ELi16ELi2ELi2ELi0EEviiiPT_S1_S1_ii)
        /*00f4*/ 	.short	0x0380
        /*00f6*/ 	.short	0x0030


	//----- nvinfo : EIATTR_SW_WAR
	.align		4
.L_7109:
        /*00f8*/ 	.byte	0x04, 0x36
        /*00fa*/ 	.short	(.L_7111 - .L_7110)
.L_7110:
        /*00fc*/ 	.word	0x00000008
.L_7111:


//--------------------- .nv.info._Z9cuda_gemmIiLi128ELi1ELi1ELi1024ELi64ELi64ELi1EEviiiPT_S1_S1_ii --------------------------
	.section	.nv.info._Z9cuda_gemmIiLi128ELi1ELi1ELi1024ELi64ELi64ELi1EEviiiPT_S1_S1_ii,"",@"SHT_CUDA_INFO"
	.sectionflags	@""
	.align	4


	//----- nvinfo : EIATTR_CUDA_API_VERSION
	.align		4
        /*0000*/ 	.byte	0x04, 0x37
        /*0002*/ 	.short	(.L_7113 - .L_7112)
.L_7112:
        /*0004*/ 	.word	0x00000082


	//----- nvinfo : EIATTR_KPARAM_INFO
	.align		4
.L_7113:
        /*0008*/ 	.byte	0x04, 0x17
        /*000a*/ 	.short	(.L_7115 - .L_7114)
.L_7114:
        /*000c*/ 	.word	0x00000000
        /*0010*/ 	.short	0x0007
        /*0012*/ 	.short	0x002c
        /*0014*/ 	.byte	0x00, 0xf0, 0x11, 0x00


	//----- nvinfo : EIATTR_KPARAM_INFO
	.align		4
.L_7115:
        /*0018*/ 	.byte	0x04, 0x17
        /*001a*/ 	.short	(.L_7117 - .L_7116)
.L_7116:
        /*001c*/ 	.word	0x00000000
        /*0020*/ 	.short	0x0006
        /*0022*/ 	.short	0x0028
        /*0024*/ 	.byte	0x00, 0xf0, 0x11, 0x00


	//----- nvinfo : EIATTR_KPARAM_INFO
	.align		4
.L_7117:
        /*0028*/ 	.byte	0x04, 0x17
        /*002a*/ 	.short	(.L_7119 - .L_7118)
.L_7118:
        /*002c*/ 	.word	0x00000000
        /*0030*/ 	.short	0x0005
        /*0032*/ 	.short	0x0020
        /*0034*/ 	.byte	0x00, 0xf5, 0x21, 0x00


	//----- nvinfo : EIATTR_KPARAM_INFO
	.align		4
.L_7119:
        /*0038*/ 	.byte	0x04, 0x17
        /*003a*/ 	.short	(.L_7121 - .L_7120)
.L_7120:
        /*003c*/ 	.word	0x00000000
        /*0040*/ 	.short	0x0004
        /*0042*/ 	.short	0x0018
        /*0044*/ 	.byte	0x00, 0xf5, 0x21, 0x00


	//----- nvinfo : EIATTR_KPARAM_INFO
	.align		4
.L_7121:
        /*0048*/ 	.byte	0x04, 0x17
        /*004a*/ 	.short	(.L_7123 - .L_7122)
.L_7122:
        /*004c*/ 	.word	0x00000000
        /*0050*/ 	.short	0x0003
        /*0052*/ 	.short	0x0010
        /*0054*/ 	.byte	0x00, 0xf5, 0x21, 0x00


	//----- nvinfo : EIATTR_KPARAM_INFO
	.align		4
.L_7123:
        /*0058*/ 	.byte	0x04, 0x17
        /*005a*/ 	.short	(.L_7125 - .L_7124)
.L_7124:
        /*005c*/ 	.word	0x00000000
        /*0060*/ 	.short	0x0002
        /*0062*/ 	.short	0x0008
        /*0064*/ 	.byte	0x00, 0xf0, 0x11, 0x00


	//----- nvinfo : EIATTR_KPARAM_INFO
	.align		4
.L_7125:
        /*0068*/ 	.byte	0x04, 0x17
        /*006a*/ 	.short	(.L_7127 - .L_7126)
.L_7126:
        /*006c*/ 	.word	0x00000000
        /*0070*/ 	.short	0x0001
        /*0072*/ 	.short	0x0004
        /*0074*/ 	.byte	0x00, 0xf0, 0x11, 0x00


	//----- nvinfo : EIATTR_KPARAM_INFO
	.align		4
.L_7127:
        /*0078*/ 	.byte	0x04, 0x17
        /*007a*/ 	.short	(.L_7129 - .L_7128)
.L_7128:
        /*007c*/ 	.word	0x00000000
        /*0080*/ 	.short	0x0000
        /*0082*/ 	.short	0x0000
        /*0084*/ 	.byte	0x00, 0xf0, 0x11, 0x00


	//----- nvinfo : EIATTR_SPARSE_MMA_MASK
	.align		4
.L_7129:
        /*0088*/ 	.byte	0x03, 0x50
        /*008a*/ 	.short	0x0000


	//----- nvinfo : EIATTR_MAXREG_COUNT
	.align		4
        /*008c*/ 	.byte	0x03, 0x1b
        /*008e*/ 	.short	0x00ff


	//----- nvinfo : EIATTR_NUM_BARRIERS
	.align		4
        /*0090*/ 	.byte	0x02, 0x4c
        /*0092*/ 	.byte	0x01
	.zero		1


	//----- nvinfo : EIATTR_MERCURY_ISA_VERSION
	.align		4
        /*0094*/ 	.byte	0x03, 0x5f
        /*0096*/ 	.short	0x0101


	//----- nvinfo : EIATTR_VRC_CTA_INIT_COUNT
	.align		4
        /*0098*/ 	.byte	0x02, 0x4a
	.zero		1
	.zero		1


	//----- nvinfo : EIATTR_EXIT_INSTR_OFFSETS
	.align		4
        /*009c*/ 	.byte	0x04, 0x1c
        /*009e*/ 	.short	(.L_7131 - .L_7130)


	//   ....[0]....
.L_7130:
        /*00a0*/ 	.word	0x00000570


	//   ....[1]....
        /*00a4*/ 	.word	0x00001df0


	//----- nvinfo : EIATTR_MAX_THREADS
	.align		4
.L_7131:
        /*00a8*/ 	.byte	0x04, 0x05
        /*00aa*/ 	.short	(.L_7133 - .L_7132)
.L_7132:
        /*00ac*/ 	.word	0x00000080
        /*00b0*/ 	.word	0x00000001
        /*00b4*/ 	.word	0x00000001


	//----- nvinfo : EIATTR_CRS_STACK_SIZE
	.align		4
.L_7133:
        /*00b8*/ 	.byte	0x04, 0x1e
        /*00ba*/ 	.short	(.L_7135 - .L_7134)
.L_7134:
        /*00bc*/ 	.word	0x00000000


	//----- nvinfo : EIATTR_CBANK_PARAM_SIZE
	.align		4
.L_7135:
        /*00c0*/ 	.byte	0x03, 0x19
        /*00c2*/ 	.short	0x0030


	//----- nvinfo : EIATTR_PARAM_CBANK
	.align		4
        /*00c4*/ 	.byte	0x04, 0x0a
        /*00c6*/ 	.short	(.L_7137 - .L_7136)
	.align		4
.L_7136:
        /*00c8*/ 	.word	index@(.nv.constant0._Z9cuda_gemmIiLi128ELi1ELi1ELi1024ELi64ELi64ELi1EEviiiPT_S1_S1_ii)
        /*00cc*/ 	.short	0x0380
        /*00ce*/ 	.short	0x0030


	//----- nvinfo : EIATTR_SW_WAR
	.align		4
.L_7137:
        /*00d0*/ 	.byte	0x04, 0x36
        /*00d2*/ 	.short	(.L_7139 - .L_7138)
.L_7138:
        /*00d4*/ 	.word	0x00000008
.L_7139:


//--------------------- .nv.info._Z9cuda_gemmIiLi128ELi1ELi1ELi1024ELi64ELi64ELi0EEviiiPT_S1_S1_ii --------------------------
	.section	.nv.info._Z9cuda_gemmIiLi128ELi1ELi1ELi1024ELi64ELi64ELi0EEviiiPT_S1_S1_ii,"",@"SHT_CUDA_INFO"
	.sectionflags	@""
	.align	4


	//----- nvinfo : EIATTR_CUDA_API_VERSION
	.align		4
        /*0000*/ 	.byte	0x04, 0x37
        /*0002*/ 	.short	(.L_7141 - .L_7140)
.L_7140:
        /*0004*/ 	.word	0x00000082


	//----- nvinfo : EIATTR_KPARAM_INFO
	.align		4
.L_7141:
        /*0008*/ 	.byte	0x04, 0x17
        /*000a*/ 	.short	(.L_7143 - .L_7142)
.L_7142:
        /*000c*/ 	.word	0x00000000
        /*0010*/ 	.short	0x0007
        /*0012*/ 	.short	0x002c
        /*0014*/ 	.byte	0x00, 0xf0, 0x11, 0x00


	//----- nvinfo : EIATTR_KPARAM_INFO
	.align		4
.L_7143:
        /*0018*/ 	.byte	0x04, 0x17
        /*001a*/ 	.short	(.L_7145 - .L_7144)
.L_7144:
        /*001c*/ 	.word	0x00000000
        /*0020*/ 	.short	0x0006
        /*0022*/ 	.short	0x0028
        /*0024*/ 	.byte	0x00, 0xf0, 0x11, 0x00


	//----- nvinfo : EIATTR_KPARAM_INFO
	.align		4
.L_7145:
        /*0028*/ 	.byte	0x04, 0x17
        /*002a*/ 	.short	(.L_7147 - .L_7146)
.L_7146:
        /*002c*/ 	.word	0x00000000
        /*0030*/ 	.short	0x0005
        /*0032*/ 	.short	0x0020
        /*0034*/ 	.byte	0x00, 0xf5, 0x21, 0x00


	//----- nvinfo : EIATTR_KPARAM_INFO
	.align		4
.L_7147:
        /*0038*/ 	.byte	0x04, 0x17
        /*003a*/ 	.short	(.L_7149 - .L_7148)
.L_7148:
        /*003c*/ 	.word	0x00000000
        /*0040*/ 	.short	0x0004
        /*0042*/ 	.short	0x0018
        /*0044*/ 	.byte	0x00, 0xf5, 0x21, 0x00


	//----- nvinfo : EIATTR_KPARAM_INFO
	.align		4
.L_7149:
        /*0048*/ 	.byte	0x04, 0x17
        /*004a*/ 	.short	(.L_7151 - .L_7150)
.L_7150:
        /*004c*/ 	.word	0x00000000
        /*0050*/ 	.short	0x0003
        /*0052*/ 	.short	0x0010
        /*0054*/ 	.byte	0x00, 0xf5, 0x21, 0x00


	//----- nvinfo : EIATTR_KPARAM_INFO
	.align		4
.L_7151:
        /*0058*/ 	.byte	0x04, 0x17
        /*005a*/ 	.short	(.L_7153 - .L_7152)
.L_7152:
        /*005c*/ 	.word	0x00000000
        /*0060*/ 	.short	0x0002
        /*0062*/ 	.short	0x0008
        /*0064*/ 	.byte	0x00, 0xf0, 0x11, 0x00


	//----- nvinfo : EIATTR_KPARAM_INFO
	.align		4
.L_7153:
        /*0068*/ 	.byte	0x04, 0x17
        /*006a*/ 	.short	(.L_7155 - .L_7154)
.L_7154:
        /*006c*/ 	.word	0x00000000
        /*0070*/ 	.short	0x0001
        /*0072*/ 	.short	0x0004
        /*0074*/ 	.byte	0x00, 0xf0, 0x11, 0x00


	//----- nvinfo : EIATTR_KPARAM_INFO
	.align		4
.L_7155:
        /*0078*/ 	.byte	0x04, 0x17
        /*007a*/ 	.short	(.L_7157 - .L_7156)
.L_7156:
        /*007c*/ 	.word	0x00000000
        /*0080*/ 	.short	0x0000
        /*0082*/ 	.short	0x0000
        /*0084*/ 	.byte	0x00, 0xf0, 0x11, 0x00


	//----- nvinfo : EIATTR_SPARSE_MMA_MASK
	.align		4
.L_7157:
        /*0088*/ 	.byte	0x03, 0x50
        /*008a*/ 	.short	0x0000


	//----- nvinfo : EIATTR_MAXREG_COUNT
	.align		4
        /*008c*/ 	.byte	0x03, 0x1b
        /*008e*/ 	.short	0x00ff


	//----- nvinfo : EIATTR_NUM_BARRIERS
	.align		4
        /*0090*/ 	.byte	0x02, 0x4c
        /*0092*/ 	.byte	0x01
	.zero		1


	//----- nvinfo : EIATTR_MERCURY_ISA_VERSION
	.align		4
        /*0094*/ 	.byte	0x03, 0x5f
        /*0096*/ 	.short	0x0101


	//----- nvinfo : EIATTR_COOP_GROUP_MASK_REGIDS
	.align		4
        /*0098*/ 	.byte	0x04, 0x29
        /*009a*/ 	.short	(.L_7159 - .L_7158)


	//   ....[0]....
.L_7158:
        /*009c*/ 	.word	0xffffffff


	//   ....[1]....
        /*00a0*/ 	.word	0xffffffff


	//   ....[2]....
        /*00a4*/ 	.word	0xffffffff


	//   ....[3]....
        /*00a8*/ 	.word	0xffffffff


	//   ....[4]....
        /*00ac*/ 	.word	0xffffffff


	//   ....[5]....
        /*00b0*/ 	.word	0xffffffff


	//   ....[6]....
        /*00b4*/ 	.word	0xffffffff


	//   ....[7]....
        /*00b8*/ 	.word	0xffffffff


	//   ....[8]....
        /*00bc*/ 	.word	0xffffffff


	//   ....[9]....
        /*00c0*/ 	.word	0xffffffff


	//   ....[10]....
        /*00c4*/ 	.word	0xffffffff


	//   ....[11]....
        /*00c8*/ 	.word	0xffffffff


	//   ....[12]....
        /*00cc*/ 	.word	0xffffffff


	//   ....[13]....
        /*00d0*/ 	.word	0xffffffff


	//   ....[14]....
        /*00d4*/ 	.word	0xffffffff


	//   ....[15]....
        /*00d8*/ 	.word	0xffffffff


	//   ....[16]....
        /*00dc*/ 	.word	0xffffffff


	//   ....[17]....
        /*00e0*/ 	.word	0xffffffff


	//   ....[18]....
        /*00e4*/ 	.word	0xffffffff


	//   ....[19]....
        /*00e8*/ 	.word	0xffffffff


	//   ....[20]....
        /*00ec*/ 	.word	0xffffffff


	//   ....[21]....
        /*00f0*/ 	.word	0xffffffff


	//   ....[22]....
        /*00f4*/ 	.word	0xffffffff


	//   ....[23]....
        /*00f8*/ 	.word	0xffffffff


	//   ....[24]....
        /*00fc*/ 	.word	0xffffffff


	//   ....[25]....
        /*0100*/ 	.word	0xffffffff


	//   ....[26]....
        /*0104*/ 	.word	0xffffffff


	//   ....[27]....
        /*0108*/ 	.word	0xffffffff


	//   ....[28]....
        /*010c*/ 	.word	0xffffffff


	//   ....[29]....
        /*0110*/ 	.word	0xffffffff


	//   ....[30]....
        /*0114*/ 	.word	0xffffffff


	//   ....[31]....
        /*0118*/ 	.word	0xffffffff


	//   ....[32]....
        /*011c*/ 	.word	0x05000072


	//   ....[33]....
        /*0120*/ 	.word	0x05000072


	//   ....[34]....
        /*0124*/ 	.word	0x05000072


	//   ....[35]....
        /*0128*/ 	.word	0x05000072


	//   ....[36]....
        /*012c*/ 	.word	0x05000072


	//   ....[37]....
        /*0130*/ 	.word	0x05000072


	//   ....[38]....
        /*0134*/ 	.word	0x05000072


	//   ....[39]....
        /*0138*/ 	.word	0x05000072


	//   ....[40]....
        /*013c*/ 	.word	0x05000072


	//   ....[41]....
        /*0140*/ 	.word	0x05000072


	//   ....[42]....
        /*0144*/ 	.word	0x05000072


	//   ....[43]....
        /*0148*/ 	.word	0x05000072


	//   ....[44]....
        /*014c*/ 	.word	0x05000072


	//   ....[45]....
        /*0150*/ 	.word	0x05000072


	//   ....[46]....
        /*0154*/ 	.word	0x05000072


	//   ....[47]....
        /*0158*/ 	.word	0x05000072


	//   ....[48]....
        /*015c*/ 	.word	0x05000072


	//   ....[49]....
        /*0160*/ 	.word	0x05000072


	//   ....[50]....
        /*0164*/ 	.word	0x05000072


	//   ....[51]....
        /*0168*/ 	.word	0x05000072


	//   ....[52]....
        /*016c*/ 	.word	0x05000072


	//   ....[53]....
        /*0170*/ 	.word	0x05000072


	//   ....[54]....
        /*0174*/ 	.word	0x05000072


	//   ....[55]....
        /*0178*/ 	.word	0x05000072


	//   ....[56]....
        /*017c*/ 	.word	0x05000072


	//   ....[57]....
        /*0180*/ 	.word	0x05000072


	//   ....[58]....
        /*0184*/ 	.word	0x05000072


	//   ....[59]....
        /*0188*/ 	.word	0x05000072


	//   ....[60]....
        /*018c*/ 	.word	0x05000072


	//   ....[61]....
        /*0190*/ 	.word	0x05000072


	//   ....[62]....
        /*0194*/ 	.word	0x05000072


	//   ....[63]....
        /*0198*/ 	.word	0x05000072


	//----- nvinfo : EIATTR_COOP_GROUP_INSTR_OFFSETS
	.align		4
.L_7159:
        /*019c*/ 	.byte	0x04, 0x28
        /*019e*/ 	.short	(.L_7161 - .L_7160)


	//   ....[0]....
.L_7160:
        /*01a0*/ 	.word	0x000051d0


	//   ....[1]....
        /*01a4*/ 	.word	0x00005240


	//   ....[2]....
        /*01a8*/ 	.word	0x000052b0


	//   ....[3]....
        /*01ac*/ 	.word	0x00005320


	//   ....[4]....
        /*01b0*/ 	.word	0x00005390


	//   ....[5]....
        /*01b4*/ 	.word	0x00005410


	//   ....[6]....
        /*01b8*/ 	.word	0x00005490


	//   ....[7]....
        /*01bc*/ 	.word	0x00005510


	//   ....[8]....
        /*01c0*/ 	.word	0x00005590


	//   ....[9]....
        /*01c4*/ 	.word	0x00005610


	//   ....[10]....
        /*01c8*/ 	.word	0x00005690


	//   ....[11]....
        /*01cc*/ 	.word	0x00005710


	//   ....[12]....
        /*01d0*/ 	.word	0x00005790


	//   ....[13]....
        /*01d4*/ 	.word	0x00005810


	//   ....[14]....
        /*01d8*/ 	.word	0x00005890


	//   ....[15]....
        /*01dc*/ 	.word	0x00005910


	//   ....[16]....
        /*01e0*/ 	.word	0x00005990


	//   ....[17]....
        /*01e4*/ 	.word	0x00005a10


	//   ....[18]....
        /*01e8*/ 	.word	0x00005a90


	//   ....[19]....
        /*01ec*/ 	.word	0x00005b10


	//   ....[20]....
        /*01f0*/ 	.word	0x00005b90


	//   ....[21]....
        /*01f4*/ 	.word	0x00005c10


	//   ....[22]....
        /*01f8*/ 	.word	0x00005c90


	//   ....[23]....
        /*01fc*/ 	.word	0x00005d10


	//   ....[24]....
        /*0200*/ 	.word	0x00005d90


	//   ....[25]....
        /*0204*/ 	.word	0x00005e10


	//   ....[26]....
        /*0208*/ 	.word	0x00005e90


	//   ....[27]....
        /*020c*/ 	.word	0x00005f10


	//   ....[28]....
        /*0210*/ 	.word	0x00005f90


	//   ....[29]....
        /*0214*/ 	.word	0x00006010


	//   ....[30]....
        /*0218*/ 	.word	0x00006090


	//   ....[31]....
        /*021c*/ 	.word	0x00006110


	//   ....[32]....
        /*0220*/ 	.word	0x00006f20


	//   ....[33]....
        /*0224*/ 	.word	0x00006fa0


	//   ....[34]....
        /*0228*/ 	.word	0x00007020


	//   ....[35]....
        /*022c*/ 	.word	0x000070a0


	//   ....[36]....
        /*0230*/ 	.word	0x00007120


	//   ....[37]....
        /*0234*/ 	.word	0x000071a0


	//   ....[38]....
        /*0238*/ 	.word	0x00007220


	//   ....[39]....
        /*023c*/ 	.word	0x000072a0


	//   ....[40]....
        /*0240*/ 	.word	0x00007320


	//   ....[41]....
        /*0244*/ 	.word	0x000073a0


	//   ....[42]....
        /*0248*/ 	.word	0x00007420


	//   ....[43]....
        /*024c*/ 	.word	0x000074a0


	//   ....[44]....
        /*0250*/ 	.word	0x00007520


	//   ....[45]....
        /*0254*/ 	.word	0x000075a0


	//   ....[46]....
        /*0258*/ 	.word	0x00007620


	//   ....[47]....
        /*025c*/ 	.word	0x000076a0


	//   ....[48]....
        /*0260*/ 	.word	0x00007720


	//   ....[49]....
        /*0264*/ 	.word	0x000077a0


	//   ....[50]....
        /*0268*/ 	.word	0x00007820


	//   ....[51]....
        /*026c*/ 	.word	0x000078a0


	//   ....[52]....
        /*0270*/ 	.word	0x00007920


	//   ....[53]....
        /*0274*/ 	.word	0x000079a0


	//   ....[54]....
        /*0278*/ 	.word	0x00007a20


	//   ....[55]....
        /*027c*/ 	.word	0x00007aa0


	//   ....[56]....
        /*0280*/ 	.word	0x00007b20


	//   ....[57]....
        /*0284*/ 	.word	0x00007ba0


	//   ....[58]....
        /*0288*/ 	.word	0x00007c20


	//   ....[59]....
        /*028c*/ 	.word	0x00007ca0


	//   ....[60]....
        /*0290*/ 	.word	0x00007d20


	//   ....[61]....
        /*0294*/ 	.word	0x00007da0


	//   ....[62]....
        /*0298*/ 	.word	0x00007e20


	//   ....[63]....
        /*029c*/ 	.word	0x00007ea0


	//----- nvinfo : EIATTR_VRC_CTA_INIT_COUNT
	.align		4
.L_7161:
        /*02a0*/ 	.byte	0x02, 0x4a
	.zero		1
	.zero		1


	//----- nvinfo : EIATTR_EXIT_INSTR_OFFSETS
	.align		4
        /*02a4*/ 	.byte	0x04, 0x1c
        /*02a6*/ 	.short	(.L_7163 - .L_7162)


	//   ....[0]....
.L_7162:
        /*02a8*/ 	.word	0x00000690


	//   ....[1]....
        /*02ac*/ 	.word	0x00006ed0


	//----- nvinfo : EIATTR_MAX_THREADS
	.align		4
.L_7163:
        /*02b0*/ 	.byte	0x04, 0x05
        /*02b2*/ 	.short	(.L_7165 - .L_7164)
.L_7164:
        /*02b4*/ 	.word	0x00000080
        /*02b8*/ 	.word	0x00000001
        /*02bc*/ 	.word	0x00000001


	//----- nvinfo : EIATTR_CRS_STACK_SIZE
	.align		4
.L_7165:
        /*02c0*/ 	.byte	0x04, 0x1e
        /*02c2*/ 	.short	(.L_7167 - .L_7166)
.L_7166:
        /*02c4*/ 	.word	0x00000000


	//----- nvinfo : EIATTR_CBANK_PARAM_SIZE
	.align		4
.L_7167:
        /*02c8*/ 	.byte	0x03, 0x19
        /*02ca*/ 	.short	0x0030


	//----- nvinfo : EIATTR_PARAM_CBANK
	.align		4
        /*02cc*/ 	.byte	0x04, 0x0a
        /*02ce*/ 	.short	(.L_7169 - .L_7168)
	.align		4
.L_7168:
        /*02d0*/ 	.word	index@(.nv.constant0._Z9cuda_gemmIiLi128ELi1ELi1ELi1024ELi64ELi64ELi0EEviiiPT_S1_S1_ii)
        /*02d4*/ 	.short	0x0380
        /*02d6*/ 	.short	0x0030


	//----- nvinfo : EIATTR_SW_WAR
	.align		4
.L_7169:
        /*02d8*/ 	.byte	0x04, 0x36
        /*02da*/ 	.short	(.L_7171 - .L_7170)
.L_7170:
        /*02dc*/ 	.word	0x00000008
.L_7171:


//--------------------- .nv.info._Z9cuda_gemmIiLi128ELi1ELi1ELi1024ELi32ELi32ELi1EEviiiPT_S1_S1_ii --------------------------
	.section	.nv.info._Z9cuda_gemmIiLi128ELi1ELi1ELi1024ELi32ELi32ELi1EEviiiPT_S1_S1_ii,"",@"SHT_CUDA_INFO"
	.sectionflags	@""
	.align	4


	//----- nvinfo : EIATTR_CUDA_API_VERSION
	.align		4
        /*0000*/ 	.byte	0x04, 0x37
        /*0002*/ 	.short	(.L_7173 - .L_7172)
.L_7172:
        /*0004*/ 	.word	0x00000082


	//----- nvinfo : EIATTR_KPARAM_INFO
	.align		4
.L_7173:
        /*0008*/ 	.byte	0x04, 0x17
        /*000a*/ 	.short	(.L_7175 - .L_7174)
.L_7174:
        /*000c*/ 	.word	0x00000000
        /*0010*/ 	.short	0x0007
        /*0012*/ 	.short	0x002c
        /*0014*/ 	.byte	0x00, 0xf0, 0x11, 0x00


	//----- nvinfo : EIATTR_KPARAM_INFO
	.align		4
.L_7175:
        /*0018*/ 	.byte	0x04, 0x17
        /*001a*/ 	.short	(.L_7177 - .L_7176)
.L_7176:
        /*001c*/ 	.word	0x00000000
        /*0020*/ 	.short	0x0006
        /*0022*/ 	.short	0x0028
        /*0024*/ 	.byte	0x00, 0xf0, 0x11, 0x00


	//----- nvinfo : EIATTR_KPARAM_INFO
	.align		4
.L_7177:
        /*0028*/ 	.byte	0x04, 0x17
        /*002a*/ 	.short	(.L_7179 - .L_7178)
.L_7178:
        /*002c*/ 	.word	0x00000000
        /*0030*/ 	.short	0x0005
        /*0032*/ 	.short	0x0020
        /*0034*/ 	.byte	0x00, 0xf5, 0x21, 0x00


	//----- nvinfo : EIATTR_KPARAM_INFO
	.align		4
.L_7179:
        /*0038*/ 	.byte	0x04, 0x17
        /*003a*/ 	.short	(.L_7181 - .L_7180)
.L_7180:
        /*003c*/ 	.word	0x00000000
        /*0040*/ 	.short	0x0004
        /*0042*/ 	.short	0x0018
        /*0044*/ 	.byte	0x00, 0xf5, 0x21, 0x00


	//----- nvinfo : EIATTR_KPARAM_INFO
	.align		4
.L_7181:
        /*0048*/ 	.byte	0x04, 0x17
        /*004a*/ 	.short	(.L_7183 - .L_7182)
.L_7182:
        /*004c*/ 	.word	0x00000000
        /*0050*/ 	.short	0x0003
        /*0052*/ 	.short	0x0010
        /*0054*/ 	.byte	0x00, 0xf5, 0x21, 0x00


	//----- nvinfo : EIATTR_KPARAM_INFO
	.align		4
.L_7183:
        /*0058*/ 	.byte	0x04, 0x17
        /*005a*/ 	.short	(.L_7185 - .L_7184)
.L_7184:
        /*005c*/ 	.word	0x00000000
        /*0060*/ 	.short	0x0002
        /*0062*/ 	.short	0x0008
        /*0064*/ 	.byte	0x00, 0xf0, 0x11, 0x00


	//----- nvinfo : EIATTR_KPARAM_INFO
	.align		4
.L_7185:
        /*0068*/ 	.byte	0x04, 0x17
        /*006a*/ 	.short	(.L_7187 - .L_7186)
.L_7186:
        /*006c*/ 	.word	0x00000000
        /*0070*/ 	.short	0x0001
        /*0072*/ 	.short	0x0004
        /*0074*/ 	.byte	0x00, 0xf0, 0x11, 0x00


	//----- nvinfo : EIATTR_KPARAM_INFO
	.align		4
.L_7187:
        /*0078*/ 	.byte	0x04, 0x17
        /*007a*/ 	.short	(.L_7189 - .L_7188)
.L_7188:
        /*007c*/ 	.word	0x00000000
        /*0080*/ 	.short	0x0000
        /*0082*/ 	.short	0x0000
        /*0084*/ 	.byte	0x00, 0xf0, 0x11, 0x00


	//----- nvinfo : EIATTR_SPARSE_MMA_MASK
	.align		4
.L_7189:
        /*0088*/ 	.byte	0x03, 0x50
        /*008a*/ 	.short	0x0000


	//----- nvinfo : EIATTR_MAXREG_COUNT
	.align		4
        /*008c*/ 	.byte	0x03, 0x1b
        /*008e*/ 	.short	0x00ff


	//----- nvinfo : EIATTR_NUM_BARRIERS
	.align		4
        /*0090*/ 	.byte	0x02, 0x4c
        /*0092*/ 	.byte	0x01
	.zero		1


	//----- nvinfo : EIATTR_MERCURY_ISA_VERSION
	.align		4
        /*0094*/ 	.byte	0x03, 0x5f
        /*0096*/ 	.short	0x0101


	//----- nvinfo : EIATTR_COOP_GROUP_MASK_REGIDS
	.align		4
        /*0098*/ 	.byte	0x04, 0x29
        /*009a*/ 	.short	(.L_7191 - .L_7190)


	//   ....[0]....
.L_7190:
        /*009c*/ 	.word	0xffffffff


	//   ....[1]....
        /*00a0*/ 	.word	0xffffffff


	//   ....[2]....
        /*00a4*/ 	.word	0xffffffff


	//   ....[3]....
        /*00a8*/ 	.word	0xffffffff


	//   ....[4]....
        /*00ac*/ 	.word	0xffffffff


	//   ....[5]....
        /*00b0*/ 	.word	0xffffffff


	//   ....[6]....
        /*00b4*/ 	.word	0xffffffff


	//   ....[7]....
        /*00b8*/ 	.word	0xffffffff


	//   ....[8]....
        /*00bc*/ 	.word	0xffffffff


	//   ....[9]....
        /*00c0*/ 	.word	0xffffffff


	//   ....[10]....
        /*00c4*/ 	.word	0xffffffff


	//   ....[11]....
        /*00c8*/ 	.word	0xffffffff


	//   ....[12]....
        /*00cc*/ 	.word	0xffffffff


	//   ....[13]....
        /*00d0*/ 	.word	0xffffffff


	//   ....[14]....
        /*00d4*/ 	.word	0xffffffff


	//   ....[15]....
        /*00d8*/ 	.word	0xffffffff


	//   ....[16]....
        /*00dc*/ 	.word	0xffffffff


	//   ....[17]....
        /*00e0*/ 	.word	0xffffffff


	//   ....[18]....
        /*00e4*/ 	.word	0xffffffff


	//   ....[19]....
        /*00e8*/ 	.word	0xffffffff


	//   ....[20]....
        /*00ec*/ 	.word	0xffffffff


	//   ....[21]....
        /*00f0*/ 	.word	0xffffffff


	//   ....[22]....
        /*00f4*/ 	.word	0xffffffff


	//   ....[23]....
        /*00f8*/ 	.word	0xffffffff


	//   ....[24]....
        /*00fc*/ 	.word	0xffffffff


	//   ....[25]....
        /*0100*/ 	.word	0xffffffff


	//   ....[26]....
        /*0104*/ 	.word	0xffffffff


	//   ....[27]....
        /*0108*/ 	.word	0xffffffff


	//   ....[28]....
        /*010c*/ 	.word	0xffffffff


	//   ....[29]....
        /*0110*/ 	.word	0xffffffff


	//   ....[30]....
        /*0114*/ 	.word	0xffffffff


	//   ....[31]....
        /*0118*/ 	.word	0xffffffff


	//   ....[32]....
        /*011c*/ 	.word	0x05000000


	//   ....[33]....
        /*0120*/ 	.word	0x05000000


	//   ....[34]....
        /*0124*/ 	.word	0x05000000


	//   ....[35]....
        /*0128*/ 	.word	0x05000000


	//   ....[36]....
        /*012c*/ 	.word	0x05000000


	//   ....[37]....
        /*0130*/ 	.word	0x05000000


	//   ....[38]....
        /*0134*/ 	.word	0x05000000


	//   ....[39]....
        /*0138*/ 	.word	0x05000000


	//   ....[40]....
        /*013c*/ 	.word	0x05000000


	//   ....[41]....
        /*0140*/ 	.word	0x05000000


	//   ....[42]....
        /*0144*/ 	.word	0x05000000


	//   ....[43]....
        /*0148*/ 	.word	0x05000000


	//   ....[44]....
        /*014c*/ 	.word	0x05000000


	//   ....[45]....
        /*0150*/ 	.word	0x05000000


	//   ....[46]....
        /*0154*/ 	.word	0x05000000


	//   ....[47]....
        /*0158*/ 	.word	0x05000000


	//   ....[48]....
        /*015c*/ 	.word	0x05000000


	//   ....[49]....
        /*0160*/ 	.word	0x05000000


	//   ....[50]....
        /*0164*/ 	.word	0x05000000


	//   ....[51]....
        /*0168*/ 	.word	0x05000000


	//   ....[52]....
        /*016c*/ 	.word	0x05000000


	//   ....[53]....
        /*0170*/ 	.word	0x05000000


	//   ....[54]....
        /*0174*/ 	.word	0x05000000


	//   ....[55]....
        /*0178*/ 	.word	0x05000000


	//   ....[56]....
        /*017c*/ 	.word	0x05000000


	//   ....[57]....
        /*0180*/ 	.word	0x05000000


	//   ....[58]....
        /*0184*/ 	.word	0x05000000


	//   ....[59]....
        /*0188*/ 	.word	0x05000000


	//   ....[60]....
        /*018c*/ 	.word	0x05000000


	//   ....[61]....
        /*0190*/ 	.word	0x05000000


	//   ....[62]....
        /*0194*/ 	.word	0x05000000


	//   ....[63]....
        /*0198*/ 	.word	0x05000000


	//----- nvinfo : EIATTR_COOP_GROUP_INSTR_OFFSETS
	.align		4
.L_7191:
        /*019c*/ 	.byte	0x04, 0x28
        /*019e*/ 	.short	(.L_7193 - .L_7192)


	//   ....[0]....
.L_7192:
        /*01a0*/ 	.word	0x00001710


	//   ....[1]....
        /*01a4*/ 	.word	0x00001720


	//   ....[2]....
        /*01a8*/ 	.word	0x00001750


	//   ....[3]....
        /*01ac*/ 	.word	0x00001770


	//   ....[4]....
        /*01b0*/ 	.word	0x00001790


	//   ....[5]....
        /*01b4*/ 	.word	0x000017b0


	//   ....[6]....
        /*01b8*/ 	.word	0x000017d0


	//   ....[7]....
        /*01bc*/ 	.word	0x000017f0


	//   ....[8]....
        /*01c0*/ 	.word	0x00001810


	//   ....[9]....
        /*01c4*/ 	.word	0x00001830


	//   ....[10]....
        /*01c8*/ 	.word	0x00001850


	//   ....[11]....
        /*01cc*/ 	.word	0x00001870


	//   ....[12]....
        /*01d0*/ 	.word	0x00001890


	//   ....[13]....
        /*01d4*/ 	.word	0x000018b0


	//   ....[14]....
        /*01d8*/ 	.word	0x000018d0


	//   ....[15]....
        /*01dc*/ 	.word	0x000018f0


	//   ....[16]....
        /*01e0*/ 	.word	0x00001910


	//   ....[17]....
        /*01e4*/ 	.word	0x00001930


	//   ....[18]....
        /*01e8*/ 	.word	0x00001950


	//   ....[19]....
        /*01ec*/ 	.word	0x00001970


	//   ....[20]....
        /*01f0*/ 	.word	0x00001990


	//   ....[21]....
        /*01f4*/ 	.word	0x000019b0


	//   ....[22]....
        /*01f8*/ 	.word	0x000019d0


	//   ....[23]....
        /*01fc*/ 	.word	0x000019f0


	//   ....[24]....
        /*0200*/ 	.word	0x00001a10


	//   ....[25]....
        /*0204*/ 	.word	0x00001a30


	//   ....[26]....
        /*0208*/ 	.word	0x00001a50


	//   ....[27]....
        /*020c*/ 	.word	0x00001a70


	//   ....[28]....
        /*0210*/ 	.word	0x00001a90


	//   ....[29]....
        /*0214*/ 	.word	0x00001ab0


	//   ....[30]....
        /*0218*/ 	.word	0x00001ad0


	//   ....[31]....
        /*021c*/ 	.word	0x00001af0


	//   ....[32]....
        /*0220*/ 	.word	0x00001ed0


	//   ....[33]....
        /*0224*/ 	.word	0x00001f60


	//   ....[34]....
        /*0228*/ 	.word	0x00001fc0


	//   ....[35]....
        /*022c*/ 	.word	0x00002030


	//   ....[36]....
        /*0230*/ 	.word	0x000020a0


	//   ....[37]....
        /*0234*/ 	.word	0x00002110


	//   ....[38]....
        /*0238*/ 	.word	0x00002180


	//   ....[39]....
        /*023c*/ 	.word	0x000021f0


	//   ....[40]....
        /*0240*/ 	.word	0x00002260


	//   ....[41]....
        /*0244*/ 	.word	0x000022d0


	//   ....[42]....
        /*0248*/ 	.word	0x00002340


	//   ....[43]....
        /*024c*/ 	.word	0x000023b0


	//   ....[44]....
        /*0250*/ 	.word	0x00002420


	//   ....[45]....
        /*0254*/ 	.word	0x00002490


	//   ....[46]....
        /*0258*/ 	.word	0x00002500


	//   ....[47]....
        /*025c*/ 	.word	0x00002570


	//   ....[48]....
        /*0260*/ 	.word	0x000025e0


	//   ....[49]....
        /*0264*/ 	.word	0x00002650


	//   ....[50]....
        /*0268*/ 	.word	0x000026c0


	//   ....[51]....
        /*026c*/ 	.word	0x00002730


	//   ....[52]....
        /*0270*/ 	.word	0x000027a0


	//   ....[53]....
        /*0274*/ 	.word	0x00002810


	//   ....[54]....
        /*0278*/ 	.word	0x00002880


	//   ....[55]....
        /*027c*/ 	.word	0x000028f0


	//   ....[56]....
        /*0280*/ 	.word	0x00002960


	//   ....[57]....
        /*0284*/ 	.word	0x000029d0


	//   ....[58]....
        /*0288*/ 	.word	0x00002a40


	//   ....[59]....
        /*028c*/ 	.word	0x00002ab0


	//   ....[60]....
        /*0290*/ 	.word	0x00002b20


	//   ....[61]....
        /*0294*/ 	.word	0x00002b90


	//   ....[62]....
        /*0298*/ 	.word	0x00002c00


	//   ....[63]....
        /*029c*/ 	.word	0x00002c70


	//----- nvinfo : EIATTR_VRC_CTA_INIT_COUNT
	.align		4
.L_7193:
        /*02a0*/ 	.byte	0x02, 0x4a
	.zero		1
	.zero		1


	//----- nvinfo : EIATTR_EXIT_INSTR_OFFSETS
	.align		4
        /*02a4*/ 	.byte	0x04, 0x1c
        /*02a6*/ 	.short	(.L_7195 - .L_7194)


	//   ....[0]....
.L_7194:
        /*02a8*/ 	.word	0x00000570


	//   ....[1]....
        /*02ac*/ 	.word	0x00001e70


	//----- nvinfo : EIATTR_MAX_THREADS
	.align		4
.L_7195:
        /*02b0*/ 	.byte	0x04, 0x05
        /*02b2*/ 	.short	(.L_7197 - .L_7196)
.L_7196:
        /*02b4*/ 	.word	0x00000080
        /*02b8*/ 	.word	0x00000001
        /*02bc*/ 	.word	0x00000001


	//----- nvinfo : EIATTR_CRS_STACK_SIZE
	.align		4
.L_7197:
        /*02c0*/ 	.byte	0x04, 0x1e
        /*02c2*/ 	.short	(.L_7199 - .L_7198)
.L_7198:
        /*02c4*/ 	.word	0x00000000


	//----- nvinfo : EIATTR_CBANK_PARAM_SIZE
	.align		4
.L_7199:
        /*02c8*/ 	.byte	0x03, 0x19
        /*02ca*/ 	.short	0x0030


	//----- nvinfo : EIATTR_PARAM_CBANK
	.align		4
        /*02cc*/ 	.byte	0x04, 0x0a
        /*02ce*/ 	.short	(.L_7201 - .L_7200)
	.align		4
.L_7200:
        /*02d0*/ 	.word	index@(.nv.constant0._Z9cuda_gemmIiLi128ELi1ELi1ELi1024ELi32ELi32ELi1EEviiiPT_S1_S1_ii)
        /*02d4*/ 	.short	0x0380
        /*02d6*/ 	.short	0x0030


	//----- nvinfo : EIATTR_SW_WAR
	.align		4
.L_7201:
        /*02d8*/ 	.byte	0x04, 0x36
        /*02da*/ 	.short	(.L_7203 - .L_7202)
.L_7202:
        /*02dc*/ 	.word	0x00000008
.L_7203:


//--------------------- .nv.info._Z9cuda_gemmIiLi128ELi1ELi1ELi1024ELi32ELi32ELi0EEviiiPT_S1_S1_ii --------------------------
	.section	.nv.info._Z9cuda_gemmIiLi128ELi1ELi1ELi1024ELi32ELi32ELi0EEviiiPT_S1_S1_ii,"",@"SHT_CUDA_INFO"
	.sectionflags	@""
	.align	4


	//----- nvinfo : EIATTR_CUDA_API_VERSION
	.align		4
        /*0000*/ 	.byte	0x04, 0x37
        /*0002*/ 	.short	(.L_7205 - .L_7204)
.L_7204:
        /*0004*/ 	.word	0x00000082


	//----- nvinfo : EIATTR_KPARAM_INFO
	.align		4
.L_7205:
        /*0008*/ 	.byte	0x04, 0x17
        /*000a*/ 	.short	(.L_7207 - .L_7206)
.L_7206:
        /*000c*/ 	.word	0x00000000
        /*0010*/ 	.short	0x0007
        /*0012*/ 	.short	0x002c
        /*0014*/ 	.byte	0x00, 0xf0, 0x11, 0x00


	//----- nvinfo : EIATTR_KPARAM_INFO
	.align		4
.L_7207:
        /*0018*/ 	.byte	0x04, 0x17
        /*001a*/ 	.short	(.L_7209 - .L_7208)
.L_7208:
        /*001c*/ 	.word	0x00000000
        /*0020*/ 	.short	0x0006
        /*0022*/ 	.short	0x0028
        /*0024*/ 	.byte	0x00, 0xf0, 0x11, 0x00


	//----- nvinfo : EIATTR_KPARAM_INFO
	.align		4
.L_7209:
        /*0028*/ 	.byte	0x04, 0x17
        /*002a*/ 	.short	(.L_7211 - .L_7210)
.L_7210:
        /*002c*/ 	.word	0x00000000
        /*0030*/ 	.short	0x0005
        /*0032*/ 	.short	0x0020
        /*0034*/ 	.byte	0x00, 0xf5, 0x21, 0x00


	//----- nvinfo : EIATTR_KPARAM_INFO
	.align		4
.L_7211:
        /*0038*/ 	.byte	0x04, 0x17
        /*003a*/ 	.short	(.L_7213 - .L_7212)
.L_7212:
        /*003c*/ 	.word	0x00000000
        /*0040*/ 	.short	0x0004
        /*0042*/ 	.short	0x0018
        /*0044*/ 	.byte	0x00, 0xf5, 0x21, 0x00


	//----- nvinfo : EIATTR_KPARAM_INFO
	.align		4
.L_7213:
        /*0048*/ 	.byte	0x04, 0x17
        /*004a*/ 	.short	(.L_7215 - .L_7214)
.L_7214:
        /*004c*/ 	.word	0x00000000
        /*0050*/ 	.short	0x0003
        /*0052*/ 	.short	0x0010
        /*0054*/ 	.byte	0x00, 0xf5, 0x21, 0x00


	//----- nvinfo : EIATTR_KPARAM_INFO
	.align		4
.L_7215:
        /*0058*/ 	.byte	0x04, 0x17
        /*005a*/ 	.short	(.L_7217 - .L_7216)
.L_7216:
        /*005c*/ 	.word	0x00000000
        /*0060*/ 	.short	0x0002
        /*0062*/ 	.short	0x0008
        /*0064*/ 	.byte	0x00, 0xf0, 0x11, 0x00


	//----- nvinfo : EIATTR_KPARAM_INFO
	.align		4
.L_7217:
        /*0068*/ 	.byte	0x04, 0x17
        /*006a*/ 	.short	(.L_7219 - .L_7218)
.L_7218:
        /*006c*/ 	.word	0x00000000
        /*0070*/ 	.short	0x0001
        /*0072*/ 	.short	0x0004
        /*0074*/ 	.byte	0x00, 0xf0, 0x11, 0x00


	//----- nvinfo : EIATTR_KPARAM_INFO
	.align		4
.L_7219:
        /*0078*/ 	.byte	0x04, 0x17
        /*007a*/ 	.short	(.L_7221 - .L_7220)
.L_7220:
        /*007c*/ 	.word	0x00000000
        /*0080*/ 	.short	0x0000
        /*0082*/ 	.short	0x0000
        /*0084*/ 	.byte	0x00, 0xf0, 0x11, 0x00


	//----- nvinfo : EIATTR_SPARSE_MMA_MASK
	.align		4
.L_7221:
        /*0088*/ 	.byte	0x03, 0x50
        /*008a*/ 	.short	0x0000


	//----- nvinfo : EIATTR_MAXREG_COUNT
	.align		4
        /*008c*/ 	.byte	0x03, 0x1b
        /*008e*/ 	.short	0x00ff


	//----- nvinfo : EIATTR_NUM_BARRIERS
	.align		4
        /*0090*/ 	.byte	0x02, 0x4c
        /*0092*/ 	.byte	0x01
	.zero		1


	//----- nvinfo : EIATTR_MERCURY_ISA_VERSION
	.align		4
        /*0094*/ 	.byte	0x03, 0x5f
        /*0096*/ 	.short	0x0101


	//----- nvinfo : EIATTR_COOP_GROUP_MASK_REGIDS
	.align		4
        /*0098*/ 	.byte	0x04, 0x29
        /*009a*/ 	.short	(.L_7223 - .L_7222)


	//   ....[0]....
.L_7222:
        /*009c*/ 	.word	0xffffffff


	//   ....[1]....
        /*00a0*/ 	.word	0xffffffff


	//   ....[2]....
        /*00a4*/ 	.word	0xffffffff


	//   ....[3]....
        /*00a8*/ 	.word	0xffffffff


	//   ....[4]....
        /*00ac*/ 	.word	0xffffffff


	//   ....[5]....
        /*00b0*/ 	.word	0xffffffff


	//   ....[6]....
        /*00b4*/ 	.word	0xffffffff


	//   ....[7]....
        /*00b8*/ 	.word	0xffffffff


	//   ....[8]....
        /*00bc*/ 	.word	0xffffffff


	//   ....[9]....
        /*00c0*/ 	.word	0xffffffff


	//   ....[10]....
        /*00c4*/ 	.word	0xffffffff


	//   ....[11]....
        /*00c8*/ 	.word	0xffffffff


	//   ....[12]....
        /*00cc*/ 	.word	0xffffffff


	//   ....[13]....
        /*00d0*/ 	.word	0xffffffff


	//   ....[14]....
        /*00d4*/ 	.word	0xffffffff


	//   ....[15]....
        /*00d8*/ 	.word	0xffffffff


	//   ....[16]....
        /*00dc*/ 	.word	0xffffffff


	//   ....[17]....
        /*00e0*/ 	.word	0xffffffff


	//   ....[18]....
        /*00e4*/ 	.word	0xffffffff


	//   ....[19]....
        /*00e8*/ 	.word	0xffffffff


	//   ....[20]....
        /*00ec*/ 	.word	0xffffffff


	//   ....[21]....
        /*00f0*/ 	.word	0xffffffff


	//   ....[22]....
        /*00f4*/ 	.word	0xffffffff


	//   ....[23]....
        /*00f8*/ 	.word	0xffffffff


	//   ....[24]....
        /*00fc*/ 	.word	0xffffffff


	//   ....[25]....
        /*0100*/ 	.word	0xffffffff


	//   ....[26]....
        /*0104*/ 	.word	0xffffffff


	//   ....[27]....
        /*0108*/ 	.word	0xffffffff


	//   ....[28]....
        /*010c*/ 	.word	0xffffffff


	//   ....[29]....
        /*0110*/ 	.word	0xffffffff


	//   ....[30]....
        /*0114*/ 	.word	0xffffffff


	//   ....[31]....
        /*0118*/ 	.word	0xffffffff


	//   ....[32]....
        /*011c*/ 	.word	0x05000072


	//   ....[33]....
        /*0120*/ 	.word	0x05000072


	//   ....[34]....
        /*0124*/ 	.word	0x05000072


	//   ....[35]....
        /*0128*/ 	.word	0x05000072


	//   ....[36]....
        /*012c*/ 	.word	0x05000072


	//   ....[37]....
        /*0130*/ 	.word	0x05000072


	//   ....[38]....
        /*0134*/ 	.word	0x05000072


	//   ....[39]....
        /*0138*/ 	.word	0x05000072


	//   ....[40]....
        /*013c*/ 	.word	0x05000072


	//   ....[41]....
        /*0140*/ 	.word	0x05000072


	//   ....[42]....
        /*0144*/ 	.word	0x05000072


	//   ....[43]....
        /*0148*/ 	.word	0x05000072


	//   ....[44]....
        /*014c*/ 	.word	0x05000072


	//   ....[45]....
        /*0150*/ 	.word	0x05000072


	//   ....[46]....
        /*0154*/ 	.word	0x05000072


	//   ....[47]....
        /*0158*/ 	.word	0x05000072


	//   ....[48]....
        /*015c*/ 	.word	0x05000072


	//   ....[49]....
        /*0160*/ 	.word	0x05000072


	//   ....[50]....
        /*0164*/ 	.word	0x05000072


	//   ....[51]....
        /*0168*/ 	.word	0x05000072


	//   ....[52]....
        /*016c*/ 	.word	0x05000072


	//   ....[53]....
        /*0170*/ 	.word	0x05000072


	//   ....[54]....
        /*0174*/ 	.word	0x05000072


	//   ....[55]....
        /*0178*/ 	.word	0x05000072


	//   ....[56]....
        /*017c*/ 	.word	0x05000072


	//   ....[57]....
        /*0180*/ 	.word	0x05000072


	//   ....[58]....
        /*0184*/ 	.word	0x05000072


	//   ....[59]....
        /*0188*/ 	.word	0x05000072


	//   ....[60]....
        /*018c*/ 	.word	0x05000072


	//   ....[61]....
        /*0190*/ 	.word	0x05000072


	//   ....[62]....
        /*0194*/ 	.word	0x05000072


	//   ....[63]....
        /*0198*/ 	.word	0x05000072


	//----- nvinfo : EIATTR_COOP_GROUP_INSTR_OFFSETS
	.align		4
.L_7223:
        /*019c*/ 	.byte	0x04, 0x28
        /*019e*/ 	.short	(.L_7225 - .L_7224)


	//   ....[0]....
.L_7224:
        /*01a0*/ 	.word	0x00003030


	//   ....[1]....
        /*01a4*/ 	.word	0x00003090


	//   ....[2]....
        /*01a8*/ 	.word	0x000030f0


	//   ....[3]....
        /*01ac*/ 	.word	0x00003150


	//   ....[4]....
        /*01b0*/ 	.word	0x000031b0


	//   ....[5]....
        /*01b4*/ 	.word	0x00003210


	//   ....[6]....
        /*01b8*/ 	.word	0x00003270


	//   ....[7]....
        /*01bc*/ 	.word	0x000032d0


	//   ....[8]....
        /*01c0*/ 	.word	0x00003330


	//   ....[9]....
        /*01c4*/ 	.word	0x00003390


	//   ....[10]....
        /*01c8*/ 	.word	0x000033f0


	//   ....[11]....
        /*01cc*/ 	.word	0x00003450


	//   ....[12]....
        /*01d0*/ 	.word	0x000034b0


	//   ....[13]....
        /*01d4*/ 	.word	0x00003510


	//   ....[14]....
        /*01d8*/ 	.word	0x00003570


	//   ....[15]....
        /*01dc*/ 	.word	0x000035d0


	//   ....[16]....
        /*01e0*/ 	.word	0x00003630


	//   ....[17]....
        /*01e4*/ 	.word	0x00003690


	//   ....[18]....
        /*01e8*/ 	.word	0x000036f0


	//   ....[19]....
        /*01ec*/ 	.word	0x00003750


	//   ....[20]....
        /*01f0*/ 	.word	0x000037b0


	//   ....[21]....
        /*01f4*/ 	.word	0x00003810


	//   ....[22]....
        /*01f8*/ 	.word	0x00003870


	//   ....[23]....
        /*01fc*/ 	.word	0x000038d0


	//   ....[24]....
        /*0200*/ 	.word	0x00003930


	//   ....[25]....
        /*0204*/ 	.word	0x00003990


	//   ....[26]....
        /*0208*/ 	.word	0x000039f0


	//   ....[27]....
        /*020c*/ 	.word	0x00003a50


	//   ....[28]....
        /*0210*/ 	.word	0x00003ab0


	//   ....[29]....
        /*0214*/ 	.word	0x00003b10


	//   ....[30]....
        /*0218*/ 	.word	0x00003b70


	//   ....[31]....
        /*021c*/ 	.word	0x00003bd0


	//   ....[32]....
        /*0220*/ 	.word	0x00005330


	//   ....[33]....
        /*0224*/ 	.word	0x000053c0


	//   ....[34]....
        /*0228*/ 	.word	0x00005440


	//   ....[35]....
        /*022c*/ 	.word	0x000054c0


	//   ....[36]....
        /*0230*/ 	.word	0x00005540


	//   ....[37]....
        /*0234*/ 	.word	0x000055c0


	//   ....[38]....
        /*0238*/ 	.word	0x00005640


	//   ....[39]....
        /*023c*/ 	.word	0x000056c0


	//   ....[40]....
        /*0240*/ 	.word	0x00005740


	//   ....[41]....
        /*0244*/ 	.word	0x000057c0


	//   ....[42]....
        /*0248*/ 	.word	0x00005840


	//   ....[43]....
        /*024c*/ 	.word	0x000058c0


	//   ....[44]....
        /*0250*/ 	.word	0x00005940


	//   ....[45]....
        /*0254*/ 	.word	0x000059c0


	//   ....[46]....
        /*0258*/ 	.word	0x00005a40


	//   ....[47]....
        /*025c*/ 	.word	0x00005ac0


	//   ....[48]....
        /*0260*/ 	.word	0x00005b40


	//   ....[49]....
        /*0264*/ 	.word	0x00005bc0


	//   ....[50]....
        /*0268*/ 	.word	0x00005c40


	//   ....[51]....
        /*026c*/ 	.word	0x00005cc0


	//   ....[52]....
        /*0270*/ 	.word	0x00005d40


	//   ....[53]....
        /*0274*/ 	.word	0x00005dc0


	//   ....[54]....
        /*0278*/ 	.word	0x00005e40


	//   ....[55]....
        /*027c*/ 	.word	0x00005ec0


	//   ....[56]....
        /*0280*/ 	.word	0x00005f40


	//   ....[57]....
        /*0284*/ 	.word	0x00005fc0


	//   ....[58]....
        /*0288*/ 	.word	0x00006040


	//   ....[59]....
        /*028c*/ 	.word	0x000060c0


	//   ....[60]....
        /*0290*/ 	.word	0x00006140


	//   ....[61]....
        /*0294*/ 	.word	0x000061c0


	//   ....[62]....
        /*0298*/ 	.word	0x00006240


	//   ....[63]....
        /*029c*/ 	.word	0x000062c0


	//----- nvinfo : EIATTR_VRC_CTA_INIT_COUNT
	.align		4
.L_7225:
        /*02a0*/ 	.byte	0x02, 0x4a
	.zero		1
	.zero		1


	//----- nvinfo : EIATTR_EXIT_INSTR_OFFSETS
	.align		4
        /*02a4*/ 	.byte	0x04, 0x1c
        /*02a6*/ 	.short	(.L_7227 - .L_7226)


	//   ....[0]....
.L_7226:
        /*02a8*/ 	.word	0x00000630


	//   ....[1]....
        /*02ac*/ 	.word	0x000052e0


	//----- nvinfo : EIATTR_MAX_THREADS
	.align		4
.L_7227:
        /*02b0*/ 	.byte	0x04, 0x05
        /*02b2*/ 	.short	(.L_7229 - .L_7228)
.L_7228:
        /*02b4*/ 	.word	0x00000080
        /*02b8*/ 	.word	0x00000001
        /*02bc*/ 	.word	0x00000001


	//----- nvinfo : EIATTR_CRS_STACK_SIZE
	.align		4
.L_7229:
        /*02c0*/ 	.byte	0x04, 0x1e
        /*02c2*/ 	.short	(.L_7231 - .L_7230)
.L_7230:
        /*02c4*/ 	.word	0x00000000


	//----- nvinfo : EIATTR_CBANK_PARAM_SIZE
	.align		4
.L_7231:
        /*02c8*/ 	.byte	0x03, 0x19
        /*02ca*/ 	.short	0x0030


	//----- nvinfo : EIATTR_PARAM_CBANK
	.align		4
        /*02cc*/ 	.byte	0x04, 0x0a
        /*02ce*/ 	.short	(.L_7233 - .L_7232)
	.align		4
.L_7232:
        /*02d0*/ 	.word	index@(.nv.constant0._Z9cuda_gemmIiLi128ELi1ELi1ELi1024ELi32ELi32ELi0EEviiiPT_S1_S1_ii)
        /*02d4*/ 	.short	0x0380
        /*02d6*/ 	.short	0x0030


	//----- nvinfo : EIATTR_SW_WAR
	.align		4
.L_7233:
        /*02d8*/ 	.byte	0x04, 0x36
        /*02da*/ 	.short	(.L_7235 - .L_7234)
.L_7234:
        /*02dc*/ 	.word	0x00000008
.L_7235:


//--------------------- .nv.info._Z9cuda_gemmIiLi128ELi1ELi1ELi1024ELi16ELi16ELi1EEviiiPT_S1_S1_ii --------------------------
	.section	.nv.info._Z9cuda_gemmIiLi128ELi1ELi1ELi1024ELi16ELi16ELi1EEviiiPT_S1_S1_ii,"",@"SHT_CUDA_INFO"
	.sectionflags	@""
	.align	4


	//----- nvinfo : EIATTR_CUDA_API_VERSION
	.align		4
        /*0000*/ 	.byte	0x04, 0x37
        /*0002*/ 	.short	(.L_7237 - .L_7236)
.L_7236:
        /*0004*/ 	.word	0x00000082


	//----- nvinfo : EIATTR_KPARAM_INFO
	.align		4
.L_7237:
        /*0008*/ 	.byte	0x04, 0x17
        /*000a*/ 	.short	(.L_7239 - .L_7238)
.L_7238:
        /*000c*/ 	.word	0x00000000
        /*0010*/ 	.short	0x0007
        /*0012*/ 	.short	0x002c
        /*0014*/ 	.byte	0x00, 0xf0, 0x11, 0x00


	//----- nvinfo : EIATTR_KPARAM_INFO
	.align		4
.L_7239:
        /*0018*/ 	.byte	0x04, 0x17
        /*001a*/ 	.short	(.L_7241 - .L_7240)
.L_7240:
        /*001c*/ 	.word	0x00000000
        /*0020*/ 	.short	0x0006
        /*0022*/ 	.short	0x0028
        /*0024*/ 	.byte	0x00, 0xf0, 0x11, 0x00


	//----- nvinfo : EIATTR_KPARAM_INFO
	.align		4
.L_7241:
        /*0028*/ 	.byte	0x04, 0x17
        /*002a*/ 	.short	(.L_7243 - .L_7242)
.L_7242:
        /*002c*/ 	.word	0x00000000
        /*0030*/ 	.short	0x0005
        /*0032*/ 	.short	0x0020
        /*0034*/ 	.byte	0x00, 0xf5, 0x21, 0x00


	//----- nvinfo : EIATTR_KPARAM_INFO
	.align		4
.L_7243:
        /*0038*/ 	.byte	0x04, 0x17
        /*003a*/ 	.short	(.L_7245 - .L_7244)
.L_7244:
        /*003c*/ 	.word	0x00000000
        /*0040*/ 	.short	0x0004
        /*0042*/ 	.short	0x0018
        /*0044*/ 	.byte	0x00, 0xf5, 0x21, 0x00


	//----- nvinfo : EIATTR_KPARAM_INFO
	.align		4
.L_7245:
        /*0048*/ 	.byte	0x04, 0x17
        /*004a*/ 	.short	(.L_7247 - .L_7246)
.L_7246:
        /*004c*/ 	.word	0x00000000
        /*0050*/ 	.short	0x0003
        /*0052*/ 	.short	0x0010
        /*0054*/ 	.byte	0x00, 0xf5, 0x21, 0x00


	//----- nvinfo : EIATTR_KPARAM_INFO
	.align		4
.L_7247:
        /*0058*/ 	.byte	0x04, 0x17
        /*005a*/ 	.short	(.L_7249 - .L_7248)
.L_7248:
        /*005c*/ 	.word	0x00000000
        /*0060*/ 	.short	0x0002
        /*0062*/ 	.short	0x0008
        /*0064*/ 	.byte	0x00, 0xf0, 0x11, 0x00


	//----- nvinfo : EIATTR_KPARAM_INFO
	.align		4
.L_7249:
        /*0068*/ 	.byte	0x04, 0x17
        /*006a*/ 	.short	(.L_7251 - .L_7250)
.L_7250:
        /*006c*/ 	.word	0x00000000
        /*0070*/ 	.short	0x0001
        /*0072*/ 	.short	0x0004
        /*0074*/ 	.byte	0x00, 0xf0, 0x11, 0x00


	//----- nvinfo : EIATTR_KPARAM_INFO
	.align		4
.L_7251:
        /*0078*/ 	.byte	0x04, 0x17
        /*007a*/ 	.short	(.L_7253 - .L_7252)
.L_7252:
        /*007c*/ 	.word	0x00000000
        /*0080*/ 	.short	0x0000
        /*0082*/ 	.short	0x0000
        /*0084*/ 	.byte	0x00, 0xf0, 0x11, 0x00


	//----- nvinfo : EIATTR_SPARSE_MMA_MASK
	.align		4
.L_7253:
        /*0088*/ 	.byte	0x03, 0x50
        /*008a*/ 	.short	0x0000


	//----- nvinfo : EIATTR_MAXREG_COUNT
	.align		4
        /*008c*/ 	.byte	0x03, 0x1b
        /*008e*/ 	.short	0x00ff


	//----- nvinfo : EIATTR_NUM_BARRIERS
	.align		4
        /*0090*/ 	.byte	0x02, 0x4c
        /*0092*/ 	.byte	0x01
	.zero		1


	//----- nvinfo : EIATTR_MERCURY_ISA_VERSION
	.align		4
        /*0094*/ 	.byte	0x03, 0x5f
        /*0096*/ 	.short	0x0101


	//----- nvinfo : EIATTR_COOP_GROUP_MASK_REGIDS
	.align		4
        /*0098*/ 	.byte	0x04, 0x29
        /*009a*/ 	.short	(.L_7255 - .L_7254)


	//   ....[0]....
.L_7254:
        /*009c*/ 	.word	0xffffffff


	//   ....[1]....
        /*00a0*/ 	.word	0xffffffff


	//   ....[2]....
        /*00a4*/ 	.word	0xffffffff


	//   ....[3]....
        /*00a8*/ 	.word	0xffffffff


	//   ....[4]....
        /*00ac*/ 	.word	0xffffffff


	//   ....[5]....
        /*00b0*/ 	.word	0xffffffff


	//   ....[6]....
        /*00b4*/ 	.word	0xffffffff


	//   ....[7]....
        /*00b8*/ 	.word	0xffffffff


	//   ....[8]....
        /*00bc*/ 	.word	0xffffffff


	//   ....[9]....
        /*00c0*/ 	.word	0xffffffff


	//   ....[10]....
        /*00c4*/ 	.word	0xffffffff


	//   ....[11]....
        /*00c8*/ 	.word	0xffffffff


	//   ....[12]....
        /*00cc*/ 	.word	0xffffffff


	//   ....[13]....
        /*00d0*/ 	.word	0xffffffff


	//   ....[14]....
        /*00d4*/ 	.word	0xffffffff


	//   ....[15]....
        /*00d8*/ 	.word	0xffffffff


	//   ....[16]....
        /*00dc*/ 	.word	0x05000000


	//   ....[17]....
        /*00e0*/ 	.word	0x05000000


	//   ....[18]....
        /*00e4*/ 	.word	0x05000000


	//   ....[19]....
        /*00e8*/ 	.word	0x05000000


	//   ....[20]....
        /*00ec*/ 	.word	0x05000000


	//   ....[21]....
        /*00f0*/ 	.word	0x05000000


	//   ....[22]....
        /*00f4*/ 	.word	0x05000000


	//   ....[23]....
        /*00f8*/ 	.word	0x05000000


	//   ....[24]....
        /*00fc*/ 	.word	0x05000000


	//   ....[25]....
        /*0100*/ 	.word	0x05000000


	//   ....[26]....
        /*0104*/ 	.word	0x05000000


	//   ....[27]....
        /*0108*/ 	.word	0x05000000


	//   ....[28]....
        /*010c*/ 	.word	0x05000000


	//   ....[29]....
        /*0110*/ 	.word	0x05000000


	//   ....[30]....
        /*0114*/ 	.word	0x05000000


	//   ....[31]....
        /*0118*/ 	.word	0x05000000


	//----- nvinfo : EIATTR_COOP_GROUP_INSTR_OFFSETS
	.align		4
.L_7255:
        /*011c*/ 	.byte	0x04, 0x28
        /*011e*/ 	.short	(.L_7257 - .L_7256)


	//   ....[0]....
.L_7256:
        /*0120*/ 	.word	0x000011f0


	//   ....[1]....
        /*0124*/ 	.word	0x00001200


	//   ....[2]....
        /*0128*/ 	.word	0x00001230


	//   ....[3]....
        /*012c*/ 	.word	0x00001240


	//   ....[4]....
        /*0130*/ 	.word	0x00001260


	//   ....[5]....
        /*0134*/ 	.word	0x00001280


	//   ....[6]....
        /*0138*/ 	.word	0x000012a0


	//   ....[7]....
        /*013c*/ 	.word	0x000012c0


	//   ....[8]....
        /*0140*/ 	.word	0x000012e0


	//   ....[9]....
        /*0144*/ 	.word	0x00001300


	//   ....[10]....
        /*0148*/ 	.word	0x00001320


	//   ....[11]....
        /*014c*/ 	.word	0x00001340


	//   ....[12]....
        /*0150*/ 	.word	0x00001360


	//   ....[13]....
        /*0154*/ 	.word	0x00001380


	//   ....[14]....
        /*0158*/ 	.word	0x000013a0


	//   ....[15]....
        /*015c*/ 	.word	0x000013c0


	//   ....[16]....
        /*0160*/ 	.word	0x000017b0


	//   ....[17]....
        /*0164*/ 	.word	0x00001840


	//   ....[18]....
        /*0168*/ 	.word	0x000018a0


	//   ....[19]....
        /*016c*/ 	.word	0x00001910


	//   ....[20]....
        /*0170*/ 	.word	0x00001980


	//   ....[21]....
        /*0174*/ 	.word	0x000019f0


	//   ....[22]....
        /*0178*/ 	.word	0x00001a60


	//   ....[23]....
        /*017c*/ 	.word	0x00001ad0


	//   ....[24]....
        /*0180*/ 	.word	0x00001b40


	//   ....[25]....
        /*0184*/ 	.word	0x00001bb0


	//   ....[26]....
        /*0188*/ 	.word	0x00001c20


	//   ....[27]....
        /*018c*/ 	.word	0x00001c90


	//   ....[28]....
        /*0190*/ 	.word	0x00001d00


	//   ....[29]....
        /*0194*/ 	.word	0x00001d70


	//   ....[30]....
        /*0198*/ 	.word	0x00001de0


	//   ....[31]....
        /*019c*/ 	.word	0x00001e50


	//----- nvinfo : EIATTR_VRC_CTA_INIT_COUNT
	.align		4
.L_7257:
        /*01a0*/ 	.byte	0x02, 0x4a
	.zero		1
	.zero		1


	//----- nvinfo : EIATTR_EXIT_INSTR_OFFSETS
	.align		4
        /*01a4*/ 	.byte	0x04, 0x1c
        /*01a6*/ 	.short	(.L_7259 - .L_7258)


	//   ....[0]....
.L_7258:
        /*01a8*/ 	.word	0x00000580


	//   ....[1]....
        /*01ac*/ 	.word	0x00001750


	//----- nvinfo : EIATTR_MAX_THREADS
	.align		4
.L_7259:
        /*01b0*/ 	.byte	0x04, 0x05
        /*01b2*/ 	.short	(.L_7261 - .L_7260)
.L_7260:
        /*01b4*/ 	.word	0x00000080
        /*01b8*/ 	.word	0x00000001
        /*01bc*/ 	.word	0x00000001


	//----- nvinfo : EIATTR_CRS_STACK_SIZE
	.align		4
.L_7261:
        /*01c0*/ 	.byte	0x04, 0x1e
        /*01c2*/ 	.short	(.L_7263 - .L_7262)
.L_7262:
        /*01c4*/ 	.word	0x00000000


	//----- nvinfo : EIATTR_CBANK_PARAM_SIZE
	.align		4
.L_7263:
        /*01c8*/ 	.byte	0x03, 0x19
        /*01ca*/ 	.short	0x0030


	//----- nvinfo : EIATTR_PARAM_CBANK
	.align		4
        /*01cc*/ 	.byte	0x04, 0x0a
        /*01ce*/ 	.short	(.L_7265 - .L_7264)
	.align		4
.L_7264:
        /*01d0*/ 	.word	index@(.nv.constant0._Z9cuda_gemmIiLi128ELi1ELi1ELi1024ELi16ELi16ELi1EEviiiPT_S1_S1_ii)
        /*01d4*/ 	.short	0x0380
        /*01d6*/ 	.short	0x0030


	//----- nvinfo : EIATTR_SW_WAR
	.align		4
.L_7265:
        /*01d8*/ 	.byte	0x04, 0x36
        /*01da*/ 	.short	(.L_7267 - .L_7266)
.L_7266:
        /*01dc*/ 	.word	0x00000008
.L_7267:


//--------------------- .nv.info._Z9cuda_gemmIiLi128ELi1ELi1ELi1024ELi16ELi16ELi0EEviiiPT_S1_S1_ii --------------------------
	.section	.nv.info._Z9cuda_gemmIiLi128ELi1ELi1ELi1024ELi16ELi16ELi0EEviiiPT_S1_S1_ii,"",@"SHT_CUDA_INFO"
	.sectionflags	@""
	.align	4


	//----- nvinfo : EIATTR_CUDA_API_VERSION
	.align		4
        /*0000*/ 	.byte	0x04, 0x37
        /*0002*/ 	.short	(.L_7269 - .L_7268)
.L_7268:
        /*0004*/ 	.word	0x00000082


	//----- nvinfo : EIATTR_KPARAM_INFO
	.align		4
.L_7269:
        /*0008*/ 	.byte	0x04, 0x17
        /*000a*/ 	.short	(.L_7271 - .L_7270)
.L_7270:
        /*000c*/ 	.word	0x00000000
        /*0010*/ 	.short	0x0007
        /*0012*/ 	.short	0x002c
        /*0014*/ 	.byte	0x00, 0xf0, 0x11, 0x00


	//----- nvinfo : EIATTR_KPARAM_INFO
	.align		4
.L_7271:
        /*0018*/ 	.byte	0x04, 0x17
        /*001a*/ 	.short	(.L_7273 - .L_7272)
.L_7272:
        /*001c*/ 	.word	0x00000000
        /*0020*/ 	.short	0x0006
        /*0022*/ 	.short	0x0028
        /*0024*/ 	.byte	0x00, 0xf0, 0x11, 0x00


	//----- nvinfo : EIATTR_KPARAM_INFO
	.align		4
.L_7273:
        /*0028*/ 	.byte	0x04, 0x17
        /*002a*/ 	.short	(.L_7275 - .L_7274)
.L_7274:
        /*002c*/ 	.word	0x00000000
        /*0030*/ 	.short	0x0005
        /*0032*/ 	.short	0x0020
        /*0034*/ 	.byte	0x00, 0xf5, 0x21, 0x00


	//----- nvinfo : EIATTR_KPARAM_INFO
	.align		4
.L_7275:
        /*0038*/ 	.byte	0x04, 0x17
        /*003a*/ 	.short	(.L_7277 - .L_7276)
.L_7276:
        /*003c*/ 	.word	0x00000000
        /*0040*/ 	.short	0x0004
        /*0042*/ 	.short	0x0018
        /*0044*/ 	.byte	0x00, 0xf5, 0x21, 0x00


	//----- nvinfo : EIATTR_KPARAM_INFO
	.align		4
.L_7277:
        /*0048*/ 	.byte	0x04, 0x17
        /*004a*/ 	.short	(.L_7279 - .L_7278)
.L_7278:
        /*004c*/ 	.word	0x00000000
        /*0050*/ 	.short	0x0003
        /*0052*/ 	.short	0x0010
        /*0054*/ 	.byte	0x00, 0xf5, 0x21, 0x00


	//----- nvinfo : EIATTR_KPARAM_INFO
	.align		4
.L_7279:
        /*0058*/ 	.byte	0x04, 0x17
        /*005a*/ 	.short	(.L_7281 - .L_7280)
.L_7280:
        /*005c*/ 	.word	0x00000000
        /*0060*/ 	.short	0x0002
        /*0062*/ 	.short	0x0008
        /*0064*/ 	.byte	0x00, 0xf0, 0x11, 0x00


	//----- nvinfo : EIATTR_KPARAM_INFO
	.align		4
.L_7281:
        /*0068*/ 	.byte	0x04, 0x17
        /*006a*/ 	.short	(.L_7283 - .L_7282)
.L_7282:
        /*006c*/ 	.word	0x00000000
        /*0070*/ 	.short	0x0001
        /*0072*/ 	.short	0x0004
        /*0074*/ 	.byte	0x00, 0xf0, 0x11, 0x00


	//----- nvinfo : EIATTR_KPARAM_INFO
	.align		4
.L_7283:
        /*0078*/ 	.byte	0x04, 0x17
        /*007a*/ 	.short	(.L_7285 - .L_7284)
.L_7284:
        /*007c*/ 	.word	0x00000000
        /*0080*/ 	.short	0x0000
        /*0082*/ 	.short	0x0000
        /*0084*/ 	.byte	0x00, 0xf0, 0x11, 0x00


	//----- nvinfo : EIATTR_SPARSE_MMA_MASK
	.align		4
.L_7285:
        /*0088*/ 	.byte	0x03, 0x50
        /*008a*/ 	.short	0x0000


	//----- nvinfo : EIATTR_MAXREG_COUNT
	.align		4
        /*008c*/ 	.byte	0x03, 0x1b
        /*008e*/ 	.short	0x00ff


	//----- nvinfo : EIATTR_NUM_BARRIERS
	.align		4
        /*0090*/ 	.byte	0x02, 0x4c
        /*0092*/ 	.byte	0x01
	.zero		1


	//----- nvinfo : EIATTR_MERCURY_ISA_VERSION
	.align		4
        /*0094*/ 	.byte	0x03, 0x5f
        /*0096*/ 	.short	0x0101


	//----- nvinfo : EIATTR_COOP_GROUP_MASK_REGIDS
	.align		4
        /*0098*/ 	.byte	0x04, 0x29
        /*009a*/ 	.short	(.L_7287 - .L_7286)


	//   ....[0]....
.L_7286:
        /*009c*/ 	.word	0xffffffff


	//   ....[1]....
        /*00a0*/ 	.word	0xffffffff


	//   ....[2]....
        /*00a4*/ 	.word	0xffffffff


	//   ....[3]....
        /*00a8*/ 	.word	0xffffffff


	//   ....[4]....
        /*00ac*/ 	.word	0xffffffff


	//   ....[5]....
        /*00b0*/ 	.word	0xffffffff


	//   ....[6]....
        /*00b4*/ 	.word	0xffffffff


	//   ....[7]....
        /*00b8*/ 	.word	0xffffffff


	//   ....[8]....
        /*00bc*/ 	.word	0xffffffff


	//   ....[9]....
        /*00c0*/ 	.word	0xffffffff


	//   ....[10]....
        /*00c4*/ 	.word	0xffffffff


	//   ....[11]....
        /*00c8*/ 	.word	0xffffffff


	//   ....[12]....
        /*00cc*/ 	.word	0xffffffff


	//   ....[13]....
        /*00d0*/ 	.word	0xffffffff


	//   ....[14]....
        /*00d4*/ 	.word	0xffffffff


	//   ....[15]....
        /*00d8*/ 	.word	0xffffffff


	//   ....[16]....
        /*00dc*/ 	.word	0x05000043


	//   ....[17]....
        /*00e0*/ 	.word	0x05000043


	//   ....[18]....
        /*00e4*/ 	.word	0x05000043


	//   ....[19]....
        /*00e8*/ 	.word	0x05000043


	//   ....[20]....
        /*00ec*/ 	.word	0x05000043


	//   ....[21]....
        /*00f0*/ 	.word	0x05000043


	//   ....[22]....
        /*00f4*/ 	.word	0x05000043


	//   ....[23]....
        /*00f8*/ 	.word	0x05000043


	//   ....[24]....
        /*00fc*/ 	.word	0x05000043


	//   ....[25]....
        /*0100*/ 	.word	0x05000043


	//   ....[26]....
        /*0104*/ 	.word	0x05000043


	//   ....[27]....
        /*0108*/ 	.word	0x05000043


	//   ....[28]....
        /*010c*/ 	.word	0x05000043


	//   ....[29]....
        /*0110*/ 	.word	0x05000043


	//   ....[30]....
        /*0114*/ 	.word	0x05000043


	//   ....[31]....
        /*0118*/ 	.word	0x05000043


	//----- nvinfo : EIATTR_COOP_GROUP_INSTR_OFFSETS
	.align		4
.L_7287:
        /*011c*/ 	.byte	0x04, 0x28
        /*011e*/ 	.short	(.L_7289 - .L_7288)


	//   ....[0]....
.L_7288:
        /*0120*/ 	.word	0x00002200


	//   ....[1]....
        /*0124*/ 	.word	0x00002260


	//   ....[2]....
        /*0128*/ 	.word	0x000022c0


	//   ....[3]....
        /*012c*/ 	.word	0x00002320


	//   ....[4]....
        /*0130*/ 	.word	0x00002380


	//   ....[5]....
        /*0134*/ 	.word	0x000023e0


	//   ....[6]....
        /*0138*/ 	.word	0x00002440


	//   ....[7]....
        /*013c*/ 	.word	0x000024a0


	//   ....[8]....
        /*0140*/ 	.word	0x00002500


	//   ....[9]....
        /*0144*/ 	.word	0x00002560


	//   ....[10]....
        /*0148*/ 	.word	0x000025c0


	//   ....[11]....
        /*014c*/ 	.word	0x00002620


	//   ....[12]....
        /*0150*/ 	.word	0x00002680


	//   ....[13]....
        /*0154*/ 	.word	0x000026e0


	//   ....[14]....
        /*0158*/ 	.word	0x00002740


	//   ....[15]....
        /*015c*/ 	.word	0x000027a0


	//   ....[16]....
        /*0160*/ 	.word	0x00003a30


	//   ....[17]....
        /*0164*/ 	.word	0x00003ac0


	//   ....[18]....
        /*0168*/ 	.word	0x00003b40


	//   ....[19]....
        /*016c*/ 	.word	0x00003bc0


	//   ....[20]....
        /*0170*/ 	.word	0x00003c40


	//   ....[21]....
        /*0174*/ 	.word	0x00003cc0


	//   ....[22]....
        /*0178*/ 	.word	0x00003d40


	//   ....[23]....
        /*017c*/ 	.word	0x00003dc0


	//   ....[24]....
        /*0180*/ 	.word	0x00003e40


	//   ....[25]....
        /*0184*/ 	.word	0x00003ec0


	//   ....[26]....
        /*0188*/ 	.word	0x00003f40


	//   ....[27]....
        /*018c*/ 	.word	0x00003fc0


	//   ....[28]....
        /*0190*/ 	.word	0x00004040


	//   ....[29]....
        /*0194*/ 	.word	0x000040c0


	//   ....[30]....
        /*0198*/ 	.word	0x00004140


	//   ....[31]....
        /*019c*/ 	.word	0x000041c0


	//----- nvinfo : EIATTR_VRC_CTA_INIT_COUNT
	.align		4
.L_7289:
        /*01a0*/ 	.byte	0x02, 0x4a
	.zero		1
	.zero		1


	//----- nvinfo : EIATTR_EXIT_INSTR_OFFSETS
	.align		4
        /*01a4*/ 	.byte	0x04, 0x1c
        /*01a6*/ 	.short	(.L_7291 - .L_7290)


	//   ....[0]....
.L_7290:
        /*01a8*/ 	.word	0x000006c0


	//   ....[1]....
        /*01ac*/ 	.word	0x000039e0


	//----- nvinfo : EIATTR_MAX_THREADS
	.align		4
.L_7291:
        /*01b0*/ 	.byte	0x04, 0x05
        /*01b2*/ 	.short	(.L_7293 - .L_7292)
.L_7292:
        /*01b4*/ 	.word	0x00000080
        /*01b8*/ 	.word	0x00000001
        /*01bc*/ 	.word	0x00000001


	//----- nvinfo : EIATTR_CRS_STACK_SIZE
	.align		4
.L_7293:
        /*01c0*/ 	.byte	0x04, 0x1e
        /*01c2*/ 	.short	(.L_7295 - .L_7294)
.L_7294:
        /*01c4*/ 	.word	0x00000000


	//----- nvinfo : EIATTR_CBANK_PARAM_SIZE
	.align		4
.L_7295:
        /*01c8*/ 	.byte	0x03, 0x19
        /*01ca*/ 	.short	0x0030


	//----- nvinfo : EIATTR_PARAM_CBANK
	.align		4
        /*01cc*/ 	.byte	0x04, 0x0a
        /*01ce*/ 	.short	(.L_7297 - .L_7296)
	.align		4
.L_7296:
        /*01d0*/ 	.word	index@(.nv.constant0._Z9cuda_gemmIiLi128ELi1ELi1ELi1024ELi16ELi16ELi0EEviiiPT_S1_S1_ii)
        /*01d4*/ 	.short	0x0380
        /*01d6*/ 	.short	0x0030


	//----- nvinfo : EIATTR_SW_WAR
	.align		4
.L_7297:
        /*01d8*/ 	.byte	0x04, 0x36
        /*01da*/ 	.short	(.L_7299 - .L_7298)
.L_7298:
        /*01dc*/ 	.word	0x00000008
.L_7299:


//--------------------- .nv.info._Z9cuda_gemmIiLi128ELi1ELi1ELi1024ELi8ELi8ELi1EEviiiPT_S1_S1_ii --------------------------
	.section	.nv.info._Z9cuda_gemmIiLi128ELi1ELi1ELi1024ELi8ELi8ELi1EEviiiPT_S1_S1_ii,"",@"SHT_CUDA_INFO"
	.sectionflags	@""
	.align	4


	//----- nvinfo : EIATTR_CUDA_API_VERSION
	.align		4
        /*0000*/ 	.byte	0x04, 0x37
        /*0002*/ 	.short	(.L_7301 - .L_7300)
.L_7300:
        /*0004*/ 	.word	0x00000082


	//----- nvinfo : EIATTR_KPARAM_INFO
	.align		4
.L_7301:
        /*0008*/ 	.byte	0x04, 0x17
        /*000a*/ 	.short	(.L_7303 - .L_7302)
.L_7302:
        /*000c*/ 	.word	0x00000000
        /*0010*/ 	.short	0x0007
        /*0012*/ 	.short	0x002c
        /*0014*/ 	.byte	0x00, 0xf0, 0x11, 0x00


	//----- nvinfo : EIATTR_KPARAM_INFO
	.align		4
.L_7303:
        /*0018*/ 	.byte	0x04, 0x17
        /*001a*/ 	.short	(.L_7305 - .L_7304)
.L_7304:
        /*001c*/ 	.word	0x00000000
        /*0020*/ 	.short	0x0006
        /*0022*/ 	.short	0x0028
        /*0024*/ 	.byte	0x00, 0xf0, 0x11, 0x00


	//----- nvinfo : EIATTR_KPARAM_INFO
	.align		4
.L_7305:
        /*0028*/ 	.byte	0x04, 0x17
        /*002a*/ 	.short	(.L_7307 - .L_7306)
.L_7306:
        /*002c*/ 	.word	0x00000000
        /*0030*/ 	.short	0x0005
        /*0032*/ 	.short	0x0020
        /*0034*/ 	.byte	0x00, 0xf5, 0x21, 0x00


	//----- nvinfo : EIATTR_KPARAM_INFO
	.align		4
.L_7307:
        /*0038*/ 	.byte	0x04, 0x17
        /*003a*/ 	.short	(.L_7309 - .L_7308)
.L_7308:
        /*003c*/ 	.word	0x00000000
        /*0040*/ 	.short	0x0004
        /*0042*/ 	.short	0x0018
        /*0044*/ 	.byte	0x00, 0xf5, 0x21, 0x00


	//----- nvinfo : EIATTR_KPARAM_INFO
	.align		4
.L_7309:
        /*0048*/ 	.byte	0x04, 0x17
        /*004a*/ 	.short	(.L_7311 - .L_7310)
.L_7310:
        /*004c*/ 	.word	0x00000000
        /*0050*/ 	.short	0x0003
        /*0052*/ 	.short	0x0010
        /*0054*/ 	.byte	0x00, 0xf5, 0x21, 0x00


	//----- nvinfo : EIATTR_KPARAM_INFO
	.align		4
.L_7311:
        /*0058*/ 	.byte	0x04, 0x17
        /*005a*/ 	.short	(.L_7313 - .L_7312)
.L_7312:
        /*005c*/ 	.word	0x00000000
        /*0060*/ 	.short	0x0002
        /*0062*/ 	.short	0x0008
        /*0064*/ 	.byte	0x00, 0xf0, 0x11, 0x00


	//----- nvinfo : EIATTR_KPARAM_INFO
	.align		4
.L_7313:
        /*0068*/ 	.byte	0x04, 0x17
        /*006a*/ 	.short	(.L_7315 - .L_7314)
.L_7314:
        /*006c*/ 	.word	0x00000000
        /*0070*/ 	.short	0x0001
        /*0072*/ 	.short	0x0004
        /*0074*/ 	.byte	0x00, 0xf0, 0x11, 0x00


	//----- nvinfo : EIATTR_KPARAM_INFO
	.align		4
.L_7315:
        /*0078*/ 	.byte	0x04, 0x17
        /*007a*/ 	.short	(.L_7317 - .L_7316)
.L_7316:
        /*007c*/ 	.word	0x00000000
        /*0080*/ 	.short	0x0000
        /*0082*/ 	.short	0x0000
        /*0084*/ 	.byte	0x00, 0xf0, 0x11, 0x00


	//----- nvinfo : EIATTR_SPARSE_MMA_MASK
	.align		4
.L_7317:
        /*0088*/ 	.byte	0x03, 0x50
        /*008a*/ 	.short	0x0000


	//----- nvinfo : EIATTR_MAXREG_COUNT
	.align		4
        /*008c*/ 	.byte	0x03, 0x1b
        /*008e*/ 	.short	0x00ff


	//----- nvinfo : EIATTR_NUM_BARRIERS
	.align		4
        /*0090*/ 	.byte	0x02, 0x4c
        /*0092*/ 	.byte	0x01
	.zero		1


	//----- nvinfo : EIATTR_MERCURY_ISA_VERSION
	.align		4
        /*0094*/ 	.byte	0x03, 0x5f
        /*0096*/ 	.short	0x0101


	//----- nvinfo : EIATTR_COOP_GROUP_MASK_REGIDS
	.align		4
        /*0098*/ 	.byte	0x04, 0x29
        /*009a*/ 	.short	(.L_7319 - .L_7318)


	//   ....[0]....
.L_7318:
        /*009c*/ 	.word	0xffffffff


	//   ....[1]....
        /*00a0*/ 	.word	0xffffffff


	//   ....[2]....
        /*00a4*/ 	.word	0xffffffff


	//   ....[3]....
        /*00a8*/ 	.word	0xffffffff


	//   ....[4]....
        /*00ac*/ 	.word	0xffffffff


	//   ....[5]....
        /*00b0*/ 	.word	0xffffffff


	//   ....[6]....
        /*00b4*/ 	.word	0xffffffff


	//   ....[7]....
        /*00b8*/ 	.word	0xffffffff


	//----- nvinfo : EIATTR_COOP_GROUP_INSTR_OFFSETS
	.align		4
.L_7319:
        /*00bc*/ 	.byte	0x04, 0x28
        /*00be*/ 	.short	(.L_7321 - .L_7320)


	//   ....[0]....
.L_7320:
        /*00c0*/ 	.word	0x000010a0


	//   ....[1]....
        /*00c4*/ 	.word	0x000010b0


	//   ....[2]....
        /*00c8*/ 	.word	0x000010e0


	//   ....[3]....
        /*00cc*/ 	.word	0x00001100


	//   ....[4]....
        /*00d0*/ 	.word	0x00001120


	//   ....[5]....
        /*00d4*/ 	.word	0x00001140


	//   ....[6]....
        /*00d8*/ 	.word	0x00001160


	//   ....[7]....
        /*00dc*/ 	.word	0x00001180


	//----- nvinfo : EIATTR_VRC_CTA_INIT_COUNT
	.align		4
.L_7321:
        /*00e0*/ 	.byte	0x02, 0x4a
	.zero		1
	.zero		1


	//----- nvinfo : EIATTR_EXIT_INSTR_OFFSETS
	.align		4
        /*00e4*/ 	.byte	0x04, 0x1c
        /*00e6*/ 	.short	(.L_7323 - .L_7322)


	//   ....[0]....
.L_7322:
        /*00e8*/ 	.word	0x000006f0


	//   ....[1]....
        /*00ec*/ 	.word	0x00001510


	//----- nvinfo : EIATTR_MAX_THREADS
	.align		4
.L_7323:
        /*00f0*/ 	.byte	0x04, 0x05
        /*00f2*/ 	.short	(.L_7325 - .L_7324)
.L_7324:
        /*00f4*/ 	.word	0x00000080
        /*00f8*/ 	.word	0x00000001
        /*00fc*/ 	.word	0x00000001


	//----- nvinfo : EIATTR_CRS_STACK_SIZE
	.align		4
.L_7325:
        /*0100*/ 	.byte	0x04, 0x1e
        /*0102*/ 	.short	(.L_7327 - .L_7326)
.L_7326:
        /*0104*/ 	.word	0x00000000


	//----- nvinfo : EIATTR_CBANK_PARAM_SIZE
	.align		4
.L_7327:
        /*0108*/ 	.byte	0x03, 0x19
        /*010a*/ 	.short	0x0030


	//----- nvinfo : EIATTR_PARAM_CBANK
	.align		4
        /*010c*/ 	.byte	0x04, 0x0a
        /*010e*/ 	.short	(.L_7329 - .L_7328)
	.align		4
.L_7328:
        /*0110*/ 	.word	index@(.nv.constant0._Z9cuda_gemmIiLi128ELi1ELi1ELi1024ELi8ELi8ELi1EEviiiPT_S1_S1_ii)
        /*0114*/ 	.short	0x0380
        /*0116*/ 	.short	0x0030


	//----- nvinfo : EIATTR_SW_WAR
	.align		4
.L_7329:
        /*0118*/ 	.byte	0x04, 0x36
        /*011a*/ 	.short	(.L_7331 - .L_7330)
.L_7330:
        /*011c*/ 	.word	0x00000008
.L_7331:


//--------------------- .nv.info._Z9cuda_gemmIiLi128ELi1ELi1ELi1024ELi8ELi8ELi0EEviiiPT_S1_S1_ii --------------------------
	.section	.nv.info._Z9cuda_gemmIiLi128ELi1ELi1ELi1024ELi8ELi8ELi0EEviiiPT_S1_S1_ii,"",@"SHT_CUDA_INFO"
	.sectionflags	@""
	.align	4


	//----- nvinfo : EIATTR_CUDA_API_VERSION
	.align		4
        /*0000*/ 	.byte	0x04, 0x37
        /*0002*/ 	.short	(.L_7333 - .L_7332)
.L_7332:
        /*0004*/ 	.word	0x00000082


	//----- nvinfo : EIATTR_KPARAM_INFO
	.align		4
.L_7333:
        /*0008*/ 	.byte	0x04, 0x17
        /*000a*/ 	.short	(.L_7335 - .L_7334)
.L_7334:
        /*000c*/ 	.word	0x00000000
        /*0010*/ 	.short	0x0007
        /*0012*/ 	.short	0x002c
        /*0014*/ 	.byte	0x00, 0xf0, 0x11, 0x00


	//----- nvinfo : EIATTR_KPARAM_INFO
	.align		4
.L_7335:
        /*0018*/ 	.byte	0x04, 0x17
        /*001a*/ 	.short	(.L_7337 - .L_7336)
.L_7336:
        /*001c*/ 	.word	0x00000000
        /*0020*/ 	.short	0x0006
        /*0022*/ 	.short	0x0028
        /*0024*/ 	.byte	0x00, 0xf0, 0x11, 0x00


	//----- nvinfo : EIATTR_KPARAM_INFO
	.align		4
.L_7337:
        /*0028*/ 	.byte	0x04, 0x17
        /*002a*/ 	.short	(.L_7339 - .L_7338)
.L_7338:
        /*002c*/ 	.word	0x00000000
        /*0030*/ 	.short	0x0005
        /*0032*/ 	.short	0x0020
        /*0034*/ 	.byte	0x00, 0xf5, 0x21, 0x00


	//----- nvinfo : EIATTR_KPARAM_INFO
	.align		4
.L_7339:
        /*0038*/ 	.byte	0x04, 0x17
        /*003a*/ 	.short	(.L_7341 - .L_7340)
.L_7340:
        /*003c*/ 	.word	0x00000000
        /*0040*/ 	.short	0x0004
        /*0042*/ 	.short	0x0018
        /*0044*/ 	.byte	0x00, 0xf5, 0x21, 0x00


	//----- nvinfo : EIATTR_KPARAM_INFO
	.align		4
.L_7341:
        /*0048*/ 	.byte	0x04, 0x17
        /*004a*/ 	.short	(.L_7343 - .L_7342)
.L_7342:
        /*004c*/ 	.word	0x00000000
        /*0050*/ 	.short	0x0003
        /*0052*/ 	.short	0x0010
        /*0054*/ 	.byte	0x00, 0xf5, 0x21, 0x00


	//----- nvinfo : EIATTR_KPARAM_INFO
	.align		4
.L_7343:
        /*0058*/ 	.byte	0x04, 0x17
        /*005a*/ 	.short	(.L_7345 - .L_7344)
.L_7344:
        /*005c*/ 	.word	0x00000000
        /*0060*/ 	.short	0x0002
        /*0062*/ 	.short	0x0008
        /*0064*/ 	.byte	0x00, 0xf0, 0x11, 0x00


	//----- nvinfo : EIATTR_KPARAM_INFO
	.align		4
.L_7345:
        /*0068*/ 	.byte	0x04, 0x17
        /*006a*/ 	.short	(.L_7347 - .L_7346)
.L_7346:
        /*006c*/ 	.word	0x00000000
        /*0070*/ 	.short	0x0001
        /*0072*/ 	.short	0x0004
        /*0074*/ 	.byte	0x00, 0xf0, 0x11, 0x00


	//----- nvinfo : EIATTR_KPARAM_INFO
	.align		4
.L_7347:
        /*0078*/ 	.byte	0x04, 0x17
        /*007a*/ 	.short	(.L_7349 - .L_7348)
.L_7348:
        /*007c*/ 	.word	0x00000000
        /*0080*/ 	.short	0x0000
        /*0082*/ 	.short	0x0000
        /*0084*/ 	.byte	0x00, 0xf0, 0x11, 0x00


	//----- nvinfo : EIATTR_SPARSE_MMA_MASK
	.align		4
.L_7349:
        /*0088*/ 	.byte	0x03, 0x50
        /*008a*/ 	.short	0x0000


	//----- nvinfo : EIATTR_MAXREG_COUNT
	.align		4
        /*008c*/ 	.byte	0x03, 0x1b
        /*008e*/ 	.short	0x00ff


	//----- nvinfo : EIATTR_NUM_BARRIERS
	.align		4
        /*0090*/ 	.byte	0x02, 0x4c
        /*0092*/ 	.byte	0x01
	.zero		1


	//----- nvinfo : EIATTR_MERCURY_ISA_VERSION
	.align		4
        /*0094*/ 	.byte	0x03, 0x5f
        /*0096*/ 	.short	0x0101


	//----- nvinfo : EIATTR_COOP_GROUP_MASK_REGIDS
	.align		4
        /*0098*/ 	.byte	0x04, 0x29
        /*009a*/ 	.short	(.L_7351 - .L_7350)


	//   ....[0]....
.L_7350:
        /*009c*/ 	.word	0xffffffff


	//   ....[1]....
        /*00a0*/ 	.word	0xffffffff


	//   ....[2]....
        /*00a4*/ 	.word	0xffffffff


	//   ....[3]....
        /*00a8*/ 	.word	0xffffffff


	//   ....[4]....
        /*00ac*/ 	.word	0xffffffff


	//   ....[5]....
        /*00b0*/ 	.word	0xffffffff


	//   ....[6]....
        /*00b4*/ 	.word	0xffffffff


	//   ....[7]....
        /*00b8*/ 	.word	0xffffffff


	//   ....[8]....
        /*00bc*/ 	.word	0x0500002b


	//   ....[9]....
        /*00c0*/ 	.word	0x0500002b


	//   ....[10]....
        /*00c4*/ 	.word	0x0500002b


	//   ....[11]....
        /*00c8*/ 	.word	0x0500002b


	//   ....[12]....
        /*00cc*/ 	.word	0x0500002b


	//   ....[13]....
        /*00d0*/ 	.word	0x0500002b


	//   ....[14]....
        /*00d4*/ 	.word	0x0500002b


	//   ....[15]....
        /*00d8*/ 	.word	0x0500002b


	//----- nvinfo : EIATTR_COOP_GROUP_INSTR_OFFSETS
	.align		4
.L_7351:
        /*00dc*/ 	.byte	0x04, 0x28
        /*00de*/ 	.short	(.L_7353 - .L_7352)


	//   ....[0]....
.L_7352:
        /*00e0*/ 	.word	0x00001a00


	//   ....[1]....
        /*00e4*/ 	.word	0x00001a60


	//   ....[2]....
        /*00e8*/ 	.word	0x00001ac0


	//   ....[3]....
        /*00ec*/ 	.word	0x00001b20


	//   ....[4]....
        /*00f0*/ 	.word	0x00001b80


	//   ....[5]....
        /*00f4*/ 	.word	0x00001be0


	//   ....[6]....
        /*00f8*/ 	.word	0x00001c40


	//   ....[7]....
        /*00fc*/ 	.word	0x00001ca0


	//   ....[8]....
        /*0100*/ 	.word	0x00002cc0


	//   ....[9]....
        /*0104*/ 	.word	0x00002d40


	//   ....[10]....
        /*0108*/ 	.word	0x00002dc0


	//   ....[11]....
        /*010c*/ 	.word	0x00002e40


	//   ....[12]....
        /*0110*/ 	.word	0x00002ec0


	//   ....[13]....
        /*0114*/ 	.word	0x00002f40


	//   ....[14]....
        /*0118*/ 	.word	0x00002fc0


	//   ....[15]....
        /*011c*/ 	.word	0x00003040


	//----- nvinfo : EIATTR_VRC_CTA_INIT_COUNT
	.align		4
.L_7353:
        /*0120*/ 	.byte	0x02, 0x4a
	.zero		1
	.zero		1


	//----- nvinfo : EIATTR_EXIT_INSTR_OFFSETS
	.align		4
        /*0124*/ 	.byte	0x04, 0x1c
        /*0126*/ 	.short	(.L_7355 - .L_7354)


	//   ....[0]....
.L_7354:
        /*0128*/ 	.word	0x00000630


	//   ....[1]....
        /*012c*/ 	.word	0x00002c70


	//----- nvinfo : EIATTR_MAX_THREADS
	.align		4
.L_7355:
        /*0130*/ 	.byte	0x04, 0x05
        /*0132*/ 	.short	(.L_7357 - .L_7356)
.L_7356:
        /*0134*/ 	.word	0x00000080
        /*0138*/ 	.word	0x00000001
        /*013c*/ 	.word	0x00000001


	//----- nvinfo : EIATTR_CRS_STACK_SIZE
	.align		4
.L_7357:
        /*0140*/ 	.byte	0x04, 0x1e
        /*0142*/ 	.short	(.L_7359 - .L_7358)
.L_7358:
        /*0144*/ 	.word	0x00000000


	//----- nvinfo : EIATTR_CBANK_PARAM_SIZE
	.align		4
.L_7359:
        /*0148*/ 	.byte	0x03, 0x19
        /*014a*/ 	.short	0x0030


	//----- nvinfo : EIATTR_PARAM_CBANK
	.align		4
        /*014c*/ 	.byte	0x04, 0x0a
        /*014e*/ 	.short	(.L_7361 - .L_7360)
	.align		4
.L_7360:
        /*0150*/ 	.word	index@(.nv.constant0._Z9cuda_gemmIiLi128ELi1ELi1ELi1024ELi8ELi8ELi0EEviiiPT_S1_S1_ii)
        /*0154*/ 	.short	0x0380
        /*0156*/ 	.short	0x0030


	//----- nvinfo : EIATTR_SW_WAR
	.align		4
.L_7361:
        /*0158*/ 	.byte	0x04, 0x36
        /*015a*/ 	.short	(.L_7363 - .L_7362)
.L_7362:
        /*015c*/ 	.word	0x00000008
.L_7363:


//--------------------- .nv.info._Z9cuda_gemmIiLi128ELi1ELi1ELi1024ELi4ELi4ELi1EEviiiPT_S1_S1_ii --------------------------
	.section	.nv.info._Z9cuda_gemmIiLi128ELi1ELi1ELi1024ELi4ELi4ELi1EEviiiPT_S1_S1_ii,"",@"SHT_CUDA_INFO"
	.sectionflags	@""
	.align	4


	//----- nvinfo : EIATTR_CUDA_API_VERSION
	.align		4
        /*0000*/ 	.byte	0x04, 0x37
        /*0002*/ 	.short	(.L_7365 - .L_7364)
.L_7364:
        /*0004*/ 	.word	0x00000082


	//----- nvinfo : EIATTR_KPARAM_INFO
	.align		4
.L_7365:
        /*0008*/ 	.byte	0x04, 0x17
        /*000a*/ 	.short	(.L_7367 - .L_7366)
.L_7366:
        /*000c*/ 	.word	0x00000000
        /*0010*/ 	.short	0x0007
        /*0012*/ 	.short	0x002c
        /*0014*/ 	.byte	0x00, 0xf0, 0x11, 0x00


	//----- nvinfo : EIATTR_KPARAM_INFO
	.align		4
.L_7367:
        /*0018*/ 	.byte	0x04, 0x17
        /*001a*/ 	.short	(.L_7369 - .L_7368)
.L_7368:
        /*001c*/ 	.word	0x00000000
        /*0020*/ 	.short	0x0006
        /*0022*/ 	.short	0x0028
        /*0024*/ 	.byte	0x00, 0xf0, 0x11, 0x00


	//----- nvinfo : EIATTR_KPARAM_INFO
	.align		4
.L_7369:
        /*0028*/ 	.byte	0x04, 0x17
        /*002a*/ 	.short	(.L_7371 - .L_7370)
.L_7370:
        /*002c*/ 	.word	0x00000000
        /*0030*/ 	.short	0x0005
        /*0032*/ 	.short	0x0020
        /*0034*/ 	.byte	0x00, 0xf5, 0x21, 0x00


	//----- nvinfo : EIATTR_KPARAM_INFO
	.align		4
.L_7371:
        /*0038*/ 	.byte	0x04, 0x17
        /*003a*/ 	.short	(.L_7373 - .L_7372)
.L_7372:
        /*003c*/ 	.word	0x00000000
        /*0040*/ 	.short	0x0004
        /*0042*/ 	.short	0x0018
        /*0044*/ 	.byte	0x00, 0xf5, 0x21, 0x00


	//----- nvinfo : EIATTR_KPARAM_INFO
	.align		4
.L_7373:
        /*0048*/ 	.byte	0x04, 0x17
        /*004a*/ 	.short	(.L_7375 - .L_7374)
.L_7374:
        /*004c*/ 	.word	0x00000000
        /*0050*/ 	.short	0x0003
        /*0052*/ 	.short	0x0010
        /*0054*/ 	.byte	0x00, 0xf5, 0x21, 0x00


	//----- nvinfo : EIATTR_KPARAM_INFO
	.align		4
.L_7375:
        /*0058*/ 	.byte	0x04, 0x17
        /*005a*/ 	.short	(.L_7377 - .L_7376)
.L_7376:
        /*005c*/ 	.word	0x00000000
        /*0060*/ 	.short	0x0002
        /*0062*/ 	.short	0x0008
        /*0064*/ 	.byte	0x00, 0xf0, 0x11, 0x00


	//----- nvinfo : EIATTR_KPARAM_INFO
	.align		4
.L_7377:
        /*0068*/ 	.byte	0x04, 0x17
        /*006a*/ 	.short	(.L_7379 - .L_7378)
.L_7378:
        /*006c*/ 	.word	0x00000000
        /*0070*/ 	.short	0x0001
        /*0072*/ 	.short	0x0004
        /*0074*/ 	.byte	0x00, 0xf0, 0x11, 0x00


	//----- nvinfo : EIATTR_KPARAM_INFO
	.align		4
.L_7379:
        /*0078*/ 	.byte	0x04, 0x17
        /*007a*/ 	.short	(.L_7381 - .L_7380)
.L_7380:
        /*007c*/ 	.word	0x00000000
        /*0080*/ 	.short	0x0000
        /*0082*/ 	.short	0x0000
        /*0084*/ 	.byte	0x00, 0xf0, 0x11, 0x00


	//----- nvinfo : EIATTR_SPARSE_MMA_MASK
	.align		4
.L_7381:
        /*0088*/ 	.byte	0x03, 0x50
        /*008a*/ 	.short	0x0000


	//----- nvinfo : EIATTR_MAXREG_COUNT
	.align		4
        /*008c*/ 	.byte	0x03, 0x1b
        /*008e*/ 	.short	0x00ff


	//----- nvinfo : EIATTR_NUM_BARRIERS
	.align		4
        /*0090*/ 	.byte	0x02, 0x4c
        /*0092*/ 	.byte	0x01
	.zero		1


	//----- nvinfo : EIATTR_MERCURY_ISA_VERSION
	.align		4
        /*0094*/ 	.byte	0x03, 0x5f
        /*0096*/ 	.short	0x0101


	//----- nvinfo : EIATTR_COOP_GROUP_MASK_REGIDS
	.align		4
        /*0098*/ 	.byte	0x04, 0x29
        /*009a*/ 	.short	(.L_7383 - .L_7382)


	//   ....[0]....
.L_7382:
        /*009c*/ 	.word	0xffffffff


	//   ....[1]....
        /*00a0*/ 	.word	0xffffffff


	//   ....[2]....
        /*00a4*/ 	.word	0xffffffff


	//   ....[3]....
        /*00a8*/ 	.word	0xffffffff


	//   ....[4]....
        /*00ac*/ 	.word	0xffffffff


	//   ....[5]....
        /*00b0*/ 	.word	0xffffffff


	//   ....[6]....
        /*00b4*/ 	.word	0xffffffff


	//   ....[7]....
        /*00b8*/ 	.word	0xffffffff


	//----- nvinfo : EIATTR_COOP_GROUP_INSTR_OFFSETS
	.align		4
.L_7383:
        /*00bc*/ 	.byte	0x04, 0x28
        /*00be*/ 	.short	(.L_7385 - .L_7384)


	//   ....[0]....
.L_7384:
        /*00c0*/ 	.word	0x00000a20


	//   ....[1]....
        /*00c4*/ 	.word	0x00000a30


	//   ....[2]....
        /*00c8*/ 	.word	0x00000a60


	//   ....[3]....
        /*00cc*/ 	.word	0x00000a80


	//   ....[4]....
        /*00d0*/ 	.word	0x00000ba0


	//   ....[5]....
        /*00d4*/ 	.word	0x00000bb0


	//   ....[6]....
        /*00d8*/ 	.word	0x00000bc0


	//   ....[7]....
        /*00dc*/ 	.word	0x00000bd0


	//----- nvinfo : EIATTR_VRC_CTA_INIT_COUNT
	.align		4
.L_7385:
        /*00e0*/ 	.byte	0x02, 0x4a
	.zero		1
	.zero		1


	//----- nvinfo : EIATTR_EXIT_INSTR_OFFSETS
	.align		4
        /*00e4*/ 	.byte	0x04, 0x1c
        /*00e6*/ 	.short	(.L_7387 - .L_7386)


	//   ....[0]....
.L_7386:
        /*00e8*/ 	.word	0x000001c0


	//   ....[1]....
        /*00ec*/ 	.word	0x00000f10


	//----- nvinfo : EIATTR_MAX_THREADS
	.align		4
.L_7387:
        /*00f0*/ 	.byte	0x04, 0x05
        /*00f2*/ 	.short	(.L_7389 - .L_7388)
.L_7388:
        /*00f4*/ 	.word	0x00000080
        /*00f8*/ 	.word	0x00000001
        /*00fc*/ 	.word	0x00000001


	//----- nvinfo : EIATTR_CRS_STACK_SIZE
	.align		4
.L_7389:
        /*0100*/ 	.byte	0x04, 0x1e
        /*0102*/ 	.short	(.L_7391 - .L_7390)
.L_7390:
        /*0104*/ 	.word	0x00000000


	//----- nvinfo : EIATTR_CBANK_PARAM_SIZE
	.align		4
.L_7391:
        /*0108*/ 	.byte	0x03, 0x19
        /*010a*/ 	.short	0x0030


	//----- nvinfo : EIATTR_PARAM_CBANK
	.align		4
        /*010c*/ 	.byte	0x04, 0x0a
        /*010e*/ 	.short	(.L_7393 - .L_7392)
	.align		4
.L_7392:
        /*0110*/ 	.word	index@(.nv.constant0._Z9cuda_gemmIiLi128ELi1ELi1ELi1024ELi4ELi4ELi1EEviiiPT_S1_S1_ii)
        /*0114*/ 	.short	0x0380
        /*0116*/ 	.short	0x0030


	//----- nvinfo : EIATTR_SW_WAR
	.align		4
.L_7393:
        /*0118*/ 	.byte	0x04, 0x36
        /*011a*/ 	.short	(.L_7395 - .L_7394)
.L_7394:
        /*011c*/ 	.word	0x00000008
.L_7395:


//--------------------- .nv.info._Z9cuda_gemmIiLi128ELi1ELi1ELi1024ELi4ELi4ELi0EEviiiPT_S1_S1_ii --------------------------
	.section	.nv.info._Z9cuda_gemmIiLi128ELi1ELi1ELi1024ELi4ELi4ELi0EEviiiPT_S1_S1_ii,"",@"SHT_CUDA_INFO"
	.sectionflags	@""
	.align	4


	//----- nvinfo : EIATTR_CUDA_API_VERSION
	.align		4
        /*0000*/ 	.byte	0x04, 0x37
        /*0002*/ 	.short	(.L_7397 - .L_7396)
.L_7396:
        /*0004*/ 	.word	0x00000082


	//----- nvinfo : EIATTR_KPARAM_INFO
	.align		4
.L_7397:
        /*0008*/ 	.byte	0x04, 0x17
        /*000a*/ 	.short	(.L_7399 - .L_7398)
.L_7398:
        /*000c*/ 	.word	0x00000000
        /*0010*/ 	.short	0x0007
        /*0012*/ 	.short	0x002c
        /*0014*/ 	.byte	0x00, 0xf0, 0x11, 0x00


	//----- nvinfo : EIATTR_KPARAM_INFO
	.align		4
.L_7399:
        /*0018*/ 	.byte	0x04, 0x17
        /*001a*/ 	.short	(.L_7401 - .L_7400)
.L_7400:
        /*001c*/ 	.word	0x00000000
        /*0020*/ 	.short	0x0006
        /*0022*/ 	.short	0x0028
        /*0024*/ 	.byte	0x00, 0xf0, 0x11, 0x00


	//----- nvinfo : EIATTR_KPARAM_INFO
	.align		4
.L_7401:
        /*0028*/ 	.byte	0x04, 0x17
        /*002a*/ 	.short	(.L_7403 - .L_7402)
.L_7402:
        /*002c*/ 	.word	0x00000000
        /*0030*/ 	.short	0x0005
        /*0032*/ 	.short	0x0020
        /*0034*/ 	.byte	0x00, 0xf5, 0x21, 0x00


	//----- nvinfo : EIATTR_KPARAM_INFO
	.align		4
.L_7403:
        /*0038*/ 	.byte	0x04, 0x17
        /*003a*/ 	.short	(.L_7405 - .L_7404)
.L_7404:
        /*003c*/ 	.word	0x00000000
        /*0040*/ 	.short	0x0004
        /*0042*/ 	.short	0x0018
        /*0044*/ 	.byte	0x00, 0xf5, 0x21, 0x00


	//----- nvinfo : EIATTR_KPARAM_INFO
	.align		4
.L_7405:
        /*0048*/ 	.byte	0x04, 0x17
        /*004a*/ 	.short	(.L_7407 - .L_7406)
.L_7406:
        /*004c*/ 	.word	0x00000000
        /*0050*/ 	.short	0x0003
        /*0052*/ 	.short	0x0010
        /*0054*/ 	.byte	0x00, 0xf5, 0x21, 0x00


	//----- nvinfo : EIATTR_KPARAM_INFO
	.align		4
.L_7407:
        /*0058*/ 	.byte	0x04, 0x17
        /*005a*/ 	.short	(.L_7409 - .L_7408)
.L_7408:
        /*005c*/ 	.word	0x00000000
        /*0060*/ 	.short	0x0002
        /*0062*/ 	.short	0x0008
        /*0064*/ 	.byte	0x00, 0xf0, 0x11, 0x00


	//----- nvinfo : EIATTR_KPARAM_INFO
	.align		4
.L_7409:
        /*0068*/ 	.byte	0x04, 0x17
        /*006a*/ 	.short	(.L_7411 - .L_7410)
.L_7410:
        /*006c*/ 	.word	0x00000000
        /*0070*/ 	.short	0x0001
        /*0072*/ 	.short	0x0004
        /*0074*/ 	.byte	0x00, 0xf0, 0x11, 0x00


	//----- nvinfo : EIATTR_KPARAM_INFO
	.align		4
.L_7411:
        /*0078*/ 	.byte	0x04, 0x17
        /*007a*/ 	.short	(.L_7413 - .L_7412)
.L_7412:
        /*007c*/ 	.word	0x00000000
        /*0080*/ 	.short	0x0000
        /*0082*/ 	.short	0x0000
        /*0084*/ 	.byte	0x00, 0xf0, 0x11, 0x00


	//----- nvinfo : EIATTR_SPARSE_MMA_MASK
	.align		4
.L_7413:
        /*0088*/ 	.byte	0x03, 0x50
        /*008a*/ 	.short	0x0000


	//----- nvinfo : EIATTR_MAXREG_COUNT
	.align		4
        /*008c*/ 	.byte	0x03, 0x1b
        /*008e*/ 	.short	0x00ff


	//----- nvinfo : EIATTR_NUM_BARRIERS
	.align		4
        /*0090*/ 	.byte	0x02, 0x4c
        /*0092*/ 	.byte	0x01
	.zero		1


	//----- nvinfo : EIATTR_MERCURY_ISA_VERSION
	.align		4
        /*0094*/ 	.byte	0x03, 0x5f
        /*0096*/ 	.short	0x0101


	//----- nvinfo : EIATTR_COOP_GROUP_MASK_REGIDS
	.align		4
        /*0098*/ 	.byte	0x04, 0x29
        /*009a*/ 	.short	(.L_7415 - .L_7414)


	//   ....[0]....
.L_7414:
        /*009c*/ 	.word	0xffffffff


	//   ....[1]....
        /*00a0*/ 	.word	0xffffffff


	//   ....[2]....
        /*00a4*/ 	.word	0xffffffff


	//   ....[3]....
        /*00a8*/ 	.word	0xffffffff


	//   ....[4]....
        /*00ac*/ 	.word	0x0500001d


	//   ....[5]....
        /*00b0*/ 	.word	0x0500001d


	//   ....[6]....
        /*00b4*/ 	.word	0x0500001d


	//   ....[7]....
        /*00b8*/ 	.word	0x0500001d


	//----- nvinfo : EIATTR_COOP_GROUP_INSTR_OFFSETS
	.align		4
.L_7415:
        /*00bc*/ 	.byte	0x04, 0x28
        /*00be*/ 	.short	(.L_7417 - .L_7416)


	//   ....[0]....
.L_7416:
        /*00c0*/ 	.word	0x00001580


	//   ....[1]....
        /*00c4*/ 	.word	0x000015d0


	//   ....[2]....
        /*00c8*/ 	.word	0x00001620


	//   ....[3]....
        /*00cc*/ 	.word	0x00001670


	//   ....[4]....
        /*00d0*/ 	.word	0x00002550


	//   ....[5]....
        /*00d4*/ 	.word	0x000025d0


	//   ....[6]....
        /*00d8*/ 	.word	0x00002660


	//   ....[7]....
        /*00dc*/ 	.word	0x000026e0


	//----- nvinfo : EIATTR_VRC_CTA_INIT_COUNT
	.align		4
.L_7417:
        /*00e0*/ 	.byte	0x02, 0x4a
	.zero		1
	.zero		1


	//----- nvinfo : EIATTR_EXIT_INSTR_OFFSETS
	.align		4
        /*00e4*/ 	.byte	0x04, 0x1c
        /*00e6*/ 	.short	(.L_7419 - .L_7418)


	//   ....[0]....
.L_7418:
        /*00e8*/ 	.word	0x00000630


	//   ....[1]....
        /*00ec*/ 	.word	0x00002500


	//----- nvinfo : EIATTR_MAX_THREADS
	.align		4
.L_7419:
        /*00f0*/ 	.byte	0x04, 0x05
        /*00f2*/ 	.short	(.L_7421 - .L_7420)
.L_7420:
        /*00f4*/ 	.word	0x00000080
        /*00f8*/ 	.word	0x00000001
        /*00fc*/ 	.word	0x00000001


	//----- nvinfo : EIATTR_CRS_STACK_SIZE
	.align		4
.L_7421:
        /*0100*/ 	.byte	0x04, 0x1e
        /*0102*/ 	.short	(.L_7423 - .L_7422)
.L_7422:
        /*0104*/ 	.word	0x00000000


	//----- nvinfo : EIATTR_CBANK_PARAM_SIZE
	.align		4
.L_7423:
        /*0108*/ 	.byte	0x03, 0x19
        /*010a*/ 	.short	0x0030


	//----- nvinfo : EIATTR_PARAM_CBANK
	.align		4
        /*010c*/ 	.byte	0x04, 0x0a
        /*010e*/ 	.short	(.L_7425 - .L_7424)
	.align		4
.L_7424:
        /*0110*/ 	.word	index@(.nv.constant0._Z9cuda_gemmIiLi128ELi1ELi1ELi1024ELi4ELi4ELi0EEviiiPT_S1_S1_ii)
        /*0114*/ 	.short	0x0380
        /*0116*/ 	.short	0x0030


	//----- nvinfo : EIATTR_SW_WAR
	.align		4
.L_7425:
        /*0118*/ 	.byte	0x04, 0x36
        /*011a*/ 	.short	(.L_7427 - .L_7426)
.L_7426:
        /*011c*/ 	.word	0x00000008
.L_7427:


//--------------------- .nv.info._Z9cuda_gemmIiLi128ELi1ELi1ELi1024ELi2ELi2ELi1EEviiiPT_S1_S1_ii --------------------------
	.section	.nv.info._Z9cuda_gemmIiLi128ELi1ELi1ELi1024ELi2ELi2ELi1EEviiiPT_S1_S1_ii,"",@"SHT_CUDA_INFO"
	.sectionflags	@""
	.align	4


	//----- nvinfo : EIATTR_CUDA_API_VERSION
	.align		4
        /*0000*/ 	.byte	0x04, 0x37
        /*0002*/ 	.short	(.L_7429 - .L_7428)
.L_7428:
        /*0004*/ 	.word	0x00000082


	//----- nvinfo : EIATTR_KPARAM_INFO
	.align		4
.L_7429:
        /*0008*/ 	.byte	0x04, 0x17
        /*000a*/ 	.short	(.L_7431 - .L_7430)
.L_7430:
        /*000c*/ 	.word	0x00000000
        /*0010*/ 	.short	0x0007
        /*0012*/ 	.short	0x002c
        /*0014*/ 	.byte	0x00, 0xf0, 0x11, 0x00


	//----- nvinfo : EIATTR_KPARAM_INFO
	.align		4
.L_7431:
        /*0018*/ 	.byte	0x04, 0x17
        /*001a*/ 	.short	(.L_7433 - .L_7432)
.L_7432:
        /*001c*/ 	.word	0x00000000
        /*0020*/ 	.short	0x0006
        /*0022*/ 	.short	0x0028
        /*0024*/ 	.byte	0x00, 0xf0, 0x11, 0x00


	//----- nvinfo : EIATTR_KPARAM_INFO
	.align		4
.L_7433:
        /*0028*/ 	.byte	0x04, 0x17
        /*002a*/ 	.short	(.L_7435 - .L_7434)
.L_7434:
        /*002c*/ 	.word	0x00000000
        /*0030*/ 	.short	0x0005
        /*0032*/ 	.short	0x0020
        /*0034*/ 	.byte	0x00, 0xf5, 0x21, 0x00


	//----- nvinfo : EIATTR_KPARAM_INFO
	.align		4
.L_7435:
        /*0038*/ 	.byte	0x04, 0x17
        /*003a*/ 	.short	(.L_7437 - .L_7436)
.L_7436:
        /*003c*/ 	.word	0x00000000
        /*0040*/ 	.short	0x0004
        /*0042*/ 	.short	0x0018
        /*0044*/ 	.byte	0x00, 0xf5, 0x21, 0x00


	//----- nvinfo : EIATTR_KPARAM_INFO
	.align		4
.L_7437:
        /*0048*/ 	.byte	0x04, 0x17
        /*004a*/ 	.short	(.L_7439 - .L_7438)
.L_7438:
        /*004c*/ 	.word	0x00000000
        /*0050*/ 	.short	0x0003
        /*0052*/ 	.short	0x0010
        /*0054*/ 	.byte	0x00, 0xf5, 0x21, 0x00


	//----- nvinfo : EIATTR_KPARAM_INFO
	.align		4
.L_7439:
        /*0058*/ 	.byte	0x04, 0x17
        /*005a*/ 	.short	(.L_7441 - .L_7440)
.L_7440:
        /*005c*/ 	.word	0x00000000
        /*0060*/ 	.short	0x0002
        /*0062*/ 	.short	0x0008
        /*0064*/ 	.byte	0x00, 0xf0, 0x11, 0x00


	//----- nvinfo : EIATTR_KPARAM_INFO
	.align		4
.L_7441:
        /*0068*/ 	.byte	0x04, 0x17
        /*006a*/ 	.short	(.L_7443 - .L_7442)
.L_7442:
        /*006c*/ 	.word	0x00000000
        /*0070*/ 	.short	0x0001
        /*0072*/ 	.short	0x0004
        /*0074*/ 	.byte	0x00, 0xf0, 0x11, 0x00


	//----- nvinfo : EIATTR_KPARAM_INFO
	.align		4
.L_7443:
        /*0078*/ 	.byte	0x04, 0x17
        /*007a*/ 	.short	(.L_7445 - .L_7444)
.L_7444:
        /*007c*/ 	.word	0x00000000
        /*0080*/ 	.short	0x0000
        /*0082*/ 	.short	0x0000
        /*0084*/ 	.byte	0x00, 0xf0, 0x11, 0x00


	//----- nvinfo : EIATTR_SPARSE_MMA_MASK
	.align		4
.L_7445:
        /*0088*/ 	.byte	0x03, 0x50
        /*008a*/ 	.short	0x0000


	//----- nvinfo : EIATTR_MAXREG_COUNT
	.align		4
        /*008c*/ 	.byte	0x03, 0x1b
        /*008e*/ 	.short	0x00ff


	//----- nvinfo : EIATTR_NUM_BARRIERS
	.align		4
        /*0090*/ 	.byte	0x02, 0x4c
        /*0092*/ 	.byte	0x01
	.zero		1


	//----- nvinfo : EIATTR_MERCURY_ISA_VERSION
	.align		4
        /*0094*/ 	.byte	0x03, 0x5f
        /*0096*/ 	.short	0x0101


	//----- nvinfo : EIATTR_COOP_GROUP_MASK_REGIDS
	.align		4
        /*0098*/ 	.byte	0x04, 0x29
        /*009a*/ 	.short	(.L_7447 - .L_7446)


	//   ....[0]....
.L_7446:
        /*009c*/ 	.word	0xffffffff


	//   ....[1]....
        /*00a0*/ 	.word	0xffffffff


	//   ....[2]....
        /*00a4*/ 	.word	0xffffffff


	//   ....[3]....
        /*00a8*/ 	.word	0xffffffff


	//   ....[4]....
        /*00ac*/ 	.word	0xffffffff


	//   ....[5]....
        /*00b0*/ 	.word	0xffffffff


	//   ....[6]....
        /*00b4*/ 	.word	0xffffffff


	//   ....[7]....
        /*00b8*/ 	.word	0xffffffff


	//----- nvinfo : EIATTR_COOP_GROUP_INSTR_OFFSETS
	.align		4
.L_7447:
        /*00bc*/ 	.byte	0x04, 0x28
        /*00be*/ 	.short	(.L_7449 - .L_7448)


	//   ....[0]....
.L_7448:
        /*00c0*/ 	.word	0x00000960


	//   ....[1]....
        /*00c4*/ 	.word	0x00000970


	//   ....[2]....
        /*00c8*/ 	.word	0x00000a90


	//   ....[3]....
        /*00cc*/ 	.word	0x00000aa0


	//   ....[4]....
        /*00d0*/ 	.word	0x00000bb0


	//   ....[5]....
        /*00d4*/ 	.word	0x00000bc0


	//   ....[6]....
        /*00d8*/ 	.word	0x00000cc0


	//   ....[7]....
        /*00dc*/ 	.word	0x00000cd0


	//----- nvinfo : EIATTR_VRC_CTA_INIT_COUNT
	.align		4
.L_7449:
        /*00e0*/ 	.byte	0x02, 0x4a
	.zero		1
	.zero		1


	//----- nvinfo : EIATTR_EXIT_INSTR_OFFSETS
	.align		4
        /*00e4*/ 	.byte	0x04, 0x1c
        /*00e6*/ 	.short	(.L_7451 - .L_7450)


	//   ....[0]....
.L_7450:
        /*00e8*/ 	.word	0x000001d0


	//   ....[1]....
        /*00ec*/ 	.word	0x00000ff0


	//----- nvinfo : EIATTR_MAX_THREADS
	.align		4
.L_7451:
        /*00f0*/ 	.byte	0x04, 0x05
        /*00f2*/ 	.short	(.L_7453 - .L_7452)
.L_7452:
        /*00f4*/ 	.word	0x00000080
        /*00f8*/ 	.word	0x00000001
        /*00fc*/ 	.word	0x00000001


	//----- nvinfo : EIATTR_CRS_STACK_SIZE
	.align		4
.L_7453:
        /*0100*/ 	.byte	0x04, 0x1e
        /*0102*/ 	.short	(.L_7455 - .L_7454)
.L_7454:
        /*0104*/ 	.word	0x00000000


	//----- nvinfo : EIATTR_CBANK_PARAM_SIZE
	.align		4
.L_7455:
        /*0108*/ 	.byte	0x03, 0x19
        /*010a*/ 	.short	0x0030


	//----- nvinfo : EIATTR_PARAM_CBANK
	.align		4
        /*010c*/ 	.byte	0x04, 0x0a
        /*010e*/ 	.short	(.L_7457 - .L_7456)
	.align		4
.L_7456:
        /*0110*/ 	.word	index@(.nv.constant0._Z9cuda_gemmIiLi128ELi1ELi1ELi1024ELi2ELi2ELi1EEviiiPT_S1_S1_ii)
        /*0114*/ 	.short	0x0380
        /*0116*/ 	.short	0x0030


	//----- nvinfo : EIATTR_SW_WAR
	.align		4
.L_7457:
        /*0118*/ 	.byte	0x04, 0x36
        /*011a*/ 	.short	(.L_7459 - .L_7458)
.L_7458:
        /*011c*/ 	.word	0x00000008
.L_7459:


//--------------------- .nv.info._Z9cuda_gemmIiLi128ELi1ELi1ELi1024ELi2ELi2ELi0EEviiiPT_S1_S1_ii --------------------------
	.section	.nv.info._Z9cuda_gemmIiLi128ELi1ELi1ELi1024ELi2ELi2ELi0EEviiiPT_S1_S1_ii,"",@"SHT_CUDA_INFO"
	.sectionflags	@""
	.align	4


	//----- nvinfo : EIATTR_CUDA_API_VERSION
	.align		4
        /*0000*/ 	.byte	0x04, 0x37
        /*0002*/ 	.short	(.L_7461 - .L_7460)
.L_7460:
        /*0004*/ 	.word	0x00000082


	//----- nvinfo : EIATTR_KPARAM_INFO
	.align		4
.L_7461:
        /*0008*/ 	.byte	0x04, 0x17
        /*000a*/ 	.short	(.L_7463 - .L_7462)
.L_7462:
        /*000c*/ 	.word	0x00000000
        /*0010*/ 	.short	0x0007
        /*0012*/ 	.short	0x002c
        /*0014*/ 	.byte	0x00, 0xf0, 0x11, 0x00


	//----- nvinfo : EIATTR_KPARAM_INFO
	.align		4
.L_7463:
        /*0018*/ 	.byte	0x04, 0x17
        /*001a*/ 	.short	(.L_7465 - .L_7464)
.L_7464:
        /*001c*/ 	.word	0x00000000
        /*0020*/ 	.short	0x0006
        /*0022*/ 	.short	0x0028
        /*0024*/ 	.byte	0x00, 0xf0, 0x11, 0x00


	//----- nvinfo : EIATTR_KPARAM_INFO
	.align		4
.L_7465:
        /*0028*/ 	.byte	0x04, 0x17
        /*002a*/ 	.short	(.L_7467 - .L_7466)
.L_7466:
        /*002c*/ 	.word	0x00000000
        /*0030*/ 	.short	0x0005
        /*0032*/ 	.short	0x0020
        /*0034*/ 	.byte	0x00, 0xf5, 0x21, 0x00


	//----- nvinfo : EIATTR_KPARAM_INFO
	.align		4
.L_7467:
        /*0038*/ 	.byte	0x04, 0x17
        /*003a*/ 	.short	(.L_7469 - .L_7468)
.L_7468:
        /*003c*/ 	.word	0x00000000
        /*0040*/ 	.short	0x0004
        /*0042*/ 	.short	0x0018
        /*0044*/ 	.byte	0x00, 0xf5, 0x21, 0x00


	//----- nvinfo : EIATTR_KPARAM_INFO
	.align		4
.L_7469:
        /*0048*/ 	.byte	0x04, 0x17
        /*004a*/ 	.short	(.L_7471 - .L_7470)
.L_7470:
        /*004c*/ 	.word	0x00000000
        /*0050*/ 	.short	0x0003
        /*0052*/ 	.short	0x0010
        /*0054*/ 	.byte	0x00, 0xf5, 0x21, 0x00


	//----- nvinfo : EIATTR_KPARAM_INFO
	.align		4
.L_7471:
        /*0058*/ 	.byte	0x04, 0x17
        /*005a*/ 	.short	(.L_7473 - .L_7472)
.L_7472:
        /*005c*/ 	.word	0x00000000
        /*0060*/ 	.short	0x0002
        /*0062*/ 	.short	0x0008
        /*0064*/ 	.byte	0x00, 0xf0, 0x11, 0x00


	//----- nvinfo : EIATTR_KPARAM_INFO
	.align		4
.L_7473:
        /*0068*/ 	.byte	0x04, 0x17
        /*006a*/ 	.short	(.L_7475 - .L_7474)
.L_7474:
        /*006c*/ 	.word	0x00000000
        /*0070*/ 	.short	0x0001
        /*0072*/ 	.short	0x0004
        /*0074*/ 	.byte	0x00, 0xf0, 0x11, 0x00


	//----- nvinfo : EIATTR_KPARAM_INFO
	.align		4
.L_7475:
        /*0078*/ 	.byte	0x04, 0x17
        /*007a*/ 	.short	(.L_7477 - .L_7476)
.L_7476:
        /*007c*/ 	.word	0x00000000
        /*0080*/ 	.short	0x0000
        /*0082*/ 	.short	0x0000
        /*0084*/ 	.byte	0x00, 0xf0, 0x11, 0x00


	//----- nvinfo : EIATTR_SPARSE_MMA_MASK
	.align		4
.L_7477:
        /*0088*/ 	.byte	0x03, 0x50
        /*008a*/ 	.short	0x0000


	//----- nvinfo : EIATTR_MAXREG_COUNT
	.align		4
        /*008c*/ 	.byte	0x03, 0x1b
        /*008e*/ 	.short	0x00ff


	//----- nvinfo : EIATTR_NUM_BARRIERS
	.align		4
        /*0090*/ 	.byte	0x02, 0x4c
        /*0092*/ 	.byte	0x01
	.zero		1


	//----- nvinfo : EIATTR_MERCURY_ISA_VERSION
	.align		4
        /*0094*/ 	.byte	0x03, 0x5f
        /*0096*/ 	.short	0x0101


	//----- nvinfo : EIATTR_COOP_GROUP_MASK_REGIDS
	.align		4
        /*0098*/ 	.byte	0x04, 0x29
        /*009a*/ 	.short	(.L_7479 - .L_7478)


	//   ....[0]....
.L_7478:
        /*009c*/ 	.word	0xffffffff


	//   ....[1]....
        /*00a0*/ 	.word	0xffffffff


	//   ....[2]....
        /*00a4*/ 	.word	0x05000018


	//   ....[3]....
        /*00a8*/ 	.word	0x05000018


	//----- nvinfo : EIATTR_COOP_GROUP_INSTR_OFFSETS
	.align		4
.L_7479:
        /*00ac*/ 	.byte	0x04, 0x28
        /*00ae*/ 	.short	(.L_7481 - .L_7480)


	//   ....[0]....
.L_7480:
        /*00b0*/ 	.word	0x000013d0


	//   ....[1]....
        /*00b4*/ 	.word	0x00001420


	//   ....[2]....
        /*00b8*/ 	.word	0x00002260


	//   ....[3]....
        /*00bc*/ 	.word	0x000022f0


	//----- nvinfo : EIATTR_VRC_CTA_INIT_COUNT
	.align		4
.L_7481:
        /*00c0*/ 	.byte	0x02, 0x4a
	.zero		1
	.zero		1


	//----- nvinfo : EIATTR_EXIT_INSTR_OFFSETS
	.align		4
        /*00c4*/ 	.byte	0x04, 0x1c
        /*00c6*/ 	.short	(.L_7483 - .L_7482)


	//   ....[0]....
.L_7482:
        /*00c8*/ 	.word	0x00000630


	//   ....[1]....
        /*00cc*/ 	.word	0x00002210


	//----- nvinfo : EIATTR_MAX_THREADS
	.align		4
.L_7483:
        /*00d0*/ 	.byte	0x04, 0x05
        /*00d2*/ 	.short	(.L_7485 - .L_7484)
.L_7484:
        /*00d4*/ 	.word	0x00000080
        /*00d8*/ 	.word	0x00000001
        /*00dc*/ 	.word	0x00000001


	//----- nvinfo : EIATTR_CRS_STACK_SIZE
	.align		4
.L_7485:
        /*00e0*/ 	.byte	0x04, 0x1e
        /*00e2*/ 	.short	(.L_7487 - .L_7486)
.L_7486:
        /*00e4*/ 	.word	0x00000000


	//----- nvinfo : EIATTR_CBANK_PARAM_SIZE
	.align		4
.L_7487:
        /*00e8*/ 	.byte	0x03, 0x19
        /*00ea*/ 	.short	0x0030


	//----- nvinfo : EIATTR_PARAM_CBANK
	.align		4
        /*00ec*/ 	.byte	0x04, 0x0a
        /*00ee*/ 	.short	(.L_7489 - .L_7488)
	.align		4
.L_7488:
        /*00f0*/ 	.word	index@(.nv.constant0._Z9cuda_gemmIiLi128ELi1ELi1ELi1024ELi2ELi2ELi0EEviiiPT_S1_S1_ii)
        /*00f4*/ 	.short	0x0380
        /*00f6*/ 	.short	0x0030


	//----- nvinfo : EIATTR_SW_WAR
	.align		4
.L_7489:
        /*00f8*/ 	.byte	0x04, 0x36
        /*00fa*/ 	.short	(.L_7491 - .L_7490)
.L_7490:
        /*00fc*/ 	.word	0x00000008
.L_7491:


//--------------------- .nv.info._Z9cuda_gemmIiLi128ELi1ELi1ELi512ELi64ELi64ELi1EEviiiPT_S1_S1_ii --------------------------
	.section	.nv.info._Z9cuda_gemmIiLi128ELi1ELi1ELi512ELi64ELi64ELi1EEviiiPT_S1_S1_ii,"",@"SHT_CUDA_INFO"
	.sectionflags	@""
	.align	4


	//----- nvinfo : EIATTR_CUDA_API_VERSION
	.align		4
        /*0000*/ 	.byte	0x04, 0x37
        /*0002*/ 	.short	(.L_7493 - .L_7492)
.L_7492:
        /*0004*/ 	.word	0x00000082


	//----- nvinfo : EIATTR_KPARAM_INFO
	.align		4
.L_7493:
        /*0008*/ 	.byte	0x04, 0x17
        /*000a*/ 	.short	(.L_7495 - .L_7494)
.L_7494:
        /*000c*/ 	.word	0x00000000
        /*0010*/ 	.short	0x0007
        /*0012*/ 	.short	0x002c
        /*0014*/ 	.byte	0x00, 0xf0, 0x11, 0x00


	//----- nvinfo : EIATTR_KPARAM_INFO
	.align		4
.L_7495:
        /*0018*/ 	.byte	0x04, 0x17
        /*001a*/ 	.short	(.L_7497 - .L_7496)
.L_7496:
        /*001c*/ 	.word	0x00000000
        /*0020*/ 	.short	0x0006
        /*0022*/ 	.short	0x0028
        /*0024*/ 	.byte	0x00, 0xf0, 0x11, 0x00


	//----- nvinfo : EIATTR_KPARAM_INFO
	.align		4
.L_7497:
        /*0028*/ 	.byte	0x04, 0x17
        /*002a*/ 	.short	(.L_7499 - .L_7498)
.L_7498:
        /*002c*/ 	.word	0x00000000
        /*0030*/ 	.short	0x0005
        /*0032*/ 	.short	0x0020
        /*0034*/ 	.byte	0x00, 0xf5, 0x21, 0x00


	//----- nvinfo : EIATTR_KPARAM_INFO
	.align		4
.L_7499:
        /*0038*/ 	.byte	0x04, 0x17
        /*003a*/ 	.short	(.L_7501 - .L_7500)
.L_7500:
        /*003c*/ 	.word	0x00000000
        /*0040*/ 	.short	0x0004
        /*0042*/ 	.short	0x0018
        /*0044*/ 	.byte	0x00, 0xf5, 0x21, 0x00


	//----- nvinfo : EIATTR_KPARAM_INFO
	.align		4
.L_7501:
        /*0048*/ 	.byte	0x04, 0x17
        /*004a*/ 	.short	(.L_7503 - .L_7502)
.L_7502:
        /*004c*/ 	.word	0x00000000
        /*0050*/ 	.short	0x0003
        /*0052*/ 	.short	0x0010
        /*0054*/ 	.byte	0x00, 0xf5, 0x21, 0x00


	//----- nvinfo : EIATTR_KPARAM_INFO
	.align		4
.L_7503:
        /*0058*/ 	.byte	0x04, 0x17
        /*005a*/ 	.short	(.L_7505 - .L_7504)
.L_7504:
        /*005c*/ 	.word	0x00000000
        /*0060*/ 	.short	0x0002
        /*0062*/ 	.short	0x0008
        /*0064*/ 	.byte	0x00, 0xf0, 0x11, 0x00


	//----- nvinfo : EIATTR_KPARAM_INFO
	.align		4
.L_7505:
        /*0068*/ 	.byte	0x04, 0x17
        /*006a*/ 	.short	(.L_7507 - .L_7506)
.L_7506:
        /*006c*/ 	.word	0x00000000
        /*0070*/ 	.short	0x0001
        /*0072*/ 	.short	0x0004
        /*0074*/ 	.byte	0x00, 0xf0, 0x11, 0x00


	//----- nvinfo : EIATTR_KPARAM_INFO
	.align		4
.L_7507:
        /*0078*/ 	.byte	0x04, 0x17
        /*007a*/ 	.short	(.L_7509 - .L_7508)
.L_7508:
        /*007c*/ 	.word	0x00000000
        /*0080*/ 	.short	0x0000
        /*0082*/ 	.short	0x0000
        /*0084*/ 	.byte	0x00, 0xf0, 0x11, 0x00


	//----- nvinfo : EIATTR_SPARSE_MMA_MASK
	.align		4
.L_7509:
        /*0088*/ 	.byte	0x03, 0x50
        /*008a*/ 	.short	0x0000


	//----- nvinfo : EIATTR_MAXREG_COUNT
	.align		4
        /*008c*/ 	.byte	0x03, 0x1b
        /*008e*/ 	.short	0x00ff


	//----- nvinfo : EIATTR_NUM_BARRIERS
	.align		4
        /*0090*/ 	.byte	0x02, 0x4c
        /*0092*/ 	.byte	0x01
	.zero		1


	//----- nvinfo : EIATTR_MERCURY_ISA_VERSION
	.align		4
        /*0094*/ 	.byte	0x03, 0x5f
        /*0096*/ 	.short	0x0101


	//----- nvinfo : EIATTR_VRC_CTA_INIT_COUNT
	.align		4
        /*0098*/ 	.byte	0x02, 0x4a
	.zero		1
	.zero		1


	//----- nvinfo : EIATTR_EXIT_INSTR_OFFSETS
	.align		4
        /*009c*/ 	.byte	0x04, 0x1c
        /*009e*/ 	.short	(.L_7511 - .L_7510)


	//   ....[0]....
.L_7510:
        /*00a0*/ 	.word	0x00000570


	//   ....[1]....
        /*00a4*/ 	.word	0x00001df0


	//----- nvinfo : EIATTR_MAX_THREADS
	.align		4
.L_7511:
        /*00a8*/ 	.byte	0x04, 0x05
        /*00aa*/ 	.short	(.L_7513 - .L_7512)
.L_7512:
        /*00ac*/ 	.word	0x00000080
        /*00b0*/ 	.word	0x00000001
        /*00b4*/ 	.word	0x00000001


	//----- nvinfo : EIATTR_CRS_STACK_SIZE
	.align		4
.L_7513:
        /*00b8*/ 	.byte	0x04, 0x1e
        /*00ba*/ 	.short	(.L_7515 - .L_7514)
.L_7514:
        /*00bc*/ 	.word	0x00000000


	//----- nvinfo : EIATTR_CBANK_PARAM_SIZE
	.align		4
.L_7515:
        /*00c0*/ 	.byte	0x03, 0x19
        /*00c2*/ 	.short	0x0030


	//----- nvinfo : EIATTR_PARAM_CBANK
	.align		4
        /*00c4*/ 	.byte	0x04, 0x0a
        /*00c6*/ 	.short	(.L_7517 - .L_7516)
	.align		4
.L_7516:
        /*00c8*/ 	.word	index@(.nv.constant0._Z9cuda_gemmIiLi128ELi1ELi1ELi512ELi64ELi64ELi1EEviiiPT_S1_S1_ii)
        /*00cc*/ 	.short	0x0380
        /*00ce*/ 	.short	0x0030


	//----- nvinfo : EIATTR_SW_WAR
	.align		4
.L_7517:
        /*00d0*/ 	.byte	0x04, 0x36
        /*00d2*/ 	.short	(.L_7519 - .L_7518)
.L_7518:
        /*00d4*/ 	.word	0x00000008
.L_7519:


//--------------------- .nv.info._Z9cuda_gemmIiLi128ELi1ELi1ELi512ELi64ELi64ELi0EEviiiPT_S1_S1_ii --------------------------
	.section	.nv.info._Z9cuda_gemmIiLi128ELi1ELi1ELi512ELi64ELi64ELi0EEviiiPT_S1_S1_ii,"",@"SHT_CUDA_INFO"
	.sectionflags	@""
	.align	4


	//----- nvinfo : EIATTR_CUDA_API_VERSION
	.align		4
        /*0000*/ 	.byte	0x04, 0x37
        /*0002*/ 	.short	(.L_7521 - .L_7520)
.L_7520:
        /*0004*/ 	.word	0x00000082


	//----- nvinfo : EIATTR_KPARAM_INFO
	.align		4
.L_7521:
        /*0008*/ 	.byte	0x04, 0x17
        /*000a*/ 	.short	(.L_7523 - .L_7522)
.L_7522:
        /*000c*/ 	.word	0x00000000
        /*0010*/ 	.short	0x0007
        /*0012*/ 	.short	0x002c
        /*0014*/ 	.byte	0x00, 0xf0, 0x11, 0x00


	//----- nvinfo : EIATTR_KPARAM_INFO
	.align		4
.L_7523:
        /*0018*/ 	.byte	0x04, 0x17
        /*001a*/ 	.short	(.L_7525 - .L_7524)
.L_7524:
        /*001c*/ 	.word	0x00000000
        /*0020*/ 	.short	0x0006
        /*0022*/ 	.short	0x0028
        /*0024*/ 	.byte	0x00, 0xf0, 0x11, 0x00


	//----- nvinfo : EIATTR_KPARAM_INFO
	.align		4
.L_7525:
        /*0028*/ 	.byte	0x04, 0x17
        /*002a*/ 	.short	(.L_7527 - .L_7526)
.L_7526:
        /*002c*/ 	.word	0x00000000
        /*0030*/ 	.short	0x0005
        /*0032*/ 	.short	0x0020
        /*0034*/ 	.byte	0x00, 0xf5, 0x21, 0x00


	//----- nvinfo : EIATTR_KPARAM_INFO
	.align		4
.L_7527:
        /*0038*/ 	.byte	0x04, 0x17
        /*003a*/ 	.short	(.L_7529 - .L_7528)
.L_7528:
        /*003c*/ 	.word	0x00000000
        /*0040*/ 	.short	0x0004
        /*0042*/ 	.short	0x0018
        /*0044*/ 	.byte	0x00, 0xf5, 0x21, 0x00


	//----- nvinfo : EIATTR_KPARAM_INFO
	.align		4
.L_7529:
        /*0048*/ 	.byte	0x04, 0x17
        /*004a*/ 	.short	(.L_7531 - .L_7530)
.L_7530:
        /*004c*/ 	.word	0x00000000
        /*0050*/ 	.short	0x0003
        /*0052*/ 	.short	0x0010
        /*0054*/ 	.byte	0x00, 0xf5, 0x21, 0x00


	//----- nvinfo : EIATTR_KPARAM_INFO
	.align		4
.L_7531:
        /*0058*/ 	.byte	0x04, 0x17
        /*005a*/ 	.short	(.L_7533 - .L_7532)
.L_7532:
        /*005c*/ 	.word	0x00000000
        /*0060*/ 	.short	0x0002
        /*0062*/ 	.short	0x0008
        /*0064*/ 	.byte	0x00, 0xf0, 0x11, 0x00


	//----- nvinfo : EIATTR_KPARAM_INFO
	.align		4
.L_7533:
        /*0068*/ 	.byte	0x04, 0x17
        /*006a*/ 	.short	(.L_7535 - .L_7534)
.L_7534:
        /*006c*/ 	.word	0x00000000
        /*0070*/ 	.short	0x0001
        /*0072*/ 	.short	0x0004
        /*0074*/ 	.byte	0x00, 0xf0, 0x11, 0x00


	//----- nvinfo : EIATTR_KPARAM_INFO
	.align		4
.L_7535:
        /*0078*/ 	.byte	0x04, 0x17
        /*007a*/ 	.short	(.L_7537 - .L_7536)
.L_7536:
        /*007c*/ 	.word	0x00000000
        /*0080*/ 	.short	0x0000
        /*0082*/ 	.short	0x0000
        /*0084*/ 	.byte	0x00, 0xf0, 0x11, 0x00


	//----- nvinfo : EIATTR_SPARSE_MMA_MASK
	.align		4
.L_7537:
        /*0088*/ 	.byte	0x03, 0x50
        /*008a*/ 	.short	0x0000


	//----- nvinfo : EIATTR_MAXREG_COUNT
	.align		4
        /*008c*/ 	.byte	0x03, 0x1b
        /*008e*/ 	.short	0x00ff


	//----- nvinfo : EIATTR_NUM_BARRIERS
	.align		4
        /*0090*/ 	.byte	0x02, 0x4c
        /*0092*/ 	.byte	0x01
	.zero		1


	//----- nvinfo : EIATTR_MERCURY_ISA_VERSION
	.align		4
        /*0094*/ 	.byte	0x03, 0x5f
        /*0096*/ 	.short	0x0101


	//----- nvinfo : EIATTR_COOP_GROUP_MASK_REGIDS
	.align		4
        /*0098*/ 	.byte	0x04, 0x29
        /*009a*/ 	.short	(.L_7539 - .L_7538)


	//   ....[0]....
.L_7538:
        /*009c*/ 	.word	0xffffffff


	//   ....[1]....
        /*00a0*/ 	.word	0xffffffff


	//   ....[2]....
        /*00a4*/ 	.word	0xffffffff


	//   ....[3]....
        /*00a8*/ 	.word	0xffffffff


	//   ....[4]....
        /*00ac*/ 	.word	0xffffffff


	//   ....[5]....
        /*00b0*/ 	.word	0xffffffff


	//   ....[6]....
        /*00b4*/ 	.word	0xffffffff


	//   ....[7]....
        /*00b8*/ 	.word	0xffffffff


	//   ....[8]....
        /*00bc*/ 	.word	0xffffffff


	//   ....[9]....
        /*00c0*/ 	.word	0xffffffff


	//   ....[10]....
        /*00c4*/ 	.word	0xffffffff


	//   ....[11]....
        /*00c8*/ 	.word	0xffffffff


	//   ....[12]....
        /*00cc*/ 	.word	0xffffffff


	//   ....[13]....
        /*00d0*/ 	.word	0xffffffff


	//   ....[14]....
        /*00d4*/ 	.word	0xffffffff


	//   ....[15]....
        /*00d8*/ 	.word	0xffffffff


	//   ....[16]....
        /*00dc*/ 	.word	0xffffffff


	//   ....[17]....
        /*00e0*/ 	.word	0xffffffff


	//   ....[18]....
        /*00e4*/ 	.word	0xffffffff


	//   ....[19]....
        /*00e8*/ 	.word	0xffffffff


	//   ....[20]....
        /*00ec*/ 	.word	0xffffffff


	//   ....[21]....
        /*00f0*/ 	.word	0xffffffff


	//   ....[22]....
        /*00f4*/ 	.word	0xffffffff


	//   ....[23]....
        /*00f8*/ 	.word	0xffffffff


	//   ....[24]....
        /*00fc*/ 	.word	0xffffffff


	//   ....[25]....
        /*0100*/ 	.word	0xffffffff


	//   ....[26]....
        /*0104*/ 	.word	0xffffffff


	//   ....[27]....
        /*0108*/ 	.word	0xffffffff


	//   ....[28]....
        /*010c*/ 	.word	0xffffffff


	//   ....[29]....
        /*0110*/ 	.word	0xffffffff


	//   ....[30]....
        /*0114*/ 	.word	0xffffffff


	//   ....[31]....
        /*0118*/ 	.word	0xffffffff


	//   ....[32]....
        /*011c*/ 	.word	0x05000072


	//   ....[33]....
        /*0120*/ 	.word	0x05000072


	//   ....[34]....
        /*0124*/ 	.word	0x05000072


	//   ....[35]....
        /*0128*/ 	.word	0x05000072


	//   ....[36]....
        /*012c*/ 	.word	0x05000072


	//   ....[37]....
        /*0130*/ 	.word	0x05000072


	//   ....[38]....
        /*0134*/ 	.word	0x05000072


	//   ....[39]....
        /*0138*/ 	.word	0x05000072


	//   ....[40]....
        /*013c*/ 	.word	0x05000072


	//   ....[41]....
        /*0140*/ 	.word	0x05000072


	//   ....[42]....
        /*0144*/ 	.word	0x05000072


	//   ....[43]....
        /*0148*/ 	.word	0x05000072


	//   ....[44]....
        /*014c*/ 	.word	0x05000072


	//   ....[45]....
        /*0150*/ 	.word	0x05000072


	//   ....[46]....
        /*0154*/ 	.word	0x05000072


	//   ....[47]....
        /*0158*/ 	.word	0x05000072


	//   ....[48]....
        /*015c*/ 	.word	0x05000072


	//   ....[49]....
        /*0160*/ 	.word	0x05000072


	//   ....[50]....
        /*0164*/ 	.word	0x05000072


	//   ....[51]....
        /*0168*/ 	.word	0x05000072


	//   ....[52]....
        /*016c*/ 	.word	0x05000072


	//   ....[53]....
        /*0170*/ 	.word	0x05000072


	//   ....[54]....
        /*0174*/ 	.word	0x05000072


	//   ....[55]....
        /*0178*/ 	.word	0x05000072


	//   ....[56]....
        /*017c*/ 	.word	0x05000072


	//   ....[57]....
        /*0180*/ 	.word	0x05000072


	//   ....[58]....
        /*0184*/ 	.word	0x05000072


	//   ....[59]....
        /*0188*/ 	.word	0x05000072


	//   ....[60]....
        /*018c*/ 	.word	0x05000072


	//   ....[61]....
        /*0190*/ 	.word	0x05000072


	//   ....[62]....
        /*0194*/ 	.word	0x05000072


	//   ....[63]....
        /*0198*/ 	.word	0x05000072


	//----- nvinfo : EIATTR_COOP_GROUP_INSTR_OFFSETS
	.align		4
.L_7539:
        /*019c*/ 	.byte	0x04, 0x28
        /*019e*/ 	.short	(.L_7541 - .L_7540)


	//   ....[0]....
.L_7540:
        /*01a0*/ 	.word	0x000051d0


	//   ....[1]....
        /*01a4*/ 	.word	0x00005240


	//   ....[2]....
        /*01a8*/ 	.word	0x000052b0


	//   ....[3]....
        /*01ac*/ 	.word	0x00005320


	//   ....[4]....
        /*01b0*/ 	.word	0x00005390


	//   ....[5]....
        /*01b4*/ 	.word	0x00005410


	//   ....[6]....
        /*01b8*/ 	.word	0x00005490


	//   ....[7]....
        /*01bc*/ 	.word	0x00005510


	//   ....[8]....
        /*01c0*/ 	.word	0x00005590


	//   ....[9]....
        /*01c4*/ 	.word	0x00005610


	//   ....[10]....
        /*01c8*/ 	.word	0x00005690


	//   ....[11]....
        /*01cc*/ 	.word	0x00005710


	//   ....[12]....
        /*01d0*/ 	.word	0x00005790


	//   ....[13]....
        /*01d4*/ 	.word	0x00005810


	//   ....[14]....
        /*01d8*/ 	.word	0x00005890


	//   ....[15]....
        /*01dc*/ 	.word	0x00005910


	//   ....[16]....
        /*01e0*/ 	.word	0x00005990


	//   ....[17]....
        /*01e4*/ 	.word	0x00005a10


	//   ....[18]....
        /*01e8*/ 	.word	0x00005a90


	//   ....[19]....
        /*01ec*/ 	.word	0x00005b10


	//   ....[20]....
        /*01f0*/ 	.word	0x00005b90


	//   ....[21]....
        /*01f4*/ 	.word	0x00005c10


	//   ....[22]....
        /*01f8*/ 	.word	0x00005c90


	//   ....[23]....
        /*01fc*/ 	.word	0x00005d10


	//   ....[24]....
        /*0200*/ 	.word	0x00005d90


	//   ....[25]....
        /*0204*/ 	.word	0x00005e10


	//   ....[26]....
        /*0208*/ 	.word	0x00005e90


	//   ....[27]....
        /*020c*/ 	.word	0x00005f10


	//   ....[28]....
        /*0210*/ 	.word	0x00005f90


	//   ....[29]....
        /*0214*/ 	.word	0x00006010


	//   ....[30]....
        /*0218*/ 	.word	0x00006090


	//   ....[31]....
        /*021c*/ 	.word	0x00006110


	//   ....[32]....
        /*0220*/ 	.word	0x00006f20


	//   ....[33]....
        /*0224*/ 	.word	0x00006fa0


	//   ....[34]....
        /*0228*/ 	.word	0x00007020


	//   ....[35]....
        /*022c*/ 	.word	0x000070a0


	//   ....[36]....
        /*0230*/ 	.word	0x00007120


	//   ....[37]....
        /*0234*/ 	.word	0x000071a0


	//   ....[38]....
        /*0238*/ 	.word	0x00007220


	//   ....[39]....
        /*023c*/ 	.word	0x000072a0


	//   ....[40]....
        /*0240*/ 	.word	0x00007320


	//   ....[41]....
        /*0244*/ 	.word	0x000073a0


	//   ....[42]....
        /*0248*/ 	.word	0x00007420


	//   ....[43]....
        /*024c*/ 	.word	0x000074a0


	//   ....[44]....
        /*0250*/ 	.word	0x00007520


	//   ....[45]....
        /*0254*/ 	.word	0x000075a0


	//   ....[46]....
        /*0258*/ 	.word	0x00007620


	//   ....[47]....
        /*025c*/ 	.word	0x000076a0


	//   ....[48]....
        /*0260*/ 	.word	0x00007720


	//   ....[49]....
        /*0264*/ 	.word	0x000077a0


	//   ....[50]....
        /*0268*/ 	.word	0x00007820


	//   ....[51]....
        /*026c*/ 	.word	0x000078a0


	//   ....[52]....
        /*0270*/ 	.word	0x00007920


	//   ....[53]....
        /*0274*/ 	.word	0x000079a0


	//   ....[54]....
        /*0278*/ 	.word	0x00007a20


	//   ....[55]....
        /*027c*/ 	.word	0x00007aa0


	//   ....[56]....
        /*0280*/ 	.word	0x00007b20


	//   ....[57]....
        /*0284*/ 	.word	0x00007ba0


	//   ....[58]....
        /*0288*/ 	.word	0x00007c20


	//   ....[59]....
        /*028c*/ 	.word	0x00007ca0


	//   ....[60]....
        /*0290*/ 	.word	0x00007d20


	//   ....[61]....
        /*0294*/ 	.word	0x00007da0


	//   ....[62]....
        /*0298*/ 	.word	0x00007e20


	//   ....[63]....
        /*029c*/ 	.word	0x00007ea0


	//----- nvinfo : EIATTR_VRC_CTA_INIT_COUNT
	.align		4
.L_7541:
        /*02a0*/ 	.byte	0x02, 0x4a
	.zero		1
	.zero		1


	//----- nvinfo : EIATTR_EXIT_INSTR_OFFSETS
	.align		4
        /*02a4*/ 	.byte	0x04, 0x1c
        /*02a6*/ 	.short	(.L_7543 - .L_7542)


	//   ....[0]....
.L_7542:
        /*02a8*/ 	.word	0x00000690


	//   ....[1]....
        /*02ac*/ 	.word	0x00006ed0


	//----- nvinfo : EIATTR_MAX_THREADS
	.align		4
.L_7543:
        /*02b0*/ 	.byte	0x04, 0x05
        /*02b2*/ 	.short	(.L_7545 - .L_7544)
.L_7544:
        /*02b4*/ 	.word	0x00000080
        /*02b8*/ 	.word	0x00000001
        /*02bc*/ 	.word	0x00000001


	//----- nvinfo : EIATTR_CRS_STACK_SIZE
	.align		4
.L_7545:
        /*02c0*/ 	.byte	0x04, 0x1e
        /*02c2*/ 	.short	(.L_7547 - .L_7546)
.L_7546:
        /*02c4*/ 	.word	0x00000000


	//----- nvinfo : EIATTR_CBANK_PARAM_SIZE
	.align		4
.L_7547:
        /*02c8*/ 	.byte	0x03, 0x19
        /*02ca*/ 	.short	0x0030


	//----- nvinfo : EIATTR_PARAM_CBANK
	.align		4
        /*02cc*/ 	.byte	0x04, 0x0a
        /*02ce*/ 	.short	(.L_7549 - .L_7548)
	.align		4
.L_7548:
        /*02d0*/ 	.word	index@(.nv.constant0._Z9cuda_gemmIiLi128ELi1ELi1ELi512ELi64ELi64ELi0EEviiiPT_S1_S1_ii)
        /*02d4*/ 	.short	0x0380
        /*02d6*/ 	.short	0x0030


	//----- nvinfo : EIATTR_SW_WAR
	.align		4
.L_7549:
        /*02d8*/ 	.byte	0x04, 0x36
        /*02da*/ 	.short	(.L_7551 - .L_7550)
.L_7550:
        /*02dc*/ 	.word	0x00000008
.L_7551:


//--------------------- .nv.info._Z9cuda_gemmIiLi128ELi1ELi1ELi512ELi32ELi32ELi1EEviiiPT_S1_S1_ii --------------------------
	.section	.nv.info._Z9cuda_gemmIiLi128ELi1ELi1ELi512ELi32ELi32ELi1EEviiiPT_S1_S1_ii,"",@"SHT_CUDA_INFO"
	.sectionflags	@""
	.align	4


	//----- nvinfo : EIATTR_CUDA_API_VERSION
	.align		4
        /*0000*/ 	.byte	0x04, 0x37
        /*0002*/ 	.short	(.L_7553 - .L_7552)
.L_7552:
        /*0004*/ 	.word	0x00000082


	//----- nvinfo : EIATTR_KPARAM_INFO
	.align		4
.L_7553:
        /*0008*/ 	.byte	0x04, 0x17
        /*000a*/ 	.short	(.L_7555 - .L_7554)
.L_7554:
        /*000c*/ 	.word	0x00000000
        /*0010*/ 	.short	0x0007
        /*0012*/ 	.short	0x002c
        /*0014*/ 	.byte	0x00, 0xf0, 0x11, 0x00


	//----- nvinfo : EIATTR_KPARAM_INFO
	.align		4
.L_7555:
        /*0018*/ 	.byte	0x04, 0x17
        /*001a*/ 	.short	(.L_7557 - .L_7556)
.L_7556:
        /*001c*/ 	.word	0x00000000
        /*0020*/ 	.short	0x0006
        /*0022*/ 	.short	0x0028
        /*0024*/ 	.byte	0x00, 0xf0, 0x11, 0x00


	//----- nvinfo : EIATTR_KPARAM_INFO
	.align		4
.L_7557:
        /*0028*/ 	.byte	0x04, 0x17
        /*002a*/ 	.short	(.L_7559 - .L_7558)
.L_7558:
        /*002c*/ 	.word	0x00000000
        /*0030*/ 	.short	0x0005
        /*0032*/ 	.short	0x0020
        /*0034*/ 	.byte	0x00, 0xf5, 0x21, 0x00


	//----- nvinfo : EIATTR_KPARAM_INFO
	.align		4
.L_7559:
        /*0038*/ 	.byte	0x04, 0x17
        /*003a*/ 	.short	(.L_7561 - .L_7560)
.L_7560:
        /*003c*/ 	.word	0x00000000
        /*0040*/ 	.short	0x0004
        /*0042*/ 	.short	0x0018
        /*0044*/ 	.byte	0x00, 0xf5, 0x21, 0x00


	//----- nvinfo : EIATTR_KPARAM_INFO
	.align		4
.L_7561:
        /*0048*/ 	.byte	0x04, 0x17
        /*004a*/ 	.short	(.L_7563 - .L_7562)
.L_7562:
        /*004c*/ 	.word	0x00000000
        /*0050*/ 	.short	0x0003
        /*0052*/ 	.short	0x0010
        /*0054*/ 	.byte	0x00, 0xf5, 0x21, 0x00


	//----- nvinfo : EIATTR_KPARAM_INFO
	.align		4
.L_7563:
        /*0058*/ 	.byte	0x04, 0x17
        /*005a*/ 	.short	(.L_7565 - .L_7564)
.L_7564:
        /*005c*/ 	.word	0x00000000
        /*0060*/ 	.short	0x0002
        /*0062*/ 	.short	0x0008
        /*0064*/ 	.byte	0x00, 0xf0, 0x11, 0x00


	//----- nvinfo : EIATTR_KPARAM_INFO
	.align		4
.L_7565:
        /*0068*/ 	.byte	0x04, 0x17
        /*006a*/ 	.short	(.L_7567 - .L_7566)
.L_7566:
        /*006c*/ 	.word	0x00000000
        /*0070*/ 	.short	0x0001
        /*0072*/ 	.short	0x0004
        /*0074*/ 	.byte	0x00, 0xf0, 0x11, 0x00


	//----- nvinfo : EIATTR_KPARAM_INFO
	.align		4
.L_7567:
        /*0078*/ 	.byte	0x04, 0x17
        /*007a*/ 	.short	(.L_7569 - .L_7568)
.L_7568:
        /*007c*/ 	.word	0x00000000
        /*0080*/ 	.short	0x0000
        /*0082*/ 	.short	0x0000
        /*0084*/ 	.byte	0x00, 0xf0, 0x11, 0x00


	//----- nvinfo : EIATTR_SPARSE_MMA_MASK
	.align		4
.L_7569:
        /*0088*/ 	.byte	0x03, 0x50
        /*008a*/ 	.short	0x0000


	//----- nvinfo : EIATTR_MAXREG_COUNT
	.align		4
        /*008c*/ 	.byte	0x03, 0x1b
        /*008e*/ 	.short	0x00ff


	//----- nvinfo : EIATTR_NUM_BARRIERS
	.align		4
        /*0090*/ 	.byte	0x02, 0x4c
        /*0092*/ 	.byte	0x01
	.zero		1


	//----- nvinfo : EIATTR_MERCURY_ISA_VERSION
	.align		4
        /*0094*/ 	.byte	0x03, 0x5f
        /*0096*/ 	.short	0x0101


	//----- nvinfo : EIATTR_COOP_GROUP_MASK_REGIDS
	.align		4
        /*0098*/ 	.byte	0x04, 0x29
        /*009a*/ 	.short	(.L_7571 - .L_7570)


	//   ....[0]....
.L_7570:
        /*009c*/ 	.word	0xffffffff


	//   ....[1]....
        /*00a0*/ 	.word	0xffffffff


	//   ....[2]....
        /*00a4*/ 	.word	0xffffffff


	//   ....[3]....
        /*00a8*/ 	.word	0xffffffff


	//   ....[4]....
        /*00ac*/ 	.word	0xffffffff


	//   ....[5]....
        /*00b0*/ 	.word	0xffffffff


	//   ....[6]....
        /*00b4*/ 	.word	0xffffffff


	//   ....[7]....
        /*00b8*/ 	.word	0xffffffff


	//   ....[8]....
        /*00bc*/ 	.word	0xffffffff


	//   ....[9]....
        /*00c0*/ 	.word	0xffffffff


	//   ....[10]....
        /*00c4*/ 	.word	0xffffffff


	//   ....[11]....
        /*00c8*/ 	.word	0xffffffff


	//   ....[12]....
        /*00cc*/ 	.word	0xffffffff


	//   ....[13]....
        /*00d0*/ 	.word	0xffffffff


	//   ....[14]....
        /*00d4*/ 	.word	0xffffffff


	//   ....[15]....
        /*00d8*/ 	.word	0xffffffff


	//   ....[16]....
        /*00dc*/ 	.word	0xffffffff


	//   ....[17]....
        /*00e0*/ 	.word	0xffffffff


	//   ....[18]....
        /*00e4*/ 	.word	0xffffffff


	//   ....[19]....
        /*00e8*/ 	.word	0xffffffff


	//   ....[20]....
        /*00ec*/ 	.word	0xffffffff


	//   ....[21]....
        /*00f0*/ 	.word	0xffffffff


	//   ....[22]....
        /*00f4*/ 	.word	0xffffffff


	//   ....[23]....
        /*00f8*/ 	.word	0xffffffff


	//   ....[24]....
        /*00fc*/ 	.word	0xffffffff


	//   ....[25]....
        /*0100*/ 	.word	0xffffffff


	//   ....[26]....
        /*0104*/ 	.word	0xffffffff


	//   ....[27]....
        /*0108*/ 	.word	0xffffffff


	//   ....[28]....
        /*010c*/ 	.word	0xffffffff


	//   ....[29]....
        /*0110*/ 	.word	0xffffffff


	//   ....[30]....
        /*0114*/ 	.word	0xffffffff


	//   ....[31]....
        /*0118*/ 	.word	0xffffffff


	//   ....[32]....
        /*011c*/ 	.word	0x05000000


	//   ....[33]....
        /*0120*/ 	.word	0x05000000


	//   ....[34]....
        /*0124*/ 	.word	0x05000000


	//   ....[35]....
        /*0128*/ 	.word	0x05000000


	//   ....[36]....
        /*012c*/ 	.word	0x05000000


	//   ....[37]....
        /*0130*/ 	.word	0x05000000


	//   ....[38]....
        /*0134*/ 	.word	0x05000000


	//   ....[39]....
        /*0138*/ 	.word	0x05000000


	//   ....[40]....
        /*013c*/ 	.word	0x05000000


	//   ....[41]....
        /*0140*/ 	.word	0x05000000


	//   ....[42]....
        /*0144*/ 	.word	0x05000000


	//   ....[43]....
        /*0148*/ 	.word	0x05000000


	//   ....[44]....
        /*014c*/ 	.word	0x05000000


	//   ....[45]....
        /*0150*/ 	.word	0x05000000


	//   ....[46]....
        /*0154*/ 	.word	0x05000000


	//   ....[47]....
        /*0158*/ 	.word	0x05000000


	//   ....[48]....
        /*015c*/ 	.word	0x05000000


	//   ....[49]....
        /*0160*/ 	.word	0x05000000


	//   ....[50]....
        /*0164*/ 	.word	0x05000000


	//   ....[51]....
        /*0168*/ 	.word	0x05000000


	//   ....[52]....
        /*016c*/ 	.word	0x05000000


	//   ....[53]....
        /*0170*/ 	.word	0x05000000


	//   ....[54]....
        /*0174*/ 	.word	0x05000000


	//   ....[55]....
        /*0178*/ 	.word	0x05000000


	//   ....[56]....
        /*017c*/ 	.word	0x05000000


	//   ....[57]....
        /*0180*/ 	.word	0x05000000


	//   ....[58]....
        /*0184*/ 	.word	0x05000000


	//   ....[59]....
        /*0188*/ 	.word	0x05000000


	//   ....[60]....
        /*018c*/ 	.word	0x05000000


	//   ....[61]....
        /*0190*/ 	.word	0x05000000


	//   ....[62]....
        /*0194*/ 	.word	0x05000000


	//   ....[63]....
        /*0198*/ 	.word	0x05000000


	//----- nvinfo : EIATTR_COOP_GROUP_INSTR_OFFSETS
	.align		4
.L_7571:
        /*019c*/ 	.byte	0x04, 0x28
        /*019e*/ 	.short	(.L_7573 - .L_7572)


	//   ....[0]....
.L_7572:
        /*01a0*/ 	.word	0x000017b0


	//   ....[1]....
        /*01a4*/ 	.word	0x000017c0


	//   ....[2]....
        /*01a8*/ 	.word	0x000017f0


	//   ....[3]....
        /*01ac*/ 	.word	0x00001810


	//   ....[4]....
        /*01b0*/ 	.word	0x00001830


	//   ....[5]....
        /*01b4*/ 	.word	0x00001850


	//   ....[6]....
        /*01b8*/ 	.word	0x00001870


	//   ....[7]....
        /*01bc*/ 	.word	0x00001890


	//   ....[8]....
        /*01c0*/ 	.word	0x000018b0


	//   ....[9]....
        /*01c4*/ 	.word	0x000018d0


	//   ....[10]....
        /*01c8*/ 	.word	0x000018f0


	//   ....[11]....
        /*01cc*/ 	.word	0x00001910


	//   ....[12]....
        /*01d0*/ 	.word	0x00001930


	//   ....[13]....
        /*01d4*/ 	.word	0x00001950


	//   ....[14]....
        /*01d8*/ 	.word	0x00001970


	//   ....[15]....
        /*01dc*/ 	.word	0x00001990


	//   ....[16]....
        /*01e0*/ 	.word	0x000019b0


	//   ....[17]....
        /*01e4*/ 	.word	0x000019d0


	//   ....[18]....
        /*01e8*/ 	.word	0x000019f0


	//   ....[19]....
        /*01ec*/ 	.word	0x00001a10


	//   ....[20]....
        /*01f0*/ 	.word	0x00001a30


	//   ....[21]....
        /*01f4*/ 	.word	0x00001a50


	//   ....[22]....
        /*01f8*/ 	.word	0x00001a70


	//   ....[23]....
        /*01fc*/ 	.word	0x00001a90


	//   ....[24]....
        /*0200*/ 	.word	0x00001ab0


	//   ....[25]....
        /*0204*/ 	.word	0x00001ad0


	//   ....[26]....
        /*0208*/ 	.word	0x00001af0


	//   ....[27]....
        /*020c*/ 	.word	0x00001b10


	//   ....[28]....
        /*0210*/ 	.word	0x00001b30


	//   ....[29]....
        /*0214*/ 	.word	0x00001b50


	//   ....[30]....
        /*0218*/ 	.word	0x00001b70


	//   ....[31]....
        /*021c*/ 	.word	0x00001b90


	//   ....[32]....
        /*0220*/ 	.word	0x00001f70


	//   ....[33]....
        /*0224*/ 	.word	0x00002000


	//   ....[34]....
        /*0228*/ 	.word	0x00002050


	//   ....[35]....
        /*022c*/ 	.word	0x000020a0


	//   ....[36]....
        /*0230*/ 	.word	0x000020f0


	//   ....[37]....
        /*0234*/ 	.word	0x00002140


	//   ....[38]....
        /*0238*/ 	.word	0x00002190


	//   ....[39]....
        /*023c*/ 	.word	0x000021e0


	//   ....[40]....
        /*0240*/ 	.word	0x00002230


	//   ....[41]....
        /*0244*/ 	.word	0x00002280


	//   ....[42]....
        /*0248*/ 	.word	0x000022d0


	//   ....[43]....
        /*024c*/ 	.word	0x00002320


	//   ....[44]....
        /*0250*/ 	.word	0x00002370


	//   ....[45]....
        /*0254*/ 	.word	0x000023c0


	//   ....[46]....
        /*0258*/ 	.word	0x00002410


	//   ....[47]....
        /*025c*/ 	.word	0x00002460


	//   ....[48]....
        /*0260*/ 	.word	0x000024b0


	//   ....[49]....
        /*0264*/ 	.word	0x00002500


	//   ....[50]....
        /*0268*/ 	.word	0x00002550


	//   ....[51]....
        /*026c*/ 	.word	0x000025a0


	//   ....[52]....
        /*0270*/ 	.word	0x000025f0


	//   ....[53]....
        /*0274*/ 	.word	0x00002640


	//   ....[54]....
        /*0278*/ 	.word	0x00002690


	//   ....[55]....
        /*027c*/ 	.word	0x000026e0


	//   ....[56]....
        /*0280*/ 	.word	0x00002730


	//   ....[57]....
        /*0284*/ 	.word	0x00002780


	//   ....[58]....
        /*0288*/ 	.word	0x000027d0


	//   ....[59]....
        /*028c*/ 	.word	0x00002820


	//   ....[60]....
        /*0290*/ 	.word	0x00002870


	//   ....[61]....
        /*0294*/ 	.word	0x000028c0


	//   ....[62]....
        /*0298*/ 	.word	0x00002910


	//   ....[63]....
        /*029c*/ 	.word	0x00002960


	//----- nvinfo : EIATTR_VRC_CTA_INIT_COUNT
	.align		4
.L_7573:
        /*02a0*/ 	.byte	0x02, 0x4a
	.zero		1
	.zero		1


	//----- nvinfo : EIATTR_EXIT_INSTR_OFFSETS
	.align		4
        /*02a4*/ 	.byte	0x04, 0x1c
        /*02a6*/ 	.short	(.L_7575 - .L_7574)


	//   ....[0]....
.L_7574:
        /*02a8*/ 	.word	0x00000570


	//   ....[1]....
        /*02ac*/ 	.word	0x00001f10


	//----- nvinfo : EIATTR_MAX_THREADS
	.align		4
.L_7575:
        /*02b0*/ 	.byte	0x04, 0x05
        /*02b2*/ 	.short	(.L_7577 - .L_7576)
.L_7576:
        /*02b4*/ 	.word	0x00000080
        /*02b8*/ 	.word	0x00000001
        /*02bc*/ 	.word	0x00000001


	//----- nvinfo : EIATTR_CRS_STACK_SIZE
	.align		4
.L_7577:
        /*02c0*/ 	.byte	0x04, 0x1e
        /*02c2*/ 	.short	(.L_7579 - .L_7578)
.L_7578:
        /*02c4*/ 	.word	0x00000000


	//----- nvinfo : EIATTR_CBANK_PARAM_SIZE
	.align		4
.L_7579:
        /*02c8*/ 	.byte	0x03, 0x19
        /*02ca*/ 	.short	0x0030


	//----- nvinfo : EIATTR_PARAM_CBANK
	.align		4
        /*02cc*/ 	.byte	0x04, 0x0a
        /*02ce*/ 	.short	(.L_7581 - .L_7580)
	.align		4
.L_7580:
        /*02d0*/ 	.word	index@(.nv.constant0._Z9cuda_gemmIiLi128ELi1ELi1ELi512ELi32ELi32ELi1EEviiiPT_S1_S1_ii)
        /*02d4*/ 	.short	0x0380
        /*02d6*/ 	.short	0x0030


	//----- nvinfo : EIATTR_SW_WAR
	.align		4
.L_7581:
        /*02d8*/ 	.byte	0x04, 0x36
        /*02da*/ 	.short	(.L_7583 - .L_7582)
.L_7582:
        /*02dc*/ 	.word	0x00000008
.L_7583:


//--------------------- .nv.info._Z9cuda_gemmIiLi128ELi1ELi1ELi512ELi32ELi32ELi0EEviiiPT_S1_S1_ii --------------------------
	.section	.nv.info._Z9cuda_gemmIiLi128ELi1ELi1ELi512ELi32ELi32ELi0EEviiiPT_S1_S1_ii,"",@"SHT_CUDA_INFO"
	.sectionflags	@""
	.align	4


	//----- nvinfo : EIATTR_CUDA_API_VERSION
	.align		4
        /*0000*/ 	.byte	0x04, 0x37
        /*0002*/ 	.short	(.L_7585 - .L_7584)
.L_7584:
        /*0004*/ 	.word	0x00000082


	//----- nvinfo : EIATTR_KPARAM_INFO
	.align		4
.L_7585:
        /*0008*/ 	.byte	0x04, 0x17
        /*000a*/ 	.short	(.L_7587 - .L_7586)
.L_7586:
        /*000c*/ 	.word	0x00000000
        /*0010*/ 	.short	0x0007
        /*0012*/ 	.short	0x002c
        /*0014*/ 	.byte	0x00, 0xf0, 0x11, 0x00


	//----- nvinfo : EIATTR_KPARAM_INFO
	.align		4
.L_7587:
        /*0018*/ 	.byte	0x04, 0x17
        /*001a*/ 	.short	(.L_7589 - .L_7588)
.L_7588:
        /*001c*/ 	.word	0x00000000
        /*0020*/ 	.short	0x0006
        /*0022*/ 	.short	0x0028
        /*0024*/ 	.byte	0x00, 0xf0, 0x11, 0x00


	//----- nvinfo : EIATTR_KPARAM_INFO
	.align		4
.L_7589:
        /*0028*/ 	.byte	0x04, 0x17
        /*002a*/ 	.short	(.L_7591 - .L_7590)
.L_7590:
        /*002c*/ 	.word	0x00000000
        /*0030*/ 	.short	0x0005
        /*0032*/ 	.short	0x0020
        /*0034*/ 	.byte	0x00, 0xf5, 0x21, 0x00


	//----- nvinfo : EIATTR_KPARAM_INFO
	.align		4
.L_7591:
        /*0038*/ 	.byte	0x04, 0x17
        /*003a*/ 	.short	(.L_7593 - .L_7592)
.L_7592:
        /*003c*/ 	.word	0x00000000
        /*0040*/ 	.short	0x0004
        /*0042*/ 	.short	0x0018
        /*0044*/ 	.byte	0x00, 0xf5, 0x21, 0x00


	//----- nvinfo : EIATTR_KPARAM_INFO
	.align		4
.L_7593:
        /*0048*/ 	.byte	0x04, 0x17
        /*004a*/ 	.short	(.L_7595 - .L_7594)
.L_7594:
        /*004c*/ 	.word	0x00000000
        /*0050*/ 	.short	0x0003
        /*0052*/ 	.short	0x0010
        /*0054*/ 	.byte	0x00, 0xf5, 0x21, 0x00


	//----- nvinfo : EIATTR_KPARAM_INFO
	.align		4
.L_7595:
        /*0058*/ 	.byte	0x04, 0x17
        /*005a*/ 	.short	(.L_7597 - .L_7596)
.L_7596:
        /*005c*/ 	.word	0x00000000
        /*0060*/ 	.short	0x0002
        /*0062*/ 	.short	0x0008
        /*0064*/ 	.byte	0x00, 0xf0, 0x11, 0x00


	//----- nvinfo : EIATTR_KPARAM_INFO
	.align		4
.L_7597:
        /*0068*/ 	.byte	0x04, 0x17
        /*006a*/ 	.short	(.L_7599 - .L_7598)
.L_7598:
        /*006c*/ 	.word	0x00000000
        /*0070*/ 	.short	0x0001
        /*0072*/ 	.short	0x0004
        /*0074*/ 	.byte	0x00, 0xf0, 0x11, 0x00


	//----- nvinfo : EIATTR_KPARAM_INFO
	.align		4
.L_7599:
        /*0078*/ 	.byte	0x04, 0x17
        /*007a*/ 	.short	(.L_7601 - .L_7600)
.L_7600:
        /*007c*/ 	.word	0x00000000
        /*0080*/ 	.short	0x0000
        /*0082*/ 	.short	0x0000
        /*0084*/ 	.byte	0x00, 0xf0, 0x11, 0x00


	//----- nvinfo : EIATTR_SPARSE_MMA_MASK
	.align		4
.L_7601:
        /*0088*/ 	.byte	0x03, 0x50
        /*008a*/ 	.short	0x0000


	//----- nvinfo : EIATTR_MAXREG_COUNT
	.align		4
        /*008c*/ 	.byte	0x03, 0x1b
        /*008e*/ 	.short	0x00ff


	//----- nvinfo : EIATTR_NUM_BARRIERS
	.align		4
        /*0090*/ 	.byte	0x02, 0x4c
        /*0092*/ 	.byte	0x01
	.zero		1


	//----- nvinfo : EIATTR_MERCURY_ISA_VERSION
	.align		4
        /*0094*/ 	.byte	0x03, 0x5f
        /*0096*/ 	.short	0x0101


	//----- nvinfo : EIATTR_COOP_GROUP_MASK_REGIDS
	.align		4
        /*0098*/ 	.byte	0x04, 0x29
        /*009a*/ 	.short	(.L_7603 - .L_7602)


	//   ....[0]....
.L_7602:
        /*009c*/ 	.word	0xffffffff


	//   ....[1]....
        /*00a0*/ 	.word	0xffffffff


	//   ....[2]....
        /*00a4*/ 	.word	0xffffffff


	//   ....[3]....
        /*00a8*/ 	.word	0xffffffff


	//   ....[4]....
        /*00ac*/ 	.word	0xffffffff


	//   ....[5]....
        /*00b0*/ 	.word	0xffffffff


	//   ....[6]....
        /*00b4*/ 	.word	0xffffffff


	//   ....[7]....
        /*00b8*/ 	.word	0xffffffff


	//   ....[8]....
        /*00bc*/ 	.word	0xffffffff


	//   ....[9]....
        /*00c0*/ 	.word	0xffffffff


	//   ....[10]....
        /*00c4*/ 	.word	0xffffffff


	//   ....[11]....
        /*00c8*/ 	.word	0xffffffff


	//   ....[12]....
        /*00cc*/ 	.word	0xffffffff


	//   ....[13]....
        /*00d0*/ 	.word	0xffffffff


	//   ....[14]....
        /*00d4*/ 	.word	0xffffffff


	//   ....[15]....
        /*00d8*/ 	.word	0xffffffff


	//   ....[16]....
        /*00dc*/ 	.word	0xffffffff


	//   ....[17]....
        /*00e0*/ 	.word	0xffffffff


	//   ....[18]....
        /*00e4*/ 	.word	0xffffffff


	//   ....[19]....
        /*00e8*/ 	.word	0xffffffff


	//   ....[20]....
        /*00ec*/ 	.word	0xffffffff


	//   ....[21]....
        /*00f0*/ 	.word	0xffffffff


	//   ....[22]....
        /*00f4*/ 	.word	0xffffffff


	//   ....[23]....
        /*00f8*/ 	.word	0xffffffff


	//   ....[24]....
        /*00fc*/ 	.word	0xffffffff


	//   ....[25]....
        /*0100*/ 	.word	0xffffffff


	//   ....[26]....
        /*0104*/ 	.word	0xffffffff


	//   ....[27]....
        /*0108*/ 	.word	0xffffffff


	//   ....[28]....
        /*010c*/ 	.word	0xffffffff


	//   ....[29]....
        /*0110*/ 	.word	0xffffffff


	//   ....[30]....
        /*0114*/ 	.word	0xffffffff


	//   ....[31]....
        /*0118*/ 	.word	0xffffffff


	//   ....[32]....
        /*011c*/ 	.word	0x05000072


	//   ....[33]....
        /*0120*/ 	.word	0x05000072


	//   ....[34]....
        /*0124*/ 	.word	0x05000072


	//   ....[35]....
        /*0128*/ 	.word	0x05000072


	//   ....[36]....
        /*012c*/ 	.word	0x05000072


	//   ....[37]....
        /*0130*/ 	.word	0x05000072


	//   ....[38]....
        /*0134*/ 	.word	0x05000072


	//   ....[39]....
        /*0138*/ 	.word	0x05000072


	//   ....[40]....
        /*013c*/ 	.word	0x05000072


	//   ....[41]....
        /*0140*/ 	.word	0x05000072


	//   ....[42]....
        /*0144*/ 	.word	0x05000072


	//   ....[43]....
        /*0148*/ 	.word	0x05000072


	//   ....[44]....
        /*014c*/ 	.word	0x05000072


	//   ....[45]....
        /*0150*/ 	.word	0x05000072


	//   ....[46]....
        /*0154*/ 	.word	0x05000072


	//   ....[47]....
        /*0158*/ 	.word	0x05000072


	//   ....[48]....
        /*015c*/ 	.word	0x05000072


	//   ....[49]....
        /*0160*/ 	.word	0x05000072


	//   ....[50]....
        /*0164*/ 	.word	0x05000072


	//   ....[51]....
        /*0168*/ 	.word	0x05000072


	//   ....[52]....
        /*016c*/ 	.word	0x05000072


	//   ....[53]....
        /*0170*/ 	.word	0x05000072


	//   ....[54]....
        /*0174*/ 	.word	0x05000072


	//   ....[55]....
        /*0178*/ 	.word	0x05000072


	//   ....[56]....
        /*017c*/ 	.word	0x05000072


	//   ....[57]....
        /*0180*/ 	.word	0x05000072


	//   ....[58]....
        /*0184*/ 	.word	0x05000072


	//   ....[59]....
        /*0188*/ 	.word	0x05000072


	//   ....[60]....
        /*018c*/ 	.word	0x05000072


	//   ....[61]....
        /*0190*/ 	.word	0x05000072


	//   ....[62]....
        /*0194*/ 	.word	0x05000072


	//   ....[63]....
        /*0198*/ 	.word	0x05000072


	//----- nvinfo : EIATTR_COOP_GROUP_INSTR_OFFSETS
	.align		4
.L_7603:
        /*019c*/ 	.byte	0x04, 0x28
        /*019e*/ 	.short	(.L_7605 - .L_7604)


	//   ....[0]....
.L_7604:
        /*01a0*/ 	.word	0x00003030


	//   ....[1]....
        /*01a4*/ 	.word	0x00003090


	//   ....[2]....
        /*01a8*/ 	.word	0x000030f0


	//   ....[3]....
        /*01ac*/ 	.word	0x00003150


	//   ....[4]....
        /*01b0*/ 	.word	0x000031b0


	//   ....[5]....
        /*01b4*/ 	.word	0x00003210


	//   ....[6]....
        /*01b8*/ 	.word	0x00003270


	//   ....[7]....
        /*01bc*/ 	.word	0x000032d0


	//   ....[8]....
        /*01c0*/ 	.word	0x00003330


	//   ....[9]....
        /*01c4*/ 	.word	0x00003390


	//   ....[10]....
        /*01c8*/ 	.word	0x000033f0


	//   ....[11]....
        /*01cc*/ 	.word	0x00003450


	//   ....[12]....
        /*01d0*/ 	.word	0x000034b0


	//   ....[13]....
        /*01d4*/ 	.word	0x00003510


	//   ....[14]....
        /*01d8*/ 	.word	0x00003570


	//   ....[15]....
        /*01dc*/ 	.word	0x000035d0


	//   ....[16]....
        /*01e0*/ 	.word	0x00003630


	//   ....[17]....
        /*01e4*/ 	.word	0x00003690


	//   ....[18]....
        /*01e8*/ 	.word	0x000036f0


	//   ....[19]....
        /*01ec*/ 	.word	0x00003750


	//   ....[20]....
        /*01f0*/ 	.word	0x000037b0


	//   ....[21]....
        /*01f4*/ 	.word	0x00003810


	//   ....[22]....
        /*01f8*/ 	.word	0x00003870


	//   ....[23]....
        /*01fc*/ 	.word	0x000038d0


	//   ....[24]....
        /*0200*/ 	.word	0x00003930


	//   ....[25]....
        /*0204*/ 	.word	0x00003990


	//   ....[26]....
        /*0208*/ 	.word	0x000039f0


	//   ....[27]....
        /*020c*/ 	.word	0x00003a50


	//   ....[28]....
        /*0210*/ 	.word	0x00003ab0


	//   ....[29]....
        /*0214*/ 	.word	0x00003b10


	//   ....[30]....
        /*0218*/ 	.word	0x00003b70


	//   ....[31]....
        /*021c*/ 	.word	0x00003bd0


	//   ....[32]....
        /*0220*/ 	.word	0x00005330


	//   ....[33]....
        /*0224*/ 	.word	0x000053c0


	//   ....[34]....
        /*0228*/ 	.word	0x00005440


	//   ....[35]....
        /*022c*/ 	.word	0x000054c0


	//   ....[36]....
        /*0230*/ 	.word	0x00005540


	//   ....[37]....
        /*0234*/ 	.word	0x000055c0


	//   ....[38]....
        /*0238*/ 	.word	0x00005640


	//   ....[39]....
        /*023c*/ 	.word	0x000056c0


	//   ....[40]....
        /*0240*/ 	.word	0x00005740


	//   ....[41]....
        /*0244*/ 	.word	0x000057c0


	//   ....[42]....
        /*0248*/ 	.word	0x00005840


	//   ....[43]....
        /*024c*/ 	.word	0x000058c0


	//   ....[44]....
        /*0250*/ 	.word	0x00005940


	//   ....[45]....
        /*0254*/ 	.word	0x000059c0


	//   ....[46]....
        /*0258*/ 	.word	0x00005a40


	//   ....[47]....
        /*025c*/ 	.word	0x00005ac0


	//   ....[48]....
        /*0260*/ 	.word	0x00005b40


	//   ....[49]....
        /*0264*/ 	.word	0x00005bc0


	//   ....[50]....
        /*0268*/ 	.word	0x00005c40


	//   ....[51]....
        /*026c*/ 	.word	0x00005cc0


	//   ....[52]....
        /*0270*/ 	.word	0x00005d40


	//   ....[53]....
        /*0274*/ 	.word	0x00005dc0


	//   ....[54]....
        /*0278*/ 	.word	0x00005e40


	//   ....[55]....
        /*027c*/ 	.word	0x00005ec0


	//   ....[56]....
        /*0280*/ 	.word	0x00005f40


	//   ....[57]....
        /*0284*/ 	.word	0x00005fc0


	//   ....[58]....
        /*0288*/ 	.word	0x00006040


	//   ....[59]....
        /*028c*/ 	.word	0x000060c0


	//   ....[60]....
        /*0290*/ 	.word	0x00006140


	//   ....[61]....
        /*0294*/ 	.word	0x000061c0


	//   ....[62]....
        /*0298*/ 	.word	0x00006240


	//   ....[63]....
        /*029c*/ 	.word	0x000062c0


	//----- nvinfo : EIATTR_VRC_CTA_INIT_COUNT
	.align		4
.L_7605:
        /*02a0*/ 	.byte	0x02, 0x4a
	.zero		1
	.zero		1


	//----- nvinfo : EIATTR_EXIT_INSTR_OFFSETS
	.align		4
        /*02a4*/ 	.byte	0x04, 0x1c
        /*02a6*/ 	.short	(.L_7607 - .L_7606)


	//   ....[0]....
.L_7606:
        /*02a8*/ 	.word	0x00000630


	//   ....[1]....
        /*02ac*/ 	.word	0x000052e0


	//----- nvinfo : EIATTR_MAX_THREADS
	.align		4
.L_7607:
        /*02b0*/ 	.byte	0x04, 0x05
        /*02b2*/ 	.short	(.L_7609 - .L_7608)
.L_7608:
        /*02b4*/ 	.word	0x00000080
        /*02b8*/ 	.word	0x00000001
        /*02bc*/ 	.word	0x00000001


	//----- nvinfo : EIATTR_CRS_STACK_SIZE
	.align		4
.L_7609:
        /*02c0*/ 	.byte	0x04, 0x1e
        /*02c2*/ 	.short	(.L_7611 - .L_7610)
.L_7610:
        /*02c4*/ 	.word	0x00000000


	//----- nvinfo : EIATTR_CBANK_PARAM_SIZE
	.align		4
.L_7611:
        /*02c8*/ 	.byte	0x03, 0x19
        /*02ca*/ 	.short	0x0030


	//----- nvinfo : EIATTR_PARAM_CBANK
	.align		4
        /*02cc*/ 	.byte	0x04, 0x0a
        /*02ce*/ 	.short	(.L_7613 - .L_7612)
	.align		4
.L_7612:
        /*02d0*/ 	.word	index@(.nv.constant0._Z9cuda_gemmIiLi128ELi1ELi1ELi512ELi32ELi32ELi0EEviiiPT_S1_S1_ii)
        /*02d4*/ 	.short	0x0380
        /*02d6*/ 	.short	0x0030


	//----- nvinfo : EIATTR_SW_WAR
	.align		4
.L_7613:
        /*02d8*/ 	.byte	0x04, 0x36
        /*02da*/ 	.short	(.L_7615 - .L_7614)
.L_7614:
        /*02dc*/ 	.word	0x00000008
.L_7615:


//--------------------- .nv.info._Z9cuda_gemmIiLi128ELi1ELi1ELi512ELi16ELi16ELi1EEviiiPT_S1_S1_ii --------------------------
	.section	.nv.info._Z9cuda_gemmIiLi128ELi1ELi1ELi512ELi16ELi16ELi1EEviiiPT_S1_S1_ii,"",@"SHT_CUDA_INFO"
	.sectionflags	@""
	.align	4


	//----- nvinfo : EIATTR_CUDA_API_VERSION
	.align		4
        /*0000*/ 	.byte	0x04, 0x37
        /*0002*/ 	.short	(.L_7617 - .L_7616)
.L_7616:
        /*0004*/ 	.word	0x00000082


	//----- nvinfo : EIATTR_KPARAM_INFO
	.align		4
.L_7617:
        /*0008*/ 	.byte	0x04, 0x17
        /*000a*/ 	.short	(.L_7619 - .L_7618)
.L_7618:
        /*000c*/ 	.word	0x00000000
        /*0010*/ 	.short	0x0007
        /*0012*/ 	.short	0x002c
        /*0014*/ 	.byte	0x00, 0xf0, 0x11, 0x00


	//----- nvinfo : EIATTR_KPARAM_INFO
	.align		4
.L_7619:
        /*0018*/ 	.byte	0x04, 0x17
        /*001a*/ 	.short	(.L_7621 - .L_7620)
.L_7620:
        /*001c*/ 	.word	0x00000000
        /*0020*/ 	.short	0x0006
        /*0022*/ 	.short	0x0028
        /*0024*/ 	.byte	0x00, 0xf0, 0x11, 0x00


	//----- nvinfo : EIATTR_KPARAM_INFO
	.align		4
.L_7621:
        /*0028*/ 	.byte	0x04, 0x17
        /*002a*/ 	.short	(.L_7623 - .L_7622)
.L_7622:
        /*002c*/ 	.word	0x00000000
        /*0030*/ 	.short	0x0005
        /*0032*/ 	.short	0x0020
        /*0034*/ 	.byte	0x00, 0xf5, 0x21, 0x00


	//----- nvinfo : EIATTR_KPARAM_INFO
	.align		4
.L_7623:
        /*0038*/ 	.byte	0x04, 0x17
        /*003a*/ 	.short	(.L_7625 - .L_7624)
.L_7624:
        /*003c*/ 	.word	0x00000000
        /*0040*/ 	.short	0x0004
        /*0042*/ 	.short	0x0018
        /*0044*/ 	.byte	0x00, 0xf5, 0x21, 0x00


	//----- nvinfo : EIATTR_KPARAM_INFO
	.align		4
.L_7625:
        /*0048*/ 	.byte	0x04, 0x17
        /*004a*/ 	.short	(.L_7627 - .L_7626)
.L_7626:
        /*004c*/ 	.word	0x00000000
        /*0050*/ 	.short	0x0003
        /*0052*/ 	.short	0x0010
        /*0054*/ 	.byte	0x00, 0xf5, 0x21, 0x00


	//----- nvinfo : EIATTR_KPARAM_INFO
	.align		4
.L_7627:
        /*0058*/ 	.byte	0x04, 0x17
        /*005a*/ 	.short	(.L_7629 - .L_7628)
.L_7628:
        /*005c*/ 	.word	0x00000000
        /*0060*/ 	.short	0x0002
        /*0062*/ 	.short	0x0008
        /*0064*/ 	.byte	0x00, 0xf0, 0x11, 0x00


	//----- nvinfo : EIATTR_KPARAM_INFO
	.align		4
.L_7629:
        /*0068*/ 	.byte	0x04, 0x17
        /*006a*/ 	.short	(.L_7631 - .L_7630)
.L_7630:
        /*006c*/ 	.word	0x00000000
        /*0070*/ 	.short	0x0001
        /*0072*/ 	.short	0x0004
        /*0074*/ 	.byte	0x00, 0xf0, 0x11, 0x00


	//----- nvinfo : EIATTR_KPARAM_INFO
	.align		4
.L_7631:
        /*0078*/ 	.byte	0x04, 0x17
        /*007a*/ 	.short	(.L_7633 - .L_7632)
.L_7632:
        /*007c*/ 	.word	0x00000000
        /*0080*/ 	.short	0x0000
        /*0082*/ 	.short	0x0000
        /*0084*/ 	.byte	0x00, 0xf0, 0x11, 0x00


	//----- nvinfo : EIATTR_SPARSE_MMA_MASK
	.align		4
.L_7633:
        /*0088*/ 	.byte	0x03, 0x50
        /*008a*/ 	.short	0x0000


	//----- nvinfo : EIATTR_MAXREG_COUNT
	.align		4
        /*008c*/ 	.byte	0x03, 0x1b
        /*008e*/ 	.short	0x00ff


	//----- nvinfo : EIATTR_NUM_BARRIERS
	.align		4
        /*0090*/ 	.byte	0x02, 0x4c
        /*0092*/ 	.byte	0x01
	.zero		1


	//----- nvinfo : EIATTR_MERCURY_ISA_VERSION
	.align		4
        /*0094*/ 	.byte	0x03, 0x5f
        /*0096*/ 	.short	0x0101


	//----- nvinfo : EIATTR_COOP_GROUP_MASK_REGIDS
	.align		4
        /*0098*/ 	.byte	0x04, 0x29
        /*009a*/ 	.short	(.L_7635 - .L_7634)


	//   ....[0]....
.L_7634:
        /*009c*/ 	.word	0xffffffff


	//   ....[1]....
        /*00a0*/ 	.word	0xffffffff


	//   ....[2]....
        /*00a4*/ 	.word	0xffffffff


	//   ....[3]....
        /*00a8*/ 	.word	0xffffffff


	//   ....[4]....
        /*00ac*/ 	.word	0xffffffff


	//   ....[5]....
        /*00b0*/ 	.word	0xffffffff


	//   ....[6]....
        /*00b4*/ 	.word	0xffffffff


	//   ....[7]....
        /*00b8*/ 	.word	0xffffffff


	//   ....[8]....
        /*00bc*/ 	.word	0xffffffff


	//   ....[9]....
        /*00c0*/ 	.word	0xffffffff


	//   ....[10]....
        /*00c4*/ 	.word	0xffffffff


	//   ....[11]....
        /*00c8*/ 	.word	0xffffffff


	//   ....[12]....
        /*00cc*/ 	.word	0xffffffff


	//   ....[13]....
        /*00d0*/ 	.word	0xffffffff


	//   ....[14]....
        /*00d4*/ 	.word	0xffffffff


	//   ....[15]....
        /*00d8*/ 	.word	0xffffffff


	//   ....[16]....
        /*00dc*/ 	.word	0x05000000


	//   ....[17]....
        /*00e0*/ 	.word	0x05000000


	//   ....[18]....
        /*00e4*/ 	.word	0x05000000


	//   ....[19]....
        /*00e8*/ 	.word	0x05000000


	//   ....[20]....
        /*00ec*/ 	.word	0x05000000


	//   ....[21]....
        /*00f0*/ 	.word	0x05000000


	//   ....[22]....
        /*00f4*/ 	.word	0x05000000


	//   ....[23]....
        /*00f8*/ 	.word	0x05000000


	//   ....[24]....
        /*00fc*/ 	.word	0x05000000


	//   ....[25]....
        /*0100*/ 	.word	0x05000000


	//   ....[26]....
        /*0104*/ 	.word	0x05000000


	//   ....[27]....
        /*0108*/ 	.word	0x05000000


	//   ....[28]....
        /*010c*/ 	.word	0x05000000


	//   ....[29]....
        /*0110*/ 	.word	0x05000000


	//   ....[30]....
        /*0114*/ 	.word	0x05000000


	//   ....[31]....
        /*0118*/ 	.word	0x05000000


	//----- nvinfo : EIATTR_COOP_GROUP_INSTR_OFFSETS
	.align		4
.L_7635:
        /*011c*/ 	.byte	0x04, 0x28
        /*011e*/ 	.short	(.L_7637 - .L_7636)


	//   ....[0]....
.L_7636:
        /*0120*/ 	.word	0x000011f0


	//   ....[1]....
        /*0124*/ 	.word	0x00001200


	//   ....[2]....
        /*0128*/ 	.word	0x00001230


	//   ....[3]....
        /*012c*/ 	.word	0x00001240


	//   ....[4]....
        /*0130*/ 	.word	0x00001260


	//   ....[5]....
        /*0134*/ 	.word	0x00001280


	//   ....[6]....
        /*0138*/ 	.word	0x000012a0


	//   ....[7]....
        /*013c*/ 	.word	0x000012c0


	//   ....[8]....
        /*0140*/ 	.word	0x000012e0


	//   ....[9]....
        /*0144*/ 	.word	0x00001300


	//   ....[10]....
        /*0148*/ 	.word	0x00001320


	//   ....[11]....
        /*014c*/ 	.word	0x00001340


	//   ....[12]....
        /*0150*/ 	.word	0x00001360


	//   ....[13]....
        /*0154*/ 	.word	0x00001380


	//   ....[14]....
        /*0158*/ 	.word	0x000013a0


	//   ....[15]....
        /*015c*/ 	.word	0x000013c0


	//   ....[16]....
        /*0160*/ 	.word	0x000017b0


	//   ....[17]....
        /*0164*/ 	.word	0x00001840


	//   ....[18]....
        /*0168*/ 	.word	0x000018a0


	//   ....[19]....
        /*016c*/ 	.word	0x00001910


	//   ....[20]....
        /*0170*/ 	.word	0x00001980


	//   ....[21]....
        /*0174*/ 	.word	0x000019f0


	//   ....[22]....
        /*0178*/ 	.word	0x00001a60


	//   ....[23]....
        /*017c*/ 	.word	0x00001ad0


	//   ....[24]....
        /*0180*/ 	.word	0x00001b40


	//   ....[25]....
        /*0184*/ 	.word	0x00001bb0


	//   ....[26]....
        /*0188*/ 	.word	0x00001c20


	//   ....[27]....
        /*018c*/ 	.word	0x00001c90


	//   ....[28]....
        /*0190*/ 	.word	0x00001d00


	//   ....[29]....
        /*0194*/ 	.word	0x00001d70


	//   ....[30]....
        /*0198*/ 	.word	0x00001de0


	//   ....[31]....
        /*019c*/ 	.word	0x00001e50


	//----- nvinfo : EIATTR_VRC_CTA_INIT_COUNT
	.align		4
.L_7637:
        /*01a0*/ 	.byte	0x02, 0x4a
	.zero		1
	.zero		1


	//----- nvinfo : EIATTR_EXIT_INSTR_OFFSETS
	.align		4
        /*01a4*/ 	.byte	0x04, 0x1c
        /*01a6*/ 	.short	(.L_7639 - .L_7638)


	//   ....[0]....
.L_7638:
        /*01a8*/ 	.word	0x00000580


	//   ....[1]....
        /*01ac*/ 	.word	0x00001750


	//----- nvinfo : EIATTR_MAX_THREADS
	.align		4
.L_7639:
        /*01b0*/ 	.byte	0x04, 0x05
        /*01b2*/ 	.short	(.L_7641 - .L_7640)
.L_7640:
        /*01b4*/ 	.word	0x00000080
        /*01b8*/ 	.word	0x00000001
        /*01bc*/ 	.word	0x00000001


	//----- nvinfo : EIATTR_CRS_STACK_SIZE
	.align		4
.L_7641:
        /*01c0*/ 	.byte	0x04, 0x1e
        /*01c2*/ 	.short	(.L_7643 - .L_7642)
.L_7642:
        /*01c4*/ 	.word	0x00000000


	//----- nvinfo : EIATTR_CBANK_PARAM_SIZE
	.align		4
.L_7643:
        /*01c8*/ 	.byte	0x03, 0x19
        /*01ca*/ 	.short	0x0030


	//----- nvinfo : EIATTR_PARAM_CBANK
	.align		4
        /*01cc*/ 	.byte	0x04, 0x0a
        /*01ce*/ 	.short	(.L_7645 - .L_7644)
	.align		4
.L_7644:
        /*01d0*/ 	.word	index@(.nv.constant0._Z9cuda_gemmIiLi128ELi1ELi1ELi512ELi16ELi16ELi1EEviiiPT_S1_S1_ii)
        /*01d4*/ 	.short	0x0380
        /*01d6*/ 	.short	0x0030


	//----- nvinfo : EIATTR_SW_WAR
	.align		4
.L_7645:
        /*01d8*/ 	.byte	0x04, 0x36
        /*01da*/ 	.short	(.L_7647 - .L_7646)
.L_7646:
        /*01dc*/ 	.word	0x00000008
.L_7647:


//--------------------- .nv.info._Z9cuda_gemmIiLi128ELi1ELi1ELi512ELi16ELi16ELi0EEviiiPT_S1_S1_ii --------------------------
	.section	.nv.info._Z9cuda_gemmIiLi128ELi1ELi1ELi512ELi16ELi16ELi0EEviiiPT_S1_S1_ii,"",@"SHT_CUDA_INFO"
	.sectionflags	@""
	.align	4


	//----- nvinfo : EIATTR_CUDA_API_VERSION
	.align		4
        /*0000*/ 	.byte	0x04, 0x37
        /*0002*/ 	.short	(.L_7649 - .L_7648)
.L_7648:
        /*0004*/ 	.word	0x00000082


	//----- nvinfo : EIATTR_KPARAM_INFO
	.align		4
.L_7649:
        /*0008*/ 	.byte	0x04, 0x17
        /*000a*/ 	.short	(.L_7651 - .L_7650)
.L_7650:
        /*000c*/ 	.word	0x00000000
        /*0010*/ 	.short	0x0007
        /*0012*/ 	.short	0x002c
        /*0014*/ 	.byte	0x00, 0xf0, 0x11, 0x00


	//----- nvinfo : EIATTR_KPARAM_INFO
	.align		4
.L_7651:
        /*0018*/ 	.byte	0x04, 0x17
        /*001a*/ 	.short	(.L_7653 - .L_7652)
.L_7652:
        /*001c*/ 	.word	0x00000000
        /*0020*/ 	.short	0x0006
        /*0022*/ 	.short	0x0028
        /*0024*/ 	.byte	0x00, 0xf0, 0x11, 0x00


	//----- nvinfo : EIATTR_KPARAM_INFO
	.align		4
.L_7653:
        /*0028*/ 	.byte	0x04, 0x17
        /*002a*/ 	.short	(.L_7655 - .L_7654)
.L_7654:
        /*002c*/ 	.word	0x00000000
        /*0030*/ 	.short	0x0005
        /*0032*/ 	.short	0x0020
        /*0034*/ 	.byte	0x00, 0xf5, 0x21, 0x00


	//----- nvinfo : EIATTR_KPARAM_INFO
	.align		4
.L_7655:
        /*0038*/ 	.byte	0x04, 0x17
        /*003a*/ 	.short	(.L_7657 - .L_7656)
.L_7656:
        /*003c*/ 	.word	0x00000000
        /*0040*/ 	.short	0x0004
        /*0042*/ 	.short	0x0018
        /*0044*/ 	.byte	0x00, 0xf5, 0x21, 0x00


	//----- nvinfo : EIATTR_KPARAM_INFO
	.align		4
.L_7657:
        /*0048*/ 	.byte	0x04, 0x17
        /*004a*/ 	.short	(.L_7659 - .L_7658)
.L_7658:
        /*004c*/ 	.word	0x00000000
        /*0050*/ 	.short	0x0003
        /*0052*/ 	.short	0x0010
        /*0054*/ 	.byte	0x00, 0xf5, 0x21, 0x00


	//----- nvinfo : EIATTR_KPARAM_INFO
	.align		4
.L_7659:
        /*0058*/ 	.byte	0x04, 0x17
        /*005a*/ 	.short	(.L_7661 - .L_7660)
.L_7660:
        /*005c*/ 	.word	0x00000000
        /*0060*/ 	.short	0x0002
        /*0062*/ 	.short	0x0008
        /*0064*/ 	.byte	0x00, 0xf0, 0x11, 0x00


	//----- nvinfo : EIATTR_KPARAM_INFO
	.align		4
.L_7661:
        /*0068*/ 	.byte	0x04, 0x17
        /*006a*/ 	.short	(.L_7663 - .L_7662)
.L_7662:
        /*006c*/ 	.word	0x00000000
        /*0070*/ 	.short	0x0001
        /*0072*/ 	.short	0x0004
        /*0074*/ 	.byte	0x00, 0xf0, 0x11, 0x00


	//----- nvinfo : EIATTR_KPARAM_INFO
	.align		4
.L_7663:
        /*0078*/ 	.byte	0x04, 0x17
        /*007a*/ 	.short	(.L_7665 - .L_7664)
.L_7664:
        /*007c*/ 	.word	0x00000000
        /*0080*/ 	.short	0x0000
        /*0082*/ 	.short	0x0000
        /*0084*/ 	.byte	0x00, 0xf0, 0x11, 0x00


	//----- nvinfo : EIATTR_SPARSE_MMA_MASK
	.align		4
.L_7665:
        /*0088*/ 	.byte	0x03, 0x50
        /*008a*/ 	.short	0x0000


	//----- nvinfo : EIATTR_MAXREG_COUNT
	.align		4
        /*008c*/ 	.byte	0x03, 0x1b
        /*008e*/ 	.short	0x00ff


	//----- nvinfo : EIATTR_NUM_BARRIERS
	.align		4
        /*0090*/ 	.byte	0x02, 0x4c
        /*0092*/ 	.byte	0x01
	.zero		1


	//----- nvinfo : EIATTR_MERCURY_ISA_VERSION
	.align		4
        /*0094*/ 	.byte	0x03, 0x5f
        /*0096*/ 	.short	0x0101


	//----- nvinfo : EIATTR_COOP_GROUP_MASK_REGIDS
	.align		4
        /*0098*/ 	.byte	0x04, 0x29
        /*009a*/ 	.short	(.L_7667 - .L_7666)


	//   ....[0]....
.L_7666:
        /*009c*/ 	.word	0xffffffff


	//   ....[1]....
        /*00a0*/ 	.word	0xffffffff


	//   ....[2]....
        /*00a4*/ 	.word	0xffffffff


	//   ....[3]....
        /*00a8*/ 	.word	0xffffffff


	//   ....[4]....
        /*00ac*/ 	.word	0xffffffff


	//   ....[5]....
        /*00b0*/ 	.word	0xffffffff


	//   ....[6]....
        /*00b4*/ 	.word	0xffffffff


	//   ....[7]....
        /*00b8*/ 	.word	0xffffffff


	//   ....[8]....
        /*00bc*/ 	.word	0xffffffff


	//   ....[9]....
        /*00c0*/ 	.word	0xffffffff


	//   ....[10]....
        /*00c4*/ 	.word	0xffffffff


	//   ....[11]....
        /*00c8*/ 	.word	0xffffffff


	//   ....[12]....
        /*00cc*/ 	.word	0xffffffff


	//   ....[13]....
        /*00d0*/ 	.word	0xffffffff


	//   ....[14]....
        /*00d4*/ 	.word	0xffffffff


	//   ....[15]....
        /*00d8*/ 	.word	0xffffffff


	//   ....[16]....
        /*00dc*/ 	.word	0x05000043


	//   ....[17]....
        /*00e0*/ 	.word	0x05000043


	//   ....[18]....
        /*00e4*/ 	.word	0x05000043


	//   ....[19]....
        /*00e8*/ 	.word	0x05000043


	//   ....[20]....
        /*00ec*/ 	.word	0x05000043


	//   ....[21]....
        /*00f0*/ 	.word	0x05000043


	//   ....[22]....
        /*00f4*/ 	.word	0x05000043


	//   ....[23]....
        /*00f8*/ 	.word	0x05000043


	//   ....[24]....
        /*00fc*/ 	.word	0x05000043


	//   ....[25]....
        /*0100*/ 	.word	0x05000043


	//   ....[26]....
        /*0104*/ 	.word	0x05000043


	//   ....[27]....
        /*0108*/ 	.word	0x05000043


	//   ....[28]....
        /*010c*/ 	.word	0x05000043


	//   ....[29]....
        /*0110*/ 	.word	0x05000043


	//   ....[30]....
        /*0114*/ 	.word	0x05000043


	//   ....[31]....
        /*0118*/ 	.word	0x05000043


	//----- nvinfo : EIATTR_COOP_GROUP_INSTR_OFFSETS
	.align		4
.L_7667:
        /*011c*/ 	.byte	0x04, 0x28
        /*011e*/ 	.short	(.L_7669 - .L_7668)


	//   ....[0]....
.L_7668:
        /*0120*/ 	.word	0x00002200


	//   ....[1]....
        /*0124*/ 	.word	0x00002260


	//   ....[2]....
        /*0128*/ 	.word	0x000022c0


	//   ....[3]....
        /*012c*/ 	.word	0x00002320


	//   ....[4]....
        /*0130*/ 	.word	0x00002380


	//   ....[5]....
        /*0134*/ 	.word	0x000023e0


	//   ....[6]....
        /*0138*/ 	.word	0x00002440


	//   ....[7]....
        /*013c*/ 	.word	0x000024a0


	//   ....[8]....
        /*0140*/ 	.word	0x00002500


	//   ....[9]....
        /*0144*/ 	.word	0x00002560


	//   ....[10]....
        /*0148*/ 	.word	0x000025c0


	//   ....[11]....
        /*014c*/ 	.word	0x00002620


	//   ....[12]....
        /*0150*/ 	.word	0x00002680


	//   ....[13]....
        /*0154*/ 	.word	0x000026e0


	//   ....[14]....
        /*0158*/ 	.word	0x00002740


	//   ....[15]....
        /*015c*/ 	.word	0x000027a0


	//   ....[16]....
        /*0160*/ 	.word	0x00003a30


	//   ....[17]....
        /*0164*/ 	.word	0x00003ac0


	//   ....[18]....
        /*0168*/ 	.word	0x00003b40


	//   ....[19]....
        /*016c*/ 	.word	0x00003bc0


	//   ....[20]....
        /*0170*/ 	.word	0x00003c40


	//   ....[21]....
        /*0174*/ 	.word	0x00003cc0


	//   ....[22]....
        /*0178*/ 	.word	0x00003d40


	//   ....[23]....
        /*017c*/ 	.word	0x00003dc0


	//   ....[24]....
        /*0180*/ 	.word	0x00003e40


	//   ....[25]....
        /*0184*/ 	.word	0x00003ec0


	//   ....[26]....
        /*0188*/ 	.word	0x00003f40


	//   ....[27]....
        /*018c*/ 	.word	0x00003fc0


	//   ....[28]....
        /*0190*/ 	.word	0x00004040


	//   ....[29]....
        /*0194*/ 	.word	0x000040c0


	//   ....[30]....
        /*0198*/ 	.word	0x00004140


	//   ....[31]....
        /*019c*/ 	.word	0x000041c0


	//----- nvinfo : EIATTR_VRC_CTA_INIT_COUNT
	.align		4
.L_7669:
        /*01a0*/ 	.byte	0x02, 0x4a
	.zero		1
	.zero		1


	//----- nvinfo : EIATTR_EXIT_INSTR_OFFSETS
	.align		4
        /*01a4*/ 	.byte	0x04, 0x1c
        /*01a6*/ 	.short	(.L_7671 - .L_7670)


	//   ....[0]....
.L_7670:
        /*01a8*/ 	.word	0x000006c0


	//   ....[1]....
        /*01ac*/ 	.word	0x000039e0


	//----- nvinfo : EIATTR_MAX_THREADS
	.align		4
.L_7671:
        /*01b0*/ 	.byte	0x04, 0x05
        /*01b2*/ 	.short	(.L_7673 - .L_7672)
.L_7672:
        /*01b4*/ 	.word	0x00000080
        /*01b8*/ 	.word	0x00000001
        /*01bc*/ 	.word	0x00000001


	//----- nvinfo : EIATTR_CRS_STACK_SIZE
	.align		4
.L_7673:
        /*01c0*/ 	.byte	0x04, 0x1e
        /*01c2*/ 	.short	(.L_7675 - .L_7674)
.L_7674:
        /*01c4*/ 	.word	0x00000000


	//----- nvinfo : EIATTR_CBANK_PARAM_SIZE
	.align		4
.L_7675:
        /*01c8*/ 	.byte	0x03, 0x19
        /*01ca*/ 	.short	0x0030


	//----- nvinfo : EIATTR_PARAM_CBANK
	.align		4
        /*01cc*/ 	.byte	0x04, 0x0a
        /*01ce*/ 	.short	(.L_7677 - .L_7676)
	.align		4
.L_7676:
        /*01d0*/ 	.word	index@(.nv.constant0._Z9cuda_gemmIiLi128ELi1ELi1ELi512ELi16ELi16ELi0EEviiiPT_S1_S1_ii)
        /*01d4*/ 	.short	0x0380
        /*01d6*/ 	.short	0x0030


	//----- nvinfo : EIATTR_SW_WAR
	.align		4
.L_7677:
        /*01d8*/ 	.byte	0x04, 0x36
        /*01da*/ 	.short	(.L_7679 - .L_7678)
.L_7678:
        /*01dc*/ 	.word	0x00000008
.L_7679:


//--------------------- .nv.info._Z9cuda_gemmIiLi128ELi1ELi1ELi512ELi8ELi8ELi1EEviiiPT_S1_S1_ii --------------------------
	.section	.nv.info._Z9cuda_gemmIiLi128ELi1ELi1ELi512ELi8ELi8ELi1EEviiiPT_S1_S1_ii,"",@"SHT_CUDA_INFO"
	.sectionflags	@""
	.align	4


	//----- nvinfo : EIATTR_CUDA_API_VERSION
	.align		4
        /*0000*/ 	.byte	0x04, 0x37
        /*0002*/ 	.short	(.L_7681 - .L_7680)
.L_7680:
        /*0004*/ 	.word	0x00000082


	//----- nvinfo : EIATTR_KPARAM_INFO
	.align		4
.L_7681:
        /*0008*/ 	.byte	0x04, 0x17
        /*000a*/ 	.short	(.L_7683 - .L_7682)
.L_7682:
        /*000c*/ 	.word	0x00000000
        /*0010*/ 	.short	0x0007
        /*0012*/ 	.short	0x002c
        /*0014*/ 	.byte	0x00, 0xf0, 0x11, 0x00


	//----- nvinfo : EIATTR_KPARAM_INFO
	.align		4
.L_7683:
        /*0018*/ 	.byte	0x04, 0x17
        /*001a*/ 	.short	(.L_7685 - .L_7684)
.L_7684:
        /*001c*/ 	.word	0x00000000
        /*0020*/ 	.short	0x0006
        /*0022*/ 	.short	0x0028
        /*0024*/ 	.byte	0x00, 0xf0, 0x11, 0x00


	//----- nvinfo : EIATTR_KPARAM_INFO
	.align		4
.L_7685:
        /*0028*/ 	.byte	0x04, 0x17
        /*002a*/ 	.short	(.L_7687 - .L_7686)
.L_7686:
        /*002c*/ 	.word	0x00000000
        /*0030*/ 	.short	0x0005
        /*0032*/ 	.short	0x0020
        /*0034*/ 	.byte	0x00, 0xf5, 0x21, 0x00


	//----- nvinfo : EIATTR_KPARAM_INFO
	.align		4
.L_7687:
        /*0038*/ 	.byte	0x04, 0x17
        /*003a*/ 	.short	(.L_7689 - .L_7688)
.L_7688:
        /*003c*/ 	.word	0x00000000
        /*0040*/ 	.short	0x0004
        /*0042*/ 	.short	0x0018
        /*0044*/ 	.byte	0x00, 0xf5, 0x21, 0x00


	//----- nvinfo : EIATTR_KPARAM_INFO
	.align		4
.L_7689:
        /*0048*/ 	.byte	0x04, 0x17
        /*004a*/ 	.short	(.L_7691 - .L_7690)
.L_7690:
        /*004c*/ 	.word	0x00000000
        /*0050*/ 	.short	0x0003
        /*0052*/ 	.short	0x0010
        /*0054*/ 	.byte	0x00, 0xf5, 0x21, 0x00


	//----- nvinfo : EIATTR_KPARAM_INFO
	.align		4
.L_7691:
        /*0058*/ 	.byte	0x04, 0x17
        /*005a*/ 	.short	(.L_7693 - .L_7692)
.L_7692:
        /*005c*/ 	.word	0x00000000
        /*0060*/ 	.short	0x0002
        /*0062*/ 	.short	0x0008
        /*0064*/ 	.byte	0x00, 0xf0, 0x11, 0x00


	//----- nvinfo : EIATTR_KPARAM_INFO
	.align		4
.L_7693:
        /*0068*/ 	.byte	0x04, 0x17
        /*006a*/ 	.short	(.L_7695 - .L_7694)
.L_7694:
        /*006c*/ 	.word	0x00000000
        /*0070*/ 	.short	0x0001
        /*0072*/ 	.short	0x0004
        /*0074*/ 	.byte	0x00, 0xf0, 0x11, 0x00


	//----- nvinfo : EIATTR_KPARAM_INFO
	.align		4
.L_7695:
        /*0078*/ 	.byte	0x04, 0x17
        /*007a*/ 	.short	(.L_7697 - .L_7696)
.L_7696:
        /*007c*/ 	.word	0x00000000
        /*0080*/ 	.short	0x0000
        /*0082*/ 	.short	0x0000
        /*0084*/ 	.byte	0x00, 0xf0, 0x11, 0x00


	//----- nvinfo : EIATTR_SPARSE_MMA_MASK
	.align		4
.L_7697:
        /*0088*/ 	.byte	0x03, 0x50
        /*008a*/ 	.short	0x0000


	//----- nvinfo : EIATTR_MAXREG_COUNT
	.align		4
        /*008c*/ 	.byte	0x03, 0x1b
        /*008e*/ 	.short	0x00ff


	//----- nvinfo : EIATTR_NUM_BARRIERS
	.align		4
        /*0090*/ 	.byte	0x02, 0x4c
        /*0092*/ 	.byte	0x01
	.zero		1


	//----- nvinfo : EIATTR_MERCURY_ISA_VERSION
	.align		4
        /*0094*/ 	.byte	0x03, 0x5f
        /*0096*/ 	.short	0x0101


	//----- nvinfo : EIATTR_COOP_GROUP_MASK_REGIDS
	.align		4
        /*0098*/ 	.byte	0x04, 0x29
        /*009a*/ 	.short	(.L_7699 - .L_7698)


	//   ....[0]....
.L_7698:
        /*009c*/ 	.word	0xffffffff


	//   ....[1]....
        /*00a0*/ 	.word	0xffffffff


	//   ....[2]....
        /*00a4*/ 	.word	0xffffffff


	//   ....[3]....
        /*00a8*/ 	.word	0xffffffff


	//   ....[4]....
        /*00ac*/ 	.word	0xffffffff


	//   ....[5]....
        /*00b0*/ 	.word	0xffffffff


	//   ....[6]....
        /*00b4*/ 	.word	0xffffffff


	//   ....[7]....
        /*00b8*/ 	.word	0xffffffff


	//   ....[8]....
        /*00bc*/ 	.word	0x05000000


	//   ....[9]....
        /*00c0*/ 	.word	0x05000000


	//   ....[10]....
        /*00c4*/ 	.word	0x05000000


	//   ....[11]....
        /*00c8*/ 	.word	0x05000000


	//   ....[12]....
        /*00cc*/ 	.word	0x05000000


	//   ....[13]....
        /*00d0*/ 	.word	0x05000000


	//   ....[14]....
        /*00d4*/ 	.word	0x05000000


	//   ....[15]....
        /*00d8*/ 	.word	0x05000000


	//----- nvinfo : EIATTR_COOP_GROUP_INSTR_OFFSETS
	.align		4
.L_7699:
        /*00dc*/ 	.byte	0x04, 0x28
        /*00de*/ 	.short	(.L_7701 - .L_7700)


	//   ....[0]....
.L_7700:
        /*00e0*/ 	.word	0x00001070


	//   ....[1]....
        /*00e4*/ 	.word	0x00001080


	//   ....[2]....
        /*00e8*/ 	.word	0x000010b0


	//   ....[3]....
        /*00ec*/ 	.word	0x000010d0


	//   ....[4]....
        /*00f0*/ 	.word	0x000010f0


	//   ....[5]....
        /*00f4*/ 	.word	0x00001110


	//   ....[6]....
        /*00f8*/ 	.word	0x00001130


	//   ....[7]....
        /*00fc*/ 	.word	0x00001150


	//   ....[8]....
        /*0100*/ 	.word	0x00001520


	//   ....[9]....
        /*0104*/ 	.word	0x000015b0


	//   ....[10]....
        /*0108*/ 	.word	0x00001610


	//   ....[11]....
        /*010c*/ 	.word	0x00001670


	//   ....[12]....
        /*0110*/ 	.word	0x000016d0


	//   ....[13]....
        /*0114*/ 	.word	0x00001730


	//   ....[14]....
        /*0118*/ 	.word	0x00001790


	//   ....[15]....
        /*011c*/ 	.word	0x000017f0


	//----- nvinfo : EIATTR_VRC_CTA_INIT_COUNT
	.align		4
.L_7701:
        /*0120*/ 	.byte	0x02, 0x4a
	.zero		1
	.zero		1


	//----- nvinfo : EIATTR_EXIT_INSTR_OFFSETS
	.align		4
        /*0124*/ 	.byte	0x04, 0x1c
        /*0126*/ 	.short	(.L_7703 - .L_7702)


	//   ....[0]....
.L_7702:
        /*0128*/ 	.word	0x000006f0


	//   ....[1]....
        /*012c*/ 	.word	0x000014c0


	//----- nvinfo : EIATTR_MAX_THREADS
	.align		4
.L_7703:
        /*0130*/ 	.byte	0x04, 0x05
        /*0132*/ 	.short	(.L_7705 - .L_7704)
.L_7704:
        /*0134*/ 	.word	0x00000080
        /*0138*/ 	.word	0x00000001
        /*013c*/ 	.word	0x00000001


	//----- nvinfo : EIATTR_CRS_STACK_SIZE
	.align		4
.L_7705:
        /*0140*/ 	.byte	0x04, 0x1e
        /*0142*/ 	.short	(.L_7707 - .L_7706)
.L_7706:
        /*0144*/ 	.word	0x00000000


	//----- nvinfo : EIATTR_CBANK_PARAM_SIZE
	.align		4
.L_7707:
        /*0148*/ 	.byte	0x03, 0x19
        /*014a*/ 	.short	0x0030


	//----- nvinfo : EIATTR_PARAM_CBANK
	.align		4
        /*014c*/ 	.byte	0x04, 0x0a
        /*014e*/ 	.short	(.L_7709 - .L_7708)
	.align		4
.L_7708:
        /*0150*/ 	.word	index@(.nv.constant0._Z9cuda_gemmIiLi128ELi1ELi1ELi512ELi8ELi8ELi1EEviiiPT_S1_S1_ii)
        /*0154*/ 	.short	0x0380
        /*0156*/ 	.short	0x0030


	//----- nvinfo : EIATTR_SW_WAR
	.align		4
.L_7709:
        /*0158*/ 	.byte	0x04, 0x36
        /*015a*/ 	.short	(.L_7711 - .L_7710)
.L_7710:
        /*015c*/ 	.word	0x00000008
.L_7711:


//--------------------- .nv.info._Z9cuda_gemmIiLi128ELi1ELi1ELi512ELi8ELi8ELi0EEviiiPT_S1_S1_ii --------------------------
	.section	.nv.info._Z9cuda_gemmIiLi128ELi1ELi1ELi512ELi8ELi8ELi0EEviiiPT_S1_S1_ii,"",@"SHT_CUDA_INFO"
	.sectionflags	@""
	.align	4


	//----- nvinfo : EIATTR_CUDA_API_VERSION
	.align		4
        /*0000*/ 	.byte	0x04, 0x37
        /*0002*/ 	.short	(.L_7713 - .L_7712)
.L_7712:
        /*0004*/ 	.word	0x00000082


	//----- nvinfo : EIATTR_KPARAM_INFO
	.align		4
.L_7713:
        /*0008*/ 	.byte	0x04, 0x17
        /*000a*/ 	.short	(.L_7715 - .L_7714)
.L_7714:
        /*000c*/ 	.word	0x00000000
        /*0010*/ 	.short	0x0007
        /*0012*/ 	.short	0x002c
        /*0014*/ 	.byte	0x00, 0xf0, 0x11, 0x00


	//----- nvinfo : EIATTR_KPARAM_INFO
	.align		4
.L_7715:
        /*0018*/ 	.byte	0x04, 0x17
        /*001a*/ 	.short	(.L_7717 - .L_7716)
.L_7716:
        /*001c*/ 	.word	0x00000000
        /*0020*/ 	.short	0x0006
        /*0022*/ 	.short	0x0028
        /*0024*/ 	.byte	0x00, 0xf0, 0x11, 0x00


	//----- nvinfo : EIATTR_KPARAM_INFO
	.align		4
.L_7717:
        /*0028*/ 	.byte	0x04, 0x17
        /*002a*/ 	.short	(.L_7719 - .L_7718)
.L_7718:
        /*002c*/ 	.word	0x00000000
        /*0030*/ 	.short	0x0005
        /*0032*/ 	.short	0x0020
        /*0034*/ 	.byte	0x00, 0xf5, 0x21, 0x00


	//----- nvinfo : EIATTR_KPARAM_INFO
	.align		4
.L_7719:
        /*0038*/ 	.byte	0x04, 0x17
        /*003a*/ 	.short	(.L_7721 - .L_7720)
.L_7720:
        /*003c*/ 	.word	0x00000000
        /*0040*/ 	.short	0x0004
        /*0042*/ 	.short	0x0018
        /*0044*/ 	.byte	0x00, 0xf5, 0x21, 0x00


	//----- nvinfo : EIATTR_KPARAM_INFO
	.align		4
.L_7721:
        /*0048*/ 	.byte	0x04, 0x17
        /*004a*/ 	.short	(.L_7723 - .L_7722)
.L_7722:
        /*004c*/ 	.word	0x00000000
        /*0050*/ 	.short	0x0003
        /*0052*/ 	.short	0x0010
        /*0054*/ 	.byte	0x00, 0xf5, 0x21, 0x00


	//----- nvinfo : EIATTR_KPARAM_INFO
	.align		4
.L_7723:
        /*0058*/ 	.byte	0x04, 0x17
        /*005a*/ 	.short	(.L_7725 - .L_7724)
.L_7724:
        /*005c*/ 	.word	0x00000000
        /*0060*/ 	.short	0x0002
        /*0062*/ 	.short	0x0008
        /*0064*/ 	.byte	0x00, 0xf0, 0x11, 0x00


	//----- nvinfo : EIATTR_KPARAM_INFO
	.align		4
.L_7725:
        /*0068*/ 	.byte	0x04, 0x17
        /*006a*/ 	.short	(.L_7727 - .L_7726)
.L_7726:
        /*006c*/ 	.word	0x00000000
        /*0070*/ 	.short	0x0001
        /*0072*/ 	.short	0x0004
        /*0074*/ 	.byte	0x00, 0xf0, 0x11, 0x00


	//----- nvinfo : EIATTR_KPARAM_INFO
	.align		4
.L_7727:
        /*0078*/ 	.byte	0x04, 0x17
        /*007a*/ 	.short	(.L_7729 - .L_7728)
.L_7728:
        /*007c*/ 	.word	0x00000000
        /*0080*/ 	.short	0x0000
        /*0082*/ 	.short	0x0000
        /*0084*/ 	.byte	0x00, 0xf0, 0x11, 0x00


	//----- nvinfo : EIATTR_SPARSE_MMA_MASK
	.align		4
.L_7729:
        /*0088*/ 	.byte	0x03, 0x50
        /*008a*/ 	.short	0x0000


	//----- nvinfo : EIATTR_MAXREG_COUNT
	.align		4
        /*008c*/ 	.byte	0x03, 0x1b
        /*008e*/ 	.short	0x00ff


	//----- nvinfo : EIATTR_NUM_BARRIERS
	.align		4
        /*0090*/ 	.byte	0x02, 0x4c
        /*0092*/ 	.byte	0x01
	.zero		1


	//----- nvinfo : EIATTR_MERCURY_ISA_VERSION
	.align		4
        /*0094*/ 	.byte	0x03, 0x5f
        /*0096*/ 	.short	0x0101


	//----- nvinfo : EIATTR_COOP_GROUP_MASK_REGIDS
	.align		4
        /*0098*/ 	.byte	0x04, 0x29
        /*009a*/ 	.short	(.L_7731 - .L_7730)


	//   ....[0]....
.L_7730:
        /*009c*/ 	.word	0xffffffff


	//   ....[1]....
        /*00a0*/ 	.word	0xffffffff


	//   ....[2]....
        /*00a4*/ 	.word	0xffffffff


	//   ....[3]....
        /*00a8*/ 	.word	0xffffffff


	//   ....[4]....
        /*00ac*/ 	.word	0xffffffff


	//   ....[5]....
        /*00b0*/ 	.word	0xffffffff


	//   ....[6]....
        /*00b4*/ 	.word	0xffffffff


	//   ....[7]....
        /*00b8*/ 	.word	0xffffffff


	//   ....[8]....
        /*00bc*/ 	.word	0x0500002b


	//   ....[9]....
        /*00c0*/ 	.word	0x0500002b


	//   ....[10]....
        /*00c4*/ 	.word	0x0500002b


	//   ....[11]....
        /*00c8*/ 	.word	0x0500002b


	//   ....[12]....
        /*00cc*/ 	.word	0x0500002b


	//   ....[13]....
        /*00d0*/ 	.word	0x0500002b


	//   ....[14]....
        /*00d4*/ 	.word	0x0500002b


	//   ....[15]....
        /*00d8*/ 	.word	0x0500002b


	//----- nvinfo : EIATTR_COOP_GROUP_INSTR_OFFSETS
	.align		4
.L_7731:
        /*00dc*/ 	.byte	0x04, 0x28
        /*00de*/ 	.short	(.L_7733 - .L_7732)


	//   ....[0]....
.L_7732:
        /*00e0*/ 	.word	0x00001a00


	//   ....[1]....
        /*00e4*/ 	.word	0x00001a60


	//   ....[2]....
        /*00e8*/ 	.word	0x00001ac0


	//   ....[3]....
        /*00ec*/ 	.word	0x00001b20


	//   ....[4]....
        /*00f0*/ 	.word	0x00001b80


	//   ....[5]....
        /*00f4*/ 	.word	0x00001be0


	//   ....[6]....
        /*00f8*/ 	.word	0x00001c40


	//   ....[7]....
        /*00fc*/ 	.word	0x00001ca0


	//   ....[8]....
        /*0100*/ 	.word	0x00002cc0


	//   ....[9]....
        /*0104*/ 	.word	0x00002d40


	//   ....[10]....
        /*0108*/ 	.word	0x00002dc0


	//   ....[11]....
        /*010c*/ 	.word	0x00002e40


	//   ....[12]....
        /*0110*/ 	.word	0x00002ec0


	//   ....[13]....
        /*0114*/ 	.word	0x00002f40


	//   ....[14]....
        /*0118*/ 	.word	0x00002fc0


	//   ....[15]....
        /*011c*/ 	.word	0x00003040


	//----- nvinfo : EIATTR_VRC_CTA_INIT_COUNT
	.align		4
.L_7733:
        /*0120*/ 	.byte	0x02, 0x4a
	.zero		1
	.zero		1


	//----- nvinfo : EIATTR_EXIT_INSTR_OFFSETS
	.align		4
        /*0124*/ 	.byte	0x04, 0x1c
        /*0126*/ 	.short	(.L_7735 - .L_7734)


	//   ....[0]....
.L_7734:
        /*0128*/ 	.word	0x00000630


	//   ....[1]....
        /*012c*/ 	.word	0x00002c70


	//----- nvinfo : EIATTR_MAX_THREADS
	.align		4
.L_7735:
        /*0130*/ 	.byte	0x04, 0x05
        /*0132*/ 	.short	(.L_7737 - .L_7736)
.L_7736:
        /*0134*/ 	.word	0x00000080
        /*0138*/ 	.word	0x00000001
        /*013c*/ 	.word	0x00000001


	//----- nvinfo : EIATTR_CRS_STACK_SIZE
	.align		4
.L_7737:
        /*0140*/ 	.byte	0x04, 0x1e
        /*0142*/ 	.short	(.L_7739 - .L_7738)
.L_7738:
        /*0144*/ 	.word	0x00000000


	//----- nvinfo : EIATTR_CBANK_PARAM_SIZE
	.align		4
.L_7739:
        /*0148*/ 	.byte	0x03, 0x19
        /*014a*/ 	.short	0x0030


	//----- nvinfo : EIATTR_PARAM_CBANK
	.align		4
        /*014c*/ 	.byte	0x04, 0x0a
        /*014e*/ 	.short	(.L_7741 - .L_7740)
	.align		4
.L_7740:
        /*0150*/ 	.word	index@(.nv.constant0._Z9cuda_gemmIiLi128ELi1ELi1ELi512ELi8ELi8ELi0EEviiiPT_S1_S1_ii)
        /*0154*/ 	.short	0x0380
        /*0156*/ 	.short	0x0030


	//----- nvinfo : EIATTR_SW_WAR
	.align		4
.L_7741:
        /*0158*/ 	.byte	0x04, 0x36
        /*015a*/ 	.short	(.L_7743 - .L_7742)
.L_7742:
        /*015c*/ 	.word	0x00000008
.L_7743:


//--------------------- .nv.info._Z9cuda_gemmIiLi128ELi1ELi1ELi512ELi4ELi4ELi1EEviiiPT_S1_S1_ii --------------------------
	.section	.nv.info._Z9cuda_gemmIiLi128ELi1ELi1ELi512ELi4ELi4ELi1EEviiiPT_S1_S1_ii,"",@"SHT_CUDA_INFO"
	.sectionflags	@""
	.align	4


	//----- nvinfo : EIATTR_CUDA_API_VERSION
	.align		4
        /*0000*/ 	.byte	0x04, 0x37
        /*0002*/ 	.short	(.L_7745 - .L_7744)
.L_7744:
        /*0004*/ 	.word	0x00000082


	//----- nvinfo : EIATTR_KPARAM_INFO
	.align		4
.L_7745:
        /*0008*/ 	.byte	0x04, 0x17
        /*000a*/ 	.short	(.L_7747 - .L_7746)
.L_7746:
        /*000c*/ 	.word	0x00000000
        /*0010*/ 	.short	0x0007
        /*0012*/ 	.short	0x002c
        /*0014*/ 	.byte	0x00, 0xf0, 0x11, 0x00


	//----- nvinfo : EIATTR_KPARAM_INFO
	.align		4
.L_7747:
        /*0018*/ 	.byte	0x04, 0x17
        /*001a*/ 	.short	(.L_7749 - .L_7748)
.L_7748:
        /*001c*/ 	.word	0x00000000
        /*0020*/ 	.short	0x0006
        /*0022*/ 	.short	0x0028
        /*0024*/ 	.byte	0x00, 0xf0, 0x11, 0x00


	//----- nvinfo : EIATTR_KPARAM_INFO
	.align		4
.L_7749:
        /*0028*/ 	.byte	0x04, 0x17
        /*002a*/ 	.short	(.L_7751 - .L_7750)
.L_7750:
        /*002c*/ 	.word	0x00000000
        /*0030*/ 	.short	0x0005
        /*0032*/ 	.short	0x0020
        /*0034*/ 	.byte	0x00, 0xf5, 0x21, 0x00


	//----- nvinfo : EIATTR_KPARAM_INFO
	.align		4
.L_7751:
        /*0038*/ 	.byte	0x04, 0x17
        /*003a*/ 	.short	(.L_7753 - .L_7752)
.L_7752:
        /*003c*/ 	.word	0x00000000
        /*0040*/ 	.short	0x0004
        /*0042*/ 	.short	0x0018
        /*0044*/ 	.byte	0x00, 0xf5, 0x21, 0x00


	//----- nvinfo : EIATTR_KPARAM_INFO
	.align		4
.L_7753:
        /*0048*/ 	.byte	0x04, 0x17
        /*004a*/ 	.short	(.L_7755 - .L_7754)
.L_7754:
        /*004c*/ 	.word	0x00000000
        /*0050*/ 	.short	0x0003
        /*0052*/ 	.short	0x0010
        /*0054*/ 	.byte	0x00, 0xf5, 0x21, 0x00


	//----- nvinfo : EIATTR_KPARAM_INFO
	.align		4
.L_7755:
        /*0058*/ 	.byte	0x04, 0x17
        /*005a*/ 	.short	(.L_7757 - .L_7756)
.L_7756:
        /*005c*/ 	.word	0x00000000
        /*0060*/ 	.short	0x0002
        /*0062*/ 	.short	0x0008
        /*0064*/ 	.byte	0x00, 0xf0, 0x11, 0x00


	//----- nvinfo : EIATTR_KPARAM_INFO
	.align		4
.L_7757:
        /*0068*/ 	.byte	0x04, 0x17
        /*006a*/ 	.short	(.L_7759 - .L_7758)
.L_7758:
        /*006c*/ 	.word	0x00000000
        /*0070*/ 	.short	0x0001
        /*0072*/ 	.short	0x0004
        /*0074*/ 	.byte	0x00, 0xf0, 0x11, 0x00


	//----- nvinfo : EIATTR_KPARAM_INFO
	.align		4
.L_7759:
        /*0078*/ 	.byte	0x04, 0x17
        /*007a*/ 	.short	(.L_7761 - .L_7760)
.L_7760:
        /*007c*/ 	.word	0x00000000
        /*0080*/ 	.short	0x0000
        /*0082*/ 	.short	0x0000
        /*0084*/ 	.byte	0x00, 0xf0, 0x11, 0x00


	//----- nvinfo : EIATTR_SPARSE_MMA_MASK
	.align		4
.L_7761:
        /*0088*/ 	.byte	0x03, 0x50
        /*008a*/ 	.short	0x0000


	//----- nvinfo : EIATTR_MAXREG_COUNT
	.align		4
        /*008c*/ 	.byte	0x03, 0x1b
        /*008e*/ 	.short	0x00ff


	//----- nvinfo : EIATTR_NUM_BARRIERS
	.align		4
        /*0090*/ 	.byte	0x02, 0x4c
        /*0092*/ 	.byte	0x01
	.zero		1


	//----- nvinfo : EIATTR_MERCURY_ISA_VERSION
	.align		4
        /*0094*/ 	.byte	0x03, 0x5f
        /*0096*/ 	.short	0x0101


	//----- nvinfo : EIATTR_COOP_GROUP_MASK_REGIDS
	.align		4
        /*0098*/ 	.byte	0x04, 0x29
        /*009a*/ 	.short	(.L_7763 - .L_7762)


	//   ....[0]....
.L_7762:
        /*009c*/ 	.word	0xffffffff


	//   ....[1]....
        /*00a0*/ 	.word	0xffffffff


	//   ....[2]....
        /*00a4*/ 	.word	0xffffffff


	//   ....[3]....
        /*00a8*/ 	.word	0xffffffff


	//----- nvinfo : EIATTR_COOP_GROUP_INSTR_OFFSETS
	.align		4
.L_7763:
        /*00ac*/ 	.byte	0x04, 0x28
        /*00ae*/ 	.short	(.L_7765 - .L_7764)


	//   ....[0]....
.L_7764:
        /*00b0*/ 	.word	0x000009f0


	//   ....[1]....
        /*00b4*/ 	.word	0x00000a00


	//   ....[2]....
        /*00b8*/ 	.word	0x00000a10


	//   ....[3]....
        /*00bc*/ 	.word	0x00000a20


	//----- nvinfo : EIATTR_VRC_CTA_INIT_COUNT
	.align		4
.L_7765:
        /*00c0*/ 	.byte	0x02, 0x4a
	.zero		1
	.zero		1


	//----- nvinfo : EIATTR_EXIT_INSTR_OFFSETS
	.align		4
        /*00c4*/ 	.byte	0x04, 0x1c
        /*00c6*/ 	.short	(.L_7767 - .L_7766)


	//   ....[0]....
.L_7766:
        /*00c8*/ 	.word	0x000001c0


	//   ....[1]....
        /*00cc*/ 	.word	0x00000d80


	//----- nvinfo : EIATTR_MAX_THREADS
	.align		4
.L_7767:
        /*00d0*/ 	.byte	0x04, 0x05
        /*00d2*/ 	.short	(.L_7769 - .L_7768)
.L_7768:
        /*00d4*/ 	.word	0x00000080
        /*00d8*/ 	.word	0x00000001
        /*00dc*/ 	.word	0x00000001


	//----- nvinfo : EIATTR_CRS_STACK_SIZE
	.align		4
.L_7769:
        /*00e0*/ 	.byte	0x04, 0x1e
        /*00e2*/ 	.short	(.L_7771 - .L_7770)
.L_7770:
        /*00e4*/ 	.word	0x00000000


	//----- nvinfo : EIATTR_CBANK_PARAM_SIZE
	.align		4
.L_7771:
        /*00e8*/ 	.byte	0x03, 0x19
        /*00ea*/ 	.short	0x0030


	//----- nvinfo : EIATTR_PARAM_CBANK
	.align		4
        /*00ec*/ 	.byte	0x04, 0x0a
        /*00ee*/ 	.short	(.L_7773 - .L_7772)
	.align		4
.L_7772:
        /*00f0*/ 	.word	index@(.nv.constant0._Z9cuda_gemmIiLi128ELi1ELi1ELi512ELi4ELi4ELi1EEviiiPT_S1_S1_ii)
        /*00f4*/ 	.short	0x0380
        /*00f6*/ 	.short	0x0030


	//----- nvinfo : EIATTR_SW_WAR
	.align		4
.L_7773:
        /*00f8*/ 	.byte	0x04, 0x36
        /*00fa*/ 	.short	(.L_7775 - .L_7774)
.L_7774:
        /*00fc*/ 	.word	0x00000008
.L_7775:


//--------------------- .nv.info._Z9cuda_gemmIiLi128ELi1ELi1ELi512ELi4ELi4ELi0EEviiiPT_S1_S1_ii --------------------------
	.section	.nv.info._Z9cuda_gemmIiLi128ELi1ELi1ELi512ELi4ELi4ELi0EEviiiPT_S1_S1_ii,"",@"SHT_CUDA_INFO"
	.sectionflags	@""
	.align	4


	//----- nvinfo : EIATTR_CUDA_API_VERSION
	.align		4
        /*0000*/ 	.byte	0x04, 0x37
        /*0002*/ 	.short	(.L_7777 - .L_7776)
.L_7776:
        /*0004*/ 	.word	0x00000082


	//----- nvinfo : EIATTR_KPARAM_INFO
	.align		4
.L_7777:
        /*0008*/ 	.byte	0x04, 0x17
        /*000a*/ 	.short	(.L_7779 - .L_7778)
.L_7778:
        /*000c*/ 	.word	0x00000000
        /*0010*/ 	.short	0x0007
        /*0012*/ 	.short	0x002c
        /*0014*/ 	.byte	0x00, 0xf0, 0x11, 0x00


	//----- nvinfo : EIATTR_KPARAM_INFO
	.align		4
.L_7779:
        /*0018*/ 	.byte	0x04, 0x17
        /*001a*/ 	.short	(.L_7781 - .L_7780)
.L_7780:
        /*001c*/ 	.word	0x00000000
        /*0020*/ 	.short	0x0006
        /*0022*/ 	.short	0x0028
        /*0024*/ 	.byte	0x00, 0xf0, 0x11, 0x00


	//----- nvinfo : EIATTR_KPARAM_INFO
	.align		4
.L_7781:
        /*0028*/ 	.byte	0x04, 0x17
        /*002a*/ 	.short	(.L_7783 - .L_7782)
.L_7782:
        /*002c*/ 	.word	0x00000000
        /*0030*/ 	.short	0x0005
        /*0032*/ 	.short	0x0020
        /*0034*/ 	.byte	0x00, 0xf5, 0x21, 0x00


	//----- nvinfo : EIATTR_KPARAM_INFO
	.align		4
.L_7783:
        /*0038*/ 	.byte	0x04, 0x17
        /*003a*/ 	.short	(.L_7785 - .L_7784)
.L_7784:
        /*003c*/ 	.word	0x00000000
        /*0040*/ 	.short	0x0004
        /*0042*/ 	.short	0x0018
        /*0044*/ 	.byte	0x00, 0xf5, 0x21, 0x00


	//----- nvinfo : EIATTR_KPARAM_INFO
	.align		4
.L_7785:
        /*0048*/ 	.byte	0x04, 0x17
        /*004a*/ 	.short	(.L_7787 - .L_7786)
.L_7786:
        /*004c*/ 	.word	0x00000000
        /*0050*/ 	.short	0x0003
        /*0052*/ 	.short	0x0010
        /*0054*/ 	.byte	0x00, 0xf5, 0x21, 0x00


	//----- nvinfo : EIATTR_KPARAM_INFO
	.align		4
.L_7787:
        /*0058*/ 	.byte	0x04, 0x17
        /*005a*/ 	.short	(.L_7789 - .L_7788)
.L_7788:
        /*005c*/ 	.word	0x00000000
        /*0060*/ 	.short	0x0002
        /*0062*/ 	.short	0x0008
        /*0064*/ 	.byte	0x00, 0xf0, 0x11, 0x00


	//----- nvinfo : EIATTR_KPARAM_INFO
	.align		4
.L_7789:
        /*0068*/ 	.byte	0x04, 0x17
        /*006a*/ 	.short	(.L_7791 - .L_7790)
.L_7790:
        /*006c*/ 	.word	0x00000000
        /*0070*/ 	.short	0x0001
        /*0072*/ 	.short	0x0004
        /*0074*/ 	.byte	0x00, 0xf0, 0x11, 0x00


	//----- nvinfo : EIATTR_KPARAM_INFO
	.align		4
.L_7791:
        /*0078*/ 	.byte	0x04, 0x17
        /*007a*/ 	.short	(.L_7793 - .L_7792)
.L_7792:
        /*007c*/ 	.word	0x00000000
        /*0080*/ 	.short	0x0000
        /*0082*/ 	.short	0x0000
        /*0084*/ 	.byte	0x00, 0xf0, 0x11, 0x00


	//----- nvinfo : EIATTR_SPARSE_MMA_MASK
	.align		4
.L_7793:
        /*0088*/ 	.byte	0x03, 0x50
        /*008a*/ 	.short	0x0000


	//----- nvinfo : EIATTR_MAXREG_COUNT
	.align		4
        /*008c*/ 	.byte	0x03, 0x1b
        /*008e*/ 	.short	0x00ff


	//----- nvinfo : EIATTR_NUM_BARRIERS
	.align		4
        /*0090*/ 	.byte	0x02, 0x4c
        /*0092*/ 	.byte	0x01
	.zero		1


	//----- nvinfo : EIATTR_MERCURY_ISA_VERSION
	.align		4
        /*0094*/ 	.byte	0x03, 0x5f
        /*0096*/ 	.short	0x0101


	//----- nvinfo : EIATTR_COOP_GROUP_MASK_REGIDS
	.align		4
        /*0098*/ 	.byte	0x04, 0x29
        /*009a*/ 	.short	(.L_7795 - .L_7794)


	//   ....[0]....
.L_7794:
        /*009c*/ 	.word	0xffffffff


	//   ....[1]....
        /*00a0*/ 	.word	0xffffffff


	//   ....[2]....
        /*00a4*/ 	.word	0xffffffff


	//   ....[3]....
        /*00a8*/ 	.word	0xffffffff


	//   ....[4]....
        /*00ac*/ 	.word	0x0500001d


	//   ....[5]....
        /*00b0*/ 	.word	0x0500001d


	//   ....[6]....
        /*00b4*/ 	.word	0x0500001d


	//   ....[7]....
        /*00b8*/ 	.word	0x0500001d


	//----- nvinfo : EIATTR_COOP_GROUP_INSTR_OFFSETS
	.align		4
.L_7795:
        /*00bc*/ 	.byte	0x04, 0x28
        /*00be*/ 	.short	(.L_7797 - .L_7796)


	//   ....[0]....
.L_7796:
        /*00c0*/ 	.word	0x00001580


	//   ....[1]....
        /*00c4*/ 	.word	0x000015d0


	//   ....[2]....
        /*00c8*/ 	.word	0x00001620


	//   ....[3]....
        /*00cc*/ 	.word	0x00001670


	//   ....[4]....
        /*00d0*/ 	.word	0x00002550


	//   ....[5]....
        /*00d4*/ 	.word	0x000025d0


	//   ....[6]....
        /*00d8*/ 	.word	0x00002660


	//   ....[7]....
        /*00dc*/ 	.word	0x000026e0


	//----- nvinfo : EIATTR_VRC_CTA_INIT_COUNT
	.align		4
.L_7797:
        /*00e0*/ 	.byte	0x02, 0x4a
	.zero		1
	.zero		1


	//----- nvinfo : EIATTR_EXIT_INSTR_OFFSETS
	.align		4
        /*00e4*/ 	.byte	0x04, 0x1c
        /*00e6*/ 	.short	(.L_7799 - .L_7798)


	//   ....[0]....
.L_7798:
        /*00e8*/ 	.word	0x00000630


	//   ....[1]....
        /*00ec*/ 	.word	0x00002500


	//----- nvinfo : EIATTR_MAX_THREADS
	.align		4
.L_7799:
        /*00f0*/ 	.byte	0x04, 0x05
        /*00f2*/ 	.short	(.L_7801 - .L_7800)
.L_7800:
        /*00f4*/ 	.word	0x00000080
        /*00f8*/ 	.word	0x00000001
        /*00fc*/ 	.word	0x00000001


	//----- nvinfo : EIATTR_CRS_STACK_SIZE
	.align		4
.L_7801:
        /*0100*/ 	.byte	0x04, 0x1e
        /*0102*/ 	.short	(.L_7803 - .L_7802)
.L_7802:
        /*0104*/ 	.word	0x00000000


	//----- nvinfo : EIATTR_CBANK_PARAM_SIZE
	.align		4
.L_7803:
        /*0108*/ 	.byte	0x03, 0x19
        /*010a*/ 	.short	0x0030


	//----- nvinfo : EIATTR_PARAM_CBANK
	.align		4
        /*010c*/ 	.byte	0x04, 0x0a
        /*010e*/ 	.short	(.L_7805 - .L_7804)
	.align		4
.L_7804:
        /*0110*/ 	.word	index@(.nv.constant0._Z9cuda_gemmIiLi128ELi1ELi1ELi512ELi4ELi4ELi0EEviiiPT_S1_S1_ii)
        /*0114*/ 	.short	0x0380
        /*0116*/ 	.short	0x0030


	//----- nvinfo : EIATTR_SW_WAR
	.align		4
.L_7805:
        /*0118*/ 	.byte	0x04, 0x36
        /*011a*/ 	.short	(.L_7807 - .L_7806)
.L_7806:
        /*011c*/ 	.word	0x00000008
.L_7807:


//--------------------- .nv.info._Z9cuda_gemmIiLi128ELi1ELi1ELi512ELi2ELi2ELi1EEviiiPT_S1_S1_ii --------------------------
	.section	.nv.info._Z9cuda_gemmIiLi128ELi1ELi1ELi512ELi2ELi2ELi1EEviiiPT_S1_S1_ii,"",@"SHT_CUDA_INFO"
	.sectionflags	@""
	.align	4


	//----- nvinfo : EIATTR_CUDA_API_VERSION
	.align		4
        /*0000*/ 	.byte	0x04, 0x37
        /*0002*/ 	.short	(.L_7809 - .L_7808)
.L_7808:
        /*0004*/ 	.word	0x00000082


	//----- nvinfo : EIATTR_KPARAM_INFO
	.align		4
.L_7809:
        /*0008*/ 	.byte	0x04, 0x17
        /*000a*/ 	.short	(.L_7811 - .L_7810)
.L_7810:
        /*000c*/ 	.word	0x00000000
        /*0010*/ 	.short	0x0007
        /*0012*/ 	.short	0x002c
        /*0014*/ 	.byte	0x00, 0xf0, 0x11, 0x00


	//----- nvinfo : EIATTR_KPARAM_INFO
	.align		4
.L_7811:
        /*0018*/ 	.byte	0x04, 0x17
        /*001a*/ 	.short	(.L_7813 - .L_7812)
.L_7812:
        /*001c*/ 	.word	0x00000000
        /*0020*/ 	.short	0x0006
        /*0022*/ 	.short	0x0028
        /*0024*/ 	.byte	0x00, 0xf0, 0x11, 0x00


	//----- nvinfo : EIATTR_KPARAM_INFO
	.align		4
.L_7813:
        /*0028*/ 	.byte	0x04, 0x17
        /*002a*/ 	.short	(.L_7815 - .L_7814)
.L_7814:
        /*002c*/ 	.word	0x00000000
        /*0030*/ 	.short	0x0005
        /*0032*/ 	.short	0x0020
        /*0034*/ 	.byte	0x00, 0xf5, 0x21, 0x00


	//----- nvinfo : EIATTR_KPARAM_INFO
	.align		4
.L_7815:
        /*0038*/ 	.byte	0x04, 0x17
        /*003a*/ 	.short	(.L_7817 - .L_7816)
.L_7816:
        /*003c*/ 	.word	0x00000000
        /*0040*/ 	.short	0x0004
        /*0042*/ 	.short	0x0018
        /*0044*/ 	.byte	0x00, 0xf5, 0x21, 0x00


	//----- nvinfo : EIATTR_KPARAM_INFO
	.align		4
.L_7817:
        /*0048*/ 	.byte	0x04, 0x17
        /*004a*/ 	.short	(.L_7819 - .L_7818)
.L_7818:
        /*004c*/ 	.word	0x00000000
        /*0050*/ 	.short	0x0003
        /*0052*/ 	.short	0x0010
        /*0054*/ 	.byte	0x00, 0xf5, 0x21, 0x00


	//----- nvinfo : EIATTR_KPARAM_INFO
	.align		4
.L_7819:
        /*0058*/ 	.byte	0x04, 0x17
        /*005a*/ 	.short	(.L_7821 - .L_7820)
.L_7820:
        /*005c*/ 	.word	0x00000000
        /*0060*/ 	.short	0x0002
        /*0062*/ 	.short	0x0008
        /*0064*/ 	.byte	0x00, 0xf0, 0x11, 0x00


	//----- nvinfo : EIATTR_KPARAM_INFO
	.align		4
.L_7821:
        /*0068*/ 	.byte	0x04, 0x17
        /*006a*/ 	.short	(.L_7823 - .L_7822)
.L_7822:
        /*006c*/ 	.word	0x00000000
        /*0070*/ 	.short	0x0001
        /*0072*/ 	.short	0x0004
        /*0074*/ 	.byte	0x00, 0xf0, 0x11, 0x00


	//----- nvinfo : EIATTR_KPARAM_INFO
	.align		4
.L_7823:
        /*0078*/ 	.byte	0x04, 0x17
        /*007a*/ 	.short	(.L_7825 - .L_7824)
.L_7824:
        /*007c*/ 	.word	0x00000000
        /*0080*/ 	.short	0x0000
        /*0082*/ 	.short	0x0000
        /*0084*/ 	.byte	0x00, 0xf0, 0x11, 0x00


	//----- nvinfo : EIATTR_SPARSE_MMA_MASK
	.align		4
.L_7825:
        /*0088*/ 	.byte	0x03, 0x50
        /*008a*/ 	.short	0x0000


	//----- nvinfo : EIATTR_MAXREG_COUNT
	.align		4
        /*008c*/ 	.byte	0x03, 0x1b
        /*008e*/ 	.short	0x00ff


	//----- nvinfo : EIATTR_NUM_BARRIERS
	.align		4
        /*0090*/ 	.byte	0x02, 0x4c
        /*0092*/ 	.byte	0x01
	.zero		1


	//----- nvinfo : EIATTR_MERCURY_ISA_VERSION
	.align		4
        /*0094*/ 	.byte	0x03, 0x5f
        /*0096*/ 	.short	0x0101


	//----- nvinfo : EIATTR_COOP_GROUP_MASK_REGIDS
	.align		4
        /*0098*/ 	.byte	0x04, 0x29
        /*009a*/ 	.short	(.L_7827 - .L_7826)


	//   ....[0]....
.L_7826:
        /*009c*/ 	.word	0xffffffff


	//   ....[1]....
        /*00a0*/ 	.word	0xffffffff


	//   ....[2]....
        /*00a4*/ 	.word	0xffffffff


	//   ....[3]....
        /*00a8*/ 	.word	0xffffffff


	//----- nvinfo : EIATTR_COOP_GROUP_INSTR_OFFSETS
	.align		4
.L_7827:
        /*00ac*/ 	.byte	0x04, 0x28
        /*00ae*/ 	.short	(.L_7829 - .L_7828)


	//   ....[0]....
.L_7828:
        /*00b0*/ 	.word	0x00000960


	//   ....[1]....
        /*00b4*/ 	.word	0x00000970


	//   ....[2]....
        /*00b8*/ 	.word	0x00000a80


	//   ....[3]....
        /*00bc*/ 	.word	0x00000a90


	//----- nvinfo : EIATTR_VRC_CTA_INIT_COUNT
	.align		4
.L_7829:
        /*00c0*/ 	.byte	0x02, 0x4a
	.zero		1
	.zero		1


	//----- nvinfo : EIATTR_EXIT_INSTR_OFFSETS
	.align		4
        /*00c4*/ 	.byte	0x04, 0x1c
        /*00c6*/ 	.short	(.L_7831 - .L_7830)


	//   ....[0]....
.L_7830:
        /*00c8*/ 	.word	0x000001d0


	//   ....[1]....
        /*00cc*/ 	.word	0x00000db0


	//----- nvinfo : EIATTR_MAX_THREADS
	.align		4
.L_7831:
        /*00d0*/ 	.byte	0x04, 0x05
        /*00d2*/ 	.short	(.L_7833 - .L_7832)
.L_7832:
        /*00d4*/ 	.word	0x00000080
        /*00d8*/ 	.word	0x00000001
        /*00dc*/ 	.word	0x00000001


	//----- nvinfo : EIATTR_CRS_STACK_SIZE
	.align		4
.L_7833:
        /*00e0*/ 	.byte	0x04, 0x1e
        /*00e2*/ 	.short	(.L_7835 - .L_7834)
.L_7834:
        /*00e4*/ 	.word	0x00000000


	//----- nvinfo : EIATTR_CBANK_PARAM_SIZE
	.align		4
.L_7835:
        /*00e8*/ 	.byte	0x03, 0x19
        /*00ea*/ 	.short	0x0030


	//----- nvinfo : EIATTR_PARAM_CBANK
	.align		4
        /*00ec*/ 	.byte	0x04, 0x0a
        /*00ee*/ 	.short	(.L_7837 - .L_7836)
	.align		4
.L_7836:
        /*00f0*/ 	.word	index@(.nv.constant0._Z9cuda_gemmIiLi128ELi1ELi1ELi512ELi2ELi2ELi1EEviiiPT_S1_S1_ii)
        /*00f4*/ 	.short	0x0380
        /*00f6*/ 	.short	0x0030


	//----- nvinfo : EIATTR_SW_WAR
	.align		4
.L_7837:
        /*00f8*/ 	.byte	0x04, 0x36
        /*00fa*/ 	.short	(.L_7839 - .L_7838)
.L_7838:
        /*00fc*/ 	.word	0x00000008
.L_7839:


//--------------------- .nv.info._Z9cuda_gemmIiLi128ELi1ELi1ELi512ELi2ELi2ELi0EEviiiPT_S1_S1_ii --------------------------
	.section	.nv.info._Z9cuda_gemmIiLi128ELi1ELi1ELi512ELi2ELi2ELi0EEviiiPT_S1_S1_ii,"",@"SHT_CUDA_INFO"
	.sectionflags	@""
	.align	4


	//----- nvinfo : EIATTR_CUDA_API_VERSION
	.align		4
        /*0000*/ 	.byte	0x04, 0x37
        /*0002*/ 	.short	(.L_7841 - .L_7840)
.L_7840:
        /*0004*/ 	.word	0x00000082


	//----- nvinfo : EIATTR_KPARAM_INFO
	.align		4
.L_7841:
        /*0008*/ 	.byte	0x04, 0x17
        /*000a*/ 	.short	(.L_7843 - .L_7842)
.L_7842:
        /*000c*/ 	.word	0x00000000
        /*0010*/ 	.short	0x0007
        /*0012*/ 	.short	0x002c
        /*0014*/ 	.byte	0x00, 0xf0, 0x11, 0x00


	//----- nvinfo : EIATTR_KPARAM_INFO
	.align		4
.L_7843:
        /*0018*/ 	.byte	0x04, 0x17
        /*001a*/ 	.short	(.L_7845 - .L_7844)
.L_7844:
        /*001c*/ 	.word	0x00000000
        /*0020*/ 	.short	0x0006
        /*0022*/ 	.short	0x0028
        /*0024*/ 	.byte	0x00, 0xf0, 0x11, 0x00


	//----- nvinfo : EIATTR_KPARAM_INFO
	.align		4
.L_7845:
        /*0028*/ 	.byte	0x04, 0x17
        /*002a*/ 	.short	(.L_7847 - .L_7846)
.L_7846:
        /*002c*/ 	.word	0x00000000
        /*0030*/ 	.short	0x0005
        /*0032*/ 	.short	0x0020
        /*0034*/ 	.byte	0x00, 0xf5, 0x21, 0x00


	//----- nvinfo : EIATTR_KPARAM_INFO
	.align		4
.L_7847:
        /*0038*/ 	.byte	0x04, 0x17
        /*003a*/ 	.short	(.L_7849 - .L_7848)
.L_7848:
        /*003c*/ 	.word	0x00000000
        /*0040*/ 	.short	0x0004
        /*0042*/ 	.short	0x0018
        /*0044*/ 	.byte	0x00, 0xf5, 0x21, 0x00


	//----- nvinfo : EIATTR_KPARAM_INFO
	.align		4
.L_7849:
        /*0048*/ 	.byte	0x04, 0x17
        /*004a*/ 	.short	(.L_7851 - .L_7850)
.L_7850:
        /*004c*/ 	.word	0x00000000
        /*0050*/ 	.short	0x0003
        /*0052*/ 	.short	0x0010
        /*0054*/ 	.byte	0x00, 0xf5, 0x21, 0x00


	//----- nvinfo : EIATTR_KPARAM_INFO
	.align		4
.L_7851:
        /*0058*/ 	.byte	0x04, 0x17
        /*005a*/ 	.short	(.L_7853 - .L_7852)
.L_7852:
        /*005c*/ 	.word	0x00000000
        /*0060*/ 	.short	0x0002
        /*0062*/ 	.short	0x0008
        /*0064*/ 	.byte	0x00, 0xf0, 0x11, 0x00


	//----- nvinfo : EIATTR_KPARAM_INFO
	.align		4
.L_7853:
        /*0068*/ 	.byte	0x04, 0x17
        /*006a*/ 	.short	(.L_7855 - .L_7854)
.L_7854:
        /*006c*/ 	.word	0x00000000
        /*0070*/ 	.short	0x0001
        /*0072*/ 	.short	0x0004
        /*0074*/ 	.byte	0x00, 0xf0, 0x11, 0x00


	//----- nvinfo : EIATTR_KPARAM_INFO
	.align		4
.L_7855:
        /*0078*/ 	.byte	0x04, 0x17
        /*007a*/ 	.short	(.L_7857 - .L_7856)
.L_7856:
        /*007c*/ 	.word	0x00000000
        /*0080*/ 	.short	0x0000
        /*0082*/ 	.short	0x0000
        /*0084*/ 	.byte	0x00, 0xf0, 0x11, 0x00


	//----- nvinfo : EIATTR_SPARSE_MMA_MASK
	.align		4
.L_7857:
        /*0088*/ 	.byte	0x03, 0x50
        /*008a*/ 	.short	0x0000


	//----- nvinfo : EIATTR_MAXREG_COUNT
	.align		4
        /*008c*/ 	.byte	0x03, 0x1b
        /*008e*/ 	.short	0x00ff


	//----- nvinfo : EIATTR_NUM_BARRIERS
	.align		4
        /*0090*/ 	.byte	0x02, 0x4c
        /*0092*/ 	.byte	0x01
	.zero		1


	//----- nvinfo : EIATTR_MERCURY_ISA_VERSION
	.align		4
        /*0094*/ 	.byte	0x03, 0x5f
        /*0096*/ 	.short	0x0101


	//----- nvinfo : EIATTR_COOP_GROUP_MASK_REGIDS
	.align		4
        /*0098*/ 	.byte	0x04, 0x29
        /*009a*/ 	.short	(.L_7859 - .L_7858)


	//   ....[0]....
.L_7858:
        /*009c*/ 	.word	0xffffffff


	//   ....[1]....
        /*00a0*/ 	.word	0xffffffff


	//   ....[2]....
        /*00a4*/ 	.word	0x05000018


	//   ....[3]....
        /*00a8*/ 	.word	0x05000018


	//----- nvinfo : EIATTR_COOP_GROUP_INSTR_OFFSETS
	.align		4
.L_7859:
        /*00ac*/ 	.byte	0x04, 0x28
        /*00ae*/ 	.short	(.L_7861 - .L_7860)


	//   ....[0]....
.L_7860:
        /*00b0*/ 	.word	0x000013d0


	//   ....[1]....
        /*00b4*/ 	.word	0x00001420


	//   ....[2]....
        /*00b8*/ 	.word	0x00002260


	//   ....[3]....
        /*00bc*/ 	.word	0x000022f0


	//----- nvinfo : EIATTR_VRC_CTA_INIT_COUNT
	.align		4
.L_7861:
        /*00c0*/ 	.byte	0x02, 0x4a
	.zero		1
	.zero		1


	//----- nvinfo : EIATTR_EXIT_INSTR_OFFSETS
	.align		4
        /*00c4*/ 	.byte	0x04, 0x1c
        /*00c6*/ 	.short	(.L_7863 - .L_7862)


	//   ....[0]....
.L_7862:
        /*00c8*/ 	.word	0x00000630


	//   ....[1]....
        /*00cc*/ 	.word	0x00002210


	//----- nvinfo : EIATTR_MAX_THREADS
	.align		4
.L_7863:
        /*00d0*/ 	.byte	0x04, 0x05
        /*00d2*/ 	.short	(.L_7865 - .L_7864)
.L_7864:
        /*00d4*/ 	.word	0x00000080
        /*00d8*/ 	.word	0x00000001
        /*00dc*/ 	.word	0x00000001


	//----- nvinfo : EIATTR_CRS_STACK_SIZE
	.align		4
.L_7865:
        /*00e0*/ 	.byte	0x04, 0x1e
        /*00e2*/ 	.short	(.L_7867 - .L_7866)
.L_7866:
        /*00e4*/ 	.word	0x00000000


	//----- nvinfo : EIATTR_CBANK_PARAM_SIZE
	.align		4
.L_7867:
        /*00e8*/ 	.byte	0x03, 0x19
        /*00ea*/ 	.short	0x0030


	//----- nvinfo : EIATTR_PARAM_CBANK
	.align		4
        /*00ec*/ 	.byte	0x04, 0x0a
        /*00ee*/ 	.short	(.L_7869 - .L_7868)
	.align		4
.L_7868:
        /*00f0*/ 	.word	index@(.nv.constant0._Z9cuda_gemmIiLi128ELi1ELi1ELi512ELi2ELi2ELi0EEviiiPT_S1_S1_ii)
        /*00f4*/ 	.short	0x0380
        /*00f6*/ 	.short	0x0030


	//----- nvinfo : EIATTR_SW_WAR
	.align		4
.L_7869:
        /*00f8*/ 	.byte	0x04, 0x36
        /*00fa*/ 	.short	(.L_7871 - .L_7870)
.L_7870:
        /*00fc*/ 	.word	0x00000008
.L_7871:


//--------------------- .nv.info._Z9cuda_gemmIiLi128ELi1ELi1ELi256ELi64ELi64ELi1EEviiiPT_S1_S1_ii --------------------------
	.section	.nv.info._Z9cuda_gemmIiLi128ELi1ELi1ELi256ELi64ELi64ELi1EEviiiPT_S1_S1_ii,"",@"SHT_CUDA_INFO"
	.sectionflags	@""
	.align	4


	//----- nvinfo : EIATTR_CUDA_API_VERSION
	.align		4
        /*0000*/ 	.byte	0x04, 0x37
        /*0002*/ 	.short	(.L_7873 - .L_7872)
.L_7872:
        /*0004*/ 	.word	0x00000082


	//----- nvinfo : EIATTR_KPARAM_INFO
	.align		4
.L_7873:
        /*0008*/ 	.byte	0x04, 0x17
        /*000a*/ 	.short	(.L_7875 - .L_7874)
.L_7874:
        /*000c*/ 	.word	0x00000000
        /*0010*/ 	.short	0x0007
        /*0012*/ 	.short	0x002c
        /*0014*/ 	.byte	0x00, 0xf0, 0x11, 0x00


	//----- nvinfo : EIATTR_KPARAM_INFO
	.align		4
.L_7875:
        /*0018*/ 	.byte	0x04, 0x17
        /*001a*/ 	.short	(.L_7877 - .L_7876)
.L_7876:
        /*001c*/ 	.word	0x00000000
        /*0020*/ 	.short	0x0006
        /*0022*/ 	.short	0x0028
        /*0024*/ 	.byte	0x00, 0xf0, 0x11, 0x00


	//----- nvinfo : EIATTR_KPARAM_INFO
	.align		4
.L_7877:
        /*0028*/ 	.byte	0x04, 0x17
        /*002a*/ 	.short	(.L_7879 - .L_7878)
.L_7878:
        /*002c*/ 	.word	0x00000000
        /*0030*/ 	.short	0x0005
        /*0032*/ 	.short	0x0020
        /*0034*/ 	.byte	0x00, 0xf5, 0x21, 0x00


	//----- nvinfo : EIATTR_KPARAM_INFO
	.align		4
.L_7879:
        /*0038*/ 	.byte	0x04, 0x17
        /*003a*/ 	.short	(.L_7881 - .L_7880)
.L_7880:
        /*003c*/ 	.word	0x00000000
        /*0040*/ 	.short	0x0004
        /*0042*/ 	.short	0x0018
        /*0044*/ 	.byte	0x00, 0xf5, 0x21, 0x00


	//----- nvinfo : EIATTR_KPARAM_INFO
	.align		4
.L_7881:
        /*0048*/ 	.byte	0x04, 0x17
        /*004a*/ 	.short	(.L_7883 - .L_7882)
.L_7882:
        /*004c*/ 	.word	0x00000000
        /*0050*/ 	.short	0x0003
        /*0052*/ 	.short	0x0010
        /*0054*/ 	.byte	0x00, 0xf5, 0x21, 0x00


	//----- nvinfo : EIATTR_KPARAM_INFO
	.align		4
.L_7883:
        /*0058*/ 	.byte	0x04, 0x17
        /*005a*/ 	.short	(.L_7885 - .L_7884)
.L_7884:
        /*005c*/ 	.word	0x00000000
        /*0060*/ 	.short	0x0002
        /*0062*/ 	.short	0x0008
        /*0064*/ 	.byte	0x00, 0xf0, 0x11, 0x00


	//----- nvinfo : EIATTR_KPARAM_INFO
	.align		4
.L_7885:
        /*0068*/ 	.byte	0x04, 0x17
        /*006a*/ 	.short	(.L_7887 - .L_7886)
.L_7886:
        /*006c*/ 	.word	0x00000000
        /*0070*/ 	.short	0x0001
        /*0072*/ 	.short	0x0004
        /*0074*/ 	.byte	0x00, 0xf0, 0x11, 0x00


	//----- nvinfo : EIATTR_KPARAM_INFO
	.align		4
.L_7887:
        /*0078*/ 	.byte	0x04, 0x17
        /*007a*/ 	.short	(.L_7889 - .L_7888)
.L_7888:
        /*007c*/ 	.word	0x00000000
        /*0080*/ 	.short	0x0000
        /*0082*/ 	.short	0x0000
        /*0084*/ 	.byte	0x00, 0xf0, 0x11, 0x00


	//----- nvinfo : EIATTR_SPARSE_MMA_MASK
	.align		4
.L_7889:
        /*0088*/ 	.byte	0x03, 0x50
        /*008a*/ 	.short	0x0000


	//----- nvinfo : EIATTR_MAXREG_COUNT
	.align		4
        /*008c*/ 	.byte	0x03, 0x1b
        /*008e*/ 	.short	0x00ff


	//----- nvinfo : EIATTR_NUM_BARRIERS
	.align		4
        /*0090*/ 	.byte	0x02, 0x4c
        /*0092*/ 	.byte	0x01
	.zero		1


	//----- nvinfo : EIATTR_MERCURY_ISA_VERSION
	.align		4
        /*0094*/ 	.byte	0x03, 0x5f
        /*0096*/ 	.short	0x0101


	//----- nvinfo : EIATTR_VRC_CTA_INIT_COUNT
	.align		4
        /*0098*/ 	.byte	0x02, 0x4a
	.zero		1
	.zero		1


	//----- nvinfo : EIATTR_EXIT_INSTR_OFFSETS
	.align		4
        /*009c*/ 	.byte	0x04, 0x1c
        /*009e*/ 	.short	(.L_7891 - .L_7890)


	//   ....[0]....
.L_7890:
        /*00a0*/ 	.word	0x00000570


	//   ....[1]....
        /*00a4*/ 	.word	0x00001d00


	//   ....[2]....
        /*00a8*/ 	.word	0x00001eb0


	//----- nvinfo : EIATTR_MAX_THREADS
	.align		4
.L_7891:
        /*00ac*/ 	.byte	0x04, 0x05
        /*00ae*/ 	.short	(.L_7893 - .L_7892)
.L_7892:
        /*00b0*/ 	.word	0x00000080
        /*00b4*/ 	.word	0x00000001
        /*00b8*/ 	.word	0x00000001


	//----- nvinfo : EIATTR_CRS_STACK_SIZE
	.align		4
.L_7893:
        /*00bc*/ 	.byte	0x04, 0x1e
        /*00be*/ 	.short	(.L_7895 - .L_7894)
.L_7894:
        /*00c0*/ 	.word	0x00000000


	//----- nvinfo : EIATTR_CBANK_PARAM_SIZE
	.align		4
.L_7895:
        /*00c4*/ 	.byte	0x03, 0x19
        /*00c6*/ 	.short	0x0030


	//----- nvinfo : EIATTR_PARAM_CBANK
	.align		4
        /*00c8*/ 	.byte	0x04, 0x0a
        /*00ca*/ 	.short	(.L_7897 - .L_7896)
	.align		4
.L_7896:
        /*00cc*/ 	.word	index@(.nv.constant0._Z9cuda_gemmIiLi128ELi1ELi1ELi256ELi64ELi64ELi1EEviiiPT_S1_S1_ii)
        /*00d0*/ 	.short	0x0380
        /*00d2*/ 	.short	0x0030


	//----- nvinfo : EIATTR_SW_WAR
	.align		4
.L_7897:
        /*00d4*/ 	.byte	0x04, 0x36
        /*00d6*/ 	.short	(.L_7899 - .L_7898)
.L_7898:
        /*00d8*/ 	.word	0x00000008
.L_7899:


//--------------------- .nv.info._Z9cuda_gemmIiLi128ELi1ELi1ELi256ELi64ELi64ELi0EEviiiPT_S1_S1_ii --------------------------
	.section	.nv.info._Z9cuda_gemmIiLi128ELi1ELi1ELi256ELi64ELi64ELi0EEviiiPT_S1_S1_ii,"",@"SHT_CUDA_INFO"
	.sectionflags	@""
	.align	4


	//----- nvinfo : EIATTR_CUDA_API_VERSION
	.align		4
        /*0000*/ 	.byte	0x04, 0x37
        /*0002*/ 	.short	(.L_7901 - .L_7900)
.L_7900:
        /*0004*/ 	.word	0x00000082


	//----- nvinfo : EIATTR_KPARAM_INFO
	.align		4
.L_7901:
        /*0008*/ 	.byte	0x04, 0x17
        /*000a*/ 	.short	(.L_7903 - .L_7902)
.L_7902:
        /*000c*/ 	.word	0x00000000
        /*0010*/ 	.short	0x0007
        /*0012*/ 	.short	0x002c
        /*0014*/ 	.byte	0x00, 0xf0, 0x11, 0x00


	//----- nvinfo : EIATTR_KPARAM_INFO
	.align		4
.L_7903:
        /*0018*/ 	.byte	0x04, 0x17
        /*001a*/ 	.short	(.L_7905 - .L_7904)
.L_7904:
        /*001c*/ 	.word	0x00000000
        /*0020*/ 	.short	0x0006
        /*0022*/ 	.short	0x0028
        /*0024*/ 	.byte	0x00, 0xf0, 0x11, 0x00


	//----- nvinfo : EIATTR_KPARAM_INFO
	.align		4
.L_7905:
        /*0028*/ 	.byte	0x04, 0x17
        /*002a*/ 	.short	(.L_7907 - .L_7906)
.L_7906:
        /*002c*/ 	.word	0x00000000
        /*0030*/ 	.short	0x0005
        /*0032*/ 	.short	0x0020
        /*0034*/ 	.byte	0x00, 0xf5, 0x21, 0x00


	//----- nvinfo : EIATTR_KPARAM_INFO
	.align		4
.L_7907:
        /*0038*/ 	.byte	0x04, 0x17
        /*003a*/ 	.short	(.L_7909 - .L_7908)
.L_7908:
        /*003c*/ 	.word	0x00000000
        /*0040*/ 	.short	0x0004
        /*0042*/ 	.short	0x0018
        /*0044*/ 	.byte	0x00, 0xf5, 0x21, 0x00


	//----- nvinfo : EIATTR_KPARAM_INFO
	.align		4
.L_7909:
        /*0048*/ 	.byte	0x04, 0x17
        /*004a*/ 	.short	(.L_7911 - .L_7910)
.L_7910:
        /*004c*/ 	.word	0x00000000
        /*0050*/ 	.short	0x0003
        /*0052*/ 	.short	0x0010
        /*0054*/ 	.byte	0x00, 0xf5, 0x21, 0x00


	//----- nvinfo : EIATTR_KPARAM_INFO
	.align		4
.L_7911:
        /*0058*/ 	.byte	0x04, 0x17
        /*005a*/ 	.short	(.L_7913 - .L_7912)
.L_7912:
        /*005c*/ 	.word	0x00000000
        /*0060*/ 	.short	0x0002
        /*0062*/ 	.short	0x0008
        /*0064*/ 	.byte	0x00, 0xf0, 0x11, 0x00


	//----- nvinfo : EIATTR_KPARAM_INFO
	.align		4
.L_7913:
        /*0068*/ 	.byte	0x04, 0x17
        /*006a*/ 	.short	(.L_7915 - .L_7914)
.L_7914:
        /*006c*/ 	.word	0x00000000
        /*0070*/ 	.short	0x0001
        /*0072*/ 	.short	0x0004
        /*0074*/ 	.byte	0x00, 0xf0, 0x11, 0x00


	//----- nvinfo : EIATTR_KPARAM_INFO
	.align		4
.L_7915:
        /*0078*/ 	.byte	0x04, 0x17
        /*007a*/ 	.short	(.L_7917 - .L_7916)
.L_7916:
        /*007c*/ 	.word	0x00000000
        /*0080*/ 	.short	0x0000
        /*0082*/ 	.short	0x0000
        /*0084*/ 	.byte	0x00, 0xf0, 0x11, 0x00


	//----- nvinfo : EIATTR_SPARSE_MMA_MASK
	.align		4
.L_7917:
        /*0088*/ 	.byte	0x03, 0x50
        /*008a*/ 	.short	0x0000


	//----- nvinfo : EIATTR_MAXREG_COUNT
	.align		4
        /*008c*/ 	.byte	0x03, 0x1b
        /*008e*/ 	.short	0x00ff


	//----- nvinfo : EIATTR_NUM_BARRIERS
	.align		4
        /*0090*/ 	.byte	0x02, 0x4c
        /*0092*/ 	.byte	0x01
	.zero		1


	//----- nvinfo : EIATTR_MERCURY_ISA_VERSION
	.align		4
        /*0094*/ 	.byte	0x03, 0x5f
        /*0096*/ 	.short	0x0101


	//----- nvinfo : EIATTR_COOP_GROUP_MASK_REGIDS
	.align		4
        /*0098*/ 	.byte	0x04, 0x29
        /*009a*/ 	.short	(.L_7919 - .L_7918)


	//   ....[0]....
.L_7918:
        /*009c*/ 	.word	0xffffffff


	//   ....[1]....
        /*00a0*/ 	.word	0xffffffff


	//   ....[2]....
        /*00a4*/ 	.word	0xffffffff


	//   ....[3]....
        /*00a8*/ 	.word	0xffffffff


	//   ....[4]....
        /*00ac*/ 	.word	0xffffffff


	//   ....[5]....
        /*00b0*/ 	.word	0xffffffff


	//   ....[6]....
        /*00b4*/ 	.word	0xffffffff


	//   ....[7]....
        /*00b8*/ 	.word	0xffffffff


	//   ....[8]....
        /*00bc*/ 	.word	0xffffffff


	//   ....[9]....
        /*00c0*/ 	.word	0xffffffff


	//   ....[10]....
        /*00c4*/ 	.word	0xffffffff


	//   ....[11]....
        /*00c8*/ 	.word	0xffffffff


	//   ....[12]....
        /*00cc*/ 	.word	0xffffffff


	//   ....[13]....
        /*00d0*/ 	.word	0xffffffff


	//   ....[14]....
        /*00d4*/ 	.word	0xffffffff


	//   ....[15]....
        /*00d8*/ 	.word	0xffffffff


	//   ....[16]....
        /*00dc*/ 	.word	0xffffffff


	//   ....[17]....
        /*00e0*/ 	.word	0xffffffff


	//   ....[18]....
        /*00e4*/ 	.word	0xffffffff


	//   ....[19]....
        /*00e8*/ 	.word	0xffffffff


	//   ....[20]....
        /*00ec*/ 	.word	0xffffffff


	//   ....[21]....
        /*00f0*/ 	.word	0xffffffff


	//   ....[22]....
        /*00f4*/ 	.word	0xffffffff


	//   ....[23]....
        /*00f8*/ 	.word	0xffffffff


	//   ....[24]....
        /*00fc*/ 	.word	0xffffffff


	//   ....[25]....
        /*0100*/ 	.word	0xffffffff


	//   ....[26]....
        /*0104*/ 	.word	0xffffffff


	//   ....[27]....
        /*0108*/ 	.word	0xffffffff


	//   ....[28]....
        /*010c*/ 	.word	0xffffffff


	//   ....[29]....
        /*0110*/ 	.word	0xffffffff


	//   ....[30]....
        /*0114*/ 	.word	0xffffffff


	//   ....[31]....
        /*0118*/ 	.word	0xffffffff


	//   ....[32]....
        /*011c*/ 	.word	0x05000053


	//   ....[33]....
        /*0120*/ 	.word	0x05000053


	//   ....[34]....
        /*0124*/ 	.word	0x05000053


	//   ....[35]....
        /*0128*/ 	.word	0x05000053


	//   ....[36]....
        /*012c*/ 	.word	0x05000053


	//   ....[37]....
        /*0130*/ 	.word	0x05000053


	//   ....[38]....
        /*0134*/ 	.word	0x05000053


	//   ....[39]....
        /*0138*/ 	.word	0x05000053


	//   ....[40]....
        /*013c*/ 	.word	0x05000053


	//   ....[41]....
        /*0140*/ 	.word	0x05000053


	//   ....[42]....
        /*0144*/ 	.word	0x05000053


	//   ....[43]....
        /*0148*/ 	.word	0x05000053


	//   ....[44]....
        /*014c*/ 	.word	0x05000053


	//   ....[45]....
        /*0150*/ 	.word	0x05000053


	//   ....[46]....
        /*0154*/ 	.word	0x05000053


	//   ....[47]....
        /*0158*/ 	.word	0x05000053


	//   ....[48]....
        /*015c*/ 	.word	0x05000053


	//   ....[49]....
        /*0160*/ 	.word	0x05000053


	//   ....[50]....
        /*0164*/ 	.word	0x05000053


	//   ....[51]....
        /*0168*/ 	.word	0x05000053


	//   ....[52]....
        /*016c*/ 	.word	0x05000053


	//   ....[53]....
        /*0170*/ 	.word	0x05000053


	//   ....[54]....
        /*0174*/ 	.word	0x05000053


	//   ....[55]....
        /*0178*/ 	.word	0x05000053


	//   ....[56]....
        /*017c*/ 	.word	0x05000053


	//   ....[57]....
        /*0180*/ 	.word	0x05000053


	//   ....[58]....
        /*0184*/ 	.word	0x05000053


	//   ....[59]....
        /*0188*/ 	.word	0x05000053


	//   ....[60]....
        /*018c*/ 	.word	0x05000053


	//   ....[61]....
        /*0190*/ 	.word	0x05000053


	//   ....[62]....
        /*0194*/ 	.word	0x05000053


	//   ....[63]....
        /*0198*/ 	.word	0x05000053


	//----- nvinfo : EIATTR_COOP_GROUP_INSTR_OFFSETS
	.align		4
.L_7919:
        /*019c*/ 	.byte	0x04, 0x28
        /*019e*/ 	.short	(.L_7921 - .L_7920)


	//   ....[0]....
.L_7920:
        /*01a0*/ 	.word	0x00005740


	//   ....[1]....
        /*01a4*/ 	.word	0x00005800


	//   ....[2]....
        /*01a8*/ 	.word	0x000058c0


	//   ....[3]....
        /*01ac*/ 	.word	0x00005980


	//   ....[4]....
        /*01b0*/ 	.word	0x00005a40


	//   ....[5]....
        /*01b4*/ 	.word	0x00005b10


	//   ....[6]....
        /*01b8*/ 	.word	0x00005be0


	//   ....[7]....
        /*01bc*/ 	.word	0x00005cb0


	//   ....[8]....
        /*01c0*/ 	.word	0x00005d80


	//   ....[9]....
        /*01c4*/ 	.word	0x00005e50


	//   ....[10]....
        /*01c8*/ 	.word	0x00005f20


	//   ....[11]....
        /*01cc*/ 	.word	0x00005ff0


	//   ....[12]....
        /*01d0*/ 	.word	0x000060c0


	//   ....[13]....
        /*01d4*/ 	.word	0x00006190


	//   ....[14]....
        /*01d8*/ 	.word	0x00006260


	//   ....[15]....
        /*01dc*/ 	.word	0x00006330


	//   ....[16]....
        /*01e0*/ 	.word	0x00006400


	//   ....[17]....
        /*01e4*/ 	.word	0x000064d0


	//   ....[18]....
        /*01e8*/ 	.word	0x000065a0


	//   ....[19]....
        /*01ec*/ 	.word	0x00006620


	//   ....[20]....
        /*01f0*/ 	.word	0x000066f0


	//   ....[21]....
        /*01f4*/ 	.word	0x00006770


	//   ....[22]....
        /*01f8*/ 	.word	0x00006840


	//   ....[23]....
        /*01fc*/ 	.word	0x00006910


	//   ....[24]....
        /*0200*/ 	.word	0x00006990


	//   ....[25]....
        /*0204*/ 	.word	0x00006a60


	//   ....[26]....
        /*0208*/ 	.word	0x00006b30


	//   ....[27]....
        /*020c*/ 	.word	0x00006c00


	//   ....[28]....
        /*0210*/ 	.word	0x00006cd0


	//   ....[29]....
        /*0214*/ 	.word	0x00006da0


	//   ....[30]....
        /*0218*/ 	.word	0x00006e20


	//   ....[31]....
        /*021c*/ 	.word	0x00006ef0


	//   ....[32]....
        /*0220*/ 	.word	0x00007dd0


	//   ....[33]....
        /*0224*/ 	.word	0x00007e60


	//   ....[34]....
        /*0228*/ 	.word	0x00007ee0


	//   ....[35]....
        /*022c*/ 	.word	0x00007f60


	//   ....[36]....
        /*0230*/ 	.word	0x00007fe0


	//   ....[37]....
        /*0234*/ 	.word	0x00008060


	//   ....[38]....
        /*0238*/ 	.word	0x000080e0


	//   ....[39]....
        /*023c*/ 	.word	0x00008160


	//   ....[40]....
        /*0240*/ 	.word	0x000081e0


	//   ....[41]....
        /*0244*/ 	.word	0x00008260


	//   ....[42]....
        /*0248*/ 	.word	0x000082e0


	//   ....[43]....
        /*024c*/ 	.word	0x00008360


	//   ....[44]....
        /*0250*/ 	.word	0x000083e0


	//   ....[45]....
        /*0254*/ 	.word	0x00008460


	//   ....[46]....
        /*0258*/ 	.word	0x000084e0


	//   ....[47]....
        /*025c*/ 	.word	0x00008560


	//   ....[48]....
        /*0260*/ 	.word	0x000085e0


	//   ....[49]....
        /*0264*/ 	.word	0x00008660


	//   ....[50]....
        /*0268*/ 	.word	0x000086e0


	//   ....[51]....
        /*026c*/ 	.word	0x00008760


	//   ....[52]....
        /*0270*/ 	.word	0x000087e0


	//   ....[53]....
        /*0274*/ 	.word	0x00008860


	//   ....[54]....
        /*0278*/ 	.word	0x000088e0


	//   ....[55]....
        /*027c*/ 	.word	0x00008960


	//   ....[56]....
        /*0280*/ 	.word	0x000089e0


	//   ....[57]....
        /*0284*/ 	.word	0x00008a60


	//   ....[58]....
        /*0288*/ 	.word	0x00008ae0


	//   ....[59]....
        /*028c*/ 	.word	0x00008b60


	//   ....[60]....
        /*0290*/ 	.word	0x00008be0


	//   ....[61]....
        /*0294*/ 	.word	0x00008c60


	//   ....[62]....
        /*0298*/ 	.word	0x00008ce0


	//   ....[63]....
        /*029c*/ 	.word	0x00008d60


	//----- nvinfo : EIATTR_VRC_CTA_INIT_COUNT
	.align		4
.L_7921:
        /*02a0*/ 	.byte	0x02, 0x4a
	.zero		1
	.zero		1


	//----- nvinfo : EIATTR_EXIT_INSTR_OFFSETS
	.align		4
        /*02a4*/ 	.byte	0x04, 0x1c
        /*02a6*/ 	.short	(.L_7923 - .L_7922)


	//   ....[0]....
.L_7922:
        /*02a8*/ 	.word	0x000007b0


	//   ....[1]....
        /*02ac*/ 	.word	0x000075e0


	//   ....[2]....
        /*02b0*/ 	.word	0x00007d80


	//----- nvinfo : EIATTR_MAX_THREADS
	.align		4
.L_7923:
        /*02b4*/ 	.byte	0x04, 0x05
        /*02b6*/ 	.short	(.L_7925 - .L_7924)
.L_7924:
        /*02b8*/ 	.word	0x00000080
        /*02bc*/ 	.word	0x00000001
        /*02c0*/ 	.word	0x00000001


	//----- nvinfo : EIATTR_CRS_STACK_SIZE
	.align		4
.L_7925:
        /*02c4*/ 	.byte	0x04, 0x1e
        /*02c6*/ 	.short	(.L_7927 - .L_7926)
.L_7926:
        /*02c8*/ 	.word	0x00000000


	//----- nvinfo : EIATTR_CBANK_PARAM_SIZE
	.align		4
.L_7927:
        /*02cc*/ 	.byte	0x03, 0x19
        /*02ce*/ 	.short	0x0030


	//----- nvinfo : EIATTR_PARAM_CBANK
	.align		4
        /*02d0*/ 	.byte	0x04, 0x0a
        /*02d2*/ 	.short	(.L_7929 - .L_7928)
	.align		4
.L_7928:
        /*02d4*/ 	.word	index@(.nv.constant0._Z9cuda_gemmIiLi128ELi1ELi1ELi256ELi64ELi64ELi0EEviiiPT_S1_S1_ii)
        /*02d8*/ 	.short	0x0380
        /*02da*/ 	.short	0x0030


	//----- nvinfo : EIATTR_SW_WAR
	.align		4
.L_7929:
        /*02dc*/ 	.byte	0x04, 0x36
        /*02de*/ 	.short	(.L_7931 - .L_7930)
.L_7930:
        /*02e0*/ 	.word	0x00000008
.L_7931:


//--------------------- .nv.info._Z9cuda_gemmIiLi128ELi1ELi1ELi256ELi32ELi32ELi1EEviiiPT_S1_S1_ii --------------------------
	.section	.nv.info._Z9cuda_gemmIiLi128ELi1ELi1ELi256ELi32ELi32ELi1EEviiiPT_S1_S1_ii,"",@"SHT_CUDA_INFO"
	.sectionflags	@""
	.align	4


	//----- nvinfo : EIATTR_CUDA_API_VERSION
	.align		4
        /*0000*/ 	.byte	0x04, 0x37
        /*0002*/ 	.short	(.L_7933 - .L_7932)
.L_7932:
        /*0004*/ 	.word	0x00000082


	//----- nvinfo : EIATTR_KPARAM_INFO
	.align		4
.L_7933:
        /*0008*/ 	.byte	0x04, 0x17
        /*000a*/ 	.short	(.L_7935 - .L_7934)
.L_7934:
        /*000c*/ 	.word	0x00000000
        /*0010*/ 	.short	0x0007
        /*0012*/ 	.short	0x002c
        /*0014*/ 	.byte	0x00, 0xf0, 0x11, 0x00


	//----- nvinfo : EIATTR_KPARAM_INFO
	.align		4
.L_7935:
        /*0018*/ 	.byte	0x04, 0x17
        /*001a*/ 	.short	(.L_7937 - .L_7936)
.L_7936:
        /*001c*/ 	.word	0x00000000
        /*0020*/ 	.short	0x0006
        /*0022*/ 	.short	0x0028
        /*0024*/ 	.byte	0x00, 0xf0, 0x11, 0x00


	//----- nvinfo : EIATTR_KPARAM_INFO
	.align		4
.L_7937:
        /*0028*/ 	.byte	0x04, 0x17
        /*002a*/ 	.short	(.L_7939 - .L_7938)
.L_7938:
        /*002c*/ 	.word	0x00000000
        /*0030*/ 	.short	0x0005
        /*0032*/ 	.short	0x0020
        /*0034*/ 	.byte	0x00, 0xf5, 0x21, 0x00


	//----- nvinfo : EIATTR_KPARAM_INFO
	.align		4
.L_7939:
        /*0038*/ 	.byte	0x04, 0x17
        /*003a*/ 	.short	(.L_7941 - .L_7940)
.L_7940:
        /*003c*/ 	.word	0x00000000
        /*0040*/ 	.short	0x0004
        /*0042*/ 	.short	0x0018
        /*0044*/ 	.byte	0x00, 0xf5, 0x21, 0x00


	//----- nvinfo : EIATTR_KPARAM_INFO
	.align		4
.L_7941:
        /*0048*/ 	.byte	0x04, 0x17
        /*004a*/ 	.short	(.L_7943 - .L_7942)
.L_7942:
        /*004c*/ 	.word	0x00000000
        /*0050*/ 	.short	0x0003
        /*0052*/ 	.short	0x0010
        /*0054*/ 	.byte	0x00, 0xf5, 0x21, 0x00


	//----- nvinfo : EIATTR_KPARAM_INFO
	.align		4
.L_7943:
        /*0058*/ 	.byte	0x04, 0x17
        /*005a*/ 	.short	(.L_7945 - .L_7944)
.L_7944:
        /*005c*/ 	.word	0x00000000
        /*0060*/ 	.short	0x0002
        /*0062*/ 	.short	0x0008
        /*0064*/ 	.byte	0x00, 0xf0, 0x11, 0x00


	//----- nvinfo : EIATTR_KPARAM_INFO
	.align		4
.L_7945:
        /*0068*/ 	.byte	0x04, 0x17
        /*006a*/ 	.short	(.L_7947 - .L_7946)
.L_7946:
        /*006c*/ 	.word	0x00000000
        /*0070*/ 	.short	0x0001
        /*0072*/ 	.short	0x0004
        /*0074*/ 	.byte	0x00, 0xf0, 0x11, 0x00


	//----- nvinfo : EIATTR_KPARAM_INFO
	.align		4
.L_7947:
        /*0078*/ 	.byte	0x04, 0x17
        /*007a*/ 	.short	(.L_7949 - .L_7948)
.L_7948:
        /*007c*/ 	.word	0x00000000
        /*0080*/ 	.short	0x0000
        /*0082*/ 	.short	0x0000
        /*0084*/ 	.byte	0x00, 0xf0, 0x11, 0x00


	//----- nvinfo : EIATTR_SPARSE_MMA_MASK
	.align		4
.L_7949:
        /*0088*/ 	.byte	0x03, 0x50
        /*008a*/ 	.short	0x0000


	//----- nvinfo : EIATTR_MAXREG_COUNT
	.align		4
        /*008c*/ 	.byte	0x03, 0x1b
        /*008e*/ 	.short	0x00ff


	//----- nvinfo : EIATTR_NUM_BARRIERS
	.align		4
        /*0090*/ 	.byte	0x02, 0x4c
        /*0092*/ 	.byte	0x01
	.zero		1


	//----- nvinfo : EIATTR_MERCURY_ISA_VERSION
	.align		4
        /*0094*/ 	.byte	0x03, 0x5f
        /*0096*/ 	.short	0x0101


	//----- nvinfo : EIATTR_COOP_GROUP_MASK_REGIDS
	.align		4
        /*0098*/ 	.byte	0x04, 0x29
        /*009a*/ 	.short	(.L_7951 - .L_7950)


	//   ....[0]....
.L_7950:
        /*009c*/ 	.word	0xffffffff


	//   ....[1]....
        /*00a0*/ 	.word	0xffffffff


	//   ....[2]....
        /*00a4*/ 	.word	0xffffffff


	//   ....[3]....
        /*00a8*/ 	.word	0xffffffff


	//   ....[4]....
        /*00ac*/ 	.word	0xffffffff


	//   ....[5]....
        /*00b0*/ 	.word	0xffffffff


	//   ....[6]....
        /*00b4*/ 	.word	0xffffffff


	//   ....[7]....
        /*00b8*/ 	.word	0xffffffff


	//   ....[8]....
        /*00bc*/ 	.word	0xffffffff


	//   ....[9]....
        /*00c0*/ 	.word	0xffffffff


	//   ....[10]....
        /*00c4*/ 	.word	0xffffffff


	//   ....[11]....
        /*00c8*/ 	.word	0xffffffff


	//   ....[12]....
        /*00cc*/ 	.word	0xffffffff


	//   ....[13]....
        /*00d0*/ 	.word	0xffffffff


	//   ....[14]....
        /*00d4*/ 	.word	0xffffffff


	//   ....[15]....
        /*00d8*/ 	.word	0xffffffff


	//   ....[16]....
        /*00dc*/ 	.word	0xffffffff


	//   ....[17]....
        /*00e0*/ 	.word	0xffffffff


	//   ....[18]....
        /*00e4*/ 	.word	0xffffffff


	//   ....[19]....
        /*00e8*/ 	.word	0xffffffff


	//   ....[20]....
        /*00ec*/ 	.word	0xffffffff


	//   ....[21]....
        /*00f0*/ 	.word	0xffffffff


	//   ....[22]....
        /*00f4*/ 	.word	0xffffffff


	//   ....[23]....
        /*00f8*/ 	.word	0xffffffff


	//   ....[24]....
        /*00fc*/ 	.word	0xffffffff


	//   ....[25]....
        /*0100*/ 	.word	0xffffffff


	//   ....[26]....
        /*0104*/ 	.word	0xffffffff


	//   ....[27]....
        /*0108*/ 	.word	0xffffffff


	//   ....[28]....
        /*010c*/ 	.word	0xffffffff


	//   ....[29]....
        /*0110*/ 	.word	0xffffffff


	//   ....[30]....
        /*0114*/ 	.word	0xffffffff


	//   ....[31]....
        /*0118*/ 	.word	0xffffffff


	//   ....[32]....
        /*011c*/ 	.word	0x05000000


	//   ....[33]....
        /*0120*/ 	.word	0x05000000


	//   ....[34]....
        /*0124*/ 	.word	0x05000000


	//   ....[35]....
        /*0128*/ 	.word	0x05000000


	//   ....[36]....
        /*012c*/ 	.word	0x05000000


	//   ....[37]....
        /*0130*/ 	.word	0x05000000


	//   ....[38]....
        /*0134*/ 	.word	0x05000000


	//   ....[39]....
        /*0138*/ 	.word	0x05000000


	//   ....[40]....
        /*013c*/ 	.word	0x05000000


	//   ....[41]....
        /*0140*/ 	.word	0x05000000


	//   ....[42]....
        /*0144*/ 	.word	0x05000000


	//   ....[43]....
        /*0148*/ 	.word	0x05000000


	//   ....[44]....
        /*014c*/ 	.word	0x05000000


	//   ....[45]....
        /*0150*/ 	.word	0x05000000


	//   ....[46]....
        /*0154*/ 	.word	0x05000000


	//   ....[47]....
        /*0158*/ 	.word	0x05000000


	//   ....[48]....
        /*015c*/ 	.word	0x05000000


	//   ....[49]....
        /*0160*/ 	.word	0x05000000


	//   ....[50]....
        /*0164*/ 	.word	0x05000000


	//   ....[51]....
        /*0168*/ 	.word	0x05000000


	//   ....[52]....
        /*016c*/ 	.word	0x05000000


	//   ....[53]....
        /*0170*/ 	.word	0x05000000


	//   ....[54]....
        /*0174*/ 	.word	0x05000000


	//   ....[55]....
        /*0178*/ 	.word	0x05000000


	//   ....[56]....
        /*017c*/ 	.word	0x05000000


	//   ....[57]....
        /*0180*/ 	.word	0x05000000


	//   ....[58]....
        /*0184*/ 	.word	0x05000000


	//   ....[59]....
        /*0188*/ 	.word	0x05000000


	//   ....[60]....
        /*018c*/ 	.word	0x05000000


	//   ....[61]....
        /*0190*/ 	.word	0x05000000


	//   ....[62]....
        /*0194*/ 	.word	0x05000000


	//   ....[63]....
        /*0198*/ 	.word	0x05000000


	//----- nvinfo : EIATTR_COOP_GROUP_INSTR_OFFSETS
	.align		4
.L_7951:
        /*019c*/ 	.byte	0x04, 0x28
        /*019e*/ 	.short	(.L_7953 - .L_7952)


	//   ....[0]....
.L_7952:
        /*01a0*/ 	.word	0x00001900


	//   ....[1]....
        /*01a4*/ 	.word	0x00001910


	//   ....[2]....
        /*01a8*/ 	.word	0x00001940


	//   ....[3]....
        /*01ac*/ 	.word	0x00001960


	//   ....[4]....
        /*01b0*/ 	.word	0x00001980


	//   ....[5]....
        /*01b4*/ 	.word	0x000019a0


	//   ....[6]....
        /*01b8*/ 	.word	0x000019c0


	//   ....[7]....
        /*01bc*/ 	.word	0x000019e0


	//   ....[8]....
        /*01c0*/ 	.word	0x00001a00


	//   ....[9]....
        /*01c4*/ 	.word	0x00001a20


	//   ....[10]....
        /*01c8*/ 	.word	0x00001a40


	//   ....[11]....
        /*01cc*/ 	.word	0x00001a60


	//   ....[12]....
        /*01d0*/ 	.word	0x00001a80


	//   ....[13]....
        /*01d4*/ 	.word	0x00001aa0


	//   ....[14]....
        /*01d8*/ 	.word	0x00001ac0


	//   ....[15]....
        /*01dc*/ 	.word	0x00001ae0


	//   ....[16]....
        /*01e0*/ 	.word	0x00001b00


	//   ....[17]....
        /*01e4*/ 	.word	0x00001b20


	//   ....[18]....
        /*01e8*/ 	.word	0x00001b40


	//   ....[19]....
        /*01ec*/ 	.word	0x00001b60


	//   ....[20]....
        /*01f0*/ 	.word	0x00001b80


	//   ....[21]....
        /*01f4*/ 	.word	0x00001ba0


	//   ....[22]....
        /*01f8*/ 	.word	0x00001bc0


	//   ....[23]....
        /*01fc*/ 	.word	0x00001be0


	//   ....[24]....
        /*0200*/ 	.word	0x00001c00


	//   ....[25]....
        /*0204*/ 	.word	0x00001c20


	//   ....[26]....
        /*0208*/ 	.word	0x00001c40


	//   ....[27]....
        /*020c*/ 	.word	0x00001c60


	//   ....[28]....
        /*0210*/ 	.word	0x00001c80


	//   ....[29]....
        /*0214*/ 	.word	0x00001ca0


	//   ....[30]....
        /*0218*/ 	.word	0x00001cc0


	//   ....[31]....
        /*021c*/ 	.word	0x00001ce0


	//   ....[32]....
        /*0220*/ 	.word	0x00002110


	//   ....[33]....
        /*0224*/ 	.word	0x000021a0


	//   ....[34]....
        /*0228*/ 	.word	0x000021f0


	//   ....[35]....
        /*022c*/ 	.word	0x00002240


	//   ....[36]....
        /*0230*/ 	.word	0x00002290


	//   ....[37]....
        /*0234*/ 	.word	0x000022e0


	//   ....[38]....
        /*0238*/ 	.word	0x00002330


	//   ....[39]....
        /*023c*/ 	.word	0x00002380


	//   ....[40]....
        /*0240*/ 	.word	0x000023d0


	//   ....[41]....
        /*0244*/ 	.word	0x00002420


	//   ....[42]....
        /*0248*/ 	.word	0x00002470


	//   ....[43]....
        /*024c*/ 	.word	0x000024c0


	//   ....[44]....
        /*0250*/ 	.word	0x00002510


	//   ....[45]....
        /*0254*/ 	.word	0x00002560


	//   ....[46]....
        /*0258*/ 	.word	0x000025b0


	//   ....[47]....
        /*025c*/ 	.word	0x00002600


	//   ....[48]....
        /*0260*/ 	.word	0x00002650


	//   ....[49]....
        /*0264*/ 	.word	0x000026a0


	//   ....[50]....
        /*0268*/ 	.word	0x000026f0


	//   ....[51]....
        /*026c*/ 	.word	0x00002740


	//   ....[52]....
        /*0270*/ 	.word	0x00002790


	//   ....[53]....
        /*0274*/ 	.word	0x000027e0


	//   ....[54]....
        /*0278*/ 	.word	0x00002830


	//   ....[55]....
        /*027c*/ 	.word	0x00002880


	//   ....[56]....
        /*0280*/ 	.word	0x000028d0


	//   ....[57]....
        /*0284*/ 	.word	0x00002920


	//   ....[58]....
        /*0288*/ 	.word	0x00002970


	//   ....[59]....
        /*028c*/ 	.word	0x000029c0


	//   ....[60]....
        /*0290*/ 	.word	0x00002a10


	//   ....[61]....
        /*0294*/ 	.word	0x00002a60


	//   ....[62]....
        /*0298*/ 	.word	0x00002ab0


	//   ....[63]....
        /*029c*/ 	.word	0x00002b00


	//----- nvinfo : EIATTR_VRC_CTA_INIT_COUNT
	.align		4
.L_7953:
        /*02a0*/ 	.byte	0x02, 0x4a
	.zero		1
	.zero		1


	//----- nvinfo : EIATTR_EXIT_INSTR_OFFSETS
	.align		4
        /*02a4*/ 	.byte	0x04, 0x1c
        /*02a6*/ 	.short	(.L_7955 - .L_7954)


	//   ....[0]....
.L_7954:
        /*02a8*/ 	.word	0x00000560


	//   ....[1]....
        /*02ac*/ 	.word	0x00001ef0


	//   ....[2]....
        /*02b0*/ 	.word	0x000020b0


	//----- nvinfo : EIATTR_MAX_THREADS
	.align		4
.L_7955:
        /*02b4*/ 	.byte	0x04, 0x05
        /*02b6*/ 	.short	(.L_7957 - .L_7956)
.L_7956:
        /*02b8*/ 	.word	0x00000080
        /*02bc*/ 	.word	0x00000001
        /*02c0*/ 	.word	0x00000001


	//----- nvinfo : EIATTR_CRS_STACK_SIZE
	.align		4
.L_7957:
        /*02c4*/ 	.byte	0x04, 0x1e
        /*02c6*/ 	.short	(.L_7959 - .L_7958)
.L_7958:
        /*02c8*/ 	.word	0x00000000


	//----- nvinfo : EIATTR_CBANK_PARAM_SIZE
	.align		4
.L_7959:
        /*02cc*/ 	.byte	0x03, 0x19
        /*02ce*/ 	.short	0x0030


	//----- nvinfo : EIATTR_PARAM_CBANK
	.align		4
        /*02d0*/ 	.byte	0x04, 0x0a
        /*02d2*/ 	.short	(.L_7961 - .L_7960)
	.align		4
.L_7960:
        /*02d4*/ 	.word	index@(.nv.constant0._Z9cuda_gemmIiLi128ELi1ELi1ELi256ELi32ELi32ELi1EEviiiPT_S1_S1_ii)
        /*02d8*/ 	.short	0x0380
        /*02da*/ 	.short	0x0030


	//----- nvinfo : EIATTR_SW_WAR
	.align		4
.L_7961:
        /*02dc*/ 	.byte	0x04, 0x36
        /*02de*/ 	.short	(.L_7963 - .L_7962)
.L_7962:
        /*02e0*/ 	.word	0x00000008
.L_7963:


//--------------------- .nv.info._Z9cuda_gemmIiLi128ELi1ELi1ELi256ELi32ELi32ELi0EEviiiPT_S1_S1_ii --------------------------
	.section	.nv.info._Z9cuda_gemmIiLi128ELi1ELi1ELi256ELi32ELi32ELi0EEviiiPT_S1_S1_ii,"",@"SHT_CUDA_INFO"
	.sectionflags	@""
	.align	4


	//----- nvinfo : EIATTR_CUDA_API_VERSION
	.align		4
        /*0000*/ 	.byte	0x04, 0x37
        /*0002*/ 	.short	(.L_7965 - .L_7964)
.L_7964:
        /*0004*/ 	.word	0x00000082


	//----- nvinfo : EIATTR_KPARAM_INFO
	.align		4
.L_7965:
        /*0008*/ 	.byte	0x04, 0x17
        /*000a*/ 	.short	(.L_7967 - .L_7966)
.L_7966:
        /*000c*/ 	.word	0x00000000
        /*0010*/ 	.short	0x0007
        /*0012*/ 	.short	0x002c
        /*0014*/ 	.byte	0x00, 0xf0, 0x11, 0x00


	//----- nvinfo : EIATTR_KPARAM_INFO
	.align		4
.L_7967:
        /*0018*/ 	.byte	0x04, 0x17
        /*001a*/ 	.short	(.L_7969 - .L_7968)
.L_7968:
        /*001c*/ 	.word	0x00000000
        /*0020*/ 	.short	0x0006
        /*0022*/ 	.short	0x0028
        /*0024*/ 	.byte	0x00, 0xf0, 0x11, 0x00


	//----- nvinfo : EIATTR_KPARAM_INFO
	.align		4
.L_7969:
        /*0028*/ 	.byte	0x04, 0x17
        /*002a*/ 	.short	(.L_7971 - .L_7970)
.L_7970:
        /*002c*/ 	.word	0x00000000
        /*0030*/ 	.short	0x0005
        /*0032*/ 	.short	0x0020
        /*0034*/ 	.byte	0x00, 0xf5, 0x21, 0x00


	//----- nvinfo : EIATTR_KPARAM_INFO
	.align		4
.L_7971:
        /*0038*/ 	.byte	0x04, 0x17
        /*003a*/ 	.short	(.L_7973 - .L_7972)
.L_7972:
        /*003c*/ 	.word	0x00000000
        /*0040*/ 	.short	0x0004
        /*0042*/ 	.short	0x0018
        /*0044*/ 	.byte	0x00, 0xf5, 0x21, 0x00


	//----- nvinfo : EIATTR_KPARAM_INFO
	.align		4
.L_7973:
        /*0048*/ 	.byte	0x04, 0x17
        /*004a*/ 	.short	(.L_7975 - .L_7974)
.L_7974:
        /*004c*/ 	.word	0x00000000
        /*0050*/ 	.short	0x0003
        /*0052*/ 	.short	0x0010
        /*0054*/ 	.byte	0x00, 0xf5, 0x21, 0x00


	//----- nvinfo : EIATTR_KPARAM_INFO
	.align		4
.L_7975:
        /*0058*/ 	.byte	0x04, 0x17
        /*005a*/ 	.short	(.L_7977 - .L_7976)
.L_7976:
        /*005c*/ 	.word	0x00000000
        /*0060*/ 	.short	0x0002
        /*0062*/ 	.short	0x0008
        /*0064*/ 	.byte	0x00, 0xf0, 0x11, 0x00


	//----- nvinfo : EIATTR_KPARAM_INFO
	.align		4
.L_7977:
        /*0068*/ 	.byte	0x04, 0x17
        /*006a*/ 	.short	(.L_7979 - .L_7978)
.L_7978:
        /*006c*/ 	.word	0x00000000
        /*0070*/ 	.short	0x0001
        /*0072*/ 	.short	0x0004
        /*0074*/ 	.byte	0x00, 0xf0, 0x11, 0x00


	//----- nvinfo : EIATTR_KPARAM_INFO
	.align		4
.L_7979:
        /*0078*/ 	.byte	0x04, 0x17
        /*007a*/ 	.short	(.L_7981 - .L_7980)
.L_7980:
        /*007c*/ 	.word	0x00000000
        /*0080*/ 	.short	0x0000
        /*0082*/ 	.short	0x0000
        /*0084*/ 	.byte	0x00, 0xf0, 0x11, 0x00


	//----- nvinfo : EIATTR_SPARSE_MMA_MASK
	.align		4
.L_7981:
        /*0088*/ 	.byte	0x03, 0x50
        /*008a*/ 	.short	0x0000


	//----- nvinfo : EIATTR_MAXREG_COUNT
	.align		4
        /*008c*/ 	.byte	0x03, 0x1b
        /*008e*/ 	.short	0x00ff


	//----- nvinfo : EIATTR_NUM_BARRIERS
	.align		4
        /*0090*/ 	.byte	0x02, 0x4c
        /*0092*/ 	.byte	0x01
	.zero		1


	//----- nvinfo : EIATTR_MERCURY_ISA_VERSION
	.align		4
        /*0094*/ 	.byte	0x03, 0x5f
        /*0096*/ 	.short	0x0101


	//----- nvinfo : EIATTR_COOP_GROUP_MASK_REGIDS
	.align		4
        /*0098*/ 	.byte	0x04, 0x29
        /*009a*/ 	.short	(.L_7983 - .L_7982)


	//   ....[0]....
.L_7982:
        /*009c*/ 	.word	0xffffffff


	//   ....[1]....
        /*00a0*/ 	.word	0xffffffff


	//   ....[2]....
        /*00a4*/ 	.word	0xffffffff


	//   ....[3]....
        /*00a8*/ 	.word	0xffffffff


	//   ....[4]....
        /*00ac*/ 	.word	0xffffffff


	//   ....[5]....
        /*00b0*/ 	.word	0xffffffff


	//   ....[6]....
        /*00b4*/ 	.word	0xffffffff


	//   ....[7]....
        /*00b8*/ 	.word	0xffffffff


	//   ....[8]....
        /*00bc*/ 	.word	0xffffffff


	//   ....[9]....
        /*00c0*/ 	.word	0xffffffff


	//   ....[10]....
        /*00c4*/ 	.word	0xffffffff


	//   ....[11]....
        /*00c8*/ 	.word	0xffffffff


	//   ....[12]....
        /*00cc*/ 	.word	0xffffffff


	//   ....[13]....
        /*00d0*/ 	.word	0xffffffff


	//   ....[14]....
        /*00d4*/ 	.word	0xffffffff


	//   ....[15]....
        /*00d8*/ 	.word	0xffffffff


	//   ....[16]....
        /*00dc*/ 	.word	0xffffffff


	//   ....[17]....
        /*00e0*/ 	.word	0xffffffff


	//   ....[18]....
        /*00e4*/ 	.word	0xffffffff


	//   ....[19]....
        /*00e8*/ 	.word	0xffffffff


	//   ....[20]....
        /*00ec*/ 	.word	0xffffffff


	//   ....[21]....
        /*00f0*/ 	.word	0xffffffff


	//   ....[22]....
        /*00f4*/ 	.word	0xffffffff


	//   ....[23]....
        /*00f8*/ 	.word	0xffffffff


	//   ....[24]....
        /*00fc*/ 	.word	0xffffffff


	//   ....[25]....
        /*0100*/ 	.word	0xffffffff


	//   ....[26]....
        /*0104*/ 	.word	0xffffffff


	//   ....[27]....
        /*0108*/ 	.word	0xffffffff


	//   ....[28]....
        /*010c*/ 	.word	0xffffffff


	//   ....[29]....
        /*0110*/ 	.word	0xffffffff


	//   ....[30]....
        /*0114*/ 	.word	0xffffffff


	//   ....[31]....
        /*0118*/ 	.word	0xffffffff


	//   ....[32]....
        /*011c*/ 	.word	0x0500007b


	//   ....[33]....
        /*0120*/ 	.word	0x0500007b


	//   ....[34]....
        /*0124*/ 	.word	0x0500007b


	//   ....[35]....
        /*0128*/ 	.word	0x0500007b


	//   ....[36]....
        /*012c*/ 	.word	0x0500007b


	//   ....[37]....
        /*0130*/ 	.word	0x0500007b


	//   ....[38]....
        /*0134*/ 	.word	0x0500007b


	//   ....[39]....
        /*0138*/ 	.word	0x0500007b


	//   ....[40]....
        /*013c*/ 	.word	0x0500007b


	//   ....[41]....
        /*0140*/ 	.word	0x0500007b


	//   ....[42]....
        /*0144*/ 	.word	0x0500007b


	//   ....[43]....
        /*0148*/ 	.word	0x0500007b


	//   ....[44]....
        /*014c*/ 	.word	0x0500007b


	//   ....[45]....
        /*0150*/ 	.word	0x0500007b


	//   ....[46]....
        /*0154*/ 	.word	0x0500007b


	//   ....[47]....
        /*0158*/ 	.word	0x0500007b


	//   ....[48]....
        /*015c*/ 	.word	0x0500007b


	//   ....[49]....
        /*0160*/ 	.word	0x0500007b


	//   ....[50]....
        /*0164*/ 	.word	0x0500007b


	//   ....[51]....
        /*0168*/ 	.word	0x0500007b


	//   ....[52]....
        /*016c*/ 	.word	0x0500007b


	//   ....[53]....
        /*0170*/ 	.word	0x0500007b


	//   ....[54]....
        /*0174*/ 	.word	0x0500007b


	//   ....[55]....
        /*0178*/ 	.word	0x0500007b


	//   ....[56]....
        /*017c*/ 	.word	0x0500007b


	//   ....[57]....
        /*0180*/ 	.word	0x0500007b


	//   ....[58]....
        /*0184*/ 	.word	0x0500007b


	//   ....[59]....
        /*0188*/ 	.word	0x0500007b


	//   ....[60]....
        /*018c*/ 	.word	0x0500007b


	//   ....[61]....
        /*0190*/ 	.word	0x0500007b


	//   ....[62]....
        /*0194*/ 	.word	0x0500007b


	//   ....[63]....
        /*0198*/ 	.word	0x0500007b


	//----- nvinfo : EIATTR_COOP_GROUP_INSTR_OFFSETS
	.align		4
.L_7983:
        /*019c*/ 	.byte	0x04, 0x28
        /*019e*/ 	.short	(.L_7985 - .L_7984)


	//   ....[0]....
.L_7984:
        /*01a0*/ 	.word	0x00003140


	//   ....[1]....
        /*01a4*/ 	.word	0x000031a0


	//   ....[2]....
        /*01a8*/ 	.word	0x00003200


	//   ....[3]....
        /*01ac*/ 	.word	0x00003260


	//   ....[4]....
        /*01b0*/ 	.word	0x000032c0


	//   ....[5]....
        /*01b4*/ 	.word	0x00003320


	//   ....[6]....
        /*01b8*/ 	.word	0x00003380


	//   ....[7]....
        /*01bc*/ 	.word	0x000033e0


	//   ....[8]....
        /*01c0*/ 	.word	0x00003440


	//   ....[9]....
        /*01c4*/ 	.word	0x000034a0


	//   ....[10]....
        /*01c8*/ 	.word	0x00003500


	//   ....[11]....
        /*01cc*/ 	.word	0x00003560


	//   ....[12]....
        /*01d0*/ 	.word	0x000035c0


	//   ....[13]....
        /*01d4*/ 	.word	0x00003620


	//   ....[14]....
        /*01d8*/ 	.word	0x00003680


	//   ....[15]....
        /*01dc*/ 	.word	0x000036e0


	//   ....[16]....
        /*01e0*/ 	.word	0x00003740


	//   ....[17]....
        /*01e4*/ 	.word	0x000037a0


	//   ....[18]....
        /*01e8*/ 	.word	0x00003800


	//   ....[19]....
        /*01ec*/ 	.word	0x00003860


	//   ....[20]....
        /*01f0*/ 	.word	0x000038c0


	//   ....[21]....
        /*01f4*/ 	.word	0x00003920


	//   ....[22]....
        /*01f8*/ 	.word	0x00003980


	//   ....[23]....
        /*01fc*/ 	.word	0x000039e0


	//   ....[24]....
        /*0200*/ 	.word	0x00003a40


	//   ....[25]....
        /*0204*/ 	.word	0x00003aa0


	//   ....[26]....
        /*0208*/ 	.word	0x00003b00


	//   ....[27]....
        /*020c*/ 	.word	0x00003b60


	//   ....[28]....
        /*0210*/ 	.word	0x00003bc0


	//   ....[29]....
        /*0214*/ 	.word	0x00003c20


	//   ....[30]....
        /*0218*/ 	.word	0x00003c80


	//   ....[31]....
        /*021c*/ 	.word	0x00003ce0


	//   ....[32]....
        /*0220*/ 	.word	0x00005450


	//   ....[33]....
        /*0224*/ 	.word	0x000054e0


	//   ....[34]....
        /*0228*/ 	.word	0x00005560


	//   ....[35]....
        /*022c*/ 	.word	0x000055e0


	//   ....[36]....
        /*0230*/ 	.word	0x00005660


	//   ....[37]....
        /*0234*/ 	.word	0x000056e0


	//   ....[38]....
        /*0238*/ 	.word	0x00005760


	//   ....[39]....
        /*023c*/ 	.word	0x000057e0


	//   ....[40]....
        /*0240*/ 	.word	0x00005860


	//   ....[41]....
        /*0244*/ 	.word	0x000058e0


	//   ....[42]....
        /*0248*/ 	.word	0x00005960


	//   ....[43]....
        /*024c*/ 	.word	0x000059e0


	//   ....[44]....
        /*0250*/ 	.word	0x00005a60


	//   ....[45]....
        /*0254*/ 	.word	0x00005ae0


	//   ....[46]....
        /*0258*/ 	.word	0x00005b60


	//   ....[47]....
        /*025c*/ 	.word	0x00005be0


	//   ....[48]....
        /*0260*/ 	.word	0x00005c60


	//   ....[49]....
        /*0264*/ 	.word	0x00005ce0


	//   ....[50]....
        /*0268*/ 	.word	0x00005d60


	//   ....[51]....
        /*026c*/ 	.word	0x00005de0


	//   ....[52]....
        /*0270*/ 	.word	0x00005e60


	//   ....[53]....
        /*0274*/ 	.word	0x00005ee0


	//   ....[54]....
        /*0278*/ 	.word	0x00005f60


	//   ....[55]....
        /*027c*/ 	.word	0x00005fe0


	//   ....[56]....
        /*0280*/ 	.word	0x00006060


	//   ....[57]....
        /*0284*/ 	.word	0x000060e0


	//   ....[58]....
        /*0288*/ 	.word	0x00006160


	//   ....[59]....
        /*028c*/ 	.word	0x000061e0


	//   ....[60]....
        /*0290*/ 	.word	0x00006260


	//   ....[61]....
        /*0294*/ 	.word	0x000062e0


	//   ....[62]....
        /*0298*/ 	.word	0x00006360


	//   ....[63]....
        /*029c*/ 	.word	0x000063e0


	//----- nvinfo : EIATTR_VRC_CTA_INIT_COUNT
	.align		4
.L_7985:
        /*02a0*/ 	.byte	0x02, 0x4a
	.zero		1
	.zero		1


	//----- nvinfo : EIATTR_EXIT_INSTR_OFFSETS
	.align		4
        /*02a4*/ 	.byte	0x04, 0x1c
        /*02a6*/ 	.short	(.L_7987 - .L_7986)


	//   ....[0]....
.L_7986:
        /*02a8*/ 	.word	0x00000640


	//   ....[1]....
        /*02ac*/ 	.word	0x00004c50


	//   ....[2]....
        /*02b0*/ 	.word	0x00005400


	//----- nvinfo : EIATTR_MAX_THREADS
	.align		4
.L_7987:
        /*02b4*/ 	.byte	0x04, 0x05
        /*02b6*/ 	.short	(.L_7989 - .L_7988)
.L_7988:
        /*02b8*/ 	.word	0x00000080
        /*02bc*/ 	.word	0x00000001
        /*02c0*/ 	.word	0x00000001


	//----- nvinfo : EIATTR_CRS_STACK_SIZE
	.align		4
.L_7989:
        /*02c4*/ 	.byte	0x04, 0x1e
        /*02c6*/ 	.short	(.L_7991 - .L_7990)
.L_7990:
        /*02c8*/ 	.word	0x00000000


	//----- nvinfo : EIATTR_CBANK_PARAM_SIZE
	.align		4
.L_7991:
        /*02cc*/ 	.byte	0x03, 0x19
        /*02ce*/ 	.short	0x0030


	//----- nvinfo : EIATTR_PARAM_CBANK
	.align		4
        /*02d0*/ 	.byte	0x04, 0x0a
        /*02d2*/ 	.short	(.L_7993 - .L_7992)
	.align		4
.L_7992:
        /*02d4*/ 	.word	index@(.nv.constant0._Z9cuda_gemmIiLi128ELi1ELi1ELi256ELi32ELi32ELi0EEviiiPT_S1_S1_ii)
        /*02d8*/ 	.short	0x0380
        /*02da*/ 	.short	0x0030


	//----- nvinfo : EIATTR_SW_WAR
	.align		4
.L_7993:
        /*02dc*/ 	.byte	0x04, 0x36
        /*02de*/ 	.short	(.L_7995 - .L_7994)
.L_7994:
        /*02e0*/ 	.word	0x00000008
.L_7995:


//--------------------- .nv.info._Z9cuda_gemmIiLi128ELi1ELi1ELi256ELi16ELi16ELi1EEviiiPT_S1_S1_ii --------------------------
	.section	.nv.info._Z9cuda_gemmIiLi128ELi1ELi1ELi256ELi16ELi16ELi1EEviiiPT_S1_S1_ii,"",@"SHT_CUDA_INFO"
	.sectionflags	@""
	.align	4


	//----- nvinfo : EIATTR_CUDA_API_VERSION
	.align		4
        /*0000*/ 	.byte	0x04, 0x37
        /*0002*/ 	.short	(.L_7997 - .L_7996)
.L_7996:
        /*0004*/ 	.word	0x00000082


	//----- nvinfo : EIATTR_KPARAM_INFO
	.align		4
.L_7997:
        /*0008*/ 	.byte	0x04, 0x17
        /*000a*/ 	.short	(.L_7999 - .L_7998)
.L_7998:
        /*000c*/ 	.word	0x00000000
        /*0010*/ 	.short	0x0007
        /*0012*/ 	.short	0x002c
        /*0014*/ 	.byte	0x00, 0xf0, 0x11, 0x00


	//----- nvinfo : EIATTR_KPARAM_INFO
	.align		4
.L_7999:
        /*0018*/ 	.byte	0x04, 0x17
        /*001a*/ 	.short	(.L_8001 - .L_8000)
.L_8000:
        /*001c*/ 	.word	0x00000000
        /*0020*/ 	.short	0x0006
        /*0022*/ 	.short	0x0028
        /*0024*/ 	.byte	0x00, 0xf0, 0x11, 0x00


	//----- nvinfo : EIATTR_KPARAM_INFO
	.align		4
.L_8001:
        /*0028*/ 	.byte	0x04, 0x17
        /*002a*/ 	.short	(.L_8003 - .L_8002)
.L_8002:
        /*002c*/ 	.word	0x00000000
        /*0030*/ 	.short	0x0005
        /*0032*/ 	.short	0x0020
        /*0034*/ 	.byte	0x00, 0xf5, 0x21, 0x00


	//----- nvinfo : EIATTR_KPARAM_INFO
	.align		4
.L_8003:
        /*0038*/ 	.byte	0x04, 0x17
        /*003a*/ 	.short	(.L_8005 - .L_8004)
.L_8004:
        /*003c*/ 	.word	0x00000000
        /*0040*/ 	.short	0x0004
        /*0042*/ 	.short	0x0018
        /*0044*/ 	.byte	0x00, 0xf5, 0x21, 0x00


	//----- nvinfo : EIATTR_KPARAM_INFO
	.align		4
.L_8005:
        /*0048*/ 	.byte	0x04, 0x17
        /*004a*/ 	.short	(.L_8007 - .L_8006)
.L_8006:
        /*004c*/ 	.word	0x00000000
        /*0050*/ 	.short	0x0003
        /*0052*/ 	.short	0x0010
        /*0054*/ 	.byte	0x00, 0xf5, 0x21, 0x00


	//----- nvinfo : EIATTR_KPARAM_INFO
	.align		4
.L_8007:
        /*0058*/ 	.byte	0x04, 0x17
        /*005a*/ 	.short	(.L_8009 - .L_8008)
.L_8008:
        /*005c*/ 	.word	0x00000000
        /*0060*/ 	.short	0x0002
        /*0062*/ 	.short	0x0008
        /*0064*/ 	.byte	0x00, 0xf0, 0x11, 0x00


	//----- nvinfo : EIATTR_KPARAM_INFO
	.align		4
.L_8009:
        /*0068*/ 	.byte	0x04, 0x17
        /*006a*/ 	.short	(.L_8011 - .L_8010)
.L_8010:
        /*006c*/ 	.word	0x00000000
        /*0070*/ 	.short	0x0001
        /*0072*/ 	.short	0x0004
        /*0074*/ 	.byte	0x00, 0xf0, 0x11, 0x00


	//----- nvinfo : EIATTR_KPARAM_INFO
	.align		4
.L_8011:
        /*0078*/ 	.byte	0x04, 0x17
        /*007a*/ 	.short	(.L_8013 - .L_8012)
.L_8012:
        /*007c*/ 	.word	0x00000000
        /*0080*/ 	.short	0x0000
        /*0082*/ 	.short	0x0000
        /*0084*/ 	.byte	0x00, 0xf0, 0x11, 0x00


	//----- nvinfo : EIATTR_SPARSE_MMA_MASK
	.align		4
.L_8013:
        /*0088*/ 	.byte	0x03, 0x50
        /*008a*/ 	.short	0x0000


	//----- nvinfo : EIATTR_MAXREG_COUNT
	.align		4
        /*008c*/ 	.byte	0x03, 0x1b
        /*008e*/ 	.short	0x00ff


	//----- nvinfo : EIATTR_NUM_BARRIERS
	.align		4
        /*0090*/ 	.byte	0x02, 0x4c
        /*0092*/ 	.byte	0x01
	.zero		1


	//----- nvinfo : EIATTR_MERCURY_ISA_VERSION
	.align		4
        /*0094*/ 	.byte	0x03, 0x5f
        /*0096*/ 	.short	0x0101


	//----- nvinfo : EIATTR_COOP_GROUP_MASK_REGIDS
	.align		4
        /*0098*/ 	.byte	0x04, 0x29
        /*009a*/ 	.short	(.L_8015 - .L_8014)


	//   ....[0]....
.L_8014:
        /*009c*/ 	.word	0xffffffff


	//   ....[1]....
        /*00a0*/ 	.word	0xffffffff


	//   ....[2]....
        /*00a4*/ 	.word	0xffffffff


	//   ....[3]....
        /*00a8*/ 	.word	0xffffffff


	//   ....[4]....
        /*00ac*/ 	.word	0xffffffff


	//   ....[5]....
        /*00b0*/ 	.word	0xffffffff


	//   ....[6]....
        /*00b4*/ 	.word	0xffffffff


	//   ....[7]....
        /*00b8*/ 	.word	0xffffffff


	//   ....[8]....
        /*00bc*/ 	.word	0xffffffff


	//   ....[9]....
        /*00c0*/ 	.word	0xffffffff


	//   ....[10]....
        /*00c4*/ 	.word	0xffffffff


	//   ....[11]....
        /*00c8*/ 	.word	0xffffffff


	//   ....[12]....
        /*00cc*/ 	.word	0xffffffff


	//   ....[13]....
        /*00d0*/ 	.word	0xffffffff


	//   ....[14]....
        /*00d4*/ 	.word	0xffffffff


	//   ....[15]....
        /*00d8*/ 	.word	0xffffffff


	//   ....[16]....
        /*00dc*/ 	.word	0x05000000


	//   ....[17]....
        /*00e0*/ 	.word	0x05000000


	//   ....[18]....
        /*00e4*/ 	.word	0x05000000


	//   ....[19]....
        /*00e8*/ 	.word	0x05000000


	//   ....[20]....
        /*00ec*/ 	.word	0x05000000


	//   ....[21]....
        /*00f0*/ 	.word	0x05000000


	//   ....[22]....
        /*00f4*/ 	.word	0x05000000


	//   ....[23]....
        /*00f8*/ 	.word	0x05000000


	//   ....[24]....
        /*00fc*/ 	.word	0x05000000


	//   ....[25]....
        /*0100*/ 	.word	0x05000000


	//   ....[26]....
        /*0104*/ 	.word	0x05000000


	//   ....[27]....
        /*0108*/ 	.word	0x05000000


	//   ....[28]....
        /*010c*/ 	.word	0x05000000


	//   ....[29]....
        /*0110*/ 	.word	0x05000000


	//   ....[30]....
        /*0114*/ 	.word	0x05000000


	//   ....[31]....
        /*0118*/ 	.word	0x05000000


	//----- nvinfo : EIATTR_COOP_GROUP_INSTR_OFFSETS
	.align		4
.L_8015:
        /*011c*/ 	.byte	0x04, 0x28
        /*011e*/ 	.short	(.L_8017 - .L_8016)


	//   ....[0]....
.L_8016:
        /*0120*/ 	.word	0x000012a0


	//   ....[1]....
        /*0124*/ 	.word	0x000012b0


	//   ....[2]....
        /*0128*/ 	.word	0x000012e0


	//   ....[3]....
        /*012c*/ 	.word	0x000012f0


	//   ....[4]....
        /*0130*/ 	.word	0x00001310


	//   ....[5]....
        /*0134*/ 	.word	0x00001330


	//   ....[6]....
        /*0138*/ 	.word	0x00001350


	//   ....[7]....
        /*013c*/ 	.word	0x00001370


	//   ....[8]....
        /*0140*/ 	.word	0x00001390


	//   ....[9]....
        /*0144*/ 	.word	0x000013b0


	//   ....[10]....
        /*0148*/ 	.word	0x000013d0


	//   ....[11]....
        /*014c*/ 	.word	0x000013f0


	//   ....[12]....
        /*0150*/ 	.word	0x00001410


	//   ....[13]....
        /*0154*/ 	.word	0x00001430


	//   ....[14]....
        /*0158*/ 	.word	0x00001450


	//   ....[15]....
        /*015c*/ 	.word	0x00001470


	//   ....[16]....
        /*0160*/ 	.word	0x000018a0


	//   ....[17]....
        /*0164*/ 	.word	0x00001930


	//   ....[18]....
        /*0168*/ 	.word	0x00001990


	//   ....[19]....
        /*016c*/ 	.word	0x00001a00


	//   ....[20]....
        /*0170*/ 	.word	0x00001a70


	//   ....[21]....
        /*0174*/ 	.word	0x00001ae0


	//   ....[22]....
        /*0178*/ 	.word	0x00001b50


	//   ....[23]....
        /*017c*/ 	.word	0x00001bc0


	//   ....[24]....
        /*0180*/ 	.word	0x00001c30


	//   ....[25]....
        /*0184*/ 	.word	0x00001ca0


	//   ....[26]....
        /*0188*/ 	.word	0x00001d10


	//   ....[27]....
        /*018c*/ 	.word	0x00001d80


	//   ....[28]....
        /*0190*/ 	.word	0x00001df0


	//   ....[29]....
        /*0194*/ 	.word	0x00001e60


	//   ....[30]....
        /*0198*/ 	.word	0x00001ed0


	//   ....[31]....
        /*019c*/ 	.word	0x00001f40


	//----- nvinfo : EIATTR_VRC_CTA_INIT_COUNT
	.align		4
.L_8017:
        /*01a0*/ 	.byte	0x02, 0x4a
	.zero		1
	.zero		1


	//----- nvinfo : EIATTR_EXIT_INSTR_OFFSETS
	.align		4
        /*01a4*/ 	.byte	0x04, 0x1c
        /*01a6*/ 	.short	(.L_8019 - .L_8018)


	//   ....[0]....
.L_8018:
        /*01a8*/ 	.word	0x00000580


	//   ....[1]....
        /*01ac*/ 	.word	0x00001690


	//   ....[2]....
        /*01b0*/ 	.word	0x00001840


	//----- nvinfo : EIATTR_MAX_THREADS
	.align		4
.L_8019:
        /*01b4*/ 	.byte	0x04, 0x05
        /*01b6*/ 	.short	(.L_8021 - .L_8020)
.L_8020:
        /*01b8*/ 	.word	0x00000080
        /*01bc*/ 	.word	0x00000001
        /*01c0*/ 	.word	0x00000001


	//----- nvinfo : EIATTR_CRS_STACK_SIZE
	.align		4
.L_8021:
        /*01c4*/ 	.byte	0x04, 0x1e
        /*01c6*/ 	.short	(.L_8023 - .L_8022)
.L_8022:
        /*01c8*/ 	.word	0x00000000


	//----- nvinfo : EIATTR_CBANK_PARAM_SIZE
	.align		4
.L_8023:
        /*01cc*/ 	.byte	0x03, 0x19
        /*01ce*/ 	.short	0x0030


	//----- nvinfo : EIATTR_PARAM_CBANK
	.align		4
        /*01d0*/ 	.byte	0x04, 0x0a
        /*01d2*/ 	.short	(.L_8025 - .L_8024)
	.align		4
.L_8024:
        /*01d4*/ 	.word	index@(.nv.constant0._Z9cuda_gemmIiLi128ELi1ELi1ELi256ELi16ELi16ELi1EEviiiPT_S1_S1_ii)
        /*01d8*/ 	.short	0x0380
        /*01da*/ 	.short	0x0030


	//----- nvinfo : EIATTR_SW_WAR
	.align		4
.L_8025:
        /*01dc*/ 	.byte	0x04, 0x36
        /*01de*/ 	.short	(.L_8027 - .L_8026)
.L_8026:
        /*01e0*/ 	.word	0x00000008
.L_8027:


//--------------------- .nv.info._Z9cuda_gemmIiLi128ELi1ELi1ELi256ELi16ELi16ELi0EEviiiPT_S1_S1_ii --------------------------
	.section	.nv.info._Z9cuda_gemmIiLi128ELi1ELi1ELi256ELi16ELi16ELi0EEviiiPT_S1_S1_ii,"",@"SHT_CUDA_INFO"
	.sectionflags	@""
	.align	4


	//----- nvinfo : EIATTR_CUDA_API_VERSION
	.align		4
        /*0000*/ 	.byte	0x04, 0x37
        /*0002*/ 	.short	(.L_8029 - .L_8028)
.L_8028:
        /*0004*/ 	.word	0x00000082


	//----- nvinfo : EIATTR_KPARAM_INFO
	.align		4
.L_8029:
        /*0008*/ 	.byte	0x04, 0x17
        /*000a*/ 	.short	(.L_8031 - .L_8030)
.L_8030:
        /*000c*/ 	.word	0x00000000
        /*0010*/ 	.short	0x0007
        /*0012*/ 	.short	0x002c
        /*0014*/ 	.byte	0x00, 0xf0, 0x11, 0x00


	//----- nvinfo : EIATTR_KPARAM_INFO
	.align		4
.L_8031:
        /*0018*/ 	.byte	0x04, 0x17
        /*001a*/ 	.short	(.L_8033 - .L_8032)
.L_8032:
        /*001c*/ 	.word	0x00000000
        /*0020*/ 	.short	0x0006
        /*0022*/ 	.short	0x0028
        /*0024*/ 	.byte	0x00, 0xf0, 0x11, 0x00


	//----- nvinfo : EIATTR_KPARAM_INFO
	.align		4
.L_8033:
        /*0028*/ 	.byte	0x04, 0x17
        /*002a*/ 	.short	(.L_8035 - .L_8034)
.L_8034:
        /*002c*/ 	.word	0x00000000
        /*0030*/ 	.short	0x0005
        /*0032*/ 	.short	0x0020
        /*0034*/ 	.byte	0x00, 0xf5, 0x21, 0x00


	//----- nvinfo : EIATTR_KPARAM_INFO
	.align		4
.L_8035:
        /*0038*/ 	.byte	0x04, 0x17
        /*003a*/ 	.short	(.L_8037 - .L_8036)
.L_8036:
        /*003c*/ 	.word	0x00000000
        /*0040*/ 	.short	0x0004
        /*0042*/ 	.short	0x0018
        /*0044*/ 	.byte	0x00, 0xf5, 0x21, 0x00


	//----- nvinfo : EIATTR_KPARAM_INFO
	.align		4
.L_8037:
        /*0048*/ 	.byte	0x04, 0x17
        /*004a*/ 	.short	(.L_8039 - .L_8038)
.L_8038:
        /*004c*/ 	.word	0x00000000
        /*0050*/ 	.short	0x0003
        /*0052*/ 	.short	0x0010
        /*0054*/ 	.byte	0x00, 0xf5, 0x21, 0x00


	//----- nvinfo : EIATTR_KPARAM_INFO
	.align		4
.L_8039:
        /*0058*/ 	.byte	0x04, 0x17
        /*005a*/ 	.short	(.L_8041 - .L_8040)
.L_8040:
        /*005c*/ 	.word	0x00000000
        /*0060*/ 	.short	0x0002
        /*0062*/ 	.short	0x0008
        /*0064*/ 	.byte	0x00, 0xf0, 0x11, 0x00


	//----- nvinfo : EIATTR_KPARAM_INFO
	.align		4
.L_8041:
        /*0068*/ 	.byte	0x04, 0x17
        /*006a*/ 	.short	(.L_8043 - .L_8042)
.L_8042:
        /*006c*/ 	.word	0x00000000
        /*0070*/ 	.short	0x0001
        /*0072*/ 	.short	0x0004
        /*0074*/ 	.byte	0x00, 0xf0, 0x11, 0x00


	//----- nvinfo : EIATTR_KPARAM_INFO
	.align		4
.L_8043:
        /*0078*/ 	.byte	0x04, 0x17
        /*007a*/ 	.short	(.L_8045 - .L_8044)
.L_8044:
        /*007c*/ 	.word	0x00000000
        /*0080*/ 	.short	0x0000
        /*0082*/ 	.short	0x0000
        /*0084*/ 	.byte	0x00, 0xf0, 0x11, 0x00


	//----- nvinfo : EIATTR_SPARSE_MMA_MASK
	.align		4
.L_8045:
        /*0088*/ 	.byte	0x03, 0x50
        /*008a*/ 	.short	0x0000


	//----- nvinfo : EIATTR_MAXREG_COUNT
	.align		4
        /*008c*/ 	.byte	0x03, 0x1b
        /*008e*/ 	.short	0x00ff


	//----- nvinfo : EIATTR_NUM_BARRIERS
	.align		4
        /*0090*/ 	.byte	0x02, 0x4c
        /*0092*/ 	.byte	0x01
	.zero		1


	//----- nvinfo : EIATTR_MERCURY_ISA_VERSION
	.align		4
        /*0094*/ 	.byte	0x03, 0x5f
        /*0096*/ 	.short	0x0101


	//----- nvinfo : EIATTR_COOP_GROUP_MASK_REGIDS
	.align		4
        /*0098*/ 	.byte	0x04, 0x29
        /*009a*/ 	.short	(.L_8047 - .L_8046)


	//   ....[0]....
.L_8046:
        /*009c*/ 	.word	0xffffffff


	//   ....[1]....
        /*00a0*/ 	.word	0xffffffff


	//   ....[2]....
        /*00a4*/ 	.word	0xffffffff


	//   ....[3]....
        /*00a8*/ 	.word	0xffffffff


	//   ....[4]....
        /*00ac*/ 	.word	0xffffffff


	//   ....[5]....
        /*00b0*/ 	.word	0xffffffff


	//   ....[6]....
        /*00b4*/ 	.word	0xffffffff


	//   ....[7]....
        /*00b8*/ 	.word	0xffffffff


	//   ....[8]....
        /*00bc*/ 	.word	0xffffffff


	//   ....[9]....
        /*00c0*/ 	.word	0xffffffff


	//   ....[10]....
        /*00c4*/ 	.word	0xffffffff


	//   ....[11]....
        /*00c8*/ 	.word	0xffffffff


	//   ....[12]....
        /*00cc*/ 	.word	0xffffffff


	//   ....[13]....
        /*00d0*/ 	.word	0xffffffff


	//   ....[14]....
        /*00d4*/ 	.word	0xffffffff


	//   ....[15]....
        /*00d8*/ 	.word	0xffffffff


	//   ....[16]....
        /*00dc*/ 	.word	0x05000048


	//   ....[17]....
        /*00e0*/ 	.word	0x05000048


	//   ....[18]....
        /*00e4*/ 	.word	0x05000048


	//   ....[19]....
        /*00e8*/ 	.word	0x05000048


	//   ....[20]....
        /*00ec*/ 	.word	0x05000048


	//   ....[21]....
        /*00f0*/ 	.word	0x05000048


	//   ....[22]....
        /*00f4*/ 	.word	0x05000048


	//   ....[23]....
        /*00f8*/ 	.word	0x05000048


	//   ....[24]....
        /*00fc*/ 	.word	0x05000048


	//   ....[25]....
        /*0100*/ 	.word	0x05000048


	//   ....[26]....
        /*0104*/ 	.word	0x05000048


	//   ....[27]....
        /*0108*/ 	.word	0x05000048


	//   ....[28]....
        /*010c*/ 	.word	0x05000048


	//   ....[29]....
        /*0110*/ 	.word	0x05000048


	//   ....[30]....
        /*0114*/ 	.word	0x05000048


	//   ....[31]....
        /*0118*/ 	.word	0x05000048


	//----- nvinfo : EIATTR_COOP_GROUP_INSTR_OFFSETS
	.align		4
.L_8047:
        /*011c*/ 	.byte	0x04, 0x28
        /*011e*/ 	.short	(.L_8049 - .L_8048)


	//   ....[0]....
.L_8048:
        /*0120*/ 	.word	0x000022d0


	//   ....[1]....
        /*0124*/ 	.word	0x00002330


	//   ....[2]....
        /*0128*/ 	.word	0x00002390


	//   ....[3]....
        /*012c*/ 	.word	0x000023f0


	//   ....[4]....
        /*0130*/ 	.word	0x00002450


	//   ....[5]....
        /*0134*/ 	.word	0x000024b0


	//   ....[6]....
        /*0138*/ 	.word	0x00002510


	//   ....[7]....
        /*013c*/ 	.word	0x00002570


	//   ....[8]....
        /*0140*/ 	.word	0x000025d0


	//   ....[9]....
        /*0144*/ 	.word	0x00002630


	//   ....[10]....
        /*0148*/ 	.word	0x00002690


	//   ....[11]....
        /*014c*/ 	.word	0x000026f0


	//   ....[12]....
        /*0150*/ 	.word	0x00002750


	//   ....[13]....
        /*0154*/ 	.word	0x000027b0


	//   ....[14]....
        /*0158*/ 	.word	0x00002810


	//   ....[15]....
        /*015c*/ 	.word	0x00002870


	//   ....[16]....
        /*0160*/ 	.word	0x00003ad0


	//   ....[17]....
        /*0164*/ 	.word	0x00003b60


	//   ....[18]....
        /*0168*/ 	.word	0x00003bf0


	//   ....[19]....
        /*016c*/ 	.word	0x00003c70


	//   ....[20]....
        /*0170*/ 	.word	0x00003cf0


	//   ....[21]....
        /*0174*/ 	.word	0x00003d80


	//   ....[22]....
        /*0178*/ 	.word	0x00003e00


	//   ....[23]....
        /*017c*/ 	.word	0x00003e90


	//   ....[24]....
        /*0180*/ 	.word	0x00003f10


	//   ....[25]....
        /*0184*/ 	.word	0x00003fa0


	//   ....[26]....
        /*0188*/ 	.word	0x00004020


	//   ....[27]....
        /*018c*/ 	.word	0x000040b0


	//   ....[28]....
        /*0190*/ 	.word	0x00004130


	//   ....[29]....
        /*0194*/ 	.word	0x000041c0


	//   ....[30]....
        /*0198*/ 	.word	0x00004240


	//   ....[31]....
        /*019c*/ 	.word	0x000042d0


	//----- nvinfo : EIATTR_VRC_CTA_INIT_COUNT
	.align		4
.L_8049:
        /*01a0*/ 	.byte	0x02, 0x4a
	.zero		1
	.zero		1


	//----- nvinfo : EIATTR_EXIT_INSTR_OFFSETS
	.align		4
        /*01a4*/ 	.byte	0x04, 0x1c
        /*01a6*/ 	.short	(.L_8051 - .L_8050)


	//   ....[0]....
.L_8050:
        /*01a8*/ 	.word	0x000006d0


	//   ....[1]....
        /*01ac*/ 	.word	0x000032e0


	//   ....[2]....
        /*01b0*/ 	.word	0x00003a80


	//----- nvinfo : EIATTR_MAX_THREADS
	.align		4
.L_8051:
        /*01b4*/ 	.byte	0x04, 0x05
        /*01b6*/ 	.short	(.L_8053 - .L_8052)
.L_8052:
        /*01b8*/ 	.word	0x00000080
        /*01bc*/ 	.word	0x00000001
        /*01c0*/ 	.word	0x00000001


	//----- nvinfo : EIATTR_CRS_STACK_SIZE
	.align		4
.L_8053:
        /*01c4*/ 	.byte	0x04, 0x1e
        /*01c6*/ 	.short	(.L_8055 - .L_8054)
.L_8054:
        /*01c8*/ 	.word	0x00000000


	//----- nvinfo : EIATTR_CBANK_PARAM_SIZE
	.align		4
.L_8055:
        /*01cc*/ 	.byte	0x03, 0x19
        /*01ce*/ 	.short	0x0030


	//----- nvinfo : EIATTR_PARAM_CBANK
	.align		4
        /*01d0*/ 	.byte	0x04, 0x0a
        /*01d2*/ 	.short	(.L_8057 - .L_8056)
	.align		4
.L_8056:
        /*01d4*/ 	.word	index@(.nv.constant0._Z9cuda_gemmIiLi128ELi1ELi1ELi256ELi16ELi16ELi0EEviiiPT_S1_S1_ii)
        /*01d8*/ 	.short	0x0380
        /*01da*/ 	.short	0x0030


	//----- nvinfo : EIATTR_SW_WAR
	.align		4
.L_8057:
        /*01dc*/ 	.byte	0x04, 0x36
        /*01de*/ 	.short	(.L_8059 - .L_8058)
.L_8058:
        /*01e0*/ 	.word	0x00000008
.L_8059:


//--------------------- .nv.info._Z9cuda_gemmIiLi128ELi1ELi1ELi256ELi8ELi8ELi1EEviiiPT_S1_S1_ii --------------------------
	.section	.nv.info._Z9cuda_gemmIiLi128ELi1ELi1ELi256ELi8ELi8ELi1EEviiiPT_S1_S1_ii,"",@"SHT_CUDA_INFO"
	.sectionflags	@""
	.align	4


	//----- nvinfo : EIATTR_CUDA_API_VERSION
	.align		4
        /*0000*/ 	.byte	0x04, 0x37
        /*0002*/ 	.short	(.L_8061 - .L_8060)
.L_8060:
        /*0004*/ 	.word	0x00000082


	//----- nvinfo : EIATTR_KPARAM_INFO
	.align		4
.L_8061:
        /*0008*/ 	.byte	0x04, 0x17
        /*000a*/ 	.short	(.L_8063 - .L_8062)
.L_8062:
        /*000c*/ 	.word	0x00000000
        /*0010*/ 	.short	0x0007
        /*0012*/ 	.short	0x002c
        /*0014*/ 	.byte	0x00, 0xf0, 0x11, 0x00


	//----- nvinfo : EIATTR_KPARAM_INFO
	.align		4
.L_8063:
        /*0018*/ 	.byte	0x04, 0x17
        /*001a*/ 	.short	(.L_8065 - .L_8064)
.L_8064:
        /*001c*/ 	.word	0x00000000
        /*0020*/ 	.short	0x0006
        /*0022*/ 	.short	0x0028
        /*0024*/ 	.byte	0x00, 0xf0, 0x11, 0x00


	//----- nvinfo : EIATTR_KPARAM_INFO
	.align		4
.L_8065:
        /*0028*/ 	.byte	0x04, 0x17
        /*002a*/ 	.short	(.L_8067 - .L_8066)
.L_8066:
        /*002c*/ 	.word	0x00000000
        /*0030*/ 	.short	0x0005
        /*0032*/ 	.short	0x0020
        /*0034*/ 	.byte	0x00, 0xf5, 0x21, 0x00


	//----- nvinfo : EIATTR_KPARAM_INFO
	.align		4
.L_8067:
        /*0038*/ 	.byte	0x04, 0x17
        /*003a*/ 	.short	(.L_8069 - .L_8068)
.L_8068:
        /*003c*/ 	.word	0x00000000
        /*0040*/ 	.short	0x0004
        /*0042*/ 	.short	0x0018
        /*0044*/ 	.byte	0x00, 0xf5, 0x21, 0x00


	//----- nvinfo : EIATTR_KPARAM_INFO
	.align		4
.L_8069:
        /*0048*/ 	.byte	0x04, 0x17
        /*004a*/ 	.short	(.L_8071 - .L_8070)
.L_8070:
        /*004c*/ 	.word	0x00000000
        /*0050*/ 	.short	0x0003
        /*0052*/ 	.short	0x0010
        /*0054*/ 	.byte	0x00, 0xf5, 0x21, 0x00


	//----- nvinfo : EIATTR_KPARAM_INFO
	.align		4
.L_8071:
        /*0058*/ 	.byte	0x04, 0x17
        /*005a*/ 	.short	(.L_8073 - .L_8072)
.L_8072:
        /*005c*/ 	.word	0x00000000
        /*0060*/ 	.short	0x0002
        /*0062*/ 	.short	0x0008
        /*0064*/ 	.byte	0x00, 0xf0, 0x11, 0x00


	//----- nvinfo : EIATTR_KPARAM_INFO
	.align		4
.L_8073:
        /*0068*/ 	.byte	0x04, 0x17
        /*006a*/ 	.short	(.L_8075 - .L_8074)
.L_8074:
        /*006c*/ 	.word	0x00000000
        /*0070*/ 	.short	0x0001
        /*0072*/ 	.short	0x0004
        /*0074*/ 	.byte	0x00, 0xf0, 0x11, 0x00


	//----- nvinfo : EIATTR_KPARAM_INFO
	.align		4
.L_8075:
        /*0078*/ 	.byte	0x04, 0x17
        /*007a*/ 	.short	(.L_8077 - .L_8076)
.L_8076:
        /*007c*/ 	.word	0x00000000
        /*0080*/ 	.short	0x0000
        /*0082*/ 	.short	0x0000
        /*0084*/ 	.byte	0x00, 0xf0, 0x11, 0x00


	//----- nvinfo : EIATTR_SPARSE_MMA_MASK
	.align		4
.L_8077:
        /*0088*/ 	.byte	0x03, 0x50
        /*008a*/ 	.short	0x0000


	//----- nvinfo : EIATTR_MAXREG_COUNT
	.align		4
        /*008c*/ 	.byte	0x03, 0x1b
        /*008e*/ 	.short	0x00ff


	//----- nvinfo : EIATTR_NUM_BARRIERS
	.align		4
        /*0090*/ 	.byte	0x02, 0x4c
        /*0092*/ 	.byte	0x01
	.zero		1


	//----- nvinfo : EIATTR_MERCURY_ISA_VERSION
	.align		4
        /*0094*/ 	.byte	0x03, 0x5f
        /*0096*/ 	.short	0x0101


	//----- nvinfo : EIATTR_COOP_GROUP_MASK_REGIDS
	.align		4
        /*0098*/ 	.byte	0x04, 0x29
        /*009a*/ 	.short	(.L_8079 - .L_8078)


	//   ....[0]....
.L_8078:
        /*009c*/ 	.word	0xffffffff


	//   ....[1]....
        /*00a0*/ 	.word	0xffffffff


	//   ....[2]....
        /*00a4*/ 	.word	0xffffffff


	//   ....[3]....
        /*00a8*/ 	.word	0xffffffff


	//   ....[4]....
        /*00ac*/ 	.word	0xffffffff


	//   ....[5]....
        /*00b0*/ 	.word	0xffffffff


	//   ....[6]....
        /*00b4*/ 	.word	0xffffffff


	//   ....[7]....
        /*00b8*/ 	.word	0xffffffff


	//   ....[8]....
        /*00bc*/ 	.word	0x05000000


	//   ....[9]....
        /*00c0*/ 	.word	0x05000000


	//   ....[10]....
        /*00c4*/ 	.word	0x05000000


	//   ....[11]....
        /*00c8*/ 	.word	0x05000000


	//   ....[12]....
        /*00cc*/ 	.word	0x05000000


	//   ....[13]....
        /*00d0*/ 	.word	0x05000000


	//   ....[14]....
        /*00d4*/ 	.word	0x05000000


	//   ....[15]....
        /*00d8*/ 	.word	0x05000000


	//----- nvinfo : EIATTR_COOP_GROUP_INSTR_OFFSETS
	.align		4
.L_8079:
        /*00dc*/ 	.byte	0x04, 0x28
        /*00de*/ 	.short	(.L_8081 - .L_8080)


	//   ....[0]....
.L_8080:
        /*00e0*/ 	.word	0x00001180


	//   ....[1]....
        /*00e4*/ 	.word	0x00001190


	//   ....[2]....
        /*00e8*/ 	.word	0x000011c0


	//   ....[3]....
        /*00ec*/ 	.word	0x000011e0


	//   ....[4]....
        /*00f0*/ 	.word	0x00001200


	//   ....[5]....
        /*00f4*/ 	.word	0x00001220


	//   ....[6]....
        /*00f8*/ 	.word	0x00001240


	//   ....[7]....
        /*00fc*/ 	.word	0x00001260


	//   ....[8]....
        /*0100*/ 	.word	0x00001680


	//   ....[9]....
        /*0104*/ 	.word	0x00001710


	//   ....[10]....
        /*0108*/ 	.word	0x00001770


	//   ....[11]....
        /*010c*/ 	.word	0x000017d0


	//   ....[12]....
        /*0110*/ 	.word	0x00001830


	//   ....[13]....
        /*0114*/ 	.word	0x00001890


	//   ....[14]....
        /*0118*/ 	.word	0x000018f0


	//   ....[15]....
        /*011c*/ 	.word	0x00001950


	//----- nvinfo : EIATTR_VRC_CTA_INIT_COUNT
	.align		4
.L_8081:
        /*0120*/ 	.byte	0x02, 0x4a
	.zero		1
	.zero		1


	//----- nvinfo : EIATTR_EXIT_INSTR_OFFSETS
	.align		4
        /*0124*/ 	.byte	0x04, 0x1c
        /*0126*/ 	.short	(.L_8083 - .L_8082)


	//   ....[0]....
.L_8082:
        /*0128*/ 	.word	0x000006f0


	//   ....[1]....
        /*012c*/ 	.word	0x00001460


	//   ....[2]....
        /*0130*/ 	.word	0x00001620


	//----- nvinfo : EIATTR_MAX_THREADS
	.align		4
.L_8083:
        /*0134*/ 	.byte	0x04, 0x05
        /*0136*/ 	.short	(.L_8085 - .L_8084)
.L_8084:
        /*0138*/ 	.word	0x00000080
        /*013c*/ 	.word	0x00000001
        /*0140*/ 	.word	0x00000001


	//----- nvinfo : EIATTR_CRS_STACK_SIZE
	.align		4
.L_8085:
        /*0144*/ 	.byte	0x04, 0x1e
        /*0146*/ 	.short	(.L_8087 - .L_8086)
.L_8086:
        /*0148*/ 	.word	0x00000000


	//----- nvinfo : EIATTR_CBANK_PARAM_SIZE
	.align		4
.L_8087:
        /*014c*/ 	.byte	0x03, 0x19
        /*014e*/ 	.short	0x0030


	//----- nvinfo : EIATTR_PARAM_CBANK
	.align		4
        /*0150*/ 	.byte	0x04, 0x0a
        /*0152*/ 	.short	(.L_8089 - .L_8088)
	.align		4
.L_8088:
        /*0154*/ 	.word	index@(.nv.constant0._Z9cuda_gemmIiLi128ELi1ELi1ELi256ELi8ELi8ELi1EEviiiPT_S1_S1_ii)
        /*0158*/ 	.short	0x0380
        /*015a*/ 	.short	0x0030


	//----- nvinfo : EIATTR_SW_WAR
	.align		4
.L_8089:
        /*015c*/ 	.byte	0x04, 0x36
        /*015e*/ 	.short	(.L_8091 - .L_8090)
.L_8090:
        /*0160*/ 	.word	0x00000008
.L_8091:


//--------------------- .nv.info._Z9cuda_gemmIiLi128ELi1ELi1ELi256ELi8ELi8ELi0EEviiiPT_S1_S1_ii --------------------------
	.section	.nv.info._Z9cuda_gemmIiLi128ELi1ELi1ELi256ELi8ELi8ELi0EEviiiPT_S1_S1_ii,"",@"SHT_CUDA_INFO"
	.sectionflags	@""
	.align	4


	//----- nvinfo : EIATTR_CUDA_API_VERSION
	.align		4
        /*0000*/ 	.byte	0x04, 0x37
        /*0002*/ 	.short	(.L_8093 - .L_8092)
.L_8092:
        /*0004*/ 	.word	0x00000082


	//----- nvinfo : EIATTR_KPARAM_INFO
	.align		4
.L_8093:
        /*0008*/ 	.byte	0x04, 0x17
        /*000a*/ 	.short	(.L_8095 - .L_8094)
.L_8094:
        /*000c*/ 	.word	0x00000000
        /*0010*/ 	.short	0x0007
        /*0012*/ 	.short	0x002c
        /*0014*/ 	.byte	0x00, 0xf0, 0x11, 0x00


	//----- nvinfo : EIATTR_KPARAM_INFO
	.align		4
.L_8095:
        /*0018*/ 	.byte	0x04, 0x17
        /*001a*/ 	.short	(.L_8097 - .L_8096)
.L_8096:
        /*001c*/ 	.word	0x00000000
        /*0020*/ 	.short	0x0006
        /*0022*/ 	.short	0x0028
        /*0024*/ 	.byte	0x00, 0xf0, 0x11, 0x00


	//----- nvinfo : EIATTR_KPARAM_INFO
	.align		4
.L_8097:
        /*0028*/ 	.byte	0x04, 0x17
        /*002a*/ 	.short	(.L_8099 - .L_8098)
.L_8098:
        /*002c*/ 	.word	0x00000000
        /*0030*/ 	.short	0x0005
        /*0032*/ 	.short	0x0020
        /*0034*/ 	.byte	0x00, 0xf5, 0x21, 0x00


	//----- nvinfo : EIATTR_KPARAM_INFO
	.align		4
.L_8099:
        /*0038*/ 	.byte	0x04, 0x17
        /*003a*/ 	.short	(.L_8101 - .L_8100)
.L_8100:
        /*003c*/ 	.word	0x00000000
        /*0040*/ 	.short	0x0004
        /*0042*/ 	.short	0x0018
        /*0044*/ 	.byte	0x00, 0xf5, 0x21, 0x00


	//----- nvinfo : EIATTR_KPARAM_INFO
	.align		4
.L_8101:
        /*0048*/ 	.byte	0x04, 0x17
        /*004a*/ 	.short	(.L_8103 - .L_8102)
.L_8102:
        /*004c*/ 	.word	0x00000000
        /*0050*/ 	.short	0x0003
        /*0052*/ 	.short	0x0010
        /*0054*/ 	.byte	0x00, 0xf5, 0x21, 0x00


	//----- nvinfo : EIATTR_KPARAM_INFO
	.align		4
.L_8103:
        /*0058*/ 	.byte	0x04, 0x17
        /*005a*/ 	.short	(.L_8105 - .L_8104)
.L_8104:
        /*005c*/ 	.word	0x00000000
        /*0060*/ 	.short	0x0002
        /*0062*/ 	.short	0x0008
        /*0064*/ 	.byte	0x00, 0xf0, 0x11, 0x00


	//----- nvinfo : EIATTR_KPARAM_INFO
	.align		4
.L_8105:
        /*0068*/ 	.byte	0x04, 0x17
        /*006a*/ 	.short	(.L_8107 - .L_8106)
.L_8106:
        /*006c*/ 	.word	0x00000000
        /*0070*/ 	.short	0x0001
        /*0072*/ 	.short	0x0004
        /*0074*/ 	.byte	0x00, 0xf0, 0x11, 0x00


	//----- nvinfo : EIATTR_KPARAM_INFO
	.align		4
.L_8107:
        /*0078*/ 	.byte	0x04, 0x17
        /*007a*/ 	.short	(.L_8109 - .L_8108)
.L_8108:
        /*007c*/ 	.word	0x00000000
        /*0080*/ 	.short	0x0000
        /*0082*/ 	.short	0x0000
        /*0084*/ 	.byte	0x00, 0xf0, 0x11, 0x00


	//----- nvinfo : EIATTR_SPARSE_MMA_MASK
	.align		4
.L_8109:
        /*0088*/ 	.byte	0x03, 0x50
        /*008a*/ 	.short	0x0000


	//----- nvinfo : EIATTR_MAXREG_COUNT
	.align		4
        /*008c*/ 	.byte	0x03, 0x1b
        /*008e*/ 	.short	0x00ff


	//----- nvinfo : EIATTR_NUM_BARRIERS
	.align		4
        /*0090*/ 	.byte	0x02, 0x4c
        /*0092*/ 	.byte	0x01
	.zero		1


	//----- nvinfo : EIATTR_MERCURY_ISA_VERSION
	.align		4
        /*0094*/ 	.byte	0x03, 0x5f
        /*0096*/ 	.short	0x0101


	//----- nvinfo : EIATTR_COOP_GROUP_MASK_REGIDS
	.align		4
        /*0098*/ 	.byte	0x04, 0x29
        /*009a*/ 	.short	(.L_8111 - .L_8110)


	//   ....[0]....
.L_8110:
        /*009c*/ 	.word	0xffffffff


	//   ....[1]....
        /*00a0*/ 	.word	0xffffffff


	//   ....[2]....
        /*00a4*/ 	.word	0xffffffff


	//   ....[3]....
        /*00a8*/ 	.word	0xffffffff


	//   ....[4]....
        /*00ac*/ 	.word	0xffffffff


	//   ....[5]....
        /*00b0*/ 	.word	0xffffffff


	//   ....[6]....
        /*00b4*/ 	.word	0xffffffff


	//   ....[7]....
        /*00b8*/ 	.word	0xffffffff


	//   ....[8]....
        /*00bc*/ 	.word	0x05000029


	//   ....[9]....
        /*00c0*/ 	.word	0x05000029


	//   ....[10]....
        /*00c4*/ 	.word	0x05000029


	//   ....[11]....
        /*00c8*/ 	.word	0x05000029


	//   ....[12]....
        /*00cc*/ 	.word	0x05000029


	//   ....[13]....
        /*00d0*/ 	.word	0x05000029


	//   ....[14]....
        /*00d4*/ 	.word	0x05000029


	//   ....[15]....
        /*00d8*/ 	.word	0x05000029


	//----- nvinfo : EIATTR_COOP_GROUP_INSTR_OFFSETS
	.align		4
.L_8111:
        /*00dc*/ 	.byte	0x04, 0x28
        /*00de*/ 	.short	(.L_8113 - .L_8112)


	//   ....[0]....
.L_8112:
        /*00e0*/ 	.word	0x00001aa0


	//   ....[1]....
        /*00e4*/ 	.word	0x00001b00


	//   ....[2]....
        /*00e8*/ 	.word	0x00001b60


	//   ....[3]....
        /*00ec*/ 	.word	0x00001bc0


	//   ....[4]....
        /*00f0*/ 	.word	0x00001c20


	//   ....[5]....
        /*00f4*/ 	.word	0x00001c80


	//   ....[6]....
        /*00f8*/ 	.word	0x00001ce0


	//   ....[7]....
        /*00fc*/ 	.word	0x00001d40


	//   ....[8]....
        /*0100*/ 	.word	0x00002de0


	//   ....[9]....
        /*0104*/ 	.word	0x00002e60


	//   ....[10]....
        /*0108*/ 	.word	0x00002ee0


	//   ....[11]....
        /*010c*/ 	.word	0x00002f60


	//   ....[12]....
        /*0110*/ 	.word	0x00002fe0


	//   ....[13]....
        /*0114*/ 	.word	0x00003060


	//   ....[14]....
        /*0118*/ 	.word	0x000030e0


	//   ....[15]....
        /*011c*/ 	.word	0x00003160


	//----- nvinfo : EIATTR_VRC_CTA_INIT_COUNT
	.align		4
.L_8113:
        /*0120*/ 	.byte	0x02, 0x4a
	.zero		1
	.zero		1


	//----- nvinfo : EIATTR_EXIT_INSTR_OFFSETS
	.align		4
        /*0124*/ 	.byte	0x04, 0x1c
        /*0126*/ 	.short	(.L_8115 - .L_8114)


	//   ....[0]....
.L_8114:
        /*0128*/ 	.word	0x00000630


	//   ....[1]....
        /*012c*/ 	.word	0x000025c0


	//   ....[2]....
        /*0130*/ 	.word	0x00002d90


	//----- nvinfo : EIATTR_MAX_THREADS
	.align		4
.L_8115:
        /*0134*/ 	.byte	0x04, 0x05
        /*0136*/ 	.short	(.L_8117 - .L_8116)
.L_8116:
        /*0138*/ 	.word	0x00000080
        /*013c*/ 	.word	0x00000001
        /*0140*/ 	.word	0x00000001


	//----- nvinfo : EIATTR_CRS_STACK_SIZE
	.align		4
.L_8117:
        /*0144*/ 	.byte	0x04, 0x1e
        /*0146*/ 	.short	(.L_8119 - .L_8118)
.L_8118:
        /*0148*/ 	.word	0x00000000


	//----- nvinfo : EIATTR_CBANK_PARAM_SIZE
	.align		4
.L_8119:
        /*014c*/ 	.byte	0x03, 0x19
        /*014e*/ 	.short	0x0030


	//----- nvinfo : EIATTR_PARAM_CBANK
	.align		4
        /*0150*/ 	.byte	0x04, 0x0a
        /*0152*/ 	.short	(.L_8121 - .L_8120)
	.align		4
.L_8120:
        /*0154*/ 	.word	index@(.nv.constant0._Z9cuda_gemmIiLi128ELi1ELi1ELi256ELi8ELi8ELi0EEviiiPT_S1_S1_ii)
        /*0158*/ 	.short	0x0380
        /*015a*/ 	.short	0x0030


	//----- nvinfo : EIATTR_SW_WAR
	.align		4
.L_8121:
        /*015c*/ 	.byte	0x04, 0x36
        /*015e*/ 	.short	(.L_8123 - .L_8122)
.L_8122:
        /*0160*/ 	.word	0x00000008
.L_8123:


//--------------------- .nv.info._Z9cuda_gemmIiLi128ELi1ELi1ELi256ELi4ELi4ELi1EEviiiPT_S1_S1_ii --------------------------
	.section	.nv.info._Z9cuda_gemmIiLi128ELi1ELi1ELi256ELi4ELi4ELi1EEviiiPT_S1_S1_ii,"",@"SHT_CUDA_INFO"
	.sectionflags	@""
	.align	4


	//----- nvinfo : EIATTR_CUDA_API_VERSION
	.align		4
        /*0000*/ 	.byte	0x04, 0x37
        /*0002*/ 	.short	(.L_8125 - .L_8124)
.L_8124:
        /*0004*/ 	.word	0x00000082


	//----- nvinfo : EIATTR_KPARAM_INFO
	.align		4
.L_8125:
        /*0008*/ 	.byte	0x04, 0x17
        /*000a*/ 	.short	(.L_8127 - .L_8126)
.L_8126:
        /*000c*/ 	.word	0x00000000
        /*0010*/ 	.short	0x0007
        /*0012*/ 	.short	0x002c
        /*0014*/ 	.byte	0x00, 0xf0, 0x11, 0x00


	//----- nvinfo : EIATTR_KPARAM_INFO
	.align		4
.L_8127:
        /*0018*/ 	.byte	0x04, 0x17
        /*001a*/ 	.short	(.L_8129 - .L_8128)
.L_8128:
        /*001c*/ 	.word	0x00000000
        /*0020*/ 	.short	0x0006
        /*0022*/ 	.short	0x0028
        /*0024*/ 	.byte	0x00, 0xf0, 0x11, 0x00


	//----- nvinfo : EIATTR_KPARAM_INFO
	.align		4
.L_8129:
        /*0028*/ 	.byte	0x04, 0x17
        /*002a*/ 	.short	(.L_8131 - .L_8130)
.L_8130:
        /*002c*/ 	.word	0x00000000
        /*0030*/ 	.short	0x0005
        /*0032*/ 	.short	0x0020
        /*0034*/ 	.byte	0x00, 0xf5, 0x21, 0x00


	//----- nvinfo : EIATTR_KPARAM_INFO
	.align		4
.L_8131:
        /*0038*/ 	.byte	0x04, 0x17
        /*003a*/ 	.short	(.L_8133 - .L_8132)
.L_8132:
        /*003c*/ 	.word	0x00000000
        /*0040*/ 	.short	0x0004
        /*0042*/ 	.short	0x0018
        /*0044*/ 	.byte	0x00, 0xf5, 0x21, 0x00


	//----- nvinfo : EIATTR_KPARAM_INFO
	.align		4
.L_8133:
        /*0048*/ 	.byte	0x04, 0x17
        /*004a*/ 	.short	(.L_8135 - .L_8134)
.L_8134:
        /*004c*/ 	.word	0x00000000
        /*0050*/ 	.short	0x0003
        /*0052*/ 	.short	0x0010
        /*0054*/ 	.byte	0x00, 0xf5, 0x21, 0x00


	//----- nvinfo : EIATTR_KPARAM_INFO
	.align		4
.L_8135:
        /*0058*/ 	.byte	0x04, 0x17
        /*005a*/ 	.short	(.L_8137 - .L_8136)
.L_8136:
        /*005c*/ 	.word	0x00000000
        /*0060*/ 	.short	0x0002
        /*0062*/ 	.short	0x0008
        /*0064*/ 	.byte	0x00, 0xf0, 0x11, 0x00


	//----- nvinfo : EIATTR_KPARAM_INFO
	.align		4
.L_8137:
        /*0068*/ 	.byte	0x04, 0x17
        /*006a*/ 	.short	(.L_8139 - .L_8138)
.L_8138:
        /*006c*/ 	.word	0x00000000
        /*0070*/ 	.short	0x0001
        /*0072*/ 	.short	0x0004
        /*0074*/ 	.byte	0x00, 0xf0, 0x11, 0x00


	//----- nvinfo : EIATTR_KPARAM_INFO
	.align		4
.L_8139:
        /*0078*/ 	.byte	0x04, 0x17
        /*007a*/ 	.short	(.L_8141 - .L_8140)
.L_8140:
        /*007c*/ 	.word	0x00000000
        /*0080*/ 	.short	0x0000
        /*0082*/ 	.short	0x0000
        /*0084*/ 	.byte	0x00, 0xf0, 0x11, 0x00


	//----- nvinfo : EIATTR_SPARSE_MMA_MASK
	.align		4
.L_8141:
        /*0088*/ 	.byte	0x03, 0x50
        /*008a*/ 	.short	0x0000


	//----- nvinfo : EIATTR_MAXREG_COUNT
	.align		4
        /*008c*/ 	.byte	0x03, 0x1b
        /*008e*/ 	.short	0x00ff


	//----- nvinfo : EIATTR_NUM_BARRIERS
	.align		4
        /*0090*/ 	.byte	0x02, 0x4c
        /*0092*/ 	.byte	0x01
	.zero		1


	//----- nvinfo : EIATTR_MERCURY_ISA_VERSION
	.align		4
        /*0094*/ 	.byte	0x03, 0x5f
        /*0096*/ 	.short	0x0101


	//----- nvinfo : EIATTR_COOP_GROUP_MASK_REGIDS
	.align		4
        /*0098*/ 	.byte	0x04, 0x29
        /*009a*/ 	.short	(.L_8143 - .L_8142)


	//   ....[0]....
.L_8142:
        /*009c*/ 	.word	0xffffffff


	//   ....[1]....
        /*00a0*/ 	.word	0xffffffff


	//   ....[2]....
        /*00a4*/ 	.word	0xffffffff


	//   ....[3]....
        /*00a8*/ 	.word	0xffffffff


	//   ....[4]....
        /*00ac*/ 	.word	0x05000018


	//   ....[5]....
        /*00b0*/ 	.word	0x05000018


	//   ....[6]....
        /*00b4*/ 	.word	0x05000018


	//   ....[7]....
        /*00b8*/ 	.word	0x05000018


	//----- nvinfo : EIATTR_COOP_GROUP_INSTR_OFFSETS
	.align		4
.L_8143:
        /*00bc*/ 	.byte	0x04, 0x28
        /*00be*/ 	.short	(.L_8145 - .L_8144)


	//   ....[0]....
.L_8144:
        /*00c0*/ 	.word	0x00000ab0


	//   ....[1]....
        /*00c4*/ 	.word	0x00000ac0


	//   ....[2]....
        /*00c8*/ 	.word	0x00000ad0


	//   ....[3]....
        /*00cc*/ 	.word	0x00000ae0


	//   ....[4]....
        /*00d0*/ 	.word	0x00000f10


	//   ....[5]....
        /*00d4*/ 	.word	0x00000fa0


	//   ....[6]....
        /*00d8*/ 	.word	0x00000ff0


	//   ....[7]....
        /*00dc*/ 	.word	0x00001050


	//----- nvinfo : EIATTR_VRC_CTA_INIT_COUNT
	.align		4
.L_8145:
        /*00e0*/ 	.byte	0x02, 0x4a
	.zero		1
	.zero		1


	//----- nvinfo : EIATTR_EXIT_INSTR_OFFSETS
	.align		4
        /*00e4*/ 	.byte	0x04, 0x1c
        /*00e6*/ 	.short	(.L_8147 - .L_8146)


	//   ....[0]....
.L_8146:
        /*00e8*/ 	.word	0x000001c0


	//   ....[1]....
        /*00ec*/ 	.word	0x00000d00


	//   ....[2]....
        /*00f0*/ 	.word	0x00000eb0


	//----- nvinfo : EIATTR_MAX_THREADS
	.align		4
.L_8147:
        /*00f4*/ 	.byte	0x04, 0x05
        /*00f6*/ 	.short	(.L_8149 - .L_8148)
.L_8148:
        /*00f8*/ 	.word	0x00000080
        /*00fc*/ 	.word	0x00000001
        /*0100*/ 	.word	0x00000001


	//----- nvinfo : EIATTR_CRS_STACK_SIZE
	.align		4
.L_8149:
        /*0104*/ 	.byte	0x04, 0x1e
        /*0106*/ 	.short	(.L_8151 - .L_8150)
.L_8150:
        /*0108*/ 	.word	0x00000000


	//----- nvinfo : EIATTR_CBANK_PARAM_SIZE
	.align		4
.L_8151:
        /*010c*/ 	.byte	0x03, 0x19
        /*010e*/ 	.short	0x0030


	//----- nvinfo : EIATTR_PARAM_CBANK
	.align		4
        /*0110*/ 	.byte	0x04, 0x0a
        /*0112*/ 	.short	(.L_8153 - .L_8152)
	.align		4
.L_8152:
        /*0114*/ 	.word	index@(.nv.constant0._Z9cuda_gemmIiLi128ELi1ELi1ELi256ELi4ELi4ELi1EEviiiPT_S1_S1_ii)
        /*0118*/ 	.short	0x0380
        /*011a*/ 	.short	0x0030


	//----- nvinfo : EIATTR_SW_WAR
	.align		4
.L_8153:
        /*011c*/ 	.byte	0x04, 0x36
        /*011e*/ 	.short	(.L_8155 - .L_8154)
.L_8154:
        /*0120*/ 	.word	0x00000008
.L_8155:


//--------------------- .nv.info._Z9cuda_gemmIiLi128ELi1ELi1ELi256ELi4ELi4ELi0EEviiiPT_S1_S1_ii --------------------------
	.section	.nv.info._Z9cuda_gemmIiLi128ELi1ELi1ELi256ELi4ELi4ELi0EEviiiPT_S1_S1_ii,"",@"SHT_CUDA_INFO"
	.sectionflags	@""
	.align	4


	//----- nvinfo : EIATTR_CUDA_API_VERSION
	.align		4
        /*0000*/ 	.byte	0x04, 0x37
        /*0002*/ 	.short	(.L_8157 - .L_8156)
.L_8156:
        /*0004*/ 	.word	0x00000082


	//----- nvinfo : EIATTR_KPARAM_INFO
	.align		4
.L_8157:
        /*0008*/ 	.byte	0x04, 0x17
        /*000a*/ 	.short	(.L_8159 - .L_8158)
.L_8158:
        /*000c*/ 	.word	0x00000000
        /*0010*/ 	.short	0x0007
        /*0012*/ 	.short	0x002c
        /*0014*/ 	.byte	0x00, 0xf0, 0x11, 0x00


	//----- nvinfo : EIATTR_KPARAM_INFO
	.align		4
.L_8159:
        /*0018*/ 	.byte	0x04, 0x17
        /*001a*/ 	.short	(.L_8161 - .L_8160)
.L_8160:
        /*001c*/ 	.word	0x00000000
        /*0020*/ 	.short	0x0006
        /*0022*/ 	.short	0x0028
        /*0024*/ 	.byte	0x00, 0xf0, 0x11, 0x00


	//----- nvinfo : EIATTR_KPARAM_INFO
	.align		4
.L_8161:
        /*0028*/ 	.byte	0x04, 0x17
        /*002a*/ 	.short	(.L_8163 - .L_8162)
.L_8162:
        /*002c*/ 	.word	0x00000000
        /*0030*/ 	.short	0x0005
        /*0032*/ 	.short	0x0020
        /*0034*/ 	.byte	0x00, 0xf5, 0x21, 0x00


	//----- nvinfo : EIATTR_KPARAM_INFO
	.align		4
.L_8163:
        /*0038*/ 	.byte	0x04, 0x17
        /*003a*/ 	.short	(.L_8165 - .L_8164)
.L_8164:
        /*003c*/ 	.word	0x00000000
        /*0040*/ 	.short	0x0004
        /*0042*/ 	.short	0x0018
        /*0044*/ 	.byte	0x00, 0xf5, 0x21, 0x00


	//----- nvinfo : EIATTR_KPARAM_INFO
	.align		4
.L_8165:
        /*0048*/ 	.byte	0x04, 0x17
        /*004a*/ 	.short	(.L_8167 - .L_8166)
.L_8166:
        /*004c*/ 	.word	0x00000000
        /*0050*/ 	.short	0x0003
        /*0052*/ 	.short	0x0010
        /*0054*/ 	.byte	0x00, 0xf5, 0x21, 0x00


	//----- nvinfo : EIATTR_KPARAM_INFO
	.align		4
.L_8167:
        /*0058*/ 	.byte	0x04, 0x17
        /*005a*/ 	.short	(.L_8169 - .L_8168)
.L_8168:
        /*005c*/ 	.word	0x00000000
        /*0060*/ 	.short	0x0002
        /*0062*/ 	.short	0x0008
        /*0064*/ 	.byte	0x00, 0xf0, 0x11, 0x00


	//----- nvinfo : EIATTR_KPARAM_INFO
	.align		4
.L_8169:
        /*0068*/ 	.byte	0x04, 0x17
        /*006a*/ 	.short	(.L_8171 - .L_8170)
.L_8170:
        /*006c*/ 	.word	0x00000000
        /*0070*/ 	.short	0x0001
        /*0072*/ 	.short	0x0004
        /*0074*/ 	.byte	0x00, 0xf0, 0x11, 0x00


	//----- nvinfo : EIATTR_KPARAM_INFO
	.align		4
.L_8171:
        /*0078*/ 	.byte	0x04, 0x17
        /*007a*/ 	.short	(.L_8173 - .L_8172)
.L_8172:
        /*007c*/ 	.word	0x00000000
        /*0080*/ 	.short	0x0000
        /*0082*/ 	.short	0x0000
        /*0084*/ 	.byte	0x00, 0xf0, 0x11, 0x00


	//----- nvinfo : EIATTR_SPARSE_MMA_MASK
	.align		4
.L_8173:
        /*0088*/ 	.byte	0x03, 0x50
        /*008a*/ 	.short	0x0000


	//----- nvinfo : EIATTR_MAXREG_COUNT
	.align		4
        /*008c*/ 	.byte	0x03, 0x1b
        /*008e*/ 	.short	0x00ff


	//----- nvinfo : EIATTR_NUM_BARRIERS
	.align		4
        /*0090*/ 	.byte	0x02, 0x4c
        /*0092*/ 	.byte	0x01
	.zero		1


	//----- nvinfo : EIATTR_MERCURY_ISA_VERSION
	.align		4
        /*0094*/ 	.byte	0x03, 0x5f
        /*0096*/ 	.short	0x0101


	//----- nvinfo : EIATTR_COOP_GROUP_MASK_REGIDS
	.align		4
        /*0098*/ 	.byte	0x04, 0x29
        /*009a*/ 	.short	(.L_8175 - .L_8174)


	//   ....[0]....
.L_8174:
        /*009c*/ 	.word	0xffffffff


	//   ....[1]....
        /*00a0*/ 	.word	0xffffffff


	//   ....[2]....
        /*00a4*/ 	.word	0xffffffff


	//   ....[3]....
        /*00a8*/ 	.word	0xffffffff


	//   ....[4]....
        /*00ac*/ 	.word	0x0500001c


	//   ....[5]....
        /*00b0*/ 	.word	0x0500001c


	//   ....[6]....
        /*00b4*/ 	.word	0x0500001c


	//   ....[7]....
        /*00b8*/ 	.word	0x0500001c


	//----- nvinfo : EIATTR_COOP_GROUP_INSTR_OFFSETS
	.align		4
.L_8175:
        /*00bc*/ 	.byte	0x04, 0x28
        /*00be*/ 	.short	(.L_8177 - .L_8176)


	//   ....[0]....
.L_8176:
        /*00c0*/ 	.word	0x00001690


	//   ....[1]....
        /*00c4*/ 	.word	0x000016e0


	//   ....[2]....
        /*00c8*/ 	.word	0x00001730


	//   ....[3]....
        /*00cc*/ 	.word	0x00001780


	//   ....[4]....
        /*00d0*/ 	.word	0x00002690


	//   ....[5]....
        /*00d4*/ 	.word	0x00002710


	//   ....[6]....
        /*00d8*/ 	.word	0x00002790


	//   ....[7]....
        /*00dc*/ 	.word	0x00002810


	//----- nvinfo : EIATTR_VRC_CTA_INIT_COUNT
	.align		4
.L_8177:
        /*00e0*/ 	.byte	0x02, 0x4a
	.zero		1
	.zero		1


	//----- nvinfo : EIATTR_EXIT_INSTR_OFFSETS
	.align		4
        /*00e4*/ 	.byte	0x04, 0x1c
        /*00e6*/ 	.short	(.L_8179 - .L_8178)


	//   ....[0]....
.L_8178:
        /*00e8*/ 	.word	0x000006b0


	//   ....[1]....
        /*00ec*/ 	.word	0x00001e90


	//   ....[2]....
        /*00f0*/ 	.word	0x00002640


	//----- nvinfo : EIATTR_MAX_THREADS
	.align		4
.L_8179:
        /*00f4*/ 	.byte	0x04, 0x05
        /*00f6*/ 	.short	(.L_8181 - .L_8180)
.L_8180:
        /*00f8*/ 	.word	0x00000080
        /*00fc*/ 	.word	0x00000001
        /*0100*/ 	.word	0x00000001


	//----- nvinfo : EIATTR_CRS_STACK_SIZE
	.align		4
.L_8181:
        /*0104*/ 	.byte	0x04, 0x1e
        /*0106*/ 	.short	(.L_8183 - .L_8182)
.L_8182:
        /*0108*/ 	.word	0x00000000


	//----- nvinfo : EIATTR_CBANK_PARAM_SIZE
	.align		4
.L_8183:
        /*010c*/ 	.byte	0x03, 0x19
        /*010e*/ 	.short	0x0030


	//----- nvinfo : EIATTR_PARAM_CBANK
	.align		4
        /*0110*/ 	.byte	0x04, 0x0a
        /*0112*/ 	.short	(.L_8185 - .L_8184)
	.align		4
.L_8184:
        /*0114*/ 	.word	index@(.nv.constant0._Z9cuda_gemmIiLi128ELi1ELi1ELi256ELi4ELi4ELi0EEviiiPT_S1_S1_ii)
        /*0118*/ 	.short	0x0380
        /*011a*/ 	.short	0x0030


	//----- nvinfo : EIATTR_SW_WAR
	.align		4
.L_8185:
        /*011c*/ 	.byte	0x04, 0x36
        /*011e*/ 	.short	(.L_8187 - .L_8186)
.L_8186:
        /*0120*/ 	.word	0x00000008
.L_8187:


//--------------------- .nv.info._Z9cuda_gemmIiLi128ELi1ELi1ELi256ELi2ELi2ELi1EEviiiPT_S1_S1_ii --------------------------
	.section	.nv.info._Z9cuda_gemmIiLi128ELi1ELi1ELi256ELi2ELi2ELi1EEviiiPT_S1_S1_ii,"",@"SHT_CUDA_INFO"
	.sectionflags	@""
	.align	4


	//----- nvinfo : EIATTR_CUDA_API_VERSION
	.align		4
        /*0000*/ 	.byte	0x04, 0x37
        /*0002*/ 	.short	(.L_8189 - .L_8188)
.L_8188:
        /*0004*/ 	.word	0x00000082


	//----- nvinfo : EIATTR_KPARAM_INFO
	.align		4
.L_8189:
        /*0008*/ 	.byte	0x04, 0x17
        /*000a*/ 	.short	(.L_8191 - .L_8190)
.L_8190:
        /*000c*/ 	.word	0x00000000
        /*0010*/ 	.short	0x0007
        /*0012*/ 	.short	0x002c
        /*0014*/ 	.byte	0x00, 0xf0, 0x11, 0x00


	//----- nvinfo : EIATTR_KPARAM_INFO
	.align		4
.L_8191:
        /*0018*/ 	.byte	0x04, 0x17
        /*001a*/ 	.short	(.L_8193 - .L_8192)
.L_8192:
        /*001c*/ 	.word	0x00000000
        /*0020*/ 	.short	0x0006
        /*0022*/ 	.short	0x0028
        /*0024*/ 	.byte	0x00, 0xf0, 0x11, 0x00


	//----- nvinfo : EIATTR_KPARAM_INFO
	.align		4
.L_8193:
        /*0028*/ 	.byte	0x04, 0x17
        /*002a*/ 	.short	(.L_8195 - .L_8194)
.L_8194:
        /*002c*/ 	.word	0x00000000
        /*0030*/ 	.short	0x0005
        /*0032*/ 	.short	0x0020
        /*0034*/ 	.byte	0x00, 0xf5, 0x21, 0x00


	//----- nvinfo : EIATTR_KPARAM_INFO
	.align		4
.L_8195:
        /*0038*/ 	.byte	0x04, 0x17
        /*003a*/ 	.short	(.L_8197 - .L_8196)
.L_8196:
        /*003c*/ 	.word	0x00000000
        /*0040*/ 	.short	0x0004
        /*0042*/ 	.short	0x0018
        /*0044*/ 	.byte	0x00, 0xf5, 0x21, 0x00


	//----- nvinfo : EIATTR_KPARAM_INFO
	.align		4
.L_8197:
        /*0048*/ 	.byte	0x04, 0x17
        /*004a*/ 	.short	(.L_8199 - .L_8198)
.L_8198:
        /*004c*/ 	.word	0x00000000
        /*0050*/ 	.short	0x0003
        /*0052*/ 	.short	0x0010
        /*0054*/ 	.byte	0x00, 0xf5, 0x21, 0x00


	//----- nvinfo : EIATTR_KPARAM_INFO
	.align		4
.L_8199:
        /*0058*/ 	.byte	0x04, 0x17
        /*005a*/ 	.short	(.L_8201 - .L_8200)
.L_8200:
        /*005c*/ 	.word	0x00000000
        /*0060*/ 	.short	0x0002
        /*0062*/ 	.short	0x0008
        /*0064*/ 	.byte	0x00, 0xf0, 0x11, 0x00


	//----- nvinfo : EIATTR_KPARAM_INFO
	.align		4
.L_8201:
        /*0068*/ 	.byte	0x04, 0x17
        /*006a*/ 	.short	(.L_8203 - .L_8202)
.L_8202:
        /*006c*/ 	.word	0x00000000
        /*0070*/ 	.short	0x0001
        /*0072*/ 	.short	0x0004
        /*0074*/ 	.byte	0x00, 0xf0, 0x11, 0x00


	//----- nvinfo : EIATTR_KPARAM_INFO
	.align		4
.L_8203:
        /*0078*/ 	.byte	0x04, 0x17
        /*007a*/ 	.short	(.L_8205 - .L_8204)
.L_8204:
        /*007c*/ 	.word	0x00000000
        /*0080*/ 	.short	0x0000
        /*0082*/ 	.short	0x0000
        /*0084*/ 	.byte	0x00, 0xf0, 0x11, 0x00


	//----- nvinfo : EIATTR_SPARSE_MMA_MASK
	.align		4
.L_8205:
        /*0088*/ 	.byte	0x03, 0x50
        /*008a*/ 	.short	0x0000


	//----- nvinfo : EIATTR_MAXREG_COUNT
	.align		4
        /*008c*/ 	.byte	0x03, 0x1b
        /*008e*/ 	.short	0x00ff


	//----- nvinfo : EIATTR_NUM_BARRIERS
	.align		4
        /*0090*/ 	.byte	0x02, 0x4c
        /*0092*/ 	.byte	0x01
	.zero		1


	//----- nvinfo : EIATTR_MERCURY_ISA_VERSION
	.align		4
        /*0094*/ 	.byte	0x03, 0x5f
        /*0096*/ 	.short	0x0101


	//----- nvinfo : EIATTR_COOP_GROUP_MASK_REGIDS
	.align		4
        /*0098*/ 	.byte	0x04, 0x29
        /*009a*/ 	.short	(.L_8207 - .L_8206)


	//   ....[0]....
.L_8206:
        /*009c*/ 	.word	0xffffffff


	//   ....[1]....
        /*00a0*/ 	.word	0xffffffff


	//----- nvinfo : EIATTR_COOP_GROUP_INSTR_OFFSETS
	.align		4
.L_8207:
        /*00a4*/ 	.byte	0x04, 0x28
        /*00a6*/ 	.short	(.L_8209 - .L_8208)


	//   ....[0]....
.L_8208:
        /*00a8*/ 	.word	0x00000a40


	//   ....[1]....
        /*00ac*/ 	.word	0x00000a50


	//----- nvinfo : EIATTR_VRC_CTA_INIT_COUNT
	.align		4
.L_8209:
        /*00b0*/ 	.byte	0x02, 0x4a
	.zero		1
	.zero		1


	//----- nvinfo : EIATTR_EXIT_INSTR_OFFSETS
	.align		4
        /*00b4*/ 	.byte	0x04, 0x1c
        /*00b6*/ 	.short	(.L_8211 - .L_8210)


	//   ....[0]....
.L_8210:
        /*00b8*/ 	.word	0x000001d0


	//   ....[1]....
        /*00bc*/ 	.word	0x00000c10


	//   ....[2]....
        /*00c0*/ 	.word	0x00000dc0


	//----- nvinfo : EIATTR_MAX_THREADS
	.align		4
.L_8211:
        /*00c4*/ 	.byte	0x04, 0x05
        /*00c6*/ 	.short	(.L_8213 - .L_8212)
.L_8212:
        /*00c8*/ 	.word	0x00000080
        /*00cc*/ 	.word	0x00000001
        /*00d0*/ 	.word	0x00000001


	//----- nvinfo : EIATTR_CRS_STACK_SIZE
	.align		4
.L_8213:
        /*00d4*/ 	.byte	0x04, 0x1e
        /*00d6*/ 	.short	(.L_8215 - .L_8214)
.L_8214:
        /*00d8*/ 	.word	0x00000000


	//----- nvinfo : EIATTR_CBANK_PARAM_SIZE
	.align		4
.L_8215:
        /*00dc*/ 	.byte	0x03, 0x19
        /*00de*/ 	.short	0x0030


	//----- nvinfo : EIATTR_PARAM_CBANK
	.align		4
        /*00e0*/ 	.byte	0x04, 0x0a
        /*00e2*/ 	.short	(.L_8217 - .L_8216)
	.align		4
.L_8216:
        /*00e4*/ 	.word	index@(.nv.constant0._Z9cuda_gemmIiLi128ELi1ELi1ELi256ELi2ELi2ELi1EEviiiPT_S1_S1_ii)
        /*00e8*/ 	.short	0x0380
        /*00ea*/ 	.short	0x0030


	//----- nvinfo : EIATTR_SW_WAR
	.align		4
.L_8217:
        /*00ec*/ 	.byte	0x04, 0x36
        /*00ee*/ 	.short	(.L_8219 - .L_8218)
.L_8218:
        /*00f0*/ 	.word	0x00000008
.L_8219:


//--------------------- .nv.info._Z9cuda_gemmIiLi128ELi1ELi1ELi256ELi2ELi2ELi0EEviiiPT_S1_S1_ii --------------------------
	.section	.nv.info._Z9cuda_gemmIiLi128ELi1ELi1ELi256ELi2ELi2ELi0EEviiiPT_S1_S1_ii,"",@"SHT_CUDA_INFO"
	.sectionflags	@""
	.align	4


	//----- nvinfo : EIATTR_CUDA_API_VERSION
	.align		4
        /*0000*/ 	.byte	0x04, 0x37
        /*0002*/ 	.short	(.L_8221 - .L_8220)
.L_8220:
        /*0004*/ 	.word	0x00000082


	//----- nvinfo : EIATTR_KPARAM_INFO
	.align		4
.L_8221:
        /*0008*/ 	.byte	0x04, 0x17
        /*000a*/ 	.short	(.L_8223 - .L_8222)
.L_8222:
        /*000c*/ 	.word	0x00000000
        /*0010*/ 	.short	0x0007
        /*0012*/ 	.short	0x002c
        /*0014*/ 	.byte	0x00, 0xf0, 0x11, 0x00


	//----- nvinfo : EIATTR_KPARAM_INFO
	.align		4
.L_8223:
        /*0018*/ 	.byte	0x04, 0x17
        /*001a*/ 	.short	(.L_8225 - .L_8224)
.L_8224:
        /*001c*/ 	.word	0x00000000
        /*0020*/ 	.short	0x0006
        /*0022*/ 	.short	0x0028
        /*0024*/ 	.byte	0x00, 0xf0, 0x11, 0x00


	//----- nvinfo : EIATTR_KPARAM_INFO
	.align		4
.L_8225:
        /*0028*/ 	.byte	0x04, 0x17
        /*002a*/ 	.short	(.L_8227 - .L_8226)
.L_8226:
        /*002c*/ 	.word	0x00000000
        /*0030*/ 	.short	0x0005
        /*0032*/ 	.short	0x0020
        /*0034*/ 	.byte	0x00, 0xf5, 0x21, 0x00


	//----- nvinfo : EIATTR_KPARAM_INFO
	.align		4
.L_8227:
        /*0038*/ 	.byte	0x04, 0x17
        /*003a*/ 	.short	(.L_8229 - .L_8228)
.L_8228:
        /*003c*/ 	.word	0x00000000
        /*0040*/ 	.short	0x0004
        /*0042*/ 	.short	0x0018
        /*0044*/ 	.byte	0x00, 0xf5, 0x21, 0x00


	//----- nvinfo : EIATTR_KPARAM_INFO
	.align		4
.L_8229:
        /*0048*/ 	.byte	0x04, 0x17
        /*004a*/ 	.short	(.L_8231 - .L_8230)
.L_8230:
        /*004c*/ 	.word	0x00000000
        /*0050*/ 	.short	0x0003
        /*0052*/ 	.short	0x0010
        /*0054*/ 	.byte	0x00, 0xf5, 0x21, 0x00


	//----- nvinfo : EIATTR_KPARAM_INFO
	.align		4
.L_8231:
        /*0058*/ 	.byte	0x04, 0x17
        /*005a*/ 	.short	(.L_8233 - .L_8232)
.L_8232:
        /*005c*/ 	.word	0x00000000
        /*0060*/ 	.short	0x0002
        /*0062*/ 	.short	0x0008
        /*0064*/ 	.byte	0x00, 0xf0, 0x11, 0x00


	//----- nvinfo : EIATTR_KPARAM_INFO
	.align		4
.L_8233:
        /*0068*/ 	.byte	0x04, 0x17
        /*006a*/ 	.short	(.L_8235 - .L_8234)
.L_8234:
        /*006c*/ 	.word	0x00000000
        /*0070*/ 	.short	0x0001
        /*0072*/ 	.short	0x0004
        /*0074*/ 	.byte	0x00, 0xf0, 0x11, 0x00


	//----- nvinfo : EIATTR_KPARAM_INFO
	.align		4
.L_8235:
        /*0078*/ 	.byte	0x04, 0x17
        /*007a*/ 	.short	(.L_8237 - .L_8236)
.L_8236:
        /*007c*/ 	.word	0x00000000
        /*0080*/ 	.short	0x0000
        /*0082*/ 	.short	0x0000
        /*0084*/ 	.byte	0x00, 0xf0, 0x11, 0x00


	//----- nvinfo : EIATTR_SPARSE_MMA_MASK
	.align		4
.L_8237:
        /*0088*/ 	.byte	0x03, 0x50
        /*008a*/ 	.short	0x0000


	//----- nvinfo : EIATTR_MAXREG_COUNT
	.align		4
        /*008c*/ 	.byte	0x03, 0x1b
        /*008e*/ 	.short	0x00ff


	//----- nvinfo : EIATTR_NUM_BARRIERS
	.align		4
        /*0090*/ 	.byte	0x02, 0x4c
        /*0092*/ 	.byte	0x01
	.zero		1


	//----- nvinfo : EIATTR_MERCURY_ISA_VERSION
	.align		4
        /*0094*/ 	.byte	0x03, 0x5f
        /*0096*/ 	.short	0x0101


	//----- nvinfo : EIATTR_COOP_GROUP_MASK_REGIDS
	.align		4
        /*0098*/ 	.byte	0x04, 0x29
        /*009a*/ 	.short	(.L_8239 - .L_8238)


	//   ....[0]....
.L_8238:
        /*009c*/ 	.word	0xffffffff


	//   ....[1]....
        /*00a0*/ 	.word	0xffffffff


	//   ....[2]....
        /*00a4*/ 	.word	0x05000018


	//   ....[3]....
        /*00a8*/ 	.word	0x05000018


	//----- nvinfo : EIATTR_COOP_GROUP_INSTR_OFFSETS
	.align		4
.L_8239:
        /*00ac*/ 	.byte	0x04, 0x28
        /*00ae*/ 	.short	(.L_8241 - .L_8240)


	//   ....[0]....
.L_8240:
        /*00b0*/ 	.word	0x00001460


	//   ....[1]....
        /*00b4*/ 	.word	0x000014b0


	//   ....[2]....
        /*00b8*/ 	.word	0x00002330


	//   ....[3]....
        /*00bc*/ 	.word	0x000023c0


	//----- nvinfo : EIATTR_VRC_CTA_INIT_COUNT
	.align		4
.L_8241:
        /*00c0*/ 	.byte	0x02, 0x4a
	.zero		1
	.zero		1


	//----- nvinfo : EIATTR_EXIT_INSTR_OFFSETS
	.align		4
        /*00c4*/ 	.byte	0x04, 0x1c
        /*00c6*/ 	.short	(.L_8243 - .L_8242)


	//   ....[0]....
.L_8242:
        /*00c8*/ 	.word	0x00000630


	//   ....[1]....
        /*00cc*/ 	.word	0x00001b20


	//   ....[2]....
        /*00d0*/ 	.word	0x000022e0


	//----- nvinfo : EIATTR_MAX_THREADS
	.align		4
.L_8243:
        /*00d4*/ 	.byte	0x04, 0x05
        /*00d6*/ 	.short	(.L_8245 - .L_8244)
.L_8244:
        /*00d8*/ 	.word	0x00000080
        /*00dc*/ 	.word	0x00000001
        /*00e0*/ 	.word	0x00000001


	//----- nvinfo : EIATTR_CRS_STACK_SIZE
	.align		4
.L_8245:
        /*00e4*/ 	.byte	0x04, 0x1e
        /*00e6*/ 	.short	(.L_8247 - .L_8246)
.L_8246:
        /*00e8*/ 	.word	0x00000000


	//----- nvinfo : EIATTR_CBANK_PARAM_SIZE
	.align		4
.L_8247:
        /*00ec*/ 	.byte	0x03, 0x19
        /*00ee*/ 	.short	0x0030


	//----- nvinfo : EIATTR_PARAM_CBANK
	.align		4
        /*00f0*/ 	.byte	0x04, 0x0a
        /*00f2*/ 	.short	(.L_8249 - .L_8248)
	.align		4
.L_8248:
        /*00f4*/ 	.word	index@(.nv.constant0._Z9cuda_gemmIiLi128ELi1ELi1ELi256ELi2ELi2ELi0EEviiiPT_S1_S1_ii)
        /*00f8*/ 	.short	0x0380
        /*00fa*/ 	.short	0x0030


	//----- nvinfo : EIATTR_SW_WAR
	.align		4
.L_8249:
        /*00fc*/ 	.byte	0x04, 0x36
        /*00fe*/ 	.short	(.L_8251 - .L_8250)
.L_8250:
        /*0100*/ 	.word	0x00000008
.L_8251:


//--------------------- .nv.info._Z9cuda_gemmIiLi128ELi1ELi1ELi128ELi64ELi64ELi1EEviiiPT_S1_S1_ii --------------------------
	.section	.nv.info._Z9cuda_gemmIiLi128ELi1ELi1ELi128ELi64ELi64ELi1EEviiiPT_S1_S1_ii,"",@"SHT_CUDA_INFO"
	.sectionflags	@""
	.align	4


	//----- nvinfo : EIATTR_CUDA_API_VERSION
	.align		4
        /*0000*/ 	.byte	0x04, 0x37
        /*0002*/ 	.short	(.L_8253 - .L_8252)
.L_8252:
        /*0004*/ 	.word	0x00000082


	//----- nvinfo : EIATTR_KPARAM_INFO
	.align		4
.L_8253:
        /*0008*/ 	.byte	0x04, 0x17
        /*000a*/ 	.short	(.L_8255 - .L_8254)
.L_8254:
        /*000c*/ 	.word	0x00000000
        /*0010*/ 	.short	0x0007
        /*0012*/ 	.short	0x002c
        /*0014*/ 	.byte	0x00, 0xf0, 0x11, 0x00


	//----- nvinfo : EIATTR_KPARAM_INFO
	.align		4
.L_8255:
        /*0018*/ 	.byte	0x04, 0x17
        /*001a*/ 	.short	(.L_8257 - .L_8256)
.L_8256:
        /*001c*/ 	.word	0x00000000
        /*0020*/ 	.short	0x0006
        /*0022*/ 	.short	0x0028
        /*0024*/ 	.byte	0x00, 0xf0, 0x11, 0x00


	//----- nvinfo : EIATTR_KPARAM_INFO
	.align		4
.L_8257:
        /*0028*/ 	.byte	0x04, 0x17
        /*002a*/ 	.short	(.L_8259 - .L_8258)
.L_8258:
        /*002c*/ 	.word	0x00000000
        /*0030*/ 	.short	0x0005
        /*0032*/ 	.short	0x0020
        /*0034*/ 	.byte	0x00, 0xf5, 0x21, 0x00


	//----- nvinfo : EIATTR_KPARAM_INFO
	.align		4
.L_8259:
        /*0038*/ 	.byte	0x04, 0x17
        /*003a*/ 	.short	(.L_8261 - .L_8260)
.L_8260:
        /*003c*/ 	.word	0x00000000
        /*0040*/ 	.short	0x0004
        /*0042*/ 	.short	0x0018
        /*0044*/ 	.byte	0x00, 0xf5, 0x21, 0x00


	//----- nvinfo : EIATTR_KPARAM_INFO
	.align		4
.L_8261:
        /*0048*/ 	.byte	0x04, 0x17
        /*004a*/ 	.short	(.L_8263 - .L_8262)
.L_8262:
        /*004c*/ 	.word	0x00000000
        /*0050*/ 	.short	0x0003
        /*0052*/ 	.short	0x0010
        /*0054*/ 	.byte	0x00, 0xf5, 0x21, 0x00


	//----- nvinfo : EIATTR_KPARAM_INFO
	.align		4
.L_8263:
        /*0058*/ 	.byte	0x04, 0x17
        /*005a*/ 	.short	(.L_8265 - .L_8264)
.L_8264:
        /*005c*/ 	.word	0x00000000
        /*0060*/ 	.short	0x0002
        /*0062*/ 	.short	0x0008
        /*0064*/ 	.byte	0x00, 0xf0, 0x11, 0x00


	//----- nvinfo : EIATTR_KPARAM_INFO
	.align		4
.L_8265:
        /*0068*/ 	.byte	0x04, 0x17
        /*006a*/ 	.short	(.L_8267 - .L_8266)
.L_8266:
        /*006c*/ 	.word	0x00000000
        /*0070*/ 	.short	0x0001
        /*0072*/ 	.short	0x0004
        /*0074*/ 	.byte	0x00, 0xf0, 0x11, 0x00


	//----- nvinfo : EIATTR_KPARAM_INFO
	.align		4
.L_8267:
        /*0078*/ 	.byte	0x04, 0x17
        /*007a*/ 	.short	(.L_8269 - .L_8268)
.L_8268:
        /*007c*/ 	.word	0x00000000
        /*0080*/ 	.short	0x0000
        /*0082*/ 	.short	0x0000
        /*0084*/ 	.byte	0x00, 0xf0, 0x11, 0x00


	//----- nvinfo : EIATTR_SPARSE_MMA_MASK
	.align		4
.L_8269:
        /*0088*/ 	.byte	0x03, 0x50
        /*008a*/ 	.short	0x0000


	//----- nvinfo : EIATTR_MAXREG_COUNT
	.align		4
        /*008c*/ 	.byte	0x03, 0x1b
        /*008e*/ 	.short	0x00ff


	//----- nvinfo : EIATTR_NUM_BARRIERS
	.align		4
        /*0090*/ 	.byte	0x02, 0x4c
        /*0092*/ 	.byte	0x01
	.zero		1


	//----- nvinfo : EIATTR_MERCURY_ISA_VERSION
	.align		4
        /*0094*/ 	.byte	0x03, 0x5f
        /*0096*/ 	.short	0x0101


	//----- nvinfo : EIATTR_VRC_CTA_INIT_COUNT
	.align		4
        /*0098*/ 	.byte	0x02, 0x4a
	.zero		1
	.zero		1


	//----- nvinfo : EIATTR_EXIT_INSTR_OFFSETS
	.align		4
        /*009c*/ 	.byte	0x04, 0x1c
        /*009e*/ 	.short	(.L_8271 - .L_8270)


	//   ....[0]....
.L_8270:
        /*00a0*/ 	.word	0x00000570


	//   ....[1]....
        /*00a4*/ 	.word	0x00001db0


	//   ....[2]....
        /*00a8*/ 	.word	0x00001f60


	//----- nvinfo : EIATTR_MAX_THREADS
	.align		4
.L_8271:
        /*00ac*/ 	.byte	0x04, 0x05
        /*00ae*/ 	.short	(.L_8273 - .L_8272)
.L_8272:
        /*00b0*/ 	.word	0x00000080
        /*00b4*/ 	.word	0x00000001
        /*00b8*/ 	.word	0x00000001


	//----- nvinfo : EIATTR_CRS_STACK_SIZE
	.align		4
.L_8273:
        /*00bc*/ 	.byte	0x04, 0x1e
        /*00be*/ 	.short	(.L_8275 - .L_8274)
.L_8274:
        /*00c0*/ 	.word	0x00000000


	//----- nvinfo : EIATTR_CBANK_PARAM_SIZE
	.align		4
.L_8275:
        /*00c4*/ 	.byte	0x03, 0x19
        /*00c6*/ 	.short	0x0030


	//----- nvinfo : EIATTR_PARAM_CBANK
	.align		4
        /*00c8*/ 	.byte	0x04, 0x0a
        /*00ca*/ 	.short	(.L_8277 - .L_8276)
	.align		4
.L_8276:
        /*00cc*/ 	.word	index@(.nv.constant0._Z9cuda_gemmIiLi128ELi1ELi1ELi128ELi64ELi64ELi1EEviiiPT_S1_S1_ii)
        /*00d0*/ 	.short	0x0380
        /*00d2*/ 	.short	0x0030


	//----- nvinfo : EIATTR_SW_WAR
	.align		4
.L_8277:
        /*00d4*/ 	.byte	0x04, 0x36
        /*00d6*/ 	.short	(.L_8279 - .L_8278)
.L_8278:
        /*00d8*/ 	.word	0x00000008
.L_8279:


//--------------------- .nv.info._Z9cuda_gemmIiLi128ELi1ELi1ELi128ELi64ELi64ELi0EEviiiPT_S1_S1_ii --------------------------
	.section	.nv.info._Z9cuda_gemmIiLi128ELi1ELi1ELi128ELi64ELi64ELi0EEviiiPT_S1_S1_ii,"",@"SHT_CUDA_INFO"
	.sectionflags	@""
	.align	4


	//----- nvinfo : EIATTR_CUDA_API_VERSION
	.align		4
        /*0000*/ 	.byte	0x04, 0x37
        /*0002*/ 	.short	(.L_8281 - .L_8280)
.L_8280:
        /*0004*/ 	.word	0x00000082


	//----- nvinfo : EIATTR_KPARAM_INFO
	.align		4
.L_8281:
        /*0008*/ 	.byte	0x04, 0x17
        /*000a*/ 	.short	(.L_8283 - .L_8282)
.L_8282:
        /*000c*/ 	.word	0x00000000
        /*0010*/ 	.short	0x0007
        /*0012*/ 	.short	0x002c
        /*0014*/ 	.byte	0x00, 0xf0, 0x11, 0x00


	//----- nvinfo : EIATTR_KPARAM_INFO
	.align		4
.L_8283:
        /*0018*/ 	.byte	0x04, 0x17
        /*001a*/ 	.short	(.L_8285 - .L_8284)
.L_8284:
        /*001c*/ 	.word	0x00000000
        /*0020*/ 	.short	0x0006
        /*0022*/ 	.short	0x0028
        /*0024*/ 	.byte	0x00, 0xf0, 0x11, 0x00


	//----- nvinfo : EIATTR_KPARAM_INFO
	.align		4
.L_8285:
        /*0028*/ 	.byte	0x04, 0x17
        /*002a*/ 	.short	(.L_8287 - .L_8286)
.L_8286:
        /*002c*/ 	.word	0x00000000
        /*0030*/ 	.short	0x0005
        /*0032*/ 	.short	0x0020
        /*0034*/ 	.byte	0x00, 0xf5, 0x21, 0x00


	//----- nvinfo : EIATTR_KPARAM_INFO
	.align		4
.L_8287:
        /*0038*/ 	.byte	0x04, 0x17
        /*003a*/ 	.short	(.L_8289 - .L_8288)
.L_8288:
        /*003c*/ 	.word	0x00000000
        /*0040*/ 	.short	0x0004
        /*0042*/ 	.short	0x0018
        /*0044*/ 	.byte	0x00, 0xf5, 0x21, 0x00


	//----- nvinfo : EIATTR_KPARAM_INFO
	.align		4
.L_8289:
        /*0048*/ 	.byte	0x04, 0x17
        /*004a*/ 	.short	(.L_8291 - .L_8290)
.L_8290:
        /*004c*/ 	.word	0x00000000
        /*0050*/ 	.short	0x0003
        /*0052*/ 	.short	0x0010
        /*0054*/ 	.byte	0x00, 0xf5, 0x21, 0x00


	//----- nvinfo : EIATTR_KPARAM_INFO
	.align		4
.L_8291:
        /*0058*/ 	.byte	0x04, 0x17
        /*005a*/ 	.short	(.L_8293 - .L_8292)
.L_8292:
        /*005c*/ 	.word	0x00000000
        /*0060*/ 	.short	0x0002
        /*0062*/ 	.short	0x0008
        /*0064*/ 	.byte	0x00, 0xf0, 0x11, 0x00


	//----- nvinfo : EIATTR_KPARAM_INFO
	.align		4
.L_8293:
        /*0068*/ 	.byte	0x04, 0x17
        /*006a*/ 	.short	(.L_8295 - .L_8294)
.L_8294:
        /*006c*/ 	.word	0x00000000
        /*0070*/ 	.short	0x0001
        /*0072*/ 	.short	0x0004
        /*0074*/ 	.byte	0x00, 0xf0, 0x11, 0x00


	//----- nvinfo : EIATTR_KPARAM_INFO
	.align		4
.L_8295:
        /*0078*/ 	.byte	0x04, 0x17
        /*007a*/ 	.short	(.L_8297 - .L_8296)
.L_8296:
        /*007c*/ 	.word	0x00000000
        /*0080*/ 	.short	0x0000
        /*0082*/ 	.short	0x0000
        /*0084*/ 	.byte	0x00, 0xf0, 0x11, 0x00


	//----- nvinfo : EIATTR_SPARSE_MMA_MASK
	.align		4
.L_8297:
        /*0088*/ 	.byte	0x03, 0x50
        /*008a*/ 	.short	0x0000


	//----- nvinfo : EIATTR_MAXREG_COUNT
	.align		4
        /*008c*/ 	.byte	0x03, 0x1b
        /*008e*/ 	.short	0x00ff


	//----- nvinfo : EIATTR_NUM_BARRIERS
	.align		4
        /*0090*/ 	.byte	0x02, 0x4c
        /*0092*/ 	.byte	0x01
	.zero		1


	//----- nvinfo : EIATTR_MERCURY_ISA_VERSION
	.align		4
        /*0094*/ 	.byte	0x03, 0x5f
        /*0096*/ 	.short	0x0101


	//----- nvinfo : EIATTR_COOP_GROUP_MASK_REGIDS
	.align		4
        /*0098*/ 	.byte	0x04, 0x29
        /*009a*/ 	.short	(.L_8299 - .L_8298)


	//   ....[0]....
.L_8298:
        /*009c*/ 	.word	0xffffffff


	//   ....[1]....
        /*00a0*/ 	.word	0xffffffff


	//   ....[2]....
        /*00a4*/ 	.word	0xffffffff


	//   ....[3]....
        /*00a8*/ 	.word	0xffffffff


	//   ....[4]....
        /*00ac*/ 	.word	0xffffffff


	//   ....[5]....
        /*00b0*/ 	.word	0xffffffff


	//   ....[6]....
        /*00b4*/ 	.word	0xffffffff


	//   ....[7]....
        /*00b8*/ 	.word	0xffffffff


	//   ....[8]....
        /*00bc*/ 	.word	0xffffffff


	//   ....[9]....
        /*00c0*/ 	.word	0xffffffff


	//   ....[10]....
        /*00c4*/ 	.word	0xffffffff


	//   ....[11]....
        /*00c8*/ 	.word	0xffffffff


	//   ....[12]....
        /*00cc*/ 	.word	0xffffffff


	//   ....[13]....
        /*00d0*/ 	.word	0xffffffff


	//   ....[14]....
        /*00d4*/ 	.word	0xffffffff


	//   ....[15]....
        /*00d8*/ 	.word	0xffffffff


	//   ....[16]....
        /*00dc*/ 	.word	0xffffffff


	//   ....[17]....
        /*00e0*/ 	.word	0xffffffff


	//   ....[18]....
        /*00e4*/ 	.word	0xffffffff


	//   ....[19]....
        /*00e8*/ 	.word	0xffffffff


	//   ....[20]....
        /*00ec*/ 	.word	0xffffffff


	//   ....[21]....
        /*00f0*/ 	.word	0xffffffff


	//   ....[22]....
        /*00f4*/ 	.word	0xffffffff


	//   ....[23]....
        /*00f8*/ 	.word	0xffffffff


	//   ....[24]....
        /*00fc*/ 	.word	0xffffffff


	//   ....[25]....
        /*0100*/ 	.word	0xffffffff


	//   ....[26]....
        /*0104*/ 	.word	0xffffffff


	//   ....[27]....
        /*0108*/ 	.word	0xffffffff


	//   ....[28]....
        /*010c*/ 	.word	0xffffffff


	//   ....[29]....
        /*0110*/ 	.word	0xffffffff


	//   ....[30]....
        /*0114*/ 	.word	0xffffffff


	//   ....[31]....
        /*0118*/ 	.word	0xffffffff


	//   ....[32]....
        /*011c*/ 	.word	0x05000052


	//   ....[33]....
        /*0120*/ 	.word	0x05000052


	//   ....[34]....
        /*0124*/ 	.word	0x05000052


	//   ....[35]....
        /*0128*/ 	.word	0x05000052


	//   ....[36]....
        /*012c*/ 	.word	0x05000052


	//   ....[37]....
        /*0130*/ 	.word	0x05000052


	//   ....[38]....
        /*0134*/ 	.word	0x05000052


	//   ....[39]....
        /*0138*/ 	.word	0x05000052


	//   ....[40]....
        /*013c*/ 	.word	0x05000052


	//   ....[41]....
        /*0140*/ 	.word	0x05000052


	//   ....[42]....
        /*0144*/ 	.word	0x05000052


	//   ....[43]....
        /*0148*/ 	.word	0x05000052


	//   ....[44]....
        /*014c*/ 	.word	0x05000052


	//   ....[45]....
        /*0150*/ 	.word	0x05000052


	//   ....[46]....
        /*0154*/ 	.word	0x05000052


	//   ....[47]....
        /*0158*/ 	.word	0x05000052


	//   ....[48]....
        /*015c*/ 	.word	0x05000052


	//   ....[49]....
        /*0160*/ 	.word	0x05000052


	//   ....[50]....
        /*0164*/ 	.word	0x05000052


	//   ....[51]....
        /*0168*/ 	.word	0x05000052


	//   ....[52]....
        /*016c*/ 	.word	0x05000052


	//   ....[53]....
        /*0170*/ 	.word	0x05000052


	//   ....[54]....
        /*0174*/ 	.word	0x05000052


	//   ....[55]....
        /*0178*/ 	.word	0x05000052


	//   ....[56]....
        /*017c*/ 	.word	0x05000052


	//   ....[57]....
        /*0180*/ 	.word	0x05000052


	//   ....[58]....
        /*0184*/ 	.word	0x05000052


	//   ....[59]....
        /*0188*/ 	.word	0x05000052


	//   ....[60]....
        /*018c*/ 	.word	0x05000052


	//   ....[61]....
        /*0190*/ 	.word	0x05000052


	//   ....[62]....
        /*0194*/ 	.word	0x05000052


	//   ....[63]....
        /*0198*/ 	.word	0x05000052


	//----- nvinfo : EIATTR_COOP_GROUP_INSTR_OFFSETS
	.align		4
.L_8299:
        /*019c*/ 	.byte	0x04, 0x28
        /*019e*/ 	.short	(.L_8301 - .L_8300)


	//   ....[0]....
.L_8300:
        /*01a0*/ 	.word	0x00004d50


	//   ....[1]....
        /*01a4*/ 	.word	0x00004e10


	//   ....[2]....
        /*01a8*/ 	.word	0x00004ed0


	//   ....[3]....
        /*01ac*/ 	.word	0x00004f90


	//   ....[4]....
        /*01b0*/ 	.word	0x00005050


	//   ....[5]....
        /*01b4*/ 	.word	0x00005120


	//   ....[6]....
        /*01b8*/ 	.word	0x000051f0


	//   ....[7]....
        /*01bc*/ 	.word	0x000052c0


	//   ....[8]....
        /*01c0*/ 	.word	0x00005390


	//   ....[9]....
        /*01c4*/ 	.word	0x00005460


	//   ....[10]....
        /*01c8*/ 	.word	0x00005530


	//   ....[11]....
        /*01cc*/ 	.word	0x00005600


	//   ....[12]....
        /*01d0*/ 	.word	0x000056d0


	//   ....[13]....
        /*01d4*/ 	.word	0x000057a0


	//   ....[14]....
        /*01d8*/ 	.word	0x00005870


	//   ....[15]....
        /*01dc*/ 	.word	0x00005940


	//   ....[16]....
        /*01e0*/ 	.word	0x000059c0


	//   ....[17]....
        /*01e4*/ 	.word	0x00005a90


	//   ....[18]....
        /*01e8*/ 	.word	0x00005b60


	//   ....[19]....
        /*01ec*/ 	.word	0x00005c30


	//   ....[20]....
        /*01f0*/ 	.word	0x00005d00


	//   ....[21]....
        /*01f4*/ 	.word	0x00005dd0


	//   ....[22]....
        /*01f8*/ 	.word	0x00005ea0


	//   ....[23]....
        /*01fc*/ 	.word	0x00005f70


	//   ....[24]....
        /*0200*/ 	.word	0x00006040


	//   ....[25]....
        /*0204*/ 	.word	0x00006110


	//   ....[26]....
        /*0208*/ 	.word	0x00006190


	//   ....[27]....
        /*020c*/ 	.word	0x00006210


	//   ....[28]....
        /*0210*/ 	.word	0x000062e0


	//   ....[29]....
        /*0214*/ 	.word	0x000063b0


	//   ....[30]....
        /*0218*/ 	.word	0x00006430


	//   ....[31]....
        /*021c*/ 	.word	0x00006500


	//   ....[32]....
        /*0220*/ 	.word	0x00007360


	//   ....[33]....
        /*0224*/ 	.word	0x000073d0


	//   ....[34]....
        /*0228*/ 	.word	0x00007440


	//   ....[35]....
        /*022c*/ 	.word	0x000074b0


	//   ....[36]....
        /*0230*/ 	.word	0x00007520


	//   ....[37]....
        /*0234*/ 	.word	0x00007590


	//   ....[38]....
        /*0238*/ 	.word	0x00007600


	//   ....[39]....
        /*023c*/ 	.word	0x00007670


	//   ....[40]....
        /*0240*/ 	.word	0x000076e0


	//   ....[41]....
        /*0244*/ 	.word	0x00007750


	//   ....[42]....
        /*0248*/ 	.word	0x000077c0


	//   ....[43]....
        /*024c*/ 	.word	0x00007830


	//   ....[44]....
        /*0250*/ 	.word	0x000078a0


	//   ....[45]....
        /*0254*/ 	.word	0x00007910


	//   ....[46]....
        /*0258*/ 	.word	0x00007980


	//   ....[47]....
        /*025c*/ 	.word	0x000079f0


	//   ....[48]....
        /*0260*/ 	.word	0x00007a70


	//   ....[49]....
        /*0264*/ 	.word	0x00007ae0


	//   ....[50]....
        /*0268*/ 	.word	0x00007b50


	//   ....[51]....
        /*026c*/ 	.word	0x00007bc0


	//   ....[52]....
        /*0270*/ 	.word	0x00007c30


	//   ....[53]....
        /*0274*/ 	.word	0x00007ca0


	//   ....[54]....
        /*0278*/ 	.word	0x00007d10


	//   ....[55]....
        /*027c*/ 	.word	0x00007d80


	//   ....[56]....
        /*0280*/ 	.word	0x00007df0


	//   ....[57]....
        /*0284*/ 	.word	0x00007e60


	//   ....[58]....
        /*0288*/ 	.word	0x00007ee0


	//   ....[59]....
        /*028c*/ 	.word	0x00007f60


	//   ....[60]....
        /*0290*/ 	.word	0x00007fd0


	//   ....[61]....
        /*0294*/ 	.word	0x00008040


	//   ....[62]....
        /*0298*/ 	.word	0x000080c0


	//   ....[63]....
        /*029c*/ 	.word	0x00008130


	//----- nvinfo : EIATTR_VRC_CTA_INIT_COUNT
	.align		4
.L_8301:
        /*02a0*/ 	.byte	0x02, 0x4a
	.zero		1
	.zero		1


	//----- nvinfo : EIATTR_EXIT_INSTR_OFFSETS
	.align		4
        /*02a4*/ 	.byte	0x04, 0x1c
        /*02a6*/ 	.short	(.L_8303 - .L_8302)


	//   ....[0]....
.L_8302:
        /*02a8*/ 	.word	0x000004d0


	//   ....[1]....
        /*02ac*/ 	.word	0x00006b70


	//   ....[2]....
        /*02b0*/ 	.word	0x00007310


	//----- nvinfo : EIATTR_MAX_THREADS
	.align		4
.L_8303:
        /*02b4*/ 	.byte	0x04, 0x05
        /*02b6*/ 	.short	(.L_8305 - .L_8304)
.L_8304:
        /*02b8*/ 	.word	0x00000080
        /*02bc*/ 	.word	0x00000001
        /*02c0*/ 	.word	0x00000001


	//----- nvinfo : EIATTR_CRS_STACK_SIZE
	.align		4
.L_8305:
        /*02c4*/ 	.byte	0x04, 0x1e
        /*02c6*/ 	.short	(.L_8307 - .L_8306)
.L_8306:
        /*02c8*/ 	.word	0x00000000


	//----- nvinfo : EIATTR_CBANK_PARAM_SIZE
	.align		4
.L_8307:
        /*02cc*/ 	.byte	0x03, 0x19
        /*02ce*/ 	.short	0x0030


	//----- nvinfo : EIATTR_PARAM_CBANK
	.align		4
        /*02d0*/ 	.byte	0x04, 0x0a
        /*02d2*/ 	.short	(.L_8309 - .L_8308)
	.align		4
.L_8308:
        /*02d4*/ 	.word	index@(.nv.constant0._Z9cuda_gemmIiLi128ELi1ELi1ELi128ELi64ELi64ELi0EEviiiPT_S1_S1_ii)
        /*02d8*/ 	.short	0x0380
        /*02da*/ 	.short	0x0030


	//----- nvinfo : EIATTR_SW_WAR
	.align		4
.L_8309:
        /*02dc*/ 	.byte	0x04, 0x36
        /*02de*/ 	.short	(.L_8311 - .L_8310)
.L_8310:
        /*02e0*/ 	.word	0x00000008
.L_8311:


//--------------------- .nv.info._Z9cuda_gemmIiLi128ELi1ELi1ELi128ELi32ELi32ELi1EEviiiPT_S1_S1_ii --------------------------
	.section	.nv.info._Z9cuda_gemmIiLi128ELi1ELi1ELi128ELi32ELi32ELi1EEviiiPT_S1_S1_ii,"",@"SHT_CUDA_INFO"
	.sectionflags	@""
	.align	4


	//----- nvinfo : EIATTR_CUDA_API_VERSION
	.align		4
        /*0000*/ 	.byte	0x04, 0x37
        /*0002*/ 	.short	(.L_8313 - .L_8312)
.L_8312:
        /*0004*/ 	.word	0x00000082


	//----- nvinfo : EIATTR_KPARAM_INFO
	.align		4
.L_8313:
        /*0008*/ 	.byte	0x04, 0x17
        /*000a*/ 	.short	(.L_8315 - .L_8314)
.L_8314:
        /*000c*/ 	.word	0x00000000
        /*0010*/ 	.short	0x0007
        /*0012*/ 	.short	0x002c
        /*0014*/ 	.byte	0x00, 0xf0, 0x11, 0x00


	//----- nvinfo : EIATTR_KPARAM_INFO
	.align		4
.L_8315:
        /*0018*/ 	.byte	0x04, 0x17
        /*001a*/ 	.short	(.L_8317 - .L_8316)
.L_8316:
        /*001c*/ 	.word	0x00000000
        /*0020*/ 	.short	0x0006
        /*0022*/ 	.short	0x0028
        /*0024*/ 	.byte	0x00, 0xf0, 0x11, 0x00


	//----- nvinfo : EIATTR_KPARAM_INFO
	.align		4
.L_8317:
        /*0028*/ 	.byte	0x04, 0x17
        /*002a*/ 	.short	(.L_8319 - .L_8318)
.L_8318:
        /*002c*/ 	.word	0x00000000
        /*0030*/ 	.short	0x0005
        /*0032*/ 	.short	0x0020
        /*0034*/ 	.byte	0x00, 0xf5, 0x21, 0x00


	//----- nvinfo : EIATTR_KPARAM_INFO
	.align		4
.L_8319:
        /*0038*/ 	.byte	0x04, 0x17
        /*003a*/ 	.short	(.L_8321 - .L_8320)
.L_8320:
        /*003c*/ 	.word	0x00000000
        /*0040*/ 	.short	0x0004
        /*0042*/ 	.short	0x0018
        /*0044*/ 	.byte	0x00, 0xf5, 0x21, 0x00


	//----- nvinfo : EIATTR_KPARAM_INFO
	.align		4
.L_8321:
        /*0048*/ 	.byte	0x04, 0x17
        /*004a*/ 	.short	(.L_8323 - .L_8322)
.L_8322:
        /*004c*/ 	.word	0x00000000
        /*0050*/ 	.short	0x0003
        /*0052*/ 	.short	0x0010
        /*0054*/ 	.byte	0x00, 0xf5, 0x21, 0x00


	//----- nvinfo : EIATTR_KPARAM_INFO
	.align		4
.L_8323:
        /*0058*/ 	.byte	0x04, 0x17
        /*005a*/ 	.short	(.L_8325 - .L_8324)
.L_8324:
        /*005c*/ 	.word	0x00000000
        /*0060*/ 	.short	0x0002
        /*0062*/ 	.short	0x0008
        /*0064*/ 	.byte	0x00, 0xf0, 0x11, 0x00


	//----- nvinfo : EIATTR_KPARAM_INFO
	.align		4
.L_8325:
        /*0068*/ 	.byte	0x04, 0x17
        /*006a*/ 	.short	(.L_8327 - .L_8326)
.L_8326:
        /*006c*/ 	.word	0x00000000
        /*0070*/ 	.short	0x0001
        /*0072*/ 	.short	0x0004
        /*0074*/ 	.byte	0x00, 0xf0, 0x11, 0x00


	//----- nvinfo : EIATTR_KPARAM_INFO
	.align		4
.L_8327:
        /*0078*/ 	.byte	0x04, 0x17
        /*007a*/ 	.short	(.L_8329 - .L_8328)
.L_8328:
        /*007c*/ 	.word	0x00000000
        /*0080*/ 	.short	0x0000
        /*0082*/ 	.short	0x0000
        /*0084*/ 	.byte	0x00, 0xf0, 0x11, 0x00


	//----- nvinfo : EIATTR_SPARSE_MMA_MASK
	.align		4
.L_8329:
        /*0088*/ 	.byte	0x03, 0x50
        /*008a*/ 	.short	0x0000


	//----- nvinfo : EIATTR_MAXREG_COUNT
	.align		4
        /*008c*/ 	.byte	0x03, 0x1b
        /*008e*/ 	.short	0x00ff


	//----- nvinfo : EIATTR_NUM_BARRIERS
	.align		4
        /*0090*/ 	.byte	0x02, 0x4c
        /*0092*/ 	.byte	0x01
	.zero		1


	//----- nvinfo : EIATTR_MERCURY_ISA_VERSION
	.align		4
        /*0094*/ 	.byte	0x03, 0x5f
        /*0096*/ 	.short	0x0101


	//----- nvinfo : EIATTR_COOP_GROUP_MASK_REGIDS
	.align		4
        /*0098*/ 	.byte	0x04, 0x29
        /*009a*/ 	.short	(.L_8331 - .L_8330)


	//   ....[0]....
.L_8330:
        /*009c*/ 	.word	0xffffffff


	//   ....[1]....
        /*00a0*/ 	.word	0xffffffff


	//   ....[2]....
        /*00a4*/ 	.word	0xffffffff


	//   ....[3]....
        /*00a8*/ 	.word	0xffffffff


	//   ....[4]....
        /*00ac*/ 	.word	0xffffffff


	//   ....[5]....
        /*00b0*/ 	.word	0xffffffff


	//   ....[6]....
        /*00b4*/ 	.word	0xffffffff


	//   ....[7]....
        /*00b8*/ 	.word	0xffffffff


	//   ....[8]....
        /*00bc*/ 	.word	0xffffffff


	//   ....[9]....
        /*00c0*/ 	.word	0xffffffff


	//   ....[10]....
        /*00c4*/ 	.word	0xffffffff


	//   ....[11]....
        /*00c8*/ 	.word	0xffffffff


	//   ....[12]....
        /*00cc*/ 	.word	0xffffffff


	//   ....[13]....
        /*00d0*/ 	.word	0xffffffff


	//   ....[14]....
        /*00d4*/ 	.word	0xffffffff


	//   ....[15]....
        /*00d8*/ 	.word	0xffffffff


	//   ....[16]....
        /*00dc*/ 	.word	0xffffffff


	//   ....[17]....
        /*00e0*/ 	.word	0xffffffff


	//   ....[18]....
        /*00e4*/ 	.word	0xffffffff


	//   ....[19]....
        /*00e8*/ 	.word	0xffffffff


	//   ....[20]....
        /*00ec*/ 	.word	0xffffffff


	//   ....[21]....
        /*00f0*/ 	.word	0xffffffff


	//   ....[22]....
        /*00f4*/ 	.word	0xffffffff


	//   ....[23]....
        /*00f8*/ 	.word	0xffffffff


	//   ....[24]....
        /*00fc*/ 	.word	0xffffffff


	//   ....[25]....
        /*0100*/ 	.word	0xffffffff


	//   ....[26]....
        /*0104*/ 	.word	0xffffffff


	//   ....[27]....
        /*0108*/ 	.word	0xffffffff


	//   ....[28]....
        /*010c*/ 	.word	0xffffffff


	//   ....[29]....
        /*0110*/ 	.word	0xffffffff


	//   ....[30]....
        /*0114*/ 	.word	0xffffffff


	//   ....[31]....
        /*0118*/ 	.word	0xffffffff


	//   ....[32]....
        /*011c*/ 	.word	0x05000000


	//   ....[33]....
        /*0120*/ 	.word	0x05000000


	//   ....[34]....
        /*0124*/ 	.word	0x05000000


	//   ....[35]....
        /*0128*/ 	.word	0x05000000


	//   ....[36]....
        /*012c*/ 	.word	0x05000000


	//   ....[37]....
        /*0130*/ 	.word	0x05000000


	//   ....[38]....
        /*0134*/ 	.word	0x05000000


	//   ....[39]....
        /*0138*/ 	.word	0x05000000


	//   ....[40]....
        /*013c*/ 	.word	0x05000000


	//   ....[41]....
        /*0140*/ 	.word	0x05000000


	//   ....[42]....
        /*0144*/ 	.word	0x05000000


	//   ....[43]....
        /*0148*/ 	.word	0x05000000


	//   ....[44]....
        /*014c*/ 	.word	0x05000000


	//   ....[45]....
        /*0150*/ 	.word	0x05000000


	//   ....[46]....
        /*0154*/ 	.word	0x05000000


	//   ....[47]....
        /*0158*/ 	.word	0x05000000


	//   ....[48]....
        /*015c*/ 	.word	0x05000000


	//   ....[49]....
        /*0160*/ 	.word	0x05000000


	//   ....[50]....
        /*0164*/ 	.word	0x05000000


	//   ....[51]....
        /*0168*/ 	.word	0x05000000


	//   ....[52]....
        /*016c*/ 	.word	0x05000000


	//   ....[53]....
        /*0170*/ 	.word	0x05000000


	//   ....[54]....
        /*0174*/ 	.word	0x05000000


	//   ....[55]....
        /*0178*/ 	.word	0x05000000


	//   ....[56]....
        /*017c*/ 	.word	0x05000000


	//   ....[57]....
        /*0180*/ 	.word	0x05000000


	//   ....[58]....
        /*0184*/ 	.word	0x05000000


	//   ....[59]....
        /*0188*/ 	.word	0x05000000


	//   ....[60]....
        /*018c*/ 	.word	0x05000000


	//   ....[61]....
        /*0190*/ 	.word	0x05000000


	//   ....[62]....
        /*0194*/ 	.word	0x05000000


	//   ....[63]....
        /*0198*/ 	.word	0x05000000


	//----- nvinfo : EIATTR_COOP_GROUP_INSTR_OFFSETS
	.align		4
.L_8331:
        /*019c*/ 	.byte	0x04, 0x28
        /*019e*/ 	.short	(.L_8333 - .L_8332)


	//   ....[0]....
.L_8332:
        /*01a0*/ 	.word	0x00001950


	//   ....[1]....
        /*01a4*/ 	.word	0x00001960


	//   ....[2]....
        /*01a8*/ 	.word	0x00001990


	//   ....[3]....
        /*01ac*/ 	.word	0x000019b0


	//   ....[4]....
        /*01b0*/ 	.word	0x000019d0


	//   ....[5]....
        /*01b4*/ 	.word	0x000019f0


	//   ....[6]....
        /*01b8*/ 	.word	0x00001a10


	//   ....[7]....
        /*01bc*/ 	.word	0x00001a30


	//   ....[8]....
        /*01c0*/ 	.word	0x00001a50


	//   ....[9]....
        /*01c4*/ 	.word	0x00001a70


	//   ....[10]....
        /*01c8*/ 	.word	0x00001a90


	//   ....[11]....
        /*01cc*/ 	.word	0x00001ab0


	//   ....[12]....
        /*01d0*/ 	.word	0x00001ad0


	//   ....[13]....
        /*01d4*/ 	.word	0x00001af0


	//   ....[14]....
        /*01d8*/ 	.word	0x00001b10


	//   ....[15]....
        /*01dc*/ 	.word	0x00001b30


	//   ....[16]....
        /*01e0*/ 	.word	0x00001b50


	//   ....[17]....
        /*01e4*/ 	.word	0x00001b70


	//   ....[18]....
        /*01e8*/ 	.word	0x00001b90


	//   ....[19]....
        /*01ec*/ 	.word	0x00001bb0


	//   ....[20]....
        /*01f0*/ 	.word	0x00001bd0


	//   ....[21]....
        /*01f4*/ 	.word	0x00001bf0


	//   ....[22]....
        /*01f8*/ 	.word	0x00001c10


	//   ....[23]....
        /*01fc*/ 	.word	0x00001c30


	//   ....[24]....
        /*0200*/ 	.word	0x00001c50


	//   ....[25]....
        /*0204*/ 	.word	0x00001c70


	//   ....[26]....
        /*0208*/ 	.word	0x00001c90


	//   ....[27]....
        /*020c*/ 	.word	0x00001cb0


	//   ....[28]....
        /*0210*/ 	.word	0x00001cd0


	//   ....[29]....
        /*0214*/ 	.word	0x00001cf0


	//   ....[30]....
        /*0218*/ 	.word	0x00001d10


	//   ....[31]....
        /*021c*/ 	.word	0x00001d30


	//   ....[32]....
        /*0220*/ 	.word	0x000020f0


	//   ....[33]....
        /*0224*/ 	.word	0x00002180


	//   ....[34]....
        /*0228*/ 	.word	0x000021e0


	//   ....[35]....
        /*022c*/ 	.word	0x00002250


	//   ....[36]....
        /*0230*/ 	.word	0x000022c0


	//   ....[37]....
        /*0234*/ 	.word	0x00002330


	//   ....[38]....
        /*0238*/ 	.word	0x000023a0


	//   ....[39]....
        /*023c*/ 	.word	0x00002410


	//   ....[40]....
        /*0240*/ 	.word	0x00002480


	//   ....[41]....
        /*0244*/ 	.word	0x000024f0


	//   ....[42]....
        /*0248*/ 	.word	0x00002560


	//   ....[43]....
        /*024c*/ 	.word	0x000025d0


	//   ....[44]....
        /*0250*/ 	.word	0x00002640


	//   ....[45]....
        /*0254*/ 	.word	0x000026b0


	//   ....[46]....
        /*0258*/ 	.word	0x00002720


	//   ....[47]....
        /*025c*/ 	.word	0x00002790


	//   ....[48]....
        /*0260*/ 	.word	0x00002800


	//   ....[49]....
        /*0264*/ 	.word	0x00002870


	//   ....[50]....
        /*0268*/ 	.word	0x000028e0


	//   ....[51]....
        /*026c*/ 	.word	0x00002950


	//   ....[52]....
        /*0270*/ 	.word	0x000029c0


	//   ....[53]....
        /*0274*/ 	.word	0x00002a30


	//   ....[54]....
        /*0278*/ 	.word	0x00002aa0


	//   ....[55]....
        /*027c*/ 	.word	0x00002b10


	//   ....[56]....
        /*0280*/ 	.word	0x00002b80


	//   ....[57]....
        /*0284*/ 	.word	0x00002bf0


	//   ....[58]....
        /*0288*/ 	.word	0x00002c60


	//   ....[59]....
        /*028c*/ 	.word	0x00002cd0


	//   ....[60]....
        /*0290*/ 	.word	0x00002d40


	//   ....[61]....
        /*0294*/ 	.word	0x00002db0


	//   ....[62]....
        /*0298*/ 	.word	0x00002e20


	//   ....[63]....
        /*029c*/ 	.word	0x00002e90


	//----- nvinfo : EIATTR_VRC_CTA_INIT_COUNT
	.align		4
.L_8333:
        /*02a0*/ 	.byte	0x02, 0x4a
	.zero		1
	.zero		1


	//----- nvinfo : EIATTR_EXIT_INSTR_OFFSETS
	.align		4
        /*02a4*/ 	.byte	0x04, 0x1c
        /*02a6*/ 	.short	(.L_8335 - .L_8334)


	//   ....[0]....
.L_8334:
        /*02a8*/ 	.word	0x00000570


	//   ....[1]....
        /*02ac*/ 	.word	0x00001ee0


	//   ....[2]....
        /*02b0*/ 	.word	0x00002090


	//----- nvinfo : EIATTR_MAX_THREADS
	.align		4
.L_8335:
        /*02b4*/ 	.byte	0x04, 0x05
        /*02b6*/ 	.short	(.L_8337 - .L_8336)
.L_8336:
        /*02b8*/ 	.word	0x00000080
        /*02bc*/ 	.word	0x00000001
        /*02c0*/ 	.word	0x00000001


	//----- nvinfo : EIATTR_CRS_STACK_SIZE
	.align		4
.L_8337:
        /*02c4*/ 	.byte	0x04, 0x1e
        /*02c6*/ 	.short	(.L_8339 - .L_8338)
.L_8338:
        /*02c8*/ 	.word	0x00000000


	//----- nvinfo : EIATTR_CBANK_PARAM_SIZE
	.align		4
.L_8339:
        /*02cc*/ 	.byte	0x03, 0x19
        /*02ce*/ 	.short	0x0030


	//----- nvinfo : EIATTR_PARAM_CBANK
	.align		4
        /*02d0*/ 	.byte	0x04, 0x0a
        /*02d2*/ 	.short	(.L_8341 - .L_8340)
	.align		4
.L_8340:
        /*02d4*/ 	.word	index@(.nv.constant0._Z9cuda_gemmIiLi128ELi1ELi1ELi128ELi32ELi32ELi1EEviiiPT_S1_S1_ii)
        /*02d8*/ 	.short	0x0380
        /*02da*/ 	.short	0x0030


	//----- nvinfo : EIATTR_SW_WAR
	.align		4
.L_8341:
        /*02dc*/ 	.byte	0x04, 0x36
        /*02de*/ 	.short	(.L_8343 - .L_8342)
.L_8342:
        /*02e0*/ 	.word	0x00000008
.L_8343:


//--------------------- .nv.info._Z9cuda_gemmIiLi128ELi1ELi1ELi128ELi32ELi32ELi0EEviiiPT_S1_S1_ii --------------------------
	.section	.nv.info._Z9cuda_gemmIiLi128ELi1ELi1ELi128ELi32ELi32ELi0EEviiiPT_S1_S1_ii,"",@"SHT_CUDA_INFO"
	.sectionflags	@""
	.align	4


	//----- nvinfo : EIATTR_CUDA_API_VERSION
	.align		4
        /*0000*/ 	.byte	0x04, 0x37
        /*0002*/ 	.short	(.L_8345 - .L_8344)
.L_8344:
        /*0004*/ 	.word	0x00000082


	//----- nvinfo : EIATTR_KPARAM_INFO
	.align		4
.L_8345:
        /*0008*/ 	.byte	0x04, 0x17
        /*000a*/ 	.short	(.L_8347 - .L_8346)
.L_8346:
        /*000c*/ 	.word	0x00000000
        /*0010*/ 	.short	0x0007
        /*0012*/ 	.short	0x002c
        /*0014*/ 	.byte	0x00, 0xf0, 0x11, 0x00


	//----- nvinfo : EIATTR_KPARAM_INFO
	.align		4
.L_8347:
        /*0018*/ 	.byte	0x04, 0x17
        /*001a*/ 	.short	(.L_8349 - .L_8348)
.L_8348:
        /*001c*/ 	.word	0x00000000
        /*0020*/ 	.short	0x0006
        /*0022*/ 	.short	0x0028
        /*0024*/ 	.byte	0x00, 0xf0, 0x11, 0x00


	//----- nvinfo : EIATTR_KPARAM_INFO
	.align		4
.L_8349:
        /*0028*/ 	.byte	0x04, 0x17
        /*002a*/ 	.short	(.L_8351 - .L_8350)
.L_8350:
        /*002c*/ 	.word	0x00000000
        /*0030*/ 	.short	0x0005
        /*0032*/ 	.short	0x0020
        /*0034*/ 	.byte	0x00, 0xf5, 0x21, 0x00


	//----- nvinfo : EIATTR_KPARAM_INFO
	.align		4
.L_8351:
        /*0038*/ 	.byte	0x04, 0x17
        /*003a*/ 	.short	(.L_8353 - .L_8352)
.L_8352:
        /*003c*/ 	.word	0x00000000
        /*0040*/ 	.short	0x0004
        /*0042*/ 	.short	0x0018
        /*0044*/ 	.byte	0x00, 0xf5, 0x21, 0x00


	//----- nvinfo : EIATTR_KPARAM_INFO
	.align		4
.L_8353:
        /*0048*/ 	.byte	0x04, 0x17
        /*004a*/ 	.short	(.L_8355 - .L_8354)
.L_8354:
        /*004c*/ 	.word	0x00000000
        /*0050*/ 	.short	0x0003
        /*0052*/ 	.short	0x0010
        /*0054*/ 	.byte	0x00, 0xf5, 0x21, 0x00


	//----- nvinfo : EIATTR_KPARAM_INFO
	.align		4
.L_8355:
        /*0058*/ 	.byte	0x04, 0x17
        /*005a*/ 	.short	(.L_8357 - .L_8356)
.L_8356:
        /*005c*/ 	.word	0x00000000
        /*0060*/ 	.short	0x0002
        /*0062*/ 	.short	0x0008
        /*0064*/ 	.byte	0x00, 0xf0, 0x11, 0x00


	//----- nvinfo : EIATTR_KPARAM_INFO
	.align		4
.L_8357:
        /*0068*/ 	.byte	0x04, 0x17
        /*006a*/ 	.short	(.L_8359 - .L_8358)
.L_8358:
        /*006c*/ 	.word	0x00000000
        /*0070*/ 	.short	0x0001
        /*0072*/ 	.short	0x0004
        /*0074*/ 	.byte	0x00, 0xf0, 0x11, 0x00


	//----- nvinfo : EIATTR_KPARAM_INFO
	.align		4
.L_8359:
        /*0078*/ 	.byte	0x04, 0x17
        /*007a*/ 	.short	(.L_8361 - .L_8360)
.L_8360:
        /*007c*/ 	.word	0x00000000
        /*0080*/ 	.short	0x0000
        /*0082*/ 	.short	0x0000
        /*0084*/ 	.byte	0x00, 0xf0, 0x11, 0x00


	//----- nvinfo : EIATTR_SPARSE_MMA_MASK
	.align		4
.L_8361:
        /*0088*/ 	.byte	0x03, 0x50
        /*008a*/ 	.short	0x0000


	//----- nvinfo : EIATTR_MAXREG_COUNT
	.align		4
        /*008c*/ 	.byte	0x03, 0x1b
        /*008e*/ 	.short	0x00ff


	//----- nvinfo : EIATTR_NUM_BARRIERS
	.align		4
        /*0090*/ 	.byte	0x02, 0x4c
        /*0092*/ 	.byte	0x01
	.zero		1


	//----- nvinfo : EIATTR_MERCURY_ISA_VERSION
	.align		4
        /*0094*/ 	.byte	0x03, 0x5f
        /*0096*/ 	.short	0x0101


	//----- nvinfo : EIATTR_COOP_GROUP_MASK_REGIDS
	.align		4
        /*0098*/ 	.byte	0x04, 0x29
        /*009a*/ 	.short	(.L_8363 - .L_8362)


	//   ....[0]....
.L_8362:
        /*009c*/ 	.word	0xffffffff


	//   ....[1]....
        /*00a0*/ 	.word	0xffffffff


	//   ....[2]....
        /*00a4*/ 	.word	0xffffffff


	//   ....[3]....
        /*00a8*/ 	.word	0xffffffff


	//   ....[4]....
        /*00ac*/ 	.word	0xffffffff


	//   ....[5]....
        /*00b0*/ 	.word	0xffffffff


	//   ....[6]....
        /*00b4*/ 	.word	0xffffffff


	//   ....[7]....
        /*00b8*/ 	.word	0xffffffff


	//   ....[8]....
        /*00bc*/ 	.word	0xffffffff


	//   ....[9]....
        /*00c0*/ 	.word	0xffffffff


	//   ....[10]....
        /*00c4*/ 	.word	0xffffffff


	//   ....[11]....
        /*00c8*/ 	.word	0xffffffff


	//   ....[12]....
        /*00cc*/ 	.word	0xffffffff


	//   ....[13]....
        /*00d0*/ 	.word	0xffffffff


	//   ....[14]....
        /*00d4*/ 	.word	0xffffffff


	//   ....[15]....
        /*00d8*/ 	.word	0xffffffff


	//   ....[16]....
        /*00dc*/ 	.word	0xffffffff


	//   ....[17]....
        /*00e0*/ 	.word	0xffffffff


	//   ....[18]....
        /*00e4*/ 	.word	0xffffffff


	//   ....[19]....
        /*00e8*/ 	.word	0xffffffff


	//   ....[20]....
        /*00ec*/ 	.word	0xffffffff


	//   ....[21]....
        /*00f0*/ 	.word	0xffffffff


	//   ....[22]....
        /*00f4*/ 	.word	0xffffffff


	//   ....[23]....
        /*00f8*/ 	.word	0xffffffff


	//   ....[24]....
        /*00fc*/ 	.word	0xffffffff


	//   ....[25]....
        /*0100*/ 	.word	0xffffffff


	//   ....[26]....
        /*0104*/ 	.word	0xffffffff


	//   ....[27]....
        /*0108*/ 	.word	0xffffffff


	//   ....[28]....
        /*010c*/ 	.word	0xffffffff


	//   ....[29]....
        /*0110*/ 	.word	0xffffffff


	//   ....[30]....
        /*0114*/ 	.word	0xffffffff


	//   ....[31]....
        /*0118*/ 	.word	0xffffffff


	//   ....[32]....
        /*011c*/ 	.word	0x05000049


	//   ....[33]....
        /*0120*/ 	.word	0x05000049


	//   ....[34]....
        /*0124*/ 	.word	0x05000049


	//   ....[35]....
        /*0128*/ 	.word	0x05000049


	//   ....[36]....
        /*012c*/ 	.word	0x05000049


	//   ....[37]....
        /*0130*/ 	.word	0x05000049


	//   ....[38]....
        /*0134*/ 	.word	0x05000049


	//   ....[39]....
        /*0138*/ 	.word	0x05000049


	//   ....[40]....
        /*013c*/ 	.word	0x05000049


	//   ....[41]....
        /*0140*/ 	.word	0x05000049


	//   ....[42]....
        /*0144*/ 	.word	0x05000049


	//   ....[43]....
        /*0148*/ 	.word	0x05000049


	//   ....[44]....
        /*014c*/ 	.word	0x05000049


	//   ....[45]....
        /*0150*/ 	.word	0x05000049


	//   ....[46]....
        /*0154*/ 	.word	0x05000049


	//   ....[47]....
        /*0158*/ 	.word	0x05000049


	//   ....[48]....
        /*015c*/ 	.word	0x05000049


	//   ....[49]....
        /*0160*/ 	.word	0x05000049


	//   ....[50]....
        /*0164*/ 	.word	0x05000049


	//   ....[51]....
        /*0168*/ 	.word	0x05000049


	//   ....[52]....
        /*016c*/ 	.word	0x05000049


	//   ....[53]....
        /*0170*/ 	.word	0x05000049


	//   ....[54]....
        /*0174*/ 	.word	0x05000049


	//   ....[55]....
        /*0178*/ 	.word	0x05000049


	//   ....[56]....
        /*017c*/ 	.word	0x05000049


	//   ....[57]....
        /*0180*/ 	.word	0x05000049


	//   ....[58]....
        /*0184*/ 	.word	0x05000049


	//   ....[59]....
        /*0188*/ 	.word	0x05000049


	//   ....[60]....
        /*018c*/ 	.word	0x05000049


	//   ....[61]....
        /*0190*/ 	.word	0x05000049


	//   ....[62]....
        /*0194*/ 	.word	0x05000049


	//   ....[63]....
        /*0198*/ 	.word	0x05000049


	//----- nvinfo : EIATTR_COOP_GROUP_INSTR_OFFSETS
	.align		4
.L_8363:
        /*019c*/ 	.byte	0x04, 0x28
        /*019e*/ 	.short	(.L_8365 - .L_8364)


	//   ....[0]....
.L_8364:
        /*01a0*/ 	.word	0x000033f0


	//   ....[1]....
        /*01a4*/ 	.word	0x00003490


	//   ....[2]....
        /*01a8*/ 	.word	0x000034f0


	//   ....[3]....
        /*01ac*/ 	.word	0x00003550


	//   ....[4]....
        /*01b0*/ 	.word	0x000035f0


	//   ....[5]....
        /*01b4*/ 	.word	0x00003650


	//   ....[6]....
        /*01b8*/ 	.word	0x000036f0


	//   ....[7]....
        /*01bc*/ 	.word	0x00003790


	//   ....[8]....
        /*01c0*/ 	.word	0x00003830


	//   ....[9]....
        /*01c4*/ 	.word	0x000038d0


	//   ....[10]....
        /*01c8*/ 	.word	0x00003970


	//   ....[11]....
        /*01cc*/ 	.word	0x00003a10


	//   ....[12]....
        /*01d0*/ 	.word	0x00003ab0


	//   ....[13]....
        /*01d4*/ 	.word	0x00003b50


	//   ....[14]....
        /*01d8*/ 	.word	0x00003bf0


	//   ....[15]....
        /*01dc*/ 	.word	0x00003c90


	//   ....[16]....
        /*01e0*/ 	.word	0x00003d30


	//   ....[17]....
        /*01e4*/ 	.word	0x00003dd0


	//   ....[18]....
        /*01e8*/ 	.word	0x00003e30


	//   ....[19]....
        /*01ec*/ 	.word	0x00003ed0


	//   ....[20]....
        /*01f0*/ 	.word	0x00003f30


	//   ....[21]....
        /*01f4*/ 	.word	0x00003fd0


	//   ....[22]....
        /*01f8*/ 	.word	0x00004070


	//   ....[23]....
        /*01fc*/ 	.word	0x000040d0


	//   ....[24]....
        /*0200*/ 	.word	0x00004170


	//   ....[25]....
        /*0204*/ 	.word	0x000041d0


	//   ....[26]....
        /*0208*/ 	.word	0x00004270


	//   ....[27]....
        /*020c*/ 	.word	0x00004310


	//   ....[28]....
        /*0210*/ 	.word	0x000043b0


	//   ....[29]....
        /*0214*/ 	.word	0x00004450


	//   ....[30]....
        /*0218*/ 	.word	0x000044f0


	//   ....[31]....
        /*021c*/ 	.word	0x00004590


	//   ....[32]....
        /*0220*/ 	.word	0x00005ba0


	//   ....[33]....
        /*0224*/ 	.word	0x00005c30


	//   ....[34]....
        /*0228*/ 	.word	0x00005cb0


	//   ....[35]....
        /*022c*/ 	.word	0x00005d30


	//   ....[36]....
        /*0230*/ 	.word	0x00005db0


	//   ....[37]....
        /*0234*/ 	.word	0x00005e30


	//   ....[38]....
        /*0238*/ 	.word	0x00005eb0


	//   ....[39]....
        /*023c*/ 	.word	0x00005f30


	//   ....[40]....
        /*0240*/ 	.word	0x00005fb0


	//   ....[41]....
        /*0244*/ 	.word	0x00006030


	//   ....[42]....
        /*0248*/ 	.word	0x000060b0


	//   ....[43]....
        /*024c*/ 	.word	0x00006130


	//   ....[44]....
        /*0250*/ 	.word	0x000061b0


	//   ....[45]....
        /*0254*/ 	.word	0x00006230


	//   ....[46]....
        /*0258*/ 	.word	0x000062b0


	//   ....[47]....
        /*025c*/ 	.word	0x00006330


	//   ....[48]....
        /*0260*/ 	.word	0x000063b0


	//   ....[49]....
        /*0264*/ 	.word	0x00006430


	//   ....[50]....
        /*0268*/ 	.word	0x000064b0


	//   ....[51]....
        /*026c*/ 	.word	0x00006530


	//   ....[52]....
        /*0270*/ 	.word	0x000065b0


	//   ....[53]....
        /*0274*/ 	.word	0x00006630


	//   ....[54]....
        /*0278*/ 	.word	0x000066b0


	//   ....[55]....
        /*027c*/ 	.word	0x00006730


	//   ....[56]....
        /*0280*/ 	.word	0x000067b0


	//   ....[57]....
        /*0284*/ 	.word	0x00006830


	//   ....[58]....
        /*0288*/ 	.word	0x000068b0


	//   ....[59]....
        /*028c*/ 	.word	0x00006930


	//   ....[60]....
        /*0290*/ 	.word	0x000069b0


	//   ....[61]....
        /*0294*/ 	.word	0x00006a30


	//   ....[62]....
        /*0298*/ 	.word	0x00006ab0


	//   ....[63]....
        /*029c*/ 	.word	0x00006b30


	//----- nvinfo : EIATTR_VRC_CTA_INIT_COUNT
	.align		4
.L_8365:
        /*02a0*/ 	.byte	0x02, 0x4a
	.zero		1
	.zero		1


	//----- nvinfo : EIATTR_EXIT_INSTR_OFFSETS
	.align		4
        /*02a4*/ 	.byte	0x04, 0x1c
        /*02a6*/ 	.short	(.L_8367 - .L_8366)


	//   ....[0]....
.L_8366:
        /*02a8*/ 	.word	0x000004e0


	//   ....[1]....
        /*02ac*/ 	.word	0x000053b0


	//   ....[2]....
        /*02b0*/ 	.word	0x00005b50


	//----- nvinfo : EIATTR_MAX_THREADS
	.align		4
.L_8367:
        /*02b4*/ 	.byte	0x04, 0x05
        /*02b6*/ 	.short	(.L_8369 - .L_8368)
.L_8368:
        /*02b8*/ 	.word	0x00000080
        /*02bc*/ 	.word	0x00000001
        /*02c0*/ 	.word	0x00000001


	//----- nvinfo : EIATTR_CRS_STACK_SIZE
	.align		4
.L_8369:
        /*02c4*/ 	.byte	0x04, 0x1e
        /*02c6*/ 	.short	(.L_8371 - .L_8370)
.L_8370:
        /*02c8*/ 	.word	0x00000000


	//----- nvinfo : EIATTR_CBANK_PARAM_SIZE
	.align		4
.L_8371:
        /*02cc*/ 	.byte	0x03, 0x19
        /*02ce*/ 	.short	0x0030


	//----- nvinfo : EIATTR_PARAM_CBANK
	.align		4
        /*02d0*/ 	.byte	0x04, 0x0a
        /*02d2*/ 	.short	(.L_8373 - .L_8372)
	.align		4
.L_8372:
        /*02d4*/ 	.word	index@(.nv.constant0._Z9cuda_gemmIiLi128ELi1ELi1ELi128ELi32ELi32ELi0EEviiiPT_S1_S1_ii)
        /*02d8*/ 	.short	0x0380
        /*02da*/ 	.short	0x0030


	//----- nvinfo : EIATTR_SW_WAR
	.align		4
.L_8373:
        /*02dc*/ 	.byte	0x04, 0x36
        /*02de*/ 	.short	(.L_8375 - .L_8374)
.L_8374:
        /*02e0*/ 	.word	0x00000008
.L_8375:


//--------------------- .nv.info._Z9cuda_gemmIiLi128ELi1ELi1ELi128ELi16ELi16ELi1EEviiiPT_S1_S1_ii --------------------------
	.section	.nv.info._Z9cuda_gemmIiLi128ELi1ELi1ELi128ELi16ELi16ELi1EEviiiPT_S1_S1_ii,"",@"SHT_CUDA_INFO"
	.sectionflags	@""
	.align	4


	//----- nvinfo : EIATTR_CUDA_API_VERSION
	.align		4
        /*0000*/ 	.byte	0x04, 0x37
        /*0002*/ 	.short	(.L_8377 - .L_8376)
.L_8376:
        /*0004*/ 	.word	0x00000082


	//----- nvinfo : EIATTR_KPARAM_INFO
	.align		4
.L_8377:
        /*0008*/ 	.byte	0x04, 0x17
        /*000a*/ 	.short	(.L_8379 - .L_8378)
.L_8378:
        /*000c*/ 	.word	0x00000000
        /*0010*/ 	.short	0x0007
        /*0012*/ 	.short	0x002c
        /*0014*/ 	.byte	0x00, 0xf0, 0x11, 0x00


	//----- nvinfo : EIATTR_KPARAM_INFO
	.align		4
.L_8379:
        /*0018*/ 	.byte	0x04, 0x17
        /*001a*/ 	.short	(.L_8381 - .L_8380)
.L_8380:
        /*001c*/ 	.word	0x00000000
        /*0020*/ 	.short	0x0006
        /*0022*/ 	.short	0x0028
        /*0024*/ 	.byte	0x00, 0xf0, 0x11, 0x00


	//----- nvinfo : EIATTR_KPARAM_INFO
	.align		4
.L_8381:
        /*0028*/ 	.byte	0x04, 0x17
        /*002a*/ 	.short	(.L_8383 - .L_8382)
.L_8382:
        /*002c*/ 	.word	0x00000000
        /*0030*/ 	.short	0x0005
        /*0032*/ 	.short	0x0020
        /*0034*/ 	.byte	0x00, 0xf5, 0x21, 0x00


	//----- nvinfo : EIATTR_KPARAM_INFO
	.align		4
.L_8383:
        /*0038*/ 	.byte	0x04, 0x17
        /*003a*/ 	.short	(.L_8385 - .L_8384)
.L_8384:
        /*003c*/ 	.word	0x00000000
        /*0040*/ 	.short	0x0004
        /*0042*/ 	.short	0x0018
        /*0044*/ 	.byte	0x00, 0xf5, 0x21, 0x00


	//----- nvinfo : EIATTR_KPARAM_INFO
	.align		4
.L_8385:
        /*0048*/ 	.byte	0x04, 0x17
        /*004a*/ 	.short	(.L_8387 - .L_8386)
.L_8386:
        /*004c*/ 	.word	0x00000000
        /*0050*/ 	.short	0x0003
        /*0052*/ 	.short	0x0010
        /*0054*/ 	.byte	0x00, 0xf5, 0x21, 0x00


	//----- nvinfo : EIATTR_KPARAM_INFO
	.align		4
.L_8387:
        /*0058*/ 	.byte	0x04, 0x17
        /*005a*/ 	.short	(.L_8389 - .L_8388)
.L_8388:
        /*005c*/ 	.word	0x00000000
        /*0060*/ 	.short	0x0002
        /*0062*/ 	.short	0x0008
        /*0064*/ 	.byte	0x00, 0xf0, 0x11, 0x00


	//----- nvinfo : EIATTR_KPARAM_INFO
	.align		4
.L_8389:
        /*0068*/ 	.byte	0x04, 0x17
        /*006a*/ 	.short	(.L_8391 - .L_8390)
.L_8390:
        /*006c*/ 	.word	0x00000000
        /*0070*/ 	.short	0x0001
        /*0072*/ 	.short	0x0004
        /*0074*/ 	.byte	0x00, 0xf0, 0x11, 0x00


	//----- nvinfo : EIATTR_KPARAM_INFO
	.align		4
.L_8391:
        /*0078*/ 	.byte	0x04, 0x17
        /*007a*/ 	.short	(.L_8393 - .L_8392)
.L_8392:
        /*007c*/ 	.word	0x00000000
        /*0080*/ 	.short	0x0000
        /*0082*/ 	.short	0x0000
        /*0084*/ 	.byte	0x00, 0xf0, 0x11, 0x00


	//----- nvinfo : EIATTR_SPARSE_MMA_MASK
	.align		4
.L_8393:
        /*0088*/ 	.byte	0x03, 0x50
        /*008a*/ 	.short	0x0000


	//----- nvinfo : EIATTR_MAXREG_COUNT
	.align		4
        /*008c*/ 	.byte	0x03, 0x1b
        /*008e*/ 	.short	0x00ff


	//----- nvinfo : EIATTR_NUM_BARRIERS
	.align		4
        /*0090*/ 	.byte	0x02, 0x4c
        /*0092*/ 	.byte	0x01
	.zero		1


	//----- nvinfo : EIATTR_MERCURY_ISA_VERSION
	.align		4
        /*0094*/ 	.byte	0x03, 0x5f
        /*0096*/ 	.short	0x0101


	//----- nvinfo : EIATTR_COOP_GROUP_MASK_REGIDS
	.align		4
        /*0098*/ 	.byte	0x04, 0x29
        /*009a*/ 	.short	(.L_8395 - .L_8394)


	//   ....[0]....
.L_8394:
        /*009c*/ 	.word	0xffffffff


	//   ....[1]....
        /*00a0*/ 	.word	0xffffffff


	//   ....[2]....
        /*00a4*/ 	.word	0xffffffff


	//   ....[3]....
        /*00a8*/ 	.word	0xffffffff


	//   ....[4]....
        /*00ac*/ 	.word	0xffffffff


	//   ....[5]....
        /*00b0*/ 	.word	0xffffffff


	//   ....[6]....
        /*00b4*/ 	.word	0xffffffff


	//   ....[7]....
        /*00b8*/ 	.word	0xffffffff


	//   ....[8]....
        /*00bc*/ 	.word	0xffffffff


	//   ....[9]....
        /*00c0*/ 	.word	0xffffffff


	//   ....[10]....
        /*00c4*/ 	.word	0xffffffff


	//   ....[11]....
        /*00c8*/ 	.word	0xffffffff


	//   ....[12]....
        /*00cc*/ 	.word	0xffffffff


	//   ....[13]....
        /*00d0*/ 	.word	0xffffffff


	//   ....[14]....
        /*00d4*/ 	.word	0xffffffff


	//   ....[15]....
        /*00d8*/ 	.word	0xffffffff


	//   ....[16]....
        /*00dc*/ 	.word	0x05000000


	//   ....[17]....
        /*00e0*/ 	.word	0x05000000


	//   ....[18]....
        /*00e4*/ 	.word	0x05000000


	//   ....[19]....
        /*00e8*/ 	.word	0x05000000


	//   ....[20]....
        /*00ec*/ 	.word	0x05000000


	//   ....[21]....
        /*00f0*/ 	.word	0x05000000


	//   ....[22]....
        /*00f4*/ 	.word	0x05000000


	//   ....[23]....
        /*00f8*/ 	.word	0x05000000


	//   ....[24]....
        /*00fc*/ 	.word	0x05000000


	//   ....[25]....
        /*0100*/ 	.word	0x05000000


	//   ....[26]....
        /*0104*/ 	.word	0x05000000


	//   ....[27]....
        /*0108*/ 	.word	0x05000000


	//   ....[28]....
        /*010c*/ 	.word	0x05000000


	//   ....[29]....
        /*0110*/ 	.word	0x05000000


	//   ....[30]....
        /*0114*/ 	.word	0x05000000


	//   ....[31]....
        /*0118*/ 	.word	0x05000000


	//----- nvinfo : EIATTR_COOP_GROUP_INSTR_OFFSETS
	.align		4
.L_8395:
        /*011c*/ 	.byte	0x04, 0x28
        /*011e*/ 	.short	(.L_8397 - .L_8396)


	//   ....[0]....
.L_8396:
        /*0120*/ 	.word	0x00001410


	//   ....[1]....
        /*0124*/ 	.word	0x00001420


	//   ....[2]....
        /*0128*/ 	.word	0x00001450


	//   ....[3]....
        /*012c*/ 	.word	0x00001460


	//   ....[4]....
        /*0130*/ 	.word	0x00001480


	//   ....[5]....
        /*0134*/ 	.word	0x000014a0


	//   ....[6]....
        /*0138*/ 	.word	0x000014c0


	//   ....[7]....
        /*013c*/ 	.word	0x000014e0


	//   ....[8]....
        /*0140*/ 	.word	0x00001500


	//   ....[9]....
        /*0144*/ 	.word	0x00001520


	//   ....[10]....
        /*0148*/ 	.word	0x00001540


	//   ....[11]....
        /*014c*/ 	.word	0x00001560


	//   ....[12]....
        /*0150*/ 	.word	0x00001580


	//   ....[13]....
        /*0154*/ 	.word	0x000015a0


	//   ....[14]....
        /*0158*/ 	.word	0x000015c0


	//   ....[15]....
        /*015c*/ 	.word	0x000015e0


	//   ....[16]....
        /*0160*/ 	.word	0x000019b0


	//   ....[17]....
        /*0164*/ 	.word	0x00001a40


	//   ....[18]....
        /*0168*/ 	.word	0x00001aa0


	//   ....[19]....
        /*016c*/ 	.word	0x00001b10


	//   ....[20]....
        /*0170*/ 	.word	0x00001b80


	//   ....[21]....
        /*0174*/ 	.word	0x00001bf0


	//   ....[22]....
        /*0178*/ 	.word	0x00001c60


	//   ....[23]....
        /*017c*/ 	.word	0x00001cd0


	//   ....[24]....
        /*0180*/ 	.word	0x00001d40


	//   ....[25]....
        /*0184*/ 	.word	0x00001db0


	//   ....[26]....
        /*0188*/ 	.word	0x00001e20


	//   ....[27]....
        /*018c*/ 	.word	0x00001e90


	//   ....[28]....
        /*0190*/ 	.word	0x00001f00


	//   ....[29]....
        /*0194*/ 	.word	0x00001f70


	//   ....[30]....
        /*0198*/ 	.word	0x00001fe0


	//   ....[31]....
        /*019c*/ 	.word	0x00002050


	//----- nvinfo : EIATTR_VRC_CTA_INIT_COUNT
	.align		4
.L_8397:
        /*01a0*/ 	.byte	0x02, 0x4a
	.zero		1
	.zero		1


	//----- nvinfo : EIATTR_EXIT_INSTR_OFFSETS
	.align		4
        /*01a4*/ 	.byte	0x04, 0x1c
        /*01a6*/ 	.short	(.L_8399 - .L_8398)


	//   ....[0]....
.L_8398:
        /*01a8*/ 	.word	0x00000580


	//   ....[1]....
        /*01ac*/ 	.word	0x000017a0


	//   ....[2]....
        /*01b0*/ 	.word	0x00001950


	//----- nvinfo : EIATTR_MAX_THREADS
	.align		4
.L_8399:
        /*01b4*/ 	.byte	0x04, 0x05
        /*01b6*/ 	.short	(.L_8401 - .L_8400)
.L_8400:
        /*01b8*/ 	.word	0x00000080
        /*01bc*/ 	.word	0x00000001
        /*01c0*/ 	.word	0x00000001


	//----- nvinfo : EIATTR_CRS_STACK_SIZE
	.align		4
.L_8401:
        /*01c4*/ 	.byte	0x04, 0x1e
        /*01c6*/ 	.short	(.L_8403 - .L_8402)
.L_8402:
        /*01c8*/ 	.word	0x00000000


	//----- nvinfo : EIATTR_CBANK_PARAM_SIZE
	.align		4
.L_8403:
        /*01cc*/ 	.byte	0x03, 0x19
        /*01ce*/ 	.short	0x0030


	//----- nvinfo : EIATTR_PARAM_CBANK
	.align		4
        /*01d0*/ 	.byte	0x04, 0x0a
        /*01d2*/ 	.short	(.L_8405 - .L_8404)
	.align		4
.L_8404:
        /*01d4*/ 	.word	index@(.nv.constant0._Z9cuda_gemmIiLi128ELi1ELi1ELi128ELi16ELi16ELi1EEviiiPT_S1_S1_ii)
        /*01d8*/ 	.short	0x0380
        /*01da*/ 	.short	0x0030


	//----- nvinfo : EIATTR_SW_WAR
	.align		4
.L_8405:
        /*01dc*/ 	.byte	0x04, 0x36
        /*01de*/ 	.short	(.L_8407 - .L_8406)
.L_8406:
        /*01e0*/ 	.word	0x00000008
.L_8407:


//--------------------- .nv.info._Z9cuda_gemmIiLi128ELi1ELi1ELi128ELi16ELi16ELi0EEviiiPT_S1_S1_ii --------------------------
	.section	.nv.info._Z9cuda_gemmIiLi128ELi1ELi1ELi128ELi16ELi16ELi0EEviiiPT_S1_S1_ii,"",@"SHT_CUDA_INFO"
	.sectionflags	@""
	.align	4


	//----- nvinfo : EIATTR_CUDA_API_VERSION
	.align		4
        /*0000*/ 	.byte	0x04, 0x37
        /*0002*/ 	.short	(.L_8409 - .L_8408)
.L_8408:
        /*0004*/ 	.word	0x00000082


	//----- nvinfo : EIATTR_KPARAM_INFO
	.align		4
.L_8409:
        /*0008*/ 	.byte	0x04, 0x17
        /*000a*/ 	.short	(.L_8411 - .L_8410)
.L_8410:
        /*000c*/ 	.word	0x00000000
        /*0010*/ 	.short	0x0007
        /*0012*/ 	.short	0x002c
        /*0014*/ 	.byte	0x00, 0xf0, 0x11, 0x00


	//----- nvinfo : EIATTR_KPARAM_INFO
	.align		4
.L_8411:
        /*0018*/ 	.byte	0x04, 0x17
        /*001a*/ 	.short	(.L_8413 - .L_8412)
.L_8412:
        /*001c*/ 	.word	0x00000000
        /*0020*/ 	.short	0x0006
        /*0022*/ 	.short	0x0028
        /*0024*/ 	.byte	0x00, 0xf0, 0x11, 0x00


	//----- nvinfo : EIATTR_KPARAM_INFO
	.align		4
.L_8413:
        /*0028*/ 	.byte	0x04, 0x17
        /*002a*/ 	.short	(.L_8415 - .L_8414)
.L_8414:
        /*002c*/ 	.word	0x00000000
        /*0030*/ 	.short	0x0005
        /*0032*/ 	.short	0x0020
        /*0034*/ 	.byte	0x00, 0xf5, 0x21, 0x00


	//----- nvinfo : EIATTR_KPARAM_INFO
	.align		4
.L_8415:
        /*0038*/ 	.byte	0x04, 0x17
        /*003a*/ 	.short	(.L_8417 - .L_8416)
.L_8416:
        /*003c*/ 	.word	0x00000000
        /*0040*/ 	.short	0x0004
        /*0042*/ 	.short	0x0018
        /*0044*/ 	.byte	0x00, 0xf5, 0x21, 0x00


	//----- nvinfo : EIATTR_KPARAM_INFO
	.align		4
.L_8417:
        /*0048*/ 	.byte	0x04, 0x17
        /*004a*/ 	.short	(.L_8419 - .L_8418)
.L_8418:
        /*004c*/ 	.word	0x00000000
        /*0050*/ 	.short	0x0003
        /*0052*/ 	.short	0x0010
        /*0054*/ 	.byte	0x00, 0xf5, 0x21, 0x00


	//----- nvinfo : EIATTR_KPARAM_INFO
	.align		4
.L_8419:
        /*0058*/ 	.byte	0x04, 0x17
        /*005a*/ 	.short	(.L_8421 - .L_8420)
.L_8420:
        /*005c*/ 	.word	0x00000000
        /*0060*/ 	.short	0x0002
        /*0062*/ 	.short	0x0008
        /*0064*/ 	.byte	0x00, 0xf0, 0x11, 0x00


	//----- nvinfo : EIATTR_KPARAM_INFO
	.align		4
.L_8421:
        /*0068*/ 	.byte	0x04, 0x17
        /*006a*/ 	.short	(.L_8423 - .L_8422)
.L_8422:
        /*006c*/ 	.word	0x00000000
        /*0070*/ 	.short	0x0001
        /*0072*/ 	.short	0x0004
        /*0074*/ 	.byte	0x00, 0xf0, 0x11, 0x00


	//----- nvinfo : EIATTR_KPARAM_INFO
	.align		4
.L_8423:
        /*0078*/ 	.byte	0x04, 0x17
        /*007a*/ 	.short	(.L_8425 - .L_8424)
.L_8424:
        /*007c*/ 	.word	0x00000000
        /*0080*/ 	.short	0x0000
        /*0082*/ 	.short	0x0000
        /*0084*/ 	.byte	0x00, 0xf0, 0x11, 0x00


	//----- nvinfo : EIATTR_SPARSE_MMA_MASK
	.align		4
.L_8425:
        /*0088*/ 	.byte	0x03, 0x50
        /*008a*/ 	.short	0x0000


	//----- nvinfo : EIATTR_MAXREG_COUNT
	.align		4
        /*008c*/ 	.byte	0x03, 0x1b
        /*008e*/ 	.short	0x00ff


	//----- nvinfo : EIATTR_NUM_BARRIERS
	.align		4
        /*0090*/ 	.byte	0x02, 0x4c
        /*0092*/ 	.byte	0x01
	.zero		1


	//----- nvinfo : EIATTR_MERCURY_ISA_VERSION
	.align		4
        /*0094*/ 	.byte	0x03, 0x5f
        /*0096*/ 	.short	0x0101


	//----- nvinfo : EIATTR_COOP_GROUP_MASK_REGIDS
	.align		4
        /*0098*/ 	.byte	0x04, 0x29
        /*009a*/ 	.short	(.L_8427 - .L_8426)


	//   ....[0]....
.L_8426:
        /*009c*/ 	.word	0xffffffff


	//   ....[1]....
        /*00a0*/ 	.word	0xffffffff


	//   ....[2]....
        /*00a4*/ 	.word	0xffffffff


	//   ....[3]....
        /*00a8*/ 	.word	0xffffffff


	//   ....[4]....
        /*00ac*/ 	.word	0xffffffff


	//   ....[5]....
        /*00b0*/ 	.word	0xffffffff


	//   ....[6]....
        /*00b4*/ 	.word	0xffffffff


	//   ....[7]....
        /*00b8*/ 	.word	0xffffffff


	//   ....[8]....
        /*00bc*/ 	.word	0xffffffff


	//   ....[9]....
        /*00c0*/ 	.word	0xffffffff


	//   ....[10]....
        /*00c4*/ 	.word	0xffffffff


	//   ....[11]....
        /*00c8*/ 	.word	0xffffffff


	//   ....[12]....
        /*00cc*/ 	.word	0xffffffff


	//   ....[13]....
        /*00d0*/ 	.word	0xffffffff


	//   ....[14]....
        /*00d4*/ 	.word	0xffffffff


	//   ....[15]....
        /*00d8*/ 	.word	0xffffffff


	//   ....[16]....
        /*00dc*/ 	.word	0x05000038


	//   ....[17]....
        /*00e0*/ 	.word	0x05000038


	//   ....[18]....
        /*00e4*/ 	.word	0x05000038


	//   ....[19]....
        /*00e8*/ 	.word	0x05000038


	//   ....[20]....
        /*00ec*/ 	.word	0x05000038


	//   ....[21]....
        /*00f0*/ 	.word	0x05000038


	//   ....[22]....
        /*00f4*/ 	.word	0x05000038


	//   ....[23]....
        /*00f8*/ 	.word	0x05000038


	//   ....[24]....
        /*00fc*/ 	.word	0x05000038


	//   ....[25]....
        /*0100*/ 	.word	0x05000038


	//   ....[26]....
        /*0104*/ 	.word	0x05000038


	//   ....[27]....
        /*0108*/ 	.word	0x05000038


	//   ....[28]....
        /*010c*/ 	.word	0x05000038


	//   ....[29]....
        /*0110*/ 	.word	0x05000038


	//   ....[30]....
        /*0114*/ 	.word	0x05000038


	//   ....[31]....
        /*0118*/ 	.word	0x05000038


	//----- nvinfo : EIATTR_COOP_GROUP_INSTR_OFFSETS
	.align		4
.L_8427:
        /*011c*/ 	.byte	0x04, 0x28
        /*011e*/ 	.short	(.L_8429 - .L_8428)


	//   ....[0]....
.L_8428:
        /*0120*/ 	.word	0x00002590


	//   ....[1]....
        /*0124*/ 	.word	0x000025f0


	//   ....[2]....
        /*0128*/ 	.word	0x00002650


	//   ....[3]....
        /*012c*/ 	.word	0x000026b0


	//   ....[4]....
        /*0130*/ 	.word	0x00002710


	//   ....[5]....
        /*0134*/ 	.word	0x00002770


	//   ....[6]....
        /*0138*/ 	.word	0x000027d0


	//   ....[7]....
        /*013c*/ 	.word	0x00002830


	//   ....[8]....
        /*0140*/ 	.word	0x00002890


	//   ....[9]....
        /*0144*/ 	.word	0x000028f0


	//   ....[10]....
        /*0148*/ 	.word	0x00002950


	//   ....[11]....
        /*014c*/ 	.word	0x000029b0


	//   ....[12]....
        /*0150*/ 	.word	0x00002a10


	//   ....[13]....
        /*0154*/ 	.word	0x00002a70


	//   ....[14]....
        /*0158*/ 	.word	0x00002ad0


	//   ....[15]....
        /*015c*/ 	.word	0x00002b30


	//   ....[16]....
        /*0160*/ 	.word	0x00003d00


	//   ....[17]....
        /*0164*/ 	.word	0x00003d80


	//   ....[18]....
        /*0168*/ 	.word	0x00003e00


	//   ....[19]....
        /*016c*/ 	.word	0x00003e80


	//   ....[20]....
        /*0170*/ 	.word	0x00003f00


	//   ....[21]....
        /*0174*/ 	.word	0x00003f80


	//   ....[22]....
        /*0178*/ 	.word	0x00004000


	//   ....[23]....
        /*017c*/ 	.word	0x00004080


	//   ....[24]....
        /*0180*/ 	.word	0x00004100


	//   ....[25]....
        /*0184*/ 	.word	0x00004180


	//   ....[26]....
        /*0188*/ 	.word	0x00004200


	//   ....[27]....
        /*018c*/ 	.word	0x00004280


	//   ....[28]....
        /*0190*/ 	.word	0x00004300


	//   ....[29]....
        /*0194*/ 	.word	0x00004380


	//   ....[30]....
        /*0198*/ 	.word	0x00004400


	//   ....[31]....
        /*019c*/ 	.word	0x00004480


	//----- nvinfo : EIATTR_VRC_CTA_INIT_COUNT
	.align		4
.L_8429:
        /*01a0*/ 	.byte	0x02, 0x4a
	.zero		1
	.zero		1


	//----- nvinfo : EIATTR_EXIT_INSTR_OFFSETS
	.align		4
        /*01a4*/ 	.byte	0x04, 0x1c
        /*01a6*/ 	.short	(.L_8431 - .L_8430)


	//   ....[0]....
.L_8430:
        /*01a8*/ 	.word	0x000004e0


	//   ....[1]....
        /*01ac*/ 	.word	0x00003510


	//   ....[2]....
        /*01b0*/ 	.word	0x00003cb0


	//----- nvinfo : EIATTR_MAX_THREADS
	.align		4
.L_8431:
        /*01b4*/ 	.byte	0x04, 0x05
        /*01b6*/ 	.short	(.L_8433 - .L_8432)
.L_8432:
        /*01b8*/ 	.word	0x00000080
        /*01bc*/ 	.word	0x00000001
        /*01c0*/ 	.word	0x00000001


	//----- nvinfo : EIATTR_CRS_STACK_SIZE
	.align		4
.L_8433:
        /*01c4*/ 	.byte	0x04, 0x1e
        /*01c6*/ 	.short	(.L_8435 - .L_8434)
.L_8434:
        /*01c8*/ 	.word	0x00000000


	//----- nvinfo : EIATTR_CBANK_PARAM_SIZE
	.align		4
.L_8435:
        /*01cc*/ 	.byte	0x03, 0x19
        /*01ce*/ 	.short	0x0030


	//----- nvinfo : EIATTR_PARAM_CBANK
	.align		4
        /*01d0*/ 	.byte	0x04, 0x0a
        /*01d2*/ 	.short	(.L_8437 - .L_8436)
	.align		4
.L_8436:
        /*01d4*/ 	.word	index@(.nv.constant0._Z9cuda_gemmIiLi128ELi1ELi1ELi128ELi16ELi16ELi0EEviiiPT_S1_S1_ii)
        /*01d8*/ 	.short	0x0380
        /*01da*/ 	.short	0x0030


	//----- nvinfo : EIATTR_SW_WAR
	.align		4
.L_8437:
        /*01dc*/ 	.byte	0x04, 0x36
        /*01de*/ 	.short	(.L_8439 - .L_8438)
.L_8438:
        /*01e0*/ 	.word	0x00000008
.L_8439:


//--------------------- .nv.info._Z9cuda_gemmIiLi128ELi1ELi1ELi128ELi8ELi8ELi1EEviiiPT_S1_S1_ii --------------------------
	.section	.nv.info._Z9cuda_gemmIiLi128ELi1ELi1ELi128ELi8ELi8ELi1EEviiiPT_S1_S1_ii,"",@"SHT_CUDA_INFO"
	.sectionflags	@""
	.align	4


	//----- nvinfo : EIATTR_CUDA_API_VERSION
	.align		4
        /*0000*/ 	.byte	0x04, 0x37
        /*0002*/ 	.short	(.L_8441 - .L_8440)
.L_8440:
        /*0004*/ 	.word	0x00000082


	//----- nvinfo : EIATTR_KPARAM_INFO
	.align		4
.L_8441:
        /*0008*/ 	.byte	0x04, 0x17
        /*000a*/ 	.short	(.L_8443 - .L_8442)
.L_8442:
        /*000c*/ 	.word	0x00000000
        /*0010*/ 	.short	0x0007
        /*0012*/ 	.short	0x002c
        /*0014*/ 	.byte	0x00, 0xf0, 0x11, 0x00


	//----- nvinfo : EIATTR_KPARAM_INFO
	.align		4
.L_8443:
        /*0018*/ 	.byte	0x04, 0x17
        /*001a*/ 	.short	(.L_8445 - .L_8444)
.L_8444:
        /*001c*/ 	.word	0x00000000
        /*0020*/ 	.short	0x0006
        /*0022*/ 	.short	0x0028
        /*0024*/ 	.byte	0x00, 0xf0, 0x11, 0x00


	//----- nvinfo : EIATTR_KPARAM_INFO
	.align		4
.L_8445:
        /*0028*/ 	.byte	0x04, 0x17
        /*002a*/ 	.short	(.L_8447 - .L_8446)
.L_8446:
        /*002c*/ 	.word	0x00000000
        /*0030*/ 	.short	0x0005
        /*0032*/ 	.short	0x0020
        /*0034*/ 	.byte	0x00, 0xf5, 0x21, 0x00


	//----- nvinfo : EIATTR_KPARAM_INFO
	.align		4
.L_8447:
        /*0038*/ 	.byte	0x04, 0x17
        /*003a*/ 	.short	(.L_8449 - .L_8448)
.L_8448:
        /*003c*/ 	.word	0x00000000
        /*0040*/ 	.short	0x0004
        /*0042*/ 	.short	0x0018
        /*0044*/ 	.byte	0x00, 0xf5, 0x21, 0x00


	//----- nvinfo : EIATTR_KPARAM_INFO
	.align		4
.L_8449:
        /*0048*/ 	.byte	0x04, 0x17
        /*004a*/ 	.short	(.L_8451 - .L_8450)
.L_8450:
        /*004c*/ 	.word	0x00000000
        /*0050*/ 	.short	0x0003
        /*0052*/ 	.short	0x0010
        /*0054*/ 	.byte	0x00, 0xf5, 0x21, 0x00


	//----- nvinfo : EIATTR_KPARAM_INFO
	.align		4
.L_8451:
        /*0058*/ 	.byte	0x04, 0x17
        /*005a*/ 	.short	(.L_8453 - .L_8452)
.L_8452:
        /*005c*/ 	.word	0x00000000
        /*0060*/ 	.short	0x0002
        /*0062*/ 	.short	0x0008
        /*0064*/ 	.byte	0x00, 0xf0, 0x11, 0x00


	//----- nvinfo : EIATTR_KPARAM_INFO
	.align		4
.L_8453:
        /*0068*/ 	.byte	0x04, 0x17
        /*006a*/ 	.short	(.L_8455 - .L_8454)
.L_8454:
        /*006c*/ 	.word	0x00000000
        /*0070*/ 	.short	0x0001
        /*0072*/ 	.short	0x0004
        /*0074*/ 	.byte	0x00, 0xf0, 0x11, 0x00


	//----- nvinfo : EIATTR_KPARAM_INFO
	.align		4
.L_8455:
        /*0078*/ 	.byte	0x04, 0x17
        /*007a*/ 	.short	(.L_8457 - .L_8456)
.L_8456:
        /*007c*/ 	.word	0x00000000
        /*0080*/ 	.short	0x0000
        /*0082*/ 	.short	0x0000
        /*0084*/ 	.byte	0x00, 0xf0, 0x11, 0x00


	//----- nvinfo : EIATTR_SPARSE_MMA_MASK
	.align		4
.L_8457:
        /*0088*/ 	.byte	0x03, 0x50
        /*008a*/ 	.short	0x0000


	//----- nvinfo : EIATTR_MAXREG_COUNT
	.align		4
        /*008c*/ 	.byte	0x03, 0x1b
        /*008e*/ 	.short	0x00ff


	//----- nvinfo : EIATTR_NUM_BARRIERS
	.align		4
        /*0090*/ 	.byte	0x02, 0x4c
        /*0092*/ 	.byte	0x01
	.zero		1


	//----- nvinfo : EIATTR_MERCURY_ISA_VERSION
	.align		4
        /*0094*/ 	.byte	0x03, 0x5f
        /*0096*/ 	.short	0x0101


	//----- nvinfo : EIATTR_COOP_GROUP_MASK_REGIDS
	.align		4
        /*0098*/ 	.byte	0x04, 0x29
        /*009a*/ 	.short	(.L_8459 - .L_8458)


	//   ....[0]....
.L_8458:
        /*009c*/ 	.word	0xffffffff


	//   ....[1]....
        /*00a0*/ 	.word	0xffffffff


	//   ....[2]....
        /*00a4*/ 	.word	0xffffffff


	//   ....[3]....
        /*00a8*/ 	.word	0xffffffff


	//   ....[4]....
        /*00ac*/ 	.word	0xffffffff


	//   ....[5]....
        /*00b0*/ 	.word	0xffffffff


	//   ....[6]....
        /*00b4*/ 	.word	0xffffffff


	//   ....[7]....
        /*00b8*/ 	.word	0xffffffff


	//   ....[8]....
        /*00bc*/ 	.word	0x05000000


	//   ....[9]....
        /*00c0*/ 	.word	0x05000000


	//   ....[10]....
        /*00c4*/ 	.word	0x05000000


	//   ....[11]....
        /*00c8*/ 	.word	0x05000000


	//   ....[12]....
        /*00cc*/ 	.word	0x05000000


	//   ....[13]....
        /*00d0*/ 	.word	0x05000000


	//   ....[14]....
        /*00d4*/ 	.word	0x05000000


	//   ....[15]....
        /*00d8*/ 	.word	0x05000000


	//----- nvinfo : EIATTR_COOP_GROUP_INSTR_OFFSETS
	.align		4
.L_8459:
        /*00dc*/ 	.byte	0x04, 0x28
        /*00de*/ 	.short	(.L_8461 - .L_8460)


	//   ....[0]....
.L_8460:
        /*00e0*/ 	.word	0x00001290


	//   ....[1]....
        /*00e4*/ 	.word	0x000012a0


	//   ....[2]....
        /*00e8*/ 	.word	0x000012d0


	//   ....[3]....
        /*00ec*/ 	.word	0x000012f0


	//   ....[4]....
        /*00f0*/ 	.word	0x00001310


	//   ....[5]....
        /*00f4*/ 	.word	0x00001330


	//   ....[6]....
        /*00f8*/ 	.word	0x00001350


	//   ....[7]....
        /*00fc*/ 	.word	0x00001370


	//   ....[8]....
        /*0100*/ 	.word	0x00001780


	//   ....[9]....
        /*0104*/ 	.word	0x00001810


	//   ....[10]....
        /*0108*/ 	.word	0x00001870


	//   ....[11]....
        /*010c*/ 	.word	0x000018d0


	//   ....[12]....
        /*0110*/ 	.word	0x00001930


	//   ....[13]....
        /*0114*/ 	.word	0x00001990


	//   ....[14]....
        /*0118*/ 	.word	0x000019f0


	//   ....[15]....
        /*011c*/ 	.word	0x00001a50


	//----- nvinfo : EIATTR_VRC_CTA_INIT_COUNT
	.align		4
.L_8461:
        /*0120*/ 	.byte	0x02, 0x4a
	.zero		1
	.zero		1


	//----- nvinfo : EIATTR_EXIT_INSTR_OFFSETS
	.align		4
        /*0124*/ 	.byte	0x04, 0x1c
        /*0126*/ 	.short	(.L_8463 - .L_8462)


	//   ....[0]....
.L_8462:
        /*0128*/ 	.word	0x000006f0


	//   ....[1]....
        /*012c*/ 	.word	0x00001560


	//   ....[2]....
        /*0130*/ 	.word	0x00001720


	//----- nvinfo : EIATTR_MAX_THREADS
	.align		4
.L_8463:
        /*0134*/ 	.byte	0x04, 0x05
        /*0136*/ 	.short	(.L_8465 - .L_8464)
.L_8464:
        /*0138*/ 	.word	0x00000080
        /*013c*/ 	.word	0x00000001
        /*0140*/ 	.word	0x00000001


	//----- nvinfo : EIATTR_CRS_STACK_SIZE
	.align		4
.L_8465:
        /*0144*/ 	.byte	0x04, 0x1e
        /*0146*/ 	.short	(.L_8467 - .L_8466)
.L_8466:
        /*0148*/ 	.word	0x00000000


	//----- nvinfo : EIATTR_CBANK_PARAM_SIZE
	.align		4
.L_8467:
        /*014c*/ 	.byte	0x03, 0x19
        /*014e*/ 	.short	0x0030


	//----- nvinfo : EIATTR_PARAM_CBANK
	.align		4
        /*0150*/ 	.byte	0x04, 0x0a
        /*0152*/ 	.short	(.L_8469 - .L_8468)
	.align		4
.L_8468:
        /*0154*/ 	.word	index@(.nv.constant0._Z9cuda_gemmIiLi128ELi1ELi1ELi128ELi8ELi8ELi1EEviiiPT_S1_S1_ii)
        /*0158*/ 	.short	0x0380
        /*015a*/ 	.short	0x0030


	//----- nvinfo : EIATTR_SW_WAR
	.align		4
.L_8469:
        /*015c*/ 	.byte	0x04, 0x36
        /*015e*/ 	.short	(.L_8471 - .L_8470)
.L_8470:
        /*0160*/ 	.word	0x00000008
.L_8471:


//--------------------- .nv.info._Z9cuda_gemmIiLi128ELi1ELi1ELi128ELi8ELi8ELi0EEviiiPT_S1_S1_ii --------------------------
	.section	.nv.info._Z9cuda_gemmIiLi128ELi1ELi1ELi128ELi8ELi8ELi0EEviiiPT_S1_S1_ii,"",@"SHT_CUDA_INFO"
	.sectionflags	@""
	.align	4


	//----- nvinfo : EIATTR_CUDA_API_VERSION
	.align		4
        /*0000*/ 	.byte	0x04, 0x37
        /*0002*/ 	.short	(.L_8473 - .L_8472)
.L_8472:
        /*0004*/ 	.word	0x00000082


	//----- nvinfo : EIATTR_KPARAM_INFO
	.align		4
.L_8473:
        /*0008*/ 	.byte	0x04, 0x17
        /*000a*/ 	.short	(.L_8475 - .L_8474)
.L_8474:
        /*000c*/ 	.word	0x00000000
        /*0010*/ 	.short	0x0007
        /*0012*/ 	.short	0x002c
        /*0014*/ 	.byte	0x00, 0xf0, 0x11, 0x00


	//----- nvinfo : EIATTR_KPARAM_INFO
	.align		4
.L_8475:
        /*0018*/ 	.byte	0x04, 0x17
        /*001a*/ 	.short	(.L_8477 - .L_8476)
.L_8476:
        /*001c*/ 	.word	0x00000000
        /*0020*/ 	.short	0x0006
        /*0022*/ 	.short	0x0028
        /*0024*/ 	.byte	0x00, 0xf0, 0x11, 0x00


	//----- nvinfo : EIATTR_KPARAM_INFO
	.align		4
.L_8477:
        /*0028*/ 	.byte	0x04, 0x17
        /*002a*/ 	.short	(.L_8479 - .L_8478)
.L_8478:
        /*002c*/ 	.word	0x00000000
        /*0030*/ 	.short	0x0005
        /*0032*/ 	.short	0x0020
        /*0034*/ 	.byte	0x00, 0xf5, 0x21, 0x00


	//----- nvinfo : EIATTR_KPARAM_INFO
	.align		4
.L_8479:
        /*0038*/ 	.byte	0x04, 0x17
        /*003a*/ 	.short	(.L_8481 - .L_8480)
.L_8480:
        /*003c*/ 	.word	0x00000000
        /*0040*/ 	.short	0x0004
        /*0042*/ 	.short	0x0018
        /*0044*/ 	.byte	0x00, 0xf5, 0x21, 0x00


	//----- nvinfo : EIATTR_KPARAM_INFO
	.align		4
.L_8481:
        /*0048*/ 	.byte	0x04, 0x17
        /*004a*/ 	.short	(.L_8483 - .L_8482)
.L_8482:
        /*004c*/ 	.word	0x00000000
        /*0050*/ 	.short	0x0003
        /*0052*/ 	.short	0x0010
        /*0054*/ 	.byte	0x00, 0xf5, 0x21, 0x00


	//----- nvinfo : EIATTR_KPARAM_INFO
	.align		4
.L_8483:
        /*0058*/ 	.byte	0x04, 0x17
        /*005a*/ 	.short	(.L_8485 - .L_8484)
.L_8484:
        /*005c*/ 	.word	0x00000000
        /*0060*/ 	.short	0x0002
        /*0062*/ 	.short	0x0008
        /*0064*/ 	.byte	0x00, 0xf0, 0x11, 0x00


	//----- nvinfo : EIATTR_KPARAM_INFO
	.align		4
.L_8485:
        /*0068*/ 	.byte	0x04, 0x17
        /*006a*/ 	.short	(.L_8487 - .L_8486)
.L_8486:
        /*006c*/ 	.word	0x00000000
        /*0070*/ 	.short	0x0001
        /*0072*/ 	.short	0x0004
        /*0074*/ 	.byte	0x00, 0xf0, 0x11, 0x00


	//----- nvinfo : EIATTR_KPARAM_INFO
	.align		4
.L_8487:
        /*0078*/ 	.byte	0x04, 0x17
        /*007a*/ 	.short	(.L_8489 - .L_8488)
.L_8488:
        /*007c*/ 	.word	0x00000000
        /*0080*/ 	.short	0x0000
        /*0082*/ 	.short	0x0000
        /*0084*/ 	.byte	0x00, 0xf0, 0x11, 0x00


	//----- nvinfo : EIATTR_SPARSE_MMA_MASK
	.align		4
.L_8489:
        /*0088*/ 	.byte	0x03, 0x50
        /*008a*/ 	.short	0x0000


	//----- nvinfo : EIATTR_MAXREG_COUNT
	.align		4
        /*008c*/ 	.byte	0x03, 0x1b
        /*008e*/ 	.short	0x00ff


	//----- nvinfo : EIATTR_NUM_BARRIERS
	.align		4
        /*0090*/ 	.byte	0x02, 0x4c
        /*0092*/ 	.byte	0x01
	.zero		1


	//----- nvinfo : EIATTR_MERCURY_ISA_VERSION
	.align		4
        /*0094*/ 	.byte	0x03, 0x5f
        /*0096*/ 	.short	0x0101


	//----- nvinfo : EIATTR_COOP_GROUP_MASK_REGIDS
	.align		4
        /*0098*/ 	.byte	0x04, 0x29
        /*009a*/ 	.short	(.L_8491 - .L_8490)


	//   ....[0]....
.L_8490:
        /*009c*/ 	.word	0xffffffff


	//   ....[1]....
        /*00a0*/ 	.word	0xffffffff


	//   ....[2]....
        /*00a4*/ 	.word	0xffffffff


	//   ....[3]....
        /*00a8*/ 	.word	0xffffffff


	//   ....[4]....
        /*00ac*/ 	.word	0xffffffff


	//   ....[5]....
        /*00b0*/ 	.word	0xffffffff


	//   ....[6]....
        /*00b4*/ 	.word	0xffffffff


	//   ....[7]....
        /*00b8*/ 	.word	0xffffffff


	//   ....[8]....
        /*00bc*/ 	.word	0x05000024


	//   ....[9]....
        /*00c0*/ 	.word	0x05000024


	//   ....[10]....
        /*00c4*/ 	.word	0x05000024


	//   ....[11]....
        /*00c8*/ 	.word	0x05000024


	//   ....[12]....
        /*00cc*/ 	.word	0x05000024


	//   ....[13]....
        /*00d0*/ 	.word	0x05000024


	//   ....[14]....
        /*00d4*/ 	.word	0x05000024


	//   ....[15]....
        /*00d8*/ 	.word	0x05000024


	//----- nvinfo : EIATTR_COOP_GROUP_INSTR_OFFSETS
	.align		4
.L_8491:
        /*00dc*/ 	.byte	0x04, 0x28
        /*00de*/ 	.short	(.L_8493 - .L_8492)


	//   ....[0]....
.L_8492:
        /*00e0*/ 	.word	0x00001c10


	//   ....[1]....
        /*00e4*/ 	.word	0x00001c70


	//   ....[2]....
        /*00e8*/ 	.word	0x00001cd0


	//   ....[3]....
        /*00ec*/ 	.word	0x00001d30


	//   ....[4]....
        /*00f0*/ 	.word	0x00001d90


	//   ....[5]....
        /*00f4*/ 	.word	0x00001df0


	//   ....[6]....
        /*00f8*/ 	.word	0x00001e50


	//   ....[7]....
        /*00fc*/ 	.word	0x00001eb0


	//   ....[8]....
        /*0100*/ 	.word	0x00002eb0


	//   ....[9]....
        /*0104*/ 	.word	0x00002f30


	//   ....[10]....
        /*0108*/ 	.word	0x00002fb0


	//   ....[11]....
        /*010c*/ 	.word	0x00003030


	//   ....[12]....
        /*0110*/ 	.word	0x000030b0


	//   ....[13]....
        /*0114*/ 	.word	0x00003130


	//   ....[14]....
        /*0118*/ 	.word	0x000031b0


	//   ....[15]....
        /*011c*/ 	.word	0x00003230


	//----- nvinfo : EIATTR_VRC_CTA_INIT_COUNT
	.align		4
.L_8493:
        /*0120*/ 	.byte	0x02, 0x4a
	.zero		1
	.zero		1


	//----- nvinfo : EIATTR_EXIT_INSTR_OFFSETS
	.align		4
        /*0124*/ 	.byte	0x04, 0x1c
        /*0126*/ 	.short	(.L_8495 - .L_8494)


	//   ....[0]....
.L_8494:
        /*0128*/ 	.word	0x000004e0


	//   ....[1]....
        /*012c*/ 	.word	0x00002690


	//   ....[2]....
        /*0130*/ 	.word	0x00002e60


	//----- nvinfo : EIATTR_MAX_THREADS
	.align		4
.L_8495:
        /*0134*/ 	.byte	0x04, 0x05
        /*0136*/ 	.short	(.L_8497 - .L_8496)
.L_8496:
        /*0138*/ 	.word	0x00000080
        /*013c*/ 	.word	0x00000001
        /*0140*/ 	.word	0x00000001


	//----- nvinfo : EIATTR_CRS_STACK_SIZE
	.align		4
.L_8497:
        /*0144*/ 	.byte	0x04, 0x1e
        /*0146*/ 	.short	(.L_8499 - .L_8498)
.L_8498:
        /*0148*/ 	.word	0x00000000


	//----- nvinfo : EIATTR_CBANK_PARAM_SIZE
	.align		4
.L_8499:
        /*014c*/ 	.byte	0x03, 0x19
        /*014e*/ 	.short	0x0030


	//----- nvinfo : EIATTR_PARAM_CBANK
	.align		4
        /*0150*/ 	.byte	0x04, 0x0a
        /*0152*/ 	.short	(.L_8501 - .L_8500)
	.align		4
.L_8500:
        /*0154*/ 	.word	index@(.nv.constant0._Z9cuda_gemmIiLi128ELi1ELi1ELi128ELi8ELi8ELi0EEviiiPT_S1_S1_ii)
        /*0158*/ 	.short	0x0380
        /*015a*/ 	.short	0x0030


	//----- nvinfo : EIATTR_SW_WAR
	.align		4
.L_8501:
        /*015c*/ 	.byte	0x04, 0x36
        /*015e*/ 	.short	(.L_8503 - .L_8502)
.L_8502:
        /*0160*/ 	.word	0x00000008
.L_8503:


//--------------------- .nv.info._Z9cuda_gemmIiLi128ELi1ELi1ELi128ELi4ELi4ELi1EEviiiPT_S1_S1_ii --------------------------
	.section	.nv.info._Z9cuda_gemmIiLi128ELi1ELi1ELi128ELi4ELi4ELi1EEviiiPT_S1_S1_ii,"",@"SHT_CUDA_INFO"
	.sectionflags	@""
	.align	4


	//----- nvinfo : EIATTR_CUDA_API_VERSION
	.align		4
        /*0000*/ 	.byte	0x04, 0x37
        /*0002*/ 	.short	(.L_8505 - .L_8504)
.L_8504:
        /*0004*/ 	.word	0x00000082


	//----- nvinfo : EIATTR_KPARAM_INFO
	.align		4
.L_8505:
        /*0008*/ 	.byte	0x04, 0x17
        /*000a*/ 	.short	(.L_8507 - .L_8506)
.L_8506:
        /*000c*/ 	.word	0x00000000
        /*0010*/ 	.short	0x0007
        /*0012*/ 	.short	0x002c
        /*0014*/ 	.byte	0x00, 0xf0, 0x11, 0x00


	//----- nvinfo : EIATTR_KPARAM_INFO
	.align		4
.L_8507:
        /*0018*/ 	.byte	0x04, 0x17
        /*001a*/ 	.short	(.L_8509 - .L_8508)
.L_8508:
        /*001c*/ 	.word	0x00000000
        /*0020*/ 	.short	0x0006
        /*0022*/ 	.short	0x0028
        /*0024*/ 	.byte	0x00, 0xf0, 0x11, 0x00


	//----- nvinfo : EIATTR_KPARAM_INFO
	.align		4
.L_8509:
        /*0028*/ 	.byte	0x04, 0x17
        /*002a*/ 	.short	(.L_8511 - .L_8510)
.L_8510:
        /*002c*/ 	.word	0x00000000
        /*0030*/ 	.short	0x0005
        /*0032*/ 	.short	0x0020
        /*0034*/ 	.byte	0x00, 0xf5, 0x21, 0x00


	//----- nvinfo : EIATTR_KPARAM_INFO
	.align		4
.L_8511:
        /*0038*/ 	.byte	0x04, 0x17
        /*003a*/ 	.short	(.L_8513 - .L_8512)
.L_8512:
        /*003c*/ 	.word	0x00000000
        /*0040*/ 	.short	0x0004
        /*0042*/ 	.short	0x0018
        /*0044*/ 	.byte	0x00, 0xf5, 0x21, 0x00


	//----- nvinfo : EIATTR_KPARAM_INFO
	.align		4
.L_8513:
        /*0048*/ 	.byte	0x04, 0x17
        /*004a*/ 	.short	(.L_8515 - .L_8514)
.L_8514:
        /*004c*/ 	.word	0x00000000
        /*0050*/ 	.short	0x0003
        /*0052*/ 	.short	0x0010
        /*0054*/ 	.byte	0x00, 0xf5, 0x21, 0x00


	//----- nvinfo : EIATTR_KPARAM_INFO
	.align		4
.L_8515:
        /*0058*/ 	.byte	0x04, 0x17
        /*005a*/ 	.short	(.L_8517 - .L_8516)
.L_8516:
        /*005c*/ 	.word	0x00000000
        /*0060*/ 	.short	0x0002
        /*0062*/ 	.short	0x0008
        /*0064*/ 	.byte	0x00, 0xf0, 0x11, 0x00


	//----- nvinfo : EIATTR_KPARAM_INFO
	.align		4
.L_8517:
        /*0068*/ 	.byte	0x04, 0x17
        /*006a*/ 	.short	(.L_8519 - .L_8518)
.L_8518:
        /*006c*/ 	.word	0x00000000
        /*0070*/ 	.short	0x0001
        /*0072*/ 	.short	0x0004
        /*0074*/ 	.byte	0x00, 0xf0, 0x11, 0x00


	//----- nvinfo : EIATTR_KPARAM_INFO
	.align		4
.L_8519:
        /*0078*/ 	.byte	0x04, 0x17
        /*007a*/ 	.short	(.L_8521 - .L_8520)
.L_8520:
        /*007c*/ 	.word	0x00000000
        /*0080*/ 	.short	0x0000
        /*0082*/ 	.short	0x0000
        /*0084*/ 	.byte	0x00, 0xf0, 0x11, 0x00


	//----- nvinfo : EIATTR_SPARSE_MMA_MASK
	.align		4
.L_8521:
        /*0088*/ 	.byte	0x03, 0x50
        /*008a*/ 	.short	0x0000


	//----- nvinfo : EIATTR_MAXREG_COUNT
	.align		4
        /*008c*/ 	.byte	0x03, 0x1b
        /*008e*/ 	.short	0x00ff


	//----- nvinfo : EIATTR_NUM_BARRIERS
	.align		4
        /*0090*/ 	.byte	0x02, 0x4c
        /*0092*/ 	.byte	0x01
	.zero		1


	//----- nvinfo : EIATTR_MERCURY_ISA_VERSION
	.align		4
        /*0094*/ 	.byte	0x03, 0x5f
        /*0096*/ 	.short	0x0101


	//----- nvinfo : EIATTR_COOP_GROUP_MASK_REGIDS
	.align		4
        /*0098*/ 	.byte	0x04, 0x29
        /*009a*/ 	.short	(.L_8523 - .L_8522)


	//   ....[0]....
.L_8522:
        /*009c*/ 	.word	0xffffffff


	//   ....[1]....
        /*00a0*/ 	.word	0xffffffff


	//   ....[2]....
        /*00a4*/ 	.word	0xffffffff


	//   ....[3]....
        /*00a8*/ 	.word	0xffffffff


	//   ....[4]....
        /*00ac*/ 	.word	0x05000018


	//   ....[5]....
        /*00b0*/ 	.word	0x05000018


	//   ....[6]....
        /*00b4*/ 	.word	0x05000018


	//   ....[7]....
        /*00b8*/ 	.word	0x05000018


	//----- nvinfo : EIATTR_COOP_GROUP_INSTR_OFFSETS
	.align		4
.L_8523:
        /*00bc*/ 	.byte	0x04, 0x28
        /*00be*/ 	.short	(.L_8525 - .L_8524)


	//   ....[0]....
.L_8524:
        /*00c0*/ 	.word	0x00000bd0


	//   ....[1]....
        /*00c4*/ 	.word	0x00000be0


	//   ....[2]....
        /*00c8*/ 	.word	0x00000bf0


	//   ....[3]....
        /*00cc*/ 	.word	0x00000c00


	//   ....[4]....
        /*00d0*/ 	.word	0x00001020


	//   ....[5]....
        /*00d4*/ 	.word	0x000010a0


	//   ....[6]....
        /*00d8*/ 	.word	0x00001100


	//   ....[7]....
        /*00dc*/ 	.word	0x00001160


	//----- nvinfo : EIATTR_VRC_CTA_INIT_COUNT
	.align		4
.L_8525:
        /*00e0*/ 	.byte	0x02, 0x4a
	.zero		1
	.zero		1


	//----- nvinfo : EIATTR_EXIT_INSTR_OFFSETS
	.align		4
        /*00e4*/ 	.byte	0x04, 0x1c
        /*00e6*/ 	.short	(.L_8527 - .L_8526)


	//   ....[0]....
.L_8526:
        /*00e8*/ 	.word	0x000001c0


	//   ....[1]....
        /*00ec*/ 	.word	0x00000e10


	//   ....[2]....
        /*00f0*/ 	.word	0x00000fc0


	//----- nvinfo : EIATTR_MAX_THREADS
	.align		4
.L_8527:
        /*00f4*/ 	.byte	0x04, 0x05
        /*00f6*/ 	.short	(.L_8529 - .L_8528)
.L_8528:
        /*00f8*/ 	.word	0x00000080
        /*00fc*/ 	.word	0x00000001
        /*0100*/ 	.word	0x00000001


	//----- nvinfo : EIATTR_CRS_STACK_SIZE
	.align		4
.L_8529:
        /*0104*/ 	.byte	0x04, 0x1e
        /*0106*/ 	.short	(.L_8531 - .L_8530)
.L_8530:
        /*0108*/ 	.word	0x00000000


	//----- nvinfo : EIATTR_CBANK_PARAM_SIZE
	.align		4
.L_8531:
        /*010c*/ 	.byte	0x03, 0x19
        /*010e*/ 	.short	0x0030


	//----- nvinfo : EIATTR_PARAM_CBANK
	.align		4
        /*0110*/ 	.byte	0x04, 0x0a
        /*0112*/ 	.short	(.L_8533 - .L_8532)
	.align		4
.L_8532:
        /*0114*/ 	.word	index@(.nv.constant0._Z9cuda_gemmIiLi128ELi1ELi1ELi128ELi4ELi4ELi1EEviiiPT_S1_S1_ii)
        /*0118*/ 	.short	0x0380
        /*011a*/ 	.short	0x0030


	//----- nvinfo : EIATTR_SW_WAR
	.align		4
.L_8533:
        /*011c*/ 	.byte	0x04, 0x36
        /*011e*/ 	.short	(.L_8535 - .L_8534)
.L_8534:
        /*0120*/ 	.word	0x00000008
.L_8535:


//--------------------- .nv.info._Z9cuda_gemmIiLi128ELi1ELi1ELi128ELi4ELi4ELi0EEviiiPT_S1_S1_ii --------------------------
	.section	.nv.info._Z9cuda_gemmIiLi128ELi1ELi1ELi128ELi4ELi4ELi0EEviiiPT_S1_S1_ii,"",@"SHT_CUDA_INFO"
	.sectionflags	@""
	.align	4


	//----- nvinfo : EIATTR_CUDA_API_VERSION
	.align		4
        /*0000*/ 	.byte	0x04, 0x37
        /*0002*/ 	.short	(.L_8537 - .L_8536)
.L_8536:
        /*0004*/ 	.word	0x00000082


	//----- nvinfo : EIATTR_KPARAM_INFO
	.align		4
.L_8537:
        /*0008*/ 	.byte	0x04, 0x17
        /*000a*/ 	.short	(.L_8539 - .L_8538)
.L_8538:
        /*000c*/ 	.word	0x00000000
        /*0010*/ 	.short	0x0007
        /*0012*/ 	.short	0x002c
        /*0014*/ 	.byte	0x00, 0xf0, 0x11, 0x00


	//----- nvinfo : EIATTR_KPARAM_INFO
	.align		4
.L_8539:
        /*0018*/ 	.byte	0x04, 0x17
        /*001a*/ 	.short	(.L_8541 - .L_8540)
.L_8540:
        /*001c*/ 	.word	0x00000000
        /*0020*/ 	.short	0x0006
        /*0022*/ 	.short	0x0028
        /*0024*/ 	.byte	0x00, 0xf0, 0x11, 0x00


	//----- nvinfo : EIATTR_KPARAM_INFO
	.align		4
.L_8541:
        /*0028*/ 	.byte	0x04, 0x17
        /*002a*/ 	.short	(.L_8543 - .L_8542)
.L_8542:
        /*002c*/ 	.word	0x00000000
        /*0030*/ 	.short	0x0005
        /*0032*/ 	.short	0x0020
        /*0034*/ 	.byte	0x00, 0xf5, 0x21, 0x00


	//----- nvinfo : EIATTR_KPARAM_INFO
	.align		4
.L_8543:
        /*0038*/ 	.byte	0x04, 0x17
        /*003a*/ 	.short	(.L_8545 - .L_8544)
.L_8544:
        /*003c*/ 	.word	0x00000000
        /*0040*/ 	.short	0x0004
        /*0042*/ 	.short	0x0018
        /*0044*/ 	.byte	0x00, 0xf5, 0x21, 0x00


	//----- nvinfo : EIATTR_KPARAM_INFO
	.align		4
.L_8545:
        /*0048*/ 	.byte	0x04, 0x17
        /*004a*/ 	.short	(.L_8547 - .L_8546)
.L_8546:
        /*004c*/ 	.word	0x00000000
        /*0050*/ 	.short	0x0003
        /*0052*/ 	.short	0x0010
        /*0054*/ 	.byte	0x00, 0xf5, 0x21, 0x00


	//----- nvinfo : EIATTR_KPARAM_INFO
	.align		4
.L_8547:
        /*0058*/ 	.byte	0x04, 0x17
        /*005a*/ 	.short	(.L_8549 - .L_8548)
.L_8548:
        /*005c*/ 	.word	0x00000000
        /*0060*/ 	.short	0x0002
        /*0062*/ 	.short	0x0008
        /*0064*/ 	.byte	0x00, 0xf0, 0x11, 0x00


	//----- nvinfo : EIATTR_KPARAM_INFO
	.align		4
.L_8549:
        /*0068*/ 	.byte	0x04, 0x17
        /*006a*/ 	.short	(.L_8551 - .L_8550)
.L_8550:
        /*006c*/ 	.word	0x00000000
        /*0070*/ 	.short	0x0001
        /*0072*/ 	.short	0x0004
        /*0074*/ 	.byte	0x00, 0xf0, 0x11, 0x00


	//----- nvinfo : EIATTR_KPARAM_INFO
	.align		4
.L_8551:
        /*0078*/ 	.byte	0x04, 0x17
        /*007a*/ 	.short	(.L_8553 - .L_8552)
.L_8552:
        /*007c*/ 	.word	0x00000000
        /*0080*/ 	.short	0x0000
        /*0082*/ 	.short	0x0000
        /*0084*/ 	.byte	0x00, 0xf0, 0x11, 0x00


	//----- nvinfo : EIATTR_SPARSE_MMA_MASK
	.align		4
.L_8553:
        /*0088*/ 	.byte	0x03, 0x50
        /*008a*/ 	.short	0x0000


	//----- nvinfo : EIATTR_MAXREG_COUNT
	.align		4
        /*008c*/ 	.byte	0x03, 0x1b
        /*008e*/ 	.short	0x00ff


	//----- nvinfo : EIATTR_NUM_BARRIERS
	.align		4
        /*0090*/ 	.byte	0x02, 0x4c
        /*0092*/ 	.byte	0x01
	.zero		1


	//----- nvinfo : EIATTR_MERCURY_ISA_VERSION
	.align		4
        /*0094*/ 	.byte	0x03, 0x5f
        /*0096*/ 	.short	0x0101


	//----- nvinfo : EIATTR_COOP_GROUP_MASK_REGIDS
	.align		4
        /*0098*/ 	.byte	0x04, 0x29
        /*009a*/ 	.short	(.L_8555 - .L_8554)


	//   ....[0]....
.L_8554:
        /*009c*/ 	.word	0xffffffff


	//   ....[1]....
        /*00a0*/ 	.word	0xffffffff


	//   ....[2]....
        /*00a4*/ 	.word	0xffffffff


	//   ....[3]....
        /*00a8*/ 	.word	0xffffffff


	//   ....[4]....
        /*00ac*/ 	.word	0x0500001a


	//   ....[5]....
        /*00b0*/ 	.word	0x0500001a


	//   ....[6]....
        /*00b4*/ 	.word	0x0500001a


	//   ....[7]....
        /*00b8*/ 	.word	0x0500001a


	//----- nvinfo : EIATTR_COOP_GROUP_INSTR_OFFSETS
	.align		4
.L_8555:
        /*00bc*/ 	.byte	0x04, 0x28
        /*00be*/ 	.short	(.L_8557 - .L_8556)


	//   ....[0]....
.L_8556:
        /*00c0*/ 	.word	0x00001720


	//   ....[1]....
        /*00c4*/ 	.word	0x00001770


	//   ....[2]....
        /*00c8*/ 	.word	0x000017d0


	//   ....[3]....
        /*00cc*/ 	.word	0x00001830


	//   ....[4]....
        /*00d0*/ 	.word	0x00002740


	//   ....[5]....
        /*00d4*/ 	.word	0x000027c0


	//   ....[6]....
        /*00d8*/ 	.word	0x00002840


	//   ....[7]....
        /*00dc*/ 	.word	0x000028c0


	//----- nvinfo : EIATTR_VRC_CTA_INIT_COUNT
	.align		4
.L_8557:
        /*00e0*/ 	.byte	0x02, 0x4a
	.zero		1
	.zero		1


	//----- nvinfo : EIATTR_EXIT_INSTR_OFFSETS
	.align		4
        /*00e4*/ 	.byte	0x04, 0x1c
        /*00e6*/ 	.short	(.L_8559 - .L_8558)


	//   ....[0]....
.L_8558:
        /*00e8*/ 	.word	0x000004e0


	//   ....[1]....
        /*00ec*/ 	.word	0x00001f20


	//   ....[2]....
        /*00f0*/ 	.word	0x000026f0


	//----- nvinfo : EIATTR_MAX_THREADS
	.align		4
.L_8559:
        /*00f4*/ 	.byte	0x04, 0x05
        /*00f6*/ 	.short	(.L_8561 - .L_8560)
.L_8560:
        /*00f8*/ 	.word	0x00000080
        /*00fc*/ 	.word	0x00000001
        /*0100*/ 	.word	0x00000001


	//----- nvinfo : EIATTR_CRS_STACK_SIZE
	.align		4
.L_8561:
        /*0104*/ 	.byte	0x04, 0x1e
        /*0106*/ 	.short	(.L_8563 - .L_8562)
.L_8562:
        /*0108*/ 	.word	0x00000000


	//----- nvinfo : EIATTR_CBANK_PARAM_SIZE
	.align		4
.L_8563:
        /*010c*/ 	.byte	0x03, 0x19
        /*010e*/ 	.short	0x0030


	//----- nvinfo : EIATTR_PARAM_CBANK
	.align		4
        /*0110*/ 	.byte	0x04, 0x0a
        /*0112*/ 	.short	(.L_8565 - .L_8564)
	.align		4
.L_8564:
        /*0114*/ 	.word	index@(.nv.constant0._Z9cuda_gemmIiLi128ELi1ELi1ELi128ELi4ELi4ELi0EEviiiPT_S1_S1_ii)
        /*0118*/ 	.short	0x0380
        /*011a*/ 	.short	0x0030


	//----- nvinfo : EIATTR_SW_WAR
	.align		4
.L_8565:
        /*011c*/ 	.byte	0x04, 0x36
        /*011e*/ 	.short	(.L_8567 - .L_8566)
.L_8566:
        /*0120*/ 	.word	0x00000008
.L_8567:


//--------------------- .nv.info._Z9cuda_gemmIiLi128ELi1ELi1ELi128ELi2ELi2ELi1EEviiiPT_S1_S1_ii --------------------------
	.section	.nv.info._Z9cuda_gemmIiLi128ELi1ELi1ELi128ELi2ELi2ELi1EEviiiPT_S1_S1_ii,"",@"SHT_CUDA_INFO"
	.sectionflags	@""
	.align	4


	//----- nvinfo : EIATTR_CUDA_API_VERSION
	.align		4
        /*0000*/ 	.byte	0x04, 0x37
        /*0002*/ 	.short	(.L_8569 - .L_8568)
.L_8568:
        /*0004*/ 	.word	0x00000082


	//----- nvinfo : EIATTR_KPARAM_INFO
	.align		4
.L_8569:
        /*0008*/ 	.byte	0x04, 0x17
        /*000a*/ 	.short	(.L_8571 - .L_8570)
.L_8570:
        /*000c*/ 	.word	0x00000000
        /*0010*/ 	.short	0x0007
        /*0012*/ 	.short	0x002c
        /*0014*/ 	.byte	0x00, 0xf0, 0x11, 0x00


	//----- nvinfo : EIATTR_KPARAM_INFO
	.align		4
.L_8571:
        /*0018*/ 	.byte	0x04, 0x17
        /*001a*/ 	.short	(.L_8573 - .L_8572)
.L_8572:
        /*001c*/ 	.word	0x00000000
        /*0020*/ 	.short	0x0006
        /*0022*/ 	.short	0x0028
        /*0024*/ 	.byte	0x00, 0xf0, 0x11, 0x00


	//----- nvinfo : EIATTR_KPARAM_INFO
	.align		4
.L_8573:
        /*0028*/ 	.byte	0x04, 0x17
        /*002a*/ 	.short	(.L_8575 - .L_8574)
.L_8574:
        /*002c*/ 	.word	0x00000000
        /*0030*/ 	.short	0x0005
        /*0032*/ 	.short	0x0020
        /*0034*/ 	.byte	0x00, 0xf5, 0x21, 0x00


	//----- nvinfo : EIATTR_KPARAM_INFO
	.align		4
.L_8575:
        /*0038*/ 	.byte	0x04, 0x17
        /*003a*/ 	.short	(.L_8577 - .L_8576)
.L_8576:
        /*003c*/ 	.word	0x00000000
        /*0040*/ 	.short	0x0004
        /*0042*/ 	.short	0x0018
        /*0044*/ 	.byte	0x00, 0xf5, 0x21, 0x00


	//----- nvinfo : EIATTR_KPARAM_INFO
	.align		4
.L_8577:
        /*0048*/ 	.byte	0x04, 0x17
        /*004a*/ 	.short	(.L_8579 - .L_8578)
.L_8578:
        /*004c*/ 	.word	0x00000000
        /*0050*/ 	.short	0x0003
        /*0052*/ 	.short	0x0010
        /*0054*/ 	.byte	0x00, 0xf5, 0x21, 0x00


	//----- nvinfo : EIATTR_KPARAM_INFO
	.align		4
.L_8579:
        /*0058*/ 	.byte	0x04, 0x17
        /*005a*/ 	.short	(.L_8581 - .L_8580)
.L_8580:
        /*005c*/ 	.word	0x00000000
        /*0060*/ 	.short	0x0002
        /*0062*/ 	.short	0x0008
        /*0064*/ 	.byte	0x00, 0xf0, 0x11, 0x00


	//----- nvinfo : EIATTR_KPARAM_INFO
	.align		4
.L_8581:
        /*0068*/ 	.byte	0x04, 0x17
        /*006a*/ 	.short	(.L_8583 - .L_8582)
.L_8582:
        /*006c*/ 	.word	0x00000000
        /*0070*/ 	.short	0x0001
        /*0072*/ 	.short	0x0004
        /*0074*/ 	.byte	0x00, 0xf0, 0x11, 0x00


	//----- nvinfo : EIATTR_KPARAM_INFO
	.align		4
.L_8583:
        /*0078*/ 	.byte	0x04, 0x17
        /*007a*/ 	.short	(.L_8585 - .L_8584)
.L_8584:
        /*007c*/ 	.word	0x00000000
        /*0080*/ 	.short	0x0000
        /*0082*/ 	.short	0x0000
        /*0084*/ 	.byte	0x00, 0xf0, 0x11, 0x00


	//----- nvinfo : EIATTR_SPARSE_MMA_MASK
	.align		4
.L_8585:
        /*0088*/ 	.byte	0x03, 0x50
        /*008a*/ 	.short	0x0000


	//----- nvinfo : EIATTR_MAXREG_COUNT
	.align		4
        /*008c*/ 	.byte	0x03, 0x1b
        /*008e*/ 	.short	0x00ff


	//----- nvinfo : EIATTR_NUM_BARRIERS
	.align		4
        /*0090*/ 	.byte	0x02, 0x4c
        /*0092*/ 	.byte	0x01
	.zero		1


	//----- nvinfo : EIATTR_MERCURY_ISA_VERSION
	.align		4
        /*0094*/ 	.byte	0x03, 0x5f
        /*0096*/ 	.short	0x0101


	//----- nvinfo : EIATTR_COOP_GROUP_MASK_REGIDS
	.align		4
        /*0098*/ 	.byte	0x04, 0x29
        /*009a*/ 	.short	(.L_8587 - .L_8586)


	//   ....[0]....
.L_8586:
        /*009c*/ 	.word	0xffffffff


	//   ....[1]....
        /*00a0*/ 	.word	0xffffffff


	//   ....[2]....
        /*00a4*/ 	.word	0x0500000e


	//   ....[3]....
        /*00a8*/ 	.word	0x0500000e


	//----- nvinfo : EIATTR_COOP_GROUP_INSTR_OFFSETS
	.align		4
.L_8587:
        /*00ac*/ 	.byte	0x04, 0x28
        /*00ae*/ 	.short	(.L_8589 - .L_8588)


	//   ....[0]....
.L_8588:
        /*00b0*/ 	.word	0x00000b20


	//   ....[1]....
        /*00b4*/ 	.word	0x00000b30


	//   ....[2]....
        /*00b8*/ 	.word	0x00000f30


	//   ....[3]....
        /*00bc*/ 	.word	0x00000fb0


	//----- nvinfo : EIATTR_VRC_CTA_INIT_COUNT
	.align		4
.L_8589:
        /*00c0*/ 	.byte	0x02, 0x4a
	.zero		1
	.zero		1


	//----- nvinfo : EIATTR_EXIT_INSTR_OFFSETS
	.align		4
        /*00c4*/ 	.byte	0x04, 0x1c
        /*00c6*/ 	.short	(.L_8591 - .L_8590)


	//   ....[0]....
.L_8590:
        /*00c8*/ 	.word	0x000001d0


	//   ....[1]....
        /*00cc*/ 	.word	0x00000d20


	//   ....[2]....
        /*00d0*/ 	.word	0x00000ed0


	//----- nvinfo : EIATTR_MAX_THREADS
	.align		4
.L_8591:
        /*00d4*/ 	.byte	0x04, 0x05
        /*00d6*/ 	.short	(.L_8593 - .L_8592)
.L_8592:
        /*00d8*/ 	.word	0x00000080
        /*00dc*/ 	.word	0x00000001
        /*00e0*/ 	.word	0x00000001


	//----- nvinfo : EIATTR_CRS_STACK_SIZE
	.align		4
.L_8593:
        /*00e4*/ 	.byte	0x04, 0x1e
        /*00e6*/ 	.short	(.L_8595 - .L_8594)
.L_8594:
        /*00e8*/ 	.word	0x00000000


	//----- nvinfo : EIATTR_CBANK_PARAM_SIZE
	.align		4
.L_8595:
        /*00ec*/ 	.byte	0x03, 0x19
        /*00ee*/ 	.short	0x0030


	//----- nvinfo : EIATTR_PARAM_CBANK
	.align		4
        /*00f0*/ 	.byte	0x04, 0x0a
        /*00f2*/ 	.short	(.L_8597 - .L_8596)
	.align		4
.L_8596:
        /*00f4*/ 	.word	index@(.nv.constant0._Z9cuda_gemmIiLi128ELi1ELi1ELi128ELi2ELi2ELi1EEviiiPT_S1_S1_ii)
        /*00f8*/ 	.short	0x0380
        /*00fa*/ 	.short	0x0030


	//----- nvinfo : EIATTR_SW_WAR
	.align		4
.L_8597:
        /*00fc*/ 	.byte	0x04, 0x36
        /*00fe*/ 	.short	(.L_8599 - .L_8598)
.L_8598:
        /*0100*/ 	.word	0x00000008
.L_8599:


//--------------------- .nv.info._Z9cuda_gemmIiLi128ELi1ELi1ELi128ELi2ELi2ELi0EEviiiPT_S1_S1_ii --------------------------
	.section	.nv.info._Z9cuda_gemmIiLi128ELi1ELi1ELi128ELi2ELi2ELi0EEviiiPT_S1_S1_ii,"",@"SHT_CUDA_INFO"
	.sectionflags	@""
	.align	4


	//----- nvinfo : EIATTR_CUDA_API_VERSION
	.align		4
        /*0000*/ 	.byte	0x04, 0x37
        /*0002*/ 	.short	(.L_8601 - .L_8600)
.L_8600:
        /*0004*/ 	.word	0x00000082


	//----- nvinfo : EIATTR_KPARAM_INFO
	.align		4
.L_8601:
        /*0008*/ 	.byte	0x04, 0x17
        /*000a*/ 	.short	(.L_8603 - .L_8602)
.L_8602:
        /*000c*/ 	.word	0x00000000
        /*0010*/ 	.short	0x0007
        /*0012*/ 	.short	0x002c
        /*0014*/ 	.byte	0x00, 0xf0, 0x11, 0x00


	//----- nvinfo : EIATTR_KPARAM_INFO
	.align		4
.L_8603:
        /*0018*/ 	.byte	0x04, 0x17
        /*001a*/ 	.short	(.L_8605 - .L_8604)
.L_8604:
        /*001c*/ 	.word	0x00000000
        /*0020*/ 	.short	0x0006
        /*0022*/ 	.short	0x0028
        /*0024*/ 	.byte	0x00, 0xf0, 0x11, 0x00


	//----- nvinfo : EIATTR_KPARAM_INFO
	.align		4
.L_8605:
        /*0028*/ 	.byte	0x04, 0x17
        /*002a*/ 	.short	(.L_8607 - .L_8606)
.L_8606:
        /*002c*/ 	.word	0x00000000
        /*0030*/ 	.short	0x0005
        /*0032*/ 	.short	0x0020
        /*0034*/ 	.byte	0x00, 0xf5, 0x21, 0x00


	//----- nvinfo : EIATTR_KPARAM_INFO
	.align		4
.L_8607:
        /*0038*/ 	.byte	0x04, 0x17
        /*003a*/ 	.short	(.L_8609 - .L_8608)
.L_8608:
        /*003c*/ 	.word	0x00000000
        /*0040*/ 	.short	0x0004
        /*0042*/ 	.short	0x0018
        /*0044*/ 	.byte	0x00, 0xf5, 0x21, 0x00


	//----- nvinfo : EIATTR_KPARAM_INFO
	.align		4
.L_8609:
        /*0048*/ 	.byte	0x04, 0x17
        /*004a*/ 	.short	(.L_8611 - .L_8610)
.L_8610:
        /*004c*/ 	.word	0x00000000
        /*0050*/ 	.short	0x0003
        /*0052*/ 	.short	0x0010
        /*0054*/ 	.byte	0x00, 0xf5, 0x21, 0x00


	//----- nvinfo : EIATTR_KPARAM_INFO
	.align		4
.L_8611:
        /*0058*/ 	.byte	0x04, 0x17
        /*005a*/ 	.short	(.L_8613 - .L_8612)
.L_8612:
        /*005c*/ 	.word	0x00000000
        /*0060*/ 	.short	0x0002
        /*0062*/ 	.short	0x0008
        /*0064*/ 	.byte	0x00, 0xf0, 0x11, 0x00


	//----- nvinfo : EIATTR_KPARAM_INFO
	.align		4
.L_8613:
        /*0068*/ 	.byte	0x04, 0x17
        /*006a*/ 	.short	(.L_8615 - .L_8614)
.L_8614:
        /*006c*/ 	.word	0x00000000
        /*0070*/ 	.short	0x0001
        /*0072*/ 	.short	0x0004
        /*0074*/ 	.byte	0x00, 0xf0, 0x11, 0x00


	//----- nvinfo : EIATTR_KPARAM_INFO
	.align		4
.L_8615:
        /*0078*/ 	.byte	0x04, 0x17
        /*007a*/ 	.short	(.L_8617 - .L_8616)
.L_8616:
        /*007c*/ 	.word	0x00000000
        /*0080*/ 	.short	0x0000
        /*0082*/ 	.short	0x0000
        /*0084*/ 	.byte	0x00, 0xf0, 0x11, 0x00


	//----- nvinfo : EIATTR_SPARSE_MMA_MASK
	.align		4
.L_8617:
        /*0088*/ 	.byte	0x03, 0x50
        /*008a*/ 	.short	0x0000


	//----- nvinfo : EIATTR_MAXREG_COUNT
	.align		4
        /*008c*/ 	.byte	0x03, 0x1b
        /*008e*/ 	.short	0x00ff


	//----- nvinfo : EIATTR_NUM_BARRIERS
	.align		4
        /*0090*/ 	.byte	0x02, 0x4c
        /*0092*/ 	.byte	0x01
	.zero		1


	//----- nvinfo : EIATTR_MERCURY_ISA_VERSION
	.align		4
        /*0094*/ 	.byte	0x03, 0x5f
        /*0096*/ 	.short	0x0101


	//----- nvinfo : EIATTR_COOP_GROUP_MASK_REGIDS
	.align		4
        /*0098*/ 	.byte	0x04, 0x29
        /*009a*/ 	.short	(.L_8619 - .L_8618)


	//   ....[0]....
.L_8618:
        /*009c*/ 	.word	0xffffffff


	//   ....[1]....
        /*00a0*/ 	.word	0xffffffff


	//   ....[2]....
        /*00a4*/ 	.word	0x05000016


	//   ....[3]....
        /*00a8*/ 	.word	0x05000016


	//----- nvinfo : EIATTR_COOP_GROUP_INSTR_OFFSETS
	.align		4
.L_8619:
        /*00ac*/ 	.byte	0x04, 0x28
        /*00ae*/ 	.short	(.L_8621 - .L_8620)


	//   ....[0]....
.L_8620:
        /*00b0*/ 	.word	0x000014e0


	//   ....[1]....
        /*00b4*/ 	.word	0x00001530


	//   ....[2]....
        /*00b8*/ 	.word	0x00002370


	//   ....[3]....
        /*00bc*/ 	.word	0x00002400


	//----- nvinfo : EIATTR_VRC_CTA_INIT_COUNT
	.align		4
.L_8621:
        /*00c0*/ 	.byte	0x02, 0x4a
	.zero		1
	.zero		1


	//----- nvinfo : EIATTR_EXIT_INSTR_OFFSETS
	.align		4
        /*00c4*/ 	.byte	0x04, 0x1c
        /*00c6*/ 	.short	(.L_8623 - .L_8622)


	//   ....[0]....
.L_8622:
        /*00c8*/ 	.word	0x000004f0


	//   ....[1]....
        /*00cc*/ 	.word	0x00001b60


	//   ....[2]....
        /*00d0*/ 	.word	0x00002320


	//----- nvinfo : EIATTR_MAX_THREADS
	.align		4
.L_8623:
        /*00d4*/ 	.byte	0x04, 0x05
        /*00d6*/ 	.short	(.L_8625 - .L_8624)
.L_8624:
        /*00d8*/ 	.word	0x00000080
        /*00dc*/ 	.word	0x00000001
        /*00e0*/ 	.word	0x00000001


	//----- nvinfo : EIATTR_CRS_STACK_SIZE
	.align		4
.L_8625:
        /*00e4*/ 	.byte	0x04, 0x1e
        /*00e6*/ 	.short	(.L_8627 - .L_8626)
.L_8626:
        /*00e8*/ 	.word	0x00000000


	//----- nvinfo : EIATTR_CBANK_PARAM_SIZE
	.align		4
.L_8627:
        /*00ec*/ 	.byte	0x03, 0x19
        /*00ee*/ 	.short	0x0030


	//----- nvinfo : EIATTR_PARAM_CBANK
	.align		4
        /*00f0*/ 	.byte	0x04, 0x0a
        /*00f2*/ 	.short	(.L_8629 - .L_8628)
	.align		4
.L_8628:
        /*00f4*/ 	.word	index@(.nv.constant0._Z9cuda_gemmIiLi128ELi1ELi1ELi128ELi2ELi2ELi0EEviiiPT_S1_S1_ii)
        /*00f8*/ 	.short	0x0380
        /*00fa*/ 	.short	0x0030


	//----- nvinfo : EIATTR_SW_WAR
	.align		4
.L_8629:
        /*00fc*/ 	.byte	0x04, 0x36
        /*00fe*/ 	.short	(.L_8631 - .L_8630)
.L_8630:
        /*0100*/ 	.word	0x00000008
.L_8631:


//--------------------- .nv.info._Z9cuda_gemmIiLi128ELi1ELi1ELi64ELi64ELi64ELi1EEviiiPT_S1_S1_ii --------------------------
	.section	.nv.info._Z9cuda_gemmIiLi128ELi1ELi1ELi64ELi64ELi64ELi1EEviiiPT_S1_S1_ii,"",@"SHT_CUDA_INFO"
	.sectionflags	@""
	.align	4


	//----- nvinfo : EIATTR_CUDA_API_VERSION
	.align		4
        /*0000*/ 	.byte	0x04, 0x37
        /*0002*/ 	.short	(.L_8633 - .L_8632)
.L_8632:
        /*0004*/ 	.word	0x00000082


	//----- nvinfo : EIATTR_KPARAM_INFO
	.align		4
.L_8633:
        /*0008*/ 	.byte	0x04, 0x17
        /*000a*/ 	.short	(.L_8635 - .L_8634)
.L_8634:
        /*000c*/ 	.word	0x00000000
        /*0010*/ 	.short	0x0007
        /*0012*/ 	.short	0x002c
        /*0014*/ 	.byte	0x00, 0xf0, 0x11, 0x00


	//----- nvinfo : EIATTR_KPARAM_INFO
	.align		4
.L_8635:
        /*0018*/ 	.byte	0x04, 0x17
        /*001a*/ 	.short	(.L_8637 - .L_8636)
.L_8636:
        /*001c*/ 	.word	0x00000000
        /*0020*/ 	.short	0x0006
        /*0022*/ 	.short	0x0028
        /*0024*/ 	.byte	0x00, 0xf0, 0x11, 0x00


	//----- nvinfo : EIATTR_KPARAM_INFO
	.align		4
.L_8637:
        /*0028*/ 	.byte	0x04, 0x17
        /*002a*/ 	.short	(.L_8639 - .L_8638)
.L_8638:
        /*002c*/ 	.word	0x00000000
        /*0030*/ 	.short	0x0005
        /*0032*/ 	.short	0x0020
        /*0034*/ 	.byte	0x00, 0xf5, 0x21, 0x00


	//----- nvinfo : EIATTR_KPARAM_INFO
	.align		4
.L_8639:
        /*0038*/ 	.byte	0x04, 0x17
        /*003a*/ 	.short	(.L_8641 - .L_8640)
.L_8640:
        /*003c*/ 	.word	0x00000000
        /*0040*/ 	.short	0x0004
        /*0042*/ 	.short	0x0018
        /*0044*/ 	.byte	0x00, 0xf5, 0x21, 0x00


	//----- nvinfo : EIATTR_KPARAM_INFO
	.align		4
.L_8641:
        /*0048*/ 	.byte	0x04, 0x17
        /*004a*/ 	.short	(.L_8643 - .L_8642)
.L_8642:
        /*004c*/ 	.word	0x00000000
        /*0050*/ 	.short	0x0003
        /*0052*/ 	.short	0x0010
        /*0054*/ 	.byte	0x00, 0xf5, 0x21, 0x00


	//----- nvinfo : EIATTR_KPARAM_INFO
	.align		4
.L_8643:
        /*0058*/ 	.byte	0x04, 0x17
        /*005a*/ 	.short	(.L_8645 - .L_8644)
.L_8644:
        /*005c*/ 	.word	0x00000000
        /*0060*/ 	.short	0x0002
        /*0062*/ 	.short	0x0008
        /*0064*/ 	.byte	0x00, 0xf0, 0x11, 0x00


	//----- nvinfo : EIATTR_KPARAM_INFO
	.align		4
.L_8645:
        /*0068*/ 	.byte	0x04, 0x17
        /*006a*/ 	.short	(.L_8647 - .L_8646)
.L_8646:
        /*006c*/ 	.word	0x00000000
        /*0070*/ 	.short	0x0001
        /*0072*/ 	.short	0x0004
        /*0074*/ 	.byte	0x00, 0xf0, 0x11, 0x00


	//----- nvinfo : EIATTR_KPARAM_INFO
	.align		4
.L_8647:
        /*0078*/ 	.byte	0x04, 0x17
        /*007a*/ 	.short	(.L_8649 - .L_8648)
.L_8648:
        /*007c*/ 	.word	0x00000000
        /*0080*/ 	.short	0x0000
        /*0082*/ 	.short	0x0000
        /*0084*/ 	.byte	0x00, 0xf0, 0x11, 0x00


	//----- nvinfo : EIATTR_SPARSE_MMA_MASK
	.align		4
.L_8649:
        /*0088*/ 	.byte	0x03, 0x50
        /*008a*/ 	.short	0x0000


	//----- nvinfo : EIATTR_MAXREG_COUNT
	.align		4
        /*008c*/ 	.byte	0x03, 0x1b
        /*008e*/ 	.short	0x00ff


	//----- nvinfo : EIATTR_NUM_BARRIERS
	.align		4
        /*0090*/ 	.byte	0x02, 0x4c
        /*0092*/ 	.byte	0x01
	.zero		1


	//----- nvinfo : EIATTR_MERCURY_ISA_VERSION
	.align		4
        /*0094*/ 	.byte	0x03, 0x5f
        /*0096*/ 	.short	0x0101


	//----- nvinfo : EIATTR_VRC_CTA_INIT_COUNT
	.align		4
        /*0098*/ 	.byte	0x02, 0x4a
	.zero		1
	.zero		1


	//----- nvinfo : EIATTR_EXIT_INSTR_OFFSETS
	.align		4
        /*009c*/ 	.byte	0x04, 0x1c
        /*009e*/ 	.short	(.L_8651 - .L_8650)


	//   ....[0]....
.L_8650:
        /*00a0*/ 	.word	0x00000530


	//   ....[1]....
        /*00a4*/ 	.word	0x00001fb0


	//   ....[2]....
        /*00a8*/ 	.word	0x000022e0


	//   ....[3]....
        /*00ac*/ 	.word	0x000024d0


	//----- nvinfo : EIATTR_MAX_THREADS
	.align		4
.L_8651:
        /*00b0*/ 	.byte	0x04, 0x05
        /*00b2*/ 	.short	(.L_8653 - .L_8652)
.L_8652:
        /*00b4*/ 	.word	0x00000080
        /*00b8*/ 	.word	0x00000001
        /*00bc*/ 	.word	0x00000001


	//----- nvinfo : EIATTR_CRS_STACK_SIZE
	.align		4
.L_8653:
        /*00c0*/ 	.byte	0x04, 0x1e
        /*00c2*/ 	.short	(.L_8655 - .L_8654)
.L_8654:
        /*00c4*/ 	.word	0x00000000


	//----- nvinfo : EIATTR_CBANK_PARAM_SIZE
	.align		4
.L_8655:
        /*00c8*/ 	.byte	0x03, 0x19
        /*00ca*/ 	.short	0x0030


	//----- nvinfo : EIATTR_PARAM_CBANK
	.align		4
        /*00cc*/ 	.byte	0x04, 0x0a
        /*00ce*/ 	.short	(.L_8657 - .L_8656)
	.align		4
.L_8656:
        /*00d0*/ 	.word	index@(.nv.constant0._Z9cuda_gemmIiLi128ELi1ELi1ELi64ELi64ELi64ELi1EEviiiPT_S1_S1_ii)
        /*00d4*/ 	.short	0x0380
        /*00d6*/ 	.short	0x0030


	//----- nvinfo : EIATTR_SW_WAR
	.align		4
.L_8657:
        /*00d8*/ 	.byte	0x04, 0x36
        /*00da*/ 	.short	(.L_8659 - .L_8658)
.L_8658:
        /*00dc*/ 	.word	0x00000008
.L_8659:


//--------------------- .nv.info._Z9cuda_gemmIiLi128ELi1ELi1ELi64ELi64ELi64ELi0EEviiiPT_S1_S1_ii --------------------------
	.section	.nv.info._Z9cuda_gemmIiLi128ELi1ELi1ELi64ELi64ELi64ELi0EEviiiPT_S1_S1_ii,"",@"SHT_CUDA_INFO"
	.sectionflags	@""
	.align	4


	//----- nvinfo : EIATTR_CUDA_API_VERSION
	.align		4
        /*0000*/ 	.byte	0x04, 0x37
        /*0002*/ 	.short	(.L_8661 - .L_8660)
.L_8660:
        /*0004*/ 	.word	0x00000082


	//----- nvinfo : EIATTR_KPARAM_INFO
	.align		4
.L_8661:
        /*0008*/ 	.byte	0x04, 0x17
        /*000a*/ 	.short	(.L_8663 - .L_8662)
.L_8662:
        /*000c*/ 	.word	0x00000000
        /*0010*/ 	.short	0x0007
        /*0012*/ 	.short	0x002c
        /*0014*/ 	.byte	0x00, 0xf0, 0x11, 0x00


	//----- nvinfo : EIATTR_KPARAM_INFO
	.align		4
.L_8663:
        /*0018*/ 	.byte	0x04, 0x17
        /*001a*/ 	.short	(.L_8665 - .L_8664)
.L_8664:
        /*001c*/ 	.word	0x00000000
        /*0020*/ 	.short	0x0006
        /*0022*/ 	.short	0x0028
        /*0024*/ 	.byte	0x00, 0xf0, 0x11, 0x00


	//----- nvinfo : EIATTR_KPARAM_INFO
	.align		4
.L_8665:
        /*0028*/ 	.byte	0x04, 0x17
        /*002a*/ 	.short	(.L_8667 - .L_8666)
.L_8666:
        /*002c*/ 	.word	0x00000000
        /*0030*/ 	.short	0x0005
        /*0032*/ 	.short	0x0020
        /*0034*/ 	.byte	0x00, 0xf5, 0x21, 0x00


	//----- nvinfo : EIATTR_KPARAM_INFO
	.align		4
.L_8667:
        /*0038*/ 	.byte	0x04, 0x17
        /*003a*/ 	.short	(.L_8669 - .L_8668)
.L_8668:
        /*003c*/ 	.word	0x00000000
        /*0040*/ 	.short	0x0004
        /*0042*/ 	.short	0x0018
        /*0044*/ 	.byte	0x00, 0xf5, 0x21, 0x00


	//----- nvinfo : EIATTR_KPARAM_INFO
	.align		4
.L_8669:
        /*0048*/ 	.byte	0x04, 0x17
        /*004a*/ 	.short	(.L_8671 - .L_8670)
.L_8670:
        /*004c*/ 	.word	0x00000000
        /*0050*/ 	.short	0x0003
        /*0052*/ 	.short	0x0010
        /*0054*/ 	.byte	0x00, 0xf5, 0x21, 0x00


	//----- nvinfo : EIATTR_KPARAM_INFO
	.align		4
.L_8671:
        /*0058*/ 	.byte	0x04, 0x17
        /*005a*/ 	.short	(.L_8673 - .L_8672)
.L_8672:
        /*005c*/ 	.word	0x00000000
        /*0060*/ 	.short	0x0002
        /*0062*/ 	.short	0x0008
        /*0064*/ 	.byte	0x00, 0xf0, 0x11, 0x00


	//----- nvinfo : EIATTR_KPARAM_INFO
	.align		4
.L_8673:
        /*0068*/ 	.byte	0x04, 0x17
        /*006a*/ 	.short	(.L_8675 - .L_8674)
.L_8674:
        /*006c*/ 	.word	0x00000000
        /*0070*/ 	.short	0x0001
        /*0072*/ 	.short	0x0004
        /*0074*/ 	.byte	0x00, 0xf0, 0x11, 0x00


	//----- nvinfo : EIATTR_KPARAM_INFO
	.align		4
.L_8675:
        /*0078*/ 	.byte	0x04, 0x17
        /*007a*/ 	.short	(.L_8677 - .L_8676)
.L_8676:
        /*007c*/ 	.word	0x00000000
        /*0080*/ 	.short	0x0000
        /*0082*/ 	.short	0x0000
        /*0084*/ 	.byte	0x00, 0xf0, 0x11, 0x00


	//----- nvinfo : EIATTR_SPARSE_MMA_MASK
	.align		4
.L_8677:
        /*0088*/ 	.byte	0x03, 0x50
        /*008a*/ 	.short	0x0000


	//----- nvinfo : EIATTR_MAXREG_COUNT
	.align		4
        /*008c*/ 	.byte	0x03, 0x1b
        /*008e*/ 	.short	0x00ff


	//----- nvinfo : EIATTR_NUM_BARRIERS
	.align		4
        /*0090*/ 	.byte	0x02, 0x4c
        /*0092*/ 	.byte	0x01
	.zero		1


	//----- nvinfo : EIATTR_MERCURY_ISA_VERSION
	.align		4
        /*0094*/ 	.byte	0x03, 0x5f
        /*0096*/ 	.short	0x0101


	//----- nvinfo : EIATTR_COOP_GROUP_MASK_REGIDS
	.align		4
        /*0098*/ 	.byte	0x04, 0x29
        /*009a*/ 	.short	(.L_8679 - .L_8678)


	//   ....[0]....
.L_8678:
        /*009c*/ 	.word	0xffffffff


	//   ....[1]....
        /*00a0*/ 	.word	0xffffffff


	//   ....[2]....
        /*00a4*/ 	.word	0xffffffff


	//   ....[3]....
        /*00a8*/ 	.word	0xffffffff


	//   ....[4]....
        /*00ac*/ 	.word	0xffffffff


	//   ....[5]....
        /*00b0*/ 	.word	0xffffffff


	//   ....[6]....
        /*00b4*/ 	.word	0xffffffff


	//   ....[7]....
        /*00b8*/ 	.word	0xffffffff


	//   ....[8]....
        /*00bc*/ 	.word	0xffffffff


	//   ....[9]....
        /*00c0*/ 	.word	0xffffffff


	//   ....[10]....
        /*00c4*/ 	.word	0xffffffff


	//   ....[11]....
        /*00c8*/ 	.word	0xffffffff


	//   ....[12]....
        /*00cc*/ 	.word	0xffffffff


	//   ....[13]....
        /*00d0*/ 	.word	0xffffffff


	//   ....[14]....
        /*00d4*/ 	.word	0xffffffff


	//   ....[15]....
        /*00d8*/ 	.word	0xffffffff


	//   ....[16]....
        /*00dc*/ 	.word	0xffffffff


	//   ....[17]....
        /*00e0*/ 	.word	0xffffffff


	//   ....[18]....
        /*00e4*/ 	.word	0xffffffff


	//   ....[19]....
        /*00e8*/ 	.word	0xffffffff


	//   ....[20]....
        /*00ec*/ 	.word	0xffffffff


	//   ....[21]....
        /*00f0*/ 	.word	0xffffffff


	//   ....[22]....
        /*00f4*/ 	.word	0xffffffff


	//   ....[23]....
        /*00f8*/ 	.word	0xffffffff


	//   ....[24]....
        /*00fc*/ 	.word	0xffffffff


	//   ....[25]....
        /*0100*/ 	.word	0xffffffff


	//   ....[26]....
        /*0104*/ 	.word	0xffffffff


	//   ....[27]....
        /*0108*/ 	.word	0xffffffff


	//   ....[28]....
        /*010c*/ 	.word	0xffffffff


	//   ....[29]....
        /*0110*/ 	.word	0xffffffff


	//   ....[30]....
        /*0114*/ 	.word	0xffffffff


	//   ....[31]....
        /*0118*/ 	.word	0xffffffff


	//   ....[32]....
        /*011c*/ 	.word	0x0500004f


	//   ....[33]....
        /*0120*/ 	.word	0x0500004f


	//   ....[34]....
        /*0124*/ 	.word	0x0500004f


	//   ....[35]....
        /*0128*/ 	.word	0x0500004f


	//   ....[36]....
        /*012c*/ 	.word	0x0500004f


	//   ....[37]....
        /*0130*/ 	.word	0x0500004f


	//   ....[38]....
        /*0134*/ 	.word	0x0500004f


	//   ....[39]....
        /*0138*/ 	.word	0x0500004f


	//   ....[40]....
        /*013c*/ 	.word	0x0500004f


	//   ....[41]....
        /*0140*/ 	.word	0x0500004f


	//   ....[42]....
        /*0144*/ 	.word	0x0500004f


	//   ....[43]....
        /*0148*/ 	.word	0x0500004f


	//   ....[44]....
        /*014c*/ 	.word	0x0500004f


	//   ....[45]....
        /*0150*/ 	.word	0x0500004f


	//   ....[46]....
        /*0154*/ 	.word	0x0500004f


	//   ....[47]....
        /*0158*/ 	.word	0x0500004f


	//   ....[48]....
        /*015c*/ 	.word	0x0500004f


	//   ....[49]....
        /*0160*/ 	.word	0x0500004f


	//   ....[50]....
        /*0164*/ 	.word	0x0500004f


	//   ....[51]....
        /*0168*/ 	.word	0x0500004f


	//   ....[52]....
        /*016c*/ 	.word	0x0500004f


	//   ....[53]....
        /*0170*/ 	.word	0x0500004f


	//   ....[54]....
        /*0174*/ 	.word	0x0500004f


	//   ....[55]....
        /*0178*/ 	.word	0x0500004f


	//   ....[56]....
        /*017c*/ 	.word	0x0500004f


	//   ....[57]....
        /*0180*/ 	.word	0x0500004f


	//   ....[58]....
        /*0184*/ 	.word	0x0500004f


	//   ....[59]....
        /*0188*/ 	.word	0x0500004f


	//   ....[60]....
        /*018c*/ 	.word	0x0500004f


	//   ....[61]....
        /*0190*/ 	.word	0x0500004f


	//   ....[62]....
        /*0194*/ 	.word	0x0500004f


	//   ....[63]....
        /*0198*/ 	.word	0x0500004f


	//----- nvinfo : EIATTR_COOP_GROUP_INSTR_OFFSETS
	.align		4
.L_8679:
        /*019c*/ 	.byte	0x04, 0x28
        /*019e*/ 	.short	(.L_8681 - .L_8680)


	//   ....[0]....
.L_8680:
        /*01a0*/ 	.word	0x00004fa0


	//   ....[1]....
        /*01a4*/ 	.word	0x00005060


	//   ....[2]....
        /*01a8*/ 	.word	0x000050d0


	//   ....[3]....
        /*01ac*/ 	.word	0x00005140


	//   ....[4]....
        /*01b0*/ 	.word	0x00005200


	//   ....[5]....
        /*01b4*/ 	.word	0x000052d0


	//   ....[6]....
        /*01b8*/ 	.word	0x000053a0


	//   ....[7]....
        /*01bc*/ 	.word	0x00005470


	//   ....[8]....
        /*01c0*/ 	.word	0x00005540


	//   ....[9]....
        /*01c4*/ 	.word	0x00005610


	//   ....[10]....
        /*01c8*/ 	.word	0x000056e0


	//   ....[11]....
        /*01cc*/ 	.word	0x000057b0


	//   ....[12]....
        /*01d0*/ 	.word	0x00005880


	//   ....[13]....
        /*01d4*/ 	.word	0x00005950


	//   ....[14]....
        /*01d8*/ 	.word	0x00005a20


	//   ....[15]....
        /*01dc*/ 	.word	0x00005af0


	//   ....[16]....
        /*01e0*/ 	.word	0x00005bc0


	//   ....[17]....
        /*01e4*/ 	.word	0x00005c90


	//   ....[18]....
        /*01e8*/ 	.word	0x00005d60


	//   ....[19]....
        /*01ec*/ 	.word	0x00005e30


	//   ....[20]....
        /*01f0*/ 	.word	0x00005f00


	//   ....[21]....
        /*01f4*/ 	.word	0x00005fd0


	//   ....[22]....
        /*01f8*/ 	.word	0x00006050


	//   ....[23]....
        /*01fc*/ 	.word	0x00006120


	//   ....[24]....
        /*0200*/ 	.word	0x000061a0


	//   ....[25]....
        /*0204*/ 	.word	0x00006270


	//   ....[26]....
        /*0208*/ 	.word	0x000062f0


	//   ....[27]....
        /*020c*/ 	.word	0x000063c0


	//   ....[28]....
        /*0210*/ 	.word	0x00006490


	//   ....[29]....
        /*0214*/ 	.word	0x00006560


	//   ....[30]....
        /*0218*/ 	.word	0x00006630


	//   ....[31]....
        /*021c*/ 	.word	0x00006700


	//   ....[32]....
        /*0220*/ 	.word	0x00007710


	//   ....[33]....
        /*0224*/ 	.word	0x00007790


	//   ....[34]....
        /*0228*/ 	.word	0x00007810


	//   ....[35]....
        /*022c*/ 	.word	0x00007890


	//   ....[36]....
        /*0230*/ 	.word	0x00007910


	//   ....[37]....
        /*0234*/ 	.word	0x00007990


	//   ....[38]....
        /*0238*/ 	.word	0x00007a10


	//   ....[39]....
        /*023c*/ 	.word	0x00007a90


	//   ....[40]....
        /*0240*/ 	.word	0x00007b10


	//   ....[41]....
        /*0244*/ 	.word	0x00007b90


	//   ....[42]....
        /*0248*/ 	.word	0x00007c10


	//   ....[43]....
        /*024c*/ 	.word	0x00007c90


	//   ....[44]....
        /*0250*/ 	.word	0x00007d10


	//   ....[45]....
        /*0254*/ 	.word	0x00007d90


	//   ....[46]....
        /*0258*/ 	.word	0x00007e10


	//   ....[47]....
        /*025c*/ 	.word	0x00007e90


	//   ....[48]....
        /*0260*/ 	.word	0x00007f10


	//   ....[49]....
        /*0264*/ 	.word	0x00007f90


	//   ....[50]....
        /*0268*/ 	.word	0x00008010


	//   ....[51]....
        /*026c*/ 	.word	0x00008090


	//   ....[52]....
        /*0270*/ 	.word	0x00008110


	//   ....[53]....
        /*0274*/ 	.word	0x00008190


	//   ....[54]....
        /*0278*/ 	.word	0x00008210


	//   ....[55]....
        /*027c*/ 	.word	0x00008290


	//   ....[56]....
        /*0280*/ 	.word	0x00008310


	//   ....[57]....
        /*0284*/ 	.word	0x00008390


	//   ....[58]....
        /*0288*/ 	.word	0x00008410


	//   ....[59]....
        /*028c*/ 	.word	0x00008490


	//   ....[60]....
        /*0290*/ 	.word	0x00008510


	//   ....[61]....
        /*0294*/ 	.word	0x00008590


	//   ....[62]....
        /*0298*/ 	.word	0x00008610


	//   ....[63]....
        /*029c*/ 	.word	0x00008690


	//----- nvinfo : EIATTR_VRC_CTA_INIT_COUNT
	.align		4
.L_8681:
        /*02a0*/ 	.byte	0x02, 0x4a
	.zero		1
	.zero		1


	//----- nvinfo : EIATTR_EXIT_INSTR_OFFSETS
	.align		4
        /*02a4*/ 	.byte	0x04, 0x1c
        /*02a6*/ 	.short	(.L_8683 - .L_8682)


	//   ....[0]....
.L_8682:
        /*02a8*/ 	.word	0x00000710


	//   ....[1]....
        /*02ac*/ 	.word	0x00006830


	//   ....[2]....
        /*02b0*/ 	.word	0x00006f20


	//   ....[3]....
        /*02b4*/ 	.word	0x000076c0


	//----- nvinfo : EIATTR_MAX_THREADS
	.align		4
.L_8683:
        /*02b8*/ 	.byte	0x04, 0x05
        /*02ba*/ 	.short	(.L_8685 - .L_8684)
.L_8684:
        /*02bc*/ 	.word	0x00000080
        /*02c0*/ 	.word	0x00000001
        /*02c4*/ 	.word	0x00000001


	//----- nvinfo : EIATTR_CRS_STACK_SIZE
	.align		4
.L_8685:
        /*02c8*/ 	.byte	0x04, 0x1e
        /*02ca*/ 	.short	(.L_8687 - .L_8686)
.L_8686:
        /*02cc*/ 	.word	0x00000000


	//----- nvinfo : EIATTR_CBANK_PARAM_SIZE
	.align		4
.L_8687:
        /*02d0*/ 	.byte	0x03, 0x19
        /*02d2*/ 	.short	0x0030


	//----- nvinfo : EIATTR_PARAM_CBANK
	.align		4
        /*02d4*/ 	.byte	0x04, 0x0a
        /*02d6*/ 	.short	(.L_8689 - .L_8688)
	.align		4
.L_8688:
        /*02d8*/ 	.word	index@(.nv.constant0._Z9cuda_gemmIiLi128ELi1ELi1ELi64ELi64ELi64ELi0EEviiiPT_S1_S1_ii)
        /*02dc*/ 	.short	0x0380
        /*02de*/ 	.short	0x0030


	//----- nvinfo : EIATTR_SW_WAR
	.align		4
.L_8689:
        /*02e0*/ 	.byte	0x04, 0x36
        /*02e2*/ 	.short	(.L_8691 - .L_8690)
.L_8690:
        /*02e4*/ 	.word	0x00000008
.L_8691:


//--------------------- .nv.info._Z9cuda_gemmIiLi128ELi1ELi1ELi64ELi32ELi32ELi1EEviiiPT_S1_S1_ii --------------------------
	.section	.nv.info._Z9cuda_gemmIiLi128ELi1ELi1ELi64ELi32ELi32ELi1EEviiiPT_S1_S1_ii,"",@"SHT_CUDA_INFO"
	.sectionflags	@""
	.align	4


	//----- nvinfo : EIATTR_CUDA_API_VERSION
	.align		4
        /*0000*/ 	.byte	0x04, 0x37
        /*0002*/ 	.short	(.L_8693 - .L_8692)
.L_8692:
        /*0004*/ 	.word	0x00000082


	//----- nvinfo : EIATTR_KPARAM_INFO
	.align		4
.L_8693:
        /*0008*/ 	.byte	0x04, 0x17
        /*000a*/ 	.short	(.L_8695 - .L_8694)
.L_8694:
        /*000c*/ 	.word	0x00000000
        /*0010*/ 	.short	0x0007
        /*0012*/ 	.short	0x002c
        /*0014*/ 	.byte	0x00, 0xf0, 0x11, 0x00


	//----- nvinfo : EIATTR_KPARAM_INFO
	.align		4
.L_8695:
        /*0018*/ 	.byte	0x04, 0x17
        /*001a*/ 	.short	(.L_8697 - .L_8696)
.L_8696:
        /*001c*/ 	.word	0x00000000
        /*0020*/ 	.short	0x0006
        /*0022*/ 	.short	0x0028
        /*0024*/ 	.byte	0x00, 0xf0, 0x11, 0x00


	//----- nvinfo : EIATTR_KPARAM_INFO
	.align		4
.L_8697:
        /*0028*/ 	.byte	0x04, 0x17
        /*002a*/ 	.short	(.L_8699 - .L_8698)
.L_8698:
        /*002c*/ 	.word	0x00000000
        /*0030*/ 	.short	0x0005
        /*0032*/ 	.short	0x0020
        /*0034*/ 	.byte	0x00, 0xf5, 0x21, 0x00


	//----- nvinfo : EIATTR_KPARAM_INFO
	.align		4
.L_8699:
        /*0038*/ 	.byte	0x04, 0x17
        /*003a*/ 	.short	(.L_8701 - .L_8700)
.L_8700:
        /*003c*/ 	.word	0x00000000
        /*0040*/ 	.short	0x0004
        /*0042*/ 	.short	0x0018
        /*0044*/ 	.byte	0x00, 0xf5, 0x21, 0x00


	//----- nvinfo : EIATTR_KPARAM_INFO
	.align		4
.L_8701:
        /*0048*/ 	.byte	0x04, 0x17
        /*004a*/ 	.short	(.L_8703 - .L_8702)
.L_8702:
        /*004c*/ 	.word	0x00000000
        /*0050*/ 	.short	0x0003
        /*0052*/ 	.short	0x0010
        /*0054*/ 	.byte	0x00, 0xf5, 0x21, 0x00


	//----- nvinfo : EIATTR_KPARAM_INFO
	.align		4
.L_8703:
        /*0058*/ 	.byte	0x04, 0x17
        /*005a*/ 	.short	(.L_8705 - .L_8704)
.L_8704:
        /*005c*/ 	.word	0x00000000
        /*0060*/ 	.short	0x0002
        /*0062*/ 	.short	0x0008
        /*0064*/ 	.byte	0x00, 0xf0, 0x11, 0x00


	//----- nvinfo : EIATTR_KPARAM_INFO
	.align		4
.L_8705:
        /*0068*/ 	.byte	0x04, 0x17
        /*006a*/ 	.short	(.L_8707 - .L_8706)
.L_8706:
        /*006c*/ 	.word	0x00000000
        /*0070*/ 	.short	0x0001
        /*0072*/ 	.short	0x0004
        /*0074*/ 	.byte	0x00, 0xf0, 0x11, 0x00


	//----- nvinfo : EIATTR_KPARAM_INFO
	.align		4
.L_8707:
        /*0078*/ 	.byte	0x04, 0x17
        /*007a*/ 	.short	(.L_8709 - .L_8708)
.L_8708:
        /*007c*/ 	.word	0x00000000
        /*0080*/ 	.short	0x0000
        /*0082*/ 	.short	0x0000
        /*0084*/ 	.byte	0x00, 0xf0, 0x11, 0x00


	//----- nvinfo : EIATTR_SPARSE_MMA_MASK
	.align		4
.L_8709:
        /*0088*/ 	.byte	0x03, 0x50
        /*008a*/ 	.short	0x0000


	//----- nvinfo : EIATTR_MAXREG_COUNT
	.align		4
        /*008c*/ 	.byte	0x03, 0x1b
        /*008e*/ 	.short	0x00ff


	//----- nvinfo : EIATTR_NUM_BARRIERS
	.align		4
        /*0090*/ 	.byte	0x02, 0x4c
        /*0092*/ 	.byte	0x01
	.zero		1


	//----- nvinfo : EIATTR_MERCURY_ISA_VERSION
	.align		4
        /*0094*/ 	.byte	0x03, 0x5f
        /*0096*/ 	.short	0x0101


	//----- nvinfo : EIATTR_COOP_GROUP_MASK_REGIDS
	.align		4
        /*0098*/ 	.byte	0x04, 0x29
        /*009a*/ 	.short	(.L_8711 - .L_8710)


	//   ....[0]....
.L_8710:
        /*009c*/ 	.word	0xffffffff


	//   ....[1]....
        /*00a0*/ 	.word	0xffffffff


	//   ....[2]....
        /*00a4*/ 	.word	0xffffffff


	//   ....[3]....
        /*00a8*/ 	.word	0xffffffff


	//   ....[4]....
        /*00ac*/ 	.word	0xffffffff


	//   ....[5]....
        /*00b0*/ 	.word	0xffffffff


	//   ....[6]....
        /*00b4*/ 	.word	0xffffffff


	//   ....[7]....
        /*00b8*/ 	.word	0xffffffff


	//   ....[8]....
        /*00bc*/ 	.word	0xffffffff


	//   ....[9]....
        /*00c0*/ 	.word	0xffffffff


	//   ....[10]....
        /*00c4*/ 	.word	0xffffffff


	//   ....[11]....
        /*00c8*/ 	.word	0xffffffff


	//   ....[12]....
        /*00cc*/ 	.word	0xffffffff


	//   ....[13]....
        /*00d0*/ 	.word	0xffffffff


	//   ....[14]....
        /*00d4*/ 	.word	0xffffffff


	//   ....[15]....
        /*00d8*/ 	.word	0xffffffff


	//   ....[16]....
        /*00dc*/ 	.word	0xffffffff


	//   ....[17]....
        /*00e0*/ 	.word	0xffffffff


	//   ....[18]....
        /*00e4*/ 	.word	0xffffffff


	//   ....[19]....
        /*00e8*/ 	.word	0xffffffff


	//   ....[20]....
        /*00ec*/ 	.word	0xffffffff


	//   ....[21]....
        /*00f0*/ 	.word	0xffffffff


	//   ....[22]....
        /*00f4*/ 	.word	0xffffffff


	//   ....[23]....
        /*00f8*/ 	.word	0xffffffff


	//   ....[24]....
        /*00fc*/ 	.word	0xffffffff


	//   ....[25]....
        /*0100*/ 	.word	0xffffffff


	//   ....[26]....
        /*0104*/ 	.word	0xffffffff


	//   ....[27]....
        /*0108*/ 	.word	0xffffffff


	//   ....[28]....
        /*010c*/ 	.word	0xffffffff


	//   ....[29]....
        /*0110*/ 	.word	0xffffffff


	//   ....[30]....
        /*0114*/ 	.word	0xffffffff


	//   ....[31]....
        /*0118*/ 	.word	0xffffffff


	//   ....[32]....
        /*011c*/ 	.word	0x05000000


	//   ....[33]....
        /*0120*/ 	.word	0x05000000


	//   ....[34]....
        /*0124*/ 	.word	0x05000000


	//   ....[35]....
        /*0128*/ 	.word	0x05000000


	//   ....[36]....
        /*012c*/ 	.word	0x05000000


	//   ....[37]....
        /*0130*/ 	.word	0x05000000


	//   ....[38]....
        /*0134*/ 	.word	0x05000000


	//   ....[39]....
        /*0138*/ 	.word	0x05000000


	//   ....[40]....
        /*013c*/ 	.word	0x05000000


	//   ....[41]....
        /*0140*/ 	.word	0x05000000


	//   ....[42]....
        /*0144*/ 	.word	0x05000000


	//   ....[43]....
        /*0148*/ 	.word	0x05000000


	//   ....[44]....
        /*014c*/ 	.word	0x05000000


	//   ....[45]....
        /*0150*/ 	.word	0x05000000


	//   ....[46]....
        /*0154*/ 	.word	0x05000000


	//   ....[47]....
        /*0158*/ 	.word	0x05000000


	//   ....[48]....
        /*015c*/ 	.word	0x05000000


	//   ....[49]....
        /*0160*/ 	.word	0x05000000


	//   ....[50]....
        /*0164*/ 	.word	0x05000000


	//   ....[51]....
        /*0168*/ 	.word	0x05000000


	//   ....[52]....
        /*016c*/ 	.word	0x05000000


	//   ....[53]....
        /*0170*/ 	.word	0x05000000


	//   ....[54]....
        /*0174*/ 	.word	0x05000000


	//   ....[55]....
        /*0178*/ 	.word	0x05000000


	//   ....[56]....
        /*017c*/ 	.word	0x05000000


	//   ....[57]....
        /*0180*/ 	.word	0x05000000


	//   ....[58]....
        /*0184*/ 	.word	0x05000000


	//   ....[59]....
        /*0188*/ 	.word	0x05000000


	//   ....[60]....
        /*018c*/ 	.word	0x05000000


	//   ....[61]....
        /*0190*/ 	.word	0x05000000


	//   ....[62]....
        /*0194*/ 	.word	0x05000000


	//   ....[63]....
        /*0198*/ 	.word	0x05000000


	//----- nvinfo : EIATTR_COOP_GROUP_INSTR_OFFSETS
	.align		4
.L_8711:
        /*019c*/ 	.byte	0x04, 0x28
        /*019e*/ 	.short	(.L_8713 - .L_8712)


	//   ....[0]....
.L_8712:
        /*01a0*/ 	.word	0x00001ba0


	//   ....[1]....
        /*01a4*/ 	.word	0x00001bb0


	//   ....[2]....
        /*01a8*/ 	.word	0x00001be0


	//   ....[3]....
        /*01ac*/ 	.word	0x00001c00


	//   ....[4]....
        /*01b0*/ 	.word	0x00001c20


	//   ....[5]....
        /*01b4*/ 	.word	0x00001c40


	//   ....[6]....
        /*01b8*/ 	.word	0x00001c60


	//   ....[7]....
        /*01bc*/ 	.word	0x00001c80


	//   ....[8]....
        /*01c0*/ 	.word	0x00001ca0


	//   ....[9]....
        /*01c4*/ 	.word	0x00001cc0


	//   ....[10]....
        /*01c8*/ 	.word	0x00001ce0


	//   ....[11]....
        /*01cc*/ 	.word	0x00001d00


	//   ....[12]....
        /*01d0*/ 	.word	0x00001d20


	//   ....[13]....
        /*01d4*/ 	.word	0x00001d40


	//   ....[14]....
        /*01d8*/ 	.word	0x00001d60


	//   ....[15]....
        /*01dc*/ 	.word	0x00001d80


	//   ....[16]....
        /*01e0*/ 	.word	0x00001da0


	//   ....[17]....
        /*01e4*/ 	.word	0x00001dc0


	//   ....[18]....
        /*01e8*/ 	.word	0x00001de0


	//   ....[19]....
        /*01ec*/ 	.word	0x00001e00


	//   ....[20]....
        /*01f0*/ 	.word	0x00001e20


	//   ....[21]....
        /*01f4*/ 	.word	0x00001e40


	//   ....[22]....
        /*01f8*/ 	.word	0x00001e60


	//   ....[23]....
        /*01fc*/ 	.word	0x00001e80


	//   ....[24]....
        /*0200*/ 	.word	0x00001ea0


	//   ....[25]....
        /*0204*/ 	.word	0x00001ec0


	//   ....[26]....
        /*0208*/ 	.word	0x00001ee0


	//   ....[27]....
        /*020c*/ 	.word	0x00001f00


	//   ....[28]....
        /*0210*/ 	.word	0x00001f20


	//   ....[29]....
        /*0214*/ 	.word	0x00001f40


	//   ....[30]....
        /*0218*/ 	.word	0x00001f60


	//   ....[31]....
        /*021c*/ 	.word	0x00001f80


	//   ....[32]....
        /*0220*/ 	.word	0x000025d0


	//   ....[33]....
        /*0224*/ 	.word	0x00002660


	//   ....[34]....
        /*0228*/ 	.word	0x000026b0


	//   ....[35]....
        /*022c*/ 	.word	0x00002700


	//   ....[36]....
        /*0230*/ 	.word	0x00002750


	//   ....[37]....
        /*0234*/ 	.word	0x000027a0


	//   ....[38]....
        /*0238*/ 	.word	0x000027f0


	//   ....[39]....
        /*023c*/ 	.word	0x00002840


	//   ....[40]....
        /*0240*/ 	.word	0x00002890


	//   ....[41]....
        /*0244*/ 	.word	0x000028e0


	//   ....[42]....
        /*0248*/ 	.word	0x00002930


	//   ....[43]....
        /*024c*/ 	.word	0x00002980


	//   ....[44]....
        /*0250*/ 	.word	0x000029d0


	//   ....[45]....
        /*0254*/ 	.word	0x00002a20


	//   ....[46]....
        /*0258*/ 	.word	0x00002a70


	//   ....[47]....
        /*025c*/ 	.word	0x00002ac0


	//   ....[48]....
        /*0260*/ 	.word	0x00002b10


	//   ....[49]....
        /*0264*/ 	.word	0x00002b60


	//   ....[50]....
        /*0268*/ 	.word	0x00002bb0


	//   ....[51]....
        /*026c*/ 	.word	0x00002c00


	//   ....[52]....
        /*0270*/ 	.word	0x00002c50


	//   ....[53]....
        /*0274*/ 	.word	0x00002ca0


	//   ....[54]....
        /*0278*/ 	.word	0x00002cf0


	//   ....[55]....
        /*027c*/ 	.word	0x00002d40


	//   ....[56]....
        /*0280*/ 	.word	0x00002d90


	//   ....[57]....
        /*0284*/ 	.word	0x00002de0


	//   ....[58]....
        /*0288*/ 	.word	0x00002e30


	//   ....[59]....
        /*028c*/ 	.word	0x00002e80


	//   ....[60]....
        /*0290*/ 	.word	0x00002ed0


	//   ....[61]....
        /*0294*/ 	.word	0x00002f20


	//   ....[62]....
        /*0298*/ 	.word	0x00002f70


	//   ....[63]....
        /*029c*/ 	.word	0x00002fc0


	//----- nvinfo : EIATTR_VRC_CTA_INIT_COUNT
	.align		4
.L_8713:
        /*02a0*/ 	.byte	0x02, 0x4a
	.zero		1
	.zero		1


	//----- nvinfo : EIATTR_EXIT_INSTR_OFFSETS
	.align		4
        /*02a4*/ 	.byte	0x04, 0x1c
        /*02a6*/ 	.short	(.L_8715 - .L_8714)


	//   ....[0]....
.L_8714:
        /*02a8*/ 	.word	0x00000560


	//   ....[1]....
        /*02ac*/ 	.word	0x00002050


	//   ....[2]....
        /*02b0*/ 	.word	0x00002390


	//   ....[3]....
        /*02b4*/ 	.word	0x00002570


	//----- nvinfo : EIATTR_MAX_THREADS
	.align		4
.L_8715:
        /*02b8*/ 	.byte	0x04, 0x05
        /*02ba*/ 	.short	(.L_8717 - .L_8716)
.L_8716:
        /*02bc*/ 	.word	0x00000080
        /*02c0*/ 	.word	0x00000001
        /*02c4*/ 	.word	0x00000001


	//----- nvinfo : EIATTR_CRS_STACK_SIZE
	.align		4
.L_8717:
        /*02c8*/ 	.byte	0x04, 0x1e
        /*02ca*/ 	.short	(.L_8719 - .L_8718)
.L_8718:
        /*02cc*/ 	.word	0x00000000


	//----- nvinfo : EIATTR_CBANK_PARAM_SIZE
	.align		4
.L_8719:
        /*02d0*/ 	.byte	0x03, 0x19
        /*02d2*/ 	.short	0x0030


	//----- nvinfo : EIATTR_PARAM_CBANK
	.align		4
        /*02d4*/ 	.byte	0x04, 0x0a
        /*02d6*/ 	.short	(.L_8721 - .L_8720)
	.align		4
.L_8720:
        /*02d8*/ 	.word	index@(.nv.constant0._Z9cuda_gemmIiLi128ELi1ELi1ELi64ELi32ELi32ELi1EEviiiPT_S1_S1_ii)
        /*02dc*/ 	.short	0x0380
        /*02de*/ 	.short	0x0030


	//----- nvinfo : EIATTR_SW_WAR
	.align		4
.L_8721:
        /*02e0*/ 	.byte	0x04, 0x36
        /*02e2*/ 	.short	(.L_8723 - .L_8722)
.L_8722:
        /*02e4*/ 	.word	0x00000008
.L_8723:


//--------------------- .nv.info._Z9cuda_gemmIiLi128ELi1ELi1ELi64ELi32ELi32ELi0EEviiiPT_S1_S1_ii --------------------------
	.section	.nv.info._Z9cuda_gemmIiLi128ELi1ELi1ELi64ELi32ELi32ELi0EEviiiPT_S1_S1_ii,"",@"SHT_CUDA_INFO"
	.sectionflags	@""
	.align	4


	//----- nvinfo : EIATTR_CUDA_API_VERSION
	.align		4
        /*0000*/ 	.byte	0x04, 0x37
        /*0002*/ 	.short	(.L_8725 - .L_8724)
.L_8724:
        /*0004*/ 	.word	0x00000082


	//----- nvinfo : EIATTR_KPARAM_INFO
	.align		4
.L_8725:
        /*0008*/ 	.byte	0x04, 0x17
        /*000a*/ 	.short	(.L_8727 - .L_8726)
.L_8726:
        /*000c*/ 	.word	0x00000000
        /*0010*/ 	.short	0x0007
        /*0012*/ 	.short	0x002c
        /*0014*/ 	.byte	0x00, 0xf0, 0x11, 0x00


	//----- nvinfo : EIATTR_KPARAM_INFO
	.align		4
.L_8727:
        /*0018*/ 	.byte	0x04, 0x17
        /*001a*/ 	.short	(.L_8729 - .L_8728)
.L_8728:
        /*001c*/ 	.word	0x00000000
        /*0020*/ 	.short	0x0006
        /*0022*/ 	.short	0x0028
        /*0024*/ 	.byte	0x00, 0xf0, 0x11, 0x00


	//----- nvinfo : EIATTR_KPARAM_INFO
	.align		4
.L_8729:
        /*0028*/ 	.byte	0x04, 0x17
        /*002a*/ 	.short	(.L_8731 - .L_8730)
.L_8730:
        /*002c*/ 	.word	0x00000000
        /*0030*/ 	.short	0x0005
        /*0032*/ 	.short	0x0020
        /*0034*/ 	.byte	0x00, 0xf5, 0x21, 0x00


	//----- nvinfo : EIATTR_KPARAM_INFO
	.align		4
.L_8731:
        /*0038*/ 	.byte	0x04, 0x17
        /*003a*/ 	.short	(.L_8733 - .L_8732)
.L_8732:
        /*003c*/ 	.word	0x00000000
        /*0040*/ 	.short	0x0004
        /*0042*/ 	.short	0x0018
        /*0044*/ 	.byte	0x00, 0xf5, 0x21, 0x00


	//----- nvinfo : EIATTR_KPARAM_INFO
	.align		4
.L_8733:
        /*0048*/ 	.byte	0x04, 0x17
        /*004a*/ 	.short	(.L_8735 - .L_8734)
.L_8734:
        /*004c*/ 	.word	0x00000000
        /*0050*/ 	.short	0x0003
        /*0052*/ 	.short	0x0010
        /*0054*/ 	.byte	0x00, 0xf5, 0x21, 0x00


	//----- nvinfo : EIATTR_KPARAM_INFO
	.align		4
.L_8735:
        /*0058*/ 	.byte	0x04, 0x17
        /*005a*/ 	.short	(.L_8737 - .L_8736)
.L_8736:
        /*005c*/ 	.word	0x00000000
        /*0060*/ 	.short	0x0002
        /*0062*/ 	.short	0x0008
        /*0064*/ 	.byte	0x00, 0xf0, 0x11, 0x00


	//----- nvinfo : EIATTR_KPARAM_INFO
	.align		4
.L_8737:
        /*0068*/ 	.byte	0x04, 0x17
        /*006a*/ 	.short	(.L_8739 - .L_8738)
.L_8738:
        /*006c*/ 	.word	0x00000000
        /*0070*/ 	.short	0x0001
        /*0072*/ 	.short	0x0004
        /*0074*/ 	.byte	0x00, 0xf0, 0x11, 0x00


	//----- nvinfo : EIATTR_KPARAM_INFO
	.align		4
.L_8739:
        /*0078*/ 	.byte	0x04, 0x17
        /*007a*/ 	.short	(.L_8741 - .L_8740)
.L_8740:
        /*007c*/ 	.word	0x00000000
        /*0080*/ 	.short	0x0000
        /*0082*/ 	.short	0x0000
        /*0084*/ 	.byte	0x00, 0xf0, 0x11, 0x00


	//----- nvinfo : EIATTR_SPARSE_MMA_MASK
	.align		4
.L_8741:
        /*0088*/ 	.byte	0x03, 0x50
        /*008a*/ 	.short	0x0000


	//----- nvinfo : EIATTR_MAXREG_COUNT
	.align		4
        /*008c*/ 	.byte	0x03, 0x1b
        /*008e*/ 	.short	0x00ff


	//----- nvinfo : EIATTR_NUM_BARRIERS
	.align		4
        /*0090*/ 	.byte	0x02, 0x4c
        /*0092*/ 	.byte	0x01
	.zero		1


	//----- nvinfo : EIATTR_MERCURY_ISA_VERSION
	.align		4
        /*0094*/ 	.byte	0x03, 0x5f
        /*0096*/ 	.short	0x0101


	//----- nvinfo : EIATTR_COOP_GROUP_MASK_REGIDS
	.align		4
        /*0098*/ 	.byte	0x04, 0x29
        /*009a*/ 	.short	(.L_8743 - .L_8742)


	//   ....[0]....
.L_8742:
        /*009c*/ 	.word	0xffffffff


	//   ....[1]....
        /*00a0*/ 	.word	0xffffffff


	//   ....[2]....
        /*00a4*/ 	.word	0xffffffff


	//   ....[3]....
        /*00a8*/ 	.word	0xffffffff


	//   ....[4]....
        /*00ac*/ 	.word	0xffffffff


	//   ....[5]....
        /*00b0*/ 	.word	0xffffffff


	//   ....[6]....
        /*00b4*/ 	.word	0xffffffff


	//   ....[7]....
        /*00b8*/ 	.word	0xffffffff


	//   ....[8]....
        /*00bc*/ 	.word	0xffffffff


	//   ....[9]....
        /*00c0*/ 	.word	0xffffffff


	//   ....[10]....
        /*00c4*/ 	.word	0xffffffff


	//   ....[11]....
        /*00c8*/ 	.word	0xffffffff


	//   ....[12]....
        /*00cc*/ 	.word	0xffffffff


	//   ....[13]....
        /*00d0*/ 	.word	0xffffffff


	//   ....[14]....
        /*00d4*/ 	.word	0xffffffff


	//   ....[15]....
        /*00d8*/ 	.word	0xffffffff


	//   ....[16]....
        /*00dc*/ 	.word	0xffffffff


	//   ....[17]....
        /*00e0*/ 	.word	0xffffffff


	//   ....[18]....
        /*00e4*/ 	.word	0xffffffff


	//   ....[19]....
        /*00e8*/ 	.word	0xffffffff


	//   ....[20]....
        /*00ec*/ 	.word	0xffffffff


	//   ....[21]....
        /*00f0*/ 	.word	0xffffffff


	//   ....[22]....
        /*00f4*/ 	.word	0xffffffff


	//   ....[23]....
        /*00f8*/ 	.word	0xffffffff


	//   ....[24]....
        /*00fc*/ 	.word	0xffffffff


	//   ....[25]....
        /*0100*/ 	.word	0xffffffff


	//   ....[26]....
        /*0104*/ 	.word	0xffffffff


	//   ....[27]....
        /*0108*/ 	.word	0xffffffff


	//   ....[28]....
        /*010c*/ 	.word	0xffffffff


	//   ....[29]....
        /*0110*/ 	.word	0xffffffff


	//   ....[30]....
        /*0114*/ 	.word	0xffffffff


	//   ....[31]....
        /*0118*/ 	.word	0xffffffff


	//   ....[32]....
        /*011c*/ 	.word	0x05000049


	//   ....[33]....
        /*0120*/ 	.word	0x05000049


	//   ....[34]....
        /*0124*/ 	.word	0x05000049


	//   ....[35]....
        /*0128*/ 	.word	0x05000049


	//   ....[36]....
        /*012c*/ 	.word	0x05000049


	//   ....[37]....
        /*0130*/ 	.word	0x05000049


	//   ....[38]....
        /*0134*/ 	.word	0x05000049


	//   ....[39]....
        /*0138*/ 	.word	0x05000049


	//   ....[40]....
        /*013c*/ 	.word	0x05000049


	//   ....[41]....
        /*0140*/ 	.word	0x05000049


	//   ....[42]....
        /*0144*/ 	.word	0x05000049


	//   ....[43]....
        /*0148*/ 	.word	0x05000049


	//   ....[44]....
        /*014c*/ 	.word	0x05000049


	//   ....[45]....
        /*0150*/ 	.word	0x05000049


	//   ....[46]....
        /*0154*/ 	.word	0x05000049


	//   ....[47]....
        /*0158*/ 	.word	0x05000049


	//   ....[48]....
        /*015c*/ 	.word	0x05000049


	//   ....[49]....
        /*0160*/ 	.word	0x05000049


	//   ....[50]....
        /*0164*/ 	.word	0x05000049


	//   ....[51]....
        /*0168*/ 	.word	0x05000049


	//   ....[52]....
        /*016c*/ 	.word	0x05000049


	//   ....[53]....
        /*0170*/ 	.word	0x05000049


	//   ....[54]....
        /*0174*/ 	.word	0x05000049


	//   ....[55]....
        /*0178*/ 	.word	0x05000049


	//   ....[56]....
        /*017c*/ 	.word	0x05000049


	//   ....[57]....
        /*0180*/ 	.word	0x05000049


	//   ....[58]....
        /*0184*/ 	.word	0x05000049


	//   ....[59]....
        /*0188*/ 	.word	0x05000049


	//   ....[60]....
        /*018c*/ 	.word	0x05000049


	//   ....[61]....
        /*0190*/ 	.word	0x05000049


	//   ....[62]....
        /*0194*/ 	.word	0x05000049


	//   ....[63]....
        /*0198*/ 	.word	0x05000049


	//----- nvinfo : EIATTR_COOP_GROUP_INSTR_OFFSETS
	.align		4
.L_8743:
        /*019c*/ 	.byte	0x04, 0x28
        /*019e*/ 	.short	(.L_8745 - .L_8744)


	//   ....[0]....
.L_8744:
        /*01a0*/ 	.word	0x00003600


	//   ....[1]....
        /*01a4*/ 	.word	0x000036a0


	//   ....[2]....
        /*01a8*/ 	.word	0x00003740


	//   ....[3]....
        /*01ac*/ 	.word	0x000037e0


	//   ....[4]....
        /*01b0*/ 	.word	0x00003880


	//   ....[5]....
        /*01b4*/ 	.word	0x000038e0


	//   ....[6]....
        /*01b8*/ 	.word	0x00003940


	//   ....[7]....
        /*01bc*/ 	.word	0x000039e0


	//   ....[8]....
        /*01c0*/ 	.word	0x00003a40


	//   ....[9]....
        /*01c4*/ 	.word	0x00003ae0


	//   ....[10]....
        /*01c8*/ 	.word	0x00003b80


	//   ....[11]....
        /*01cc*/ 	.word	0x00003c20


	//   ....[12]....
        /*01d0*/ 	.word	0x00003cc0


	//   ....[13]....
        /*01d4*/ 	.word	0x00003d20


	//   ....[14]....
        /*01d8*/ 	.word	0x00003dc0


	//   ....[15]....
        /*01dc*/ 	.word	0x00003e20


	//   ....[16]....
        /*01e0*/ 	.word	0x00003ec0


	//   ....[17]....
        /*01e4*/ 	.word	0x00003f20


	//   ....[18]....
        /*01e8*/ 	.word	0x00003fc0


	//   ....[19]....
        /*01ec*/ 	.word	0x00004060


	//   ....[20]....
        /*01f0*/ 	.word	0x00004100


	//   ....[21]....
        /*01f4*/ 	.word	0x000041a0


	//   ....[22]....
        /*01f8*/ 	.word	0x00004240


	//   ....[23]....
        /*01fc*/ 	.word	0x000042e0


	//   ....[24]....
        /*0200*/ 	.word	0x00004380


	//   ....[25]....
        /*0204*/ 	.word	0x00004420


	//   ....[26]....
        /*0208*/ 	.word	0x00004480


	//   ....[27]....
        /*020c*/ 	.word	0x00004520


	//   ....[28]....
        /*0210*/ 	.word	0x00004580


	//   ....[29]....
        /*0214*/ 	.word	0x00004620


	//   ....[30]....
        /*0218*/ 	.word	0x000046c0


	//   ....[31]....
        /*021c*/ 	.word	0x00004760


	//   ....[32]....
        /*0220*/ 	.word	0x00005f10


	//   ....[33]....
        /*0224*/ 	.word	0x00005fa0


	//   ....[34]....
        /*0228*/ 	.word	0x00006020


	//   ....[35]....
        /*022c*/ 	.word	0x000060a0


	//   ....[36]....
        /*0230*/ 	.word	0x00006120


	//   ....[37]....
        /*0234*/ 	.word	0x000061a0


	//   ....[38]....
        /*0238*/ 	.word	0x00006220


	//   ....[39]....
        /*023c*/ 	.word	0x000062a0


	//   ....[40]....
        /*0240*/ 	.word	0x00006320


	//   ....[41]....
        /*0244*/ 	.word	0x000063a0


	//   ....[42]....
        /*0248*/ 	.word	0x00006420


	//   ....[43]....
        /*024c*/ 	.word	0x000064a0


	//   ....[44]....
        /*0250*/ 	.word	0x00006520


	//   ....[45]....
        /*0254*/ 	.word	0x000065a0


	//   ....[46]....
        /*0258*/ 	.word	0x00006620


	//   ....[47]....
        /*025c*/ 	.word	0x000066a0


	//   ....[48]....
        /*0260*/ 	.word	0x00006720


	//   ....[49]....
        /*0264*/ 	.word	0x000067a0


	//   ....[50]....
        /*0268*/ 	.word	0x00006820


	//   ....[51]....
        /*026c*/ 	.word	0x000068a0


	//   ....[52]....
        /*0270*/ 	.word	0x00006920


	//   ....[53]....
        /*0274*/ 	.word	0x000069a0


	//   ....[54]....
        /*0278*/ 	.word	0x00006a20


	//   ....[55]....
        /*027c*/ 	.word	0x00006aa0


	//   ....[56]....
        /*0280*/ 	.word	0x00006b20


	//   ....[57]....
        /*0284*/ 	.word	0x00006ba0


	//   ....[58]....
        /*0288*/ 	.word	0x00006c20


	//   ....[59]....
        /*028c*/ 	.word	0x00006ca0


	//   ....[60]....
        /*0290*/ 	.word	0x00006d20


	//   ....[61]....
        /*0294*/ 	.word	0x00006da0


	//   ....[62]....
        /*0298*/ 	.word	0x00006e20


	//   ....[63]....
        /*029c*/ 	.word	0x00006ea0


	//----- nvinfo : EIATTR_VRC_CTA_INIT_COUNT
	.align		4
.L_8745:
        /*02a0*/ 	.byte	0x02, 0x4a
	.zero		1
	.zero		1


	//----- nvinfo : EIATTR_EXIT_INSTR_OFFSETS
	.align		4
        /*02a4*/ 	.byte	0x04, 0x1c
        /*02a6*/ 	.short	(.L_8747 - .L_8746)


	//   ....[0]....
.L_8746:
        /*02a8*/ 	.word	0x00000690


	//   ....[1]....
        /*02ac*/ 	.word	0x00005050


	//   ....[2]....
        /*02b0*/ 	.word	0x00005720


	//   ....[3]....
        /*02b4*/ 	.word	0x00005ec0


	//----- nvinfo : EIATTR_MAX_THREADS
	.align		4
.L_8747:
        /*02b8*/ 	.byte	0x04, 0x05
        /*02ba*/ 	.short	(.L_8749 - .L_8748)
.L_8748:
        /*02bc*/ 	.word	0x00000080
        /*02c0*/ 	.word	0x00000001
        /*02c4*/ 	.word	0x00000001


	//----- nvinfo : EIATTR_CRS_STACK_SIZE
	.align		4
.L_8749:
        /*02c8*/ 	.byte	0x04, 0x1e
        /*02ca*/ 	.short	(.L_8751 - .L_8750)
.L_8750:
        /*02cc*/ 	.word	0x00000000


	//----- nvinfo : EIATTR_CBANK_PARAM_SIZE
	.align		4
.L_8751:
        /*02d0*/ 	.byte	0x03, 0x19
        /*02d2*/ 	.short	0x0030


	//----- nvinfo : EIATTR_PARAM_CBANK
	.align		4
        /*02d4*/ 	.byte	0x04, 0x0a
        /*02d6*/ 	.short	(.L_8753 - .L_8752)
	.align		4
.L_8752:
        /*02d8*/ 	.word	index@(.nv.constant0._Z9cuda_gemmIiLi128ELi1ELi1ELi64ELi32ELi32ELi0EEviiiPT_S1_S1_ii)
        /*02dc*/ 	.short	0x0380
        /*02de*/ 	.short	0x0030


	//----- nvinfo : EIATTR_SW_WAR
	.align		4
.L_8753:
        /*02e0*/ 	.byte	0x04, 0x36
        /*02e2*/ 	.short	(.L_8755 - .L_8754)
.L_8754:
        /*02e4*/ 	.word	0x00000008
.L_8755:


//--------------------- .nv.info._Z9cuda_gemmIiLi128ELi1ELi1ELi64ELi16ELi16ELi1EEviiiPT_S1_S1_ii --------------------------
	.section	.nv.info._Z9cuda_gemmIiLi128ELi1ELi1ELi64ELi16ELi16ELi1EEviiiPT_S1_S1_ii,"",@"SHT_CUDA_INFO"
	.sectionflags	@""
	.align	4


	//----- nvinfo : EIATTR_CUDA_API_VERSION
	.align		4
        /*0000*/ 	.byte	0x04, 0x37
        /*0002*/ 	.short	(.L_8757 - .L_8756)
.L_8756:
        /*0004*/ 	.word	0x00000082


	//----- nvinfo : EIATTR_KPARAM_INFO
	.align		4
.L_8757:
        /*0008*/ 	.byte	0x04, 0x17
        /*000a*/ 	.short	(.L_8759 - .L_8758)
.L_8758:
        /*000c*/ 	.word	0x00000000
        /*0010*/ 	.short	0x0007
        /*0012*/ 	.short	0x002c
        /*0014*/ 	.byte	0x00, 0xf0, 0x11, 0x00


	//----- nvinfo : EIATTR_KPARAM_INFO
	.align		4
.L_8759:
        /*0018*/ 	.byte	0x04, 0x17
        /*001a*/ 	.short	(.L_8761 - .L_8760)
.L_8760:
        /*001c*/ 	.word	0x00000000
        /*0020*/ 	.short	0x0006
        /*0022*/ 	.short	0x0028
        /*0024*/ 	.byte	0x00, 0xf0, 0x11, 0x00


	//----- nvinfo : EIATTR_KPARAM_INFO
	.align		4
.L_8761:
        /*0028*/ 	.byte	0x04, 0x17
        /*002a*/ 	.short	(.L_8763 - .L_8762)
.L_8762:
        /*002c*/ 	.word	0x00000000
        /*0030*/ 	.short	0x0005
        /*0032*/ 	.short	0x0020
        /*0034*/ 	.byte	0x00, 0xf5, 0x21, 0x00


	//----- nvinfo : EIATTR_KPARAM_INFO
	.align		4
.L_8763:
        /*0038*/ 	.byte	0x04, 0x17
        /*003a*/ 	.short	(.L_8765 - .L_8764)
.L_8764:
        /*003c*/ 	.word	0x00000000
        /*0040*/ 	.short	0x0004
        /*0042*/ 	.short	0x0018
        /*0044*/ 	.byte	0x00, 0xf5, 0x21, 0x00


	//----- nvinfo : EIATTR_KPARAM_INFO
	.align		4
.L_8765:
        /*0048*/ 	.byte	0x04, 0x17
        /*004a*/ 	.short	(.L_8767 - .L_8766)
.L_8766:
        /*004c*/ 	.word	0x00000000
        /*0050*/ 	.short	0x0003
        /*0052*/ 	.short	0x0010
        /*0054*/ 	.byte	0x00, 0xf5, 0x21, 0x00


	//----- nvinfo : EIATTR_KPARAM_INFO
	.align		4
.L_8767:
        /*0058*/ 	.byte	0x04, 0x17
        /*005a*/ 	.short	(.L_8769 - .L_8768)
.L_8768:
        /*005c*/ 	.word	0x00000000
        /*0060*/ 	.short	0x0002
        /*0062*/ 	.short	0x0008
        /*0064*/ 	.byte	0x00, 0xf0, 0x11, 0x00


	//----- nvinfo : EIATTR_KPARAM_INFO
	.align		4
.L_8769:
        /*0068*/ 	.byte	0x04, 0x17
        /*006a*/ 	.short	(.L_8771 - .L_8770)
.L_8770:
        /*006c*/ 	.word	0x00000000
        /*0070*/ 	.short	0x0001
        /*0072*/ 	.short	0x0004
        /*0074*/ 	.byte	0x00, 0xf0, 0x11, 0x00


	//----- nvinfo : EIATTR_KPARAM_INFO
	.align		4
.L_8771:
        /*0078*/ 	.byte	0x04, 0x17
        /*007a*/ 	.short	(.L_8773 - .L_8772)
.L_8772:
        /*007c*/ 	.word	0x00000000
        /*0080*/ 	.short	0x0000
        /*0082*/ 	.short	0x0000
        /*0084*/ 	.byte	0x00, 0xf0, 0x11, 0x00


	//----- nvinfo : EIATTR_SPARSE_MMA_MASK
	.align		4
.L_8773:
        /*0088*/ 	.byte	0x03, 0x50
        /*008a*/ 	.short	0x0000


	//----- nvinfo : EIATTR_MAXREG_COUNT
	.align		4
        /*008c*/ 	.byte	0x03, 0x1b
        /*008e*/ 	.short	0x00ff


	//----- nvinfo : EIATTR_NUM_BARRIERS
	.align		4
        /*0090*/ 	.byte	0x02, 0x4c
        /*0092*/ 	.byte	0x01
	.zero		1


	//----- nvinfo : EIATTR_MERCURY_ISA_VERSION
	.align		4
        /*0094*/ 	.byte	0x03, 0x5f
        /*0096*/ 	.short	0x0101


	//----- nvinfo : EIATTR_COOP_GROUP_MASK_REGIDS
	.align		4
        /*0098*/ 	.byte	0x04, 0x29
        /*009a*/ 	.short	(.L_8775 - .L_8774)


	//   ....[0]....
.L_8774:
        /*009c*/ 	.word	0xffffffff


	//   ....[1]....
        /*00a0*/ 	.word	0xffffffff


	//   ....[2]....
        /*00a4*/ 	.word	0xffffffff


	//   ....[3]....
        /*00a8*/ 	.word	0xffffffff


	//   ....[4]....
        /*00ac*/ 	.word	0xffffffff


	//   ....[5]....
        /*00b0*/ 	.word	0xffffffff


	//   ....[6]....
        /*00b4*/ 	.word	0xffffffff


	//   ....[7]....
        /*00b8*/ 	.word	0xffffffff


	//   ....[8]....
        /*00bc*/ 	.word	0xffffffff


	//   ....[9]....
        /*00c0*/ 	.word	0xffffffff


	//   ....[10]....
        /*00c4*/ 	.word	0xffffffff


	//   ....[11]....
        /*00c8*/ 	.word	0xffffffff


	//   ....[12]....
        /*00cc*/ 	.word	0xffffffff


	//   ....[13]....
        /*00d0*/ 	.word	0xffffffff


	//   ....[14]....
        /*00d4*/ 	.word	0xffffffff


	//   ....[15]....
        /*00d8*/ 	.word	0xffffffff


	//   ....[16]....
        /*00dc*/ 	.word	0x05000000


	//   ....[17]....
        /*00e0*/ 	.word	0x05000000


	//   ....[18]....
        /*00e4*/ 	.word	0x05000000


	//   ....[19]....
        /*00e8*/ 	.word	0x05000000


	//   ....[20]....
        /*00ec*/ 	.word	0x05000000


	//   ....[21]....
        /*00f0*/ 	.word	0x05000000


	//   ....[22]....
        /*00f4*/ 	.word	0x05000000


	//   ....[23]....
        /*00f8*/ 	.word	0x05000000


	//   ....[24]....
        /*00fc*/ 	.word	0x05000000


	//   ....[25]....
        /*0100*/ 	.word	0x05000000


	//   ....[26]....
        /*0104*/ 	.word	0x05000000


	//   ....[27]....
        /*0108*/ 	.word	0x05000000


	//   ....[28]....
        /*010c*/ 	.word	0x05000000


	//   ....[29]....
        /*0110*/ 	.word	0x05000000


	//   ....[30]....
        /*0114*/ 	.word	0x05000000


	//   ....[31]....
        /*0118*/ 	.word	0x05000000


	//----- nvinfo : EIATTR_COOP_GROUP_INSTR_OFFSETS
	.align		4
.L_8775:
        /*011c*/ 	.byte	0x04, 0x28
        /*011e*/ 	.short	(.L_8777 - .L_8776)


	//   ....[0]....
.L_8776:
        /*0120*/ 	.word	0x00001630


	//   ....[1]....
        /*0124*/ 	.word	0x00001640


	//   ....[2]....
        /*0128*/ 	.word	0x00001670


	//   ....[3]....
        /*012c*/ 	.word	0x00001680


	//   ....[4]....
        /*0130*/ 	.word	0x000016a0


	//   ....[5]....
        /*0134*/ 	.word	0x000016c0


	//   ....[6]....
        /*0138*/ 	.word	0x000016e0


	//   ....[7]....
        /*013c*/ 	.word	0x00001700


	//   ....[8]....
        /*0140*/ 	.word	0x00001720


	//   ....[9]....
        /*0144*/ 	.word	0x00001740


	//   ....[10]....
        /*0148*/ 	.word	0x00001760


	//   ....[11]....
        /*014c*/ 	.word	0x00001780


	//   ....[12]....
        /*0150*/ 	.word	0x000017a0


	//   ....[13]....
        /*0154*/ 	.word	0x000017c0


	//   ....[14]....
        /*0158*/ 	.word	0x000017e0


	//   ....[15]....
        /*015c*/ 	.word	0x00001800


	//   ....[16]....
        /*0160*/ 	.word	0x00001e60


	//   ....[17]....
        /*0164*/ 	.word	0x00001ef0


	//   ....[18]....
        /*0168*/ 	.word	0x00001f50


	//   ....[19]....
        /*016c*/ 	.word	0x00001fc0


	//   ....[20]....
        /*0170*/ 	.word	0x00002030


	//   ....[21]....
        /*0174*/ 	.word	0x000020a0


	//   ....[22]....
        /*0178*/ 	.word	0x00002110


	//   ....[23]....
        /*017c*/ 	.word	0x00002180


	//   ....[24]....
        /*0180*/ 	.word	0x000021f0


	//   ....[25]....
        /*0184*/ 	.word	0x00002260


	//   ....[26]....
        /*0188*/ 	.word	0x000022d0


	//   ....[27]....
        /*018c*/ 	.word	0x00002340


	//   ....[28]....
        /*0190*/ 	.word	0x000023b0


	//   ....[29]....
        /*0194*/ 	.word	0x00002420


	//   ....[30]....
        /*0198*/ 	.word	0x00002490


	//   ....[31]....
        /*019c*/ 	.word	0x00002500


	//----- nvinfo : EIATTR_VRC_CTA_INIT_COUNT
	.align		4
.L_8777:
        /*01a0*/ 	.byte	0x02, 0x4a
	.zero		1
	.zero		1


	//----- nvinfo : EIATTR_EXIT_INSTR_OFFSETS
	.align		4
        /*01a4*/ 	.byte	0x04, 0x1c
        /*01a6*/ 	.short	(.L_8779 - .L_8778)


	//   ....[0]....
.L_8778:
        /*01a8*/ 	.word	0x00000580


	//   ....[1]....
        /*01ac*/ 	.word	0x000018e0


	//   ....[2]....
        /*01b0*/ 	.word	0x00001c10


	//   ....[3]....
        /*01b4*/ 	.word	0x00001e00


	//----- nvinfo : EIATTR_MAX_THREADS
	.align		4
.L_8779:
        /*01b8*/ 	.byte	0x04, 0x05
        /*01ba*/ 	.short	(.L_8781 - .L_8780)
.L_8780:
        /*01bc*/ 	.word	0x00000080
        /*01c0*/ 	.word	0x00000001
        /*01c4*/ 	.word	0x00000001


	//----- nvinfo : EIATTR_CRS_STACK_SIZE
	.align		4
.L_8781:
        /*01c8*/ 	.byte	0x04, 0x1e
        /*01ca*/ 	.short	(.L_8783 - .L_8782)
.L_8782:
        /*01cc*/ 	.word	0x00000000


	//----- nvinfo : EIATTR_CBANK_PARAM_SIZE
	.align		4
.L_8783:
        /*01d0*/ 	.byte	0x03, 0x19
        /*01d2*/ 	.short	0x0030


	//----- nvinfo : EIATTR_PARAM_CBANK
	.align		4
        /*01d4*/ 	.byte	0x04, 0x0a
        /*01d6*/ 	.short	(.L_8785 - .L_8784)
	.align		4
.L_8784:
        /*01d8*/ 	.word	index@(.nv.constant0._Z9cuda_gemmIiLi128ELi1ELi1ELi64ELi16ELi16ELi1EEviiiPT_S1_S1_ii)
        /*01dc*/ 	.short	0x0380
        /*01de*/ 	.short	0x0030


	//----- nvinfo : EIATTR_SW_WAR
	.align		4
.L_8785:
        /*01e0*/ 	.byte	0x04, 0x36
        /*01e2*/ 	.short	(.L_8787 - .L_8786)
.L_8786:
        /*01e4*/ 	.word	0x00000008
.L_8787:


//--------------------- .nv.info._Z9cuda_gemmIiLi128ELi1ELi1ELi64ELi16ELi16ELi0EEviiiPT_S1_S1_ii --------------------------
	.section	.nv.info._Z9cuda_gemmIiLi128ELi1ELi1ELi64ELi16ELi16ELi0EEviiiPT_S1_S1_ii,"",@"SHT_CUDA_INFO"
	.sectionflags	@""
	.align	4


	//----- nvinfo : EIATTR_CUDA_API_VERSION
	.align		4
        /*0000*/ 	.byte	0x04, 0x37
        /*0002*/ 	.short	(.L_8789 - .L_8788)
.L_8788:
        /*0004*/ 	.word	0x00000082


	//----- nvinfo : EIATTR_KPARAM_INFO
	.align		4
.L_8789:
        /*0008*/ 	.byte	0x04, 0x17
        /*000a*/ 	.short	(.L_8791 - .L_8790)
.L_8790:
        /*000c*/ 	.word	0x00000000
        /*0010*/ 	.short	0x0007
        /*0012*/ 	.short	0x002c
        /*0014*/ 	.byte	0x00, 0xf0, 0x11, 0x00


	//----- nvinfo : EIATTR_KPARAM_INFO
	.align		4
.L_8791:
        /*0018*/ 	.byte	0x04, 0x17
        /*001a*/ 	.short	(.L_8793 - .L_8792)
.L_8792:
        /*001c*/ 	.word	0x00000000
        /*0020*/ 	.short	0x0006
        /*0022*/ 	.short	0x0028
        /*0024*/ 	.byte	0x00, 0xf0, 0x11, 0x00


	//----- nvinfo : EIATTR_KPARAM_INFO
	.align		4
.L_8793:
        /*0028*/ 	.byte	0x04, 0x17
        /*002a*/ 	.short	(.L_8795 - .L_8794)
.L_8794:
        /*002c*/ 	.word	0x00000000
        /*0030*/ 	.short	0x0005
        /*0032*/ 	.short	0x0020
        /*0034*/ 	.byte	0x00, 0xf5, 0x21, 0x00


	//----- nvinfo : EIATTR_KPARAM_INFO
	.align		4
.L_8795:
        /*0038*/ 	.byte	0x04, 0x17
        /*003a*/ 	.short	(.L_8797 - .L_8796)
.L_8796:
        /*003c*/ 	.word	0x00000000
        /*0040*/ 	.short	0x0004
        /*0042*/ 	.short	0x0018
        /*0044*/ 	.byte	0x00, 0xf5, 0x21, 0x00


	//----- nvinfo : EIATTR_KPARAM_INFO
	.align		4
.L_8797:
        /*0048*/ 	.byte	0x04, 0x17
        /*004a*/ 	.short	(.L_8799 - .L_8798)
.L_8798:
        /*004c*/ 	.word	0x00000000
        /*0050*/ 	.short	0x0003
        /*0052*/ 	.short	0x0010
        /*0054*/ 	.byte	0x00, 0xf5, 0x21, 0x00


	//----- nvinfo : EIATTR_KPARAM_INFO
	.align		4
.L_8799:
        /*0058*/ 	.byte	0x04, 0x17
        /*005a*/ 	.short	(.L_8801 - .L_8800)
.L_8800:
        /*005c*/ 	.word	0x00000000
        /*0060*/ 	.short	0x0002
        /*0062*/ 	.short	0x0008
        /*0064*/ 	.byte	0x00, 0xf0, 0x11, 0x00


	//----- nvinfo : EIATTR_KPARAM_INFO
	.align		4
.L_8801:
        /*0068*/ 	.byte	0x04, 0x17
        /*006a*/ 	.short	(.L_8803 - .L_8802)
.L_8802:
        /*006c*/ 	.word	0x00000000
        /*0070*/ 	.short	0x0001
        /*0072*/ 	.short	0x0004
        /*0074*/ 	.byte	0x00, 0xf0, 0x11, 0x00


	//----- nvinfo : EIATTR_KPARAM_INFO
	.align		4
.L_8803:
        /*0078*/ 	.byte	0x04, 0x17
        /*007a*/ 	.short	(.L_8805 - .L_8804)
.L_8804:
        /*007c*/ 	.word	0x00000000
        /*0080*/ 	.short	0x0000
        /*0082*/ 	.short	0x0000
        /*0084*/ 	.byte	0x00, 0xf0, 0x11, 0x00


	//----- nvinfo : EIATTR_SPARSE_MMA_MASK
	.align		4
.L_8805:
        /*0088*/ 	.byte	0x03, 0x50
        /*008a*/ 	.short	0x0000


	//----- nvinfo : EIATTR_MAXREG_COUNT
	.align		4
        /*008c*/ 	.byte	0x03, 0x1b
        /*008e*/ 	.short	0x00ff


	//----- nvinfo : EIATTR_NUM_BARRIERS
	.align		4
        /*0090*/ 	.byte	0x02, 0x4c
        /*0092*/ 	.byte	0x01
	.zero		1


	//----- nvinfo : EIATTR_MERCURY_ISA_VERSION
	.align		4
        /*0094*/ 	.byte	0x03, 0x5f
        /*0096*/ 	.short	0x0101


	//----- nvinfo : EIATTR_COOP_GROUP_MASK_REGIDS
	.align		4
        /*0098*/ 	.byte	0x04, 0x29
        /*009a*/ 	.short	(.L_8807 - .L_8806)


	//   ....[0]....
.L_8806:
        /*009c*/ 	.word	0xffffffff


	//   ....[1]....
        /*00a0*/ 	.word	0xffffffff


	//   ....[2]....
        /*00a4*/ 	.word	0xffffffff


	//   ....[3]....
        /*00a8*/ 	.word	0xffffffff


	//   ....[4]....
        /*00ac*/ 	.word	0xffffffff


	//   ....[5]....
        /*00b0*/ 	.word	0xffffffff


	//   ....[6]....
        /*00b4*/ 	.word	0xffffffff


	//   ....[7]....
        /*00b8*/ 	.word	0xffffffff


	//   ....[8]....
        /*00bc*/ 	.word	0xffffffff


	//   ....[9]....
        /*00c0*/ 	.word	0xffffffff


	//   ....[10]....
        /*00c4*/ 	.word	0xffffffff


	//   ....[11]....
        /*00c8*/ 	.word	0xffffffff


	//   ....[12]....
        /*00cc*/ 	.word	0xffffffff


	//   ....[13]....
        /*00d0*/ 	.word	0xffffffff


	//   ....[14]....
        /*00d4*/ 	.word	0xffffffff


	//   ....[15]....
        /*00d8*/ 	.word	0xffffffff


	//   ....[16]....
        /*00dc*/ 	.word	0x05000038


	//   ....[17]....
        /*00e0*/ 	.word	0x05000038


	//   ....[18]....
        /*00e4*/ 	.word	0x05000038


	//   ....[19]....
        /*00e8*/ 	.word	0x05000038


	//   ....[20]....
        /*00ec*/ 	.word	0x05000038


	//   ....[21]....
        /*00f0*/ 	.word	0x05000038


	//   ....[22]....
        /*00f4*/ 	.word	0x05000038


	//   ....[23]....
        /*00f8*/ 	.word	0x05000038


	//   ....[24]....
        /*00fc*/ 	.word	0x05000038


	//   ....[25]....
        /*0100*/ 	.word	0x05000038


	//   ....[26]....
        /*0104*/ 	.word	0x05000038


	//   ....[27]....
        /*0108*/ 	.word	0x05000038


	//   ....[28]....
        /*010c*/ 	.word	0x05000038


	//   ....[29]....
        /*0110*/ 	.word	0x05000038


	//   ....[30]....
        /*0114*/ 	.word	0x05000038


	//   ....[31]....
        /*0118*/ 	.word	0x05000038


	//----- nvinfo : EIATTR_COOP_GROUP_INSTR_OFFSETS
	.align		4
.L_8807:
        /*011c*/ 	.byte	0x04, 0x28
        /*011e*/ 	.short	(.L_8809 - .L_8808)


	//   ....[0]....
.L_8808:
        /*0120*/ 	.word	0x00002760


	//   ....[1]....
        /*0124*/ 	.word	0x000027c0


	//   ....[2]....
        /*0128*/ 	.word	0x00002820


	//   ....[3]....
        /*012c*/ 	.word	0x00002880


	//   ....[4]....
        /*0130*/ 	.word	0x000028e0


	//   ....[5]....
        /*0134*/ 	.word	0x00002940


	//   ....[6]....
        /*0138*/ 	.word	0x000029a0


	//   ....[7]....
        /*013c*/ 	.word	0x00002a00


	//   ....[8]....
        /*0140*/ 	.word	0x00002a60


	//   ....[9]....
        /*0144*/ 	.word	0x00002ac0


	//   ....[10]....
        /*0148*/ 	.word	0x00002b20


	//   ....[11]....
        /*014c*/ 	.word	0x00002b80


	//   ....[12]....
        /*0150*/ 	.word	0x00002be0


	//   ....[13]....
        /*0154*/ 	.word	0x00002c40


	//   ....[14]....
        /*0158*/ 	.word	0x00002ca0


	//   ....[15]....
        /*015c*/ 	.word	0x00002d00


	//   ....[16]....
        /*0160*/ 	.word	0x00004080


	//   ....[17]....
        /*0164*/ 	.word	0x00004100


	//   ....[18]....
        /*0168*/ 	.word	0x00004180


	//   ....[19]....
        /*016c*/ 	.word	0x00004200


	//   ....[20]....
        /*0170*/ 	.word	0x00004280


	//   ....[21]....
        /*0174*/ 	.word	0x00004300


	//   ....[22]....
        /*0178*/ 	.word	0x00004380


	//   ....[23]....
        /*017c*/ 	.word	0x00004400


	//   ....[24]....
        /*0180*/ 	.word	0x00004480


	//   ....[25]....
        /*0184*/ 	.word	0x00004500


	//   ....[26]....
        /*0188*/ 	.word	0x00004580


	//   ....[27]....
        /*018c*/ 	.word	0x00004600


	//   ....[28]....
        /*0190*/ 	.word	0x00004680


	//   ....[29]....
        /*0194*/ 	.word	0x00004700


	//   ....[30]....
        /*0198*/ 	.word	0x00004780


	//   ....[31]....
        /*019c*/ 	.word	0x00004800


	//----- nvinfo : EIATTR_VRC_CTA_INIT_COUNT
	.align		4
.L_8809:
        /*01a0*/ 	.byte	0x02, 0x4a
	.zero		1
	.zero		1


	//----- nvinfo : EIATTR_EXIT_INSTR_OFFSETS
	.align		4
        /*01a4*/ 	.byte	0x04, 0x1c
        /*01a6*/ 	.short	(.L_8811 - .L_8810)


	//   ....[0]....
.L_8810:
        /*01a8*/ 	.word	0x00000690


	//   ....[1]....
        /*01ac*/ 	.word	0x000031e0


	//   ....[2]....
        /*01b0*/ 	.word	0x00003890


	//   ....[3]....
        /*01b4*/ 	.word	0x00004030


	//----- nvinfo : EIATTR_MAX_THREADS
	.align		4
.L_8811:
        /*01b8*/ 	.byte	0x04, 0x05
        /*01ba*/ 	.short	(.L_8813 - .L_8812)
.L_8812:
        /*01bc*/ 	.word	0x00000080
        /*01c0*/ 	.word	0x00000001
        /*01c4*/ 	.word	0x00000001


	//----- nvinfo : EIATTR_CRS_STACK_SIZE
	.align		4
.L_8813:
        /*01c8*/ 	.byte	0x04, 0x1e
        /*01ca*/ 	.short	(.L_8815 - .L_8814)
.L_8814:
        /*01cc*/ 	.word	0x00000000


	//----- nvinfo : EIATTR_CBANK_PARAM_SIZE
	.align		4
.L_8815:
        /*01d0*/ 	.byte	0x03, 0x19
        /*01d2*/ 	.short	0x0030


	//----- nvinfo : EIATTR_PARAM_CBANK
	.align		4
        /*01d4*/ 	.byte	0x04, 0x0a
        /*01d6*/ 	.short	(.L_8817 - .L_8816)
	.align		4
.L_8816:
        /*01d8*/ 	.word	index@(.nv.constant0._Z9cuda_gemmIiLi128ELi1ELi1ELi64ELi16ELi16ELi0EEviiiPT_S1_S1_ii)
        /*01dc*/ 	.short	0x0380
        /*01de*/ 	.short	0x0030


	//----- nvinfo : EIATTR_SW_WAR
	.align		4
.L_8817:
        /*01e0*/ 	.byte	0x04, 0x36
        /*01e2*/ 	.short	(.L_8819 - .L_8818)
.L_8818:
        /*01e4*/ 	.word	0x00000008
.L_8819:


//--------------------- .nv.info._Z9cuda_gemmIiLi128ELi1ELi1ELi64ELi8ELi8ELi1EEviiiPT_S1_S1_ii --------------------------
	.section	.nv.info._Z9cuda_gemmIiLi128ELi1ELi1ELi64ELi8ELi8ELi1EEviiiPT_S1_S1_ii,"",@"SHT_CUDA_INFO"
	.sectionflags	@""
	.align	4


	//----- nvinfo : EIATTR_CUDA_API_VERSION
	.align		4
        /*0000*/ 	.byte	0x04, 0x37
        /*0002*/ 	.short	(.L_8821 - .L_8820)
.L_8820:
        /*0004*/ 	.word	0x00000082


	//----- nvinfo : EIATTR_KPARAM_INFO
	.align		4
.L_8821:
        /*0008*/ 	.byte	0x04, 0x17
        /*000a*/ 	.short	(.L_8823 - .L_8822)
.L_8822:
        /*000c*/ 	.word	0x00000000
        /*0010*/ 	.short	0x0007
        /*0012*/ 	.short	0x002c
        /*0014*/ 	.byte	0x00, 0xf0, 0x11, 0x00


	//----- nvinfo : EIATTR_KPARAM_INFO
	.align		4
.L_8823:
        /*0018*/ 	.byte	0x04, 0x17
        /*001a*/ 	.short	(.L_8825 - .L_8824)
.L_8824:
        /*001c*/ 	.word	0x00000000
        /*0020*/ 	.short	0x0006
        /*0022*/ 	.short	0x0028
        /*0024*/ 	.byte	0x00, 0xf0, 0x11, 0x00


	//----- nvinfo : EIATTR_KPARAM_INFO
	.align		4
.L_8825:
        /*0028*/ 	.byte	0x04, 0x17
        /*002a*/ 	.short	(.L_8827 - .L_8826)
.L_8826:
        /*002c*/ 	.word	0x00000000
        /*0030*/ 	.short	0x0005
        /*0032*/ 	.short	0x0020
        /*0034*/ 	.byte	0x00, 0xf5, 0x21, 0x00


	//----- nvinfo : EIATTR_KPARAM_INFO
	.align		4
.L_8827:
        /*0038*/ 	.byte	0x04, 0x17
        /*003a*/ 	.short	(.L_8829 - .L_8828)
.L_8828:
        /*003c*/ 	.word	0x00000000
        /*0040*/ 	.short	0x0004
        /*0042*/ 	.short	0x0018
        /*0044*/ 	.byte	0x00, 0xf5, 0x21, 0x00


	//----- nvinfo : EIATTR_KPARAM_INFO
	.align		4
.L_8829:
        /*0048*/ 	.byte	0x04, 0x17
        /*004a*/ 	.short	(.L_8831 - .L_8830)
.L_8830:
        /*004c*/ 	.word	0x00000000
        /*0050*/ 	.short	0x0003
        /*0052*/ 	.short	0x0010
        /*0054*/ 	.byte	0x00, 0xf5, 0x21, 0x00


	//----- nvinfo : EIATTR_KPARAM_INFO
	.align		4
.L_8831:
        /*0058*/ 	.byte	0x04, 0x17
        /*005a*/ 	.short	(.L_8833 - .L_8832)
.L_8832:
        /*005c*/ 	.word	0x00000000
        /*0060*/ 	.short	0x0002
        /*0062*/ 	.short	0x0008
        /*0064*/ 	.byte	0x00, 0xf0, 0x11, 0x00


	//----- nvinfo : EIATTR_KPARAM_INFO
	.align		4
.L_8833:
        /*0068*/ 	.byte	0x04, 0x17
        /*006a*/ 	.short	(.L_8835 - .L_8834)
.L_8834:
        /*006c*/ 	.word	0x00000000
        /*0070*/ 	.short	0x0001
        /*0072*/ 	.short	0x0004
        /*0074*/ 	.byte	0x00, 0xf0, 0x11, 0x00


	//----- nvinfo : EIATTR_KPARAM_INFO
	.align		4
.L_8835:
        /*0078*/ 	.byte	0x04, 0x17
        /*007a*/ 	.short	(.L_8837 - .L_8836)
.L_8836:
        /*007c*/ 	.word	0x00000000
        /*0080*/ 	.short	0x0000
        /*0082*/ 	.short	0x0000
        /*0084*/ 	.byte	0x00, 0xf0, 0x11, 0x00


	//----- nvinfo : EIATTR_SPARSE_MMA_MASK
	.align		4
.L_8837:
        /*0088*/ 	.byte	0x03, 0x50
        /*008a*/ 	.short	0x0000


	//----- nvinfo : EIATTR_MAXREG_COUNT
	.align		4
        /*008c*/ 	.byte	0x03, 0x1b
        /*008e*/ 	.short	0x00ff


	//----- nvinfo : EIATTR_NUM_BARRIERS
	.align		4
        /*0090*/ 	.byte	0x02, 0x4c
        /*0092*/ 	.byte	0x01
	.zero		1


	//----- nvinfo : EIATTR_MERCURY_ISA_VERSION
	.align		4
        /*0094*/ 	.byte	0x03, 0x5f
        /*0096*/ 	.short	0x0101


	//----- nvinfo : EIATTR_COOP_GROUP_MASK_REGIDS
	.align		4
        /*0098*/ 	.byte	0x04, 0x29
        /*009a*/ 	.short	(.L_8839 - .L_8838)


	//   ....[0]....
.L_8838:
        /*009c*/ 	.word	0xffffffff


	//   ....[1]....
        /*00a0*/ 	.word	0xffffffff


	//   ....[2]....
        /*00a4*/ 	.word	0xffffffff


	//   ....[3]....
        /*00a8*/ 	.word	0xffffffff


	//   ....[4]....
        /*00ac*/ 	.word	0xffffffff


	//   ....[5]....
        /*00b0*/ 	.word	0xffffffff


	//   ....[6]....
        /*00b4*/ 	.word	0xffffffff


	//   ....[7]....
        /*00b8*/ 	.word	0xffffffff


	//   ....[8]....
        /*00bc*/ 	.word	0x05000017


	//   ....[9]....
        /*00c0*/ 	.word	0x05000017


	//   ....[10]....
        /*00c4*/ 	.word	0x05000017


	//   ....[11]....
        /*00c8*/ 	.word	0x05000017


	//   ....[12]....
        /*00cc*/ 	.word	0x05000017


	//   ....[13]....
        /*00d0*/ 	.word	0x05000017


	//   ....[14]....
        /*00d4*/ 	.word	0x05000017


	//   ....[15]....
        /*00d8*/ 	.word	0x05000017


	//----- nvinfo : EIATTR_COOP_GROUP_INSTR_OFFSETS
	.align		4
.L_8839:
        /*00dc*/ 	.byte	0x04, 0x28
        /*00de*/ 	.short	(.L_8841 - .L_8840)


	//   ....[0]....
.L_8840:
        /*00e0*/ 	.word	0x00001480


	//   ....[1]....
        /*00e4*/ 	.word	0x00001490


	//   ....[2]....
        /*00e8*/ 	.word	0x000014a0


	//   ....[3]....
        /*00ec*/ 	.word	0x000014b0


	//   ....[4]....
        /*00f0*/ 	.word	0x000014e0


	//   ....[5]....
        /*00f4*/ 	.word	0x00001500


	//   ....[6]....
        /*00f8*/ 	.word	0x00001520


	//   ....[7]....
        /*00fc*/ 	.word	0x00001540


	//   ....[8]....
        /*0100*/ 	.word	0x00001ba0


	//   ....[9]....
        /*0104*/ 	.word	0x00001c20


	//   ....[10]....
        /*0108*/ 	.word	0x00001c90


	//   ....[11]....
        /*010c*/ 	.word	0x00001d00


	//   ....[12]....
        /*0110*/ 	.word	0x00001d50


	//   ....[13]....
        /*0114*/ 	.word	0x00001dc0


	//   ....[14]....
        /*0118*/ 	.word	0x00001e30


	//   ....[15]....
        /*011c*/ 	.word	0x00001ea0


	//----- nvinfo : EIATTR_VRC_CTA_INIT_COUNT
	.align		4
.L_8841:
        /*0120*/ 	.byte	0x02, 0x4a
	.zero		1
	.zero		1


	//----- nvinfo : EIATTR_EXIT_INSTR_OFFSETS
	.align		4
        /*0124*/ 	.byte	0x04, 0x1c
        /*0126*/ 	.short	(.L_8843 - .L_8842)


	//   ....[0]....
.L_8842:
        /*0128*/ 	.word	0x000006f0


	//   ....[1]....
        /*012c*/ 	.word	0x00001630


	//   ....[2]....
        /*0130*/ 	.word	0x00001950


	//   ....[3]....
        /*0134*/ 	.word	0x00001b40


	//----- nvinfo : EIATTR_MAX_THREADS
	.align		4
.L_8843:
        /*0138*/ 	.byte	0x04, 0x05
        /*013a*/ 	.short	(.L_8845 - .L_8844)
.L_8844:
        /*013c*/ 	.word	0x00000080
        /*0140*/ 	.word	0x00000001
        /*0144*/ 	.word	0x00000001


	//----- nvinfo : EIATTR_CRS_STACK_SIZE
	.align		4
.L_8845:
        /*0148*/ 	.byte	0x04, 0x1e
        /*014a*/ 	.short	(.L_8847 - .L_8846)
.L_8846:
        /*014c*/ 	.word	0x00000000


	//----- nvinfo : EIATTR_CBANK_PARAM_SIZE
	.align		4
.L_8847:
        /*0150*/ 	.byte	0x03, 0x19
        /*0152*/ 	.short	0x0030


	//----- nvinfo : EIATTR_PARAM_CBANK
	.align		4
        /*0154*/ 	.byte	0x04, 0x0a
        /*0156*/ 	.short	(.L_8849 - .L_8848)
	.align		4
.L_8848:
        /*0158*/ 	.word	index@(.nv.constant0._Z9cuda_gemmIiLi128ELi1ELi1ELi64ELi8ELi8ELi1EEviiiPT_S1_S1_ii)
        /*015c*/ 	.short	0x0380
        /*015e*/ 	.short	0x0030


	//----- nvinfo : EIATTR_SW_WAR
	.align		4
.L_8849:
        /*0160*/ 	.byte	0x04, 0x36
        /*0162*/ 	.short	(.L_8851 - .L_8850)
.L_8850:
        /*0164*/ 	.word	0x00000008
.L_8851:


//--------------------- .nv.info._Z9cuda_gemmIiLi128ELi1ELi1ELi64ELi8ELi8ELi0EEviiiPT_S1_S1_ii --------------------------
	.section	.nv.info._Z9cuda_gemmIiLi128ELi1ELi1ELi64ELi8ELi8ELi0EEviiiPT_S1_S1_ii,"",@"SHT_CUDA_INFO"
	.sectionflags	@""
	.align	4


	//----- nvinfo : EIATTR_CUDA_API_VERSION
	.align		4
        /*0000*/ 	.byte	0x04, 0x37
        /*0002*/ 	.short	(.L_8853 - .L_8852)
.L_8852:
        /*0004*/ 	.word	0x00000082


	//----- nvinfo : EIATTR_KPARAM_INFO
	.align		4
.L_8853:
        /*0008*/ 	.byte	0x04, 0x17
        /*000a*/ 	.short	(.L_8855 - .L_8854)
.L_8854:
        /*000c*/ 	.word	0x00000000
        /*0010*/ 	.short	0x0007
        /*0012*/ 	.short	0x002c
        /*0014*/ 	.byte	0x00, 0xf0, 0x11, 0x00


	//----- nvinfo : EIATTR_KPARAM_INFO
	.align		4
.L_8855:
        /*0018*/ 	.byte	0x04, 0x17
        /*001a*/ 	.short	(.L_8857 - .L_8856)
.L_8856:
        /*001c*/ 	.word	0x00000000
        /*0020*/ 	.short	0x0006
        /*0022*/ 	.short	0x0028
        /*0024*/ 	.byte	0x00, 0xf0, 0x11, 0x00


	//----- nvinfo : EIATTR_KPARAM_INFO
	.align		4
.L_8857:
        /*0028*/ 	.byte	0x04, 0x17
        /*002a*/ 	.short	(.L_8859 - .L_8858)
.L_8858:
        /*002c*/ 	.word	0x00000000
        /*0030*/ 	.short	0x0005
        /*0032*/ 	.short	0x0020
        /*0034*/ 	.byte	0x00, 0xf5, 0x21, 0x00


	//----- nvinfo : EIATTR_KPARAM_INFO
	.align		4
.L_8859:
        /*0038*/ 	.byte	0x04, 0x17
        /*003a*/ 	.short	(.L_8861 - .L_8860)
.L_8860:
        /*003c*/ 	.word	0x00000000
        /*0040*/ 	.short	0x0004
        /*0042*/ 	.short	0x0018
        /*0044*/ 	.byte	0x00, 0xf5, 0x21, 0x00


	//----- nvinfo : EIATTR_KPARAM_INFO
	.align		4
.L_8861:
        /*0048*/ 	.byte	0x04, 0x17
        /*004a*/ 	.short	(.L_8863 - .L_8862)
.L_8862:
        /*004c*/ 	.word	0x00000000
        /*0050*/ 	.short	0x0003
        /*0052*/ 	.short	0x0010
        /*0054*/ 	.byte	0x00, 0xf5, 0x21, 0x00


	//----- nvinfo : EIATTR_KPARAM_INFO
	.align		4
.L_8863:
        /*0058*/ 	.byte	0x04, 0x17
        /*005a*/ 	.short	(.L_8865 - .L_8864)
.L_8864:
        /*005c*/ 	.word	0x00000000
        /*0060*/ 	.short	0x0002
        /*0062*/ 	.short	0x0008
        /*0064*/ 	.byte	0x00, 0xf0, 0x11, 0x00


	//----- nvinfo : EIATTR_KPARAM_INFO
	.align		4
.L_8865:
        /*0068*/ 	.byte	0x04, 0x17
        /*006a*/ 	.short	(.L_8867 - .L_8866)
.L_8866:
        /*006c*/ 	.word	0x00000000
        /*0070*/ 	.short	0x0001
        /*0072*/ 	.short	0x0004
        /*0074*/ 	.byte	0x00, 0xf0, 0x11, 0x00


	//----- nvinfo : EIATTR_KPARAM_INFO
	.align		4
.L_8867:
        /*0078*/ 	.byte	0x04, 0x17
        /*007a*/ 	.short	(.L_8869 - .L_8868)
.L_8868:
        /*007c*/ 	.word	0x00000000
        /*0080*/ 	.short	0x0000
        /*0082*/ 	.short	0x0000
        /*0084*/ 	.byte	0x00, 0xf0, 0x11, 0x00


	//----- nvinfo : EIATTR_SPARSE_MMA_MASK
	.align		4
.L_8869:
        /*0088*/ 	.byte	0x03, 0x50
        /*008a*/ 	.short	0x0000


	//----- nvinfo : EIATTR_MAXREG_COUNT
	.align		4
        /*008c*/ 	.byte	0x03, 0x1b
        /*008e*/ 	.short	0x00ff


	//----- nvinfo : EIATTR_NUM_BARRIERS
	.align		4
        /*0090*/ 	.byte	0x02, 0x4c
        /*0092*/ 	.byte	0x01
	.zero		1


	//----- nvinfo : EIATTR_MERCURY_ISA_VERSION
	.align		4
        /*0094*/ 	.byte	0x03, 0x5f
        /*0096*/ 	.short	0x0101


	//----- nvinfo : EIATTR_COOP_GROUP_MASK_REGIDS
	.align		4
        /*0098*/ 	.byte	0x04, 0x29
        /*009a*/ 	.short	(.L_8871 - .L_8870)


	//   ....[0]....
.L_8870:
        /*009c*/ 	.word	0xffffffff


	//   ....[1]....
        /*00a0*/ 	.word	0xffffffff


	//   ....[2]....
        /*00a4*/ 	.word	0xffffffff


	//   ....[3]....
        /*00a8*/ 	.word	0xffffffff


	//   ....[4]....
        /*00ac*/ 	.word	0xffffffff


	//   ....[5]....
        /*00b0*/ 	.word	0xffffffff


	//   ....[6]....
        /*00b4*/ 	.word	0xffffffff


	//   ....[7]....
        /*00b8*/ 	.word	0xffffffff


	//   ....[8]....
        /*00bc*/ 	.word	0x05000022


	//   ....[9]....
        /*00c0*/ 	.word	0x05000022


	//   ....[10]....
        /*00c4*/ 	.word	0x05000022


	//   ....[11]....
        /*00c8*/ 	.word	0x05000022


	//   ....[12]....
        /*00cc*/ 	.word	0x05000022


	//   ....[13]....
        /*00d0*/ 	.word	0x05000022


	//   ....[14]....
        /*00d4*/ 	.word	0x05000022


	//   ....[15]....
        /*00d8*/ 	.word	0x05000022


	//----- nvinfo : EIATTR_COOP_GROUP_INSTR_OFFSETS
	.align		4
.L_8871:
        /*00dc*/ 	.byte	0x04, 0x28
        /*00de*/ 	.short	(.L_8873 - .L_8872)


	//   ....[0]....
.L_8872:
        /*00e0*/ 	.word	0x00001df0


	//   ....[1]....
        /*00e4*/ 	.word	0x00001e50


	//   ....[2]....
        /*00e8*/ 	.word	0x00001eb0


	//   ....[3]....
        /*00ec*/ 	.word	0x00001f10


	//   ....[4]....
        /*00f0*/ 	.word	0x00001f70


	//   ....[5]....
        /*00f4*/ 	.word	0x00001fd0


	//   ....[6]....
        /*00f8*/ 	.word	0x00002030


	//   ....[7]....
        /*00fc*/ 	.word	0x00002090


	//   ....[8]....
        /*0100*/ 	.word	0x00003250


	//   ....[9]....
        /*0104*/ 	.word	0x000032e0


	//   ....[10]....
        /*0108*/ 	.word	0x00003360


	//   ....[11]....
        /*010c*/ 	.word	0x000033e0


	//   ....[12]....
        /*0110*/ 	.word	0x00003460


	//   ....[13]....
        /*0114*/ 	.word	0x000034e0


	//   ....[14]....
        /*0118*/ 	.word	0x00003560


	//   ....[15]....
        /*011c*/ 	.word	0x000035e0


	//----- nvinfo : EIATTR_VRC_CTA_INIT_COUNT
	.align		4
.L_8873:
        /*0120*/ 	.byte	0x02, 0x4a
	.zero		1
	.zero		1


	//----- nvinfo : EIATTR_EXIT_INSTR_OFFSETS
	.align		4
        /*0124*/ 	.byte	0x04, 0x1c
        /*0126*/ 	.short	(.L_8875 - .L_8874)


	//   ....[0]....
.L_8874:
        /*0128*/ 	.word	0x00000690


	//   ....[1]....
        /*012c*/ 	.word	0x00002370


	//   ....[2]....
        /*0130*/ 	.word	0x00002a30


	//   ....[3]....
        /*0134*/ 	.word	0x00003200


	//----- nvinfo : EIATTR_MAX_THREADS
	.align		4
.L_8875:
        /*0138*/ 	.byte	0x04, 0x05
        /*013a*/ 	.short	(.L_8877 - .L_8876)
.L_8876:
        /*013c*/ 	.word	0x00000080
        /*0140*/ 	.word	0x00000001
        /*0144*/ 	.word	0x00000001


	//----- nvinfo : EIATTR_CRS_STACK_SIZE
	.align		4
.L_8877:
        /*0148*/ 	.byte	0x04, 0x1e
        /*014a*/ 	.short	(.L_8879 - .L_8878)
.L_8878:
        /*014c*/ 	.word	0x00000000


	//----- nvinfo : EIATTR_CBANK_PARAM_SIZE
	.align		4
.L_8879:
        /*0150*/ 	.byte	0x03, 0x19
        /*0152*/ 	.short	0x0030


	//----- nvinfo : EIATTR_PARAM_CBANK
	.align		4
        /*0154*/ 	.byte	0x04, 0x0a
        /*0156*/ 	.short	(.L_8881 - .L_8880)
	.align		4
.L_8880:
        /*0158*/ 	.word	index@(.nv.constant0._Z9cuda_gemmIiLi128ELi1ELi1ELi64ELi8ELi8ELi0EEviiiPT_S1_S1_ii)
        /*015c*/ 	.short	0x0380
        /*015e*/ 	.short	0x0030


	//----- nvinfo : EIATTR_SW_WAR
	.align		4
.L_8881:
        /*0160*/ 	.byte	0x04, 0x36
        /*0162*/ 	.short	(.L_8883 - .L_8882)
.L_8882:
        /*0164*/ 	.word	0x00000008
.L_8883:


//--------------------- .nv.info._Z9cuda_gemmIiLi128ELi1ELi1ELi64ELi4ELi4ELi1EEviiiPT_S1_S1_ii --------------------------
	.section	.nv.info._Z9cuda_gemmIiLi128ELi1ELi1ELi64ELi4ELi4ELi1EEviiiPT_S1_S1_ii,"",@"SHT_CUDA_INFO"
	.sectionflags	@""
	.align	4


	//----- nvinfo : EIATTR_CUDA_API_VERSION
	.align		4
        /*0000*/ 	.byte	0x04, 0x37
        /*0002*/ 	.short	(.L_8885 - .L_8884)
.L_8884:
        /*0004*/ 	.word	0x00000082


	//----- nvinfo : EIATTR_KPARAM_INFO
	.align		4
.L_8885:
        /*0008*/ 	.byte	0x04, 0x17
        /*000a*/ 	.short	(.L_8887 - .L_8886)
.L_8886:
        /*000c*/ 	.word	0x00000000
        /*0010*/ 	.short	0x0007
        /*0012*/ 	.short	0x002c
        /*0014*/ 	.byte	0x00, 0xf0, 0x11, 0x00


	//----- nvinfo : EIATTR_KPARAM_INFO
	.align		4
.L_8887:
        /*0018*/ 	.byte	0x04, 0x17
        /*001a*/ 	.short	(.L_8889 - .L_8888)
.L_8888:
        /*001c*/ 	.word	0x00000000
        /*0020*/ 	.short	0x0006
        /*0022*/ 	.short	0x0028
        /*0024*/ 	.byte	0x00, 0xf0, 0x11, 0x00


	//----- nvinfo : EIATTR_KPARAM_INFO
	.align		4
.L_8889:
        /*0028*/ 	.byte	0x04, 0x17
        /*002a*/ 	.short	(.L_8891 - .L_8890)
.L_8890:
        /*002c*/ 	.word	0x00000000
        /*0030*/ 	.short	0x0005
        /*0032*/ 	.short	0x0020
        /*0034*/ 	.byte	0x00, 0xf5, 0x21, 0x00


	//----- nvinfo : EIATTR_KPARAM_INFO
	.align		4
.L_8891:
        /*0038*/ 	.byte	0x04, 0x17
        /*003a*/ 	.short	(.L_8893 - .L_8892)
.L_8892:
        /*003c*/ 	.word	0x00000000
        /*0040*/ 	.short	0x0004
        /*0042*/ 	.short	0x0018
        /*0044*/ 	.byte	0x00, 0xf5, 0x21, 0x00


	//----- nvinfo : EIATTR_KPARAM_INFO
	.align		4
.L_8893:
        /*0048*/ 	.byte	0x04, 0x17
        /*004a*/ 	.short	(.L_8895 - .L_8894)
.L_8894:
        /*004c*/ 	.word	0x00000000
        /*0050*/ 	.short	0x0003
        /*0052*/ 	.short	0x0010
        /*0054*/ 	.byte	0x00, 0xf5, 0x21, 0x00


	//----- nvinfo : EIATTR_KPARAM_INFO
	.align		4
.L_8895:
        /*0058*/ 	.byte	0x04, 0x17
        /*005a*/ 	.short	(.L_8897 - .L_8896)
.L_8896:
        /*005c*/ 	.word	0x00000000
        /*0060*/ 	.short	0x0002
        /*0062*/ 	.short	0x0008
        /*0064*/ 	.byte	0x00, 0xf0, 0x11, 0x00


	//----- nvinfo : EIATTR_KPARAM_INFO
	.align		4
.L_8897:
        /*0068*/ 	.byte	0x04, 0x17
        /*006a*/ 	.short	(.L_8899 - .L_8898)
.L_8898:
        /*006c*/ 	.word	0x00000000
        /*0070*/ 	.short	0x0001
        /*0072*/ 	.short	0x0004
        /*0074*/ 	.byte	0x00, 0xf0, 0x11, 0x00


	//----- nvinfo : EIATTR_KPARAM_INFO
	.align		4
.L_8899:
        /*0078*/ 	.byte	0x04, 0x17
        /*007a*/ 	.short	(.L_8901 - .L_8900)
.L_8900:
        /*007c*/ 	.word	0x00000000
        /*0080*/ 	.short	0x0000
        /*0082*/ 	.short	0x0000
        /*0084*/ 	.byte	0x00, 0xf0, 0x11, 0x00


	//----- nvinfo : EIATTR_SPARSE_MMA_MASK
	.align		4
.L_8901:
        /*0088*/ 	.byte	0x03, 0x50
        /*008a*/ 	.short	0x0000


	//----- nvinfo : EIATTR_MAXREG_COUNT
	.align		4
        /*008c*/ 	.byte	0x03, 0x1b
        /*008e*/ 	.short	0x00ff


	//----- nvinfo : EIATTR_NUM_BARRIERS
	.align		4
        /*0090*/ 	.byte	0x02, 0x4c
        /*0092*/ 	.byte	0x01
	.zero		1


	//----- nvinfo : EIATTR_MERCURY_ISA_VERSION
	.align		4
        /*0094*/ 	.byte	0x03, 0x5f
        /*0096*/ 	.short	0x0101


	//----- nvinfo : EIATTR_COOP_GROUP_MASK_REGIDS
	.align		4
        /*0098*/ 	.byte	0x04, 0x29
        /*009a*/ 	.short	(.L_8903 - .L_8902)


	//   ....[0]....
.L_8902:
        /*009c*/ 	.word	0xffffffff


	//   ....[1]....
        /*00a0*/ 	.word	0xffffffff


	//   ....[2]....
        /*00a4*/ 	.word	0xffffffff


	//   ....[3]....
        /*00a8*/ 	.word	0xffffffff


	//   ....[4]....
        /*00ac*/ 	.word	0x05000016


	//   ....[5]....
        /*00b0*/ 	.word	0x05000016


	//   ....[6]....
        /*00b4*/ 	.word	0x05000016


	//   ....[7]....
        /*00b8*/ 	.word	0x05000016


	//----- nvinfo : EIATTR_COOP_GROUP_INSTR_OFFSETS
	.align		4
.L_8903:
        /*00bc*/ 	.byte	0x04, 0x28
        /*00be*/ 	.short	(.L_8905 - .L_8904)


	//   ....[0]....
.L_8904:
        /*00c0*/ 	.word	0x00000de0


	//   ....[1]....
        /*00c4*/ 	.word	0x00000df0


	//   ....[2]....
        /*00c8*/ 	.word	0x00000e00


	//   ....[3]....
        /*00cc*/ 	.word	0x00000e10


	//   ....[4]....
        /*00d0*/ 	.word	0x00001480


	//   ....[5]....
        /*00d4*/ 	.word	0x00001500


	//   ....[6]....
        /*00d8*/ 	.word	0x00001560


	//   ....[7]....
        /*00dc*/ 	.word	0x000015c0


	//----- nvinfo : EIATTR_VRC_CTA_INIT_COUNT
	.align		4
.L_8905:
        /*00e0*/ 	.byte	0x02, 0x4a
	.zero		1
	.zero		1


	//----- nvinfo : EIATTR_EXIT_INSTR_OFFSETS
	.align		4
        /*00e4*/ 	.byte	0x04, 0x1c
        /*00e6*/ 	.short	(.L_8907 - .L_8906)


	//   ....[0]....
.L_8906:
        /*00e8*/ 	.word	0x000001c0


	//   ....[1]....
        /*00ec*/ 	.word	0x00000f10


	//   ....[2]....
        /*00f0*/ 	.word	0x00001230


	//   ....[3]....
        /*00f4*/ 	.word	0x00001420


	//----- nvinfo : EIATTR_MAX_THREADS
	.align		4
.L_8907:
        /*00f8*/ 	.byte	0x04, 0x05
        /*00fa*/ 	.short	(.L_8909 - .L_8908)
.L_8908:
        /*00fc*/ 	.word	0x00000080
        /*0100*/ 	.word	0x00000001
        /*0104*/ 	.word	0x00000001


	//----- nvinfo : EIATTR_CRS_STACK_SIZE
	.align		4
.L_8909:
        /*0108*/ 	.byte	0x04, 0x1e
        /*010a*/ 	.short	(.L_8911 - .L_8910)
.L_8910:
        /*010c*/ 	.word	0x00000000


	//----- nvinfo : EIATTR_CBANK_PARAM_SIZE
	.align		4
.L_8911:
        /*0110*/ 	.byte	0x03, 0x19
        /*0112*/ 	.short	0x0030


	//----- nvinfo : EIATTR_PARAM_CBANK
	.align		4
        /*0114*/ 	.byte	0x04, 0x0a
        /*0116*/ 	.short	(.L_8913 - .L_8912)
	.align		4
.L_8912:
        /*0118*/ 	.word	index@(.nv.constant0._Z9cuda_gemmIiLi128ELi1ELi1ELi64ELi4ELi4ELi1EEviiiPT_S1_S1_ii)
        /*011c*/ 	.short	0x0380
        /*011e*/ 	.short	0x0030


	//----- nvinfo : EIATTR_SW_WAR
	.align		4
.L_8913:
        /*0120*/ 	.byte	0x04, 0x36
        /*0122*/ 	.short	(.L_8915 - .L_8914)
.L_8914:
        /*0124*/ 	.word	0x00000008
.L_8915:


//--------------------- .nv.info._Z9cuda_gemmIiLi128ELi1ELi1ELi64ELi4ELi4ELi0EEviiiPT_S1_S1_ii --------------------------
	.section	.nv.info._Z9cuda_gemmIiLi128ELi1ELi1ELi64ELi4ELi4ELi0EEviiiPT_S1_S1_ii,"",@"SHT_CUDA_INFO"
	.sectionflags	@""
	.align	4


	//----- nvinfo : EIATTR_CUDA_API_VERSION
	.align		4
        /*0000*/ 	.byte	0x04, 0x37
        /*0002*/ 	.short	(.L_8917 - .L_8916)
.L_8916:
        /*0004*/ 	.word	0x00000082


	//----- nvinfo : EIATTR_KPARAM_INFO
	.align		4
.L_8917:
        /*0008*/ 	.byte	0x04, 0x17
        /*000a*/ 	.short	(.L_8919 - .L_8918)
.L_8918:
        /*000c*/ 	.word	0x00000000
        /*0010*/ 	.short	0x0007
        /*0012*/ 	.short	0x002c
        /*0014*/ 	.byte	0x00, 0xf0, 0x11, 0x00


	//----- nvinfo : EIATTR_KPARAM_INFO
	.align		4
.L_8919:
        /*0018*/ 	.byte	0x04, 0x17
        /*001a*/ 	.short	(.L_8921 - .L_8920)
.L_8920:
        /*001c*/ 	.word	0x00000000
        /*0020*/ 	.short	0x0006
        /*0022*/ 	.short	0x0028
        /*0024*/ 	.byte	0x00, 0xf0, 0x11, 0x00


	//----- nvinfo : EIATTR_KPARAM_INFO
	.align		4
.L_8921:
        /*0028*/ 	.byte	0x04, 0x17
        /*002a*/ 	.short	(.L_8923 - .L_8922)
.L_8922:
        /*002c*/ 	.word	0x00000000
        /*0030*/ 	.short	0x0005
        /*0032*/ 	.short	0x0020
        /*0034*/ 	.byte	0x00, 0xf5, 0x21, 0x00


	//----- nvinfo : EIATTR_KPARAM_INFO
	.align		4
.L_8923:
        /*0038*/ 	.byte	0x04, 0x17
        /*003a*/ 	.short	(.L_8925 - .L_8924)
.L_8924:
        /*003c*/ 	.word	0x00000000
        /*0040*/ 	.short	0x0004
        /*0042*/ 	.short	0x0018
        /*0044*/ 	.byte	0x00, 0xf5, 0x21, 0x00


	//----- nvinfo : EIATTR_KPARAM_INFO
	.align		4
.L_8925:
        /*0048*/ 	.byte	0x04, 0x17
        /*004a*/ 	.short	(.L_8927 - .L_8926)
.L_8926:
        /*004c*/ 	.word	0x00000000
        /*0050*/ 	.short	0x0003
        /*0052*/ 	.short	0x0010
        /*0054*/ 	.byte	0x00, 0xf5, 0x21, 0x00


	//----- nvinfo : EIATTR_KPARAM_INFO
	.align		4
.L_8927:
        /*0058*/ 	.byte	0x04, 0x17
        /*005a*/ 	.short	(.L_8929 - .L_8928)
.L_8928:
        /*005c*/ 	.word	0x00000000
        /*0060*/ 	.short	0x0002
        /*0062*/ 	.short	0x0008
        /*0064*/ 	.byte	0x00, 0xf0, 0x11, 0x00


	//----- nvinfo : EIATTR_KPARAM_INFO
	.align		4
.L_8929:
        /*0068*/ 	.byte	0x04, 0x17
        /*006a*/ 	.short	(.L_8931 - .L_8930)
.L_8930:
        /*006c*/ 	.word	0x00000000
        /*0070*/ 	.short	0x0001
        /*0072*/ 	.short	0x0004
        /*0074*/ 	.byte	0x00, 0xf0, 0x11, 0x00


	//----- nvinfo : EIATTR_KPARAM_INFO
	.align		4
.L_8931:
        /*0078*/ 	.byte	0x04, 0x17
        /*007a*/ 	.short	(.L_8933 - .L_8932)
.L_8932:
        /*007c*/ 	.word	0x00000000
        /*0080*/ 	.short	0x0000
        /*0082*/ 	.short	0x0000
        /*0084*/ 	.byte	0x00, 0xf0, 0x11, 0x00


	//----- nvinfo : EIATTR_SPARSE_MMA_MASK
	.align		4
.L_8933:
        /*0088*/ 	.byte	0x03, 0x50
        /*008a*/ 	.short	0x0000


	//----- nvinfo : EIATTR_MAXREG_COUNT
	.align		4
        /*008c*/ 	.byte	0x03, 0x1b
        /*008e*/ 	.short	0x00ff


	//----- nvinfo : EIATTR_NUM_BARRIERS
	.align		4
        /*0090*/ 	.byte	0x02, 0x4c
        /*0092*/ 	.byte	0x01
	.zero		1


	//----- nvinfo : EIATTR_MERCURY_ISA_VERSION
	.align		4
        /*0094*/ 	.byte	0x03, 0x5f
        /*0096*/ 	.short	0x0101


	//----- nvinfo : EIATTR_COOP_GROUP_MASK_REGIDS
	.align		4
        /*0098*/ 	.byte	0x04, 0x29
        /*009a*/ 	.short	(.L_8935 - .L_8934)


	//   ....[0]....
.L_8934:
        /*009c*/ 	.word	0xffffffff


	//   ....[1]....
        /*00a0*/ 	.word	0xffffffff


	//   ....[2]....
        /*00a4*/ 	.word	0xffffffff


	//   ....[3]....
        /*00a8*/ 	.word	0xffffffff


	//   ....[4]....
        /*00ac*/ 	.word	0x0500001a


	//   ....[5]....
        /*00b0*/ 	.word	0x0500001a


	//   ....[6]....
        /*00b4*/ 	.word	0x0500001a


	//   ....[7]....
        /*00b8*/ 	.word	0x0500001a


	//----- nvinfo : EIATTR_COOP_GROUP_INSTR_OFFSETS
	.align		4
.L_8935:
        /*00bc*/ 	.byte	0x04, 0x28
        /*00be*/ 	.short	(.L_8937 - .L_8936)


	//   ....[0]....
.L_8936:
        /*00c0*/ 	.word	0x00001900


	//   ....[1]....
        /*00c4*/ 	.word	0x00001950


	//   ....[2]....
        /*00c8*/ 	.word	0x000019b0


	//   ....[3]....
        /*00cc*/ 	.word	0x00001a10


	//   ....[4]....
        /*00d0*/ 	.word	0x00002ab0


	//   ....[5]....
        /*00d4*/ 	.word	0x00002b40


	//   ....[6]....
        /*00d8*/ 	.word	0x00002bc0


	//   ....[7]....
        /*00dc*/ 	.word	0x00002c40


	//----- nvinfo : EIATTR_VRC_CTA_INIT_COUNT
	.align		4
.L_8937:
        /*00e0*/ 	.byte	0x02, 0x4a
	.zero		1
	.zero		1


	//----- nvinfo : EIATTR_EXIT_INSTR_OFFSETS
	.align		4
        /*00e4*/ 	.byte	0x04, 0x1c
        /*00e6*/ 	.short	(.L_8939 - .L_8938)


	//   ....[0]....
.L_8938:
        /*00e8*/ 	.word	0x00000640


	//   ....[1]....
        /*00ec*/ 	.word	0x00001bf0


	//   ....[2]....
        /*00f0*/ 	.word	0x000022a0


	//   ....[3]....
        /*00f4*/ 	.word	0x00002a60


	//----- nvinfo : EIATTR_MAX_THREADS
	.align		4
.L_8939:
        /*00f8*/ 	.byte	0x04, 0x05
        /*00fa*/ 	.short	(.L_8941 - .L_8940)
.L_8940:
        /*00fc*/ 	.word	0x00000080
        /*0100*/ 	.word	0x00000001
        /*0104*/ 	.word	0x00000001


	//----- nvinfo : EIATTR_CRS_STACK_SIZE
	.align		4
.L_8941:
        /*0108*/ 	.byte	0x04, 0x1e
        /*010a*/ 	.short	(.L_8943 - .L_8942)
.L_8942:
        /*010c*/ 	.word	0x00000000


	//----- nvinfo : EIATTR_CBANK_PARAM_SIZE
	.align		4
.L_8943:
        /*0110*/ 	.byte	0x03, 0x19
        /*0112*/ 	.short	0x0030


	//----- nvinfo : EIATTR_PARAM_CBANK
	.align		4
        /*0114*/ 	.byte	0x04, 0x0a
        /*0116*/ 	.short	(.L_8945 - .L_8944)
	.align		4
.L_8944:
        /*0118*/ 	.word	index@(.nv.constant0._Z9cuda_gemmIiLi128ELi1ELi1ELi64ELi4ELi4ELi0EEviiiPT_S1_S1_ii)
        /*011c*/ 	.short	0x0380
        /*011e*/ 	.short	0x0030


	//----- nvinfo : EIATTR_SW_WAR
	.align		4
.L_8945:
        /*0120*/ 	.byte	0x04, 0x36
        /*0122*/ 	.short	(.L_8947 - .L_8946)
.L_8946:
        /*0124*/ 	.word	0x00000008
.L_8947:


//--------------------- .nv.info._Z9cuda_gemmIiLi128ELi1ELi1ELi64ELi2ELi2ELi1EEviiiPT_S1_S1_ii --------------------------
	.section	.nv.info._Z9cuda_gemmIiLi128ELi1ELi1ELi64ELi2ELi2ELi1EEviiiPT_S1_S1_ii,"",@"SHT_CUDA_INFO"
	.sectionflags	@""
	.align	4


	//----- nvinfo : EIATTR_CUDA_API_VERSION
	.align		4
        /*0000*/ 	.byte	0x04, 0x37
        /*0002*/ 	.short	(.L_8949 - .L_8948)
.L_8948:
        /*0004*/ 	.word	0x00000082


	//----- nvinfo : EIATTR_KPARAM_INFO
	.align		4
.L_8949:
        /*0008*/ 	.byte	0x04, 0x17
        /*000a*/ 	.short	(.L_8951 - .L_8950)
.L_8950:
        /*000c*/ 	.word	0x00000000
        /*0010*/ 	.short	0x0007
        /*0012*/ 	.short	0x002c
        /*0014*/ 	.byte	0x00, 0xf0, 0x11, 0x00


	//----- nvinfo : EIATTR_KPARAM_INFO
	.align		4
.L_8951:
        /*0018*/ 	.byte	0x04, 0x17
        /*001a*/ 	.short	(.L_8953 - .L_8952)
.L_8952:
        /*001c*/ 	.word	0x00000000
        /*0020*/ 	.short	0x0006
        /*0022*/ 	.short	0x0028
        /*0024*/ 	.byte	0x00, 0xf0, 0x11, 0x00


	//----- nvinfo : EIATTR_KPARAM_INFO
	.align		4
.L_8953:
        /*0028*/ 	.byte	0x04, 0x17
        /*002a*/ 	.short	(.L_8955 - .L_8954)
.L_8954:
        /*002c*/ 	.word	0x00000000
        /*0030*/ 	.short	0x0005
        /*0032*/ 	.short	0x0020
        /*0034*/ 	.byte	0x00, 0xf5, 0x21, 0x00


	//----- nvinfo : EIATTR_KPARAM_INFO
	.align		4
.L_8955:
        /*0038*/ 	.byte	0x04, 0x17
        /*003a*/ 	.short	(.L_8957 - .L_8956)
.L_8956:
        /*003c*/ 	.word	0x00000000
        /*0040*/ 	.short	0x0004
        /*0042*/ 	.short	0x0018
        /*0044*/ 	.byte	0x00, 0xf5, 0x21, 0x00


	//----- nvinfo : EIATTR_KPARAM_INFO
	.align		4
.L_8957:
        /*0048*/ 	.byte	0x04, 0x17
        /*004a*/ 	.short	(.L_8959 - .L_8958)
.L_8958:
        /*004c*/ 	.word	0x00000000
        /*0050*/ 	.short	0x0003
        /*0052*/ 	.short	0x0010
        /*0054*/ 	.byte	0x00, 0xf5, 0x21, 0x00


	//----- nvinfo : EIATTR_KPARAM_INFO
	.align		4
.L_8959:
        /*0058*/ 	.byte	0x04, 0x17
        /*005a*/ 	.short	(.L_8961 - .L_8960)
.L_8960:
        /*005c*/ 	.word	0x00000000
        /*0060*/ 	.short	0x0002
        /*0062*/ 	.short	0x0008
        /*0064*/ 	.byte	0x00, 0xf0, 0x11, 0x00


	//----- nvinfo : EIATTR_KPARAM_INFO
	.align		4
.L_8961:
        /*0068*/ 	.byte	0x04, 0x17
        /*006a*/ 	.short	(.L_8963 - .L_8962)
.L_8962:
        /*006c*/ 	.word	0x00000000
        /*0070*/ 	.short	0x0001
        /*0072*/ 	.short	0x0004
        /*0074*/ 	.byte	0x00, 0xf0, 0x11, 0x00


	//----- nvinfo : EIATTR_KPARAM_INFO
	.align		4
.L_8963:
        /*0078*/ 	.byte	0x04, 0x17
        /*007a*/ 	.short	(.L_8965 - .L_8964)
.L_8964:
        /*007c*/ 	.word	0x00000000
        /*0080*/ 	.short	0x0000
        /*0082*/ 	.short	0x0000
        /*0084*/ 	.byte	0x00, 0xf0, 0x11, 0x00


	//----- nvinfo : EIATTR_SPARSE_MMA_MASK
	.align		4
.L_8965:
        /*0088*/ 	.byte	0x03, 0x50
        /*008a*/ 	.short	0x0000


	//----- nvinfo : EIATTR_MAXREG_COUNT
	.align		4
        /*008c*/ 	.byte	0x03, 0x1b
        /*008e*/ 	.short	0x00ff


	//----- nvinfo : EIATTR_NUM_BARRIERS
	.align		4
        /*0090*/ 	.byte	0x02, 0x4c
        /*0092*/ 	.byte	0x01
	.zero		1


	//----- nvinfo : EIATTR_MERCURY_ISA_VERSION
	.align		4
        /*0094*/ 	.byte	0x03, 0x5f
        /*0096*/ 	.short	0x0101


	//----- nvinfo : EIATTR_COOP_GROUP_MASK_REGIDS
	.align		4
        /*0098*/ 	.byte	0x04, 0x29
        /*009a*/ 	.short	(.L_8967 - .L_8966)


	//   ....[0]....
.L_8966:
        /*009c*/ 	.word	0xffffffff


	//   ....[1]....
        /*00a0*/ 	.word	0xffffffff


	//   ....[2]....
        /*00a4*/ 	.word	0x05000010


	//   ....[3]....
        /*00a8*/ 	.word	0x05000010


	//----- nvinfo : EIATTR_COOP_GROUP_INSTR_OFFSETS
	.align		4
.L_8967:
        /*00ac*/ 	.byte	0x04, 0x28
        /*00ae*/ 	.short	(.L_8969 - .L_8968)


	//   ....[0]....
.L_8968:
        /*00b0*/ 	.word	0x00000d30


	//   ....[1]....
        /*00b4*/ 	.word	0x00000d40


	//   ....[2]....
        /*00b8*/ 	.word	0x00001390


	//   ....[3]....
        /*00bc*/ 	.word	0x00001410


	//----- nvinfo : EIATTR_VRC_CTA_INIT_COUNT
	.align		4
.L_8969:
        /*00c0*/ 	.byte	0x02, 0x4a
	.zero		1
	.zero		1


	//----- nvinfo : EIATTR_EXIT_INSTR_OFFSETS
	.align		4
        /*00c4*/ 	.byte	0x04, 0x1c
        /*00c6*/ 	.short	(.L_8971 - .L_8970)


	//   ....[0]....
.L_8970:
        /*00c8*/ 	.word	0x000001d0


	//   ....[1]....
        /*00cc*/ 	.word	0x00000e20


	//   ....[2]....
        /*00d0*/ 	.word	0x00001140


	//   ....[3]....
        /*00d4*/ 	.word	0x00001330


	//----- nvinfo : EIATTR_MAX_THREADS
	.align		4
.L_8971:
        /*00d8*/ 	.byte	0x04, 0x05
        /*00da*/ 	.short	(.L_8973 - .L_8972)
.L_8972:
        /*00dc*/ 	.word	0x00000080
        /*00e0*/ 	.word	0x00000001
        /*00e4*/ 	.word	0x00000001


	//----- nvinfo : EIATTR_CRS_STACK_SIZE
	.align		4
.L_8973:
        /*00e8*/ 	.byte	0x04, 0x1e
        /*00ea*/ 	.short	(.L_8975 - .L_8974)
.L_8974:
        /*00ec*/ 	.word	0x00000000


	//----- nvinfo : EIATTR_CBANK_PARAM_SIZE
	.align		4
.L_8975:
        /*00f0*/ 	.byte	0x03, 0x19
        /*00f2*/ 	.short	0x0030


	//----- nvinfo : EIATTR_PARAM_CBANK
	.align		4
        /*00f4*/ 	.byte	0x04, 0x0a
        /*00f6*/ 	.short	(.L_8977 - .L_8976)
	.align		4
.L_8976:
        /*00f8*/ 	.word	index@(.nv.constant0._Z9cuda_gemmIiLi128ELi1ELi1ELi64ELi2ELi2ELi1EEviiiPT_S1_S1_ii)
        /*00fc*/ 	.short	0x0380
        /*00fe*/ 	.short	0x0030


	//----- nvinfo : EIATTR_SW_WAR
	.align		4
.L_8977:
        /*0100*/ 	.byte	0x04, 0x36
        /*0102*/ 	.short	(.L_8979 - .L_8978)
.L_8978:
        /*0104*/ 	.word	0x00000008
.L_8979:


//--------------------- .nv.info._Z9cuda_gemmIiLi128ELi1ELi1ELi64ELi2ELi2ELi0EEviiiPT_S1_S1_ii --------------------------
	.section	.nv.info._Z9cuda_gemmIiLi128ELi1ELi1ELi64ELi2ELi2ELi0EEviiiPT_S1_S1_ii,"",@"SHT_CUDA_INFO"
	.sectionflags	@""
	.align	4


	//----- nvinfo : EIATTR_CUDA_API_VERSION
	.align		4
        /*0000*/ 	.byte	0x04, 0x37
        /*0002*/ 	.short	(.L_8981 - .L_8980)
.L_8980:
        /*0004*/ 	.word	0x00000082


	//----- nvinfo : EIATTR_KPARAM_INFO
	.align		4
.L_8981:
        /*0008*/ 	.byte	0x04, 0x17
        /*000a*/ 	.short	(.L_8983 - .L_8982)
.L_8982:
        /*000c*/ 	.word	0x00000000
        /*0010*/ 	.short	0x0007
        /*0012*/ 	.short	0x002c
        /*0014*/ 	.byte	0x00, 0xf0, 0x11, 0x00


	//----- nvinfo : EIATTR_KPARAM_INFO
	.align		4
.L_8983:
        /*0018*/ 	.byte	0x04, 0x17
        /*001a*/ 	.short	(.L_8985 - .L_8984)
.L_8984:
        /*001c*/ 	.word	0x00000000
        /*0020*/ 	.short	0x0006
        /*0022*/ 	.short	0x0028
        /*0024*/ 	.byte	0x00, 0xf0, 0x11, 0x00


	//----- nvinfo : EIATTR_KPARAM_INFO
	.align		4
.L_8985:
        /*0028*/ 	.byte	0x04, 0x17
        /*002a*/ 	.short	(.L_8987 - .L_8986)
.L_8986:
        /*002c*/ 	.word	0x00000000
        /*0030*/ 	.short	0x0005
        /*0032*/ 	.short	0x0020
        /*0034*/ 	.byte	0x00, 0xf5, 0x21, 0x00


	//----- nvinfo : EIATTR_KPARAM_INFO
	.align		4
.L_8987:
        /*0038*/ 	.byte	0x04, 0x17
        /*003a*/ 	.short	(.L_8989 - .L_8988)
.L_8988:
        /*003c*/ 	.word	0x00000000
        /*0040*/ 	.short	0x0004
        /*0042*/ 	.short	0x0018
        /*0044*/ 	.byte	0x00, 0xf5, 0x21, 0x00


	//----- nvinfo : EIATTR_KPARAM_INFO
	.align		4
.L_8989:
        /*0048*/ 	.byte	0x04, 0x17
        /*004a*/ 	.short	(.L_8991 - .L_8990)
.L_8990:
        /*004c*/ 	.word	0x00000000
        /*0050*/ 	.short	0x0003
        /*0052*/ 	.short	0x0010
        /*0054*/ 	.byte	0x00, 0xf5, 0x21, 0x00


	//----- nvinfo : EIATTR_KPARAM_INFO
	.align		4
.L_8991:
        /*0058*/ 	.byte	0x04, 0x17
        /*005a*/ 	.short	(.L_8993 - .L_8992)
.L_8992:
        /*005c*/ 	.word	0x00000000
        /*0060*/ 	.short	0x0002
        /*0062*/ 	.short	0x0008
        /*0064*/ 	.byte	0x00, 0xf0, 0x11, 0x00


	//----- nvinfo : EIATTR_KPARAM_INFO
	.align		4
.L_8993:
        /*0068*/ 	.byte	0x04, 0x17
        /*006a*/ 	.short	(.L_8995 - .L_8994)
.L_8994:
        /*006c*/ 	.word	0x00000000
        /*0070*/ 	.short	0x0001
        /*0072*/ 	.short	0x0004
        /*0074*/ 	.byte	0x00, 0xf0, 0x11, 0x00


	//----- nvinfo : EIATTR_KPARAM_INFO
	.align		4
.L_8995:
        /*0078*/ 	.byte	0x04, 0x17
        /*007a*/ 	.short	(.L_8997 - .L_8996)
.L_8996:
        /*007c*/ 	.word	0x00000000
        /*0080*/ 	.short	0x0000
        /*0082*/ 	.short	0x0000
        /*0084*/ 	.byte	0x00, 0xf0, 0x11, 0x00


	//----- nvinfo : EIATTR_SPARSE_MMA_MASK
	.align		4
.L_8997:
        /*0088*/ 	.byte	0x03, 0x50
        /*008a*/ 	.short	0x0000


	//----- nvinfo : EIATTR_MAXREG_COUNT
	.align		4
        /*008c*/ 	.byte	0x03, 0x1b
        /*008e*/ 	.short	0x00ff


	//----- nvinfo : EIATTR_NUM_BARRIERS
	.align		4
        /*0090*/ 	.byte	0x02, 0x4c
        /*0092*/ 	.byte	0x01
	.zero		1


	//----- nvinfo : EIATTR_MERCURY_ISA_VERSION
	.align		4
        /*0094*/ 	.byte	0x03, 0x5f
        /*0096*/ 	.short	0x0101


	//----- nvinfo : EIATTR_COOP_GROUP_MASK_REGIDS
	.align		4
        /*0098*/ 	.byte	0x04, 0x29
        /*009a*/ 	.short	(.L_8999 - .L_8998)


	//   ....[0]....
.L_8998:
        /*009c*/ 	.word	0xffffffff


	//   ....[1]....
        /*00a0*/ 	.word	0xffffffff


	//   ....[2]....
        /*00a4*/ 	.word	0x05000013


	//   ....[3]....
        /*00a8*/ 	.word	0x05000013


	//----- nvinfo : EIATTR_COOP_GROUP_INSTR_OFFSETS
	.align		4
.L_8999:
        /*00ac*/ 	.byte	0x04, 0x28
        /*00ae*/ 	.short	(.L_9001 - .L_9000)


	//   ....[0]....
.L_9000:
        /*00b0*/ 	.word	0x000016a0


	//   ....[1]....
        /*00b4*/ 	.word	0x000016f0


	//   ....[2]....
        /*00b8*/ 	.word	0x00002710


	//   ....[3]....
        /*00bc*/ 	.word	0x000027a0


	//----- nvinfo : EIATTR_VRC_CTA_INIT_COUNT
	.align		4
.L_9001:
        /*00c0*/ 	.byte	0x02, 0x4a
	.zero		1
	.zero		1


	//----- nvinfo : EIATTR_EXIT_INSTR_OFFSETS
	.align		4
        /*00c4*/ 	.byte	0x04, 0x1c
        /*00c6*/ 	.short	(.L_9003 - .L_9002)


	//   ....[0]....
.L_9002:
        /*00c8*/ 	.word	0x00000640


	//   ....[1]....
        /*00cc*/ 	.word	0x00001850


	//   ....[2]....
        /*00d0*/ 	.word	0x00001f00


	//   ....[3]....
        /*00d4*/ 	.word	0x000026c0


	//----- nvinfo : EIATTR_MAX_THREADS
	.align		4
.L_9003:
        /*00d8*/ 	.byte	0x04, 0x05
        /*00da*/ 	.short	(.L_9005 - .L_9004)
.L_9004:
        /*00dc*/ 	.word	0x00000080
        /*00e0*/ 	.word	0x00000001
        /*00e4*/ 	.word	0x00000001


	//----- nvinfo : EIATTR_CRS_STACK_SIZE
	.align		4
.L_9005:
        /*00e8*/ 	.byte	0x04, 0x1e
        /*00ea*/ 	.short	(.L_9007 - .L_9006)
.L_9006:
        /*00ec*/ 	.word	0x00000000


	//----- nvinfo : EIATTR_CBANK_PARAM_SIZE
	.align		4
.L_9007:
        /*00f0*/ 	.byte	0x03, 0x19
        /*00f2*/ 	.short	0x0030


	//----- nvinfo : EIATTR_PARAM_CBANK
	.align		4
        /*00f4*/ 	.byte	0x04, 0x0a
        /*00f6*/ 	.short	(.L_9009 - .L_9008)
	.align		4
.L_9008:
        /*00f8*/ 	.word	index@(.nv.constant0._Z9cuda_gemmIiLi128ELi1ELi1ELi64ELi2ELi2ELi0EEviiiPT_S1_S1_ii)
        /*00fc*/ 	.short	0x0380
        /*00fe*/ 	.short	0x0030


	//----- nvinfo : EIATTR_SW_WAR
	.align		4
.L_9009:
        /*0100*/ 	.byte	0x04, 0x36
        /*0102*/ 	.short	(.L_9011 - .L_9010)
.L_9010:
        /*0104*/ 	.word	0x00000008
.L_9011:


//--------------------- .nv.info._Z9cuda_gemmIiLi128ELi1ELi1ELi32ELi64ELi64ELi1EEviiiPT_S1_S1_ii --------------------------
	.section	.nv.info._Z9cuda_gemmIiLi128ELi1ELi1ELi32ELi64ELi64ELi1EEviiiPT_S1_S1_ii,"",@"SHT_CUDA_INFO"
	.sectionflags	@""
	.align	4


	//----- nvinfo : EIATTR_CUDA_API_VERSION
	.align		4
        /*0000*/ 	.byte	0x04, 0x37
        /*0002*/ 	.short	(.L_9013 - .L_9012)
.L_9012:
        /*0004*/ 	.word	0x00000082


	//----- nvinfo : EIATTR_KPARAM_INFO
	.align		4
.L_9013:
        /*0008*/ 	.byte	0x04, 0x17
        /*000a*/ 	.short	(.L_9015 - .L_9014)
.L_9014:
        /*000c*/ 	.word	0x00000000
        /*0010*/ 	.short	0x0007
        /*0012*/ 	.short	0x002c
        /*0014*/ 	.byte	0x00, 0xf0, 0x11, 0x00


	//----- nvinfo : EIATTR_KPARAM_INFO
	.align		4
.L_9015:
        /*0018*/ 	.byte	0x04, 0x17
        /*001a*/ 	.short	(.L_9017 - .L_9016)
.L_9016:
        /*001c*/ 	.word	0x00000000
        /*0020*/ 	.short	0x0006
        /*0022*/ 	.short	0x0028
        /*0024*/ 	.byte	0x00, 0xf0, 0x11, 0x00


	//----- nvinfo : EIATTR_KPARAM_INFO
	.align		4
.L_9017:
        /*0028*/ 	.byte	0x04, 0x17
        /*002a*/ 	.short	(.L_9019 - .L_9018)
.L_9018:
        /*002c*/ 	.word	0x00000000
        /*0030*/ 	.short	0x0005
        /*0032*/ 	.short	0x0020
        /*0034*/ 	.byte	0x00, 0xf5, 0x21, 0x00


	//----- nvinfo : EIATTR_KPARAM_INFO
	.align		4
.L_9019:
        /*0038*/ 	.byte	0x04, 0x17
        /*003a*/ 	.short	(.L_9021 - .L_9020)
.L_9020:
        /*003c*/ 	.word	0x00000000
        /*0040*/ 	.short	0x0004
        /*0042*/ 	.short	0x0018
        /*0044*/ 	.byte	0x00, 0xf5, 0x21, 0x00


	//----- nvinfo : EIATTR_KPARAM_INFO
	.align		4
.L_9021:
        /*0048*/ 	.byte	0x04, 0x17
        /*004a*/ 	.short	(.L_9023 - .L_9022)
.L_9022:
        /*004c*/ 	.word	0x00000000
        /*0050*/ 	.short	0x0003
        /*0052*/ 	.short	0x0010
        /*0054*/ 	.byte	0x00, 0xf5, 0x21, 0x00


	//----- nvinfo : EIATTR_KPARAM_INFO
	.align		4
.L_9023:
        /*0058*/ 	.byte	0x04, 0x17
        /*005a*/ 	.short	(.L_9025 - .L_9024)
.L_9024:
        /*005c*/ 	.word	0x00000000
        /*0060*/ 	.short	0x0002
        /*0062*/ 	.short	0x0008
        /*0064*/ 	.byte	0x00, 0xf0, 0x11, 0x00


	//----- nvinfo : EIATTR_KPARAM_INFO
	.align		4
.L_9025:
        /*0068*/ 	.byte	0x04, 0x17
        /*006a*/ 	.short	(.L_9027 - .L_9026)
.L_9026:
        /*006c*/ 	.word	0x00000000
        /*0070*/ 	.short	0x0001
        /*0072*/ 	.short	0x0004
        /*0074*/ 	.byte	0x00, 0xf0, 0x11, 0x00


	//----- nvinfo : EIATTR_KPARAM_INFO
	.align		4
.L_9027:
        /*0078*/ 	.byte	0x04, 0x17
        /*007a*/ 	.short	(.L_9029 - .L_9028)
.L_9028:
        /*007c*/ 	.word	0x00000000
        /*0080*/ 	.short	0x0000
        /*0082*/ 	.short	0x0000
        /*0084*/ 	.byte	0x00, 0xf0, 0x11, 0x00


	//----- nvinfo : EIATTR_SPARSE_MMA_MASK
	.align		4
.L_9029:
        /*0088*/ 	.byte	0x03, 0x50
        /*008a*/ 	.short	0x0000


	//----- nvinfo : EIATTR_MAXREG_COUNT
	.align		4
        /*008c*/ 	.byte	0x03, 0x1b
        /*008e*/ 	.short	0x00ff


	//----- nvinfo : EIATTR_NUM_BARRIERS
	.align		4
        /*0090*/ 	.byte	0x02, 0x4c
        /*0092*/ 	.byte	0x01
	.zero		1


	//----- nvinfo : EIATTR_MERCURY_ISA_VERSION
	.align		4
        /*0094*/ 	.byte	0x03, 0x5f
        /*0096*/ 	.short	0x0101


	//----- nvinfo : EIATTR_VRC_CTA_INIT_COUNT
	.align		4
        /*0098*/ 	.byte	0x02, 0x4a
	.zero		1
	.zero		1


	//----- nvinfo : EIATTR_EXIT_INSTR_OFFSETS
	.align		4
        /*009c*/ 	.byte	0x04, 0x1c
        /*009e*/ 	.short	(.L_9031 - .L_9030)


	//   ....[0]....
.L_9030:
        /*00a0*/ 	.word	0x00000560


	//   ....[1]....
        /*00a4*/ 	.word	0x00000ea0


	//   ....[2]....
        /*00a8*/ 	.word	0x00001190


	//   ....[3]....
        /*00ac*/ 	.word	0x00001360


	//----- nvinfo : EIATTR_MAX_THREADS
	.align		4
.L_9031:
        /*00b0*/ 	.byte	0x04, 0x05
        /*00b2*/ 	.short	(.L_9033 - .L_9032)
.L_9032:
        /*00b4*/ 	.word	0x00000080
        /*00b8*/ 	.word	0x00000001
        /*00bc*/ 	.word	0x00000001


	//----- nvinfo : EIATTR_CRS_STACK_SIZE
	.align		4
.L_9033:
        /*00c0*/ 	.byte	0x04, 0x1e
        /*00c2*/ 	.short	(.L_9035 - .L_9034)
.L_9034:
        /*00c4*/ 	.word	0x00000000


	//----- nvinfo : EIATTR_CBANK_PARAM_SIZE
	.align		4
.L_9035:
        /*00c8*/ 	.byte	0x03, 0x19
        /*00ca*/ 	.short	0x0030


	//----- nvinfo : EIATTR_PARAM_CBANK
	.align		4
        /*00cc*/ 	.byte	0x04, 0x0a
        /*00ce*/ 	.short	(.L_9037 - .L_9036)
	.align		4
.L_9036:
        /*00d0*/ 	.word	index@(.nv.constant0._Z9cuda_gemmIiLi128ELi1ELi1ELi32ELi64ELi64ELi1EEviiiPT_S1_S1_ii)
        /*00d4*/ 	.short	0x0380
        /*00d6*/ 	.short	0x0030


	//----- nvinfo : EIATTR_SW_WAR
	.align		4
.L_9037:
        /*00d8*/ 	.byte	0x04, 0x36
        /*00da*/ 	.short	(.L_9039 - .L_9038)
.L_9038:
        /*00dc*/ 	.word	0x00000008
.L_9039:


//--------------------- .nv.info._Z9cuda_gemmIiLi128ELi1ELi1ELi32ELi64ELi64ELi0EEviiiPT_S1_S1_ii --------------------------
	.section	.nv.info._Z9cuda_gemmIiLi128ELi1ELi1ELi32ELi64ELi64ELi0EEviiiPT_S1_S1_ii,"",@"SHT_CUDA_INFO"
	.sectionflags	@""
	.align	4


	//----- nvinfo : EIATTR_CUDA_API_VERSION
	.align		4
        /*0000*/ 	.byte	0x04, 0x37
        /*0002*/ 	.short	(.L_9041 - .L_9040)
.L_9040:
        /*0004*/ 	.word	0x00000082


	//----- nvinfo : EIATTR_KPARAM_INFO
	.align		4
.L_9041:
        /*0008*/ 	.byte	0x04, 0x17
        /*000a*/ 	.short	(.L_9043 - .L_9042)
.L_9042:
        /*000c*/ 	.word	0x00000000
        /*0010*/ 	.short	0x0007
        /*0012*/ 	.short	0x002c
        /*0014*/ 	.byte	0x00, 0xf0, 0x11, 0x00


	//----- nvinfo : EIATTR_KPARAM_INFO
	.align		4
.L_9043:
        /*0018*/ 	.byte	0x04, 0x17
        /*001a*/ 	.short	(.L_9045 - .L_9044)
.L_9044:
        /*001c*/ 	.word	0x00000000
        /*0020*/ 	.short	0x0006
        /*0022*/ 	.short	0x0028
        /*0024*/ 	.byte	0x00, 0xf0, 0x11, 0x00


	//----- nvinfo : EIATTR_KPARAM_INFO
	.align		4
.L_9045:
        /*0028*/ 	.byte	0x04, 0x17
        /*002a*/ 	.short	(.L_9047 - .L_9046)
.L_9046:
        /*002c*/ 	.word	0x00000000
        /*0030*/ 	.short	0x0005
        /*0032*/ 	.short	0x0020
        /*0034*/ 	.byte	0x00, 0xf5, 0x21, 0x00


	//----- nvinfo : EIATTR_KPARAM_INFO
	.align		4
.L_9047:
        /*0038*/ 	.byte	0x04, 0x17
        /*003a*/ 	.short	(.L_9049 - .L_9048)
.L_9048:
        /*003c*/ 	.word	0x00000000
        /*0040*/ 	.short	0x0004
        /*0042*/ 	.short	0x0018
        /*0044*/ 	.byte	0x00, 0xf5, 0x21, 0x00


	//----- nvinfo : EIATTR_KPARAM_INFO
	.align		4
.L_9049:
        /*0048*/ 	.byte	0x04, 0x17
        /*004a*/ 	.short	(.L_9051 - .L_9050)
.L_9050:
        /*004c*/ 	.word	0x00000000
        /*0050*/ 	.short	0x0003
        /*0052*/ 	.short	0x0010
        /*0054*/ 	.byte	0x00, 0xf5, 0x21, 0x00


	//----- nvinfo : EIATTR_KPARAM_INFO
	.align		4
.L_9051:
        /*0058*/ 	.byte	0x04, 0x17
        /*005a*/ 	.short	(.L_9053 - .L_9052)
.L_9052:
        /*005c*/ 	.word	0x00000000
        /*0060*/ 	.short	0x0002
        /*0062*/ 	.short	0x0008
        /*0064*/ 	.byte	0x00, 0xf0, 0x11, 0x00


	//----- nvinfo : EIATTR_KPARAM_INFO
	.align		4
.L_9053:
        /*0068*/ 	.byte	0x04, 0x17
        /*006a*/ 	.short	(.L_9055 - .L_9054)
.L_9054:
        /*006c*/ 	.word	0x00000000
        /*0070*/ 	.short	0x0001
        /*0072*/ 	.short	0x0004
        /*0074*/ 	.byte	0x00, 0xf0, 0x11, 0x00


	//----- nvinfo : EIATTR_KPARAM_INFO
	.align		4
.L_9055:
        /*0078*/ 	.byte	0x04, 0x17
        /*007a*/ 	.short	(.L_9057 - .L_9056)
.L_9056:
        /*007c*/ 	.word	0x00000000
        /*0080*/ 	.short	0x0000
        /*0082*/ 	.short	0x0000
        /*0084*/ 	.byte	0x00, 0xf0, 0x11, 0x00


	//----- nvinfo : EIATTR_SPARSE_MMA_MASK
	.align		4
.L_9057:
        /*0088*/ 	.byte	0x03, 0x50
        /*008a*/ 	.short	0x0000


	//----- nvinfo : EIATTR_MAXREG_COUNT
	.align		4
        /*008c*/ 	.byte	0x03, 0x1b
        /*008e*/ 	.short	0x00ff


	//----- nvinfo : EIATTR_NUM_BARRIERS
	.align		4
        /*0090*/ 	.byte	0x02, 0x4c
        /*0092*/ 	.byte	0x01
	.zero		1


	//----- nvinfo : EIATTR_MERCURY_ISA_VERSION
	.align		4
        /*0094*/ 	.byte	0x03, 0x5f
        /*0096*/ 	.short	0x0101


	//----- nvinfo : EIATTR_COOP_GROUP_MASK_REGIDS
	.align		4
        /*0098*/ 	.byte	0x04, 0x29
        /*009a*/ 	.short	(.L_9059 - .L_9058)


	//   ....[0]....
.L_9058:
        /*009c*/ 	.word	0xffffffff


	//   ....[1]....
        /*00a0*/ 	.word	0xffffffff


	//   ....[2]....
        /*00a4*/ 	.word	0xffffffff


	//   ....[3]....
        /*00a8*/ 	.word	0xffffffff


	//   ....[4]....
        /*00ac*/ 	.word	0xffffffff


	//   ....[5]....
        /*00b0*/ 	.word	0xffffffff


	//   ....[6]....
        /*00b4*/ 	.word	0xffffffff


	//   ....[7]....
        /*00b8*/ 	.word	0xffffffff


	//   ....[8]....
        /*00bc*/ 	.word	0xffffffff


	//   ....[9]....
        /*00c0*/ 	.word	0xffffffff


	//   ....[10]....
        /*00c4*/ 	.word	0xffffffff


	//   ....[11]....
        /*00c8*/ 	.word	0xffffffff


	//   ....[12]....
        /*00cc*/ 	.word	0xffffffff


	//   ....[13]....
        /*00d0*/ 	.word	0xffffffff


	//   ....[14]....
        /*00d4*/ 	.word	0xffffffff


	//   ....[15]....
        /*00d8*/ 	.word	0xffffffff


	//   ....[16]....
        /*00dc*/ 	.word	0xffffffff


	//   ....[17]....
        /*00e0*/ 	.word	0xffffffff


	//   ....[18]....
        /*00e4*/ 	.word	0xffffffff


	//   ....[19]....
        /*00e8*/ 	.word	0xffffffff


	//   ....[20]....
        /*00ec*/ 	.word	0xffffffff


	//   ....[21]....
        /*00f0*/ 	.word	0xffffffff


	//   ....[22]....
        /*00f4*/ 	.word	0xffffffff


	//   ....[23]....
        /*00f8*/ 	.word	0xffffffff


	//   ....[24]....
        /*00fc*/ 	.word	0xffffffff


	//   ....[25]....
        /*0100*/ 	.word	0xffffffff


	//   ....[26]....
        /*0104*/ 	.word	0xffffffff


	//   ....[27]....
        /*0108*/ 	.word	0xffffffff


	//   ....[28]....
        /*010c*/ 	.word	0xffffffff


	//   ....[29]....
        /*0110*/ 	.word	0xffffffff


	//   ....[30]....
        /*0114*/ 	.word	0xffffffff


	//   ....[31]....
        /*0118*/ 	.word	0xffffffff


	//   ....[32]....
        /*011c*/ 	.word	0x0500004f


	//   ....[33]....
        /*0120*/ 	.word	0x0500004f


	//   ....[34]....
        /*0124*/ 	.word	0x0500004f


	//   ....[35]....
        /*0128*/ 	.word	0x0500004f


	//   ....[36]....
        /*012c*/ 	.word	0x0500004f


	//   ....[37]....
        /*0130*/ 	.word	0x0500004f


	//   ....[38]....
        /*0134*/ 	.word	0x0500004f


	//   ....[39]....
        /*0138*/ 	.word	0x0500004f


	//   ....[40]....
        /*013c*/ 	.word	0x0500004f


	//   ....[41]....
        /*0140*/ 	.word	0x0500004f


	//   ....[42]....
        /*0144*/ 	.word	0x0500004f


	//   ....[43]....
        /*0148*/ 	.word	0x0500004f


	//   ....[44]....
        /*014c*/ 	.word	0x0500004f


	//   ....[45]....
        /*0150*/ 	.word	0x0500004f


	//   ....[46]....
        /*0154*/ 	.word	0x0500004f


	//   ....[47]....
        /*0158*/ 	.word	0x0500004f


	//   ....[48]....
        /*015c*/ 	.word	0x0500004f


	//   ....[49]....
        /*0160*/ 	.word	0x0500004f


	//   ....[50]....
        /*0164*/ 	.word	0x0500004f


	//   ....[51]....
        /*0168*/ 	.word	0x0500004f


	//   ....[52]....
        /*016c*/ 	.word	0x0500004f


	//   ....[53]....
        /*0170*/ 	.word	0x0500004f


	//   ....[54]....
        /*0174*/ 	.word	0x0500004f


	//   ....[55]....
        /*0178*/ 	.word	0x0500004f


	//   ....[56]....
        /*017c*/ 	.word	0x0500004f


	//   ....[57]....
        /*0180*/ 	.word	0x0500004f


	//   ....[58]....
        /*0184*/ 	.word	0x0500004f


	//   ....[59]....
        /*0188*/ 	.word	0x0500004f


	//   ....[60]....
        /*018c*/ 	.word	0x0500004f


	//   ....[61]....
        /*0190*/ 	.word	0x0500004f


	//   ....[62]....
        /*0194*/ 	.word	0x0500004f


	//   ....[63]....
        /*0198*/ 	.word	0x0500004f


	//----- nvinfo : EIATTR_COOP_GROUP_INSTR_OFFSETS
	.align		4
.L_9059:
        /*019c*/ 	.byte	0x04, 0x28
        /*019e*/ 	.short	(.L_9061 - .L_9060)


	//   ....[0]....
.L_9060:
        /*01a0*/ 	.word	0x00004fa0


	//   ....[1]....
        /*01a4*/ 	.word	0x00005060


	//   ....[2]....
        /*01a8*/ 	.word	0x000050d0


	//   ....[3]....
        /*01ac*/ 	.word	0x00005140


	//   ....[4]....
        /*01b0*/ 	.word	0x00005200


	//   ....[5]....
        /*01b4*/ 	.word	0x000052d0


	//   ....[6]....
        /*01b8*/ 	.word	0x000053a0


	//   ....[7]....
        /*01bc*/ 	.word	0x00005470


	//   ....[8]....
        /*01c0*/ 	.word	0x00005540


	//   ....[9]....
        /*01c4*/ 	.word	0x00005610


	//   ....[10]....
        /*01c8*/ 	.word	0x000056e0


	//   ....[11]....
        /*01cc*/ 	.word	0x000057b0


	//   ....[12]....
        /*01d0*/ 	.word	0x00005880


	//   ....[13]....
        /*01d4*/ 	.word	0x00005950


	//   ....[14]....
        /*01d8*/ 	.word	0x00005a20


	//   ....[15]....
        /*01dc*/ 	.word	0x00005af0


	//   ....[16]....
        /*01e0*/ 	.word	0x00005bc0


	//   ....[17]....
        /*01e4*/ 	.word	0x00005c90


	//   ....[18]....
        /*01e8*/ 	.word	0x00005d60


	//   ....[19]....
        /*01ec*/ 	.word	0x00005e30


	//   ....[20]....
        /*01f0*/ 	.word	0x00005f00


	//   ....[21]....
        /*01f4*/ 	.word	0x00005fd0


	//   ....[22]....
        /*01f8*/ 	.word	0x00006050


	//   ....[23]....
        /*01fc*/ 	.word	0x00006120


	//   ....[24]....
        /*0200*/ 	.word	0x000061a0


	//   ....[25]....
        /*0204*/ 	.word	0x00006270


	//   ....[26]....
        /*0208*/ 	.word	0x000062f0


	//   ....[27]....
        /*020c*/ 	.word	0x000063c0


	//   ....[28]....
        /*0210*/ 	.word	0x00006490


	//   ....[29]....
        /*0214*/ 	.word	0x00006560


	//   ....[30]....
        /*0218*/ 	.word	0x00006630


	//   ....[31]....
        /*021c*/ 	.word	0x00006700


	//   ....[32]....
        /*0220*/ 	.word	0x00007710


	//   ....[33]....
        /*0224*/ 	.word	0x00007790


	//   ....[34]....
        /*0228*/ 	.word	0x00007810


	//   ....[35]....
        /*022c*/ 	.word	0x00007890


	//   ....[36]....
        /*0230*/ 	.word	0x00007910


	//   ....[37]....
        /*0234*/ 	.word	0x00007990


	//   ....[38]....
        /*0238*/ 	.word	0x00007a10


	//   ....[39]....
        /*023c*/ 	.word	0x00007a90


	//   ....[40]....
        /*0240*/ 	.word	0x00007b10


	//   ....[41]....
        /*0244*/ 	.word	0x00007b90


	//   ....[42]....
        /*0248*/ 	.word	0x00007c10


	//   ....[43]....
        /*024c*/ 	.word	0x00007c90


	//   ....[44]....
        /*0250*/ 	.word	0x00007d10


	//   ....[45]....
        /*0254*/ 	.word	0x00007d90


	//   ....[46]....
        /*0258*/ 	.word	0x00007e10


	//   ....[47]....
        /*025c*/ 	.word	0x00007e90


	//   ....[48]....
        /*0260*/ 	.word	0x00007f10


	//   ....[49]....
        /*0264*/ 	.word	0x00007f90


	//   ....[50]....
        /*0268*/ 	.word	0x00008010


	//   ....[51]....
        /*026c*/ 	.word	0x00008090


	//   ....[52]....
        /*0270*/ 	.word	0x00008110


	//   ....[53]....
        /*0274*/ 	.word	0x00008190


	//   ....[54]....
        /*0278*/ 	.word	0x00008210


	//   ....[55]....
        /*027c*/ 	.word	0x00008290


	//   ....[56]....
        /*0280*/ 	.word	0x00008310


	//   ....[57]....
        /*0284*/ 	.word	0x00008390


	//   ....[58]....
        /*0288*/ 	.word	0x00008410


	//   ....[59]....
        /*028c*/ 	.word	0x00008490


	//   ....[60]....
        /*0290*/ 	.word	0x00008510


	//   ....[61]....
        /*0294*/ 	.word	0x00008590


	//   ....[62]....
        /*0298*/ 	.word	0x00008610


	//   ....[63]....
        /*029c*/ 	.word	0x00008690


	//----- nvinfo : EIATTR_VRC_CTA_INIT_COUNT
	.align		4
.L_9061:
        /*02a0*/ 	.byte	0x02, 0x4a
	.zero		1
	.zero		1


	//----- nvinfo : EIATTR_EXIT_INSTR_OFFSETS
	.align		4
        /*02a4*/ 	.byte	0x04, 0x1c
        /*02a6*/ 	.short	(.L_9063 - .L_9062)


	//   ....[0]....
.L_9062:
        /*02a8*/ 	.word	0x00000710


	//   ....[1]....
        /*02ac*/ 	.word	0x00006830


	//   ....[2]....
        /*02b0*/ 	.word	0x00006f20


	//   ....[3]....
        /*02b4*/ 	.word	0x000076c0


	//----- nvinfo : EIATTR_MAX_THREADS
	.align		4
.L_9063:
        /*02b8*/ 	.byte	0x04, 0x05
        /*02ba*/ 	.short	(.L_9065 - .L_9064)
.L_9064:
        /*02bc*/ 	.word	0x00000080
        /*02c0*/ 	.word	0x00000001
        /*02c4*/ 	.word	0x00000001


	//----- nvinfo : EIATTR_CRS_STACK_SIZE
	.align		4
.L_9065:
        /*02c8*/ 	.byte	0x04, 0x1e
        /*02ca*/ 	.short	(.L_9067 - .L_9066)
.L_9066:
        /*02cc*/ 	.word	0x00000000


	//----- nvinfo : EIATTR_CBANK_PARAM_SIZE
	.align		4
.L_9067:
        /*02d0*/ 	.byte	0x03, 0x19
        /*02d2*/ 	.short	0x0030


	//----- nvinfo : EIATTR_PARAM_CBANK
	.align		4
        /*02d4*/ 	.byte	0x04, 0x0a
        /*02d6*/ 	.short	(.L_9069 - .L_9068)
	.align		4
.L_9068:
        /*02d8*/ 	.word	index@(.nv.constant0._Z9cuda_gemmIiLi128ELi1ELi1ELi32ELi64ELi64ELi0EEviiiPT_S1_S1_ii)
        /*02dc*/ 	.short	0x0380
        /*02de*/ 	.short	0x0030


	//----- nvinfo : EIATTR_SW_WAR
	.align		4
.L_9069:
        /*02e0*/ 	.byte	0x04, 0x36
        /*02e2*/ 	.short	(.L_9071 - .L_9070)
.L_9070:
        /*02e4*/ 	.word	0x00000008
.L_9071:


//--------------------- .nv.info._Z9cuda_gemmIiLi128ELi1ELi1ELi32ELi32ELi32ELi1EEviiiPT_S1_S1_ii --------------------------
	.section	.nv.info._Z9cuda_gemmIiLi128ELi1ELi1ELi32ELi32ELi32ELi1EEviiiPT_S1_S1_ii,"",@"SHT_CUDA_INFO"
	.sectionflags	@""
	.align	4


	//----- nvinfo : EIATTR_CUDA_API_VERSION
	.align		4
        /*0000*/ 	.byte	0x04, 0x37
        /*0002*/ 	.short	(.L_9073 - .L_9072)
.L_9072:
        /*0004*/ 	.word	0x00000082


	//----- nvinfo : EIATTR_KPARAM_INFO
	.align		4
.L_9073:
        /*0008*/ 	.byte	0x04, 0x17
        /*000a*/ 	.short	(.L_9075 - .L_9074)
.L_9074:
        /*000c*/ 	.word	0x00000000
        /*0010*/ 	.short	0x0007
        /*0012*/ 	.short	0x002c
        /*0014*/ 	.byte	0x00, 0xf0, 0x11, 0x00


	//----- nvinfo : EIATTR_KPARAM_INFO
	.align		4
.L_9075:
        /*0018*/ 	.byte	0x04, 0x17
        /*001a*/ 	.short	(.L_9077 - .L_9076)
.L_9076:
        /*001c*/ 	.word	0x00000000
        /*0020*/ 	.short	0x0006
        /*0022*/ 	.short	0x0028
        /*0024*/ 	.byte	0x00, 0xf0, 0x11, 0x00


	//----- nvinfo : EIATTR_KPARAM_INFO
	.align		4
.L_9077:
        /*0028*/ 	.byte	0x04, 0x17
        /*002a*/ 	.short	(.L_9079 - .L_9078)
.L_9078:
        /*002c*/ 	.word	0x00000000
        /*0030*/ 	.short	0x0005
        /*0032*/ 	.short	0x0020
        /*0034*/ 	.byte	0x00, 0xf5, 0x21, 0x00


	//----- nvinfo : EIATTR_KPARAM_INFO
	.align		4
.L_9079:
        /*0038*/ 	.byte	0x04, 0x17
        /*003a*/ 	.short	(.L_9081 - .L_9080)
.L_9080:
        /*003c*/ 	.word	0x00000000
        /*0040*/ 	.short	0x0004
        /*0042*/ 	.short	0x0018
        /*0044*/ 	.byte	0x00, 0xf5, 0x21, 0x00


	//----- nvinfo : EIATTR_KPARAM_INFO
	.align		4
.L_9081:
        /*0048*/ 	.byte	0x04, 0x17
        /*004a*/ 	.short	(.L_9083 - .L_9082)
.L_9082:
        /*004c*/ 	.word	0x00000000
        /*0050*/ 	.short	0x0003
        /*0052*/ 	.short	0x0010
        /*0054*/ 	.byte	0x00, 0xf5, 0x21, 0x00


	//----- nvinfo : EIATTR_KPARAM_INFO
	.align		4
.L_9083:
        /*0058*/ 	.byte	0x04, 0x17
        /*005a*/ 	.short	(.L_9085 - .L_9084)
.L_9084:
        /*005c*/ 	.word	0x00000000
        /*0060*/ 	.short	0x0002
        /*0062*/ 	.short	0x0008
        /*0064*/ 	.byte	0x00, 0xf0, 0x11, 0x00


	//----- nvinfo : EIATTR_KPARAM_INFO
	.align		4
.L_9085:
        /*0068*/ 	.byte	0x04, 0x17
        /*006a*/ 	.short	(.L_9087 - .L_9086)
.L_9086:
        /*006c*/ 	.word	0x00000000
        /*0070*/ 	.short	0x0001
        /*0072*/ 	.short	0x0004
        /*0074*/ 	.byte	0x00, 0xf0, 0x11, 0x00


	//----- nvinfo : EIATTR_KPARAM_INFO
	.align		4
.L_9087:
        /*0078*/ 	.byte	0x04, 0x17
        /*007a*/ 	.short	(.L_9089 - .L_9088)
.L_9088:
        /*007c*/ 	.word	0x00000000
        /*0080*/ 	.short	0x0000
        /*0082*/ 	.short	0x0000
        /*0084*/ 	.byte	0x00, 0xf0, 0x11, 0x00


	//----- nvinfo : EIATTR_SPARSE_MMA_MASK
	.align		4
.L_9089:
        /*0088*/ 	.byte	0x03, 0x50
        /*008a*/ 	.short	0x0000


	//----- nvinfo : EIATTR_MAXREG_COUNT
	.align		4
        /*008c*/ 	.byte	0x03, 0x1b
        /*008e*/ 	.short	0x00ff


	//----- nvinfo : EIATTR_NUM_BARRIERS
	.align		4
        /*0090*/ 	.byte	0x02, 0x4c
        /*0092*/ 	.byte	0x01
	.zero		1


	//----- nvinfo : EIATTR_MERCURY_ISA_VERSION
	.align		4
        /*0094*/ 	.byte	0x03, 0x5f
        /*0096*/ 	.short	0x0101


	//----- nvinfo : EIATTR_COOP_GROUP_MASK_REGIDS
	.align		4
        /*0098*/ 	.byte	0x04, 0x29
        /*009a*/ 	.short	(.L_9091 - .L_9090)


	//   ....[0]....
.L_9090:
        /*009c*/ 	.word	0xffffffff


	//   ....[1]....
        /*00a0*/ 	.word	0xffffffff


	//   ....[2]....
        /*00a4*/ 	.word	0xffffffff


	//   ....[3]....
        /*00a8*/ 	.word	0xffffffff


	//   ....[4]....
        /*00ac*/ 	.word	0xffffffff


	//   ....[5]....
        /*00b0*/ 	.word	0xffffffff


	//   ....[6]....
        /*00b4*/ 	.word	0xffffffff


	//   ....[7]....
        /*00b8*/ 	.word	0xffffffff


	//   ....[8]....
        /*00bc*/ 	.word	0xffffffff


	//   ....[9]....
        /*00c0*/ 	.word	0xffffffff


	//   ....[10]....
        /*00c4*/ 	.word	0xffffffff


	//   ....[11]....
        /*00c8*/ 	.word	0xffffffff


	//   ....[12]....
        /*00cc*/ 	.word	0xffffffff


	//   ....[13]....
        /*00d0*/ 	.word	0xffffffff


	//   ....[14]....
        /*00d4*/ 	.word	0xffffffff


	//   ....[15]....
        /*00d8*/ 	.word	0xffffffff


	//   ....[16]....
        /*00dc*/ 	.word	0xffffffff


	//   ....[17]....
        /*00e0*/ 	.word	0xffffffff


	//   ....[18]....
        /*00e4*/ 	.word	0xffffffff


	//   ....[19]....
        /*00e8*/ 	.word	0xffffffff


	//   ....[20]....
        /*00ec*/ 	.word	0xffffffff


	//   ....[21]....
        /*00f0*/ 	.word	0xffffffff


	//   ....[22]....
        /*00f4*/ 	.word	0xffffffff


	//   ....[23]....
        /*00f8*/ 	.word	0xffffffff


	//   ....[24]....
        /*00fc*/ 	.word	0xffffffff


	//   ....[25]....
        /*0100*/ 	.word	0xffffffff


	//   ....[26]....
        /*0104*/ 	.word	0xffffffff


	//   ....[27]....
        /*0108*/ 	.word	0xffffffff


	//   ....[28]....
        /*010c*/ 	.word	0xffffffff


	//   ....[29]....
        /*0110*/ 	.word	0xffffffff


	//   ....[30]....
        /*0114*/ 	.word	0xffffffff


	//   ....[31]....
        /*0118*/ 	.word	0xffffffff


	//   ....[32]....
        /*011c*/ 	.word	0x05000046


	//   ....[33]....
        /*0120*/ 	.word	0x05000046


	//   ....[34]....
        /*0124*/ 	.word	0x05000046


	//   ....[35]....
        /*0128*/ 	.word	0x05000046


	//   ....[36]....
        /*012c*/ 	.word	0x05000046


	//   ....[37]....
        /*0130*/ 	.word	0x05000046


	//   ....[38]....
        /*0134*/ 	.word	0x05000046


	//   ....[39]....
        /*0138*/ 	.word	0x05000046


	//   ....[40]....
        /*013c*/ 	.word	0x05000046


	//   ....[41]....
        /*0140*/ 	.word	0x05000046


	//   ....[42]....
        /*0144*/ 	.word	0x05000046


	//   ....[43]....
        /*0148*/ 	.word	0x05000046


	//   ....[44]....
        /*014c*/ 	.word	0x05000046


	//   ....[45]....
        /*0150*/ 	.word	0x05000046


	//   ....[46]....
        /*0154*/ 	.word	0x05000046


	//   ....[47]....
        /*0158*/ 	.word	0x05000046


	//   ....[48]....
        /*015c*/ 	.word	0x05000046


	//   ....[49]....
        /*0160*/ 	.word	0x05000046


	//   ....[50]....
        /*0164*/ 	.word	0x05000046


	//   ....[51]....
        /*0168*/ 	.word	0x05000046


	//   ....[52]....
        /*016c*/ 	.word	0x05000046


	//   ....[53]....
        /*0170*/ 	.word	0x05000046


	//   ....[54]....
        /*0174*/ 	.word	0x05000046


	//   ....[55]....
        /*0178*/ 	.word	0x05000046


	//   ....[56]....
        /*017c*/ 	.word	0x05000046


	//   ....[57]....
        /*0180*/ 	.word	0x05000046


	//   ....[58]....
        /*0184*/ 	.word	0x05000046


	//   ....[59]....
        /*0188*/ 	.word	0x05000046


	//   ....[60]....
        /*018c*/ 	.word	0x05000046


	//   ....[61]....
        /*0190*/ 	.word	0x05000046


	//   ....[62]....
        /*0194*/ 	.word	0x05000046


	//   ....[63]....
        /*0198*/ 	.word	0x05000046


	//----- nvinfo : EIATTR_COOP_GROUP_INSTR_OFFSETS
	.align		4
.L_9091:
        /*019c*/ 	.byte	0x04, 0x28
        /*019e*/ 	.short	(.L_9093 - .L_9092)


	//   ....[0]....
.L_9092:
        /*01a0*/ 	.word	0x00001b30


	//   ....[1]....
        /*01a4*/ 	.word	0x00001b40


	//   ....[2]....
        /*01a8*/ 	.word	0x00001b50


	//   ....[3]....
        /*01ac*/ 	.word	0x00001b60


	//   ....[4]....
        /*01b0*/ 	.word	0x00001b90


	//   ....[5]....
        /*01b4*/ 	.word	0x00001bb0


	//   ....[6]....
        /*01b8*/ 	.word	0x00001bd0


	//   ....[7]....
        /*01bc*/ 	.word	0x00001bf0


	//   ....[8]....
        /*01c0*/ 	.word	0x00001c10


	//   ....[9]....
        /*01c4*/ 	.word	0x00001c30


	//   ....[10]....
        /*01c8*/ 	.word	0x00001c50


	//   ....[11]....
        /*01cc*/ 	.word	0x00001c70


	//   ....[12]....
        /*01d0*/ 	.word	0x00001c90


	//   ....[13]....
        /*01d4*/ 	.word	0x00001cb0


	//   ....[14]....
        /*01d8*/ 	.word	0x00001cd0


	//   ....[15]....
        /*01dc*/ 	.word	0x00001cf0


	//   ....[16]....
        /*01e0*/ 	.word	0x00001d10


	//   ....[17]....
        /*01e4*/ 	.word	0x00001d30


	//   ....[18]....
        /*01e8*/ 	.word	0x00001d50


	//   ....[19]....
        /*01ec*/ 	.word	0x00001d70


	//   ....[20]....
        /*01f0*/ 	.word	0x00001d90


	//   ....[21]....
        /*01f4*/ 	.word	0x00001db0


	//   ....[22]....
        /*01f8*/ 	.word	0x00001dd0


	//   ....[23]....
        /*01fc*/ 	.word	0x00001df0


	//   ....[24]....
        /*0200*/ 	.word	0x00001e10


	//   ....[25]....
        /*0204*/ 	.word	0x00001e30


	//   ....[26]....
        /*0208*/ 	.word	0x00001e50


	//   ....[27]....
        /*020c*/ 	.word	0x00001e70


	//   ....[28]....
        /*0210*/ 	.word	0x00001e90


	//   ....[29]....
        /*0214*/ 	.word	0x00001eb0


	//   ....[30]....
        /*0218*/ 	.word	0x00001ed0


	//   ....[31]....
        /*021c*/ 	.word	0x00001ef0


	//   ....[32]....
        /*0220*/ 	.word	0x00002540


	//   ....[33]....
        /*0224*/ 	.word	0x000025c0


	//   ....[34]....
        /*0228*/ 	.word	0x00002630


	//   ....[35]....
        /*022c*/ 	.word	0x00002680


	//   ....[36]....
        /*0230*/ 	.word	0x000026e0


	//   ....[37]....
        /*0234*/ 	.word	0x00002730


	//   ....[38]....
        /*0238*/ 	.word	0x00002790


	//   ....[39]....
        /*023c*/ 	.word	0x000027e0


	//   ....[40]....
        /*0240*/ 	.word	0x00002840


	//   ....[41]....
        /*0244*/ 	.word	0x00002890


	//   ....[42]....
        /*0248*/ 	.word	0x000028f0


	//   ....[43]....
        /*024c*/ 	.word	0x00002940


	//   ....[44]....
        /*0250*/ 	.word	0x000029a0


	//   ....[45]....
        /*0254*/ 	.word	0x000029f0


	//   ....[46]....
        /*0258*/ 	.word	0x00002a50


	//   ....[47]....
        /*025c*/ 	.word	0x00002aa0


	//   ....[48]....
        /*0260*/ 	.word	0x00002b00


	//   ....[49]....
        /*0264*/ 	.word	0x00002b50


	//   ....[50]....
        /*0268*/ 	.word	0x00002bb0


	//   ....[51]....
        /*026c*/ 	.word	0x00002c00


	//   ....[52]....
        /*0270*/ 	.word	0x00002c60


	//   ....[53]....
        /*0274*/ 	.word	0x00002cb0


	//   ....[54]....
        /*0278*/ 	.word	0x00002d10


	//   ....[55]....
        /*027c*/ 	.word	0x00002d60


	//   ....[56]....
        /*0280*/ 	.word	0x00002dc0


	//   ....[57]....
        /*0284*/ 	.word	0x00002e10


	//   ....[58]....
        /*0288*/ 	.word	0x00002e70


	//   ....[59]....
        /*028c*/ 	.word	0x00002ec0


	//   ....[60]....
        /*0290*/ 	.word	0x00002f20


	//   ....[61]....
        /*0294*/ 	.word	0x00002f70


	//   ....[62]....
        /*0298*/ 	.word	0x00002fd0


	//   ....[63]....
        /*029c*/ 	.word	0x00003020


	//----- nvinfo : EIATTR_VRC_CTA_INIT_COUNT
	.align		4
.L_9093:
        /*02a0*/ 	.byte	0x02, 0x4a
	.zero		1
	.zero		1


	//----- nvinfo : EIATTR_EXIT_INSTR_OFFSETS
	.align		4
        /*02a4*/ 	.byte	0x04, 0x1c
        /*02a6*/ 	.short	(.L_9095 - .L_9094)


	//   ....[0]....
.L_9094:
        /*02a8*/ 	.word	0x00000560


	//   ....[1]....
        /*02ac*/ 	.word	0x00001fe0


	//   ....[2]....
        /*02b0*/ 	.word	0x00002310


	//   ....[3]....
        /*02b4*/ 	.word	0x000024e0


	//----- nvinfo : EIATTR_MAX_THREADS
	.align		4
.L_9095:
        /*02b8*/ 	.byte	0x04, 0x05
        /*02ba*/ 	.short	(.L_9097 - .L_9096)
.L_9096:
        /*02bc*/ 	.word	0x00000080
        /*02c0*/ 	.word	0x00000001
        /*02c4*/ 	.word	0x00000001


	//----- nvinfo : EIATTR_CRS_STACK_SIZE
	.align		4
.L_9097:
        /*02c8*/ 	.byte	0x04, 0x1e
        /*02ca*/ 	.short	(.L_9099 - .L_9098)
.L_9098:
        /*02cc*/ 	.word	0x00000000


	//----- nvinfo : EIATTR_CBANK_PARAM_SIZE
	.align		4
.L_9099:
        /*02d0*/ 	.byte	0x03, 0x19
        /*02d2*/ 	.short	0x0030


	//----- nvinfo : EIATTR_PARAM_CBANK
	.align		4
        /*02d4*/ 	.byte	0x04, 0x0a
        /*02d6*/ 	.short	(.L_9101 - .L_9100)
	.align		4
.L_9100:
        /*02d8*/ 	.word	index@(.nv.constant0._Z9cuda_gemmIiLi128ELi1ELi1ELi32ELi32ELi32ELi1EEviiiPT_S1_S1_ii)
        /*02dc*/ 	.short	0x0380
        /*02de*/ 	.short	0x0030


	//----- nvinfo : EIATTR_SW_WAR
	.align		4
.L_9101:
        /*02e0*/ 	.byte	0x04, 0x36
        /*02e2*/ 	.short	(.L_9103 - .L_9102)
.L_9102:
        /*02e4*/ 	.word	0x00000008
.L_9103:


//--------------------- .nv.info._Z9cuda_gemmIiLi128ELi1ELi1ELi32ELi32ELi32ELi0EEviiiPT_S1_S1_ii --------------------------
	.section	.nv.info._Z9cuda_gemmIiLi128ELi1ELi1ELi32ELi32ELi32ELi0EEviiiPT_S1_S1_ii,"",@"SHT_CUDA_INFO"
	.sectionflags	@""
	.align	4


	//----- nvinfo : EIATTR_CUDA_API_VERSION
	.align		4
        /*0000*/ 	.byte	0x04, 0x37
        /*0002*/ 	.short	(.L_9105 - .L_9104)
.L_9104:
        /*0004*/ 	.word	0x00000082


	//----- nvinfo : EIATTR_KPARAM_INFO
	.align		4
.L_9105:
        /*0008*/ 	.byte	0x04, 0x17
        /*000a*/ 	.short	(.L_9107 - .L_9106)
.L_9106:
        /*000c*/ 	.word	0x00000000
        /*0010*/ 	.short	0x0007
        /*0012*/ 	.short	0x002c
        /*0014*/ 	.byte	0x00, 0xf0, 0x11, 0x00


	//----- nvinfo : EIATTR_KPARAM_INFO
	.align		4
.L_9107:
        /*0018*/ 	.byte	0x04, 0x17
        /*001a*/ 	.short	(.L_9109 - .L_9108)
.L_9108:
        /*001c*/ 	.word	0x00000000
        /*0020*/ 	.short	0x0006
        /*0022*/ 	.short	0x0028
        /*0024*/ 	.byte	0x00, 0xf0, 0x11, 0x00


	//----- nvinfo : EIATTR_KPARAM_INFO
	.align		4
.L_9109:
        /*0028*/ 	.byte	0x04, 0x17
        /*002a*/ 	.short	(.L_9111 - .L_9110)
.L_9110:
        /*002c*/ 	.word	0x00000000
        /*0030*/ 	.short	0x0005
        /*0032*/ 	.short	0x0020
        /*0034*/ 	.byte	0x00, 0xf5, 0x21, 0x00


	//----- nvinfo : EIATTR_KPARAM_INFO
	.align		4
.L_9111:
        /*0038*/ 	.byte	0x04, 0x17
        /*003a*/ 	.short	(.L_9113 - .L_9112)
.L_9112:
        /*003c*/ 	.word	0x00000000
        /*0040*/ 	.short	0x0004
        /*0042*/ 	.short	0x0018
        /*0044*/ 	.byte	0x00, 0xf5, 0x21, 0x00


	//----- nvinfo : EIATTR_KPARAM_INFO
	.align		4
.L_9113:
        /*0048*/ 	.byte	0x04, 0x17
        /*004a*/ 	.short	(.L_9115 - .L_9114)
.L_9114:
        /*004c*/ 	.word	0x00000000
        /*0050*/ 	.short	0x0003
        /*0052*/ 	.short	0x0010
        /*0054*/ 	.byte	0x00, 0xf5, 0x21, 0x00


	//----- nvinfo : EIATTR_KPARAM_INFO
	.align		4
.L_9115:
        /*0058*/ 	.byte	0x04, 0x17
        /*005a*/ 	.short	(.L_9117 - .L_9116)
.L_9116:
        /*005c*/ 	.word	0x00000000
        /*0060*/ 	.short	0x0002
        /*0062*/ 	.short	0x0008
        /*0064*/ 	.byte	0x00, 0xf0, 0x11, 0x00


	//----- nvinfo : EIATTR_KPARAM_INFO
	.align		4
.L_9117:
        /*0068*/ 	.byte	0x04, 0x17
        /*006a*/ 	.short	(.L_9119 - .L_9118)
.L_9118:
        /*006c*/ 	.word	0x00000000
        /*0070*/ 	.short	0x0001
        /*0072*/ 	.short	0x0004
        /*0074*/ 	.byte	0x00, 0xf0, 0x11, 0x00


	//----- nvinfo : EIATTR_KPARAM_INFO
	.align		4
.L_9119:
        /*0078*/ 	.byte	0x04, 0x17
        /*007a*/ 	.short	(.L_9121 - .L_9120)
.L_9120:
        /*007c*/ 	.word	0x00000000
        /*0080*/ 	.short	0x0000
        /*0082*/ 	.short	0x0000
        /*0084*/ 	.byte	0x00, 0xf0, 0x11, 0x00


	//----- nvinfo : EIATTR_SPARSE_MMA_MASK
	.align		4
.L_9121:
        /*0088*/ 	.byte	0x03, 0x50
        /*008a*/ 	.short	0x0000


	//----- nvinfo : EIATTR_MAXREG_COUNT
	.align		4
        /*008c*/ 	.byte	0x03, 0x1b
        /*008e*/ 	.short	0x00ff


	//----- nvinfo : EIATTR_NUM_BARRIERS
	.align		4
        /*0090*/ 	.byte	0x02, 0x4c
        /*0092*/ 	.byte	0x01
	.zero		1


	//----- nvinfo : EIATTR_MERCURY_ISA_VERSION
	.align		4
        /*0094*/ 	.byte	0x03, 0x5f
        /*0096*/ 	.short	0x0101


	//----- nvinfo : EIATTR_COOP_GROUP_MASK_REGIDS
	.align		4
        /*0098*/ 	.byte	0x04, 0x29
        /*009a*/ 	.short	(.L_9123 - .L_9122)


	//   ....[0]....
.L_9122:
        /*009c*/ 	.word	0xffffffff


	//   ....[1]....
        /*00a0*/ 	.word	0xffffffff


	//   ....[2]....
        /*00a4*/ 	.word	0xffffffff


	//   ....[3]....
        /*00a8*/ 	.word	0xffffffff


	//   ....[4]....
        /*00ac*/ 	.word	0xffffffff


	//   ....[5]....
        /*00b0*/ 	.word	0xffffffff


	//   ....[6]....
        /*00b4*/ 	.word	0xffffffff


	//   ....[7]....
        /*00b8*/ 	.word	0xffffffff


	//   ....[8]....
        /*00bc*/ 	.word	0xffffffff


	//   ....[9]....
        /*00c0*/ 	.word	0xffffffff


	//   ....[10]....
        /*00c4*/ 	.word	0xffffffff


	//   ....[11]....
        /*00c8*/ 	.word	0xffffffff


	//   ....[12]....
        /*00cc*/ 	.word	0xffffffff


	//   ....[13]....
        /*00d0*/ 	.word	0xffffffff


	//   ....[14]....
        /*00d4*/ 	.word	0xffffffff


	//   ....[15]....
        /*00d8*/ 	.word	0xffffffff


	//   ....[16]....
        /*00dc*/ 	.word	0xffffffff


	//   ....[17]....
        /*00e0*/ 	.word	0xffffffff


	//   ....[18]....
        /*00e4*/ 	.word	0xffffffff


	//   ....[19]....
        /*00e8*/ 	.word	0xffffffff


	//   ....[20]....
        /*00ec*/ 	.word	0xffffffff


	//   ....[21]....
        /*00f0*/ 	.word	0xffffffff


	//   ....[22]....
        /*00f4*/ 	.word	0xffffffff


	//   ....[23]....
        /*00f8*/ 	.word	0xffffffff


	//   ....[24]....
        /*00fc*/ 	.word	0xffffffff


	//   ....[25]....
        /*0100*/ 	.word	0xffffffff


	//   ....[26]....
        /*0104*/ 	.word	0xffffffff


	//   ....[27]....
        /*0108*/ 	.word	0xffffffff


	//   ....[28]....
        /*010c*/ 	.word	0xffffffff


	//   ....[29]....
        /*0110*/ 	.word	0xffffffff


	//   ....[30]....
        /*0114*/ 	.word	0xffffffff


	//   ....[31]....
        /*0118*/ 	.word	0xffffffff


	//   ....[32]....
        /*011c*/ 	.word	0x05000049


	//   ....[33]....
        /*0120*/ 	.word	0x05000049


	//   ....[34]....
        /*0124*/ 	.word	0x05000049


	//   ....[35]....
        /*0128*/ 	.word	0x05000049


	//   ....[36]....
        /*012c*/ 	.word	0x05000049


	//   ....[37]....
        /*0130*/ 	.word	0x05000049


	//   ....[38]....
        /*0134*/ 	.word	0x05000049


	//   ....[39]....
        /*0138*/ 	.word	0x05000049


	//   ....[40]....
        /*013c*/ 	.word	0x05000049


	//   ....[41]....
        /*0140*/ 	.word	0x05000049


	//   ....[42]....
        /*0144*/ 	.word	0x05000049


	//   ....[43]....
        /*0148*/ 	.word	0x05000049


	//   ....[44]....
        /*014c*/ 	.word	0x05000049


	//   ....[45]....
        /*0150*/ 	.word	0x05000049


	//   ....[46]....
        /*0154*/ 	.word	0x05000049


	//   ....[47]....
        /*0158*/ 	.word	0x05000049


	//   ....[48]....
        /*015c*/ 	.word	0x05000049


	//   ....[49]....
        /*0160*/ 	.word	0x05000049


	//   ....[50]....
        /*0164*/ 	.word	0x05000049


	//   ....[51]....
        /*0168*/ 	.word	0x05000049


	//   ....[52]....
        /*016c*/ 	.word	0x05000049


	//   ....[53]....
        /*0170*/ 	.word	0x05000049


	//   ....[54]....
        /*0174*/ 	.word	0x05000049


	//   ....[55]....
        /*0178*/ 	.word	0x05000049


	//   ....[56]....
        /*017c*/ 	.word	0x05000049


	//   ....[57]....
        /*0180*/ 	.word	0x05000049


	//   ....[58]....
        /*0184*/ 	.word	0x05000049


	//   ....[59]....
        /*0188*/ 	.word	0x05000049


	//   ....[60]....
        /*018c*/ 	.word	0x05000049


	//   ....[61]....
        /*0190*/ 	.word	0x05000049


	//   ....[62]....
        /*0194*/ 	.word	0x05000049


	//   ....[63]....
        /*0198*/ 	.word	0x05000049


	//----- nvinfo : EIATTR_COOP_GROUP_INSTR_OFFSETS
	.align		4
.L_9123:
        /*019c*/ 	.byte	0x04, 0x28
        /*019e*/ 	.short	(.L_9125 - .L_9124)


	//   ....[0]....
.L_9124:
        /*01a0*/ 	.word	0x00003600


	//   ....[1]....
        /*01a4*/ 	.word	0x000036a0


	//   ....[2]....
        /*01a8*/ 	.word	0x00003740


	//   ....[3]....
        /*01ac*/ 	.word	0x000037e0


	//   ....[4]....
        /*01b0*/ 	.word	0x00003880


	//   ....[5]....
        /*01b4*/ 	.word	0x000038e0


	//   ....[6]....
        /*01b8*/ 	.word	0x00003940


	//   ....[7]....
        /*01bc*/ 	.word	0x000039e0


	//   ....[8]....
        /*01c0*/ 	.word	0x00003a40


	//   ....[9]....
        /*01c4*/ 	.word	0x00003ae0


	//   ....[10]....
        /*01c8*/ 	.word	0x00003b80


	//   ....[11]....
        /*01cc*/ 	.word	0x00003c20


	//   ....[12]....
        /*01d0*/ 	.word	0x00003cc0


	//   ....[13]....
        /*01d4*/ 	.word	0x00003d20


	//   ....[14]....
        /*01d8*/ 	.word	0x00003dc0


	//   ....[15]....
        /*01dc*/ 	.word	0x00003e20


	//   ....[16]....
        /*01e0*/ 	.word	0x00003ec0


	//   ....[17]....
        /*01e4*/ 	.word	0x00003f20


	//   ....[18]....
        /*01e8*/ 	.word	0x00003fc0


	//   ....[19]....
        /*01ec*/ 	.word	0x00004060


	//   ....[20]....
        /*01f0*/ 	.word	0x00004100


	//   ....[21]....
        /*01f4*/ 	.word	0x000041a0


	//   ....[22]....
        /*01f8*/ 	.word	0x00004240


	//   ....[23]....
        /*01fc*/ 	.word	0x000042e0


	//   ....[24]....
        /*0200*/ 	.word	0x00004380


	//   ....[25]....
        /*0204*/ 	.word	0x00004420


	//   ....[26]....
        /*0208*/ 	.word	0x00004480


	//   ....[27]....
        /*020c*/ 	.word	0x00004520


	//   ....[28]....
        /*0210*/ 	.word	0x00004580


	//   ....[29]....
        /*0214*/ 	.word	0x00004620


	//   ....[30]....
        /*0218*/ 	.word	0x000046c0


	//   ....[31]....
        /*021c*/ 	.word	0x00004760


	//   ....[32]....
        /*0220*/ 	.word	0x00005f10


	//   ....[33]....
        /*0224*/ 	.word	0x00005fa0


	//   ....[34]....
        /*0228*/ 	.word	0x00006020


	//   ....[35]....
        /*022c*/ 	.word	0x000060a0


	//   ....[36]....
        /*0230*/ 	.word	0x00006120


	//   ....[37]....
        /*0234*/ 	.word	0x000061a0


	//   ....[38]....
        /*0238*/ 	.word	0x00006220


	//   ....[39]....
        /*023c*/ 	.word	0x000062a0


	//   ....[40]....
        /*0240*/ 	.word	0x00006320


	//   ....[41]....
        /*0244*/ 	.word	0x000063a0


	//   ....[42]....
        /*0248*/ 	.word	0x00006420


	//   ....[43]....
        /*024c*/ 	.word	0x000064a0


	//   ....[44]....
        /*0250*/ 	.word	0x00006520


	//   ....[45]....
        /*0254*/ 	.word	0x000065a0


	//   ....[46]....
        /*0258*/ 	.word	0x00006620


	//   ....[47]....
        /*025c*/ 	.word	0x000066a0


	//   ....[48]....
        /*0260*/ 	.word	0x00006720


	//   ....[49]....
        /*0264*/ 	.word	0x000067a0


	//   ....[50]....
        /*0268*/ 	.word	0x00006820


	//   ....[51]....
        /*026c*/ 	.word	0x000068a0


	//   ....[52]....
        /*0270*/ 	.word	0x00006920


	//   ....[53]....
        /*0274*/ 	.word	0x000069a0


	//   ....[54]....
        /*0278*/ 	.word	0x00006a20


	//   ....[55]....
        /*027c*/ 	.word	0x00006aa0


	//   ....[56]....
        /*0280*/ 	.word	0x00006b20


	//   ....[57]....
        /*0284*/ 	.word	0x00006ba0


	//   ....[58]....
        /*0288*/ 	.word	0x00006c20


	//   ....[59]....
        /*028c*/ 	.word	0x00006ca0


	//   ....[60]....
        /*0290*/ 	.word	0x00006d20


	//   ....[61]....
        /*0294*/ 	.word	0x00006da0


	//   ....[62]....
        /*0298*/ 	.word	0x00006e20


	//   ....[63]....
        /*029c*/ 	.word	0x00006ea0


	//----- nvinfo : EIATTR_VRC_CTA_INIT_COUNT
	.align		4
.L_9125:
        /*02a0*/ 	.byte	0x02, 0x4a
	.zero		1
	.zero		1


	//----- nvinfo : EIATTR_EXIT_INSTR_OFFSETS
	.align		4
        /*02a4*/ 	.byte	0x04, 0x1c
        /*02a6*/ 	.short	(.L_9127 - .L_9126)


	//   ....[0]....
.L_9126:
        /*02a8*/ 	.word	0x00000690


	//   ....[1]....
        /*02ac*/ 	.word	0x00005050


	//   ....[2]....
        /*02b0*/ 	.word	0x00005720


	//   ....[3]....
        /*02b4*/ 	.word	0x00005ec0


	//----- nvinfo : EIATTR_MAX_THREADS
	.align		4
.L_9127:
        /*02b8*/ 	.byte	0x04, 0x05
        /*02ba*/ 	.short	(.L_9129 - .L_9128)
.L_9128:
        /*02bc*/ 	.word	0x00000080
        /*02c0*/ 	.word	0x00000001
        /*02c4*/ 	.word	0x00000001


	//----- nvinfo : EIATTR_CRS_STACK_SIZE
	.align		4
.L_9129:
        /*02c8*/ 	.byte	0x04, 0x1e
        /*02ca*/ 	.short	(.L_9131 - .L_9130)
.L_9130:
        /*02cc*/ 	.word	0x00000000


	//----- nvinfo : EIATTR_CBANK_PARAM_SIZE
	.align		4
.L_9131:
        /*02d0*/ 	.byte	0x03, 0x19
        /*02d2*/ 	.short	0x0030


	//----- nvinfo : EIATTR_PARAM_CBANK
	.align		4
        /*02d4*/ 	.byte	0x04, 0x0a
        /*02d6*/ 	.short	(.L_9133 - .L_9132)
	.align		4
.L_9132:
        /*02d8*/ 	.word	index@(.nv.constant0._Z9cuda_gemmIiLi128ELi1ELi1ELi32ELi32ELi32ELi0EEviiiPT_S1_S1_ii)
        /*02dc*/ 	.short	0x0380
        /*02de*/ 	.short	0x0030


	//----- nvinfo : EIATTR_SW_WAR
	.align		4
.L_9133:
        /*02e0*/ 	.byte	0x04, 0x36
        /*02e2*/ 	.short	(.L_9135 - .L_9134)
.L_9134:
        /*02e4*/ 	.word	0x00000008
.L_9135:


//--------------------- .nv.info._Z9cuda_gemmIiLi128ELi1ELi1ELi32ELi16ELi16ELi1EEviiiPT_S1_S1_ii --------------------------
	.section	.nv.info._Z9cuda_gemmIiLi128ELi1ELi1ELi32ELi16ELi16ELi1EEviiiPT_S1_S1_ii,"",@"SHT_CUDA_INFO"
	.sectionflags	@""
	.align	4


	//----- nvinfo : EIATTR_CUDA_API_VERSION
	.align		4
        /*0000*/ 	.byte	0x04, 0x37
        /*0002*/ 	.short	(.L_9137 - .L_9136)
.L_9136:
        /*0004*/ 	.word	0x00000082


	//----- nvinfo : EIATTR_KPARAM_INFO
	.align		4
.L_9137:
        /*0008*/ 	.byte	0x04, 0x17
        /*000a*/ 	.short	(.L_9139 - .L_9138)
.L_9138:
        /*000c*/ 	.word	0x00000000
        /*0010*/ 	.short	0x0007
        /*0012*/ 	.short	0x002c
        /*0014*/ 	.byte	0x00, 0xf0, 0x11, 0x00


	//----- nvinfo : EIATTR_KPARAM_INFO
	.align		4
.L_9139:
        /*0018*/ 	.byte	0x04, 0x17
        /*001a*/ 	.short	(.L_9141 - .L_9140)
.L_9140:
        /*001c*/ 	.word	0x00000000
        /*0020*/ 	.short	0x0006
        /*0022*/ 	.short	0x0028
        /*0024*/ 	.byte	0x00, 0xf0, 0x11, 0x00


	//----- nvinfo : EIATTR_KPARAM_INFO
	.align		4
.L_9141:
        /*0028*/ 	.byte	0x04, 0x17
        /*002a*/ 	.short	(.L_9143 - .L_9142)
.L_9142:
        /*002c*/ 	.word	0x00000000
        /*0030*/ 	.short	0x0005
        /*0032*/ 	.short	0x0020
        /*0034*/ 	.byte	0x00, 0xf5, 0x21, 0x00


	//----- nvinfo : EIATTR_KPARAM_INFO
	.align		4
.L_9143:
        /*0038*/ 	.byte	0x04, 0x17
        /*003a*/ 	.short	(.L_9145 - .L_9144)
.L_9144:
        /*003c*/ 	.word	0x00000000
        /*0040*/ 	.short	0x0004
        /*0042*/ 	.short	0x0018
        /*0044*/ 	.byte	0x00, 0xf5, 0x21, 0x00


	//----- nvinfo : EIATTR_KPARAM_INFO
	.align		4
.L_9145:
        /*0048*/ 	.byte	0x04, 0x17
        /*004a*/ 	.short	(.L_9147 - .L_9146)
.L_9146:
        /*004c*/ 	.word	0x00000000
        /*0050*/ 	.short	0x0003
        /*0052*/ 	.short	0x0010
        /*0054*/ 	.byte	0x00, 0xf5, 0x21, 0x00


	//----- nvinfo : EIATTR_KPARAM_INFO
	.align		4
.L_9147:
        /*0058*/ 	.byte	0x04, 0x17
        /*005a*/ 	.short	(.L_9149 - .L_9148)
.L_9148:
        /*005c*/ 	.word	0x00000000
        /*0060*/ 	.short	0x0002
        /*0062*/ 	.short	0x0008
        /*0064*/ 	.byte	0x00, 0xf0, 0x11, 0x00


	//----- nvinfo : EIATTR_KPARAM_INFO
	.align		4
.L_9149:
        /*0068*/ 	.byte	0x04, 0x17
        /*006a*/ 	.short	(.L_9151 - .L_9150)
.L_9150:
        /*006c*/ 	.word	0x00000000
        /*0070*/ 	.short	0x0001
        /*0072*/ 	.short	0x0004
        /*0074*/ 	.byte	0x00, 0xf0, 0x11, 0x00


	//----- nvinfo : EIATTR_KPARAM_INFO
	.align		4
.L_9151:
        /*0078*/ 	.byte	0x04, 0x17
        /*007a*/ 	.short	(.L_9153 - .L_9152)
.L_9152:
        /*007c*/ 	.word	0x00000000
        /*0080*/ 	.short	0x0000
        /*0082*/ 	.short	0x0000
        /*0084*/ 	.byte	0x00, 0xf0, 0x11, 0x00


	//----- nvinfo : EIATTR_SPARSE_MMA_MASK
	.align		4
.L_9153:
        /*0088*/ 	.byte	0x03, 0x50
        /*008a*/ 	.short	0x0000


	//----- nvinfo : EIATTR_MAXREG_COUNT
	.align		4
        /*008c*/ 	.byte	0x03, 0x1b
        /*008e*/ 	.short	0x00ff


	//----- nvinfo : EIATTR_NUM_BARRIERS
	.align		4
        /*0090*/ 	.byte	0x02, 0x4c
        /*0092*/ 	.byte	0x01
	.zero		1


	//----- nvinfo : EIATTR_MERCURY_ISA_VERSION
	.align		4
        /*0094*/ 	.byte	0x03, 0x5f
        /*0096*/ 	.short	0x0101


	//----- nvinfo : EIATTR_COOP_GROUP_MASK_REGIDS
	.align		4
        /*0098*/ 	.byte	0x04, 0x29
        /*009a*/ 	.short	(.L_9155 - .L_9154)


	//   ....[0]....
.L_9154:
        /*009c*/ 	.word	0xffffffff


	//   ....[1]....
        /*00a0*/ 	.word	0xffffffff


	//   ....[2]....
        /*00a4*/ 	.word	0xffffffff


	//   ....[3]....
        /*00a8*/ 	.word	0xffffffff


	//   ....[4]....
        /*00ac*/ 	.word	0xffffffff


	//   ....[5]....
        /*00b0*/ 	.word	0xffffffff


	//   ....[6]....
        /*00b4*/ 	.word	0xffffffff


	//   ....[7]....
        /*00b8*/ 	.word	0xffffffff


	//   ....[8]....
        /*00bc*/ 	.word	0xffffffff


	//   ....[9]....
        /*00c0*/ 	.word	0xffffffff


	//   ....[10]....
        /*00c4*/ 	.word	0xffffffff


	//   ....[11]....
        /*00c8*/ 	.word	0xffffffff


	//   ....[12]....
        /*00cc*/ 	.word	0xffffffff


	//   ....[13]....
        /*00d0*/ 	.word	0xffffffff


	//   ....[14]....
        /*00d4*/ 	.word	0xffffffff


	//   ....[15]....
        /*00d8*/ 	.word	0xffffffff


	//   ....[16]....
        /*00dc*/ 	.word	0x05000000


	//   ....[17]....
        /*00e0*/ 	.word	0x05000000


	//   ....[18]....
        /*00e4*/ 	.word	0x05000000


	//   ....[19]....
        /*00e8*/ 	.word	0x05000000


	//   ....[20]....
        /*00ec*/ 	.word	0x05000000


	//   ....[21]....
        /*00f0*/ 	.word	0x05000000


	//   ....[22]....
        /*00f4*/ 	.word	0x05000000


	//   ....[23]....
        /*00f8*/ 	.word	0x05000000


	//   ....[24]....
        /*00fc*/ 	.word	0x05000000


	//   ....[25]....
        /*0100*/ 	.word	0x05000000


	//   ....[26]....
        /*0104*/ 	.word	0x05000000


	//   ....[27]....
        /*0108*/ 	.word	0x05000000


	//   ....[28]....
        /*010c*/ 	.word	0x05000000


	//   ....[29]....
        /*0110*/ 	.word	0x05000000


	//   ....[30]....
        /*0114*/ 	.word	0x05000000


	//   ....[31]....
        /*0118*/ 	.word	0x05000000


	//----- nvinfo : EIATTR_COOP_GROUP_INSTR_OFFSETS
	.align		4
.L_9155:
        /*011c*/ 	.byte	0x04, 0x28
        /*011e*/ 	.short	(.L_9157 - .L_9156)


	//   ....[0]....
.L_9156:
        /*0120*/ 	.word	0x00001650


	//   ....[1]....
        /*0124*/ 	.word	0x00001660


	//   ....[2]....
        /*0128*/ 	.word	0x00001690


	//   ....[3]....
        /*012c*/ 	.word	0x000016b0


	//   ....[4]....
        /*0130*/ 	.word	0x000016d0


	//   ....[5]....
        /*0134*/ 	.word	0x000016f0


	//   ....[6]....
        /*0138*/ 	.word	0x00001710


	//   ....[7]....
        /*013c*/ 	.word	0x00001730


	//   ....[8]....
        /*0140*/ 	.word	0x00001750


	//   ....[9]....
        /*0144*/ 	.word	0x00001770


	//   ....[10]....
        /*0148*/ 	.word	0x00001790


	//   ....[11]....
        /*014c*/ 	.word	0x000017b0


	//   ....[12]....
        /*0150*/ 	.word	0x000017d0


	//   ....[13]....
        /*0154*/ 	.word	0x000017f0


	//   ....[14]....
        /*0158*/ 	.word	0x00001810


	//   ....[15]....
        /*015c*/ 	.word	0x00001830


	//   ....[16]....
        /*0160*/ 	.word	0x00001ea0


	//   ....[17]....
        /*0164*/ 	.word	0x00001f20


	//   ....[18]....
        /*0168*/ 	.word	0x00001fa0


	//   ....[19]....
        /*016c*/ 	.word	0x00001ff0


	//   ....[20]....
        /*0170*/ 	.word	0x00002040


	//   ....[21]....
        /*0174*/ 	.word	0x00002090


	//   ....[22]....
        /*0178*/ 	.word	0x000020e0


	//   ....[23]....
        /*017c*/ 	.word	0x00002130


	//   ....[24]....
        /*0180*/ 	.word	0x00002180


	//   ....[25]....
        /*0184*/ 	.word	0x000021d0


	//   ....[26]....
        /*0188*/ 	.word	0x00002220


	//   ....[27]....
        /*018c*/ 	.word	0x00002270


	//   ....[28]....
        /*0190*/ 	.word	0x000022c0


	//   ....[29]....
        /*0194*/ 	.word	0x00002310


	//   ....[30]....
        /*0198*/ 	.word	0x00002360


	//   ....[31]....
        /*019c*/ 	.word	0x000023b0


	//----- nvinfo : EIATTR_VRC_CTA_INIT_COUNT
	.align		4
.L_9157:
        /*01a0*/ 	.byte	0x02, 0x4a
	.zero		1
	.zero		1


	//----- nvinfo : EIATTR_EXIT_INSTR_OFFSETS
	.align		4
        /*01a4*/ 	.byte	0x04, 0x1c
        /*01a6*/ 	.short	(.L_9159 - .L_9158)


	//   ....[0]....
.L_9158:
        /*01a8*/ 	.word	0x00000580


	//   ....[1]....
        /*01ac*/ 	.word	0x00001900


	//   ....[2]....
        /*01b0*/ 	.word	0x00001c40


	//   ....[3]....
        /*01b4*/ 	.word	0x00001e40


	//----- nvinfo : EIATTR_MAX_THREADS
	.align		4
.L_9159:
        /*01b8*/ 	.byte	0x04, 0x05
        /*01ba*/ 	.short	(.L_9161 - .L_9160)
.L_9160:
        /*01bc*/ 	.word	0x00000080
        /*01c0*/ 	.word	0x00000001
        /*01c4*/ 	.word	0x00000001


	//----- nvinfo : EIATTR_CRS_STACK_SIZE
	.align		4
.L_9161:
        /*01c8*/ 	.byte	0x04, 0x1e
        /*01ca*/ 	.short	(.L_9163 - .L_9162)
.L_9162:
        /*01cc*/ 	.word	0x00000000


	//----- nvinfo : EIATTR_CBANK_PARAM_SIZE
	.align		4
.L_9163:
        /*01d0*/ 	.byte	0x03, 0x19
        /*01d2*/ 	.short	0x0030


	//----- nvinfo : EIATTR_PARAM_CBANK
	.align		4
        /*01d4*/ 	.byte	0x04, 0x0a
        /*01d6*/ 	.short	(.L_9165 - .L_9164)
	.align		4
.L_9164:
        /*01d8*/ 	.word	index@(.nv.constant0._Z9cuda_gemmIiLi128ELi1ELi1ELi32ELi16ELi16ELi1EEviiiPT_S1_S1_ii)
        /*01dc*/ 	.short	0x0380
        /*01de*/ 	.short	0x0030


	//----- nvinfo : EIATTR_SW_WAR
	.align		4
.L_9165:
        /*01e0*/ 	.byte	0x04, 0x36
        /*01e2*/ 	.short	(.L_9167 - .L_9166)
.L_9166:
        /*01e4*/ 	.word	0x00000008
.L_9167:


//--------------------- .nv.info._Z9cuda_gemmIiLi128ELi1ELi1ELi32ELi16ELi16ELi0EEviiiPT_S1_S1_ii --------------------------
	.section	.nv.info._Z9cuda_gemmIiLi128ELi1ELi1ELi32ELi16ELi16ELi0EEviiiPT_S1_S1_ii,"",@"SHT_CUDA_INFO"
	.sectionflags	@""
	.align	4


	//----- nvinfo : EIATTR_CUDA_API_VERSION
	.align		4
        /*0000*/ 	.byte	0x04, 0x37
        /*0002*/ 	.short	(.L_9169 - .L_9168)
.L_9168:
        /*0004*/ 	.word	0x00000082


	//----- nvinfo : EIATTR_KPARAM_INFO
	.align		4
.L_9169:
        /*0008*/ 	.byte	0x04, 0x17
        /*000a*/ 	.short	(.L_9171 - .L_9170)
.L_9170:
        /*000c*/ 	.word	0x00000000
        /*0010*/ 	.short	0x0007
        /*0012*/ 	.short	0x002c
        /*0014*/ 	.byte	0x00, 0xf0, 0x11, 0x00


	//----- nvinfo : EIATTR_KPARAM_INFO
	.align		4
.L_9171:
        /*0018*/ 	.byte	0x04, 0x17
        /*001a*/ 	.short	(.L_9173 - .L_9172)
.L_9172:
        /*001c*/ 	.word	0x00000000
        /*0020*/ 	.short	0x0006
        /*0022*/ 	.short	0x0028
        /*0024*/ 	.byte	0x00, 0xf0, 0x11, 0x00


	//----- nvinfo : EIATTR_KPARAM_INFO
	.align		4
.L_9173:
        /*0028*/ 	.byte	0x04, 0x17
        /*002a*/ 	.short	(.L_9175 - .L_9174)
.L_9174:
        /*002c*/ 	.word	0x00000000
        /*0030*/ 	.short	0x0005
        /*0032*/ 	.short	0x0020
        /*0034*/ 	.byte	0x00, 0xf5, 0x21, 0x00


	//----- nvinfo : EIATTR_KPARAM_INFO
	.align		4
.L_9175:
        /*0038*/ 	.byte	0x04, 0x17
        /*003a*/ 	.short	(.L_9177 - .L_9176)
.L_9176:
        /*003c*/ 	.word	0x00000000
        /*0040*/ 	.short	0x0004
        /*0042*/ 	.short	0x0018
        /*0044*/ 	.byte	0x00, 0xf5, 0x21, 0x00


	//----- nvinfo : EIATTR_KPARAM_INFO
	.align		4
.L_9177:
        /*0048*/ 	.byte	0x04, 0x17
        /*004a*/ 	.short	(.L_9179 - .L_9178)
.L_9178:
        /*004c*/ 	.word	0x00000000
        /*0050*/ 	.short	0x0003
        /*0052*/ 	.short	0x0010
        /*0054*/ 	.byte	0x00, 0xf5, 0x21, 0x00


	//----- nvinfo : EIATTR_KPARAM_INFO
	.align		4
.L_9179:
        /*0058*/ 	.byte	0x04, 0x17
        /*005a*/ 	.short	(.L_9181 - .L_9180)
.L_9180:
        /*005c*/ 	.word	0x00000000
        /*0060*/ 	.short	0x0002
        /*0062*/ 	.short	0x0008
        /*0064*/ 	.byte	0x00, 0xf0, 0x11, 0x00


	//----- nvinfo : EIATTR_KPARAM_INFO
	.align		4
.L_9181:
        /*0068*/ 	.byte	0x04, 0x17
        /*006a*/ 	.short	(.L_9183 - .L_9182)
.L_9182:
        /*006c*/ 	.word	0x00000000
        /*0070*/ 	.short	0x0001
        /*0072*/ 	.short	0x0004
        /*0074*/ 	.byte	0x00, 0xf0, 0x11, 0x00


	//----- nvinfo : EIATTR_KPARAM_INFO
	.align		4
.L_9183:
        /*0078*/ 	.byte	0x04, 0x17
        /*007a*/ 	.short	(.L_9185 - .L_9184)
.L_9184:
        /*007c*/ 	.word	0x00000000
        /*0080*/ 	.short	0x0000
        /*0082*/ 	.short	0x0000
        /*0084*/ 	.byte	0x00, 0xf0, 0x11, 0x00


	//----- nvinfo : EIATTR_SPARSE_MMA_MASK
	.align		4
.L_9185:
        /*0088*/ 	.byte	0x03, 0x50
        /*008a*/ 	.short	0x0000


	//----- nvinfo : EIATTR_MAXREG_COUNT
	.align		4
        /*008c*/ 	.byte	0x03, 0x1b
        /*008e*/ 	.short	0x00ff


	//----- nvinfo : EIATTR_NUM_BARRIERS
	.align		4
        /*0090*/ 	.byte	0x02, 0x4c
        /*0092*/ 	.byte	0x01
	.zero		1


	//----- nvinfo : EIATTR_MERCURY_ISA_VERSION
	.align		4
        /*0094*/ 	.byte	0x03, 0x5f
        /*0096*/ 	.short	0x0101


	//----- nvinfo : EIATTR_COOP_GROUP_MASK_REGIDS
	.align		4
        /*0098*/ 	.byte	0x04, 0x29
        /*009a*/ 	.short	(.L_9187 - .L_9186)


	//   ....[0]....
.L_9186:
        /*009c*/ 	.word	0xffffffff


	//   ....[1]....
        /*00a0*/ 	.word	0xffffffff


	//   ....[2]....
        /*00a4*/ 	.word	0xffffffff


	//   ....[3]....
        /*00a8*/ 	.word	0xffffffff


	//   ....[4]....
        /*00ac*/ 	.word	0xffffffff


	//   ....[5]....
        /*00b0*/ 	.word	0xffffffff


	//   ....[6]....
        /*00b4*/ 	.word	0xffffffff


	//   ....[7]....
        /*00b8*/ 	.word	0xffffffff


	//   ....[8]....
        /*00bc*/ 	.word	0xffffffff


	//   ....[9]....
        /*00c0*/ 	.word	0xffffffff


	//   ....[10]....
        /*00c4*/ 	.word	0xffffffff


	//   ....[11]....
        /*00c8*/ 	.word	0xffffffff


	//   ....[12]....
        /*00cc*/ 	.word	0xffffffff


	//   ....[13]....
        /*00d0*/ 	.word	0xffffffff


	//   ....[14]....
        /*00d4*/ 	.word	0xffffffff


	//   ....[15]....
        /*00d8*/ 	.word	0xffffffff


	//   ....[16]....
        /*00dc*/ 	.word	0x05000038


	//   ....[17]....
        /*00e0*/ 	.word	0x05000038


	//   ....[18]....
        /*00e4*/ 	.word	0x05000038


	//   ....[19]....
        /*00e8*/ 	.word	0x05000038


	//   ....[20]....
        /*00ec*/ 	.word	0x05000038


	//   ....[21]....
        /*00f0*/ 	.word	0x05000038


	//   ....[22]....
        /*00f4*/ 	.word	0x05000038


	//   ....[23]....
        /*00f8*/ 	.word	0x05000038


	//   ....[24]....
        /*00fc*/ 	.word	0x05000038


	//   ....[25]....
        /*0100*/ 	.word	0x05000038


	//   ....[26]....
        /*0104*/ 	.word	0x05000038


	//   ....[27]....
        /*0108*/ 	.word	0x05000038


	//   ....[28]....
        /*010c*/ 	.word	0x05000038


	//   ....[29]....
        /*0110*/ 	.word	0x05000038


	//   ....[30]....
        /*0114*/ 	.word	0x05000038


	//   ....[31]....
        /*0118*/ 	.word	0x05000038


	//----- nvinfo : EIATTR_COOP_GROUP_INSTR_OFFSETS
	.align		4
.L_9187:
        /*011c*/ 	.byte	0x04, 0x28
        /*011e*/ 	.short	(.L_9189 - .L_9188)


	//   ....[0]....
.L_9188:
        /*0120*/ 	.word	0x00002760


	//   ....[1]....
        /*0124*/ 	.word	0x000027c0


	//   ....[2]....
        /*0128*/ 	.word	0x00002820


	//   ....[3]....
        /*012c*/ 	.word	0x00002880


	//   ....[4]....
        /*0130*/ 	.word	0x000028e0


	//   ....[5]....
        /*0134*/ 	.word	0x00002940


	//   ....[6]....
        /*0138*/ 	.word	0x000029a0


	//   ....[7]....
        /*013c*/ 	.word	0x00002a00


	//   ....[8]....
        /*0140*/ 	.word	0x00002a60


	//   ....[9]....
        /*0144*/ 	.word	0x00002ac0


	//   ....[10]....
        /*0148*/ 	.word	0x00002b20


	//   ....[11]....
        /*014c*/ 	.word	0x00002b80


	//   ....[12]....
        /*0150*/ 	.word	0x00002be0


	//   ....[13]....
        /*0154*/ 	.word	0x00002c40


	//   ....[14]....
        /*0158*/ 	.word	0x00002ca0


	//   ....[15]....
        /*015c*/ 	.word	0x00002d00


	//   ....[16]....
        /*0160*/ 	.word	0x00004080


	//   ....[17]....
        /*0164*/ 	.word	0x00004100


	//   ....[18]....
        /*0168*/ 	.word	0x00004180


	//   ....[19]....
        /*016c*/ 	.word	0x00004200


	//   ....[20]....
        /*0170*/ 	.word	0x00004280


	//   ....[21]....
        /*0174*/ 	.word	0x00004300


	//   ....[22]....
        /*0178*/ 	.word	0x00004380


	//   ....[23]....
        /*017c*/ 	.word	0x00004400


	//   ....[24]....
        /*0180*/ 	.word	0x00004480


	//   ....[25]....
        /*0184*/ 	.word	0x00004500


	//   ....[26]....
        /*0188*/ 	.word	0x00004580


	//   ....[27]....
        /*018c*/ 	.word	0x00004600


	//   ....[28]....
        /*0190*/ 	.word	0x00004680


	//   ....[29]....
        /*0194*/ 	.word	0x00004700


	//   ....[30]....
        /*0198*/ 	.word	0x00004780


	//   ....[31]....
        /*019c*/ 	.word	0x00004800


	//----- nvinfo : EIATTR_VRC_CTA_INIT_COUNT
	.align		4
.L_9189:
        /*01a0*/ 	.byte	0x02, 0x4a
	.zero		1
	.zero		1


	//----- nvinfo : EIATTR_EXIT_INSTR_OFFSETS
	.align		4
        /*01a4*/ 	.byte	0x04, 0x1c
        /*01a6*/ 	.short	(.L_9191 - .L_9190)


	//   ....[0]....
.L_9190:
        /*01a8*/ 	.word	0x00000690


	//   ....[1]....
        /*01ac*/ 	.word	0x000031e0


	//   ....[2]....
        /*01b0*/ 	.word	0x00003890


	//   ....[3]....
        /*01b4*/ 	.word	0x00004030


	//----- nvinfo : EIATTR_MAX_THREADS
	.align		4
.L_9191:
        /*01b8*/ 	.byte	0x04, 0x05
        /*01ba*/ 	.short	(.L_9193 - .L_9192)
.L_9192:
        /*01bc*/ 	.word	0x00000080
        /*01c0*/ 	.word	0x00000001
        /*01c4*/ 	.word	0x00000001


	//----- nvinfo : EIATTR_CRS_STACK_SIZE
	.align		4
.L_9193:
        /*01c8*/ 	.byte	0x04, 0x1e
        /*01ca*/ 	.short	(.L_9195 - .L_9194)
.L_9194:
        /*01cc*/ 	.word	0x00000000


	//----- nvinfo : EIATTR_CBANK_PARAM_SIZE
	.align		4
.L_9195:
        /*01d0*/ 	.byte	0x03, 0x19
        /*01d2*/ 	.short	0x0030


	//----- nvinfo : EIATTR_PARAM_CBANK
	.align		4
        /*01d4*/ 	.byte	0x04, 0x0a
        /*01d6*/ 	.short	(.L_9197 - .L_9196)
	.align		4
.L_9196:
        /*01d8*/ 	.word	index@(.nv.constant0._Z9cuda_gemmIiLi128ELi1ELi1ELi32ELi16ELi16ELi0EEviiiPT_S1_S1_ii)
        /*01dc*/ 	.short	0x0380
        /*01de*/ 	.short	0x0030


	//----- nvinfo : EIATTR_SW_WAR
	.align		4
.L_9197:
        /*01e0*/ 	.byte	0x04, 0x36
        /*01e2*/ 	.short	(.L_9199 - .L_9198)
.L_9198:
        /*01e4*/ 	.word	0x00000008
.L_9199:


//--------------------- .nv.info._Z9cuda_gemmIiLi128ELi1ELi1ELi32ELi8ELi8ELi1EEviiiPT_S1_S1_ii --------------------------
	.section	.nv.info._Z9cuda_gemmIiLi128ELi1ELi1ELi32ELi8ELi8ELi1EEviiiPT_S1_S1_ii,"",@"SHT_CUDA_INFO"
	.sectionflags	@""
	.align	4


	//----- nvinfo : EIATTR_CUDA_API_VERSION
	.align		4
        /*0000*/ 	.byte	0x04, 0x37
        /*0002*/ 	.short	(.L_9201 - .L_9200)
.L_9200:
        /*0004*/ 	.word	0x00000082


	//----- nvinfo : EIATTR_KPARAM_INFO
	.align		4
.L_9201:
        /*0008*/ 	.byte	0x04, 0x17
        /*000a*/ 	.short	(.L_9203 - .L_9202)
.L_9202:
        /*000c*/ 	.word	0x00000000
        /*0010*/ 	.short	0x0007
        /*0012*/ 	.short	0x002c
        /*0014*/ 	.byte	0x00, 0xf0, 0x11, 0x00


	//----- nvinfo : EIATTR_KPARAM_INFO
	.align		4
.L_9203:
        /*0018*/ 	.byte	0x04, 0x17
        /*001a*/ 	.short	(.L_9205 - .L_9204)
.L_9204:
        /*001c*/ 	.word	0x00000000
        /*0020*/ 	.short	0x0006
        /*0022*/ 	.short	0x0028
        /*0024*/ 	.byte	0x00, 0xf0, 0x11, 0x00


	//----- nvinfo : EIATTR_KPARAM_INFO
	.align		4
.L_9205:
        /*0028*/ 	.byte	0x04, 0x17
        /*002a*/ 	.short	(.L_9207 - .L_9206)
.L_9206:
        /*002c*/ 	.word	0x00000000
        /*0030*/ 	.short	0x0005
        /*0032*/ 	.short	0x0020
        /*0034*/ 	.byte	0x00, 0xf5, 0x21, 0x00


	//----- nvinfo : EIATTR_KPARAM_INFO
	.align		4
.L_9207:
        /*0038*/ 	.byte	0x04, 0x17
        /*003a*/ 	.short	(.L_9209 - .L_9208)
.L_9208:
        /*003c*/ 	.word	0x00000000
        /*0040*/ 	.short	0x0004
        /*0042*/ 	.short	0x0018
        /*0044*/ 	.byte	0x00, 0xf5, 0x21, 0x00


	//----- nvinfo : EIATTR_KPARAM_INFO
	.align		4
.L_9209:
        /*0048*/ 	.byte	0x04, 0x17
        /*004a*/ 	.short	(.L_9211 - .L_9210)
.L_9210:
        /*004c*/ 	.word	0x00000000
        /*0050*/ 	.short	0x0003
        /*0052*/ 	.short	0x0010
        /*0054*/ 	.byte	0x00, 0xf5, 0x21, 0x00


	//----- nvinfo : EIATTR_KPARAM_INFO
	.align		4
.L_9211:
        /*0058*/ 	.byte	0x04, 0x17
        /*005a*/ 	.short	(.L_9213 - .L_9212)
.L_9212:
        /*005c*/ 	.word	0x00000000
        /*0060*/ 	.short	0x0002
        /*0062*/ 	.short	0x0008
        /*0064*/ 	.byte	0x00, 0xf0, 0x11, 0x00


	//----- nvinfo : EIATTR_KPARAM_INFO
	.align		4
.L_9213:
        /*0068*/ 	.byte	0x04, 0x17
        /*006a*/ 	.short	(.L_9215 - .L_9214)
.L_9214:
        /*006c*/ 	.word	0x00000000
        /*0070*/ 	.short	0x0001
        /*0072*/ 	.short	0x0004
        /*0074*/ 	.byte	0x00, 0xf0, 0x11, 0x00


	//----- nvinfo : EIATTR_KPARAM_INFO
	.align		4
.L_9215:
        /*0078*/ 	.byte	0x04, 0x17
        /*007a*/ 	.short	(.L_9217 - .L_9216)
.L_9216:
        /*007c*/ 	.word	0x00000000
        /*0080*/ 	.short	0x0000
        /*0082*/ 	.short	0x0000
        /*0084*/ 	.byte	0x00, 0xf0, 0x11, 0x00


	//----- nvinfo : EIATTR_SPARSE_MMA_MASK
	.align		4
.L_9217:
        /*0088*/ 	.byte	0x03, 0x50
        /*008a*/ 	.short	0x0000


	//----- nvinfo : EIATTR_MAXREG_COUNT
	.align		4
        /*008c*/ 	.byte	0x03, 0x1b
        /*008e*/ 	.short	0x00ff


	//----- nvinfo : EIATTR_NUM_BARRIERS
	.align		4
        /*0090*/ 	.byte	0x02, 0x4c
        /*0092*/ 	.byte	0x01
	.zero		1


	//----- nvinfo : EIATTR_MERCURY_ISA_VERSION
	.align		4
        /*0094*/ 	.byte	0x03, 0x5f
        /*0096*/ 	.short	0x0101


	//----- nvinfo : EIATTR_COOP_GROUP_MASK_REGIDS
	.align		4
        /*0098*/ 	.byte	0x04, 0x29
        /*009a*/ 	.short	(.L_9219 - .L_9218)


	//   ....[0]....
.L_9218:
        /*009c*/ 	.word	0xffffffff


	//   ....[1]....
        /*00a0*/ 	.word	0xffffffff


	//   ....[2]....
        /*00a4*/ 	.word	0xffffffff


	//   ....[3]....
        /*00a8*/ 	.word	0xffffffff


	//   ....[4]....
        /*00ac*/ 	.word	0xffffffff


	//   ....[5]....
        /*00b0*/ 	.word	0xffffffff


	//   ....[6]....
        /*00b4*/ 	.word	0xffffffff


	//   ....[7]....
        /*00b8*/ 	.word	0xffffffff


	//   ....[8]....
        /*00bc*/ 	.word	0x05000000


	//   ....[9]....
        /*00c0*/ 	.word	0x05000000


	//   ....[10]....
        /*00c4*/ 	.word	0x05000000


	//   ....[11]....
        /*00c8*/ 	.word	0x05000000


	//   ....[12]....
        /*00cc*/ 	.word	0x05000000


	//   ....[13]....
        /*00d0*/ 	.word	0x05000000


	//   ....[14]....
        /*00d4*/ 	.word	0x05000000


	//   ....[15]....
        /*00d8*/ 	.word	0x05000000


	//----- nvinfo : EIATTR_COOP_GROUP_INSTR_OFFSETS
	.align		4
.L_9219:
        /*00dc*/ 	.byte	0x04, 0x28
        /*00de*/ 	.short	(.L_9221 - .L_9220)


	//   ....[0]....
.L_9220:
        /*00e0*/ 	.word	0x00001490


	//   ....[1]....
        /*00e4*/ 	.word	0x000014a0


	//   ....[2]....
        /*00e8*/ 	.word	0x000014d0


	//   ....[3]....
        /*00ec*/ 	.word	0x000014e0


	//   ....[4]....
        /*00f0*/ 	.word	0x00001500


	//   ....[5]....
        /*00f4*/ 	.word	0x00001520


	//   ....[6]....
        /*00f8*/ 	.word	0x00001540


	//   ....[7]....
        /*00fc*/ 	.word	0x00001560


	//   ....[8]....
        /*0100*/ 	.word	0x00001bb0


	//   ....[9]....
        /*0104*/ 	.word	0x00001c40


	//   ....[10]....
        /*0108*/ 	.word	0x00001ca0


	//   ....[11]....
        /*010c*/ 	.word	0x00001d10


	//   ....[12]....
        /*0110*/ 	.word	0x00001d80


	//   ....[13]....
        /*0114*/ 	.word	0x00001df0


	//   ....[14]....
        /*0118*/ 	.word	0x00001e60


	//   ....[15]....
        /*011c*/ 	.word	0x00001ed0


	//----- nvinfo : EIATTR_VRC_CTA_INIT_COUNT
	.align		4
.L_9221:
        /*0120*/ 	.byte	0x02, 0x4a
	.zero		1
	.zero		1


	//----- nvinfo : EIATTR_EXIT_INSTR_OFFSETS
	.align		4
        /*0124*/ 	.byte	0x04, 0x1c
        /*0126*/ 	.short	(.L_9223 - .L_9222)


	//   ....[0]....
.L_9222:
        /*0128*/ 	.word	0x000006f0


	//   ....[1]....
        /*012c*/ 	.word	0x00001640


	//   ....[2]....
        /*0130*/ 	.word	0x00001960


	//   ....[3]....
        /*0134*/ 	.word	0x00001b50


	//----- nvinfo : EIATTR_MAX_THREADS
	.align		4
.L_9223:
        /*0138*/ 	.byte	0x04, 0x05
        /*013a*/ 	.short	(.L_9225 - .L_9224)
.L_9224:
        /*013c*/ 	.word	0x00000080
        /*0140*/ 	.word	0x00000001
        /*0144*/ 	.word	0x00000001


	//----- nvinfo : EIATTR_CRS_STACK_SIZE
	.align		4
.L_9225:
        /*0148*/ 	.byte	0x04, 0x1e
        /*014a*/ 	.short	(.L_9227 - .L_9226)
.L_9226:
        /*014c*/ 	.word	0x00000000


	//----- nvinfo : EIATTR_CBANK_PARAM_SIZE
	.align		4
.L_9227:
        /*0150*/ 	.byte	0x03, 0x19
        /*0152*/ 	.short	0x0030


	//----- nvinfo : EIATTR_PARAM_CBANK
	.align		4
        /*0154*/ 	.byte	0x04, 0x0a
        /*0156*/ 	.short	(.L_9229 - .L_9228)
	.align		4
.L_9228:
        /*0158*/ 	.word	index@(.nv.constant0._Z9cuda_gemmIiLi128ELi1ELi1ELi32ELi8ELi8ELi1EEviiiPT_S1_S1_ii)
        /*015c*/ 	.short	0x0380
        /*015e*/ 	.short	0x0030


	//----- nvinfo : EIATTR_SW_WAR
	.align		4
.L_9229:
        /*0160*/ 	.byte	0x04, 0x36
        /*0162*/ 	.short	(.L_9231 - .L_9230)
.L_9230:
        /*0164*/ 	.word	0x00000008
.L_9231:


//--------------------- .nv.info._Z9cuda_gemmIiLi128ELi1ELi1ELi32ELi8ELi8ELi0EEviiiPT_S1_S1_ii --------------------------
	.section	.nv.info._Z9cuda_gemmIiLi128ELi1ELi1ELi32ELi8ELi8ELi0EEviiiPT_S1_S1_ii,"",@"SHT_CUDA_INFO"
	.sectionflags	@""
	.align	4


	//----- nvinfo : EIATTR_CUDA_API_VERSION
	.align		4
        /*0000*/ 	.byte	0x04, 0x37
        /*0002*/ 	.short	(.L_9233 - .L_9232)
.L_9232:
        /*0004*/ 	.word	0x00000082


	//----- nvinfo : EIATTR_KPARAM_INFO
	.align		4
.L_9233:
        /*0008*/ 	.byte	0x04, 0x17
        /*000a*/ 	.short	(.L_9235 - .L_9234)
.L_9234:
        /*000c*/ 	.word	0x00000000
        /*0010*/ 	.short	0x0007
        /*0012*/ 	.short	0x002c
        /*0014*/ 	.byte	0x00, 0xf0, 0x11, 0x00


	//----- nvinfo : EIATTR_KPARAM_INFO
	.align		4
.L_9235:
        /*0018*/ 	.byte	0x04, 0x17
        /*001a*/ 	.short	(.L_9237 - .L_9236)
.L_9236:
        /*001c*/ 	.word	0x00000000
        /*0020*/ 	.short	0x0006
        /*0022*/ 	.short	0x0028
        /*0024*/ 	.byte	0x00, 0xf0, 0x11, 0x00


	//----- nvinfo : EIATTR_KPARAM_INFO
	.align		4
.L_9237:
        /*0028*/ 	.byte	0x04, 0x17
        /*002a*/ 	.short	(.L_9239 - .L_9238)
.L_9238:
        /*002c*/ 	.word	0x00000000
        /*0030*/ 	.short	0x0005
        /*0032*/ 	.short	0x0020
        /*0034*/ 	.byte	0x00, 0xf5, 0x21, 0x00


	//----- nvinfo : EIATTR_KPARAM_INFO
	.align		4
.L_9239:
        /*0038*/ 	.byte	0x04, 0x17
        /*003a*/ 	.short	(.L_9241 - .L_9240)
.L_9240:
        /*003c*/ 	.word	0x00000000
        /*0040*/ 	.short	0x0004
        /*0042*/ 	.short	0x0018
        /*0044*/ 	.byte	0x00, 0xf5, 0x21, 0x00


	//----- nvinfo : EIATTR_KPARAM_INFO
	.align		4
.L_9241:
        /*0048*/ 	.byte	0x04, 0x17
        /*004a*/ 	.short	(.L_9243 - .L_9242)
.L_9242:
        /*004c*/ 	.word	0x00000000
        /*0050*/ 	.short	0x0003
        /*0052*/ 	.short	0x0010
        /*0054*/ 	.byte	0x00, 0xf5, 0x21, 0x00


	//----- nvinfo : EIATTR_KPARAM_INFO
	.align		4
.L_9243:
        /*0058*/ 	.byte	0x04, 0x17
        /*005a*/ 	.short	(.L_9245 - .L_9244)
.L_9244:
        /*005c*/ 	.word	0x00000000
        /*0060*/ 	.short	0x0002
        /*0062*/ 	.short	0x0008
        /*0064*/ 	.byte	0x00, 0xf0, 0x11, 0x00


	//----- nvinfo : EIATTR_KPARAM_INFO
	.align		4
.L_9245:
        /*0068*/ 	.byte	0x04, 0x17
        /*006a*/ 	.short	(.L_9247 - .L_9246)
.L_9246:
        /*006c*/ 	.word	0x00000000
        /*0070*/ 	.short	0x0001
        /*0072*/ 	.short	0x0004
        /*0074*/ 	.byte	0x00, 0xf0, 0x11, 0x00


	//----- nvinfo : EIATTR_KPARAM_INFO
	.align		4
.L_9247:
        /*0078*/ 	.byte	0x04, 0x17
        /*007a*/ 	.short	(.L_9249 - .L_9248)
.L_9248:
        /*007c*/ 	.word	0x00000000
        /*0080*/ 	.short	0x0000
        /*0082*/ 	.short	0x0000
        /*0084*/ 	.byte	0x00, 0xf0, 0x11, 0x00


	//----- nvinfo : EIATTR_SPARSE_MMA_MASK
	.align		4
.L_9249:
        /*0088*/ 	.byte	0x03, 0x50
        /*008a*/ 	.short	0x0000


	//----- nvinfo : EIATTR_MAXREG_COUNT
	.align		4
        /*008c*/ 	.byte	0x03, 0x1b
        /*008e*/ 	.short	0x00ff


	//----- nvinfo : EIATTR_NUM_BARRIERS
	.align		4
        /*0090*/ 	.byte	0x02, 0x4c
        /*0092*/ 	.byte	0x01
	.zero		1


	//----- nvinfo : EIATTR_MERCURY_ISA_VERSION
	.align		4
        /*0094*/ 	.byte	0x03, 0x5f
        /*0096*/ 	.short	0x0101


	//----- nvinfo : EIATTR_COOP_GROUP_MASK_REGIDS
	.align		4
        /*0098*/ 	.byte	0x04, 0x29
        /*009a*/ 	.short	(.L_9251 - .L_9250)


	//   ....[0]....
.L_9250:
        /*009c*/ 	.word	0xffffffff


	//   ....[1]....
        /*00a0*/ 	.word	0xffffffff


	//   ....[2]....
        /*00a4*/ 	.word	0xffffffff


	//   ....[3]....
        /*00a8*/ 	.word	0xffffffff


	//   ....[4]....
        /*00ac*/ 	.word	0xffffffff


	//   ....[5]....
        /*00b0*/ 	.word	0xffffffff


	//   ....[6]....
        /*00b4*/ 	.word	0xffffffff


	//   ....[7]....
        /*00b8*/ 	.word	0xffffffff


	//   ....[8]....
        /*00bc*/ 	.word	0x05000022


	//   ....[9]....
        /*00c0*/ 	.word	0x05000022


	//   ....[10]....
        /*00c4*/ 	.word	0x05000022


	//   ....[11]....
        /*00c8*/ 	.word	0x05000022


	//   ....[12]....
        /*00cc*/ 	.word	0x05000022


	//   ....[13]....
        /*00d0*/ 	.word	0x05000022


	//   ....[14]....
        /*00d4*/ 	.word	0x05000022


	//   ....[15]....
        /*00d8*/ 	.word	0x05000022


	//----- nvinfo : EIATTR_COOP_GROUP_INSTR_OFFSETS
	.align		4
.L_9251:
        /*00dc*/ 	.byte	0x04, 0x28
        /*00de*/ 	.short	(.L_9253 - .L_9252)


	//   ....[0]....
.L_9252:
        /*00e0*/ 	.word	0x00001df0


	//   ....[1]....
        /*00e4*/ 	.word	0x00001e50


	//   ....[2]....
        /*00e8*/ 	.word	0x00001eb0


	//   ....[3]....
        /*00ec*/ 	.word	0x00001f10


	//   ....[4]....
        /*00f0*/ 	.word	0x00001f70


	//   ....[5]....
        /*00f4*/ 	.word	0x00001fd0


	//   ....[6]....
        /*00f8*/ 	.word	0x00002030


	//   ....[7]....
        /*00fc*/ 	.word	0x00002090


	//   ....[8]....
        /*0100*/ 	.word	0x00003250


	//   ....[9]....
        /*0104*/ 	.word	0x000032e0


	//   ....[10]....
        /*0108*/ 	.word	0x00003360


	//   ....[11]....
        /*010c*/ 	.word	0x000033e0


	//   ....[12]....
        /*0110*/ 	.word	0x00003460


	//   ....[13]....
        /*0114*/ 	.word	0x000034e0


	//   ....[14]....
        /*0118*/ 	.word	0x00003560


	//   ....[15]....
        /*011c*/ 	.word	0x000035e0


	//----- nvinfo : EIATTR_VRC_CTA_INIT_COUNT
	.align		4
.L_9253:
        /*0120*/ 	.byte	0x02, 0x4a
	.zero		1
	.zero		1


	//----- nvinfo : EIATTR_EXIT_INSTR_OFFSETS
	.align		4
        /*0124*/ 	.byte	0x04, 0x1c
        /*0126*/ 	.short	(.L_9255 - .L_9254)


	//   ....[0]....
.L_9254:
        /*0128*/ 	.word	0x00000690


	//   ....[1]....
        /*012c*/ 	.word	0x00002370


	//   ....[2]....
        /*0130*/ 	.word	0x00002a30


	//   ....[3]....
        /*0134*/ 	.word	0x00003200


	//----- nvinfo : EIATTR_MAX_THREADS
	.align		4
.L_9255:
        /*0138*/ 	.byte	0x04, 0x05
        /*013a*/ 	.short	(.L_9257 - .L_9256)
.L_9256:
        /*013c*/ 	.word	0x00000080
        /*0140*/ 	.word	0x00000001
        /*0144*/ 	.word	0x00000001


	//----- nvinfo : EIATTR_CRS_STACK_SIZE
	.align		4
.L_9257:
        /*0148*/ 	.byte	0x04, 0x1e
        /*014a*/ 	.short	(.L_9259 - .L_9258)
.L_9258:
        /*014c*/ 	.word	0x00000000


	//----- nvinfo : EIATTR_CBANK_PARAM_SIZE
	.align		4
.L_9259:
        /*0150*/ 	.byte	0x03, 0x19
        /*0152*/ 	.short	0x0030


	//----- nvinfo : EIATTR_PARAM_CBANK
	.align		4
        /*0154*/ 	.byte	0x04, 0x0a
        /*0156*/ 	.short	(.L_9261 - .L_9260)
	.align		4
.L_9260:
        /*0158*/ 	.word	index@(.nv.constant0._Z9cuda_gemmIiLi128ELi1ELi1ELi32ELi8ELi8ELi0EEviiiPT_S1_S1_ii)
        /*015c*/ 	.short	0x0380
        /*015e*/ 	.short	0x0030


	//----- nvinfo : EIATTR_SW_WAR
	.align		4
.L_9261:
        /*0160*/ 	.byte	0x04, 0x36
        /*0162*/ 	.short	(.L_9263 - .L_9262)
.L_9262:
        /*0164*/ 	.word	0x00000008
.L_9263:


//--------------------- .nv.info._Z9cuda_gemmIiLi128ELi1ELi1ELi32ELi4ELi4ELi1EEviiiPT_S1_S1_ii --------------------------
	.section	.nv.info._Z9cuda_gemmIiLi128ELi1ELi1ELi32ELi4ELi4ELi1EEviiiPT_S1_S1_ii,"",@"SHT_CUDA_INFO"
	.sectionflags	@""
	.align	4


	//----- nvinfo : EIATTR_CUDA_API_VERSION
	.align		4
        /*0000*/ 	.byte	0x04, 0x37
        /*0002*/ 	.short	(.L_9265 - .L_9264)
.L_9264:
        /*0004*/ 	.word	0x00000082


	//----- nvinfo : EIATTR_KPARAM_INFO
	.align		4
.L_9265:
        /*0008*/ 	.byte	0x04, 0x17
        /*000a*/ 	.short	(.L_9267 - .L_9266)
.L_9266:
        /*000c*/ 	.word	0x00000000
        /*0010*/ 	.short	0x0007
        /*0012*/ 	.short	0x002c
        /*0014*/ 	.byte	0x00, 0xf0, 0x11, 0x00


	//----- nvinfo : EIATTR_KPARAM_INFO
	.align		4
.L_9267:
        /*0018*/ 	.byte	0x04, 0x17
        /*001a*/ 	.short	(.L_9269 - .L_9268)
.L_9268:
        /*001c*/ 	.word	0x00000000
        /*0020*/ 	.short	0x0006
        /*0022*/ 	.short	0x0028
        /*0024*/ 	.byte	0x00, 0xf0, 0x11, 0x00


	//----- nvinfo : EIATTR_KPARAM_INFO
	.align		4
.L_9269:
        /*0028*/ 	.byte	0x04, 0x17
        /*002a*/ 	.short	(.L_9271 - .L_9270)
.L_9270:
        /*002c*/ 	.word	0x00000000
        /*0030*/ 	.short	0x0005
        /*0032*/ 	.short	0x0020
        /*0034*/ 	.byte	0x00, 0xf5, 0x21, 0x00


	//----- nvinfo : EIATTR_KPARAM_INFO
	.align		4
.L_9271:
        /*0038*/ 	.byte	0x04, 0x17
        /*003a*/ 	.short	(.L_9273 - .L_9272)
.L_9272:
        /*003c*/ 	.word	0x00000000
        /*0040*/ 	.short	0x0004
        /*0042*/ 	.short	0x0018
        /*0044*/ 	.byte	0x00, 0xf5, 0x21, 0x00


	//----- nvinfo : EIATTR_KPARAM_INFO
	.align		4
.L_9273:
        /*0048*/ 	.byte	0x04, 0x17
        /*004a*/ 	.short	(.L_9275 - .L_9274)
.L_9274:
        /*004c*/ 	.word	0x00000000
        /*0050*/ 	.short	0x0003
        /*0052*/ 	.short	0x0010
        /*0054*/ 	.byte	0x00, 0xf5, 0x21, 0x00


	//----- nvinfo : EIATTR_KPARAM_INFO
	.align		4
.L_9275:
        /*0058*/ 	.byte	0x04, 0x17
        /*005a*/ 	.short	(.L_9277 - .L_9276)
.L_9276:
        /*005c*/ 	.word	0x00000000
        /*0060*/ 	.short	0x0002
        /*0062*/ 	.short	0x0008
        /*0064*/ 	.byte	0x00, 0xf0, 0x11, 0x00


	//----- nvinfo : EIATTR_KPARAM_INFO
	.align		4
.L_9277:
        /*0068*/ 	.byte	0x04, 0x17
        /*006a*/ 	.short	(.L_9279 - .L_9278)
.L_9278:
        /*006c*/ 	.word	0x00000000
        /*0070*/ 	.short	0x0001
        /*0072*/ 	.short	0x0004
        /*0074*/ 	.byte	0x00, 0xf0, 0x11, 0x00


	//----- nvinfo : EIATTR_KPARAM_INFO
	.align		4
.L_9279:
        /*0078*/ 	.byte	0x04, 0x17
        /*007a*/ 	.short	(.L_9281 - .L_9280)
.L_9280:
        /*007c*/ 	.word	0x00000000
        /*0080*/ 	.short	0x0000
        /*0082*/ 	.short	0x0000
        /*0084*/ 	.byte	0x00, 0xf0, 0x11, 0x00


	//----- nvinfo : EIATTR_SPARSE_MMA_MASK
	.align		4
.L_9281:
        /*0088*/ 	.byte	0x03, 0x50
        /*008a*/ 	.short	0x0000


	//----- nvinfo : EIATTR_MAXREG_COUNT
	.align		4
        /*008c*/ 	.byte	0x03, 0x1b
        /*008e*/ 	.short	0x00ff


	//----- nvinfo : EIATTR_NUM_BARRIERS
	.align		4
        /*0090*/ 	.byte	0x02, 0x4c
        /*0092*/ 	.byte	0x01
	.zero		1


	//----- nvinfo : EIATTR_MERCURY_ISA_VERSION
	.align		4
        /*0094*/ 	.byte	0x03, 0x5f
        /*0096*/ 	.short	0x0101


	//----- nvinfo : EIATTR_COOP_GROUP_MASK_REGIDS
	.align		4
        /*0098*/ 	.byte	0x04, 0x29
        /*009a*/ 	.short	(.L_9283 - .L_9282)


	//   ....[0]....
.L_9282:
        /*009c*/ 	.word	0xffffffff


	//   ....[1]....
        /*00a0*/ 	.word	0xffffffff


	//   ....[2]....
        /*00a4*/ 	.word	0xffffffff


	//   ....[3]....
        /*00a8*/ 	.word	0xffffffff


	//   ....[4]....
        /*00ac*/ 	.word	0x05000016


	//   ....[5]....
        /*00b0*/ 	.word	0x05000016


	//   ....[6]....
        /*00b4*/ 	.word	0x05000016


	//   ....[7]....
        /*00b8*/ 	.word	0x05000016


	//----- nvinfo : EIATTR_COOP_GROUP_INSTR_OFFSETS
	.align		4
.L_9283:
        /*00bc*/ 	.byte	0x04, 0x28
        /*00be*/ 	.short	(.L_9285 - .L_9284)


	//   ....[0]....
.L_9284:
        /*00c0*/ 	.word	0x00000de0


	//   ....[1]....
        /*00c4*/ 	.word	0x00000df0


	//   ....[2]....
        /*00c8*/ 	.word	0x00000e00


	//   ....[3]....
        /*00cc*/ 	.word	0x00000e10


	//   ....[4]....
        /*00d0*/ 	.word	0x00001480


	//   ....[5]....
        /*00d4*/ 	.word	0x00001500


	//   ....[6]....
        /*00d8*/ 	.word	0x00001560


	//   ....[7]....
        /*00dc*/ 	.word	0x000015c0


	//----- nvinfo : EIATTR_VRC_CTA_INIT_COUNT
	.align		4
.L_9285:
        /*00e0*/ 	.byte	0x02, 0x4a
	.zero		1
	.zero		1


	//----- nvinfo : EIATTR_EXIT_INSTR_OFFSETS
	.align		4
        /*00e4*/ 	.byte	0x04, 0x1c
        /*00e6*/ 	.short	(.L_9287 - .L_9286)


	//   ....[0]....
.L_9286:
        /*00e8*/ 	.word	0x000001c0


	//   ....[1]....
        /*00ec*/ 	.word	0x00000f10


	//   ....[2]....
        /*00f0*/ 	.word	0x00001230


	//   ....[3]....
        /*00f4*/ 	.word	0x00001420


	//----- nvinfo : EIATTR_MAX_THREADS
	.align		4
.L_9287:
        /*00f8*/ 	.byte	0x04, 0x05
        /*00fa*/ 	.short	(.L_9289 - .L_9288)
.L_9288:
        /*00fc*/ 	.word	0x00000080
        /*0100*/ 	.word	0x00000001
        /*0104*/ 	.word	0x00000001


	//----- nvinfo : EIATTR_CRS_STACK_SIZE
	.align		4
.L_9289:
        /*0108*/ 	.byte	0x04, 0x1e
        /*010a*/ 	.short	(.L_9291 - .L_9290)
.L_9290:
        /*010c*/ 	.word	0x00000000


	//----- nvinfo : EIATTR_CBANK_PARAM_SIZE
	.align		4
.L_9291:
        /*0110*/ 	.byte	0x03, 0x19
        /*0112*/ 	.short	0x0030


	//----- nvinfo : EIATTR_PARAM_CBANK
	.align		4
        /*0114*/ 	.byte	0x04, 0x0a
        /*0116*/ 	.short	(.L_9293 - .L_9292)
	.align		4
.L_9292:
        /*0118*/ 	.word	index@(.nv.constant0._Z9cuda_gemmIiLi128ELi1ELi1ELi32ELi4ELi4ELi1EEviiiPT_S1_S1_ii)
        /*011c*/ 	.short	0x0380
        /*011e*/ 	.short	0x0030


	//----- nvinfo : EIATTR_SW_WAR
	.align		4
.L_9293:
        /*0120*/ 	.byte	0x04, 0x36
        /*0122*/ 	.short	(.L_9295 - .L_9294)
.L_9294:
        /*0124*/ 	.word	0x00000008
.L_9295:


//--------------------- .nv.info._Z9cuda_gemmIiLi128ELi1ELi1ELi32ELi4ELi4ELi0EEviiiPT_S1_S1_ii --------------------------
	.section	.nv.info._Z9cuda_gemmIiLi128ELi1ELi1ELi32ELi4ELi4ELi0EEviiiPT_S1_S1_ii,"",@"SHT_CUDA_INFO"
	.sectionflags	@""
	.align	4


	//----- nvinfo : EIATTR_CUDA_API_VERSION
	.align		4
        /*0000*/ 	.byte	0x04, 0x37
        /*0002*/ 	.short	(.L_9297 - .L_9296)
.L_9296:
        /*0004*/ 	.word	0x00000082


	//----- nvinfo : EIATTR_KPARAM_INFO
	.align		4
.L_9297:
        /*0008*/ 	.byte	0x04, 0x17
        /*000a*/ 	.short	(.L_9299 - .L_9298)
.L_9298:
        /*000c*/ 	.word	0x00000000
        /*0010*/ 	.short	0x0007
        /*0012*/ 	.short	0x002c
        /*0014*/ 	.byte	0x00, 0xf0, 0x11, 0x00


	//----- nvinfo : EIATTR_KPARAM_INFO
	.align		4
.L_9299:
        /*0018*/ 	.byte	0x04, 0x17
        /*001a*/ 	.short	(.L_9301 - .L_9300)
.L_9300:
        /*001c*/ 	.word	0x00000000
        /*0020*/ 	.short	0x0006
        /*0022*/ 	.short	0x0028
        /*0024*/ 	.byte	0x00, 0xf0, 0x11, 0x00


	//----- nvinfo : EIATTR_KPARAM_INFO
	.align		4
.L_9301:
        /*0028*/ 	.byte	0x04, 0x17
        /*002a*/ 	.short	(.L_9303 - .L_9302)
.L_9302:
        /*002c*/ 	.word	0x00000000
        /*0030*/ 	.short	0x0005
        /*0032*/ 	.short	0x0020
        /*0034*/ 	.byte	0x00, 0xf5, 0x21, 0x00


	//----- nvinfo : EIATTR_KPARAM_INFO
	.align		4
.L_9303:
        /*0038*/ 	.byte	0x04, 0x17
        /*003a*/ 	.short	(.L_9305 - .L_9304)
.L_9304:
        /*003c*/ 	.word	0x00000000
        /*0040*/ 	.short	0x0004
        /*0042*/ 	.short	0x0018
        /*0044*/ 	.byte	0x00, 0xf5, 0x21, 0x00


	//----- nvinfo : EIATTR_KPARAM_INFO
	.align		4
.L_9305:
        /*0048*/ 	.byte	0x04, 0x17
        /*004a*/ 	.short	(.L_9307 - .L_9306)
.L_9306:
        /*004c*/ 	.word	0x00000000
        /*0050*/ 	.short	0x0003
        /*0052*/ 	.short	0x0010
        /*0054*/ 	.byte	0x00, 0xf5, 0x21, 0x00


	//----- nvinfo : EIATTR_KPARAM_INFO
	.align		4
.L_9307:
        /*0058*/ 	.byte	0x04, 0x17
        /*005a*/ 	.short	(.L_9309 - .L_9308)
.L_9308:
        /*005c*/ 	.word	0x00000000
        /*0060*/ 	.short	0x0002
        /*0062*/ 	.short	0x0008
        /*0064*/ 	.byte	0x00, 0xf0, 0x11, 0x00


	//----- nvinfo : EIATTR_KPARAM_INFO
	.align		4
.L_9309:
        /*0068*/ 	.byte	0x04, 0x17
        /*006a*/ 	.short	(.L_9311 - .L_9310)
.L_9310:
        /*006c*/ 	.word	0x00000000
        /*0070*/ 	.short	0x0001
        /*0072*/ 	.short	0x0004
        /*0074*/ 	.byte	0x00, 0xf0, 0x11, 0x00


	//----- nvinfo : EIATTR_KPARAM_INFO
	.align		4
.L_9311:
        /*0078*/ 	.byte	0x04, 0x17
        /*007a*/ 	.short	(.L_9313 - .L_9312)
.L_9312:
        /*007c*/ 	.word	0x00000000
        /*0080*/ 	.short	0x0000
        /*0082*/ 	.short	0x0000
        /*0084*/ 	.byte	0x00, 0xf0, 0x11, 0x00


	//----- nvinfo : EIATTR_SPARSE_MMA_MASK
	.align		4
.L_9313:
        /*0088*/ 	.byte	0x03, 0x50
        /*008a*/ 	.short	0x0000


	//----- nvinfo : EIATTR_MAXREG_COUNT
	.align		4
        /*008c*/ 	.byte	0x03, 0x1b
        /*008e*/ 	.short	0x00ff


	//----- nvinfo : EIATTR_NUM_BARRIERS
	.align		4
        /*0090*/ 	.byte	0x02, 0x4c
        /*0092*/ 	.byte	0x01
	.zero		1


	//----- nvinfo : EIATTR_MERCURY_ISA_VERSION
	.align		4
        /*0094*/ 	.byte	0x03, 0x5f
        /*0096*/ 	.short	0x0101


	//----- nvinfo : EIATTR_COOP_GROUP_MASK_REGIDS
	.align		4
        /*0098*/ 	.byte	0x04, 0x29
        /*009a*/ 	.short	(.L_9315 - .L_9314)


	//   ....[0]....
.L_9314:
        /*009c*/ 	.word	0xffffffff


	//   ....[1]....
        /*00a0*/ 	.word	0xffffffff


	//   ....[2]....
        /*00a4*/ 	.word	0xffffffff


	//   ....[3]....
        /*00a8*/ 	.word	0xffffffff


	//   ....[4]....
        /*00ac*/ 	.word	0x0500001a


	//   ....[5]....
        /*00b0*/ 	.word	0x0500001a


	//   ....[6]....
        /*00b4*/ 	.word	0x0500001a


	//   ....[7]....
        /*00b8*/ 	.word	0x0500001a


	//----- nvinfo : EIATTR_COOP_GROUP_INSTR_OFFSETS
	.align		4
.L_9315:
        /*00bc*/ 	.byte	0x04, 0x28
        /*00be*/ 	.short	(.L_9317 - .L_9316)


	//   ....[0]....
.L_9316:
        /*00c0*/ 	.word	0x00001900


	//   ....[1]....
        /*00c4*/ 	.word	0x00001950


	//   ....[2]....
        /*00c8*/ 	.word	0x000019b0


	//   ....[3]....
        /*00cc*/ 	.word	0x00001a10


	//   ....[4]....
        /*00d0*/ 	.word	0x00002ab0


	//   ....[5]....
        /*00d4*/ 	.word	0x00002b40


	//   ....[6]....
        /*00d8*/ 	.word	0x00002bc0


	//   ....[7]....
        /*00dc*/ 	.word	0x00002c40


	//----- nvinfo : EIATTR_VRC_CTA_INIT_COUNT
	.align		4
.L_9317:
        /*00e0*/ 	.byte	0x02, 0x4a
	.zero		1
	.zero		1


	//----- nvinfo : EIATTR_EXIT_INSTR_OFFSETS
	.align		4
        /*00e4*/ 	.byte	0x04, 0x1c
        /*00e6*/ 	.short	(.L_9319 - .L_9318)


	//   ....[0]....
.L_9318:
        /*00e8*/ 	.word	0x00000640


	//   ....[1]....
        /*00ec*/ 	.word	0x00001bf0


	//   ....[2]....
        /*00f0*/ 	.word	0x000022a0


	//   ....[3]....
        /*00f4*/ 	.word	0x00002a60


	//----- nvinfo : EIATTR_MAX_THREADS
	.align		4
.L_9319:
        /*00f8*/ 	.byte	0x04, 0x05
        /*00fa*/ 	.short	(.L_9321 - .L_9320)
.L_9320:
        /*00fc*/ 	.word	0x00000080
        /*0100*/ 	.word	0x00000001
        /*0104*/ 	.word	0x00000001


	//----- nvinfo : EIATTR_CRS_STACK_SIZE
	.align		4
.L_9321:
        /*0108*/ 	.byte	0x04, 0x1e
        /*010a*/ 	.short	(.L_9323 - .L_9322)
.L_9322:
        /*010c*/ 	.word	0x00000000


	//----- nvinfo : EIATTR_CBANK_PARAM_SIZE
	.align		4
.L_9323:
        /*0110*/ 	.byte	0x03, 0x19
        /*0112*/ 	.short	0x0030


	//----- nvinfo : EIATTR_PARAM_CBANK
	.align		4
        /*0114*/ 	.byte	0x04, 0x0a
        /*0116*/ 	.short	(.L_9325 - .L_9324)
	.align		4
.L_9324:
        /*0118*/ 	.word	index@(.nv.constant0._Z9cuda_gemmIiLi128ELi1ELi1ELi32ELi4ELi4ELi0EEviiiPT_S1_S1_ii)
        /*011c*/ 	.short	0x0380
        /*011e*/ 	.short	0x0030


	//----- nvinfo : EIATTR_SW_WAR
	.align		4
.L_9325:
        /*0120*/ 	.byte	0x04, 0x36
        /*0122*/ 	.short	(.L_9327 - .L_9326)
.L_9326:
        /*0124*/ 	.word	0x00000008
.L_9327:


//--------------------- .nv.info._Z9cuda_gemmIiLi128ELi1ELi1ELi32ELi2ELi2ELi1EEviiiPT_S1_S1_ii --------------------------
	.section	.nv.info._Z9cuda_gemmIiLi128ELi1ELi1ELi32ELi2ELi2ELi1EEviiiPT_S1_S1_ii,"",@"SHT_CUDA_INFO"
	.sectionflags	@""
	.align	4


	//----- nvinfo : EIATTR_CUDA_API_VERSION
	.align		4
        /*0000*/ 	.byte	0x04, 0x37
        /*0002*/ 	.short	(.L_9329 - .L_9328)
.L_9328:
        /*0004*/ 	.word	0x00000082


	//----- nvinfo : EIATTR_KPARAM_INFO
	.align		4
.L_9329:
        /*0008*/ 	.byte	0x04, 0x17
        /*000a*/ 	.short	(.L_9331 - .L_9330)
.L_9330:
        /*000c*/ 	.word	0x00000000
        /*0010*/ 	.short	0x0007
        /*0012*/ 	.short	0x002c
        /*0014*/ 	.byte	0x00, 0xf0, 0x11, 0x00


	//----- nvinfo : EIATTR_KPARAM_INFO
	.align		4
.L_9331:
        /*0018*/ 	.byte	0x04, 0x17
        /*001a*/ 	.short	(.L_9333 - .L_9332)
.L_9332:
        /*001c*/ 	.word	0x00000000
        /*0020*/ 	.short	0x0006
        /*0022*/ 	.short	0x0028
        /*0024*/ 	.byte	0x00, 0xf0, 0x11, 0x00


	//----- nvinfo : EIATTR_KPARAM_INFO
	.align		4
.L_9333:
        /*0028*/ 	.byte	0x04, 0x17
        /*002a*/ 	.short	(.L_9335 - .L_9334)
.L_9334:
        /*002c*/ 	.word	0x00000000
        /*0030*/ 	.short	0x0005
        /*0032*/ 	.short	0x0020
        /*0034*/ 	.byte	0x00, 0xf5, 0x21, 0x00


	//----- nvinfo : EIATTR_KPARAM_INFO
	.align		4
.L_9335:
        /*0038*/ 	.byte	0x04, 0x17
        /*003a*/ 	.short	(.L_9337 - .L_9336)
.L_9336:
        /*003c*/ 	.word	0x00000000
        /*0040*/ 	.short	0x0004
        /*0042*/ 	.short	0x0018
        /*0044*/ 	.byte	0x00, 0xf5, 0x21, 0x00


	//----- nvinfo : EIATTR_KPARAM_INFO
	.align		4
.L_9337:
        /*0048*/ 	.byte	0x04, 0x17
        /*004a*/ 	.short	(.L_9339 - .L_9338)
.L_9338:
        /*004c*/ 	.word	0x00000000
        /*0050*/ 	.short	0x0003
        /*0052*/ 	.short	0x0010
        /*0054*/ 	.byte	0x00, 0xf5, 0x21, 0x00


	//----- nvinfo : EIATTR_KPARAM_INFO
	.align		4
.L_9339:
        /*0058*/ 	.byte	0x04, 0x17
        /*005a*/ 	.short	(.L_9341 - .L_9340)
.L_9340:
        /*005c*/ 	.word	0x00000000
        /*0060*/ 	.short	0x0002
        /*0062*/ 	.short	0x0008
        /*0064*/ 	.byte	0x00, 0xf0, 0x11, 0x00


	//----- nvinfo : EIATTR_KPARAM_INFO
	.align		4
.L_9341:
        /*0068*/ 	.byte	0x04, 0x17
        /*006a*/ 	.short	(.L_9343 - .L_9342)
.L_9342:
        /*006c*/ 	.word	0x00000000
        /*0070*/ 	.short	0x0001
        /*0072*/ 	.short	0x0004
        /*0074*/ 	.byte	0x00, 0xf0, 0x11, 0x00


	//----- nvinfo : EIATTR_KPARAM_INFO
	.align		4
.L_9343:
        /*0078*/ 	.byte	0x04, 0x17
        /*007a*/ 	.short	(.L_9345 - .L_9344)
.L_9344:
        /*007c*/ 	.word	0x00000000
        /*0080*/ 	.short	0x0000
        /*0082*/ 	.short	0x0000
        /*0084*/ 	.byte	0x00, 0xf0, 0x11, 0x00


	//----- nvinfo : EIATTR_SPARSE_MMA_MASK
	.align		4
.L_9345:
        /*0088*/ 	.byte	0x03, 0x50
        /*008a*/ 	.short	0x0000


	//----- nvinfo : EIATTR_MAXREG_COUNT
	.align		4
        /*008c*/ 	.byte	0x03, 0x1b
        /*008e*/ 	.short	0x00ff


	//----- nvinfo : EIATTR_NUM_BARRIERS
	.align		4
        /*0090*/ 	.byte	0x02, 0x4c
        /*0092*/ 	.byte	0x01
	.zero		1


	//----- nvinfo : EIATTR_MERCURY_ISA_VERSION
	.align		4
        /*0094*/ 	.byte	0x03, 0x5f
        /*0096*/ 	.short	0x0101


	//----- nvinfo : EIATTR_COOP_GROUP_MASK_REGIDS
	.align		4
        /*0098*/ 	.byte	0x04, 0x29
        /*009a*/ 	.short	(.L_9347 - .L_9346)


	//   ....[0]....
.L_9346:
        /*009c*/ 	.word	0xffffffff


	//   ....[1]....
        /*00a0*/ 	.word	0xffffffff


	//   ....[2]....
        /*00a4*/ 	.word	0x05000010


	//   ....[3]....
        /*00a8*/ 	.word	0x05000010


	//----- nvinfo : EIATTR_COOP_GROUP_INSTR_OFFSETS
	.align		4
.L_9347:
        /*00ac*/ 	.byte	0x04, 0x28
        /*00ae*/ 	.short	(.L_9349 - .L_9348)


	//   ....[0]....
.L_9348:
        /*00b0*/ 	.word	0x00000d30


	//   ....[1]....
        /*00b4*/ 	.word	0x00000d40


	//   ....[2]....
        /*00b8*/ 	.word	0x00001390


	//   ....[3]....
        /*00bc*/ 	.word	0x00001410


	//----- nvinfo : EIATTR_VRC_CTA_INIT_COUNT
	.align		4
.L_9349:
        /*00c0*/ 	.byte	0x02, 0x4a
	.zero		1
	.zero		1


	//----- nvinfo : EIATTR_EXIT_INSTR_OFFSETS
	.align		4
        /*00c4*/ 	.byte	0x04, 0x1c
        /*00c6*/ 	.short	(.L_9351 - .L_9350)


	//   ....[0]....
.L_9350:
        /*00c8*/ 	.word	0x000001d0


	//   ....[1]....
        /*00cc*/ 	.word	0x00000e20


	//   ....[2]....
        /*00d0*/ 	.word	0x00001140


	//   ....[3]....
        /*00d4*/ 	.word	0x00001330


	//----- nvinfo : EIATTR_MAX_THREADS
	.align		4
.L_9351:
        /*00d8*/ 	.byte	0x04, 0x05
        /*00da*/ 	.short	(.L_9353 - .L_9352)
.L_9352:
        /*00dc*/ 	.word	0x00000080
        /*00e0*/ 	.word	0x00000001
        /*00e4*/ 	.word	0x00000001


	//----- nvinfo : EIATTR_CRS_STACK_SIZE
	.align		4
.L_9353:
        /*00e8*/ 	.byte	0x04, 0x1e
        /*00ea*/ 	.short	(.L_9355 - .L_9354)
.L_9354:
        /*00ec*/ 	.word	0x00000000


	//----- nvinfo : EIATTR_CBANK_PARAM_SIZE
	.align		4
.L_9355:
        /*00f0*/ 	.byte	0x03, 0x19
        /*00f2*/ 	.short	0x0030


	//----- nvinfo : EIATTR_PARAM_CBANK
	.align		4
        /*00f4*/ 	.byte	0x04, 0x0a
        /*00f6*/ 	.short	(.L_9357 - .L_9356)
	.align		4
.L_9356:
        /*00f8*/ 	.word	index@(.nv.constant0._Z9cuda_gemmIiLi128ELi1ELi1ELi32ELi2ELi2ELi1EEviiiPT_S1_S1_ii)
        /*00fc*/ 	.short	0x0380
        /*00fe*/ 	.short	0x0030


	//----- nvinfo : EIATTR_SW_WAR
	.align		4
.L_9357:
        /*0100*/ 	.byte	0x04, 0x36
        /*0102*/ 	.short	(.L_9359 - .L_9358)
.L_9358:
        /*0104*/ 	.word	0x00000008
.L_9359:


//--------------------- .nv.info._Z9cuda_gemmIiLi128ELi1ELi1ELi32ELi2ELi2ELi0EEviiiPT_S1_S1_ii --------------------------
	.section	.nv.info._Z9cuda_gemmIiLi128ELi1ELi1ELi32ELi2ELi2ELi0EEviiiPT_S1_S1_ii,"",@"SHT_CUDA_INFO"
	.sectionflags	@""
	.align	4


	//----- nvinfo : EIATTR_CUDA_API_VERSION
	.align		4
        /*0000*/ 	.byte	0x04, 0x37
        /*0002*/ 	.short	(.L_9361 - .L_9360)
.L_9360:
        /*0004*/ 	.word	0x00000082


	//----- nvinfo : EIATTR_KPARAM_INFO
	.align		4
.L_9361:
        /*0008*/ 	.byte	0x04, 0x17
        /*000a*/ 	.short	(.L_9363 - .L_9362)
.L_9362:
        /*000c*/ 	.word	0x00000000
        /*0010*/ 	.short	0x0007
        /*0012*/ 	.short	0x002c
        /*0014*/ 	.byte	0x00, 0xf0, 0x11, 0x00


	//----- nvinfo : EIATTR_KPARAM_INFO
	.align		4
.L_9363:
        /*0018*/ 	.byte	0x04, 0x17
        /*001a*/ 	.short	(.L_9365 - .L_9364)
.L_9364:
        /*001c*/ 	.word	0x00000000
        /*0020*/ 	.short	0x0006
        /*0022*/ 	.short	0x0028
        /*0024*/ 	.byte	0x00, 0xf0, 0x11, 0x00


	//----- nvinfo : EIATTR_KPARAM_INFO
	.align		4
.L_9365:
        /*0028*/ 	.byte	0x04, 0x17
        /*002a*/ 	.short	(.L_9367 - .L_9366)
.L_9366:
        /*002c*/ 	.word	0x00000000
        /*0030*/ 	.short	0x0005
        /*0032*/ 	.short	0x0020
        /*0034*/ 	.byte	0x00, 0xf5, 0x21, 0x00


	//----- nvinfo : EIATTR_KPARAM_INFO
	.align		4
.L_9367:
        /*0038*/ 	.byte	0x04, 0x17
        /*003a*/ 	.short	(.L_9369 - .L_9368)
.L_9368:
        /*003c*/ 	.word	0x00000000
        /*0040*/ 	.short	0x0004
        /*0042*/ 	.short	0x0018
        /*0044*/ 	.byte	0x00, 0xf5, 0x21, 0x00


	//----- nvinfo : EIATTR_KPARAM_INFO
	.align		4
.L_9369:
        /*0048*/ 	.byte	0x04, 0x17
        /*004a*/ 	.short	(.L_9371 - .L_9370)
.L_9370:
        /*004c*/ 	.word	0x00000000
        /*0050*/ 	.short	0x0003
        /*0052*/ 	.short	0x0010
        /*0054*/ 	.byte	0x00, 0xf5, 0x21, 0x00


	//----- nvinfo : EIATTR_KPARAM_INFO
	.align		4
.L_9371:
        /*0058*/ 	.byte	0x04, 0x17
        /*005a*/ 	.short	(.L_9373 - .L_9372)
.L_9372:
        /*005c*/ 	.word	0x00000000
        /*0060*/ 	.short	0x0002
        /*0062*/ 	.short	0x0008
        /*0064*/ 	.byte	0x00, 0xf0, 0x11, 0x00


	//----- nvinfo : EIATTR_KPARAM_INFO
	.align		4
.L_9373:
        /*0068*/ 	.byte	0x04, 0x17
        /*006a*/ 	.short	(.L_9375 - .L_9374)
.L_9374:
        /*006c*/ 	.word	0x00000000
        /*0070*/ 	.short	0x0001
        /*0072*/ 	.short	0x0004
        /*0074*/ 	.byte	0x00, 0xf0, 0x11, 0x00


	//----- nvinfo : EIATTR_KPARAM_INFO
	.align		4
.L_9375:
        /*0078*/ 	.byte	0x04, 0x17
        /*007a*/ 	.short	(.L_9377 - .L_9376)
.L_9376:
        /*007c*/ 	.word	0x00000000
        /*0080*/ 	.short	0x0000
        /*0082*/ 	.short	0x0000
        /*0084*/ 	.byte	0x00, 0xf0, 0x11, 0x00


	//----- nvinfo : EIATTR_SPARSE_MMA_MASK
	.align		4
.L_9377:
        /*0088*/ 	.byte	0x03, 0x50
        /*008a*/ 	.short	0x0000


	//----- nvinfo : EIATTR_MAXREG_COUNT
	.align		4
        /*008c*/ 	.byte	0x03, 0x1b
        /*008e*/ 	.short	0x00ff


	//----- nvinfo : EIATTR_NUM_BARRIERS
	.align		4
        /*0090*/ 	.byte	0x02, 0x4c
        /*0092*/ 	.byte	0x01
	.zero		1


	//----- nvinfo : EIATTR_MERCURY_ISA_VERSION
	.align		4
        /*0094*/ 	.byte	0x03, 0x5f
        /*0096*/ 	.short	0x0101


	//----- nvinfo : EIATTR_COOP_GROUP_MASK_REGIDS
	.align		4
        /*0098*/ 	.byte	0x04, 0x29
        /*009a*/ 	.short	(.L_9379 - .L_9378)


	//   ....[0]....
.L_9378:
        /*009c*/ 	.word	0xffffffff


	//   ....[1]....
        /*00a0*/ 	.word	0xffffffff


	//   ....[2]....
        /*00a4*/ 	.word	0x05000013


	//   ....[3]....
        /*00a8*/ 	.word	0x05000013


	//----- nvinfo : EIATTR_COOP_GROUP_INSTR_OFFSETS
	.align		4
.L_9379:
        /*00ac*/ 	.byte	0x04, 0x28
        /*00ae*/ 	.short	(.L_9381 - .L_9380)


	//   ....[0]....
.L_9380:
        /*00b0*/ 	.word	0x000016a0


	//   ....[1]....
        /*00b4*/ 	.word	0x000016f0


	//   ....[2]....
        /*00b8*/ 	.word	0x00002710


	//   ....[3]....
        /*00bc*/ 	.word	0x000027a0


	//----- nvinfo : EIATTR_VRC_CTA_INIT_COUNT
	.align		4
.L_9381:
        /*00c0*/ 	.byte	0x02, 0x4a
	.zero		1
	.zero		1


	//----- nvinfo : EIATTR_EXIT_INSTR_OFFSETS
	.align		4
        /*00c4*/ 	.byte	0x04, 0x1c
        /*00c6*/ 	.short	(.L_9383 - .L_9382)


	//   ....[0]....
.L_9382:
        /*00c8*/ 	.word	0x00000640


	//   ....[1]....
        /*00cc*/ 	.word	0x00001850


	//   ....[2]....
        /*00d0*/ 	.word	0x00001f00


	//   ....[3]....
        /*00d4*/ 	.word	0x000026c0


	//----- nvinfo : EIATTR_MAX_THREADS
	.align		4
.L_9383:
        /*00d8*/ 	.byte	0x04, 0x05
        /*00da*/ 	.short	(.L_9385 - .L_9384)
.L_9384:
        /*00dc*/ 	.word	0x00000080
        /*00e0*/ 	.word	0x00000001
        /*00e4*/ 	.word	0x00000001


	//----- nvinfo : EIATTR_CRS_STACK_SIZE
	.align		4
.L_9385:
        /*00e8*/ 	.byte	0x04, 0x1e
        /*00ea*/ 	.short	(.L_9387 - .L_9386)
.L_9386:
        /*00ec*/ 	.word	0x00000000


	//----- nvinfo : EIATTR_CBANK_PARAM_SIZE
	.align		4
.L_9387:
        /*00f0*/ 	.byte	0x03, 0x19
        /*00f2*/ 	.short	0x0030


	//----- nvinfo : EIATTR_PARAM_CBANK
	.align		4
        /*00f4*/ 	.byte	0x04, 0x0a
        /*00f6*/ 	.short	(.L_9389 - .L_9388)
	.align		4
.L_9388:
        /*00f8*/ 	.word	index@(.nv.constant0._Z9cuda_gemmIiLi128ELi1ELi1ELi32ELi2ELi2ELi0EEviiiPT_S1_S1_ii)
        /*00fc*/ 	.short	0x0380
        /*00fe*/ 	.short	0x0030


	//----- nvinfo : EIATTR_SW_WAR
	.align		4
.L_9389:
        /*0100*/ 	.byte	0x04, 0x36
        /*0102*/ 	.short	(.L_9391 - .L_9390)
.L_9390:
        /*0104*/ 	.word	0x00000008
.L_9391:


//--------------------- .nv.info._Z9cuda_gemmIiLi128ELi1ELi1ELi16ELi64ELi64ELi1EEviiiPT_S1_S1_ii --------------------------
	.section	.nv.info._Z9cuda_gemmIiLi128ELi1ELi1ELi16ELi64ELi64ELi1EEviiiPT_S1_S1_ii,"",@"SHT_CUDA_INFO"
	.sectionflags	@""
	.align	4


	//----- nvinfo : EIATTR_CUDA_API_VERSION
	.align		4
        /*0000*/ 	.byte	0x04, 0x37
        /*0002*/ 	.short	(.L_9393 - .L_9392)
.L_9392:
        /*0004*/ 	.word	0x00000082


	//----- nvinfo : EIATTR_KPARAM_INFO
	.align		4
.L_9393:
        /*0008*/ 	.byte	0x04, 0x17
        /*000a*/ 	.short	(.L_9395 - .L_9394)
.L_9394:
        /*000c*/ 	.word	0x00000000
        /*0010*/ 	.short	0x0007
        /*0012*/ 	.short	0x002c
        /*0014*/ 	.byte	0x00, 0xf0, 0x11, 0x00


	//----- nvinfo : EIATTR_KPARAM_INFO
	.align		4
.L_9395:
        /*0018*/ 	.byte	0x04, 0x17
        /*001a*/ 	.short	(.L_9397 - .L_9396)
.L_9396:
        /*001c*/ 	.word	0x00000000
        /*0020*/ 	.short	0x0006
        /*0022*/ 	.short	0x0028
        /*0024*/ 	.byte	0x00, 0xf0, 0x11, 0x00


	//----- nvinfo : EIATTR_KPARAM_INFO
	.align		4
.L_9397:
        /*0028*/ 	.byte	0x04, 0x17
        /*002a*/ 	.short	(.L_9399 - .L_9398)
.L_9398:
        /*002c*/ 	.word	0x00000000
        /*0030*/ 	.short	0x0005
        /*0032*/ 	.short	0x0020
        /*0034*/ 	.byte	0x00, 0xf5, 0x21, 0x00


	//----- nvinfo : EIATTR_KPARAM_INFO
	.align		4
.L_9399:
        /*0038*/ 	.byte	0x04, 0x17
        /*003a*/ 	.short	(.L_9401 - .L_9400)
.L_9400:
        /*003c*/ 	.word	0x00000000
        /*0040*/ 	.short	0x0004
        /*0042*/ 	.short	0x0018
        /*0044*/ 	.byte	0x00, 0xf5, 0x21, 0x00


	//----- nvinfo : EIATTR_KPARAM_INFO
	.align		4
.L_9401:
        /*0048*/ 	.byte	0x04, 0x17
        /*004a*/ 	.short	(.L_9403 - .L_9402)
.L_9402:
        /*004c*/ 	.word	0x00000000
        /*0050*/ 	.short	0x0003
        /*0052*/ 	.short	0x0010
        /*0054*/ 	.byte	0x00, 0xf5, 0x21, 0x00


	//----- nvinfo : EIATTR_KPARAM_INFO
	.align		4
.L_9403:
        /*0058*/ 	.byte	0x04, 0x17
        /*005a*/ 	.short	(.L_9405 - .L_9404)
.L_9404:
        /*005c*/ 	.word	0x00000000
        /*0060*/ 	.short	0x0002
        /*0062*/ 	.short	0x0008
        /*0064*/ 	.byte	0x00, 0xf0, 0x11, 0x00


	//----- nvinfo : EIATTR_KPARAM_INFO
	.align		4
.L_9405:
        /*0068*/ 	.byte	0x04, 0x17
        /*006a*/ 	.short	(.L_9407 - .L_9406)
.L_9406:
        /*006c*/ 	.word	0x00000000
        /*0070*/ 	.short	0x0001
        /*0072*/ 	.short	0x0004
        /*0074*/ 	.byte	0x00, 0xf0, 0x11, 0x00


	//----- nvinfo : EIATTR_KPARAM_INFO
	.align		4
.L_9407:
        /*0078*/ 	.byte	0x04, 0x17
        /*007a*/ 	.short	(.L_9409 - .L_9408)
.L_9408:
        /*007c*/ 	.word	0x00000000
        /*0080*/ 	.short	0x0000
        /*0082*/ 	.short	0x0000
        /*0084*/ 	.byte	0x00, 0xf0, 0x11, 0x00


	//----- nvinfo : EIATTR_SPARSE_MMA_MASK
	.align		4
.L_9409:
        /*0088*/ 	.byte	0x03, 0x50
        /*008a*/ 	.short	0x0000


	//----- nvinfo : EIATTR_MAXREG_COUNT
	.align		4
        /*008c*/ 	.byte	0x03, 0x1b
        /*008e*/ 	.short	0x00ff


	//----- nvinfo : EIATTR_NUM_BARRIERS
	.align		4
        /*0090*/ 	.byte	0x02, 0x4c
        /*0092*/ 	.byte	0x01
	.zero		1


	//----- nvinfo : EIATTR_MERCURY_ISA_VERSION
	.align		4
        /*0094*/ 	.byte	0x03, 0x5f
        /*0096*/ 	.short	0x0101


	//----- nvinfo : EIATTR_VRC_CTA_INIT_COUNT
	.align		4
        /*0098*/ 	.byte	0x02, 0x4a
	.zero		1
	.zero		1


	//----- nvinfo : EIATTR_EXIT_INSTR_OFFSETS
	.align		4
        /*009c*/ 	.byte	0x04, 0x1c
        /*009e*/ 	.short	(.L_9411 - .L_9410)


	//   ....[0]....
.L_9410:
        /*00a0*/ 	.word	0x00000560


	//   ....[1]....
        /*00a4*/ 	.word	0x00000790


	//   ....[2]....
        /*00a8*/ 	.word	0x00000870


	//----- nvinfo : EIATTR_MAX_THREADS
	.align		4
.L_9411:
        /*00ac*/ 	.byte	0x04, 0x05
        /*00ae*/ 	.short	(.L_9413 - .L_9412)
.L_9412:
        /*00b0*/ 	.word	0x00000080
        /*00b4*/ 	.word	0x00000001
        /*00b8*/ 	.word	0x00000001


	//----- nvinfo : EIATTR_CRS_STACK_SIZE
	.align		4
.L_9413:
        /*00bc*/ 	.byte	0x04, 0x1e
        /*00be*/ 	.short	(.L_9415 - .L_9414)
.L_9414:
        /*00c0*/ 	.word	0x00000000


	//----- nvinfo : EIATTR_CBANK_PARAM_SIZE
	.align		4
.L_9415:
        /*00c4*/ 	.byte	0x03, 0x19
        /*00c6*/ 	.short	0x0030


	//----- nvinfo : EIATTR_PARAM_CBANK
	.align		4
        /*00c8*/ 	.byte	0x04, 0x0a
        /*00ca*/ 	.short	(.L_9417 - .L_9416)
	.align		4
.L_9416:
        /*00cc*/ 	.word	index@(.nv.constant0._Z9cuda_gemmIiLi128ELi1ELi1ELi16ELi64ELi64ELi1EEviiiPT_S1_S1_ii)
        /*00d0*/ 	.short	0x0380
        /*00d2*/ 	.short	0x0030


	//----- nvinfo : EIATTR_SW_WAR
	.align		4
.L_9417:
        /*00d4*/ 	.byte	0x04, 0x36
        /*00d6*/ 	.short	(.L_9419 - .L_9418)
.L_9418:
        /*00d8*/ 	.word	0x00000008
.L_9419:


//--------------------- .nv.info._Z9cuda_gemmIiLi128ELi1ELi1ELi16ELi64ELi64ELi0EEviiiPT_S1_S1_ii --------------------------
	.section	.nv.info._Z9cuda_gemmIiLi128ELi1ELi1ELi16ELi64ELi64ELi0EEviiiPT_S1_S1_ii,"",@"SHT_CUDA_INFO"
	.sectionflags	@""
	.align	4


	//----- nvinfo : EIATTR_CUDA_API_VERSION
	.align		4
        /*0000*/ 	.byte	0x04, 0x37
        /*0002*/ 	.short	(.L_9421 - .L_9420)
.L_9420:
        /*0004*/ 	.word	0x00000082


	//----- nvinfo : EIATTR_KPARAM_INFO
	.align		4
.L_9421:
        /*0008*/ 	.byte	0x04, 0x17
        /*000a*/ 	.short	(.L_9423 - .L_9422)
.L_9422:
        /*000c*/ 	.word	0x00000000
        /*0010*/ 	.short	0x0007
        /*0012*/ 	.short	0x002c
        /*0014*/ 	.byte	0x00, 0xf0, 0x11, 0x00


	//----- nvinfo : EIATTR_KPARAM_INFO
	.align		4
.L_9423:
        /*0018*/ 	.byte	0x04, 0x17
        /*001a*/ 	.short	(.L_9425 - .L_9424)
.L_9424:
        /*001c*/ 	.word	0x00000000
        /*0020*/ 	.short	0x0006
        /*0022*/ 	.short	0x0028
        /*0024*/ 	.byte	0x00, 0xf0, 0x11, 0x00


	//----- nvinfo : EIATTR_KPARAM_INFO
	.align		4
.L_9425:
        /*0028*/ 	.byte	0x04, 0x17
        /*002a*/ 	.short	(.L_9427 - .L_9426)
.L_9426:
        /*002c*/ 	.word	0x00000000
        /*0030*/ 	.short	0x0005
        /*0032*/ 	.short	0x0020
        /*0034*/ 	.byte	0x00, 0xf5, 0x21, 0x00


	//----- nvinfo : EIATTR_KPARAM_INFO
	.align		4
.L_9427:
        /*0038*/ 	.byte	0x04, 0x17
        /*003a*/ 	.short	(.L_9429 - .L_9428)
.L_9428:
        /*003c*/ 	.word	0x00000000
        /*0040*/ 	.short	0x0004
        /*0042*/ 	.short	0x0018
        /*0044*/ 	.byte	0x00, 0xf5, 0x21, 0x00


	//----- nvinfo : EIATTR_KPARAM_INFO
	.align		4
.L_9429:
        /*0048*/ 	.byte	0x04, 0x17
        /*004a*/ 	.short	(.L_9431 - .L_9430)
.L_9430:
        /*004c*/ 	.word	0x00000000
        /*0050*/ 	.short	0x0003
        /*0052*/ 	.short	0x0010
        /*0054*/ 	.byte	0x00, 0xf5, 0x21, 0x00


	//----- nvinfo : EIATTR_KPARAM_INFO
	.align		4
.L_9431:
        /*0058*/ 	.byte	0x04, 0x17
        /*005a*/ 	.short	(.L_9433 - .L_9432)
.L_9432:
        /*005c*/ 	.word	0x00000000
        /*0060*/ 	.short	0x0002
        /*0062*/ 	.short	0x0008
        /*0064*/ 	.byte	0x00, 0xf0, 0x11, 0x00


	//----- nvinfo : EIATTR_KPARAM_INFO
	.align		4
.L_9433:
        /*0068*/ 	.byte	0x04, 0x17
        /*006a*/ 	.short	(.L_9435 - .L_9434)
.L_9434:
        /*006c*/ 	.word	0x00000000
        /*0070*/ 	.short	0x0001
        /*0072*/ 	.short	0x0004
        /*0074*/ 	.byte	0x00, 0xf0, 0x11, 0x00


	//----- nvinfo : EIATTR_KPARAM_INFO
	.align		4
.L_9435:
        /*0078*/ 	.byte	0x04, 0x17
        /*007a*/ 	.short	(.L_9437 - .L_9436)
.L_9436:
        /*007c*/ 	.word	0x00000000
        /*0080*/ 	.short	0x0000
        /*0082*/ 	.short	0x0000
        /*0084*/ 	.byte	0x00, 0xf0, 0x11, 0x00


	//----- nvinfo : EIATTR_SPARSE_MMA_MASK
	.align		4
.L_9437:
        /*0088*/ 	.byte	0x03, 0x50
        /*008a*/ 	.short	0x0000


	//----- nvinfo : EIATTR_MAXREG_COUNT
	.align		4
        /*008c*/ 	.byte	0x03, 0x1b
        /*008e*/ 	.short	0x00ff


	//----- nvinfo : EIATTR_NUM_BARRIERS
	.align		4
        /*0090*/ 	.byte	0x02, 0x4c
        /*0092*/ 	.byte	0x01
	.zero		1


	//----- nvinfo : EIATTR_MERCURY_ISA_VERSION
	.align		4
        /*0094*/ 	.byte	0x03, 0x5f
        /*0096*/ 	.short	0x0101


	//----- nvinfo : EIATTR_COOP_GROUP_MASK_REGIDS
	.align		4
        /*0098*/ 	.byte	0x04, 0x29
        /*009a*/ 	.short	(.L_9439 - .L_9438)


	//   ....[0]....
.L_9438:
        /*009c*/ 	.word	0xffffffff


	//   ....[1]....
        /*00a0*/ 	.word	0xffffffff


	//   ....[2]....
        /*00a4*/ 	.word	0xffffffff


	//   ....[3]....
        /*00a8*/ 	.word	0xffffffff


	//   ....[4]....
        /*00ac*/ 	.word	0xffffffff


	//   ....[5]....
        /*00b0*/ 	.word	0xffffffff


	//   ....[6]....
        /*00b4*/ 	.word	0xffffffff


	//   ....[7]....
        /*00b8*/ 	.word	0xffffffff


	//   ....[8]....
        /*00bc*/ 	.word	0xffffffff


	//   ....[9]....
        /*00c0*/ 	.word	0xffffffff


	//   ....[10]....
        /*00c4*/ 	.word	0xffffffff


	//   ....[11]....
        /*00c8*/ 	.word	0xffffffff


	//   ....[12]....
        /*00cc*/ 	.word	0xffffffff


	//   ....[13]....
        /*00d0*/ 	.word	0xffffffff


	//   ....[14]....
        /*00d4*/ 	.word	0xffffffff


	//   ....[15]....
        /*00d8*/ 	.word	0xffffffff


	//   ....[16]....
        /*00dc*/ 	.word	0xffffffff


	//   ....[17]....
        /*00e0*/ 	.word	0xffffffff


	//   ....[18]....
        /*00e4*/ 	.word	0xffffffff


	//   ....[19]....
        /*00e8*/ 	.word	0xffffffff


	//   ....[20]....
        /*00ec*/ 	.word	0xffffffff


	//   ....[21]....
        /*00f0*/ 	.word	0xffffffff


	//   ....[22]....
        /*00f4*/ 	.word	0xffffffff


	//   ....[23]....
        /*00f8*/ 	.word	0xffffffff


	//   ....[24]....
        /*00fc*/ 	.word	0xffffffff


	//   ....[25]....
        /*0100*/ 	.word	0xffffffff


	//   ....[26]....
        /*0104*/ 	.word	0xffffffff


	//   ....[27]....
        /*0108*/ 	.word	0xffffffff


	//   ....[28]....
        /*010c*/ 	.word	0xffffffff


	//   ....[29]....
        /*0110*/ 	.word	0xffffffff


	//   ....[30]....
        /*0114*/ 	.word	0xffffffff


	//   ....[31]....
        /*0118*/ 	.word	0xffffffff


	//   ....[32]....
        /*011c*/ 	.word	0x0500004c


	//   ....[33]....
        /*0120*/ 	.word	0x0500004c


	//   ....[34]....
        /*0124*/ 	.word	0x0500004c


	//   ....[35]....
        /*0128*/ 	.word	0x0500004c


	//   ....[36]....
        /*012c*/ 	.word	0x0500004c


	//   ....[37]....
        /*0130*/ 	.word	0x0500004c


	//   ....[38]....
        /*0134*/ 	.word	0x0500004c


	//   ....[39]....
        /*0138*/ 	.word	0x0500004c


	//   ....[40]....
        /*013c*/ 	.word	0x0500004c


	//   ....[41]....
        /*0140*/ 	.word	0x0500004c


	//   ....[42]....
        /*0144*/ 	.word	0x0500004c


	//   ....[43]....
        /*0148*/ 	.word	0x0500004c


	//   ....[44]....
        /*014c*/ 	.word	0x0500004c


	//   ....[45]....
        /*0150*/ 	.word	0x0500004c


	//   ....[46]....
        /*0154*/ 	.word	0x0500004c


	//   ....[47]....
        /*0158*/ 	.word	0x0500004c


	//   ....[48]....
        /*015c*/ 	.word	0x0500004c


	//   ....[49]....
        /*0160*/ 	.word	0x0500004c


	//   ....[50]....
        /*0164*/ 	.word	0x0500004c


	//   ....[51]....
        /*0168*/ 	.word	0x0500004c


	//   ....[52]....
        /*016c*/ 	.word	0x0500004c


	//   ....[53]....
        /*0170*/ 	.word	0x0500004c


	//   ....[54]....
        /*0174*/ 	.word	0x0500004c


	//   ....[55]....
        /*0178*/ 	.word	0x0500004c


	//   ....[56]....
        /*017c*/ 	.word	0x0500004c


	//   ....[57]....
        /*0180*/ 	.word	0x0500004c


	//   ....[58]....
        /*0184*/ 	.word	0x0500004c


	//   ....[59]....
        /*0188*/ 	.word	0x0500004c


	//   ....[60]....
        /*018c*/ 	.word	0x0500004c


	//   ....[61]....
        /*0190*/ 	.word	0x0500004c


	//   ....[62]....
        /*0194*/ 	.word	0x0500004c


	//   ....[63]....
        /*0198*/ 	.word	0x0500004c


	//----- nvinfo : EIATTR_COOP_GROUP_INSTR_OFFSETS
	.align		4
.L_9439:
        /*019c*/ 	.byte	0x04, 0x28
        /*019e*/ 	.short	(.L_9441 - .L_9440)


	//   ....[0]....
.L_9440:
        /*01a0*/ 	.word	0x00004940


	//   ....[1]....
        /*01a4*/ 	.word	0x00004a00


	//   ....[2]....
        /*01a8*/ 	.word	0x00004ac0


	//   ....[3]....
        /*01ac*/ 	.word	0x00004b80


	//   ....[4]....
        /*01b0*/ 	.word	0x00004bf0


	//   ....[5]....
        /*01b4*/ 	.word	0x00004cc0


	//   ....[6]....
        /*01b8*/ 	.word	0x00004d90


	//   ....[7]....
        /*01bc*/ 	.word	0x00004e60


	//   ....[8]....
        /*01c0*/ 	.word	0x00004f30


	//   ....[9]....
        /*01c4*/ 	.word	0x00005000


	//   ....[10]....
        /*01c8*/ 	.word	0x000050d0


	//   ....[11]....
        /*01cc*/ 	.word	0x000051a0


	//   ....[12]....
        /*01d0*/ 	.word	0x00005270


	//   ....[13]....
        /*01d4*/ 	.word	0x00005340


	//   ....[14]....
        /*01d8*/ 	.word	0x00005410


	//   ....[15]....
        /*01dc*/ 	.word	0x00005490


	//   ....[16]....
        /*01e0*/ 	.word	0x00005560


	//   ....[17]....
        /*01e4*/ 	.word	0x000055e0


	//   ....[18]....
        /*01e8*/ 	.word	0x00005660


	//   ....[19]....
        /*01ec*/ 	.word	0x00005730


	//   ....[20]....
        /*01f0*/ 	.word	0x00005800


	//   ....[21]....
        /*01f4*/ 	.word	0x000058d0


	//   ....[22]....
        /*01f8*/ 	.word	0x000059a0


	//   ....[23]....
        /*01fc*/ 	.word	0x00005a70


	//   ....[24]....
        /*0200*/ 	.word	0x00005b40


	//   ....[25]....
        /*0204*/ 	.word	0x00005c10


	//   ....[26]....
        /*0208*/ 	.word	0x00005ce0


	//   ....[27]....
        /*020c*/ 	.word	0x00005db0


	//   ....[28]....
        /*0210*/ 	.word	0x00005e80


	//   ....[29]....
        /*0214*/ 	.word	0x00005f50


	//   ....[30]....
        /*0218*/ 	.word	0x00006020


	//   ....[31]....
        /*021c*/ 	.word	0x000060a0


	//   ....[32]....
        /*0220*/ 	.word	0x000066f0


	//   ....[33]....
        /*0224*/ 	.word	0x00006770


	//   ....[34]....
        /*0228*/ 	.word	0x000067f0


	//   ....[35]....
        /*022c*/ 	.word	0x00006870


	//   ....[36]....
        /*0230*/ 	.word	0x000068f0


	//   ....[37]....
        /*0234*/ 	.word	0x00006970


	//   ....[38]....
        /*0238*/ 	.word	0x000069f0


	//   ....[39]....
        /*023c*/ 	.word	0x00006a70


	//   ....[40]....
        /*0240*/ 	.word	0x00006af0


	//   ....[41]....
        /*0244*/ 	.word	0x00006b70


	//   ....[42]....
        /*0248*/ 	.word	0x00006bf0


	//   ....[43]....
        /*024c*/ 	.word	0x00006c70


	//   ....[44]....
        /*0250*/ 	.word	0x00006cf0


	//   ....[45]....
        /*0254*/ 	.word	0x00006d70


	//   ....[46]....
        /*0258*/ 	.word	0x00006df0


	//   ....[47]....
        /*025c*/ 	.word	0x00006e70


	//   ....[48]....
        /*0260*/ 	.word	0x00006ef0


	//   ....[49]....
        /*0264*/ 	.word	0x00006f70


	//   ....[50]....
        /*0268*/ 	.word	0x00006ff0


	//   ....[51]....
        /*026c*/ 	.word	0x00007070


	//   ....[52]....
        /*0270*/ 	.word	0x000070f0


	//   ....[53]....
        /*0274*/ 	.word	0x00007170


	//   ....[54]....
        /*0278*/ 	.word	0x000071f0


	//   ....[55]....
        /*027c*/ 	.word	0x00007270


	//   ....[56]....
        /*0280*/ 	.word	0x000072f0


	//   ....[57]....
        /*0284*/ 	.word	0x00007370


	//   ....[58]....
        /*0288*/ 	.word	0x000073f0


	//   ....[59]....
        /*028c*/ 	.word	0x00007470


	//   ....[60]....
        /*0290*/ 	.word	0x000074f0


	//   ....[61]....
        /*0294*/ 	.word	0x00007570


	//   ....[62]....
        /*0298*/ 	.word	0x000075f0


	//   ....[63]....
        /*029c*/ 	.word	0x00007670


	//----- nvinfo : EIATTR_VRC_CTA_INIT_COUNT
	.align		4
.L_9441:
        /*02a0*/ 	.byte	0x02, 0x4a
	.zero		1
	.zero		1


	//----- nvinfo : EIATTR_EXIT_INSTR_OFFSETS
	.align		4
        /*02a4*/ 	.byte	0x04, 0x1c
        /*02a6*/ 	.short	(.L_9443 - .L_9442)


	//   ....[0]....
.L_9442:
        /*02a8*/ 	.word	0x000007c0


	//   ....[1]....
        /*02ac*/ 	.word	0x000061d0


	//   ....[2]....
        /*02b0*/ 	.word	0x000066a0


	//----- nvinfo : EIATTR_MAX_THREADS
	.align		4
.L_9443:
        /*02b4*/ 	.byte	0x04, 0x05
        /*02b6*/ 	.short	(.L_9445 - .L_9444)
.L_9444:
        /*02b8*/ 	.word	0x00000080
        /*02bc*/ 	.word	0x00000001
        /*02c0*/ 	.word	0x00000001


	//----- nvinfo : EIATTR_CRS_STACK_SIZE
	.align		4
.L_9445:
        /*02c4*/ 	.byte	0x04, 0x1e
        /*02c6*/ 	.short	(.L_9447 - .L_9446)
.L_9446:
        /*02c8*/ 	.word	0x00000000


	//----- nvinfo : EIATTR_CBANK_PARAM_SIZE
	.align		4
.L_9447:
        /*02cc*/ 	.byte	0x03, 0x19
        /*02ce*/ 	.short	0x0030


	//----- nvinfo : EIATTR_PARAM_CBANK
	.align		4
        /*02d0*/ 	.byte	0x04, 0x0a
        /*02d2*/ 	.short	(.L_9449 - .L_9448)
	.align		4
.L_9448:
        /*02d4*/ 	.word	index@(.nv.constant0._Z9cuda_gemmIiLi128ELi1ELi1ELi16ELi64ELi64ELi0EEviiiPT_S1_S1_ii)
        /*02d8*/ 	.short	0x0380
        /*02da*/ 	.short	0x0030


	//----- nvinfo : EIATTR_SW_WAR
	.align		4
.L_9449:
        /*02dc*/ 	.byte	0x04, 0x36
        /*02de*/ 	.short	(.L_9451 - .L_9450)
.L_9450:
        /*02e0*/ 	.word	0x00000008
.L_9451:


//--------------------- .nv.info._Z9cuda_gemmIiLi128ELi1ELi1ELi16ELi32ELi32ELi1EEviiiPT_S1_S1_ii --------------------------
	.section	.nv.info._Z9cuda_gemmIiLi128ELi1ELi1ELi16ELi32ELi32ELi1EEviiiPT_S1_S1_ii,"",@"SHT_CUDA_INFO"
	.sectionflags	@""
	.align	4


	//----- nvinfo : EIATTR_CUDA_API_VERSION
	.align		4
        /*0000*/ 	.byte	0x04, 0x37
        /*0002*/ 	.short	(.L_9453 - .L_9452)
.L_9452:
        /*0004*/ 	.word	0x00000082


	//----- nvinfo : EIATTR_KPARAM_INFO
	.align		4
.L_9453:
        /*0008*/ 	.byte	0x04, 0x17
        /*000a*/ 	.short	(.L_9455 - .L_9454)
.L_9454:
        /*000c*/ 	.word	0x00000000
        /*0010*/ 	.short	0x0007
        /*0012*/ 	.short	0x002c
        /*0014*/ 	.byte	0x00, 0xf0, 0x11, 0x00


	//----- nvinfo : EIATTR_KPARAM_INFO
	.align		4
.L_9455:
        /*0018*/ 	.byte	0x04, 0x17
        /*001a*/ 	.short	(.L_9457 - .L_9456)
.L_9456:
        /*001c*/ 	.word	0x00000000
        /*0020*/ 	.short	0x0006
        /*0022*/ 	.short	0x0028
        /*0024*/ 	.byte	0x00, 0xf0, 0x11, 0x00


	//----- nvinfo : EIATTR_KPARAM_INFO
	.align		4
.L_9457:
        /*0028*/ 	.byte	0x04, 0x17
        /*002a*/ 	.short	(.L_9459 - .L_9458)
.L_9458:
        /*002c*/ 	.word	0x00000000
        /*0030*/ 	.short	0x0005
        /*0032*/ 	.short	0x0020
        /*0034*/ 	.byte	0x00, 0xf5, 0x21, 0x00


	//----- nvinfo : EIATTR_KPARAM_INFO
	.align		4
.L_9459:
        /*0038*/ 	.byte	0x04, 0x17
        /*003a*/ 	.short	(.L_9461 - .L_9460)
.L_9460:
        /*003c*/ 	.word	0x00000000
        /*0040*/ 	.short	0x0004
        /*0042*/ 	.short	0x0018
        /*0044*/ 	.byte	0x00, 0xf5, 0x21, 0x00


	//----- nvinfo : EIATTR_KPARAM_INFO
	.align		4
.L_9461:
        /*0048*/ 	.byte	0x04, 0x17
        /*004a*/ 	.short	(.L_9463 - .L_9462)
.L_9462:
        /*004c*/ 	.word	0x00000000
        /*0050*/ 	.short	0x0003
        /*0052*/ 	.short	0x0010
        /*0054*/ 	.byte	0x00, 0xf5, 0x21, 0x00


	//----- nvinfo : EIATTR_KPARAM_INFO
	.align		4
.L_9463:
        /*0058*/ 	.byte	0x04, 0x17
        /*005a*/ 	.short	(.L_9465 - .L_9464)
.L_9464:
        /*005c*/ 	.word	0x00000000
        /*0060*/ 	.short	0x0002
        /*0062*/ 	.short	0x0008
        /*0064*/ 	.byte	0x00, 0xf0, 0x11, 0x00


	//----- nvinfo : EIATTR_KPARAM_INFO
	.align		4
.L_9465:
        /*0068*/ 	.byte	0x04, 0x17
        /*006a*/ 	.short	(.L_9467 - .L_9466)
.L_9466:
        /*006c*/ 	.word	0x00000000
        /*0070*/ 	.short	0x0001
        /*0072*/ 	.short	0x0004
        /*0074*/ 	.byte	0x00, 0xf0, 0x11, 0x00


	//----- nvinfo : EIATTR_KPARAM_INFO
	.align		4
.L_9467:
        /*0078*/ 	.byte	0x04, 0x17
        /*007a*/ 	.short	(.L_9469 - .L_9468)
.L_9468:
        /*007c*/ 	.word	0x00000000
        /*0080*/ 	.short	0x0000
        /*0082*/ 	.short	0x0000
        /*0084*/ 	.byte	0x00, 0xf0, 0x11, 0x00


	//----- nvinfo : EIATTR_SPARSE_MMA_MASK
	.align		4
.L_9469:
        /*0088*/ 	.byte	0x03, 0x50
        /*008a*/ 	.short	0x0000


	//----- nvinfo : EIATTR_MAXREG_COUNT
	.align		4
        /*008c*/ 	.byte	0x03, 0x1b
        /*008e*/ 	.short	0x00ff


	//----- nvinfo : EIATTR_NUM_BARRIERS
	.align		4
        /*0090*/ 	.byte	0x02, 0x4c
        /*0092*/ 	.byte	0x01
	.zero		1


	//----- nvinfo : EIATTR_MERCURY_ISA_VERSION
	.align		4
        /*0094*/ 	.byte	0x03, 0x5f
        /*0096*/ 	.short	0x0101


	//----- nvinfo : EIATTR_VRC_CTA_INIT_COUNT
	.align		4
        /*0098*/ 	.byte	0x02, 0x4a
	.zero		1
	.zero		1


	//----- nvinfo : EIATTR_EXIT_INSTR_OFFSETS
	.align		4
        /*009c*/ 	.byte	0x04, 0x1c
        /*009e*/ 	.short	(.L_9471 - .L_9470)


	//   ....[0]....
.L_9470:
        /*00a0*/ 	.word	0x00000560


	//   ....[1]....
        /*00a4*/ 	.word	0x00000790


	//   ....[2]....
        /*00a8*/ 	.word	0x00000870


	//----- nvinfo : EIATTR_MAX_THREADS
	.align		4
.L_9471:
        /*00ac*/ 	.byte	0x04, 0x05
        /*00ae*/ 	.short	(.L_9473 - .L_9472)
.L_9472:
        /*00b0*/ 	.word	0x00000080
        /*00b4*/ 	.word	0x00000001
        /*00b8*/ 	.word	0x00000001


	//----- nvinfo : EIATTR_CRS_STACK_SIZE
	.align		4
.L_9473:
        /*00bc*/ 	.byte	0x04, 0x1e
        /*00be*/ 	.short	(.L_9475 - .L_9474)
.L_9474:
        /*00c0*/ 	.word	0x00000000


	//----- nvinfo : EIATTR_CBANK_PARAM_SIZE
	.align		4
.L_9475:
        /*00c4*/ 	.byte	0x03, 0x19
        /*00c6*/ 	.short	0x0030


	//----- nvinfo : EIATTR_PARAM_CBANK
	.align		4
        /*00c8*/ 	.byte	0x04, 0x0a
        /*00ca*/ 	.short	(.L_9477 - .L_9476)
	.align		4
.L_9476:
        /*00cc*/ 	.word	index@(.nv.constant0._Z9cuda_gemmIiLi128ELi1ELi1ELi16ELi32ELi32ELi1EEviiiPT_S1_S1_ii)
        /*00d0*/ 	.short	0x0380
        /*00d2*/ 	.short	0x0030


	//----- nvinfo : EIATTR_SW_WAR
	.align		4
.L_9477:
        /*00d4*/ 	.byte	0x04, 0x36
        /*00d6*/ 	.short	(.L_9479 - .L_9478)
.L_9478:
        /*00d8*/ 	.word	0x00000008
.L_9479:


//--------------------- .nv.info._Z9cuda_gemmIiLi128ELi1ELi1ELi16ELi32ELi32ELi0EEviiiPT_S1_S1_ii --------------------------
	.section	.nv.info._Z9cuda_gemmIiLi128ELi1ELi1ELi16ELi32ELi32ELi0EEviiiPT_S1_S1_ii,"",@"SHT_CUDA_INFO"
	.sectionflags	@""
	.align	4


	//----- nvinfo : EIATTR_CUDA_API_VERSION
	.align		4
        /*0000*/ 	.byte	0x04, 0x37
        /*0002*/ 	.short	(.L_9481 - .L_9480)
.L_9480:
        /*0004*/ 	.word	0x00000082


	//----- nvinfo : EIATTR_KPARAM_INFO
	.align		4
.L_9481:
        /*0008*/ 	.byte	0x04, 0x17
        /*000a*/ 	.short	(.L_9483 - .L_9482)
.L_9482:
        /*000c*/ 	.word	0x00000000
        /*0010*/ 	.short	0x0007
        /*0012*/ 	.short	0x002c
        /*0014*/ 	.byte	0x00, 0xf0, 0x11, 0x00


	//----- nvinfo : EIATTR_KPARAM_INFO
	.align		4
.L_9483:
        /*0018*/ 	.byte	0x04, 0x17
        /*001a*/ 	.short	(.L_9485 - .L_9484)
.L_9484:
        /*001c*/ 	.word	0x00000000
        /*0020*/ 	.short	0x0006
        /*0022*/ 	.short	0x0028
        /*0024*/ 	.byte	0x00, 0xf0, 0x11, 0x00


	//----- nvinfo : EIATTR_KPARAM_INFO
	.align		4
.L_9485:
        /*0028*/ 	.byte	0x04, 0x17
        /*002a*/ 	.short	(.L_9487 - .L_9486)
.L_9486:
        /*002c*/ 	.word	0x00000000
        /*0030*/ 	.short	0x0005
        /*0032*/ 	.short	0x0020
        /*0034*/ 	.byte	0x00, 0xf5, 0x21, 0x00


	//----- nvinfo : EIATTR_KPARAM_INFO
	.align		4
.L_9487:
        /*0038*/ 	.byte	0x04, 0x17
        /*003a*/ 	.short	(.L_9489 - .L_9488)
.L_9488:
        /*003c*/ 	.word	0x00000000
        /*0040*/ 	.short	0x0004
        /*0042*/ 	.short	0x0018
        /*0044*/ 	.byte	0x00, 0xf5, 0x21, 0x00


	//----- nvinfo : EIATTR_KPARAM_INFO
	.align		4
.L_9489:
        /*0048*/ 	.byte	0x04, 0x17
        /*004a*/ 	.short	(.L_9491 - .L_9490)
.L_9490:
        /*004c*/ 	.word	0x00000000
        /*0050*/ 	.short	0x0003
        /*0052*/ 	.short	0x0010
        /*0054*/ 	.byte	0x00, 0xf5, 0x21, 0x00


	//----- nvinfo : EIATTR_KPARAM_INFO
	.align		4
.L_9491:
        /*0058*/ 	.byte	0x04, 0x17
        /*005a*/ 	.short	(.L_9493 - .L_9492)
.L_9492:
        /*005c*/ 	.word	0x00000000
        /*0060*/ 	.short	0x0002
        /*0062*/ 	.short	0x0008
        /*0064*/ 	.byte	0x00, 0xf0, 0x11, 0x00


	//----- nvinfo : EIATTR_KPARAM_INFO
	.align		4
.L_9493:
        /*0068*/ 	.byte	0x04, 0x17
        /*006a*/ 	.short	(.L_9495 - .L_9494)
.L_9494:
        /*006c*/ 	.word	0x00000000
        /*0070*/ 	.short	0x0001
        /*0072*/ 	.short	0x0004
        /*0074*/ 	.byte	0x00, 0xf0, 0x11, 0x00


	//----- nvinfo : EIATTR_KPARAM_INFO
	.align		4
.L_9495:
        /*0078*/ 	.byte	0x04, 0x17
        /*007a*/ 	.short	(.L_9497 - .L_9496)
.L_9496:
        /*007c*/ 	.word	0x00000000
        /*0080*/ 	.short	0x0000
        /*0082*/ 	.short	0x0000
        /*0084*/ 	.byte	0x00, 0xf0, 0x11, 0x00


	//----- nvinfo : EIATTR_SPARSE_MMA_MASK
	.align		4
.L_9497:
        /*0088*/ 	.byte	0x03, 0x50
        /*008a*/ 	.short	0x0000


	//----- nvinfo : EIATTR_MAXREG_COUNT
	.align		4
        /*008c*/ 	.byte	0x03, 0x1b
        /*008e*/ 	.short	0x00ff


	//----- nvinfo : EIATTR_NUM_BARRIERS
	.align		4
        /*0090*/ 	.byte	0x02, 0x4c
        /*0092*/ 	.byte	0x01
	.zero		1


	//----- nvinfo : EIATTR_MERCURY_ISA_VERSION
	.align		4
        /*0094*/ 	.byte	0x03, 0x5f
        /*0096*/ 	.short	0x0101


	//----- nvinfo : EIATTR_COOP_GROUP_MASK_REGIDS
	.align		4
        /*0098*/ 	.byte	0x04, 0x29
        /*009a*/ 	.short	(.L_9499 - .L_9498)


	//   ....[0]....
.L_9498:
        /*009c*/ 	.word	0xffffffff


	//   ....[1]....
        /*00a0*/ 	.word	0xffffffff


	//   ....[2]....
        /*00a4*/ 	.word	0xffffffff


	//   ....[3]....
        /*00a8*/ 	.word	0xffffffff


	//   ....[4]....
        /*00ac*/ 	.word	0xffffffff


	//   ....[5]....
        /*00b0*/ 	.word	0xffffffff


	//   ....[6]....
        /*00b4*/ 	.word	0xffffffff


	//   ....[7]....
        /*00b8*/ 	.word	0xffffffff


	//   ....[8]....
        /*00bc*/ 	.word	0xffffffff


	//   ....[9]....
        /*00c0*/ 	.word	0xffffffff


	//   ....[10]....
        /*00c4*/ 	.word	0xffffffff


	//   ....[11]....
        /*00c8*/ 	.word	0xffffffff


	//   ....[12]....
        /*00cc*/ 	.word	0xffffffff


	//   ....[13]....
        /*00d0*/ 	.word	0xffffffff


	//   ....[14]....
        /*00d4*/ 	.word	0xffffffff


	//   ....[15]....
        /*00d8*/ 	.word	0xffffffff


	//   ....[16]....
        /*00dc*/ 	.word	0xffffffff


	//   ....[17]....
        /*00e0*/ 	.word	0xffffffff


	//   ....[18]....
        /*00e4*/ 	.word	0xffffffff


	//   ....[19]....
        /*00e8*/ 	.word	0xffffffff


	//   ....[20]....
        /*00ec*/ 	.word	0xffffffff


	//   ....[21]....
        /*00f0*/ 	.word	0xffffffff


	//   ....[22]....
        /*00f4*/ 	.word	0xffffffff


	//   ....[23]....
        /*00f8*/ 	.word	0xffffffff


	//   ....[24]....
        /*00fc*/ 	.word	0xffffffff


	//   ....[25]....
        /*0100*/ 	.word	0xffffffff


	//   ....[26]....
        /*0104*/ 	.word	0xffffffff


	//   ....[27]....
        /*0108*/ 	.word	0xffffffff


	//   ....[28]....
        /*010c*/ 	.word	0xffffffff


	//   ....[29]....
        /*0110*/ 	.word	0xffffffff


	//   ....[30]....
        /*0114*/ 	.word	0xffffffff


	//   ....[31]....
        /*0118*/ 	.word	0xffffffff


	//   ....[32]....
        /*011c*/ 	.word	0x05000049


	//   ....[33]....
        /*0120*/ 	.word	0x05000049


	//   ....[34]....
        /*0124*/ 	.word	0x05000049


	//   ....[35]....
        /*0128*/ 	.word	0x05000049


	//   ....[36]....
        /*012c*/ 	.word	0x05000049


	//   ....[37]....
        /*0130*/ 	.word	0x05000049


	//   ....[38]....
        /*0134*/ 	.word	0x05000049


	//   ....[39]....
        /*0138*/ 	.word	0x05000049


	//   ....[40]....
        /*013c*/ 	.word	0x05000049


	//   ....[41]....
        /*0140*/ 	.word	0x05000049


	//   ....[42]....
        /*0144*/ 	.word	0x05000049


	//   ....[43]....
        /*0148*/ 	.word	0x05000049


	//   ....[44]....
        /*014c*/ 	.word	0x05000049


	//   ....[45]....
        /*0150*/ 	.word	0x05000049


	//   ....[46]....
        /*0154*/ 	.word	0x05000049


	//   ....[47]....
        /*0158*/ 	.word	0x05000049


	//   ....[48]....
        /*015c*/ 	.word	0x05000049


	//   ....[49]....
        /*0160*/ 	.word	0x05000049


	//   ....[50]....
        /*0164*/ 	.word	0x05000049


	//   ....[51]....
        /*0168*/ 	.word	0x05000049


	//   ....[52]....
        /*016c*/ 	.word	0x05000049


	//   ....[53]....
        /*0170*/ 	.word	0x05000049


	//   ....[54]....
        /*0174*/ 	.word	0x05000049


	//   ....[55]....
        /*0178*/ 	.word	0x05000049


	//   ....[56]....
        /*017c*/ 	.word	0x05000049


	//   ....[57]....
        /*0180*/ 	.word	0x05000049


	//   ....[58]....
        /*0184*/ 	.word	0x05000049


	//   ....[59]....
        /*0188*/ 	.word	0x05000049


	//   ....[60]....
        /*018c*/ 	.word	0x05000049


	//   ....[61]....
        /*0190*/ 	.word	0x05000049


	//   ....[62]....
        /*0194*/ 	.word	0x05000049


	//   ....[63]....
        /*0198*/ 	.word	0x05000049


	//----- nvinfo : EIATTR_COOP_GROUP_INSTR_OFFSETS
	.align		4
.L_9499:
        /*019c*/ 	.byte	0x04, 0x28
        /*019e*/ 	.short	(.L_9501 - .L_9500)


	//   ....[0]....
.L_9500:
        /*01a0*/ 	.word	0x00002e70


	//   ....[1]....
        /*01a4*/ 	.word	0x00002f10


	//   ....[2]....
        /*01a8*/ 	.word	0x00002fb0


	//   ....[3]....
        /*01ac*/ 	.word	0x00003050


	//   ....[4]....
        /*01b0*/ 	.word	0x000030f0


	//   ....[5]....
        /*01b4*/ 	.word	0x00003190


	//   ....[6]....
        /*01b8*/ 	.word	0x000031f0


	//   ....[7]....
        /*01bc*/ 	.word	0x00003290


	//   ....[8]....
        /*01c0*/ 	.word	0x000032f0


	//   ....[9]....
        /*01c4*/ 	.word	0x00003350


	//   ....[10]....
        /*01c8*/ 	.word	0x000033f0


	//   ....[11]....
        /*01cc*/ 	.word	0x00003490


	//   ....[12]....
        /*01d0*/ 	.word	0x00003530


	//   ....[13]....
        /*01d4*/ 	.word	0x00003590


	//   ....[14]....
        /*01d8*/ 	.word	0x00003630


	//   ....[15]....
        /*01dc*/ 	.word	0x000036d0


	//   ....[16]....
        /*01e0*/ 	.word	0x00003770


	//   ....[17]....
        /*01e4*/ 	.word	0x00003810


	//   ....[18]....
        /*01e8*/ 	.word	0x000038b0


	//   ....[19]....
        /*01ec*/ 	.word	0x00003950


	//   ....[20]....
        /*01f0*/ 	.word	0x000039f0


	//   ....[21]....
        /*01f4*/ 	.word	0x00003a90


	//   ....[22]....
        /*01f8*/ 	.word	0x00003b30


	//   ....[23]....
        /*01fc*/ 	.word	0x00003bd0


	//   ....[24]....
        /*0200*/ 	.word	0x00003c70


	//   ....[25]....
        /*0204*/ 	.word	0x00003d10


	//   ....[26]....
        /*0208*/ 	.word	0x00003d70


	//   ....[27]....
        /*020c*/ 	.word	0x00003dd0


	//   ....[28]....
        /*0210*/ 	.word	0x00003e30


	//   ....[29]....
        /*0214*/ 	.word	0x00003e90


	//   ....[30]....
        /*0218*/ 	.word	0x00003f30


	//   ....[31]....
        /*021c*/ 	.word	0x00003fd0


	//   ....[32]....
        /*0220*/ 	.word	0x00004de0


	//   ....[33]....
        /*0224*/ 	.word	0x00004e70


	//   ....[34]....
        /*0228*/ 	.word	0x00004ef0


	//   ....[35]....
        /*022c*/ 	.word	0x00004f70


	//   ....[36]....
        /*0230*/ 	.word	0x00004ff0


	//   ....[37]....
        /*0234*/ 	.word	0x00005070


	//   ....[38]....
        /*0238*/ 	.word	0x000050f0


	//   ....[39]....
        /*023c*/ 	.word	0x00005170


	//   ....[40]....
        /*0240*/ 	.word	0x000051f0


	//   ....[41]....
        /*0244*/ 	.word	0x00005270


	//   ....[42]....
        /*0248*/ 	.word	0x000052f0


	//   ....[43]....
        /*024c*/ 	.word	0x00005370


	//   ....[44]....
        /*0250*/ 	.word	0x000053f0


	//   ....[45]....
        /*0254*/ 	.word	0x00005470


	//   ....[46]....
        /*0258*/ 	.word	0x000054f0


	//   ....[47]....
        /*025c*/ 	.word	0x00005570


	//   ....[48]....
        /*0260*/ 	.word	0x000055f0


	//   ....[49]....
        /*0264*/ 	.word	0x00005670


	//   ....[50]....
        /*0268*/ 	.word	0x000056f0


	//   ....[51]....
        /*026c*/ 	.word	0x00005770


	//   ....[52]....
        /*0270*/ 	.word	0x000057f0


	//   ....[53]....
        /*0274*/ 	.word	0x00005870


	//   ....[54]....
        /*0278*/ 	.word	0x000058f0


	//   ....[55]....
        /*027c*/ 	.word	0x00005970


	//   ....[56]....
        /*0280*/ 	.word	0x000059f0


	//   ....[57]....
        /*0284*/ 	.word	0x00005a70


	//   ....[58]....
        /*0288*/ 	.word	0x00005af0


	//   ....[59]....
        /*028c*/ 	.word	0x00005b70


	//   ....[60]....
        /*0290*/ 	.word	0x00005bf0


	//   ....[61]....
        /*0294*/ 	.word	0x00005c70


	//   ....[62]....
        /*0298*/ 	.word	0x00005cf0


	//   ....[63]....
        /*029c*/ 	.word	0x00005d70


	//----- nvinfo : EIATTR_VRC_CTA_INIT_COUNT
	.align		4
.L_9501:
        /*02a0*/ 	.byte	0x02, 0x4a
	.zero		1
	.zero		1


	//----- nvinfo : EIATTR_EXIT_INSTR_OFFSETS
	.align		4
        /*02a4*/ 	.byte	0x04, 0x1c
        /*02a6*/ 	.short	(.L_9503 - .L_9502)


	//   ....[0]....
.L_9502:
        /*02a8*/ 	.word	0x00000640


	//   ....[1]....
        /*02ac*/ 	.word	0x000048c0


	//   ....[2]....
        /*02b0*/ 	.word	0x00004d90


	//----- nvinfo : EIATTR_MAX_THREADS
	.align		4
.L_9503:
        /*02b4*/ 	.byte	0x04, 0x05
        /*02b6*/ 	.short	(.L_9505 - .L_9504)
.L_9504:
        /*02b8*/ 	.word	0x00000080
        /*02bc*/ 	.word	0x00000001
        /*02c0*/ 	.word	0x00000001


	//----- nvinfo : EIATTR_CRS_STACK_SIZE
	.align		4
.L_9505:
        /*02c4*/ 	.byte	0x04, 0x1e
        /*02c6*/ 	.short	(.L_9507 - .L_9506)
.L_9506:
        /*02c8*/ 	.word	0x00000000


	//----- nvinfo : EIATTR_CBANK_PARAM_SIZE
	.align		4
.L_9507:
        /*02cc*/ 	.byte	0x03, 0x19
        /*02ce*/ 	.short	0x0030


	//----- nvinfo : EIATTR_PARAM_CBANK
	.align		4
        /*02d0*/ 	.byte	0x04, 0x0a
        /*02d2*/ 	.short	(.L_9509 - .L_9508)
	.align		4
.L_9508:
        /*02d4*/ 	.word	index@(.nv.constant0._Z9cuda_gemmIiLi128ELi1ELi1ELi16ELi32ELi32ELi0EEviiiPT_S1_S1_ii)
        /*02d8*/ 	.short	0x0380
        /*02da*/ 	.short	0x0030


	//----- nvinfo : EIATTR_SW_WAR
	.align		4
.L_9509:
        /*02dc*/ 	.byte	0x04, 0x36
        /*02de*/ 	.short	(.L_9511 - .L_9510)
.L_9510:
        /*02e0*/ 	.word	0x00000008
.L_9511:


//--------------------- .nv.info._Z9cuda_gemmIiLi128ELi1ELi1ELi16ELi16ELi16ELi1EEviiiPT_S1_S1_ii --------------------------
	.section	.nv.info._Z9cuda_gemmIiLi128ELi1ELi1ELi16ELi16ELi16ELi1EEviiiPT_S1_S1_ii,"",@"SHT_CUDA_INFO"
	.sectionflags	@""
	.align	4


	//----- nvinfo : EIATTR_CUDA_API_VERSION
	.align		4
        /*0000*/ 	.byte	0x04, 0x37
        /*0002*/ 	.short	(.L_9513 - .L_9512)
.L_9512:
        /*0004*/ 	.word	0x00000082


	//----- nvinfo : EIATTR_KPARAM_INFO
	.align		4
.L_9513:
        /*0008*/ 	.byte	0x04, 0x17
        /*000a*/ 	.short	(.L_9515 - .L_9514)
.L_9514:
        /*000c*/ 	.word	0x00000000
        /*0010*/ 	.short	0x0007
        /*0012*/ 	.short	0x002c
        /*0014*/ 	.byte	0x00, 0xf0, 0x11, 0x00


	//----- nvinfo : EIATTR_KPARAM_INFO
	.align		4
.L_9515:
        /*0018*/ 	.byte	0x04, 0x17
        /*001a*/ 	.short	(.L_9517 - .L_9516)
.L_9516:
        /*001c*/ 	.word	0x00000000
        /*0020*/ 	.short	0x0006
        /*0022*/ 	.short	0x0028
        /*0024*/ 	.byte	0x00, 0xf0, 0x11, 0x00


	//----- nvinfo : EIATTR_KPARAM_INFO
	.align		4
.L_9517:
        /*0028*/ 	.byte	0x04, 0x17
        /*002a*/ 	.short	(.L_9519 - .L_9518)
.L_9518:
        /*002c*/ 	.word	0x00000000
        /*0030*/ 	.short	0x0005
        /*0032*/ 	.short	0x0020
        /*0034*/ 	.byte	0x00, 0xf5, 0x21, 0x00


	//----- nvinfo : EIATTR_KPARAM_INFO
	.align		4
.L_9519:
        /*0038*/ 	.byte	0x04, 0x17
        /*003a*/ 	.short	(.L_9521 - .L_9520)
.L_9520:
        /*003c*/ 	.word	0x00000000
        /*0040*/ 	.short	0x0004
        /*0042*/ 	.short	0x0018
        /*0044*/ 	.byte	0x00, 0xf5, 0x21, 0x00


	//----- nvinfo : EIATTR_KPARAM_INFO
	.align		4
.L_9521:
        /*0048*/ 	.byte	0x04, 0x17
        /*004a*/ 	.short	(.L_9523 - .L_9522)
.L_9522:
        /*004c*/ 	.word	0x00000000
        /*0050*/ 	.short	0x0003
        /*0052*/ 	.short	0x0010
        /*0054*/ 	.byte	0x00, 0xf5, 0x21, 0x00


	//----- nvinfo : EIATTR_KPARAM_INFO
	.align		4
.L_9523:
        /*0058*/ 	.byte	0x04, 0x17
        /*005a*/ 	.short	(.L_9525 - .L_9524)
.L_9524:
        /*005c*/ 	.word	0x00000000
        /*0060*/ 	.short	0x0002
        /*0062*/ 	.short	0x0008
        /*0064*/ 	.byte	0x00, 0xf0, 0x11, 0x00


	//----- nvinfo : EIATTR_KPARAM_INFO
	.align		4
.L_9525:
        /*0068*/ 	.byte	0x04, 0x17
        /*006a*/ 	.short	(.L_9527 - .L_9526)
.L_9526:
        /*006c*/ 	.word	0x00000000
        /*0070*/ 	.short	0x0001
        /*0072*/ 	.short	0x0004
        /*0074*/ 	.byte	0x00, 0xf0, 0x11, 0x00


	//----- nvinfo : EIATTR_KPARAM_INFO
	.align		4
.L_9527:
        /*0078*/ 	.byte	0x04, 0x17
        /*007a*/ 	.short	(.L_9529 - .L_9528)
.L_9528:
        /*007c*/ 	.word	0x00000000
        /*0080*/ 	.short	0x0000
        /*0082*/ 	.short	0x0000
        /*0084*/ 	.byte	0x00, 0xf0, 0x11, 0x00


	//----- nvinfo : EIATTR_SPARSE_MMA_MASK
	.align		4
.L_9529:
        /*0088*/ 	.byte	0x03, 0x50
        /*008a*/ 	.short	0x0000


	//----- nvinfo : EIATTR_MAXREG_COUNT
	.align		4
        /*008c*/ 	.byte	0x03, 0x1b
        /*008e*/ 	.short	0x00ff


	//----- nvinfo : EIATTR_NUM_BARRIERS
	.align		4
        /*0090*/ 	.byte	0x02, 0x4c
        /*0092*/ 	.byte	0x01
	.zero		1


	//----- nvinfo : EIATTR_MERCURY_ISA_VERSION
	.align		4
        /*0094*/ 	.byte	0x03, 0x5f
        /*0096*/ 	.short	0x0101


	//----- nvinfo : EIATTR_COOP_GROUP_MASK_REGIDS
	.align		4
        /*0098*/ 	.byte	0x04, 0x29
        /*009a*/ 	.short	(.L_9531 - .L_9530)


	//   ....[0]....
.L_9530:
        /*009c*/ 	.word	0xffffffff


	//   ....[1]....
        /*00a0*/ 	.word	0xffffffff


	//   ....[2]....
        /*00a4*/ 	.word	0xffffffff


	//   ....[3]....
        /*00a8*/ 	.word	0xffffffff


	//   ....[4]....
        /*00ac*/ 	.word	0xffffffff


	//   ....[5]....
        /*00b0*/ 	.word	0xffffffff


	//   ....[6]....
        /*00b4*/ 	.word	0xffffffff


	//   ....[7]....
        /*00b8*/ 	.word	0xffffffff


	//   ....[8]....
        /*00bc*/ 	.word	0xffffffff


	//   ....[9]....
        /*00c0*/ 	.word	0xffffffff


	//   ....[10]....
        /*00c4*/ 	.word	0xffffffff


	//   ....[11]....
        /*00c8*/ 	.word	0xffffffff


	//   ....[12]....
        /*00cc*/ 	.word	0xffffffff


	//   ....[13]....
        /*00d0*/ 	.word	0xffffffff


	//   ....[14]....
        /*00d4*/ 	.word	0xffffffff


	//   ....[15]....
        /*00d8*/ 	.word	0xffffffff


	//   ....[16]....
        /*00dc*/ 	.word	0x05000024


	//   ....[17]....
        /*00e0*/ 	.word	0x05000024


	//   ....[18]....
        /*00e4*/ 	.word	0x05000024


	//   ....[19]....
        /*00e8*/ 	.word	0x05000024


	//   ....[20]....
        /*00ec*/ 	.word	0x05000024


	//   ....[21]....
        /*00f0*/ 	.word	0x05000024


	//   ....[22]....
        /*00f4*/ 	.word	0x05000024


	//   ....[23]....
        /*00f8*/ 	.word	0x05000024


	//   ....[24]....
        /*00fc*/ 	.word	0x05000024


	//   ....[25]....
        /*0100*/ 	.word	0x05000024


	//   ....[26]....
        /*0104*/ 	.word	0x05000024


	//   ....[27]....
        /*0108*/ 	.word	0x05000024


	//   ....[28]....
        /*010c*/ 	.word	0x05000024


	//   ....[29]....
        /*0110*/ 	.word	0x05000024


	//   ....[30]....
        /*0114*/ 	.word	0x05000024


	//   ....[31]....
        /*0118*/ 	.word	0x05000024


	//----- nvinfo : EIATTR_COOP_GROUP_INSTR_OFFSETS
	.align		4
.L_9531:
        /*011c*/ 	.byte	0x04, 0x28
        /*011e*/ 	.short	(.L_9533 - .L_9532)


	//   ....[0]....
.L_9532:
        /*0120*/ 	.word	0x00000eb0


	//   ....[1]....
        /*0124*/ 	.word	0x00000ec0


	//   ....[2]....
        /*0128*/ 	.word	0x00000ed0


	//   ....[3]....
        /*012c*/ 	.word	0x00000ee0


	//   ....[4]....
        /*0130*/ 	.word	0x00000ef0


	//   ....[5]....
        /*0134*/ 	.word	0x00000f20


	//   ....[6]....
        /*0138*/ 	.word	0x00000f40


	//   ....[7]....
        /*013c*/ 	.word	0x00000f60


	//   ....[8]....
        /*0140*/ 	.word	0x00000f80


	//   ....[9]....
        /*0144*/ 	.word	0x00000fa0


	//   ....[10]....
        /*0148*/ 	.word	0x00000fc0


	//   ....[11]....
        /*014c*/ 	.word	0x00000fe0


	//   ....[12]....
        /*0150*/ 	.word	0x00001000


	//   ....[13]....
        /*0154*/ 	.word	0x00001020


	//   ....[14]....
        /*0158*/ 	.word	0x00001040


	//   ....[15]....
        /*015c*/ 	.word	0x00001060


	//   ....[16]....
        /*0160*/ 	.word	0x000012c0


	//   ....[17]....
        /*0164*/ 	.word	0x00001340


	//   ....[18]....
        /*0168*/ 	.word	0x000013a0


	//   ....[19]....
        /*016c*/ 	.word	0x000013f0


	//   ....[20]....
        /*0170*/ 	.word	0x00001450


	//   ....[21]....
        /*0174*/ 	.word	0x000014a0


	//   ....[22]....
        /*0178*/ 	.word	0x00001520


	//   ....[23]....
        /*017c*/ 	.word	0x00001570


	//   ....[24]....
        /*0180*/ 	.word	0x000015c0


	//   ....[25]....
        /*0184*/ 	.word	0x00001640


	//   ....[26]....
        /*0188*/ 	.word	0x00001690


	//   ....[27]....
        /*018c*/ 	.word	0x000016e0


	//   ....[28]....
        /*0190*/ 	.word	0x00001760


	//   ....[29]....
        /*0194*/ 	.word	0x000017b0


	//   ....[30]....
        /*0198*/ 	.word	0x00001830


	//   ....[31]....
        /*019c*/ 	.word	0x00001890


	//----- nvinfo : EIATTR_VRC_CTA_INIT_COUNT
	.align		4
.L_9533:
        /*01a0*/ 	.byte	0x02, 0x4a
	.zero		1
	.zero		1


	//----- nvinfo : EIATTR_EXIT_INSTR_OFFSETS
	.align		4
        /*01a4*/ 	.byte	0x04, 0x1c
        /*01a6*/ 	.short	(.L_9535 - .L_9534)


	//   ....[0]....
.L_9534:
        /*01a8*/ 	.word	0x00000580


	//   ....[1]....
        /*01ac*/ 	.word	0x00001160


	//   ....[2]....
        /*01b0*/ 	.word	0x00001260


	//----- nvinfo : EIATTR_MAX_THREADS
	.align		4
.L_9535:
        /*01b4*/ 	.byte	0x04, 0x05
        /*01b6*/ 	.short	(.L_9537 - .L_9536)
.L_9536:
        /*01b8*/ 	.word	0x00000080
        /*01bc*/ 	.word	0x00000001
        /*01c0*/ 	.word	0x00000001


	//----- nvinfo : EIATTR_CRS_STACK_SIZE
	.align		4
.L_9537:
        /*01c4*/ 	.byte	0x04, 0x1e
        /*01c6*/ 	.short	(.L_9539 - .L_9538)
.L_9538:
        /*01c8*/ 	.word	0x00000000


	//----- nvinfo : EIATTR_CBANK_PARAM_SIZE
	.align		4
.L_9539:
        /*01cc*/ 	.byte	0x03, 0x19
        /*01ce*/ 	.short	0x0030


	//----- nvinfo : EIATTR_PARAM_CBANK
	.align		4
        /*01d0*/ 	.byte	0x04, 0x0a
        /*01d2*/ 	.short	(.L_9541 - .L_9540)
	.align		4
.L_9540:
        /*01d4*/ 	.word	index@(.nv.constant0._Z9cuda_gemmIiLi128ELi1ELi1ELi16ELi16ELi16ELi1EEviiiPT_S1_S1_ii)
        /*01d8*/ 	.short	0x0380
        /*01da*/ 	.short	0x0030


	//----- nvinfo : EIATTR_SW_WAR
	.align		4
.L_9541:
        /*01dc*/ 	.byte	0x04, 0x36
        /*01de*/ 	.short	(.L_9543 - .L_9542)
.L_9542:
        /*01e0*/ 	.word	0x00000008
.L_9543:


//--------------------- .nv.info._Z9cuda_gemmIiLi128ELi1ELi1ELi16ELi16ELi16ELi0EEviiiPT_S1_S1_ii --------------------------
	.section	.nv.info._Z9cuda_gemmIiLi128ELi1ELi1ELi16ELi16ELi16ELi0EEviiiPT_S1_S1_ii,"",@"SHT_CUDA_INFO"
	.sectionflags	@""
	.align	4


	//----- nvinfo : EIATTR_CUDA_API_VERSION
	.align		4
        /*0000*/ 	.byte	0x04, 0x37
        /*0002*/ 	.short	(.L_9545 - .L_9544)
.L_9544:
        /*0004*/ 	.word	0x00000082


	//----- nvinfo : EIATTR_KPARAM_INFO
	.align		4
.L_9545:
        /*0008*/ 	.byte	0x04, 0x17
        /*000a*/ 	.short	(.L_9547 - .L_9546)
.L_9546:
        /*000c*/ 	.word	0x00000000
        /*0010*/ 	.short	0x0007
        /*0012*/ 	.short	0x002c
        /*0014*/ 	.byte	0x00, 0xf0, 0x11, 0x00


	//----- nvinfo : EIATTR_KPARAM_INFO
	.align		4
.L_9547:
        /*0018*/ 	.byte	0x04, 0x17
        /*001a*/ 	.short	(.L_9549 - .L_9548)
.L_9548:
        /*001c*/ 	.word	0x00000000
        /*0020*/ 	.short	0x0006
        /*0022*/ 	.short	0x0028
        /*0024*/ 	.byte	0x00, 0xf0, 0x11, 0x00


	//----- nvinfo : EIATTR_KPARAM_INFO
	.align		4
.L_9549:
        /*0028*/ 	.byte	0x04, 0x17
        /*002a*/ 	.short	(.L_9551 - .L_9550)
.L_9550:
        /*002c*/ 	.word	0x00000000
        /*0030*/ 	.short	0x0005
        /*0032*/ 	.short	0x0020
        /*0034*/ 	.byte	0x00, 0xf5, 0x21, 0x00


	//----- nvinfo : EIATTR_KPARAM_INFO
	.align		4
.L_9551:
        /*0038*/ 	.byte	0x04, 0x17
        /*003a*/ 	.short	(.L_9553 - .L_9552)
.L_9552:
        /*003c*/ 	.word	0x00000000
        /*0040*/ 	.short	0x0004
        /*0042*/ 	.short	0x0018
        /*0044*/ 	.byte	0x00, 0xf5, 0x21, 0x00


	//----- nvinfo : EIATTR_KPARAM_INFO
	.align		4
.L_9553:
        /*0048*/ 	.byte	0x04, 0x17
        /*004a*/ 	.short	(.L_9555 - .L_9554)
.L_9554:
        /*004c*/ 	.word	0x00000000
        /*0050*/ 	.short	0x0003
        /*0052*/ 	.short	0x0010
        /*0054*/ 	.byte	0x00, 0xf5, 0x21, 0x00


	//----- nvinfo : EIATTR_KPARAM_INFO
	.align		4
.L_9555:
        /*0058*/ 	.byte	0x04, 0x17
        /*005a*/ 	.short	(.L_9557 - .L_9556)
.L_9556:
        /*005c*/ 	.word	0x00000000
        /*0060*/ 	.short	0x0002
        /*0062*/ 	.short	0x0008
        /*0064*/ 	.byte	0x00, 0xf0, 0x11, 0x00


	//----- nvinfo : EIATTR_KPARAM_INFO
	.align		4
.L_9557:
        /*0068*/ 	.byte	0x04, 0x17
        /*006a*/ 	.short	(.L_9559 - .L_9558)
.L_9558:
        /*006c*/ 	.word	0x00000000
        /*0070*/ 	.short	0x0001
        /*0072*/ 	.short	0x0004
        /*0074*/ 	.byte	0x00, 0xf0, 0x11, 0x00


	//----- nvinfo : EIATTR_KPARAM_INFO
	.align		4
.L_9559:
        /*0078*/ 	.byte	0x04, 0x17
        /*007a*/ 	.short	(.L_9561 - .L_9560)
.L_9560:
        /*007c*/ 	.word	0x00000000
        /*0080*/ 	.short	0x0000
        /*0082*/ 	.short	0x0000
        /*0084*/ 	.byte	0x00, 0xf0, 0x11, 0x00


	//----- nvinfo : EIATTR_SPARSE_MMA_MASK
	.align		4
.L_9561:
        /*0088*/ 	.byte	0x03, 0x50
        /*008a*/ 	.short	0x0000


	//----- nvinfo : EIATTR_MAXREG_COUNT
	.align		4
        /*008c*/ 	.byte	0x03, 0x1b
        /*008e*/ 	.short	0x00ff


	//----- nvinfo : EIATTR_NUM_BARRIERS
	.align		4
        /*0090*/ 	.byte	0x02, 0x4c
        /*0092*/ 	.byte	0x01
	.zero		1


	//----- nvinfo : EIATTR_MERCURY_ISA_VERSION
	.align		4
        /*0094*/ 	.byte	0x03, 0x5f
        /*0096*/ 	.short	0x0101


	//----- nvinfo : EIATTR_COOP_GROUP_MASK_REGIDS
	.align		4
        /*0098*/ 	.byte	0x04, 0x29
        /*009a*/ 	.short	(.L_9563 - .L_9562)


	//   ....[0]....
.L_9562:
        /*009c*/ 	.word	0xffffffff


	//   ....[1]....
        /*00a0*/ 	.word	0xffffffff


	//   ....[2]....
        /*00a4*/ 	.word	0xffffffff


	//   ....[3]....
        /*00a8*/ 	.word	0xffffffff


	//   ....[4]....
        /*00ac*/ 	.word	0xffffffff


	//   ....[5]....
        /*00b0*/ 	.word	0xffffffff


	//   ....[6]....
        /*00b4*/ 	.word	0xffffffff


	//   ....[7]....
        /*00b8*/ 	.word	0xffffffff


	//   ....[8]....
        /*00bc*/ 	.word	0xffffffff


	//   ....[9]....
        /*00c0*/ 	.word	0xffffffff


	//   ....[10]....
        /*00c4*/ 	.word	0xffffffff


	//   ....[11]....
        /*00c8*/ 	.word	0xffffffff


	//   ....[12]....
        /*00cc*/ 	.word	0xffffffff


	//   ....[13]....
        /*00d0*/ 	.word	0xffffffff


	//   ....[14]....
        /*00d4*/ 	.word	0xffffffff


	//   ....[15]....
        /*00d8*/ 	.word	0xffffffff


	//   ....[16]....
        /*00dc*/ 	.word	0x05000039


	//   ....[17]....
        /*00e0*/ 	.word	0x05000039


	//   ....[18]....
        /*00e4*/ 	.word	0x05000039


	//   ....[19]....
        /*00e8*/ 	.word	0x05000039


	//   ....[20]....
        /*00ec*/ 	.word	0x05000039


	//   ....[21]....
        /*00f0*/ 	.word	0x05000039


	//   ....[22]....
        /*00f4*/ 	.word	0x05000039


	//   ....[23]....
        /*00f8*/ 	.word	0x05000039


	//   ....[24]....
        /*00fc*/ 	.word	0x05000039


	//   ....[25]....
        /*0100*/ 	.word	0x05000039


	//   ....[26]....
        /*0104*/ 	.word	0x05000039


	//   ....[27]....
        /*0108*/ 	.word	0x05000039


	//   ....[28]....
        /*010c*/ 	.word	0x05000039


	//   ....[29]....
        /*0110*/ 	.word	0x05000039


	//   ....[30]....
        /*0114*/ 	.word	0x05000039


	//   ....[31]....
        /*0118*/ 	.word	0x05000039


	//----- nvinfo : EIATTR_COOP_GROUP_INSTR_OFFSETS
	.align		4
.L_9563:
        /*011c*/ 	.byte	0x04, 0x28
        /*011e*/ 	.short	(.L_9565 - .L_9564)


	//   ....[0]....
.L_9564:
        /*0120*/ 	.word	0x00001fe0


	//   ....[1]....
        /*0124*/ 	.word	0x00002040


	//   ....[2]....
        /*0128*/ 	.word	0x000020a0


	//   ....[3]....
        /*012c*/ 	.word	0x00002100


	//   ....[4]....
        /*0130*/ 	.word	0x00002160


	//   ....[5]....
        /*0134*/ 	.word	0x000021c0


	//   ....[6]....
        /*0138*/ 	.word	0x00002220


	//   ....[7]....
        /*013c*/ 	.word	0x00002280


	//   ....[8]....
        /*0140*/ 	.word	0x000022e0


	//   ....[9]....
        /*0144*/ 	.word	0x00002340


	//   ....[10]....
        /*0148*/ 	.word	0x000023a0


	//   ....[11]....
        /*014c*/ 	.word	0x00002400


	//   ....[12]....
        /*0150*/ 	.word	0x00002460


	//   ....[13]....
        /*0154*/ 	.word	0x000024c0


	//   ....[14]....
        /*0158*/ 	.word	0x00002520


	//   ....[15]....
        /*015c*/ 	.word	0x00002580


	//   ....[16]....
        /*0160*/ 	.word	0x00002f40


	//   ....[17]....
        /*0164*/ 	.word	0x00002fd0


	//   ....[18]....
        /*0168*/ 	.word	0x00003050


	//   ....[19]....
        /*016c*/ 	.word	0x000030d0


	//   ....[20]....
        /*0170*/ 	.word	0x00003160


	//   ....[21]....
        /*0174*/ 	.word	0x000031e0


	//   ....[22]....
        /*0178*/ 	.word	0x00003270


	//   ....[23]....
        /*017c*/ 	.word	0x000032f0


	//   ....[24]....
        /*0180*/ 	.word	0x00003380


	//   ....[25]....
        /*0184*/ 	.word	0x00003400


	//   ....[26]....
        /*0188*/ 	.word	0x00003490


	//   ....[27]....
        /*018c*/ 	.word	0x00003510


	//   ....[28]....
        /*0190*/ 	.word	0x000035a0


	//   ....[29]....
        /*0194*/ 	.word	0x00003620


	//   ....[30]....
        /*0198*/ 	.word	0x000036b0


	//   ....[31]....
        /*019c*/ 	.word	0x00003730


	//----- nvinfo : EIATTR_VRC_CTA_INIT_COUNT
	.align		4
.L_9565:
        /*01a0*/ 	.byte	0x02, 0x4a
	.zero		1
	.zero		1


	//----- nvinfo : EIATTR_EXIT_INSTR_OFFSETS
	.align		4
        /*01a4*/ 	.byte	0x04, 0x1c
        /*01a6*/ 	.short	(.L_9567 - .L_9566)


	//   ....[0]....
.L_9566:
        /*01a8*/ 	.word	0x00000640


	//   ....[1]....
        /*01ac*/ 	.word	0x00002a60


	//   ....[2]....
        /*01b0*/ 	.word	0x00002ef0


	//----- nvinfo : EIATTR_MAX_THREADS
	.align		4
.L_9567:
        /*01b4*/ 	.byte	0x04, 0x05
        /*01b6*/ 	.short	(.L_9569 - .L_9568)
.L_9568:
        /*01b8*/ 	.word	0x00000080
        /*01bc*/ 	.word	0x00000001
        /*01c0*/ 	.word	0x00000001


	//----- nvinfo : EIATTR_CRS_STACK_SIZE
	.align		4
.L_9569:
        /*01c4*/ 	.byte	0x04, 0x1e
        /*01c6*/ 	.short	(.L_9571 - .L_9570)
.L_9570:
        /*01c8*/ 	.word	0x00000000


	//----- nvinfo : EIATTR_CBANK_PARAM_SIZE
	.align		4
.L_9571:
        /*01cc*/ 	.byte	0x03, 0x19
        /*01ce*/ 	.short	0x0030


	//----- nvinfo : EIATTR_PARAM_CBANK
	.align		4
        /*01d0*/ 	.byte	0x04, 0x0a
        /*01d2*/ 	.short	(.L_9573 - .L_9572)
	.align		4
.L_9572:
        /*01d4*/ 	.word	index@(.nv.constant0._Z9cuda_gemmIiLi128ELi1ELi1ELi16ELi16ELi16ELi0EEviiiPT_S1_S1_ii)
        /*01d8*/ 	.short	0x0380
        /*01da*/ 	.short	0x0030


	//----- nvinfo : EIATTR_SW_WAR
	.align		4
.L_9573:
        /*01dc*/ 	.byte	0x04, 0x36
        /*01de*/ 	.short	(.L_9575 - .L_9574)
.L_9574:
        /*01e0*/ 	.word	0x00000008
.L_9575:


//--------------------- .nv.info._Z9cuda_gemmIiLi128ELi1ELi1ELi16ELi8ELi8ELi1EEviiiPT_S1_S1_ii --------------------------
	.section	.nv.info._Z9cuda_gemmIiLi128ELi1ELi1ELi16ELi8ELi8ELi1EEviiiPT_S1_S1_ii,"",@"SHT_CUDA_INFO"
	.sectionflags	@""
	.align	4


	//----- nvinfo : EIATTR_CUDA_API_VERSION
	.align		4
        /*0000*/ 	.byte	0x04, 0x37
        /*0002*/ 	.short	(.L_9577 - .L_9576)
.L_9576:
        /*0004*/ 	.word	0x00000082


	//----- nvinfo : EIATTR_KPARAM_INFO
	.align		4
.L_9577:
        /*0008*/ 	.byte	0x04, 0x17
        /*000a*/ 	.short	(.L_9579 - .L_9578)
.L_9578:
        /*000c*/ 	.word	0x00000000
        /*0010*/ 	.short	0x0007
        /*0012*/ 	.short	0x002c
        /*0014*/ 	.byte	0x00, 0xf0, 0x11, 0x00


	//----- nvinfo : EIATTR_KPARAM_INFO
	.align		4
.L_9579:
        /*0018*/ 	.byte	0x04, 0x17
        /*001a*/ 	.short	(.L_9581 - .L_9580)
.L_9580:
        /*001c*/ 	.word	0x00000000
        /*0020*/ 	.short	0x0006
        /*0022*/ 	.short	0x0028
        /*0024*/ 	.byte	0x00, 0xf0, 0x11, 0x00


	//----- nvinfo : EIATTR_KPARAM_INFO
	.align		4
.L_9581:
        /*0028*/ 	.byte	0x04, 0x17
        /*002a*/ 	.short	(.L_9583 - .L_9582)
.L_9582:
        /*002c*/ 	.word	0x00000000
        /*0030*/ 	.short	0x0005
        /*0032*/ 	.short	0x0020
        /*0034*/ 	.byte	0x00, 0xf5, 0x21, 0x00


	//----- nvinfo : EIATTR_KPARAM_INFO
	.align		4
.L_9583:
        /*0038*/ 	.byte	0x04, 0x17
        /*003a*/ 	.short	(.L_9585 - .L_9584)
.L_9584:
        /*003c*/ 	.word	0x00000000
        /*0040*/ 	.short	0x0004
        /*0042*/ 	.short	0x0018
        /*0044*/ 	.byte	0x00, 0xf5, 0x21, 0x00


	//----- nvinfo : EIATTR_KPARAM_INFO
	.align		4
.L_9585:
        /*0048*/ 	.byte	0x04, 0x17
        /*004a*/ 	.short	(.L_9587 - .L_9586)
.L_9586:
        /*004c*/ 	.word	0x00000000
        /*0050*/ 	.short	0x0003
        /*0052*/ 	.short	0x0010
        /*0054*/ 	.byte	0x00, 0xf5, 0x21, 0x00


	//----- nvinfo : EIATTR_KPARAM_INFO
	.align		4
.L_9587:
        /*0058*/ 	.byte	0x04, 0x17
        /*005a*/ 	.short	(.L_9589 - .L_9588)
.L_9588:
        /*005c*/ 	.word	0x00000000
        /*0060*/ 	.short	0x0002
        /*0062*/ 	.short	0x0008
        /*0064*/ 	.byte	0x00, 0xf0, 0x11, 0x00


	//----- nvinfo : EIATTR_KPARAM_INFO
	.align		4
.L_9589:
        /*0068*/ 	.byte	0x04, 0x17
        /*006a*/ 	.short	(.L_9591 - .L_9590)
.L_9590:
        /*006c*/ 	.word	0x00000000
        /*0070*/ 	.short	0x0001
        /*0072*/ 	.short	0x0004
        /*0074*/ 	.byte	0x00, 0xf0, 0x11, 0x00


	//----- nvinfo : EIATTR_KPARAM_INFO
	.align		4
.L_9591:
        /*0078*/ 	.byte	0x04, 0x17
        /*007a*/ 	.short	(.L_9593 - .L_9592)
.L_9592:
        /*007c*/ 	.word	0x00000000
        /*0080*/ 	.short	0x0000
        /*0082*/ 	.short	0x0000
        /*0084*/ 	.byte	0x00, 0xf0, 0x11, 0x00


	//----- nvinfo : EIATTR_SPARSE_MMA_MASK
	.align		4
.L_9593:
        /*0088*/ 	.byte	0x03, 0x50
        /*008a*/ 	.short	0x0000


	//----- nvinfo : EIATTR_MAXREG_COUNT
	.align		4
        /*008c*/ 	.byte	0x03, 0x1b
        /*008e*/ 	.short	0x00ff


	//----- nvinfo : EIATTR_NUM_BARRIERS
	.align		4
        /*0090*/ 	.byte	0x02, 0x4c
        /*0092*/ 	.byte	0x01
	.zero		1


	//----- nvinfo : EIATTR_MERCURY_ISA_VERSION
	.align		4
        /*0094*/ 	.byte	0x03, 0x5f
        /*0096*/ 	.short	0x0101


	//----- nvinfo : EIATTR_COOP_GROUP_MASK_REGIDS
	.align		4
        /*0098*/ 	.byte	0x04, 0x29
        /*009a*/ 	.short	(.L_9595 - .L_9594)


	//   ....[0]....
.L_9594:
        /*009c*/ 	.word	0xffffffff


	//   ....[1]....
        /*00a0*/ 	.word	0xffffffff


	//   ....[2]....
        /*00a4*/ 	.word	0xffffffff


	//   ....[3]....
        /*00a8*/ 	.word	0xffffffff


	//   ....[4]....
        /*00ac*/ 	.word	0xffffffff


	//   ....[5]....
        /*00b0*/ 	.word	0xffffffff


	//   ....[6]....
        /*00b4*/ 	.word	0xffffffff


	//   ....[7]....
        /*00b8*/ 	.word	0xffffffff


	//   ....[8]....
        /*00bc*/ 	.word	0x05000000


	//   ....[9]....
        /*00c0*/ 	.word	0x05000000


	//   ....[10]....
        /*00c4*/ 	.word	0x05000000


	//   ....[11]....
        /*00c8*/ 	.word	0x05000000


	//   ....[12]....
        /*00cc*/ 	.word	0x05000000


	//   ....[13]....
        /*00d0*/ 	.word	0x05000000


	//   ....[14]....
        /*00d4*/ 	.word	0x05000000


	//   ....[15]....
        /*00d8*/ 	.word	0x05000000


	//----- nvinfo : EIATTR_COOP_GROUP_INSTR_OFFSETS
	.align		4
.L_9595:
        /*00dc*/ 	.byte	0x04, 0x28
        /*00de*/ 	.short	(.L_9597 - .L_9596)


	//   ....[0]....
.L_9596:
        /*00e0*/ 	.word	0x00000d30


	//   ....[1]....
        /*00e4*/ 	.word	0x00000d40


	//   ....[2]....
        /*00e8*/ 	.word	0x00000d70


	//   ....[3]....
        /*00ec*/ 	.word	0x00000d90


	//   ....[4]....
        /*00f0*/ 	.word	0x00000db0


	//   ....[5]....
        /*00f4*/ 	.word	0x00000dd0


	//   ....[6]....
        /*00f8*/ 	.word	0x00000df0


	//   ....[7]....
        /*00fc*/ 	.word	0x00000e10


	//   ....[8]....
        /*0100*/ 	.word	0x00001040


	//   ....[9]....
        /*0104*/ 	.word	0x000010d0


	//   ....[10]....
        /*0108*/ 	.word	0x00001130


	//   ....[11]....
        /*010c*/ 	.word	0x00001190


	//   ....[12]....
        /*0110*/ 	.word	0x000011f0


	//   ....[13]....
        /*0114*/ 	.word	0x00001250


	//   ....[14]....
        /*0118*/ 	.word	0x000012b0


	//   ....[15]....
        /*011c*/ 	.word	0x00001310


	//----- nvinfo : EIATTR_VRC_CTA_INIT_COUNT
	.align		4
.L_9597:
        /*0120*/ 	.byte	0x02, 0x4a
	.zero		1
	.zero		1


	//----- nvinfo : EIATTR_EXIT_INSTR_OFFSETS
	.align		4
        /*0124*/ 	.byte	0x04, 0x1c
        /*0126*/ 	.short	(.L_9599 - .L_9598)


	//   ....[0]....
.L_9598:
        /*0128*/ 	.word	0x000006f0


	//   ....[1]....
        /*012c*/ 	.word	0x00000ee0


	//   ....[2]....
        /*0130*/ 	.word	0x00000fe0


	//----- nvinfo : EIATTR_MAX_THREADS
	.align		4
.L_9599:
        /*0134*/ 	.byte	0x04, 0x05
        /*0136*/ 	.short	(.L_9601 - .L_9600)
.L_9600:
        /*0138*/ 	.word	0x00000080
        /*013c*/ 	.word	0x00000001
        /*0140*/ 	.word	0x00000001


	//----- nvinfo : EIATTR_CRS_STACK_SIZE
	.align		4
.L_9601:
        /*0144*/ 	.byte	0x04, 0x1e
        /*0146*/ 	.short	(.L_9603 - .L_9602)
.L_9602:
        /*0148*/ 	.word	0x00000000


	//----- nvinfo : EIATTR_CBANK_PARAM_SIZE
	.align		4
.L_9603:
        /*014c*/ 	.byte	0x03, 0x19
        /*014e*/ 	.short	0x0030


	//----- nvinfo : EIATTR_PARAM_CBANK
	.align		4
        /*0150*/ 	.byte	0x04, 0x0a
        /*0152*/ 	.short	(.L_9605 - .L_9604)
	.align		4
.L_9604:
        /*0154*/ 	.word	index@(.nv.constant0._Z9cuda_gemmIiLi128ELi1ELi1ELi16ELi8ELi8ELi1EEviiiPT_S1_S1_ii)
        /*0158*/ 	.short	0x0380
        /*015a*/ 	.short	0x0030


	//----- nvinfo : EIATTR_SW_WAR
	.align		4
.L_9605:
        /*015c*/ 	.byte	0x04, 0x36
        /*015e*/ 	.short	(.L_9607 - .L_9606)
.L_9606:
        /*0160*/ 	.word	0x00000008
.L_9607:


//--------------------- .nv.info._Z9cuda_gemmIiLi128ELi1ELi1ELi16ELi8ELi8ELi0EEviiiPT_S1_S1_ii --------------------------
	.section	.nv.info._Z9cuda_gemmIiLi128ELi1ELi1ELi16ELi8ELi8ELi0EEviiiPT_S1_S1_ii,"",@"SHT_CUDA_INFO"
	.sectionflags	@""
	.align	4


	//----- nvinfo : EIATTR_CUDA_API_VERSION
	.align		4
        /*0000*/ 	.byte	0x04, 0x37
        /*0002*/ 	.short	(.L_9609 - .L_9608)
.L_9608:
        /*0004*/ 	.word	0x00000082


	//----- nvinfo : EIATTR_KPARAM_INFO
	.align		4
.L_9609:
        /*0008*/ 	.byte	0x04, 0x17
        /*000a*/ 	.short	(.L_9611 - .L_9610)
.L_9610:
        /*000c*/ 	.word	0x00000000
        /*0010*/ 	.short	0x0007
        /*0012*/ 	.short	0x002c
        /*0014*/ 	.byte	0x00, 0xf0, 0x11, 0x00


	//----- nvinfo : EIATTR_KPARAM_INFO
	.align		4
.L_9611:
        /*0018*/ 	.byte	0x04, 0x17
        /*001a*/ 	.short	(.L_9613 - .L_9612)
.L_9612:
        /*001c*/ 	.word	0x00000000
        /*0020*/ 	.short	0x0006
        /*0022*/ 	.short	0x0028
        /*0024*/ 	.byte	0x00, 0xf0, 0x11, 0x00


	//----- nvinfo : EIATTR_KPARAM_INFO
	.align		4
.L_9613:
        /*0028*/ 	.byte	0x04, 0x17
        /*002a*/ 	.short	(.L_9615 - .L_9614)
.L_9614:
        /*002c*/ 	.word	0x00000000
        /*0030*/ 	.short	0x0005
        /*0032*/ 	.short	0x0020
        /*0034*/ 	.byte	0x00, 0xf5, 0x21, 0x00


	//----- nvinfo : EIATTR_KPARAM_INFO
	.align		4
.L_9615:
        /*0038*/ 	.byte	0x04, 0x17
        /*003a*/ 	.short	(.L_9617 - .L_9616)
.L_9616:
        /*003c*/ 	.word	0x00000000
        /*0040*/ 	.short	0x0004
        /*0042*/ 	.short	0x0018
        /*0044*/ 	.byte	0x00, 0xf5, 0x21, 0x00


	//----- nvinfo : EIATTR_KPARAM_INFO
	.align		4
.L_9617:
        /*0048*/ 	.byte	0x04, 0x17
        /*004a*/ 	.short	(.L_9619 - .L_9618)
.L_9618:
        /*004c*/ 	.word	0x00000000
        /*0050*/ 	.short	0x0003
        /*0052*/ 	.short	0x0010
        /*0054*/ 	.byte	0x00, 0xf5, 0x21, 0x00


	//----- nvinfo : EIATTR_KPARAM_INFO
	.align		4
.L_9619:
        /*0058*/ 	.byte	0x04, 0x17
        /*005a*/ 	.short	(.L_9621 - .L_9620)
.L_9620:
        /*005c*/ 	.word	0x00000000
        /*0060*/ 	.short	0x0002
        /*0062*/ 	.short	0x0008
        /*0064*/ 	.byte	0x00, 0xf0, 0x11, 0x00


	//----- nvinfo : EIATTR_KPARAM_INFO
	.align		4
.L_9621:
        /*0068*/ 	.byte	0x04, 0x17
        /*006a*/ 	.short	(.L_9623 - .L_9622)
.L_9622:
        /*006c*/ 	.word	0x00000000
        /*0070*/ 	.short	0x0001
        /*0072*/ 	.short	0x0004
        /*0074*/ 	.byte	0x00, 0xf0, 0x11, 0x00


	//----- nvinfo : EIATTR_KPARAM_INFO
	.align		4
.L_9623:
        /*0078*/ 	.byte	0x04, 0x17
        /*007a*/ 	.short	(.L_9625 - .L_9624)
.L_9624:
        /*007c*/ 	.word	0x00000000
        /*0080*/ 	.short	0x0000
        /*0082*/ 	.short	0x0000
        /*0084*/ 	.byte	0x00, 0xf0, 0x11, 0x00


	//----- nvinfo : EIATTR_SPARSE_MMA_MASK
	.align		4
.L_9625:
        /*0088*/ 	.byte	0x03, 0x50
        /*008a*/ 	.short	0x0000


	//----- nvinfo : EIATTR_MAXREG_COUNT
	.align		4
        /*008c*/ 	.byte	0x03, 0x1b
        /*008e*/ 	.short	0x00ff


	//----- nvinfo : EIATTR_NUM_BARRIERS
	.align		4
        /*0090*/ 	.byte	0x02, 0x4c
        /*0092*/ 	.byte	0x01
	.zero		1


	//----- nvinfo : EIATTR_MERCURY_ISA_VERSION
	.align		4
        /*0094*/ 	.byte	0x03, 0x5f
        /*0096*/ 	.short	0x0101


	//----- nvinfo : EIATTR_COOP_GROUP_MASK_REGIDS
	.align		4
        /*0098*/ 	.byte	0x04, 0x29
        /*009a*/ 	.short	(.L_9627 - .L_9626)


	//   ....[0]....
.L_9626:
        /*009c*/ 	.word	0xffffffff


	//   ....[1]....
        /*00a0*/ 	.word	0xffffffff


	//   ....[2]....
        /*00a4*/ 	.word	0xffffffff


	//   ....[3]....
        /*00a8*/ 	.word	0xffffffff


	//   ....[4]....
        /*00ac*/ 	.word	0xffffffff


	//   ....[5]....
        /*00b0*/ 	.word	0xffffffff


	//   ....[6]....
        /*00b4*/ 	.word	0xffffffff


	//   ....[7]....
        /*00b8*/ 	.word	0xffffffff


	//   ....[8]....
        /*00bc*/ 	.word	0x05000024


	//   ....[9]....
        /*00c0*/ 	.word	0x05000024


	//   ....[10]....
        /*00c4*/ 	.word	0x05000024


	//   ....[11]....
        /*00c8*/ 	.word	0x05000024


	//   ....[12]....
        /*00cc*/ 	.word	0x05000024


	//   ....[13]....
        /*00d0*/ 	.word	0x05000024


	//   ....[14]....
        /*00d4*/ 	.word	0x05000024


	//   ....[15]....
        /*00d8*/ 	.word	0x05000024


	//----- nvinfo : EIATTR_COOP_GROUP_INSTR_OFFSETS
	.align		4
.L_9627:
        /*00dc*/ 	.byte	0x04, 0x28
        /*00de*/ 	.short	(.L_9629 - .L_9628)


	//   ....[0]....
.L_9628:
        /*00e0*/ 	.word	0x00001660


	//   ....[1]....
        /*00e4*/ 	.word	0x000016c0


	//   ....[2]....
        /*00e8*/ 	.word	0x00001720


	//   ....[3]....
        /*00ec*/ 	.word	0x00001780


	//   ....[4]....
        /*00f0*/ 	.word	0x000017e0


	//   ....[5]....
        /*00f4*/ 	.word	0x00001840


	//   ....[6]....
        /*00f8*/ 	.word	0x000018a0


	//   ....[7]....
        /*00fc*/ 	.word	0x00001900


	//   ....[8]....
        /*0100*/ 	.word	0x000020c0


	//   ....[9]....
        /*0104*/ 	.word	0x00002150


	//   ....[10]....
        /*0108*/ 	.word	0x000021d0


	//   ....[11]....
        /*010c*/ 	.word	0x00002250


	//   ....[12]....
        /*0110*/ 	.word	0x000022d0


	//   ....[13]....
        /*0114*/ 	.word	0x00002350


	//   ....[14]....
        /*0118*/ 	.word	0x000023d0


	//   ....[15]....
        /*011c*/ 	.word	0x00002450


	//----- nvinfo : EIATTR_VRC_CTA_INIT_COUNT
	.align		4
.L_9629:
        /*0120*/ 	.byte	0x02, 0x4a
	.zero		1
	.zero		1


	//----- nvinfo : EIATTR_EXIT_INSTR_OFFSETS
	.align		4
        /*0124*/ 	.byte	0x04, 0x1c
        /*0126*/ 	.short	(.L_9631 - .L_9630)


	//   ....[0]....
.L_9630:
        /*0128*/ 	.word	0x00000640


	//   ....[1]....
        /*012c*/ 	.word	0x00001be0


	//   ....[2]....
        /*0130*/ 	.word	0x00002070


	//----- nvinfo : EIATTR_MAX_THREADS
	.align		4
.L_9631:
        /*0134*/ 	.byte	0x04, 0x05
        /*0136*/ 	.short	(.L_9633 - .L_9632)
.L_9632:
        /*0138*/ 	.word	0x00000080
        /*013c*/ 	.word	0x00000001
        /*0140*/ 	.word	0x00000001


	//----- nvinfo : EIATTR_CRS_STACK_SIZE
	.align		4
.L_9633:
        /*0144*/ 	.byte	0x04, 0x1e
        /*0146*/ 	.short	(.L_9635 - .L_9634)
.L_9634:
        /*0148*/ 	.word	0x00000000


	//----- nvinfo : EIATTR_CBANK_PARAM_SIZE
	.align		4
.L_9635:
        /*014c*/ 	.byte	0x03, 0x19
        /*014e*/ 	.short	0x0030


	//----- nvinfo : EIATTR_PARAM_CBANK
	.align		4
        /*0150*/ 	.byte	0x04, 0x0a
        /*0152*/ 	.short	(.L_9637 - .L_9636)
	.align		4
.L_9636:
        /*0154*/ 	.word	index@(.nv.constant0._Z9cuda_gemmIiLi128ELi1ELi1ELi16ELi8ELi8ELi0EEviiiPT_S1_S1_ii)
        /*0158*/ 	.short	0x0380
        /*015a*/ 	.short	0x0030


	//----- nvinfo : EIATTR_SW_WAR
	.align		4
.L_9637:
        /*015c*/ 	.byte	0x04, 0x36
        /*015e*/ 	.short	(.L_9639 - .L_9638)
.L_9638:
        /*0160*/ 	.word	0x00000008
.L_9639:


//--------------------- .nv.info._Z9cuda_gemmIiLi128ELi1ELi1ELi16ELi4ELi4ELi1EEviiiPT_S1_S1_ii --------------------------
	.section	.nv.info._Z9cuda_gemmIiLi128ELi1ELi1ELi16ELi4ELi4ELi1EEviiiPT_S1_S1_ii,"",@"SHT_CUDA_INFO"
	.sectionflags	@""
	.align	4


	//----- nvinfo : EIATTR_CUDA_API_VERSION
	.align		4
        /*0000*/ 	.byte	0x04, 0x37
        /*0002*/ 	.short	(.L_9641 - .L_9640)
.L_9640:
        /*0004*/ 	.word	0x00000082


	//----- nvinfo : EIATTR_KPARAM_INFO
	.align		4
.L_9641:
        /*0008*/ 	.byte	0x04, 0x17
        /*000a*/ 	.short	(.L_9643 - .L_9642)
.L_9642:
        /*000c*/ 	.word	0x00000000
        /*0010*/ 	.short	0x0007
        /*0012*/ 	.short	0x002c
        /*0014*/ 	.byte	0x00, 0xf0, 0x11, 0x00


	//----- nvinfo : EIATTR_KPARAM_INFO
	.align		4
.L_9643:
        /*0018*/ 	.byte	0x04, 0x17
        /*001a*/ 	.short	(.L_9645 - .L_9644)
.L_9644:
        /*001c*/ 	.word	0x00000000
        /*0020*/ 	.short	0x0006
        /*0022*/ 	.short	0x0028
        /*0024*/ 	.byte	0x00, 0xf0, 0x11, 0x00


	//----- nvinfo : EIATTR_KPARAM_INFO
	.align		4
.L_9645:
        /*0028*/ 	.byte	0x04, 0x17
        /*002a*/ 	.short	(.L_9647 - .L_9646)
.L_9646:
        /*002c*/ 	.word	0x00000000
        /*0030*/ 	.short	0x0005
        /*0032*/ 	.short	0x0020
        /*0034*/ 	.byte	0x00, 0xf5, 0x21, 0x00


	//----- nvinfo : EIATTR_KPARAM_INFO
	.align		4
.L_9647:
        /*0038*/ 	.byte	0x04, 0x17
        /*003a*/ 	.short	(.L_9649 - .L_9648)
.L_9648:
        /*003c*/ 	.word	0x00000000
        /*0040*/ 	.short	0x0004
        /*0042*/ 	.short	0x0018
        /*0044*/ 	.byte	0x00, 0xf5, 0x21, 0x00


	//----- nvinfo : EIATTR_KPARAM_INFO
	.align		4
.L_9649:
        /*0048*/ 	.byte	0x04, 0x17
        /*004a*/ 	.short	(.L_9651 - .L_9650)
.L_9650:
        /*004c*/ 	.word	0x00000000
        /*0050*/ 	.short	0x0003
        /*0052*/ 	.short	0x0010
        /*0054*/ 	.byte	0x00, 0xf5, 0x21, 0x00


	//----- nvinfo : EIATTR_KPARAM_INFO
	.align		4
.L_9651:
        /*0058*/ 	.byte	0x04, 0x17
        /*005a*/ 	.short	(.L_9653 - .L_9652)
.L_9652:
        /*005c*/ 	.word	0x00000000
        /*0060*/ 	.short	0x0002
        /*0062*/ 	.short	0x0008
        /*0064*/ 	.byte	0x00, 0xf0, 0x11, 0x00


	//----- nvinfo : EIATTR_KPARAM_INFO
	.align		4
.L_9653:
        /*0068*/ 	.byte	0x04, 0x17
        /*006a*/ 	.short	(.L_9655 - .L_9654)
.L_9654:
        /*006c*/ 	.word	0x00000000
        /*0070*/ 	.short	0x0001
        /*0072*/ 	.short	0x0004
        /*0074*/ 	.byte	0x00, 0xf0, 0x11, 0x00


	//----- nvinfo : EIATTR_KPARAM_INFO
	.align		4
.L_9655:
        /*0078*/ 	.byte	0x04, 0x17
        /*007a*/ 	.short	(.L_9657 - .L_9656)
.L_9656:
        /*007c*/ 	.word	0x00000000
        /*0080*/ 	.short	0x0000
        /*0082*/ 	.short	0x0000
        /*0084*/ 	.byte	0x00, 0xf0, 0x11, 0x00


	//----- nvinfo : EIATTR_SPARSE_MMA_MASK
	.align		4
.L_9657:
        /*0088*/ 	.byte	0x03, 0x50
        /*008a*/ 	.short	0x0000


	//----- nvinfo : EIATTR_MAXREG_COUNT
	.align		4
        /*008c*/ 	.byte	0x03, 0x1b
        /*008e*/ 	.short	0x00ff


	//----- nvinfo : EIATTR_NUM_BARRIERS
	.align		4
        /*0090*/ 	.byte	0x02, 0x4c
        /*0092*/ 	.byte	0x01
	.zero		1


	//----- nvinfo : EIATTR_MERCURY_ISA_VERSION
	.align		4
        /*0094*/ 	.byte	0x03, 0x5f
        /*0096*/ 	.short	0x0101


	//----- nvinfo : EIATTR_COOP_GROUP_MASK_REGIDS
	.align		4
        /*0098*/ 	.byte	0x04, 0x29
        /*009a*/ 	.short	(.L_9659 - .L_9658)


	//   ....[0]....
.L_9658:
        /*009c*/ 	.word	0xffffffff


	//   ....[1]....
        /*00a0*/ 	.word	0xffffffff


	//   ....[2]....
        /*00a4*/ 	.word	0xffffffff


	//   ....[3]....
        /*00a8*/ 	.word	0xffffffff


	//   ....[4]....
        /*00ac*/ 	.word	0x05000015


	//   ....[5]....
        /*00b0*/ 	.word	0x05000015


	//   ....[6]....
        /*00b4*/ 	.word	0x05000015


	//   ....[7]....
        /*00b8*/ 	.word	0x05000015


	//----- nvinfo : EIATTR_COOP_GROUP_INSTR_OFFSETS
	.align		4
.L_9659:
        /*00bc*/ 	.byte	0x04, 0x28
        /*00be*/ 	.short	(.L_9661 - .L_9660)


	//   ....[0]....
.L_9660:
        /*00c0*/ 	.word	0x00000660


	//   ....[1]....
        /*00c4*/ 	.word	0x00000670


	//   ....[2]....
        /*00c8*/ 	.word	0x00000680


	//   ....[3]....
        /*00cc*/ 	.word	0x00000690


	//   ....[4]....
        /*00d0*/ 	.word	0x000008f0


	//   ....[5]....
        /*00d4*/ 	.word	0x00000970


	//   ....[6]....
        /*00d8*/ 	.word	0x000009d0


	//   ....[7]....
        /*00dc*/ 	.word	0x00000a30


	//----- nvinfo : EIATTR_VRC_CTA_INIT_COUNT
	.align		4
.L_9661:
        /*00e0*/ 	.byte	0x02, 0x4a
	.zero		1
	.zero		1


	//----- nvinfo : EIATTR_EXIT_INSTR_OFFSETS
	.align		4
        /*00e4*/ 	.byte	0x04, 0x1c
        /*00e6*/ 	.short	(.L_9663 - .L_9662)


	//   ....[0]....
.L_9662:
        /*00e8*/ 	.word	0x000001c0


	//   ....[1]....
        /*00ec*/ 	.word	0x00000790


	//   ....[2]....
        /*00f0*/ 	.word	0x00000890


	//----- nvinfo : EIATTR_MAX_THREADS
	.align		4
.L_9663:
        /*00f4*/ 	.byte	0x04, 0x05
        /*00f6*/ 	.short	(.L_9665 - .L_9664)
.L_9664:
        /*00f8*/ 	.word	0x00000080
        /*00fc*/ 	.word	0x00000001
        /*0100*/ 	.word	0x00000001


	//----- nvinfo : EIATTR_CRS_STACK_SIZE
	.align		4
.L_9665:
        /*0104*/ 	.byte	0x04, 0x1e
        /*0106*/ 	.short	(.L_9667 - .L_9666)
.L_9666:
        /*0108*/ 	.word	0x00000000


	//----- nvinfo : EIATTR_CBANK_PARAM_SIZE
	.align		4
.L_9667:
        /*010c*/ 	.byte	0x03, 0x19
        /*010e*/ 	.short	0x0030


	//----- nvinfo : EIATTR_PARAM_CBANK
	.align		4
        /*0110*/ 	.byte	0x04, 0x0a
        /*0112*/ 	.short	(.L_9669 - .L_9668)
	.align		4
.L_9668:
        /*0114*/ 	.word	index@(.nv.constant0._Z9cuda_gemmIiLi128ELi1ELi1ELi16ELi4ELi4ELi1EEviiiPT_S1_S1_ii)
        /*0118*/ 	.short	0x0380
        /*011a*/ 	.short	0x0030


	//----- nvinfo : EIATTR_SW_WAR
	.align		4
.L_9669:
        /*011c*/ 	.byte	0x04, 0x36
        /*011e*/ 	.short	(.L_9671 - .L_9670)
.L_9670:
        /*0120*/ 	.word	0x00000008
.L_9671:


//--------------------- .nv.info._Z9cuda_gemmIiLi128ELi1ELi1ELi16ELi4ELi4ELi0EEviiiPT_S1_S1_ii --------------------------
	.section	.nv.info._Z9cuda_gemmIiLi128ELi1ELi1ELi16ELi4ELi4ELi0EEviiiPT_S1_S1_ii,"",@"SHT_CUDA_INFO"
	.sectionflags	@""
	.align	4


	//----- nvinfo : EIATTR_CUDA_API_VERSION
	.align		4
        /*0000*/ 	.byte	0x04, 0x37
        /*0002*/ 	.short	(.L_9673 - .L_9672)
.L_9672:
        /*0004*/ 	.word	0x00000082


	//----- nvinfo : EIATTR_KPARAM_INFO
	.align		4
.L_9673:
        /*0008*/ 	.byte	0x04, 0x17
        /*000a*/ 	.short	(.L_9675 - .L_9674)
.L_9674:
        /*000c*/ 	.word	0x00000000
        /*0010*/ 	.short	0x0007
        /*0012*/ 	.short	0x002c
        /*0014*/ 	.byte	0x00, 0xf0, 0x11, 0x00


	//----- nvinfo : EIATTR_KPARAM_INFO
	.align		4
.L_9675:
        /*0018*/ 	.byte	0x04, 0x17
        /*001a*/ 	.short	(.L_9677 - .L_9676)
.L_9676:
        /*001c*/ 	.word	0x00000000
        /*0020*/ 	.short	0x0006
        /*0022*/ 	.short	0x0028
        /*0024*/ 	.byte	0x00, 0xf0, 0x11, 0x00


	//----- nvinfo : EIATTR_KPARAM_INFO
	.align		4
.L_9677:
        /*0028*/ 	.byte	0x04, 0x17
        /*002a*/ 	.short	(.L_9679 - .L_9678)
.L_9678:
        /*002c*/ 	.word	0x00000000
        /*0030*/ 	.short	0x0005
        /*0032*/ 	.short	0x0020
        /*0034*/ 	.byte	0x00, 0xf5, 0x21, 0x00


	//----- nvinfo : EIATTR_KPARAM_INFO
	.align		4
.L_9679:
        /*0038*/ 	.byte	0x04, 0x17
        /*003a*/ 	.short	(.L_9681 - .L_9680)
.L_9680:
        /*003c*/ 	.word	0x00000000
        /*0040*/ 	.short	0x0004
        /*0042*/ 	.short	0x0018
        /*0044*/ 	.byte	0x00, 0xf5, 0x21, 0x00


	//----- nvinfo : EIATTR_KPARAM_INFO
	.align		4
.L_9681:
        /*0048*/ 	.byte	0x04, 0x17
        /*004a*/ 	.short	(.L_9683 - .L_9682)
.L_9682:
        /*004c*/ 	.word	0x00000000
        /*0050*/ 	.short	0x0003
        /*0052*/ 	.short	0x0010
        /*0054*/ 	.byte	0x00, 0xf5, 0x21, 0x00


	//----- nvinfo : EIATTR_KPARAM_INFO
	.align		4
.L_9683:
        /*0058*/ 	.byte	0x04, 0x17
        /*005a*/ 	.short	(.L_9685 - .L_9684)
.L_9684:
        /*005c*/ 	.word	0x00000000
        /*0060*/ 	.short	0x0002
        /*0062*/ 	.short	0x0008
        /*0064*/ 	.byte	0x00, 0xf0, 0x11, 0x00


	//----- nvinfo : EIATTR_KPARAM_INFO
	.align		4
.L_9685:
        /*0068*/ 	.byte	0x04, 0x17
        /*006a*/ 	.short	(.L_9687 - .L_9686)
.L_9686:
        /*006c*/ 	.word	0x00000000
        /*0070*/ 	.short	0x0001
        /*0072*/ 	.short	0x0004
        /*0074*/ 	.byte	0x00, 0xf0, 0x11, 0x00


	//----- nvinfo : EIATTR_KPARAM_INFO
	.align		4
.L_9687:
        /*0078*/ 	.byte	0x04, 0x17
        /*007a*/ 	.short	(.L_9689 - .L_9688)
.L_9688:
        /*007c*/ 	.word	0x00000000
        /*0080*/ 	.short	0x0000
        /*0082*/ 	.short	0x0000
        /*0084*/ 	.byte	0x00, 0xf0, 0x11, 0x00


	//----- nvinfo : EIATTR_SPARSE_MMA_MASK
	.align		4
.L_9689:
        /*0088*/ 	.byte	0x03, 0x50
        /*008a*/ 	.short	0x0000


	//----- nvinfo : EIATTR_MAXREG_COUNT
	.align		4
        /*008c*/ 	.byte	0x03, 0x1b
        /*008e*/ 	.short	0x00ff


	//----- nvinfo : EIATTR_NUM_BARRIERS
	.align		4
        /*0090*/ 	.byte	0x02, 0x4c
        /*0092*/ 	.byte	0x01
	.zero		1


	//----- nvinfo : EIATTR_MERCURY_ISA_VERSION
	.align		4
        /*0094*/ 	.byte	0x03, 0x5f
        /*0096*/ 	.short	0x0101


	//----- nvinfo : EIATTR_COOP_GROUP_MASK_REGIDS
	.align		4
        /*0098*/ 	.byte	0x04, 0x29
        /*009a*/ 	.short	(.L_9691 - .L_9690)


	//   ....[0]....
.L_9690:
        /*009c*/ 	.word	0xffffffff


	//   ....[1]....
        /*00a0*/ 	.word	0xffffffff


	//   ....[2]....
        /*00a4*/ 	.word	0xffffffff


	//   ....[3]....
        /*00a8*/ 	.word	0xffffffff


	//   ....[4]....
        /*00ac*/ 	.word	0x0500001a


	//   ....[5]....
        /*00b0*/ 	.word	0x0500001a


	//   ....[6]....
        /*00b4*/ 	.word	0x0500001a


	//   ....[7]....
        /*00b8*/ 	.word	0x0500001a


	//----- nvinfo : EIATTR_COOP_GROUP_INSTR_OFFSETS
	.align		4
.L_9691:
        /*00bc*/ 	.byte	0x04, 0x28
        /*00be*/ 	.short	(.L_9693 - .L_9692)


	//   ....[0]....
.L_9692:
        /*00c0*/ 	.word	0x00001180


	//   ....[1]....
        /*00c4*/ 	.word	0x000011d0


	//   ....[2]....
        /*00c8*/ 	.word	0x00001230


	//   ....[3]....
        /*00cc*/ 	.word	0x00001290


	//   ....[4]....
        /*00d0*/ 	.word	0x00001950


	//   ....[5]....
        /*00d4*/ 	.word	0x000019e0


	//   ....[6]....
        /*00d8*/ 	.word	0x00001a60


	//   ....[7]....
        /*00dc*/ 	.word	0x00001ae0


	//----- nvinfo : EIATTR_VRC_CTA_INIT_COUNT
	.align		4
.L_9693:
        /*00e0*/ 	.byte	0x02, 0x4a
	.zero		1
	.zero		1


	//----- nvinfo : EIATTR_EXIT_INSTR_OFFSETS
	.align		4
        /*00e4*/ 	.byte	0x04, 0x1c
        /*00e6*/ 	.short	(.L_9695 - .L_9694)


	//   ....[0]....
.L_9694:
        /*00e8*/ 	.word	0x00000640


	//   ....[1]....
        /*00ec*/ 	.word	0x00001470


	//   ....[2]....
        /*00f0*/ 	.word	0x00001900


	//----- nvinfo : EIATTR_MAX_THREADS
	.align		4
.L_9695:
        /*00f4*/ 	.byte	0x04, 0x05
        /*00f6*/ 	.short	(.L_9697 - .L_9696)
.L_9696:
        /*00f8*/ 	.word	0x00000080
        /*00fc*/ 	.word	0x00000001
        /*0100*/ 	.word	0x00000001


	//----- nvinfo : EIATTR_CRS_STACK_SIZE
	.align		4
.L_9697:
        /*0104*/ 	.byte	0x04, 0x1e
        /*0106*/ 	.short	(.L_9699 - .L_9698)
.L_9698:
        /*0108*/ 	.word	0x00000000


	//----- nvinfo : EIATTR_CBANK_PARAM_SIZE
	.align		4
.L_9699:
        /*010c*/ 	.byte	0x03, 0x19
        /*010e*/ 	.short	0x0030


	//----- nvinfo : EIATTR_PARAM_CBANK
	.align		4
        /*0110*/ 	.byte	0x04, 0x0a
        /*0112*/ 	.short	(.L_9701 - .L_9700)
	.align		4
.L_9700:
        /*0114*/ 	.word	index@(.nv.constant0._Z9cuda_gemmIiLi128ELi1ELi1ELi16ELi4ELi4ELi0EEviiiPT_S1_S1_ii)
        /*0118*/ 	.short	0x0380
        /*011a*/ 	.short	0x0030


	//----- nvinfo : EIATTR_SW_WAR
	.align		4
.L_9701:
        /*011c*/ 	.byte	0x04, 0x36
        /*011e*/ 	.short	(.L_9703 - .L_9702)
.L_9702:
        /*0120*/ 	.word	0x00000008
.L_9703:


//--------------------- .nv.info._Z9cuda_gemmIiLi128ELi1ELi1ELi16ELi2ELi2ELi1EEviiiPT_S1_S1_ii --------------------------
	.section	.nv.info._Z9cuda_gemmIiLi128ELi1ELi1ELi16ELi2ELi2ELi1EEviiiPT_S1_S1_ii,"",@"SHT_CUDA_INFO"
	.sectionflags	@""
	.align	4


	//----- nvinfo : EIATTR_CUDA_API_VERSION
	.align		4
        /*0000*/ 	.byte	0x04, 0x37
        /*0002*/ 	.short	(.L_9705 - .L_9704)
.L_9704:
        /*0004*/ 	.word	0x00000082


	//----- nvinfo : EIATTR_KPARAM_INFO
	.align		4
.L_9705:
        /*0008*/ 	.byte	0x04, 0x17
        /*000a*/ 	.short	(.L_9707 - .L_9706)
.L_9706:
        /*000c*/ 	.word	0x00000000
        /*0010*/ 	.short	0x0007
        /*0012*/ 	.short	0x002c
        /*0014*/ 	.byte	0x00, 0xf0, 0x11, 0x00


	//----- nvinfo : EIATTR_KPARAM_INFO
	.align		4
.L_9707:
        /*0018*/ 	.byte	0x04, 0x17
        /*001a*/ 	.short	(.L_9709 - .L_9708)
.L_9708:
        /*001c*/ 	.word	0x00000000
        /*0020*/ 	.short	0x0006
        /*0022*/ 	.short	0x0028
        /*0024*/ 	.byte	0x00, 0xf0, 0x11, 0x00


	//----- nvinfo : EIATTR_KPARAM_INFO
	.align		4
.L_9709:
        /*0028*/ 	.byte	0x04, 0x17
        /*002a*/ 	.short	(.L_9711 - .L_9710)
.L_9710:
        /*002c*/ 	.word	0x00000000
        /*0030*/ 	.short	0x0005
        /*0032*/ 	.short	0x0020
        /*0034*/ 	.byte	0x00, 0xf5, 0x21, 0x00


	//----- nvinfo : EIATTR_KPARAM_INFO
	.align		4
.L_9711:
        /*0038*/ 	.byte	0x04, 0x17
        /*003a*/ 	.short	(.L_9713 - .L_9712)
.L_9712:
        /*003c*/ 	.word	0x00000000
        /*0040*/ 	.short	0x0004
        /*0042*/ 	.short	0x0018
        /*0044*/ 	.byte	0x00, 0xf5, 0x21, 0x00


	//----- nvinfo : EIATTR_KPARAM_INFO
	.align		4
.L_9713:
        /*0048*/ 	.byte	0x04, 0x17
        /*004a*/ 	.short	(.L_9715 - .L_9714)
.L_9714:
        /*004c*/ 	.word	0x00000000
        /*0050*/ 	.short	0x0003
        /*0052*/ 	.short	0x0010
        /*0054*/ 	.byte	0x00, 0xf5, 0x21, 0x00


	//----- nvinfo : EIATTR_KPARAM_INFO
	.align		4
.L_9715:
        /*0058*/ 	.byte	0x04, 0x17
        /*005a*/ 	.short	(.L_9717 - .L_9716)
.L_9716:
        /*005c*/ 	.word	0x00000000
        /*0060*/ 	.short	0x0002
        /*0062*/ 	.short	0x0008
        /*0064*/ 	.byte	0x00, 0xf0, 0x11, 0x00


	//----- nvinfo : EIATTR_KPARAM_INFO
	.align		4
.L_9717:
        /*0068*/ 	.byte	0x04, 0x17
        /*006a*/ 	.short	(.L_9719 - .L_9718)
.L_9718:
        /*006c*/ 	.word	0x00000000
        /*0070*/ 	.short	0x0001
        /*0072*/ 	.short	0x0004
        /*0074*/ 	.byte	0x00, 0xf0, 0x11, 0x00


	//----- nvinfo : EIATTR_KPARAM_INFO
	.align		4
.L_9719:
        /*0078*/ 	.byte	0x04, 0x17
        /*007a*/ 	.short	(.L_9721 - .L_9720)
.L_9720:
        /*007c*/ 	.word	0x00000000
        /*0080*/ 	.short	0x0000
        /*0082*/ 	.short	0x0000
        /*0084*/ 	.byte	0x00, 0xf0, 0x11, 0x00


	//----- nvinfo : EIATTR_SPARSE_MMA_MASK
	.align		4
.L_9721:
        /*0088*/ 	.byte	0x03, 0x50
        /*008a*/ 	.short	0x0000


	//----- nvinfo : EIATTR_MAXREG_COUNT
	.align		4
        /*008c*/ 	.byte	0x03, 0x1b
        /*008e*/ 	.short	0x00ff


	//----- nvinfo : EIATTR_NUM_BARRIERS
	.align		4
        /*0090*/ 	.byte	0x02, 0x4c
        /*0092*/ 	.byte	0x01
	.zero		1


	//----- nvinfo : EIATTR_MERCURY_ISA_VERSION
	.align		4
        /*0094*/ 	.byte	0x03, 0x5f
        /*0096*/ 	.short	0x0101


	//----- nvinfo : EIATTR_COOP_GROUP_MASK_REGIDS
	.align		4
        /*0098*/ 	.byte	0x04, 0x29
        /*009a*/ 	.short	(.L_9723 - .L_9722)


	//   ....[0]....
.L_9722:
        /*009c*/ 	.word	0xffffffff


	//   ....[1]....
        /*00a0*/ 	.word	0xffffffff


	//   ....[2]....
        /*00a4*/ 	.word	0x0500000f


	//   ....[3]....
        /*00a8*/ 	.word	0x0500000f


	//----- nvinfo : EIATTR_COOP_GROUP_INSTR_OFFSETS
	.align		4
.L_9723:
        /*00ac*/ 	.byte	0x04, 0x28
        /*00ae*/ 	.short	(.L_9725 - .L_9724)


	//   ....[0]....
.L_9724:
        /*00b0*/ 	.word	0x000005c0


	//   ....[1]....
        /*00b4*/ 	.word	0x000005d0


	//   ....[2]....
        /*00b8*/ 	.word	0x00000810


	//   ....[3]....
        /*00bc*/ 	.word	0x00000890


	//----- nvinfo : EIATTR_VRC_CTA_INIT_COUNT
	.align		4
.L_9725:
        /*00c0*/ 	.byte	0x02, 0x4a
	.zero		1
	.zero		1


	//----- nvinfo : EIATTR_EXIT_INSTR_OFFSETS
	.align		4
        /*00c4*/ 	.byte	0x04, 0x1c
        /*00c6*/ 	.short	(.L_9727 - .L_9726)


	//   ....[0]....
.L_9726:
        /*00c8*/ 	.word	0x000001d0


	//   ....[1]....
        /*00cc*/ 	.word	0x000006b0


	//   ....[2]....
        /*00d0*/ 	.word	0x000007b0


	//----- nvinfo : EIATTR_MAX_THREADS
	.align		4
.L_9727:
        /*00d4*/ 	.byte	0x04, 0x05
        /*00d6*/ 	.short	(.L_9729 - .L_9728)
.L_9728:
        /*00d8*/ 	.word	0x00000080
        /*00dc*/ 	.word	0x00000001
        /*00e0*/ 	.word	0x00000001


	//----- nvinfo : EIATTR_CRS_STACK_SIZE
	.align		4
.L_9729:
        /*00e4*/ 	.byte	0x04, 0x1e
        /*00e6*/ 	.short	(.L_9731 - .L_9730)
.L_9730:
        /*00e8*/ 	.word	0x00000000


	//----- nvinfo : EIATTR_CBANK_PARAM_SIZE
	.align		4
.L_9731:
        /*00ec*/ 	.byte	0x03, 0x19
        /*00ee*/ 	.short	0x0030


	//----- nvinfo : EIATTR_PARAM_CBANK
	.align		4
        /*00f0*/ 	.byte	0x04, 0x0a
        /*00f2*/ 	.short	(.L_9733 - .L_9732)
	.align		4
.L_9732:
        /*00f4*/ 	.word	index@(.nv.constant0._Z9cuda_gemmIiLi128ELi1ELi1ELi16ELi2ELi2ELi1EEviiiPT_S1_S1_ii)
        /*00f8*/ 	.short	0x0380
        /*00fa*/ 	.short	0x0030


	//----- nvinfo : EIATTR_SW_WAR
	.align		4
.L_9733:
        /*00fc*/ 	.byte	0x04, 0x36
        /*00fe*/ 	.short	(.L_9735 - .L_9734)
.L_9734:
        /*0100*/ 	.word	0x00000008
.L_9735:


//--------------------- .nv.info._Z9cuda_gemmIiLi128ELi1ELi1ELi16ELi2ELi2ELi0EEviiiPT_S1_S1_ii --------------------------
	.section	.nv.info._Z9cuda_gemmIiLi128ELi1ELi1ELi16ELi2ELi2ELi0EEviiiPT_S1_S1_ii,"",@"SHT_CUDA_INFO"
	.sectionflags	@""
	.align	4


	//----- nvinfo : EIATTR_CUDA_API_VERSION
	.align		4
        /*0000*/ 	.byte	0x04, 0x37
        /*0002*/ 	.short	(.L_9737 - .L_9736)
.L_9736:
        /*0004*/ 	.word	0x00000082


	//----- nvinfo : EIATTR_KPARAM_INFO
	.align		4
.L_9737:
        /*0008*/ 	.byte	0x04, 0x17
        /*000a*/ 	.short	(.L_9739 - .L_9738)
.L_9738:
        /*000c*/ 	.word	0x00000000
        /*0010*/ 	.short	0x0007
        /*0012*/ 	.short	0x002c
        /*0014*/ 	.byte	0x00, 0xf0, 0x11, 0x00


	//----- nvinfo : EIATTR_KPARAM_INFO
	.align		4
.L_9739:
        /*0018*/ 	.byte	0x04, 0x17
        /*001a*/ 	.short	(.L_9741 - .L_9740)
.L_9740:
        /*001c*/ 	.word	0x00000000
        /*0020*/ 	.short	0x0006
        /*0022*/ 	.short	0x0028
        /*0024*/ 	.byte	0x00, 0xf0, 0x11, 0x00


	//----- nvinfo : EIATTR_KPARAM_INFO
	.align		4
.L_9741:
        /*0028*/ 	.byte	0x04, 0x17
        /*002a*/ 	.short	(.L_9743 - .L_9742)
.L_9742:
        /*002c*/ 	.word	0x00000000
        /*0030*/ 	.short	0x0005
        /*0032*/ 	.short	0x0020
        /*0034*/ 	.byte	0x00, 0xf5, 0x21, 0x00


	//----- nvinfo : EIATTR_KPARAM_INFO
	.align		4
.L_9743:
        /*0038*/ 	.byte	0x04, 0x17
        /*003a*/ 	.short	(.L_9745 - .L_9744)
.L_9744:
        /*003c*/ 	.word	0x00000000
        /*0040*/ 	.short	0x0004
        /*0042*/ 	.short	0x0018
        /*0044*/ 	.byte	0x00, 0xf5, 0x21, 0x00


	//----- nvinfo : EIATTR_KPARAM_INFO
	.align		4
.L_9745:
        /*0048*/ 	.byte	0x04, 0x17
        /*004a*/ 	.short	(.L_9747 - .L_9746)
.L_9746:
        /*004c*/ 	.word	0x00000000
        /*0050*/ 	.short	0x0003
        /*0052*/ 	.short	0x0010
        /*0054*/ 	.byte	0x00, 0xf5, 0x21, 0x00


	//----- nvinfo : EIATTR_KPARAM_INFO
	.align		4
.L_9747:
        /*0058*/ 	.byte	0x04, 0x17
        /*005a*/ 	.short	(.L_9749 - .L_9748)
.L_9748:
        /*005c*/ 	.word	0x00000000
        /*0060*/ 	.short	0x0002
        /*0062*/ 	.short	0x0008
        /*0064*/ 	.byte	0x00, 0xf0, 0x11, 0x00


	//----- nvinfo : EIATTR_KPARAM_INFO
	.align		4
.L_9749:
        /*0068*/ 	.byte	0x04, 0x17
        /*006a*/ 	.short	(.L_9751 - .L_9750)
.L_9750:
        /*006c*/ 	.word	0x00000000
        /*0070*/ 	.short	0x0001
        /*0072*/ 	.short	0x0004
        /*0074*/ 	.byte	0x00, 0xf0, 0x11, 0x00


	//----- nvinfo : EIATTR_KPARAM_INFO
	.align		4
.L_9751:
        /*0078*/ 	.byte	0x04, 0x17
        /*007a*/ 	.short	(.L_9753 - .L_9752)
.L_9752:
        /*007c*/ 	.word	0x00000000
        /*0080*/ 	.short	0x0000
        /*0082*/ 	.short	0x0000
        /*0084*/ 	.byte	0x00, 0xf0, 0x11, 0x00


	//----- nvinfo : EIATTR_SPARSE_MMA_MASK
	.align		4
.L_9753:
        /*0088*/ 	.byte	0x03, 0x50
        /*008a*/ 	.short	0x0000


	//----- nvinfo : EIATTR_MAXREG_COUNT
	.align		4
        /*008c*/ 	.byte	0x03, 0x1b
        /*008e*/ 	.short	0x00ff


	//----- nvinfo : EIATTR_NUM_BARRIERS
	.align		4
        /*0090*/ 	.byte	0x02, 0x4c
        /*0092*/ 	.byte	0x01
	.zero		1


	//----- nvinfo : EIATTR_MERCURY_ISA_VERSION
	.align		4
        /*0094*/ 	.byte	0x03, 0x5f
        /*0096*/ 	.short	0x0101


	//----- nvinfo : EIATTR_COOP_GROUP_MASK_REGIDS
	.align		4
        /*0098*/ 	.byte	0x04, 0x29
        /*009a*/ 	.short	(.L_9755 - .L_9754)


	//   ....[0]....
.L_9754:
        /*009c*/ 	.word	0xffffffff


	//   ....[1]....
        /*00a0*/ 	.word	0xffffffff


	//   ....[2]....
        /*00a4*/ 	.word	0x05000012


	//   ....[3]....
        /*00a8*/ 	.word	0x05000012


	//----- nvinfo : EIATTR_COOP_GROUP_INSTR_OFFSETS
	.align		4
.L_9755:
        /*00ac*/ 	.byte	0x04, 0x28
        /*00ae*/ 	.short	(.L_9757 - .L_9756)


	//   ....[0]....
.L_9756:
        /*00b0*/ 	.word	0x00000f20


	//   ....[1]....
        /*00b4*/ 	.word	0x00000f70


	//   ....[2]....
        /*00b8*/ 	.word	0x000015b0


	//   ....[3]....
        /*00bc*/ 	.word	0x00001640


	//----- nvinfo : EIATTR_VRC_CTA_INIT_COUNT
	.align		4
.L_9757:
        /*00c0*/ 	.byte	0x02, 0x4a
	.zero		1
	.zero		1


	//----- nvinfo : EIATTR_EXIT_INSTR_OFFSETS
	.align		4
        /*00c4*/ 	.byte	0x04, 0x1c
        /*00c6*/ 	.short	(.L_9759 - .L_9758)


	//   ....[0]....
.L_9758:
        /*00c8*/ 	.word	0x00000640


	//   ....[1]....
        /*00cc*/ 	.word	0x000010d0


	//   ....[2]....
        /*00d0*/ 	.word	0x00001560


	//----- nvinfo : EIATTR_MAX_THREADS
	.align		4
.L_9759:
        /*00d4*/ 	.byte	0x04, 0x05
        /*00d6*/ 	.short	(.L_9761 - .L_9760)
.L_9760:
        /*00d8*/ 	.word	0x00000080
        /*00dc*/ 	.word	0x00000001
        /*00e0*/ 	.word	0x00000001


	//----- nvinfo : EIATTR_CRS_STACK_SIZE
	.align		4
.L_9761:
        /*00e4*/ 	.byte	0x04, 0x1e
        /*00e6*/ 	.short	(.L_9763 - .L_9762)
.L_9762:
        /*00e8*/ 	.word	0x00000000


	//----- nvinfo : EIATTR_CBANK_PARAM_SIZE
	.align		4
.L_9763:
        /*00ec*/ 	.byte	0x03, 0x19
        /*00ee*/ 	.short	0x0030


	//----- nvinfo : EIATTR_PARAM_CBANK
	.align		4
        /*00f0*/ 	.byte	0x04, 0x0a
        /*00f2*/ 	.short	(.L_9765 - .L_9764)
	.align		4
.L_9764:
        /*00f4*/ 	.word	index@(.nv.constant0._Z9cuda_gemmIiLi128ELi1ELi1ELi16ELi2ELi2ELi0EEviiiPT_S1_S1_ii)
        /*00f8*/ 	.short	0x0380
        /*00fa*/ 	.short	0x0030


	//----- nvinfo : EIATTR_SW_WAR
	.align		4
.L_9765:
        /*00fc*/ 	.byte	0x04, 0x36
        /*00fe*/ 	.short	(.L_9767 - .L_9766)
.L_9766:
        /*0100*/ 	.word	0x00000008
.L_9767:


//--------------------- .nv.callgraph             --------------------------
	.section	.nv.callgraph,"",@"SHT_CUDA_CALLGRAPH"
	.align	4
	.sectionentsize	8
	.align		4
        /*0000*/ 	.word	0x00000000
	.align		4
        /*0004*/ 	.word	0xffffffff
	.align		4
        /*0008*/ 	.word	0x00000000
	.align		4
        /*000c*/ 	.word	0xfffffffe
	.align		4
        /*0010*/ 	.word	0x00000000
	.align		4
        /*0014*/ 	.word	0xfffffffd
	.align		4
        /*0018*/ 	.word	0x00000000
	.align		4
        /*001c*/ 	.word	0xfffffffc


//--------------------- .text._Z9cuda_gemmIiLi128ELi16ELi1ELi1024ELi64ELi64ELi1EEviiiPT_S1_S1_ii --------------------------
	.section	.text._Z9cuda_gemmIiLi128ELi16ELi1ELi1024ELi64ELi64ELi1EEviiiPT_S1_S1_ii,"ax",@progbits
	.align	128
        .global         _Z9cuda_gemmIiLi128ELi16ELi1ELi1024ELi64ELi64ELi1EEviiiPT_S1_S1_ii
        .type           _Z9cuda_gemmIiLi128ELi16ELi1ELi1024ELi64ELi64ELi1EEviiiPT_S1_S1_ii,@function
        .size           _Z9cuda_gemmIiLi128ELi16ELi1ELi1024ELi64ELi64ELi1EEviiiPT_S1_S1_ii,(.L_x_20290 - _Z9cuda_gemmIiLi128ELi16ELi1ELi1024ELi64ELi64ELi1EEviiiPT_S1_S1_ii)
        .other          _Z9cuda_gemmIiLi128ELi16ELi1ELi1024ELi64ELi64ELi1EEviiiPT_S1_S1_ii,@"STO_CUDA_ENTRY STV_DEFAULT"
_Z9cuda_gemmIiLi128ELi16ELi1ELi1024ELi64ELi64ELi1EEviiiPT_S1_S1_ii:
.text._Z9cuda_gemmIiLi128ELi16ELi1ELi1024ELi64ELi64ELi1EEviiiPT_S1_S1_ii:
[----:B------:R-:W-:Y:S01]  /*0000*/  LDC R1, c[0x0][0x37c] ;  /* 0x0000df00ff017b82 */ /* 0x000fe20000000800 */
[----:B------:R-:W0:Y:S01]  /*0010*/  S2R R34, SR_TID.X ;  /* 0x0000000000227919 */ /* 0x000e220000002100 */
[----:B------:R-:W1:Y:S01]  /*0020*/  LDCU UR9, c[0x0][0x360] ;  /* 0x00006c00ff0977ac */ /* 0x000e620008000800 */
[----:B------:R-:W-:Y:S01]  /*0030*/  MOV R7, 0xa0 ;  /* 0x000000a000077802 */ /* 0x000fe20000000f00 */
[----:B-1----:R-:W-:Y:S02]  /*0040*/  ULOP3.LUT UR4, UR9, 0xffff, URZ, 0xc0, !UPT ;  /* 0x0000ffff09047892 */ /* 0x002fe4000f8ec0ff */
[C---:B0-----:R-:W-:Y:S01]  /*0050*/  VIADD R0, R34.reuse, UR9 ;  /* 0x0000000922007c36 */ /* 0x041fe20008000000 */
[----:B------:R-:W-:-:S04]  /*0060*/  LOP3.LUT R35, R34, 0x1f, RZ, 0xc0, !PT ;  /* 0x0000001f22237812 */ /* 0x000fc800078ec0ff */
[----:B------:R-:W-:-:S04]  /*0070*/  LOP3.LUT R2, R0, 0xfff, RZ, 0x3c, !PT ;  /* 0x00000fff00027812 */ /* 0x000fc800078e3cff */
[----:B------:R-:W-:-:S07]  /*0080*/  LOP3.LUT R6, R2, 0xffff, RZ, 0xc0, !PT ;  /* 0x0000ffff02067812 */ /* 0x000fce00078ec0ff */
[----:B------:R-:W-:Y:S05]  /*0090*/  CALL.REL.NOINC `($__internal_0_$__cuda_sm20_div_u16) ;  /* 0x0000001c00fc7944 */ /* 0x000fea0003c00000 */
[----:B------:R-:W0:Y:S01]  /*00a0*/  S2R R17, SR_CgaCtaId ;  /* 0x0000000000117919 */ /* 0x000e220000008800 */
[----:B------:R-:W1:Y:S01]  /*00b0*/  LDC.64 R2, c[0x0][0x398] ;  /* 0x0000e600ff027b82 */ /* 0x000e620000000a00 */
[----:B------:R-:W-:Y:S01]  /*00c0*/  LOP3.LUT R15, R8, 0x3, RZ, 0xc0, !PT ;  /* 0x00000003080f7812 */ /* 0x000fe200078ec0ff */
[----:B------:R-:W2:Y:S01]  /*00d0*/  LDCU.64 UR10, c[0x0][0x358] ;  /* 0x00006b00ff0a77ac */ /* 0x000ea20008000a00 */
[----:B------:R-:W-:Y:S01]  /*00e0*/  BSSY.RECONVERGENT B0, `(.L_x_0) ;  /* 0x0000018000007945 */ /* 0x000fe20003800200 */
[----:B------:R-:W-:Y:S01]  /*00f0*/  MOV R14, 0x400 ;  /* 0x00000400000e7802 */ /* 0x000fe20000000f00 */
[----:B------:R-:W-:Y:S01]  /*0100*/  IMAD.MOV.U32 R13, RZ, RZ, R34 ;  /* 0x000000ffff0d7224 */ /* 0x000fe200078e0022 */
[----:B------:R-:W-:-:S13]  /*0110*/  ISETP.NE.AND P0, PT, R15, 0x2, PT ;  /* 0x000000020f00780c */ /* 0x000fda0003f05270 */
[----:B------:R-:W-:Y:S05]  /*0120*/  @!P0 BRA `(.L_x_1) ;  /* 0x00000000004c8947 */ /* 0x000fea0003800000 */
[----:B------:R-:W3:Y:S01]  /*0130*/  S2R R5, SR_CgaCtaId ;  /* 0x0000000000057919 */ /* 0x000ee20000008800 */
[----:B------:R-:W4:Y:S01]  /*0140*/  LDC.64 R6, c[0x0][0x398] ;  /* 0x0000e600ff067b82 */ /* 0x000f220000000a00 */
[----:B------:R-:W-:Y:S01]  /*0150*/  MOV R4, 0x400 ;  /* 0x0000040000047802 */ /* 0x000fe20000000f00 */
[----:B------:R-:W-:Y:S02]  /*0160*/  IMAD.MOV.U32 R8, RZ, RZ, RZ ;  /* 0x000000ffff087224 */ /* 0x000fe400078e00ff */
[----:B------:R-:W-:Y:S01]  /*0170*/  IMAD.MOV.U32 R13, RZ, RZ, R34 ;  /* 0x000000ffff0d7224 */ /* 0x000fe200078e0022 */
[----:B---3--:R-:W-:-:S07]  /*0180*/  LEA R10, R5, R4, 0x18 ;  /* 0x00000004050a7211 */ /* 0x008fce00078ec0ff */
.L_x_2:
[----:B---34-:R-:W-:-:S06]  /*0190*/  IMAD.WIDE.U32 R4, R13, 0x4, R6 ;  /* 0x000000040d047825 */ /* 0x018fcc00078e0006 */
[----:B--2---:R-:W2:Y:S01]  /*01a0*/  LDG.E R4, desc[UR10][R4.64] ;  /* 0x0000000a04047981 */ /* 0x004ea2000c1e1900 */
[C---:B------:R-:W-:Y:S01]  /*01b0*/  LOP3.LUT R9, R13.reuse, 0x3f, RZ, 0xc0, !PT ;  /* 0x0000003f0d097812 */ /* 0x040fe200078ec0ff */
[----:B------:R-:W-:Y:S01]  /*01c0*/  VIADD R8, R8, 0x1 ;  /* 0x0000000108087836 */ /* 0x000fe20000000000 */
[----:B------:R-:W-:Y:S01]  /*01d0*/  SHF.R.U32.HI R11, RZ, 0x4, R13 ;  /* 0x00000004ff0b7819 */ /* 0x000fe2000001160d */
[----:B------:R-:W-:Y:S02]  /*01e0*/  VIADD R13, R13, UR9 ;  /* 0x000000090d0d7c36 */ /* 0x000fe40008000000 */
[----:B------:R-:W-:Y:S01]  /*01f0*/  IMAD R9, R9, 0x104, R10 ;  /* 0x0000010409097824 */ /* 0x000fe200078e020a */
[----:B------:R-:W-:Y:S02]  /*0200*/  LOP3.LUT R12, R11, 0xffffffc, RZ, 0xc0, !PT ;  /* 0x0ffffffc0b0c7812 */ /* 0x000fe400078ec0ff */
[----:B------:R-:W-:Y:S02]  /*0210*/  LOP3.LUT R11, R8, R15, RZ, 0x3c, !PT ;  /* 0x0000000f080b7212 */ /* 0x000fe400078e3cff */
[----:B------:R-:W-:-:S02]  /*0220*/  IADD3 R9, PT, PT, R9, R12, RZ ;  /* 0x0000000c09097210 */ /* 0x000fc40007ffe0ff */
[----:B------:R-:W-:-:S03]  /*0230*/  ISETP.NE.AND P0, PT, R11, 0x2, PT ;  /* 0x000000020b00780c */ /* 0x000fc60003f05270 */
[----:B--2---:R3:W-:Y:S10]  /*0240*/  STS [R9], R4 ;  /* 0x0000000409007388 */ /* 0x0047f40000000800 */
[----:B------:R-:W-:Y:S05]  /*0250*/  @P0 BRA `(.L_x_2) ;  /* 0xfffffffc00cc0947 */ /* 0x000fea000383ffff */
.L_x_1:
[----:B--2---:R-:W-:Y:S05]  /*0260*/  BSYNC.RECONVERGENT B0 ;  /* 0x0000000000007941 */ /* 0x004fea0003800200 */
.L_x_0:
[----:B------:R-:W-:Y:S01]  /*0270*/  BSSY.RECONVERGENT B0, `(.L_x_3) ;  /* 0x0000028000007945 */ /* 0x000fe20003800200 */
[----:B0-----:R-:W-:-:S07]  /*0280*/  LEA R16, R17, R14, 0x18 ;  /* 0x0000000e11107211 */ /* 0x001fce00078ec0ff */
.L_x_4:
[C---:B------:R-:W-:Y:S02]  /*0290*/  VIADD R21, R13.reuse, UR9 ;  /* 0x000000090d157c36 */ /* 0x040fe40008000000 */
[----:B01----:R-:W-:-:S04]  /*02a0*/  IMAD.WIDE.U32 R10, R13, 0x4, R2 ;  /* 0x000000040d0a7825 */ /* 0x003fc800078e0002 */
[C---:B------:R-:W-:Y:S02]  /*02b0*/  VIADD R15, R21.reuse, UR9 ;  /* 0x00000009150f7c36 */ /* 0x040fe40008000000 */
[--C-:B---3--:R-:W-:Y:S01]  /*02c0*/  IMAD.WIDE.U32 R4, R21, 0x4, R2.reuse ;  /* 0x0000000415047825 */ /* 0x108fe200078e0002 */
[----:B------:R0:W2:Y:S02]  /*02d0*/  LDG.E R10, desc[UR10][R10.64] ;  /* 0x0000000a0a0a7981 */ /* 0x0000a4000c1e1900 */
[C---:B------:R-:W-:Y:S01]  /*02e0*/  IADD3 R17, PT, PT, R15.reuse, UR9, RZ ;  /* 0x000000090f117c10 */ /* 0x040fe2000fffe0ff */
[--C-:B------:R-:W-:Y:S02]  /*02f0*/  IMAD.WIDE.U32 R6, R15, 0x4, R2.reuse ;  /* 0x000000040f067825 */ /* 0x100fe400078e0002 */
[----:B------:R1:W3:Y:S02]  /*0300*/  LDG.E R4, desc[UR10][R4.64] ;  /* 0x0000000a04047981 */ /* 0x0002e4000c1e1900 */
[----:B------:R-:W-:-:S02]  /*0310*/  IMAD.WIDE.U32 R8, R17, 0x4, R2 ;  /* 0x0000000411087825 */ /* 0x000fc400078e0002 */
[----:B------:R-:W4:Y:S04]  /*0320*/  LDG.E R6, desc[UR10][R6.64] ;  /* 0x0000000a06067981 */ /* 0x000f28000c1e1900 */
[----:B------:R5:W4:Y:S01]  /*0330*/  LDG.E R9, desc[UR10][R8.64] ;  /* 0x0000000a08097981 */ /* 0x000b22000c1e1900 */
[----:B------:R-:W-:Y:S02]  /*0340*/  LOP3.LUT R19, R13, 0x3f, RZ, 0xc0, !PT ;  /* 0x0000003f0d137812 */ /* 0x000fe400078ec0ff */
[----:B------:R-:W-:Y:S02]  /*0350*/  SHF.R.U32.HI R13, RZ, 0x4, R13 ;  /* 0x00000004ff0d7819 */ /* 0x000fe4000001160d */
[----:B------:R-:W-:Y:S02]  /*0360*/  LOP3.LUT R12, R21, 0x3f, RZ, 0xc0, !PT ;  /* 0x0000003f150c7812 */ /* 0x000fe400078ec0ff */
[----:B------:R-:W-:-:S02]  /*0370*/  LOP3.LUT R18, R13, 0xffffffc, RZ, 0xc0, !PT ;  /* 0x0ffffffc0d127812 */ /* 0x000fc400078ec0ff */
[----:B------:R-:W-:Y:S02]  /*0380*/  SHF.R.U32.HI R13, RZ, 0x4, R21 ;  /* 0x00000004ff0d7819 */ /* 0x000fe40000011615 */
[----:B0-----:R-:W-:Y:S02]  /*0390*/  LOP3.LUT R11, R15, 0x3f, RZ, 0xc0, !PT ;  /* 0x0000003f0f0b7812 */ /* 0x001fe400078ec0ff */
[----:B------:R-:W-:Y:S02]  /*03a0*/  SHF.R.U32.HI R15, RZ, 0x4, R15 ;  /* 0x00000004ff0f7819 */ /* 0x000fe4000001160f */
[----:B-1----:R-:W-:Y:S02]  /*03b0*/  LOP3.LUT R5, R17, 0x3f, RZ, 0xc0, !PT ;  /* 0x0000003f11057812 */ /* 0x002fe400078ec0ff */
[----:B------:R-:W-:Y:S01]  /*03c0*/  SHF.R.U32.HI R14, RZ, 0x4, R17 ;  /* 0x00000004ff0e7819 */ /* 0x000fe20000011611 */
[--C-:B------:R-:W-:Y:S01]  /*03d0*/  IMAD R19, R19, 0x104, R16.reuse ;  /* 0x0000010413137824 */ /* 0x100fe200078e0210 */
[----:B------:R-:W-:Y:S01]  /*03e0*/  LOP3.LUT R13, R13, 0xffffffc, RZ, 0xc0, !PT ;  /* 0x0ffffffc0d0d7812 */ /* 0x000fe200078ec0ff */
[--C-:B------:R-:W-:Y:S01]  /*03f0*/  IMAD R12, R12, 0x104, R16.reuse ;  /* 0x000001040c0c7824 */ /* 0x100fe200078e0210 */
[----:B-----5:R-:W-:Y:S01]  /*0400*/  LOP3.LUT R8, R15, 0xffffffc, RZ, 0xc0, !PT ;  /* 0x0ffffffc0f087812 */ /* 0x020fe200078ec0ff */
[--C-:B------:R-:W-:Y:S01]  /*0410*/  IMAD R11, R11, 0x104, R16.reuse ;  /* 0x000001040b0b7824 */ /* 0x100fe200078e0210 */
[----:B------:R-:W-:Y:S01]  /*0420*/  LOP3.LUT R14, R14, 0xffffffc, RZ, 0xc0, !PT ;  /* 0x0ffffffc0e0e7812 */ /* 0x000fe200078ec0ff */
[----:B------:R-:W-:-:S02]  /*0430*/  IMAD R7, R5, 0x104, R16 ;  /* 0x0000010405077824 */ /* 0x000fc400078e0210 */
[----:B------:R-:W-:Y:S02]  /*0440*/  IMAD.IADD R19, R19, 0x1, R18 ;  /* 0x0000000113137824 */ /* 0x000fe400078e0212 */
[----:B------:R-:W-:Y:S02]  /*0450*/  IMAD.IADD R5, R12, 0x1, R13 ;  /* 0x000000010c057824 */ /* 0x000fe400078e020d */
[----:B------:R-:W-:Y:S02]  /*0460*/  IMAD.IADD R11, R11, 0x1, R8 ;  /* 0x000000010b0b7824 */ /* 0x000fe400078e0208 */
[----:B------:R-:W-:Y:S01]  /*0470*/  IMAD.IADD R14, R7, 0x1, R14 ;  /* 0x00000001070e7824 */ /* 0x000fe200078e020e */
[----:B------:R-:W-:-:S04]  /*0480*/  IADD3 R13, PT, PT, R17, UR9, RZ ;  /* 0x00000009110d7c10 */ /* 0x000fc8000fffe0ff */
[----:B------:R-:W-:Y:S01]  /*0490*/  ISETP.GE.U32.AND P0, PT, R13, 0x1000, PT ;  /* 0x000010000d00780c */ /* 0x000fe20003f06070 */
[----:B--2---:R0:W-:Y:S04]  /*04a0*/  STS [R19], R10 ;  /* 0x0000000a13007388 */ /* 0x0041e80000000800 */
[----:B---3--:R0:W-:Y:S04]  /*04b0*/  STS [R5], R4 ;  /* 0x0000000405007388 */ /* 0x0081e80000000800 */
[----:B----4-:R0:W-:Y:S04]  /*04c0*/  STS [R11], R6 ;  /* 0x000000060b007388 */ /* 0x0101e80000000800 */
[----:B------:R0:W-:Y:S01]  /*04d0*/  STS [R14], R9 ;  /* 0x000000090e007388 */ /* 0x0001e20000000800 */
[----:B------:R-:W-:Y:S05]  /*04e0*/  @!P0 BRA `(.L_x_4) ;  /* 0xfffffffc00688947 */ /* 0x000fea000383ffff */
[----:B------:R-:W-:Y:S05]  /*04f0*/  BSYNC.RECONVERGENT B0 ;  /* 0x0000000000007941 */ /* 0x000fea0003800200 */
.L_x_3:
[----:B------:R-:W1:Y:S01]  /*0500*/  S2UR UR5, SR_CTAID.Y ;  /* 0x00000000000579c3 */ /* 0x000e620000002600 */
[----:B------:R-:W2:Y:S02]  /*0510*/  LDCU UR12, c[0x0][0x374] ;  /* 0x00006e80ff0c77ac */ /* 0x000ea40008000800 */
[----:B--2---:R-:W-:-:S04]  /*0520*/  USHF.L.U32 UR4, UR12, 0x4, URZ ;  /* 0x000000040c047899 */ /* 0x004fc800080006ff */
[----:B-1----:R-:W-:-:S06]  /*0530*/  UISETP.GE.U32.AND UP0, UPT, UR5, UR4, UPT ;  /* 0x000000040500728c */ /* 0x002fcc000bf06070 */
[----:B------:R-:W-:-:S13]  /*0540*/  PLOP3.LUT P0, PT, PT, PT, UP0, 0x80, 0x8 ;  /* 0x000000000008781c */ /* 0x000fda0003f0f008 */
[----:B------:R-:W-:Y:S05]  /*0550*/  @P0 EXIT ;  /* 0x000000000000094d */ /* 0x000fea0003800000 */
[----:B------:R-:W-:Y:S01]  /*0560*/  LOP3.LUT R0, R0, 0x3ff, RZ, 0x3c, !PT ;  /* 0x000003ff00007812 */ /* 0x000fe200078e3cff */
[----:B------:R-:W-:Y:S01]  /*0570*/  ULOP3.LUT UR4, UR9, 0xffff, URZ, 0xc0, !UPT ;  /* 0x0000ffff09047892 */ /* 0x000fe2000f8ec0ff */
[----:B------:R-:W-:Y:S02]  /*0580*/  LOP3.LUT R33, R34, 0xf, RZ, 0xc0, !PT ;  /* 0x0000000f22217812 */ /* 0x000fe400078ec0ff */
[----:B0-----:R-:W-:Y:S02]  /*0590*/  LOP3.LUT R6, R0, 0xffff, RZ, 0xc0, !PT ;  /* 0x0000ffff00067812 */ /* 0x001fe400078ec0ff */
[----:B------:R-:W-:-:S07]  /*05a0*/  MOV R7, 0x5c0 ;  /* 0x000005c000077802 */ /* 0x000fce0000000f00 */
[----:B------:R-:W-:Y:S05]  /*05b0*/  CALL.REL.NOINC `($__internal_0_$__cuda_sm20_div_u16) ;  /* 0x0000001800b47944 */ /* 0x000fea0003c00000 */
[C---:B------:R-:W-:Y:S02]  /*05c0*/  ISETP.NE.AND P2, PT, R35.reuse, 0x1f, PT ;  /* 0x0000001f2300780c */ /* 0x040fe40003f45270 */
[C---:B------:R-:W-:Y:S02]  /*05d0*/  ISETP.GE.U32.AND P3, PT, R35.reuse, 0x1e, PT ;  /* 0x0000001e2300780c */ /* 0x040fe40003f66070 */
[----:B------:R-:W-:Y:S02]  /*05e0*/  ISETP.GE.U32.AND P4, PT, R35, 0x1d, PT ;  /* 0x0000001d2300780c */ /* 0x000fe40003f86070 */
[----:B------:R-:W-:Y:S02]  /*05f0*/  SEL R32, RZ, 0xffffff80, P2 ;  /* 0xffffff80ff207807 */ /* 0x000fe40001000000 */
[----:B------:R-:W-:Y:S02]  /*0600*/  SEL R31, RZ, 0xffffff80, !P3 ;  /* 0xffffff80ff1f7807 */ /* 0x000fe40005800000 */
[----:B------:R-:W-:-:S02]  /*0610*/  SEL R30, RZ, 0xffffff80, !P4 ;  /* 0xffffff80ff1e7807 */ /* 0x000fc40006000000 */
[C---:B------:R-:W-:Y:S02]  /*0620*/  ISETP.GE.U32.AND P5, PT, R35.reuse, 0x1c, PT ;  /* 0x0000001c2300780c */ /* 0x040fe40003fa6070 */
[C---:B------:R-:W-:Y:S02]  /*0630*/  ISETP.GE.U32.AND P6, PT, R35.reuse, 0x1b, PT ;  /* 0x0000001b2300780c */ /* 0x040fe40003fc6070 */
[C---:B------:R-:W-:Y:S02]  /*0640*/  ISETP.GE.U32.AND P0, PT, R35.reuse, 0x1a, PT ;  /* 0x0000001a2300780c */ /* 0x040fe40003f06070 */
[C---:B------:R-:W-:Y:S02]  /*0650*/  ISETP.GE.U32.AND P1, PT, R35.reuse, 0x19, PT ;  /* 0x000000192300780c */ /* 0x040fe40003f26070 */
[C---:B------:R-:W-:Y:S02]  /*0660*/  ISETP.GE.U32.AND P2, PT, R35.reuse, 0x18, PT ;  /* 0x000000182300780c */ /* 0x040fe40003f46070 */
[----:B------:R-:W-:-:S02]  /*0670*/  ISETP.GE.U32.AND P3, PT, R35, 0x17, PT ;  /* 0x000000172300780c */ /* 0x000fc40003f66070 */
[----:B------:R-:W-:Y:S02]  /*0680*/  ISETP.GE.U32.AND P4, PT, R35, 0x16, PT ;  /* 0x000000162300780c */ /* 0x000fe40003f86070 */
[----:B------:R-:W-:Y:S02]  /*0690*/  SEL R29, RZ, 0xffffff80, !P5 ;  /* 0xffffff80ff1d7807 */ /* 0x000fe40006800000 */
[----:B------:R-:W-:Y:S02]  /*06a0*/  SEL R28, RZ, 0xffffff80, !P6 ;  /* 0xffffff80ff1c7807 */ /* 0x000fe40007000000 */
[----:B------:R-:W-:Y:S02]  /*06b0*/  SEL R27, RZ, 0xffffff80, !P0 ;  /* 0xffffff80ff1b7807 */ /* 0x000fe40004000000 */
[----:B------:R-:W-:Y:S02]  /*06c0*/  SEL R26, RZ, 0xffffff80, !P1 ;  /* 0xffffff80ff1a7807 */ /* 0x000fe40004800000 */
[----:B------:R-:W-:-:S02]  /*06d0*/  SEL R25, RZ, 0xffffff80, !P2 ;  /* 0xffffff80ff197807 */ /* 0x000fc40005000000 */
[----:B------:R-:W-:Y:S02]  /*06e0*/  SEL R24, RZ, 0xffffff80, !P3 ;  /* 0xffffff80ff187807 */ /* 0x000fe40005800000 */
[----:B------:R-:W-:Y:S02]  /*06f0*/  SEL R23, RZ, 0xffffff80, !P4 ;  /* 0xffffff80ff177807 */ /* 0x000fe40006000000 */
[C---:B------:R-:W-:Y:S02]  /*0700*/  ISETP.GE.U32.AND P5, PT, R35.reuse, 0x15, PT ;  /* 0x000000152300780c */ /* 0x040fe40003fa6070 */
[C---:B------:R-:W-:Y:S02]  /*0710*/  ISETP.GE.U32.AND P6, PT, R35.reuse, 0x14, PT ;  /* 0x000000142300780c */ /* 0x040fe40003fc6070 */
[C---:B------:R-:W-:Y:S02]  /*0720*/  ISETP.GE.U32.AND P0, PT, R35.reuse, 0x13, PT ;  /* 0x000000132300780c */ /* 0x040fe40003f06070 */
[----:B------:R-:W-:-:S02]  /*0730*/  ISETP.GE.U32.AND P1, PT, R35, 0x12, PT ;  /* 0x000000122300780c */ /* 0x000fc40003f26070 */
[C---:B------:R-:W-:Y:S02]  /*0740*/  ISETP.GE.U32.AND P2, PT, R35.reuse, 0x11, PT ;  /* 0x000000112300780c */ /* 0x040fe40003f46070 */
[C---:B------:R-:W-:Y:S02]  /*0750*/  ISETP.GE.U32.AND P3, PT, R35.reuse, 0x10, PT ;  /* 0x000000102300780c */ /* 0x040fe40003f66070 */
[----:B------:R-:W-:Y:S02]  /*0760*/  ISETP.GE.U32.AND P4, PT, R35, 0xf, PT ;  /* 0x0000000f2300780c */ /* 0x000fe40003f86070 */
[----:B------:R-:W-:Y:S02]  /*0770*/  SEL R22, RZ, 0xffffff80, !P5 ;  /* 0xffffff80ff167807 */ /* 0x000fe40006800000 */
[----:B------:R-:W-:Y:S02]  /*0780*/  SEL R21, RZ, 0xffffff80, !P6 ;  /* 0xffffff80ff157807 */ /* 0x000fe40007000000 */
[----:B------:R-:W-:-:S02]  /*0790*/  SEL R20, RZ, 0xffffff80, !P0 ;  /* 0xffffff80ff147807 */ /* 0x000fc40004000000 */
[----:B------:R-:W-:Y:S02]  /*07a0*/  SEL R19, RZ, 0xffffff80, !P1 ;  /* 0xffffff80ff137807 */ /* 0x000fe40004800000 */
[----:B------:R-:W-:Y:S02]  /*07b0*/  SEL R18, RZ, 0xffffff80, !P2 ;  /* 0xffffff80ff127807 */ /* 0x000fe40005000000 */
[----:B------:R-:W-:Y:S02]  /*07c0*/  SEL R17, RZ, 0xffffff80, !P3 ;  /* 0xffffff80ff117807 */ /* 0x000fe40005800000 */
[----:B------:R-:W-:Y:S02]  /*07d0*/  SEL R16, RZ, 0xffffff80, !P4 ;  /* 0xffffff80ff107807 */ /* 0x000fe40006000000 */
[C---:B------:R-:W-:Y:S02]  /*07e0*/  ISETP.GE.U32.AND P5, PT, R35.reuse, 0xe, PT ;  /* 0x0000000e2300780c */ /* 0x040fe40003fa6070 */
[----:B------:R-:W-:-:S02]  /*07f0*/  ISETP.GE.U32.AND P6, PT, R35, 0xd, PT ;  /* 0x0000000d2300780c */ /* 0x000fc40003fc6070 */
[C---:B------:R-:W-:Y:S02]  /*0800*/  ISETP.GE.U32.AND P0, PT, R35.reuse, 0xc, PT ;  /* 0x0000000c2300780c */ /* 0x040fe40003f06070 */
[C---:B------:R-:W-:Y:S02]  /*0810*/  ISETP.GE.U32.AND P1, PT, R35.reuse, 0xb, PT ;  /* 0x0000000b2300780c */ /* 0x040fe40003f26070 */
[C---:B------:R-:W-:Y:S02]  /*0820*/  ISETP.GE.U32.AND P2, PT, R35.reuse, 0xa, PT ;  /* 0x0000000a2300780c */ /* 0x040fe40003f46070 */
[C---:B------:R-:W-:Y:S02]  /*0830*/  ISETP.GE.U32.AND P3, PT, R35.reuse, 0x9, PT ;  /* 0x000000092300780c */ /* 0x040fe40003f66070 */
[----:B------:R-:W-:Y:S02]  /*0840*/  ISETP.GE.U32.AND P4, PT, R35, 0x8, PT ;  /* 0x000000082300780c */ /* 0x000fe40003f86070 */
[----:B------:R-:W-:-:S02]  /*0850*/  SEL R15, RZ, 0xffffff80, !P5 ;  /* 0xffffff80ff0f7807 */ /* 0x000fc40006800000 */
[----:B------:R-:W-:Y:S02]  /*0860*/  SEL R14, RZ, 0xffffff80, !P6 ;  /* 0xffffff80ff0e7807 */ /* 0x000fe40007000000 */
[----:B------:R-:W-:Y:S02]  /*0870*/  SEL R13, RZ, 0xffffff80, !P0 ;  /* 0xffffff80ff0d7807 */ /* 0x000fe40004000000 */
[----:B------:R-:W-:Y:S02]  /*0880*/  SEL R12, RZ, 0xffffff80, !P1 ;  /* 0xffffff80ff0c7807 */ /* 0x000fe40004800000 */
[----:B------:R-:W-:Y:S02]  /*0890*/  SEL R11, RZ, 0xffffff80, !P2 ;  /* 0xffffff80ff0b7807 */ /* 0x000fe40005000000 */
        /* <DEDUP_REMOVED lines=8> */
[----:B------:R-:W-:Y:S02]  /*0920*/  ISETP.NE.AND P4, PT, R35, RZ, PT ;  /* 0x000000ff2300720c */ /* 0x000fe40003f85270 */
[----:B------:R-:W-:Y:S02]  /*0930*/  LOP3.LUT R8, R8, 0x3, RZ, 0xc0, !PT ;  /* 0x0000000308087812 */ /* 0x000fe400078ec0ff */
[----:B------:R-:W-:Y:S02]  /*0940*/  SEL R7, RZ, 0xffffff80, !P5 ;  /* 0xffffff80ff077807 */ /* 0x000fe40006800000 */
[----:B------:R-:W-:Y:S02]  /*0950*/  SEL R6, RZ, 0xffffff80, !P6 ;  /* 0xffffff80ff067807 */ /* 0x000fe40007000000 */
[----:B------:R-:W-:Y:S02]  /*0960*/  SEL R5, RZ, 0xffffff80, !P0 ;  /* 0xffffff80ff057807 */ /* 0x000fe40004000000 */
[----:B------:R-:W-:-:S02]  /*0970*/  SEL R4, RZ, 0xffffff80, !P1 ;  /* 0xffffff80ff047807 */ /* 0x000fc40004800000 */
[----:B------:R-:W-:Y:S02]  /*0980*/  SEL R3, RZ, 0xffffff80, !P2 ;  /* 0xffffff80ff037807 */ /* 0x000fe40005000000 */
[----:B------:R-:W-:Y:S02]  /*0990*/  SEL R2, RZ, 0xffffff80, !P3 ;  /* 0xffffff80ff027807 */ /* 0x000fe40005800000 */
[----:B------:R-:W-:-:S07]  /*09a0*/  SEL R0, RZ, 0xffffff80, !P4 ;  /* 0xffffff80ff007807 */ /* 0x000fce0006000000 */
.L_x_20:
[----:B------:R-:W0:Y:S01]  /*09b0*/  LDC R46, c[0x0][0x360] ;  /* 0x0000d800ff2e7b82 */ /* 0x000e220000000800 */
[----:B------:R-:W-:Y:S01]  /*09c0*/  ISETP.NE.AND P0, PT, R8, 0x2, PT ;  /* 0x000000020800780c */ /* 0x000fe20003f05270 */
[----:B--2---:R-:W-:Y:S01]  /*09d0*/  VIADD R45, R34, UR9 ;  /* 0x00000009222d7c36 */ /* 0x004fe20008000000 */
[----:B------:R-:W-:Y:S01]  /*09e0*/  USHF.L.U32 UR13, UR5, 0xa, URZ ;  /* 0x0000000a050d7899 */ /* 0x000fe200080006ff */
[----:B------:R-:W-:Y:S01]  /*09f0*/  BSSY.RECONVERGENT B0, `(.L_x_5) ;  /* 0x0000023000007945 */ /* 0x000fe20003800200 */
[----:B------:R-:W-:Y:S01]  /*0a00*/  USHF.L.U32 UR4, UR12, 0x4, URZ ;  /* 0x000000040c047899 */ /* 0x000fe200080006ff */
[----:B------:R-:W-:Y:S01]  /*0a10*/  VIADD R44, R45, UR9 ;  /* 0x000000092d2c7c36 */ /* 0x000fe20008000000 */
[----:B------:R-:W-:Y:S01]  /*0a20*/  UIADD3 UR5, UPT, UPT, UR12, UR5, URZ ;  /* 0x000000050c057290 */ /* 0x000fe2000fffe0ff */
[----:B-1----:R-:W1:Y:S01]  /*0a30*/  S2UR UR7, SR_CgaCtaId ;  /* 0x00000000000779c3 */ /* 0x002e620000008800 */
[----:B------:R-:W-:Y:S01]  /*0a40*/  USHF.L.U32 UR16, UR9, 0x2, URZ ;  /* 0x0000000209107899 */ /* 0x000fe200080006ff */
[----:B------:R-:W-:Y:S01]  /*0a50*/  IMAD.MOV.U32 R47, RZ, RZ, R34 ;  /* 0x000000ffff2f7224 */ /* 0x000fe200078e0022 */
[----:B------:R-:W-:Y:S01]  /*0a60*/  UISETP.GE.U32.AND UP2, UPT, UR5, UR4, UPT ;  /* 0x000000040500728c */ /* 0x000fe2000bf46070 */
[----:B------:R-:W-:-:S02]  /*0a70*/  VIADD R50, R44, UR9 ;  /* 0x000000092c327c36 */ /* 0x000fc40008000000 */
[----:B------:R-:W-:Y:S08]  /*0a80*/  @!P0 BRA `(.L_x_6) ;  /* 0x0000000000648947 */ /* 0x000ff00003800000 */
[----:B------:R-:W2:Y:S01]  /*0a90*/  LDC.64 R36, c[0x0][0x390] ;  /* 0x0000e400ff247b82 */ /* 0x000ea20000000a00 */
[----:B------:R-:W-:-:S05]  /*0aa0*/  IADD3 R35, PT, PT, R34, UR13, RZ ;  /* 0x0000000d22237c10 */ /* 0x000fca000fffe0ff */
[----:B--2---:R-:W-:-:S06]  /*0ab0*/  IMAD.WIDE.U32 R38, R35, 0x4, R36 ;  /* 0x0000000423267825 */ /* 0x004fcc00078e0024 */
[----:B------:R-:W2:Y:S01]  /*0ac0*/  LDG.E R38, desc[UR10][R38.64] ;  /* 0x0000000a26267981 */ /* 0x000ea2000c1e1900 */
[----:B------:R-:W3:Y:S01]  /*0ad0*/  S2UR UR6, SR_CgaCtaId ;  /* 0x00000000000679c3 */ /* 0x000ee20000008800 */
[----:B------:R-:W-:Y:S01]  /*0ae0*/  UMOV UR4, 0x400 ;  /* 0x0000040000047882 */ /* 0x000fe20000000000 */
[----:B------:R-:W-:Y:S01]  /*0af0*/  ISETP.NE.AND P0, PT, R8, 0x3, PT ;  /* 0x000000030800780c */ /* 0x000fe20003f05270 */
[----:B------:R-:W-:Y:S01]  /*0b00*/  UIADD3 UR4, UPT, UPT, UR4, 0x4100, URZ ;  /* 0x0000410004047890 */ /* 0x000fe2000fffe0ff */
[----:B------:R-:W-:-:S03]  /*0b10*/  IMAD.MOV.U32 R47, RZ, RZ, R45 ;  /* 0x000000ffff2f7224 */ /* 0x000fc600078e002d */
[----:B---3--:R-:W-:-:S06]  /*0b20*/  ULEA UR4, UR6, UR4, 0x18 ;  /* 0x0000000406047291 */ /* 0x008fcc000f8ec0ff */
[----:B------:R-:W-:-:S05]  /*0b30*/  LEA R41, R34, UR4, 0x2 ;  /* 0x0000000422297c11 */ /* 0x000fca000f8e10ff */
[----:B--2---:R2:W-:Y:S01]  /*0b40*/  STS [R41], R38 ;  /* 0x0000002629007388 */ /* 0x0045e20000000800 */
[----:B------:R-:W-:Y:S05]  /*0b50*/  @!P0 BRA `(.L_x_6) ;  /* 0x0000000000308947 */ /* 0x000fea0003800000 */
[----:B------:R-:W-:Y:S01]  /*0b60*/  ISETP.NE.AND P0, PT, R8, RZ, PT ;  /* 0x000000ff0800720c */ /* 0x000fe20003f05270 */
[----:B------:R-:W-:-:S12]  /*0b70*/  VIADD R39, R35, UR9 ;  /* 0x0000000923277c36 */ /* 0x000fd80008000000 */
[C---:B------:R-:W-:Y:S02]  /*0b80*/  @P0 VIADD R35, R39.reuse, UR9 ;  /* 0x0000000927230c36 */ /* 0x040fe40008000000 */
[----:B--2---:R-:W-:-:S04]  /*0b90*/  IMAD.WIDE.U32 R38, R39, 0x4, R36 ;  /* 0x0000000427267825 */ /* 0x004fc800078e0024 */
[----:B------:R-:W-:Y:S02]  /*0ba0*/  @P0 IMAD.WIDE.U32 R36, R35, 0x4, R36 ;  /* 0x0000000423240825 */ /* 0x000fe400078e0024 */
[----:B------:R-:W2:Y:S04]  /*0bb0*/  LDG.E R38, desc[UR10][R38.64] ;  /* 0x0000000a26267981 */ /* 0x000ea8000c1e1900 */
[----:B------:R-:W3:Y:S01]  /*0bc0*/  @P0 LDG.E R36, desc[UR10][R36.64] ;  /* 0x0000000a24240981 */ /* 0x000ee2000c1e1900 */
[----:B------:R-:W-:Y:S01]  /*0bd0*/  VIADD R35, R41, UR16 ;  /* 0x0000001029237c36 */ /* 0x000fe20008000000 */
[----:B------:R-:W-:Y:S01]  /*0be0*/  MOV R47, R44 ;  /* 0x0000002c002f7202 */ /* 0x000fe20000000f00 */
[----:B------:R-:W-:Y:S01]  /*0bf0*/  @P0 IMAD.MOV.U32 R47, RZ, RZ, R50 ;  /* 0x000000ffff2f0224 */ /* 0x000fe200078e0032 */
[----:B--2---:R4:W-:Y:S04]  /*0c00*/  STS [R41+UR16], R38 ;  /* 0x0000002629007988 */ /* 0x0049e80008000810 */
[----:B---3--:R4:W-:Y:S02]  /*0c10*/  @P0 STS [R35+UR16], R36 ;  /* 0x0000002423000988 */ /* 0x0089e40008000810 */
.L_x_6:
[----:B-1----:R-:W-:Y:S05]  /*0c20*/  BSYNC.RECONVERGENT B0 ;  /* 0x0000000000007941 */ /* 0x002fea0003800200 */
.L_x_5:
[----:B------:R-:W1:Y:S01]  /*0c30*/  LDCU.64 UR14, c[0x0][0x390] ;  /* 0x00007200ff0e77ac */ /* 0x000e620008000a00 */
[----:B------:R-:W-:Y:S01]  /*0c40*/  IADD3 R37, P0, PT, R47, UR13, RZ ;  /* 0x0000000d2f257c10 */ /* 0x000fe2000ff1e0ff */
[C-C-:B0---4-:R-:W-:Y:S01]  /*0c50*/  IMAD R36, R46.reuse, 0x3, R47.reuse ;  /* 0x000000032e247824 */ /* 0x151fe200078e022f */
[----:B------:R-:W-:Y:S01]  /*0c60*/  BSSY.RECONVERGENT B0, `(.L_x_7) ;  /* 0x0000025000007945 */ /* 0x000fe20003800200 */
[----:B------:R-:W-:Y:S01]  /*0c70*/  UMOV UR4, 0x400 ;  /* 0x0000040000047882 */ /* 0x000fe20000000000 */
[C-C-:B------:R-:W-:Y:S01]  /*0c80*/  IMAD R35, R46.reuse, 0x2, R47.reuse ;  /* 0x000000022e237824 */ /* 0x140fe200078e022f */
[----:B------:R-:W-:Y:S01]  /*0c90*/  UIADD3 UR6, UPT, UPT, UR4, 0x4100, URZ ;  /* 0x0000410004067890 */ /* 0x000fe2000fffe0ff */
[----:B--2---:R-:W-:Y:S01]  /*0ca0*/  IMAD.X R38, RZ, RZ, RZ, P0 ;  /* 0x000000ffff267224 */ /* 0x004fe200000e06ff */
[----:B------:R-:W-:Y:S01]  /*0cb0*/  IADD3 R51, PT, PT, R46, UR13, R47 ;  /* 0x0000000d2e337c10 */ /* 0x000fe2000fffe02f */
[----:B------:R-:W-:Y:S01]  /*0cc0*/  VIADD R53, R35, UR13 ;  /* 0x0000000d23357c36 */ /* 0x000fe20008000000 */
[----:B------:R-:W-:Y:S01]  /*0cd0*/  ULEA UR6, UR7, UR6, 0x18 ;  /* 0x0000000607067291 */ /* 0x000fe2000f8ec0ff */
[----:B------:R-:W-:-:S05]  /*0ce0*/  IADD3 R55, PT, PT, R36, UR13, RZ ;  /* 0x0000000d24377c10 */ /* 0x000fca000fffe0ff */
[----:B------:R-:W-:Y:S02]  /*0cf0*/  LEA R49, R47, UR6, 0x2 ;  /* 0x000000062f317c11 */ /* 0x000fe4000f8e10ff */
[----:B-1----:R-:W-:-:S04]  /*0d00*/  LEA R52, P0, R37, UR14, 0x2 ;  /* 0x0000000e25347c11 */ /* 0x002fc8000f8010ff */
[----:B------:R-:W-:-:S09]  /*0d10*/  LEA.HI.X R37, R37, UR15, R38, 0x2, P0 ;  /* 0x0000000f25257c11 */ /* 0x000fd200080f1426 */
.L_x_8:
[----:B-1----:R-:W0:Y:S01]  /*0d20*/  LDC.64 R42, c[0x0][0x390] ;  /* 0x0000e400ff2a7b82 */ /* 0x002e220000000a00 */
[----:B------:R-:W-:-:S05]  /*0d30*/  IMAD.MOV.U32 R36, RZ, RZ, R52 ;  /* 0x000000ffff247224 */ /* 0x000fca00078e0034 */
[----:B------:R1:W2:Y:S01]  /*0d40*/  LDG.E R48, desc[UR10][R36.64] ;  /* 0x0000000a24307981 */ /* 0x0002a2000c1e1900 */
[----:B0-----:R-:W-:-:S04]  /*0d50*/  IMAD.WIDE.U32 R38, R51, 0x4, R42 ;  /* 0x0000000433267825 */ /* 0x001fc800078e002a */
[--C-:B------:R-:W-:Y:S02]  /*0d60*/  IMAD.WIDE.U32 R40, R53, 0x4, R42.reuse ;  /* 0x0000000435287825 */ /* 0x100fe400078e002a */
[----:B------:R-:W3:Y:S02]  /*0d70*/  LDG.E R38, desc[UR10][R38.64] ;  /* 0x0000000a26267981 */ /* 0x000ee4000c1e1900 */
[----:B------:R-:W-:Y:S02]  /*0d80*/  IMAD.WIDE.U32 R42, R55, 0x4, R42 ;  /* 0x00000004372a7825 */ /* 0x000fe400078e002a */
[----:B------:R-:W4:Y:S04]  /*0d90*/  LDG.E R40, desc[UR10][R40.64] ;  /* 0x0000000a28287981 */ /* 0x000f28000c1e1900 */
[----:B------:R-:W5:Y:S01]  /*0da0*/  LDG.E R42, desc[UR10][R42.64] ;  /* 0x0000000a2a2a7981 */ /* 0x000f62000c1e1900 */
[----:B------:R-:W1:Y:S01]  /*0db0*/  LDC R35, c[0x0][0x360] ;  /* 0x0000d800ff237b82 */ /* 0x000e620000000800 */
[----:B------:R-:W-:-:S02]  /*0dc0*/  IMAD R57, R46, 0x8, R49 ;  /* 0x000000082e397824 */ /* 0x000fc400078e0231 */
[----:B------:R-:W-:Y:S02]  /*0dd0*/  IMAD R59, R46, 0xc, R49 ;  /* 0x0000000c2e3b7824 */ /* 0x000fe400078e0231 */
[----:B------:R-:W-:-:S05]  /*0de0*/  VIADD R47, R47, UR16 ;  /* 0x000000102f2f7c36 */ /* 0x000fca0008000000 */
[----:B------:R-:W-:Y:S01]  /*0df0*/  ISETP.GE.U32.AND P0, PT, R47, 0x400, PT ;  /* 0x000004002f00780c */ /* 0x000fe20003f06070 */
[----:B------:R-:W-:Y:S01]  /*0e00*/  VIADD R53, R53, UR16 ;  /* 0x0000001035357c36 */ /* 0x000fe20008000000 */
[----:B------:R-:W-:Y:S01]  /*0e10*/  IADD3 R51, PT, PT, R51, UR16, RZ ;  /* 0x0000001033337c10 */ /* 0x000fe2000fffe0ff */
[----:B------:R-:W-:Y:S02]  /*0e20*/  VIADD R55, R55, UR16 ;  /* 0x0000001037377c36 */ /* 0x000fe40008000000 */
[----:B-1----:R-:W-:-:S04]  /*0e30*/  IMAD.WIDE.U32 R36, R35, 0x10, R36 ;  /* 0x0000001023247825 */ /* 0x002fc800078e0024 */
[----:B------:R-:W-:Y:S01]  /*0e40*/  IMAD.MOV.U32 R52, RZ, RZ, R36 ;  /* 0x000000ffff347224 */ /* 0x000fe200078e0024 */
[----:B--2---:R-:W-:Y:S04]  /*0e50*/  STS [R49], R48 ;  /* 0x0000003031007388 */ /* 0x004fe80000000800 */
[----:B---3--:R0:W-:Y:S04]  /*0e60*/  STS [R49+UR16], R38 ;  /* 0x0000002631007988 */ /* 0x0081e80008000810 */
[----:B----4-:R1:W-:Y:S04]  /*0e70*/  STS [R57], R40 ;  /* 0x0000002839007388 */ /* 0x0103e80000000800 */
[----:B-----5:R1:W-:Y:S01]  /*0e80*/  STS [R59], R42 ;  /* 0x0000002a3b007388 */ /* 0x0203e20000000800 */
[----:B0-----:R-:W-:Y:S01]  /*0e90*/  IMAD R49, R46, 0x10, R49 ;  /* 0x000000102e317824 */ /* 0x001fe200078e0231 */
[----:B------:R-:W-:Y:S06]  /*0ea0*/  @!P0 BRA `(.L_x_8) ;  /* 0xfffffffc009c8947 */ /* 0x000fec000383ffff */
[----:B------:R-:W-:Y:S05]  /*0eb0*/  BSYNC.RECONVERGENT B0 ;  /* 0x0000000000007941 */ /* 0x000fea0003800200 */
.L_x_7:
[----:B------:R-:W-:Y:S01]  /*0ec0*/  BAR.SYNC.DEFER_BLOCKING 0x0 ;  /* 0x0000000000007b1d */ /* 0x000fe20000010000 */
[----:B------:R-:W-:Y:S01]  /*0ed0*/  ISETP.NE.AND P0, PT, R8, 0x2, PT ;  /* 0x000000020800780c */ /* 0x000fe20003f05270 */
[----:B------:R-:W-:-:S04]  /*0ee0*/  IMAD.MOV.U32 R36, RZ, RZ, R34 ;  /* 0x000000ffff247224 */ /* 0x000fc800078e0022 */
[----:B------:R-:W-:Y:S08]  /*0ef0*/  BSSY.RECONVERGENT B0, `(.L_x_9) ;  /* 0x0000011000007945 */ /* 0x000ff00003800200 */
[----:B------:R-:W-:Y:S05]  /*0f00*/  @!P0 BRA `(.L_x_10) ;  /* 0x00000000003c8947 */ /* 0x000fea0003800000 */
[----:B------:R-:W0:Y:S01]  /*0f10*/  S2UR UR8, SR_CgaCtaId ;  /* 0x00000000000879c3 */ /* 0x000e220000008800 */
[----:B------:R-:W-:Y:S01]  /*0f20*/  UMOV UR6, 0x400 ;  /* 0x0000040000067882 */ /* 0x000fe20000000000 */
[----:B------:R-:W-:Y:S01]  /*0f30*/  ISETP.NE.AND P0, PT, R8, 0x3, PT ;  /* 0x000000030800780c */ /* 0x000fe20003f05270 */
[----:B------:R-:W-:Y:S01]  /*0f40*/  UIADD3 UR6, UPT, UPT, UR6, 0x5100, URZ ;  /* 0x0000510006067890 */ /* 0x000fe2000fffe0ff */
[----:B------:R-:W-:-:S03]  /*0f50*/  MOV R36, R45 ;  /* 0x0000002d00247202 */ /* 0x000fc60000000f00 */
[----:B0-----:R-:W-:-:S06]  /*0f60*/  ULEA UR6, UR8, UR6, 0x18 ;  /* 0x0000000608067291 */ /* 0x001fcc000f8ec0ff */
[----:B------:R-:W-:-:S05]  /*0f70*/  LEA R37, R34, UR6, 0x2 ;  /* 0x0000000622257c11 */ /* 0x000fca000f8e10ff */
[----:B------:R0:W-:Y:S01]  /*0f80*/  STS [R37], RZ ;  /* 0x000000ff25007388 */ /* 0x0001e20000000800 */
[----:B------:R-:W-:Y:S05]  /*0f90*/  @!P0 BRA `(.L_x_10) ;  /* 0x0000000000188947 */ /* 0x000fea0003800000 */
[----:B------:R-:W-:Y:S01]  /*0fa0*/  ISETP.NE.AND P0, PT, R8, RZ, PT ;  /* 0x000000ff0800720c */ /* 0x000fe20003f05270 */
[----:B------:R-:W-:Y:S01]  /*0fb0*/  VIADD R38, R37, UR16 ;  /* 0x0000001025267c36 */ /* 0x000fe20008000000 */
[----:B------:R2:W-:Y:S01]  /*0fc0*/  STS [R37+UR16], RZ ;  /* 0x000000ff25007988 */ /* 0x0005e20008000810 */
[----:B------:R-:W-:-:S10]  /*0fd0*/  IMAD.MOV.U32 R36, RZ, RZ, R44 ;  /* 0x000000ffff247224 */ /* 0x000fd400078e002c */
[----:B------:R2:W-:Y:S01]  /*0fe0*/  @P0 STS [R38+UR16], RZ ;  /* 0x000000ff26000988 */ /* 0x0005e20008000810 */
[----:B------:R-:W-:-:S07]  /*0ff0*/  @P0 IMAD.MOV.U32 R36, RZ, RZ, R50 ;  /* 0x000000ffff240224 */ /* 0x000fce00078e0032 */
.L_x_10:
[----:B------:R-:W-:Y:S05]  /*1000*/  BSYNC.RECONVERGENT B0 ;  /* 0x0000000000007941 */ /* 0x000fea0003800200 */
.L_x_9:
[----:B------:R-:W-:Y:S01]  /*1010*/  BSSY.RECONVERGENT B0, `(.L_x_11) ;  /* 0x000000d000007945 */ /* 0x000fe20003800200 */
[----:B------:R-:W-:-:S04]  /*1020*/  UIADD3 UR4, UPT, UPT, UR4, 0x5100, URZ ;  /* 0x0000510004047890 */ /* 0x000fc8000fffe0ff */
[----:B------:R-:W-:-:S12]  /*1030*/  ULEA UR4, UR7, UR4, 0x18 ;  /* 0x0000000407047291 */ /* 0x000fd8000f8ec0ff */
.L_x_12:
[C---:B0-23--:R-:W-:Y:S01]  /*1040*/  LEA R37, R36.reuse, UR4, 0x2 ;  /* 0x0000000424257c11 */ /* 0x04dfe2000f8e10ff */
[----:B------:R-:W-:-:S04]  /*1050*/  VIADD R36, R36, UR16 ;  /* 0x0000001024247c36 */ /* 0x000fc80008000000 */
[----:B------:R-:W-:Y:S01]  /*1060*/  VIADD R38, R37, UR16 ;  /* 0x0000001025267c36 */ /* 0x000fe20008000000 */
[----:B------:R3:W-:Y:S01]  /*1070*/  STS [R37], RZ ;  /* 0x000000ff25007388 */ /* 0x0007e20000000800 */
[----:B------:R-:W-:-:S03]  /*1080*/  ISETP.GE.U32.AND P0, PT, R36, 0x400, PT ;  /* 0x000004002400780c */ /* 0x000fc60003f06070 */
[----:B------:R-:W-:Y:S01]  /*1090*/  IADD3 R39, PT, PT, R38, UR16, RZ ;  /* 0x0000001026277c10 */ /* 0x000fe2000fffe0ff */
[----:B------:R3:W-:Y:S04]  /*10a0*/  STS [R37+UR16], RZ ;  /* 0x000000ff25007988 */ /* 0x0007e80008000810 */
[----:B------:R3:W-:Y:S04]  /*10b0*/  STS [R38+UR16], RZ ;  /* 0x000000ff26007988 */ /* 0x0007e80008000810 */
[----:B------:R3:W-:Y:S01]  /*10c0*/  STS [R39+UR16], RZ ;  /* 0x000000ff27007988 */ /* 0x0007e20008000810 */
[----:B------:R-:W-:Y:S05]  /*10d0*/  @!P0 BRA `(.L_x_12) ;  /* 0xfffffffc00d88947 */ /* 0x000fea000383ffff */
[----:B------:R-:W-:Y:S05]  /*10e0*/  BSYNC.RECONVERGENT B0 ;  /* 0x0000000000007941 */ /* 0x000fea0003800200 */
.L_x_11:
[----:B------:R-:W-:Y:S01]  /*10f0*/  UPLOP3.LUT UP0, UPT, UPT, UPT, UPT, 0x80, 0x8 ;  /* 0x000000000008789c */ /* 0x000fe20003f0f070 */
[----:B------:R-:W-:-:S10]  /*1100*/  UMOV UR4, URZ ;  /* 0x000000ff00047c82 */ /* 0x000fd40008000000 */
.L_x_15:
[----:B------:R-:W0:Y:S01]  /*1110*/  S2UR UR8, SR_CgaCtaId ;  /* 0x00000000000879c3 */ /* 0x000e220000008800 */
[----:B------:R-:W-:Y:S01]  /*1120*/  LOP3.LUT R54, R34, 0x1f, RZ, 0xc0, !PT ;  /* 0x0000001f22367812 */ /* 0x000fe200078ec0ff */
[----:B------:R-:W-:Y:S01]  /*1130*/  UMOV UR6, 0x400 ;  /* 0x0000040000067882 */ /* 0x000fe20000000000 */
[----:B------:R-:W-:Y:S01]  /*1140*/  BSSY.RECONVERGENT B0, `(.L_x_13) ;  /* 0x00000b5000007945 */ /* 0x000fe20003800200 */
[----:B------:R-:W-:Y:S01]  /*1150*/  UIADD3 UR7, UPT, UPT, UR6, 0x4100, URZ ;  /* 0x0000410006077890 */ /* 0x000fe2000fffe0ff */
[----:B------:R-:W-:Y:S01]  /*1160*/  SHF.R.U32.HI R70, RZ, 0x4, R34 ;  /* 0x00000004ff467819 */ /* 0x000fe20000011622 */
[----:B------:R-:W-:Y:S01]  /*1170*/  IMAD R36, R33, 0x40, R54 ;  /* 0x0000004021247824 */ /* 0x000fe200078e0236 */
[----:B------:R-:W-:Y:S01]  /*1180*/  UPLOP3.LUT UP1, UPT, UPT, UPT, UP0, 0x80, 0x8 ;  /* 0x000000000008789c */ /* 0x000fe20003f2f000 */
[----:B------:R-:W-:Y:S02]  /*1190*/  VIADD R54, R54, UR4 ;  /* 0x0000000436367c36 */ /* 0x000fe40008000000 */
[----:B------:R-:W-:Y:S01]  /*11a0*/  VIADD R36, R36, UR4 ;  /* 0x0000000424247c36 */ /* 0x000fe20008000000 */
[----:B0-----:R-:W-:-:S06]  /*11b0*/  ULEA UR7, UR8, UR7, 0x18 ;  /* 0x0000000708077291 */ /* 0x001fcc000f8ec0ff */
[----:B-1----:R-:W-:Y:S01]  /*11c0*/  LEA R69, R36, UR7, 0x2 ;  /* 0x0000000724457c11 */ /* 0x002fe2000f8e10ff */
[----:B------:R-:W-:Y:S02]  /*11d0*/  UIADD3 UR7, UPT, UPT, UR6, 0x5100, URZ ;  /* 0x0000510006077890 */ /* 0x000fe4000fffe0ff */
[----:B------:R-:W-:Y:S01]  /*11e0*/  ULEA UR6, UR8, UR6, 0x18 ;  /* 0x0000000608067291 */ /* 0x000fe2000f8ec0ff */
[-C--:B------:R-:W-:Y:S01]  /*11f0*/  IADD3 R50, PT, PT, R31, R69.reuse, RZ ;  /* 0x000000451f327210 */ /* 0x080fe20007ffe0ff */
[--C-:B------:R-:W-:Y:S01]  /*1200*/  IMAD.IADD R51, R32, 0x1, R69.reuse ;  /* 0x0000000120337824 */ /* 0x100fe200078e0245 */
[-C--:B------:R-:W-:Y:S01]  /*1210*/  IADD3 R45, PT, PT, R26, R69.reuse, RZ ;  /* 0x000000451a2d7210 */ /* 0x080fe20007ffe0ff */
[--C-:B------:R-:W-:Y:S01]  /*1220*/  IMAD.IADD R49, R30, 0x1, R69.reuse ;  /* 0x000000011e317824 */ /* 0x100fe200078e0245 */
[-C--:B-1----:R-:W-:Y:S01]  /*1230*/  IADD3 R40, PT, PT, R21, R69.reuse, RZ ;  /* 0x0000004515287210 */ /* 0x082fe20007ffe0ff */
[--C-:B------:R-:W-:Y:S01]  /*1240*/  IMAD.IADD R48, R29, 0x1, R69.reuse ;  /* 0x000000011d307824 */ /* 0x100fe200078e0245 */
[-C--:B------:R-:W-:Y:S01]  /*1250*/  IADD3 R66, PT, PT, R16, R69.reuse, RZ ;  /* 0x0000004510427210 */ /* 0x080fe20007ffe0ff */
[--C-:B------:R-:W-:Y:S01]  /*1260*/  IMAD.IADD R47, R28, 0x1, R69.reuse ;  /* 0x000000011c2f7824 */ /* 0x100fe200078e0245 */
[-C--:B------:R-:W-:Y:S01]  /*1270*/  IADD3 R63, PT, PT, R11, R69.reuse, RZ ;  /* 0x000000450b3f7210 */ /* 0x080fe20007ffe0ff */
[--C-:B------:R-:W-:Y:S01]  /*1280*/  IMAD.IADD R46, R27, 0x1, R69.reuse ;  /* 0x000000011b2e7824 */ /* 0x100fe200078e0245 */
[-C--:B------:R-:W-:Y:S01]  /*1290*/  IADD3 R59, PT, PT, R6, R69.reuse, RZ ;  /* 0x00000045063b7210 */ /* 0x080fe20007ffe0ff */
[--C-:B------:R-:W-:Y:S01]  /*12a0*/  IMAD.IADD R44, R25, 0x1, R69.reuse ;  /* 0x00000001192c7824 */ /* 0x100fe200078e0245 */
[----:B------:R-:W-:Y:S01]  /*12b0*/  IADD3 R57, PT, PT, R2, R69, RZ ;  /* 0x0000004502397210 */ /* 0x000fe20007ffe0ff */
[--C-:B------:R-:W-:Y:S01]  /*12c0*/  IMAD.IADD R43, R24, 0x1, R69.reuse ;  /* 0x00000001182b7824 */ /* 0x100fe200078e0245 */
[----:B------:R0:W1:Y:S01]  /*12d0*/  LDS R52, [R69] ;  /* 0x0000000045347984 */ /* 0x0000620000000800 */
[--C-:B------:R-:W-:Y:S01]  /*12e0*/  IMAD.IADD R42, R23, 0x1, R69.reuse ;  /* 0x00000001172a7824 */ /* 0x100fe200078e0245 */
[----:B------:R-:W-:Y:S01]  /*12f0*/  ULEA UR7, UR8, UR7, 0x18 ;  /* 0x0000000708077291 */ /* 0x000fe2000f8ec0ff */
[--C-:B------:R-:W-:Y:S01]  /*1300*/  IMAD.IADD R41, R22, 0x1, R69.reuse ;  /* 0x0000000116297824 */ /* 0x100fe200078e0245 */
[----:B------:R-:W2:Y:S01]  /*1310*/  LDS R51, [R51+0x4] ;  /* 0x0000040033337984 */ /* 0x000ea20000000800 */
[----:B---3--:R-:W-:-:S02]  /*1320*/  IMAD.IADD R39, R20, 0x1, R69 ;  /* 0x0000000114277824 */ /* 0x008fc400078e0245 */
[--C-:B------:R-:W-:Y:S01]  /*1330*/  IMAD.IADD R38, R19, 0x1, R69.reuse ;  /* 0x0000000113267824 */ /* 0x100fe200078e0245 */
[----:B------:R-:W3:Y:S01]  /*1340*/  LDS R50, [R50+0x8] ;  /* 0x0000080032327984 */ /* 0x000ee20000000800 */
[--C-:B------:R-:W-:Y:S02]  /*1350*/  IMAD.IADD R37, R18, 0x1, R69.reuse ;  /* 0x0000000112257824 */ /* 0x100fe400078e0245 */
[--C-:B------:R-:W-:Y:S01]  /*1360*/  IMAD.IADD R36, R17, 0x1, R69.reuse ;  /* 0x0000000111247824 */ /* 0x100fe200078e0245 */
[----:B------:R-:W4:Y:S01]  /*1370*/  LDS R49, [R49+0xc] ;  /* 0x00000c0031317984 */ /* 0x000f220000000800 */
[--C-:B------:R-:W-:Y:S02]  /*1380*/  IMAD.IADD R67, R15, 0x1, R69.reuse ;  /* 0x000000010f437824 */ /* 0x100fe400078e0245 */
[--C-:B------:R-:W-:Y:S01]  /*1390*/  IMAD.IADD R68, R14, 0x1, R69.reuse ;  /* 0x000000010e447824 */ /* 0x100fe200078e0245 */
[----:B------:R-:W0:Y:S01]  /*13a0*/  LDS R48, [R48+0x10] ;  /* 0x0000100030307984 */ /* 0x000e220000000800 */
[----:B------:R-:W-:-:S02]  /*13b0*/  IMAD.IADD R65, R13, 0x1, R69 ;  /* 0x000000010d417824 */ /* 0x000fc400078e0245 */
[--C-:B------:R-:W-:Y:S01]  /*13c0*/  IMAD.IADD R64, R12, 0x1, R69.reuse ;  /* 0x000000010c407824 */ /* 0x100fe200078e0245 */
[----:B------:R-:W0:Y:S01]  /*13d0*/  LDS R47, [R47+0x14] ;  /* 0x000014002f2f7984 */ /* 0x000e220000000800 */
[--C-:B------:R-:W-:Y:S02]  /*13e0*/  IMAD.IADD R62, R10, 0x1, R69.reuse ;  /* 0x000000010a3e7824 */ /* 0x100fe400078e0245 */
[--C-:B------:R-:W-:Y:S01]  /*13f0*/  IMAD.IADD R61, R9, 0x1, R69.reuse ;  /* 0x00000001093d7824 */ /* 0x100fe200078e0245 */
[----:B------:R-:W0:Y:S01]  /*1400*/  LDS R46, [R46+0x18] ;  /* 0x000018002e2e7984 */ /* 0x000e220000000800 */
[--C-:B------:R-:W-:Y:S02]  /*1410*/  IMAD.IADD R60, R7, 0x1, R69.reuse ;  /* 0x00000001073c7824 */ /* 0x100fe400078e0245 */
[--C-:B------:R-:W-:Y:S01]  /*1420*/  IMAD.IADD R53, R5, 0x1, R69.reuse ;  /* 0x0000000105357824 */ /* 0x100fe200078e0245 */
[----:B------:R-:W0:Y:S01]  /*1430*/  LDS R45, [R45+0x1c] ;  /* 0x00001c002d2d7984 */ /* 0x000e220000000800 */
[----:B------:R-:W-:-:S02]  /*1440*/  IMAD.IADD R55, R4, 0x1, R69 ;  /* 0x0000000104377824 */ /* 0x000fc400078e0245 */
[--C-:B------:R-:W-:Y:S01]  /*1450*/  IMAD.IADD R56, R3, 0x1, R69.reuse ;  /* 0x0000000103387824 */ /* 0x100fe200078e0245 */
[----:B------:R-:W0:Y:S01]  /*1460*/  LDS R44, [R44+0x20] ;  /* 0x000020002c2c7984 */ /* 0x000e220000000800 */
[----:B------:R-:W-:-:S03]  /*1470*/  IMAD.IADD R58, R0, 0x1, R69 ;  /* 0x00000001003a7824 */ /* 0x000fc600078e0245 */
[----:B------:R-:W0:Y:S04]  /*1480*/  LDS R43, [R43+0x24] ;  /* 0x000024002b2b7984 */ /* 0x000e280000000800 */
        /* <DEDUP_REMOVED lines=21> */
[----:B-1234-:R-:W0:Y:S02]  /*15e0*/  LDS R58, [R58+0x7c] ;  /* 0x00007c003a3a7984 */ /* 0x01ee240000000800 */
.L_x_14:
[----:B01----:R-:W-:-:S04]  /*15f0*/  IMAD.MOV.U32 R69, RZ, RZ, 0x104 ;  /* 0x00000104ff457424 */ /* 0x003fc800078e00ff */
[----:B------:R-:W-:-:S05]  /*1600*/  IMAD R69, R70, R69, UR6 ;  /* 0x0000000646457e24 */ /* 0x000fca000f8e0245 */
[----:B------:R-:W-:-:S04]  /*1610*/  LEA R69, R54, R69, 0x2 ;  /* 0x0000004536457211 */ /* 0x000fc800078e10ff */
[----:B------:R-:W-:Y:S01]  /*1620*/  IADD3 R76, PT, PT, R29, R69, RZ ;  /* 0x000000451d4c7210 */ /* 0x000fe20007ffe0ff */
[--C-:B------:R-:W-:Y:S01]  /*1630*/  IMAD.IADD R73, R32, 0x1, R69.reuse ;  /* 0x0000000120497824 */ /* 0x100fe200078e0245 */
[----:B------:R-:W0:Y:S01]  /*1640*/  LDS R71, [R69] ;  /* 0x0000000045477984 */ /* 0x000e220000000800 */
[--C-:B------:R-:W-:Y:S02]  /*1650*/  IMAD.IADD R74, R31, 0x1, R69.reuse ;  /* 0x000000011f4a7824 */ /* 0x100fe400078e0245 */
[----:B------:R-:W-:Y:S01]  /*1660*/  IMAD.IADD R75, R30, 0x1, R69 ;  /* 0x000000011e4b7824 */ /* 0x000fe200078e0245 */
[----:B------:R-:W-:Y:S04]  /*1670*/  LDS R76, [R76+0x10] ;  /* 0x000010004c4c7984 */ /* 0x000fe80000000800 */
[----:B------:R-:W1:Y:S04]  /*1680*/  LDS R73, [R73+0x4] ;  /* 0x0000040049497984 */ /* 0x000e680000000800 */
[----:B------:R-:W2:Y:S04]  /*1690*/  LDS R74, [R74+0x8] ;  /* 0x000008004a4a7984 */ /* 0x000ea80000000800 */
[----:B------:R-:W3:Y:S01]  /*16a0*/  LDS R75, [R75+0xc] ;  /* 0x00000c004b4b7984 */ /* 0x000ee20000000800 */
[----:B0-----:R-:W-:-:S04]  /*16b0*/  IMAD R72, R52, R71, RZ ;  /* 0x0000004734487224 */ /* 0x001fc800078e02ff */
[----:B-1----:R-:W-:Y:S02]  /*16c0*/  IMAD R71, R51, R73, R72 ;  /* 0x0000004933477224 */ /* 0x002fe400078e0248 */
[----:B------:R-:W-:Y:S02]  /*16d0*/  IMAD.IADD R73, R28, 0x1, R69 ;  /* 0x000000011c497824 */ /* 0x000fe400078e0245 */
[----:B--2---:R-:W-:Y:S02]  /*16e0*/  IMAD R72, R50, R74, R71 ;  /* 0x0000004a32487224 */ /* 0x004fe400078e0247 */
[--C-:B------:R-:W-:Y:S02]  /*16f0*/  IMAD.IADD R74, R27, 0x1, R69.reuse ;  /* 0x000000011b4a7824 */ /* 0x100fe400078e0245 */
[----:B------:R-:W0:Y:S01]  /*1700*/  LDS R73, [R73+0x14] ;  /* 0x0000140049497984 */ /* 0x000e220000000800 */
[----:B---3--:R-:W-:Y:S02]  /*1710*/  IMAD R71, R49, R75, R72 ;  /* 0x0000004b31477224 */ /* 0x008fe400078e0248 */
[----:B------:R-:W-:Y:S01]  /*1720*/  IMAD.IADD R75, R26, 0x1, R69 ;  /* 0x000000011a4b7824 */ /* 0x000fe200078e0245 */
[----:B------:R-:W1:Y:S01]  /*1730*/  LDS R74, [R74+0x18] ;  /* 0x000018004a4a7984 */ /* 0x000e620000000800 */
[----:B------:R-:W-:Y:S01]  /*1740*/  IMAD R72, R48, R76, R71 ;  /* 0x0000004c30487224 */ /* 0x000fe200078e0247 */
[----:B------:R-:W-:-:S03]  /*1750*/  IADD3 R76, PT, PT, R25, R69, RZ ;  /* 0x00000045194c7210 */ /* 0x000fc60007ffe0ff */
[----:B------:R-:W2:Y:S04]  /*1760*/  LDS R75, [R75+0x1c] ;  /* 0x00001c004b4b7984 */ /* 0x000ea80000000800 */
[----:B------:R-:W3:Y:S01]  /*1770*/  LDS R76, [R76+0x20] ;  /* 0x000020004c4c7984 */ /* 0x000ee20000000800 */
[----:B0-----:R-:W-:Y:S02]  /*1780*/  IMAD R71, R47, R73, R72 ;  /* 0x000000492f477224 */ /* 0x001fe400078e0248 */
[----:B------:R-:W-:Y:S02]  /*1790*/  IMAD.IADD R73, R24, 0x1, R69 ;  /* 0x0000000118497824 */ /* 0x000fe400078e0245 */
[----:B-1----:R-:W-:Y:S02]  /*17a0*/  IMAD R72, R46, R74, R71 ;  /* 0x0000004a2e487224 */ /* 0x002fe400078e0247 */
[----:B------:R-:W-:-:S02]  /*17b0*/  IMAD.IADD R74, R23, 0x1, R69 ;  /* 0x00000001174a7824 */ /* 0x000fc400078e0245 */
[----:B------:R-:W0:Y:S01]  /*17c0*/  LDS R73, [R73+0x24] ;  /* 0x0000240049497984 */ /* 0x000e220000000800 */
[----:B--2---:R-:W-:Y:S02]  /*17d0*/  IMAD R71, R45, R75, R72 ;  /* 0x0000004b2d477224 */ /* 0x004fe400078e0248 */
[----:B------:R-:W-:Y:S01]  /*17e0*/  IMAD.IADD R75, R22, 0x1, R69 ;  /* 0x00000001164b7824 */ /* 0x000fe200078e0245 */
[----:B------:R-:W1:Y:S01]  /*17f0*/  LDS R74, [R74+0x28] ;  /* 0x000028004a4a7984 */ /* 0x000e620000000800 */
[----:B---3--:R-:W-:Y:S01]  /*1800*/  IMAD R72, R44, R76, R71 ;  /* 0x0000004c2c487224 */ /* 0x008fe200078e0247 */
        /* <DEDUP_REMOVED lines=17> */
[----:B-1----:R-:W-:-:S04]  /*1920*/  IMAD R72, R38, R74, R71 ;  /* 0x0000004a26487224 */ /* 0x002fc800078e0247 */
[----:B------:R-:W-:Y:S01]  /*1930*/  LDS R73, [R73+0x48] ;  /* 0x0000480049497984 */ /* 0x000fe20000000800 */
[----:B--2---:R-:W-:Y:S02]  /*1940*/  IMAD R71, R37, R75, R72 ;  /* 0x0000004b25477224 */ /* 0x004fe400078e0248 */
[--C-:B------:R-:W-:Y:S02]  /*1950*/  IMAD.IADD R72, R16, 0x1, R69.reuse ;  /* 0x0000000110487824 */ /* 0x100fe400078e0245 */
[----:B------:R-:W-:Y:S02]  /*1960*/  IMAD.IADD R75, R14, 0x1, R69 ;  /* 0x000000010e4b7824 */ /* 0x000fe400078e0245 */
[----:B---3--:R-:W-:Y:S01]  /*1970*/  IMAD R71, R36, R76, R71 ;  /* 0x0000004c24477224 */ /* 0x008fe200078e0247 */
[----:B------:R-:W-:Y:S01]  /*1980*/  IADD3 R76, PT, PT, R13, R69, RZ ;  /* 0x000000450d4c7210 */ /* 0x000fe20007ffe0ff */
[----:B------:R-:W0:Y:S04]  /*1990*/  LDS R72, [R72+0x44] ;  /* 0x0000440048487984 */ /* 0x000e280000000800 */
[----:B------:R-:W1:Y:S04]  /*19a0*/  LDS R75, [R75+0x4c] ;  /* 0x00004c004b4b7984 */ /* 0x000e680000000800 */
[----:B------:R-:W2:Y:S01]  /*19b0*/  LDS R76, [R76+0x50] ;  /* 0x000050004c4c7984 */ /* 0x000ea20000000800 */
[----:B0-----:R-:W-:-:S02]  /*19c0*/  IMAD R74, R66, R72, R71 ;  /* 0x00000048424a7224 */ /* 0x001fc400078e0247 */
[--C-:B------:R-:W-:Y:S02]  /*19d0*/  IMAD.IADD R72, R12, 0x1, R69.reuse ;  /* 0x000000010c487824 */ /* 0x100fe400078e0245 */
[----:B------:R-:W-:Y:S02]  /*19e0*/  IMAD R71, R67, R73, R74 ;  /* 0x0000004943477224 */ /* 0x000fe400078e024a */
[----:B------:R-:W-:Y:S02]  /*19f0*/  IMAD.IADD R73, R11, 0x1, R69 ;  /* 0x000000010b497824 */ /* 0x000fe400078e0245 */
[----:B------:R-:W0:Y:S01]  /*1a00*/  LDS R72, [R72+0x54] ;  /* 0x0000540048487984 */ /* 0x000e220000000800 */
[----:B-1----:R-:W-:Y:S02]  /*1a10*/  IMAD R74, R68, R75, R71 ;  /* 0x0000004b444a7224 */ /* 0x002fe400078e0247 */
[----:B------:R-:W-:Y:S01]  /*1a20*/  IMAD.IADD R75, R10, 0x1, R69 ;  /* 0x000000010a4b7824 */ /* 0x000fe200078e0245 */
[----:B------:R-:W1:Y:S01]  /*1a30*/  LDS R73, [R73+0x58] ;  /* 0x0000580049497984 */ /* 0x000e620000000800 */
[----:B--2---:R-:W-:Y:S01]  /*1a40*/  IMAD R71, R65, R76, R74 ;  /* 0x0000004c41477224 */ /* 0x004fe200078e024a */
[----:B------:R-:W-:-:S03]  /*1a50*/  IADD3 R76, PT, PT, R9, R69, RZ ;  /* 0x00000045094c7210 */ /* 0x000fc60007ffe0ff */
[----:B------:R-:W2:Y:S04]  /*1a60*/  LDS R75, [R75+0x5c] ;  /* 0x00005c004b4b7984 */ /* 0x000ea80000000800 */
[----:B------:R-:W3:Y:S01]  /*1a70*/  LDS R76, [R76+0x60] ;  /* 0x000060004c4c7984 */ /* 0x000ee20000000800 */
[----:B0-----:R-:W-:Y:S02]  /*1a80*/  IMAD R74, R64, R72, R71 ;  /* 0x00000048404a7224 */ /* 0x001fe400078e0247 */
[--C-:B------:R-:W-:Y:S02]  /*1a90*/  IMAD.IADD R72, R7, 0x1, R69.reuse ;  /* 0x0000000107487824 */ /* 0x100fe400078e0245 */
[----:B-1----:R-:W-:Y:S02]  /*1aa0*/  IMAD R71, R63, R73, R74 ;  /* 0x000000493f477224 */ /* 0x002fe400078e024a */
[----:B------:R-:W-:-:S02]  /*1ab0*/  IMAD.IADD R73, R6, 0x1, R69 ;  /* 0x0000000106497824 */ /* 0x000fc400078e0245 */
[----:B------:R-:W0:Y:S01]  /*1ac0*/  LDS R72, [R72+0x64] ;  /* 0x0000640048487984 */ /* 0x000e220000000800 */
[----:B--2---:R-:W-:Y:S01]  /*1ad0*/  IMAD R74, R62, R75, R71 ;  /* 0x0000004b3e4a7224 */ /* 0x004fe200078e0247 */
[----:B------:R-:W-:Y:S02]  /*1ae0*/  IADD3 R75, PT, PT, R4, R69, RZ ;  /* 0x00000045044b7210 */ /* 0x000fe40007ffe0ff */
[----:B------:R-:W1:Y:S01]  /*1af0*/  LDS R73, [R73+0x68] ;  /* 0x0000680049497984 */ /* 0x000e620000000800 */
[----:B---3--:R-:W-:Y:S02]  /*1b00*/  IMAD R71, R61, R76, R74 ;  /* 0x0000004c3d477224 */ /* 0x008fe400078e024a */
[----:B------:R-:W-:Y:S01]  /*1b10*/  IMAD.IADD R76, R3, 0x1, R69 ;  /* 0x00000001034c7824 */ /* 0x000fe200078e0245 */
[----:B------:R-:W-:Y:S05]  /*1b20*/  LDS R75, [R75+0x70] ;  /* 0x000070004b4b7984 */ /* 0x000fea0000000800 */
[----:B------:R-:W-:Y:S01]  /*1b30*/  LDS R76, [R76+0x74] ;  /* 0x000074004c4c7984 */ /* 0x000fe20000000800 */
[----:B0-----:R-:W-:-:S02]  /*1b40*/  IMAD R74, R60, R72, R71 ;  /* 0x000000483c4a7224 */ /* 0x001fc400078e0247 */
[--C-:B------:R-:W-:Y:S02]  /*1b50*/  IMAD.IADD R71, R5, 0x1, R69.reuse ;  /* 0x0000000105477824 */ /* 0x100fe400078e0245 */
[----:B-1----:R-:W-:Y:S02]  /*1b60*/  IMAD R74, R59, R73, R74 ;  /* 0x000000493b4a7224 */ /* 0x002fe400078e024a */
[----:B------:R-:W-:Y:S02]  /*1b70*/  IMAD.IADD R72, R2, 0x1, R69 ;  /* 0x0000000102487824 */ /* 0x000fe400078e0245 */
[----:B------:R-:W0:Y:S04]  /*1b80*/  LDS R71, [R71+0x6c] ;  /* 0x00006c0047477984 */ /* 0x000e280000000800 */
[----:B------:R-:W1:Y:S01]  /*1b90*/  LDS R72, [R72+0x78] ;  /* 0x0000780048487984 */ /* 0x000e620000000800 */
[----:B0-----:R-:W-:-:S02]  /*1ba0*/  IMAD R74, R53, R71, R74 ;  /* 0x00000047354a7224 */ /* 0x001fc400078e024a */
[----:B------:R-:W-:Y:S01]  /*1bb0*/  IMAD.IADD R71, R0, 0x1, R69 ;  /* 0x0000000100477824 */ /* 0x000fe200078e0245 */
[----:B------:R-:W-:Y:S01]  /*1bc0*/  LEA R69, R70, R33, 0x4 ;  /* 0x0000002146457211 */ /* 0x000fe200078e20ff */
[----:B------:R-:W-:Y:S01]  /*1bd0*/  IMAD R77, R55, R75, R74 ;  /* 0x0000004b374d7224 */ /* 0x000fe200078e024a */
[----:B------:R-:W-:Y:S02]  /*1be0*/  LEA.HI R70, R35, R70, RZ, 0x1c ;  /* 0x0000004623467211 */ /* 0x000fe400078fe0ff */
[----:B------:R-:W-:Y:S01]  /*1bf0*/  LEA R69, R69, UR7, 0x2 ;  /* 0x0000000745457c11 */ /* 0x000fe2000f8e10ff */
[----:B------:R-:W0:Y:S01]  /*1c00*/  LDS R71, [R71+0x7c] ;  /* 0x00007c0047477984 */ /* 0x000e220000000800 */
[----:B------:R-:W-:Y:S01]  /*1c10*/  IMAD R77, R56, R76, R77 ;  /* 0x0000004c384d7224 */ /* 0x000fe200078e024d */
[----:B------:R-:W-:Y:S02]  /*1c20*/  ISETP.GE.U32.AND P0, PT, R70, 0x40, PT ;  /* 0x000000404600780c */ /* 0x000fe40003f06070 */
[----:B------:R-:W2:Y:S01]  /*1c30*/  LDS R74, [R69] ;  /* 0x00000000454a7984 */ /* 0x000ea20000000800 */
[----:B-1----:R-:W-:-:S04]  /*1c40*/  IMAD R77, R57, R72, R77 ;  /* 0x00000048394d7224 */ /* 0x002fc800078e024d */
[----:B0-----:R-:W-:-:S04]  /*1c50*/  IMAD R77, R58, R71, R77 ;  /* 0x000000473a4d7224 */ /* 0x001fc800078e024d */
[----:B--2---:R-:W-:-:S05]  /*1c60*/  IMAD.IADD R74, R77, 0x1, R74 ;  /* 0x000000014d4a7824 */ /* 0x004fca00078e024a */
[----:B------:R1:W-:Y:S01]  /*1c70*/  STS [R69], R74 ;  /* 0x0000004a45007388 */ /* 0x0003e20000000800 */
[----:B------:R-:W-:Y:S05]  /*1c80*/  @!P0 BRA `(.L_x_14) ;  /* 0xfffffff800588947 */ /* 0x000fea000383ffff */
[----:B------:R-:W-:Y:S05]  /*1c90*/  BSYNC.RECONVERGENT B0 ;  /* 0x0000000000007941 */ /* 0x000fea0003800200 */
.L_x_13:
[----:B------:R-:W-:Y:S01]  /*1ca0*/  UPLOP3.LUT UP0, UPT, UPT, UPT, UPT, 0x40, 0x4 ;  /* 0x000000000004789c */ /* 0x000fe20003f0e870 */
[----:B------:R-:W-:Y:S01]  /*1cb0*/  UMOV UR4, 0x20 ;  /* 0x0000002000047882 */ /* 0x000fe20000000000 */
[----:B------:R-:W-:Y:S09]  /*1cc0*/  BRA.U UP1, `(.L_x_15) ;  /* 0xfffffff501107547 */ /* 0x000ff2000b83ffff */
[----:B------:R-:W-:Y:S01]  /*1cd0*/  BAR.SYNC.DEFER_BLOCKING 0x0 ;  /* 0x0000000000007b1d */ /* 0x000fe20000010000 */
[----:B------:R-:W-:Y:S01]  /*1ce0*/  ISETP.NE.AND P0, PT, R8, 0x2, PT ;  /* 0x000000020800780c */ /* 0x000fe20003f05270 */
[----:B------:R-:W-:Y:S01]  /*1cf0*/  USHF.L.U32 UR8, UR9, 0x2, URZ ;  /* 0x0000000209087899 */ /* 0x000fe200080006ff */
[----:B------:R-:W-:-:S03]  /*1d00*/  IMAD.MOV.U32 R35, RZ, RZ, R34 ;  /* 0x000000ffff237224 */ /* 0x000fc600078e0022 */
[----:B------:R-:W-:Y:S08]  /*1d10*/  BSSY.RECONVERGENT B0, `(.L_x_16) ;  /* 0x000001c000007945 */ /* 0x000ff00003800200 */
[----:B------:R-:W-:Y:S05]  /*1d20*/  @!P0 BRA `(.L_x_17) ;  /* 0x0000000000688947 */ /* 0x000fea0003800000 */
[----:B------:R-:W0:Y:S01]  /*1d30*/  S2UR UR6, SR_CgaCtaId ;  /* 0x00000000000679c3 */ /* 0x000e220000008800 */
[----:B------:R-:W-:Y:S01]  /*1d40*/  UMOV UR4, 0x400 ;  /* 0x0000040000047882 */ /* 0x000fe20000000000 */
[----:B------:R-:W-:Y:S01]  /*1d50*/  VIADD R35, R34, UR13 ;  /* 0x0000000d22237c36 */ /* 0x000fe20008000000 */
[----:B------:R-:W-:Y:S01]  /*1d60*/  UIADD3 UR4, UPT, UPT, UR4, 0x5100, URZ ;  /* 0x0000510004047890 */ /* 0x000fe2000fffe0ff */
[----:B------:R-:W-:-:S04]  /*1d70*/  ISETP.NE.AND P0, PT, R8, 0x3, PT ;  /* 0x000000030800780c */ /* 0x000fc80003f05270 */
[----:B------:R-:W2:Y:S01]  /*1d80*/  LDC.64 R36, c[0x0][0x3a0] ;  /* 0x0000e800ff247b82 */ /* 0x000ea20000000a00 */
[----:B0-----:R-:W-:-:S06]  /*1d90*/  ULEA UR4, UR6, UR4, 0x18 ;  /* 0x0000000406047291 */ /* 0x001fcc000f8ec0ff */
[C---:B------:R-:W-:Y:S01]  /*1da0*/  LEA R41, R34.reuse, UR4, 0x2 ;  /* 0x0000000422297c11 */ /* 0x040fe2000f8e10ff */
[----:B--2---:R-:W-:Y:S01]  /*1db0*/  IMAD.WIDE R36, R35, 0x4, R36 ;  /* 0x0000000423247825 */ /* 0x004fe200078e0224 */
[----:B------:R-:W-:-:S03]  /*1dc0*/  IADD3 R35, PT, PT, R34, UR9, RZ ;  /* 0x0000000922237c10 */ /* 0x000fc6000fffe0ff */
[----:B------:R-:W0:Y:S04]  /*1dd0*/  LDS R39, [R41] ;  /* 0x0000000029277984 */ /* 0x000e280000000800 */
[----:B0-----:R0:W-:Y:S01]  /*1de0*/  STG.E desc[UR10][R36.64], R39 ;  /* 0x0000002724007986 */ /* 0x0011e2000c10190a */
[----:B------:R-:W-:Y:S05]  /*1df0*/  @!P0 BRA `(.L_x_17) ;  /* 0x0000000000348947 */ /* 0x000fea0003800000 */
[----:B------:R-:W-:Y:S01]  /*1e00*/  ISETP.NE.AND P1, PT, R8, RZ, PT ;  /* 0x000000ff0800720c */ /* 0x000fe20003f25270 */
[----:B------:R-:W-:Y:S01]  /*1e10*/  VIADD R43, R41, UR8 ;  /* 0x00000008292b7c36 */ /* 0x000fe20008000000 */
[----:B0-----:R-:W-:Y:S01]  /*1e20*/  IADD3 R36, P0, PT, R36, UR8, RZ ;  /* 0x0000000824247c10 */ /* 0x001fe2000ff1e0ff */
[----:B------:R-:W0:Y:S01]  /*1e30*/  LDS R41, [R41+UR8] ;  /* 0x0000000829297984 */ /* 0x000e220008000800 */
[----:B------:R-:W-:-:S03]  /*1e40*/  IADD3 R35, PT, PT, R35, UR9, RZ ;  /* 0x0000000923237c10 */ /* 0x000fc6000fffe0ff */
[----:B------:R-:W-:Y:S02]  /*1e50*/  IMAD.X R37, RZ, RZ, R37, P0 ;  /* 0x000000ffff257224 */ /* 0x000fe400000e0625 */
[----:B------:R-:W-:-:S04]  /*1e60*/  VIADD R40, R35, UR9 ;  /* 0x0000000923287c36 */ /* 0x000fc80008000000 */
[----:B------:R-:W2:Y:S01]  /*1e70*/  @P1 LDS R43, [R43+UR8] ;  /* 0x000000082b2b1984 */ /* 0x000ea20008000800 */
[----:B------:R-:W-:Y:S01]  /*1e80*/  @P1 IADD3 R38, P0, PT, R36, UR8, RZ ;  /* 0x0000000824261c10 */ /* 0x000fe2000ff1e0ff */
[----:B------:R-:W-:-:S04]  /*1e90*/  @P1 IMAD.MOV.U32 R35, RZ, RZ, R40 ;  /* 0x000000ffff231224 */ /* 0x000fc800078e0028 */
[----:B------:R-:W-:Y:S01]  /*1ea0*/  @P1 IMAD.X R39, RZ, RZ, R37, P0 ;  /* 0x000000ffff271224 */ /* 0x000fe200000e0625 */
[----:B0-----:R3:W-:Y:S04]  /*1eb0*/  STG.E desc[UR10][R36.64], R41 ;  /* 0x0000002924007986 */ /* 0x0017e8000c10190a */
[----:B--2---:R3:W-:Y:S03]  /*1ec0*/  @P1 STG.E desc[UR10][R38.64], R43 ;  /* 0x0000002b26001986 */ /* 0x0047e6000c10190a */
.L_x_17:
[----:B------:R-:W-:Y:S05]  /*1ed0*/  BSYNC.RECONVERGENT B0 ;  /* 0x0000000000007941 */ /* 0x000fea0003800200 */
.L_x_16:
[----:B------:R-:W-:Y:S01]  /*1ee0*/  BSSY.RECONVERGENT B0, `(.L_x_18) ;  /* 0x0000018000007945 */ /* 0x000fe20003800200 */
.L_x_19:
[C---:B------:R-:W-:Y:S01]  /*1ef0*/  LEA R44, R35.reuse, UR7, 0x2 ;  /* 0x00000007232c7c11 */ /* 0x040fe2000f8e10ff */
[----:B0-23--:R-:W0:Y:S01]  /*1f00*/  LDC.64 R36, c[0x0][0x3a0] ;  /* 0x0000e800ff247b82 */ /* 0x00de220000000a00 */
[C---:B------:R-:W-:Y:S02]  /*1f10*/  VIADD R39, R35.reuse, UR13 ;  /* 0x0000000d23277c36 */ /* 0x040fe40008000000 */
[----:B------:R-:W-:Y:S01]  /*1f20*/  VIADD R35, R35, UR8 ;  /* 0x0000000823237c36 */ /* 0x000fe20008000000 */
[----:B------:R-:W2:Y:S01]  /*1f30*/  LDS R45, [R44] ;  /* 0x000000002c2d7984 */ /* 0x000ea20000000800 */
[----:B------:R-:W-:-:S03]  /*1f40*/  VIADD R46, R44, UR8 ;  /* 0x000000082c2e7c36 */ /* 0x000fc60008000000 */
[----:B------:R-:W3:Y:S02]  /*1f50*/  LDS R47, [R44+UR8] ;  /* 0x000000082c2f7984 */ /* 0x000ee40008000800 */
[----:B------:R-:W-:Y:S02]  /*1f60*/  IADD3 R48, PT, PT, R46, UR8, RZ ;  /* 0x000000082e307c10 */ /* 0x000fe4000fffe0ff */
[----:B------:R-:W4:Y:S04]  /*1f70*/  LDS R49, [R46+UR8] ;  /* 0x000000082e317984 */ /* 0x000f280008000800 */
[----:B------:R-:W5:Y:S01]  /*1f80*/  LDS R51, [R48+UR8] ;  /* 0x0000000830337984 */ /* 0x000f620008000800 */
[----:B0-----:R-:W-:-:S03]  /*1f90*/  IMAD.WIDE R36, R39, 0x4, R36 ;  /* 0x0000000427247825 */ /* 0x001fc600078e0224 */
[----:B------:R-:W-:-:S05]  /*1fa0*/  IADD3 R38, P0, PT, R36, UR8, RZ ;  /* 0x0000000824267c10 */ /* 0x000fca000ff1e0ff */
[----:B------:R-:W-:Y:S01]  /*1fb0*/  IMAD.X R39, RZ, RZ, R37, P0 ;  /* 0x000000ffff277224 */ /* 0x000fe200000e0625 */
[----:B------:R-:W-:-:S05]  /*1fc0*/  IADD3 R40, P0, PT, R38, UR8, RZ ;  /* 0x0000000826287c10 */ /* 0x000fca000ff1e0ff */
[----:B------:R-:W-:Y:S01]  /*1fd0*/  IMAD.X R41, RZ, RZ, R39, P0 ;  /* 0x000000ffff297224 */ /* 0x000fe200000e0627 */
[----:B------:R-:W-:Y:S01]  /*1fe0*/  IADD3 R42, P0, PT, R40, UR8, RZ ;  /* 0x00000008282a7c10 */ /* 0x000fe2000ff1e0ff */
[----:B--2---:R2:W-:Y:S03]  /*1ff0*/  STG.E desc[UR10][R36.64], R45 ;  /* 0x0000002d24007986 */ /* 0x0045e6000c10190a */
[----:B------:R-:W-:Y:S02]  /*2000*/  IADD3.X R43, PT, PT, RZ, R41, RZ, P0, !PT ;  /* 0x00000029ff2b7210 */ /* 0x000fe400007fe4ff */
[----:B------:R-:W-:Y:S01]  /*2010*/  ISETP.GE.U32.AND P0, PT, R35, 0x400, PT ;  /* 0x000004002300780c */ /* 0x000fe20003f06070 */
[----:B---3--:R2:W-:Y:S04]  /*2020*/  STG.E desc[UR10][R38.64], R47 ;  /* 0x0000002f26007986 */ /* 0x0085e8000c10190a */
[----:B----4-:R2:W-:Y:S04]  /*2030*/  STG.E desc[UR10][R40.64], R49 ;  /* 0x0000003128007986 */ /* 0x0105e8000c10190a */
[----:B-----5:R2:W-:Y:S04]  /*2040*/  STG.E desc[UR10][R42.64], R51 ;  /* 0x000000332a007986 */ /* 0x0205e8000c10190a */
[----:B------:R-:W-:Y:S05]  /*2050*/  @!P0 BRA `(.L_x_19) ;  /* 0xfffffffc00a48947 */ /* 0x000fea000383ffff */
[----:B------:R-:W-:Y:S05]  /*2060*/  BSYNC.RECONVERGENT B0 ;  /* 0x0000000000007941 */ /* 0x000fea0003800200 */
.L_x_18:
[----:B------:R-:W-:Y:S05]  /*2070*/  BRA.U !UP2, `(.L_x_20) ;  /* 0xffffffe90a4c7547 */ /* 0x000fea000b83ffff */
[----:B------:R-:W-:Y:S05]  /*2080*/  EXIT ;  /* 0x000000000000794d */ /* 0x000fea0003800000 */
        .weak           $__internal_0_$__cuda_sm20_div_u16
        .type           $__internal_0_$__cuda_sm20_div_u16,@function
        .size           $__internal_0_$__cuda_sm20_div_u16,(.L_x_20290 - $__internal_0_$__cuda_sm20_div_u16)
$__internal_0_$__cuda_sm20_div_u16:
[----:B------:R-:W0:Y:S01]  /*2090*/  I2F.U16 R2, UR4 ;  /* 0x0000000400027d06 */ /* 0x000e220008101000 */
[----:B------:R-:W-:Y:S01]  /*20a0*/  IMAD.MOV.U32 R3, RZ, RZ, 0x4b800000 ;  /* 0x4b800000ff037424 */ /* 0x000fe200078e00ff */
[----:B------:R-:W-:Y:S01]  /*20b0*/  UISETP.NE.U32.AND UP0, UPT, UR4, URZ, UPT ;  /* 0x000000ff0400728c */ /* 0x000fe2000bf05070 */
[C---:B0-----:R-:W-:Y:S02]  /*20c0*/  FSETP.GEU.AND P1, PT, |R2|.reuse, 1.175494350822287508e-38, PT ;  /* 0x008000000200780b */ /* 0x041fe40003f2e200 */
[----:B------:R-:W-:Y:S02]  /*20d0*/  FSETP.GT.AND P0, PT, |R2|, 8.50705917302346158658e+37, PT ;  /* 0x7e8000000200780b */ /* 0x000fe40003f04200 */
[----:B------:R-:W-:-:S04]  /*20e0*/  FSEL R3, R3, 1, !P1 ;  /* 0x3f80000003037808 */ /* 0x000fc80004800000 */
[----:B------:R-:W-:Y:S02]  /*20f0*/  FSEL R3, R3, 0.25, !P0 ;  /* 0x3e80000003037808 */ /* 0x000fe40004000000 */
[----:B------:R-:W-:-:S03]  /*2100*/  PLOP3.LUT P0, PT, PT, PT, UP0, 0x80, 0x8 ;  /* 0x000000000008781c */ /* 0x000fc60003f0f008 */
[----:B------:R-:W-:Y:S02]  /*2110*/  FMUL R4, R2, R3 ;  /* 0x0000000302047220 */ /* 0x000fe40000400000 */
[----:B------:R-:W-:Y:S08]  /*2120*/  I2F.U16.RZ R2, R6 ;  /* 0x0000000600027306 */ /* 0x000ff0000010d000 */
[----:B------:R-:W0:Y:S02]  /*2130*/  MUFU.RCP R4, R4 ;  /* 0x0000000400047308 */ /* 0x000e240000001000 */
[----:B0-----:R-:W-:-:S04]  /*2140*/  FMUL R3, R3, R4 ;  /* 0x0000000403037220 */ /* 0x001fc80000400000 */
[----:B------:R-:W-:-:S04]  /*2150*/  VIADD R3, R3, 0x2 ;  /* 0x0000000203037836 */ /* 0x000fc80000000000 */
[----:B------:R-:W-:Y:S01]  /*2160*/  FMUL.RZ R5, R2, R3 ;  /* 0x0000000302057220 */ /* 0x000fe2000040c000 */
[----:B------:R-:W-:Y:S02]  /*2170*/  IMAD.MOV.U32 R2, RZ, RZ, R7 ;  /* 0x000000ffff027224 */ /* 0x000fe400078e0007 */
[----:B------:R-:W-:-:S03]  /*2180*/  IMAD.MOV.U32 R3, RZ, RZ, 0x0 ;  /* 0x00000000ff037424 */ /* 0x000fc600078e00ff */
[----:B------:R-:W0:Y:S02]  /*2190*/  F2I.U32.TRUNC.NTZ R5, R5 ;  /* 0x0000000500057305 */ /* 0x000e24000020f000 */
[----:B0-----:R-:W-:Y:S02]  /*21a0*/  LOP3.LUT R8, R5, 0xffff, RZ, 0xc0, !PT ;  /* 0x0000ffff05087812 */ /* 0x001fe400078ec0ff */
[----:B------:R-:W-:Y:S01]  /*21b0*/  @!P0 MOV R8, 0xffffffff ;  /* 0xffffffff00088802 */ /* 0x000fe20000000f00 */
[----:B------:R-:W-:Y:S06]  /*21c0*/  RET.REL.NODEC R2 `(_Z9cuda_gemmIiLi128ELi16ELi1ELi1024ELi64ELi64ELi1EEviiiPT_S1_S1_ii) ;  /* 0xffffffdc028c7950 */ /* 0x000fec0003c3ffff */
.L_x_21:
[----:B------:R-:W-:-:S00]  /*21d0*/  BRA `(.L_x_21) ;  /* 0xfffffffc00fc7947 */ /* 0x000fc0000383ffff */
[----:B------:R-:W-:-:S00]  /*21e0*/  NOP ;  /* 0x0000000000007918 */ /* 0x000fc00000000000 */
        /* <DEDUP_REMOVED lines=9> */
.L_x_20290:


//--------------------- .text._Z9cuda_gemmIiLi128ELi16ELi1ELi1024ELi64ELi64ELi0EEviiiPT_S1_S1_ii --------------------------
	.section	.text._Z9cuda_gemmIiLi128ELi16ELi1ELi1024ELi64ELi64ELi0EEviiiPT_S1_S1_ii,"ax",@progbits
	.align	128
        .global         _Z9cuda_gemmIiLi128ELi16ELi1ELi1024ELi64ELi64ELi0EEviiiPT_S1_S1_ii
        .type           _Z9cuda_gemmIiLi128ELi16ELi1ELi1024ELi64ELi64ELi0EEviiiPT_S1_S1_ii,@function
        .size           _Z9cuda_gemmIiLi128ELi16ELi1ELi1024ELi64ELi64ELi0EEviiiPT_S1_S1_ii,(.L_x_20291 - _Z9cuda_gemmIiLi128ELi16ELi1ELi1024ELi64ELi64ELi0EEviiiPT_S1_S1_ii)
        .other          _Z9cuda_gemmIiLi128ELi16ELi1ELi1024ELi64ELi64ELi0EEviiiPT_S1_S1_ii,@"STO_CUDA_ENTRY STV_DEFAULT"
_Z9cuda_gemmIiLi128ELi16ELi1ELi1024ELi64ELi64ELi0EEviiiPT_S1_S1_ii:
.text._Z9cuda_gemmIiLi128ELi16ELi1ELi1024ELi64ELi64ELi0EEviiiPT_S1_S1_ii:
[----:B------:R-:W-:Y:S08]  /*0000*/  LDC R1, c[0x0][0x37c] ;  /* 0x0000df00ff017b82 */ /* 0x000ff00000000800 */
[----:B------:R-:W0:Y:S01]  /*0010*/  LDC.64 R4, c[0x0][0x3a8] ;  /* 0x0000ea00ff047b82 */ /* 0x000e220000000a00 */
[----:B------:R-:W1:Y:S01]  /*0020*/  S2R R19, SR_TID.X ;  /* 0x0000000000137919 */ /* 0x000e620000002100 */
[----:B------:R-:W2:Y:S01]  /*0030*/  LDCU.64 UR10, c[0x0][0x358] ;  /* 0x00006b00ff0a77ac */ /* 0x000ea20008000a00 */
[----:B------:R-:W-:Y:S01]  /*0040*/  BSSY.RECONVERGENT B0, `(.L_x_22) ;  /* 0x0000052000007945 */ /* 0x000fe20003800200 */
[----:B0-----:R-:W-:-:S04]  /*0050*/  IABS R6, R5 ;  /* 0x0000000500067213 */ /* 0x001fc80000000000 */
[----:B------:R-:W0:Y:S08]  /*0060*/  I2F.RP R0, R6 ;  /* 0x0000000600007306 */ /* 0x000e300000209400 */
[----:B0-----:R-:W0:Y:S02]  /*0070*/  MUFU.RCP R0, R0 ;  /* 0x0000000000007308 */ /* 0x001e240000001000 */
[----:B0-----:R-:W-:Y:S01]  /*0080*/  VIADD R2, R0, 0xffffffe ;  /* 0x0ffffffe00027836 */ /* 0x001fe20000000000 */
[----:B------:R-:W-:-:S05]  /*0090*/  LOP3.LUT R0, R5, 0x400, RZ, 0x3c, !PT ;  /* 0x0000040005007812 */ /* 0x000fca00078e3cff */
[----:B------:R0:W3:Y:S01]  /*00a0*/  F2I.FTZ.U32.TRUNC.NTZ R3, R2 ;  /* 0x0000000200037305 */ /* 0x0000e2000021f000 */
[----:B------:R-:W-:Y:S01]  /*00b0*/  ISETP.GE.AND P2, PT, R0, RZ, PT ;  /* 0x000000ff0000720c */ /* 0x000fe20003f46270 */
[----:B------:R-:W-:Y:S02]  /*00c0*/  IMAD R0, R5, R4, RZ ;  /* 0x0000000405007224 */ /* 0x000fe400078e02ff */
[----:B0-----:R-:W-:Y:S02]  /*00d0*/  IMAD.MOV.U32 R2, RZ, RZ, RZ ;  /* 0x000000ffff027224 */ /* 0x001fe400078e00ff */
[----:B---3--:R-:W-:-:S04]  /*00e0*/  IMAD.MOV R7, RZ, RZ, -R3 ;  /* 0x000000ffff077224 */ /* 0x008fc800078e0a03 */
[----:B------:R-:W-:-:S04]  /*00f0*/  IMAD R7, R7, R6, RZ ;  /* 0x0000000607077224 */ /* 0x000fc800078e02ff */
[----:B------:R-:W-:-:S06]  /*0100*/  IMAD.HI.U32 R3, R3, R7, R2 ;  /* 0x0000000703037227 */ /* 0x000fcc00078e0002 */
[----:B------:R-:W-:-:S04]  /*0110*/  IMAD.HI.U32 R9, R3, 0x400, RZ ;  /* 0x0000040003097827 */ /* 0x000fc800078e00ff */
[----:B------:R-:W-:-:S04]  /*0120*/  IMAD.MOV R3, RZ, RZ, -R9 ;  /* 0x000000ffff037224 */ /* 0x000fc800078e0a09 */
[----:B------:R-:W-:-:S05]  /*0130*/  IMAD R3, R6, R3, 0x400 ;  /* 0x0000040006037424 */ /* 0x000fca00078e0203 */
[----:B------:R-:W-:-:S13]  /*0140*/  ISETP.GT.U32.AND P1, PT, R6, R3, PT ;  /* 0x000000030600720c */ /* 0x000fda0003f24070 */
[----:B------:R-:W-:Y:S02]  /*0150*/  @!P1 IMAD.IADD R3, R3, 0x1, -R6 ;  /* 0x0000000103039824 */ /* 0x000fe400078e0a06 */
[----:B------:R-:W-:Y:S01]  /*0160*/  @!P1 VIADD R9, R9, 0x1 ;  /* 0x0000000109099836 */ /* 0x000fe20000000000 */
[----:B------:R-:W-:Y:S02]  /*0170*/  ISETP.NE.AND P1, PT, R5, RZ, PT ;  /* 0x000000ff0500720c */ /* 0x000fe40003f25270 */
[----:B------:R-:W-:-:S13]  /*0180*/  ISETP.GE.U32.AND P0, PT, R3, R6, PT ;  /* 0x000000060300720c */ /* 0x000fda0003f06070 */
[----:B------:R-:W-:Y:S01]  /*0190*/  @P0 VIADD R9, R9, 0x1 ;  /* 0x0000000109090836 */ /* 0x000fe20000000000 */
[----:B-1----:R-:W-:-:S04]  /*01a0*/  ISETP.GE.U32.AND P0, PT, R19, R0, PT ;  /* 0x000000001300720c */ /* 0x002fc80003f06070 */
[----:B------:R-:W-:Y:S02]  /*01b0*/  @!P2 IADD3 R9, PT, PT, -R9, RZ, RZ ;  /* 0x000000ff0909a210 */ /* 0x000fe40007ffe1ff */
[----:B------:R-:W-:-:S04]  /*01c0*/  @!P1 LOP3.LUT R9, RZ, R5, RZ, 0x33, !PT ;  /* 0x00000005ff099212 */ /* 0x000fc800078e33ff */
[----:B------:R-:W-:-:S04]  /*01d0*/  VIMNMX R21, PT, PT, R9, 0x80, PT ;  /* 0x0000008009157848 */ /* 0x000fc80003fe0100 */
[----:B------:R-:W0:Y:S08]  /*01e0*/  I2F.U32.RP R2, R21 ;  /* 0x0000001500027306 */ /* 0x000e300000209000 */
[----:B0-----:R-:W0:Y:S02]  /*01f0*/  MUFU.RCP R2, R2 ;  /* 0x0000000200027308 */ /* 0x001e240000001000 */
[----:B0-----:R-:W-:-:S06]  /*0200*/  VIADD R12, R2, 0xffffffe ;  /* 0x0ffffffe020c7836 */ /* 0x001fcc0000000000 */
[----:B------:R0:W1:Y:S01]  /*0210*/  F2I.FTZ.U32.TRUNC.NTZ R13, R12 ;  /* 0x0000000c000d7305 */ /* 0x000062000021f000 */
[----:B--2---:R-:W-:Y:S05]  /*0220*/  @P0 BRA `(.L_x_23) ;  /* 0x0000000000cc0947 */ /* 0x004fea0003800000 */
[----:B------:R-:W2:Y:S01]  /*0230*/  I2F.U32.RP R8, R4 ;  /* 0x0000000400087306 */ /* 0x000ea20000209000 */
[----:B------:R-:W3:Y:S01]  /*0240*/  S2R R15, SR_CgaCtaId ;  /* 0x00000000000f7919 */ /* 0x000ee20000008800 */
[----:B------:R-:W4:Y:S01]  /*0250*/  LDC R22, c[0x0][0x360] ;  /* 0x0000d800ff167b82 */ /* 0x000f220000000800 */
[----:B------:R-:W-:Y:S02]  /*0260*/  MOV R2, 0x400 ;  /* 0x0000040000027802 */ /* 0x000fe40000000f00 */
[----:B------:R-:W-:Y:S02]  /*0270*/  ISETP.NE.U32.AND P1, PT, R4, RZ, PT ;  /* 0x000000ff0400720c */ /* 0x000fe40003f25070 */
[----:B------:R-:W-:Y:S01]  /*0280*/  ISETP.NE.U32.AND P4, PT, R5, RZ, PT ;  /* 0x000000ff0500720c */ /* 0x000fe20003f85070 */
[----:B------:R-:W5:Y:S01]  /*0290*/  I2F.U32.RP R14, R5 ;  /* 0x00000005000e7306 */ /* 0x000f620000209000 */
[----:B------:R-:W-:Y:S01]  /*02a0*/  LOP3.LUT R16, RZ, R4, RZ, 0x33, !PT ;  /* 0x00000004ff107212 */ /* 0x000fe200078e33ff */
[----:B------:R-:W0:Y:S06]  /*02b0*/  LDC.64 R6, c[0x0][0x398] ;  /* 0x0000e600ff067b82 */ /* 0x000e2c0000000a00 */
[----:B--2---:R-:W2:Y:S08]  /*02c0*/  MUFU.RCP R8, R8 ;  /* 0x0000000800087308 */ /* 0x004eb00000001000 */
[----:B-----5:R-:W5:Y:S01]  /*02d0*/  MUFU.RCP R14, R14 ;  /* 0x0000000e000e7308 */ /* 0x020f620000001000 */
[----:B--2---:R-:W-:Y:S01]  /*02e0*/  VIADD R3, R8, 0xffffffe ;  /* 0x0ffffffe08037836 */ /* 0x004fe20000000000 */
[----:B---3--:R-:W-:Y:S01]  /*02f0*/  LEA R8, R15, R2, 0x18 ;  /* 0x000000020f087211 */ /* 0x008fe200078ec0ff */
[----:B------:R-:W-:-:S05]  /*0300*/  IMAD.MOV.U32 R2, RZ, RZ, RZ ;  /* 0x000000ffff027224 */ /* 0x000fca00078e00ff */
[----:B------:R-:W2:Y:S01]  /*0310*/  F2I.FTZ.U32.TRUNC.NTZ R3, R3 ;  /* 0x0000000300037305 */ /* 0x000ea2000021f000 */
[----:B-----5:R-:W-:-:S07]  /*0320*/  VIADD R10, R14, 0xffffffe ;  /* 0x0ffffffe0e0a7836 */ /* 0x020fce0000000000 */
[----:B------:R3:W5:Y:S01]  /*0330*/  F2I.FTZ.U32.TRUNC.NTZ R11, R10 ;  /* 0x0000000a000b7305 */ /* 0x000762000021f000 */
[----:B--2---:R-:W-:Y:S02]  /*0340*/  IMAD.MOV R17, RZ, RZ, -R3 ;  /* 0x000000ffff117224 */ /* 0x004fe400078e0a03 */
[----:B---3--:R-:W-:Y:S02]  /*0350*/  IMAD.MOV.U32 R10, RZ, RZ, RZ ;  /* 0x000000ffff0a7224 */ /* 0x008fe400078e00ff */
[----:B------:R-:W-:Y:S02]  /*0360*/  IMAD R15, R17, R4, RZ ;  /* 0x00000004110f7224 */ /* 0x000fe400078e02ff */
[----:B-----5:R-:W-:-:S04]  /*0370*/  IMAD.MOV R14, RZ, RZ, -R11 ;  /* 0x000000ffff0e7224 */ /* 0x020fc800078e0a0b */
[----:B------:R-:W-:Y:S02]  /*0380*/  IMAD R17, R14, R5, RZ ;  /* 0x000000050e117224 */ /* 0x000fe400078e02ff */
[----:B------:R-:W-:-:S04]  /*0390*/  IMAD.HI.U32 R14, R3, R15, R2 ;  /* 0x0000000f030e7227 */ /* 0x000fc800078e0002 */
[----:B------:R-:W-:Y:S01]  /*03a0*/  IMAD.HI.U32 R18, R11, R17, R10 ;  /* 0x000000110b127227 */ /* 0x000fe200078e000a */
[----:B------:R-:W-:Y:S02]  /*03b0*/  MOV R11, R19 ;  /* 0x00000013000b7202 */ /* 0x000fe40000000f00 */
[----:B0---4-:R-:W-:-:S07]  /*03c0*/  LOP3.LUT R17, RZ, R5, RZ, 0x33, !PT ;  /* 0x00000005ff117212 */ /* 0x011fce00078e33ff */
.L_x_24:
[----:B--2---:R-:W-:-:S06]  /*03d0*/  IMAD.WIDE.U32 R2, R11, 0x4, R6 ;  /* 0x000000040b027825 */ /* 0x004fcc00078e0006 */
[----:B------:R-:W2:Y:S01]  /*03e0*/  LDG.E R2, desc[UR10][R2.64] ;  /* 0x0000000a02027981 */ /* 0x000ea2000c1e1900 */
[----:B------:R-:W-:-:S04]  /*03f0*/  IMAD.HI.U32 R10, R14, R11, RZ ;  /* 0x0000000b0e0a7227 */ /* 0x000fc800078e00ff */
[----:B------:R-:W-:Y:S02]  /*0400*/  IMAD.MOV R15, RZ, RZ, -R10 ;  /* 0x000000ffff0f7224 */ /* 0x000fe400078e0a0a */
[----:B------:R-:W-:-:S04]  /*0410*/  IMAD.HI.U32 R10, R18, R11, RZ ;  /* 0x0000000b120a7227 */ /* 0x000fc800078e00ff */
[----:B------:R-:W-:Y:S02]  /*0420*/  IMAD R15, R4, R15, R11 ;  /* 0x0000000f040f7224 */ /* 0x000fe400078e020b */
[----:B------:R-:W-:-:S03]  /*0430*/  IMAD.MOV R20, RZ, RZ, -R10 ;  /* 0x000000ffff147224 */ /* 0x000fc600078e0a0a */
[----:B------:R-:W-:Y:S01]  /*0440*/  ISETP.GE.U32.AND P0, PT, R15, R4, PT ;  /* 0x000000040f00720c */ /* 0x000fe20003f06070 */
[--C-:B------:R-:W-:Y:S02]  /*0450*/  IMAD R20, R5, R20, R11.reuse ;  /* 0x0000001405147224 */ /* 0x100fe400078e020b */
[----:B------:R-:W-:-:S03]  /*0460*/  IMAD.IADD R11, R22, 0x1, R11 ;  /* 0x00000001160b7824 */ /* 0x000fc600078e020b */
[----:B------:R-:W-:-:S07]  /*0470*/  ISETP.GE.U32.AND P2, PT, R20, R5, PT ;  /* 0x000000051400720c */ /* 0x000fce0003f46070 */
[----:B------:R-:W-:-:S05]  /*0480*/  @P0 IMAD.IADD R15, R15, 0x1, -R4 ;  /* 0x000000010f0f0824 */ /* 0x000fca00078e0a04 */
[----:B------:R-:W-:Y:S01]  /*0490*/  ISETP.GE.U32.AND P0, PT, R15, R4, PT ;  /* 0x000000040f00720c */ /* 0x000fe20003f06070 */
[----:B------:R-:W-:Y:S02]  /*04a0*/  @P2 IMAD.IADD R20, R20, 0x1, -R5 ;  /* 0x0000000114142824 */ /* 0x000fe400078e0a05 */
[----:B------:R-:W-:-:S03]  /*04b0*/  @P2 VIADD R10, R10, 0x1 ;  /* 0x000000010a0a2836 */ /* 0x000fc60000000000 */
[----:B------:R-:W-:-:S07]  /*04c0*/  ISETP.GE.U32.AND P3, PT, R20, R5, PT ;  /* 0x000000051400720c */ /* 0x000fce0003f66070 */
[----:B------:R-:W-:Y:S01]  /*04d0*/  @P0 IMAD.IADD R15, R15, 0x1, -R4 ;  /* 0x000000010f0f0824 */ /* 0x000fe200078e0a04 */
[----:B------:R-:W-:-:S04]  /*04e0*/  ISETP.GE.U32.AND P0, PT, R11, R0, PT ;  /* 0x000000000b00720c */ /* 0x000fc80003f06070 */
[----:B------:R-:W-:Y:S01]  /*04f0*/  SEL R15, R16, R15, !P1 ;  /* 0x0000000f100f7207 */ /* 0x000fe20004800000 */
[----:B------:R-:W-:-:S04]  /*0500*/  @P3 VIADD R10, R10, 0x1 ;  /* 0x000000010a0a3836 */ /* 0x000fc80000000000 */
[----:B------:R-:W-:Y:S01]  /*0510*/  IMAD R15, R15, 0x104, R8 ;  /* 0x000001040f0f7824 */ /* 0x000fe200078e0208 */
[----:B------:R-:W-:-:S04]  /*0520*/  SEL R10, R17, R10, !P4 ;  /* 0x0000000a110a7207 */ /* 0x000fc80006000000 */
[----:B------:R-:W-:-:S05]  /*0530*/  LEA R15, R10, R15, 0x2 ;  /* 0x0000000f0a0f7211 */ /* 0x000fca00078e10ff */
[----:B--2---:R2:W-:Y:S01]  /*0540*/  STS [R15], R2 ;  /* 0x000000020f007388 */ /* 0x0045e20000000800 */
[----:B------:R-:W-:Y:S05]  /*0550*/  @!P0 BRA `(.L_x_24) ;  /* 0xfffffffc009c8947 */ /* 0x000fea000383ffff */
.L_x_23:
[----:B------:R-:W-:Y:S05]  /*0560*/  BSYNC.RECONVERGENT B0 ;  /* 0x0000000000007941 */ /* 0x000fea0003800200 */
.L_x_22:
[----:B------:R-:W3:Y:S01]  /*0570*/  LDC R8, c[0x0][0x360] ;  /* 0x0000d800ff087b82 */ /* 0x000ee20000000800 */
[----:B------:R-:W-:Y:S02]  /*0580*/  IMAD.MOV R3, RZ, RZ, -R21 ;  /* 0x000000ffff037224 */ /* 0x000fe400078e0a15 */
[----:B0-----:R-:W-:Y:S02]  /*0590*/  IMAD.MOV.U32 R12, RZ, RZ, RZ ;  /* 0x000000ffff0c7224 */ /* 0x001fe400078e00ff */
[----:B-1----:R-:W-:-:S03]  /*05a0*/  IMAD R3, R3, R13, RZ ;  /* 0x0000000d03037224 */ /* 0x002fc600078e02ff */
[----:B------:R-:W0:Y:S01]  /*05b0*/  LDC R0, c[0x0][0x374] ;  /* 0x0000dd00ff007b82 */ /* 0x000e220000000800 */
[----:B------:R-:W-:-:S06]  /*05c0*/  IMAD.HI.U32 R13, R13, R3, R12 ;  /* 0x000000030d0d7227 */ /* 0x000fcc00078e000c */
[C---:B------:R-:W-:Y:S01]  /*05d0*/  IMAD.HI.U32 R7, R13.reuse, R19, RZ ;  /* 0x000000130d077227 */ /* 0x040fe200078e00ff */
[----:B------:R-:W1:Y:S03]  /*05e0*/  S2UR UR6, SR_CTAID.Y ;  /* 0x00000000000679c3 */ /* 0x000e660000002600 */
[----:B--2---:R-:W-:Y:S02]  /*05f0*/  IMAD.MOV R2, RZ, RZ, -R7 ;  /* 0x000000ffff027224 */ /* 0x004fe400078e0a07 */
[----:B---3--:R-:W-:-:S04]  /*0600*/  IMAD.HI.U32 R13, R13, R8, RZ ;  /* 0x000000080d0d7227 */ /* 0x008fc800078e00ff */
[----:B------:R-:W-:Y:S02]  /*0610*/  IMAD.MOV R3, RZ, RZ, -R13 ;  /* 0x000000ffff037224 */ /* 0x000fe400078e0a0d */
[----:B0-----:R-:W-:-:S05]  /*0620*/  IMAD.SHL.U32 R0, R0, 0x10, RZ ;  /* 0x0000001000007824 */ /* 0x001fca00078e00ff */
[----:B-1----:R-:W-:Y:S01]  /*0630*/  ISETP.LE.U32.AND P1, PT, R0, UR6, PT ;  /* 0x0000000600007c0c */ /* 0x002fe2000bf23070 */
[C---:B------:R-:W-:Y:S02]  /*0640*/  IMAD R0, R21.reuse, R2, R19 ;  /* 0x0000000215007224 */ /* 0x040fe400078e0213 */
[----:B------:R-:W-:-:S03]  /*0650*/  IMAD R2, R21, R3, R8 ;  /* 0x0000000315027224 */ /* 0x000fc600078e0208 */
[-C--:B------:R-:W-:Y:S02]  /*0660*/  ISETP.GE.U32.AND P0, PT, R0, R21.reuse, PT ;  /* 0x000000150000720c */ /* 0x080fe40003f06070 */
[----:B------:R-:W-:-:S05]  /*0670*/  ISETP.GE.U32.AND P2, PT, R2, R21, PT ;  /* 0x000000150200720c */ /* 0x000fca0003f46070 */
[----:B------:R-:W-:Y:S08]  /*0680*/  @P1 EXIT ;  /* 0x000000000000194d */ /* 0x000ff00003800000 */
[----:B------:R-:W-:Y:S01]  /*0690*/  @P0 IMAD.IADD R0, R0, 0x1, -R21 ;  /* 0x0000000100000824 */ /* 0x000fe200078e0a15 */
[----:B------:R-:W-:Y:S01]  /*06a0*/  @P2 IADD3 R2, PT, PT, -R21, R2, RZ ;  /* 0x0000000215022210 */ /* 0x000fe20007ffe1ff */
[----:B------:R-:W0:Y:S01]  /*06b0*/  S2UR UR5, SR_CTAID.X ;  /* 0x00000000000579c3 */ /* 0x000e220000002500 */
[----:B------:R-:W-:Y:S01]  /*06c0*/  @P0 VIADD R7, R7, 0x1 ;  /* 0x0000000107070836 */ /* 0x000fe20000000000 */
[----:B------:R-:W-:Y:S01]  /*06d0*/  ISETP.NE.U32.AND P0, PT, R21, RZ, PT ;  /* 0x000000ff1500720c */ /* 0x000fe20003f05070 */
[----:B------:R-:W-:Y:S01]  /*06e0*/  @P2 VIADD R13, R13, 0x1 ;  /* 0x000000010d0d2836 */ /* 0x000fe20000000000 */
[-C--:B------:R-:W-:Y:S01]  /*06f0*/  ISETP.GE.U32.AND P1, PT, R0, R21.reuse, PT ;  /* 0x000000150000720c */ /* 0x080fe20003f26070 */
[----:B------:R-:W-:Y:S01]  /*0700*/  IMAD.IADD R0, R19, 0x1, R8 ;  /* 0x0000000113007824 */ /* 0x000fe200078e0208 */
[-C--:B------:R-:W-:Y:S02]  /*0710*/  ISETP.GE.U32.AND P3, PT, R2, R21.reuse, PT ;  /* 0x000000150200720c */ /* 0x080fe40003f66070 */
[----:B------:R-:W-:-:S02]  /*0720*/  LOP3.LUT R6, RZ, R21, RZ, 0x33, !PT ;  /* 0x00000015ff067212 */ /* 0x000fc400078e33ff */
[----:B------:R-:W-:Y:S02]  /*0730*/  LOP3.LUT R0, R0, 0x3ff, RZ, 0x3c, !PT ;  /* 0x000003ff00007812 */ /* 0x000fe400078e3cff */
[----:B------:R-:W-:Y:S02]  /*0740*/  VIMNMX R5, PT, PT, R5, 0x20, PT ;  /* 0x0000002005057848 */ /* 0x000fe40003fe0100 */
[----:B------:R-:W-:Y:S02]  /*0750*/  LOP3.LUT R2, R8, 0xffff, RZ, 0xc0, !PT ;  /* 0x0000ffff08027812 */ /* 0x000fe400078ec0ff */
[----:B------:R-:W-:Y:S01]  /*0760*/  LOP3.LUT R0, R0, 0xffff, RZ, 0xc0, !PT ;  /* 0x0000ffff00007812 */ /* 0x000fe200078ec0ff */
[----:B------:R-:W-:Y:S01]  /*0770*/  @P1 VIADD R7, R7, 0x1 ;  /* 0x0000000107071836 */ /* 0x000fe20000000000 */
[----:B------:R-:W-:Y:S01]  /*0780*/  MOV R11, 0x7e0 ;  /* 0x000007e0000b7802 */ /* 0x000fe20000000f00 */
[----:B------:R-:W-:-:S03]  /*0790*/  @P3 VIADD R13, R13, 0x1 ;  /* 0x000000010d0d3836 */ /* 0x000fc60000000000 */
[C---:B------:R-:W-:Y:S02]  /*07a0*/  SEL R7, R6.reuse, R7, !P0 ;  /* 0x0000000706077207 */ /* 0x040fe40004000000 */
[----:B------:R-:W-:Y:S01]  /*07b0*/  SEL R6, R6, R13, !P0 ;  /* 0x0000000d06067207 */ /* 0x000fe20004000000 */
[----:B0-----:R-:W-:-:S12]  /*07c0*/  USHF.L.U32 UR5, UR5, 0xa, URZ ;  /* 0x0000000a05057899 */ /* 0x001fd800080006ff */
[----:B------:R-:W-:Y:S05]  /*07d0*/  CALL.REL.NOINC `($__internal_1_$__cuda_sm20_div_u16) ;  /* 0x0000007800e47944 */ /* 0x000fea0003c00000 */
[----:B------:R-:W0:Y:S01]  /*07e0*/  LDCU UR7, c[0x0][0x3ac] ;  /* 0x00007580ff0777ac */ /* 0x000e220008000800 */
[----:B------:R-:W-:Y:S01]  /*07f0*/  LOP3.LUT R4, R4, 0x3, RZ, 0xc0, !PT ;  /* 0x0000000304047812 */ /* 0x000fe200078ec0ff */
[----:B0-----:R-:W-:Y:S02]  /*0800*/  USHF.R.S32.HI UR4, URZ, 0x1f, UR7 ;  /* 0x0000001fff047899 */ /* 0x001fe40008011407 */
[----:B------:R-:W-:-:S05]  /*0810*/  IMAD R3, RZ, RZ, -UR7 ;  /* 0x80000007ff037e24 */ /* 0x000fca000f8e02ff */
[----:B------:R-:W-:Y:S02]  /*0820*/  LEA R3, R3, 0x201f, 0x8 ;  /* 0x0000201f03037811 */ /* 0x000fe400078e40ff */
[----:B------:R-:W-:-:S07]  /*0830*/  LOP3.LUT R2, R5, UR4, RZ, 0xc0, !PT ;  /* 0x0000000405027c12 */ /* 0x000fce000f8ec0ff */
.L_x_177:
[----:B------:R-:W0:Y:S01]  /*0840*/  S2R R43, SR_TID.X ;  /* 0x00000000002b7919 */ /* 0x000e220000002100 */
[----:B------:R-:W1:Y:S01]  /*0850*/  LDC R57, c[0x0][0x388] ;  /* 0x0000e200ff397b82 */ /* 0x000e620000000800 */
[----:B------:R-:W-:Y:S01]  /*0860*/  ISETP.NE.AND P0, PT, R4, 0x2, PT ;  /* 0x000000020400780c */ /* 0x000fe20003f05270 */
[----:B------:R-:W-:Y:S01]  /*0870*/  UMOV UR8, 0x400 ;  /* 0x0000040000087882 */ /* 0x000fe20000000000 */
[----:B------:R-:W-:Y:S05]  /*0880*/  BSSY.RECONVERGENT B0, `(.L_x_25) ;  /* 0x0000023000007945 */ /* 0x000fea0003800200 */
[----:B------:R-:W2:Y:S01]  /*0890*/  S2UR UR9, SR_CgaCtaId ;  /* 0x00000000000979c3 */ /* 0x000ea20000008800 */
[----:B0-----:R-:W-:-:S02]  /*08a0*/  IMAD.IADD R71, R43, 0x1, R8 ;  /* 0x000000012b477824 */ /* 0x001fc400078e0208 */
[----:B------:R-:W-:-:S03]  /*08b0*/  IMAD.MOV.U32 R53, RZ, RZ, R43 ;  /* 0x000000ffff357224 */ /* 0x000fc600078e002b */
[----:B------:R-:W-:-:S05]  /*08c0*/  IADD3 R73, PT, PT, R71, R8, RZ ;  /* 0x0000000847497210 */ /* 0x000fca0007ffe0ff */
[----:B------:R-:W-:Y:S01]  /*08d0*/  IMAD.IADD R42, R73, 0x1, R8 ;  /* 0x00000001492a7824 */ /* 0x000fe200078e0208 */
[----:B--2---:R-:W-:Y:S06]  /*08e0*/  @!P0 BRA `(.L_x_26) ;  /* 0x0000000000708947 */ /* 0x004fec0003800000 */
[----:B------:R-:W0:Y:S01]  /*08f0*/  LDCU UR4, c[0x0][0x388] ;  /* 0x00007100ff0477ac */ /* 0x000e220008000800 */
[----:B------:R-:W2:Y:S01]  /*0900*/  LDC.64 R46, c[0x0][0x390] ;  /* 0x0000e400ff2e7b82 */ /* 0x000ea20000000a00 */
[----:B0-----:R-:W-:-:S06]  /*0910*/  UIMAD UR4, UR6, UR4, UR5 ;  /* 0x00000004060472a4 */ /* 0x001fcc000f8e0205 */
[----:B------:R-:W-:-:S04]  /*0920*/  VIADD R51, R43, UR4 ;  /* 0x000000042b337c36 */ /* 0x000fc80008000000 */
[----:B--2---:R-:W-:-:S06]  /*0930*/  IMAD.WIDE.U32 R44, R51, 0x4, R46 ;  /* 0x00000004332c7825 */ /* 0x004fcc00078e002e */
[----:B------:R-:W2:Y:S01]  /*0940*/  LDG.E R44, desc[UR10][R44.64] ;  /* 0x0000000a2c2c7981 */ /* 0x000ea2000c1e1900 */
[----:B------:R-:W0:Y:S01]  /*0950*/  S2UR UR7, SR_CgaCtaId ;  /* 0x00000000000779c3 */ /* 0x000e220000008800 */
[----:B------:R-:W-:Y:S01]  /*0960*/  UMOV UR4, 0x400 ;  /* 0x0000040000047882 */ /* 0x000fe20000000000 */
[----:B------:R-:W-:Y:S01]  /*0970*/  ISETP.NE.AND P0, PT, R4, 0x3, PT ;  /* 0x000000030400780c */ /* 0x000fe20003f05270 */
[----:B------:R-:W-:Y:S01]  /*0980*/  UIADD3 UR4, UPT, UPT, UR4, 0x4100, URZ ;  /* 0x0000410004047890 */ /* 0x000fe2000fffe0ff */
[----:B------:R-:W-:-:S03]  /*0990*/  IMAD.MOV.U32 R53, RZ, RZ, R71 ;  /* 0x000000ffff357224 */ /* 0x000fc600078e0047 */
[----:B0-----:R-:W-:-:S06]  /*09a0*/  ULEA UR4, UR7, UR4, 0x18 ;  /* 0x0000000407047291 */ /* 0x001fcc000f8ec0ff */
[----:B------:R-:W-:-:S05]  /*09b0*/  LEA R49, R43, UR4, 0x2 ;  /* 0x000000042b317c11 */ /* 0x000fca000f8e10ff */
[----:B--2---:R0:W-:Y:S01]  /*09c0*/  STS [R49], R44 ;  /* 0x0000002c31007388 */ /* 0x0041e20000000800 */
[----:B------:R-:W-:Y:S05]  /*09d0*/  @!P0 BRA `(.L_x_26) ;  /* 0x0000000000348947 */ /* 0x000fea0003800000 */
[----:B------:R-:W-:Y:S01]  /*09e0*/  ISETP.NE.AND P0, PT, R4, RZ, PT ;  /* 0x000000ff0400720c */ /* 0x000fe20003f05270 */
[----:B------:R-:W-:-:S12]  /*09f0*/  IMAD.IADD R45, R51, 0x1, R8 ;  /* 0x00000001332d7824 */ /* 0x000fd800078e0208 */
[C---:B------:R-:W-:Y:S02]  /*0a00*/  @P0 IMAD.IADD R51, R45.reuse, 0x1, R8 ;  /* 0x000000012d330824 */ /* 0x040fe400078e0208 */
[----:B0-----:R-:W-:-:S04]  /*0a10*/  IMAD.WIDE.U32 R44, R45, 0x4, R46 ;  /* 0x000000042d2c7825 */ /* 0x001fc800078e002e */
[----:B------:R-:W-:Y:S02]  /*0a20*/  @P0 IMAD.WIDE.U32 R46, R51, 0x4, R46 ;  /* 0x00000004332e0825 */ /* 0x000fe400078e002e */
[----:B------:R-:W2:Y:S04]  /*0a30*/  LDG.E R44, desc[UR10][R44.64] ;  /* 0x0000000a2c2c7981 */ /* 0x000ea8000c1e1900 */
[----:B------:R-:W3:Y:S01]  /*0a40*/  @P0 LDG.E R46, desc[UR10][R46.64] ;  /* 0x0000000a2e2e0981 */ /* 0x000ee2000c1e1900 */
[C---:B------:R-:W-:Y:S02]  /*0a50*/  IMAD R49, R8.reuse, 0x4, R49 ;  /* 0x0000000408317824 */ /* 0x040fe400078e0231 */
[----:B------:R-:W-:Y:S02]  /*0a60*/  IMAD.MOV.U32 R53, RZ, RZ, R73 ;  /* 0x000000ffff357224 */ /* 0x000fe400078e0049 */
[----:B------:R-:W-:Y:S01]  /*0a70*/  @P0 IMAD.MOV.U32 R53, RZ, RZ, R42 ;  /* 0x000000ffff350224 */ /* 0x000fe200078e002a */
[----:B------:R-:W-:Y:S01]  /*0a80*/  @P0 LEA R51, R8, R49, 0x2 ;  /* 0x0000003108330211 */ /* 0x000fe200078e10ff */
[----:B--2---:R2:W-:Y:S04]  /*0a90*/  STS [R49], R44 ;  /* 0x0000002c31007388 */ /* 0x0045e80000000800 */
[----:B---3--:R2:W-:Y:S02]  /*0aa0*/  @P0 STS [R51], R46 ;  /* 0x0000002e33000388 */ /* 0x0085e40000000800 */
.L_x_26:
[----:B------:R-:W-:Y:S05]  /*0ab0*/  BSYNC.RECONVERGENT B0 ;  /* 0x0000000000007941 */ /* 0x000fea0003800200 */
.L_x_25:
[----:B------:R-:W-:Y:S01]  /*0ac0*/  UIADD3 UR4, UPT, UPT, UR8, 0x4100, URZ ;  /* 0x0000410008047890 */ /* 0x000fe2000fffe0ff */
[----:B------:R-:W-:Y:S01]  /*0ad0*/  VIADD R0, R53, UR5 ;  /* 0x0000000535007c36 */ /* 0x000fe20008000000 */
[----:B------:R-:W-:Y:S02]  /*0ae0*/  BSSY.RECONVERGENT B0, `(.L_x_27) ;  /* 0x000001f000007945 */ /* 0x000fe40003800200 */
[----:B------:R-:W-:Y:S01]  /*0af0*/  ULEA UR4, UR9, UR4, 0x18 ;  /* 0x0000000409047291 */ /* 0x000fe2000f8ec0ff */
[----:B-1----:R-:W-:-:S04]  /*0b00*/  IMAD R57, R57, UR6, R0 ;  /* 0x0000000639397c24 */ /* 0x002fc8000f8e0200 */
[----:B------:R-:W-:Y:S01]  /*0b10*/  IMAD.IADD R59, R57, 0x1, R8 ;  /* 0x00000001393b7824 */ /* 0x000fe200078e0208 */
[----:B------:R-:W-:Y:S01]  /*0b20*/  LEA R55, R53, UR4, 0x2 ;  /* 0x0000000435377c11 */ /* 0x000fe2000f8e10ff */
[C-C-:B------:R-:W-:Y:S02]  /*0b30*/  IMAD R61, R8.reuse, 0x2, R57.reuse ;  /* 0x00000002083d7824 */ /* 0x140fe400078e0239 */
[----:B------:R-:W-:-:S07]  /*0b40*/  IMAD R63, R8, 0x3, R57 ;  /* 0x00000003083f7824 */ /* 0x000fce00078e0239 */
.L_x_28:
[----:B-12---:R-:W0:Y:S02]  /*0b50*/  LDC.64 R50, c[0x0][0x390] ;  /* 0x0000e400ff327b82 */ /* 0x006e240000000a00 */
[----:B0-----:R-:W-:-:S04]  /*0b60*/  IMAD.WIDE.U32 R44, R57, 0x4, R50 ;  /* 0x00000004392c7825 */ /* 0x001fc800078e0032 */
[--C-:B------:R-:W-:Y:S02]  /*0b70*/  IMAD.WIDE.U32 R46, R59, 0x4, R50.reuse ;  /* 0x000000043b2e7825 */ /* 0x100fe400078e0032 */
[----:B------:R-:W2:Y:S02]  /*0b80*/  LDG.E R44, desc[UR10][R44.64] ;  /* 0x0000000a2c2c7981 */ /* 0x000ea4000c1e1900 */
[--C-:B------:R-:W-:Y:S02]  /*0b90*/  IMAD.WIDE.U32 R48, R61, 0x4, R50.reuse ;  /* 0x000000043d307825 */ /* 0x100fe400078e0032 */
[----:B------:R-:W3:Y:S02]  /*0ba0*/  LDG.E R46, desc[UR10][R46.64] ;  /* 0x0000000a2e2e7981 */ /* 0x000ee4000c1e1900 */
[----:B------:R-:W-:Y:S02]  /*0bb0*/  IMAD.WIDE.U32 R50, R63, 0x4, R50 ;  /* 0x000000043f327825 */ /* 0x000fe400078e0032 */
[----:B------:R-:W4:Y:S04]  /*0bc0*/  LDG.E R48, desc[UR10][R48.64] ;  /* 0x0000000a30307981 */ /* 0x000f28000c1e1900 */
[----:B------:R-:W5:Y:S01]  /*0bd0*/  LDG.E R50, desc[UR10][R50.64] ;  /* 0x0000000a32327981 */ /* 0x000f62000c1e1900 */
[----:B------:R-:W-:-:S02]  /*0be0*/  IMAD R65, R8, 0x4, R55 ;  /* 0x0000000408417824 */ /* 0x000fc400078e0237 */
[C-C-:B------:R-:W-:Y:S02]  /*0bf0*/  IMAD R67, R8.reuse, 0x8, R55.reuse ;  /* 0x0000000808437824 */ /* 0x140fe400078e0237 */
[C---:B------:R-:W-:Y:S01]  /*0c00*/  IMAD R69, R8.reuse, 0xc, R55 ;  /* 0x0000000c08457824 */ /* 0x040fe200078e0237 */
[----:B------:R-:W-:-:S04]  /*0c10*/  LEA R53, R8, R53, 0x2 ;  /* 0x0000003508357211 */ /* 0x000fc800078e10ff */
[----:B------:R-:W-:Y:S01]  /*0c20*/  ISETP.GE.U32.AND P0, PT, R53, 0x400, PT ;  /* 0x000004003500780c */ /* 0x000fe20003f06070 */
[C---:B------:R-:W-:Y:S02]  /*0c30*/  IMAD R59, R8.reuse, 0x4, R59 ;  /* 0x00000004083b7824 */ /* 0x040fe400078e023b */
[C---:B------:R-:W-:Y:S02]  /*0c40*/  IMAD R61, R8.reuse, 0x4, R61 ;  /* 0x00000004083d7824 */ /* 0x040fe400078e023d */
[C---:B------:R-:W-:Y:S02]  /*0c50*/  IMAD R63, R8.reuse, 0x4, R63 ;  /* 0x00000004083f7824 */ /* 0x040fe400078e023f */
[C---:B------:R-:W-:Y:S01]  /*0c60*/  IMAD R57, R8.reuse, 0x4, R57 ;  /* 0x0000000408397824 */ /* 0x040fe200078e0239 */
[----:B--2---:R0:W-:Y:S04]  /*0c70*/  STS [R55], R44 ;  /* 0x0000002c37007388 */ /* 0x0041e80000000800 */
[----:B---3--:R1:W-:Y:S04]  /*0c80*/  STS [R65], R46 ;  /* 0x0000002e41007388 */ /* 0x0083e80000000800 */
[----:B----4-:R1:W-:Y:S04]  /*0c90*/  STS [R67], R48 ;  /* 0x0000003043007388 */ /* 0x0103e80000000800 */
[----:B-----5:R1:W-:Y:S01]  /*0ca0*/  STS [R69], R50 ;  /* 0x0000003245007388 */ /* 0x0203e20000000800 */
[----:B0-----:R-:W-:Y:S01]  /*0cb0*/  IMAD R55, R8, 0x10, R55 ;  /* 0x0000001008377824 */ /* 0x001fe200078e0237 */
[----:B------:R-:W-:Y:S06]  /*0cc0*/  @!P0 BRA `(.L_x_28) ;  /* 0xfffffffc00a08947 */ /* 0x000fec000383ffff */
[----:B------:R-:W-:Y:S05]  /*0cd0*/  BSYNC.RECONVERGENT B0 ;  /* 0x0000000000007941 */ /* 0x000fea0003800200 */
.L_x_27:
[----:B------:R-:W-:Y:S01]  /*0ce0*/  BAR.SYNC.DEFER_BLOCKING 0x0 ;  /* 0x0000000000007b1d */ /* 0x000fe20000010000 */
[----:B------:R-:W-:Y:S01]  /*0cf0*/  ISETP.NE.AND P0, PT, R4, 0x2, PT ;  /* 0x000000020400780c */ /* 0x000fe20003f05270 */
[----:B------:R-:W-:-:S04]  /*0d00*/  IMAD.MOV.U32 R45, RZ, RZ, R43 ;  /* 0x000000ffff2d7224 */ /* 0x000fc800078e002b */
[----:B------:R-:W-:Y:S08]  /*0d10*/  BSSY.RECONVERGENT B0, `(.L_x_29) ;  /* 0x0000010000007945 */ /* 0x000ff00003800200 */
[----:B------:R-:W-:Y:S05]  /*0d20*/  @!P0 BRA `(.L_x_30) ;  /* 0x0000000000388947 */ /* 0x000fea0003800000 */
[----:B------:R-:W-:Y:S01]  /*0d30*/  UIADD3 UR4, UPT, UPT, UR8, 0x5100, URZ ;  /* 0x0000510008047890 */ /* 0x000fe2000fffe0ff */
[----:B------:R-:W-:Y:S01]  /*0d40*/  ISETP.NE.AND P0, PT, R4, 0x3, PT ;  /* 0x000000030400780c */ /* 0x000fe20003f05270 */
[----:B------:R-:W-:Y:S02]  /*0d50*/  IMAD.MOV.U32 R45, RZ, RZ, R71 ;  /* 0x000000ffff2d7224 */ /* 0x000fe400078e0047 */
[----:B------:R-:W-:-:S06]  /*0d60*/  ULEA UR4, UR9, UR4, 0x18 ;  /* 0x0000000409047291 */ /* 0x000fcc000f8ec0ff */
[----:B------:R-:W-:-:S05]  /*0d70*/  LEA R47, R43, UR4, 0x2 ;  /* 0x000000042b2f7c11 */ /* 0x000fca000f8e10ff */
[----:B------:R0:W-:Y:S01]  /*0d80*/  STS [R47], RZ ;  /* 0x000000ff2f007388 */ /* 0x0001e20000000800 */
[----:B------:R-:W-:Y:S05]  /*0d90*/  @!P0 BRA `(.L_x_30) ;  /* 0x00000000001c8947 */ /* 0x000fea0003800000 */
[----:B------:R-:W-:Y:S01]  /*0da0*/  ISETP.NE.AND P0, PT, R4, RZ, PT ;  /* 0x000000ff0400720c */ /* 0x000fe20003f05270 */
[----:B------:R-:W-:Y:S01]  /*0db0*/  IMAD.MOV.U32 R45, RZ, RZ, R73 ;  /* 0x000000ffff2d7224 */ /* 0x000fe200078e0049 */
[----:B0-----:R-:W-:-:S05]  /*0dc0*/  LEA R47, R8, R47, 0x2 ;  /* 0x0000002f082f7211 */ /* 0x001fca00078e10ff */
[----:B------:R2:W-:Y:S06]  /*0dd0*/  STS [R47], RZ ;  /* 0x000000ff2f007388 */ /* 0x0005ec0000000800 */
[----:B------:R-:W-:Y:S02]  /*0de0*/  @P0 IMAD R0, R8, 0x4, R47 ;  /* 0x0000000408000824 */ /* 0x000fe400078e022f */
[----:B------:R-:W-:-:S03]  /*0df0*/  @P0 IMAD.MOV.U32 R45, RZ, RZ, R42 ;  /* 0x000000ffff2d0224 */ /* 0x000fc600078e002a */
[----:B------:R2:W-:Y:S04]  /*0e00*/  @P0 STS [R0], RZ ;  /* 0x000000ff00000388 */ /* 0x0005e80000000800 */
.L_x_30:
[----:B------:R-:W-:Y:S05]  /*0e10*/  BSYNC.RECONVERGENT B0 ;  /* 0x0000000000007941 */ /* 0x000fea0003800200 */
.L_x_29:
[----:B------:R-:W-:Y:S01]  /*0e20*/  BSSY.RECONVERGENT B0, `(.L_x_31) ;  /* 0x000000e000007945 */ /* 0x000fe20003800200 */
[----:B------:R-:W-:-:S04]  /*0e30*/  UIADD3 UR8, UPT, UPT, UR8, 0x5100, URZ ;  /* 0x0000510008087890 */ /* 0x000fc8000fffe0ff */
[----:B------:R-:W-:-:S12]  /*0e40*/  ULEA UR8, UR9, UR8, 0x18 ;  /* 0x0000000809087291 */ /* 0x000fd8000f8ec0ff */
.L_x_32:
[----:B0-23--:R-:W-:Y:S01]  /*0e50*/  LEA R47, R45, UR8, 0x2 ;  /* 0x000000082d2f7c11 */ /* 0x00dfe2000f8e10ff */
[----:B------:R-:W-:-:S04]  /*0e60*/  IMAD R45, R8, 0x4, R45 ;  /* 0x00000004082d7824 */ /* 0x000fc800078e022d */
[C---:B------:R-:W-:Y:S01]  /*0e70*/  IMAD R49, R8.reuse, 0x4, R47 ;  /* 0x0000000408317824 */ /* 0x040fe200078e022f */
[----:B------:R3:W-:Y:S01]  /*0e80*/  STS [R47], RZ ;  /* 0x000000ff2f007388 */ /* 0x0007e20000000800 */
[----:B------:R-:W-:Y:S02]  /*0e90*/  ISETP.GE.U32.AND P0, PT, R45, 0x400, PT ;  /* 0x000004002d00780c */ /* 0x000fe40003f06070 */
[C---:B------:R-:W-:Y:S01]  /*0ea0*/  IMAD R51, R8.reuse, 0x4, R49 ;  /* 0x0000000408337824 */ /* 0x040fe200078e0231 */
[----:B------:R3:W-:Y:S03]  /*0eb0*/  STS [R49], RZ ;  /* 0x000000ff31007388 */ /* 0x0007e60000000800 */
[----:B------:R-:W-:Y:S01]  /*0ec0*/  IMAD R0, R8, 0x4, R51 ;  /* 0x0000000408007824 */ /* 0x000fe200078e0233 */
[----:B------:R3:W-:Y:S04]  /*0ed0*/  STS [R51], RZ ;  /* 0x000000ff33007388 */ /* 0x0007e80000000800 */
[----:B------:R3:W-:Y:S02]  /*0ee0*/  STS [R0], RZ ;  /* 0x000000ff00007388 */ /* 0x0007e40000000800 */
[----:B------:R-:W-:Y:S05]  /*0ef0*/  @!P0 BRA `(.L_x_32) ;  /* 0xfffffffc00d48947 */ /* 0x000fea000383ffff */
[----:B------:R-:W-:Y:S05]  /*0f00*/  BSYNC.RECONVERGENT B0 ;  /* 0x0000000000007941 */ /* 0x000fea0003800200 */
.L_x_31:
[----:B------:R-:W-:-:S13]  /*0f10*/  ISETP.GE.AND P0, PT, R9, 0x1, PT ;  /* 0x000000010900780c */ /* 0x000fda0003f06270 */
[----:B------:R-:W-:Y:S05]  /*0f20*/  @!P0 BRA `(.L_x_33) ;  /* 0x00000054001c8947 */ /* 0x000fea0003800000 */
[-C--:B-1----:R-:W-:Y:S01]  /*0f30*/  IABS R46, R5.reuse ;  /* 0x00000005002e7213 */ /* 0x082fe20000000000 */
[----:B------:R-:W0:Y:S01]  /*0f40*/  LDC R89, c[0x0][0x3ac] ;  /* 0x0000eb00ff597b82 */ /* 0x000e220000000800 */
[----:B---3--:R-:W-:Y:S02]  /*0f50*/  LOP3.LUT R0, R43, 0x1f, RZ, 0xc0, !PT ;  /* 0x0000001f2b007812 */ /* 0x008fe400078ec0ff */
[----:B------:R-:W1:Y:S01]  /*0f60*/  I2F.RP R42, R46 ;  /* 0x0000002e002a7306 */ /* 0x000e620000209400 */
[----:B------:R-:W-:Y:S02]  /*0f70*/  IABS R48, R5 ;  /* 0x0000000500307213 */ /* 0x000fe40000000000 */
[----:B------:R-:W-:-:S03]  /*0f80*/  ISETP.GE.AND P2, PT, R0, RZ, PT ;  /* 0x000000ff0000720c */ /* 0x000fc60003f46270 */
[----:B------:R-:W-:Y:S02]  /*0f90*/  IMAD.MOV R48, RZ, RZ, -R48 ;  /* 0x000000ffff307224 */ /* 0x000fe400078e0a30 */
[----:B-1----:R-:W1:Y:S02]  /*0fa0*/  MUFU.RCP R42, R42 ;  /* 0x0000002a002a7308 */ /* 0x002e640000001000 */
[----:B-1----:R-:W-:Y:S02]  /*0fb0*/  IADD3 R44, PT, PT, R42, 0xffffffe, RZ ;  /* 0x0ffffffe2a2c7810 */ /* 0x002fe40007ffe0ff */
[----:B------:R-:W-:-:S04]  /*0fc0*/  IABS R42, R0 ;  /* 0x00000000002a7213 */ /* 0x000fc80000000000 */
[----:B------:R1:W2:Y:S02]  /*0fd0*/  F2I.FTZ.U32.TRUNC.NTZ R45, R44 ;  /* 0x0000002c002d7305 */ /* 0x0002a4000021f000 */
[----:B-1----:R-:W-:Y:S02]  /*0fe0*/  IMAD.MOV.U32 R44, RZ, RZ, RZ ;  /* 0x000000ffff2c7224 */ /* 0x002fe400078e00ff */
[----:B--2---:R-:W-:-:S04]  /*0ff0*/  IMAD.MOV R47, RZ, RZ, -R45 ;  /* 0x000000ffff2f7224 */ /* 0x004fc800078e0a2d */
[----:B------:R-:W-:-:S04]  /*1000*/  IMAD R47, R47, R46, RZ ;  /* 0x0000002e2f2f7224 */ /* 0x000fc800078e02ff */
[----:B------:R-:W-:-:S04]  /*1010*/  IMAD.HI.U32 R45, R45, R47, R44 ;  /* 0x0000002f2d2d7227 */ /* 0x000fc800078e002c */
[----:B------:R-:W-:Y:S02]  /*1020*/  IMAD.MOV.U32 R44, RZ, RZ, R48 ;  /* 0x000000ffff2c7224 */ /* 0x000fe400078e0030 */
[----:B------:R-:W-:-:S04]  /*1030*/  IMAD.HI.U32 R45, R45, R42, RZ ;  /* 0x0000002a2d2d7227 */ /* 0x000fc800078e00ff */
[----:B------:R-:W-:-:S05]  /*1040*/  IMAD R45, R45, R44, R42 ;  /* 0x0000002c2d2d7224 */ /* 0x000fca00078e022a */
[----:B------:R-:W-:-:S13]  /*1050*/  ISETP.GT.U32.AND P0, PT, R46, R45, PT ;  /* 0x0000002d2e00720c */ /* 0x000fda0003f04070 */
[----:B------:R-:W-:Y:S01]  /*1060*/  @!P0 IMAD.IADD R45, R45, 0x1, -R46 ;  /* 0x000000012d2d8824 */ /* 0x000fe200078e0a2e */
[----:B------:R-:W-:-:S04]  /*1070*/  ISETP.NE.AND P0, PT, R5, RZ, PT ;  /* 0x000000ff0500720c */ /* 0x000fc80003f05270 */
[----:B------:R-:W-:-:S13]  /*1080*/  ISETP.GT.U32.AND P1, PT, R46, R45, PT ;  /* 0x0000002d2e00720c */ /* 0x000fda0003f24070 */
[----:B------:R-:W-:Y:S01]  /*1090*/  @!P1 IMAD.IADD R45, R45, 0x1, -R46 ;  /* 0x000000012d2d9824 */ /* 0x000fe200078e0a2e */
[----:B0-----:R-:W-:-:S03]  /*10a0*/  ISETP.GE.AND P1, PT, R89, 0x21, PT ;  /* 0x000000215900780c */ /* 0x001fc60003f26270 */
[----:B------:R-:W-:-:S05]  /*10b0*/  IMAD.MOV.U32 R0, RZ, RZ, R45 ;  /* 0x000000ffff007224 */ /* 0x000fca00078e002d */
[----:B------:R-:W-:Y:S02]  /*10c0*/  @!P2 IADD3 R0, PT, PT, -R0, RZ, RZ ;  /* 0x000000ff0000a210 */ /* 0x000fe40007ffe1ff */
[----:B------:R-:W-:-:S03]  /*10d0*/  @!P0 LOP3.LUT R0, RZ, R5, RZ, 0x33, !PT ;  /* 0x00000005ff008212 */ /* 0x000fc600078e33ff */
[----:B------:R-:W-:Y:S05]  /*10e0*/  @!P1 BRA `(.L_x_34) ;  /* 0x0000002400089947 */ /* 0x000fea0003800000 */
[C---:B------:R-:W-:Y:S02]  /*10f0*/  VIADD R42, R0.reuse, 0x1 ;  /* 0x00000001002a7836 */ /* 0x040fe40000000000 */
[C---:B------:R-:W-:Y:S02]  /*1100*/  VIADD R44, R0.reuse, 0x2 ;  /* 0x00000002002c7836 */ /* 0x040fe40000000000 */
[----:B------:R-:W-:Y:S01]  /*1110*/  VIADD R46, R0, 0x3 ;  /* 0x00000003002e7836 */ /* 0x000fe20000000000 */
[-C--:B------:R-:W-:Y:S01]  /*1120*/  ISETP.GE.AND P2, PT, R42, R5.reuse, PT ;  /* 0x000000052a00720c */ /* 0x080fe20003f46270 */
        /* <DEDUP_REMOVED lines=10> */
[C---:B------:R-:W-:Y:S01]  /*11d0*/  VIADD R46, R0.reuse, 0x9 ;  /* 0x00000009002e7836 */ /* 0x040fe20000000000 */
[C---:B------:R-:W-:Y:S01]  /*11e0*/  IADD3 R44, PT, PT, R0.reuse, 0x8, RZ ;  /* 0x00000008002c7810 */ /* 0x040fe20007ffe0ff */
[----:B------:R-:W-:Y:S01]  /*11f0*/  VIADD R50, R0, 0xb ;  /* 0x0000000b00327836 */ /* 0x000fe20000000000 */
[-C--:B------:R-:W-:Y:S01]  /*1200*/  ISETP.GE.AND P1, PT, R42, R5.reuse, PT ;  /* 0x000000052a00720c */ /* 0x080fe20003f26270 */
[C---:B------:R-:W-:Y:S01]  /*1210*/  VIADD R52, R0.reuse, 0xe ;  /* 0x0000000e00347836 */ /* 0x040fe20000000000 */
[C---:B------:R-:W-:Y:S01]  /*1220*/  SEL R42, R5.reuse, RZ, P2 ;  /* 0x000000ff052a7207 */ /* 0x040fe20001000000 */
[----:B------:R-:W-:Y:S01]  /*1230*/  VIADD R54, R0, 0xf ;  /* 0x0000000f00367836 */ /* 0x000fe20000000000 */
[-C--:B------:R-:W-:Y:S01]  /*1240*/  ISETP.GE.AND P2, PT, R44, R5.reuse, PT ;  /* 0x000000052c00720c */ /* 0x080fe20003f46270 */
[C---:B------:R-:W-:Y:S01]  /*1250*/  VIADD R56, R0.reuse, 0x12 ;  /* 0x0000001200387836 */ /* 0x040fe20000000000 */
[C---:B------:R-:W-:Y:S01]  /*1260*/  SEL R44, R5.reuse, RZ, P3 ;  /* 0x000000ff052c7207 */ /* 0x040fe20001800000 */
[C---:B------:R-:W-:Y:S01]  /*1270*/  VIADD R58, R0.reuse, 0x13 ;  /* 0x00000013003a7836 */ /* 0x040fe20000000000 */
[C---:B------:R-:W-:Y:S01]  /*1280*/  SEL R45, R5.reuse, RZ, P4 ;  /* 0x000000ff052d7207 */ /* 0x040fe20002000000 */
[----:B------:R-:W-:Y:S01]  /*1290*/  VIADD R60, R0, 0x16 ;  /* 0x00000016003c7836 */ /* 0x000fe20000000000 */
[-C--:B------:R-:W-:Y:S01]  /*12a0*/  ISETP.GE.AND P3, PT, R46, R5.reuse, PT ;  /* 0x000000052e00720c */ /* 0x080fe20003f66270 */
        /* <DEDUP_REMOVED lines=8> */
[----:B------:R-:W-:Y:S01]  /*1330*/  VIADD R66, R0, 0x1b ;  /* 0x0000001b00427836 */ /* 0x000fe20000000000 */
[-C--:B------:R-:W-:Y:S01]  /*1340*/  ISETP.GE.AND P6, PT, R48, R5.reuse, PT ;  /* 0x000000053000720c */ /* 0x080fe20003fc6270 */
[C---:B------:R-:W-:Y:S01]  /*1350*/  VIADD R68, R0.reuse, 0x1e ;  /* 0x0000001e00447836 */ /* 0x040fe20000000000 */
[----:B------:R-:W-:Y:S01]  /*1360*/  SEL R48, R5, RZ, P0 ;  /* 0x000000ff05307207 */ /* 0x000fe20000000000 */
[----:B------:R-:W-:Y:S01]  /*1370*/  VIADD R70, R0, 0x1f ;  /* 0x0000001f00467836 */ /* 0x000fe20000000000 */
[----:B------:R-:W-:-:S02]  /*1380*/  ISETP.GE.AND P0, PT, R50, R5, PT ;  /* 0x000000053200720c */ /* 0x000fc40003f06270 */
[C---:B------:R-:W-:Y:S02]  /*1390*/  SEL R49, R5.reuse, RZ, P1 ;  /* 0x000000ff05317207 */ /* 0x040fe40000800000 */
[-C--:B------:R-:W-:Y:S02]  /*13a0*/  ISETP.GE.AND P1, PT, R52, R5.reuse, PT ;  /* 0x000000053400720c */ /* 0x080fe40003f26270 */
[C---:B------:R-:W-:Y:S02]  /*13b0*/  SEL R50, R5.reuse, RZ, P2 ;  /* 0x000000ff05327207 */ /* 0x040fe40001000000 */
[----:B------:R-:W-:Y:S02]  /*13c0*/  IADD3 R52, PT, PT, R0, 0x10, RZ ;  /* 0x0000001000347810 */ /* 0x000fe40007ffe0ff */
[----:B------:R-:W-:Y:S01]  /*13d0*/  ISETP.GE.AND P2, PT, R54, R5, PT ;  /* 0x000000053600720c */ /* 0x000fe20003f46270 */
[----:B------:R-:W-:Y:S01]  /*13e0*/  VIADD R54, R0, 0x11 ;  /* 0x0000001100367836 */ /* 0x000fe20000000000 */
[----:B------:R-:W-:-:S02]  /*13f0*/  SEL R51, R5, RZ, P3 ;  /* 0x000000ff05337207 */ /* 0x000fc40001800000 */
[-C--:B------:R-:W-:Y:S02]  /*1400*/  ISETP.GE.AND P3, PT, R52, R5.reuse, PT ;  /* 0x000000053400720c */ /* 0x080fe40003f66270 */
[C---:B------:R-:W-:Y:S02]  /*1410*/  SEL R52, R5.reuse, RZ, P4 ;  /* 0x000000ff05347207 */ /* 0x040fe40002000000 */
[C---:B------:R-:W-:Y:S02]  /*1420*/  SEL R53, R5.reuse, RZ, P5 ;  /* 0x000000ff05357207 */ /* 0x040fe40002800000 */
[-C--:B------:R-:W-:Y:S02]  /*1430*/  ISETP.GE.AND P4, PT, R54, R5.reuse, PT ;  /* 0x000000053600720c */ /* 0x080fe40003f86270 */
[----:B------:R-:W-:Y:S01]  /*1440*/  ISETP.GE.AND P5, PT, R56, R5, PT ;  /* 0x000000053800720c */ /* 0x000fe20003fa6270 */
[----:B------:R-:W-:Y:S01]  /*1450*/  VIADD R56, R0, 0x14 ;  /* 0x0000001400387836 */ /* 0x000fe20000000000 */
[----:B------:R-:W-:-:S02]  /*1460*/  SEL R54, R5, RZ, P6 ;  /* 0x000000ff05367207 */ /* 0x000fc40003000000 */
[-C--:B------:R-:W-:Y:S01]  /*1470*/  ISETP.GE.AND P6, PT, R58, R5.reuse, PT ;  /* 0x000000053a00720c */ /* 0x080fe20003fc6270 */
[----:B------:R-:W-:Y:S01]  /*1480*/  VIADD R58, R0, 0x15 ;  /* 0x00000015003a7836 */ /* 0x000fe20000000000 */
[C---:B------:R-:W-:Y:S02]  /*1490*/  SEL R55, R5.reuse, RZ, P0 ;  /* 0x000000ff05377207 */ /* 0x040fe40000000000 */
[-C--:B------:R-:W-:Y:S02]  /*14a0*/  ISETP.GE.AND P0, PT, R56, R5.reuse, PT ;  /* 0x000000053800720c */ /* 0x080fe40003f06270 */
[C---:B------:R-:W-:Y:S02]  /*14b0*/  SEL R56, R5.reuse, RZ, P1 ;  /* 0x000000ff05387207 */ /* 0x040fe40000800000 */
[----:B------:R-:W-:Y:S02]  /*14c0*/  ISETP.GE.AND P1, PT, R58, R5, PT ;  /* 0x000000053a00720c */ /* 0x000fe40003f26270 */
[----:B------:R-:W-:-:S02]  /*14d0*/  SEL R57, R5, RZ, P2 ;  /* 0x000000ff05397207 */ /* 0x000fc40001000000 */
[-C--:B------:R-:W-:Y:S02]  /*14e0*/  ISETP.GE.AND P2, PT, R60, R5.reuse, PT ;  /* 0x000000053c00720c */ /* 0x080fe40003f46270 */
[C---:B------:R-:W-:Y:S02]  /*14f0*/  SEL R58, R5.reuse, RZ, P3 ;  /* 0x000000ff053a7207 */ /* 0x040fe40001800000 */
[----:B------:R-:W-:Y:S02]  /*1500*/  IADD3 R60, PT, PT, R0, 0x18, RZ ;  /* 0x00000018003c7810 */ /* 0x000fe40007ffe0ff */
[-C--:B------:R-:W-:Y:S01]  /*1510*/  ISETP.GE.AND P3, PT, R62, R5.reuse, PT ;  /* 0x000000053e00720c */ /* 0x080fe20003f66270 */
[----:B------:R-:W-:Y:S01]  /*1520*/  VIADD R62, R0, 0x19 ;  /* 0x00000019003e7836 */ /* 0x000fe20000000000 */
[----:B------:R-:W-:Y:S02]  /*1530*/  SEL R59, R5, RZ, P4 ;  /* 0x000000ff053b7207 */ /* 0x000fe40002000000 */
[----:B------:R-:W-:-:S02]  /*1540*/  ISETP.GE.AND P4, PT, R60, R5, PT ;  /* 0x000000053c00720c */ /* 0x000fc40003f86270 */
[C---:B------:R-:W-:Y:S02]  /*1550*/  SEL R60, R5.reuse, RZ, P5 ;  /* 0x000000ff053c7207 */ /* 0x040fe40002800000 */
[C---:B------:R-:W-:Y:S02]  /*1560*/  SEL R61, R5.reuse, RZ, P6 ;  /* 0x000000ff053d7207 */ /* 0x040fe40003000000 */
[-C--:B------:R-:W-:Y:S02]  /*1570*/  ISETP.GE.AND P5, PT, R62, R5.reuse, PT ;  /* 0x000000053e00720c */ /* 0x080fe40003fa6270 */
[-C--:B------:R-:W-:Y:S01]  /*1580*/  ISETP.GE.AND P6, PT, R64, R5.reuse, PT ;  /* 0x000000054000720c */ /* 0x080fe20003fc6270 */
[----:B------:R-:W-:Y:S01]  /*1590*/  VIADD R64, R0, 0x1c ;  /* 0x0000001c00407836 */ /* 0x000fe20000000000 */
[C---:B------:R-:W-:Y:S02]  /*15a0*/  SEL R62, R5.reuse, RZ, P0 ;  /* 0x000000ff053e7207 */ /* 0x040fe40000000000 */
[----:B------:R-:W-:Y:S01]  /*15b0*/  ISETP.GE.AND P0, PT, R66, R5, PT ;  /* 0x000000054200720c */ /* 0x000fe20003f06270 */
[----:B------:R-:W-:Y:S01]  /*15c0*/  VIADD R66, R0, 0x1d ;  /* 0x0000001d00427836 */ /* 0x000fe20000000000 */
[----:B------:R-:W-:-:S02]  /*15d0*/  SEL R63, R5, RZ, P1 ;  /* 0x000000ff053f7207 */ /* 0x000fc40000800000 */
[-C--:B------:R-:W-:Y:S02]  /*15e0*/  ISETP.GE.AND P1, PT, R64, R5.reuse, PT ;  /* 0x000000054000720c */ /* 0x080fe40003f26270 */
[C---:B------:R-:W-:Y:S02]  /*15f0*/  SEL R64, R5.reuse, RZ, P2 ;  /* 0x000000ff05407207 */ /* 0x040fe40001000000 */
[-C--:B------:R-:W-:Y:S02]  /*1600*/  ISETP.GE.AND P2, PT, R66, R5.reuse, PT ;  /* 0x000000054200720c */ /* 0x080fe40003f46270 */
[C---:B------:R-:W-:Y:S02]  /*1610*/  SEL R65, R5.reuse, RZ, P3 ;  /* 0x000000ff05417207 */ /* 0x040fe40001800000 */
[----:B------:R-:W-:Y:S02]  /*1620*/  SEL R66, R5, RZ, P4 ;  /* 0x000000ff05427207 */ /* 0x000fe40002000000 */
[-C--:B------:R-:W-:Y:S01]  /*1630*/  ISETP.GE.AND P3, PT, R68, R5.reuse, PT ;  /* 0x000000054400720c */ /* 0x080fe20003f66270 */
[----:B------:R-:W-:Y:S01]  /*1640*/  HFMA2 R68, -RZ, RZ, 0, 0 ;  /* 0x00000000ff447431 */ /* 0x000fe200000001ff */
[----:B------:R-:W-:-:S02]  /*1650*/  ISETP.GE.AND P4, PT, R70, R5, PT ;  /* 0x000000054600720c */ /* 0x000fc40003f86270 */
[C---:B------:R-:W-:Y:S02]  /*1660*/  SEL R67, R5.reuse, RZ, P5 ;  /* 0x000000ff05437207 */ /* 0x040fe40002800000 */
[C---:B------:R-:W-:Y:S02]  /*1670*/  SEL R69, R5.reuse, RZ, P6 ;  /* 0x000000ff05457207 */ /* 0x040fe40003000000 */
[C---:B------:R-:W-:Y:S02]  /*1680*/  SEL R70, R5.reuse, RZ, P0 ;  /* 0x000000ff05467207 */ /* 0x040fe40000000000 */
[C---:B------:R-:W-:Y:S02]  /*1690*/  SEL R71, R5.reuse, RZ, P1 ;  /* 0x000000ff05477207 */ /* 0x040fe40000800000 */
[C---:B------:R-:W-:Y:S02]  /*16a0*/  SEL R72, R5.reuse, RZ, P2 ;  /* 0x000000ff05487207 */ /* 0x040fe40001000000 */
[----:B------:R-:W-:-:S02]  /*16b0*/  SEL R73, R5, RZ, P3 ;  /* 0x000000ff05497207 */ /* 0x000fc40001800000 */
[----:B------:R-:W-:-:S07]  /*16c0*/  SEL R74, R5, RZ, P4 ;  /* 0x000000ff054a7207 */ /* 0x000fce0002000000 */
.L_x_70:
[----:B------:R-:W-:Y:S01]  /*16d0*/  VIMNMX R76, PT, PT, R9, 0x80, PT ;  /* 0x00000080094c7848 */ /* 0x000fe20003fe0100 */
[----:B------:R-:W-:Y:S01]  /*16e0*/  IMAD.MOV R75, RZ, RZ, -R7 ;  /* 0x000000ffff4b7224 */ /* 0x000fe200078e0a07 */
[----:B0-----:R-:W0:Y:S03]  /*16f0*/  LDCU UR4, c[0x0][0x3ac] ;  /* 0x00007580ff0477ac */ /* 0x001e260008000800 */
[----:B------:R-:W-:Y:S01]  /*1700*/  IMAD R75, R76, R75, R43 ;  /* 0x0000004b4c4b7224 */ /* 0x000fe200078e022b */
[----:B------:R-:W-:-:S03]  /*1710*/  UPLOP3.LUT UP0, UPT, UPT, UPT, UPT, 0x80, 0x8 ;  /* 0x000000000008789c */ /* 0x000fc60003f0f070 */
[--C-:B------:R-:W-:Y:S02]  /*1720*/  IMAD.IADD R75, R75, 0x1, R68.reuse ;  /* 0x000000014b4b7824 */ /* 0x100fe400078e0244 */
[----:B------:R-:W-:-:S05]  /*1730*/  IMAD.IADD R68, R76, 0x1, R68 ;  /* 0x000000014c447824 */ /* 0x000fca00078e0244 */
[----:B------:R-:W-:-:S04]  /*1740*/  ISETP.GE.AND P0, PT, R68, R9, PT ;  /* 0x000000094400720c */ /* 0x000fc80003f06270 */
[----:B------:R-:W-:Y:S01]  /*1750*/  P2R R118, PR, RZ, 0x1 ;  /* 0x00000001ff767803 */ /* 0x000fe20000000000 */
[----:B0-----:R-:W-:Y:S01]  /*1760*/  IMAD R117, R75, UR4, R0 ;  /* 0x000000044b757c24 */ /* 0x001fe2000f8e0200 */
[----:B-1234-:R-:W-:-:S07]  /*1770*/  UMOV UR4, URZ ;  /* 0x000000ff00047c82 */ /* 0x01efce0008000000 */
.L_x_69:
[----:B0-----:R-:W0:Y:S01]  /*1780*/  LDC R76, c[0x0][0x3ac] ;  /* 0x0000eb00ff4c7b82 */ /* 0x001e220000000800 */
[----:B-1----:R-:W1:Y:S01]  /*1790*/  LDCU UR9, c[0x0][0x3a8] ;  /* 0x00007500ff0977ac */ /* 0x002e620008000800 */
[----:B--2---:R-:W2:Y:S01]  /*17a0*/  LDCU UR13, c[0x0][0x3a8] ;  /* 0x00007500ff0d77ac */ /* 0x004ea20008000800 */
[----:B------:R-:W-:Y:S01]  /*17b0*/  UPLOP3.LUT UP1, UPT, UPT, UPT, UP0, 0x80, 0x8 ;  /* 0x000000000008789c */ /* 0x000fe20003f2f000 */
[----:B0-----:R-:W-:-:S05]  /*17c0*/  VIADD R76, R76, -UR4 ;  /* 0x800000044c4c7c36 */ /* 0x001fca0008000000 */
[C---:B------:R-:W-:Y:S02]  /*17d0*/  ISETP.GT.AND P0, PT, R76.reuse, RZ, PT ;  /* 0x000000ff4c00720c */ /* 0x040fe40003f04270 */
[C---:B------:R-:W-:Y:S02]  /*17e0*/  ISETP.GE.AND P4, PT, R76.reuse, 0x2, PT ;  /* 0x000000024c00780c */ /* 0x040fe40003f86270 */
[C---:B------:R-:W-:Y:S02]  /*17f0*/  ISETP.GE.AND P3, PT, R76.reuse, 0x3, PT ;  /* 0x000000034c00780c */ /* 0x040fe40003f66270 */
[C---:B------:R-:W-:Y:S02]  /*1800*/  ISETP.GE.AND P2, PT, R76.reuse, 0x4, PT ;  /* 0x000000044c00780c */ /* 0x040fe40003f46270 */
[C---:B------:R-:W-:Y:S02]  /*1810*/  ISETP.GE.AND P1, PT, R76.reuse, 0x5, PT ;  /* 0x000000054c00780c */ /* 0x040fe40003f26270 */
[----:B------:R-:W-:-:S03]  /*1820*/  ISETP.GE.AND P6, PT, R76, 0x7, PT ;  /* 0x000000074c00780c */ /* 0x000fc60003fc6270 */
[----:B------:R-:W0:Y:S01]  /*1830*/  @P0 S2R R79, SR_CgaCtaId ;  /* 0x00000000004f0919 */ /* 0x000e220000008800 */
[----:B------:R-:W-:-:S05]  /*1840*/  @P0 MOV R77, 0x400 ;  /* 0x00000400004d0802 */ /* 0x000fca0000000f00 */
[----:B------:R-:W-:Y:S02]  /*1850*/  @P0 VIADD R78, R77, 0x4100 ;  /* 0x000041004d4e0836 */ /* 0x000fe40000000000 */
[----:B------:R-:W-:-:S03]  /*1860*/  VIADD R77, R117, UR4 ;  /* 0x00000004754d7c36 */ /* 0x000fc60008000000 */
[----:B0-----:R-:W-:-:S05]  /*1870*/  @P0 LEA R78, R79, R78, 0x18 ;  /* 0x0000004e4f4e0211 */ /* 0x001fca00078ec0ff */
[----:B------:R-:W-:-:S05]  /*1880*/  @P0 IMAD R78, R77, 0x4, R78 ;  /* 0x000000044d4e0824 */ /* 0x000fca00078e024e */
[----:B---3--:R0:W3:Y:S01]  /*1890*/  @P0 LDS R10, [R78] ;  /* 0x000000004e0a0984 */ /* 0x0080e20000000800 */
[----:B------:R-:W-:Y:S01]  /*18a0*/  ISETP.GE.AND P0, PT, R76, 0x6, PT ;  /* 0x000000064c00780c */ /* 0x000fe20003f06270 */
[----:B-12-4-:R-:W-:-:S12]  /*18b0*/  @!P4 BRA `(.L_x_35) ;  /* 0x00000000001cc947 */ /* 0x016fd80003800000 */
[----:B------:R-:W1:Y:S01]  /*18c0*/  S2UR UR8, SR_CgaCtaId ;  /* 0x00000000000879c3 */ /* 0x000e620000008800 */
[----:B------:R-:W-:Y:S01]  /*18d0*/  UMOV UR7, 0x400 ;  /* 0x0000040000077882 */ /* 0x000fe20000000000 */
[----:B------:R-:W-:Y:S01]  /*18e0*/  IADD3 R11, PT, PT, -R42, R77, RZ ;  /* 0x0000004d2a0b7210 */ /* 0x000fe20007ffe1ff */
[----:B------:R-:W-:-:S04]  /*18f0*/  UIADD3 UR7, UPT, UPT, UR7, 0x4100, URZ ;  /* 0x0000410007077890 */ /* 0x000fc8000fffe0ff */
[----:B-1----:R-:W-:-:S06]  /*1900*/  ULEA UR7, UR8, UR7, 0x18 ;  /* 0x0000000708077291 */ /* 0x002fcc000f8ec0ff */
[----:B------:R-:W-:-:S06]  /*1910*/  LEA R11, R11, UR7, 0x2 ;  /* 0x000000070b0b7c11 */ /* 0x000fcc000f8e10ff */
[----:B------:R-:W1:Y:S02]  /*1920*/  LDS R11, [R11+0x4] ;  /* 0x000004000b0b7984 */ /* 0x000e640000000800 */
.L_x_35:
[----:B------:R-:W-:Y:S05]  /*1930*/  @!P3 BRA `(.L_x_36) ;  /* 0x00000000001cb947 */ /* 0x000fea0003800000 */
[----:B------:R-:W2:Y:S01]  /*1940*/  S2UR UR8, SR_CgaCtaId ;  /* 0x00000000000879c3 */ /* 0x000ea20000008800 */
[----:B------:R-:W-:Y:S01]  /*1950*/  UMOV UR7, 0x400 ;  /* 0x0000040000077882 */ /* 0x000fe20000000000 */
[----:B------:R-:W-:Y:S01]  /*1960*/  IMAD.IADD R12, R77, 0x1, -R44 ;  /* 0x000000014d0c7824 */ /* 0x000fe200078e0a2c */
[----:B------:R-:W-:-:S04]  /*1970*/  UIADD3 UR7, UPT, UPT, UR7, 0x4100, URZ ;  /* 0x0000410007077890 */ /* 0x000fc8000fffe0ff */
[----:B--2---:R-:W-:-:S06]  /*1980*/  ULEA UR7, UR8, UR7, 0x18 ;  /* 0x0000000708077291 */ /* 0x004fcc000f8ec0ff */
[----:B------:R-:W-:-:S06]  /*1990*/  LEA R12, R12, UR7, 0x2 ;  /* 0x000000070c0c7c11 */ /* 0x000fcc000f8e10ff */
[----:B------:R-:W2:Y:S02]  /*19a0*/  LDS R12, [R12+0x8] ;  /* 0x000008000c0c7984 */ /* 0x000ea40000000800 */
.L_x_36:
[----:B------:R-:W-:Y:S05]  /*19b0*/  @!P2 BRA `(.L_x_37) ;  /* 0x00000000001ca947 */ /* 0x000fea0003800000 */
[----:B------:R-:W4:Y:S01]  /*19c0*/  S2UR UR8, SR_CgaCtaId ;  /* 0x00000000000879c3 */ /* 0x000f220000008800 */
[----:B------:R-:W-:Y:S01]  /*19d0*/  UMOV UR7, 0x400 ;  /* 0x0000040000077882 */ /* 0x000fe20000000000 */
[----:B------:R-:W-:Y:S01]  /*19e0*/  IMAD.IADD R13, R77, 0x1, -R45 ;  /* 0x000000014d0d7824 */ /* 0x000fe200078e0a2d */
[----:B------:R-:W-:-:S04]  /*19f0*/  UIADD3 UR7, UPT, UPT, UR7, 0x4100, URZ ;  /* 0x0000410007077890 */ /* 0x000fc8000fffe0ff */
[----:B----4-:R-:W-:-:S06]  /*1a00*/  ULEA UR7, UR8, UR7, 0x18 ;  /* 0x0000000708077291 */ /* 0x010fcc000f8ec0ff */
[----:B------:R-:W-:-:S06]  /*1a10*/  LEA R13, R13, UR7, 0x2 ;  /* 0x000000070d0d7c11 */ /* 0x000fcc000f8e10ff */
[----:B------:R-:W4:Y:S02]  /*1a20*/  LDS R13, [R13+0xc] ;  /* 0x00000c000d0d7984 */ /* 0x000f240000000800 */
.L_x_37:
[----:B------:R-:W-:Y:S05]  /*1a30*/  @!P1 BRA `(.L_x_38) ;  /* 0x00000000001c9947 */ /* 0x000fea0003800000 */
[----:B------:R-:W5:Y:S01]  /*1a40*/  S2UR UR8, SR_CgaCtaId ;  /* 0x00000000000879c3 */ /* 0x000f620000008800 */
[----:B------:R-:W-:Y:S01]  /*1a50*/  UMOV UR7, 0x400 ;  /* 0x0000040000077882 */ /* 0x000fe20000000000 */
[----:B------:R-:W-:Y:S01]  /*1a60*/  IMAD.IADD R14, R77, 0x1, -R46 ;  /* 0x000000014d0e7824 */ /* 0x000fe200078e0a2e */
[----:B------:R-:W-:-:S04]  /*1a70*/  UIADD3 UR7, UPT, UPT, UR7, 0x4100, URZ ;  /* 0x0000410007077890 */ /* 0x000fc8000fffe0ff */
[----:B-----5:R-:W-:-:S06]  /*1a80*/  ULEA UR7, UR8, UR7, 0x18 ;  /* 0x0000000708077291 */ /* 0x020fcc000f8ec0ff */
[----:B------:R-:W-:-:S06]  /*1a90*/  LEA R14, R14, UR7, 0x2 ;  /* 0x000000070e0e7c11 */ /* 0x000fcc000f8e10ff */
[----:B------:R-:W0:Y:S02]  /*1aa0*/  LDS R14, [R14+0x10] ;  /* 0x000010000e0e7984 */ /* 0x000e240000000800 */
.L_x_38:
        /* <DEDUP_REMOVED lines=8> */
.L_x_39:
[----:B------:R-:W-:Y:S01]  /*1b30*/  ISETP.GE.AND P5, PT, R76, 0x8, PT ;  /* 0x000000084c00780c */ /* 0x000fe20003fa6270 */
[----:B------:R-:W-:-:S12]  /*1b40*/  @!P6 BRA `(.L_x_40) ;  /* 0x00000000001ce947 */ /* 0x000fd80003800000 */
[----:B------:R-:W5:Y:S01]  /*1b50*/  S2UR UR8, SR_CgaCtaId ;  /* 0x00000000000879c3 */ /* 0x000f620000008800 */
[----:B------:R-:W-:Y:S01]  /*1b60*/  UMOV UR7, 0x400 ;  /* 0x0000040000077882 */ /* 0x000fe20000000000 */
[----:B------:R-:W-:Y:S01]  /*1b70*/  IMAD.IADD R16, R77, 0x1, -R48 ;  /* 0x000000014d107824 */ /* 0x000fe200078e0a30 */
[----:B------:R-:W-:-:S04]  /*1b80*/  UIADD3 UR7, UPT, UPT, UR7, 0x4100, URZ ;  /* 0x0000410007077890 */ /* 0x000fc8000fffe0ff */
[----:B-----5:R-:W-:-:S06]  /*1b90*/  ULEA UR7, UR8, UR7, 0x18 ;  /* 0x0000000708077291 */ /* 0x020fcc000f8ec0ff */
[----:B------:R-:W-:-:S06]  /*1ba0*/  LEA R16, R16, UR7, 0x2 ;  /* 0x0000000710107c11 */ /* 0x000fcc000f8e10ff */
[----:B------:R-:W0:Y:S02]  /*1bb0*/  LDS R16, [R16+0x18] ;  /* 0x0000180010107984 */ /* 0x000e240000000800 */
.L_x_40:
        /* <DEDUP_REMOVED lines=9> */
.L_x_41:
        /* <DEDUP_REMOVED lines=9> */
.L_x_42:
[----:B------:R-:W-:Y:S01]  /*1ce0*/  ISETP.GE.AND P6, PT, R76, 0xb, PT ;  /* 0x0000000b4c00780c */ /* 0x000fe20003fc6270 */
[----:B------:R-:W-:-:S12]  /*1cf0*/  @!P5 BRA `(.L_x_43) ;  /* 0x00000000001cd947 */ /* 0x000fd80003800000 */
[----:B------:R-:W5:Y:S01]  /*1d00*/  S2UR UR8, SR_CgaCtaId ;  /* 0x00000000000879c3 */ /* 0x000f620000008800 */
[----:B------:R-:W-:Y:S01]  /*1d10*/  UMOV UR7, 0x400 ;  /* 0x0000040000077882 */ /* 0x000fe20000000000 */
[----:B------:R-:W-:Y:S01]  /*1d20*/  IADD3 R19, PT, PT, -R51, R77, RZ ;  /* 0x0000004d33137210 */ /* 0x000fe20007ffe1ff */
[----:B------:R-:W-:-:S04]  /*1d30*/  UIADD3 UR7, UPT, UPT, UR7, 0x4100, URZ ;  /* 0x0000410007077890 */ /* 0x000fc8000fffe0ff */
[----:B-----5:R-:W-:-:S06]  /*1d40*/  ULEA UR7, UR8, UR7, 0x18 ;  /* 0x0000000708077291 */ /* 0x020fcc000f8ec0ff */
[----:B------:R-:W-:-:S06]  /*1d50*/  LEA R19, R19, UR7, 0x2 ;  /* 0x0000000713137c11 */ /* 0x000fcc000f8e10ff */
[----:B------:R-:W0:Y:S02]  /*1d60*/  LDS R19, [R19+0x24] ;  /* 0x0000240013137984 */ /* 0x000e240000000800 */
.L_x_43:
        /* <DEDUP_REMOVED lines=9> */
.L_x_44:
        /* <DEDUP_REMOVED lines=9> */
.L_x_45:
        /* <DEDUP_REMOVED lines=9> */
.L_x_46:
        /* <DEDUP_REMOVED lines=9> */
.L_x_47:
        /* <DEDUP_REMOVED lines=9> */
.L_x_48:
        /* <DEDUP_REMOVED lines=9> */
.L_x_49:
        /* <DEDUP_REMOVED lines=9> */
.L_x_50:
        /* <DEDUP_REMOVED lines=9> */
.L_x_51:
        /* <DEDUP_REMOVED lines=9> */
.L_x_52:
        /* <DEDUP_REMOVED lines=9> */
.L_x_53:
        /* <DEDUP_REMOVED lines=9> */
.L_x_54:
        /* <DEDUP_REMOVED lines=9> */
.L_x_55:
        /* <DEDUP_REMOVED lines=9> */
.L_x_56:
        /* <DEDUP_REMOVED lines=9> */
.L_x_57:
        /* <DEDUP_REMOVED lines=9> */
.L_x_58:
        /* <DEDUP_REMOVED lines=9> */
.L_x_59:
        /* <DEDUP_REMOVED lines=9> */
.L_x_60:
        /* <DEDUP_REMOVED lines=9> */
.L_x_61:
        /* <DEDUP_REMOVED lines=9> */
.L_x_62:
        /* <DEDUP_REMOVED lines=9> */
.L_x_63:
        /* <DEDUP_REMOVED lines=9> */
.L_x_64:
[----:B------:R-:W-:Y:S01]  /*2940*/  ISETP.GE.AND P6, PT, R7, UR9, PT ;  /* 0x0000000907007c0c */ /* 0x000fe2000bfc6270 */
[----:B------:R-:W-:-:S12]  /*2950*/  @!P5 BRA `(.L_x_65) ;  /* 0x00000000001cd947 */ /* 0x000fd80003800000 */
[----:B------:R-:W5:Y:S01]  /*2960*/  S2UR UR8, SR_CgaCtaId ;  /* 0x00000000000879c3 */ /* 0x000f620000008800 */
[----:B------:R-:W-:Y:S01]  /*2970*/  UMOV UR7, 0x400 ;  /* 0x0000040000077882 */ /* 0x000fe20000000000 */
[----:B------:R-:W-:Y:S01]  /*2980*/  IMAD.IADD R77, R77, 0x1, -R74 ;  /* 0x000000014d4d7824 */ /* 0x000fe200078e0a4a */
[----:B------:R-:W-:-:S04]  /*2990*/  UIADD3 UR7, UPT, UPT, UR7, 0x4100, URZ ;  /* 0x0000410007077890 */ /* 0x000fc8000fffe0ff */
[----:B-----5:R-:W-:-:S06]  /*29a0*/  ULEA UR7, UR8, UR7, 0x18 ;  /* 0x0000000708077291 */ /* 0x020fcc000f8ec0ff */
[----:B------:R-:W-:-:S05]  /*29b0*/  LEA R77, R77, UR7, 0x2 ;  /* 0x000000074d4d7c11 */ /* 0x000fca000f8e10ff */
[----:B------:R0:W0:Y:S02]  /*29c0*/  LDS R41, [R77+0x7c] ;  /* 0x00007c004d297984 */ /* 0x0000240000000800 */
.L_x_65:
[----:B------:R-:W-:Y:S04]  /*29d0*/  BSSY.RECONVERGENT B0, `(.L_x_66) ;  /* 0x00000ad000007945 */ /* 0x000fe80003800200 */
[----:B------:R-:W-:Y:S05]  /*29e0*/  @P6 BRA `(.L_x_67) ;  /* 0x0000000800ac6947 */ /* 0x000fea0003800000 */
[----:B------:R-:W5:Y:S01]  /*29f0*/  S2R R79, SR_CgaCtaId ;  /* 0x00000000004f7919 */ /* 0x000f620000008800 */
[----:B0-----:R-:W-:Y:S01]  /*2a00*/  MOV R78, 0x400 ;  /* 0x00000400004e7802 */ /* 0x001fe20000000f00 */
[----:B------:R-:W-:Y:S01]  /*2a10*/  IMAD.MOV.U32 R111, RZ, RZ, R7 ;  /* 0x000000ffff6f7224 */ /* 0x000fe200078e0007 */
[----:B------:R-:W-:Y:S02]  /*2a20*/  IADD3 R77, PT, PT, R0, UR4, RZ ;  /* 0x00000004004d7c10 */ /* 0x000fe4000fffe0ff */
[----:B------:R-:W-:Y:S01]  /*2a30*/  ISETP.GE.AND P5, PT, R76, 0x1, PT ;  /* 0x000000014c00780c */ /* 0x000fe20003fa6270 */
[----:B------:R-:W-:Y:S01]  /*2a40*/  VIADD R80, R78, 0x5100 ;  /* 0x000051004e507836 */ /* 0x000fe20000000000 */
[-C--:B------:R-:W-:Y:S01]  /*2a50*/  IADD3 R86, PT, PT, -R49, R77.reuse, RZ ;  /* 0x0000004d31567210 */ /* 0x080fe20007ffe1ff */
[----:B------:R-:W-:Y:S01]  /*2a60*/  IMAD.IADD R81, R77, 0x1, -R44 ;  /* 0x000000014d517824 */ /* 0x000fe200078e0a2c */
[-C--:B------:R-:W-:Y:S01]  /*2a70*/  IADD3 R94, PT, PT, -R57, R77.reuse, RZ ;  /* 0x0000004d395e7210 */ /* 0x080fe20007ffe1ff */
[----:B------:R-:W-:Y:S01]  /*2a80*/  IMAD.IADD R82, R77, 0x1, -R45 ;  /* 0x000000014d527824 */ /* 0x000fe200078e0a2d */
[-C--:B------:R-:W-:Y:S01]  /*2a90*/  IADD3 R102, PT, PT, -R65, R77.reuse, RZ ;  /* 0x0000004d41667210 */ /* 0x080fe20007ffe1ff */
[C---:B------:R-:W-:Y:S01]  /*2aa0*/  IMAD.IADD R83, R77.reuse, 0x1, -R46 ;  /* 0x000000014d537824 */ /* 0x040fe200078e0a2e */
[----:B------:R-:W-:Y:S01]  /*2ab0*/  IADD3 R110, PT, PT, -R74, R77, RZ ;  /* 0x0000004d4a6e7210 */ /* 0x000fe20007ffe1ff */
[----:B------:R-:W-:-:S02]  /*2ac0*/  IMAD.IADD R84, R77, 0x1, -R47 ;  /* 0x000000014d547824 */ /* 0x000fc400078e0a2f */
[C---:B------:R-:W-:Y:S02]  /*2ad0*/  IMAD.IADD R85, R77.reuse, 0x1, -R48 ;  /* 0x000000014d557824 */ /* 0x040fe400078e0a30 */
[C---:B------:R-:W-:Y:S02]  /*2ae0*/  IMAD.IADD R87, R77.reuse, 0x1, -R50 ;  /* 0x000000014d577824 */ /* 0x040fe400078e0a32 */
[C---:B------:R-:W-:Y:S02]  /*2af0*/  IMAD.IADD R88, R77.reuse, 0x1, -R51 ;  /* 0x000000014d587824 */ /* 0x040fe400078e0a33 */
[C---:B------:R-:W-:Y:S02]  /*2b00*/  IMAD.IADD R89, R77.reuse, 0x1, -R52 ;  /* 0x000000014d597824 */ /* 0x040fe400078e0a34 */
[C---:B------:R-:W-:Y:S02]  /*2b10*/  IMAD.IADD R90, R77.reuse, 0x1, -R53 ;  /* 0x000000014d5a7824 */ /* 0x040fe400078e0a35 */
[----:B------:R-:W-:-:S02]  /*2b20*/  IMAD.IADD R91, R77, 0x1, -R54 ;  /* 0x000000014d5b7824 */ /* 0x000fc400078e0a36 */
[C---:B------:R-:W-:Y:S02]  /*2b30*/  IMAD.IADD R92, R77.reuse, 0x1, -R55 ;  /* 0x000000014d5c7824 */ /* 0x040fe400078e0a37 */
[----:B------:R-:W-:Y:S01]  /*2b40*/  IMAD.IADD R93, R77, 0x1, -R56 ;  /* 0x000000014d5d7824 */ /* 0x000fe200078e0a38 */
[----:B-----5:R-:W-:Y:S01]  /*2b50*/  LEA R78, R79, R78, 0x18 ;  /* 0x0000004e4f4e7211 */ /* 0x020fe200078ec0ff */
[----:B------:R-:W-:Y:S01]  /*2b60*/  IMAD.IADD R95, R77, 0x1, -R58 ;  /* 0x000000014d5f7824 */ /* 0x000fe200078e0a3a */
[----:B------:R-:W-:Y:S01]  /*2b70*/  LEA R79, R79, R80, 0x18 ;  /* 0x000000504f4f7211 */ /* 0x000fe200078ec0ff */
[C---:B------:R-:W-:Y:S02]  /*2b80*/  IMAD.IADD R80, R77.reuse, 0x1, -R42 ;  /* 0x000000014d507824 */ /* 0x040fe400078e0a2a */
[C---:B------:R-:W-:Y:S02]  /*2b90*/  IMAD.IADD R96, R77.reuse, 0x1, -R59 ;  /* 0x000000014d607824 */ /* 0x040fe400078e0a3b */
        /* <DEDUP_REMOVED lines=8> */
[C---:B------:R-:W-:Y:S02]  /*2c20*/  IMAD.IADD R106, R77.reuse, 0x1, -R70 ;  /* 0x000000014d6a7824 */ /* 0x040fe400078e0a46 */
[C---:B------:R-:W-:Y:S02]  /*2c30*/  IMAD.IADD R107, R77.reuse, 0x1, -R71 ;  /* 0x000000014d6b7824 */ /* 0x040fe400078e0a47 */
[C---:B------:R-:W-:Y:S02]  /*2c40*/  IMAD.IADD R108, R77.reuse, 0x1, -R72 ;  /* 0x000000014d6c7824 */ /* 0x040fe400078e0a48 */
[----:B------:R-:W-:-:S07]  /*2c50*/  IMAD.IADD R109, R77, 0x1, -R73 ;  /* 0x000000014d6d7824 */ /* 0x000fce00078e0a49 */
.L_x_68:
[----:B------:R-:W-:Y:S01]  /*2c60*/  IMAD R112, R111, 0x104, R78 ;  /* 0x000001046f707824 */ /* 0x000fe200078e024e */
[----:B------:R-:W-:Y:S01]  /*2c70*/  ISETP.GE.AND P6, PT, R76, 0x7, PT ;  /* 0x000000074c00780c */ /* 0x000fe20003fc6270 */
[----:B------:R-:W-:Y:S02]  /*2c80*/  HFMA2 R116, -RZ, RZ, 0, 0 ;  /* 0x00000000ff747431 */ /* 0x000fe400000001ff */
[--C-:B0-----:R-:W-:Y:S02]  /*2c90*/  @P5 IMAD R113, R77, 0x4, R112.reuse ;  /* 0x000000044d715824 */ /* 0x101fe400078e0270 */
[--C-:B------:R-:W-:Y:S02]  /*2ca0*/  @P4 IMAD R114, R80, 0x4, R112.reuse ;  /* 0x0000000450724824 */ /* 0x100fe400078e0270 */
[--C-:B------:R-:W-:Y:S02]  /*2cb0*/  @P3 IMAD R115, R81, 0x4, R112.reuse ;  /* 0x0000000451733824 */ /* 0x100fe400078e0270 */
[----:B------:R-:W3:Y:S01]  /*2cc0*/  @P5 LDS R113, [R113] ;  /* 0x0000000071715984 */ /* 0x000ee20000000800 */
[----:B------:R-:W-:-:S02]  /*2cd0*/  @P2 IMAD R119, R82, 0x4, R112 ;  /* 0x0000000452772824 */ /* 0x000fc400078e0270 */
[--C-:B------:R-:W-:Y:S01]  /*2ce0*/  @P1 IMAD R120, R83, 0x4, R112.reuse ;  /* 0x0000000453781824 */ /* 0x100fe200078e0270 */
[----:B------:R-:W1:Y:S01]  /*2cf0*/  @P4 LDS R114, [R114+0x4] ;  /* 0x0000040072724984 */ /* 0x000e620000000800 */
[--C-:B------:R-:W-:Y:S02]  /*2d00*/  @P0 IMAD R122, R84, 0x4, R112.reuse ;  /* 0x00000004547a0824 */ /* 0x100fe400078e0270 */
[----:B------:R-:W-:Y:S01]  /*2d10*/  @P6 IMAD R123, R85, 0x4, R112 ;  /* 0x00000004557b6824 */ /* 0x000fe200078e0270 */
[----:B------:R-:W2:Y:S04]  /*2d20*/  @P3 LDS R115, [R115+0x8] ;  /* 0x0000080073733984 */ /* 0x000ea80000000800 */
[----:B------:R-:W4:Y:S04]  /*2d30*/  @P2 LDS R119, [R119+0xc] ;  /* 0x00000c0077772984 */ /* 0x000f280000000800 */
[----:B------:R0:W5:Y:S04]  /*2d40*/  @P1 LDS R121, [R120+0x10] ;  /* 0x0000100078791984 */ /* 0x0001680000000800 */
[----:B------:R-:W5:Y:S04]  /*2d50*/  @P0 LDS R122, [R122+0x14] ;  /* 0x000014007a7a0984 */ /* 0x000f680000000800 */
[----:B------:R-:W5:Y:S01]  /*2d60*/  @P6 LDS R123, [R123+0x18] ;  /* 0x000018007b7b6984 */ /* 0x000f620000000800 */
[----:B0-----:R-:W-:-:S02]  /*2d70*/  IMAD R120, R9, R111, R75 ;  /* 0x0000006f09787224 */ /* 0x001fc400078e024b */
[----:B------:R-:W-:Y:S02]  /*2d80*/  IMAD.IADD R111, R6, 0x1, R111 ;  /* 0x00000001066f7824 */ /* 0x000fe400078e026f */
[----:B------:R-:W-:Y:S02]  /*2d90*/  IMAD R120, R120, 0x4, R79 ;  /* 0x0000000478787824 */ /* 0x000fe400078e024f */
[----:B---3--:R-:W-:-:S04]  /*2da0*/  @P5 IMAD R116, R10, R113, RZ ;  /* 0x000000710a745224 */ /* 0x008fc800078e02ff */
[----:B-1----:R-:W-:-:S04]  /*2db0*/  @P4 IMAD R116, R11, R114, R116 ;  /* 0x000000720b744224 */ /* 0x002fc800078e0274 */
[----:B--2---:R-:W-:-:S04]  /*2dc0*/  @P3 IMAD R116, R12, R115, R116 ;  /* 0x000000730c743224 */ /* 0x004fc800078e0274 */
[----:B----4-:R-:W-:-:S04]  /*2dd0*/  @P2 IMAD R116, R13, R119, R116 ;  /* 0x000000770d742224 */ /* 0x010fc800078e0274 */
[----:B-----5:R-:W-:-:S04]  /*2de0*/  @P1 IMAD R116, R14, R121, R116 ;  /* 0x000000790e741224 */ /* 0x020fc800078e0274 */
[----:B------:R-:W-:-:S04]  /*2df0*/  @P0 IMAD R116, R15, R122, R116 ;  /* 0x0000007a0f740224 */ /* 0x000fc800078e0274 */
[----:B------:R-:W-:Y:S01]  /*2e00*/  @P6 IMAD R116, R16, R123, R116 ;  /* 0x0000007b10746224 */ /* 0x000fe200078e0274 */
[----:B------:R-:W-:-:S13]  /*2e10*/  ISETP.GE.AND P6, PT, R76, 0x8, PT ;  /* 0x000000084c00780c */ /* 0x000fda0003fc6270 */
[----:B------:R-:W-:-:S06]  /*2e20*/  @P6 IMAD R113, R86, 0x4, R112 ;  /* 0x0000000456716824 */ /* 0x000fcc00078e0270 */
[----:B------:R-:W0:Y:S02]  /*2e30*/  @P6 LDS R113, [R113+0x1c] ;  /* 0x00001c0071716984 */ /* 0x000e240000000800 */
[----:B0-----:R-:W-:Y:S01]  /*2e40*/  @P6 IMAD R116, R17, R113, R116 ;  /* 0x0000007111746224 */ /* 0x001fe200078e0274 */
[----:B------:R-:W-:-:S13]  /*2e50*/  ISETP.GE.AND P6, PT, R76, 0x9, PT ;  /* 0x000000094c00780c */ /* 0x000fda0003fc6270 */
[----:B------:R-:W-:-:S05]  /*2e60*/  @P6 IMAD R114, R87, 0x4, R112 ;  /* 0x0000000457726824 */ /* 0x000fca00078e0270 */
[----:B------:R-:W0:Y:S02]  /*2e70*/  @P6 LDS R115, [R114+0x20] ;  /* 0x0000200072736984 */ /* 0x000e240000000800 */
[----:B0-----:R-:W-:Y:S01]  /*2e80*/  @P6 IMAD R116, R18, R115, R116 ;  /* 0x0000007312746224 */ /* 0x001fe200078e0274 */
[----:B------:R-:W-:-:S13]  /*2e90*/  ISETP.GE.AND P6, PT, R76, 0xa, PT ;  /* 0x0000000a4c00780c */ /* 0x000fda0003fc6270 */
[----:B------:R-:W-:-:S06]  /*2ea0*/  @P6 IMAD R115, R88, 0x4, R112 ;  /* 0x0000000458736824 */ /* 0x000fcc00078e0270 */
        /* <DEDUP_REMOVED lines=19> */
[----:B------:R-:W-:-:S05]  /*2fe0*/  @P6 LEA R114, R93, R112, 0x2 ;  /* 0x000000705d726211 */ /* 0x000fca00078e10ff */
        /* <DEDUP_REMOVED lines=31> */
[----:B------:R-:W-:-:S06]  /*31e0*/  @P6 LEA R113, R101, R112, 0x2 ;  /* 0x0000007065716211 */ /* 0x000fcc00078e10ff */
        /* <DEDUP_REMOVED lines=26> */
[----:B------:R-:W-:Y:S01]  /*3390*/  ISETP.GE.AND P6, PT, R76, 0x1e, PT ;  /* 0x0000001e4c00780c */ /* 0x000fe20003fc6270 */
[----:B------:R-:W-:-:S12]  /*33a0*/  LDS R113, [R120] ;  /* 0x0000000078717984 */ /* 0x000fd80000000800 */
        /* <DEDUP_REMOVED lines=11> */
[----:B------:R-:W-:-:S03]  /*3460*/  ISETP.GE.AND P6, PT, R111, UR13, PT ;  /* 0x0000000d6f007c0c */ /* 0x000fc6000bfc6270 */
[----:B------:R-:W-:-:S05]  /*3470*/  IMAD.IADD R113, R113, 0x1, R116 ;  /* 0x0000000171717824 */ /* 0x000fca00078e0274 */
[----:B------:R0:W-:Y:S05]  /*3480*/  STS [R120], R113 ;  /* 0x0000007178007388 */ /* 0x0001ea0000000800 */
[----:B------:R-:W-:Y:S05]  /*3490*/  @!P6 BRA `(.L_x_68) ;  /* 0xfffffff400f0e947 */ /* 0x000fea000383ffff */
.L_x_67:
[----:B------:R-:W-:Y:S05]  /*34a0*/  BSYNC.RECONVERGENT B0 ;  /* 0x0000000000007941 */ /* 0x000fea0003800200 */
.L_x_66:
[----:B------:R-:W-:Y:S01]  /*34b0*/  UPLOP3.LUT UP0, UPT, UPT, UPT, UPT, 0x40, 0x4 ;  /* 0x000000000004789c */ /* 0x000fe20003f0e870 */
[----:B------:R-:W-:Y:S01]  /*34c0*/  UMOV UR4, 0x20 ;  /* 0x0000002000047882 */ /* 0x000fe20000000000 */
[----:B------:R-:W-:Y:S09]  /*34d0*/  BRA.U UP1, `(.L_x_69) ;  /* 0xffffffe101a87547 */ /* 0x000ff2000b83ffff */
[----:B------:R-:W-:-:S13]  /*34e0*/  ISETP.NE.AND P6, PT, R118, RZ, PT ;  /* 0x000000ff7600720c */ /* 0x000fda0003fc5270 */
[----:B------:R-:W-:Y:S05]  /*34f0*/  @!P6 BRA `(.L_x_70) ;  /* 0xffffffe00074e947 */ /* 0x000fea000383ffff */
[----:B------:R-:W-:Y:S05]  /*3500*/  BRA `(.L_x_33) ;  /* 0x0000002c00a47947 */ /* 0x000fea0003800000 */
.L_x_34:
[C---:B------:R-:W-:Y:S01]  /*3510*/  VIADD R46, R0.reuse, 0x1f ;  /* 0x0000001f002e7836 */ /* 0x040fe20000000000 */
[----:B------:R-:W0:Y:S01]  /*3520*/  LDCU UR12, c[0x0][0x3a8] ;  /* 0x00007500ff0c77ac */ /* 0x000e220008000800 */
[C---:B------:R-:W-:Y:S02]  /*3530*/  VIADD R42, R0.reuse, 0x1 ;  /* 0x00000001002a7836 */ /* 0x040fe40000000000 */
[----:B------:R-:W-:Y:S01]  /*3540*/  VIADD R44, R0, 0x2 ;  /* 0x00000002002c7836 */ /* 0x000fe20000000000 */
[----:B------:R-:W-:Y:S01]  /*3550*/  ISETP.GE.AND P0, PT, R46, R89, PT ;  /* 0x000000592e00720c */ /* 0x000fe20003f06270 */
[----:B------:R-:W-:Y:S01]  /*3560*/  VIADD R48, R0, 0x6 ;  /* 0x0000000600307836 */ /* 0x000fe20000000000 */
[----:B------:R-:W-:Y:S01]  /*3570*/  ISETP.GE.AND P3, PT, R42, R5, PT ;  /* 0x000000052a00720c */ /* 0x000fe20003f66270 */
[C---:B------:R-:W-:Y:S01]  /*3580*/  VIADD R106, R0.reuse, 0x1d ;  /* 0x0000001d006a7836 */ /* 0x040fe20000000000 */
[----:B------:R-:W-:Y:S01]  /*3590*/  SEL R102, R89, RZ, P0 ;  /* 0x000000ff59667207 */ /* 0x000fe20000000000 */
[----:B------:R-:W-:Y:S01]  /*35a0*/  VIADD R108, R0, 0x1e ;  /* 0x0000001e006c7836 */ /* 0x000fe20000000000 */
[----:B------:R-:W-:-:S02]  /*35b0*/  ISETP.GE.AND P0, PT, R42, R89, PT ;  /* 0x000000592a00720c */ /* 0x000fc40003f06270 */
[----:B------:R-:W-:Y:S02]  /*35c0*/  ISETP.GE.AND P1, PT, R44, R89, PT ;  /* 0x000000592c00720c */ /* 0x000fe40003f26270 */
[C---:B------:R-:W-:Y:S02]  /*35d0*/  SEL R100, R89.reuse, RZ, P0 ;  /* 0x000000ff59647207 */ /* 0x040fe40000000000 */
[CC--:B------:R-:W-:Y:S02]  /*35e0*/  ISETP.GE.AND P4, PT, R46.reuse, R5.reuse, PT ;  /* 0x000000052e00720c */ /* 0x0c0fe40003f86270 */
[----:B------:R-:W-:Y:S01]  /*35f0*/  IADD3 R102, PT, PT, R46, -R102, RZ ;  /* 0x800000662e667210 */ /* 0x000fe20007ffe0ff */
[----:B------:R-:W-:Y:S01]  /*3600*/  IMAD.IADD R100, R42, 0x1, -R100 ;  /* 0x000000012a647824 */ /* 0x000fe200078e0a64 */
[----:B------:R-:W-:Y:S01]  /*3610*/  SEL R98, R89, RZ, P1 ;  /* 0x000000ff59627207 */ /* 0x000fe20000800000 */
[----:B------:R-:W-:Y:S01]  /*3620*/  VIADD R42, R0, 0x4 ;  /* 0x00000004002a7836 */ /* 0x000fe20000000000 */
[----:B------:R-:W-:Y:S01]  /*3630*/  ISETP.GE.AND P2, PT, R44, R5, PT ;  /* 0x000000052c00720c */ /* 0x000fe20003f46270 */
[----:B------:R-:W-:Y:S01]  /*3640*/  VIADD R46, R0, 0x3 ;  /* 0x00000003002e7836 */ /* 0x000fe20000000000 */
[----:B------:R-:W-:Y:S01]  /*3650*/  SEL R87, R5, RZ, P4 ;  /* 0x000000ff05577207 */ /* 0x000fe20002000000 */
[----:B------:R-:W-:Y:S01]  /*3660*/  IMAD.IADD R98, R44, 0x1, -R98 ;  /* 0x000000012c627824 */ /* 0x000fe200078e0a62 */
[-C--:B------:R-:W-:Y:S01]  /*3670*/  ISETP.GE.AND P1, PT, R42, R89.reuse, PT ;  /* 0x000000592a00720c */ /* 0x080fe20003f26270 */
[----:B------:R-:W-:Y:S01]  /*3680*/  VIADD R44, R0, 0x5 ;  /* 0x00000005002c7836 */ /* 0x000fe20000000000 */
[----:B------:R-:W-:-:S02]  /*3690*/  ISETP.GE.AND P0, PT, R46, R89, PT ;  /* 0x000000592e00720c */ /* 0x000fc40003f06270 */
[C---:B------:R-:W-:Y:S02]  /*36a0*/  SEL R94, R89.reuse, RZ, P1 ;  /* 0x000000ff595e7207 */ /* 0x040fe40000800000 */
[C---:B------:R-:W-:Y:S02]  /*36b0*/  SEL R96, R89.reuse, RZ, P0 ;  /* 0x000000ff59607207 */ /* 0x040fe40000000000 */
[----:B------:R-:W-:Y:S02]  /*36c0*/  ISETP.GE.AND P0, PT, R44, R89, PT ;  /* 0x000000592c00720c */ /* 0x000fe40003f06270 */
[----:B------:R-:W-:Y:S01]  /*36d0*/  ISETP.GE.AND P1, PT, R42, R5, PT ;  /* 0x000000052a00720c */ /* 0x000fe20003f26270 */
[----:B------:R-:W-:Y:S01]  /*36e0*/  IMAD.IADD R96, R46, 0x1, -R96 ;  /* 0x000000012e607824 */ /* 0x000fe200078e0a60 */
[----:B------:R-:W-:Y:S01]  /*36f0*/  IADD3 R94, PT, PT, R42, -R94, RZ ;  /* 0x8000005e2a5e7210 */ /* 0x000fe20007ffe0ff */
[----:B------:R-:W-:Y:S01]  /*3700*/  VIADD R42, R0, 0x7 ;  /* 0x00000007002a7836 */ /* 0x000fe20000000000 */
[----:B------:R-:W-:-:S02]  /*3710*/  SEL R92, R89, RZ, P0 ;  /* 0x000000ff595c7207 */ /* 0x000fc40000000000 */
[----:B------:R-:W-:Y:S01]  /*3720*/  ISETP.GE.AND P6, PT, R46, R5, PT ;  /* 0x000000052e00720c */ /* 0x000fe20003fc6270 */
[----:B------:R-:W-:Y:S01]  /*3730*/  VIADD R46, R0, 0x9 ;  /* 0x00000009002e7836 */ /* 0x000fe20000000000 */
[----:B------:R-:W-:Y:S01]  /*3740*/  ISETP.GE.AND P4, PT, R42, R89, PT ;  /* 0x000000592a00720c */ /* 0x000fe20003f86270 */
[C---:B------:R-:W-:Y:S01]  /*3750*/  IMAD.IADD R92, R44.reuse, 0x1, -R92 ;  /* 0x000000012c5c7824 */ /* 0x040fe200078e0a5c */
[----:B------:R-:W-:Y:S01]  /*3760*/  ISETP.GE.AND P0, PT, R44, R5, PT ;  /* 0x000000052c00720c */ /* 0x000fe20003f06270 */
[----:B------:R-:W-:Y:S01]  /*3770*/  VIADD R44, R0, 0x8 ;  /* 0x00000008002c7836 */ /* 0x000fe20000000000 */
[----:B------:R-:W-:Y:S02]  /*3780*/  SEL R88, R89, RZ, P4 ;  /* 0x000000ff59587207 */ /* 0x000fe40002000000 */
[----:B------:R-:W-:Y:S02]  /*3790*/  ISETP.GE.AND P4, PT, R46, R89, PT ;  /* 0x000000592e00720c */ /* 0x000fe40003f86270 */
[C---:B------:R-:W-:Y:S01]  /*37a0*/  SEL R85, R5.reuse, RZ, P3 ;  /* 0x000000ff05557207 */ /* 0x040fe20001800000 */
[----:B------:R-:W-:Y:S01]  /*37b0*/  IMAD.IADD R88, R42, 0x1, -R88 ;  /* 0x000000012a587824 */ /* 0x000fe200078e0a58 */
[----:B------:R-:W-:-:S02]  /*37c0*/  SEL R83, R5, RZ, P2 ;  /* 0x000000ff05537207 */ /* 0x000fc40001000000 */
[----:B------:R-:W-:Y:S02]  /*37d0*/  ISETP.GE.AND P3, PT, R44, R89, PT ;  /* 0x000000592c00720c */ /* 0x000fe40003f66270 */
[-C--:B------:R-:W-:Y:S01]  /*37e0*/  ISETP.GE.AND P2, PT, R42, R5.reuse, PT ;  /* 0x000000052a00720c */ /* 0x080fe20003f46270 */
[----:B------:R-:W-:Y:S01]  /*37f0*/  VIADD R42, R0, 0xa ;  /* 0x0000000a002a7836 */ /* 0x000fe20000000000 */
[C---:B------:R-:W-:Y:S02]  /*3800*/  SEL R84, R89.reuse, RZ, P4 ;  /* 0x000000ff59547207 */ /* 0x040fe40002000000 */
[----:B------:R-:W-:Y:S02]  /*3810*/  SEL R86, R89, RZ, P3 ;  /* 0x000000ff59567207 */ /* 0x000fe40001800000 */
[C---:B------:R-:W-:Y:S02]  /*3820*/  ISETP.GE.AND P4, PT, R46.reuse, R5, PT ;  /* 0x000000052e00720c */ /* 0x040fe40003f86270 */
[----:B------:R-:W-:Y:S01]  /*3830*/  IADD3 R84, PT, PT, R46, -R84, RZ ;  /* 0x800000542e547210 */ /* 0x000fe20007ffe0ff */
[----:B------:R-:W-:Y:S01]  /*3840*/  VIADD R46, R0, 0xc ;  /* 0x0000000c002e7836 */ /* 0x000fe20000000000 */
[----:B------:R-:W-:Y:S01]  /*3850*/  SEL R81, R5, RZ, P6 ;  /* 0x000000ff05517207 */ /* 0x000fe20003000000 */
[----:B------:R-:W-:Y:S01]  /*3860*/  IMAD.IADD R86, R44, 0x1, -R86 ;  /* 0x000000012c567824 */ /* 0x000fe200078e0a56 */
[----:B------:R-:W-:-:S02]  /*3870*/  ISETP.GE.AND P6, PT, R42, R89, PT ;  /* 0x000000592a00720c */ /* 0x000fc40003fc6270 */
[----:B------:R-:W-:Y:S01]  /*3880*/  ISETP.GE.AND P3, PT, R44, R5, PT ;  /* 0x000000052c00720c */ /* 0x000fe20003f66270 */
[----:B------:R-:W-:Y:S01]  /*3890*/  VIADD R44, R0, 0xb ;  /* 0x0000000b002c7836 */ /* 0x000fe20000000000 */
[----:B------:R-:W-:Y:S02]  /*38a0*/  SEL R82, R89, RZ, P6 ;  /* 0x000000ff59527207 */ /* 0x000fe40003000000 */
[-C--:B------:R-:W-:Y:S02]  /*38b0*/  ISETP.GE.AND P5, PT, R48, R89.reuse, PT ;  /* 0x000000593000720c */ /* 0x080fe40003fa6270 */
[----:B------:R-:W-:Y:S01]  /*38c0*/  ISETP.GE.AND P6, PT, R46, R89, PT ;  /* 0x000000592e00720c */ /* 0x000fe20003fc6270 */
[----:B------:R-:W-:Y:S01]  /*38d0*/  IMAD.IADD R82, R42, 0x1, -R82 ;  /* 0x000000012a527824 */ /* 0x000fe200078e0a52 */
[C---:B------:R-:W-:Y:S02]  /*38e0*/  SEL R79, R5.reuse, RZ, P1 ;  /* 0x000000ff054f7207 */ /* 0x040fe40000800000 */
[----:B------:R-:W-:-:S02]  /*38f0*/  SEL R77, R5, RZ, P0 ;  /* 0x000000ff054d7207 */ /* 0x000fc40000000000 */
[C---:B------:R-:W-:Y:S02]  /*3900*/  SEL R90, R89.reuse, RZ, P5 ;  /* 0x000000ff595a7207 */ /* 0x040fe40002800000 */
[----:B------:R-:W-:Y:S02]  /*3910*/  ISETP.GE.AND P1, PT, R44, R89, PT ;  /* 0x000000592c00720c */ /* 0x000fe40003f26270 */
[-C--:B------:R-:W-:Y:S01]  /*3920*/  ISETP.GE.AND P0, PT, R42, R5.reuse, PT ;  /* 0x000000052a00720c */ /* 0x080fe20003f06270 */
[----:B------:R-:W-:Y:S01]  /*3930*/  VIADD R42, R0, 0xd ;  /* 0x0000000d002a7836 */ /* 0x000fe20000000000 */
[C---:B------:R-:W-:Y:S01]  /*3940*/  SEL R78, R89.reuse, RZ, P6 ;  /* 0x000000ff594e7207 */ /* 0x040fe20003000000 */
[C---:B------:R-:W-:Y:S01]  /*3950*/  IMAD.IADD R90, R48.reuse, 0x1, -R90 ;  /* 0x00000001305a7824 */ /* 0x040fe200078e0a5a */
[-C--:B------:R-:W-:Y:S02]  /*3960*/  ISETP.GE.AND P5, PT, R48, R5.reuse, PT ;  /* 0x000000053000720c */ /* 0x080fe40003fa6270 */
[----:B------:R-:W-:Y:S01]  /*3970*/  SEL R80, R89, RZ, P1 ;  /* 0x000000ff59507207 */ /* 0x000fe20000800000 */
[C---:B------:R-:W-:Y:S01]  /*3980*/  IMAD.IADD R78, R46.reuse, 0x1, -R78 ;  /* 0x000000012e4e7824 */ /* 0x040fe200078e0a4e */
[----:B------:R-:W-:Y:S01]  /*3990*/  ISETP.GE.AND P6, PT, R46, R5, PT ;  /* 0x000000052e00720c */ /* 0x000fe20003fc6270 */
[----:B------:R-:W-:Y:S01]  /*39a0*/  VIADD R46, R0, 0xf ;  /* 0x0000000f002e7836 */ /* 0x000fe20000000000 */
[----:B------:R-:W-:Y:S01]  /*39b0*/  SEL R75, R5, RZ, P5 ;  /* 0x000000ff054b7207 */ /* 0x000fe20002800000 */
[----:B------:R-:W-:Y:S01]  /*39c0*/  IMAD.IADD R80, R44, 0x1, -R80 ;  /* 0x000000012c507824 */ /* 0x000fe200078e0a50 */
[----:B------:R-:W-:-:S02]  /*39d0*/  ISETP.GE.AND P5, PT, R42, R89, PT ;  /* 0x000000592a00720c */ /* 0x000fc40003fa6270 */
[----:B------:R-:W-:Y:S02]  /*39e0*/  ISETP.GE.AND P1, PT, R44, R5, PT ;  /* 0x000000052c00720c */ /* 0x000fe40003f26270 */
[----:B------:R-:W-:Y:S02]  /*39f0*/  IADD3 R44, PT, PT, R0, 0xe, RZ ;  /* 0x0000000e002c7810 */ /* 0x000fe40007ffe0ff */
[----:B------:R-:W-:Y:S02]  /*3a00*/  SEL R71, R5, RZ, P3 ;  /* 0x000000ff05477207 */ /* 0x000fe40001800000 */
[----:B------:R-:W-:Y:S02]  /*3a10*/  SEL R76, R89, RZ, P5 ;  /* 0x000000ff594c7207 */ /* 0x000fe40002800000 */
[-C--:B------:R-:W-:Y:S02]  /*3a20*/  ISETP.GE.AND P3, PT, R46, R89.reuse, PT ;  /* 0x000000592e00720c */ /* 0x080fe40003f66270 */
[----:B------:R-:W-:Y:S01]  /*3a30*/  SEL R73, R5, RZ, P2 ;  /* 0x000000ff05497207 */ /* 0x000fe20001000000 */
[----:B------:R-:W-:Y:S01]  /*3a40*/  IMAD.IADD R76, R42, 0x1, -R76 ;  /* 0x000000012a4c7824 */ /* 0x000fe200078e0a4c */
[----:B------:R-:W-:-:S02]  /*3a50*/  ISETP.GE.AND P2, PT, R44, R89, PT ;  /* 0x000000592c00720c */ /* 0x000fc40003f46270 */
[-C--:B------:R-:W-:Y:S01]  /*3a60*/  ISETP.GE.AND P5, PT, R42, R5.reuse, PT ;  /* 0x000000052a00720c */ /* 0x080fe20003fa6270 */
[----:B------:R-:W-:Y:S01]  /*3a70*/  VIADD R42, R0, 0x10 ;  /* 0x00000010002a7836 */ /* 0x000fe20000000000 */
[C---:B------:R-:W-:Y:S02]  /*3a80*/  SEL R72, R89.reuse, RZ, P3 ;  /* 0x000000ff59487207 */ /* 0x040fe40001800000 */
[----:B------:R-:W-:Y:S02]  /*3a90*/  SEL R74, R89, RZ, P2 ;  /* 0x000000ff594a7207 */ /* 0x000fe40001000000 */
[C---:B------:R-:W-:Y:S01]  /*3aa0*/  ISETP.GE.AND P3, PT, R46.reuse, R5, PT ;  /* 0x000000052e00720c */ /* 0x040fe20003f66270 */
[----:B------:R-:W-:Y:S01]  /*3ab0*/  IMAD.IADD R72, R46, 0x1, -R72 ;  /* 0x000000012e487824 */ /* 0x000fe200078e0a48 */
[C---:B------:R-:W-:Y:S01]  /*3ac0*/  SEL R69, R5.reuse, RZ, P4 ;  /* 0x000000ff05457207 */ /* 0x040fe20002000000 */
[----:B------:R-:W-:Y:S01]  /*3ad0*/  VIADD R46, R0, 0x12 ;  /* 0x00000012002e7836 */ /* 0x000fe20000000000 */
[----:B------:R-:W-:Y:S01]  /*3ae0*/  ISETP.GE.AND P4, PT, R42, R89, PT ;  /* 0x000000592a00720c */ /* 0x000fe20003f86270 */
[C---:B------:R-:W-:Y:S01]  /*3af0*/  IMAD.IADD R74, R44.reuse, 0x1, -R74 ;  /* 0x000000012c4a7824 */ /* 0x040fe200078e0a4a */
[----:B------:R-:W-:Y:S01]  /*3b00*/  ISETP.GE.AND P2, PT, R44, R5, PT ;  /* 0x000000052c00720c */ /* 0x000fe20003f46270 */
[----:B------:R-:W-:Y:S01]  /*3b10*/  VIADD R44, R0, 0x11 ;  /* 0x00000011002c7836 */ /* 0x000fe20000000000 */
[----:B------:R-:W-:-:S02]  /*3b20*/  SEL R65, R5, RZ, P1 ;  /* 0x000000ff05417207 */ /* 0x000fc40000800000 */
[----:B------:R-:W-:Y:S02]  /*3b30*/  SEL R70, R89, RZ, P4 ;  /* 0x000000ff59467207 */ /* 0x000fe40002000000 */
[-C--:B------:R-:W-:Y:S02]  /*3b40*/  ISETP.GE.AND P1, PT, R46, R89.reuse, PT ;  /* 0x000000592e00720c */ /* 0x080fe40003f26270 */
[----:B------:R-:W-:Y:S02]  /*3b50*/  SEL R67, R5, RZ, P0 ;  /* 0x000000ff05437207 */ /* 0x000fe40000000000 */
[----:B------:R-:W-:Y:S02]  /*3b60*/  ISETP.GE.AND P0, PT, R44, R89, PT ;  /* 0x000000592c00720c */ /* 0x000fe40003f06270 */
[C---:B------:R-:W-:Y:S02]  /*3b70*/  ISETP.GE.AND P4, PT, R42.reuse, R5, PT ;  /* 0x000000052a00720c */ /* 0x040fe40003f86270 */
[----:B------:R-:W-:Y:S01]  /*3b80*/  IADD3 R70, PT, PT, R42, -R70, RZ ;  /* 0x800000462a467210 */ /* 0x000fe20007ffe0ff */
[----:B------:R-:W-:Y:S01]  /*3b90*/  VIADD R42, R0, 0x13 ;  /* 0x00000013002a7836 */ /* 0x000fe20000000000 */
[----:B------:R-:W-:-:S02]  /*3ba0*/  SEL R66, R89, RZ, P1 ;  /* 0x000000ff59427207 */ /* 0x000fc40000800000 */
[----:B------:R-:W-:Y:S02]  /*3bb0*/  SEL R68, R89, RZ, P0 ;  /* 0x000000ff59447207 */ /* 0x000fe40000000000 */
[----:B------:R-:W-:Y:S01]  /*3bc0*/  SEL R63, R5, RZ, P6 ;  /* 0x000000ff053f7207 */ /* 0x000fe20003000000 */
[C---:B------:R-:W-:Y:S01]  /*3bd0*/  IMAD.IADD R66, R46.reuse, 0x1, -R66 ;  /* 0x000000012e427824 */ /* 0x040fe200078e0a42 */
[----:B------:R-:W-:Y:S01]  /*3be0*/  ISETP.GE.AND P0, PT, R46, R5, PT ;  /* 0x000000052e00720c */ /* 0x000fe20003f06270 */
[----:B------:R-:W-:Y:S01]  /*3bf0*/  VIADD R46, R0, 0x15 ;  /* 0x00000015002e7836 */ /* 0x000fe20000000000 */
[----:B------:R-:W-:Y:S01]  /*3c00*/  ISETP.GE.AND P6, PT, R42, R89, PT ;  /* 0x000000592a00720c */ /* 0x000fe20003fc6270 */
[C---:B------:R-:W-:Y:S01]  /*3c10*/  IMAD.IADD R68, R44.reuse, 0x1, -R68 ;  /* 0x000000012c447824 */ /* 0x040fe200078e0a44 */
[----:B------:R-:W-:Y:S01]  /*3c20*/  ISETP.GE.AND P1, PT, R44, R5, PT ;  /* 0x000000052c00720c */ /* 0x000fe20003f26270 */
[----:B------:R-:W-:Y:S01]  /*3c30*/  VIADD R44, R0, 0x14 ;  /* 0x00000014002c7836 */ /* 0x000fe20000000000 */
[----:B------:R-:W-:-:S02]  /*3c40*/  SEL R64, R89, RZ, P6 ;  /* 0x000000ff59407207 */ /* 0x000fc40003000000 */
[-C--:B------:R-:W-:Y:S02]  /*3c50*/  ISETP.GE.AND P6, PT, R46, R89.reuse, PT ;  /* 0x000000592e00720c */ /* 0x080fe40003fc6270 */
[C---:B------:R-:W-:Y:S01]  /*3c60*/  SEL R61, R5.reuse, RZ, P5 ;  /* 0x000000ff053d7207 */ /* 0x040fe20002800000 */
[----:B------:R-:W-:Y:S01]  /*3c70*/  IMAD.IADD R64, R42, 0x1, -R64 ;  /* 0x000000012a407824 */ /* 0x000fe200078e0a40 */
[----:B------:R-:W-:Y:S02]  /*3c80*/  SEL R59, R5, RZ, P2 ;  /* 0x000000ff053b7207 */ /* 0x000fe40001000000 */
[----:B------:R-:W-:Y:S02]  /*3c90*/  ISETP.GE.AND P5, PT, R44, R89, PT ;  /* 0x000000592c00720c */ /* 0x000fe40003fa6270 */
[----:B------:R-:W-:Y:S01]  /*3ca0*/  ISETP.GE.AND P2, PT, R42, R5, PT ;  /* 0x000000052a00720c */ /* 0x000fe20003f46270 */
[----:B------:R-:W-:Y:S01]  /*3cb0*/  VIADD R42, R0, 0x16 ;  /* 0x00000016002a7836 */ /* 0x000fe20000000000 */
[----:B------:R-:W-:-:S02]  /*3cc0*/  SEL R60, R89, RZ, P6 ;  /* 0x000000ff593c7207 */ /* 0x000fc40003000000 */
[----:B------:R-:W-:Y:S02]  /*3cd0*/  SEL R62, R89, RZ, P5 ;  /* 0x000000ff593e7207 */ /* 0x000fe40002800000 */
[C---:B------:R-:W-:Y:S02]  /*3ce0*/  ISETP.GE.AND P5, PT, R46.reuse, R5, PT ;  /* 0x000000052e00720c */ /* 0x040fe40003fa6270 */
[----:B------:R-:W-:Y:S01]  /*3cf0*/  IADD3 R60, PT, PT, R46, -R60, RZ ;  /* 0x8000003c2e3c7210 */ /* 0x000fe20007ffe0ff */
[----:B------:R-:W-:Y:S01]  /*3d00*/  VIADD R46, R0, 0x18 ;  /* 0x00000018002e7836 */ /* 0x000fe20000000000 */
[----:B------:R-:W-:Y:S01]  /*3d10*/  SEL R57, R5, RZ, P3 ;  /* 0x000000ff05397207 */ /* 0x000fe20001800000 */
[----:B------:R-:W-:Y:S01]  /*3d20*/  IMAD.IADD R62, R44, 0x1, -R62 ;  /* 0x000000012c3e7824 */ /* 0x000fe200078e0a3e */
[----:B------:R-:W-:Y:S02]  /*3d30*/  ISETP.GE.AND P3, PT, R42, R89, PT ;  /* 0x000000592a00720c */ /* 0x000fe40003f66270 */
[----:B------:R-:W-:Y:S01]  /*3d40*/  ISETP.GE.AND P6, PT, R44, R5, PT ;  /* 0x000000052c00720c */ /* 0x000fe20003fc6270 */
[----:B------:R-:W-:Y:S01]  /*3d50*/  VIADD R44, R0, 0x17 ;  /* 0x00000017002c7836 */ /* 0x000fe20000000000 */
[----:B------:R-:W-:-:S02]  /*3d60*/  SEL R58, R89, RZ, P3 ;  /* 0x000000ff593a7207 */ /* 0x000fc40001800000 */
[----:B------:R-:W-:Y:S02]  /*3d70*/  ISETP.GE.AND P3, PT, R46, R89, PT ;  /* 0x000000592e00720c */ /* 0x000fe40003f66270 */
[----:B------:R-:W-:Y:S01]  /*3d80*/  SEL R53, R5, RZ, P1 ;  /* 0x000000ff05357207 */ /* 0x000fe20000800000 */
[C---:B------:R-:W-:Y:S01]  /*3d90*/  IMAD.IADD R58, R42.reuse, 0x1, -R58 ;  /* 0x000000012a3a7824 */ /* 0x040fe200078e0a3a */
[----:B------:R-:W-:Y:S02]  /*3da0*/  SEL R54, R89, RZ, P3 ;  /* 0x000000ff59367207 */ /* 0x000fe40001800000 */
[----:B------:R-:W-:Y:S02]  /*3db0*/  SEL R55, R5, RZ, P4 ;  /* 0x000000ff05377207 */ /* 0x000fe40002000000 */
[----:B------:R-:W-:Y:S01]  /*3dc0*/  ISETP.GE.AND P1, PT, R42, R5, PT ;  /* 0x000000052a00720c */ /* 0x000fe20003f26270 */
[----:B------:R-:W-:Y:S01]  /*3dd0*/  VIADD R42, R0, 0x19 ;  /* 0x00000019002a7836 */ /* 0x000fe20000000000 */
[----:B------:R-:W-:Y:S01]  /*3de0*/  ISETP.GE.AND P4, PT, R44, R89, PT ;  /* 0x000000592c00720c */ /* 0x000fe20003f86270 */
[C---:B------:R-:W-:Y:S01]  /*3df0*/  IMAD.IADD R54, R46.reuse, 0x1, -R54 ;  /* 0x000000012e367824 */ /* 0x040fe200078e0a36 */
[----:B------:R-:W-:Y:S01]  /*3e00*/  ISETP.GE.AND P3, PT, R46, R5, PT ;  /* 0x000000052e00720c */ /* 0x000fe20003f66270 */
[----:B------:R-:W-:Y:S01]  /*3e10*/  VIADD R46, R0, 0x1b ;  /* 0x0000001b002e7836 */ /* 0x000fe20000000000 */
[----:B------:R-:W-:-:S02]  /*3e20*/  SEL R56, R89, RZ, P4 ;  /* 0x000000ff59387207 */ /* 0x000fc40002000000 */
[C---:B------:R-:W-:Y:S02]  /*3e30*/  SEL R51, R5.reuse, RZ, P0 ;  /* 0x000000ff05337207 */ /* 0x040fe40000000000 */
[----:B------:R-:W-:Y:S01]  /*3e40*/  ISETP.GE.AND P0, PT, R42, R89, PT ;  /* 0x000000592a00720c */ /* 0x000fe20003f06270 */
[C---:B------:R-:W-:Y:S01]  /*3e50*/  IMAD.IADD R56, R44.reuse, 0x1, -R56 ;  /* 0x000000012c387824 */ /* 0x040fe200078e0a38 */
[----:B------:R-:W-:Y:S02]  /*3e60*/  SEL R47, R5, RZ, P6 ;  /* 0x000000ff052f7207 */ /* 0x000fe40003000000 */
[----:B------:R-:W-:Y:S02]  /*3e70*/  ISETP.GE.AND P4, PT, R44, R5, PT ;  /* 0x000000052c00720c */ /* 0x000fe40003f86270 */
[----:B------:R-:W-:Y:S02]  /*3e80*/  SEL R52, R89, RZ, P0 ;  /* 0x000000ff59347207 */ /* 0x000fe40000000000 */
[----:B------:R-:W-:-:S02]  /*3e90*/  ISETP.GE.AND P6, PT, R46, R89, PT ;  /* 0x000000592e00720c */ /* 0x000fc40003fc6270 */
[----:B------:R-:W-:Y:S01]  /*3ea0*/  IADD3 R44, PT, PT, R0, 0x1a, RZ ;  /* 0x0000001a002c7810 */ /* 0x000fe20007ffe0ff */
[----:B------:R-:W-:Y:S01]  /*3eb0*/  IMAD.IADD R52, R42, 0x1, -R52 ;  /* 0x000000012a347824 */ /* 0x000fe200078e0a34 */
[----:B------:R-:W-:Y:S02]  /*3ec0*/  SEL R49, R5, RZ, P2 ;  /* 0x000000ff05317207 */ /* 0x000fe40001000000 */
[C---:B------:R-:W-:Y:S02]  /*3ed0*/  SEL R48, R89.reuse, RZ, P6 ;  /* 0x000000ff59307207 */ /* 0x040fe40003000000 */
[----:B------:R-:W-:Y:S02]  /*3ee0*/  ISETP.GE.AND P2, PT, R44, R89, PT ;  /* 0x000000592c00720c */ /* 0x000fe40003f46270 */
[-C--:B------:R-:W-:Y:S01]  /*3ef0*/  ISETP.GE.AND P0, PT, R42, R5.reuse, PT ;  /* 0x000000052a00720c */ /* 0x080fe20003f06270 */
[----:B------:R-:W-:Y:S01]  /*3f00*/  VIADD R42, R0, 0x1c ;  /* 0x0000001c002a7836 */ /* 0x000fe20000000000 */
[----:B------:R-:W-:Y:S01]  /*3f10*/  SEL R50, R89, RZ, P2 ;  /* 0x000000ff59327207 */ /* 0x000fe20001000000 */
[C---:B------:R-:W-:Y:S01]  /*3f20*/  IMAD.IADD R48, R46.reuse, 0x1, -R48 ;  /* 0x000000012e307824 */ /* 0x040fe200078e0a30 */
[----:B------:R-:W-:-:S02]  /*3f30*/  ISETP.GE.AND P6, PT, R46, R5, PT ;  /* 0x000000052e00720c */ /* 0x000fc40003fc6270 */
[C---:B------:R-:W-:Y:S01]  /*3f40*/  SEL R46, R5.reuse, RZ, P5 ;  /* 0x000000ff052e7207 */ /* 0x040fe20002800000 */
[----:B------:R-:W-:Y:S01]  /*3f50*/  IMAD.IADD R50, R44, 0x1, -R50 ;  /* 0x000000012c327824 */ /* 0x000fe200078e0a32 */
[----:B------:R-:W-:Y:S02]  /*3f60*/  ISETP.GE.AND P5, PT, R42, R89, PT ;  /* 0x000000592a00720c */ /* 0x000fe40003fa6270 */
[----:B------:R-:W-:Y:S02]  /*3f70*/  ISETP.GE.AND P2, PT, R44, R5, PT ;  /* 0x000000052c00720c */ /* 0x000fe40003f46270 */
[----:B------:R-:W-:Y:S02]  /*3f80*/  SEL R45, R5, RZ, P1 ;  /* 0x000000ff052d7207 */ /* 0x000fe40000800000 */
[----:B------:R-:W-:Y:S02]  /*3f90*/  SEL R44, R89, RZ, P5 ;  /* 0x000000ff592c7207 */ /* 0x000fe40002800000 */
[----:B------:R-:W-:-:S02]  /*3fa0*/  ISETP.GE.AND P1, PT, R106, R89, PT ;  /* 0x000000596a00720c */ /* 0x000fc40003f26270 */
[----:B------:R-:W-:Y:S02]  /*3fb0*/  SEL R43, R5, RZ, P4 ;  /* 0x000000ff052b7207 */ /* 0x000fe40002000000 */
[C---:B------:R-:W-:Y:S02]  /*3fc0*/  ISETP.GE.AND P4, PT, R42.reuse, R5, PT ;  /* 0x000000052a00720c */ /* 0x040fe40003f86270 */
[----:B------:R-:W-:Y:S02]  /*3fd0*/  IADD3 R44, PT, PT, R42, -R44, RZ ;  /* 0x8000002c2a2c7210 */ /* 0x000fe40007ffe0ff */
[-C--:B------:R-:W-:Y:S02]  /*3fe0*/  ISETP.GE.AND P5, PT, R108, R89.reuse, PT ;  /* 0x000000596c00720c */ /* 0x080fe40003fa6270 */
[----:B------:R-:W-:Y:S02]  /*3ff0*/  SEL R42, R89, RZ, P1 ;  /* 0x000000ff592a7207 */ /* 0x000fe40000800000 */
[----:B------:R-:W-:-:S02]  /*4000*/  ISETP.GE.AND P1, PT, R0, R89, PT ;  /* 0x000000590000720c */ /* 0x000fc40003f26270 */
[C---:B------:R-:W-:Y:S01]  /*4010*/  SEL R104, R89.reuse, RZ, P5 ;  /* 0x000000ff59687207 */ /* 0x040fe20002800000 */
[C---:B------:R-:W-:Y:S01]  /*4020*/  IMAD.IADD R42, R106.reuse, 0x1, -R42 ;  /* 0x000000016a2a7824 */ /* 0x040fe200078e0a2a */
[----:B------:R-:W-:Y:S02]  /*4030*/  SEL R89, R89, RZ, P1 ;  /* 0x000000ff59597207 */ /* 0x000fe40000800000 */
[-C--:B------:R-:W-:Y:S01]  /*4040*/  ISETP.GE.AND P5, PT, R106, R5.reuse, PT ;  /* 0x000000056a00720c */ /* 0x080fe20003fa6270 */
[C---:B------:R-:W-:Y:S01]  /*4050*/  IMAD.IADD R104, R108.reuse, 0x1, -R104 ;  /* 0x000000016c687824 */ /* 0x040fe200078e0a68 */
[----:B------:R-:W-:Y:S01]  /*4060*/  ISETP.GE.AND P1, PT, R108, R5, PT ;  /* 0x000000056c00720c */ /* 0x000fe20003f26270 */
[----:B------:R-:W-:Y:S01]  /*4070*/  IMAD.IADD R108, R0, 0x1, -R89 ;  /* 0x00000001006c7824 */ /* 0x000fe200078e0a59 */
[C---:B------:R-:W-:Y:S01]  /*4080*/  SEL R89, R5.reuse, RZ, P3 ;  /* 0x000000ff05597207 */ /* 0x040fe20001800000 */
[----:B------:R-:W-:Y:S01]  /*4090*/  IMAD.MOV.U32 R106, RZ, RZ, RZ ;  /* 0x000000ffff6a7224 */ /* 0x000fe200078e00ff */
[----:B------:R-:W-:-:S02]  /*40a0*/  SEL R91, R5, RZ, P0 ;  /* 0x000000ff055b7207 */ /* 0x000fc40000000000 */
[C---:B------:R-:W-:Y:S02]  /*40b0*/  SEL R93, R5.reuse, RZ, P2 ;  /* 0x000000ff055d7207 */ /* 0x040fe40001000000 */
[C---:B------:R-:W-:Y:S02]  /*40c0*/  SEL R95, R5.reuse, RZ, P6 ;  /* 0x000000ff055f7207 */ /* 0x040fe40003000000 */
[C---:B------:R-:W-:Y:S02]  /*40d0*/  SEL R97, R5.reuse, RZ, P4 ;  /* 0x000000ff05617207 */ /* 0x040fe40002000000 */
[C---:B------:R-:W-:Y:S02]  /*40e0*/  SEL R99, R5.reuse, RZ, P5 ;  /* 0x000000ff05637207 */ /* 0x040fe40002800000 */
[----:B0-----:R-:W-:-:S07]  /*40f0*/  SEL R101, R5, RZ, P1 ;  /* 0x000000ff05657207 */ /* 0x001fce0000800000 */
.L_x_172:
[----:B0-----:R-:W0:Y:S01]  /*4100*/  S2R R103, SR_TID.X ;  /* 0x0000000000677919 */ /* 0x001e220000002100 */
[----:B------:R-:W-:Y:S01]  /*4110*/  VIMNMX R105, PT, PT, R9, 0x80, PT ;  /* 0x0000008009697848 */ /* 0x000fe20003fe0100 */
[----:B-1----:R-:W-:Y:S01]  /*4120*/  IMAD.MOV R110, RZ, RZ, -R7 ;  /* 0x000000ffff6e7224 */ /* 0x002fe200078e0a07 */
[----:B------:R-:W1:Y:S01]  /*4130*/  LDCU UR4, c[0x0][0x3ac] ;  /* 0x00007580ff0477ac */ /* 0x000e620008000800 */
[----:B------:R-:W-:Y:S01]  /*4140*/  HFMA2 R107, -RZ, RZ, 0, 0 ;  /* 0x00000000ff6b7431 */ /* 0x000fe200000001ff */
[----:B------:R-:W-:Y:S01]  /*4150*/  BSSY B1, `(.L_x_71) ;  /* 0x0000222000017945 */ /* 0x000fe20003800000 */
[----:B------:R-:W-:Y:S01]  /*4160*/  PLOP3.LUT P0, PT, PT, PT, PT, 0x80, 0x8 ;  /* 0x000000000008781c */ /* 0x000fe20003f0f070 */
[----:B0-----:R-:W-:-:S04]  /*4170*/  IMAD R103, R105, R110, R103 ;  /* 0x0000006e69677224 */ /* 0x001fc800078e0267 */
[--C-:B------:R-:W-:Y:S02]  /*4180*/  IMAD.IADD R103, R103, 0x1, R106.reuse ;  /* 0x0000000167677824 */ /* 0x100fe400078e026a */
[----:B------:R-:W-:Y:S02]  /*4190*/  IMAD.IADD R106, R105, 0x1, R106 ;  /* 0x00000001696a7824 */ /* 0x000fe400078e026a */
[----:B-1----:R-:W-:-:S03]  /*41a0*/  IMAD R105, R103, UR4, R0 ;  /* 0x0000000467697c24 */ /* 0x002fc6000f8e0200 */
[----:B------:R-:W-:-:S04]  /*41b0*/  ISETP.GE.AND P1, PT, R106, R9, PT ;  /* 0x000000096a00720c */ /* 0x000fc80003f26270 */
[----:B--234-:R-:W-:-:S09]  /*41c0*/  P2R R116, PR, RZ, 0x2 ;  /* 0x00000002ff747803 */ /* 0x01cfd20000000000 */
.L_x_171:
[----:B0-----:R-:W0:Y:S01]  /*41d0*/  LDCU UR4, c[0x0][0x3ac] ;  /* 0x00007580ff0477ac */ /* 0x001e220008000800 */
[----:B------:R-:W-:Y:S01]  /*41e0*/  BSSY B0, `(.L_x_72) ;  /* 0x0000215000007945 */ /* 0x000fe20003800000 */
[----:B0-----:R-:W-:Y:S01]  /*41f0*/  IADD3 R115, PT, PT, -R107, UR4, RZ ;  /* 0x000000046b737c10 */ /* 0x001fe2000fffe1ff */
[----:B------:R-:W0:Y:S03]  /*4200*/  LDCU UR4, c[0x0][0x3a8] ;  /* 0x00007500ff0477ac */ /* 0x000e260008000800 */
[C---:B------:R-:W-:Y:S02]  /*4210*/  ISETP.GE.AND P3, PT, R115.reuse, 0x6, PT ;  /* 0x000000067300780c */ /* 0x040fe40003f66270 */
[C---:B------:R-:W-:Y:S02]  /*4220*/  ISETP.GE.AND P2, PT, R115.reuse, 0x7, PT ;  /* 0x000000077300780c */ /* 0x040fe40003f46270 */
[----:B------:R-:W-:-:S02]  /*4230*/  ISETP.GE.AND P4, PT, R115, 0x8, PT ;  /* 0x000000087300780c */ /* 0x000fc40003f86270 */
[C---:B------:R-:W-:Y:S02]  /*4240*/  ISETP.GE.AND P5, PT, R115.reuse, 0x9, PT ;  /* 0x000000097300780c */ /* 0x040fe40003fa6270 */
[C---:B------:R-:W-:Y:S02]  /*4250*/  ISETP.GE.AND P1, PT, R115.reuse, 0xa, PT ;  /* 0x0000000a7300780c */ /* 0x040fe40003f26270 */
[----:B------:R-:W-:-:S03]  /*4260*/  ISETP.GE.AND P6, PT, R115, 0x1, PT ;  /* 0x000000017300780c */ /* 0x000fc60003fc6270 */
[----:B-1----:R-:W1:Y:S01]  /*4270*/  @P3 S2R R110, SR_CgaCtaId ;  /* 0x00000000006e3919 */ /* 0x002e620000008800 */
[----:B------:R-:W-:Y:S02]  /*4280*/  @P3 MOV R109, 0x400 ;  /* 0x00000400006d3802 */ /* 0x000fe40000000f00 */
[----:B------:R-:W-:Y:S01]  /*4290*/  @P2 MOV R111, 0x400 ;  /* 0x00000400006f2802 */ /* 0x000fe20000000f00 */
[----:B--2---:R-:W2:Y:S02]  /*42a0*/  @P2 S2R R117, SR_CgaCtaId ;  /* 0x0000000000752919 */ /* 0x004ea40000008800 */
[----:B------:R-:W-:Y:S02]  /*42b0*/  @P3 VIADD R109, R109, 0x4100 ;  /* 0x000041006d6d3836 */ /* 0x000fe40000000000 */
[----:B------:R-:W-:Y:S02]  /*42c0*/  @P2 VIADD R112, R111, 0x4100 ;  /* 0x000041006f702836 */ /* 0x000fe40000000000 */
[----:B---3--:R-:W3:Y:S01]  /*42d0*/  @P5 S2R R111, SR_CgaCtaId ;  /* 0x00000000006f5919 */ /* 0x008ee20000008800 */
[----:B-1----:R-:W-:Y:S01]  /*42e0*/  @P3 LEA R113, R110, R109, 0x18 ;  /* 0x0000006d6e713211 */ /* 0x002fe200078ec0ff */
[----:B------:R-:W-:Y:S01]  /*42f0*/  IMAD.IADD R110, R105, 0x1, R107 ;  /* 0x00000001696e7824 */ /* 0x000fe200078e026b */
[----:B------:R-:W1:Y:S01]  /*4300*/  @P4 S2R R109, SR_CgaCtaId ;  /* 0x00000000006d4919 */ /* 0x000e620000008800 */
[----:B--2---:R-:W-:-:S02]  /*4310*/  @P2 LEA R117, R117, R112, 0x18 ;  /* 0x0000007075752211 */ /* 0x004fc400078ec0ff */
[----:B------:R-:W-:-:S04]  /*4320*/  @P3 IMAD.IADD R112, R110, 0x1, -R77 ;  /* 0x000000016e703824 */ /* 0x000fc800078e0a4d */
[----:B------:R-:W-:Y:S02]  /*4330*/  @P3 IMAD R113, R112, 0x4, R113 ;  /* 0x0000000470713824 */ /* 0x000fe400078e0271 */
[----:B------:R-:W-:-:S03]  /*4340*/  @P2 IMAD.IADD R112, R110, 0x1, -R75 ;  /* 0x000000016e702824 */ /* 0x000fc600078e0a4b */
[----:B----4-:R2:W4:Y:S01]  /*4350*/  @P3 LDS R15, [R113+0x14] ;  /* 0x00001400710f3984 */ /* 0x0105220000000800 */
[C---:B------:R-:W-:Y:S02]  /*4360*/  ISETP.GE.AND P3, PT, R115.reuse, 0xb, PT ;  /* 0x0000000b7300780c */ /* 0x040fe40003f66270 */
[----:B------:R-:W-:Y:S02]  /*4370*/  @P2 LEA R114, R112, R117, 0x2 ;  /* 0x0000007570722211 */ /* 0x000fe400078e10ff */
[----:B------:R-:W-:Y:S02]  /*4380*/  @P4 MOV R112, 0x400 ;  /* 0x0000040000704802 */ /* 0x000fe40000000f00 */
[----:B------:R-:W-:Y:S01]  /*4390*/  @P5 MOV R117, 0x400 ;  /* 0x0000040000755802 */ /* 0x000fe20000000f00 */
[----:B------:R5:W0:Y:S01]  /*43a0*/  @P2 LDS R16, [R114+0x18] ;  /* 0x0000180072102984 */ /* 0x000a220000000800 */
[----:B------:R-:W-:Y:S01]  /*43b0*/  ISETP.GE.AND P2, PT, R115, 0xc, PT ;  /* 0x0000000c7300780c */ /* 0x000fe20003f46270 */
[----:B------:R-:W-:-:S02]  /*43c0*/  @P4 VIADD R118, R112, 0x4100 ;  /* 0x0000410070764836 */ /* 0x000fc40000000000 */
[----:B------:R-:W4:Y:S01]  /*43d0*/  @P1 S2R R112, SR_CgaCtaId ;  /* 0x0000000000701919 */ /* 0x000f220000008800 */
[----:B------:R-:W-:Y:S01]  /*43e0*/  @P5 VIADD R120, R117, 0x4100 ;  /* 0x0000410075785836 */ /* 0x000fe20000000000 */
[----:B------:R-:W-:-:S04]  /*43f0*/  @P1 MOV R117, 0x400 ;  /* 0x0000040000751802 */ /* 0x000fc80000000f00 */
[----:B---3--:R-:W-:Y:S01]  /*4400*/  @P5 LEA R120, R111, R120, 0x18 ;  /* 0x000000786f785211 */ /* 0x008fe200078ec0ff */
[C---:B------:R-:W-:Y:S01]  /*4410*/  @P4 IMAD.IADD R111, R110.reuse, 0x1, -R73 ;  /* 0x000000016e6f4824 */ /* 0x040fe200078e0a49 */
[----:B-1----:R-:W-:Y:S02]  /*4420*/  @P4 LEA R118, R109, R118, 0x18 ;  /* 0x000000766d764211 */ /* 0x002fe400078ec0ff */
[----:B------:R-:W1:Y:S01]  /*4430*/  @P3 S2R R109, SR_CgaCtaId ;  /* 0x00000000006d3919 */ /* 0x000e620000008800 */
[----:B------:R-:W-:Y:S02]  /*4440*/  @P1 IADD3 R117, PT, PT, R117, 0x4100, RZ ;  /* 0x0000410075751810 */ /* 0x000fe40007ffe0ff */
[----:B--2---:R-:W-:Y:S01]  /*4450*/  @P4 IMAD R113, R111, 0x4, R118 ;  /* 0x000000046f714824 */ /* 0x004fe200078e0276 */
[----:B------:R-:W-:Y:S01]  /*4460*/  @P3 MOV R118, 0x400 ;  /* 0x0000040000763802 */ /* 0x000fe20000000f00 */
[----:B------:R-:W-:-:S03]  /*4470*/  @P5 IMAD.IADD R111, R110, 0x1, -R71 ;  /* 0x000000016e6f5824 */ /* 0x000fc600078e0a47 */
[----:B------:R2:W3:Y:S01]  /*4480*/  @P4 LDS R17, [R113+0x1c] ;  /* 0x00001c0071114984 */ /* 0x0004e20000000800 */
[----:B-----5:R-:W-:Y:S01]  /*4490*/  @P5 IMAD R114, R111, 0x4, R120 ;  /* 0x000000046f725824 */ /* 0x020fe200078e0278 */
[C---:B------:R-:W-:Y:S01]  /*44a0*/  ISETP.GE.AND P4, PT, R115.reuse, 0xd, PT ;  /* 0x0000000d7300780c */ /* 0x040fe20003f86270 */
[----:B------:R-:W-:Y:S01]  /*44b0*/  @P3 VIADD R118, R118, 0x4100 ;  /* 0x0000410076763836 */ /* 0x000fe20000000000 */
[----:B------:R-:W5:Y:S02]  /*44c0*/  @P2 S2R R111, SR_CgaCtaId ;  /* 0x00000000006f2919 */ /* 0x000f640000008800 */
[----:B------:R0:W3:Y:S01]  /*44d0*/  @P5 LDS R18, [R114+0x20] ;  /* 0x0000200072125984 */ /* 0x0000e20000000800 */
[----:B------:R-:W-:Y:S02]  /*44e0*/  ISETP.GE.AND P5, PT, R115, 0xe, PT ;  /* 0x0000000e7300780c */ /* 0x000fe40003fa6270 */
[----:B----4-:R-:W-:Y:S01]  /*44f0*/  @P1 LEA R117, R112, R117, 0x18 ;  /* 0x0000007570751211 */ /* 0x010fe200078ec0ff */
[----:B------:R-:W-:-:S04]  /*4500*/  @P1 IMAD.IADD R112, R110, 0x1, -R69 ;  /* 0x000000016e701824 */ /* 0x000fc800078e0a45 */
[----:B--2---:R-:W-:Y:S02]  /*4510*/  @P1 IMAD R113, R112, 0x4, R117 ;  /* 0x0000000470711824 */ /* 0x004fe400078e0275 */
[----:B------:R-:W-:Y:S01]  /*4520*/  @P3 IMAD.IADD R112, R110, 0x1, -R67 ;  /* 0x000000016e703824 */ /* 0x000fe200078e0a43 */
[----:B-1----:R-:W-:Y:S02]  /*4530*/  @P3 LEA R119, R109, R118, 0x18 ;  /* 0x000000766d773211 */ /* 0x002fe400078ec0ff */
[----:B------:R-:W1:Y:S01]  /*4540*/  @P1 LDS R19, [R113+0x24] ;  /* 0x0000240071131984 */ /* 0x000e620000000800 */
[----:B------:R-:W-:Y:S01]  /*4550*/  ISETP.GE.AND P1, PT, R115, 0xf, PT ;  /* 0x0000000f7300780c */ /* 0x000fe20003f26270 */
[----:B------:R-:W2:Y:S01]  /*4560*/  @P4 S2R R109, SR_CgaCtaId ;  /* 0x00000000006d4919 */ /* 0x000ea20000008800 */
[----:B0-----:R-:W-:Y:S01]  /*4570*/  @P3 IMAD R114, R112, 0x4, R119 ;  /* 0x0000000470723824 */ /* 0x001fe200078e0277 */
[----:B------:R-:W-:-:S04]  /*4580*/  @P2 MOV R112, 0x400 ;  /* 0x0000040000702802 */ /* 0x000fc80000000f00 */
[----:B------:R0:W4:Y:S01]  /*4590*/  @P3 LDS R20, [R114+0x28] ;  /* 0x0000280072143984 */ /* 0x0001220000000800 */
[----:B------:R-:W-:Y:S01]  /*45a0*/  @P2 VIADD R118, R112, 0x4100 ;  /* 0x0000410070762836 */ /* 0x000fe20000000000 */
[----:B------:R-:W-:Y:S01]  /*45b0*/  ISETP.GE.AND P3, PT, R115, 0x11, PT ;  /* 0x000000117300780c */ /* 0x000fe20003f66270 */
[----:B------:R-:W3:Y:S03]  /*45c0*/  @P5 S2R R112, SR_CgaCtaId ;  /* 0x0000000000705919 */ /* 0x000ee60000008800 */
[----:B-----5:R-:W-:Y:S02]  /*45d0*/  @P2 LEA R118, R111, R118, 0x18 ;  /* 0x000000766f762211 */ /* 0x020fe400078ec0ff */
[----:B------:R-:W-:Y:S02]  /*45e0*/  @P2 IADD3 R111, PT, PT, -R65, R110, RZ ;  /* 0x0000006e416f2210 */ /* 0x000fe40007ffe1ff */
[----:B0-----:R-:W-:-:S03]  /*45f0*/  @P1 MOV R114, 0x400 ;  /* 0x0000040000721802 */ /* 0x001fc60000000f00 */
[----:B------:R-:W-:Y:S01]  /*4600*/  @P2 IMAD R117, R111, 0x4, R118 ;  /* 0x000000046f752824 */ /* 0x000fe200078e0276 */
[----:B------:R-:W-:Y:S01]  /*4610*/  @P4 MOV R111, 0x400 ;  /* 0x00000400006f4802 */ /* 0x000fe20000000f00 */
[----:B------:R-:W-:-:S03]  /*4620*/  @P1 VIADD R114, R114, 0x4100 ;  /* 0x0000410072721836 */ /* 0x000fc60000000000 */
[----:B------:R-:W0:Y:S01]  /*4630*/  @P2 LDS R21, [R117+0x2c] ;  /* 0x00002c0075152984 */ /* 0x000e220000000800 */
[----:B------:R-:W-:Y:S01]  /*4640*/  @P4 VIADD R118, R111, 0x4100 ;  /* 0x000041006f764836 */ /* 0x000fe20000000000 */
[----:B------:R-:W-:Y:S01]  /*4650*/  ISETP.GE.AND P2, PT, R115, 0x10, PT ;  /* 0x000000107300780c */ /* 0x000fe20003f46270 */
[----:B------:R-:W5:Y:S03]  /*4660*/  @P1 S2R R111, SR_CgaCtaId ;  /* 0x00000000006f1919 */ /* 0x000f660000008800 */
[----:B--2---:R-:W-:Y:S01]  /*4670*/  @P4 LEA R118, R109, R118, 0x18 ;  /* 0x000000766d764211 */ /* 0x004fe200078ec0ff */
[----:B------:R-:W-:-:S04]  /*4680*/  @P4 IMAD.IADD R109, R110, 0x1, -R63 ;  /* 0x000000016e6d4824 */ /* 0x000fc800078e0a3f */
[----:B------:R-:W-:Y:S01]  /*4690*/  @P4 IMAD R113, R109, 0x4, R118 ;  /* 0x000000046d714824 */ /* 0x000fe200078e0276 */
[----:B------:R-:W-:-:S03]  /*46a0*/  @P5 MOV R109, 0x400 ;  /* 0x00000400006d5802 */ /* 0x000fc60000000f00 */
[----:B------:R-:W2:Y:S02]  /*46b0*/  @P2 S2R R118, SR_CgaCtaId ;  /* 0x0000000000762919 */ /* 0x000ea40000008800 */
[----:B------:R-:W-:Y:S01]  /*46c0*/  @P5 VIADD R109, R109, 0x4100 ;  /* 0x000041006d6d5836 */ /* 0x000fe20000000000 */
[----:B------:R1:W0:Y:S01]  /*46d0*/  @P4 LDS R22, [R113+0x30] ;  /* 0x0000300071164984 */ /* 0x0002220000000800 */
[----:B------:R-:W-:-:S03]  /*46e0*/  ISETP.GE.AND P4, PT, R115, 0x12, PT ;  /* 0x000000127300780c */ /* 0x000fc60003f86270 */
[----:B---3--:R-:W-:Y:S01]  /*46f0*/  @P5 LEA R112, R112, R109, 0x18 ;  /* 0x0000006d70705211 */ /* 0x008fe200078ec0ff */
[----:B------:R-:W-:Y:S01]  /*4700*/  @P5 IMAD.IADD R109, R110, 0x1, -R61 ;  /* 0x000000016e6d5824 */ /* 0x000fe200078e0a3d */
[----:B-1----:R-:W-:-:S04]  /*4710*/  @P3 MOV R113, 0x400 ;  /* 0x0000040000713802 */ /* 0x002fc80000000f00 */
[----:B------:R-:W-:Y:S02]  /*4720*/  @P5 LEA R112, R109, R112, 0x2 ;  /* 0x000000706d705211 */ /* 0x000fe400078e10ff */
[----:B------:R-:W1:Y:S01]  /*4730*/  @P3 S2R R109, SR_CgaCtaId ;  /* 0x00000000006d3919 */ /* 0x000e620000008800 */
[----:B------:R-:W-:Y:S01]  /*4740*/  @P3 VIADD R120, R113, 0x4100 ;  /* 0x0000410071783836 */ /* 0x000fe20000000000 */
[----:B-----5:R-:W-:Y:S01]  /*4750*/  @P1 LEA R114, R111, R114, 0x18 ;  /* 0x000000726f721211 */ /* 0x020fe200078ec0ff */
[----:B------:R-:W-:Y:S01]  /*4760*/  @P1 IMAD.IADD R111, R110, 0x1, -R59 ;  /* 0x000000016e6f1824 */ /* 0x000fe200078e0a3b */
[----:B------:R3:W0:Y:S01]  /*4770*/  @P5 LDS R23, [R112+0x34] ;  /* 0x0000340070175984 */ /* 0x0006220000000800 */
[----:B------:R-:W-:Y:S02]  /*4780*/  ISETP.GE.AND P5, PT, R115, 0x13, PT ;  /* 0x000000137300780c */ /* 0x000fe40003fa6270 */
[----:B------:R-:W-:Y:S01]  /*4790*/  @P1 IMAD R114, R111, 0x4, R114 ;  /* 0x000000046f721824 */ /* 0x000fe200078e0272 */
[----:B------:R-:W-:Y:S01]  /*47a0*/  @P2 MOV R111, 0x400 ;  /* 0x00000400006f2802 */ /* 0x000fe20000000f00 */
[----:B---3--:R-:W3:Y:S04]  /*47b0*/  @P4 S2R R112, SR_CgaCtaId ;  /* 0x0000000000704919 */ /* 0x008ee80000008800 */
[----:B------:R-:W-:Y:S01]  /*47c0*/  @P2 VIADD R111, R111, 0x4100 ;  /* 0x000041006f6f2836 */ /* 0x000fe20000000000 */
[----:B------:R5:W0:Y:S01]  /*47d0*/  @P1 LDS R24, [R114+0x38] ;  /* 0x0000380072181984 */ /* 0x000a220000000800 */
[----:B------:R-:W-:-:S03]  /*47e0*/  ISETP.GE.AND P1, PT, R115, 0x14, PT ;  /* 0x000000147300780c */ /* 0x000fc60003f26270 */
[----:B--2---:R-:W-:Y:S02]  /*47f0*/  @P2 LEA R118, R118, R111, 0x18 ;  /* 0x0000006f76762211 */ /* 0x004fe400078ec0ff */
[----:B------:R-:W2:Y:S01]  /*4800*/  @P5 S2R R111, SR_CgaCtaId ;  /* 0x00000000006f5919 */ /* 0x000ea20000008800 */
[----:B-1----:R-:W-:Y:S01]  /*4810*/  @P3 LEA R120, R109, R120, 0x18 ;  /* 0x000000786d783211 */ /* 0x002fe200078ec0ff */
[----:B------:R-:W-:-:S05]  /*4820*/  @P2 IMAD.IADD R109, R110, 0x1, -R57 ;  /* 0x000000016e6d2824 */ /* 0x000fca00078e0a39 */
[----:B------:R-:W-:Y:S01]  /*4830*/  @P2 LEA R113, R109, R118, 0x2 ;  /* 0x000000766d712211 */ /* 0x000fe200078e10ff */
[----:B------:R-:W-:Y:S01]  /*4840*/  @P3 IMAD.IADD R109, R110, 0x1, -R55 ;  /* 0x000000016e6d3824 */ /* 0x000fe200078e0a37 */
[----:B------:R-:W-:-:S03]  /*4850*/  @P5 MOV R118, 0x400 ;  /* 0x0000040000765802 */ /* 0x000fc60000000f00 */
[----:B-----5:R-:W-:Y:S01]  /*4860*/  @P3 IMAD R114, R109, 0x4, R120 ;  /* 0x000000046d723824 */ /* 0x020fe200078e0278 */
[----:B------:R-:W-:Y:S01]  /*4870*/  @P4 MOV R109, 0x400 ;  /* 0x00000400006d4802 */ /* 0x000fe20000000f00 */
[----:B------:R1:W0:Y:S01]  /*4880*/  @P2 LDS R25, [R113+0x3c] ;  /* 0x00003c0071192984 */ /* 0x0002220000000800 */
[----:B------:R-:W-:Y:S01]  /*4890*/  @P5 VIADD R118, R118, 0x4100 ;  /* 0x0000410076765836 */ /* 0x000fe20000000000 */
[C---:B------:R-:W-:Y:S02]  /*48a0*/  ISETP.GE.AND P2, PT, R115.reuse, 0x15, PT ;  /* 0x000000157300780c */ /* 0x040fe40003f46270 */
[----:B------:R5:W0:Y:S01]  /*48b0*/  @P3 LDS R26, [R114+0x40] ;  /* 0x00004000721a3984 */ /* 0x000a220000000800 */
[----:B------:R-:W-:Y:S01]  /*48c0*/  ISETP.GE.AND P3, PT, R115, 0x16, PT ;  /* 0x000000167300780c */ /* 0x000fe20003f66270 */
[----:B------:R-:W-:Y:S02]  /*48d0*/  @P4 VIADD R117, R109, 0x4100 ;  /* 0x000041006d754836 */ /* 0x000fe40000000000 */
[----:B------:R-:W4:Y:S01]  /*48e0*/  @P1 S2R R109, SR_CgaCtaId ;  /* 0x00000000006d1919 */ /* 0x000f220000008800 */
[----:B-1----:R-:W-:-:S02]  /*48f0*/  @P5 IADD3 R113, PT, PT, -R51, R110, RZ ;  /* 0x0000006e33715210 */ /* 0x002fc40007ffe1ff */
[----:B--2---:R-:W-:Y:S01]  /*4900*/  @P5 LEA R118, R111, R118, 0x18 ;  /* 0x000000766f765211 */ /* 0x004fe200078ec0ff */
[----:B------:R-:W-:Y:S01]  /*4910*/  @P4 IMAD.IADD R111, R110, 0x1, -R53 ;  /* 0x000000016e6f4824 */ /* 0x000fe200078e0a35 */
[----:B---3--:R-:W-:Y:S02]  /*4920*/  @P4 LEA R112, R112, R117, 0x18 ;  /* 0x0000007570704211 */ /* 0x008fe400078ec0ff */
[----:B------:R-:W1:Y:S01]  /*4930*/  @P2 S2R R120, SR_CgaCtaId ;  /* 0x0000000000782919 */ /* 0x000e620000008800 */
[----:B-----5:R-:W-:Y:S01]  /*4940*/  @P1 MOV R114, 0x400 ;  /* 0x0000040000721802 */ /* 0x020fe20000000f00 */
[----:B------:R-:W-:Y:S01]  /*4950*/  @P5 IMAD R113, R113, 0x4, R118 ;  /* 0x0000000471715824 */ /* 0x000fe200078e0276 */
[----:B------:R-:W-:Y:S01]  /*4960*/  @P2 MOV R117, 0x400 ;  /* 0x0000040000752802 */ /* 0x000fe20000000f00 */
[----:B------:R-:W-:Y:S02]  /*4970*/  @P4 IMAD R112, R111, 0x4, R112 ;  /* 0x000000046f704824 */ /* 0x000fe400078e0270 */
[----:B------:R-:W2:Y:S01]  /*4980*/  @P3 S2R R111, SR_CgaCtaId ;  /* 0x00000000006f3919 */ /* 0x000ea20000008800 */
[----:B------:R-:W-:-:S02]  /*4990*/  @P1 VIADD R114, R114, 0x4100 ;  /* 0x0000410072721836 */ /* 0x000fc40000000000 */
[----:B------:R-:W-:Y:S01]  /*49a0*/  @P2 VIADD R117, R117, 0x4100 ;  /* 0x0000410075752836 */ /* 0x000fe20000000000 */
[----:B------:R-:W3:Y:S01]  /*49b0*/  @P4 LDS R27, [R112+0x44] ;  /* 0x00004400701b4984 */ /* 0x000ee20000000800 */
[----:B------:R-:W-:-:S03]  /*49c0*/  ISETP.GE.AND P4, PT, R115, 0x17, PT ;  /* 0x000000177300780c */ /* 0x000fc60003f86270 */
[----:B------:R5:W0:Y:S01]  /*49d0*/  @P5 LDS R28, [R113+0x48] ;  /* 0x00004800711c5984 */ /* 0x000a220000000800 */
[----:B------:R-:W-:Y:S01]  /*49e0*/  ISETP.GE.AND P5, PT, R115, 0x18, PT ;  /* 0x000000187300780c */ /* 0x000fe20003fa6270 */
[----:B-----5:R-:W-:-:S08]  /*49f0*/  @P3 IMAD.IADD R113, R110, 0x1, -R46 ;  /* 0x000000016e713824 */ /* 0x020fd000078e0a2e */
[----:B------:R-:W5:Y:S01]  /*4a00*/  @P4 S2R R122, SR_CgaCtaId ;  /* 0x00000000007a4919 */ /* 0x000f620000008800 */
[----:B----4-:R-:W-:Y:S02]  /*4a10*/  @P1 LEA R114, R109, R114, 0x18 ;  /* 0x000000726d721211 */ /* 0x010fe400078ec0ff */
[----:B------:R-:W-:-:S05]  /*4a20*/  @P3 MOV R109, 0x400 ;  /* 0x00000400006d3802 */ /* 0x000fca0000000f00 */
[----:B------:R-:W-:Y:S01]  /*4a30*/  @P3 VIADD R112, R109, 0x4100 ;  /* 0x000041006d703836 */ /* 0x000fe20000000000 */
[----:B-1----:R-:W-:Y:S01]  /*4a40*/  @P2 LEA R120, R120, R117, 0x18 ;  /* 0x0000007578782211 */ /* 0x002fe200078ec0ff */
[----:B------:R-:W-:Y:S01]  /*4a50*/  @P1 IMAD.IADD R109, R110, 0x1, -R49 ;  /* 0x000000016e6d1824 */ /* 0x000fe200078e0a31 */
[----:B------:R-:W-:Y:S02]  /*4a60*/  @P5 MOV R117, 0x400 ;  /* 0x0000040000755802 */ /* 0x000fe40000000f00 */
[----:B--2---:R-:W-:Y:S01]  /*4a70*/  @P3 LEA R118, R111, R112, 0x18 ;  /* 0x000000706f763211 */ /* 0x004fe200078ec0ff */
[----:B------:R-:W-:Y:S01]  /*4a80*/  @P1 IMAD R111, R109, 0x4, R114 ;  /* 0x000000046d6f1824 */ /* 0x000fe200078e0272 */
[----:B------:R-:W-:-:S03]  /*4a90*/  @P2 IADD3 R109, PT, PT, -R47, R110, RZ ;  /* 0x0000006e2f6d2210 */ /* 0x000fc60007ffe1ff */
[----:B------:R-:W-:Y:S01]  /*4aa0*/  @P3 IMAD R114, R113, 0x4, R118 ;  /* 0x0000000471723824 */ /* 0x000fe200078e0276 */
[----:B------:R-:W1:Y:S01]  /*4ab0*/  @P1 LDS R29, [R111+0x4c] ;  /* 0x00004c006f1d1984 */ /* 0x000e620000000800 */
[----:B------:R-:W-:Y:S01]  /*4ac0*/  @P2 IMAD R112, R109, 0x4, R120 ;  /* 0x000000046d702824 */ /* 0x000fe200078e0278 */
[----:B------:R-:W-:Y:S01]  /*4ad0*/  ISETP.GE.AND P1, PT, R115, 0x19, PT ;  /* 0x000000197300780c */ /* 0x000fe20003f26270 */
[----:B------:R-:W-:Y:S01]  /*4ae0*/  @P5 VIADD R118, R117, 0x4100 ;  /* 0x0000410075765836 */ /* 0x000fe20000000000 */
[----:B------:R-:W2:Y:S01]  /*4af0*/  @P5 S2R R109, SR_CgaCtaId ;  /* 0x00000000006d5919 */ /* 0x000ea20000008800 */
[----:B------:R-:W-:Y:S01]  /*4b00*/  @P4 MOV R113, 0x400 ;  /* 0x0000040000714802 */ /* 0x000fe20000000f00 */
[----:B------:R4:W0:Y:S01]  /*4b10*/  @P3 LDS R31, [R114+0x54] ;  /* 0x00005400721f3984 */ /* 0x0008220000000800 */
[----:B------:R-:W-:-:S03]  /*4b20*/  ISETP.GE.AND P3, PT, R115, 0x1a, PT ;  /* 0x0000001a7300780c */ /* 0x000fc60003f66270 */
[----:B------:R-:W-:Y:S01]  /*4b30*/  @P4 VIADD R113, R113, 0x4100 ;  /* 0x0000410071714836 */ /* 0x000fe20000000000 */
[----:B------:R3:W0:Y:S01]  /*4b40*/  @P2 LDS R30, [R112+0x50] ;  /* 0x00005000701e2984 */ /* 0x0006220000000800 */
[----:B------:R-:W-:-:S03]  /*4b50*/  ISETP.GE.AND P2, PT, R115, 0x1b, PT ;  /* 0x0000001b7300780c */ /* 0x000fc60003f46270 */
[----:B-----5:R-:W-:Y:S01]  /*4b60*/  @P4 LEA R122, R122, R113, 0x18 ;  /* 0x000000717a7a4211 */ /* 0x020fe200078ec0ff */
[----:B----4-:R-:W-:Y:S01]  /*4b70*/  @P5 IMAD.IADD R114, R110, 0x1, -R43 ;  /* 0x000000016e725824 */ /* 0x010fe200078e0a2b */
[----:B------:R-:W4:Y:S03]  /*4b80*/  @P1 S2R R113, SR_CgaCtaId ;  /* 0x0000000000711919 */ /* 0x000f260000008800 */
[----:B------:R-:W5:Y:S01]  /*4b90*/  @P3 S2R R111, SR_CgaCtaId ;  /* 0x00000000006f3919 */ /* 0x000f620000008800 */
[----:B------:R-:W-:-:S04]  /*4ba0*/  @P3 MOV R119, 0x400 ;  /* 0x0000040000773802 */ /* 0x000fc80000000f00 */
[----:B---3--:R-:W3:Y:S01]  /*4bb0*/  @P2 S2R R112, SR_CgaCtaId ;  /* 0x0000000000702919 */ /* 0x008ee20000008800 */
[----:B------:R-:W-:Y:S01]  /*4bc0*/  @P2 MOV R121, 0x400 ;  /* 0x0000040000792802 */ /* 0x000fe20000000f00 */
[----:B------:R-:W-:-:S04]  /*4bd0*/  @P3 VIADD R120, R119, 0x4100 ;  /* 0x0000410077783836 */ /* 0x000fc80000000000 */
[----:B------:R-:W-:Y:S01]  /*4be0*/  @P2 VIADD R121, R121, 0x4100 ;  /* 0x0000410079792836 */ /* 0x000fe20000000000 */
[----:B--2---:R-:W-:Y:S01]  /*4bf0*/  @P5 LEA R117, R109, R118, 0x18 ;  /* 0x000000766d755211 */ /* 0x004fe200078ec0ff */
[----:B------:R-:W-:-:S04]  /*4c00*/  @P4 IMAD.IADD R109, R110, 0x1, -R45 ;  /* 0x000000016e6d4824 */ /* 0x000fc800078e0a2d */
[----:B------:R-:W-:Y:S01]  /*4c10*/  @P5 IMAD R114, R114, 0x4, R117 ;  /* 0x0000000472725824 */ /* 0x000fe200078e0275 */
[----:B------:R-:W-:Y:S02]  /*4c20*/  @P4 LEA R109, R109, R122, 0x2 ;  /* 0x0000007a6d6d4211 */ /* 0x000fe400078e10ff */
[----:B------:R-:W-:Y:S02]  /*4c30*/  @P1 MOV R117, 0x400 ;  /* 0x0000040000751802 */ /* 0x000fe40000000f00 */
[----:B------:R-:W2:Y:S01]  /*4c40*/  @P5 LDS R33, [R114+0x5c] ;  /* 0x00005c0072215984 */ /* 0x000ea20000000800 */
[----:B------:R-:W-:Y:S02]  /*4c50*/  ISETP.GE.AND P5, PT, R115, 0x1d, PT ;  /* 0x0000001d7300780c */ /* 0x000fe40003fa6270 */
[----:B------:R-:W-:Y:S01]  /*4c60*/  @P1 VIADD R118, R117, 0x4100 ;  /* 0x0000410075761836 */ /* 0x000fe20000000000 */
[----:B------:R1:W0:Y:S01]  /*4c70*/  @P4 LDS R32, [R109+0x58] ;  /* 0x000058006d204984 */ /* 0x0002220000000800 */
[----:B------:R-:W-:-:S03]  /*4c80*/  ISETP.GE.AND P4, PT, R115, 0x1c, PT ;  /* 0x0000001c7300780c */ /* 0x000fc60003f86270 */
[----:B----4-:R-:W-:Y:S02]  /*4c90*/  @P1 LEA R118, R113, R118, 0x18 ;  /* 0x0000007671761211 */ /* 0x010fe400078ec0ff */
[----:B-----5:R-:W-:Y:S01]  /*4ca0*/  @P3 LEA R113, R111, R120, 0x18 ;  /* 0x000000786f713211 */ /* 0x020fe200078ec0ff */
[----:B-1----:R-:W-:Y:S01]  /*4cb0*/  @P1 IMAD.IADD R109, R110, 0x1, -R89 ;  /* 0x000000016e6d1824 */ /* 0x002fe200078e0a59 */
[----:B---3--:R-:W-:Y:S01]  /*4cc0*/  @P2 LEA R114, R112, R121, 0x18 ;  /* 0x0000007970722211 */ /* 0x008fe200078ec0ff */
[----:B------:R-:W-:-:S03]  /*4cd0*/  @P3 IMAD.IADD R112, R110, 0x1, -R91 ;  /* 0x000000016e703824 */ /* 0x000fc600078e0a5b */
[----:B------:R-:W-:Y:S02]  /*4ce0*/  @P1 LEA R111, R109, R118, 0x2 ;  /* 0x000000766d6f1211 */ /* 0x000fe400078e10ff */
[----:B------:R-:W1:Y:S01]  /*4cf0*/  @P4 S2R R117, SR_CgaCtaId ;  /* 0x0000000000754919 */ /* 0x000e620000008800 */
[----:B------:R-:W-:Y:S01]  /*4d00*/  @P3 IMAD R112, R112, 0x4, R113 ;  /* 0x0000000470703824 */ /* 0x000fe200078e0271 */
[----:B------:R-:W-:Y:S01]  /*4d10*/  @P5 MOV R118, 0x400 ;  /* 0x0000040000765802 */ /* 0x000fe20000000f00 */
[----:B------:R-:W-:Y:S01]  /*4d20*/  @P2 IMAD.IADD R113, R110, 0x1, -R93 ;  /* 0x000000016e712824 */ /* 0x000fe200078e0a5d */
[----:B------:R-:W3:Y:S03]  /*4d30*/  @P5 S2R R109, SR_CgaCtaId ;  /* 0x00000000006d5919 */ /* 0x000ee60000008800 */
[----:B------:R-:W-:Y:S01]  /*4d40*/  @P2 IMAD R113, R113, 0x4, R114 ;  /* 0x0000000471712824 */ /* 0x000fe200078e0272 */
[----:B------:R-:W4:Y:S01]  /*4d50*/  @P1 LDS R34, [R111+0x60] ;  /* 0x000060006f221984 */ /* 0x000f220000000800 */
[C---:B------:R-:W-:Y:S01]  /*4d60*/  ISETP.GE.AND P1, PT, R115.reuse, 0x1e, PT ;  /* 0x0000001e7300780c */ /* 0x040fe20003f26270 */
[----:B------:R-:W-:Y:S01]  /*4d70*/  @P5 VIADD R118, R118, 0x4100 ;  /* 0x0000410076765836 */ /* 0x000fe20000000000 */
[----:B------:R-:W-:Y:S01]  /*4d80*/  @P4 MOV R114, 0x400 ;  /* 0x0000040000724802 */ /* 0x000fe20000000f00 */
[----:B------:R5:W0:Y:S01]  /*4d90*/  @P2 LDS R36, [R113+0x68] ;  /* 0x0000680071242984 */ /* 0x000a220000000800 */
[----:B------:R-:W-:-:S03]  /*4da0*/  ISETP.GE.AND P2, PT, R115, 0x1f, PT ;  /* 0x0000001f7300780c */ /* 0x000fc60003f46270 */
[----:B------:R-:W-:Y:S01]  /*4db0*/  @P4 VIADD R114, R114, 0x4100 ;  /* 0x0000410072724836 */ /* 0x000fe20000000000 */
[----:B------:R2:W0:Y:S01]  /*4dc0*/  @P3 LDS R35, [R112+0x64] ;  /* 0x0000640070233984 */ /* 0x0004220000000800 */
[----:B------:R-:W-:Y:S01]  /*4dd0*/  ISETP.GE.AND P3, PT, R115, 0x20, PT ;  /* 0x000000207300780c */ /* 0x000fe20003f66270 */
[----:B-----5:R-:W-:-:S07]  /*4de0*/  @P5 IMAD.IADD R113, R110, 0x1, -R97 ;  /* 0x000000016e715824 */ /* 0x020fce00078e0a61 */
[----:B------:R-:W5:Y:S01]  /*4df0*/  @P2 S2R R111, SR_CgaCtaId ;  /* 0x00000000006f2919 */ /* 0x000f620000008800 */
[----:B-1----:R-:W-:Y:S02]  /*4e00*/  @P4 LEA R114, R117, R114, 0x18 ;  /* 0x0000007275724211 */ /* 0x002fe400078ec0ff */
[----:B------:R-:W1:Y:S01]  /*4e10*/  @P1 S2R R117, SR_CgaCtaId ;  /* 0x0000000000751919 */ /* 0x000e620000008800 */
[----:B---3--:R-:W-:Y:S02]  /*4e20*/  @P5 LEA R118, R109, R118, 0x18 ;  /* 0x000000766d765211 */ /* 0x008fe400078ec0ff */
[----:B------:R-:W-:-:S03]  /*4e30*/  @P4 IADD3 R109, PT, PT, -R95, R110, RZ ;  /* 0x0000006e5f6d4210 */ /* 0x000fc60007ffe1ff */
[----:B------:R-:W-:Y:S01]  /*4e40*/  @P5 IMAD R113, R113, 0x4, R118 ;  /* 0x0000000471715824 */ /* 0x000fe200078e0276 */
[----:B------:R-:W-:Y:S01]  /*4e50*/  @P2 MOV R118, 0x400 ;  /* 0x0000040000762802 */ /* 0x000fe20000000f00 */
[----:B--2---:R-:W-:Y:S01]  /*4e60*/  @P4 IMAD R112, R109, 0x4, R114 ;  /* 0x000000046d704824 */ /* 0x004fe200078e0272 */
[----:B------:R-:W-:Y:S01]  /*4e70*/  @P1 MOV R114, 0x400 ;  /* 0x0000040000721802 */ /* 0x000fe20000000f00 */
[----:B------:R-:W2:Y:S02]  /*4e80*/  @P3 S2R R109, SR_CgaCtaId ;  /* 0x00000000006d3919 */ /* 0x000ea40000008800 */
[----:B------:R-:W-:Y:S02]  /*4e90*/  @P2 VIADD R118, R118, 0x4100 ;  /* 0x0000410076762836 */ /* 0x000fe40000000000 */
[----:B------:R-:W-:Y:S01]  /*4ea0*/  @P1 VIADD R114, R114, 0x4100 ;  /* 0x0000410072721836 */ /* 0x000fe20000000000 */
[----:B------:R-:W3:Y:S01]  /*4eb0*/  @P5 LDS R38, [R113+0x70] ;  /* 0x0000700071265984 */ /* 0x000ee20000000800 */
[----:B------:R-:W-:-:S03]  /*4ec0*/  ISETP.GE.AND P5, PT, R115, 0x2, PT ;  /* 0x000000027300780c */ /* 0x000fc60003fa6270 */
[----:B------:R4:W0:Y:S01]  /*4ed0*/  @P4 LDS R37, [R112+0x6c] ;  /* 0x00006c0070254984 */ /* 0x0008220000000800 */
[----:B------:R-:W-:Y:S02]  /*4ee0*/  ISETP.GE.AND P4, PT, R115, 0x3, PT ;  /* 0x000000037300780c */ /* 0x000fe40003f86270 */
[----:B-----5:R-:W-:Y:S02]  /*4ef0*/  @P2 LEA R118, R111, R118, 0x18 ;  /* 0x000000766f762211 */ /* 0x020fe400078ec0ff */
[----:B------:R-:W-:Y:S02]  /*4f00*/  @P1 IADD3 R111, PT, PT, -R99, R110, RZ ;  /* 0x0000006e636f1210 */ /* 0x000fe40007ffe1ff */
[----:B-1----:R-:W-:Y:S02]  /*4f10*/  @P1 LEA R114, R117, R114, 0x18 ;  /* 0x0000007275721211 */ /* 0x002fe400078ec0ff */
[----:B------:R-:W-:-:S05]  /*4f20*/  @P3 MOV R117, 0x400 ;  /* 0x0000040000753802 */ /* 0x000fca0000000f00 */
[----:B----4-:R-:W1:Y:S01]  /*4f30*/  @P4 S2R R112, SR_CgaCtaId ;  /* 0x0000000000704919 */ /* 0x010e620000008800 */
[----:B------:R-:W-:Y:S02]  /*4f40*/  @P1 IMAD R113, R111, 0x4, R114 ;  /* 0x000000046f711824 */ /* 0x000fe400078e0272 */
[----:B------:R-:W-:Y:S02]  /*4f50*/  @P3 VIADD R120, R117, 0x4100 ;  /* 0x0000410075783836 */ /* 0x000fe40000000000 */
[C---:B------:R-:W-:Y:S01]  /*4f60*/  @P3 IMAD.IADD R111, R110.reuse, 0x1, -R87 ;  /* 0x000000016e6f3824 */ /* 0x040fe200078e0a57 */
[----:B------:R4:W0:Y:S01]  /*4f70*/  @P1 LDS R39, [R113+0x74] ;  /* 0x0000740071271984 */ /* 0x0008220000000800 */
[----:B------:R-:W-:Y:S02]  /*4f80*/  PLOP3.LUT P1, PT, P0, PT, PT, 0x80, 0x8 ;  /* 0x000000000008781c */ /* 0x000fe4000072f070 */
[----:B--2---:R-:W-:Y:S01]  /*4f90*/  @P3 LEA R120, R109, R120, 0x18 ;  /* 0x000000786d783211 */ /* 0x004fe200078ec0ff */
[----:B------:R-:W-:Y:S01]  /*4fa0*/  @P2 IMAD.IADD R109, R110, 0x1, -R101 ;  /* 0x000000016e6d2824 */ /* 0x000fe200078e0a65 */
[----:B------:R-:W-:-:S03]  /*4fb0*/  ISETP.GE.AND P0, PT, R7, UR4, PT ;  /* 0x0000000407007c0c */ /* 0x000fc6000bf06270 */
[----:B------:R-:W-:Y:S01]  /*4fc0*/  @P2 IMAD R114, R109, 0x4, R118 ;  /* 0x000000046d722824 */ /* 0x000fe200078e0276 */
[----:B----4-:R-:W-:Y:S01]  /*4fd0*/  @P6 MOV R113, 0x400 ;  /* 0x0000040000716802 */ /* 0x010fe20000000f00 */
[----:B------:R-:W-:Y:S01]  /*4fe0*/  @P3 IMAD R117, R111, 0x4, R120 ;  /* 0x000000046f753824 */ /* 0x000fe200078e0278 */
[----:B------:R-:W2:Y:S03]  /*4ff0*/  @P6 S2R R118, SR_CgaCtaId ;  /* 0x0000000000766919 */ /* 0x000ea60000008800 */
[----:B------:R-:W-:Y:S01]  /*5000*/  @P6 VIADD R113, R113, 0x4100 ;  /* 0x0000410071716836 */ /* 0x000fe20000000000 */
[----:B------:R4:W0:Y:S01]  /*5010*/  @P2 LDS R40, [R114+0x78] ;  /* 0x0000780072282984 */ /* 0x0008220000000800 */
[C---:B------:R-:W-:Y:S01]  /*5020*/  ISETP.GE.AND P2, PT, R115.reuse, 0x5, PT ;  /* 0x000000057300780c */ /* 0x040fe20003f46270 */
[----:B------:R-:W5:Y:S02]  /*5030*/  @P5 S2R R120, SR_CgaCtaId ;  /* 0x0000000000785919 */ /* 0x000f640000008800 */
[----:B------:R3:W0:Y:S01]  /*5040*/  @P3 LDS R41, [R117+0x7c] ;  /* 0x00007c0075293984 */ /* 0x0006220000000800 */
[----:B------:R-:W-:-:S02]  /*5050*/  ISETP.GE.AND P3, PT, R115, 0x4, PT ;  /* 0x000000047300780c */ /* 0x000fc40003f66270 */
[----:B----4-:R-:W-:-:S07]  /*5060*/  @P5 MOV R114, 0x400 ;  /* 0x0000040000725802 */ /* 0x010fce0000000f00 */
[----:B------:R-:W4:Y:S01]  /*5070*/  @P2 S2R R109, SR_CgaCtaId ;  /* 0x00000000006d2919 */ /* 0x000f220000008800 */
[----:B------:R-:W-:Y:S02]  /*5080*/  @P2 MOV R119, 0x400 ;  /* 0x0000040000772802 */ /* 0x000fe40000000f00 */
[----:B---3--:R-:W-:-:S03]  /*5090*/  @P5 IADD3 R117, PT, PT, R114, 0x4100, RZ ;  /* 0x0000410072755810 */ /* 0x008fc60007ffe0ff */
[----:B------:R-:W-:Y:S01]  /*50a0*/  @P2 VIADD R122, R119, 0x4100 ;  /* 0x00004100777a2836 */ /* 0x000fe20000000000 */
[----:B------:R-:W3:Y:S01]  /*50b0*/  @P3 S2R R111, SR_CgaCtaId ;  /* 0x00000000006f3919 */ /* 0x000ee20000008800 */
[----:B--2---:R-:W-:Y:S02]  /*50c0*/  @P6 LEA R114, R118, R113, 0x18 ;  /* 0x0000007176726211 */ /* 0x004fe400078ec0ff */
[----:B------:R-:W-:Y:S02]  /*50d0*/  @P3 MOV R118, 0x400 ;  /* 0x0000040000763802 */ /* 0x000fe40000000f00 */
[----:B-----5:R-:W-:-:S03]  /*50e0*/  @P5 LEA R113, R120, R117, 0x18 ;  /* 0x0000007578715211 */ /* 0x020fc600078ec0ff */
[----:B------:R-:W-:Y:S01]  /*50f0*/  @P3 VIADD R120, R118, 0x4100 ;  /* 0x0000410076783836 */ /* 0x000fe20000000000 */
[----:B------:R-:W-:-:S05]  /*5100*/  @P4 MOV R117, 0x400 ;  /* 0x0000040000754802 */ /* 0x000fca0000000f00 */
[----:B------:R-:W-:-:S05]  /*5110*/  @P4 VIADD R117, R117, 0x4100 ;  /* 0x0000410075754836 */ /* 0x000fca0000000000 */
[----:B-1----:R-:W-:Y:S01]  /*5120*/  @P4 LEA R118, R112, R117, 0x18 ;  /* 0x0000007570764211 */ /* 0x002fe200078ec0ff */
[C---:B------:R-:W-:Y:S01]  /*5130*/  @P5 IMAD.IADD R112, R110.reuse, 0x1, -R85 ;  /* 0x000000016e705824 */ /* 0x040fe200078e0a55 */
[----:B----4-:R-:W-:Y:S01]  /*5140*/  @P2 LEA R117, R109, R122, 0x18 ;  /* 0x0000007a6d752211 */ /* 0x010fe200078ec0ff */
[----:B------:R-:W-:-:S03]  /*5150*/  @P6 IMAD.IADD R109, R110, 0x1, -R2 ;  /* 0x000000016e6d6824 */ /* 0x000fc600078e0a02 */
[----:B------:R-:W-:Y:S01]  /*5160*/  @P5 LEA R112, R112, R113, 0x2 ;  /* 0x0000007170705211 */ /* 0x000fe200078e10ff */
[----:B------:R-:W-:Y:S01]  /*5170*/  @P6 IMAD R109, R109, 0x4, R114 ;  /* 0x000000046d6d6824 */ /* 0x000fe200078e0272 */
[----:B---3--:R-:W-:Y:S01]  /*5180*/  @P3 LEA R111, R111, R120, 0x18 ;  /* 0x000000786f6f3211 */ /* 0x008fe200078ec0ff */
[C---:B------:R-:W-:Y:S02]  /*5190*/  @P4 IMAD.IADD R113, R110.reuse, 0x1, -R83 ;  /* 0x000000016e714824 */ /* 0x040fe400078e0a53 */
[C---:B------:R-:W-:Y:S01]  /*51a0*/  @P3 IMAD.IADD R114, R110.reuse, 0x1, -R81 ;  /* 0x000000016e723824 */ /* 0x040fe200078e0a51 */
[----:B------:R1:W2:Y:S01]  /*51b0*/  @P6 LDS R10, [R109] ;  /* 0x000000006d0a6984 */ /* 0x0002a20000000800 */
[----:B------:R-:W-:Y:S02]  /*51c0*/  @P2 IMAD.IADD R110, R110, 0x1, -R79 ;  /* 0x000000016e6e2824 */ /* 0x000fe400078e0a4f */
[----:B------:R-:W-:Y:S01]  /*51d0*/  @P4 IMAD R113, R113, 0x4, R118 ;  /* 0x0000000471714824 */ /* 0x000fe200078e0276 */
[----:B------:R1:W3:Y:S01]  /*51e0*/  @P5 LDS R11, [R112+0x4] ;  /* 0x00000400700b5984 */ /* 0x0002e20000000800 */
[----:B------:R-:W-:-:S02]  /*51f0*/  @P3 IMAD R111, R114, 0x4, R111 ;  /* 0x00000004726f3824 */ /* 0x000fc400078e026f */
[----:B------:R-:W-:Y:S01]  /*5200*/  @P2 IMAD R110, R110, 0x4, R117 ;  /* 0x000000046e6e2824 */ /* 0x000fe200078e0275 */
[----:B------:R1:W4:Y:S04]  /*5210*/  @P4 LDS R12, [R113+0x8] ;  /* 0x00000800710c4984 */ /* 0x0003280000000800 */
[----:B------:R1:W0:Y:S04]  /*5220*/  @P3 LDS R13, [R111+0xc] ;  /* 0x00000c006f0d3984 */ /* 0x0002280000000800 */
[----:B------:R1:W0:Y:S01]  /*5230*/  @P2 LDS R14, [R110+0x10] ;  /* 0x000010006e0e2984 */ /* 0x0002220000000800 */
[----:B------:R-:W-:Y:S05]  /*5240*/  @P0 BRA `(.L_x_73) ;  /* 0x0000001000380947 */ /* 0x000fea0003800000 */
[----:B-1----:R-:W1:Y:S01]  /*5250*/  S2R R111, SR_CgaCtaId ;  /* 0x00000000006f7919 */ /* 0x002e620000008800 */
[----:B------:R-:W-:Y:S02]  /*5260*/  MOV R110, 0x400 ;  /* 0x00000400006e7802 */ /* 0x000fe40000000f00 */
[----:B------:R-:W-:-:S03]  /*5270*/  IADD3 R109, PT, PT, R0, R107, RZ ;  /* 0x0000006b006d7210 */ /* 0x000fc60007ffe0ff */
[----:B------:R-:W-:Y:S01]  /*5280*/  VIADD R114, R110, 0x5100 ;  /* 0x000051006e727836 */ /* 0x000fe20000000000 */
[----:B-1----:R-:W-:Y:S01]  /*5290*/  LEA R112, R111, R110, 0x18 ;  /* 0x0000006e6f707211 */ /* 0x002fe200078ec0ff */
[----:B------:R-:W-:-:S03]  /*52a0*/  IMAD.MOV.U32 R110, RZ, RZ, R7 ;  /* 0x000000ffff6e7224 */ /* 0x000fc600078e0007 */
[----:B------:R-:W-:Y:S01]  /*52b0*/  LEA R107, R111, R114, 0x18 ;  /* 0x000000726f6b7211 */ /* 0x000fe200078ec0ff */
[----:B------:R-:W-:-:S07]  /*52c0*/  IMAD R109, R109, 0x4, R112 ;  /* 0x000000046d6d7824 */ /* 0x000fce00078e0270 */
.L_x_170:
[----:B-1----:R-:W-:Y:S01]  /*52d0*/  IMAD R111, R110, 0x104, R109 ;  /* 0x000001046e6f7824 */ /* 0x002fe200078e026d */
[----:B------:R-:W-:Y:S01]  /*52e0*/  BSSY B2, `(.L_x_74) ;  /* 0x0000008000027945 */ /* 0x000fe20003800000 */
[----:B------:R-:W-:-:S04]  /*52f0*/  IMAD.MOV.U32 R112, RZ, RZ, RZ ;  /* 0x000000ffff707224 */ /* 0x000fc800078e00ff */
[----:B------:R-:W1:Y:S01]  /*5300*/  LDS R111, [R111] ;  /* 0x000000006f6f7984 */ /* 0x000e620000000800 */
[----:B------:R-:W-:Y:S05]  /*5310*/  @!P6 BRA `(.L_x_75) ;  /* 0x000000000010e947 */ /* 0x000fea0003800000 */
[----:B------:R-:W-:-:S03]  /*5320*/  UMOV UR4, 0xffffffff ;  /* 0xffffffff00047882 */ /* 0x000fc60000000000 */
[----:B------:R-:W-:Y:S05]  /*5330*/  BRA.DIV UR4, `(.L_x_76) ;  /* 0x0000002204087947 */ /* 0x000fea000b800000 */
[----:B-1----:R1:W0:Y:S02]  /*5340*/  SHFL.IDX PT, R113, R111, R108, R3 ;  /* 0x0000006c6f717389 */ /* 0x00222400000e0003 */
.L_x_180:
[----:B0-2---:R-:W-:-:S07]  /*5350*/  IMAD R112, R10, R113, RZ ;  /* 0x000000710a707224 */ /* 0x005fce00078e02ff */
.L_x_75:
[----:B------:R-:W-:Y:S05]  /*5360*/  BSYNC B2 ;  /* 0x0000000000027941 */ /* 0x000fea0003800000 */
.L_x_74:
[----:B------:R-:W-:Y:S04]  /*5370*/  BSSY B2, `(.L_x_77) ;  /* 0x0000006000027945 */ /* 0x000fe80003800000 */
[----:B------:R-:W-:Y:S05]  /*5380*/  @!P5 BRA `(.L_x_78) ;  /* 0x000000000010d947 */ /* 0x000fea0003800000 */
[----:B------:R-:W-:-:S03]  /*5390*/  UMOV UR4, 0xffffffff ;  /* 0xffffffff00047882 */ /* 0x000fc60000000000 */
[----:B------:R-:W-:Y:S05]  /*53a0*/  BRA.DIV UR4, `(.L_x_79) ;  /* 0x00000022040c7947 */ /* 0x000fea000b800000 */
[----:B-1----:R1:W0:Y:S02]  /*53b0*/  SHFL.IDX PT, R113, R111, R100, R3 ;  /* 0x000000646f717389 */ /* 0x00222400000e0003 */
.L_x_183:
[----:B0--3--:R-:W-:-:S07]  /*53c0*/  IMAD R112, R11, R113, R112 ;  /* 0x000000710b707224 */ /* 0x009fce00078e0270 */
.L_x_78:
[----:B------:R-:W-:Y:S05]  /*53d0*/  BSYNC B2 ;  /* 0x0000000000027941 */ /* 0x000fea0003800000 */
.L_x_77:
[----:B------:R-:W-:Y:S04]  /*53e0*/  BSSY B2, `(.L_x_80) ;  /* 0x0000006000027945 */ /* 0x000fe80003800000 */
[----:B------:R-:W-:Y:S05]  /*53f0*/  @!P4 BRA `(.L_x_81) ;  /* 0x000000000010c947 */ /* 0x000fea0003800000 */
[----:B------:R-:W-:-:S03]  /*5400*/  UMOV UR4, 0xffffffff ;  /* 0xffffffff00047882 */ /* 0x000fc60000000000 */
[----:B------:R-:W-:Y:S05]  /*5410*/  BRA.DIV UR4, `(.L_x_82) ;  /* 0x0000002204107947 */ /* 0x000fea000b800000 */
[----:B-1----:R1:W0:Y:S02]  /*5420*/  SHFL.IDX PT, R113, R111, R98, R3 ;  /* 0x000000626f717389 */ /* 0x00222400000e0003 */
.L_x_186:
[----:B0---4-:R-:W-:-:S07]  /*5430*/  IMAD R112, R12, R113, R112 ;  /* 0x000000710c707224 */ /* 0x011fce00078e0270 */
.L_x_81:
[----:B------:R-:W-:Y:S05]  /*5440*/  BSYNC B2 ;  /* 0x0000000000027941 */ /* 0x000fea0003800000 */
.L_x_80:
[----:B------:R-:W-:Y:S04]  /*5450*/  BSSY B2, `(.L_x_83) ;  /* 0x0000006000027945 */ /* 0x000fe80003800000 */
[----:B------:R-:W-:Y:S05]  /*5460*/  @!P3 BRA `(.L_x_84) ;  /* 0x000000000010b947 */ /* 0x000fea0003800000 */
[----:B------:R-:W-:-:S03]  /*5470*/  UMOV UR4, 0xffffffff ;  /* 0xffffffff00047882 */ /* 0x000fc60000000000 */
[----:B------:R-:W-:Y:S05]  /*5480*/  BRA.DIV UR4, `(.L_x_85) ;  /* 0x0000002204147947 */ /* 0x000fea000b800000 */
[----:B-1----:R1:W0:Y:S02]  /*5490*/  SHFL.IDX PT, R113, R111, R96, R3 ;  /* 0x000000606f717389 */ /* 0x00222400000e0003 */
.L_x_189:
[----:B0-----:R-:W-:-:S07]  /*54a0*/  IMAD R112, R13, R113, R112 ;  /* 0x000000710d707224 */ /* 0x001fce00078e0270 */
.L_x_84:
[----:B------:R-:W-:Y:S05]  /*54b0*/  BSYNC B2 ;  /* 0x0000000000027941 */ /* 0x000fea0003800000 */
.L_x_83:
[----:B------:R-:W-:Y:S04]  /*54c0*/  BSSY B2, `(.L_x_86) ;  /* 0x0000006000027945 */ /* 0x000fe80003800000 */
[----:B------:R-:W-:Y:S05]  /*54d0*/  @!P2 BRA `(.L_x_87) ;  /* 0x000000000010a947 */ /* 0x000fea0003800000 */
[----:B------:R-:W-:-:S03]  /*54e0*/  UMOV UR4, 0xffffffff ;  /* 0xffffffff00047882 */ /* 0x000fc60000000000 */
[----:B------:R-:W-:Y:S05]  /*54f0*/  BRA.DIV UR4, `(.L_x_88) ;  /* 0x0000002204187947 */ /* 0x000fea000b800000 */
[----:B-1----:R1:W0:Y:S02]  /*5500*/  SHFL.IDX PT, R113, R111, R94, R3 ;  /* 0x0000005e6f717389 */ /* 0x00222400000e0003 */
.L_x_192:
[----:B0-----:R-:W-:-:S07]  /*5510*/  IMAD R112, R14, R113, R112 ;  /* 0x000000710e707224 */ /* 0x001fce00078e0270 */
.L_x_87:
[----:B------:R-:W-:Y:S05]  /*5520*/  BSYNC B2 ;  /* 0x0000000000027941 */ /* 0x000fea0003800000 */
.L_x_86:
[----:B------:R-:W-:Y:S01]  /*5530*/  ISETP.GE.AND P0, PT, R115, 0x6, PT ;  /* 0x000000067300780c */ /* 0x000fe20003f06270 */
[----:B------:R-:W-:-:S12]  /*5540*/  BSSY B2, `(.L_x_89) ;  /* 0x0000006000027945 */ /* 0x000fd80003800000 */
[----:B------:R-:W-:Y:S05]  /*5550*/  @!P0 BRA `(.L_x_90) ;  /* 0x0000000000108947 */ /* 0x000fea0003800000 */
[----:B------:R-:W-:-:S03]  /*5560*/  UMOV UR4, 0xffffffff ;  /* 0xffffffff00047882 */ /* 0x000fc60000000000 */
[----:B------:R-:W-:Y:S05]  /*5570*/  BRA.DIV UR4, `(.L_x_91) ;  /* 0x0000002204187947 */ /* 0x000fea000b800000 */
[----:B-1----:R1:W0:Y:S02]  /*5580*/  SHFL.IDX PT, R113, R111, R92, R3 ;  /* 0x0000005c6f717389 */ /* 0x00222400000e0003 */
.L_x_195:
[----:B0-----:R-:W-:-:S07]  /*5590*/  IMAD R112, R15, R113, R112 ;  /* 0x000000710f707224 */ /* 0x001fce00078e0270 */
.L_x_90:
[----:B------:R-:W-:Y:S05]  /*55a0*/  BSYNC B2 ;  /* 0x0000000000027941 */ /* 0x000fea0003800000 */
.L_x_89:
[----:B------:R-:W-:Y:S01]  /*55b0*/  ISETP.GE.AND P0, PT, R115, 0x7, PT ;  /* 0x000000077300780c */ /* 0x000fe20003f06270 */
[----:B------:R-:W-:-:S12]  /*55c0*/  BSSY B2, `(.L_x_92) ;  /* 0x0000006000027945 */ /* 0x000fd80003800000 */
[----:B------:R-:W-:Y:S05]  /*55d0*/  @!P0 BRA `(.L_x_93) ;  /* 0x0000000000108947 */ /* 0x000fea0003800000 */
[----:B------:R-:W-:-:S03]  /*55e0*/  UMOV UR4, 0xffffffff ;  /* 0xffffffff00047882 */ /* 0x000fc60000000000 */
[----:B------:R-:W-:Y:S05]  /*55f0*/  BRA.DIV UR4, `(.L_x_94) ;  /* 0x0000002204187947 */ /* 0x000fea000b800000 */
[----:B-1----:R1:W0:Y:S02]  /*5600*/  SHFL.IDX PT, R113, R111, R90, R3 ;  /* 0x0000005a6f717389 */ /* 0x00222400000e0003 */
.L_x_198:
[----:B0-----:R-:W-:-:S07]  /*5610*/  IMAD R112, R16, R113, R112 ;  /* 0x0000007110707224 */ /* 0x001fce00078e0270 */
.L_x_93:
[----:B------:R-:W-:Y:S05]  /*5620*/  BSYNC B2 ;  /* 0x0000000000027941 */ /* 0x000fea0003800000 */
.L_x_92:
[----:B------:R-:W-:Y:S01]  /*5630*/  ISETP.GE.AND P0, PT, R115, 0x8, PT ;  /* 0x000000087300780c */ /* 0x000fe20003f06270 */
[----:B------:R-:W-:-:S12]  /*5640*/  BSSY B2, `(.L_x_95) ;  /* 0x0000006000027945 */ /* 0x000fd80003800000 */
[----:B------:R-:W-:Y:S05]  /*5650*/  @!P0 BRA `(.L_x_96) ;  /* 0x0000000000108947 */ /* 0x000fea0003800000 */
[----:B------:R-:W-:-:S03]  /*5660*/  UMOV UR4, 0xffffffff ;  /* 0xffffffff00047882 */ /* 0x000fc60000000000 */
[----:B------:R-:W-:Y:S05]  /*5670*/  BRA.DIV UR4, `(.L_x_97) ;  /* 0x0000002204187947 */ /* 0x000fea000b800000 */
[----:B-1----:R1:W0:Y:S02]  /*5680*/  SHFL.IDX PT, R113, R111, R88, R3 ;  /* 0x000000586f717389 */ /* 0x00222400000e0003 */
.L_x_201:
[----:B0-----:R-:W-:-:S07]  /*5690*/  IMAD R112, R17, R113, R112 ;  /* 0x0000007111707224 */ /* 0x001fce00078e0270 */
.L_x_96:
[----:B------:R-:W-:Y:S05]  /*56a0*/  BSYNC B2 ;  /* 0x0000000000027941 */ /* 0x000fea0003800000 */
.L_x_95:
[----:B------:R-:W-:Y:S01]  /*56b0*/  ISETP.GE.AND P0, PT, R115, 0x9, PT ;  /* 0x000000097300780c */ /* 0x000fe20003f06270 */
[----:B------:R-:W-:-:S12]  /*56c0*/  BSSY B2, `(.L_x_98) ;  /* 0x0000006000027945 */ /* 0x000fd80003800000 */
[----:B------:R-:W-:Y:S05]  /*56d0*/  @!P0 BRA `(.L_x_99) ;  /* 0x0000000000108947 */ /* 0x000fea0003800000 */
[----:B------:R-:W-:-:S03]  /*56e0*/  UMOV UR4, 0xffffffff ;  /* 0xffffffff00047882 */ /* 0x000fc60000000000 */
[----:B------:R-:W-:Y:S05]  /*56f0*/  BRA.DIV UR4, `(.L_x_100) ;  /* 0x0000002204187947 */ /* 0x000fea000b800000 */
[----:B-1----:R1:W0:Y:S02]  /*5700*/  SHFL.IDX PT, R113, R111, R86, R3 ;  /* 0x000000566f717389 */ /* 0x00222400000e0003 */
.L_x_204:
[----:B0-----:R-:W-:-:S07]  /*5710*/  IMAD R112, R18, R113, R112 ;  /* 0x0000007112707224 */ /* 0x001fce00078e0270 */
.L_x_99:
[----:B------:R-:W-:Y:S05]  /*5720*/  BSYNC B2 ;  /* 0x0000000000027941 */ /* 0x000fea0003800000 */
.L_x_98:
[----:B------:R-:W-:Y:S01]  /*5730*/  ISETP.GE.AND P0, PT, R115, 0xa, PT ;  /* 0x0000000a7300780c */ /* 0x000fe20003f06270 */
[----:B------:R-:W-:-:S12]  /*5740*/  BSSY B2, `(.L_x_101) ;  /* 0x0000006000027945 */ /* 0x000fd80003800000 */
[----:B------:R-:W-:Y:S05]  /*5750*/  @!P0 BRA `(.L_x_102) ;  /* 0x0000000000108947 */ /* 0x000fea0003800000 */
[----:B------:R-:W-:-:S03]  /*5760*/  UMOV UR4, 0xffffffff ;  /* 0xffffffff00047882 */ /* 0x000fc60000000000 */
[----:B------:R-:W-:Y:S05]  /*5770*/  BRA.DIV UR4, `(.L_x_103) ;  /* 0x0000002204187947 */ /* 0x000fea000b800000 */
[----:B-1----:R1:W0:Y:S02]  /*5780*/  SHFL.IDX PT, R113, R111, R84, R3 ;  /* 0x000000546f717389 */ /* 0x00222400000e0003 */
.L_x_207:
[----:B0-----:R-:W-:-:S07]  /*5790*/  IMAD R112, R19, R113, R112 ;  /* 0x0000007113707224 */ /* 0x001fce00078e0270 */
.L_x_102:
[----:B------:R-:W-:Y:S05]  /*57a0*/  BSYNC B2 ;  /* 0x0000000000027941 */ /* 0x000fea0003800000 */
.L_x_101:
[----:B------:R-:W-:Y:S01]  /*57b0*/  ISETP.GE.AND P0, PT, R115, 0xb, PT ;  /* 0x0000000b7300780c */ /* 0x000fe20003f06270 */
[----:B------:R-:W-:-:S12]  /*57c0*/  BSSY B2, `(.L_x_104) ;  /* 0x0000006000027945 */ /* 0x000fd80003800000 */
[----:B------:R-:W-:Y:S05]  /*57d0*/  @!P0 BRA `(.L_x_105) ;  /* 0x0000000000108947 */ /* 0x000fea0003800000 */
[----:B------:R-:W-:-:S03]  /*57e0*/  UMOV UR4, 0xffffffff ;  /* 0xffffffff00047882 */ /* 0x000fc60000000000 */
[----:B------:R-:W-:Y:S05]  /*57f0*/  BRA.DIV UR4, `(.L_x_106) ;  /* 0x0000002204187947 */ /* 0x000fea000b800000 */
[----:B-1----:R1:W0:Y:S02]  /*5800*/  SHFL.IDX PT, R113, R111, R82, R3 ;  /* 0x000000526f717389 */ /* 0x00222400000e0003 */
.L_x_210:
[----:B0-----:R-:W-:-:S07]  /*5810*/  IMAD R112, R20, R113, R112 ;  /* 0x0000007114707224 */ /* 0x001fce00078e0270 */
.L_x_105:
[----:B------:R-:W-:Y:S05]  /*5820*/  BSYNC B2 ;  /* 0x0000000000027941 */ /* 0x000fea0003800000 */
.L_x_104:
[----:B------:R-:W-:Y:S01]  /*5830*/  ISETP.GE.AND P0, PT, R115, 0xc, PT ;  /* 0x0000000c7300780c */ /* 0x000fe20003f06270 */
[----:B------:R-:W-:-:S12]  /*5840*/  BSSY B2, `(.L_x_107) ;  /* 0x0000006000027945 */ /* 0x000fd80003800000 */
[----:B------:R-:W-:Y:S05]  /*5850*/  @!P0 BRA `(.L_x_108) ;  /* 0x0000000000108947 */ /* 0x000fea0003800000 */
[----:B------:R-:W-:-:S03]  /*5860*/  UMOV UR4, 0xffffffff ;  /* 0xffffffff00047882 */ /* 0x000fc60000000000 */
[----:B------:R-:W-:Y:S05]  /*5870*/  BRA.DIV UR4, `(.L_x_109) ;  /* 0x0000002204187947 */ /* 0x000fea000b800000 */
[----:B-1----:R1:W0:Y:S02]  /*5880*/  SHFL.IDX PT, R113, R111, R80, R3 ;  /* 0x000000506f717389 */ /* 0x00222400000e0003 */
.L_x_213:
[----:B0-----:R-:W-:-:S07]  /*5890*/  IMAD R112, R21, R113, R112 ;  /* 0x0000007115707224 */ /* 0x001fce00078e0270 */
.L_x_108:
[----:B------:R-:W-:Y:S05]  /*58a0*/  BSYNC B2 ;  /* 0x0000000000027941 */ /* 0x000fea0003800000 */
.L_x_107:
[----:B------:R-:W-:Y:S01]  /*58b0*/  ISETP.GE.AND P0, PT, R115, 0xd, PT ;  /* 0x0000000d7300780c */ /* 0x000fe20003f06270 */
[----:B------:R-:W-:-:S12]  /*58c0*/  BSSY B2, `(.L_x_110) ;  /* 0x0000006000027945 */ /* 0x000fd80003800000 */
[----:B------:R-:W-:Y:S05]  /*58d0*/  @!P0 BRA `(.L_x_111) ;  /* 0x0000000000108947 */ /* 0x000fea0003800000 */
[----:B------:R-:W-:-:S03]  /*58e0*/  UMOV UR4, 0xffffffff ;  /* 0xffffffff00047882 */ /* 0x000fc60000000000 */
[----:B------:R-:W-:Y:S05]  /*58f0*/  BRA.DIV UR4, `(.L_x_112) ;  /* 0x0000002204187947 */ /* 0x000fea000b800000 */
[----:B-1----:R1:W0:Y:S02]  /*5900*/  SHFL.IDX PT, R113, R111, R78, R3 ;  /* 0x0000004e6f717389 */ /* 0x00222400000e0003 */
.L_x_216:
[----:B0-----:R-:W-:-:S07]  /*5910*/  IMAD R112, R22, R113, R112 ;  /* 0x0000007116707224 */ /* 0x001fce00078e0270 */
.L_x_111:
[----:B------:R-:W-:Y:S05]  /*5920*/  BSYNC B2 ;  /* 0x0000000000027941 */ /* 0x000fea0003800000 */
.L_x_110:
[----:B------:R-:W-:Y:S01]  /*5930*/  ISETP.GE.AND P0, PT, R115, 0xe, PT ;  /* 0x0000000e7300780c */ /* 0x000fe20003f06270 */
[----:B------:R-:W-:-:S12]  /*5940*/  BSSY B2, `(.L_x_113) ;  /* 0x0000006000027945 */ /* 0x000fd80003800000 */
[----:B------:R-:W-:Y:S05]  /*5950*/  @!P0 BRA `(.L_x_114) ;  /* 0x0000000000108947 */ /* 0x000fea0003800000 */
[----:B------:R-:W-:-:S03]  /*5960*/  UMOV UR4, 0xffffffff ;  /* 0xffffffff00047882 */ /* 0x000fc60000000000 */
[----:B------:R-:W-:Y:S05]  /*5970*/  BRA.DIV UR4, `(.L_x_115) ;  /* 0x0000002204187947 */ /* 0x000fea000b800000 */
[----:B-1----:R1:W0:Y:S02]  /*5980*/  SHFL.IDX PT, R113, R111, R76, R3 ;  /* 0x0000004c6f717389 */ /* 0x00222400000e0003 */
.L_x_219:
[----:B0-----:R-:W-:-:S07]  /*5990*/  IMAD R112, R23, R113, R112 ;  /* 0x0000007117707224 */ /* 0x001fce00078e0270 */
.L_x_114:
[----:B------:R-:W-:Y:S05]  /*59a0*/  BSYNC B2 ;  /* 0x0000000000027941 */ /* 0x000fea0003800000 */
.L_x_113:
[----:B------:R-:W-:Y:S01]  /*59b0*/  ISETP.GE.AND P0, PT, R115, 0xf, PT ;  /* 0x0000000f7300780c */ /* 0x000fe20003f06270 */
[----:B------:R-:W-:-:S12]  /*59c0*/  BSSY B2, `(.L_x_116) ;  /* 0x0000006000027945 */ /* 0x000fd80003800000 */
[----:B------:R-:W-:Y:S05]  /*59d0*/  @!P0 BRA `(.L_x_117) ;  /* 0x0000000000108947 */ /* 0x000fea0003800000 */
[----:B------:R-:W-:-:S03]  /*59e0*/  UMOV UR4, 0xffffffff ;  /* 0xffffffff00047882 */ /* 0x000fc60000000000 */
[----:B------:R-:W-:Y:S05]  /*59f0*/  BRA.DIV UR4, `(.L_x_118) ;  /* 0x0000002204187947 */ /* 0x000fea000b800000 */
[----:B-1----:R1:W0:Y:S02]  /*5a00*/  SHFL.IDX PT, R113, R111, R74, R3 ;  /* 0x0000004a6f717389 */ /* 0x00222400000e0003 */
.L_x_222:
[----:B0-----:R-:W-:-:S07]  /*5a10*/  IMAD R112, R24, R113, R112 ;  /* 0x0000007118707224 */ /* 0x001fce00078e0270 */
.L_x_117:
[----:B------:R-:W-:Y:S05]  /*5a20*/  BSYNC B2 ;  /* 0x0000000000027941 */ /* 0x000fea0003800000 */
.L_x_116:
[----:B------:R-:W-:Y:S01]  /*5a30*/  ISETP.GE.AND P0, PT, R115, 0x10, PT ;  /* 0x000000107300780c */ /* 0x000fe20003f06270 */
[----:B------:R-:W-:-:S12]  /*5a40*/  BSSY B2, `(.L_x_119) ;  /* 0x0000006000027945 */ /* 0x000fd80003800000 */
[----:B------:R-:W-:Y:S05]  /*5a50*/  @!P0 BRA `(.L_x_120) ;  /* 0x0000000000108947 */ /* 0x000fea0003800000 */
[----:B------:R-:W-:-:S03]  /*5a60*/  UMOV UR4, 0xffffffff ;  /* 0xffffffff00047882 */ /* 0x000fc60000000000 */
[----:B------:R-:W-:Y:S05]  /*5a70*/  BRA.DIV UR4, `(.L_x_121) ;  /* 0x0000002204187947 */ /* 0x000fea000b800000 */
[----:B-1----:R1:W0:Y:S02]  /*5a80*/  SHFL.IDX PT, R113, R111, R72, R3 ;  /* 0x000000486f717389 */ /* 0x00222400000e0003 */
.L_x_225:
[----:B0-----:R-:W-:-:S07]  /*5a90*/  IMAD R112, R25, R113, R112 ;  /* 0x0000007119707224 */ /* 0x001fce00078e0270 */
.L_x_120:
[----:B------:R-:W-:Y:S05]  /*5aa0*/  BSYNC B2 ;  /* 0x0000000000027941 */ /* 0x000fea0003800000 */
.L_x_119:
[----:B------:R-:W-:Y:S01]  /*5ab0*/  ISETP.GE.AND P0, PT, R115, 0x11, PT ;  /* 0x000000117300780c */ /* 0x000fe20003f06270 */
[----:B------:R-:W-:-:S12]  /*5ac0*/  BSSY B2, `(.L_x_122) ;  /* 0x0000006000027945 */ /* 0x000fd80003800000 */
[----:B------:R-:W-:Y:S05]  /*5ad0*/  @!P0 BRA `(.L_x_123) ;  /* 0x0000000000108947 */ /* 0x000fea0003800000 */
[----:B------:R-:W-:-:S03]  /*5ae0*/  UMOV UR4, 0xffffffff ;  /* 0xffffffff00047882 */ /* 0x000fc60000000000 */
[----:B------:R-:W-:Y:S05]  /*5af0*/  BRA.DIV UR4, `(.L_x_124) ;  /* 0x0000002204187947 */ /* 0x000fea000b800000 */
[----:B-1----:R1:W0:Y:S02]  /*5b00*/  SHFL.IDX PT, R113, R111, R70, R3 ;  /* 0x000000466f717389 */ /* 0x00222400000e0003 */
.L_x_228:
[----:B0-----:R-:W-:-:S07]  /*5b10*/  IMAD R112, R26, R113, R112 ;  /* 0x000000711a707224 */ /* 0x001fce00078e0270 */
.L_x_123:
[----:B------:R-:W-:Y:S05]  /*5b20*/  BSYNC B2 ;  /* 0x0000000000027941 */ /* 0x000fea0003800000 */
.L_x_122:
[----:B------:R-:W-:Y:S01]  /*5b30*/  ISETP.GE.AND P0, PT, R115, 0x12, PT ;  /* 0x000000127300780c */ /* 0x000fe20003f06270 */
[----:B------:R-:W-:-:S12]  /*5b40*/  BSSY B2, `(.L_x_125) ;  /* 0x0000006000027945 */ /* 0x000fd80003800000 */
[----:B------:R-:W-:Y:S05]  /*5b50*/  @!P0 BRA `(.L_x_126) ;  /* 0x0000000000108947 */ /* 0x000fea0003800000 */
[----:B------:R-:W-:-:S03]  /*5b60*/  UMOV UR4, 0xffffffff ;  /* 0xffffffff00047882 */ /* 0x000fc60000000000 */
[----:B------:R-:W-:Y:S05]  /*5b70*/  BRA.DIV UR4, `(.L_x_127) ;  /* 0x0000002204187947 */ /* 0x000fea000b800000 */
[----:B-1----:R1:W0:Y:S02]  /*5b80*/  SHFL.IDX PT, R113, R111, R68, R3 ;  /* 0x000000446f717389 */ /* 0x00222400000e0003 */
.L_x_231:
[----:B0-----:R-:W-:-:S07]  /*5b90*/  IMAD R112, R27, R113, R112 ;  /* 0x000000711b707224 */ /* 0x001fce00078e0270 */
.L_x_126:
[----:B------:R-:W-:Y:S05]  /*5ba0*/  BSYNC B2 ;  /* 0x0000000000027941 */ /* 0x000fea0003800000 */
.L_x_125:
[----:B------:R-:W-:Y:S01]  /*5bb0*/  ISETP.GE.AND P0, PT, R115, 0x13, PT ;  /* 0x000000137300780c */ /* 0x000fe20003f06270 */
[----:B------:R-:W-:-:S12]  /*5bc0*/  BSSY B2, `(.L_x_128) ;  /* 0x0000006000027945 */ /* 0x000fd80003800000 */
[----:B------:R-:W-:Y:S05]  /*5bd0*/  @!P0 BRA `(.L_x_129) ;  /* 0x0000000000108947 */ /* 0x000fea0003800000 */
[----:B------:R-:W-:-:S03]  /*5be0*/  UMOV UR4, 0xffffffff ;  /* 0xffffffff00047882 */ /* 0x000fc60000000000 */
[----:B------:R-:W-:Y:S05]  /*5bf0*/  BRA.DIV UR4, `(.L_x_130) ;  /* 0x0000002204187947 */ /* 0x000fea000b800000 */
[----:B-1----:R1:W0:Y:S02]  /*5c00*/  SHFL.IDX PT, R113, R111, R66, R3 ;  /* 0x000000426f717389 */ /* 0x00222400000e0003 */
.L_x_234:
[----:B0-----:R-:W-:-:S07]  /*5c10*/  IMAD R112, R28, R113, R112 ;  /* 0x000000711c707224 */ /* 0x001fce00078e0270 */
.L_x_129:
[----:B------:R-:W-:Y:S05]  /*5c20*/  BSYNC B2 ;  /* 0x0000000000027941 */ /* 0x000fea0003800000 */
.L_x_128:
[----:B------:R-:W-:Y:S01]  /*5c30*/  ISETP.GE.AND P0, PT, R115, 0x14, PT ;  /* 0x000000147300780c */ /* 0x000fe20003f06270 */
[----:B------:R-:W-:-:S12]  /*5c40*/  BSSY B2, `(.L_x_131) ;  /* 0x0000006000027945 */ /* 0x000fd80003800000 */
[----:B------:R-:W-:Y:S05]  /*5c50*/  @!P0 BRA `(.L_x_132) ;  /* 0x0000000000108947 */ /* 0x000fea0003800000 */
[----:B------:R-:W-:-:S03]  /*5c60*/  UMOV UR4, 0xffffffff ;  /* 0xffffffff00047882 */ /* 0x000fc60000000000 */
[----:B------:R-:W-:Y:S05]  /*5c70*/  BRA.DIV UR4, `(.L_x_133) ;  /* 0x0000002204187947 */ /* 0x000fea000b800000 */
[----:B-1----:R1:W0:Y:S02]  /*5c80*/  SHFL.IDX PT, R113, R111, R64, R3 ;  /* 0x000000406f717389 */ /* 0x00222400000e0003 */
.L_x_237:
[----:B0-----:R-:W-:-:S07]  /*5c90*/  IMAD R112, R29, R113, R112 ;  /* 0x000000711d707224 */ /* 0x001fce00078e0270 */
.L_x_132:
[----:B------:R-:W-:Y:S05]  /*5ca0*/  BSYNC B2 ;  /* 0x0000000000027941 */ /* 0x000fea0003800000 */
.L_x_131:
[----:B------:R-:W-:Y:S01]  /*5cb0*/  ISETP.GE.AND P0, PT, R115, 0x15, PT ;  /* 0x000000157300780c */ /* 0x000fe20003f06270 */
[----:B------:R-:W-:-:S12]  /*5cc0*/  BSSY B2, `(.L_x_134) ;  /* 0x0000006000027945 */ /* 0x000fd80003800000 */
[----:B------:R-:W-:Y:S05]  /*5cd0*/  @!P0 BRA `(.L_x_135) ;  /* 0x0000000000108947 */ /* 0x000fea0003800000 */
[----:B------:R-:W-:-:S03]  /*5ce0*/  UMOV UR4, 0xffffffff ;  /* 0xffffffff00047882 */ /* 0x000fc60000000000 */
[----:B------:R-:W-:Y:S05]  /*5cf0*/  BRA.DIV UR4, `(.L_x_136) ;  /* 0x0000002204187947 */ /* 0x000fea000b800000 */
[----:B-1----:R1:W0:Y:S02]  /*5d00*/  SHFL.IDX PT, R113, R111, R62, R3 ;  /* 0x0000003e6f717389 */ /* 0x00222400000e0003 */
.L_x_240:
[----:B0-----:R-:W-:-:S07]  /*5d10*/  IMAD R112, R30, R113, R112 ;  /* 0x000000711e707224 */ /* 0x001fce00078e0270 */
.L_x_135:
[----:B------:R-:W-:Y:S05]  /*5d20*/  BSYNC B2 ;  /* 0x0000000000027941 */ /* 0x000fea0003800000 */
.L_x_134:
[----:B------:R-:W-:Y:S01]  /*5d30*/  ISETP.GE.AND P0, PT, R115, 0x16, PT ;  /* 0x000000167300780c */ /* 0x000fe20003f06270 */
[----:B------:R-:W-:-:S12]  /*5d40*/  BSSY B2, `(.L_x_137) ;  /* 0x0000006000027945 */ /* 0x000fd80003800000 */
[----:B------:R-:W-:Y:S05]  /*5d50*/  @!P0 BRA `(.L_x_138) ;  /* 0x0000000000108947 */ /* 0x000fea0003800000 */
[----:B------:R-:W-:-:S03]  /*5d60*/  UMOV UR4, 0xffffffff ;  /* 0xffffffff00047882 */ /* 0x000fc60000000000 */
[----:B------:R-:W-:Y:S05]  /*5d70*/  BRA.DIV UR4, `(.L_x_139) ;  /* 0x0000002204187947 */ /* 0x000fea000b800000 */
[----:B-1----:R1:W0:Y:S02]  /*5d80*/  SHFL.IDX PT, R113, R111, R60, R3 ;  /* 0x0000003c6f717389 */ /* 0x00222400000e0003 */
.L_x_243:
[----:B0-----:R-:W-:-:S07]  /*5d90*/  IMAD R112, R31, R113, R112 ;  /* 0x000000711f707224 */ /* 0x001fce00078e0270 */
.L_x_138:
[----:B------:R-:W-:Y:S05]  /*5da0*/  BSYNC B2 ;  /* 0x0000000000027941 */ /* 0x000fea0003800000 */
.L_x_137:
[----:B------:R-:W-:Y:S01]  /*5db0*/  ISETP.GE.AND P0, PT, R115, 0x17, PT ;  /* 0x000000177300780c */ /* 0x000fe20003f06270 */
[----:B------:R-:W-:-:S12]  /*5dc0*/  BSSY B2, `(.L_x_140) ;  /* 0x0000006000027945 */ /* 0x000fd80003800000 */
[----:B------:R-:W-:Y:S05]  /*5dd0*/  @!P0 BRA `(.L_x_141) ;  /* 0x0000000000108947 */ /* 0x000fea0003800000 */
[----:B------:R-:W-:-:S03]  /*5de0*/  UMOV UR4, 0xffffffff ;  /* 0xffffffff00047882 */ /* 0x000fc60000000000 */
[----:B------:R-:W-:Y:S05]  /*5df0*/  BRA.DIV UR4, `(.L_x_142) ;  /* 0x0000002204187947 */ /* 0x000fea000b800000 */
[----:B-1----:R1:W0:Y:S02]  /*5e00*/  SHFL.IDX PT, R113, R111, R58, R3 ;  /* 0x0000003a6f717389 */ /* 0x00222400000e0003 */
.L_x_246:
[----:B0-----:R-:W-:-:S07]  /*5e10*/  IMAD R112, R32, R113, R112 ;  /* 0x0000007120707224 */ /* 0x001fce00078e0270 */
.L_x_141:
[----:B------:R-:W-:Y:S05]  /*5e20*/  BSYNC B2 ;  /* 0x0000000000027941 */ /* 0x000fea0003800000 */
.L_x_140:
[----:B------:R-:W-:Y:S01]  /*5e30*/  ISETP.GE.AND P0, PT, R115, 0x18, PT ;  /* 0x000000187300780c */ /* 0x000fe20003f06270 */
[----:B------:R-:W-:-:S12]  /*5e40*/  BSSY B2, `(.L_x_143) ;  /* 0x0000006000027945 */ /* 0x000fd80003800000 */
[----:B------:R-:W-:Y:S05]  /*5e50*/  @!P0 BRA `(.L_x_144) ;  /* 0x0000000000108947 */ /* 0x000fea0003800000 */
[----:B------:R-:W-:-:S03]  /*5e60*/  UMOV UR4, 0xffffffff ;  /* 0xffffffff00047882 */ /* 0x000fc60000000000 */
[----:B------:R-:W-:Y:S05]  /*5e70*/  BRA.DIV UR4, `(.L_x_145) ;  /* 0x0000002204187947 */ /* 0x000fea000b800000 */
[----:B-1----:R1:W0:Y:S02]  /*5e80*/  SHFL.IDX PT, R113, R111, R56, R3 ;  /* 0x000000386f717389 */ /* 0x00222400000e0003 */
.L_x_249:
[----:B0-----:R-:W-:-:S07]  /*5e90*/  IMAD R112, R33, R113, R112 ;  /* 0x0000007121707224 */ /* 0x001fce00078e0270 */
.L_x_144:
[----:B------:R-:W-:Y:S05]  /*5ea0*/  BSYNC B2 ;  /* 0x0000000000027941 */ /* 0x000fea0003800000 */
.L_x_143:
[----:B------:R-:W-:Y:S01]  /*5eb0*/  ISETP.GE.AND P0, PT, R115, 0x19, PT ;  /* 0x000000197300780c */ /* 0x000fe20003f06270 */
[----:B------:R-:W-:-:S12]  /*5ec0*/  BSSY B2, `(.L_x_146) ;  /* 0x0000006000027945 */ /* 0x000fd80003800000 */
[----:B------:R-:W-:Y:S05]  /*5ed0*/  @!P0 BRA `(.L_x_147) ;  /* 0x0000000000108947 */ /* 0x000fea0003800000 */
[----:B------:R-:W-:-:S03]  /*5ee0*/  UMOV UR4, 0xffffffff ;  /* 0xffffffff00047882 */ /* 0x000fc60000000000 */
[----:B------:R-:W-:Y:S05]  /*5ef0*/  BRA.DIV UR4, `(.L_x_148) ;  /* 0x0000002204187947 */ /* 0x000fea000b800000 */
[----:B-1----:R1:W0:Y:S02]  /*5f00*/  SHFL.IDX PT, R113, R111, R54, R3 ;  /* 0x000000366f717389 */ /* 0x00222400000e0003 */
.L_x_252:
[----:B0-----:R-:W-:-:S07]  /*5f10*/  IMAD R112, R34, R113, R112 ;  /* 0x0000007122707224 */ /* 0x001fce00078e0270 */
.L_x_147:
[----:B------:R-:W-:Y:S05]  /*5f20*/  BSYNC B2 ;  /* 0x0000000000027941 */ /* 0x000fea0003800000 */
.L_x_146:
[----:B------:R-:W-:Y:S01]  /*5f30*/  ISETP.GE.AND P0, PT, R115, 0x1a, PT ;  /* 0x0000001a7300780c */ /* 0x000fe20003f06270 */
[----:B------:R-:W-:-:S12]  /*5f40*/  BSSY B2, `(.L_x_149) ;  /* 0x0000006000027945 */ /* 0x000fd80003800000 */
[----:B------:R-:W-:Y:S05]  /*5f50*/  @!P0 BRA `(.L_x_150) ;  /* 0x0000000000108947 */ /* 0x000fea0003800000 */
[----:B------:R-:W-:-:S03]  /*5f60*/  UMOV UR4, 0xffffffff ;  /* 0xffffffff00047882 */ /* 0x000fc60000000000 */
[----:B------:R-:W-:Y:S05]  /*5f70*/  BRA.DIV UR4, `(.L_x_151) ;  /* 0x0000002204187947 */ /* 0x000fea000b800000 */
[----:B-1----:R1:W0:Y:S02]  /*5f80*/  SHFL.IDX PT, R113, R111, R52, R3 ;  /* 0x000000346f717389 */ /* 0x00222400000e0003 */
.L_x_255:
[----:B0-----:R-:W-:-:S07]  /*5f90*/  IMAD R112, R35, R113, R112 ;  /* 0x0000007123707224 */ /* 0x001fce00078e0270 */
.L_x_150:
[----:B------:R-:W-:Y:S05]  /*5fa0*/  BSYNC B2 ;  /* 0x0000000000027941 */ /* 0x000fea0003800000 */
.L_x_149:
[----:B------:R-:W-:Y:S01]  /*5fb0*/  ISETP.GE.AND P0, PT, R115, 0x1b, PT ;  /* 0x0000001b7300780c */ /* 0x000fe20003f06270 */
[----:B------:R-:W-:-:S12]  /*5fc0*/  BSSY B2, `(.L_x_152) ;  /* 0x0000006000027945 */ /* 0x000fd80003800000 */
[----:B------:R-:W-:Y:S05]  /*5fd0*/  @!P0 BRA `(.L_x_153) ;  /* 0x0000000000108947 */ /* 0x000fea0003800000 */
[----:B------:R-:W-:-:S03]  /*5fe0*/  UMOV UR4, 0xffffffff ;  /* 0xffffffff00047882 */ /* 0x000fc60000000000 */
[----:B------:R-:W-:Y:S05]  /*5ff0*/  BRA.DIV UR4, `(.L_x_154) ;  /* 0x0000002204187947 */ /* 0x000fea000b800000 */
[----:B-1----:R1:W0:Y:S02]  /*6000*/  SHFL.IDX PT, R113, R111, R50, R3 ;  /* 0x000000326f717389 */ /* 0x00222400000e0003 */
.L_x_258:
[----:B0-----:R-:W-:-:S07]  /*6010*/  IMAD R112, R36, R113, R112 ;  /* 0x0000007124707224 */ /* 0x001fce00078e0270 */
.L_x_153:
[----:B------:R-:W-:Y:S05]  /*6020*/  BSYNC B2 ;  /* 0x0000000000027941 */ /* 0x000fea0003800000 */
.L_x_152:
[----:B------:R-:W-:Y:S01]  /*6030*/  ISETP.GE.AND P0, PT, R115, 0x1c, PT ;  /* 0x0000001c7300780c */ /* 0x000fe20003f06270 */
[----:B------:R-:W-:-:S12]  /*6040*/  BSSY B2, `(.L_x_155) ;  /* 0x0000006000027945 */ /* 0x000fd80003800000 */
[----:B------:R-:W-:Y:S05]  /*6050*/  @!P0 BRA `(.L_x_156) ;  /* 0x0000000000108947 */ /* 0x000fea0003800000 */
[----:B------:R-:W-:-:S03]  /*6060*/  UMOV UR4, 0xffffffff ;  /* 0xffffffff00047882 */ /* 0x000fc60000000000 */
[----:B------:R-:W-:Y:S05]  /*6070*/  BRA.DIV UR4, `(.L_x_157) ;  /* 0x0000002204187947 */ /* 0x000fea000b800000 */
[----:B-1----:R1:W0:Y:S02]  /*6080*/  SHFL.IDX PT, R113, R111, R48, R3 ;  /* 0x000000306f717389 */ /* 0x00222400000e0003 */
.L_x_261:
[----:B0-----:R-:W-:-:S07]  /*6090*/  IMAD R112, R37, R113, R112 ;  /* 0x0000007125707224 */ /* 0x001fce00078e0270 */
.L_x_156:
[----:B------:R-:W-:Y:S05]  /*60a0*/  BSYNC B2 ;  /* 0x0000000000027941 */ /* 0x000fea0003800000 */
.L_x_155:
[----:B------:R-:W-:Y:S01]  /*60b0*/  ISETP.GE.AND P0, PT, R115, 0x1d, PT ;  /* 0x0000001d7300780c */ /* 0x000fe20003f06270 */
[----:B------:R-:W-:-:S12]  /*60c0*/  BSSY B2, `(.L_x_158) ;  /* 0x0000006000027945 */ /* 0x000fd80003800000 */
[----:B------:R-:W-:Y:S05]  /*60d0*/  @!P0 BRA `(.L_x_159) ;  /* 0x0000000000108947 */ /* 0x000fea0003800000 */
[----:B------:R-:W-:-:S03]  /*60e0*/  UMOV UR4, 0xffffffff ;  /* 0xffffffff00047882 */ /* 0x000fc60000000000 */
[----:B------:R-:W-:Y:S05]  /*60f0*/  BRA.DIV UR4, `(.L_x_160) ;  /* 0x0000002204187947 */ /* 0x000fea000b800000 */
[----:B-1----:R1:W0:Y:S02]  /*6100*/  SHFL.IDX PT, R113, R111, R44, R3 ;  /* 0x0000002c6f717389 */ /* 0x00222400000e0003 */
.L_x_264:
[----:B0-----:R-:W-:-:S07]  /*6110*/  IMAD R112, R38, R113, R112 ;  /* 0x0000007126707224 */ /* 0x001fce00078e0270 */
.L_x_159:
[----:B------:R-:W-:Y:S05]  /*6120*/  BSYNC B2 ;  /* 0x0000000000027941 */ /* 0x000fea0003800000 */
.L_x_158:
[----:B------:R-:W-:Y:S01]  /*6130*/  ISETP.GE.AND P0, PT, R115, 0x1e, PT ;  /* 0x0000001e7300780c */ /* 0x000fe20003f06270 */
[----:B------:R-:W-:-:S12]  /*6140*/  BSSY B2, `(.L_x_161) ;  /* 0x0000006000027945 */ /* 0x000fd80003800000 */
[----:B------:R-:W-:Y:S05]  /*6150*/  @!P0 BRA `(.L_x_162) ;  /* 0x0000000000108947 */ /* 0x000fea0003800000 */
[----:B------:R-:W-:-:S03]  /*6160*/  UMOV UR4, 0xffffffff ;  /* 0xffffffff00047882 */ /* 0x000fc60000000000 */
[----:B------:R-:W-:Y:S05]  /*6170*/  BRA.DIV UR4, `(.L_x_163) ;  /* 0x0000002204187947 */ /* 0x000fea000b800000 */
[----:B-1----:R1:W0:Y:S02]  /*6180*/  SHFL.IDX PT, R113, R111, R42, R3 ;  /* 0x0000002a6f717389 */ /* 0x00222400000e0003 */
.L_x_267:
[----:B0-----:R-:W-:-:S07]  /*6190*/  IMAD R112, R39, R113, R112 ;  /* 0x0000007127707224 */ /* 0x001fce00078e0270 */
.L_x_162:
[----:B------:R-:W-:Y:S05]  /*61a0*/  BSYNC B2 ;  /* 0x0000000000027941 */ /* 0x000fea0003800000 */
.L_x_161:
[----:B------:R-:W-:Y:S01]  /*61b0*/  ISETP.GE.AND P0, PT, R115, 0x1f, PT ;  /* 0x0000001f7300780c */ /* 0x000fe20003f06270 */
[----:B------:R-:W-:-:S12]  /*61c0*/  BSSY B2, `(.L_x_164) ;  /* 0x0000006000027945 */ /* 0x000fd80003800000 */
[----:B------:R-:W-:Y:S05]  /*61d0*/  @!P0 BRA `(.L_x_165) ;  /* 0x0000000000108947 */ /* 0x000fea0003800000 */
[----:B------:R-:W-:-:S03]  /*61e0*/  UMOV UR4, 0xffffffff ;  /* 0xffffffff00047882 */ /* 0x000fc60000000000 */
[----:B------:R-:W-:Y:S05]  /*61f0*/  BRA.DIV UR4, `(.L_x_166) ;  /* 0x0000002204187947 */ /* 0x000fea000b800000 */
[----:B-1----:R1:W0:Y:S02]  /*6200*/  SHFL.IDX PT, R113, R111, R104, R3 ;  /* 0x000000686f717389 */ /* 0x00222400000e0003 */
.L_x_270:
[----:B0-----:R-:W-:-:S07]  /*6210*/  IMAD R112, R40, R113, R112 ;  /* 0x0000007128707224 */ /* 0x001fce00078e0270 */
.L_x_165:
[----:B------:R-:W-:Y:S05]  /*6220*/  BSYNC B2 ;  /* 0x0000000000027941 */ /* 0x000fea0003800000 */
.L_x_164:
[----:B------:R-:W-:Y:S01]  /*6230*/  ISETP.GE.AND P0, PT, R115, 0x20, PT ;  /* 0x000000207300780c */ /* 0x000fe20003f06270 */
[----:B------:R-:W-:-:S12]  /*6240*/  BSSY B2, `(.L_x_167) ;  /* 0x0000006000027945 */ /* 0x000fd80003800000 */
[----:B------:R-:W-:Y:S05]  /*6250*/  @!P0 BRA `(.L_x_168) ;  /* 0x0000000000108947 */ /* 0x000fea0003800000 */
[----:B------:R-:W-:-:S03]  /*6260*/  UMOV UR4, 0xffffffff ;  /* 0xffffffff00047882 */ /* 0x000fc60000000000 */
[----:B------:R-:W-:Y:S05]  /*6270*/  BRA.DIV UR4, `(.L_x_169) ;  /* 0x0000002204187947 */ /* 0x000fea000b800000 */
[----:B-1----:R1:W0:Y:S02]  /*6280*/  SHFL.IDX PT, R111, R111, R102, R3 ;  /* 0x000000666f6f7389 */ /* 0x00222400000e0003 */
.L_x_273:
[----:B0-----:R-:W-:-:S07]  /*6290*/  IMAD R112, R41, R111, R112 ;  /* 0x0000006f29707224 */ /* 0x001fce00078e0270 */
.L_x_168:
[----:B------:R-:W-:Y:S05]  /*62a0*/  BSYNC B2 ;  /* 0x0000000000027941 */ /* 0x000fea0003800000 */
.L_x_167:
[-C--:B------:R-:W-:Y:S01]  /*62b0*/  IMAD R114, R9, R110.reuse, R103 ;  /* 0x0000006e09727224 */ /* 0x080fe200078e0267 */
[----:B------:R-:W-:-:S03]  /*62c0*/  IADD3 R110, PT, PT, R6, R110, RZ ;  /* 0x0000006e066e7210 */ /* 0x000fc60007ffe0ff */
[----:B------:R-:W-:Y:S01]  /*62d0*/  IMAD R114, R114, 0x4, R107 ;  /* 0x0000000472727824 */ /* 0x000fe200078e026b */
[----:B------:R-:W-:-:S04]  /*62e0*/  ISETP.GE.AND P0, PT, R110, UR12, PT ;  /* 0x0000000c6e007c0c */ /* 0x000fc8000bf06270 */
[----:B-1----:R-:W1:Y:S02]  /*62f0*/  LDS R111, [R114] ;  /* 0x00000000726f7984 */ /* 0x002e640000000800 */
[----:B-1----:R-:W-:-:S05]  /*6300*/  IMAD.IADD R111, R111, 0x1, R112 ;  /* 0x000000016f6f7824 */ /* 0x002fca00078e0270 */
[----:B------:R1:W-:Y:S02]  /*6310*/  STS [R114], R111 ;  /* 0x0000006f72007388 */ /* 0x0003e40000000800 */
[----:B------:R-:W-:Y:S05]  /*6320*/  @!P0 BRA `(.L_x_170) ;  /* 0xffffffec00e88947 */ /* 0x000fea000383ffff */
.L_x_73:
[----:B------:R-:W-:Y:S05]  /*6330*/  BSYNC B0 ;  /* 0x0000000000007941 */ /* 0x000fea0003800000 */
.L_x_72:
[----:B------:R-:W-:Y:S01]  /*6340*/  PLOP3.LUT P0, PT, PT, PT, PT, 0x8, 0x80 ;  /* 0x000000000080781c */ /* 0x000fe20003f0e170 */
[----:B------:R-:W-:Y:S01]  /*6350*/  IMAD.MOV.U32 R107, RZ, RZ, 0x20 ;  /* 0x00000020ff6b7424 */ /* 0x000fe200078e00ff */
[----:B------:R-:W-:Y:S11]  /*6360*/  @P1 BRA `(.L_x_171) ;  /* 0xffffffdc00981947 */ /* 0x000ff6000383ffff */
[----:B------:R-:W-:Y:S05]  /*6370*/  BSYNC B1 ;  /* 0x0000000000017941 */ /* 0x000fea0003800000 */
.L_x_71:
[----:B------:R-:W-:-:S13]  /*6380*/  ISETP.NE.AND P2, PT, R116, RZ, PT ;  /* 0x000000ff7400720c */ /* 0x000fda0003f45270 */
[----:B------:R-:W-:Y:S05]  /*6390*/  @!P2 BRA `(.L_x_172) ;  /* 0xffffffdc0058a947 */ /* 0x000fea000383ffff */
.L_x_33:
[----:B------:R-:W0:Y:S01]  /*63a0*/  S2R R54, SR_TID.X ;  /* 0x0000000000367919 */ /* 0x000e220000002100 */
[----:B------:R-:W-:Y:S05]  /*63b0*/  WARPSYNC.ALL ;  /* 0x0000000000007948 */ /* 0x000fea0003800000 */
[----:B------:R-:W-:Y:S01]  /*63c0*/  ISETP.NE.AND P3, PT, R4, 0x2, PT ;  /* 0x000000020400780c */ /* 0x000fe20003f65270 */
[----:B-1----:R-:W1:Y:S01]  /*63d0*/  LDC R46, c[0x0][0x3ac] ;  /* 0x0000eb00ff2e7b82 */ /* 0x002e620000000800 */
[----:B------:R-:W-:Y:S07]  /*63e0*/  BSSY.RECONVERGENT B0, `(.L_x_173) ;  /* 0x0000077000007945 */ /* 0x000fee0003800200 */
[----:B---3--:R-:W3:Y:S08]  /*63f0*/  LDC R49, c[0x0][0x388] ;  /* 0x0000e200ff317b82 */ /* 0x008ef00000000800 */
[----:B------:R-:W5:Y:S01]  /*6400*/  S2UR UR4, SR_CTAID.X ;  /* 0x00000000000479c3 */ /* 0x000f620000002500 */
[----:B-1----:R-:W-:-:S04]  /*6410*/  IABS R45, R46 ;  /* 0x0000002e002d7213 */ /* 0x002fc80000000000 */
[----:B------:R-:W1:Y:S01]  /*6420*/  I2F.RP R0, R45 ;  /* 0x0000002d00007306 */ /* 0x000e620000209400 */
[----:B---3--:R-:W-:-:S07]  /*6430*/  IABS R48, R49 ;  /* 0x0000003100307213 */ /* 0x008fce0000000000 */
[----:B-1----:R-:W1:Y:S02]  /*6440*/  MUFU.RCP R0, R0 ;  /* 0x0000000000007308 */ /* 0x002e640000001000 */
[----:B-1----:R-:W-:-:S06]  /*6450*/  VIADD R44, R0, 0xffffffe ;  /* 0x0ffffffe002c7836 */ /* 0x002fcc0000000000 */
[----:B------:R1:W3:Y:S02]  /*6460*/  F2I.FTZ.U32.TRUNC.NTZ R43, R44 ;  /* 0x0000002c002b7305 */ /* 0x0002e4000021f000 */
[----:B-1----:R-:W1:Y:S01]  /*6470*/  LDC R44, c[0x0][0x384] ;  /* 0x0000e100ff2c7b82 */ /* 0x002e620000000800 */
[----:B---3--:R-:W-:-:S04]  /*6480*/  IMAD.MOV R42, RZ, RZ, -R43 ;  /* 0x000000ffff2a7224 */ /* 0x008fc800078e0a2b */
[----:B------:R-:W-:Y:S02]  /*6490*/  IMAD R47, R42, R45, RZ ;  /* 0x0000002d2a2f7224 */ /* 0x000fe400078e02ff */
[----:B------:R-:W-:-:S04]  /*64a0*/  IMAD.MOV.U32 R42, RZ, RZ, RZ ;  /* 0x000000ffff2a7224 */ /* 0x000fc800078e00ff */
[----:B------:R-:W-:-:S04]  /*64b0*/  IMAD.HI.U32 R47, R43, R47, R42 ;  /* 0x0000002f2b2f7227 */ /* 0x000fc800078e002a */
[----:B------:R-:W-:-:S04]  /*64c0*/  IMAD.MOV.U32 R42, RZ, RZ, R48 ;  /* 0x000000ffff2a7224 */ /* 0x000fc800078e0030 */
[----:B------:R-:W-:-:S04]  /*64d0*/  IMAD.HI.U32 R0, R47, R42, RZ ;  /* 0x0000002a2f007227 */ /* 0x000fc800078e00ff */
[----:B------:R-:W-:-:S04]  /*64e0*/  IMAD.MOV R43, RZ, RZ, -R0 ;  /* 0x000000ffff2b7224 */ /* 0x000fc800078e0a00 */
[C---:B------:R-:W-:Y:S01]  /*64f0*/  IMAD R42, R45.reuse, R43, R42 ;  /* 0x0000002b2d2a7224 */ /* 0x040fe200078e022a */
[----:B------:R-:W-:Y:S04]  /*6500*/  BAR.SYNC.DEFER_BLOCKING 0x0 ;  /* 0x0000000000007b1d */ /* 0x000fe80000010000 */
[----:B------:R-:W-:-:S13]  /*6510*/  ISETP.GT.U32.AND P1, PT, R45, R42, PT ;  /* 0x0000002a2d00720c */ /* 0x000fda0003f24070 */
[-C--:B------:R-:W-:Y:S01]  /*6520*/  @!P1 IADD3 R42, PT, PT, R42, -R45.reuse, RZ ;  /* 0x8000002d2a2a9210 */ /* 0x080fe20007ffe0ff */
[----:B------:R-:W-:Y:S01]  /*6530*/  @!P1 VIADD R0, R0, 0x1 ;  /* 0x0000000100009836 */ /* 0x000fe20000000000 */
[----:B------:R-:W-:Y:S02]  /*6540*/  ISETP.NE.AND P1, PT, R46, RZ, PT ;  /* 0x000000ff2e00720c */ /* 0x000fe40003f25270 */
[----:B------:R-:W-:Y:S01]  /*6550*/  ISETP.GE.U32.AND P0, PT, R42, R45, PT ;  /* 0x0000002d2a00720c */ /* 0x000fe20003f06070 */
[----:B-----5:R-:W-:Y:S01]  /*6560*/  IMAD R45, R9, UR4, RZ ;  /* 0x00000004092d7c24 */ /* 0x020fe2000f8e02ff */
[----:B------:R-:W-:-:S03]  /*6570*/  LOP3.LUT R42, R49, R46, RZ, 0x3c, !PT ;  /* 0x0000002e312a7212 */ /* 0x000fc600078e3cff */
[----:B-1----:R-:W-:Y:S01]  /*6580*/  IMAD R45, R44, UR6, R45 ;  /* 0x000000062c2d7c24 */ /* 0x002fe2000f8e022d */
[----:B------:R-:W-:-:S07]  /*6590*/  ISETP.GE.AND P2, PT, R42, RZ, PT ;  /* 0x000000ff2a00720c */ /* 0x000fce0003f46270 */
[----:B------:R-:W-:-:S06]  /*65a0*/  @P0 VIADD R0, R0, 0x1 ;  /* 0x0000000100000836 */ /* 0x000fcc0000000000 */
[----:B------:R-:W-:Y:S01]  /*65b0*/  @!P2 IMAD.MOV R0, RZ, RZ, -R0 ;  /* 0x000000ffff00a224 */ /* 0x000fe200078e0a00 */
[----:B------:R-:W-:Y:S01]  /*65c0*/  @!P1 LOP3.LUT R0, RZ, R46, RZ, 0x33, !PT ;  /* 0x0000002eff009212 */ /* 0x000fe200078e33ff */
[----:B0-----:R-:W-:Y:S06]  /*65d0*/  @!P3 BRA `(.L_x_174) ;  /* 0x00000004005cb947 */ /* 0x001fec0003800000 */
[-C--:B------:R-:W-:Y:S01]  /*65e0*/  IABS R53, R9.reuse ;  /* 0x0000000900357213 */ /* 0x080fe20000000000 */
[----:B------:R-:W0:Y:S01]  /*65f0*/  S2UR UR7, SR_CgaCtaId ;  /* 0x00000000000779c3 */ /* 0x000e220000008800 */
[-C--:B------:R-:W-:Y:S01]  /*6600*/  IABS R48, R9.reuse ;  /* 0x0000000900307213 */ /* 0x080fe20000000000 */
[----:B------:R-:W-:Y:S01]  /*6610*/  UMOV UR4, 0x400 ;  /* 0x0000040000047882 */ /* 0x000fe20000000000 */
[----:B------:R-:W1:Y:S01]  /*6620*/  I2F.RP R44, R53 ;  /* 0x00000035002c7306 */ /* 0x000e620000209400 */
[----:B------:R-:W-:Y:S01]  /*6630*/  UIADD3 UR4, UPT, UPT, UR4, 0x5100, URZ ;  /* 0x0000510004047890 */ /* 0x000fe2000fffe0ff */
[----:B------:R-:W-:Y:S01]  /*6640*/  LOP3.LUT R49, RZ, R9, RZ, 0x33, !PT ;  /* 0x00000009ff317212 */ /* 0x000fe200078e33ff */
[----:B------:R-:W-:-:S05]  /*6650*/  IMAD.MOV R55, RZ, RZ, -R48 ;  /* 0x000000ffff377224 */ /* 0x000fca00078e0a30 */
[----:B-1----:R-:W1:Y:S01]  /*6660*/  MUFU.RCP R44, R44 ;  /* 0x0000002c002c7308 */ /* 0x002e620000001000 */
[----:B0-----:R-:W-:-:S06]  /*6670*/  ULEA UR4, UR7, UR4, 0x18 ;  /* 0x0000000407047291 */ /* 0x001fcc000f8ec0ff */
[----:B------:R-:W-:Y:S01]  /*6680*/  LEA R57, R54, UR4, 0x2 ;  /* 0x0000000436397c11 */ /* 0x000fe2000f8e10ff */
[----:B-1----:R-:W-:-:S04]  /*6690*/  VIADD R42, R44, 0xffffffe ;  /* 0x0ffffffe2c2a7836 */ /* 0x002fc80000000000 */
[----:B------:R-:W0:Y:S01]  /*66a0*/  LDS R51, [R57] ;  /* 0x0000000039337984 */ /* 0x000e220000000800 */
[----:B------:R1:W3:Y:S02]  /*66b0*/  F2I.FTZ.U32.TRUNC.NTZ R43, R42 ;  /* 0x0000002a002b7305 */ /* 0x0002e4000021f000 */
[----:B-1----:R-:W-:Y:S02]  /*66c0*/  HFMA2 R42, -RZ, RZ, 0, 0 ;  /* 0x00000000ff2a7431 */ /* 0x002fe400000001ff */
[----:B---3--:R-:W-:-:S04]  /*66d0*/  IMAD.MOV R46, RZ, RZ, -R43 ;  /* 0x000000ffff2e7224 */ /* 0x008fc800078e0a2b */
[----:B------:R-:W-:Y:S01]  /*66e0*/  IMAD R47, R46, R53, RZ ;  /* 0x000000352e2f7224 */ /* 0x000fe200078e02ff */
[----:B------:R-:W-:-:S03]  /*66f0*/  IABS R46, R54 ;  /* 0x00000036002e7213 */ /* 0x000fc60000000000 */
[----:B------:R-:W-:-:S04]  /*6700*/  IMAD.HI.U32 R48, R43, R47, R42 ;  /* 0x0000002f2b307227 */ /* 0x000fc800078e002a */
[----:B------:R-:W-:-:S04]  /*6710*/  IMAD.MOV.U32 R43, RZ, RZ, R46 ;  /* 0x000000ffff2b7224 */ /* 0x000fc800078e002e */
[----:B------:R-:W-:-:S04]  /*6720*/  IMAD.HI.U32 R42, R48, R43, RZ ;  /* 0x0000002b302a7227 */ /* 0x000fc800078e00ff */
[----:B------:R-:W-:-:S05]  /*6730*/  IMAD R43, R42, R55, R43 ;  /* 0x000000372a2b7224 */ /* 0x000fca00078e022b */
[----:B------:R-:W-:-:S13]  /*6740*/  ISETP.GT.U32.AND P1, PT, R53, R43, PT ;  /* 0x0000002b3500720c */ /* 0x000fda0003f24070 */
[----:B------:R-:W-:Y:S02]  /*6750*/  @!P1 IMAD.IADD R43, R43, 0x1, -R53 ;  /* 0x000000012b2b9824 */ /* 0x000fe400078e0a35 */
[----:B------:R-:W-:Y:S01]  /*6760*/  @!P1 VIADD R42, R42, 0x1 ;  /* 0x000000012a2a9836 */ /* 0x000fe20000000000 */
[----:B------:R-:W-:Y:S02]  /*6770*/  ISETP.NE.AND P1, PT, R4, 0x3, PT ;  /* 0x000000030400780c */ /* 0x000fe40003f25270 */
[----:B------:R-:W-:Y:S02]  /*6780*/  ISETP.GE.U32.AND P0, PT, R43, R53, PT ;  /* 0x000000352b00720c */ /* 0x000fe40003f06070 */
[----:B------:R-:W-:-:S04]  /*6790*/  LOP3.LUT R43, R54, R9, RZ, 0x3c, !PT ;  /* 0x00000009362b7212 */ /* 0x000fc800078e3cff */
[----:B------:R-:W-:-:S07]  /*67a0*/  ISETP.GE.AND P2, PT, R43, RZ, PT ;  /* 0x000000ff2b00720c */ /* 0x000fce0003f46270 */
[----:B------:R-:W-:Y:S01]  /*67b0*/  @P0 VIADD R42, R42, 0x1 ;  /* 0x000000012a2a0836 */ /* 0x000fe20000000000 */
[----:B------:R-:W-:-:S03]  /*67c0*/  ISETP.NE.AND P0, PT, R9, RZ, PT ;  /* 0x000000ff0900720c */ /* 0x000fc60003f05270 */
[----:B------:R-:W-:Y:S02]  /*67d0*/  IMAD.MOV.U32 R44, RZ, RZ, R42 ;  /* 0x000000ffff2c7224 */ /* 0x000fe400078e002a */
[----:B------:R-:W1:Y:S02]  /*67e0*/  LDC.64 R42, c[0x0][0x3a0] ;  /* 0x0000e800ff2a7b82 */ /* 0x000e640000000a00 */
[----:B------:R-:W-:-:S05]  /*67f0*/  @!P2 IMAD.MOV R44, RZ, RZ, -R44 ;  /* 0x000000ffff2ca224 */ /* 0x000fca00078e0a2c */
[----:B------:R-:W-:-:S04]  /*6800*/  SEL R44, R49, R44, !P0 ;  /* 0x0000002c312c7207 */ /* 0x000fc80004000000 */
[----:B------:R-:W-:Y:S01]  /*6810*/  IADD3 R46, PT, PT, -R44, RZ, RZ ;  /* 0x000000ff2c2e7210 */ /* 0x000fe20007ffe1ff */
[----:B------:R-:W-:-:S04]  /*6820*/  IMAD R44, R0, R44, R45 ;  /* 0x0000002c002c7224 */ /* 0x000fc800078e022d */
[----:B------:R-:W-:Y:S02]  /*6830*/  IMAD R47, R9, R46, R54 ;  /* 0x0000002e092f7224 */ /* 0x000fe400078e0236 */
[----:B------:R-:W-:Y:S02]  /*6840*/  IMAD.IADD R54, R54, 0x1, R8 ;  /* 0x0000000136367824 */ /* 0x000fe400078e0208 */
[----:B------:R-:W-:-:S04]  /*6850*/  IMAD.IADD R47, R44, 0x1, R47 ;  /* 0x000000012c2f7824 */ /* 0x000fc800078e022f */
[----:B-1----:R-:W-:-:S05]  /*6860*/  IMAD.WIDE R46, R47, 0x4, R42 ;  /* 0x000000042f2e7825 */ /* 0x002fca00078e022a */
[----:B0-----:R0:W-:Y:S01]  /*6870*/  STG.E desc[UR10][R46.64], R51 ;  /* 0x000000332e007986 */ /* 0x0011e2000c10190a */
[----:B------:R-:W-:Y:S05]  /*6880*/  @!P1 BRA `(.L_x_174) ;  /* 0x0000000000b09947 */ /* 0x000fea0003800000 */
[----:B0-----:R-:W-:Y:S01]  /*6890*/  IABS R47, R54 ;  /* 0x00000036002f7213 */ /* 0x001fe20000000000 */
[----:B------:R-:W-:-:S04]  /*68a0*/  IMAD R57, R8, 0x4, R57 ;  /* 0x0000000408397824 */ /* 0x000fc800078e0239 */
[----:B------:R-:W-:Y:S01]  /*68b0*/  IMAD.HI.U32 R44, R48, R47, RZ ;  /* 0x0000002f302c7227 */ /* 0x000fe200078e00ff */
[----:B------:R-:W0:Y:S03]  /*68c0*/  LDS R51, [R57] ;  /* 0x0000000039337984 */ /* 0x000e260000000800 */
[----:B------:R-:W-:-:S05]  /*68d0*/  IMAD R46, R44, R55, R47 ;  /* 0x000000372c2e7224 */ /* 0x000fca00078e022f */
[----:B------:R-:W-:-:S13]  /*68e0*/  ISETP.GT.U32.AND P2, PT, R53, R46, PT ;  /* 0x0000002e3500720c */ /* 0x000fda0003f44070 */
[----:B------:R-:W-:Y:S02]  /*68f0*/  @!P2 IMAD.IADD R46, R46, 0x1, -R53 ;  /* 0x000000012e2ea824 */ /* 0x000fe400078e0a35 */
[----:B------:R-:W-:-:S03]  /*6900*/  @!P2 VIADD R44, R44, 0x1 ;  /* 0x000000012c2ca836 */ /* 0x000fc60000000000 */
[----:B------:R-:W-:Y:S02]  /*6910*/  ISETP.GE.U32.AND P1, PT, R46, R53, PT ;  /* 0x000000352e00720c */ /* 0x000fe40003f26070 */
[----:B------:R-:W-:-:S04]  /*6920*/  LOP3.LUT R46, R54, R9, RZ, 0x3c, !PT ;  /* 0x00000009362e7212 */ /* 0x000fc800078e3cff */
[----:B------:R-:W-:-:S07]  /*6930*/  ISETP.GE.AND P3, PT, R46, RZ, PT ;  /* 0x000000ff2e00720c */ /* 0x000fce0003f66270 */
[----:B------:R-:W-:Y:S01]  /*6940*/  @P1 VIADD R44, R44, 0x1 ;  /* 0x000000012c2c1836 */ /* 0x000fe20000000000 */
[----:B------:R-:W-:-:S05]  /*6950*/  ISETP.NE.AND P1, PT, R4, RZ, PT ;  /* 0x000000ff0400720c */ /* 0x000fca0003f25270 */
[----:B------:R-:W-:-:S04]  /*6960*/  @!P3 IADD3 R44, PT, PT, -R44, RZ, RZ ;  /* 0x000000ff2c2cb210 */ /* 0x000fc80007ffe1ff */
[----:B------:R-:W-:-:S05]  /*6970*/  SEL R44, R49, R44, !P0 ;  /* 0x0000002c312c7207 */ /* 0x000fca0004000000 */
[----:B------:R-:W-:Y:S02]  /*6980*/  IMAD.MOV R46, RZ, RZ, -R44 ;  /* 0x000000ffff2e7224 */ /* 0x000fe400078e0a2c */
[----:B------:R-:W-:Y:S02]  /*6990*/  IMAD R44, R0, R44, R45 ;  /* 0x0000002c002c7224 */ /* 0x000fe400078e022d */
[----:B------:R-:W-:Y:S02]  /*69a0*/  IMAD R47, R9, R46, R54 ;  /* 0x0000002e092f7224 */ /* 0x000fe400078e0236 */
[----:B------:R-:W-:Y:S02]  /*69b0*/  IMAD.IADD R54, R54, 0x1, R8 ;  /* 0x0000000136367824 */ /* 0x000fe400078e0208 */
[----:B------:R-:W-:-:S04]  /*69c0*/  IMAD.IADD R47, R44, 0x1, R47 ;  /* 0x000000012c2f7824 */ /* 0x000fc800078e022f */
[----:B------:R-:W-:-:S05]  /*69d0*/  IMAD.WIDE R46, R47, 0x4, R42 ;  /* 0x000000042f2e7825 */ /* 0x000fca00078e022a */
[----:B0-----:R1:W-:Y:S01]  /*69e0*/  STG.E desc[UR10][R46.64], R51 ;  /* 0x000000332e007986 */ /* 0x0013e2000c10190a */
[----:B------:R-:W-:Y:S05]  /*69f0*/  @!P1 BRA `(.L_x_174) ;  /* 0x0000000000549947 */ /* 0x000fea0003800000 */
[----:B-1----:R-:W-:Y:S01]  /*6a00*/  IABS R47, R54 ;  /* 0x00000036002f7213 */ /* 0x002fe20000000000 */
[----:B------:R-:W-:-:S04]  /*6a10*/  IMAD R51, R8, 0x4, R57 ;  /* 0x0000000408337824 */ /* 0x000fc800078e0239 */
[----:B------:R-:W-:Y:S02]  /*6a20*/  IMAD.HI.U32 R48, R48, R47, RZ ;  /* 0x0000002f30307227 */ /* 0x000fe400078e00ff */
[----:B------:R-:W0:Y:S02]  /*6a30*/  LDS R51, [R51] ;  /* 0x0000000033337984 */ /* 0x000e240000000800 */
[----:B------:R-:W-:-:S05]  /*6a40*/  IMAD R44, R48, R55, R47 ;  /* 0x00000037302c7224 */ /* 0x000fca00078e022f */
[----:B------:R-:W-:-:S13]  /*6a50*/  ISETP.GT.U32.AND P2, PT, R53, R44, PT ;  /* 0x0000002c3500720c */ /* 0x000fda0003f44070 */
[----:B------:R-:W-:Y:S02]  /*6a60*/  @!P2 IMAD.IADD R44, R44, 0x1, -R53 ;  /* 0x000000012c2ca824 */ /* 0x000fe400078e0a35 */
[----:B------:R-:W-:-:S03]  /*6a70*/  @!P2 VIADD R48, R48, 0x1 ;  /* 0x000000013030a836 */ /* 0x000fc60000000000 */
[----:B------:R-:W-:Y:S02]  /*6a80*/  ISETP.GE.U32.AND P1, PT, R44, R53, PT ;  /* 0x000000352c00720c */ /* 0x000fe40003f26070 */
[----:B------:R-:W-:-:S04]  /*6a90*/  LOP3.LUT R44, R54, R9, RZ, 0x3c, !PT ;  /* 0x00000009362c7212 */ /* 0x000fc800078e3cff */
[----:B------:R-:W-:-:S07]  /*6aa0*/  ISETP.GE.AND P3, PT, R44, RZ, PT ;  /* 0x000000ff2c00720c */ /* 0x000fce0003f66270 */
[----:B------:R-:W-:-:S06]  /*6ab0*/  @P1 IADD3 R48, PT, PT, R48, 0x1, RZ ;  /* 0x0000000130301810 */ /* 0x000fcc0007ffe0ff */
[----:B------:R-:W-:-:S05]  /*6ac0*/  @!P3 IMAD.MOV R48, RZ, RZ, -R48 ;  /* 0x000000ffff30b224 */ /* 0x000fca00078e0a30 */
[----:B------:R-:W-:-:S05]  /*6ad0*/  SEL R48, R49, R48, !P0 ;  /* 0x0000003031307207 */ /* 0x000fca0004000000 */
[----:B------:R-:W-:Y:S02]  /*6ae0*/  IMAD.MOV R44, RZ, RZ, -R48 ;  /* 0x000000ffff2c7224 */ /* 0x000fe400078e0a30 */
[----:B------:R-:W-:Y:S02]  /*6af0*/  IMAD R48, R0, R48, R45 ;  /* 0x0000003000307224 */ /* 0x000fe400078e022d */
[----:B------:R-:W-:Y:S02]  /*6b00*/  IMAD R47, R9, R44, R54 ;  /* 0x0000002c092f7224 */ /* 0x000fe400078e0236 */
[----:B------:R-:W-:Y:S02]  /*6b10*/  IMAD.IADD R54, R54, 0x1, R8 ;  /* 0x0000000136367824 */ /* 0x000fe400078e0208 */
[----:B------:R-:W-:-:S04]  /*6b20*/  IMAD.IADD R47, R48, 0x1, R47 ;  /* 0x00000001302f7824 */ /* 0x000fc800078e022f */
[----:B------:R-:W-:-:S05]  /*6b30*/  IMAD.WIDE R42, R47, 0x4, R42 ;  /* 0x000000042f2a7825 */ /* 0x000fca00078e022a */
[----:B0-----:R3:W-:Y:S02]  /*6b40*/  STG.E desc[UR10][R42.64], R51 ;  /* 0x000000332a007986 */ /* 0x0017e4000c10190a */
.L_x_174:
[----:B------:R-:W-:Y:S05]  /*6b50*/  BSYNC.RECONVERGENT B0 ;  /* 0x0000000000007941 */ /* 0x000fea0003800200 */
.L_x_173:
[-C--:B------:R-:W-:Y:S01]  /*6b60*/  IABS R44, R9.reuse ;  /* 0x00000009002c7213 */ /* 0x080fe20000000000 */
[----:B------:R-:W-:Y:S01]  /*6b70*/  BSSY.RECONVERGENT B0, `(.L_x_175) ;  /* 0x0000078000007945 */ /* 0x000fe20003800200 */
[----:B------:R-:W-:Y:S02]  /*6b80*/  ISETP.NE.AND P0, PT, R9, RZ, PT ;  /* 0x000000ff0900720c */ /* 0x000fe40003f05270 */
[----:B------:R-:W5:Y:S01]  /*6b90*/  I2F.RP R48, R44 ;  /* 0x0000002c00307306 */ /* 0x000f620000209400 */
[----:B01----:R-:W-:-:S07]  /*6ba0*/  LOP3.LUT R46, RZ, R9, RZ, 0x33, !PT ;  /* 0x00000009ff2e7212 */ /* 0x003fce00078e33ff */
[----:B-----5:R-:W3:Y:S02]  /*6bb0*/  MUFU.RCP R48, R48 ;  /* 0x0000003000307308 */ /* 0x020ee40000001000 */
[----:B---3--:R-:W-:-:S06]  /*6bc0*/  VIADD R42, R48, 0xffffffe ;  /* 0x0ffffffe302a7836 */ /* 0x008fcc0000000000 */
[----:B------:R0:W1:Y:S02]  /*6bd0*/  F2I.FTZ.U32.TRUNC.NTZ R43, R42 ;  /* 0x0000002a002b7305 */ /* 0x000064000021f000 */
[----:B0-----:R-:W-:Y:S01]  /*6be0*/  MOV R42, RZ ;  /* 0x000000ff002a7202 */ /* 0x001fe20000000f00 */
[----:B-1----:R-:W-:-:S04]  /*6bf0*/  IMAD.MOV R47, RZ, RZ, -R43 ;  /* 0x000000ffff2f7224 */ /* 0x002fc800078e0a2b */
[----:B------:R-:W-:-:S04]  /*6c00*/  IMAD R47, R47, R44, RZ ;  /* 0x0000002c2f2f7224 */ /* 0x000fc800078e02ff */
[----:B------:R-:W-:-:S07]  /*6c10*/  IMAD.HI.U32 R47, R43, R47, R42 ;  /* 0x0000002f2b2f7227 */ /* 0x000fce00078e002a */
.L_x_176:
[-C--:B------:R-:W-:Y:S01]  /*6c20*/  IABS R56, R9.reuse ;  /* 0x0000000900387213 */ /* 0x080fe20000000000 */
[----:B------:R-:W-:Y:S01]  /*6c30*/  IMAD.IADD R61, R8, 0x1, R54 ;  /* 0x00000001083d7824 */ /* 0x000fe200078e0236 */
[----:B------:R-:W-:Y:S01]  /*6c40*/  IABS R50, R9 ;  /* 0x0000000900327213 */ /* 0x000fe20000000000 */
[----:B------:R-:W0:Y:S01]  /*6c50*/  S2UR UR7, SR_CgaCtaId ;  /* 0x00000000000779c3 */ /* 0x000e220000008800 */
[----:B------:R-:W1:Y:S01]  /*6c60*/  I2F.RP R48, R56 ;  /* 0x0000003800307306 */ /* 0x000e620000209400 */
[----:B------:R-:W-:Y:S01]  /*6c70*/  IABS R49, R54 ;  /* 0x0000003600317213 */ /* 0x000fe20000000000 */
[----:B------:R-:W-:Y:S01]  /*6c80*/  IMAD.IADD R62, R61, 0x1, R8 ;  /* 0x000000013d3e7824 */ /* 0x000fe200078e0208 */
[----:B------:R-:W-:Y:S01]  /*6c90*/  UMOV UR4, 0x400 ;  /* 0x0000040000047882 */ /* 0x000fe20000000000 */
[----:B------:R-:W-:Y:S01]  /*6ca0*/  IMAD.MOV R53, RZ, RZ, -R50 ;  /* 0x000000ffff357224 */ /* 0x000fe200078e0a32 */
[----:B------:R-:W-:Y:S01]  /*6cb0*/  IABS R50, R61 ;  /* 0x0000003d00327213 */ /* 0x000fe20000000000 */
[----:B------:R-:W-:Y:S01]  /*6cc0*/  IMAD.IADD R64, R62, 0x1, R8 ;  /* 0x000000013e407824 */ /* 0x000fe200078e0208 */
[----:B------:R-:W-:Y:S01]  /*6cd0*/  UIADD3 UR4, UPT, UPT, UR4, 0x5100, URZ ;  /* 0x0000510004047890 */ /* 0x000fe2000fffe0ff */
[----:B------:R-:W-:-:S02]  /*6ce0*/  LOP3.LUT R57, R54, R9, RZ, 0x3c, !PT ;  /* 0x0000000936397212 */ /* 0x000fc400078e3cff */
[----:B------:R-:W-:Y:S02]  /*6cf0*/  LOP3.LUT R58, RZ, R9, RZ, 0x33, !PT ;  /* 0x00000009ff3a7212 */ /* 0x000fe400078e33ff */
[----:B------:R-:W-:Y:S02]  /*6d00*/  IABS R55, R64 ;  /* 0x0000004000377213 */ /* 0x000fe40000000000 */
[----:B------:R-:W-:Y:S01]  /*6d10*/  ISETP.GE.AND P3, PT, R57, RZ, PT ;  /* 0x000000ff3900720c */ /* 0x000fe20003f66270 */
[----:B-1----:R-:W1:Y:S01]  /*6d20*/  MUFU.RCP R48, R48 ;  /* 0x0000003000307308 */ /* 0x002e620000001000 */
[----:B0-----:R-:W-:Y:S01]  /*6d30*/  ULEA UR4, UR7, UR4, 0x18 ;  /* 0x0000000407047291 */ /* 0x001fe2000f8ec0ff */
[----:B-1----:R-:W-:Y:S02]  /*6d40*/  VIADD R42, R48, 0xffffffe ;  /* 0x0ffffffe302a7836 */ /* 0x002fe40000000000 */
[----:B------:R-:W-:-:S04]  /*6d50*/  IMAD.HI.U32 R48, R47, R49, RZ ;  /* 0x000000312f307227 */ /* 0x000fc800078e00ff */
[----:B------:R0:W1:Y:S01]  /*6d60*/  F2I.FTZ.U32.TRUNC.NTZ R43, R42 ;  /* 0x0000002a002b7305 */ /* 0x000062000021f000 */
[----:B------:R-:W-:-:S05]  /*6d70*/  IMAD R49, R48, R53, R49 ;  /* 0x0000003530317224 */ /* 0x000fca00078e0231 */
[----:B------:R-:W-:Y:S01]  /*6d80*/  ISETP.GT.U32.AND P2, PT, R44, R49, PT ;  /* 0x000000312c00720c */ /* 0x000fe20003f44070 */
[----:B0-----:R-:W-:Y:S02]  /*6d90*/  IMAD.MOV.U32 R42, RZ, RZ, RZ ;  /* 0x000000ffff2a7224 */ /* 0x001fe400078e00ff */
[----:B-1----:R-:W-:-:S04]  /*6da0*/  IMAD.MOV R51, RZ, RZ, -R43 ;  /* 0x000000ffff337224 */ /* 0x002fc800078e0a2b */
[----:B------:R-:W-:-:S06]  /*6db0*/  IMAD R51, R51, R56, RZ ;  /* 0x0000003833337224 */ /* 0x000fcc00078e02ff */
[----:B------:R-:W-:Y:S02]  /*6dc0*/  @!P2 IMAD.IADD R49, R49, 0x1, -R56 ;  /* 0x000000013131a824 */ /* 0x000fe400078e0a38 */
[----:B------:R-:W-:Y:S01]  /*6dd0*/  IMAD.HI.U32 R52, R43, R51, R42 ;  /* 0x000000332b347227 */ /* 0x000fe200078e002a */
[----:B------:R-:W-:Y:S02]  /*6de0*/  MOV R43, R50 ;  /* 0x00000032002b7202 */ /* 0x000fe40000000f00 */
[----:B------:R-:W-:Y:S01]  /*6df0*/  IABS R51, R62 ;  /* 0x0000003e00337213 */ /* 0x000fe20000000000 */
[----:B------:R-:W-:Y:S01]  /*6e00*/  @!P2 VIADD R48, R48, 0x1 ;  /* 0x000000013030a836 */ /* 0x000fe20000000000 */
[----:B------:R-:W-:Y:S01]  /*6e10*/  ISETP.GE.U32.AND P1, PT, R49, R44, PT ;  /* 0x0000002c3100720c */ /* 0x000fe20003f26070 */
[----:B------:R-:W-:-:S04]  /*6e20*/  IMAD.HI.U32 R42, R52, R43, RZ ;  /* 0x0000002b342a7227 */ /* 0x000fc800078e00ff */
[----:B------:R-:W-:Y:S01]  /*6e30*/  IMAD.MOV.U32 R49, RZ, RZ, R55 ;  /* 0x000000ffff317224 */ /* 0x000fe200078e0037 */
[----:B------:R-:W-:Y:S01]  /*6e40*/  LEA R55, R54, UR4, 0x2 ;  /* 0x0000000436377c11 */ /* 0x000fe2000f8e10ff */
[----:B------:R-:W-:Y:S02]  /*6e50*/  IMAD R43, R42, R53, R43 ;  /* 0x000000352a2b7224 */ /* 0x000fe400078e022b */
[----:B------:R-:W-:-:S03]  /*6e60*/  IMAD.HI.U32 R50, R52, R51, RZ ;  /* 0x0000003334327227 */ /* 0x000fc600078e00ff */
[----:B------:R-:W-:Y:S01]  /*6e70*/  ISETP.GT.U32.AND P6, PT, R56, R43, PT ;  /* 0x0000002b3800720c */ /* 0x000fe20003fc4070 */
[----:B------:R-:W-:-:S04]  /*6e80*/  IMAD.HI.U32 R52, R52, R49, RZ ;  /* 0x0000003134347227 */ /* 0x000fc800078e00ff */
[-C--:B------:R-:W-:Y:S02]  /*6e90*/  IMAD R51, R50, R53.reuse, R51 ;  /* 0x0000003532337224 */ /* 0x080fe400078e0233 */
[----:B------:R-:W-:Y:S02]  /*6ea0*/  IMAD R49, R52, R53, R49 ;  /* 0x0000003534317224 */ /* 0x000fe400078e0231 */
[----:B------:R-:W-:Y:S01]  /*6eb0*/  IMAD R57, R8, 0x4, R55 ;  /* 0x0000000408397824 */ /* 0x000fe200078e0237 */
[----:B------:R-:W-:Y:S01]  /*6ec0*/  ISETP.GT.U32.AND P5, PT, R56, R51, PT ;  /* 0x000000333800720c */ /* 0x000fe20003fa4070 */
[----:B------:R-:W-:Y:S01]  /*6ed0*/  @P1 VIADD R48, R48, 0x1 ;  /* 0x0000000130301836 */ /* 0x000fe20000000000 */
[----:B------:R-:W-:Y:S01]  /*6ee0*/  ISETP.GT.U32.AND P2, PT, R56, R49, PT ;  /* 0x000000313800720c */ /* 0x000fe20003f44070 */
[----:B------:R-:W-:Y:S01]  /*6ef0*/  @!P6 IMAD.IADD R43, R43, 0x1, -R56 ;  /* 0x000000012b2be824 */ /* 0x000fe200078e0a38 */
[----:B------:R-:W-:Y:S01]  /*6f00*/  LEA R59, R8, R57, 0x2 ;  /* 0x00000039083b7211 */ /* 0x000fe200078e10ff */
[----:B------:R-:W-:Y:S01]  /*6f10*/  @!P3 IMAD.MOV R48, RZ, RZ, -R48 ;  /* 0x000000ffff30b224 */ /* 0x000fe200078e0a30 */
[----:B------:R-:W0:Y:S01]  /*6f20*/  LDS R55, [R55] ;  /* 0x0000000037377984 */ /* 0x000e220000000800 */
[----:B------:R-:W-:Y:S01]  /*6f30*/  @!P6 VIADD R42, R42, 0x1 ;  /* 0x000000012a2ae836 */ /* 0x000fe20000000000 */
[----:B------:R-:W-:-:S02]  /*6f40*/  ISETP.GE.U32.AND P4, PT, R43, R56, PT ;  /* 0x000000382b00720c */ /* 0x000fc40003f86070 */
[-C--:B------:R-:W-:Y:S01]  /*6f50*/  LOP3.LUT R43, R61, R9.reuse, RZ, 0x3c, !PT ;  /* 0x000000093d2b7212 */ /* 0x080fe200078e3cff */
[----:B------:R-:W1:Y:S02]  /*6f60*/  LDS R57, [R57] ;  /* 0x0000000039397984 */ /* 0x000e640000000800 */
[-C--:B------:R-:W-:Y:S01]  /*6f70*/  @!P5 IADD3 R51, PT, PT, R51, -R56.reuse, RZ ;  /* 0x800000383333d210 */ /* 0x080fe20007ffe0ff */
[----:B------:R-:W-:Y:S01]  /*6f80*/  @!P5 VIADD R50, R50, 0x1 ;  /* 0x000000013232d836 */ /* 0x000fe20000000000 */
[----:B------:R-:W-:Y:S01]  /*6f90*/  ISETP.GE.AND P3, PT, R43, RZ, PT ;  /* 0x000000ff2b00720c */ /* 0x000fe20003f66270 */
[----:B------:R-:W-:Y:S01]  /*6fa0*/  @!P2 IMAD.IADD R49, R49, 0x1, -R56 ;  /* 0x000000013131a824 */ /* 0x000fe200078e0a38 */
[-C--:B------:R-:W-:Y:S01]  /*6fb0*/  ISETP.GE.U32.AND P1, PT, R51, R56.reuse, PT ;  /* 0x000000383300720c */ /* 0x080fe20003f26070 */
[----:B------:R-:W-:Y:S01]  /*6fc0*/  @!P2 VIADD R52, R52, 0x1 ;  /* 0x000000013434a836 */ /* 0x000fe20000000000 */
[-C--:B------:R-:W-:Y:S02]  /*6fd0*/  LOP3.LUT R51, R62, R9.reuse, RZ, 0x3c, !PT ;  /* 0x000000093e337212 */ /* 0x080fe400078e3cff */
[----:B------:R-:W-:Y:S01]  /*6fe0*/  ISETP.GE.U32.AND P5, PT, R49, R56, PT ;  /* 0x000000383100720c */ /* 0x000fe20003fa6070 */
[----:B------:R-:W-:Y:S01]  /*6ff0*/  IMAD R56, R8, 0x4, R59 ;  /* 0x0000000408387824 */ /* 0x000fe200078e023b */
[----:B------:R-:W-:Y:S01]  /*7000*/  LOP3.LUT R43, R64, R9, RZ, 0x3c, !PT ;  /* 0x00000009402b7212 */ /* 0x000fe200078e3cff */
[----:B------:R-:W-:Y:S01]  /*7010*/  @P4 VIADD R42, R42, 0x1 ;  /* 0x000000012a2a4836 */ /* 0x000fe20000000000 */
[----:B------:R-:W-:Y:S01]  /*7020*/  ISETP.GE.AND P6, PT, R51, RZ, PT ;  /* 0x000000ff3300720c */ /* 0x000fe20003fc6270 */
[----:B------:R-:W3:Y:S01]  /*7030*/  LDS R59, [R59] ;  /* 0x000000003b3b7984 */ /* 0x000ee20000000800 */
[----:B------:R-:W-:Y:S01]  /*7040*/  ISETP.GE.AND P4, PT, R43, RZ, PT ;  /* 0x000000ff2b00720c */ /* 0x000fe20003f86270 */
[----:B------:R-:W-:-:S02]  /*7050*/  IMAD.MOV.U32 R49, RZ, RZ, R42 ;  /* 0x000000ffff317224 */ /* 0x000fc400078e002a */
[----:B------:R5:W2:Y:S01]  /*7060*/  LDS R63, [R56] ;  /* 0x00000000383f7984 */ /* 0x000aa20000000800 */
[----:B------:R-:W-:Y:S01]  /*7070*/  @P1 VIADD R50, R50, 0x1 ;  /* 0x0000000132321836 */ /* 0x000fe20000000000 */
[----:B------:R-:W-:Y:S01]  /*7080*/  ISETP.NE.AND P1, PT, R9, RZ, PT ;  /* 0x000000ff0900720c */ /* 0x000fe20003f25270 */
[----:B------:R-:W4:Y:S01]  /*7090*/  LDC.64 R42, c[0x0][0x3a0] ;  /* 0x0000e800ff2a7b82 */ /* 0x000f220000000a00 */
[----:B------:R-:W-:Y:S01]  /*70a0*/  @P5 VIADD R52, R52, 0x1 ;  /* 0x0000000134345836 */ /* 0x000fe20000000000 */
[----:B------:R-:W-:Y:S01]  /*70b0*/  @!P3 IADD3 R49, PT, PT, -R49, RZ, RZ ;  /* 0x000000ff3131b210 */ /* 0x000fe20007ffe1ff */
[----:B------:R-:W-:Y:S01]  /*70c0*/  IMAD.MOV.U32 R51, RZ, RZ, R50 ;  /* 0x000000ffff337224 */ /* 0x000fe200078e0032 */
[C---:B------:R-:W-:Y:S01]  /*70d0*/  SEL R48, R58.reuse, R48, !P1 ;  /* 0x000000303a307207 */ /* 0x040fe20004800000 */
[----:B------:R-:W-:Y:S01]  /*70e0*/  IMAD.MOV.U32 R53, RZ, RZ, R52 ;  /* 0x000000ffff357224 */ /* 0x000fe200078e0034 */
[----:B------:R-:W-:Y:S01]  /*70f0*/  SEL R50, R58, R49, !P1 ;  /* 0x000000313a327207 */ /* 0x000fe20004800000 */
[----:B------:R-:W-:-:S02]  /*7100*/  @!P6 IMAD.MOV R51, RZ, RZ, -R51 ;  /* 0x000000ffff33e224 */ /* 0x000fc400078e0a33 */
[----:B------:R-:W-:Y:S02]  /*7110*/  @!P4 IMAD.MOV R53, RZ, RZ, -R53 ;  /* 0x000000ffff35c224 */ /* 0x000fe400078e0a35 */
[----:B------:R-:W-:Y:S01]  /*7120*/  IMAD.MOV R49, RZ, RZ, -R48 ;  /* 0x000000ffff317224 */ /* 0x000fe200078e0a30 */
[----:B------:R-:W-:Y:S01]  /*7130*/  SEL R52, R58, R51, !P1 ;  /* 0x000000333a347207 */ /* 0x000fe20004800000 */
[----:B------:R-:W-:Y:S01]  /*7140*/  IMAD.MOV R58, RZ, RZ, -R50 ;  /* 0x000000ffff3a7224 */ /* 0x000fe200078e0a32 */
[----:B-----5:R-:W-:Y:S01]  /*7150*/  SEL R56, R46, R53, !P0 ;  /* 0x000000352e387207 */ /* 0x020fe20004000000 */
[----:B------:R-:W-:Y:S02]  /*7160*/  IMAD R49, R9, R49, R54 ;  /* 0x0000003109317224 */ /* 0x000fe400078e0236 */
[----:B------:R-:W-:Y:S01]  /*7170*/  IMAD.MOV R60, RZ, RZ, -R52 ;  /* 0x000000ffff3c7224 */ /* 0x000fe200078e0a34 */
[----:B------:R-:W-:Y:S01]  /*7180*/  IADD3 R54, PT, PT, -R56, RZ, RZ ;  /* 0x000000ff38367210 */ /* 0x000fe20007ffe1ff */
[----:B------:R-:W-:-:S02]  /*7190*/  IMAD R48, R0, R48, R45 ;  /* 0x0000003000307224 */ /* 0x000fc400078e022d */
[C---:B------:R-:W-:Y:S02]  /*71a0*/  IMAD R51, R9.reuse, R58, R61 ;  /* 0x0000003a09337224 */ /* 0x040fe400078e023d */
[C-C-:B------:R-:W-:Y:S02]  /*71b0*/  IMAD R50, R0.reuse, R50, R45.reuse ;  /* 0x0000003200327224 */ /* 0x140fe400078e022d */
[C---:B------:R-:W-:Y:S02]  /*71c0*/  IMAD R53, R9.reuse, R60, R62 ;  /* 0x0000003c09357224 */ /* 0x040fe400078e023e */
[C-C-:B------:R-:W-:Y:S02]  /*71d0*/  IMAD R52, R0.reuse, R52, R45.reuse ;  /* 0x0000003400347224 */ /* 0x140fe400078e022d */
[----:B------:R-:W-:Y:S02]  /*71e0*/  IMAD R56, R0, R56, R45 ;  /* 0x0000003800387224 */ /* 0x000fe400078e022d */
[----:B------:R-:W-:-:S02]  /*71f0*/  IMAD R61, R9, R54, R64 ;  /* 0x00000036093d7224 */ /* 0x000fc400078e0240 */
[----:B------:R-:W-:Y:S02]  /*7200*/  IMAD.IADD R49, R48, 0x1, R49 ;  /* 0x0000000130317824 */ /* 0x000fe400078e0231 */
[----:B------:R-:W-:Y:S02]  /*7210*/  IMAD.IADD R51, R50, 0x1, R51 ;  /* 0x0000000132337824 */ /* 0x000fe400078e0233 */
[----:B------:R-:W-:Y:S02]  /*7220*/  IMAD.IADD R53, R52, 0x1, R53 ;  /* 0x0000000134357824 */ /* 0x000fe400078e0235 */
[----:B------:R-:W-:Y:S02]  /*7230*/  IMAD.IADD R61, R56, 0x1, R61 ;  /* 0x00000001383d7824 */ /* 0x000fe400078e023d */
[----:B----4-:R-:W-:-:S04]  /*7240*/  IMAD.WIDE R48, R49, 0x4, R42 ;  /* 0x0000000431307825 */ /* 0x010fc800078e022a */
[--C-:B------:R-:W-:Y:S01]  /*7250*/  IMAD.WIDE R50, R51, 0x4, R42.reuse ;  /* 0x0000000433327825 */ /* 0x100fe200078e022a */
[----:B0-----:R0:W-:Y:S03]  /*7260*/  STG.E desc[UR10][R48.64], R55 ;  /* 0x0000003730007986 */ /* 0x0011e6000c10190a */
[--C-:B------:R-:W-:Y:S01]  /*7270*/  IMAD.WIDE R52, R53, 0x4, R42.reuse ;  /* 0x0000000435347825 */ /* 0x100fe200078e022a */
[----:B-1----:R0:W-:Y:S03]  /*7280*/  STG.E desc[UR10][R50.64], R57 ;  /* 0x0000003932007986 */ /* 0x0021e6000c10190a */
[----:B------:R-:W-:Y:S01]  /*7290*/  IMAD.WIDE R42, R61, 0x4, R42 ;  /* 0x000000043d2a7825 */ /* 0x000fe200078e022a */
[----:B---3--:R0:W-:Y:S03]  /*72a0*/  STG.E desc[UR10][R52.64], R59 ;  /* 0x0000003b34007986 */ /* 0x0081e6000c10190a */
[----:B------:R-:W-:Y:S01]  /*72b0*/  IMAD.IADD R54, R64, 0x1, R8 ;  /* 0x0000000140367824 */ /* 0x000fe200078e0208 */
[----:B--2---:R0:W-:Y:S04]  /*72c0*/  STG.E desc[UR10][R42.64], R63 ;  /* 0x0000003f2a007986 */ /* 0x0041e8000c10190a */
[----:B------:R-:W-:-:S13]  /*72d0*/  ISETP.GE.U32.AND P1, PT, R54, 0x400, PT ;  /* 0x000004003600780c */ /* 0x000fda0003f26070 */
[----:B0-----:R-:W-:Y:S05]  /*72e0*/  @!P1 BRA `(.L_x_176) ;  /* 0xfffffff8004c9947 */ /* 0x001fea000383ffff */
[----:B------:R-:W-:Y:S05]  /*72f0*/  BSYNC.RECONVERGENT B0 ;  /* 0x0000000000007941 */ /* 0x000fea0003800200 */
.L_x_175:
[----:B------:R-:W0:Y:S02]  /*7300*/  LDCU UR4, c[0x0][0x374] ;  /* 0x00006e80ff0477ac */ /* 0x000e240008000800 */
[----:B0-----:R-:W-:Y:S02]  /*7310*/  UIADD3 UR6, UPT, UPT, UR4, UR6, URZ ;  /* 0x0000000604067290 */ /* 0x001fe4000fffe0ff */
[----:B------:R-:W-:-:S04]  /*7320*/  USHF.L.U32 UR4, UR4, 0x4, URZ ;  /* 0x0000000404047899 */ /* 0x000fc800080006ff */
[----:B------:R-:W-:-:S09]  /*7330*/  UISETP.GE.U32.AND UP0, UPT, UR6, UR4, UPT ;  /* 0x000000040600728c */ /* 0x000fd2000bf06070 */
[----:B------:R-:W-:Y:S05]  /*7340*/  BRA.U !UP0, `(.L_x_177) ;  /* 0xffffff95083c7547 */ /* 0x000fea000b83ffff */
[----:B------:R-:W-:Y:S05]  /*7350*/  EXIT ;  /* 0x000000000000794d */ /* 0x000fea0003800000 */
.L_x_76:
[----:B------:R-:W-:Y:S01]  /*7360*/  BSSY B3, `(.L_x_178) ;  /* 0x0000006000037945 */ /* 0x000fe20003800000 */
[----:B------:R-:W-:Y:S01]  /*7370*/  IMAD.MOV.U32 R114, RZ, RZ, R108 ;  /* 0x000000ffff727224 */ /* 0x000fe200078e006c */
[----:B------:R-:W-:-:S07]  /*7380*/  MOV R113, 0xffffffff ;  /* 0xffffffff00717802 */ /* 0x000fce0000000f00 */
[----:B01234-:R-:W-:Y:S05]  /*7390*/  WARPSYNC.COLLECTIVE R113, `(.L_x_179) ;  /* 0x0000000071087348 */ /* 0x01ffea0003c00000 */
[----:B-1----:R1:W0:Y:S02]  /*73a0*/  SHFL.IDX P0, R113, R111, R114, R3 ;  /* 0x000000726f717389 */ /* 0x0022240000000003 */
[----:B01234-:R-:W-:Y:S05]  /*73b0*/  ENDCOLLECTIVE ;  /* 0x000000000000791b */ /* 0x01ffea0003800000 */
.L_x_179:
[----:B------:R-:W-:Y:S05]  /*73c0*/  BSYNC B3 ;  /* 0x0000000000037941 */ /* 0x000fea0003800000 */
.L_x_178:
[----:B------:R-:W-:Y:S05]  /*73d0*/  BRA `(.L_x_180) ;  /* 0xffffffdc00dc7947 */ /* 0x000fea000383ffff */
.L_x_79:
[----:B------:R-:W-:Y:S01]  /*73e0*/  BSSY B3, `(.L_x_181) ;  /* 0x0000006000037945 */ /* 0x000fe20003800000 */
[----:B------:R-:W-:Y:S02]  /*73f0*/  IMAD.MOV.U32 R114, RZ, RZ, R100 ;  /* 0x000000ffff727224 */ /* 0x000fe400078e0064 */
[----:B------:R-:W-:-:S07]  /*7400*/  IMAD.MOV.U32 R113, RZ, RZ, -0x1 ;  /* 0xffffffffff717424 */ /* 0x000fce00078e00ff */
[----:B01234-:R-:W-:Y:S05]  /*7410*/  WARPSYNC.COLLECTIVE R113, `(.L_x_182) ;  /* 0x0000000071087348 */ /* 0x01ffea0003c00000 */
[----:B-1----:R1:W0:Y:S02]  /*7420*/  SHFL.IDX P0, R113, R111, R114, R3 ;  /* 0x000000726f717389 */ /* 0x0022240000000003 */
[----:B01234-:R-:W-:Y:S05]  /*7430*/  ENDCOLLECTIVE ;  /* 0x000000000000791b */ /* 0x01ffea0003800000 */
.L_x_182:
[----:B------:R-:W-:Y:S05]  /*7440*/  BSYNC B3 ;  /* 0x0000000000037941 */ /* 0x000fea0003800000 */
.L_x_181:
[----:B------:R-:W-:Y:S05]  /*7450*/  BRA `(.L_x_183) ;  /* 0xffffffdc00d87947 */ /* 0x000fea000383ffff */
.L_x_82:
[----:B------:R-:W-:Y:S01]  /*7460*/  BSSY B3, `(.L_x_184) ;  /* 0x0000006000037945 */ /* 0x000fe20003800000 */
[----:B------:R-:W-:Y:S02]  /*7470*/  IMAD.MOV.U32 R114, RZ, RZ, R98 ;  /* 0x000000ffff727224 */ /* 0x000fe400078e0062 */
[----:B------:R-:W-:-:S07]  /*7480*/  IMAD.MOV.U32 R113, RZ, RZ, -0x1 ;  /* 0xffffffffff717424 */ /* 0x000fce00078e00ff */
[----:B01234-:R-:W-:Y:S05]  /*7490*/  WARPSYNC.COLLECTIVE R113, `(.L_x_185) ;  /* 0x0000000071087348 */ /* 0x01ffea0003c00000 */
[----:B-1----:R1:W0:Y:S02]  /*74a0*/  SHFL.IDX P0, R113, R111, R114, R3 ;  /* 0x000000726f717389 */ /* 0x0022240000000003 */
[----:B01234-:R-:W-:Y:S05]  /*74b0*/  ENDCOLLECTIVE ;  /* 0x000000000000791b */ /* 0x01ffea0003800000 */
.L_x_185:
[----:B------:R-:W-:Y:S05]  /*74c0*/  BSYNC B3 ;  /* 0x0000000000037941 */ /* 0x000fea0003800000 */
.L_x_184:
[----:B------:R-:W-:Y:S05]  /*74d0*/  BRA `(.L_x_186) ;  /* 0xffffffdc00d47947 */ /* 0x000fea000383ffff */
.L_x_85:
[----:B------:R-:W-:Y:S01]  /*74e0*/  BSSY B3, `(.L_x_187) ;  /* 0x0000006000037945 */ /* 0x000fe20003800000 */
[----:B------:R-:W-:Y:S02]  /*74f0*/  IMAD.MOV.U32 R114, RZ, RZ, R96 ;  /* 0x000000ffff727224 */ /* 0x000fe400078e0060 */
[----:B------:R-:W-:-:S07]  /*7500*/  IMAD.MOV.U32 R113, RZ, RZ, -0x1 ;  /* 0xffffffffff717424 */ /* 0x000fce00078e00ff */
[----:B01234-:R-:W-:Y:S05]  /*7510*/  WARPSYNC.COLLECTIVE R113, `(.L_x_188) ;  /* 0x0000000071087348 */ /* 0x01ffea0003c00000 */
[----:B-1----:R1:W0:Y:S02]  /*7520*/  SHFL.IDX P0, R113, R111, R114, R3 ;  /* 0x000000726f717389 */ /* 0x0022240000000003 */
[----:B01234-:R-:W-:Y:S05]  /*7530*/  ENDCOLLECTIVE ;  /* 0x000000000000791b */ /* 0x01ffea0003800000 */
.L_x_188:
[----:B------:R-:W-:Y:S05]  /*7540*/  BSYNC B3 ;  /* 0x0000000000037941 */ /* 0x000fea0003800000 */
.L_x_187:
[----:B------:R-:W-:Y:S05]  /*7550*/  BRA `(.L_x_189) ;  /* 0xffffffdc00d07947 */ /* 0x000fea000383ffff */
.L_x_88:
[----:B------:R-:W-:Y:S01]  /*7560*/  BSSY B3, `(.L_x_190) ;  /* 0x0000006000037945 */ /* 0x000fe20003800000 */
[----:B------:R-:W-:Y:S01]  /*7570*/  MOV R114, R94 ;  /* 0x0000005e00727202 */ /* 0x000fe20000000f00 */
[----:B------:R-:W-:-:S07]  /*7580*/  IMAD.MOV.U32 R113, RZ, RZ, -0x1 ;  /* 0xffffffffff717424 */ /* 0x000fce00078e00ff */
[----:B01234-:R-:W-:Y:S05]  /*7590*/  WARPSYNC.COLLECTIVE R113, `(.L_x_191) ;  /* 0x0000000071087348 */ /* 0x01ffea0003c00000 */
[----:B-1----:R1:W0:Y:S02]  /*75a0*/  SHFL.IDX P0, R113, R111, R114, R3 ;  /* 0x000000726f717389 */ /* 0x0022240000000003 */
[----:B01234-:R-:W-:Y:S05]  /*75b0*/  ENDCOLLECTIVE ;  /* 0x000000000000791b */ /* 0x01ffea0003800000 */
.L_x_191:
[----:B------:R-:W-:Y:S05]  /*75c0*/  BSYNC B3 ;  /* 0x0000000000037941 */ /* 0x000fea0003800000 */
.L_x_190:
[----:B------:R-:W-:Y:S05]  /*75d0*/  BRA `(.L_x_192) ;  /* 0xffffffdc00cc7947 */ /* 0x000fea000383ffff */
.L_x_91:
[----:B------:R-:W-:Y:S01]  /*75e0*/  BSSY B3, `(.L_x_193) ;  /* 0x0000006000037945 */ /* 0x000fe20003800000 */
[----:B------:R-:W-:Y:S02]  /*75f0*/  IMAD.MOV.U32 R114, RZ, RZ, R92 ;  /* 0x000000ffff727224 */ /* 0x000fe400078e005c */
[----:B------:R-:W-:-:S07]  /*7600*/  IMAD.MOV.U32 R113, RZ, RZ, -0x1 ;  /* 0xffffffffff717424 */ /* 0x000fce00078e00ff */
[----:B01234-:R-:W-:Y:S05]  /*7610*/  WARPSYNC.COLLECTIVE R113, `(.L_x_194) ;  /* 0x0000000071087348 */ /* 0x01ffea0003c00000 */
[----:B-1----:R1:W0:Y:S02]  /*7620*/  SHFL.IDX P0, R113, R111, R114, R3 ;  /* 0x000000726f717389 */ /* 0x0022240000000003 */
[----:B01234-:R-:W-:Y:S05]  /*7630*/  ENDCOLLECTIVE ;  /* 0x000000000000791b */ /* 0x01ffea0003800000 */
.L_x_194:
[----:B------:R-:W-:Y:S05]  /*7640*/  BSYNC B3 ;  /* 0x0000000000037941 */ /* 0x000fea0003800000 */
.L_x_193:
[----:B------:R-:W-:Y:S05]  /*7650*/  BRA `(.L_x_195) ;  /* 0xffffffdc00cc7947 */ /* 0x000fea000383ffff */
.L_x_94:
[----:B------:R-:W-:Y:S01]  /*7660*/  BSSY B3, `(.L_x_196) ;  /* 0x0000006000037945 */ /* 0x000fe20003800000 */
[----:B------:R-:W-:Y:S02]  /*7670*/  IMAD.MOV.U32 R114, RZ, RZ, R90 ;  /* 0x000000ffff727224 */ /* 0x000fe400078e005a */
[----:B------:R-:W-:-:S07]  /*7680*/  IMAD.MOV.U32 R113, RZ, RZ, -0x1 ;  /* 0xffffffffff717424 */ /* 0x000fce00078e00ff */
[----:B01234-:R-:W-:Y:S05]  /*7690*/  WARPSYNC.COLLECTIVE R113, `(.L_x_197) ;  /* 0x0000000071087348 */ /* 0x01ffea0003c00000 */
[----:B-1----:R1:W0:Y:S02]  /*76a0*/  SHFL.IDX P0, R113, R111, R114, R3 ;  /* 0x000000726f717389 */ /* 0x0022240000000003 */
[----:B01234-:R-:W-:Y:S05]  /*76b0*/  ENDCOLLECTIVE ;  /* 0x000000000000791b */ /* 0x01ffea0003800000 */
.L_x_197:
[----:B------:R-:W-:Y:S05]  /*76c0*/  BSYNC B3 ;  /* 0x0000000000037941 */ /* 0x000fea0003800000 */
.L_x_196:
[----:B------:R-:W-:Y:S05]  /*76d0*/  BRA `(.L_x_198) ;  /* 0xffffffdc00cc7947 */ /* 0x000fea000383ffff */
.L_x_97:
[----:B------:R-:W-:Y:S01]  /*76e0*/  BSSY B3, `(.L_x_199) ;  /* 0x0000006000037945 */ /* 0x000fe20003800000 */
[----:B------:R-:W-:Y:S01]  /*76f0*/  IMAD.MOV.U32 R114, RZ, RZ, R88 ;  /* 0x000000ffff727224 */ /* 0x000fe200078e0058 */
[----:B------:R-:W-:-:S07]  /*7700*/  MOV R113, 0xffffffff ;  /* 0xffffffff00717802 */ /* 0x000fce0000000f00 */
[----:B01234-:R-:W-:Y:S05]  /*7710*/  WARPSYNC.COLLECTIVE R113, `(.L_x_200) ;  /* 0x0000000071087348 */ /* 0x01ffea0003c00000 */
[----:B-1----:R1:W0:Y:S02]  /*7720*/  SHFL.IDX P0, R113, R111, R114, R3 ;  /* 0x000000726f717389 */ /* 0x0022240000000003 */
[----:B01234-:R-:W-:Y:S05]  /*7730*/  ENDCOLLECTIVE ;  /* 0x000000000000791b */ /* 0x01ffea0003800000 */
.L_x_200:
[----:B------:R-:W-:Y:S05]  /*7740*/  BSYNC B3 ;  /* 0x0000000000037941 */ /* 0x000fea0003800000 */
.L_x_199:
[----:B------:R-:W-:Y:S05]  /*7750*/  BRA `(.L_x_201) ;  /* 0xffffffdc00cc7947 */ /* 0x000fea000383ffff */
.L_x_100:
[----:B------:R-:W-:Y:S01]  /*7760*/  BSSY B3, `(.L_x_202) ;  /* 0x0000006000037945 */ /* 0x000fe20003800000 */
[----:B------:R-:W-:Y:S02]  /*7770*/  IMAD.MOV.U32 R114, RZ, RZ, R86 ;  /* 0x000000ffff727224 */ /* 0x000fe400078e0056 */
[----:B------:R-:W-:-:S07]  /*7780*/  IMAD.MOV.U32 R113, RZ, RZ, -0x1 ;  /* 0xffffffffff717424 */ /* 0x000fce00078e00ff */
[----:B01234-:R-:W-:Y:S05]  /*7790*/  WARPSYNC.COLLECTIVE R113, `(.L_x_203) ;  /* 0x0000000071087348 */ /* 0x01ffea0003c00000 */
[----:B-1----:R1:W0:Y:S02]  /*77a0*/  SHFL.IDX P0, R113, R111, R114, R3 ;  /* 0x000000726f717389 */ /* 0x0022240000000003 */
[----:B01234-:R-:W-:Y:S05]  /*77b0*/  ENDCOLLECTIVE ;  /* 0x000000000000791b */ /* 0x01ffea0003800000 */
.L_x_203:
[----:B------:R-:W-:Y:S05]  /*77c0*/  BSYNC B3 ;  /* 0x0000000000037941 */ /* 0x000fea0003800000 */
.L_x_202:
[----:B------:R-:W-:Y:S05]  /*77d0*/  BRA `(.L_x_204) ;  /* 0xffffffdc00cc7947 */ /* 0x000fea000383ffff */
.L_x_103:
[----:B------:R-:W-:Y:S01]  /*77e0*/  BSSY B3, `(.L_x_205) ;  /* 0x0000006000037945 */ /* 0x000fe20003800000 */
[----:B------:R-:W-:Y:S02]  /*77f0*/  IMAD.MOV.U32 R114, RZ, RZ, R84 ;  /* 0x000000ffff727224 */ /* 0x000fe400078e0054 */
[----:B------:R-:W-:-:S07]  /*7800*/  IMAD.MOV.U32 R113, RZ, RZ, -0x1 ;  /* 0xffffffffff717424 */ /* 0x000fce00078e00ff */
[----:B01234-:R-:W-:Y:S05]  /*7810*/  WARPSYNC.COLLECTIVE R113, `(.L_x_206) ;  /* 0x0000000071087348 */ /* 0x01ffea0003c00000 */
[----:B-1----:R1:W0:Y:S02]  /*7820*/  SHFL.IDX P0, R113, R111, R114, R3 ;  /* 0x000000726f717389 */ /* 0x0022240000000003 */
[----:B01234-:R-:W-:Y:S05]  /*7830*/  ENDCOLLECTIVE ;  /* 0x000000000000791b */ /* 0x01ffea0003800000 */
.L_x_206:
[----:B------:R-:W-:Y:S05]  /*7840*/  BSYNC B3 ;  /* 0x0000000000037941 */ /* 0x000fea0003800000 */
.L_x_205:
[----:B------:R-:W-:Y:S05]  /*7850*/  BRA `(.L_x_207) ;  /* 0xffffffdc00cc7947 */ /* 0x000fea000383ffff */
.L_x_106:
[----:B------:R-:W-:Y:S01]  /*7860*/  BSSY B3, `(.L_x_208) ;  /* 0x0000006000037945 */ /* 0x000fe20003800000 */
[----:B------:R-:W-:Y:S02]  /*7870*/  IMAD.MOV.U32 R114, RZ, RZ, R82 ;  /* 0x000000ffff727224 */ /* 0x000fe400078e0052 */
[----:B------:R-:W-:-:S07]  /*7880*/  IMAD.MOV.U32 R113, RZ, RZ, -0x1 ;  /* 0xffffffffff717424 */ /* 0x000fce00078e00ff */
[----:B01234-:R-:W-:Y:S05]  /*7890*/  WARPSYNC.COLLECTIVE R113, `(.L_x_209) ;  /* 0x0000000071087348 */ /* 0x01ffea0003c00000 */
[----:B-1----:R1:W0:Y:S02]  /*78a0*/  SHFL.IDX P0, R113, R111, R114, R3 ;  /* 0x000000726f717389 */ /* 0x0022240000000003 */
[----:B01234-:R-:W-:Y:S05]  /*78b0*/  ENDCOLLECTIVE ;  /* 0x000000000000791b */ /* 0x01ffea0003800000 */
.L_x_209:
[----:B------:R-:W-:Y:S05]  /*78c0*/  BSYNC B3 ;  /* 0x0000000000037941 */ /* 0x000fea0003800000 */
.L_x_208:
[----:B------:R-:W-:Y:S05]  /*78d0*/  BRA `(.L_x_210) ;  /* 0xffffffdc00cc7947 */ /* 0x000fea000383ffff */
.L_x_109:
[----:B------:R-:W-:Y:S01]  /*78e0*/  BSSY B3, `(.L_x_211) ;  /* 0x0000006000037945 */ /* 0x000fe20003800000 */
[----:B------:R-:W-:Y:S01]  /*78f0*/  MOV R114, R80 ;  /* 0x0000005000727202 */ /* 0x000fe20000000f00 */
[----:B------:R-:W-:-:S07]  /*7900*/  IMAD.MOV.U32 R113, RZ, RZ, -0x1 ;  /* 0xffffffffff717424 */ /* 0x000fce00078e00ff */
[----:B01234-:R-:W-:Y:S05]  /*7910*/  WARPSYNC.COLLECTIVE R113, `(.L_x_212) ;  /* 0x0000000071087348 */ /* 0x01ffea0003c00000 */
[----:B-1----:R1:W0:Y:S02]  /*7920*/  SHFL.IDX P0, R113, R111, R114, R3 ;  /* 0x000000726f717389 */ /* 0x0022240000000003 */
[----:B01234-:R-:W-:Y:S05]  /*7930*/  ENDCOLLECTIVE ;  /* 0x000000000000791b */ /* 0x01ffea0003800000 */
.L_x_212:
[----:B------:R-:W-:Y:S05]  /*7940*/  BSYNC B3 ;  /* 0x0000000000037941 */ /* 0x000fea0003800000 */
.L_x_211:
[----:B------:R-:W-:Y:S05]  /*7950*/  BRA `(.L_x_213) ;  /* 0xffffffdc00cc7947 */ /* 0x000fea000383ffff */
.L_x_112:
[----:B------:R-:W-:Y:S01]  /*7960*/  BSSY B3, `(.L_x_214) ;  /* 0x0000006000037945 */ /* 0x000fe20003800000 */
[----:B------:R-:W-:Y:S02]  /*7970*/  IMAD.MOV.U32 R114, RZ, RZ, R78 ;  /* 0x000000ffff727224 */ /* 0x000fe400078e004e */
[----:B------:R-:W-:-:S07]  /*7980*/  IMAD.MOV.U32 R113, RZ, RZ, -0x1 ;  /* 0xffffffffff717424 */ /* 0x000fce00078e00ff */
[----:B01234-:R-:W-:Y:S05]  /*7990*/  WARPSYNC.COLLECTIVE R113, `(.L_x_215) ;  /* 0x0000000071087348 */ /* 0x01ffea0003c00000 */
[----:B-1----:R1:W0:Y:S02]  /*79a0*/  SHFL.IDX P0, R113, R111, R114, R3 ;  /* 0x000000726f717389 */ /* 0x0022240000000003 */
[----:B01234-:R-:W-:Y:S05]  /*79b0*/  ENDCOLLECTIVE ;  /* 0x000000000000791b */ /* 0x01ffea0003800000 */
.L_x_215:
[----:B------:R-:W-:Y:S05]  /*79c0*/  BSYNC B3 ;  /* 0x0000000000037941 */ /* 0x000fea0003800000 */
.L_x_214:
[----:B------:R-:W-:Y:S05]  /*79d0*/  BRA `(.L_x_216) ;  /* 0xffffffdc00cc7947 */ /* 0x000fea000383ffff */
.L_x_115:
[----:B------:R-:W-:Y:S01]  /*79e0*/  BSSY B3, `(.L_x_217) ;  /* 0x0000006000037945 */ /* 0x000fe20003800000 */
[----:B------:R-:W-:Y:S02]  /*79f0*/  IMAD.MOV.U32 R114, RZ, RZ, R76 ;  /* 0x000000ffff727224 */ /* 0x000fe400078e004c */
[----:B------:R-:W-:-:S07]  /*7a00*/  IMAD.MOV.U32 R113, RZ, RZ, -0x1 ;  /* 0xffffffffff717424 */ /* 0x000fce00078e00ff */
[----:B01234-:R-:W-:Y:S05]  /*7a10*/  WARPSYNC.COLLECTIVE R113, `(.L_x_218) ;  /* 0x0000000071087348 */ /* 0x01ffea0003c00000 */
[----:B-1----:R1:W0:Y:S02]  /*7a20*/  SHFL.IDX P0, R113, R111, R114, R3 ;  /* 0x000000726f717389 */ /* 0x0022240000000003 */
[----:B01234-:R-:W-:Y:S05]  /*7a30*/  ENDCOLLECTIVE ;  /* 0x000000000000791b */ /* 0x01ffea0003800000 */
.L_x_218:
[----:B------:R-:W-:Y:S05]  /*7a40*/  BSYNC B3 ;  /* 0x0000000000037941 */ /* 0x000fea0003800000 */
.L_x_217:
[----:B------:R-:W-:Y:S05]  /*7a50*/  BRA `(.L_x_219) ;  /* 0xffffffdc00cc7947 */ /* 0x000fea000383ffff */
.L_x_118:
[----:B------:R-:W-:Y:S01]  /*7a60*/  BSSY B3, `(.L_x_220) ;  /* 0x0000006000037945 */ /* 0x000fe20003800000 */
[----:B------:R-:W-:Y:S01]  /*7a70*/  IMAD.MOV.U32 R114, RZ, RZ, R74 ;  /* 0x000000ffff727224 */ /* 0x000fe200078e004a */
[----:B------:R-:W-:-:S07]  /*7a80*/  MOV R113, 0xffffffff ;  /* 0xffffffff00717802 */ /* 0x000fce0000000f00 */
[----:B01234-:R-:W-:Y:S05]  /*7a90*/  WARPSYNC.COLLECTIVE R113, `(.L_x_221) ;  /* 0x0000000071087348 */ /* 0x01ffea0003c00000 */
[----:B-1----:R1:W0:Y:S02]  /*7aa0*/  SHFL.IDX P0, R113, R111, R114, R3 ;  /* 0x000000726f717389 */ /* 0x0022240000000003 */
[----:B01234-:R-:W-:Y:S05]  /*7ab0*/  ENDCOLLECTIVE ;  /* 0x000000000000791b */ /* 0x01ffea0003800000 */
.L_x_221:
[----:B------:R-:W-:Y:S05]  /*7ac0*/  BSYNC B3 ;  /* 0x0000000000037941 */ /* 0x000fea0003800000 */
.L_x_220:
[----:B------:R-:W-:Y:S05]  /*7ad0*/  BRA `(.L_x_222) ;  /* 0xffffffdc00cc7947 */ /* 0x000fea000383ffff */
.L_x_121:
[----:B------:R-:W-:Y:S01]  /*7ae0*/  BSSY B3, `(.L_x_223) ;  /* 0x0000006000037945 */ /* 0x000fe20003800000 */
[----:B------:R-:W-:Y:S02]  /*7af0*/  IMAD.MOV.U32 R114, RZ, RZ, R72 ;  /* 0x000000ffff727224 */ /* 0x000fe400078e0048 */
[----:B------:R-:W-:-:S07]  /*7b00*/  IMAD.MOV.U32 R113, RZ, RZ, -0x1 ;  /* 0xffffffffff717424 */ /* 0x000fce00078e00ff */
[----:B01234-:R-:W-:Y:S05]  /*7b10*/  WARPSYNC.COLLECTIVE R113, `(.L_x_224) ;  /* 0x0000000071087348 */ /* 0x01ffea0003c00000 */
[----:B-1----:R1:W0:Y:S02]  /*7b20*/  SHFL.IDX P0, R113, R111, R114, R3 ;  /* 0x000000726f717389 */ /* 0x0022240000000003 */
[----:B01234-:R-:W-:Y:S05]  /*7b30*/  ENDCOLLECTIVE ;  /* 0x000000000000791b */ /* 0x01ffea0003800000 */
.L_x_224:
[----:B------:R-:W-:Y:S05]  /*7b40*/  BSYNC B3 ;  /* 0x0000000000037941 */ /* 0x000fea0003800000 */
.L_x_223:
[----:B------:R-:W-:Y:S05]  /*7b50*/  BRA `(.L_x_225) ;  /* 0xffffffdc00cc7947 */ /* 0x000fea000383ffff */
.L_x_124:
[----:B------:R-:W-:Y:S01]  /*7b60*/  BSSY B3, `(.L_x_226) ;  /* 0x0000006000037945 */ /* 0x000fe20003800000 */
[----:B------:R-:W-:Y:S02]  /*7b70*/  IMAD.MOV.U32 R114, RZ, RZ, R70 ;  /* 0x000000ffff727224 */ /* 0x000fe400078e0046 */
[----:B------:R-:W-:-:S07]  /*7b80*/  IMAD.MOV.U32 R113, RZ, RZ, -0x1 ;  /* 0xffffffffff717424 */ /* 0x000fce00078e00ff */
[----:B01234-:R-:W-:Y:S05]  /*7b90*/  WARPSYNC.COLLECTIVE R113, `(.L_x_227) ;  /* 0x0000000071087348 */ /* 0x01ffea0003c00000 */
[----:B-1----:R1:W0:Y:S02]  /*7ba0*/  SHFL.IDX P0, R113, R111, R114, R3 ;  /* 0x000000726f717389 */ /* 0x0022240000000003 */
[----:B01234-:R-:W-:Y:S05]  /*7bb0*/  ENDCOLLECTIVE ;  /* 0x000000000000791b */ /* 0x01ffea0003800000 */
.L_x_227:
[----:B------:R-:W-:Y:S05]  /*7bc0*/  BSYNC B3 ;  /* 0x0000000000037941 */ /* 0x000fea0003800000 */
.L_x_226:
[----:B------:R-:W-:Y:S05]  /*7bd0*/  BRA `(.L_x_228) ;  /* 0xffffffdc00cc7947 */ /* 0x000fea000383ffff */
.L_x_127:
[----:B------:R-:W-:Y:S01]  /*7be0*/  BSSY B3, `(.L_x_229) ;  /* 0x0000006000037945 */ /* 0x000fe20003800000 */
[----:B------:R-:W-:Y:S02]  /*7bf0*/  IMAD.MOV.U32 R114, RZ, RZ, R68 ;  /* 0x000000ffff727224 */ /* 0x000fe400078e0044 */
[----:B------:R-:W-:-:S07]  /*7c00*/  IMAD.MOV.U32 R113, RZ, RZ, -0x1 ;  /* 0xffffffffff717424 */ /* 0x000fce00078e00ff */
[----:B01234-:R-:W-:Y:S05]  /*7c10*/  WARPSYNC.COLLECTIVE R113, `(.L_x_230) ;  /* 0x0000000071087348 */ /* 0x01ffea0003c00000 */
[----:B-1----:R1:W0:Y:S02]  /*7c20*/  SHFL.IDX P0, R113, R111, R114, R3 ;  /* 0x000000726f717389 */ /* 0x0022240000000003 */
[----:B01234-:R-:W-:Y:S05]  /*7c30*/  ENDCOLLECTIVE ;  /* 0x000000000000791b */ /* 0x01ffea0003800000 */
.L_x_230:
[----:B------:R-:W-:Y:S05]  /*7c40*/  BSYNC B3 ;  /* 0x0000000000037941 */ /* 0x000fea0003800000 */
.L_x_229:
[----:B------:R-:W-:Y:S05]  /*7c50*/  BRA `(.L_x_231) ;  /* 0xffffffdc00cc7947 */ /* 0x000fea000383ffff */
.L_x_130:
[----:B------:R-:W-:Y:S01]  /*7c60*/  BSSY B3, `(.L_x_232) ;  /* 0x0000006000037945 */ /* 0x000fe20003800000 */
[----:B------:R-:W-:Y:S01]  /*7c70*/  MOV R114, R66 ;  /* 0x0000004200727202 */ /* 0x000fe20000000f00 */
[----:B------:R-:W-:-:S07]  /*7c80*/  IMAD.MOV.U32 R113, RZ, RZ, -0x1 ;  /* 0xffffffffff717424 */ /* 0x000fce00078e00ff */
[----:B01234-:R-:W-:Y:S05]  /*7c90*/  WARPSYNC.COLLECTIVE R113, `(.L_x_233) ;  /* 0x0000000071087348 */ /* 0x01ffea0003c00000 */
[----:B-1----:R1:W0:Y:S02]  /*7ca0*/  SHFL.IDX P0, R113, R111, R114, R3 ;  /* 0x000000726f717389 */ /* 0x0022240000000003 */
[----:B01234-:R-:W-:Y:S05]  /*7cb0*/  ENDCOLLECTIVE ;  /* 0x000000000000791b */ /* 0x01ffea0003800000 */
.L_x_233:
[----:B------:R-:W-:Y:S05]  /*7cc0*/  BSYNC B3 ;  /* 0x0000000000037941 */ /* 0x000fea0003800000 */
.L_x_232:
[----:B------:R-:W-:Y:S05]  /*7cd0*/  BRA `(.L_x_234) ;  /* 0xffffffdc00cc7947 */ /* 0x000fea000383ffff */
.L_x_133:
[----:B------:R-:W-:Y:S01]  /*7ce0*/  BSSY B3, `(.L_x_235) ;  /* 0x0000006000037945 */ /* 0x000fe20003800000 */
[----:B------:R-:W-:Y:S02]  /*7cf0*/  IMAD.MOV.U32 R114, RZ, RZ, R64 ;  /* 0x000000ffff727224 */ /* 0x000fe400078e0040 */
[----:B------:R-:W-:-:S07]  /*7d00*/  IMAD.MOV.U32 R113, RZ, RZ, -0x1 ;  /* 0xffffffffff717424 */ /* 0x000fce00078e00ff */
[----:B01234-:R-:W-:Y:S05]  /*7d10*/  WARPSYNC.COLLECTIVE R113, `(.L_x_236) ;  /* 0x0000000071087348 */ /* 0x01ffea0003c00000 */
[----:B-1----:R1:W0:Y:S02]  /*7d20*/  SHFL.IDX P0, R113, R111, R114, R3 ;  /* 0x000000726f717389 */ /* 0x0022240000000003 */
[----:B01234-:R-:W-:Y:S05]  /*7d30*/  ENDCOLLECTIVE ;  /* 0x000000000000791b */ /* 0x01ffea0003800000 */
.L_x_236:
[----:B------:R-:W-:Y:S05]  /*7d40*/  BSYNC B3 ;  /* 0x0000000000037941 */ /* 0x000fea0003800000 */
.L_x_235:
[----:B------:R-:W-:Y:S05]  /*7d50*/  BRA `(.L_x_237) ;  /* 0xffffffdc00cc7947 */ /* 0x000fea000383ffff */
.L_x_136:
[----:B------:R-:W-:Y:S01]  /*7d60*/  BSSY B3, `(.L_x_238) ;  /* 0x0000006000037945 */ /* 0x000fe20003800000 */
[----:B------:R-:W-:Y:S02]  /*7d70*/  IMAD.MOV.U32 R114, RZ, RZ, R62 ;  /* 0x000000ffff727224 */ /* 0x000fe400078e003e */
[----:B------:R-:W-:-:S07]  /*7d80*/  IMAD.MOV.U32 R113, RZ, RZ, -0x1 ;  /* 0xffffffffff717424 */ /* 0x000fce00078e00ff */
[----:B01234-:R-:W-:Y:S05]  /*7d90*/  WARPSYNC.COLLECTIVE R113, `(.L_x_239) ;  /* 0x0000000071087348 */ /* 0x01ffea0003c00000 */
[----:B-1----:R1:W0:Y:S02]  /*7da0*/  SHFL.IDX P0, R113, R111, R114, R3 ;  /* 0x000000726f717389 */ /* 0x0022240000000003 */
[----:B01234-:R-:W-:Y:S05]  /*7db0*/  ENDCOLLECTIVE ;  /* 0x000000000000791b */ /* 0x01ffea0003800000 */
.L_x_239:
[----:B------:R-:W-:Y:S05]  /*7dc0*/  BSYNC B3 ;  /* 0x0000000000037941 */ /* 0x000fea0003800000 */
.L_x_238:
[----:B------:R-:W-:Y:S05]  /*7dd0*/  BRA `(.L_x_240) ;  /* 0xffffffdc00cc7947 */ /* 0x000fea000383ffff */
.L_x_139:
[----:B------:R-:W-:Y:S01]  /*7de0*/  BSSY B3, `(.L_x_241) ;  /* 0x0000006000037945 */ /* 0x000fe20003800000 */
[----:B------:R-:W-:Y:S01]  /*7df0*/  IMAD.MOV.U32 R114, RZ, RZ, R60 ;  /* 0x000000ffff727224 */ /* 0x000fe200078e003c */
[----:B------:R-:W-:-:S07]  /*7e00*/  MOV R113, 0xffffffff ;  /* 0xffffffff00717802 */ /* 0x000fce0000000f00 */
[----:B01234-:R-:W-:Y:S05]  /*7e10*/  WARPSYNC.COLLECTIVE R113, `(.L_x_242) ;  /* 0x0000000071087348 */ /* 0x01ffea0003c00000 */
[----:B-1----:R1:W0:Y:S02]  /*7e20*/  SHFL.IDX P0, R113, R111, R114, R3 ;  /* 0x000000726f717389 */ /* 0x0022240000000003 */
[----:B01234-:R-:W-:Y:S05]  /*7e30*/  ENDCOLLECTIVE ;  /* 0x000000000000791b */ /* 0x01ffea0003800000 */
.L_x_242:
[----:B------:R-:W-:Y:S05]  /*7e40*/  BSYNC B3 ;  /* 0x0000000000037941 */ /* 0x000fea0003800000 */
.L_x_241:
[----:B------:R-:W-:Y:S05]  /*7e50*/  BRA `(.L_x_243) ;  /* 0xffffffdc00cc7947 */ /* 0x000fea000383ffff */
.L_x_142:
[----:B------:R-:W-:Y:S01]  /*7e60*/  BSSY B3, `(.L_x_244) ;  /* 0x0000006000037945 */ /* 0x000fe20003800000 */
[----:B------:R-:W-:Y:S02]  /*7e70*/  IMAD.MOV.U32 R114, RZ, RZ, R58 ;  /* 0x000000ffff727224 */ /* 0x000fe400078e003a */
[----:B------:R-:W-:-:S07]  /*7e80*/  IMAD.MOV.U32 R113, RZ, RZ, -0x1 ;  /* 0xffffffffff717424 */ /* 0x000fce00078e00ff */
[----:B01234-:R-:W-:Y:S05]  /*7e90*/  WARPSYNC.COLLECTIVE R113, `(.L_x_245) ;  /* 0x0000000071087348 */ /* 0x01ffea0003c00000 */
[----:B-1----:R1:W0:Y:S02]  /*7ea0*/  SHFL.IDX P0, R113, R111, R114, R3 ;  /* 0x000000726f717389 */ /* 0x0022240000000003 */
[----:B01234-:R-:W-:Y:S05]  /*7eb0*/  ENDCOLLECTIVE ;  /* 0x000000000000791b */ /* 0x01ffea0003800000 */
.L_x_245:
[----:B------:R-:W-:Y:S05]  /*7ec0*/  BSYNC B3 ;  /* 0x0000000000037941 */ /* 0x000fea0003800000 */
.L_x_244:
[----:B------:R-:W-:Y:S05]  /*7ed0*/  BRA `(.L_x_246) ;  /* 0xffffffdc00cc7947 */ /* 0x000fea000383ffff */
.L_x_145:
[----:B------:R-:W-:Y:S01]  /*7ee0*/  BSSY B3, `(.L_x_247) ;  /* 0x0000006000037945 */ /* 0x000fe20003800000 */
[----:B------:R-:W-:Y:S02]  /*7ef0*/  IMAD.MOV.U32 R114, RZ, RZ, R56 ;  /* 0x000000ffff727224 */ /* 0x000fe400078e0038 */
[----:B------:R-:W-:-:S07]  /*7f00*/  IMAD.MOV.U32 R113, RZ, RZ, -0x1 ;  /* 0xffffffffff717424 */ /* 0x000fce00078e00ff */
[----:B01234-:R-:W-:Y:S05]  /*7f10*/  WARPSYNC.COLLECTIVE R113, `(.L_x_248) ;  /* 0x0000000071087348 */ /* 0x01ffea0003c00000 */
[----:B-1----:R1:W0:Y:S02]  /*7f20*/  SHFL.IDX P0, R113, R111, R114, R3 ;  /* 0x000000726f717389 */ /* 0x0022240000000003 */
[----:B01234-:R-:W-:Y:S05]  /*7f30*/  ENDCOLLECTIVE ;  /* 0x000000000000791b */ /* 0x01ffea0003800000 */
.L_x_248:
[----:B------:R-:W-:Y:S05]  /*7f40*/  BSYNC B3 ;  /* 0x0000000000037941 */ /* 0x000fea0003800000 */
.L_x_247:
[----:B------:R-:W-:Y:S05]  /*7f50*/  BRA `(.L_x_249) ;  /* 0xffffffdc00cc7947 */ /* 0x000fea000383ffff */
.L_x_148:
[----:B------:R-:W-:Y:S01]  /*7f60*/  BSSY B3, `(.L_x_250) ;  /* 0x0000006000037945 */ /* 0x000fe20003800000 */
[----:B------:R-:W-:Y:S02]  /*7f70*/  IMAD.MOV.U32 R114, RZ, RZ, R54 ;  /* 0x000000ffff727224 */ /* 0x000fe400078e0036 */
[----:B------:R-:W-:-:S07]  /*7f80*/  IMAD.MOV.U32 R113, RZ, RZ, -0x1 ;  /* 0xffffffffff717424 */ /* 0x000fce00078e00ff */
[----:B01234-:R-:W-:Y:S05]  /*7f90*/  WARPSYNC.COLLECTIVE R113, `(.L_x_251) ;  /* 0x0000000071087348 */ /* 0x01ffea0003c00000 */
[----:B-1----:R1:W0:Y:S02]  /*7fa0*/  SHFL.IDX P0, R113, R111, R114, R3 ;  /* 0x000000726f717389 */ /* 0x0022240000000003 */
[----:B01234-:R-:W-:Y:S05]  /*7fb0*/  ENDCOLLECTIVE ;  /* 0x000000000000791b */ /* 0x01ffea0003800000 */
.L_x_251:
[----:B------:R-:W-:Y:S05]  /*7fc0*/  BSYNC B3 ;  /* 0x0000000000037941 */ /* 0x000fea0003800000 */
.L_x_250:
[----:B------:R-:W-:Y:S05]  /*7fd0*/  BRA `(.L_x_252) ;  /* 0xffffffdc00cc7947 */ /* 0x000fea000383ffff */
.L_x_151:
[----:B------:R-:W-:Y:S01]  /*7fe0*/  BSSY B3, `(.L_x_253) ;  /* 0x0000006000037945 */ /* 0x000fe20003800000 */
[----:B------:R-:W-:Y:S01]  /*7ff0*/  MOV R114, R52 ;  /* 0x0000003400727202 */ /* 0x000fe20000000f00 */
[----:B------:R-:W-:-:S07]  /*8000*/  IMAD.MOV.U32 R113, RZ, RZ, -0x1 ;  /* 0xffffffffff717424 */ /* 0x000fce00078e00ff */
[----:B01234-:R-:W-:Y:S05]  /*8010*/  WARPSYNC.COLLECTIVE R113, `(.L_x_254) ;  /* 0x0000000071087348 */ /* 0x01ffea0003c00000 */
[----:B-1----:R1:W0:Y:S02]  /*8020*/  SHFL.IDX P0, R113, R111, R114, R3 ;  /* 0x000000726f717389 */ /* 0x0022240000000003 */
[----:B01234-:R-:W-:Y:S05]  /*8030*/  ENDCOLLECTIVE ;  /* 0x000000000000791b */ /* 0x01ffea0003800000 */
.L_x_254:
[----:B------:R-:W-:Y:S05]  /*8040*/  BSYNC B3 ;  /* 0x0000000000037941 */ /* 0x000fea0003800000 */
.L_x_253:
[----:B------:R-:W-:Y:S05]  /*8050*/  BRA `(.L_x_255) ;  /* 0xffffffdc00cc7947 */ /* 0x000fea000383ffff */
.L_x_154:
[----:B------:R-:W-:Y:S01]  /*8060*/  BSSY B3, `(.L_x_256) ;  /* 0x0000006000037945 */ /* 0x000fe20003800000 */
[----:B------:R-:W-:Y:S02]  /*8070*/  IMAD.MOV.U32 R114, RZ, RZ, R50 ;  /* 0x000000ffff727224 */ /* 0x000fe400078e0032 */
[----:B------:R-:W-:-:S07]  /*8080*/  IMAD.MOV.U32 R113, RZ, RZ, -0x1 ;  /* 0xffffffffff717424 */ /* 0x000fce00078e00ff */
[----:B01234-:R-:W-:Y:S05]  /*8090*/  WARPSYNC.COLLECTIVE R113, `(.L_x_257) ;  /* 0x0000000071087348 */ /* 0x01ffea0003c00000 */
[----:B-1----:R1:W0:Y:S02]  /*80a0*/  SHFL.IDX P0, R113, R111, R114, R3 ;  /* 0x000000726f717389 */ /* 0x0022240000000003 */
[----:B01234-:R-:W-:Y:S05]  /*80b0*/  ENDCOLLECTIVE ;  /* 0x000000000000791b */ /* 0x01ffea0003800000 */
.L_x_257:
[----:B------:R-:W-:Y:S05]  /*80c0*/  BSYNC B3 ;  /* 0x0000000000037941 */ /* 0x000fea0003800000 */
.L_x_256:
[----:B------:R-:W-:Y:S05]  /*80d0*/  BRA `(.L_x_258) ;  /* 0xffffffdc00cc7947 */ /* 0x000fea000383ffff */
.L_x_157:
[----:B------:R-:W-:Y:S01]  /*80e0*/  BSSY B3, `(.L_x_259) ;  /* 0x0000006000037945 */ /* 0x000fe20003800000 */
[----:B------:R-:W-:Y:S02]  /*80f0*/  IMAD.MOV.U32 R114, RZ, RZ, R48 ;  /* 0x000000ffff727224 */ /* 0x000fe400078e0030 */
[----:B------:R-:W-:-:S07]  /*8100*/  IMAD.MOV.U32 R113, RZ, RZ, -0x1 ;  /* 0xffffffffff717424 */ /* 0x000fce00078e00ff */
[----:B01234-:R-:W-:Y:S05]  /*8110*/  WARPSYNC.COLLECTIVE R113, `(.L_x_260) ;  /* 0x0000000071087348 */ /* 0x01ffea0003c00000 */
[----:B-1----:R1:W0:Y:S02]  /*8120*/  SHFL.IDX P0, R113, R111, R114, R3 ;  /* 0x000000726f717389 */ /* 0x0022240000000003 */
[----:B01234-:R-:W-:Y:S05]  /*8130*/  ENDCOLLECTIVE ;  /* 0x000000000000791b */ /* 0x01ffea0003800000 */
.L_x_260:
[----:B------:R-:W-:Y:S05]  /*8140*/  BSYNC B3 ;  /* 0x0000000000037941 */ /* 0x000fea0003800000 */
.L_x_259:
[----:B------:R-:W-:Y:S05]  /*8150*/  BRA `(.L_x_261) ;  /* 0xffffffdc00cc7947 */ /* 0x000fea000383ffff */
.L_x_160:
[----:B------:R-:W-:Y:S01]  /*8160*/  BSSY B3, `(.L_x_262) ;  /* 0x0000006000037945 */ /* 0x000fe20003800000 */
[----:B------:R-:W-:Y:S01]  /*8170*/  IMAD.MOV.U32 R114, RZ, RZ, R44 ;  /* 0x000000ffff727224 */ /* 0x000fe200078e002c */
[----:B------:R-:W-:-:S07]  /*8180*/  MOV R113, 0xffffffff ;  /* 0xffffffff00717802 */ /* 0x000fce0000000f00 */
[----:B01234-:R-:W-:Y:S05]  /*8190*/  WARPSYNC.COLLECTIVE R113, `(.L_x_263) ;  /* 0x0000000071087348 */ /* 0x01ffea0003c00000 */
[----:B-1----:R1:W0:Y:S02]  /*81a0*/  SHFL.IDX P0, R113, R111, R114, R3 ;  /* 0x000000726f717389 */ /* 0x0022240000000003 */
[----:B01234-:R-:W-:Y:S05]  /*81b0*/  ENDCOLLECTIVE ;  /* 0x000000000000791b */ /* 0x01ffea0003800000 */
.L_x_263:
[----:B------:R-:W-:Y:S05]  /*81c0*/  BSYNC B3 ;  /* 0x0000000000037941 */ /* 0x000fea0003800000 */
.L_x_262:
[----:B------:R-:W-:Y:S05]  /*81d0*/  BRA `(.L_x_264) ;  /* 0xffffffdc00cc7947 */ /* 0x000fea000383ffff */
.L_x_163:
[----:B------:R-:W-:Y:S01]  /*81e0*/  BSSY B3, `(.L_x_265) ;  /* 0x0000006000037945 */ /* 0x000fe20003800000 */
[----:B------:R-:W-:Y:S02]  /*81f0*/  IMAD.MOV.U32 R114, RZ, RZ, R42 ;  /* 0x000000ffff727224 */ /* 0x000fe400078e002a */
[----:B------:R-:W-:-:S07]  /*8200*/  IMAD.MOV.U32 R113, RZ, RZ, -0x1 ;  /* 0xffffffffff717424 */ /* 0x000fce00078e00ff */
[----:B01234-:R-:W-:Y:S05]  /*8210*/  WARPSYNC.COLLECTIVE R113, `(.L_x_266) ;  /* 0x0000000071087348 */ /* 0x01ffea0003c00000 */
[----:B-1----:R1:W0:Y:S02]  /*8220*/  SHFL.IDX P0, R113, R111, R114, R3 ;  /* 0x000000726f717389 */ /* 0x0022240000000003 */
[----:B01234-:R-:W-:Y:S05]  /*8230*/  ENDCOLLECTIVE ;  /* 0x000000000000791b */ /* 0x01ffea0003800000 */
.L_x_266:
[----:B------:R-:W-:Y:S05]  /*8240*/  BSYNC B3 ;  /* 0x0000000000037941 */ /* 0x000fea0003800000 */
.L_x_265:
[----:B------:R-:W-:Y:S05]  /*8250*/  BRA `(.L_x_267) ;  /* 0xffffffdc00cc7947 */ /* 0x000fea000383ffff */
.L_x_166:
[----:B------:R-:W-:Y:S01]  /*8260*/  BSSY B3, `(.L_x_268) ;  /* 0x0000006000037945 */ /* 0x000fe20003800000 */
[----:B------:R-:W-:Y:S02]  /*8270*/  IMAD.MOV.U32 R114, RZ, RZ, R104 ;  /* 0x000000ffff727224 */ /* 0x000fe400078e0068 */
[----:B------:R-:W-:-:S07]  /*8280*/  IMAD.MOV.U32 R113, RZ, RZ, -0x1 ;  /* 0xffffffffff717424 */ /* 0x000fce00078e00ff */
[----:B01234-:R-:W-:Y:S05]  /*8290*/  WARPSYNC.COLLECTIVE R113, `(.L_x_269) ;  /* 0x0000000071087348 */ /* 0x01ffea0003c00000 */
[----:B-1----:R1:W0:Y:S02]  /*82a0*/  SHFL.IDX P0, R113, R111, R114, R3 ;  /* 0x000000726f717389 */ /* 0x0022240000000003 */
[----:B01234-:R-:W-:Y:S05]  /*82b0*/  ENDCOLLECTIVE ;  /* 0x000000000000791b */ /* 0x01ffea0003800000 */
.L_x_269:
[----:B------:R-:W-:Y:S05]  /*82c0*/  BSYNC B3 ;  /* 0x0000000000037941 */ /* 0x000fea0003800000 */
.L_x_268:
[----:B------:R-:W-:Y:S05]  /*82d0*/  BRA `(.L_x_270) ;  /* 0xffffffdc00cc7947 */ /* 0x000fea000383ffff */
.L_x_169:
[----:B------:R-:W-:Y:S01]  /*82e0*/  BSSY B3, `(.L_x_271) ;  /* 0x0000006000037945 */ /* 0x000fe20003800000 */
[----:B------:R-:W-:Y:S02]  /*82f0*/  IMAD.MOV.U32 R114, RZ, RZ, R102 ;  /* 0x000000ffff727224 */ /* 0x000fe400078e0066 */
[----:B------:R-:W-:-:S07]  /*8300*/  IMAD.MOV.U32 R113, RZ, RZ, -0x1 ;  /* 0xffffffffff717424 */ /* 0x000fce00078e00ff */
[----:B01234-:R-:W-:Y:S05]  /*8310*/  WARPSYNC.COLLECTIVE R113, `(.L_x_272) ;  /* 0x0000000071087348 */ /* 0x01ffea0003c00000 */
[----:B-1----:R1:W0:Y:S02]  /*8320*/  SHFL.IDX P0, R113, R111, R114, R3 ;  /* 0x000000726f717389 */ /* 0x0022240000000003 */
[----:B01234-:R-:W-:Y:S05]  /*8330*/  ENDCOLLECTIVE ;  /* 0x000000000000791b */ /* 0x01ffea0003800000 */
.L_x_272:
[----:B------:R-:W-:Y:S05]  /*8340*/  BSYNC B3 ;  /* 0x0000000000037941 */ /* 0x000fea0003800000 */
.L_x_271:
[----:B------:R-:W-:Y:S01]  /*8350*/  MOV R111, R113 ;  /* 0x00000071006f7202 */ /* 0x000fe20000000f00 */
[----:B------:R-:W-:Y:S06]  /*8360*/  BRA `(.L_x_273) ;  /* 0xffffffdc00c87947 */ /* 0x000fec000383ffff */
        .weak           $__internal_1_$__cuda_sm20_div_u16
        .type           $__internal_1_$__cuda_sm20_div_u16,@function
        .size           $__internal_1_$__cuda_sm20_div_u16,(.L_x_20291 - $__internal_1_$__cuda_sm20_div_u16)
$__internal_1_$__cuda_sm20_div_u16:
[----:B------:R-:W0:Y:S01]  /*8370*/  I2F.U16 R3, R2 ;  /* 0x0000000200037306 */ /* 0x000e220000101000 */
[----:B------:R-:W-:Y:S01]  /*8380*/  IMAD.MOV.U32 R4, RZ, RZ, 0x4b800000 ;  /* 0x4b800000ff047424 */ /* 0x000fe200078e00ff */
[----:B------:R-:W-:Y:S02]  /*8390*/  I2FP.F32.U32.RZ R0, R0 ;  /* 0x0000000000007245 */ /* 0x000fe4000020d000 */
[C---:B0-----:R-:W-:Y:S02]  /*83a0*/  FSETP.GEU.AND P1, PT, |R3|.reuse, 1.175494350822287508e-38, PT ;  /* 0x008000000300780b */ /* 0x041fe40003f2e200 */
[----:B------:R-:W-:Y:S02]  /*83b0*/  FSETP.GT.AND P0, PT, |R3|, 8.50705917302346158658e+37, PT ;  /* 0x7e8000000300780b */ /* 0x000fe40003f04200 */
[----:B------:R-:W-:-:S04]  /*83c0*/  FSEL R4, R4, 1, !P1 ;  /* 0x3f80000004047808 */ /* 0x000fc80004800000 */
[----:B------:R-:W-:Y:S02]  /*83d0*/  FSEL R4, R4, 0.25, !P0 ;  /* 0x3e80000004047808 */ /* 0x000fe40004000000 */
[----:B------:R-:W-:Y:S01]  /*83e0*/  ISETP.NE.U32.AND P0, PT, R2, RZ, PT ;  /* 0x000000ff0200720c */ /* 0x000fe20003f05070 */
[----:B------:R-:W-:Y:S02]  /*83f0*/  IMAD.MOV.U32 R2, RZ, RZ, R11 ;  /* 0x000000ffff027224 */ /* 0x000fe400078e000b */
[----:B------:R-:W-:-:S04]  /*8400*/  FMUL R10, R3, R4 ;  /* 0x00000004030a7220 */ /* 0x000fc80000400000 */
[----:B------:R-:W0:Y:S02]  /*8410*/  MUFU.RCP R3, R10 ;  /* 0x0000000a00037308 */ /* 0x000e240000001000 */
[----:B0-----:R-:W-:-:S04]  /*8420*/  FMUL R3, R4, R3 ;  /* 0x0000000304037220 */ /* 0x001fc80000400000 */
[----:B------:R-:W-:-:S04]  /*8430*/  VIADD R3, R3, 0x2 ;  /* 0x0000000203037836 */ /* 0x000fc80000000000 */
[----:B------:R-:W-:Y:S01]  /*8440*/  FMUL.RZ R0, R0, R3 ;  /* 0x0000000300007220 */ /* 0x000fe2000040c000 */
[----:B------:R-:W-:-:S05]  /*8450*/  IMAD.MOV.U32 R3, RZ, RZ, 0x0 ;  /* 0x00000000ff037424 */ /* 0x000fca00078e00ff */
[----:B------:R-:W0:Y:S02]  /*8460*/  F2I.U32.TRUNC.NTZ R0, R0 ;  /* 0x0000000000007305 */ /* 0x000e24000020f000 */
[----:B0-----:R-:W-:Y:S01]  /*8470*/  LOP3.LUT R4, R0, 0xffff, RZ, 0xc0, !PT ;  /* 0x0000ffff00047812 */ /* 0x001fe200078ec0ff */
[----:B------:R-:W-:Y:S01]  /*8480*/  @!P0 IMAD.MOV.U32 R4, RZ, RZ, -0x1 ;  /* 0xffffffffff048424 */ /* 0x000fe200078e00ff */
[----:B------:R-:W-:Y:S06]  /*8490*/  RET.REL.NODEC R2 `(_Z9cuda_gemmIiLi128ELi16ELi1ELi1024ELi64ELi64ELi0EEviiiPT_S1_S1_ii) ;  /* 0xffffff7802d87950 */ /* 0x000fec0003c3ffff */
.L_x_274:
        /* <DEDUP_REMOVED lines=14> */
.L_x_20291:


//--------------------- .text._Z9cuda_gemmIiLi128ELi16ELi1ELi1024ELi32ELi32ELi1EEviiiPT_S1_S1_ii --------------------------
	.section	.text._Z9cuda_gemmIiLi128ELi16ELi1ELi1024ELi32ELi32ELi1EEviiiPT_S1_S1_ii,"ax",@progbits
	.align	128
        .global         _Z9cuda_gemmIiLi128ELi16ELi1ELi1024ELi32ELi32ELi1EEviiiPT_S1_S1_ii
        .type           _Z9cuda_gemmIiLi128ELi16ELi1ELi1024ELi32ELi32ELi1EEviiiPT_S1_S1_ii,@function
        .size           _Z9cuda_gemmIiLi128ELi16ELi1ELi1024ELi32ELi32ELi1EEviiiPT_S1_S1_ii,(.L_x_20292 - _Z9cuda_gemmIiLi128ELi16ELi1ELi1024ELi32ELi32ELi1EEviiiPT_S1_S1_ii)
        .other          _Z9cuda_gemmIiLi128ELi16ELi1ELi1024ELi32ELi32ELi1EEviiiPT_S1_S1_ii,@"STO_CUDA_ENTRY STV_DEFAULT"
_Z9cuda_gemmIiLi128ELi16ELi1ELi1024ELi32ELi32ELi1EEviiiPT_S1_S1_ii:
.text._Z9cuda_gemmIiLi128ELi16ELi1ELi1024ELi32ELi32ELi1EEviiiPT_S1_S1_ii:
        /* <DEDUP_REMOVED lines=9> */
[----:B------:R-:W-:Y:S05]  /*0090*/  CALL.REL.NOINC `($__internal_2_$__cuda_sm20_div_u16) ;  /* 0x0000002800d47944 */ /* 0x000fea0003c00000 */
        /* <DEDUP_REMOVED lines=12> */
[----:B------:R-:W-:Y:S02]  /*0160*/  HFMA2 R7, -RZ, RZ, 0, 0 ;  /* 0x00000000ff077431 */ /* 0x000fe400000001ff */
[----:B------:R-:W-:Y:S01]  /*0170*/  IMAD.MOV.U32 R13, RZ, RZ, R85 ;  /* 0x000000ffff0d7224 */ /* 0x000fe200078e0055 */
[----:B---3--:R-:W-:-:S07]  /*0180*/  LEA R11, R11, R0, 0x18 ;  /* 0x000000000b0b7211 */ /* 0x008fce00078ec0ff */
.L_x_277:
[----:B---34-:R-:W-:-:S06]  /*0190*/  IMAD.WIDE.U32 R2, R13, 0x4, R4 ;  /* 0x000000040d027825 */ /* 0x018fcc00078e0004 */
[----:B--2---:R-:W2:Y:S01]  /*01a0*/  LDG.E R2, desc[UR10][R2.64] ;  /* 0x0000000a02027981 */ /* 0x004ea2000c1e1900 */
[C---:B------:R-:W-:Y:S02]  /*01b0*/  LOP3.LUT R0, R13.reuse, 0x1f, RZ, 0xc0, !PT ;  /* 0x0000001f0d007812 */ /* 0x040fe400078ec0ff */
[----:B------:R-:W-:Y:S01]  /*01c0*/  SHF.R.U32.HI R6, RZ, 0x3, R13 ;  /* 0x00000003ff067819 */ /* 0x000fe2000001160d */
[----:B------:R-:W-:Y:S01]  /*01d0*/  VIADD R13, R13, UR8 ;  /* 0x000000080d0d7c36 */ /* 0x000fe20008000000 */
[----:B------:R-:W-:Y:S01]  /*01e0*/  IADD3 R7, PT, PT, R7, 0x1, RZ ;  /* 0x0000000107077810 */ /* 0x000fe20007ffe0ff */
[----:B------:R-:W-:Y:S01]  /*01f0*/  IMAD R0, R0, 0x84, R11 ;  /* 0x0000008400007824 */ /* 0x000fe200078e020b */
[----:B------:R-:W-:-:S05]  /*0200*/  LOP3.LUT R15, R6, 0x1ffffffc, RZ, 0xc0, !PT ;  /* 0x1ffffffc060f7812 */ /* 0x000fca00078ec0ff */
[----:B------:R-:W-:Y:S01]  /*0210*/  IMAD.IADD R15, R0, 0x1, R15 ;  /* 0x00000001000f7824 */ /* 0x000fe200078e020f */
[----:B------:R-:W-:-:S04]  /*0220*/  LOP3.LUT R0, R80, R7, RZ, 0x3c, !PT ;  /* 0x0000000750007212 */ /* 0x000fc800078e3cff */
[----:B------:R-:W-:Y:S01]  /*0230*/  ISETP.NE.AND P0, PT, R0, 0x2, PT ;  /* 0x000000020000780c */ /* 0x000fe20003f05270 */
[----:B--2---:R3:W-:-:S12]  /*0240*/  STS [R15], R2 ;  /* 0x000000020f007388 */ /* 0x0047d80000000800 */
[----:B------:R-:W-:Y:S05]  /*0250*/  @P0 BRA `(.L_x_277) ;  /* 0xfffffffc00cc0947 */ /* 0x000fea000383ffff */
.L_x_276:
[----:B--2---:R-:W-:Y:S05]  /*0260*/  BSYNC.RECONVERGENT B0 ;  /* 0x0000000000007941 */ /* 0x004fea0003800200 */
.L_x_275:
[----:B------:R-:W-:Y:S01]  /*0270*/  BSSY.RECONVERGENT B0, `(.L_x_278) ;  /* 0x0000028000007945 */ /* 0x000fe20003800200 */
[----:B0-----:R-:W-:-:S07]  /*0280*/  LEA R78, R19, R14, 0x18 ;  /* 0x0000000e134e7211 */ /* 0x001fce00078ec0ff */
.L_x_279:
[C---:B------:R-:W-:Y:S02]  /*0290*/  VIADD R23, R13.reuse, UR8 ;  /* 0x000000080d177c36 */ /* 0x040fe40008000000 */
[----:B01----:R-:W-:-:S03]  /*02a0*/  IMAD.WIDE.U32 R10, R13, 0x4, R8 ;  /* 0x000000040d0a7825 */ /* 0x003fc600078e0008 */
[C---:B---3--:R-:W-:Y:S01]  /*02b0*/  IADD3 R15, PT, PT, R23.reuse, UR8, RZ ;  /* 0x00000008170f7c10 */ /* 0x048fe2000fffe0ff */
[--C-:B------:R-:W-:Y:S02]  /*02c0*/  IMAD.WIDE.U32 R2, R23, 0x4, R8.reuse ;  /* 0x0000000417027825 */ /* 0x100fe400078e0008 */
[----:B------:R0:W2:Y:S02]  /*02d0*/  LDG.E R10, desc[UR10][R10.64] ;  /* 0x0000000a0a0a7981 */ /* 0x0000a4000c1e1900 */
[C---:B------:R-:W-:Y:S02]  /*02e0*/  VIADD R17, R15.reuse, UR8 ;  /* 0x000000080f117c36 */ /* 0x040fe40008000000 */
[--C-:B------:R-:W-:Y:S01]  /*02f0*/  IMAD.WIDE.U32 R4, R15, 0x4, R8.reuse ;  /* 0x000000040f047825 */ /* 0x100fe200078e0008 */
[----:B------:R1:W3:Y:S03]  /*0300*/  LDG.E R2, desc[UR10][R2.64] ;  /* 0x0000000a02027981 */ /* 0x0002e6000c1e1900 */
[----:B------:R-:W-:-:S02]  /*0310*/  IMAD.WIDE.U32 R6, R17, 0x4, R8 ;  /* 0x0000000411067825 */ /* 0x000fc400078e0008 */
[----:B------:R4:W5:Y:S04]  /*0320*/  LDG.E R4, desc[UR10][R4.64] ;  /* 0x0000000a04047981 */ /* 0x000968000c1e1900 */
[----:B------:R4:W5:Y:S01]  /*0330*/  LDG.E R7, desc[UR10][R6.64] ;  /* 0x0000000a06077981 */ /* 0x000962000c1e1900 */
[----:B------:R-:W-:-:S04]  /*0340*/  SHF.R.U32.HI R12, RZ, 0x3, R13 ;  /* 0x00000003ff0c7819 */ /* 0x000fc8000001160d */
[----:B------:R-:W-:Y:S02]  /*0350*/  LOP3.LUT R16, R12, 0x1ffffffc, RZ, 0xc0, !PT ;  /* 0x1ffffffc0c107812 */ /* 0x000fe400078ec0ff */
[----:B------:R-:W-:Y:S02]  /*0360*/  SHF.R.U32.HI R12, RZ, 0x3, R23 ;  /* 0x00000003ff0c7819 */ /* 0x000fe40000011617 */
[----:B------:R-:W-:Y:S02]  /*0370*/  LOP3.LUT R21, R13, 0x1f, RZ, 0xc0, !PT ;  /* 0x0000001f0d157812 */ /* 0x000fe400078ec0ff */
[----:B------:R-:W-:Y:S02]  /*0380*/  LOP3.LUT R0, R23, 0x1f, RZ, 0xc0, !PT ;  /* 0x0000001f17007812 */ /* 0x000fe400078ec0ff */
[----:B0-----:R-:W-:Y:S02]  /*0390*/  LOP3.LUT R11, R15, 0x1f, RZ, 0xc0, !PT ;  /* 0x0000001f0f0b7812 */ /* 0x001fe400078ec0ff */
[----:B------:R-:W-:-:S02]  /*03a0*/  SHF.R.U32.HI R15, RZ, 0x3, R15 ;  /* 0x00000003ff0f7819 */ /* 0x000fc4000001160f */
[----:B-1----:R-:W-:Y:S02]  /*03b0*/  LOP3.LUT R3, R12, 0x1ffffffc, RZ, 0xc0, !PT ;  /* 0x1ffffffc0c037812 */ /* 0x002fe400078ec0ff */
[----:B----4-:R-:W-:Y:S02]  /*03c0*/  LOP3.LUT R5, R17, 0x1f, RZ, 0xc0, !PT ;  /* 0x0000001f11057812 */ /* 0x010fe400078ec0ff */
[----:B------:R-:W-:Y:S01]  /*03d0*/  SHF.R.U32.HI R12, RZ, 0x3, R17 ;  /* 0x00000003ff0c7819 */ /* 0x000fe20000011611 */
[--C-:B------:R-:W-:Y:S01]  /*03e0*/  IMAD R21, R21, 0x84, R78.reuse ;  /* 0x0000008415157824 */ /* 0x100fe200078e024e */
[----:B------:R-:W-:Y:S01]  /*03f0*/  LOP3.LUT R6, R15, 0x1ffffffc, RZ, 0xc0, !PT ;  /* 0x1ffffffc0f067812 */ /* 0x000fe200078ec0ff */
[--C-:B------:R-:W-:Y:S01]  /*0400*/  IMAD R0, R0, 0x84, R78.reuse ;  /* 0x0000008400007824 */ /* 0x100fe200078e024e */
[----:B------:R-:W-:Y:S01]  /*0410*/  LOP3.LUT R12, R12, 0x1ffffffc, RZ, 0xc0, !PT ;  /* 0x1ffffffc0c0c7812 */ /* 0x000fe200078ec0ff */
[--C-:B------:R-:W-:Y:S02]  /*0420*/  IMAD R11, R11, 0x84, R78.reuse ;  /* 0x000000840b0b7824 */ /* 0x100fe400078e024e */
[----:B------:R-:W-:Y:S01]  /*0430*/  IMAD R5, R5, 0x84, R78 ;  /* 0x0000008405057824 */ /* 0x000fe200078e024e */
[----:B------:R-:W-:Y:S01]  /*0440*/  IADD3 R3, PT, PT, R0, R3, RZ ;  /* 0x0000000300037210 */ /* 0x000fe20007ffe0ff */
[----:B------:R-:W-:-:S02]  /*0450*/  IMAD.IADD R21, R21, 0x1, R16 ;  /* 0x0000000115157824 */ /* 0x000fc400078e0210 */
[----:B------:R-:W-:Y:S02]  /*0460*/  IMAD.IADD R11, R11, 0x1, R6 ;  /* 0x000000010b0b7824 */ /* 0x000fe400078e0206 */
[----:B------:R-:W-:Y:S01]  /*0470*/  IMAD.IADD R12, R5, 0x1, R12 ;  /* 0x00000001050c7824 */ /* 0x000fe200078e020c */
[----:B------:R-:W-:-:S04]  /*0480*/  IADD3 R13, PT, PT, R17, UR8, RZ ;  /* 0x00000008110d7c10 */ /* 0x000fc8000fffe0ff */
[----:B------:R-:W-:Y:S01]  /*0490*/  ISETP.GE.U32.AND P0, PT, R13, 0x400, PT ;  /* 0x000004000d00780c */ /* 0x000fe20003f06070 */
[----:B--2---:R0:W-:Y:S04]  /*04a0*/  STS [R21], R10 ;  /* 0x0000000a15007388 */ /* 0x0041e80000000800 */
[----:B---3--:R0:W-:Y:S04]  /*04b0*/  STS [R3], R2 ;  /* 0x0000000203007388 */ /* 0x0081e80000000800 */
[----:B-----5:R0:W-:Y:S04]  /*04c0*/  STS [R11], R4 ;  /* 0x000000040b007388 */ /* 0x0201e80000000800 */
[----:B------:R0:W-:Y:S01]  /*04d0*/  STS [R12], R7 ;  /* 0x000000070c007388 */ /* 0x0001e20000000800 */
[----:B------:R-:W-:Y:S05]  /*04e0*/  @!P0 BRA `(.L_x_279) ;  /* 0xfffffffc00688947 */ /* 0x000fea000383ffff */
[----:B------:R-:W-:Y:S05]  /*04f0*/  BSYNC.RECONVERGENT B0 ;  /* 0x0000000000007941 */ /* 0x000fea0003800200 */
.L_x_278:
[----:B------:R-:W1:Y:S08]  /*0500*/  LDC R83, c[0x0][0x374] ;  /* 0x0000dd00ff537b82 */ /* 0x000e700000000800 */
[----:B------:R-:W2:Y:S01]  /*0510*/  S2UR UR4, SR_CTAID.Y ;  /* 0x00000000000479c3 */ /* 0x000ea20000002600 */
[----:B-1----:R-:W-:-:S05]  /*0520*/  IMAD.SHL.U32 R81, R83, 0x10, RZ ;  /* 0x0000001053517824 */ /* 0x002fca00078e00ff */
[----:B--2---:R-:W-:-:S13]  /*0530*/  ISETP.LE.U32.AND P0, PT, R81, UR4, PT ;  /* 0x0000000451007c0c */ /* 0x004fda000bf03070 */
[----:B------:R-:W-:Y:S05]  /*0540*/  @P0 EXIT ;  /* 0x000000000000094d */ /* 0x000fea0003800000 */
[----:B------:R-:W-:Y:S01]  /*0550*/  VIADD R0, R14, 0x1080 ;  /* 0x000010800e007836 */ /* 0x000fe20000000000 */
[C---:B------:R-:W-:Y:S01]  /*0560*/  ISETP.NE.AND P2, PT, R82.reuse, 0x1f, PT ;  /* 0x0000001f5200780c */ /* 0x040fe20003f45270 */
[C---:B------:R-:W-:Y:S01]  /*0570*/  IMAD R79, R82.reuse, 0x20, R82 ;  /* 0x00000020524f7824 */ /* 0x040fe200078e0252 */
[C---:B------:R-:W-:Y:S01]  /*0580*/  ISETP.GE.U32.AND P3, PT, R82.reuse, 0x1e, PT ;  /* 0x0000001e5200780c */ /* 0x040fe20003f66070 */
[----:B------:R-:W-:Y:S01]  /*0590*/  USHF.L.U32 UR7, UR8, 0x2, URZ ;  /* 0x0000000208077899 */ /* 0x000fe200080006ff */
[----:B------:R-:W-:Y:S01]  /*05a0*/  LEA R0, R19, R0, 0x18 ;  /* 0x0000000013007211 */ /* 0x000fe200078ec0ff */
[C---:B------:R-:W-:Y:S01]  /*05b0*/  VIADD R49, R85.reuse, 0x1 ;  /* 0x0000000155317836 */ /* 0x040fe20000000000 */
[C---:B------:R-:W-:Y:S01]  /*05c0*/  ISETP.GE.U32.AND P4, PT, R82.reuse, 0x1d, PT ;  /* 0x0000001d5200780c */ /* 0x040fe20003f86070 */
[----:B------:R-:W-:Y:S01]  /*05d0*/  VIADD R47, R85, 0x3 ;  /* 0x00000003552f7836 */ /* 0x000fe20000000000 */
[C---:B------:R-:W-:Y:S01]  /*05e0*/  ISETP.GE.U32.AND P5, PT, R82.reuse, 0x1c, PT ;  /* 0x0000001c5200780c */ /* 0x040fe20003fa6070 */
[--C-:B------:R-:W-:Y:S01]  /*05f0*/  IMAD.U32 R79, R79, 0x4, R0.reuse ;  /* 0x000000044f4f7824 */ /* 0x100fe200078e0000 */
[C---:B------:R-:W-:Y:S01]  /*0600*/  ISETP.GE.U32.AND P6, PT, R82.reuse, 0x1b, PT ;  /* 0x0000001b5200780c */ /* 0x040fe20003fc6070 */
[----:B------:R-:W-:Y:S01]  /*0610*/  VIADD R46, R85, 0x4 ;  /* 0x00000004552e7836 */ /* 0x000fe20000000000 */
[C---:B------:R-:W-:Y:S01]  /*0620*/  ISETP.GE.U32.AND P0, PT, R82.reuse, 0x1a, PT ;  /* 0x0000001a5200780c */ /* 0x040fe20003f06070 */
[----:B------:R-:W-:Y:S01]  /*0630*/  VIADD R77, R79, 0xffffff80 ;  /* 0xffffff804f4d7836 */ /* 0x000fe20000000000 */
[----:B------:R-:W-:Y:S01]  /*0640*/  ISETP.GE.U32.AND P1, PT, R82, 0x19, PT ;  /* 0x000000195200780c */ /* 0x000fe20003f26070 */
[----:B------:R-:W-:Y:S01]  /*0650*/  VIADD R44, R85, 0x6 ;  /* 0x00000006552c7836 */ /* 0x000fe20000000000 */
[----:B0-----:R-:W-:Y:S01]  /*0660*/  IADD3 R2, PT, PT, R14, 0x2080, RZ ;  /* 0x000020800e027810 */ /* 0x001fe20007ffe0ff */
[--C-:B------:R-:W-:Y:S01]  /*0670*/  IMAD.MOV.U32 R76, RZ, RZ, R77.reuse ;  /* 0x000000ffff4c7224 */ /* 0x100fe200078e004d */
[-C--:B------:R-:W-:Y:S01]  /*0680*/  MOV R75, R77.reuse ;  /* 0x0000004d004b7202 */ /* 0x080fe20000000f00 */
[----:B------:R-:W-:Y:S01]  /*0690*/  IMAD.MOV.U32 R74, RZ, RZ, R77 ;  /* 0x000000ffff4a7224 */ /* 0x000fe200078e004d */
[C---:B------:R-:W-:Y:S01]  /*06a0*/  @!P3 IADD3 R75, PT, PT, R79.reuse, RZ, RZ ;  /* 0x000000ff4f4bb210 */ /* 0x040fe20007ffe0ff */
[--C-:B------:R-:W-:Y:S01]  /*06b0*/  @P2 IMAD.MOV R76, RZ, RZ, R79.reuse ;  /* 0x000000ffff4c2224 */ /* 0x100fe200078e024f */
[C---:B------:R-:W-:Y:S01]  /*06c0*/  ISETP.GE.U32.AND P2, PT, R82.reuse, 0x18, PT ;  /* 0x000000185200780c */ /* 0x040fe20003f46070 */
[----:B------:R-:W-:Y:S01]  /*06d0*/  @!P4 IMAD.MOV R74, RZ, RZ, R79 ;  /* 0x000000ffff4ac224 */ /* 0x000fe200078e024f */
[C---:B------:R-:W-:Y:S01]  /*06e0*/  ISETP.GE.U32.AND P3, PT, R82.reuse, 0x17, PT ;  /* 0x000000175200780c */ /* 0x040fe20003f66070 */
[--C-:B------:R-:W-:Y:S01]  /*06f0*/  IMAD.MOV.U32 R73, RZ, RZ, R77.reuse ;  /* 0x000000ffff497224 */ /* 0x100fe200078e004d */
[C---:B------:R-:W-:Y:S01]  /*0700*/  ISETP.GE.U32.AND P4, PT, R82.reuse, 0x16, PT ;  /* 0x000000165200780c */ /* 0x040fe20003f86070 */
[--C-:B------:R-:W-:Y:S01]  /*0710*/  IMAD.MOV.U32 R71, RZ, RZ, R77.reuse ;  /* 0x000000ffff477224 */ /* 0x100fe200078e004d */
[-C--:B------:R-:W-:Y:S01]  /*0720*/  MOV R72, R77.reuse ;  /* 0x0000004d00487202 */ /* 0x080fe20000000f00 */
[--C-:B------:R-:W-:Y:S01]  /*0730*/  IMAD.MOV.U32 R70, RZ, RZ, R77.reuse ;  /* 0x000000ffff467224 */ /* 0x100fe200078e004d */
[-C--:B------:R-:W-:Y:S01]  /*0740*/  MOV R69, R77.reuse ;  /* 0x0000004d00457202 */ /* 0x080fe20000000f00 */
[--C-:B------:R-:W-:Y:S01]  /*0750*/  IMAD.MOV.U32 R68, RZ, RZ, R77.reuse ;  /* 0x000000ffff447224 */ /* 0x100fe200078e004d */
[C---:B------:R-:W-:Y:S01]  /*0760*/  @!P6 IADD3 R72, PT, PT, R79.reuse, RZ, RZ ;  /* 0x000000ff4f48e210 */ /* 0x040fe20007ffe0ff */
[----:B------:R-:W-:Y:S01]  /*0770*/  IMAD.MOV.U32 R67, RZ, RZ, R77 ;  /* 0x000000ffff437224 */ /* 0x000fe200078e004d */
[C---:B------:R-:W-:Y:S01]  /*0780*/  ISETP.GE.U32.AND P6, PT, R82.reuse, 0x14, PT ;  /* 0x000000145200780c */ /* 0x040fe20003fc6070 */
[--C-:B------:R-:W-:Y:S01]  /*0790*/  @!P5 IMAD.MOV R73, RZ, RZ, R79.reuse ;  /* 0x000000ffff49d224 */ /* 0x100fe200078e024f */
[C---:B------:R-:W-:Y:S01]  /*07a0*/  @!P2 IADD3 R69, PT, PT, R79.reuse, RZ, RZ ;  /* 0x000000ff4f45a210 */ /* 0x040fe20007ffe0ff */
[--C-:B------:R-:W-:Y:S01]  /*07b0*/  @!P0 IMAD.MOV R71, RZ, RZ, R79.reuse ;  /* 0x000000ffff478224 */ /* 0x100fe200078e024f */
[C---:B------:R-:W-:Y:S01]  /*07c0*/  ISETP.GE.U32.AND P5, PT, R82.reuse, 0x15, PT ;  /* 0x000000155200780c */ /* 0x040fe20003fa6070 */
[--C-:B------:R-:W-:Y:S01]  /*07d0*/  @!P1 IMAD.MOV R70, RZ, RZ, R79.reuse ;  /* 0x000000ffff469224 */ /* 0x100fe200078e024f */
[C---:B------:R-:W-:Y:S01]  /*07e0*/  ISETP.GE.U32.AND P0, PT, R82.reuse, 0x13, PT ;  /* 0x000000135200780c */ /* 0x040fe20003f06070 */
[--C-:B------:R-:W-:Y:S01]  /*07f0*/  @!P3 IMAD.MOV R68, RZ, RZ, R79.reuse ;  /* 0x000000ffff44b224 */ /* 0x100fe200078e024f */
[C---:B------:R-:W-:Y:S01]  /*0800*/  ISETP.GE.U32.AND P1, PT, R82.reuse, 0x12, PT ;  /* 0x000000125200780c */ /* 0x040fe20003f26070 */
[----:B------:R-:W-:Y:S01]  /*0810*/  @!P4 IMAD.MOV R67, RZ, RZ, R79 ;  /* 0x000000ffff43c224 */ /* 0x000fe200078e024f */
[C---:B------:R-:W-:Y:S01]  /*0820*/  ISETP.GE.U32.AND P2, PT, R82.reuse, 0x11, PT ;  /* 0x000000115200780c */ /* 0x040fe20003f46070 */
[--C-:B------:R-:W-:Y:S01]  /*0830*/  IMAD.MOV.U32 R65, RZ, RZ, R77.reuse ;  /* 0x000000ffff417224 */ /* 0x100fe200078e004d */
[C---:B------:R-:W-:Y:S01]  /*0840*/  ISETP.GE.U32.AND P3, PT, R82.reuse, 0x10, PT ;  /* 0x000000105200780c */ /* 0x040fe20003f66070 */
[--C-:B------:R-:W-:Y:S01]  /*0850*/  IMAD.MOV.U32 R64, RZ, RZ, R77.reuse ;  /* 0x000000ffff407224 */ /* 0x100fe200078e004d */
[C---:B------:R-:W-:Y:S01]  /*0860*/  ISETP.GE.U32.AND P4, PT, R82.reuse, 0xf, PT ;  /* 0x0000000f5200780c */ /* 0x040fe20003f86070 */
[--C-:B------:R-:W-:Y:S01]  /*0870*/  IMAD.MOV.U32 R62, RZ, RZ, R77.reuse ;  /* 0x000000ffff3e7224 */ /* 0x100fe200078e004d */
[-C--:B------:R-:W-:Y:S01]  /*0880*/  MOV R66, R77.reuse ;  /* 0x0000004d00427202 */ /* 0x080fe20000000f00 */
[----:B------:R-:W-:Y:S01]  /*0890*/  IMAD.MOV.U32 R61, RZ, RZ, R77 ;  /* 0x000000ffff3d7224 */ /* 0x000fe200078e004d */
[-C--:B------:R-:W-:Y:S01]  /*08a0*/  MOV R63, R77.reuse ;  /* 0x0000004d003f7202 */ /* 0x080fe20000000f00 */
[--C-:B------:R-:W-:Y:S01]  /*08b0*/  @!P6 IMAD.MOV R65, RZ, RZ, R79.reuse ;  /* 0x000000ffff41e224 */ /* 0x100fe200078e024f */
[-C--:B------:R-:W-:Y:S01]  /*08c0*/  MOV R60, R77.reuse ;  /* 0x0000004d003c7202 */ /* 0x080fe20000000f00 */
[--C-:B------:R-:W-:Y:S01]  /*08d0*/  @!P0 IMAD.MOV R64, RZ, RZ, R79.reuse ;  /* 0x000000ffff408224 */ /* 0x100fe200078e024f */
[C---:B------:R-:W-:Y:S01]  /*08e0*/  @!P5 IADD3 R66, PT, PT, R79.reuse, RZ, RZ ;  /* 0x000000ff4f42d210 */ /* 0x040fe20007ffe0ff */
[--C-:B------:R-:W-:Y:S01]  /*08f0*/  @!P2 IMAD.MOV R62, RZ, RZ, R79.reuse ;  /* 0x000000ffff3ea224 */ /* 0x100fe200078e024f */
[C---:B------:R-:W-:Y:S01]  /*0900*/  @!P1 IADD3 R63, PT, PT, R79.reuse, RZ, RZ ;  /* 0x000000ff4f3f9210 */ /* 0x040fe20007ffe0ff */
[----:B------:R-:W-:Y:S01]  /*0910*/  @!P3 IMAD.MOV R61, RZ, RZ, R79 ;  /* 0x000000ffff3db224 */ /* 0x000fe200078e024f */
[C---:B------:R-:W-:Y:S01]  /*0920*/  ISETP.GE.U32.AND P5, PT, R82.reuse, 0xe, PT ;  /* 0x0000000e5200780c */ /* 0x040fe20003fa6070 */
[--C-:B------:R-:W-:Y:S01]  /*0930*/  IMAD.MOV.U32 R59, RZ, RZ, R77.reuse ;  /* 0x000000ffff3b7224 */ /* 0x100fe200078e004d */
[----:B------:R-:W-:Y:S01]  /*0940*/  @!P4 IADD3 R60, PT, PT, R79, RZ, RZ ;  /* 0x000000ff4f3cc210 */ /* 0x000fe20007ffe0ff */
[--C-:B------:R-:W-:Y:S01]  /*0950*/  IMAD.MOV.U32 R58, RZ, RZ, R77.reuse ;  /* 0x000000ffff3a7224 */ /* 0x100fe200078e004d */
[C---:B------:R-:W-:Y:S01]  /*0960*/  ISETP.GE.U32.AND P6, PT, R82.reuse, 0xd, PT ;  /* 0x0000000d5200780c */ /* 0x040fe20003fc6070 */
[--C-:B------:R-:W-:Y:S01]  /*0970*/  IMAD.MOV.U32 R56, RZ, RZ, R77.reuse ;  /* 0x000000ffff387224 */ /* 0x100fe200078e004d */
[C---:B------:R-:W-:Y:S01]  /*0980*/  ISETP.GE.U32.AND P0, PT, R82.reuse, 0xc, PT ;  /* 0x0000000c5200780c */ /* 0x040fe20003f06070 */
[--C-:B------:R-:W-:Y:S01]  /*0990*/  IMAD.MOV.U32 R55, RZ, RZ, R77.reuse ;  /* 0x000000ffff377224 */ /* 0x100fe200078e004d */
[C---:B------:R-:W-:Y:S01]  /*09a0*/  ISETP.GE.U32.AND P1, PT, R82.reuse, 0xb, PT ;  /* 0x0000000b5200780c */ /* 0x040fe20003f26070 */
[----:B------:R-:W-:Y:S01]  /*09b0*/  IMAD.MOV.U32 R53, RZ, RZ, R77 ;  /* 0x000000ffff357224 */ /* 0x000fe200078e004d */
[C---:B------:R-:W-:Y:S01]  /*09c0*/  ISETP.GE.U32.AND P2, PT, R82.reuse, 0xa, PT ;  /* 0x0000000a5200780c */ /* 0x040fe20003f46070 */
[C---:B------:R-:W-:Y:S01]  /*09d0*/  VIADD R43, R85.reuse, 0x7 ;  /* 0x00000007552b7836 */ /* 0x040fe20000000000 */
[C---:B------:R-:W-:Y:S01]  /*09e0*/  ISETP.GE.U32.AND P3, PT, R82.reuse, 0x9, PT ;  /* 0x000000095200780c */ /* 0x040fe20003f66070 */
[--C-:B------:R-:W-:Y:S01]  /*09f0*/  @!P5 IMAD.MOV R59, RZ, RZ, R79.reuse ;  /* 0x000000ffff3bd224 */ /* 0x100fe200078e024f */
[C---:B------:R-:W-:Y:S01]  /*0a00*/  ISETP.GE.U32.AND P4, PT, R82.reuse, 0x8, PT ;  /* 0x000000085200780c */ /* 0x040fe20003f86070 */
[C---:B------:R-:W-:Y:S01]  /*0a10*/  VIADD R41, R85.reuse, 0x9 ;  /* 0x0000000955297836 */ /* 0x040fe20000000000 */
[-C--:B------:R-:W-:Y:S01]  /*0a20*/  MOV R57, R77.reuse ;  /* 0x0000004d00397202 */ /* 0x080fe20000000f00 */
[--C-:B------:R-:W-:Y:S01]  /*0a30*/  @!P6 IMAD.MOV R58, RZ, RZ, R79.reuse ;  /* 0x000000ffff3ae224 */ /* 0x100fe200078e024f */
[-C--:B------:R-:W-:Y:S01]  /*0a40*/  MOV R54, R77.reuse ;  /* 0x0000004d00367202 */ /* 0x080fe20000000f00 */
[----:B------:R-:W-:Y:S01]  /*0a50*/  VIADD R40, R85, 0xa ;  /* 0x0000000a55287836 */ /* 0x000fe20000000000 */
[----:B------:R-:W-:Y:S01]  /*0a60*/  @!P0 IADD3 R57, PT, PT, R79, RZ, RZ ;  /* 0x000000ff4f398210 */ /* 0x000fe20007ffe0ff */
[--C-:B------:R-:W-:Y:S01]  /*0a70*/  @!P1 IMAD.MOV R56, RZ, RZ, R79.reuse ;  /* 0x000000ffff389224 */ /* 0x100fe200078e024f */
[C---:B------:R-:W-:Y:S01]  /*0a80*/  ISETP.GE.U32.AND P5, PT, R82.reuse, 0x7, PT ;  /* 0x000000075200780c */ /* 0x040fe20003fa6070 */
[--C-:B------:R-:W-:Y:S01]  /*0a90*/  @!P2 IMAD.MOV R55, RZ, RZ, R79.reuse ;  /* 0x000000ffff37a224 */ /* 0x100fe200078e024f */
[C---:B------:R-:W-:Y:S01]  /*0aa0*/  ISETP.GE.U32.AND P6, PT, R82.reuse, 0x6, PT ;  /* 0x000000065200780c */ /* 0x040fe20003fc6070 */
[----:B------:R-:W-:Y:S01]  /*0ab0*/  VIADD R38, R85, 0xc ;  /* 0x0000000c55267836 */ /* 0x000fe20000000000 */
[----:B------:R-:W-:Y:S01]  /*0ac0*/  @!P3 IADD3 R54, PT, PT, R79, RZ, RZ ;  /* 0x000000ff4f36b210 */ /* 0x000fe20007ffe0ff */
[----:B------:R-:W-:Y:S01]  /*0ad0*/  @!P4 IMAD.MOV R53, RZ, RZ, R79 ;  /* 0x000000ffff35c224 */ /* 0x000fe200078e024f */
[C---:B------:R-:W-:Y:S01]  /*0ae0*/  ISETP.GE.U32.AND P0, PT, R82.reuse, 0x5, PT ;  /* 0x000000055200780c */ /* 0x040fe20003f06070 */
[C---:B------:R-:W-:Y:S01]  /*0af0*/  VIADD R37, R85.reuse, 0xd ;  /* 0x0000000d55257836 */ /* 0x040fe20000000000 */
[C---:B------:R-:W-:Y:S01]  /*0b00*/  ISETP.GE.U32.AND P1, PT, R82.reuse, 0x4, PT ;  /* 0x000000045200780c */ /* 0x040fe20003f26070 */
[C---:B------:R-:W-:Y:S01]  /*0b10*/  VIADD R35, R85.reuse, 0xf ;  /* 0x0000000f55237836 */ /* 0x040fe20000000000 */
[C---:B------:R-:W-:Y:S01]  /*0b20*/  ISETP.GE.U32.AND P2, PT, R82.reuse, 0x3, PT ;  /* 0x000000035200780c */ /* 0x040fe20003f46070 */
[C---:B------:R-:W-:Y:S01]  /*0b30*/  VIADD R34, R85.reuse, 0x11 ;  /* 0x0000001155227836 */ /* 0x040fe20000000000 */
[C---:B------:R-:W-:Y:S01]  /*0b40*/  ISETP.GE.U32.AND P3, PT, R82.reuse, 0x2, PT ;  /* 0x000000025200780c */ /* 0x040fe20003f66070 */
[C---:B------:R-:W-:Y:S01]  /*0b50*/  VIADD R32, R85.reuse, 0x13 ;  /* 0x0000001355207836 */ /* 0x040fe20000000000 */
[----:B------:R-:W-:Y:S01]  /*0b60*/  ISETP.NE.AND P4, PT, R82, RZ, PT ;  /* 0x000000ff5200720c */ /* 0x000fe20003f85270 */
[----:B------:R-:W-:Y:S01]  /*0b70*/  VIADD R31, R85, 0x14 ;  /* 0x00000014551f7836 */ /* 0x000fe20000000000 */
[----:B------:R-:W-:Y:S01]  /*0b80*/  LEA R2, R19, R2, 0x18 ;  /* 0x0000000213027211 */ /* 0x000fe200078ec0ff */
[C---:B------:R-:W-:Y:S01]  /*0b90*/  VIADD R29, R85.reuse, 0x16 ;  /* 0x00000016551d7836 */ /* 0x040fe20000000000 */
[C---:B------:R-:W-:Y:S01]  /*0ba0*/  IADD3 R48, PT, PT, R85.reuse, 0x2, RZ ;  /* 0x0000000255307810 */ /* 0x040fe20007ffe0ff */
        /* <DEDUP_REMOVED lines=12> */
[C---:B------:R-:W-:Y:S01]  /*0c70*/  IMAD R20, R85.reuse, 0x4, R0 ;  /* 0x0000000455147824 */ /* 0x040fe200078e0200 */
[C---:B------:R-:W-:Y:S01]  /*0c80*/  IADD3 R27, PT, PT, R85.reuse, 0x18, RZ ;  /* 0x00000018551b7810 */ /* 0x040fe20007ffe0ff */
[C---:B------:R-:W-:Y:S01]  /*0c90*/  IMAD R19, R85.reuse, 0x4, R2 ;  /* 0x0000000455137824 */ /* 0x040fe200078e0202 */
[C---:B------:R-:W-:Y:S01]  /*0ca0*/  IADD3 R24, PT, PT, R85.reuse, 0x1b, RZ ;  /* 0x0000001b55187810 */ /* 0x040fe20007ffe0ff */
[--C-:B------:R-:W-:Y:S01]  /*0cb0*/  IMAD.MOV.U32 R14, RZ, RZ, R77.reuse ;  /* 0x000000ffff0e7224 */ /* 0x100fe200078e004d */
[----:B------:R-:W-:Y:S01]  /*0cc0*/  IADD3 R21, PT, PT, R85, 0x1e, RZ ;  /* 0x0000001e55157810 */ /* 0x000fe20007ffe0ff */
[--C-:B------:R-:W-:Y:S01]  /*0cd0*/  IMAD.MOV.U32 R13, RZ, RZ, R77.reuse ;  /* 0x000000ffff0d7224 */ /* 0x100fe200078e004d */
[----:B------:R-:W-:Y:S01]  /*0ce0*/  IADD3 R51, PT, PT, R84, UR8, RZ ;  /* 0x0000000854337c10 */ /* 0x000fe2000fffe0ff */
[--C-:B------:R-:W-:Y:S01]  /*0cf0*/  IMAD.MOV.U32 R11, RZ, RZ, R77.reuse ;  /* 0x000000ffff0b7224 */ /* 0x100fe200078e004d */
[-C--:B------:R-:W-:Y:S01]  /*0d00*/  MOV R15, R77.reuse ;  /* 0x0000004d000f7202 */ /* 0x080fe20000000f00 */
[----:B------:R-:W-:Y:S01]  /*0d10*/  IMAD.MOV.U32 R10, RZ, RZ, R77 ;  /* 0x000000ffff0a7224 */ /* 0x000fe200078e004d */
[----:B------:R-:W-:Y:S01]  /*0d20*/  MOV R12, R77 ;  /* 0x0000004d000c7202 */ /* 0x000fe20000000f00 */
[----:B------:R-:W-:Y:S01]  /*0d30*/  IMAD.U32 R52, RZ, RZ, UR4 ;  /* 0x00000004ff347e24 */ /* 0x000fe2000f8e00ff */
[----:B------:R-:W-:Y:S01]  /*0d40*/  LEA R78, R82, R78, 0x2 ;  /* 0x0000004e524e7211 */ /* 0x000fe200078e10ff */
[----:B------:R-:W-:Y:S01]  /*0d50*/  VIADD R17, R20, UR7 ;  /* 0x0000000714117c36 */ /* 0x000fe20008000000 */
[----:B------:R-:W-:Y:S01]  /*0d60*/  LOP3.LUT R50, R82, 0x10, RZ, 0x3c, !PT ;  /* 0x0000001052327812 */ /* 0x000fe200078e3cff */
[----:B------:R-:W-:Y:S01]  /*0d70*/  VIADD R16, R19, UR7 ;  /* 0x0000000713107c36 */ /* 0x000fe20008000000 */
[----:B------:R-:W-:Y:S01]  /*0d80*/  LOP3.LUT R49, R49, 0x1f, RZ, 0xc0, !PT ;  /* 0x0000001f31317812 */ /* 0x000fe200078ec0ff */
[--C-:B------:R-:W-:Y:S01]  /*0d90*/  @!P6 IMAD.MOV R14, RZ, RZ, R79.reuse ;  /* 0x000000ffff0ee224 */ /* 0x100fe200078e024f */
[----:B------:R-:W-:Y:S01]  /*0da0*/  LOP3.LUT R48, R48, 0x1f, RZ, 0xc0, !PT ;  /* 0x0000001f30307812 */ /* 0x000fe200078ec0ff */
[--C-:B------:R-:W-:Y:S01]  /*0db0*/  @!P0 IMAD.MOV R13, RZ, RZ, R79.reuse ;  /* 0x000000ffff0d8224 */ /* 0x100fe200078e024f */
[----:B------:R-:W-:Y:S01]  /*0dc0*/  LOP3.LUT R47, R47, 0x1f, RZ, 0xc0, !PT ;  /* 0x0000001f2f2f7812 */ /* 0x000fe200078ec0ff */
[--C-:B------:R-:W-:Y:S01]  /*0dd0*/  @!P2 IMAD.MOV R11, RZ, RZ, R79.reuse ;  /* 0x000000ffff0ba224 */ /* 0x100fe200078e024f */
[----:B------:R-:W-:Y:S01]  /*0de0*/  LOP3.LUT R46, R46, 0x1f, RZ, 0xc0, !PT ;  /* 0x0000001f2e2e7812 */ /* 0x000fe200078ec0ff */
[----:B------:R-:W-:Y:S01]  /*0df0*/  @!P4 IMAD.MOV R77, RZ, RZ, R79 ;  /* 0x000000ffff4dc224 */ /* 0x000fe200078e024f */
[----:B------:R-:W-:-:S02]  /*0e00*/  LOP3.LUT R45, R45, 0x1f, RZ, 0xc0, !PT ;  /* 0x0000001f2d2d7812 */ /* 0x000fc400078ec0ff */
[----:B------:R-:W-:Y:S02]  /*0e10*/  LOP3.LUT R44, R44, 0x1f, RZ, 0xc0, !PT ;  /* 0x0000001f2c2c7812 */ /* 0x000fe400078ec0ff */
[----:B------:R-:W-:Y:S02]  /*0e20*/  LOP3.LUT R43, R43, 0x1f, RZ, 0xc0, !PT ;  /* 0x0000001f2b2b7812 */ /* 0x000fe400078ec0ff */
[----:B------:R-:W-:Y:S02]  /*0e30*/  LOP3.LUT R42, R42, 0x1f, RZ, 0xc0, !PT ;  /* 0x0000001f2a2a7812 */ /* 0x000fe400078ec0ff */
[----:B------:R-:W-:Y:S02]  /*0e40*/  LOP3.LUT R41, R41, 0x1f, RZ, 0xc0, !PT ;  /* 0x0000001f29297812 */ /* 0x000fe400078ec0ff */
[----:B------:R-:W-:Y:S02]  /*0e50*/  LOP3.LUT R40, R40, 0x1f, RZ, 0xc0, !PT ;  /* 0x0000001f28287812 */ /* 0x000fe400078ec0ff */
        /* <DEDUP_REMOVED lines=20> */
[----:B------:R-:W-:Y:S02]  /*0fa0*/  IADD3 R86, PT, PT, R51, UR8, RZ ;  /* 0x0000000833567c10 */ /* 0x000fe4000fffe0ff */
[C---:B------:R-:W-:Y:S02]  /*0fb0*/  @!P5 IADD3 R15, PT, PT, R79.reuse, RZ, RZ ;  /* 0x000000ff4f0fd210 */ /* 0x040fe40007ffe0ff */
[C---:B------:R-:W-:Y:S02]  /*0fc0*/  @!P1 IADD3 R12, PT, PT, R79.reuse, RZ, RZ ;  /* 0x000000ff4f0c9210 */ /* 0x040fe40007ffe0ff */
[----:B------:R-:W-:-:S07]  /*0fd0*/  @!P3 IADD3 R10, PT, PT, R79, RZ, RZ ;  /* 0x000000ff4f0ab210 */ /* 0x000fce0007ffe0ff */
.L_x_294:
[----:B0-----:R-:W0:Y:S01]  /*0fe0*/  LDC R103, c[0x0][0x360] ;  /* 0x0000d800ff677b82 */ /* 0x001e220000000800 */
[----:B------:R-:W-:Y:S01]  /*0ff0*/  ISETP.NE.AND P0, PT, R80, 0x2, PT ;  /* 0x000000025000780c */ /* 0x000fe20003f05270 */
[----:B------:R-:W-:Y:S01]  /*1000*/  BSSY.RECONVERGENT B0, `(.L_x_280) ;  /* 0x0000018000007945 */ /* 0x000fe20003800200 */
[----:B------:R-:W-:Y:S01]  /*1010*/  SHF.L.U32 R0, R52, 0xa, RZ ;  /* 0x0000000a34007819 */ /* 0x000fe200000006ff */
[----:B------:R-:W-:-:S04]  /*1020*/  IMAD.MOV.U32 R89, RZ, RZ, R85 ;  /* 0x000000ffff597224 */ /* 0x000fc800078e0055 */
[----:B------:R-:W1:Y:S06]  /*1030*/  S2UR UR6, SR_CgaCtaId ;  /* 0x00000000000679c3 */ /* 0x000e6c0000008800 */
[----:B--2---:R-:W-:Y:S05]  /*1040*/  @!P0 BRA `(.L_x_281) ;  /* 0x00000000004c8947 */ /* 0x004fea0003800000 */
[----:B------:R-:W2:Y:S01]  /*1050*/  LDC.64 R2, c[0x0][0x390] ;  /* 0x0000e400ff027b82 */ /* 0x000ea20000000a00 */
[----:B------:R-:W-:-:S05]  /*1060*/  IADD3 R7, PT, PT, R0, R85, RZ ;  /* 0x0000005500077210 */ /* 0x000fca0007ffe0ff */
[----:B--2---:R-:W-:-:S06]  /*1070*/  IMAD.WIDE.U32 R4, R7, 0x4, R2 ;  /* 0x0000000407047825 */ /* 0x004fcc00078e0002 */
[----:B------:R-:W2:Y:S01]  /*1080*/  LDG.E R5, desc[UR10][R4.64] ;  /* 0x0000000a04057981 */ /* 0x000ea2000c1e1900 */
[----:B------:R-:W-:Y:S01]  /*1090*/  ISETP.NE.AND P0, PT, R80, 0x3, PT ;  /* 0x000000035000780c */ /* 0x000fe20003f05270 */
[----:B------:R-:W-:Y:S02]  /*10a0*/  IMAD.MOV.U32 R89, RZ, RZ, R84 ;  /* 0x000000ffff597224 */ /* 0x000fe400078e0054 */
[----:B--2---:R2:W-:Y:S10]  /*10b0*/  STS [R20], R5 ;  /* 0x0000000514007388 */ /* 0x0045f40000000800 */
[----:B------:R-:W-:Y:S05]  /*10c0*/  @!P0 BRA `(.L_x_281) ;  /* 0x00000000002c8947 */ /* 0x000fea0003800000 */
[----:B------:R-:W-:Y:S02]  /*10d0*/  ISETP.NE.AND P0, PT, R80, RZ, PT ;  /* 0x000000ff5000720c */ /* 0x000fe40003f05270 */
[----:B--2---:R-:W-:-:S11]  /*10e0*/  IADD3 R5, PT, PT, R7, UR8, RZ ;  /* 0x0000000807057c10 */ /* 0x004fd6000fffe0ff */
[C---:B------:R-:W-:Y:S02]  /*10f0*/  @P0 VIADD R7, R5.reuse, UR8 ;  /* 0x0000000805070c36 */ /* 0x040fe40008000000 */
[----:B------:R-:W-:-:S04]  /*1100*/  IMAD.WIDE.U32 R4, R5, 0x4, R2 ;  /* 0x0000000405047825 */ /* 0x000fc800078e0002 */
[----:B------:R-:W-:Y:S02]  /*1110*/  @P0 IMAD.WIDE.U32 R2, R7, 0x4, R2 ;  /* 0x0000000407020825 */ /* 0x000fe400078e0002 */
[----:B------:R-:W2:Y:S04]  /*1120*/  LDG.E R5, desc[UR10][R4.64] ;  /* 0x0000000a04057981 */ /* 0x000ea8000c1e1900 */
[----:B------:R-:W3:Y:S01]  /*1130*/  @P0 LDG.E R2, desc[UR10][R2.64] ;  /* 0x0000000a02020981 */ /* 0x000ee2000c1e1900 */
[----:B------:R-:W-:Y:S01]  /*1140*/  MOV R89, R51 ;  /* 0x0000003300597202 */ /* 0x000fe20000000f00 */
[----:B------:R-:W-:Y:S02]  /*1150*/  @P0 IMAD.MOV.U32 R89, RZ, RZ, R86 ;  /* 0x000000ffff590224 */ /* 0x000fe400078e0056 */
[----:B--2---:R4:W-:Y:S04]  /*1160*/  STS [R20+UR7], R5 ;  /* 0x0000000514007988 */ /* 0x0049e80008000807 */
[----:B---3--:R4:W-:Y:S02]  /*1170*/  @P0 STS [R17+UR7], R2 ;  /* 0x0000000211000988 */ /* 0x0089e40008000807 */
.L_x_281:
[----:B-1----:R-:W-:Y:S05]  /*1180*/  BSYNC.RECONVERGENT B0 ;  /* 0x0000000000007941 */ /* 0x002fea0003800200 */
.L_x_280:
[----:B------:R-:W1:Y:S01]  /*1190*/  LDCU.64 UR12, c[0x0][0x390] ;  /* 0x00007200ff0c77ac */ /* 0x000e620008000a00 */
[----:B------:R-:W-:Y:S01]  /*11a0*/  IADD3 R9, P1, PT, R0, R89, RZ ;  /* 0x0000005900097210 */ /* 0x000fe20007f3e0ff */
[--C-:B0-2-4-:R-:W-:Y:S01]  /*11b0*/  IMAD R5, R103, 0x3, R89.reuse ;  /* 0x0000000367057824 */ /* 0x115fe200078e0259 */
[----:B------:R-:W-:Y:S01]  /*11c0*/  IADD3 R52, PT, PT, R83, R52, RZ ;  /* 0x0000003453347210 */ /* 0x000fe20007ffe0ff */
[----:B------:R-:W-:Y:S01]  /*11d0*/  UMOV UR4, 0x400 ;  /* 0x0000040000047882 */ /* 0x000fe20000000000 */
[----:B------:R-:W-:Y:S01]  /*11e0*/  IADD3.X R2, PT, PT, RZ, RZ, RZ, P1, !PT ;  /* 0x000000ffff027210 */ /* 0x000fe20000ffe4ff */
[----:B------:R-:W-:Y:S01]  /*11f0*/  UIADD3 UR5, UPT, UPT, UR4, 0x1080, URZ ;  /* 0x0000108004057890 */ /* 0x000fe2000fffe0ff */
[--C-:B------:R-:W-:Y:S01]  /*1200*/  IMAD R3, R103, 0x2, R89.reuse ;  /* 0x0000000267037824 */ /* 0x100fe200078e0259 */
[----:B------:R-:W-:Y:S01]  /*1210*/  BSSY.RECONVERGENT B0, `(.L_x_282) ;  /* 0x0000020000007945 */ /* 0x000fe20003800200 */
[----:B------:R-:W-:Y:S01]  /*1220*/  ISETP.GE.U32.AND P0, PT, R52, R81, PT ;  /* 0x000000513400720c */ /* 0x000fe20003f06070 */
[----:B------:R-:W-:Y:S01]  /*1230*/  ULEA UR5, UR6, UR5, 0x18 ;  /* 0x0000000506057291 */ /* 0x000fe2000f8ec0ff */
[C---:B------:R-:W-:Y:S01]  /*1240*/  IADD3 R91, PT, PT, R0.reuse, UR8, R89 ;  /* 0x00000008005b7c10 */ /* 0x040fe2000fffe059 */
[C---:B------:R-:W-:Y:S01]  /*1250*/  IMAD.IADD R93, R0.reuse, 0x1, R3 ;  /* 0x00000001005d7824 */ /* 0x040fe200078e0203 */
[----:B------:R-:W-:-:S03]  /*1260*/  IADD3 R95, PT, PT, R0, R5, RZ ;  /* 0x00000005005f7210 */ /* 0x000fc60007ffe0ff */
[----:B------:R-:W-:Y:S02]  /*1270*/  LEA R88, R89, UR5, 0x2 ;  /* 0x0000000559587c11 */ /* 0x000fe4000f8e10ff */
[----:B-1----:R-:W-:-:S04]  /*1280*/  LEA R8, P1, R9, UR12, 0x2 ;  /* 0x0000000c09087c11 */ /* 0x002fc8000f8210ff */
[----:B------:R-:W-:-:S09]  /*1290*/  LEA.HI.X R9, R9, UR13, R2, 0x2, P1 ;  /* 0x0000000d09097c11 */ /* 0x000fd200088f1402 */
.L_x_283:
[----:B-1----:R-:W0:Y:S01]  /*12a0*/  LDC.64 R6, c[0x0][0x390] ;  /* 0x0000e400ff067b82 */ /* 0x002e220000000a00 */
[----:B------:R1:W2:Y:S01]  /*12b0*/  LDG.E R97, desc[UR10][R8.64] ;  /* 0x0000000a08617981 */ /* 0x0002a2000c1e1900 */
[----:B0-----:R-:W-:-:S04]  /*12c0*/  IMAD.WIDE.U32 R2, R91, 0x4, R6 ;  /* 0x000000045b027825 */ /* 0x001fc800078e0006 */
[--C-:B------:R-:W-:Y:S02]  /*12d0*/  IMAD.WIDE.U32 R4, R93, 0x4, R6.reuse ;  /* 0x000000045d047825 */ /* 0x100fe400078e0006 */
[----:B------:R-:W3:Y:S02]  /*12e0*/  LDG.E R3, desc[UR10][R2.64] ;  /* 0x0000000a02037981 */ /* 0x000ee4000c1e1900 */
[----:B------:R-:W-:Y:S02]  /*12f0*/  IMAD.WIDE.U32 R6, R95, 0x4, R6 ;  /* 0x000000045f067825 */ /* 0x000fe400078e0006 */
[----:B------:R-:W4:Y:S04]  /*1300*/  LDG.E R4, desc[UR10][R4.64] ;  /* 0x0000000a04047981 */ /* 0x000f28000c1e1900 */
[----:B------:R-:W5:Y:S01]  /*1310*/  LDG.E R6, desc[UR10][R6.64] ;  /* 0x0000000a06067981 */ /* 0x000f62000c1e1900 */
[C-C-:B------:R-:W-:Y:S01]  /*1320*/  IMAD R99, R103.reuse, 0x8, R88.reuse ;  /* 0x0000000867637824 */ /* 0x140fe200078e0258 */
[----:B------:R-:W1:Y:S01]  /*1330*/  LDC R87, c[0x0][0x360] ;  /* 0x0000d800ff577b82 */ /* 0x000e620000000800 */
[----:B------:R-:W-:Y:S01]  /*1340*/  IMAD R101, R103, 0xc, R88 ;  /* 0x0000000c67657824 */ /* 0x000fe200078e0258 */
[----:B------:R-:W-:-:S04]  /*1350*/  IADD3 R89, PT, PT, R89, UR7, RZ ;  /* 0x0000000759597c10 */ /* 0x000fc8000fffe0ff */
[----:B------:R-:W-:Y:S01]  /*1360*/  ISETP.GE.U32.AND P1, PT, R89, 0x400, PT ;  /* 0x000004005900780c */ /* 0x000fe20003f26070 */
[----:B------:R-:W-:Y:S01]  /*1370*/  VIADD R91, R91, UR7 ;  /* 0x000000075b5b7c36 */ /* 0x000fe20008000000 */
[----:B------:R-:W-:Y:S01]  /*1380*/  IADD3 R93, PT, PT, R93, UR7, RZ ;  /* 0x000000075d5d7c10 */ /* 0x000fe2000fffe0ff */
[----:B------:R-:W-:Y:S02]  /*1390*/  VIADD R95, R95, UR7 ;  /* 0x000000075f5f7c36 */ /* 0x000fe40008000000 */
[----:B-1----:R-:W-:Y:S01]  /*13a0*/  IMAD.WIDE.U32 R8, R87, 0x10, R8 ;  /* 0x0000001057087825 */ /* 0x002fe200078e0008 */
[----:B--2---:R-:W-:Y:S04]  /*13b0*/  STS [R88], R97 ;  /* 0x0000006158007388 */ /* 0x004fe80000000800 */
[----:B---3--:R0:W-:Y:S04]  /*13c0*/  STS [R88+UR7], R3 ;  /* 0x0000000358007988 */ /* 0x0081e80008000807 */
[----:B----4-:R1:W-:Y:S04]  /*13d0*/  STS [R99], R4 ;  /* 0x0000000463007388 */ /* 0x0103e80000000800 */
[----:B-----5:R1:W-:Y:S01]  /*13e0*/  STS [R101], R6 ;  /* 0x0000000665007388 */ /* 0x0203e20000000800 */
[----:B0-----:R-:W-:Y:S01]  /*13f0*/  LEA R88, R103, R88, 0x4 ;  /* 0x0000005867587211 */ /* 0x001fe200078e20ff */
[----:B------:R-:W-:Y:S06]  /*1400*/  @!P1 BRA `(.L_x_283) ;  /* 0xfffffffc00a49947 */ /* 0x000fec000383ffff */
[----:B------:R-:W-:Y:S05]  /*1410*/  BSYNC.RECONVERGENT B0 ;  /* 0x0000000000007941 */ /* 0x000fea0003800200 */
.L_x_282:
[----:B------:R-:W-:Y:S01]  /*1420*/  BAR.SYNC.DEFER_BLOCKING 0x0 ;  /* 0x0000000000007b1d */ /* 0x000fe20000010000 */
[----:B------:R-:W-:Y:S01]  /*1430*/  ISETP.NE.AND P1, PT, R80, 0x2, PT ;  /* 0x000000025000780c */ /* 0x000fe20003f25270 */
[----:B------:R-:W-:-:S04]  /*1440*/  IMAD.MOV.U32 R2, RZ, RZ, R85 ;  /* 0x000000ffff027224 */ /* 0x000fc800078e0055 */
[----:B------:R-:W-:Y:S08]  /*1450*/  BSSY.RECONVERGENT B0, `(.L_x_284) ;  /* 0x000000b000007945 */ /* 0x000ff00003800200 */
[----:B------:R-:W-:Y:S05]  /*1460*/  @!P1 BRA `(.L_x_285) ;  /* 0x0000000000249947 */ /* 0x000fea0003800000 */
[----:B------:R0:W-:Y:S01]  /*1470*/  STS [R19], RZ ;  /* 0x000000ff13007388 */ /* 0x0001e20000000800 */
[----:B------:R-:W-:Y:S02]  /*1480*/  ISETP.NE.AND P1, PT, R80, 0x3, PT ;  /* 0x000000035000780c */ /* 0x000fe40003f25270 */
[----:B------:R-:W-:-:S11]  /*1490*/  MOV R2, R84 ;  /* 0x0000005400027202 */ /* 0x000fd60000000f00 */
[----:B0-----:R-:W-:Y:S05]  /*14a0*/  @!P1 BRA `(.L_x_285) ;  /* 0x0000000000149947 */ /* 0x001fea0003800000 */
[----:B------:R-:W-:Y:S01]  /*14b0*/  ISETP.NE.AND P1, PT, R80, RZ, PT ;  /* 0x000000ff5000720c */ /* 0x000fe20003f25270 */
[----:B------:R0:W-:Y:S01]  /*14c0*/  STS [R19+UR7], RZ ;  /* 0x000000ff13007988 */ /* 0x0001e20008000807 */
[----:B------:R-:W-:-:S11]  /*14d0*/  IMAD.MOV.U32 R2, RZ, RZ, R51 ;  /* 0x000000ffff027224 */ /* 0x000fd600078e0033 */
[----:B------:R0:W-:Y:S01]  /*14e0*/  @P1 STS [R16+UR7], RZ ;  /* 0x000000ff10001988 */ /* 0x0001e20008000807 */
[----:B------:R-:W-:-:S07]  /*14f0*/  @P1 MOV R2, R86 ;  /* 0x0000005600021202 */ /* 0x000fce0000000f00 */
.L_x_285:
[----:B------:R-:W-:Y:S05]  /*1500*/  BSYNC.RECONVERGENT B0 ;  /* 0x0000000000007941 */ /* 0x000fea0003800200 */
.L_x_284:
[----:B------:R-:W-:Y:S01]  /*1510*/  BSSY.RECONVERGENT B0, `(.L_x_286) ;  /* 0x000000d000007945 */ /* 0x000fe20003800200 */
[----:B------:R-:W-:-:S04]  /*1520*/  UIADD3 UR4, UPT, UPT, UR4, 0x2080, URZ ;  /* 0x0000208004047890 */ /* 0x000fc8000fffe0ff */
[----:B------:R-:W-:-:S12]  /*1530*/  ULEA UR4, UR6, UR4, 0x18 ;  /* 0x0000000406047291 */ /* 0x000fd8000f8ec0ff */
.L_x_287:
[C---:B--2---:R-:W-:Y:S01]  /*1540*/  LEA R3, R2.reuse, UR4, 0x2 ;  /* 0x0000000402037c11 */ /* 0x044fe2000f8e10ff */
[----:B------:R-:W-:-:S04]  /*1550*/  VIADD R2, R2, UR7 ;  /* 0x0000000702027c36 */ /* 0x000fc80008000000 */
[----:B-1----:R-:W-:Y:S01]  /*1560*/  VIADD R4, R3, UR7 ;  /* 0x0000000703047c36 */ /* 0x002fe20008000000 */
        /* <DEDUP_REMOVED lines=8> */
.L_x_286:
[----:B------:R1:W3:Y:S01]  /*15f0*/  LDS R112, [R79] ;  /* 0x000000004f707984 */ /* 0x0002e20000000800 */
[----:B--2---:R-:W-:-:S03]  /*1600*/  SHF.R.U32.HI R3, RZ, 0x5, R85 ;  /* 0x00000005ff037819 */ /* 0x004fc60000011655 */
[----:B------:R1:W2:Y:S04]  /*1610*/  LDS R111, [R76+0x4] ;  /* 0x000004004c6f7984 */ /* 0x0002a80000000800 */
[----:B------:R1:W4:Y:S04]  /*1620*/  LDS R110, [R75+0x8] ;  /* 0x000008004b6e7984 */ /* 0x0003280000000800 */
[----:B------:R1:W0:Y:S04]  /*1630*/  LDS R109, [R74+0xc] ;  /* 0x00000c004a6d7984 */ /* 0x0002280000000800 */
        /* <DEDUP_REMOVED lines=27> */
[----:B--234-:R1:W0:Y:S02]  /*17f0*/  LDS R2, [R77+0x7c] ;  /* 0x00007c004d027984 */ /* 0x01c2240000000800 */
.L_x_289:
[----:B--2---:R-:W-:Y:S01]  /*1800*/  IMAD R113, R3, 0x84, R78 ;  /* 0x0000008403717824 */ /* 0x004fe200078e024e */
[----:B------:R-:W-:-:S05]  /*1810*/  UMOV UR5, 0xffffffff ;  /* 0xffffffff00057882 */ /* 0x000fca0000000000 */
[----:B------:R-:W2:Y:S01]  /*1820*/  LDS R113, [R113] ;  /* 0x0000000071717984 */ /* 0x000ea20000000800 */
[----:B------:R-:W-:Y:S05]  /*1830*/  BRA.DIV UR5, `(.L_x_288) ;  /* 0x0000000605f47947 */ /* 0x000fea000b800000 */
[----:B--2---:R-:W2:Y:S04]  /*1840*/  SHFL.IDX PT, R119, R113, R82, 0x1f ;  /* 0x00001f5271777589 */ /* 0x004ea800000e0000 */
[----:B------:R-:W3:Y:S04]  /*1850*/  SHFL.IDX PT, R117, R113, R49, 0x1f ;  /* 0x00001f3171757589 */ /* 0x000ee800000e0000 */
[----:B------:R-:W4:Y:S04]  /*1860*/  SHFL.IDX PT, R120, R113, R48, 0x1f ;  /* 0x00001f3071787589 */ /* 0x000f2800000e0000 */
[----:B------:R-:W-:Y:S04]  /*1870*/  SHFL.IDX PT, R121, R113, R45, 0x1f ;  /* 0x00001f2d71797589 */ /* 0x000fe800000e0000 */
[----:B------:R-:W-:Y:S04]  /*1880*/  SHFL.IDX PT, R122, R113, R44, 0x1f ;  /* 0x00001f2c717a7589 */ /* 0x000fe800000e0000 */
[----:B------:R-:W-:Y:S01]  /*1890*/  SHFL.IDX PT, R123, R113, R43, 0x1f ;  /* 0x00001f2b717b7589 */ /* 0x000fe200000e0000 */
[----:B--2---:R-:W-:-:S04]  /*18a0*/  IMAD R118, R112, R119, RZ ;  /* 0x0000007770767224 */ /* 0x004fc800078e02ff */
[----:B---3--:R-:W-:Y:S02]  /*18b0*/  IMAD R119, R111, R117, R118 ;  /* 0x000000756f777224 */ /* 0x008fe400078e0276 */
[----:B------:R-:W0:Y:S02]  /*18c0*/  SHFL.IDX PT, R117, R113, R47, 0x1f ;  /* 0x00001f2f71757589 */ /* 0x000e2400000e0000 */
[----:B----4-:R-:W-:Y:S02]  /*18d0*/  IMAD R120, R110, R120, R119 ;  /* 0x000000786e787224 */ /* 0x010fe400078e0277 */
[----:B------:R-:W2:Y:S02]  /*18e0*/  SHFL.IDX PT, R118, R113, R46, 0x1f ;  /* 0x00001f2e71767589 */ /* 0x000ea400000e0000 */
[----:B0-----:R-:W-:Y:S02]  /*18f0*/  IMAD R119, R109, R117, R120 ;  /* 0x000000756d777224 */ /* 0x001fe400078e0278 */
[----:B------:R-:W0:Y:S02]  /*1900*/  SHFL.IDX PT, R117, R113, R42, 0x1f ;  /* 0x00001f2a71757589 */ /* 0x000e2400000e0000 */
[----:B--2---:R-:W-:-:S02]  /*1910*/  IMAD R118, R108, R118, R119 ;  /* 0x000000766c767224 */ /* 0x004fc400078e0277 */
[----:B------:R-:W2:Y:S02]  /*1920*/  SHFL.IDX PT, R119, R113, R41, 0x1f ;  /* 0x00001f2971777589 */ /* 0x000ea400000e0000 */
[----:B------:R-:W-:Y:S02]  /*1930*/  IMAD R121, R107, R121, R118 ;  /* 0x000000796b797224 */ /* 0x000fe400078e0276 */
[----:B------:R-:W3:Y:S02]  /*1940*/  SHFL.IDX PT, R120, R113, R40, 0x1f ;  /* 0x00001f2871787589 */ /* 0x000ee400000e0000 */
[----:B------:R-:W-:Y:S02]  /*1950*/  IMAD R122, R106, R122, R121 ;  /* 0x0000007a6a7a7224 */ /* 0x000fe400078e0279 */
[----:B------:R-:W4:Y:S02]  /*1960*/  SHFL.IDX PT, R121, R113, R39, 0x1f ;  /* 0x00001f2771797589 */ /* 0x000f2400000e0000 */
[----:B------:R-:W-:-:S02]  /*1970*/  IMAD R123, R105, R123, R122 ;  /* 0x0000007b697b7224 */ /* 0x000fc400078e027a */
[----:B------:R-:W5:Y:S02]  /*1980*/  SHFL.IDX PT, R122, R113, R38, 0x1f ;  /* 0x00001f26717a7589 */ /* 0x000f6400000e0000 */
[----:B0-----:R-:W-:Y:S02]  /*1990*/  IMAD R118, R104, R117, R123 ;  /* 0x0000007568767224 */ /* 0x001fe400078e027b */
[----:B------:R-:W0:Y:S02]  /*19a0*/  SHFL.IDX PT, R117, R113, R37, 0x1f ;  /* 0x00001f2571757589 */ /* 0x000e2400000e0000 */
[----:B--2---:R-:W-:Y:S02]  /*19b0*/  IMAD R119, R103, R119, R118 ;  /* 0x0000007767777224 */ /* 0x004fe400078e0276 */
[----:B------:R-:W2:Y:S02]  /*19c0*/  SHFL.IDX PT, R118, R113, R36, 0x1f ;  /* 0x00001f2471767589 */ /* 0x000ea400000e0000 */
[----:B---3--:R-:W-:-:S02]  /*19d0*/  IMAD R120, R102, R120, R119 ;  /* 0x0000007866787224 */ /* 0x008fc400078e0277 */
[----:B------:R-:W-:Y:S02]  /*19e0*/  SHFL.IDX PT, R123, R113, R32, 0x1f ;  /* 0x00001f20717b7589 */ /* 0x000fe400000e0000 */
[----:B----4-:R-:W-:Y:S02]  /*19f0*/  IMAD R121, R101, R121, R120 ;  /* 0x0000007965797224 */ /* 0x010fe400078e0278 */
[----:B------:R-:W-:Y:S02]  /*1a00*/  SHFL.IDX PT, R120, R113, R50, 0x1f ;  /* 0x00001f3271787589 */ /* 0x000fe400000e0000 */
[----:B-----5:R-:W-:Y:S02]  /*1a10*/  IMAD R122, R100, R122, R121 ;  /* 0x0000007a647a7224 */ /* 0x020fe400078e0279 */
[----:B------:R-:W-:Y:S02]  /*1a20*/  SHFL.IDX PT, R121, R113, R34, 0x1f ;  /* 0x00001f2271797589 */ /* 0x000fe400000e0000 */
[----:B0-----:R-:W-:-:S02]  /*1a30*/  IMAD R119, R99, R117, R122 ;  /* 0x0000007563777224 */ /* 0x001fc400078e027a */
[----:B------:R-:W0:Y:S02]  /*1a40*/  SHFL.IDX PT, R117, R113, R35, 0x1f ;  /* 0x00001f2371757589 */ /* 0x000e2400000e0000 */
[----:B--2---:R-:W-:Y:S02]  /*1a50*/  IMAD R118, R98, R118, R119 ;  /* 0x0000007662767224 */ /* 0x004fe400078e0277 */
[----:B------:R-:W2:Y:S02]  /*1a60*/  SHFL.IDX PT, R122, R113, R33, 0x1f ;  /* 0x00001f21717a7589 */ /* 0x000ea400000e0000 */
[----:B0-----:R-:W-:Y:S02]  /*1a70*/  IMAD R119, R97, R117, R118 ;  /* 0x0000007561777224 */ /* 0x001fe400078e0276 */
[----:B------:R-:W0:Y:S02]  /*1a80*/  SHFL.IDX PT, R117, R113, R31, 0x1f ;  /* 0x00001f1f71757589 */ /* 0x000e2400000e0000 */
[----:B------:R-:W-:-:S02]  /*1a90*/  IMAD R120, R96, R120, R119 ;  /* 0x0000007860787224 */ /* 0x000fc400078e0277 */
[----:B------:R-:W3:Y:S02]  /*1aa0*/  SHFL.IDX PT, R119, R113, R30, 0x1f ;  /* 0x00001f1e71777589 */ /* 0x000ee400000e0000 */
[----:B------:R-:W-:Y:S02]  /*1ab0*/  IMAD R121, R95, R121, R120 ;  /* 0x000000795f797224 */ /* 0x000fe400078e0278 */
[----:B------:R-:W4:Y:S02]  /*1ac0*/  SHFL.IDX PT, R120, R113, R29, 0x1f ;  /* 0x00001f1d71787589 */ /* 0x000f2400000e0000 */
[----:B--2---:R-:W-:Y:S02]  /*1ad0*/  IMAD R122, R94, R122, R121 ;  /* 0x0000007a5e7a7224 */ /* 0x004fe400078e0279 */
[----:B------:R-:W2:Y:S02]  /*1ae0*/  SHFL.IDX PT, R121, R113, R28, 0x1f ;  /* 0x00001f1c71797589 */ /* 0x000ea400000e0000 */
[----:B------:R-:W-:-:S02]  /*1af0*/  IMAD R123, R93, R123, R122 ;  /* 0x0000007b5d7b7224 */ /* 0x000fc400078e027a */
[----:B------:R-:W5:Y:S02]  /*1b00*/  SHFL.IDX PT, R122, R113, R27, 0x1f ;  /* 0x00001f1b717a7589 */ /* 0x000f6400000e0000 */
[----:B0-----:R-:W-:Y:S02]  /*1b10*/  IMAD R118, R92, R117, R123 ;  /* 0x000000755c767224 */ /* 0x001fe400078e027b */
[----:B------:R-:W0:Y:S02]  /*1b20*/  SHFL.IDX PT, R117, R113, R26, 0x1f ;  /* 0x00001f1a71757589 */ /* 0x000e2400000e0000 */
[----:B---3--:R-:W-:Y:S02]  /*1b30*/  IMAD R119, R91, R119, R118 ;  /* 0x000000775b777224 */ /* 0x008fe400078e0276 */
[----:B------:R-:W3:Y:S02]  /*1b40*/  SHFL.IDX PT, R118, R113, R25, 0x1f ;  /* 0x00001f1971767589 */ /* 0x000ee400000e0000 */
[----:B----4-:R-:W-:-:S02]  /*1b50*/  IMAD R120, R90, R120, R119 ;  /* 0x000000785a787224 */ /* 0x010fc400078e0277 */
[----:B------:R-:W-:Y:S02]  /*1b60*/  SHFL.IDX PT, R123, R113, R18, 0x1f ;  /* 0x00001f12717b7589 */ /* 0x000fe400000e0000 */
[----:B--2---:R-:W-:Y:S02]  /*1b70*/  IMAD R121, R89, R121, R120 ;  /* 0x0000007959797224 */ /* 0x004fe400078e0278 */
[----:B------:R-:W-:Y:S02]  /*1b80*/  SHFL.IDX PT, R120, R113, R23, 0x1f ;  /* 0x00001f1771787589 */ /* 0x000fe400000e0000 */
[----:B-----5:R-:W-:Y:S02]  /*1b90*/  IMAD R122, R88, R122, R121 ;  /* 0x0000007a587a7224 */ /* 0x020fe400078e0279 */
[----:B------:R-:W-:Y:S02]  /*1ba0*/  SHFL.IDX PT, R121, R113, R22, 0x1f ;  /* 0x00001f1671797589 */ /* 0x000fe400000e0000 */
[----:B0-----:R-:W-:-:S02]  /*1bb0*/  IMAD R119, R9, R117, R122 ;  /* 0x0000007509777224 */ /* 0x001fc400078e027a */
[----:B------:R-:W0:Y:S02]  /*1bc0*/  SHFL.IDX PT, R117, R113, R24, 0x1f ;  /* 0x00001f1871757589 */ /* 0x000e2400000e0000 */
[----:B---3--:R-:W-:Y:S02]  /*1bd0*/  IMAD R118, R8, R118, R119 ;  /* 0x0000007608767224 */ /* 0x008fe400078e0277 */
[----:B------:R-:W2:Y:S02]  /*1be0*/  SHFL.IDX PT, R122, R113, R21, 0x1f ;  /* 0x00001f15717a7589 */ /* 0x000ea400000e0000 */
[----:B0-----:R-:W-:-:S04]  /*1bf0*/  IMAD R119, R7, R117, R118 ;  /* 0x0000007507777224 */ /* 0x001fc800078e0276 */
[----:B------:R-:W-:-:S04]  /*1c00*/  IMAD R120, R6, R120, R119 ;  /* 0x0000007806787224 */ /* 0x000fc800078e0277 */
[----:B------:R-:W-:-:S04]  /*1c10*/  IMAD R121, R5, R121, R120 ;  /* 0x0000007905797224 */ /* 0x000fc800078e0278 */
[----:B--2---:R-:W-:-:S07]  /*1c20*/  IMAD R121, R4, R122, R121 ;  /* 0x0000007a04797224 */ /* 0x004fce00078e0279 */
.L_x_328:
[----:B------:R-:W-:Y:S01]  /*1c30*/  LEA R113, R3, R82, 0x5 ;  /* 0x0000005203717211 */ /* 0x000fe200078e28ff */
[----:B------:R-:W-:Y:S01]  /*1c40*/  IMAD R121, R2, R123, R121 ;  /* 0x0000007b02797224 */ /* 0x000fe200078e0279 */
[----:B------:R-:W-:Y:S02]  /*1c50*/  LEA.HI R3, R87, R3, RZ, 0x1b ;  /* 0x0000000357037211 */ /* 0x000fe400078fd8ff */
[----:B------:R-:W-:Y:S02]  /*1c60*/  LEA R113, R113, UR4, 0x2 ;  /* 0x0000000471717c11 */ /* 0x000fe4000f8e10ff */
[----:B------:R-:W-:-:S03]  /*1c70*/  ISETP.GE.U32.AND P1, PT, R3, 0x20, PT ;  /* 0x000000200300780c */ /* 0x000fc60003f26070 */
[----:B------:R-:W0:Y:S02]  /*1c80*/  LDS R114, [R113] ;  /* 0x0000000071727984 */ /* 0x000e240000000800 */
[----:B0-----:R-:W-:-:S05]  /*1c90*/  IMAD.IADD R114, R121, 0x1, R114 ;  /* 0x0000000179727824 */ /* 0x001fca00078e0272 */
[----:B------:R2:W-:Y:S03]  /*1ca0*/  STS [R113], R114 ;  /* 0x0000007271007388 */ /* 0x0005e60000000800 */
[----:B------:R-:W-:Y:S05]  /*1cb0*/  @!P1 BRA `(.L_x_289) ;  /* 0xfffffff800d09947 */ /* 0x000fea000383ffff */
[----:B------:R-:W-:Y:S01]  /*1cc0*/  ISETP.NE.AND P1, PT, R80, 0x2, PT ;  /* 0x000000025000780c */ /* 0x000fe20003f25270 */
[----:B------:R-:W-:Y:S05]  /*1cd0*/  WARPSYNC.ALL ;  /* 0x0000000000007948 */ /* 0x000fea0003800000 */
[----:B------:R-:W-:Y:S01]  /*1ce0*/  BAR.SYNC.DEFER_BLOCKING 0x0 ;  /* 0x0000000000007b1d */ /* 0x000fe20000010000 */
[----:B------:R-:W-:-:S05]  /*1cf0*/  MOV R87, R85 ;  /* 0x0000005500577202 */ /* 0x000fca0000000f00 */
[----:B------:R-:W-:Y:S04]  /*1d00*/  BSSY.RECONVERGENT B0, `(.L_x_290) ;  /* 0x0000015000007945 */ /* 0x000fe80003800200 */
[----:B------:R-:W-:Y:S05]  /*1d10*/  @!P1 BRA `(.L_x_291) ;  /* 0x00000000004c9947 */ /* 0x000fea0003800000 */
[----:B------:R-:W0:Y:S01]  /*1d20*/  LDS R5, [R19] ;  /* 0x0000000013057984 */ /* 0x000e220000000800 */
[----:B------:R-:W3:Y:S01]  /*1d30*/  LDC.64 R2, c[0x0][0x3a0] ;  /* 0x0000e800ff027b82 */ /* 0x000ee20000000a00 */
[----:B------:R-:W-:Y:S01]  /*1d40*/  IMAD.IADD R7, R0, 0x1, R85 ;  /* 0x0000000100077824 */ /* 0x000fe200078e0255 */
[----:B------:R-:W-:Y:S02]  /*1d50*/  ISETP.NE.AND P1, PT, R80, 0x3, PT ;  /* 0x000000035000780c */ /* 0x000fe40003f25270 */
[----:B------:R-:W-:Y:S01]  /*1d60*/  MOV R87, R84 ;  /* 0x0000005400577202 */ /* 0x000fe20000000f00 */
[----:B---3--:R-:W-:-:S05]  /*1d70*/  IMAD.WIDE R2, R7, 0x4, R2 ;  /* 0x0000000407027825 */ /* 0x008fca00078e0202 */
[----:B0-----:R0:W-:Y:S05]  /*1d80*/  STG.E desc[UR10][R2.64], R5 ;  /* 0x0000000502007986 */ /* 0x0011ea000c10190a */
[----:B------:R-:W-:Y:S05]  /*1d90*/  @!P1 BRA `(.L_x_291) ;  /* 0x00000000002c9947 */ /* 0x000fea0003800000 */
[----:B------:R-:W-:Y:S01]  /*1da0*/  ISETP.NE.AND P2, PT, R80, RZ, PT ;  /* 0x000000ff5000720c */ /* 0x000fe20003f45270 */
[----:B------:R-:W3:Y:S01]  /*1db0*/  LDS R7, [R19+UR7] ;  /* 0x0000000713077984 */ /* 0x000ee20008000800 */
[----:B0-----:R-:W-:Y:S01]  /*1dc0*/  IADD3 R2, P1, PT, R2, UR7, RZ ;  /* 0x0000000702027c10 */ /* 0x001fe2000ff3e0ff */
[----:B------:R-:W-:-:S04]  /*1dd0*/  IMAD.MOV.U32 R87, RZ, RZ, R51 ;  /* 0x000000ffff577224 */ /* 0x000fc800078e0033 */
[----:B------:R-:W-:-:S06]  /*1de0*/  IMAD.X R3, RZ, RZ, R3, P1 ;  /* 0x000000ffff037224 */ /* 0x000fcc00008e0603 */
[----:B------:R-:W0:Y:S01]  /*1df0*/  @P2 LDS R9, [R16+UR7] ;  /* 0x0000000710092984 */ /* 0x000e220008000800 */
[----:B------:R-:W-:Y:S02]  /*1e00*/  @P2 IADD3 R4, P1, PT, R2, UR7, RZ ;  /* 0x0000000702042c10 */ /* 0x000fe4000ff3e0ff */
[----:B------:R-:W-:Y:S02]  /*1e10*/  @P2 MOV R87, R86 ;  /* 0x0000005600572202 */ /* 0x000fe40000000f00 */
[----:B------:R-:W-:Y:S01]  /*1e20*/  @P2 IADD3.X R5, PT, PT, RZ, R3, RZ, P1, !PT ;  /* 0x00000003ff052210 */ /* 0x000fe20000ffe4ff */
[----:B---3--:R3:W-:Y:S04]  /*1e30*/  STG.E desc[UR10][R2.64], R7 ;  /* 0x0000000702007986 */ /* 0x0087e8000c10190a */
[----:B0-----:R3:W-:Y:S04]  /*1e40*/  @P2 STG.E desc[UR10][R4.64], R9 ;  /* 0x0000000904002986 */ /* 0x0017e8000c10190a */
.L_x_291:
[----:B------:R-:W-:Y:S05]  /*1e50*/  BSYNC.RECONVERGENT B0 ;  /* 0x0000000000007941 */ /* 0x000fea0003800200 */
.L_x_290:
[----:B------:R-:W-:Y:S01]  /*1e60*/  BSSY.RECONVERGENT B0, `(.L_x_292) ;  /* 0x0000018000007945 */ /* 0x000fe20003800200 */
.L_x_293:
[C---:B------:R-:W-:Y:S01]  /*1e70*/  LEA R88, R87.reuse, UR4, 0x2 ;  /* 0x0000000457587c11 */ /* 0x040fe2000f8e10ff */
[----:B0--3--:R-:W0:Y:S01]  /*1e80*/  LDC.64 R2, c[0x0][0x3a0] ;  /* 0x0000e800ff027b82 */ /* 0x009e220000000a00 */
[----:B------:R-:W-:Y:S02]  /*1e90*/  IMAD.IADD R5, R0, 0x1, R87 ;  /* 0x0000000100057824 */ /* 0x000fe400078e0257 */
[----:B------:R-:W-:Y:S01]  /*1ea0*/  VIADD R87, R87, UR7 ;  /* 0x0000000757577c36 */ /* 0x000fe20008000000 */
[----:B------:R-:W3:Y:S01]  /*1eb0*/  LDS R89, [R88] ;  /* 0x0000000058597984 */ /* 0x000ee20000000800 */
[----:B------:R-:W-:-:S03]  /*1ec0*/  VIADD R90, R88, UR7 ;  /* 0x00000007585a7c36 */ /* 0x000fc60008000000 */
[----:B------:R-:W4:Y:S02]  /*1ed0*/  LDS R91, [R88+UR7] ;  /* 0x00000007585b7984 */ /* 0x000f240008000800 */
[----:B------:R-:W-:Y:S02]  /*1ee0*/  IADD3 R92, PT, PT, R90, UR7, RZ ;  /* 0x000000075a5c7c10 */ /* 0x000fe4000fffe0ff */
[----:B------:R-:W5:Y:S04]  /*1ef0*/  LDS R93, [R90+UR7] ;  /* 0x000000075a5d7984 */ /* 0x000f680008000800 */
[----:B------:R-:W1:Y:S01]  /*1f00*/  LDS R95, [R92+UR7] ;  /* 0x000000075c5f7984 */ /* 0x000e620008000800 */
[----:B0-----:R-:W-:-:S03]  /*1f10*/  IMAD.WIDE R2, R5, 0x4, R2 ;  /* 0x0000000405027825 */ /* 0x001fc600078e0202 */
[----:B------:R-:W-:-:S04]  /*1f20*/  IADD3 R4, P1, PT, R2, UR7, RZ ;  /* 0x0000000702047c10 */ /* 0x000fc8000ff3e0ff */
[----:B------:R-:W-:Y:S02]  /*1f30*/  IADD3.X R5, PT, PT, RZ, R3, RZ, P1, !PT ;  /* 0x00000003ff057210 */ /* 0x000fe40000ffe4ff */
[----:B------:R-:W-:-:S05]  /*1f40*/  IADD3 R6, P1, PT, R4, UR7, RZ ;  /* 0x0000000704067c10 */ /* 0x000fca000ff3e0ff */
[----:B------:R-:W-:Y:S01]  /*1f50*/  IMAD.X R7, RZ, RZ, R5, P1 ;  /* 0x000000ffff077224 */ /* 0x000fe200008e0605 */
[----:B------:R-:W-:Y:S01]  /*1f60*/  IADD3 R8, P1, PT, R6, UR7, RZ ;  /* 0x0000000706087c10 */ /* 0x000fe2000ff3e0ff */
[----:B---3--:R0:W-:Y:S03]  /*1f70*/  STG.E desc[UR10][R2.64], R89 ;  /* 0x0000005902007986 */ /* 0x0081e6000c10190a */
[----:B------:R-:W-:Y:S02]  /*1f80*/  IADD3.X R9, PT, PT, RZ, R7, RZ, P1, !PT ;  /* 0x00000007ff097210 */ /* 0x000fe40000ffe4ff */
[----:B------:R-:W-:Y:S01]  /*1f90*/  ISETP.GE.U32.AND P1, PT, R87, 0x400, PT ;  /* 0x000004005700780c */ /* 0x000fe20003f26070 */
[----:B----4-:R0:W-:Y:S04]  /*1fa0*/  STG.E desc[UR10][R4.64], R91 ;  /* 0x0000005b04007986 */ /* 0x0101e8000c10190a */
[----:B-----5:R0:W-:Y:S04]  /*1fb0*/  STG.E desc[UR10][R6.64], R93 ;  /* 0x0000005d06007986 */ /* 0x0201e8000c10190a */
[----:B-1----:R0:W-:Y:S04]  /*1fc0*/  STG.E desc[UR10][R8.64], R95 ;  /* 0x0000005f08007986 */ /* 0x0021e8000c10190a */
[----:B------:R-:W-:Y:S05]  /*1fd0*/  @!P1 BRA `(.L_x_293) ;  /* 0xfffffffc00a49947 */ /* 0x000fea000383ffff */
[----:B------:R-:W-:Y:S05]  /*1fe0*/  BSYNC.RECONVERGENT B0 ;  /* 0x0000000000007941 */ /* 0x000fea0003800200 */
.L_x_292:
[----:B------:R-:W-:Y:S05]  /*1ff0*/  @!P0 BRA `(.L_x_294) ;  /* 0xffffffec00f88947 */ /* 0x000fea000383ffff */
[----:B------:R-:W-:Y:S05]  /*2000*/  EXIT ;  /* 0x000000000000794d */ /* 0x000fea0003800000 */
.L_x_288:
[----:B------:R-:W-:Y:S01]  /*2010*/  BSSY B0, `(.L_x_295) ;  /* 0x0000007000007945 */ /* 0x000fe20003800000 */
[----:B------:R-:W-:Y:S01]  /*2020*/  MOV R116, R82 ;  /* 0x0000005200747202 */ /* 0x000fe20000000f00 */
[----:B------:R-:W-:Y:S01]  /*2030*/  IMAD.MOV.U32 R115, RZ, RZ, 0x1f ;  /* 0x0000001fff737424 */ /* 0x000fe200078e00ff */
[----:B------:R-:W-:-:S07]  /*2040*/  MOV R114, 0xffffffff ;  /* 0xffffffff00727802 */ /* 0x000fce0000000f00 */
[----:B012---:R-:W-:Y:S05]  /*2050*/  WARPSYNC.COLLECTIVE R114, `(.L_x_296) ;  /* 0x0000000072087348 */ /* 0x007fea0003c00000 */
[----:B--2---:R2:W3:Y:S02]  /*2060*/  SHFL.IDX P1, R117, R113, R116, R115 ;  /* 0x0000007471757389 */ /* 0x0044e40000020073 */
[----:B0123--:R-:W-:Y:S05]  /*2070*/  ENDCOLLECTIVE ;  /* 0x000000000000791b */ /* 0x00ffea0003800000 */
.L_x_296:
[----:B------:R-:W-:Y:S05]  /*2080*/  BSYNC B0 ;  /* 0x0000000000007941 */ /* 0x000fea0003800000 */
.L_x_295:
[----:B------:R-:W-:Y:S01]  /*2090*/  MOV R116, R49 ;  /* 0x0000003100747202 */ /* 0x000fe20000000f00 */
[----:B------:R-:W-:Y:S01]  /*20a0*/  IMAD.MOV.U32 R115, RZ, RZ, 0x1f ;  /* 0x0000001fff737424 */ /* 0x000fe200078e00ff */
[----:B------:R-:W-:Y:S01]  /*20b0*/  MOV R114, 0xffffffff ;  /* 0xffffffff00727802 */ /* 0x000fe20000000f00 */
[----:B------:R-:W-:-:S07]  /*20c0*/  IMAD.MOV.U32 R119, RZ, RZ, R117 ;  /* 0x000000ffff777224 */ /* 0x000fce00078e0075 */
[----:B------:R-:W-:Y:S05]  /*20d0*/  WARPSYNC.COLLECTIVE R114, `(.L_x_297) ;  /* 0x0000000072087348 */ /* 0x000fea0003c00000 */
[----:B------:R0:W1:Y:S02]  /*20e0*/  SHFL.IDX P1, R117, R113, R116, R115 ;  /* 0x0000007471757389 */ /* 0x0000640000020073 */
[----:B01----:R-:W-:Y:S05]  /*20f0*/  ENDCOLLECTIVE ;  /* 0x000000000000791b */ /* 0x003fea0003800000 */
.L_x_297:
[----:B------:R-:W-:Y:S02]  /*2100*/  IMAD R118, R112, R119, RZ ;  /* 0x0000007770767224 */ /* 0x000fe400078e02ff */
[----:B------:R-:W-:Y:S02]  /*2110*/  IMAD.MOV.U32 R116, RZ, RZ, R48 ;  /* 0x000000ffff747224 */ /* 0x000fe400078e0030 */
[----:B------:R-:W-:-:S07]  /*2120*/  IMAD R119, R111, R117, R118 ;  /* 0x000000756f777224 */ /* 0x000fce00078e0276 */
[----:B------:R-:W-:Y:S05]  /*2130*/  WARPSYNC.COLLECTIVE R114, `(.L_x_298) ;  /* 0x0000000072087348 */ /* 0x000fea0003c00000 */
[----:B------:R0:W1:Y:S02]  /*2140*/  SHFL.IDX P1, R117, R113, R116, R115 ;  /* 0x0000007471757389 */ /* 0x0000640000020073 */
[----:B01----:R-:W-:Y:S05]  /*2150*/  ENDCOLLECTIVE ;  /* 0x000000000000791b */ /* 0x003fea0003800000 */
.L_x_298:
[----:B------:R-:W-:Y:S01]  /*2160*/  IMAD.MOV.U32 R116, RZ, RZ, R47 ;  /* 0x000000ffff747224 */ /* 0x000fe200078e002f */
[----:B------:R-:W-:-:S07]  /*2170*/  MOV R120, R117 ;  /* 0x0000007500787202 */ /* 0x000fce0000000f00 */
[----:B------:R-:W-:Y:S05]  /*2180*/  WARPSYNC.COLLECTIVE R114, `(.L_x_299) ;  /* 0x0000000072087348 */ /* 0x000fea0003c00000 */
[----:B------:R0:W1:Y:S02]  /*2190*/  SHFL.IDX P1, R117, R113, R116, R115 ;  /* 0x0000007471757389 */ /* 0x0000640000020073 */
[----:B01----:R-:W-:Y:S05]  /*21a0*/  ENDCOLLECTIVE ;  /* 0x000000000000791b */ /* 0x003fea0003800000 */
.L_x_299:
[----:B------:R-:W-:Y:S01]  /*21b0*/  IMAD R120, R110, R120, R119 ;  /* 0x000000786e787224 */ /* 0x000fe200078e0277 */
[----:B------:R-:W-:-:S03]  /*21c0*/  MOV R116, R46 ;  /* 0x0000002e00747202 */ /* 0x000fc60000000f00 */
[----:B------:R-:W-:-:S07]  /*21d0*/  IMAD R119, R109, R117, R120 ;  /* 0x000000756d777224 */ /* 0x000fce00078e0278 */
[----:B------:R-:W-:Y:S05]  /*21e0*/  WARPSYNC.COLLECTIVE R114, `(.L_x_300) ;  /* 0x0000000072087348 */ /* 0x000fea0003c00000 */
[----:B------:R0:W1:Y:S02]  /*21f0*/  SHFL.IDX P1, R117, R113, R116, R115 ;  /* 0x0000007471757389 */ /* 0x0000640000020073 */
[----:B01----:R-:W-:Y:S05]  /*2200*/  ENDCOLLECTIVE ;  /* 0x000000000000791b */ /* 0x003fea0003800000 */
.L_x_300:
[----:B------:R-:W-:Y:S01]  /*2210*/  MOV R116, R45 ;  /* 0x0000002d00747202 */ /* 0x000fe20000000f00 */
[----:B------:R-:W-:-:S07]  /*2220*/  IMAD.MOV.U32 R118, RZ, RZ, R117 ;  /* 0x000000ffff767224 */ /* 0x000fce00078e0075 */
[----:B------:R-:W-:Y:S05]  /*2230*/  WARPSYNC.COLLECTIVE R114, `(.L_x_301) ;  /* 0x0000000072087348 */ /* 0x000fea0003c00000 */
[----:B------:R0:W1:Y:S02]  /*2240*/  SHFL.IDX P1, R117, R113, R116, R115 ;  /* 0x0000007471757389 */ /* 0x0000640000020073 */
[----:B01----:R-:W-:Y:S05]  /*2250*/  ENDCOLLECTIVE ;  /* 0x000000000000791b */ /* 0x003fea0003800000 */
.L_x_301:
[----:B------:R-:W-:Y:S01]  /*2260*/  IMAD R118, R108, R118, R119 ;  /* 0x000000766c767224 */ /* 0x000fe200078e0277 */
[----:B------:R-:W-:Y:S01]  /*2270*/  MOV R116, R44 ;  /* 0x0000002c00747202 */ /* 0x000fe20000000f00 */
[----:B------:R-:W-:-:S07]  /*2280*/  IMAD.MOV.U32 R121, RZ, RZ, R117 ;  /* 0x000000ffff797224 */ /* 0x000fce00078e0075 */
[----:B------:R-:W-:Y:S05]  /*2290*/  WARPSYNC.COLLECTIVE R114, `(.L_x_302) ;  /* 0x0000000072087348 */ /* 0x000fea0003c00000 */
[----:B------:R0:W1:Y:S02]  /*22a0*/  SHFL.IDX P1, R117, R113, R116, R115 ;  /* 0x0000007471757389 */ /* 0x0000640000020073 */
[----:B01----:R-:W-:Y:S05]  /*22b0*/  ENDCOLLECTIVE ;  /* 0x000000000000791b */ /* 0x003fea0003800000 */
.L_x_302:
[----:B------:R-:W-:Y:S01]  /*22c0*/  IMAD R121, R107, R121, R118 ;  /* 0x000000796b797224 */ /* 0x000fe200078e0276 */
[----:B------:R-:W-:Y:S01]  /*22d0*/  MOV R116, R43 ;  /* 0x0000002b00747202 */ /* 0x000fe20000000f00 */
[----:B------:R-:W-:-:S07]  /*22e0*/  IMAD.MOV.U32 R122, RZ, RZ, R117 ;  /* 0x000000ffff7a7224 */ /* 0x000fce00078e0075 */
[----:B------:R-:W-:Y:S05]  /*22f0*/  WARPSYNC.COLLECTIVE R114, `(.L_x_303) ;  /* 0x0000000072087348 */ /* 0x000fea0003c00000 */
[----:B------:R0:W1:Y:S02]  /*2300*/  SHFL.IDX P1, R117, R113, R116, R115 ;  /* 0x0000007471757389 */ /* 0x0000640000020073 */
[----:B01----:R-:W-:Y:S05]  /*2310*/  ENDCOLLECTIVE ;  /* 0x000000000000791b */ /* 0x003fea0003800000 */
.L_x_303:
[----:B------:R-:W-:Y:S01]  /*2320*/  IMAD R122, R106, R122, R121 ;  /* 0x0000007a6a7a7224 */ /* 0x000fe200078e0279 */
[----:B------:R-:W-:Y:S01]  /*2330*/  MOV R116, R42 ;  /* 0x0000002a00747202 */ /* 0x000fe20000000f00 */
[----:B------:R-:W-:-:S07]  /*2340*/  IMAD.MOV.U32 R123, RZ, RZ, R117 ;  /* 0x000000ffff7b7224 */ /* 0x000fce00078e0075 */
[----:B------:R-:W-:Y:S05]  /*2350*/  WARPSYNC.COLLECTIVE R114, `(.L_x_304) ;  /* 0x0000000072087348 */ /* 0x000fea0003c00000 */
[----:B------:R0:W1:Y:S02]  /*2360*/  SHFL.IDX P1, R117, R113, R116, R115 ;  /* 0x0000007471757389 */ /* 0x0000640000020073 */
[----:B01----:R-:W-:Y:S05]  /*2370*/  ENDCOLLECTIVE ;  /* 0x000000000000791b */ /* 0x003fea0003800000 */
.L_x_304:
[----:B------:R-:W-:Y:S02]  /*2380*/  IMAD R123, R105, R123, R122 ;  /* 0x0000007b697b7224 */ /* 0x000fe400078e027a */
[----:B------:R-:W-:Y:S02]  /*2390*/  IMAD.MOV.U32 R116, RZ, RZ, R41 ;  /* 0x000000ffff747224 */ /* 0x000fe400078e0029 */
[----:B------:R-:W-:-:S07]  /*23a0*/  IMAD R118, R104, R117, R123 ;  /* 0x0000007568767224 */ /* 0x000fce00078e027b */
[----:B------:R-:W-:Y:S05]  /*23b0*/  WARPSYNC.COLLECTIVE R114, `(.L_x_305) ;  /* 0x0000000072087348 */ /* 0x000fea0003c00000 */
[----:B------:R0:W1:Y:S02]  /*23c0*/  SHFL.IDX P1, R117, R113, R116, R115 ;  /* 0x0000007471757389 */ /* 0x0000640000020073 */
[----:B01----:R-:W-:Y:S05]  /*23d0*/  ENDCOLLECTIVE ;  /* 0x000000000000791b */ /* 0x003fea0003800000 */
.L_x_305:
[----:B------:R-:W-:Y:S01]  /*23e0*/  IMAD.MOV.U32 R116, RZ, RZ, R40 ;  /* 0x000000ffff747224 */ /* 0x000fe200078e0028 */
[----:B------:R-:W-:-:S07]  /*23f0*/  MOV R119, R117 ;  /* 0x0000007500777202 */ /* 0x000fce0000000f00 */
[----:B------:R-:W-:Y:S05]  /*2400*/  WARPSYNC.COLLECTIVE R114, `(.L_x_306) ;  /* 0x0000000072087348 */ /* 0x000fea0003c00000 */
[----:B------:R0:W1:Y:S02]  /*2410*/  SHFL.IDX P1, R117, R113, R116, R115 ;  /* 0x0000007471757389 */ /* 0x0000640000020073 */
[----:B01----:R-:W-:Y:S05]  /*2420*/  ENDCOLLECTIVE ;  /* 0x000000000000791b */ /* 0x003fea0003800000 */
.L_x_306:
[----:B------:R-:W-:Y:S02]  /*2430*/  IMAD R119, R103, R119, R118 ;  /* 0x0000007767777224 */ /* 0x000fe400078e0276 */
[----:B------:R-:W-:Y:S01]  /*2440*/  IMAD.MOV.U32 R116, RZ, RZ, R39 ;  /* 0x000000ffff747224 */ /* 0x000fe200078e0027 */
[----:B------:R-:W-:-:S07]  /*2450*/  MOV R120, R117 ;  /* 0x0000007500787202 */ /* 0x000fce0000000f00 */
[----:B------:R-:W-:Y:S05]  /*2460*/  WARPSYNC.COLLECTIVE R114, `(.L_x_307) ;  /* 0x0000000072087348 */ /* 0x000fea0003c00000 */
[----:B------:R0:W1:Y:S02]  /*2470*/  SHFL.IDX P1, R117, R113, R116, R115 ;  /* 0x0000007471757389 */ /* 0x0000640000020073 */
[----:B01----:R-:W-:Y:S05]  /*2480*/  ENDCOLLECTIVE ;  /* 0x000000000000791b */ /* 0x003fea0003800000 */
.L_x_307:
[----:B------:R-:W-:Y:S02]  /*2490*/  IMAD R120, R102, R120, R119 ;  /* 0x0000007866787224 */ /* 0x000fe400078e0277 */
[----:B------:R-:W-:Y:S01]  /*24a0*/  IMAD.MOV.U32 R116, RZ, RZ, R38 ;  /* 0x000000ffff747224 */ /* 0x000fe200078e0026 */
[----:B------:R-:W-:-:S07]  /*24b0*/  MOV R121, R117 ;  /* 0x0000007500797202 */ /* 0x000fce0000000f00 */
[----:B------:R-:W-:Y:S05]  /*24c0*/  WARPSYNC.COLLECTIVE R114, `(.L_x_308) ;  /* 0x0000000072087348 */ /* 0x000fea0003c00000 */
[----:B------:R0:W1:Y:S02]  /*24d0*/  SHFL.IDX P1, R117, R113, R116, R115 ;  /* 0x0000007471757389 */ /* 0x0000640000020073 */
[----:B01----:R-:W-:Y:S05]  /*24e0*/  ENDCOLLECTIVE ;  /* 0x000000000000791b */ /* 0x003fea0003800000 */
.L_x_308:
[----:B------:R-:W-:Y:S02]  /*24f0*/  IMAD R121, R101, R121, R120 ;  /* 0x0000007965797224 */ /* 0x000fe400078e0278 */
[----:B------:R-:W-:Y:S01]  /*2500*/  IMAD.MOV.U32 R116, RZ, RZ, R37 ;  /* 0x000000ffff747224 */ /* 0x000fe200078e0025 */
[----:B------:R-:W-:-:S07]  /*2510*/  MOV R122, R117 ;  /* 0x00000075007a7202 */ /* 0x000fce0000000f00 */
[----:B------:R-:W-:Y:S05]  /*2520*/  WARPSYNC.COLLECTIVE R114, `(.L_x_309) ;  /* 0x0000000072087348 */ /* 0x000fea0003c00000 */
[----:B------:R0:W1:Y:S02]  /*2530*/  SHFL.IDX P1, R117, R113, R116, R115 ;  /* 0x0000007471757389 */ /* 0x0000640000020073 */
[----:B01----:R-:W-:Y:S05]  /*2540*/  ENDCOLLECTIVE ;  /* 0x000000000000791b */ /* 0x003fea0003800000 */
.L_x_309:
[----:B------:R-:W-:Y:S01]  /*2550*/  IMAD R122, R100, R122, R121 ;  /* 0x0000007a647a7224 */ /* 0x000fe200078e0279 */
[----:B------:R-:W-:-:S03]  /*2560*/  MOV R116, R36 ;  /* 0x0000002400747202 */ /* 0x000fc60000000f00 */
[----:B------:R-:W-:-:S07]  /*2570*/  IMAD R119, R99, R117, R122 ;  /* 0x0000007563777224 */ /* 0x000fce00078e027a */
[----:B------:R-:W-:Y:S05]  /*2580*/  WARPSYNC.COLLECTIVE R114, `(.L_x_310) ;  /* 0x0000000072087348 */ /* 0x000fea0003c00000 */
[----:B------:R0:W1:Y:S02]  /*2590*/  SHFL.IDX P1, R117, R113, R116, R115 ;  /* 0x0000007471757389 */ /* 0x0000640000020073 */
[----:B01----:R-:W-:Y:S05]  /*25a0*/  ENDCOLLECTIVE ;  /* 0x000000000000791b */ /* 0x003fea0003800000 */
.L_x_310:
[----:B------:R-:W-:Y:S01]  /*25b0*/  MOV R116, R35 ;  /* 0x0000002300747202 */ /* 0x000fe20000000f00 */
[----:B------:R-:W-:-:S07]  /*25c0*/  IMAD.MOV.U32 R118, RZ, RZ, R117 ;  /* 0x000000ffff767224 */ /* 0x000fce00078e0075 */
[----:B------:R-:W-:Y:S05]  /*25d0*/  WARPSYNC.COLLECTIVE R114, `(.L_x_311) ;  /* 0x0000000072087348 */ /* 0x000fea0003c00000 */
[----:B------:R0:W1:Y:S02]  /*25e0*/  SHFL.IDX P1, R117, R113, R116, R115 ;  /* 0x0000007471757389 */ /* 0x0000640000020073 */
[----:B01----:R-:W-:Y:S05]  /*25f0*/  ENDCOLLECTIVE ;  /* 0x000000000000791b */ /* 0x003fea0003800000 */
.L_x_311:
[----:B------:R-:W-:Y:S02]  /*2600*/  IMAD R118, R98, R118, R119 ;  /* 0x0000007662767224 */ /* 0x000fe400078e0277 */
[----:B------:R-:W-:Y:S02]  /*2610*/  IMAD.MOV.U32 R116, RZ, RZ, R50 ;  /* 0x000000ffff747224 */ /* 0x000fe400078e0032 */
[----:B------:R-:W-:-:S07]  /*2620*/  IMAD R119, R97, R117, R118 ;  /* 0x0000007561777224 */ /* 0x000fce00078e0276 */
[----:B------:R-:W-:Y:S05]  /*2630*/  WARPSYNC.COLLECTIVE R114, `(.L_x_312) ;  /* 0x0000000072087348 */ /* 0x000fea0003c00000 */
[----:B------:R0:W1:Y:S02]  /*2640*/  SHFL.IDX P1, R117, R113, R116, R115 ;  /* 0x0000007471757389 */ /* 0x0000640000020073 */
[----:B01----:R-:W-:Y:S05]  /*2650*/  ENDCOLLECTIVE ;  /* 0x000000000000791b */ /* 0x003fea0003800000 */
.L_x_312:
[----:B------:R-:W-:Y:S01]  /*2660*/  IMAD.MOV.U32 R116, RZ, RZ, R34 ;  /* 0x000000ffff747224 */ /* 0x000fe200078e0022 */
[----:B------:R-:W-:-:S07]  /*2670*/  MOV R120, R117 ;  /* 0x0000007500787202 */ /* 0x000fce0000000f00 */
[----:B------:R-:W-:Y:S05]  /*2680*/  WARPSYNC.COLLECTIVE R114, `(.L_x_313) ;  /* 0x0000000072087348 */ /* 0x000fea0003c00000 */
[----:B------:R0:W1:Y:S02]  /*2690*/  SHFL.IDX P1, R117, R113, R116, R115 ;  /* 0x0000007471757389 */ /* 0x0000640000020073 */
[----:B01----:R-:W-:Y:S05]  /*26a0*/  ENDCOLLECTIVE ;  /* 0x000000000000791b */ /* 0x003fea0003800000 */
.L_x_313:
[----:B------:R-:W-:Y:S02]  /*26b0*/  IMAD R120, R96, R120, R119 ;  /* 0x0000007860787224 */ /* 0x000fe400078e0277 */
[----:B------:R-:W-:Y:S01]  /*26c0*/  IMAD.MOV.U32 R116, RZ, RZ, R33 ;  /* 0x000000ffff747224 */ /* 0x000fe200078e0021 */
[----:B------:R-:W-:-:S07]  /*26d0*/  MOV R121, R117 ;  /* 0x0000007500797202 */ /* 0x000fce0000000f00 */
[----:B------:R-:W-:Y:S05]  /*26e0*/  WARPSYNC.COLLECTIVE R114, `(.L_x_314) ;  /* 0x0000000072087348 */ /* 0x000fea0003c00000 */
[----:B------:R0:W1:Y:S02]  /*26f0*/  SHFL.IDX P1, R117, R113, R116, R115 ;  /* 0x0000007471757389 */ /* 0x0000640000020073 */
[----:B01----:R-:W-:Y:S05]  /*2700*/  ENDCOLLECTIVE ;  /* 0x000000000000791b */ /* 0x003fea0003800000 */
.L_x_314:
[----:B------:R-:W-:Y:S02]  /*2710*/  IMAD R121, R95, R121, R120 ;  /* 0x000000795f797224 */ /* 0x000fe400078e0278 */
[----:B------:R-:W-:Y:S01]  /*2720*/  IMAD.MOV.U32 R116, RZ, RZ, R32 ;  /* 0x000000ffff747224 */ /* 0x000fe200078e0020 */
[----:B------:R-:W-:-:S07]  /*2730*/  MOV R122, R117 ;  /* 0x00000075007a7202 */ /* 0x000fce0000000f00 */
[----:B------:R-:W-:Y:S05]  /*2740*/  WARPSYNC.COLLECTIVE R114, `(.L_x_315) ;  /* 0x0000000072087348 */ /* 0x000fea0003c00000 */
[----:B------:R0:W1:Y:S02]  /*2750*/  SHFL.IDX P1, R117, R113, R116, R115 ;  /* 0x0000007471757389 */ /* 0x0000640000020073 */
[----:B01----:R-:W-:Y:S05]  /*2760*/  ENDCOLLECTIVE ;  /* 0x000000000000791b */ /* 0x003fea0003800000 */
.L_x_315:
[----:B------:R-:W-:Y:S02]  /*2770*/  IMAD R122, R94, R122, R121 ;  /* 0x0000007a5e7a7224 */ /* 0x000fe400078e0279 */
[----:B------:R-:W-:Y:S01]  /*2780*/  IMAD.MOV.U32 R116, RZ, RZ, R31 ;  /* 0x000000ffff747224 */ /* 0x000fe200078e001f */
[----:B------:R-:W-:-:S07]  /*2790*/  MOV R123, R117 ;  /* 0x00000075007b7202 */ /* 0x000fce0000000f00 */
[----:B------:R-:W-:Y:S05]  /*27a0*/  WARPSYNC.COLLECTIVE R114, `(.L_x_316) ;  /* 0x0000000072087348 */ /* 0x000fea0003c00000 */
[----:B------:R0:W1:Y:S02]  /*27b0*/  SHFL.IDX P1, R117, R113, R116, R115 ;  /* 0x0000007471757389 */ /* 0x0000640000020073 */
[----:B01----:R-:W-:Y:S05]  /*27c0*/  ENDCOLLECTIVE ;  /* 0x000000000000791b */ /* 0x003fea0003800000 */
.L_x_316:
[----:B------:R-:W-:Y:S01]  /*27d0*/  IMAD R123, R93, R123, R122 ;  /* 0x0000007b5d7b7224 */ /* 0x000fe200078e027a */
[----:B------:R-:W-:-:S03]  /*27e0*/  MOV R116, R30 ;  /* 0x0000001e00747202 */ /* 0x000fc60000000f00 */
[----:B------:R-:W-:-:S07]  /*27f0*/  IMAD R118, R92, R117, R123 ;  /* 0x000000755c767224 */ /* 0x000fce00078e027b */
[----:B------:R-:W-:Y:S05]  /*2800*/  WARPSYNC.COLLECTIVE R114, `(.L_x_317) ;  /* 0x0000000072087348 */ /* 0x000fea0003c00000 */
[----:B------:R0:W1:Y:S02]  /*2810*/  SHFL.IDX P1, R117, R113, R116, R115 ;  /* 0x0000007471757389 */ /* 0x0000640000020073 */
[----:B01----:R-:W-:Y:S05]  /*2820*/  ENDCOLLECTIVE ;  /* 0x000000000000791b */ /* 0x003fea0003800000 */
.L_x_317:
[----:B------:R-:W-:Y:S01]  /*2830*/  MOV R116, R29 ;  /* 0x0000001d00747202 */ /* 0x000fe20000000f00 */
[----:B------:R-:W-:-:S07]  /*2840*/  IMAD.MOV.U32 R119, RZ, RZ, R117 ;  /* 0x000000ffff777224 */ /* 0x000fce00078e0075 */
[----:B------:R-:W-:Y:S05]  /*2850*/  WARPSYNC.COLLECTIVE R114, `(.L_x_318) ;  /* 0x0000000072087348 */ /* 0x000fea0003c00000 */
[----:B------:R0:W1:Y:S02]  /*2860*/  SHFL.IDX P1, R117, R113, R116, R115 ;  /* 0x0000007471757389 */ /* 0x0000640000020073 */
[----:B01----:R-:W-:Y:S05]  /*2870*/  ENDCOLLECTIVE ;  /* 0x000000000000791b */ /* 0x003fea0003800000 */
.L_x_318:
[----:B------:R-:W-:Y:S01]  /*2880*/  IMAD R119, R91, R119, R118 ;  /* 0x000000775b777224 */ /* 0x000fe200078e0276 */
[----:B------:R-:W-:Y:S01]  /*2890*/  MOV R116, R28 ;  /* 0x0000001c00747202 */ /* 0x000fe20000000f00 */
[----:B------:R-:W-:-:S07]  /*28a0*/  IMAD.MOV.U32 R120, RZ, RZ, R117 ;  /* 0x000000ffff787224 */ /* 0x000fce00078e0075 */
[----:B------:R-:W-:Y:S05]  /*28b0*/  WARPSYNC.COLLECTIVE R114, `(.L_x_319) ;  /* 0x0000000072087348 */ /* 0x000fea0003c00000 */
[----:B------:R0:W1:Y:S02]  /*28c0*/  SHFL.IDX P1, R117, R113, R116, R115 ;  /* 0x0000007471757389 */ /* 0x0000640000020073 */
[----:B01----:R-:W-:Y:S05]  /*28d0*/  ENDCOLLECTIVE ;  /* 0x000000000000791b */ /* 0x003fea0003800000 */
.L_x_319:
[----:B------:R-:W-:Y:S01]  /*28e0*/  IMAD R120, R90, R120, R119 ;  /* 0x000000785a787224 */ /* 0x000fe200078e0277 */
[----:B------:R-:W-:Y:S01]  /*28f0*/  MOV R116, R27 ;  /* 0x0000001b00747202 */ /* 0x000fe20000000f00 */
[----:B------:R-:W-:-:S07]  /*2900*/  IMAD.MOV.U32 R121, RZ, RZ, R117 ;  /* 0x000000ffff797224 */ /* 0x000fce00078e0075 */
[----:B------:R-:W-:Y:S05]  /*2910*/  WARPSYNC.COLLECTIVE R114, `(.L_x_320) ;  /* 0x0000000072087348 */ /* 0x000fea0003c00000 */
[----:B------:R0:W1:Y:S02]  /*2920*/  SHFL.IDX P1, R117, R113, R116, R115 ;  /* 0x0000007471757389 */ /* 0x0000640000020073 */
[----:B01----:R-:W-:Y:S05]  /*2930*/  ENDCOLLECTIVE ;  /* 0x000000000000791b */ /* 0x003fea0003800000 */
.L_x_320:
[----:B------:R-:W-:Y:S01]  /*2940*/  IMAD R121, R89, R121, R120 ;  /* 0x0000007959797224 */ /* 0x000fe200078e0278 */
[----:B------:R-:W-:Y:S01]  /*2950*/  MOV R116, R26 ;  /* 0x0000001a00747202 */ /* 0x000fe20000000f00 */
[----:B------:R-:W-:-:S07]  /*2960*/  IMAD.MOV.U32 R122, RZ, RZ, R117 ;  /* 0x000000ffff7a7224 */ /* 0x000fce00078e0075 */
[----:B------:R-:W-:Y:S05]  /*2970*/  WARPSYNC.COLLECTIVE R114, `(.L_x_321) ;  /* 0x0000000072087348 */ /* 0x000fea0003c00000 */
[----:B------:R0:W1:Y:S02]  /*2980*/  SHFL.IDX P1, R117, R113, R116, R115 ;  /* 0x0000007471757389 */ /* 0x0000640000020073 */
[----:B01----:R-:W-:Y:S05]  /*2990*/  ENDCOLLECTIVE ;  /* 0x000000000000791b */ /* 0x003fea0003800000 */
.L_x_321:
[----:B------:R-:W-:Y:S02]  /*29a0*/  IMAD R122, R88, R122, R121 ;  /* 0x0000007a587a7224 */ /* 0x000fe400078e0279 */
[----:B------:R-:W-:Y:S02]  /*29b0*/  IMAD.MOV.U32 R116, RZ, RZ, R25 ;  /* 0x000000ffff747224 */ /* 0x000fe400078e0019 */
[----:B------:R-:W-:-:S07]  /*29c0*/  IMAD R119, R9, R117, R122 ;  /* 0x0000007509777224 */ /* 0x000fce00078e027a */
[----:B------:R-:W-:Y:S05]  /*29d0*/  WARPSYNC.COLLECTIVE R114, `(.L_x_322) ;  /* 0x0000000072087348 */ /* 0x000fea0003c00000 */
[----:B------:R0:W1:Y:S02]  /*29e0*/  SHFL.IDX P1, R117, R113, R116, R115 ;  /* 0x0000007471757389 */ /* 0x0000640000020073 */
[----:B01----:R-:W-:Y:S05]  /*29f0*/  ENDCOLLECTIVE ;  /* 0x000000000000791b */ /* 0x003fea0003800000 */
.L_x_322:
[----:B------:R-:W-:Y:S01]  /*2a00*/  IMAD.MOV.U32 R116, RZ, RZ, R24 ;  /* 0x000000ffff747224 */ /* 0x000fe200078e0018 */
[----:B------:R-:W-:-:S07]  /*2a10*/  MOV R118, R117 ;  /* 0x0000007500767202 */ /* 0x000fce0000000f00 */
[----:B------:R-:W-:Y:S05]  /*2a20*/  WARPSYNC.COLLECTIVE R114, `(.L_x_323) ;  /* 0x0000000072087348 */ /* 0x000fea0003c00000 */
[----:B------:R0:W1:Y:S02]  /*2a30*/  SHFL.IDX P1, R117, R113, R116, R115 ;  /* 0x0000007471757389 */ /* 0x0000640000020073 */
[----:B01----:R-:W-:Y:S05]  /*2a40*/  ENDCOLLECTIVE ;  /* 0x000000000000791b */ /* 0x003fea0003800000 */
.L_x_323:
[----:B------:R-:W-:Y:S01]  /*2a50*/  IMAD R118, R8, R118, R119 ;  /* 0x0000007608767224 */ /* 0x000fe200078e0277 */
[----:B------:R-:W-:-:S03]  /*2a60*/  MOV R116, R23 ;  /* 0x0000001700747202 */ /* 0x000fc60000000f00 */
[----:B------:R-:W-:-:S07]  /*2a70*/  IMAD R119, R7, R117, R118 ;  /* 0x0000007507777224 */ /* 0x000fce00078e0276 */
[----:B------:R-:W-:Y:S05]  /*2a80*/  WARPSYNC.COLLECTIVE R114, `(.L_x_324) ;  /* 0x0000000072087348 */ /* 0x000fea0003c00000 */
[----:B------:R0:W1:Y:S02]  /*2a90*/  SHFL.IDX P1, R117, R113, R116, R115 ;  /* 0x0000007471757389 */ /* 0x0000640000020073 */
[----:B01----:R-:W-:Y:S05]  /*2aa0*/  ENDCOLLECTIVE ;  /* 0x000000000000791b */ /* 0x003fea0003800000 */
.L_x_324:
[----:B------:R-:W-:Y:S01]  /*2ab0*/  MOV R116, R22 ;  /* 0x0000001600747202 */ /* 0x000fe20000000f00 */
[----:B------:R-:W-:-:S07]  /*2ac0*/  IMAD.MOV.U32 R120, RZ, RZ, R117 ;  /* 0x000000ffff787224 */ /* 0x000fce00078e0075 */
[----:B------:R-:W-:Y:S05]  /*2ad0*/  WARPSYNC.COLLECTIVE R114, `(.L_x_325) ;  /* 0x0000000072087348 */ /* 0x000fea0003c00000 */
[----:B------:R0:W1:Y:S02]  /*2ae0*/  SHFL.IDX P1, R117, R113, R116, R115 ;  /* 0x0000007471757389 */ /* 0x0000640000020073 */
[----:B01----:R-:W-:Y:S05]  /*2af0*/  ENDCOLLECTIVE ;  /* 0x000000000000791b */ /* 0x003fea0003800000 */
.L_x_325:
[----:B------:R-:W-:Y:S01]  /*2b00*/  IMAD R120, R6, R120, R119 ;  /* 0x0000007806787224 */ /* 0x000fe200078e0277 */
[----:B------:R-:W-:Y:S01]  /*2b10*/  MOV R116, R21 ;  /* 0x0000001500747202 */ /* 0x000fe20000000f00 */
[----:B------:R-:W-:-:S07]  /*2b20*/  IMAD.MOV.U32 R121, RZ, RZ, R117 ;  /* 0x000000ffff797224 */ /* 0x000fce00078e0075 */
[----:B------:R-:W-:Y:S05]  /*2b30*/  WARPSYNC.COLLECTIVE R114, `(.L_x_326) ;  /* 0x0000000072087348 */ /* 0x000fea0003c00000 */
[----:B------:R0:W1:Y:S02]  /*2b40*/  SHFL.IDX P1, R117, R113, R116, R115 ;  /* 0x0000007471757389 */ /* 0x0000640000020073 */
[----:B01----:R-:W-:Y:S05]  /*2b50*/  ENDCOLLECTIVE ;  /* 0x000000000000791b */ /* 0x003fea0003800000 */
.L_x_326:
[----:B------:R-:W-:Y:S01]  /*2b60*/  IMAD R121, R5, R121, R120 ;  /* 0x0000007905797224 */ /* 0x000fe200078e0278 */
[----:B------:R-:W-:Y:S01]  /*2b70*/  MOV R116, R18 ;  /* 0x0000001200747202 */ /* 0x000fe20000000f00 */
[----:B------:R-:W-:-:S07]  /*2b80*/  IMAD.MOV.U32 R122, RZ, RZ, R117 ;  /* 0x000000ffff7a7224 */ /* 0x000fce00078e0075 */
[----:B------:R-:W-:Y:S05]  /*2b90*/  WARPSYNC.COLLECTIVE R114, `(.L_x_327) ;  /* 0x0000000072087348 */ /* 0x000fea0003c00000 */
[----:B------:R0:W1:Y:S02]  /*2ba0*/  SHFL.IDX P1, R117, R113, R116, R115 ;  /* 0x0000007471757389 */ /* 0x0000640000020073 */
[----:B01----:R-:W-:Y:S05]  /*2bb0*/  ENDCOLLECTIVE ;  /* 0x000000000000791b */ /* 0x003fea0003800000 */
.L_x_327:
[----:B------:R-:W-:Y:S02]  /*2bc0*/  IMAD R121, R4, R122, R121 ;  /* 0x0000007a04797224 */ /* 0x000fe400078e0279 */
[----:B------:R-:W-:Y:S01]  /*2bd0*/  IMAD.MOV.U32 R123, RZ, RZ, R117 ;  /* 0x000000ffff7b7224 */ /* 0x000fe200078e0075 */
[----:B------:R-:W-:Y:S06]  /*2be0*/  BRA `(.L_x_328) ;  /* 0xfffffff000107947 */ /* 0x000fec000383ffff */
        .weak           $__internal_2_$__cuda_sm20_div_u16
        .type           $__internal_2_$__cuda_sm20_div_u16,@function
        .size           $__internal_2_$__cuda_sm20_div_u16,(.L_x_20292 - $__internal_2_$__cuda_sm20_div_u16)
$__internal_2_$__cuda_sm20_div_u16:
[----:B------:R-:W0:Y:S01]  /*2bf0*/  I2F.U16 R2, UR4 ;  /* 0x0000000400027d06 */ /* 0x000e220008101000 */
[----:B------:R-:W-:Y:S01]  /*2c00*/  HFMA2 R3, -RZ, RZ, 15, 0 ;  /* 0x4b800000ff037431 */ /* 0x000fe200000001ff */
[----:B------:R-:W-:Y:S02]  /*2c10*/  I2FP.F32.U32.RZ R0, R0 ;  /* 0x0000000000007245 */ /* 0x000fe4000020d000 */
[C---:B0-----:R-:W-:Y:S02]  /*2c20*/  FSETP.GEU.AND P1, PT, |R2|.reuse, 1.175494350822287508e-38, PT ;  /* 0x008000000200780b */ /* 0x041fe40003f2e200 */
[----:B------:R-:W-:Y:S02]  /*2c30*/  FSETP.GT.AND P0, PT, |R2|, 8.50705917302346158658e+37, PT ;  /* 0x7e8000000200780b */ /* 0x000fe40003f04200 */
[----:B------:R-:W-:-:S04]  /*2c40*/  FSEL R3, R3, 1, !P1 ;  /* 0x3f80000003037808 */ /* 0x000fc80004800000 */
[----:B------:R-:W-:Y:S02]  /*2c50*/  FSEL R3, R3, 0.25, !P0 ;  /* 0x3e80000003037808 */ /* 0x000fe40004000000 */
[----:B------:R-:W-:-:S03]  /*2c60*/  ISETP.NE.U32.AND P0, PT, RZ, UR4, PT ;  /* 0x00000004ff007c0c */ /* 0x000fc6000bf05070 */
[----:B------:R-:W-:Y:S01]  /*2c70*/  FMUL R4, R2, R3 ;  /* 0x0000000302047220 */ /* 0x000fe20000400000 */
[----:B------:R-:W-:-:S05]  /*2c80*/  IMAD.MOV.U32 R2, RZ, RZ, R5 ;  /* 0x000000ffff027224 */ /* 0x000fca00078e0005 */
[----:B------:R-:W0:Y:S02]  /*2c90*/  MUFU.RCP R4, R4 ;  /* 0x0000000400047308 */ /* 0x000e240000001000 */
[----:B0-----:R-:W-:-:S04]  /*2ca0*/  FMUL R3, R3, R4 ;  /* 0x0000000403037220 */ /* 0x001fc80000400000 */
[----:B------:R-:W-:-:S04]  /*2cb0*/  VIADD R3, R3, 0x2 ;  /* 0x0000000203037836 */ /* 0x000fc80000000000 */
[----:B------:R-:W-:Y:S01]  /*2cc0*/  FMUL.RZ R0, R0, R3 ;  /* 0x0000000300007220 */ /* 0x000fe2000040c000 */
[----:B------:R-:W-:-:S05]  /*2cd0*/  HFMA2 R3, -RZ, RZ, 0, 0 ;  /* 0x00000000ff037431 */ /* 0x000fca00000001ff */
[----:B------:R-:W0:Y:S02]  /*2ce0*/  F2I.U32.TRUNC.NTZ R0, R0 ;  /* 0x0000000000007305 */ /* 0x000e24000020f000 */
[----:B0-----:R-:W-:Y:S02]  /*2cf0*/  LOP3.LUT R80, R0, 0xffff, RZ, 0xc0, !PT ;  /* 0x0000ffff00507812 */ /* 0x001fe400078ec0ff */
[----:B------:R-:W-:Y:S01]  /*2d00*/  @!P0 MOV R80, 0xffffffff ;  /* 0xffffffff00508802 */ /* 0x000fe20000000f00 */
[----:B------:R-:W-:Y:S06]  /*2d10*/  RET.REL.NODEC R2 `(_Z9cuda_gemmIiLi128ELi16ELi1ELi1024ELi32ELi32ELi1EEviiiPT_S1_S1_ii) ;  /* 0xffffffd002b87950 */ /* 0x000fec0003c3ffff */
.L_x_329:
        /* <DEDUP_REMOVED lines=14> */
.L_x_20292:


//--------------------- .text._Z9cuda_gemmIiLi128ELi16ELi1ELi1024ELi32ELi32ELi0EEviiiPT_S1_S1_ii --------------------------
	.section	.text._Z9cuda_gemmIiLi128ELi16ELi1ELi1024ELi32ELi32ELi0EEviiiPT_S1_S1_ii,"ax",@progbits
	.align	128
        .global         _Z9cuda_gemmIiLi128ELi16ELi1ELi1024ELi32ELi32ELi0EEviiiPT_S1_S1_ii
        .type           _Z9cuda_gemmIiLi128ELi16ELi1ELi1024ELi32ELi32ELi0EEviiiPT_S1_S1_ii,@function
        .size           _Z9cuda_gemmIiLi128ELi16ELi1ELi1024ELi32ELi32ELi0EEviiiPT_S1_S1_ii,(.L_x_20293 - _Z9cuda_gemmIiLi128ELi16ELi1ELi1024ELi32ELi32ELi0EEviiiPT_S1_S1_ii)
        .other          _Z9cuda_gemmIiLi128ELi16ELi1ELi1024ELi32ELi32ELi0EEviiiPT_S1_S1_ii,@"STO_CUDA_ENTRY STV_DEFAULT"
_Z9cuda_gemmIiLi128ELi16ELi1ELi1024ELi32ELi32ELi0EEviiiPT_S1_S1_ii:
.text._Z9cuda_gemmIiLi128ELi16ELi1ELi1024ELi32ELi32ELi0EEviiiPT_S1_S1_ii:
        /* <DEDUP_REMOVED lines=8> */
[----:B0-----:R-:W-:-:S06]  /*0080*/  VIADD R2, R0, 0xffffffe ;  /* 0x0ffffffe00027836 */ /* 0x001fcc0000000000 */
[----:B------:R0:W3:Y:S02]  /*0090*/  F2I.FTZ.U32.TRUNC.NTZ R3, R2 ;  /* 0x0000000200037305 */ /* 0x0000e4000021f000 */
[----:B0-----:R-:W-:Y:S02]  /*00a0*/  IMAD.MOV.U32 R2, RZ, RZ, RZ ;  /* 0x000000ffff027224 */ /* 0x001fe400078e00ff */
[----:B---3--:R-:W-:-:S04]  /*00b0*/  IMAD.MOV R5, RZ, RZ, -R3 ;  /* 0x000000ffff057224 */ /* 0x008fc800078e0a03 */
[----:B------:R-:W-:-:S04]  /*00c0*/  IMAD R5, R5, R4, RZ ;  /* 0x0000000405057224 */ /* 0x000fc800078e02ff */
[----:B------:R-:W-:Y:S01]  /*00d0*/  IMAD.HI.U32 R3, R3, R5, R2 ;  /* 0x0000000503037227 */ /* 0x000fe200078e0002 */
[----:B------:R-:W-:-:S04]  /*00e0*/  LOP3.LUT R2, R23, 0x400, RZ, 0x3c, !PT ;  /* 0x0000040017027812 */ /* 0x000fc800078e3cff */
[----:B------:R-:W-:Y:S01]  /*00f0*/  ISETP.GE.AND P2, PT, R2, RZ, PT ;  /* 0x000000ff0200720c */ /* 0x000fe20003f46270 */
[----:B------:R-:W-:-:S04]  /*0100*/  IMAD.HI.U32 R0, R3, 0x400, RZ ;  /* 0x0000040003007827 */ /* 0x000fc800078e00ff */
[----:B------:R-:W-:-:S04]  /*0110*/  IMAD.MOV R3, RZ, RZ, -R0 ;  /* 0x000000ffff037224 */ /* 0x000fc800078e0a00 */
[----:B------:R-:W-:-:S05]  /*0120*/  IMAD R3, R4, R3, 0x400 ;  /* 0x0000040004037424 */ /* 0x000fca00078e0203 */
[----:B------:R-:W-:-:S13]  /*0130*/  ISETP.GT.U32.AND P1, PT, R4, R3, PT ;  /* 0x000000030400720c */ /* 0x000fda0003f24070 */
[-C--:B------:R-:W-:Y:S01]  /*0140*/  @!P1 IADD3 R3, PT, PT, R3, -R4.reuse, RZ ;  /* 0x8000000403039210 */ /* 0x080fe20007ffe0ff */
[----:B------:R-:W-:Y:S01]  /*0150*/  @!P1 VIADD R0, R0, 0x1 ;  /* 0x0000000100009836 */ /* 0x000fe20000000000 */
[----:B------:R-:W-:Y:S02]  /*0160*/  ISETP.NE.AND P1, PT, R23, RZ, PT ;  /* 0x000000ff1700720c */ /* 0x000fe40003f25270 */
[----:B------:R-:W-:Y:S01]  /*0170*/  ISETP.GE.U32.AND P0, PT, R3, R4, PT ;  /* 0x000000040300720c */ /* 0x000fe20003f06070 */
[----:B------:R-:W-:-:S12]  /*0180*/  IMAD R3, R23, R22, RZ ;  /* 0x0000001617037224 */ /* 0x000fd800078e02ff */
[----:B------:R-:W-:Y:S01]  /*0190*/  @P0 VIADD R0, R0, 0x1 ;  /* 0x0000000100000836 */ /* 0x000fe20000000000 */
[----:B-1----:R-:W-:-:S03]  /*01a0*/  ISETP.GE.U32.AND P0, PT, R20, R3, PT ;  /* 0x000000031400720c */ /* 0x002fc60003f06070 */
[----:B------:R-:W-:Y:S01]  /*01b0*/  @!P2 IMAD.MOV R0, RZ, RZ, -R0 ;  /* 0x000000ffff00a224 */ /* 0x000fe200078e0a00 */
        /* <DEDUP_REMOVED lines=20> */
[----:B------:R-:W-:-:S05]  /*0300*/  HFMA2 R8, -RZ, RZ, 0, 0 ;  /* 0x00000000ff087431 */ /* 0x000fca00000001ff */
[----:B------:R-:W2:Y:S01]  /*0310*/  F2I.FTZ.U32.TRUNC.NTZ R9, R9 ;  /* 0x0000000900097305 */ /* 0x000ea2000021f000 */
[----:B-----5:R-:W-:-:S07]  /*0320*/  IADD3 R4, PT, PT, R12, 0xffffffe, RZ ;  /* 0x0ffffffe0c047810 */ /* 0x020fce0007ffe0ff */
[----:B------:R3:W5:Y:S01]  /*0330*/  F2I.FTZ.U32.TRUNC.NTZ R5, R4 ;  /* 0x0000000400057305 */ /* 0x000762000021f000 */
[----:B--2---:R-:W-:Y:S02]  /*0340*/  IMAD.MOV R12, RZ, RZ, -R9 ;  /* 0x000000ffff0c7224 */ /* 0x004fe400078e0a09 */
[----:B---3--:R-:W-:Y:S02]  /*0350*/  IMAD.MOV.U32 R4, RZ, RZ, RZ ;  /* 0x000000ffff047224 */ /* 0x008fe400078e00ff */
[----:B------:R-:W-:Y:S01]  /*0360*/  IMAD R15, R12, R23, RZ ;  /* 0x000000170c0f7224 */ /* 0x000fe200078e02ff */
[----:B------:R-:W-:Y:S01]  /*0370*/  LOP3.LUT R12, RZ, R22, RZ, 0x33, !PT ;  /* 0x00000016ff0c7212 */ /* 0x000fe200078e33ff */
[----:B-----5:R-:W-:Y:S02]  /*0380*/  IMAD.MOV R13, RZ, RZ, -R5 ;  /* 0x000000ffff0d7224 */ /* 0x020fe400078e0a05 */
[----:B------:R-:W-:-:S04]  /*0390*/  IMAD.HI.U32 R15, R9, R15, R8 ;  /* 0x0000000f090f7227 */ /* 0x000fc800078e0008 */
[----:B------:R-:W-:Y:S02]  /*03a0*/  IMAD R13, R13, R22, RZ ;  /* 0x000000160d0d7224 */ /* 0x000fe400078e02ff */
[----:B------:R-:W-:Y:S02]  /*03b0*/  IMAD.MOV.U32 R8, RZ, RZ, R20 ;  /* 0x000000ffff087224 */ /* 0x000fe400078e0014 */
[----:B0---4-:R-:W-:-:S07]  /*03c0*/  IMAD.HI.U32 R13, R5, R13, R4 ;  /* 0x0000000d050d7227 */ /* 0x011fce00078e0004 */
.L_x_332:
        /* <DEDUP_REMOVED lines=8> */
[----:B------:R-:W-:Y:S01]  /*0450*/  IMAD R18, R23, R18, R8 ;  /* 0x0000001217127224 */ /* 0x000fe200078e0208 */
[----:B------:R-:W-:-:S04]  /*0460*/  IADD3 R8, PT, PT, R19, R8, RZ ;  /* 0x0000000813087210 */ /* 0x000fc80007ffe0ff */
[----:B------:R-:W-:-:S07]  /*0470*/  ISETP.GE.U32.AND P2, PT, R18, R23, PT ;  /* 0x000000171200720c */ /* 0x000fce0003f46070 */
[----:B------:R-:W-:-:S05]  /*0480*/  @P0 IMAD.IADD R9, R9, 0x1, -R22 ;  /* 0x0000000109090824 */ /* 0x000fca00078e0a16 */
[----:B------:R-:W-:Y:S01]  /*0490*/  ISETP.GE.U32.AND P0, PT, R9, R22, PT ;  /* 0x000000160900720c */ /* 0x000fe20003f06070 */
[----:B------:R-:W-:Y:S01]  /*04a0*/  @P2 VIADD R16, R16, 0x1 ;  /* 0x0000000110102836 */ /* 0x000fe20000000000 */
[----:B------:R-:W-:-:S04]  /*04b0*/  @P2 IADD3 R18, PT, PT, R18, -R23, RZ ;  /* 0x8000001712122210 */ /* 0x000fc80007ffe0ff */
[----:B------:R-:W-:-:S07]  /*04c0*/  ISETP.GE.U32.AND P3, PT, R18, R23, PT ;  /* 0x000000171200720c */ /* 0x000fce0003f66070 */
[----:B------:R-:W-:Y:S01]  /*04d0*/  @P0 IMAD.IADD R9, R9, 0x1, -R22 ;  /* 0x0000000109090824 */ /* 0x000fe200078e0a16 */
[----:B------:R-:W-:-:S04]  /*04e0*/  ISETP.GE.U32.AND P0, PT, R8, R3, PT ;  /* 0x000000030800720c */ /* 0x000fc80003f06070 */
[----:B------:R-:W-:Y:S01]  /*04f0*/  SEL R9, R12, R9, !P1 ;  /* 0x000000090c097207 */ /* 0x000fe20004800000 */
[----:B------:R-:W-:-:S04]  /*0500*/  @P3 VIADD R16, R16, 0x1 ;  /* 0x0000000110103836 */ /* 0x000fc80000000000 */
[----:B------:R-:W-:Y:S01]  /*0510*/  IMAD R9, R9, 0x84, R14 ;  /* 0x0000008409097824 */ /* 0x000fe200078e020e */
[----:B------:R-:W-:-:S05]  /*0520*/  SEL R16, R17, R16, !P4 ;  /* 0x0000001011107207 */ /* 0x000fca0006000000 */
[----:B------:R-:W-:-:S05]  /*0530*/  IMAD R9, R16, 0x4, R9 ;  /* 0x0000000410097824 */ /* 0x000fca00078e0209 */
[----:B--2---:R2:W-:Y:S01]  /*0540*/  STS [R9], R4 ;  /* 0x0000000409007388 */ /* 0x0045e20000000800 */
[----:B------:R-:W-:Y:S05]  /*0550*/  @!P0 BRA `(.L_x_332) ;  /* 0xfffffffc009c8947 */ /* 0x000fea000383ffff */
.L_x_331:
[----:B------:R-:W-:Y:S05]  /*0560*/  BSYNC.RECONVERGENT B0 ;  /* 0x0000000000007941 */ /* 0x000fea0003800200 */
.L_x_330:
[----:B------:R-:W3:Y:S01]  /*0570*/  LDC R3, c[0x0][0x360] ;  /* 0x0000d800ff037b82 */ /* 0x000ee20000000800 */
[----:B------:R-:W-:Y:S02]  /*0580*/  IMAD.MOV R5, RZ, RZ, -R2 ;  /* 0x000000ffff057224 */ /* 0x000fe400078e0a02 */
[----:B0-----:R-:W-:Y:S02]  /*0590*/  IMAD.MOV.U32 R10, RZ, RZ, RZ ;  /* 0x000000ffff0a7224 */ /* 0x001fe400078e00ff */
[----:B-1----:R-:W-:-:S03]  /*05a0*/  IMAD R5, R5, R11, RZ ;  /* 0x0000000b05057224 */ /* 0x002fc600078e02ff */
[----:B--2---:R-:W0:Y:S01]  /*05b0*/  LDC R4, c[0x0][0x374] ;  /* 0x0000dd00ff047b82 */ /* 0x004e220000000800 */
[----:B------:R-:W-:-:S06]  /*05c0*/  IMAD.HI.U32 R5, R11, R5, R10 ;  /* 0x000000050b057227 */ /* 0x000fcc00078e000a */
[----:B------:R-:W-:Y:S01]  /*05d0*/  IMAD.HI.U32 R5, R5, R20, RZ ;  /* 0x0000001405057227 */ /* 0x000fe200078e00ff */
[----:B------:R-:W1:Y:S03]  /*05e0*/  S2UR UR4, SR_CTAID.Y ;  /* 0x00000000000479c3 */ /* 0x000e660000002600 */
[----:B------:R-:W-:-:S04]  /*05f0*/  IMAD.MOV R7, RZ, RZ, -R5 ;  /* 0x000000ffff077224 */ /* 0x000fc800078e0a05 */
[----:B------:R-:W-:-:S05]  /*0600*/  IMAD R7, R2, R7, R20 ;  /* 0x0000000702077224 */ /* 0x000fca00078e0214 */
[----:B------:R-:W-:Y:S01]  /*0610*/  ISETP.GE.U32.AND P0, PT, R7, R2, PT ;  /* 0x000000020700720c */ /* 0x000fe20003f06070 */
[----:B0-----:R-:W-:-:S05]  /*0620*/  IMAD.SHL.U32 R6, R4, 0x10, RZ ;  /* 0x0000001004067824 */ /* 0x001fca00078e00ff */
[----:B-1----:R-:W-:-:S13]  /*0630*/  ISETP.LE.U32.AND P1, PT, R6, UR4, PT ;  /* 0x0000000406007c0c */ /* 0x002fda000bf23070 */
[----:B---3--:R-:W-:Y:S05]  /*0640*/  @P1 EXIT ;  /* 0x000000000000194d */ /* 0x008fea0003800000 */
[----:B------:R-:W0:Y:S01]  /*0650*/  S2UR UR5, SR_CTAID.X ;  /* 0x00000000000579c3 */ /* 0x000e220000002500 */
[----:B------:R-:W-:Y:S01]  /*0660*/  @P0 IADD3 R7, PT, PT, -R2, R7, RZ ;  /* 0x0000000702070210 */ /* 0x000fe20007ffe1ff */
[----:B------:R-:W-:Y:S01]  /*0670*/  IMAD.IADD R6, R20, 0x1, R3 ;  /* 0x0000000114067824 */ /* 0x000fe200078e0203 */
[----:B------:R-:W-:Y:S01]  /*0680*/  ISETP.NE.U32.AND P2, PT, R2, RZ, PT ;  /* 0x000000ff0200720c */ /* 0x000fe20003f45070 */
[----:B------:R-:W-:Y:S01]  /*0690*/  @P0 VIADD R5, R5, 0x1 ;  /* 0x0000000105050836 */ /* 0x000fe20000000000 */
[----:B------:R-:W-:Y:S01]  /*06a0*/  ISETP.GE.U32.AND P1, PT, R7, R2, PT ;  /* 0x000000020700720c */ /* 0x000fe20003f26070 */
[----:B------:R-:W-:Y:S01]  /*06b0*/  IMAD.U32 R7, RZ, RZ, UR4 ;  /* 0x00000004ff077e24 */ /* 0x000fe2000f8e00ff */
[----:B------:R-:W-:Y:S02]  /*06c0*/  LOP3.LUT R6, R6, 0x3ff, RZ, 0x3c, !PT ;  /* 0x000003ff06067812 */ /* 0x000fe400078e3cff */
[----:B------:R-:W-:Y:S02]  /*06d0*/  LOP3.LUT R9, R3, 0xffff, RZ, 0xc0, !PT ;  /* 0x0000ffff03097812 */ /* 0x000fe400078ec0ff */
[----:B------:R-:W-:-:S02]  /*06e0*/  LOP3.LUT R8, R6, 0xffff, RZ, 0xc0, !PT ;  /* 0x0000ffff06087812 */ /* 0x000fc400078ec0ff */
[----:B------:R-:W-:-:S05]  /*06f0*/  MOV R13, 0x750 ;  /* 0x00000750000d7802 */ /* 0x000fca0000000f00 */
[----:B------:R-:W-:Y:S01]  /*0700*/  @P1 VIADD R5, R5, 0x1 ;  /* 0x0000000105051836 */ /* 0x000fe20000000000 */
[----:B------:R-:W-:Y:S01]  /*0710*/  @!P2 LOP3.LUT R5, RZ, R2, RZ, 0x33, !PT ;  /* 0x00000002ff05a212 */ /* 0x000fe200078e33ff */
[----:B0-----:R-:W-:Y:S01]  /*0720*/  IMAD R6, R0, UR5, RZ ;  /* 0x0000000500067c24 */ /* 0x001fe2000f8e02ff */
[----:B------:R-:W-:-:S12]  /*0730*/  USHF.L.U32 UR7, UR5, 0xa, URZ ;  /* 0x0000000a05077899 */ /* 0x000fd800080006ff */
[----:B------:R-:W-:Y:S05]  /*0740*/  CALL.REL.NOINC `($__internal_3_$__cuda_sm20_div_u16) ;  /* 0x0000006000007944 */ /* 0x000fea0003c00000 */
[----:B------:R-:W0:Y:S01]  /*0750*/  I2F.U32.RP R10, R2 ;  /* 0x00000002000a7306 */ /* 0x000e220000209000 */
[----:B------:R-:W-:Y:S01]  /*0760*/  IMAD.MOV R13, RZ, RZ, -R2 ;  /* 0x000000ffff0d7224 */ /* 0x000fe200078e0a02 */
[----:B------:R-:W1:Y:S01]  /*0770*/  LDCU UR4, c[0x0][0x3ac] ;  /* 0x00007580ff0477ac */ /* 0x000e620008000800 */
[----:B------:R-:W-:-:S05]  /*0780*/  IMAD.MOV.U32 R8, RZ, RZ, RZ ;  /* 0x000000ffff087224 */ /* 0x000fca00078e00ff */
[----:B0-----:R-:W0:Y:S02]  /*0790*/  MUFU.RCP R10, R10 ;  /* 0x0000000a000a7308 */ /* 0x001e240000001000 */
[----:B0-----:R-:W-:Y:S02]  /*07a0*/  IADD3 R11, PT, PT, R10, 0xffffffe, RZ ;  /* 0x0ffffffe0a0b7810 */ /* 0x001fe40007ffe0ff */
[----:B------:R-:W-:-:S04]  /*07b0*/  LOP3.LUT R10, R12, 0x3, RZ, 0xc0, !PT ;  /* 0x000000030c0a7812 */ /* 0x000fc800078ec0ff */
[----:B------:R1:W0:Y:S02]  /*07c0*/  F2I.FTZ.U32.TRUNC.NTZ R9, R11 ;  /* 0x0000000b00097305 */ /* 0x000224000021f000 */
[----:B-1----:R-:W-:-:S04]  /*07d0*/  IADD3 R11, PT, PT, RZ, -UR4, RZ ;  /* 0x80000004ff0b7c10 */ /* 0x002fc8000fffe0ff */
[----:B------:R-:W-:Y:S01]  /*07e0*/  LEA R11, R11, 0x201f, 0x8 ;  /* 0x0000201f0b0b7811 */ /* 0x000fe200078e40ff */
[----:B0-----:R-:W-:-:S04]  /*07f0*/  IMAD R13, R13, R9, RZ ;  /* 0x000000090d0d7224 */ /* 0x001fc800078e02ff */
[----:B------:R-:W-:-:S06]  /*0800*/  IMAD.HI.U32 R13, R9, R13, R8 ;  /* 0x0000000d090d7227 */ /* 0x000fcc00078e0008 */
[----:B------:R-:W-:-:S04]  /*0810*/  IMAD.HI.U32 R8, R13, R3, RZ ;  /* 0x000000030d087227 */ /* 0x000fc800078e00ff */
[----:B------:R-:W-:-:S04]  /*0820*/  IMAD.HI.U32 R13, R13, R20, RZ ;  /* 0x000000140d0d7227 */ /* 0x000fc800078e00ff */
[----:B------:R-:W-:Y:S02]  /*0830*/  IMAD.MOV R9, RZ, RZ, -R8 ;  /* 0x000000ffff097224 */ /* 0x000fe400078e0a08 */
[----:B------:R-:W-:Y:S02]  /*0840*/  IMAD.MOV R13, RZ, RZ, -R13 ;  /* 0x000000ffff0d7224 */ /* 0x000fe400078e0a0d */
[C---:B------:R-:W-:Y:S02]  /*0850*/  IMAD R9, R2.reuse, R9, R3 ;  /* 0x0000000902097224 */ /* 0x040fe400078e0203 */
[----:B------:R-:W-:-:S03]  /*0860*/  IMAD R13, R2, R13, R20 ;  /* 0x0000000d020d7224 */ /* 0x000fc600078e0214 */
[-C--:B------:R-:W-:Y:S02]  /*0870*/  ISETP.GE.U32.AND P0, PT, R9, R2.reuse, PT ;  /* 0x000000020900720c */ /* 0x080fe40003f06070 */
[----:B------:R-:W-:-:S11]  /*0880*/  ISETP.GE.U32.AND P1, PT, R13, R2, PT ;  /* 0x000000020d00720c */ /* 0x000fd60003f26070 */
[----:B------:R-:W-:Y:S01]  /*0890*/  @P0 IADD3 R9, PT, PT, -R2, R9, RZ ;  /* 0x0000000902090210 */ /* 0x000fe20007ffe1ff */
[----:B------:R-:W-:Y:S01]  /*08a0*/  @P0 VIADD R8, R8, 0x1 ;  /* 0x0000000108080836 */ /* 0x000fe20000000000 */
[----:B------:R-:W-:Y:S01]  /*08b0*/  ISETP.NE.U32.AND P0, PT, R2, RZ, PT ;  /* 0x000000ff0200720c */ /* 0x000fe20003f05070 */
[----:B------:R-:W-:Y:S01]  /*08c0*/  @P1 IMAD.IADD R13, R13, 0x1, -R2 ;  /* 0x000000010d0d1824 */ /* 0x000fe200078e0a02 */
[-C--:B------:R-:W-:Y:S02]  /*08d0*/  ISETP.GE.U32.AND P1, PT, R9, R2.reuse, PT ;  /* 0x000000020900720c */ /* 0x080fe40003f26070 */
[-C--:B------:R-:W-:Y:S02]  /*08e0*/  LOP3.LUT R9, RZ, R2.reuse, RZ, 0x33, !PT ;  /* 0x00000002ff097212 */ /* 0x080fe400078e33ff */
[----:B------:R-:W-:-:S09]  /*08f0*/  ISETP.GE.U32.AND P2, PT, R13, R2, PT ;  /* 0x000000020d00720c */ /* 0x000fd20003f46070 */
[----:B------:R-:W-:-:S04]  /*0900*/  @P1 VIADD R8, R8, 0x1 ;  /* 0x0000000108081836 */ /* 0x000fc80000000000 */
[----:B------:R-:W-:Y:S01]  /*0910*/  @P2 IMAD.IADD R13, R13, 0x1, -R2 ;  /* 0x000000010d0d2824 */ /* 0x000fe200078e0a02 */
[----:B------:R-:W-:-:S04]  /*0920*/  SEL R8, R9, R8, !P0 ;  /* 0x0000000809087207 */ /* 0x000fc80004000000 */
[----:B------:R-:W-:-:S07]  /*0930*/  SEL R9, R9, R13, !P0 ;  /* 0x0000000d09097207 */ /* 0x000fce0004000000 */
.L_x_446:
[----:B------:R-:W0:Y:S01]  /*0940*/  S2R R58, SR_TID.X ;  /* 0x00000000003a7919 */ /* 0x000e220000002100 */
[----:B------:R-:W-:Y:S01]  /*0950*/  ISETP.NE.AND P0, PT, R10, 0x2, PT ;  /* 0x000000020a00780c */ /* 0x000fe20003f05270 */
[----:B------:R-:W1:Y:S01]  /*0960*/  S2UR UR6, SR_CgaCtaId ;  /* 0x00000000000679c3 */ /* 0x000e620000008800 */
[----:B------:R-:W-:Y:S01]  /*0970*/  BSSY.RECONVERGENT B0, `(.L_x_333) ;  /* 0x0000022000007945 */ /* 0x000fe20003800200 */
[--C-:B0-----:R-:W-:Y:S02]  /*0980*/  IMAD.IADD R60, R58, 0x1, R3.reuse ;  /* 0x000000013a3c7824 */ /* 0x101fe400078e0203 */
[----:B------:R-:W-:Y:S02]  /*0990*/  IMAD.MOV.U32 R52, RZ, RZ, R58 ;  /* 0x000000ffff347224 */ /* 0x000fe400078e003a */
[----:B------:R-:W-:-:S04]  /*09a0*/  IMAD.IADD R62, R60, 0x1, R3 ;  /* 0x000000013c3e7824 */ /* 0x000fc800078e0203 */
[----:B------:R-:W-:Y:S02]  /*09b0*/  IMAD.IADD R64, R62, 0x1, R3 ;  /* 0x000000013e407824 */ /* 0x000fe400078e0203 */
[----:B-1----:R-:W-:Y:S05]  /*09c0*/  @!P0 BRA `(.L_x_334) ;  /* 0x0000000000708947 */ /* 0x002fea0003800000 */
[----:B------:R-:W0:Y:S08]  /*09d0*/  LDC R44, c[0x0][0x388] ;  /* 0x0000e200ff2c7b82 */ /* 0x000e300000000800 */
[----:B------:R-:W1:Y:S01]  /*09e0*/  LDC.64 R46, c[0x0][0x390] ;  /* 0x0000e400ff2e7b82 */ /* 0x000e620000000a00 */
[----:B0-----:R-:W-:-:S05]  /*09f0*/  IMAD R44, R7, R44, UR7 ;  /* 0x00000007072c7e24 */ /* 0x001fca000f8e022c */
[----:B------:R-:W-:-:S05]  /*0a00*/  IADD3 R48, PT, PT, R44, R58, RZ ;  /* 0x0000003a2c307210 */ /* 0x000fca0007ffe0ff */
[----:B-1----:R-:W-:-:S06]  /*0a10*/  IMAD.WIDE.U32 R44, R48, 0x4, R46 ;  /* 0x00000004302c7825 */ /* 0x002fcc00078e002e */
        /* <DEDUP_REMOVED lines=11> */
[----:B0-----:R-:W-:-:S12]  /*0ad0*/  IMAD.IADD R44, R48, 0x1, R3 ;  /* 0x00000001302c7824 */ /* 0x001fd800078e0203 */
[C---:B------:R-:W-:Y:S02]  /*0ae0*/  @P0 IMAD.IADD R49, R44.reuse, 0x1, R3 ;  /* 0x000000012c310824 */ /* 0x040fe400078e0203 */
[----:B------:R-:W-:-:S04]  /*0af0*/  IMAD.WIDE.U32 R44, R44, 0x4, R46 ;  /* 0x000000042c2c7825 */ /* 0x000fc800078e002e */
        /* <DEDUP_REMOVED lines=9> */
.L_x_334:
[----:B------:R-:W-:Y:S05]  /*0b90*/  BSYNC.RECONVERGENT B0 ;  /* 0x0000000000007941 */ /* 0x000fea0003800200 */
.L_x_333:
[----:B------:R-:W2:Y:S01]  /*0ba0*/  LDCU UR10, c[0x0][0x388] ;  /* 0x00007100ff0a77ac */ /* 0x000ea20008000800 */
[----:B01----:R-:W-:Y:S01]  /*0bb0*/  VIADD R44, R52, UR7 ;  /* 0x00000007342c7c36 */ /* 0x003fe20008000000 */
[----:B------:R-:W-:Y:S01]  /*0bc0*/  BSSY.RECONVERGENT B0, `(.L_x_335) ;  /* 0x0000021000007945 */ /* 0x000fe20003800200 */
[----:B------:R-:W-:Y:S02]  /*0bd0*/  UMOV UR4, 0x400 ;  /* 0x0000040000047882 */ /* 0x000fe40000000000 */
[----:B------:R-:W-:-:S04]  /*0be0*/  UIADD3 UR5, UPT, UPT, UR4, 0x1080, URZ ;  /* 0x0000108004057890 */ /* 0x000fc8000fffe0ff */
[----:B------:R-:W-:-:S06]  /*0bf0*/  ULEA UR5, UR6, UR5, 0x18 ;  /* 0x0000000506057291 */ /* 0x000fcc000f8ec0ff */
[----:B------:R-:W-:Y:S01]  /*0c00*/  LEA R54, R52, UR5, 0x2 ;  /* 0x0000000534367c11 */ /* 0x000fe2000f8e10ff */
[----:B--2---:R-:W-:-:S04]  /*0c10*/  IMAD R56, R7, UR10, R44 ;  /* 0x0000000a07387c24 */ /* 0x004fc8000f8e022c */
[----:B------:R-:W-:Y:S01]  /*0c20*/  IMAD.IADD R53, R56, 0x1, R3 ;  /* 0x0000000138357824 */ /* 0x000fe200078e0203 */
[C---:B------:R-:W-:Y:S01]  /*0c30*/  LEA R55, R3.reuse, R56, 0x1 ;  /* 0x0000003803377211 */ /* 0x040fe200078e08ff */
[----:B------:R-:W-:-:S07]  /*0c40*/  IMAD R57, R3, 0x3, R56 ;  /* 0x0000000303397824 */ /* 0x000fce00078e0238 */
.L_x_336:
[----:B-1----:R-:W0:Y:S02]  /*0c50*/  LDC.64 R50, c[0x0][0x390] ;  /* 0x0000e400ff327b82 */ /* 0x002e240000000a00 */
        /* <DEDUP_REMOVED lines=10> */
[C---:B------:R-:W-:Y:S02]  /*0d00*/  IMAD R63, R3.reuse, 0xc, R54 ;  /* 0x0000000c033f7824 */ /* 0x040fe400078e0236 */
[----:B------:R-:W-:-:S05]  /*0d10*/  IMAD R52, R3, 0x4, R52 ;  /* 0x0000000403347824 */ /* 0x000fca00078e0234 */
[----:B------:R-:W-:Y:S01]  /*0d20*/  ISETP.GE.U32.AND P0, PT, R52, 0x400, PT ;  /* 0x000004003400780c */ /* 0x000fe20003f06070 */
[C---:B------:R-:W-:Y:S01]  /*0d30*/  IMAD R53, R3.reuse, 0x4, R53 ;  /* 0x0000000403357824 */ /* 0x040fe200078e0235 */
[C---:B------:R-:W-:Y:S01]  /*0d40*/  LEA R55, R3.reuse, R55, 0x2 ;  /* 0x0000003703377211 */ /* 0x040fe200078e10ff */
        /* <DEDUP_REMOVED lines=9> */
.L_x_335:
        /* <DEDUP_REMOVED lines=11> */
[----:B-1----:R-:W-:-:S05]  /*0e90*/  LEA R46, R58, UR5, 0x2 ;  /* 0x000000053a2e7c11 */ /* 0x002fca000f8e10ff */
[----:B------:R0:W-:Y:S01]  /*0ea0*/  STS [R46], RZ ;  /* 0x000000ff2e007388 */ /* 0x0001e20000000800 */
[----:B------:R-:W-:Y:S05]  /*0eb0*/  @!P0 BRA `(.L_x_338) ;  /* 0x00000000001c8947 */ /* 0x000fea0003800000 */
[----:B------:R-:W-:Y:S01]  /*0ec0*/  ISETP.NE.AND P0, PT, R10, RZ, PT ;  /* 0x000000ff0a00720c */ /* 0x000fe20003f05270 */
[C---:B0-----:R-:W-:Y:S02]  /*0ed0*/  IMAD R46, R3.reuse, 0x4, R46 ;  /* 0x00000004032e7824 */ /* 0x041fe400078e022e */
[----:B------:R-:W-:Y:S02]  /*0ee0*/  IMAD.MOV.U32 R44, RZ, RZ, R62 ;  /* 0x000000ffff2c7224 */ /* 0x000fe400078e003e */
[----:B------:R-:W-:Y:S01]  /*0ef0*/  IMAD R45, R3, 0x4, R46 ;  /* 0x00000004032d7824 */ /* 0x000fe200078e022e */
[----:B------:R2:W-:Y:S07]  /*0f00*/  STS [R46], RZ ;  /* 0x000000ff2e007388 */ /* 0x0005ee0000000800 */
[----:B------:R2:W-:Y:S01]  /*0f10*/  @P0 STS [R45], RZ ;  /* 0x000000ff2d000388 */ /* 0x0005e20000000800 */
[----:B------:R-:W-:-:S07]  /*0f20*/  @P0 IMAD.MOV.U32 R44, RZ, RZ, R64 ;  /* 0x000000ffff2c0224 */ /* 0x000fce00078e0040 */
.L_x_338:
[----:B------:R-:W-:Y:S05]  /*0f30*/  BSYNC.RECONVERGENT B0 ;  /* 0x0000000000007941 */ /* 0x000fea0003800200 */
.L_x_337:
[----:B------:R-:W-:Y:S01]  /*0f40*/  BSSY.RECONVERGENT B0, `(.L_x_339) ;  /* 0x000000e000007945 */ /* 0x000fe20003800200 */
[----:B------:R-:W-:-:S04]  /*0f50*/  UIADD3 UR4, UPT, UPT, UR4, 0x2080, URZ ;  /* 0x0000208004047890 */ /* 0x000fc8000fffe0ff */
[----:B------:R-:W-:-:S12]  /*0f60*/  ULEA UR4, UR6, UR4, 0x18 ;  /* 0x0000000406047291 */ /* 0x000fd8000f8ec0ff */
.L_x_340:
[----:B0123--:R-:W-:Y:S01]  /*0f70*/  LEA R46, R44, UR4, 0x2 ;  /* 0x000000042c2e7c11 */ /* 0x00ffe2000f8e10ff */
[----:B------:R-:W-:-:S03]  /*0f80*/  IMAD R44, R3, 0x4, R44 ;  /* 0x00000004032c7824 */ /* 0x000fc600078e022c */
[----:B------:R-:W-:Y:S01]  /*0f90*/  LEA R48, R3, R46, 0x2 ;  /* 0x0000002e03307211 */ /* 0x000fe200078e10ff */
[----:B------:R3:W-:Y:S01]  /*0fa0*/  STS [R46], RZ ;  /* 0x000000ff2e007388 */ /* 0x0007e20000000800 */
[----:B------:R-:W-:-:S03]  /*0fb0*/  ISETP.GE.U32.AND P0, PT, R44, 0x400, PT ;  /* 0x000004002c00780c */ /* 0x000fc60003f06070 */
[C---:B------:R-:W-:Y:S01]  /*0fc0*/  IMAD R50, R3.reuse, 0x4, R48 ;  /* 0x0000000403327824 */ /* 0x040fe200078e0230 */
[----:B------:R3:W-:Y:S03]  /*0fd0*/  STS [R48], RZ ;  /* 0x000000ff30007388 */ /* 0x0007e60000000800 */
[----:B------:R-:W-:Y:S01]  /*0fe0*/  IMAD R45, R3, 0x4, R50 ;  /* 0x00000004032d7824 */ /* 0x000fe200078e0232 */
[----:B------:R3:W-:Y:S04]  /*0ff0*/  STS [R50], RZ ;  /* 0x000000ff32007388 */ /* 0x0007e80000000800 */
[----:B------:R3:W-:Y:S01]  /*1000*/  STS [R45], RZ ;  /* 0x000000ff2d007388 */ /* 0x0007e20000000800 */
[----:B------:R-:W-:Y:S05]  /*1010*/  @!P0 BRA `(.L_x_340) ;  /* 0xfffffffc00d48947 */ /* 0x000fea000383ffff */
[----:B------:R-:W-:Y:S05]  /*1020*/  BSYNC.RECONVERGENT B0 ;  /* 0x0000000000007941 */ /* 0x000fea0003800200 */
.L_x_339:
[----:B------:R-:W-:-:S13]  /*1030*/  ISETP.GE.AND P0, PT, R0, 0x1, PT ;  /* 0x000000010000780c */ /* 0x000fda0003f06270 */
[----:B------:R-:W-:Y:S05]  /*1040*/  @!P0 BRA `(.L_x_341) ;  /* 0x0000003400dc8947 */ /* 0x000fea0003800000 */
[----:B------:R-:W0:Y:S01]  /*1050*/  LDC R69, c[0x0][0x3ac] ;  /* 0x0000eb00ff457b82 */ /* 0x000e220000000800 */
[----:B---3--:R-:W-:-:S04]  /*1060*/  LOP3.LUT R46, R58, 0x1f, RZ, 0xc0, !PT ;  /* 0x0000001f3a2e7812 */ /* 0x008fc800078ec0ff */
[----:B------:R-:W-:Y:S02]  /*1070*/  IABS R50, R46 ;  /* 0x0000002e00327213 */ /* 0x000fe40000000000 */
[----:B------:R-:W-:Y:S01]  /*1080*/  ISETP.GE.AND P2, PT, R46, RZ, PT ;  /* 0x000000ff2e00720c */ /* 0x000fe20003f46270 */
[----:B------:R-:W1:Y:S01]  /*1090*/  LDC R109, c[0x0][0x3ac] ;  /* 0x0000eb00ff6d7b82 */ /* 0x000e620000000800 */
[----:B0-----:R-:W-:-:S04]  /*10a0*/  VIMNMX R69, PT, PT, R69, 0x20, PT ;  /* 0x0000002045457848 */ /* 0x001fc80003fe0100 */
[-C--:B------:R-:W-:Y:S02]  /*10b0*/  IABS R49, R69.reuse ;  /* 0x0000004500317213 */ /* 0x080fe40000000000 */
[----:B------:R-:W-:Y:S02]  /*10c0*/  IABS R52, R69 ;  /* 0x0000004500347213 */ /* 0x000fe40000000000 */
[----:B------:R-:W0:Y:S08]  /*10d0*/  I2F.RP R47, R49 ;  /* 0x00000031002f7306 */ /* 0x000e300000209400 */
[----:B0-----:R-:W0:Y:S02]  /*10e0*/  MUFU.RCP R47, R47 ;  /* 0x0000002f002f7308 */ /* 0x001e240000001000 */
[----:B0-----:R-:W-:-:S06]  /*10f0*/  VIADD R44, R47, 0xffffffe ;  /* 0x0ffffffe2f2c7836 */ /* 0x001fcc0000000000 */
[----:B------:R0:W2:Y:S02]  /*1100*/  F2I.FTZ.U32.TRUNC.NTZ R45, R44 ;  /* 0x0000002c002d7305 */ /* 0x0000a4000021f000 */
[----:B0-----:R-:W-:Y:S01]  /*1110*/  IMAD.MOV.U32 R44, RZ, RZ, RZ ;  /* 0x000000ffff2c7224 */ /* 0x001fe200078e00ff */
[----:B--2---:R-:W-:-:S05]  /*1120*/  IADD3 R48, PT, PT, RZ, -R45, RZ ;  /* 0x8000002dff307210 */ /* 0x004fca0007ffe0ff */
[----:B------:R-:W-:Y:S02]  /*1130*/  IMAD R51, R48, R49, RZ ;  /* 0x0000003130337224 */ /* 0x000fe400078e02ff */
[----:B------:R-:W-:Y:S02]  /*1140*/  IMAD.MOV.U32 R48, RZ, RZ, R50 ;  /* 0x000000ffff307224 */ /* 0x000fe400078e0032 */
[----:B------:R-:W-:-:S04]  /*1150*/  IMAD.HI.U32 R45, R45, R51, R44 ;  /* 0x000000332d2d7227 */ /* 0x000fc800078e002c */
[----:B------:R-:W-:Y:S02]  /*1160*/  IMAD.MOV R44, RZ, RZ, -R52 ;  /* 0x000000ffff2c7224 */ /* 0x000fe400078e0a34 */
[----:B------:R-:W-:-:S04]  /*1170*/  IMAD.HI.U32 R45, R45, R48, RZ ;  /* 0x000000302d2d7227 */ /* 0x000fc800078e00ff */
[----:B------:R-:W-:-:S05]  /*1180*/  IMAD R44, R45, R44, R48 ;  /* 0x0000002c2d2c7224 */ /* 0x000fca00078e0230 */
[----:B------:R-:W-:-:S13]  /*1190*/  ISETP.GT.U32.AND P0, PT, R49, R44, PT ;  /* 0x0000002c3100720c */ /* 0x000fda0003f04070 */
[----:B------:R-:W-:Y:S01]  /*11a0*/  @!P0 IMAD.IADD R44, R44, 0x1, -R49 ;  /* 0x000000012c2c8824 */ /* 0x000fe200078e0a31 */
[----:B------:R-:W-:-:S04]  /*11b0*/  ISETP.NE.AND P0, PT, R69, RZ, PT ;  /* 0x000000ff4500720c */ /* 0x000fc80003f05270 */
[----:B------:R-:W-:-:S13]  /*11c0*/  ISETP.GT.U32.AND P1, PT, R49, R44, PT ;  /* 0x0000002c3100720c */ /* 0x000fda0003f24070 */
[----:B------:R-:W-:-:S05]  /*11d0*/  @!P1 IADD3 R44, PT, PT, R44, -R49, RZ ;  /* 0x800000312c2c9210 */ /* 0x000fca0007ffe0ff */
[----:B------:R-:W-:Y:S01]  /*11e0*/  @!P2 IMAD.MOV R44, RZ, RZ, -R44 ;  /* 0x000000ffff2ca224 */ /* 0x000fe200078e0a2c */
[----:B------:R-:W-:-:S04]  /*11f0*/  @!P0 LOP3.LUT R44, RZ, R69, RZ, 0x33, !PT ;  /* 0x00000045ff2c8212 */ /* 0x000fc800078e33ff */
[C---:B------:R-:W-:Y:S01]  /*1200*/  ISETP.NE.AND P1, PT, R44.reuse, RZ, PT ;  /* 0x000000ff2c00720c */ /* 0x040fe20003f25270 */
[C---:B------:R-:W-:Y:S01]  /*1210*/  VIADD R52, R44.reuse, 0x1f ;  /* 0x0000001f2c347836 */ /* 0x040fe20000000000 */
[C---:B------:R-:W-:Y:S01]  /*1220*/  IADD3 R50, PT, PT, R44.reuse, 0x2, RZ ;  /* 0x000000022c327810 */ /* 0x040fe20007ffe0ff */
[C---:B------:R-:W-:Y:S01]  /*1230*/  VIADD R46, R44.reuse, 0xffffffff ;  /* 0xffffffff2c2e7836 */ /* 0x040fe20000000000 */
[C---:B------:R-:W-:Y:S01]  /*1240*/  IADD3 R54, PT, PT, R44.reuse, 0x4, RZ ;  /* 0x000000042c367810 */ /* 0x040fe20007ffe0ff */
[----:B------:R-:W-:Y:S01]  /*1250*/  VIADD R48, R44, 0x1 ;  /* 0x000000012c307836 */ /* 0x000fe20000000000 */
[----:B------:R-:W-:Y:S01]  /*1260*/  ISETP.GE.AND P3, PT, R52, R69, PT ;  /* 0x000000453400720c */ /* 0x000fe20003f66270 */
[C---:B------:R-:W-:Y:S01]  /*1270*/  VIADD R56, R44.reuse, 0x5 ;  /* 0x000000052c387836 */ /* 0x040fe20000000000 */
[C---:B------:R-:W-:Y:S01]  /*1280*/  IADD3 R70, PT, PT, R44.reuse, 0xc, RZ ;  /* 0x0000000c2c467810 */ /* 0x040fe20007ffe0ff */
[----:B------:R-:W-:Y:S01]  /*1290*/  VIADD R58, R44, 0x6 ;  /* 0x000000062c3a7836 */ /* 0x000fe20000000000 */
[-C--:B-1----:R-:W-:Y:S01]  /*12a0*/  ISETP.GE.AND P0, PT, R48, R109.reuse, PT ;  /* 0x0000006d3000720c */ /* 0x082fe20003f06270 */
[----:B------:R-:W-:Y:S01]  /*12b0*/  VIADD R60, R44, 0x7 ;  /* 0x000000072c3c7836 */ /* 0x000fe20000000000 */
[-C--:B------:R-:W-:Y:S01]  /*12c0*/  ISETP.GE.AND P4, PT, R56, R109.reuse, PT ;  /* 0x0000006d3800720c */ /* 0x080fe20003f86270 */
[----:B------:R-:W-:Y:S01]  /*12d0*/  @!P1 IMAD.MOV R46, RZ, RZ, R52 ;  /* 0x000000ffff2e9224 */ /* 0x000fe200078e0234 */
[----:B------:R-:W-:Y:S01]  /*12e0*/  ISETP.GE.AND P1, PT, R50, R109, PT ;  /* 0x0000006d3200720c */ /* 0x000fe20003f26270 */
[C---:B------:R-:W-:Y:S01]  /*12f0*/  VIADD R52, R44.reuse, 0x3 ;  /* 0x000000032c347836 */ /* 0x040fe20000000000 */
[C---:B------:R-:W-:Y:S01]  /*1300*/  SEL R45, R109.reuse, RZ, P0 ;  /* 0x000000ff6d2d7207 */ /* 0x040fe20000000000 */
[C---:B------:R-:W-:Y:S01]  /*1310*/  VIADD R64, R44.reuse, 0x9 ;  /* 0x000000092c407836 */ /* 0x040fe20000000000 */
[C---:B------:R-:W-:Y:S01]  /*1320*/  SEL R47, R109.reuse, RZ, P1 ;  /* 0x000000ff6d2f7207 */ /* 0x040fe20000800000 */
[----:B------:R-:W-:Y:S01]  /*1330*/  VIADD R62, R44, 0x8 ;  /* 0x000000082c3e7836 */ /* 0x000fe20000000000 */
[----:B------:R-:W-:Y:S01]  /*1340*/  ISETP.GE.AND P1, PT, R50, R69, PT ;  /* 0x000000453200720c */ /* 0x000fe20003f26270 */
[----:B------:R-:W-:Y:S01]  /*1350*/  VIADD R66, R44, 0xa ;  /* 0x0000000a2c427836 */ /* 0x000fe20000000000 */
[-C--:B------:R-:W-:Y:S01]  /*1360*/  ISETP.GE.AND P0, PT, R52, R109.reuse, PT ;  /* 0x0000006d3400720c */ /* 0x080fe20003f06270 */
[----:B------:R-:W-:Y:S01]  /*1370*/  IMAD.IADD R50, R50, 0x1, -R47 ;  /* 0x0000000132327824 */ /* 0x000fe200078e0a2f */
[C---:B------:R-:W-:Y:S01]  /*1380*/  SEL R47, R109.reuse, RZ, P4 ;  /* 0x000000ff6d2f7207 */ /* 0x040fe20002000000 */
[----:B------:R-:W-:Y:S01]  /*1390*/  VIADD R68, R44, 0xb ;  /* 0x0000000b2c447836 */ /* 0x000fe20000000000 */
[----:B------:R-:W-:Y:S01]  /*13a0*/  ISETP.GE.AND P6, PT, R58, R109, PT ;  /* 0x0000006d3a00720c */ /* 0x000fe20003fc6270 */
[----:B------:R-:W-:Y:S01]  /*13b0*/  VIADD R72, R44, 0xd ;  /* 0x0000000d2c487836 */ /* 0x000fe20000000000 */
[CC--:B------:R-:W-:Y:S01]  /*13c0*/  ISETP.GE.AND P2, PT, R48.reuse, R69.reuse, PT ;  /* 0x000000453000720c */ /* 0x0c0fe20003f46270 */
[----:B------:R-:W-:Y:S01]  /*13d0*/  IMAD.IADD R48, R48, 0x1, -R45 ;  /* 0x0000000130307824 */ /* 0x000fe200078e0a2d */
[----:B------:R-:W-:Y:S01]  /*13e0*/  ISETP.GE.AND P4, PT, R56, R69, PT ;  /* 0x000000453800720c */ /* 0x000fe20003f86270 */
[C---:B------:R-:W-:Y:S01]  /*13f0*/  VIADD R76, R44.reuse, 0xf ;  /* 0x0000000f2c4c7836 */ /* 0x040fe20000000000 */
[C---:B------:R-:W-:Y:S01]  /*1400*/  SEL R45, R109.reuse, RZ, P0 ;  /* 0x000000ff6d2d7207 */ /* 0x040fe20000000000 */
[----:B------:R-:W-:Y:S01]  /*1410*/  VIADD R82, R44, 0x12 ;  /* 0x000000122c527836 */ /* 0x000fe20000000000 */
[----:B------:R-:W-:Y:S01]  /*1420*/  IADD3 R56, PT, PT, R56, -R47, RZ ;  /* 0x8000002f38387210 */ /* 0x000fe20007ffe0ff */
[C---:B------:R-:W-:Y:S01]  /*1430*/  VIADD R80, R44.reuse, 0x11 ;  /* 0x000000112c507836 */ /* 0x040fe20000000000 */
[C---:B------:R-:W-:Y:S01]  /*1440*/  SEL R47, R109.reuse, RZ, P6 ;  /* 0x000000ff6d2f7207 */ /* 0x040fe20003000000 */
[----:B------:R-:W-:Y:S01]  /*1450*/  VIADD R84, R44, 0x13 ;  /* 0x000000132c547836 */ /* 0x000fe20000000000 */
[-C--:B------:R-:W-:Y:S01]  /*1460*/  ISETP.GE.AND P0, PT, R54, R109.reuse, PT ;  /* 0x0000006d3600720c */ /* 0x080fe20003f06270 */
[----:B------:R-:W-:Y:S01]  /*1470*/  VIADD R88, R44, 0x15 ;  /* 0x000000152c587836 */ /* 0x000fe20000000000 */
[----:B------:R-:W-:Y:S01]  /*1480*/  ISETP.GE.AND P6, PT, R60, R109, PT ;  /* 0x0000006d3c00720c */ /* 0x000fe20003fc6270 */
[----:B------:R-:W-:Y:S01]  /*1490*/  VIADD R86, R44, 0x14 ;  /* 0x000000142c567836 */ /* 0x000fe20000000000 */
[C---:B------:R-:W-:Y:S01]  /*14a0*/  ISETP.GE.AND P5, PT, R52.reuse, R69, PT ;  /* 0x000000453400720c */ /* 0x040fe20003fa6270 */
[----:B------:R-:W-:Y:S01]  /*14b0*/  IMAD.IADD R52, R52, 0x1, -R45 ;  /* 0x0000000134347824 */ /* 0x000fe200078e0a2d */
[C---:B------:R-:W-:Y:S01]  /*14c0*/  SEL R45, R109.reuse, RZ, P0 ;  /* 0x000000ff6d2d7207 */ /* 0x040fe20000000000 */
[C---:B------:R-:W-:Y:S01]  /*14d0*/  VIADD R90, R44.reuse, 0x16 ;  /* 0x000000162c5a7836 */ /* 0x040fe20000000000 */
[----:B------:R-:W-:Y:S01]  /*14e0*/  SEL R51, R109, RZ, P6 ;  /* 0x000000ff6d337207 */ /* 0x000fe20003000000 */
[----:B------:R-:W-:Y:S01]  /*14f0*/  VIADD R94, R44, 0x18 ;  /* 0x000000182c5e7836 */ /* 0x000fe20000000000 */
[----:B------:R-:W-:Y:S01]  /*1500*/  ISETP.GE.AND P6, PT, R64, R109, PT ;  /* 0x0000006d4000720c */ /* 0x000fe20003fc6270 */
[C---:B------:R-:W-:Y:S01]  /*1510*/  VIADD R92, R44.reuse, 0x17 ;  /* 0x000000172c5c7836 */ /* 0x040fe20000000000 */
[----:B------:R-:W-:Y:S01]  /*1520*/  SEL R49, R69, RZ, P1 ;  /* 0x000000ff45317207 */ /* 0x000fe20000800000 */
[----:B------:R-:W-:Y:S01]  /*1530*/  VIADD R96, R44, 0x19 ;  /* 0x000000192c607836 */ /* 0x000fe20000000000 */
[-C--:B------:R-:W-:Y:S01]  /*1540*/  ISETP.GE.AND P1, PT, R60, R69.reuse, PT ;  /* 0x000000453c00720c */ /* 0x080fe20003f26270 */
[----:B------:R-:W-:Y:S01]  /*1550*/  VIADD R98, R44, 0x1a ;  /* 0x0000001a2c627836 */ /* 0x000fe20000000000 */
[C---:B------:R-:W-:Y:S01]  /*1560*/  ISETP.GE.AND P0, PT, R54.reuse, R69, PT ;  /* 0x000000453600720c */ /* 0x040fe20003f06270 */
[----:B------:R-:W-:Y:S01]  /*1570*/  IMAD.IADD R54, R54, 0x1, -R45 ;  /* 0x0000000136367824 */ /* 0x000fe200078e0a2d */
[----:B------:R-:W-:Y:S01]  /*1580*/  IADD3 R60, PT, PT, R60, -R51, RZ ;  /* 0x800000333c3c7210 */ /* 0x000fe20007ffe0ff */
[C---:B------:R-:W-:Y:S01]  /*1590*/  VIADD R102, R44.reuse, 0x1c ;  /* 0x0000001c2c667836 */ /* 0x040fe20000000000 */
[----:B------:R-:W-:Y:S01]  /*15a0*/  SEL R51, R109, RZ, P6 ;  /* 0x000000ff6d337207 */ /* 0x000fe20003000000 */
[C---:B------:R-:W-:Y:S01]  /*15b0*/  VIADD R106, R44.reuse, 0x1e ;  /* 0x0000001e2c6a7836 */ /* 0x040fe20000000000 */
[C---:B------:R-:W-:Y:S01]  /*15c0*/  SEL R45, R69.reuse, RZ, P3 ;  /* 0x000000ff452d7207 */ /* 0x040fe20001800000 */
[----:B------:R-:W-:Y:S01]  /*15d0*/  IMAD.IADD R110, R44, 0x1, -R49 ;  /* 0x000000012c6e7824 */ /* 0x000fe200078e0a31 */
[CC--:B------:R-:W-:Y:S01]  /*15e0*/  ISETP.GE.AND P3, PT, R58.reuse, R69.reuse, PT ;  /* 0x000000453a00720c */ /* 0x0c0fe20003f66270 */
[----:B------:R-:W-:Y:S01]  /*15f0*/  IMAD.IADD R58, R58, 0x1, -R47 ;  /* 0x000000013a3a7824 */ /* 0x000fe200078e0a2f */
[----:B------:R-:W-:Y:S01]  /*1600*/  SEL R47, R69, RZ, P2 ;  /* 0x000000ff452f7207 */ /* 0x000fe20001000000 */
[----:B------:R-:W-:Y:S01]  /*1610*/  IMAD.IADD R139, R44, 0x1, -R45 ;  /* 0x000000012c8b7824 */ /* 0x000fe200078e0a2d */
[C---:B------:R-:W-:Y:S01]  /*1620*/  ISETP.GE.AND P6, PT, R64.reuse, R69, PT ;  /* 0x000000454000720c */ /* 0x040fe20003fc6270 */
[----:B------:R-:W-:Y:S01]  /*1630*/  IMAD.IADD R64, R64, 0x1, -R51 ;  /* 0x0000000140407824 */ /* 0x000fe200078e0a33 */
[----:B------:R-:W-:-:S02]  /*1640*/  ISETP.GE.AND P2, PT, R62, R109, PT ;  /* 0x0000006d3e00720c */ /* 0x000fc40003f46270 */
[----:B------:R-:W-:Y:S02]  /*1650*/  SEL R51, R69, RZ, P5 ;  /* 0x000000ff45337207 */ /* 0x000fe40002800000 */
[----:B------:R-:W-:Y:S02]  /*1660*/  ISETP.GE.AND P5, PT, R66, R109, PT ;  /* 0x0000006d4200720c */ /* 0x000fe40003fa6270 */
[C---:B------:R-:W-:Y:S01]  /*1670*/  SEL R53, R109.reuse, RZ, P2 ;  /* 0x000000ff6d357207 */ /* 0x040fe20001000000 */
[----:B------:R-:W-:Y:S01]  /*1680*/  IMAD.IADD R111, R44, 0x1, -R51 ;  /* 0x000000012c6f7824 */ /* 0x000fe200078e0a33 */
[----:B------:R-:W-:Y:S02]  /*1690*/  SEL R57, R109, RZ, P5 ;  /* 0x000000ff6d397207 */ /* 0x000fe40002800000 */
[C---:B------:R-:W-:Y:S02]  /*16a0*/  SEL R55, R69.reuse, RZ, P4 ;  /* 0x000000ff45377207 */ /* 0x040fe40002000000 */
[C---:B------:R-:W-:Y:S01]  /*16b0*/  ISETP.GE.AND P2, PT, R62.reuse, R69, PT ;  /* 0x000000453e00720c */ /* 0x040fe20003f46270 */
[----:B------:R-:W-:Y:S01]  /*16c0*/  IMAD.IADD R62, R62, 0x1, -R53 ;  /* 0x000000013e3e7824 */ /* 0x000fe200078e0a35 */
[----:B------:R-:W-:Y:S01]  /*16d0*/  ISETP.GE.AND P4, PT, R70, R109, PT ;  /* 0x0000006d4600720c */ /* 0x000fe20003f86270 */
[----:B------:R-:W-:Y:S01]  /*16e0*/  IMAD.IADD R113, R44, 0x1, -R55 ;  /* 0x000000012c717824 */ /* 0x000fe200078e0a37 */
[----:B------:R-:W-:-:S02]  /*16f0*/  SEL R53, R69, RZ, P0 ;  /* 0x000000ff45357207 */ /* 0x000fc40000000000 */
[C---:B------:R-:W-:Y:S01]  /*1700*/  ISETP.GE.AND P5, PT, R66.reuse, R69, PT ;  /* 0x000000454200720c */ /* 0x040fe20003fa6270 */
[----:B------:R-:W-:Y:S01]  /*1710*/  IMAD.IADD R66, R66, 0x1, -R57 ;  /* 0x0000000142427824 */ /* 0x000fe200078e0a39 */
[----:B------:R-:W-:Y:S02]  /*1720*/  ISETP.GE.AND P0, PT, R68, R109, PT ;  /* 0x0000006d4400720c */ /* 0x000fe40003f06270 */
[C---:B------:R-:W-:Y:S02]  /*1730*/  SEL R57, R109.reuse, RZ, P4 ;  /* 0x000000ff6d397207 */ /* 0x040fe40002000000 */
[----:B------:R-:W-:Y:S02]  /*1740*/  SEL R59, R109, RZ, P0 ;  /* 0x000000ff6d3b7207 */ /* 0x000fe40000000000 */
[C---:B------:R-:W-:Y:S01]  /*1750*/  ISETP.GE.AND P0, PT, R70.reuse, R69, PT ;  /* 0x000000454600720c */ /* 0x040fe20003f06270 */
[----:B------:R-:W-:Y:S01]  /*1760*/  IMAD.IADD R70, R70, 0x1, -R57 ;  /* 0x0000000146467824 */ /* 0x000fe200078e0a39 */
[----:B------:R-:W-:-:S02]  /*1770*/  SEL R57, R69, RZ, P3 ;  /* 0x000000ff45397207 */ /* 0x000fc40001800000 */
[-C--:B------:R-:W-:Y:S02]  /*1780*/  ISETP.GE.AND P3, PT, R72, R109.reuse, PT ;  /* 0x0000006d4800720c */ /* 0x080fe40003f66270 */
[----:B------:R-:W-:Y:S01]  /*1790*/  SEL R61, R69, RZ, P2 ;  /* 0x000000ff453d7207 */ /* 0x000fe20001000000 */
[----:B------:R-:W-:Y:S01]  /*17a0*/  IMAD.IADD R114, R44, 0x1, -R57 ;  /* 0x000000012c727824 */ /* 0x000fe200078e0a39 */
[----:B------:R-:W-:Y:S02]  /*17b0*/  SEL R63, R109, RZ, P3 ;  /* 0x000000ff6d3f7207 */ /* 0x000fe40001800000 */
[----:B------:R-:W-:Y:S01]  /*17c0*/  ISETP.GE.AND P2, PT, R76, R109, PT ;  /* 0x0000006d4c00720c */ /* 0x000fe20003f46270 */
[----:B------:R-:W-:Y:S01]  /*17d0*/  IMAD.IADD R116, R44, 0x1, -R61 ;  /* 0x000000012c747824 */ /* 0x000fe200078e0a3d */
[C---:B------:R-:W-:Y:S01]  /*17e0*/  ISETP.GE.AND P3, PT, R72.reuse, R69, PT ;  /* 0x000000454800720c */ /* 0x040fe20003f66270 */
[----:B------:R-:W-:Y:S01]  /*17f0*/  IMAD.IADD R72, R72, 0x1, -R63 ;  /* 0x0000000148487824 */ /* 0x000fe200078e0a3f */
[----:B------:R-:W-:-:S02]  /*1800*/  IADD3 R74, PT, PT, R44, 0xe, RZ ;  /* 0x0000000e2c4a7810 */ /* 0x000fc40007ffe0ff */
[----:B------:R-:W-:Y:S02]  /*1810*/  SEL R63, R109, RZ, P2 ;  /* 0x000000ff6d3f7207 */ /* 0x000fe40001000000 */
[C---:B------:R-:W-:Y:S01]  /*1820*/  ISETP.GE.AND P4, PT, R68.reuse, R69, PT ;  /* 0x000000454400720c */ /* 0x040fe20003f86270 */
[----:B------:R-:W-:Y:S01]  /*1830*/  IMAD.IADD R68, R68, 0x1, -R59 ;  /* 0x0000000144447824 */ /* 0x000fe200078e0a3b */
[C---:B------:R-:W-:Y:S02]  /*1840*/  SEL R59, R69.reuse, RZ, P1 ;  /* 0x000000ff453b7207 */ /* 0x040fe40000800000 */
[----:B------:R-:W-:Y:S02]  /*1850*/  IADD3 R78, PT, PT, R44, 0x10, RZ ;  /* 0x000000102c4e7810 */ /* 0x000fe40007ffe0ff */
[----:B------:R-:W-:Y:S01]  /*1860*/  ISETP.GE.AND P1, PT, R74, R109, PT ;  /* 0x0000006d4a00720c */ /* 0x000fe20003f26270 */
[----:B------:R-:W-:Y:S01]  /*1870*/  IMAD.IADD R115, R44, 0x1, -R59 ;  /* 0x000000012c737824 */ /* 0x000fe200078e0a3b */
[C---:B------:R-:W-:Y:S01]  /*1880*/  ISETP.GE.AND P2, PT, R76.reuse, R69, PT ;  /* 0x000000454c00720c */ /* 0x040fe20003f46270 */
[----:B------:R-:W-:Y:S01]  /*1890*/  IMAD.IADD R76, R76, 0x1, -R63 ;  /* 0x000000014c4c7824 */ /* 0x000fe200078e0a3f */
[----:B------:R-:W-:-:S02]  /*18a0*/  SEL R63, R69, RZ, P6 ;  /* 0x000000ff453f7207 */ /* 0x000fc40003000000 */
[----:B------:R-:W-:Y:S02]  /*18b0*/  ISETP.GE.AND P6, PT, R78, R109, PT ;  /* 0x0000006d4e00720c */ /* 0x000fe40003fc6270 */
[C---:B------:R-:W-:Y:S02]  /*18c0*/  SEL R65, R109.reuse, RZ, P1 ;  /* 0x000000ff6d417207 */ /* 0x040fe40000800000 */
[----:B------:R-:W-:Y:S02]  /*18d0*/  SEL R71, R109, RZ, P6 ;  /* 0x000000ff6d477207 */ /* 0x000fe40003000000 */
[C---:B------:R-:W-:Y:S01]  /*18e0*/  ISETP.GE.AND P1, PT, R74.reuse, R69, PT ;  /* 0x000000454a00720c */ /* 0x040fe20003f26270 */
[----:B------:R-:W-:Y:S01]  /*18f0*/  IMAD.IADD R74, R74, 0x1, -R65 ;  /* 0x000000014a4a7824 */ /* 0x000fe200078e0a41 */
[----:B------:R-:W-:Y:S02]  /*1900*/  ISETP.GE.AND P6, PT, R82, R109, PT ;  /* 0x0000006d5200720c */ /* 0x000fe40003fc6270 */
[----:B------:R-:W-:-:S02]  /*1910*/  SEL R65, R69, RZ, P5 ;  /* 0x000000ff45417207 */ /* 0x000fc40002800000 */
[----:B------:R-:W-:Y:S02]  /*1920*/  SEL R67, R69, RZ, P4 ;  /* 0x000000ff45437207 */ /* 0x000fe40002000000 */
[----:B------:R-:W-:Y:S01]  /*1930*/  ISETP.GE.AND P5, PT, R80, R109, PT ;  /* 0x0000006d5000720c */ /* 0x000fe20003fa6270 */
[----:B------:R-:W-:Y:S01]  /*1940*/  IMAD.IADD R118, R44, 0x1, -R65 ;  /* 0x000000012c767824 */ /* 0x000fe200078e0a41 */
[CC--:B------:R-:W-:Y:S01]  /*1950*/  ISETP.GE.AND P4, PT, R78.reuse, R69.reuse, PT ;  /* 0x000000454e00720c */ /* 0x0c0fe20003f86270 */
[----:B------:R-:W-:Y:S01]  /*1960*/  IMAD.IADD R78, R78, 0x1, -R71 ;  /* 0x000000014e4e7824 */ /* 0x000fe200078e0a47 */
[C---:B------:R-:W-:Y:S01]  /*1970*/  SEL R71, R109.reuse, RZ, P6 ;  /* 0x000000ff6d477207 */ /* 0x040fe20003000000 */
[----:B------:R-:W-:Y:S01]  /*1980*/  IMAD.IADD R119, R44, 0x1, -R67 ;  /* 0x000000012c777824 */ /* 0x000fe200078e0a43 */
[----:B------:R-:W-:Y:S02]  /*1990*/  SEL R73, R109, RZ, P5 ;  /* 0x000000ff6d497207 */ /* 0x000fe40002800000 */
[----:B------:R-:W-:-:S02]  /*19a0*/  ISETP.GE.AND P5, PT, R82, R69, PT ;  /* 0x000000455200720c */ /* 0x000fc40003fa6270 */
[----:B------:R-:W-:Y:S02]  /*19b0*/  IADD3 R82, PT, PT, R82, -R71, RZ ;  /* 0x8000004752527210 */ /* 0x000fe40007ffe0ff */
[C---:B------:R-:W-:Y:S02]  /*19c0*/  SEL R71, R69.reuse, RZ, P0 ;  /* 0x000000ff45477207 */ /* 0x040fe40000000000 */
[----:B------:R-:W-:Y:S02]  /*19d0*/  ISETP.GE.AND P0, PT, R84, R109, PT ;  /* 0x0000006d5400720c */ /* 0x000fe40003f06270 */
[----:B------:R-:W-:Y:S01]  /*19e0*/  SEL R75, R69, RZ, P1 ;  /* 0x000000ff454b7207 */ /* 0x000fe20000800000 */
[----:B------:R-:W-:Y:S01]  /*19f0*/  IMAD.IADD R120, R44, 0x1, -R71 ;  /* 0x000000012c787824 */ /* 0x000fe200078e0a47 */
[----:B------:R-:W-:Y:S02]  /*1a00*/  SEL R77, R109, RZ, P0 ;  /* 0x000000ff6d4d7207 */ /* 0x000fe40000000000 */
[C---:B------:R-:W-:Y:S01]  /*1a10*/  ISETP.GE.AND P6, PT, R80.reuse, R69, PT ;  /* 0x000000455000720c */ /* 0x040fe20003fc6270 */
[----:B------:R-:W-:Y:S01]  /*1a20*/  IMAD.IADD R80, R80, 0x1, -R73 ;  /* 0x0000000150507824 */ /* 0x000fe200078e0a49 */
[----:B------:R-:W-:-:S02]  /*1a30*/  ISETP.GE.AND P1, PT, R88, R109, PT ;  /* 0x0000006d5800720c */ /* 0x000fc40003f26270 */
[----:B------:R-:W-:Y:S02]  /*1a40*/  SEL R73, R69, RZ, P3 ;  /* 0x000000ff45497207 */ /* 0x000fe40001800000 */
[C---:B------:R-:W-:Y:S01]  /*1a50*/  ISETP.GE.AND P0, PT, R84.reuse, R69, PT ;  /* 0x000000455400720c */ /* 0x040fe20003f06270 */
[----:B------:R-:W-:Y:S01]  /*1a60*/  IMAD.IADD R84, R84, 0x1, -R77 ;  /* 0x0000000154547824 */ /* 0x000fe200078e0a4d */
[----:B------:R-:W-:Y:S01]  /*1a70*/  ISETP.GE.AND P3, PT, R86, R109, PT ;  /* 0x0000006d5600720c */ /* 0x000fe20003f66270 */
[----:B------:R-:W-:Y:S01]  /*1a80*/  IMAD.IADD R121, R44, 0x1, -R73 ;  /* 0x000000012c797824 */ /* 0x000fe200078e0a49 */
[C---:B------:R-:W-:Y:S02]  /*1a90*/  SEL R77, R109.reuse, RZ, P1 ;  /* 0x000000ff6d4d7207 */ /* 0x040fe40000800000 */
[----:B------:R-:W-:Y:S02]  /*1aa0*/  SEL R79, R109, RZ, P3 ;  /* 0x000000ff6d4f7207 */ /* 0x000fe40001800000 */
[C---:B------:R-:W-:Y:S01]  /*1ab0*/  ISETP.GE.AND P3, PT, R88.reuse, R69, PT ;  /* 0x000000455800720c */ /* 0x040fe20003f66270 */
[----:B------:R-:W-:Y:S01]  /*1ac0*/  IMAD.IADD R88, R88, 0x1, -R77 ;  /* 0x0000000158587824 */ /* 0x000fe200078e0a4d */
[----:B------:R-:W-:-:S02]  /*1ad0*/  SEL R77, R69, RZ, P2 ;  /* 0x000000ff454d7207 */ /* 0x000fc40001000000 */
[----:B------:R-:W-:Y:S02]  /*1ae0*/  ISETP.GE.AND P2, PT, R90, R109, PT ;  /* 0x0000006d5a00720c */ /* 0x000fe40003f46270 */
[----:B------:R-:W-:Y:S01]  /*1af0*/  SEL R81, R69, RZ, P6 ;  /* 0x000000ff45517207 */ /* 0x000fe20003000000 */
[----:B------:R-:W-:Y:S01]  /*1b00*/  IMAD.IADD R123, R44, 0x1, -R77 ;  /* 0x000000012c7b7824 */ /* 0x000fe200078e0a4d */
[----:B------:R-:W-:Y:S02]  /*1b10*/  SEL R83, R109, RZ, P2 ;  /* 0x000000ff6d537207 */ /* 0x000fe40001000000 */
[----:B------:R-:W-:Y:S01]  /*1b20*/  ISETP.GE.AND P1, PT, R86, R69, PT ;  /* 0x000000455600720c */ /* 0x000fe20003f26270 */
[----:B------:R-:W-:Y:S01]  /*1b30*/  IMAD.IADD R125, R44, 0x1, -R81 ;  /* 0x000000012c7d7824 */ /* 0x000fe200078e0a51 */
[----:B------:R-:W-:Y:S02]  /*1b40*/  ISETP.GE.AND P6, PT, R94, R109, PT ;  /* 0x0000006d5e00720c */ /* 0x000fe40003fc6270 */
[----:B------:R-:W-:-:S02]  /*1b50*/  IADD3 R86, PT, PT, R86, -R79, RZ ;  /* 0x8000004f56567210 */ /* 0x000fc40007ffe0ff */
[----:B------:R-:W-:Y:S02]  /*1b60*/  SEL R79, R69, RZ, P4 ;  /* 0x000000ff454f7207 */ /* 0x000fe40002000000 */
[----:B------:R-:W-:Y:S02]  /*1b70*/  ISETP.GE.AND P2, PT, R90, R69, PT ;  /* 0x000000455a00720c */ /* 0x000fe40003f46270 */
[----:B------:R-:W-:Y:S01]  /*1b80*/  ISETP.GE.AND P4, PT, R92, R109, PT ;  /* 0x0000006d5c00720c */ /* 0x000fe20003f86270 */
[----:B------:R-:W-:Y:S01]  /*1b90*/  IMAD.IADD R124, R44, 0x1, -R79 ;  /* 0x000000012c7c7824 */ /* 0x000fe200078e0a4f */
[----:B------:R-:W-:Y:S02]  /*1ba0*/  IADD3 R90, PT, PT, R90, -R83, RZ ;  /* 0x800000535a5a7210 */ /* 0x000fe40007ffe0ff */
[C---:B------:R-:W-:Y:S02]  /*1bb0*/  SEL R83, R109.reuse, RZ, P6 ;  /* 0x000000ff6d537207 */ /* 0x040fe40003000000 */
[----:B------:R-:W-:-:S02]  /*1bc0*/  SEL R85, R109, RZ, P4 ;  /* 0x000000ff6d557207 */ /* 0x000fc40002000000 */
[C---:B------:R-:W-:Y:S01]  /*1bd0*/  ISETP.GE.AND P4, PT, R94.reuse, R69, PT ;  /* 0x000000455e00720c */ /* 0x040fe20003f86270 */
[----:B------:R-:W-:Y:S01]  /*1be0*/  IMAD.IADD R94, R94, 0x1, -R83 ;  /* 0x000000015e5e7824 */ /* 0x000fe200078e0a53 */
[C---:B------:R-:W-:Y:S02]  /*1bf0*/  SEL R83, R69.reuse, RZ, P5 ;  /* 0x000000ff45537207 */ /* 0x040fe40002800000 */
[----:B------:R-:W-:Y:S02]  /*1c00*/  ISETP.GE.AND P5, PT, R96, R109, PT ;  /* 0x0000006d6000720c */ /* 0x000fe40003fa6270 */
[C---:B------:R-:W-:Y:S01]  /*1c10*/  ISETP.GE.AND P6, PT, R92.reuse, R69, PT ;  /* 0x000000455c00720c */ /* 0x040fe20003fc6270 */
[----:B------:R-:W-:Y:S01]  /*1c20*/  IMAD.IADD R92, R92, 0x1, -R85 ;  /* 0x000000015c5c7824 */ /* 0x000fe200078e0a55 */
[C---:B------:R-:W-:Y:S01]  /*1c30*/  IADD3 R100, PT, PT, R44.reuse, 0x1b, RZ ;  /* 0x0000001b2c647810 */ /* 0x040fe20007ffe0ff */
[----:B------:R-:W-:Y:S01]  /*1c40*/  IMAD.IADD R126, R44, 0x1, -R83 ;  /* 0x000000012c7e7824 */ /* 0x000fe200078e0a53 */
[----:B------:R-:W-:-:S02]  /*1c50*/  SEL R85, R69, RZ, P0 ;  /* 0x000000ff45557207 */ /* 0x000fc40000000000 */
[----:B------:R-:W-:Y:S02]  /*1c60*/  SEL R89, R109, RZ, P5 ;  /* 0x000000ff6d597207 */ /* 0x000fe40002800000 */
[-C--:B------:R-:W-:Y:S02]  /*1c70*/  ISETP.GE.AND P0, PT, R98, R109.reuse, PT ;  /* 0x0000006d6200720c */ /* 0x080fe40003f06270 */
[----:B------:R-:W-:Y:S02]  /*1c80*/  ISETP.GE.AND P5, PT, R100, R109, PT ;  /* 0x0000006d6400720c */ /* 0x000fe40003fa6270 */
[----:B------:R-:W-:Y:S02]  /*1c90*/  SEL R87, R69, RZ, P1 ;  /* 0x000000ff45577207 */ /* 0x000fe40000800000 */
[C---:B------:R-:W-:Y:S01]  /*1ca0*/  ISETP.GE.AND P1, PT, R96.reuse, R69, PT ;  /* 0x000000456000720c */ /* 0x040fe20003f26270 */
[----:B------:R-:W-:Y:S01]  /*1cb0*/  IMAD.IADD R96, R96, 0x1, -R89 ;  /* 0x0000000160607824 */ /* 0x000fe200078e0a59 */
[C---:B------:R-:W-:Y:S01]  /*1cc0*/  SEL R91, R109.reuse, RZ, P0 ;  /* 0x000000ff6d5b7207 */ /* 0x040fe20000000000 */
[----:B------:R-:W-:Y:S01]  /*1cd0*/  IMAD.IADD R128, R44, 0x1, -R87 ;  /* 0x000000012c807824 */ /* 0x000fe200078e0a57 */
[----:B------:R-:W-:-:S02]  /*1ce0*/  SEL R89, R109, RZ, P5 ;  /* 0x000000ff6d597207 */ /* 0x000fc40002800000 */
[----:B------:R-:W-:Y:S02]  /*1cf0*/  IADD3 R104, PT, PT, R44, 0x1d, RZ ;  /* 0x0000001d2c687810 */ /* 0x000fe40007ffe0ff */
[CC--:B------:R-:W-:Y:S01]  /*1d00*/  ISETP.GE.AND P5, PT, R98.reuse, R69.reuse, PT ;  /* 0x000000456200720c */ /* 0x0c0fe20003fa6270 */
[----:B------:R-:W-:Y:S01]  /*1d10*/  IMAD.IADD R98, R98, 0x1, -R91 ;  /* 0x0000000162627824 */ /* 0x000fe200078e0a5b */
[C---:B------:R-:W-:Y:S01]  /*1d20*/  ISETP.GE.AND P0, PT, R100.reuse, R69, PT ;  /* 0x000000456400720c */ /* 0x040fe20003f06270 */
[----:B------:R-:W-:Y:S01]  /*1d30*/  IMAD.IADD R100, R100, 0x1, -R89 ;  /* 0x0000000164647824 */ /* 0x000fe200078e0a59 */
[C---:B------:R-:W-:Y:S02]  /*1d40*/  SEL R91, R69.reuse, RZ, P2 ;  /* 0x000000ff455b7207 */ /* 0x040fe40001000000 */
[----:B------:R-:W-:Y:S02]  /*1d50*/  SEL R89, R69, RZ, P3 ;  /* 0x000000ff45597207 */ /* 0x000fe40001800000 */
[-C--:B------:R-:W-:Y:S01]  /*1d60*/  ISETP.GE.AND P2, PT, R104, R109.reuse, PT ;  /* 0x0000006d6800720c */ /* 0x080fe20003f46270 */
[----:B------:R-:W-:Y:S01]  /*1d70*/  IMAD.IADD R130, R44, 0x1, -R91 ;  /* 0x000000012c827824 */ /* 0x000fe200078e0a5b */
[----:B------:R-:W-:Y:S01]  /*1d80*/  ISETP.GE.AND P3, PT, R102, R109, PT ;  /* 0x0000006d6600720c */ /* 0x000fe20003f66270 */
[----:B------:R-:W-:Y:S01]  /*1d90*/  IMAD.IADD R129, R44, 0x1, -R89 ;  /* 0x000000012c817824 */ /* 0x000fe200078e0a59 */
[----:B------:R-:W-:-:S02]  /*1da0*/  SEL R97, R109, RZ, P2 ;  /* 0x000000ff6d617207 */ /* 0x000fc40001000000 */
[----:B------:R-:W-:Y:S02]  /*1db0*/  SEL R93, R69, RZ, P6 ;  /* 0x000000ff455d7207 */ /* 0x000fe40003000000 */
[C---:B------:R-:W-:Y:S02]  /*1dc0*/  SEL R95, R109.reuse, RZ, P3 ;  /* 0x000000ff6d5f7207 */ /* 0x040fe40001800000 */
[----:B------:R-:W-:Y:S01]  /*1dd0*/  ISETP.GE.AND P6, PT, R106, R109, PT ;  /* 0x0000006d6a00720c */ /* 0x000fe20003fc6270 */
[----:B------:R-:W-:Y:S01]  /*1de0*/  IMAD.IADD R131, R44, 0x1, -R93 ;  /* 0x000000012c837824 */ /* 0x000fe200078e0a5d */
[CC--:B------:R-:W-:Y:S01]  /*1df0*/  ISETP.GE.AND P2, PT, R104.reuse, R69.reuse, PT ;  /* 0x000000456800720c */ /* 0x0c0fe20003f46270 */
[----:B------:R-:W-:Y:S01]  /*1e00*/  IMAD.IADD R104, R104, 0x1, -R97 ;  /* 0x0000000168687824 */ /* 0x000fe200078e0a61 */
[C---:B------:R-:W-:Y:S01]  /*1e10*/  ISETP.GE.AND P3, PT, R102.reuse, R69, PT ;  /* 0x000000456600720c */ /* 0x040fe20003f66270 */
[----:B------:R-:W-:Y:S01]  /*1e20*/  IMAD.IADD R102, R102, 0x1, -R95 ;  /* 0x0000000166667824 */ /* 0x000fe200078e0a5f */
[----:B------:R-:W-:-:S02]  /*1e30*/  SEL R97, R109, RZ, P6 ;  /* 0x000000ff6d617207 */ /* 0x000fc40003000000 */
[----:B------:R-:W-:Y:S02]  /*1e40*/  SEL R95, R69, RZ, P4 ;  /* 0x000000ff455f7207 */ /* 0x000fe40002000000 */
[----:B------:R-:W-:Y:S02]  /*1e50*/  ISETP.GE.AND P6, PT, R44, R109, PT ;  /* 0x0000006d2c00720c */ /* 0x000fe40003fc6270 */
[C---:B------:R-:W-:Y:S01]  /*1e60*/  ISETP.GE.AND P4, PT, R106.reuse, R69, PT ;  /* 0x000000456a00720c */ /* 0x040fe20003f86270 */
[----:B------:R-:W-:Y:S01]  /*1e70*/  IMAD.IADD R106, R106, 0x1, -R97 ;  /* 0x000000016a6a7824 */ /* 0x000fe200078e0a61 */
[----:B------:R-:W-:Y:S01]  /*1e80*/  SEL R109, R109, RZ, P6 ;  /* 0x000000ff6d6d7207 */ /* 0x000fe20003000000 */
[----:B------:R-:W-:Y:S01]  /*1e90*/  HFMA2 R97, -RZ, RZ, 0, 0 ;  /* 0x00000000ff617431 */ /* 0x000fe200000001ff */
[C---:B------:R-:W-:Y:S02]  /*1ea0*/  SEL R99, R69.reuse, RZ, P1 ;  /* 0x000000ff45637207 */ /* 0x040fe40000800000 */
[C---:B------:R-:W-:Y:S01]  /*1eb0*/  SEL R101, R69.reuse, RZ, P5 ;  /* 0x000000ff45657207 */ /* 0x040fe20002800000 */
[C---:B------:R-:W-:Y:S01]  /*1ec0*/  IMAD.IADD R108, R44.reuse, 0x1, -R109 ;  /* 0x000000012c6c7824 */ /* 0x040fe200078e0a6d */
[C---:B------:R-:W-:Y:S01]  /*1ed0*/  SEL R103, R69.reuse, RZ, P0 ;  /* 0x000000ff45677207 */ /* 0x040fe20000000000 */
[C---:B------:R-:W-:Y:S01]  /*1ee0*/  IMAD.IADD R109, R44.reuse, 0x1, -R47 ;  /* 0x000000012c6d7824 */ /* 0x040fe200078e0a2f */
[C---:B------:R-:W-:Y:S01]  /*1ef0*/  SEL R105, R69.reuse, RZ, P3 ;  /* 0x000000ff45697207 */ /* 0x040fe20001800000 */
[C---:B------:R-:W-:Y:S01]  /*1f00*/  IMAD.IADD R133, R44.reuse, 0x1, -R99 ;  /* 0x000000012c857824 */ /* 0x040fe200078e0a63 */
[C---:B------:R-:W-:Y:S01]  /*1f10*/  SEL R107, R69.reuse, RZ, P2 ;  /* 0x000000ff456b7207 */ /* 0x040fe20001000000 */
[C---:B------:R-:W-:Y:S01]  /*1f20*/  IMAD.IADD R134, R44.reuse, 0x1, -R101 ;  /* 0x000000012c867824 */ /* 0x040fe200078e0a65 */
[----:B------:R-:W-:Y:S01]  /*1f30*/  SEL R69, R69, RZ, P4 ;  /* 0x000000ff45457207 */ /* 0x000fe20002000000 */
[C---:B------:R-:W-:Y:S01]  /*1f40*/  IMAD.IADD R135, R44.reuse, 0x1, -R103 ;  /* 0x000000012c877824 */ /* 0x040fe200078e0a67 */
[C---:B------:R-:W-:Y:S01]  /*1f50*/  IADD3 R112, PT, PT, R44.reuse, -R53, RZ ;  /* 0x800000352c707210 */ /* 0x040fe20007ffe0ff */
[C---:B------:R-:W-:Y:S01]  /*1f60*/  IMAD.IADD R136, R44.reuse, 0x1, -R105 ;  /* 0x000000012c887824 */ /* 0x040fe200078e0a69 */
[C---:B------:R-:W-:Y:S01]  /*1f70*/  IADD3 R117, PT, PT, R44.reuse, -R63, RZ ;  /* 0x8000003f2c757210 */ /* 0x040fe20007ffe0ff */
[C---:B------:R-:W-:Y:S01]  /*1f80*/  IMAD.IADD R138, R44.reuse, 0x1, -R69 ;  /* 0x000000012c8a7824 */ /* 0x040fe200078e0a45 */
[----:B------:R-:W-:-:S02]  /*1f90*/  IADD3 R122, PT, PT, R44, -R75, RZ ;  /* 0x8000004b2c7a7210 */ /* 0x000fc40007ffe0ff */
[C---:B------:R-:W-:Y:S02]  /*1fa0*/  IADD3 R127, PT, PT, R44.reuse, -R85, RZ ;  /* 0x800000552c7f7210 */ /* 0x040fe40007ffe0ff */
[C---:B------:R-:W-:Y:S02]  /*1fb0*/  IADD3 R132, PT, PT, R44.reuse, -R95, RZ ;  /* 0x8000005f2c847210 */ /* 0x040fe40007ffe0ff */
[----:B------:R-:W-:-:S07]  /*1fc0*/  IADD3 R137, PT, PT, R44, -R107, RZ ;  /* 0x8000006b2c897210 */ /* 0x000fce0007ffe0ff */
.L_x_441:
[----:B0-----:R-:W0:Y:S01]  /*1fd0*/  LDC R142, c[0x0][0x3ac] ;  /* 0x0000eb00ff8e7b82 */ /* 0x001e220000000800 */
[----:B-1----:R-:W1:Y:S01]  /*1fe0*/  LDCU UR4, c[0x0][0x3a8] ;  /* 0x00007500ff0477ac */ /* 0x002e620008000800 */
[--C-:B------:R-:W-:Y:S02]  /*1ff0*/  IMAD.IADD R141, R9, 0x1, R97.reuse ;  /* 0x00000001098d7824 */ /* 0x100fe400078e0261 */
[----:B------:R-:W-:Y:S01]  /*2000*/  IMAD.IADD R97, R2, 0x1, R97 ;  /* 0x0000000102617824 */ /* 0x000fe200078e0261 */
[C---:B0-----:R-:W-:Y:S02]  /*2010*/  ISETP.GE.AND P0, PT, R142.reuse, 0x1, PT ;  /* 0x000000018e00780c */ /* 0x041fe40003f06270 */
[C---:B------:R-:W-:Y:S02]  /*2020*/  ISETP.GE.AND P5, PT, R142.reuse, 0x2, PT ;  /* 0x000000028e00780c */ /* 0x040fe40003fa6270 */
[C---:B------:R-:W-:Y:S02]  /*2030*/  ISETP.GE.AND P4, PT, R142.reuse, 0x3, PT ;  /* 0x000000038e00780c */ /* 0x040fe40003f86270 */
[----:B------:R-:W-:-:S02]  /*2040*/  ISETP.GE.AND P3, PT, R142, 0x4, PT ;  /* 0x000000048e00780c */ /* 0x000fc40003f66270 */
[C---:B------:R-:W-:Y:S02]  /*2050*/  ISETP.GE.AND P2, PT, R142.reuse, 0x5, PT ;  /* 0x000000058e00780c */ /* 0x040fe40003f46270 */
[C---:B------:R-:W-:Y:S02]  /*2060*/  ISETP.GE.AND P1, PT, R142.reuse, 0x6, PT ;  /* 0x000000068e00780c */ /* 0x040fe40003f26270 */
[----:B------:R-:W-:Y:S01]  /*2070*/  ISETP.GE.AND P6, PT, R142, 0x7, PT ;  /* 0x000000078e00780c */ /* 0x000fe20003fc6270 */
[----:B------:R-:W0:Y:S01]  /*2080*/  @P0 S2R R144, SR_CgaCtaId ;  /* 0x0000000000900919 */ /* 0x000e220000008800 */
[----:B------:R-:W-:-:S05]  /*2090*/  @P0 MOV R140, 0x400 ;  /* 0x00000400008c0802 */ /* 0x000fca0000000f00 */
[----:B------:R-:W-:Y:S02]  /*20a0*/  @P0 VIADD R143, R140, 0x1080 ;  /* 0x000010808c8f0836 */ /* 0x000fe40000000000 */
[----:B------:R-:W-:-:S03]  /*20b0*/  IMAD R140, R141, R142, R44 ;  /* 0x0000008e8d8c7224 */ /* 0x000fc600078e022c */
[----:B0-----:R-:W-:-:S04]  /*20c0*/  @P0 LEA R143, R144, R143, 0x18 ;  /* 0x0000008f908f0211 */ /* 0x001fc800078ec0ff */
[----:B------:R-:W-:-:S05]  /*20d0*/  @P0 LEA R143, R140, R143, 0x2 ;  /* 0x0000008f8c8f0211 */ /* 0x000fca00078e10ff */
[----:B--2---:R0:W2:Y:S01]  /*20e0*/  @P0 LDS R13, [R143] ;  /* 0x000000008f0d0984 */ /* 0x0040a20000000800 */
[----:B-1----:R-:W-:-:S04]  /*20f0*/  ISETP.GE.AND P0, PT, R5, UR4, PT ;  /* 0x0000000405007c0c */ /* 0x002fc8000bf06270 */
[----:B0-----:R-:W-:Y:S01]  /*2100*/  P2R R143, PR, RZ, 0x1 ;  /* 0x00000001ff8f7803 */ /* 0x001fe20000000000 */
[----:B---34-:R-:W-:Y:S08]  /*2110*/  @!P5 BRA `(.L_x_342) ;  /* 0x00000000001cd947 */ /* 0x018ff00003800000 */
[----:B------:R-:W0:Y:S01]  /*2120*/  S2UR UR5, SR_CgaCtaId ;  /* 0x00000000000579c3 */ /* 0x000e220000008800 */
[----:B------:R-:W-:Y:S01]  /*2130*/  UMOV UR4, 0x400 ;  /* 0x0000040000047882 */ /* 0x000fe20000000000 */
[----:B------:R-:W-:Y:S01]  /*2140*/  IMAD.IADD R14, R140, 0x1, -R47 ;  /* 0x000000018c0e7824 */ /* 0x000fe200078e0a2f */
[----:B------:R-:W-:-:S04]  /*2150*/  UIADD3 UR4, UPT, UPT, UR4, 0x1080, URZ ;  /* 0x0000108004047890 */ /* 0x000fc8000fffe0ff */
[----:B0-----:R-:W-:-:S06]  /*2160*/  ULEA UR4, UR5, UR4, 0x18 ;  /* 0x0000000405047291 */ /* 0x001fcc000f8ec0ff */
[----:B------:R-:W-:-:S06]  /*2170*/  LEA R14, R14, UR4, 0x2 ;  /* 0x000000040e0e7c11 */ /* 0x000fcc000f8e10ff */
[----:B------:R-:W0:Y:S02]  /*2180*/  LDS R14, [R14+0x4] ;  /* 0x000004000e0e7984 */ /* 0x000e240000000800 */
.L_x_342:
[----:B------:R-:W-:Y:S05]  /*2190*/  @!P4 BRA `(.L_x_343) ;  /* 0x00000000001cc947 */ /* 0x000fea0003800000 */
[----:B------:R-:W1:Y:S01]  /*21a0*/  S2UR UR5, SR_CgaCtaId ;  /* 0x00000000000579c3 */ /* 0x000e620000008800 */
[----:B------:R-:W-:Y:S01]  /*21b0*/  UMOV UR4, 0x400 ;  /* 0x0000040000047882 */ /* 0x000fe20000000000 */
[----:B------:R-:W-:Y:S01]  /*21c0*/  IMAD.IADD R15, R140, 0x1, -R49 ;  /* 0x000000018c0f7824 */ /* 0x000fe200078e0a31 */
[----:B------:R-:W-:-:S04]  /*21d0*/  UIADD3 UR4, UPT, UPT, UR4, 0x1080, URZ ;  /* 0x0000108004047890 */ /* 0x000fc8000fffe0ff */
[----:B-1----:R-:W-:-:S06]  /*21e0*/  ULEA UR4, UR5, UR4, 0x18 ;  /* 0x0000000405047291 */ /* 0x002fcc000f8ec0ff */
[----:B------:R-:W-:-:S06]  /*21f0*/  LEA R15, R15, UR4, 0x2 ;  /* 0x000000040f0f7c11 */ /* 0x000fcc000f8e10ff */
[----:B------:R-:W1:Y:S02]  /*2200*/  LDS R15, [R15+0x8] ;  /* 0x000008000f0f7984 */ /* 0x000e640000000800 */
.L_x_343:
[----:B------:R-:W-:Y:S05]  /*2210*/  @!P3 BRA `(.L_x_344) ;  /* 0x00000000001cb947 */ /* 0x000fea0003800000 */
[----:B------:R-:W3:Y:S01]  /*2220*/  S2UR UR5, SR_CgaCtaId ;  /* 0x00000000000579c3 */ /* 0x000ee20000008800 */
[----:B------:R-:W-:Y:S01]  /*2230*/  UMOV UR4, 0x400 ;  /* 0x0000040000047882 */ /* 0x000fe20000000000 */
[----:B------:R-:W-:Y:S01]  /*2240*/  IMAD.IADD R16, R140, 0x1, -R51 ;  /* 0x000000018c107824 */ /* 0x000fe200078e0a33 */
[----:B------:R-:W-:-:S04]  /*2250*/  UIADD3 UR4, UPT, UPT, UR4, 0x1080, URZ ;  /* 0x0000108004047890 */ /* 0x000fc8000fffe0ff */
[----:B---3--:R-:W-:-:S06]  /*2260*/  ULEA UR4, UR5, UR4, 0x18 ;  /* 0x0000000405047291 */ /* 0x008fcc000f8ec0ff */
[----:B------:R-:W-:-:S06]  /*2270*/  LEA R16, R16, UR4, 0x2 ;  /* 0x0000000410107c11 */ /* 0x000fcc000f8e10ff */
[----:B------:R-:W3:Y:S02]  /*2280*/  LDS R16, [R16+0xc] ;  /* 0x00000c0010107984 */ /* 0x000ee40000000800 */
.L_x_344:
[----:B------:R-:W-:Y:S05]  /*2290*/  @!P2 BRA `(.L_x_345) ;  /* 0x00000000001ca947 */ /* 0x000fea0003800000 */
[----:B------:R-:W4:Y:S01]  /*22a0*/  S2UR UR5, SR_CgaCtaId ;  /* 0x00000000000579c3 */ /* 0x000f220000008800 */
[----:B------:R-:W-:Y:S01]  /*22b0*/  UMOV UR4, 0x400 ;  /* 0x0000040000047882 */ /* 0x000fe20000000000 */
[----:B------:R-:W-:Y:S01]  /*22c0*/  IADD3 R17, PT, PT, -R53, R140, RZ ;  /* 0x0000008c35117210 */ /* 0x000fe20007ffe1ff */
[----:B------:R-:W-:-:S04]  /*22d0*/  UIADD3 UR4, UPT, UPT, UR4, 0x1080, URZ ;  /* 0x0000108004047890 */ /* 0x000fc8000fffe0ff */
[----:B----4-:R-:W-:-:S06]  /*22e0*/  ULEA UR4, UR5, UR4, 0x18 ;  /* 0x0000000405047291 */ /* 0x010fcc000f8ec0ff */
[----:B------:R-:W-:-:S06]  /*22f0*/  LEA R17, R17, UR4, 0x2 ;  /* 0x0000000411117c11 */ /* 0x000fcc000f8e10ff */
[----:B------:R-:W4:Y:S02]  /*2300*/  LDS R17, [R17+0x10] ;  /* 0x0000100011117984 */ /* 0x000f240000000800 */
.L_x_345:
        /* <DEDUP_REMOVED lines=8> */
.L_x_346:
        /* <DEDUP_REMOVED lines=9> */
.L_x_347:
        /* <DEDUP_REMOVED lines=9> */
.L_x_348:
        /* <DEDUP_REMOVED lines=9> */
.L_x_349:
        /* <DEDUP_REMOVED lines=9> */
.L_x_350:
        /* <DEDUP_REMOVED lines=9> */
.L_x_351:
        /* <DEDUP_REMOVED lines=9> */
.L_x_352:
        /* <DEDUP_REMOVED lines=9> */
.L_x_353:
        /* <DEDUP_REMOVED lines=9> */
.L_x_354:
        /* <DEDUP_REMOVED lines=9> */
.L_x_355:
        /* <DEDUP_REMOVED lines=9> */
.L_x_356:
        /* <DEDUP_REMOVED lines=9> */
.L_x_357:
        /* <DEDUP_REMOVED lines=9> */
.L_x_358:
        /* <DEDUP_REMOVED lines=9> */
.L_x_359:
        /* <DEDUP_REMOVED lines=9> */
.L_x_360:
        /* <DEDUP_REMOVED lines=9> */
.L_x_361:
        /* <DEDUP_REMOVED lines=9> */
.L_x_362:
        /* <DEDUP_REMOVED lines=9> */
.L_x_363:
        /* <DEDUP_REMOVED lines=9> */
.L_x_364:
        /* <DEDUP_REMOVED lines=9> */
.L_x_365:
        /* <DEDUP_REMOVED lines=9> */
.L_x_366:
        /* <DEDUP_REMOVED lines=9> */
.L_x_367:
        /* <DEDUP_REMOVED lines=9> */
.L_x_368:
        /* <DEDUP_REMOVED lines=9> */
.L_x_369:
        /* <DEDUP_REMOVED lines=9> */
.L_x_370:
        /* <DEDUP_REMOVED lines=9> */
.L_x_371:
[----:B------:R-:W-:-:S04]  /*31a0*/  ISETP.GE.AND P6, PT, R97, R0, PT ;  /* 0x000000006100720c */ /* 0x000fc80003fc6270 */
[----:B------:R-:W-:Y:S01]  /*31b0*/  P2R R147, PR, RZ, 0x40 ;  /* 0x00000040ff937803 */ /* 0x000fe20000000000 */
[----:B------:R-:W-:Y:S08]  /*31c0*/  @!P0 BRA `(.L_x_372) ;  /* 0x00000000001c8947 */ /* 0x000ff00003800000 */
[----:B------:R-:W5:Y:S01]  /*31d0*/  S2UR UR5, SR_CgaCtaId ;  /* 0x00000000000579c3 */ /* 0x000f620000008800 */
[----:B------:R-:W-:Y:S01]  /*31e0*/  UMOV UR4, 0x400 ;  /* 0x0000040000047882 */ /* 0x000fe20000000000 */
[----:B------:R-:W-:Y:S01]  /*31f0*/  IMAD.IADD R140, R140, 0x1, -R45 ;  /* 0x000000018c8c7824 */ /* 0x000fe200078e0a2d */
[----:B------:R-:W-:-:S04]  /*3200*/  UIADD3 UR4, UPT, UPT, UR4, 0x1080, URZ ;  /* 0x0000108004047890 */ /* 0x000fc8000fffe0ff */
[----:B-----5:R-:W-:-:S06]  /*3210*/  ULEA UR4, UR5, UR4, 0x18 ;  /* 0x0000000405047291 */ /* 0x020fcc000f8ec0ff */
[----:B------:R-:W-:-:S06]  /*3220*/  LEA R12, R140, UR4, 0x2 ;  /* 0x000000048c0c7c11 */ /* 0x000fcc000f8e10ff */
[----:B------:R-:W0:Y:S02]  /*3230*/  LDS R12, [R12+0x7c] ;  /* 0x00007c000c0c7984 */ /* 0x000e240000000800 */
.L_x_372:
[----:B------:R-:W-:Y:S01]  /*3240*/  ISETP.NE.AND P0, PT, R143, RZ, PT ;  /* 0x000000ff8f00720c */ /* 0x000fe20003f05270 */
[----:B------:R-:W-:-:S12]  /*3250*/  BSSY B0, `(.L_x_373) ;  /* 0x0000154000007945 */ /* 0x000fd80003800000 */
[----:B------:R-:W-:Y:S05]  /*3260*/  @P0 BRA `(.L_x_374) ;  /* 0x0000001400480947 */ /* 0x000fea0003800000 */
[----:B------:R-:W5:Y:S01]  /*3270*/  S2R R143, SR_CgaCtaId ;  /* 0x00000000008f7919 */ /* 0x000f620000008800 */
[----:B------:R-:W-:Y:S02]  /*3280*/  MOV R140, 0x400 ;  /* 0x00000400008c7802 */ /* 0x000fe40000000f00 */
[----:B------:R-:W-:-:S03]  /*3290*/  ISETP.GT.U32.AND P0, PT, R142, 0x20, PT ;  /* 0x000000208e00780c */ /* 0x000fc60003f04070 */
[----:B------:R-:W-:Y:S01]  /*32a0*/  VIADD R144, R140, 0x2080 ;  /* 0x000020808c907836 */ /* 0x000fe20000000000 */
[----:B-----5:R-:W-:-:S04]  /*32b0*/  LEA R142, R143, R140, 0x18 ;  /* 0x0000008c8f8e7211 */ /* 0x020fc800078ec0ff */
[----:B------:R-:W-:Y:S01]  /*32c0*/  LEA R140, R143, R144, 0x18 ;  /* 0x000000908f8c7211 */ /* 0x000fe200078ec0ff */
[----:B------:R-:W-:-:S07]  /*32d0*/  IMAD.MOV.U32 R143, RZ, RZ, R5 ;  /* 0x000000ffff8f7224 */ /* 0x000fce00078e0005 */
.L_x_440:
[----:B------:R-:W-:-:S05]  /*32e0*/  IMAD R146, R143, 0x84, R142 ;  /* 0x000000848f927824 */ /* 0x000fca00078e028e */
[----:B0-----:R-:W-:-:S06]  /*32f0*/  LEA R144, R44, R146, 0x2 ;  /* 0x000000922c907211 */ /* 0x001fcc00078e10ff */
[----:B------:R-:W0:Y:S01]  /*3300*/  LDS R144, [R144] ;  /* 0x0000000090907984 */ /* 0x000e220000000800 */
[----:B------:R-:W-:Y:S05]  /*3310*/  @P0 BRA `(.L_x_375) ;  /* 0x0000000c000c0947 */ /* 0x000fea0003800000 */
[----:B------:R-:W5:Y:S01]  /*3320*/  LDC R148, c[0x0][0x3ac] ;  /* 0x0000eb00ff947b82 */ /* 0x000f620000000800 */
[----:B------:R-:W-:Y:S01]  /*3330*/  IMAD.MOV.U32 R145, RZ, RZ, RZ ;  /* 0x000000ffff917224 */ /* 0x000fe200078e00ff */
[----:B-----5:R-:W-:-:S13]  /*3340*/  ISETP.NE.AND P1, PT, R148, RZ, PT ;  /* 0x000000ff9400720c */ /* 0x020fda0003f25270 */
[----:B------:R-:W-:Y:S05]  /*3350*/  @!P1 BRA `(.L_x_376) ;  /* 0x0000000000109947 */ /* 0x000fea0003800000 */
[----:B------:R-:W-:-:S03]  /*3360*/  UMOV UR4, 0xffffffff ;  /* 0xffffffff00047882 */ /* 0x000fc60000000000 */
[----:B------:R-:W-:Y:S05]  /*3370*/  BRA.DIV UR4, `(.L_x_377) ;  /* 0x0000002204f07947 */ /* 0x000fea000b800000 */
[----:B0-----:R0:W0:Y:S02]  /*3380*/  SHFL.IDX PT, R146, R144, R108, R11 ;  /* 0x0000006c90927389 */ /* 0x00102400000e000b */
.L_x_449:
[----:B0-2---:R-:W-:-:S07]  /*3390*/  IMAD R145, R13, R146, RZ ;  /* 0x000000920d917224 */ /* 0x005fce00078e02ff */
.L_x_376:
[----:B------:R-:W-:-:S13]  /*33a0*/  ISETP.GE.AND P5, PT, R148, 0x2, PT ;  /* 0x000000029400780c */ /* 0x000fda0003fa6270 */
[----:B------:R-:W-:Y:S05]  /*33b0*/  @!P5 BRA `(.L_x_378) ;  /* 0x000000000010d947 */ /* 0x000fea0003800000 */
[----:B------:R-:W-:-:S03]  /*33c0*/  UMOV UR4, 0xffffffff ;  /* 0xffffffff00047882 */ /* 0x000fc60000000000 */
[----:B------:R-:W-:Y:S05]  /*33d0*/  BRA.DIV UR4, `(.L_x_379) ;  /* 0x0000002204f87947 */ /* 0x000fea000b800000 */
[----:B0-----:R0:W0:Y:S02]  /*33e0*/  SHFL.IDX PT, R146, R144, R48, R11 ;  /* 0x0000003090927389 */ /* 0x00102400000e000b */
.L_x_452:
[----:B0-----:R-:W-:-:S07]  /*33f0*/  IMAD R145, R14, R146, R145 ;  /* 0x000000920e917224 */ /* 0x001fce00078e0291 */
.L_x_378:
[----:B------:R-:W-:-:S13]  /*3400*/  ISETP.GE.AND P4, PT, R148, 0x3, PT ;  /* 0x000000039400780c */ /* 0x000fda0003f86270 */
[----:B------:R-:W-:Y:S05]  /*3410*/  @!P4 BRA `(.L_x_380) ;  /* 0x000000000010c947 */ /* 0x000fea0003800000 */
[----:B------:R-:W-:-:S03]  /*3420*/  UMOV UR4, 0xffffffff ;  /* 0xffffffff00047882 */ /* 0x000fc60000000000 */
[----:B------:R-:W-:Y:S05]  /*3430*/  BRA.DIV UR4, `(.L_x_381) ;  /* 0x0000002604007947 */ /* 0x000fea000b800000 */
[----:B0-----:R0:W0:Y:S02]  /*3440*/  SHFL.IDX PT, R146, R144, R50, R11 ;  /* 0x0000003290927389 */ /* 0x00102400000e000b */
.L_x_455:
[----:B01----:R-:W-:-:S07]  /*3450*/  IMAD R145, R15, R146, R145 ;  /* 0x000000920f917224 */ /* 0x003fce00078e0291 */
.L_x_380:
[----:B------:R-:W-:-:S13]  /*3460*/  ISETP.GE.AND P3, PT, R148, 0x4, PT ;  /* 0x000000049400780c */ /* 0x000fda0003f66270 */
[----:B------:R-:W-:Y:S05]  /*3470*/  @!P3 BRA `(.L_x_382) ;  /* 0x000000000010b947 */ /* 0x000fea0003800000 */
[----:B------:R-:W-:-:S03]  /*3480*/  UMOV UR4, 0xffffffff ;  /* 0xffffffff00047882 */ /* 0x000fc60000000000 */
[----:B------:R-:W-:Y:S05]  /*3490*/  BRA.DIV UR4, `(.L_x_383) ;  /* 0x0000002604087947 */ /* 0x000fea000b800000 */
[----:B0-----:R0:W0:Y:S02]  /*34a0*/  SHFL.IDX PT, R146, R144, R52, R11 ;  /* 0x0000003490927389 */ /* 0x00102400000e000b */
.L_x_458:
[----:B0--3--:R-:W-:-:S07]  /*34b0*/  IMAD R145, R16, R146, R145 ;  /* 0x0000009210917224 */ /* 0x009fce00078e0291 */
.L_x_382:
[----:B------:R-:W-:-:S13]  /*34c0*/  ISETP.GE.AND P2, PT, R148, 0x5, PT ;  /* 0x000000059400780c */ /* 0x000fda0003f46270 */
[----:B------:R-:W-:Y:S05]  /*34d0*/  @!P2 BRA `(.L_x_384) ;  /* 0x000000000010a947 */ /* 0x000fea0003800000 */
[----:B------:R-:W-:-:S03]  /*34e0*/  UMOV UR4, 0xffffffff ;  /* 0xffffffff00047882 */ /* 0x000fc60000000000 */
[----:B------:R-:W-:Y:S05]  /*34f0*/  BRA.DIV UR4, `(.L_x_385) ;  /* 0x0000002604107947 */ /* 0x000fea000b800000 */
[----:B0-----:R0:W0:Y:S02]  /*3500*/  SHFL.IDX PT, R146, R144, R54, R11 ;  /* 0x0000003690927389 */ /* 0x00102400000e000b */
.L_x_461:
[----:B0---4-:R-:W-:-:S07]  /*3510*/  IMAD R145, R17, R146, R145 ;  /* 0x0000009211917224 */ /* 0x011fce00078e0291 */
.L_x_384:
[----:B------:R-:W-:-:S13]  /*3520*/  ISETP.GE.AND P1, PT, R148, 0x6, PT ;  /* 0x000000069400780c */ /* 0x000fda0003f26270 */
[----:B------:R-:W-:Y:S05]  /*3530*/  @!P1 BRA `(.L_x_386) ;  /* 0x0000000000109947 */ /* 0x000fea0003800000 */
[----:B------:R-:W-:-:S03]  /*3540*/  UMOV UR4, 0xffffffff ;  /* 0xffffffff00047882 */ /* 0x000fc60000000000 */
[----:B------:R-:W-:Y:S05]  /*3550*/  BRA.DIV UR4, `(.L_x_387) ;  /* 0x0000002604187947 */ /* 0x000fea000b800000 */
[----:B0-----:R0:W0:Y:S02]  /*3560*/  SHFL.IDX PT, R146, R144, R56, R11 ;  /* 0x0000003890927389 */ /* 0x00102400000e000b */
.L_x_464:
[----:B0-----:R-:W-:-:S07]  /*3570*/  IMAD R145, R18, R146, R145 ;  /* 0x0000009212917224 */ /* 0x001fce00078e0291 */
.L_x_386:
[----:B------:R-:W-:-:S13]  /*3580*/  ISETP.GE.AND P6, PT, R148, 0x7, PT ;  /* 0x000000079400780c */ /* 0x000fda0003fc6270 */
[----:B------:R-:W-:Y:S05]  /*3590*/  @!P6 BRA `(.L_x_388) ;  /* 0x000000000010e947 */ /* 0x000fea0003800000 */
[----:B------:R-:W-:-:S03]  /*35a0*/  UMOV UR4, 0xffffffff ;  /* 0xffffffff00047882 */ /* 0x000fc60000000000 */
[----:B------:R-:W-:Y:S05]  /*35b0*/  BRA.DIV UR4, `(.L_x_389) ;  /* 0x0000002604207947 */ /* 0x000fea000b800000 */
[----:B0-----:R0:W0:Y:S02]  /*35c0*/  SHFL.IDX PT, R146, R144, R58, R11 ;  /* 0x0000003a90927389 */ /* 0x00102400000e000b */
.L_x_467:
[----:B0-----:R-:W-:-:S07]  /*35d0*/  IMAD R145, R19, R146, R145 ;  /* 0x0000009213917224 */ /* 0x001fce00078e0291 */
.L_x_388:
[----:B------:R-:W-:-:S13]  /*35e0*/  ISETP.GE.AND P6, PT, R148, 0x8, PT ;  /* 0x000000089400780c */ /* 0x000fda0003fc6270 */
[----:B------:R-:W-:Y:S05]  /*35f0*/  @!P6 BRA `(.L_x_390) ;  /* 0x000000000010e947 */ /* 0x000fea0003800000 */
[----:B------:R-:W-:-:S03]  /*3600*/  UMOV UR4, 0xffffffff ;  /* 0xffffffff00047882 */ /* 0x000fc60000000000 */
[----:B------:R-:W-:Y:S05]  /*3610*/  BRA.DIV UR4, `(.L_x_391) ;  /* 0x0000002604287947 */ /* 0x000fea000b800000 */
[----:B0-----:R0:W0:Y:S02]  /*3620*/  SHFL.IDX PT, R146, R144, R60, R11 ;  /* 0x0000003c90927389 */ /* 0x00102400000e000b */
.L_x_470:
[----:B0-----:R-:W-:-:S07]  /*3630*/  IMAD R145, R20, R146, R145 ;  /* 0x0000009214917224 */ /* 0x001fce00078e0291 */
.L_x_390:
[----:B------:R-:W-:-:S13]  /*3640*/  ISETP.GE.AND P6, PT, R148, 0x9, PT ;  /* 0x000000099400780c */ /* 0x000fda0003fc6270 */
[----:B------:R-:W-:Y:S05]  /*3650*/  @!P6 BRA `(.L_x_392) ;  /* 0x000000000010e947 */ /* 0x000fea0003800000 */
[----:B------:R-:W-:-:S03]  /*3660*/  UMOV UR4, 0xffffffff ;  /* 0xffffffff00047882 */ /* 0x000fc60000000000 */
[----:B------:R-:W-:Y:S05]  /*3670*/  BRA.DIV UR4, `(.L_x_393) ;  /* 0x0000002604307947 */ /* 0x000fea000b800000 */
[----:B0-----:R0:W0:Y:S02]  /*3680*/  SHFL.IDX PT, R146, R144, R62, R11 ;  /* 0x0000003e90927389 */ /* 0x00102400000e000b */
.L_x_473:
[----:B0-----:R-:W-:-:S07]  /*3690*/  IMAD R145, R21, R146, R145 ;  /* 0x0000009215917224 */ /* 0x001fce00078e0291 */
.L_x_392:
[----:B------:R-:W-:-:S13]  /*36a0*/  ISETP.GE.AND P6, PT, R148, 0xa, PT ;  /* 0x0000000a9400780c */ /* 0x000fda0003fc6270 */
[----:B------:R-:W-:Y:S05]  /*36b0*/  @!P6 BRA `(.L_x_394) ;  /* 0x000000000010e947 */ /* 0x000fea0003800000 */
[----:B------:R-:W-:-:S03]  /*36c0*/  UMOV UR4, 0xffffffff ;  /* 0xffffffff00047882 */ /* 0x000fc60000000000 */
[----:B------:R-:W-:Y:S05]  /*36d0*/  BRA.DIV UR4, `(.L_x_395) ;  /* 0x0000002604387947 */ /* 0x000fea000b800000 */
[----:B0-----:R0:W0:Y:S02]  /*36e0*/  SHFL.IDX PT, R146, R144, R64, R11 ;  /* 0x0000004090927389 */ /* 0x00102400000e000b */
.L_x_476:
[----:B0-----:R-:W-:-:S07]  /*36f0*/  IMAD R145, R22, R146, R145 ;  /* 0x0000009216917224 */ /* 0x001fce00078e0291 */
.L_x_394:
[----:B------:R-:W-:-:S13]  /*3700*/  ISETP.GE.AND P6, PT, R148, 0xb, PT ;  /* 0x0000000b9400780c */ /* 0x000fda0003fc6270 */
[----:B------:R-:W-:Y:S05]  /*3710*/  @!P6 BRA `(.L_x_396) ;  /* 0x000000000010e947 */ /* 0x000fea0003800000 */
[----:B------:R-:W-:-:S03]  /*3720*/  UMOV UR4, 0xffffffff ;  /* 0xffffffff00047882 */ /* 0x000fc60000000000 */
[----:B------:R-:W-:Y:S05]  /*3730*/  BRA.DIV UR4, `(.L_x_397) ;  /* 0x0000002604407947 */ /* 0x000fea000b800000 */
[----:B0-----:R0:W0:Y:S02]  /*3740*/  SHFL.IDX PT, R146, R144, R66, R11 ;  /* 0x0000004290927389 */ /* 0x00102400000e000b */
.L_x_479:
[----:B0-----:R-:W-:-:S07]  /*3750*/  IMAD R145, R23, R146, R145 ;  /* 0x0000009217917224 */ /* 0x001fce00078e0291 */
.L_x_396:
[----:B------:R-:W-:-:S13]  /*3760*/  ISETP.GE.AND P6, PT, R148, 0xc, PT ;  /* 0x0000000c9400780c */ /* 0x000fda0003fc6270 */
[----:B------:R-:W-:Y:S05]  /*3770*/  @!P6 BRA `(.L_x_398) ;  /* 0x000000000010e947 */ /* 0x000fea0003800000 */
[----:B------:R-:W-:-:S03]  /*3780*/  UMOV UR4, 0xffffffff ;  /* 0xffffffff00047882 */ /* 0x000fc60000000000 */
[----:B------:R-:W-:Y:S05]  /*3790*/  BRA.DIV UR4, `(.L_x_399) ;  /* 0x0000002604487947 */ /* 0x000fea000b800000 */
[----:B0-----:R0:W0:Y:S02]  /*37a0*/  SHFL.IDX PT, R146, R144, R68, R11 ;  /* 0x0000004490927389 */ /* 0x00102400000e000b */
.L_x_482:
[----:B0-----:R-:W-:-:S07]  /*37b0*/  IMAD R145, R24, R146, R145 ;  /* 0x0000009218917224 */ /* 0x001fce00078e0291 */
.L_x_398:
[----:B------:R-:W-:-:S13]  /*37c0*/  ISETP.GE.AND P6, PT, R148, 0xd, PT ;  /* 0x0000000d9400780c */ /* 0x000fda0003fc6270 */
[----:B------:R-:W-:Y:S05]  /*37d0*/  @!P6 BRA `(.L_x_400) ;  /* 0x000000000010e947 */ /* 0x000fea0003800000 */
[----:B------:R-:W-:-:S03]  /*37e0*/  UMOV UR4, 0xffffffff ;  /* 0xffffffff00047882 */ /* 0x000fc60000000000 */
[----:B------:R-:W-:Y:S05]  /*37f0*/  BRA.DIV UR4, `(.L_x_401) ;  /* 0x0000002604507947 */ /* 0x000fea000b800000 */
[----:B0-----:R0:W0:Y:S02]  /*3800*/  SHFL.IDX PT, R146, R144, R70, R11 ;  /* 0x0000004690927389 */ /* 0x00102400000e000b */
.L_x_485:
[----:B0-----:R-:W-:-:S07]  /*3810*/  IMAD R145, R25, R146, R145 ;  /* 0x0000009219917224 */ /* 0x001fce00078e0291 */
.L_x_400:
[----:B------:R-:W-:-:S13]  /*3820*/  ISETP.GE.AND P6, PT, R148, 0xe, PT ;  /* 0x0000000e9400780c */ /* 0x000fda0003fc6270 */
[----:B------:R-:W-:Y:S05]  /*3830*/  @!P6 BRA `(.L_x_402) ;  /* 0x000000000010e947 */ /* 0x000fea0003800000 */
[----:B------:R-:W-:-:S03]  /*3840*/  UMOV UR4, 0xffffffff ;  /* 0xffffffff00047882 */ /* 0x000fc60000000000 */
[----:B------:R-:W-:Y:S05]  /*3850*/  BRA.DIV UR4, `(.L_x_403) ;  /* 0x0000002604587947 */ /* 0x000fea000b800000 */
[----:B0-----:R0:W0:Y:S02]  /*3860*/  SHFL.IDX PT, R146, R144, R72, R11 ;  /* 0x0000004890927389 */ /* 0x00102400000e000b */
.L_x_488:
[----:B0-----:R-:W-:-:S07]  /*3870*/  IMAD R145, R26, R146, R145 ;  /* 0x000000921a917224 */ /* 0x001fce00078e0291 */
.L_x_402:
[----:B------:R-:W-:-:S13]  /*3880*/  ISETP.GE.AND P6, PT, R148, 0xf, PT ;  /* 0x0000000f9400780c */ /* 0x000fda0003fc6270 */
[----:B------:R-:W-:Y:S05]  /*3890*/  @!P6 BRA `(.L_x_404) ;  /* 0x000000000010e947 */ /* 0x000fea0003800000 */
[----:B------:R-:W-:-:S03]  /*38a0*/  UMOV UR4, 0xffffffff ;  /* 0xffffffff00047882 */ /* 0x000fc60000000000 */
[----:B------:R-:W-:Y:S05]  /*38b0*/  BRA.DIV UR4, `(.L_x_405) ;  /* 0x0000002604607947 */ /* 0x000fea000b800000 */
[----:B0-----:R0:W0:Y:S02]  /*38c0*/  SHFL.IDX PT, R146, R144, R74, R11 ;  /* 0x0000004a90927389 */ /* 0x00102400000e000b */
.L_x_491:
[----:B0-----:R-:W-:-:S07]  /*38d0*/  IMAD R145, R27, R146, R145 ;  /* 0x000000921b917224 */ /* 0x001fce00078e0291 */
.L_x_404:
[----:B------:R-:W-:-:S13]  /*38e0*/  ISETP.GE.AND P6, PT, R148, 0x10, PT ;  /* 0x000000109400780c */ /* 0x000fda0003fc6270 */
[----:B------:R-:W-:Y:S05]  /*38f0*/  @!P6 BRA `(.L_x_406) ;  /* 0x000000000010e947 */ /* 0x000fea0003800000 */
[----:B------:R-:W-:-:S03]  /*3900*/  UMOV UR4, 0xffffffff ;  /* 0xffffffff00047882 */ /* 0x000fc60000000000 */
[----:B------:R-:W-:Y:S05]  /*3910*/  BRA.DIV UR4, `(.L_x_407) ;  /* 0x0000002604687947 */ /* 0x000fea000b800000 */
[----:B0-----:R0:W0:Y:S02]  /*3920*/  SHFL.IDX PT, R146, R144, R76, R11 ;  /* 0x0000004c90927389 */ /* 0x00102400000e000b */
.L_x_494:
[----:B0-----:R-:W-:-:S07]  /*3930*/  IMAD R145, R28, R146, R145 ;  /* 0x000000921c917224 */ /* 0x001fce00078e0291 */
.L_x_406:
[----:B------:R-:W-:-:S13]  /*3940*/  ISETP.GE.AND P6, PT, R148, 0x11, PT ;  /* 0x000000119400780c */ /* 0x000fda0003fc6270 */
[----:B------:R-:W-:Y:S05]  /*3950*/  @!P6 BRA `(.L_x_408) ;  /* 0x000000000010e947 */ /* 0x000fea0003800000 */
[----:B------:R-:W-:-:S03]  /*3960*/  UMOV UR4, 0xffffffff ;  /* 0xffffffff00047882 */ /* 0x000fc60000000000 */
[----:B------:R-:W-:Y:S05]  /*3970*/  BRA.DIV UR4, `(.L_x_409) ;  /* 0x0000002604707947 */ /* 0x000fea000b800000 */
[----:B0-----:R0:W0:Y:S02]  /*3980*/  SHFL.IDX PT, R146, R144, R78, R11 ;  /* 0x0000004e90927389 */ /* 0x00102400000e000b */
.L_x_497:
[----:B0-----:R-:W-:-:S07]  /*3990*/  IMAD R145, R29, R146, R145 ;  /* 0x000000921d917224 */ /* 0x001fce00078e0291 */
.L_x_408:
[----:B------:R-:W-:-:S13]  /*39a0*/  ISETP.GE.AND P6, PT, R148, 0x12, PT ;  /* 0x000000129400780c */ /* 0x000fda0003fc6270 */
[----:B------:R-:W-:Y:S05]  /*39b0*/  @!P6 BRA `(.L_x_410) ;  /* 0x000000000010e947 */ /* 0x000fea0003800000 */
[----:B------:R-:W-:-:S03]  /*39c0*/  UMOV UR4, 0xffffffff ;  /* 0xffffffff00047882 */ /* 0x000fc60000000000 */
[----:B------:R-:W-:Y:S05]  /*39d0*/  BRA.DIV UR4, `(.L_x_411) ;  /* 0x0000002604787947 */ /* 0x000fea000b800000 */
[----:B0-----:R0:W0:Y:S02]  /*39e0*/  SHFL.IDX PT, R146, R144, R80, R11 ;  /* 0x0000005090927389 */ /* 0x00102400000e000b */
.L_x_500:
[----:B0-----:R-:W-:-:S07]  /*39f0*/  IMAD R145, R30, R146, R145 ;  /* 0x000000921e917224 */ /* 0x001fce00078e0291 */
.L_x_410:
[----:B------:R-:W-:-:S13]  /*3a00*/  ISETP.GE.AND P6, PT, R148, 0x13, PT ;  /* 0x000000139400780c */ /* 0x000fda0003fc6270 */
[----:B------:R-:W-:Y:S05]  /*3a10*/  @!P6 BRA `(.L_x_412) ;  /* 0x000000000010e947 */ /* 0x000fea0003800000 */
[----:B------:R-:W-:-:S03]  /*3a20*/  UMOV UR4, 0xffffffff ;  /* 0xffffffff00047882 */ /* 0x000fc60000000000 */
[----:B------:R-:W-:Y:S05]  /*3a30*/  BRA.DIV UR4, `(.L_x_413) ;  /* 0x0000002604807947 */ /* 0x000fea000b800000 */
[----:B0-----:R0:W0:Y:S02]  /*3a40*/  SHFL.IDX PT, R146, R144, R82, R11 ;  /* 0x0000005290927389 */ /* 0x00102400000e000b */
.L_x_503:
[----:B0-----:R-:W-:-:S07]  /*3a50*/  IMAD R145, R31, R146, R145 ;  /* 0x000000921f917224 */ /* 0x001fce00078e0291 */
.L_x_412:
[----:B------:R-:W-:-:S13]  /*3a60*/  ISETP.GE.AND P6, PT, R148, 0x14, PT ;  /* 0x000000149400780c */ /* 0x000fda0003fc6270 */
[----:B------:R-:W-:Y:S05]  /*3a70*/  @!P6 BRA `(.L_x_414) ;  /* 0x000000000010e947 */ /* 0x000fea0003800000 */
[----:B------:R-:W-:-:S03]  /*3a80*/  UMOV UR4, 0xffffffff ;  /* 0xffffffff00047882 */ /* 0x000fc60000000000 */
[----:B------:R-:W-:Y:S05]  /*3a90*/  BRA.DIV UR4, `(.L_x_415) ;  /* 0x0000002604887947 */ /* 0x000fea000b800000 */
[----:B0-----:R0:W0:Y:S02]  /*3aa0*/  SHFL.IDX PT, R146, R144, R84, R11 ;  /* 0x0000005490927389 */ /* 0x00102400000e000b */
.L_x_506:
[----:B0-----:R-:W-:-:S07]  /*3ab0*/  IMAD R145, R32, R146, R145 ;  /* 0x0000009220917224 */ /* 0x001fce00078e0291 */
.L_x_414:
[----:B------:R-:W-:-:S13]  /*3ac0*/  ISETP.GE.AND P6, PT, R148, 0x15, PT ;  /* 0x000000159400780c */ /* 0x000fda0003fc6270 */
[----:B------:R-:W-:Y:S05]  /*3ad0*/  @!P6 BRA `(.L_x_416) ;  /* 0x000000000010e947 */ /* 0x000fea0003800000 */
[----:B------:R-:W-:-:S03]  /*3ae0*/  UMOV UR4, 0xffffffff ;  /* 0xffffffff00047882 */ /* 0x000fc60000000000 */
[----:B------:R-:W-:Y:S05]  /*3af0*/  BRA.DIV UR4, `(.L_x_417) ;  /* 0x0000002604907947 */ /* 0x000fea000b800000 */
[----:B0-----:R0:W0:Y:S02]  /*3b00*/  SHFL.IDX PT, R146, R144, R86, R11 ;  /* 0x0000005690927389 */ /* 0x00102400000e000b */
.L_x_509:
[----:B0-----:R-:W-:-:S07]  /*3b10*/  IMAD R145, R33, R146, R145 ;  /* 0x0000009221917224 */ /* 0x001fce00078e0291 */
.L_x_416:
[----:B------:R-:W-:-:S13]  /*3b20*/  ISETP.GE.AND P6, PT, R148, 0x16, PT ;  /* 0x000000169400780c */ /* 0x000fda0003fc6270 */
[----:B------:R-:W-:Y:S05]  /*3b30*/  @!P6 BRA `(.L_x_418) ;  /* 0x000000000010e947 */ /* 0x000fea0003800000 */
[----:B------:R-:W-:-:S03]  /*3b40*/  UMOV UR4, 0xffffffff ;  /* 0xffffffff00047882 */ /* 0x000fc60000000000 */
[----:B------:R-:W-:Y:S05]  /*3b50*/  BRA.DIV UR4, `(.L_x_419) ;  /* 0x0000002604987947 */ /* 0x000fea000b800000 */
[----:B0-----:R0:W0:Y:S02]  /*3b60*/  SHFL.IDX PT, R146, R144, R88, R11 ;  /* 0x0000005890927389 */ /* 0x00102400000e000b */
.L_x_512:
[----:B0-----:R-:W-:-:S07]  /*3b70*/  IMAD R145, R34, R146, R145 ;  /* 0x0000009222917224 */ /* 0x001fce00078e0291 */
.L_x_418:
[----:B------:R-:W-:-:S13]  /*3b80*/  ISETP.GE.AND P6, PT, R148, 0x17, PT ;  /* 0x000000179400780c */ /* 0x000fda0003fc6270 */
[----:B------:R-:W-:Y:S05]  /*3b90*/  @!P6 BRA `(.L_x_420) ;  /* 0x000000000010e947 */ /* 0x000fea0003800000 */
[----:B------:R-:W-:-:S03]  /*3ba0*/  UMOV UR4, 0xffffffff ;  /* 0xffffffff00047882 */ /* 0x000fc60000000000 */
[----:B------:R-:W-:Y:S05]  /*3bb0*/  BRA.DIV UR4, `(.L_x_421) ;  /* 0x0000002604a07947 */ /* 0x000fea000b800000 */
[----:B0-----:R0:W0:Y:S02]  /*3bc0*/  SHFL.IDX PT, R146, R144, R90, R11 ;  /* 0x0000005a90927389 */ /* 0x00102400000e000b */
.L_x_515:
[----:B0-----:R-:W-:-:S07]  /*3bd0*/  IMAD R145, R35, R146, R145 ;  /* 0x0000009223917224 */ /* 0x001fce00078e0291 */
.L_x_420:
[----:B------:R-:W-:-:S13]  /*3be0*/  ISETP.GE.AND P6, PT, R148, 0x18, PT ;  /* 0x000000189400780c */ /* 0x000fda0003fc6270 */
[----:B------:R-:W-:Y:S05]  /*3bf0*/  @!P6 BRA `(.L_x_422) ;  /* 0x000000000010e947 */ /* 0x000fea0003800000 */
[----:B------:R-:W-:-:S03]  /*3c00*/  UMOV UR4, 0xffffffff ;  /* 0xffffffff00047882 */ /* 0x000fc60000000000 */
[----:B------:R-:W-:Y:S05]  /*3c10*/  BRA.DIV UR4, `(.L_x_423) ;  /* 0x0000002604a87947 */ /* 0x000fea000b800000 */
[----:B0-----:R0:W0:Y:S02]  /*3c20*/  SHFL.IDX PT, R146, R144, R92, R11 ;  /* 0x0000005c90927389 */ /* 0x00102400000e000b */
.L_x_518:
[----:B0-----:R-:W-:-:S07]  /*3c30*/  IMAD R145, R36, R146, R145 ;  /* 0x0000009224917224 */ /* 0x001fce00078e0291 */
.L_x_422:
[----:B------:R-:W-:-:S13]  /*3c40*/  ISETP.GE.AND P6, PT, R148, 0x19, PT ;  /* 0x000000199400780c */ /* 0x000fda0003fc6270 */
[----:B------:R-:W-:Y:S05]  /*3c50*/  @!P6 BRA `(.L_x_424) ;  /* 0x000000000010e947 */ /* 0x000fea0003800000 */
[----:B------:R-:W-:-:S03]  /*3c60*/  UMOV UR4, 0xffffffff ;  /* 0xffffffff00047882 */ /* 0x000fc60000000000 */
[----:B------:R-:W-:Y:S05]  /*3c70*/  BRA.DIV UR4, `(.L_x_425) ;  /* 0x0000002604b07947 */ /* 0x000fea000b800000 */
[----:B0-----:R0:W0:Y:S02]  /*3c80*/  SHFL.IDX PT, R146, R144, R94, R11 ;  /* 0x0000005e90927389 */ /* 0x00102400000e000b */
.L_x_521:
[----:B0-----:R-:W-:-:S07]  /*3c90*/  IMAD R145, R37, R146, R145 ;  /* 0x0000009225917224 */ /* 0x001fce00078e0291 */
.L_x_424:
[----:B------:R-:W-:-:S13]  /*3ca0*/  ISETP.GE.AND P6, PT, R148, 0x1a, PT ;  /* 0x0000001a9400780c */ /* 0x000fda0003fc6270 */
[----:B------:R-:W-:Y:S05]  /*3cb0*/  @!P6 BRA `(.L_x_426) ;  /* 0x000000000010e947 */ /* 0x000fea0003800000 */
[----:B------:R-:W-:-:S03]  /*3cc0*/  UMOV UR4, 0xffffffff ;  /* 0xffffffff00047882 */ /* 0x000fc60000000000 */
[----:B------:R-:W-:Y:S05]  /*3cd0*/  BRA.DIV UR4, `(.L_x_427) ;  /* 0x0000002604b87947 */ /* 0x000fea000b800000 */
[----:B0-----:R0:W0:Y:S02]  /*3ce0*/  SHFL.IDX PT, R146, R144, R96, R11 ;  /* 0x0000006090927389 */ /* 0x00102400000e000b */
.L_x_524:
[----:B0-----:R-:W-:-:S07]  /*3cf0*/  IMAD R145, R38, R146, R145 ;  /* 0x0000009226917224 */ /* 0x001fce00078e0291 */
.L_x_426:
[----:B------:R-:W-:-:S13]  /*3d00*/  ISETP.GE.AND P6, PT, R148, 0x1b, PT ;  /* 0x0000001b9400780c */ /* 0x000fda0003fc6270 */
[----:B------:R-:W-:Y:S05]  /*3d10*/  @!P6 BRA `(.L_x_428) ;  /* 0x000000000010e947 */ /* 0x000fea0003800000 */
[----:B------:R-:W-:-:S03]  /*3d20*/  UMOV UR4, 0xffffffff ;  /* 0xffffffff00047882 */ /* 0x000fc60000000000 */
[----:B------:R-:W-:Y:S05]  /*3d30*/  BRA.DIV UR4, `(.L_x_429) ;  /* 0x0000002604c07947 */ /* 0x000fea000b800000 */
[----:B0-----:R0:W0:Y:S02]  /*3d40*/  SHFL.IDX PT, R146, R144, R98, R11 ;  /* 0x0000006290927389 */ /* 0x00102400000e000b */
.L_x_527:
[----:B0-----:R-:W-:-:S07]  /*3d50*/  IMAD R145, R39, R146, R145 ;  /* 0x0000009227917224 */ /* 0x001fce00078e0291 */
.L_x_428:
[----:B------:R-:W-:-:S13]  /*3d60*/  ISETP.GE.AND P6, PT, R148, 0x1c, PT ;  /* 0x0000001c9400780c */ /* 0x000fda0003fc6270 */
[----:B------:R-:W-:Y:S05]  /*3d70*/  @!P6 BRA `(.L_x_430) ;  /* 0x000000000010e947 */ /* 0x000fea0003800000 */
[----:B------:R-:W-:-:S03]  /*3d80*/  UMOV UR4, 0xffffffff ;  /* 0xffffffff00047882 */ /* 0x000fc60000000000 */
[----:B------:R-:W-:Y:S05]  /*3d90*/  BRA.DIV UR4, `(.L_x_431) ;  /* 0x0000002604c87947 */ /* 0x000fea000b800000 */
[----:B0-----:R0:W0:Y:S02]  /*3da0*/  SHFL.IDX PT, R146, R144, R100, R11 ;  /* 0x0000006490927389 */ /* 0x00102400000e000b */
.L_x_530:
[----:B0-----:R-:W-:-:S07]  /*3db0*/  IMAD R145, R40, R146, R145 ;  /* 0x0000009228917224 */ /* 0x001fce00078e0291 */
.L_x_430:
[----:B------:R-:W-:-:S13]  /*3dc0*/  ISETP.GE.AND P6, PT, R148, 0x1d, PT ;  /* 0x0000001d9400780c */ /* 0x000fda0003fc6270 */
[----:B------:R-:W-:Y:S05]  /*3dd0*/  @!P6 BRA `(.L_x_432) ;  /* 0x000000000010e947 */ /* 0x000fea0003800000 */
[----:B------:R-:W-:-:S03]  /*3de0*/  UMOV UR4, 0xffffffff ;  /* 0xffffffff00047882 */ /* 0x000fc60000000000 */
[----:B------:R-:W-:Y:S05]  /*3df0*/  BRA.DIV UR4, `(.L_x_433) ;  /* 0x0000002604d07947 */ /* 0x000fea000b800000 */
[----:B0-----:R0:W0:Y:S02]  /*3e00*/  SHFL.IDX PT, R146, R144, R102, R11 ;  /* 0x0000006690927389 */ /* 0x00102400000e000b */
.L_x_533:
[----:B0-----:R-:W-:-:S07]  /*3e10*/  IMAD R145, R41, R146, R145 ;  /* 0x0000009229917224 */ /* 0x001fce00078e0291 */
.L_x_432:
[----:B------:R-:W-:-:S13]  /*3e20*/  ISETP.GE.AND P6, PT, R148, 0x1e, PT ;  /* 0x0000001e9400780c */ /* 0x000fda0003fc6270 */
[----:B------:R-:W-:Y:S05]  /*3e30*/  @!P6 BRA `(.L_x_434) ;  /* 0x000000000010e947 */ /* 0x000fea0003800000 */
[----:B------:R-:W-:-:S03]  /*3e40*/  UMOV UR4, 0xffffffff ;  /* 0xffffffff00047882 */ /* 0x000fc60000000000 */
[----:B------:R-:W-:Y:S05]  /*3e50*/  BRA.DIV UR4, `(.L_x_435) ;  /* 0x0000002604d87947 */ /* 0x000fea000b800000 */
[----:B0-----:R0:W0:Y:S02]  /*3e60*/  SHFL.IDX PT, R146, R144, R104, R11 ;  /* 0x0000006890927389 */ /* 0x00102400000e000b */
.L_x_536:
[----:B0-----:R-:W-:-:S07]  /*3e70*/  IMAD R145, R42, R146, R145 ;  /* 0x000000922a917224 */ /* 0x001fce00078e0291 */
.L_x_434:
[----:B------:R-:W-:-:S13]  /*3e80*/  ISETP.GE.AND P6, PT, R148, 0x1f, PT ;  /* 0x0000001f9400780c */ /* 0x000fda0003fc6270 */
[----:B------:R-:W-:Y:S05]  /*3e90*/  @!P6 BRA `(.L_x_436) ;  /* 0x000000000010e947 */ /* 0x000fea0003800000 */
[----:B------:R-:W-:-:S03]  /*3ea0*/  UMOV UR4, 0xffffffff ;  /* 0xffffffff00047882 */ /* 0x000fc60000000000 */
[----:B------:R-:W-:Y:S05]  /*3eb0*/  BRA.DIV UR4, `(.L_x_437) ;  /* 0x0000002604e07947 */ /* 0x000fea000b800000 */
[----:B0-----:R0:W0:Y:S02]  /*3ec0*/  SHFL.IDX PT, R146, R144, R106, R11 ;  /* 0x0000006a90927389 */ /* 0x00102400000e000b */
.L_x_539:
[----:B0-----:R-:W-:-:S07]  /*3ed0*/  IMAD R145, R43, R146, R145 ;  /* 0x000000922b917224 */ /* 0x001fce00078e0291 */
.L_x_436:
[----:B------:R-:W-:-:S13]  /*3ee0*/  ISETP.NE.AND P6, PT, R148, 0x20, PT ;  /* 0x000000209400780c */ /* 0x000fda0003fc5270 */
[----:B------:R-:W-:Y:S05]  /*3ef0*/  @P6 BRA `(.L_x_438) ;  /* 0x0000000800006947 */ /* 0x000fea0003800000 */
[----:B------:R-:W-:-:S03]  /*3f00*/  UMOV UR4, 0xffffffff ;  /* 0xffffffff00047882 */ /* 0x000fc60000000000 */
[----:B------:R-:W-:Y:S05]  /*3f10*/  BRA.DIV UR4, `(.L_x_439) ;  /* 0x0000002604e87947 */ /* 0x000fea000b800000 */
[----:B0-----:R0:W0:Y:S02]  /*3f20*/  SHFL.IDX PT, R144, R144, R46, R11 ;  /* 0x0000002e90907389 */ /* 0x00102400000e000b */
.L_x_542:
[----:B0-----:R-:W-:Y:S01]  /*3f30*/  IMAD R145, R12, R144, R145 ;  /* 0x000000900c917224 */ /* 0x001fe200078e0291 */
[----:B------:R-:W-:Y:S06]  /*3f40*/  BRA `(.L_x_438) ;  /* 0x0000000400ec7947 */ /* 0x000fec0003800000 */
.L_x_375:
[----:B------:R-:W5:Y:S01]  /*3f50*/  LDC R153, c[0x0][0x3ac] ;  /* 0x0000eb00ff997b82 */ /* 0x000f620000000800 */
[----:B0-2---:R-:W-:Y:S01]  /*3f60*/  IMAD R144, R13, R144, RZ ;  /* 0x000000900d907224 */ /* 0x005fe200078e02ff */
[----:B------:R-:W-:Y:S01]  /*3f70*/  @P2 LEA R150, R112, R146, 0x2 ;  /* 0x0000009270962211 */ /* 0x000fe200078e10ff */
[--C-:B------:R-:W-:Y:S02]  /*3f80*/  @P4 IMAD R148, R110, 0x4, R146.reuse ;  /* 0x000000046e944824 */ /* 0x100fe400078e0292 */
[--C-:B------:R-:W-:Y:S02]  /*3f90*/  @P3 IMAD R149, R111, 0x4, R146.reuse ;  /* 0x000000046f953824 */ /* 0x100fe400078e0292 */
[----:B------:R-:W-:Y:S01]  /*3fa0*/  @P1 IMAD R151, R113, 0x4, R146 ;  /* 0x0000000471971824 */ /* 0x000fe200078e0292 */
[----:B------:R-:W-:Y:S04]  /*3fb0*/  @P2 LDS R150, [R150+0x10] ;  /* 0x0000100096962984 */ /* 0x000fe80000000800 */
[----:B------:R-:W-:Y:S04]  /*3fc0*/  @P4 LDS R148, [R148+0x8] ;  /* 0x0000080094944984 */ /* 0x000fe80000000800 */
[----:B------:R-:W-:Y:S04]  /*3fd0*/  @P3 LDS R149, [R149+0xc] ;  /* 0x00000c0095953984 */ /* 0x000fe80000000800 */
[----:B------:R-:W-:Y:S01]  /*3fe0*/  @P1 LDS R151, [R151+0x14] ;  /* 0x0000140097971984 */ /* 0x000fe20000000800 */
[----:B-----5:R-:W-:-:S04]  /*3ff0*/  ISETP.GT.AND P6, PT, R153, RZ, PT ;  /* 0x000000ff9900720c */ /* 0x020fc80003fc4270 */
[----:B------:R-:W-:Y:S01]  /*4000*/  SEL R145, R144, RZ, P6 ;  /* 0x000000ff90917207 */ /* 0x000fe20003000000 */
[----:B------:R-:W-:Y:S01]  /*4010*/  @P5 IMAD R144, R109, 0x4, R146 ;  /* 0x000000046d905824 */ /* 0x000fe200078e0292 */
[----:B------:R-:W-:-:S05]  /*4020*/  ISETP.GE.AND P6, PT, R153, 0x7, PT ;  /* 0x000000079900780c */ /* 0x000fca0003fc6270 */
[----:B------:R-:W0:Y:S08]  /*4030*/  @P5 LDS R144, [R144+0x4] ;  /* 0x0000040090905984 */ /* 0x000e300000000800 */
[----:B------:R-:W-:-:S06]  /*4040*/  @P6 IMAD R152, R114, 0x4, R146 ;  /* 0x0000000472986824 */ /* 0x000fcc00078e0292 */
[----:B------:R-:W2:Y:S01]  /*4050*/  @P6 LDS R152, [R152+0x18] ;  /* 0x0000180098986984 */ /* 0x000ea20000000800 */
[----:B0-----:R-:W-:-:S04]  /*4060*/  @P5 IMAD R145, R14, R144, R145 ;  /* 0x000000900e915224 */ /* 0x001fc800078e0291 */
[----:B-1----:R-:W-:-:S04]  /*4070*/  @P4 IMAD R145, R15, R148, R145 ;  /* 0x000000940f914224 */ /* 0x002fc800078e0291 */
[----:B---3--:R-:W-:-:S04]  /*4080*/  @P3 IMAD R145, R16, R149, R145 ;  /* 0x0000009510913224 */ /* 0x008fc800078e0291 */
[----:B----4-:R-:W-:-:S04]  /*4090*/  @P2 IMAD R145, R17, R150, R145 ;  /* 0x0000009611912224 */ /* 0x010fc800078e0291 */
[----:B------:R-:W-:-:S04]  /*40a0*/  @P1 IMAD R145, R18, R151, R145 ;  /* 0x0000009712911224 */ /* 0x000fc800078e0291 */
[----:B--2---:R-:W-:Y:S01]  /*40b0*/  @P6 IMAD R145, R19, R152, R145 ;  /* 0x0000009813916224 */ /* 0x004fe200078e0291 */
        /* <DEDUP_REMOVED lines=99> */
[----:B0-----:R-:W-:-:S07]  /*46f0*/  @P6 IMAD R145, R12, R146, R145 ;  /* 0x000000920c916224 */ /* 0x001fce00078e0291 */
.L_x_438:
[-C--:B------:R-:W-:Y:S01]  /*4700*/  IMAD R149, R0, R143.reuse, R141 ;  /* 0x0000008f00957224 */ /* 0x080fe200078e028d */
[----:B------:R-:W5:Y:S01]  /*4710*/  LDCU UR4, c[0x0][0x3a8] ;  /* 0x00007500ff0477ac */ /* 0x000f620008000800 */
[----:B------:R-:W-:Y:S02]  /*4720*/  IADD3 R143, PT, PT, R8, R143, RZ ;  /* 0x0000008f088f7210 */ /* 0x000fe40007ffe0ff */
[----:B------:R-:W-:-:S05]  /*4730*/  IMAD R149, R149, 0x4, R140 ;  /* 0x0000000495957824 */ /* 0x000fca00078e028c */
[----:B0-----:R-:W0:Y:S01]  /*4740*/  LDS R144, [R149] ;  /* 0x0000000095907984 */ /* 0x001e220000000800 */
[----:B-----5:R-:W-:Y:S01]  /*4750*/  ISETP.GE.AND P6, PT, R143, UR4, PT ;  /* 0x000000048f007c0c */ /* 0x020fe2000bfc6270 */
[----:B0-----:R-:W-:-:S05]  /*4760*/  IMAD.IADD R144, R144, 0x1, R145 ;  /* 0x0000000190907824 */ /* 0x001fca00078e0291 */
[----:B------:R0:W-:Y:S07]  /*4770*/  STS [R149], R144 ;  /* 0x0000009095007388 */ /* 0x0001ee0000000800 */
[----:B------:R-:W-:Y:S05]  /*4780*/  @!P6 BRA `(.L_x_440) ;  /* 0xffffffe800d4e947 */ /* 0x000fea000383ffff */
.L_x_374:
[----:B------:R-:W-:Y:S05]  /*4790*/  BSYNC B0 ;  /* 0x0000000000007941 */ /* 0x000fea0003800000 */
.L_x_373:
[----:B------:R-:W-:-:S13]  /*47a0*/  ISETP.NE.AND P6, PT, R147, RZ, PT ;  /* 0x000000ff9300720c */ /* 0x000fda0003fc5270 */
[----:B------:R-:W-:Y:S05]  /*47b0*/  @!P6 BRA `(.L_x_441) ;  /* 0xffffffd80004e947 */ /* 0x000fea000383ffff */
.L_x_341:
[----:B------:R-:W0:Y:S01]  /*47c0*/  S2R R55, SR_TID.X ;  /* 0x0000000000377919 */ /* 0x000e220000002100 */
[----:B------:R-:W-:Y:S05]  /*47d0*/  WARPSYNC.ALL ;  /* 0x0000000000007948 */ /* 0x000fea0003800000 */
[----:B------:R-:W-:Y:S01]  /*47e0*/  ISETP.NE.AND P3, PT, R10, 0x2, PT ;  /* 0x000000020a00780c */ /* 0x000fe20003f65270 */
[----:B------:R-:W5:Y:S01]  /*47f0*/  LDC R47, c[0x0][0x3ac] ;  /* 0x0000eb00ff2f7b82 */ /* 0x000f620000000800 */
[----:B------:R-:W1:Y:S01]  /*4800*/  LDCU UR4, c[0x0][0x384] ;  /* 0x00007080ff0477ac */ /* 0x000e620008000800 */
[----:B------:R-:W-:Y:S06]  /*4810*/  BSSY.RECONVERGENT B0, `(.L_x_442) ;  /* 0x0000074000007945 */ /* 0x000fec0003800200 */
[----:B---3--:R-:W3:Y:S01]  /*4820*/  LDC R50, c[0x0][0x388] ;  /* 0x0000e200ff327b82 */ /* 0x008ee20000000800 */
[----:B-----5:R-:W-:-:S04]  /*4830*/  IABS R49, R47 ;  /* 0x0000002f00317213 */ /* 0x020fc80000000000 */
[----:B------:R-:W5:Y:S01]  /*4840*/  I2F.RP R46, R49 ;  /* 0x00000031002e7306 */ /* 0x000f620000209400 */
[----:B---3--:R-:W-:-:S07]  /*4850*/  IABS R52, R50 ;  /* 0x0000003200347213 */ /* 0x008fce0000000000 */
[----:B-----5:R-:W3:Y:S02]  /*4860*/  MUFU.RCP R46, R46 ;  /* 0x0000002e002e7308 */ /* 0x020ee40000001000 */
[----:B---3--:R-:W-:-:S06]  /*4870*/  VIADD R48, R46, 0xffffffe ;  /* 0x0ffffffe2e307836 */ /* 0x008fcc0000000000 */
[----:B------:R-:W3:Y:S02]  /*4880*/  F2I.FTZ.U32.TRUNC.NTZ R45, R48 ;  /* 0x00000030002d7305 */ /* 0x000ee4000021f000 */
[----:B---3--:R-:W-:-:S04]  /*4890*/  IMAD.MOV R44, RZ, RZ, -R45 ;  /* 0x000000ffff2c7224 */ /* 0x008fc800078e0a2d */
[----:B------:R-:W-:Y:S02]  /*48a0*/  IMAD R51, R44, R49, RZ ;  /* 0x000000312c337224 */ /* 0x000fe400078e02ff */
[----:B------:R-:W-:-:S04]  /*48b0*/  IMAD.MOV.U32 R44, RZ, RZ, RZ ;  /* 0x000000ffff2c7224 */ /* 0x000fc800078e00ff */
[----:B------:R-:W-:-:S04]  /*48c0*/  IMAD.HI.U32 R51, R45, R51, R44 ;  /* 0x000000332d337227 */ /* 0x000fc800078e002c */
[----:B------:R-:W-:-:S04]  /*48d0*/  IMAD.MOV.U32 R44, RZ, RZ, R52 ;  /* 0x000000ffff2c7224 */ /* 0x000fc800078e0034 */
[----:B------:R-:W-:-:S05]  /*48e0*/  IMAD.HI.U32 R46, R51, R44, RZ ;  /* 0x0000002c332e7227 */ /* 0x000fca00078e00ff */
[----:B------:R-:W-:-:S05]  /*48f0*/  IADD3 R45, PT, PT, -R46, RZ, RZ ;  /* 0x000000ff2e2d7210 */ /* 0x000fca0007ffe1ff */
[C---:B------:R-:W-:Y:S01]  /*4900*/  IMAD R44, R49.reuse, R45, R44 ;  /* 0x0000002d312c7224 */ /* 0x040fe200078e022c */
[----:B------:R-:W-:Y:S04]  /*4910*/  BAR.SYNC.DEFER_BLOCKING 0x0 ;  /* 0x0000000000007b1d */ /* 0x000fe80000010000 */
[----:B------:R-:W-:-:S13]  /*4920*/  ISETP.GT.U32.AND P1, PT, R49, R44, PT ;  /* 0x0000002c3100720c */ /* 0x000fda0003f24070 */
[----:B------:R-:W-:Y:S02]  /*4930*/  @!P1 IMAD.IADD R44, R44, 0x1, -R49 ;  /* 0x000000012c2c9824 */ /* 0x000fe400078e0a31 */
[----:B------:R-:W-:Y:S01]  /*4940*/  @!P1 VIADD R46, R46, 0x1 ;  /* 0x000000012e2e9836 */ /* 0x000fe20000000000 */
[----:B------:R-:W-:Y:S02]  /*4950*/  ISETP.NE.AND P1, PT, R47, RZ, PT ;  /* 0x000000ff2f00720c */ /* 0x000fe40003f25270 */
[----:B------:R-:W-:Y:S02]  /*4960*/  ISETP.GE.U32.AND P0, PT, R44, R49, PT ;  /* 0x000000312c00720c */ /* 0x000fe40003f06070 */
[----:B------:R-:W-:-:S04]  /*4970*/  LOP3.LUT R44, R50, R47, RZ, 0x3c, !PT ;  /* 0x0000002f322c7212 */ /* 0x000fc800078e3cff */
[----:B------:R-:W-:-:S07]  /*4980*/  ISETP.GE.AND P2, PT, R44, RZ, PT ;  /* 0x000000ff2c00720c */ /* 0x000fce0003f46270 */
[----:B------:R-:W-:-:S06]  /*4990*/  @P0 VIADD R46, R46, 0x1 ;  /* 0x000000012e2e0836 */ /* 0x000fcc0000000000 */
[----:B------:R-:W-:Y:S01]  /*49a0*/  @!P2 IMAD.MOV R46, RZ, RZ, -R46 ;  /* 0x000000ffff2ea224 */ /* 0x000fe200078e0a2e */
[----:B------:R-:W-:Y:S01]  /*49b0*/  @!P1 LOP3.LUT R46, RZ, R47, RZ, 0x33, !PT ;  /* 0x0000002fff2e9212 */ /* 0x000fe200078e33ff */
[----:B-1----:R-:W-:Y:S01]  /*49c0*/  IMAD R47, R7, UR4, R6 ;  /* 0x00000004072f7c24 */ /* 0x002fe2000f8e0206 */
[----:B0-----:R-:W-:Y:S06]  /*49d0*/  @!P3 BRA `(.L_x_443) ;  /* 0x00000004005cb947 */ /* 0x001fec0003800000 */
[-C--:B------:R-:W-:Y:S01]  /*49e0*/  IABS R52, R0.reuse ;  /* 0x0000000000347213 */ /* 0x080fe20000000000 */
[----:B------:R-:W0:Y:S01]  /*49f0*/  S2UR UR5, SR_CgaCtaId ;  /* 0x00000000000579c3 */ /* 0x000e220000008800 */
[----:B------:R-:W-:Y:S01]  /*4a00*/  IABS R50, R0 ;  /* 0x0000000000327213 */ /* 0x000fe20000000000 */
[----:B------:R-:W-:Y:S01]  /*4a10*/  UMOV UR4, 0x400 ;  /* 0x0000040000047882 */ /* 0x000fe20000000000 */
[----:B------:R-:W1:Y:S01]  /*4a20*/  I2F.RP R48, R52 ;  /* 0x0000003400307306 */ /* 0x000e620000209400 */
[----:B------:R-:W-:Y:S01]  /*4a30*/  IABS R51, R55 ;  /* 0x0000003700337213 */ /* 0x000fe20000000000 */
[----:B------:R-:W-:Y:S01]  /*4a40*/  UIADD3 UR4, UPT, UPT, UR4, 0x2080, URZ ;  /* 0x0000208004047890 */ /* 0x000fe2000fffe0ff */
[----:B------:R-:W-:-:S05]  /*4a50*/  IMAD.MOV R57, RZ, RZ, -R50 ;  /* 0x000000ffff397224 */ /* 0x000fca00078e0a32 */
[----:B-1----:R-:W1:Y:S01]  /*4a60*/  MUFU.RCP R48, R48 ;  /* 0x0000003000307308 */ /* 0x002e620000001000 */
[----:B0-----:R-:W-:-:S06]  /*4a70*/  ULEA UR4, UR5, UR4, 0x18 ;  /* 0x0000000405047291 */ /* 0x001fcc000f8ec0ff */
[----:B------:R-:W-:Y:S02]  /*4a80*/  LEA R54, R55, UR4, 0x2 ;  /* 0x0000000437367c11 */ /* 0x000fe4000f8e10ff */
[----:B-1----:R-:W-:-:S03]  /*4a90*/  IADD3 R44, PT, PT, R48, 0xffffffe, RZ ;  /* 0x0ffffffe302c7810 */ /* 0x002fc60007ffe0ff */
[----:B------:R-:W0:Y:S01]  /*4aa0*/  LDS R53, [R54] ;  /* 0x0000000036357984 */ /* 0x000e220000000800 */
[----:B------:R1:W3:Y:S02]  /*4ab0*/  F2I.FTZ.U32.TRUNC.NTZ R45, R44 ;  /* 0x0000002c002d7305 */ /* 0x0002e4000021f000 */
[----:B-1----:R-:W-:Y:S02]  /*4ac0*/  IMAD.MOV.U32 R44, RZ, RZ, RZ ;  /* 0x000000ffff2c7224 */ /* 0x002fe400078e00ff */
[----:B---3--:R-:W-:-:S04]  /*4ad0*/  IMAD.MOV R49, RZ, RZ, -R45 ;  /* 0x000000ffff317224 */ /* 0x008fc800078e0a2d */
[----:B------:R-:W-:-:S04]  /*4ae0*/  IMAD R49, R49, R52, RZ ;  /* 0x0000003431317224 */ /* 0x000fc800078e02ff */
[----:B------:R-:W-:-:S04]  /*4af0*/  IMAD.HI.U32 R50, R45, R49, R44 ;  /* 0x000000312d327227 */ /* 0x000fc800078e002c */
[----:B------:R-:W-:Y:S01]  /*4b00*/  IMAD.MOV.U32 R45, RZ, RZ, R51 ;  /* 0x000000ffff2d7224 */ /* 0x000fe200078e0033 */
[----:B------:R-:W-:-:S03]  /*4b10*/  LOP3.LUT R51, RZ, R0, RZ, 0x33, !PT ;  /* 0x00000000ff337212 */ /* 0x000fc600078e33ff */
[----:B------:R-:W-:-:S04]  /*4b20*/  IMAD.HI.U32 R44, R50, R45, RZ ;  /* 0x0000002d322c7227 */ /* 0x000fc800078e00ff */
[----:B------:R-:W-:-:S05]  /*4b30*/  IMAD R45, R44, R57, R45 ;  /* 0x000000392c2d7224 */ /* 0x000fca00078e022d */
[----:B------:R-:W-:-:S13]  /*4b40*/  ISETP.GT.U32.AND P1, PT, R52, R45, PT ;  /* 0x0000002d3400720c */ /* 0x000fda0003f24070 */
[-C--:B------:R-:W-:Y:S01]  /*4b50*/  @!P1 IADD3 R45, PT, PT, R45, -R52.reuse, RZ ;  /* 0x800000342d2d9210 */ /* 0x080fe20007ffe0ff */
        /* <DEDUP_REMOVED lines=25> */
[----:B------:R-:W-:Y:S01]  /*4cf0*/  @!P2 IMAD.IADD R49, R49, 0x1, -R52 ;  /* 0x000000013131a824 */ /* 0x000fe200078e0a34 */
[----:B------:R-:W-:-:S04]  /*4d00*/  @!P2 IADD3 R48, PT, PT, R48, 0x1, RZ ;  /* 0x000000013030a810 */ /* 0x000fc80007ffe0ff */
[----:B------:R-:W-:Y:S02]  /*4d10*/  ISETP.GE.U32.AND P1, PT, R49, R52, PT ;  /* 0x000000343100720c */ /* 0x000fe40003f26070 */
[----:B------:R-:W-:-:S04]  /*4d20*/  LOP3.LUT R49, R55, R0, RZ, 0x3c, !PT ;  /* 0x0000000037317212 */ /* 0x000fc800078e3cff */
[----:B------:R-:W-:-:S07]  /*4d30*/  ISETP.GE.AND P3, PT, R49, RZ, PT ;  /* 0x000000ff3100720c */ /* 0x000fce0003f66270 */
[----:B------:R-:W-:Y:S01]  /*4d40*/  @P1 VIADD R48, R48, 0x1 ;  /* 0x0000000130301836 */ /* 0x000fe20000000000 */
[----:B------:R-:W-:-:S05]  /*4d50*/  ISETP.NE.AND P1, PT, R10, RZ, PT ;  /* 0x000000ff0a00720c */ /* 0x000fca0003f25270 */
[----:B------:R-:W-:-:S05]  /*4d60*/  @!P3 IMAD.MOV R48, RZ, RZ, -R48 ;  /* 0x000000ffff30b224 */ /* 0x000fca00078e0a30 */
[----:B------:R-:W-:-:S05]  /*4d70*/  SEL R48, R51, R48, !P0 ;  /* 0x0000003033307207 */ /* 0x000fca0004000000 */
[----:B------:R-:W-:Y:S02]  /*4d80*/  IMAD.MOV R49, RZ, RZ, -R48 ;  /* 0x000000ffff317224 */ /* 0x000fe400078e0a30 */
[----:B------:R-:W-:Y:S02]  /*4d90*/  IMAD R48, R46, R48, R47 ;  /* 0x000000302e307224 */ /* 0x000fe400078e022f */
[----:B------:R-:W-:Y:S01]  /*4da0*/  IMAD R49, R0, R49, R55 ;  /* 0x0000003100317224 */ /* 0x000fe200078e0237 */
[----:B------:R-:W-:-:S03]  /*4db0*/  IADD3 R55, PT, PT, R55, R3, RZ ;  /* 0x0000000337377210 */ /* 0x000fc60007ffe0ff */
        /* <DEDUP_REMOVED lines=15> */
[----:B------:R-:W-:-:S06]  /*4eb0*/  @P1 VIADD R50, R50, 0x1 ;  /* 0x0000000132321836 */ /* 0x000fcc0000000000 */
        /* <DEDUP_REMOVED lines=9> */
.L_x_443:
[----:B------:R-:W-:Y:S05]  /*4f50*/  BSYNC.RECONVERGENT B0 ;  /* 0x0000000000007941 */ /* 0x000fea0003800200 */
.L_x_442:
[-C--:B------:R-:W-:Y:S01]  /*4f60*/  IABS R66, R0.reuse ;  /* 0x0000000000427213 */ /* 0x080fe20000000000 */
[----:B------:R-:W-:Y:S01]  /*4f70*/  BSSY.RECONVERGENT B0, `(.L_x_444) ;  /* 0x0000077000007945 */ /* 0x000fe20003800200 */
[----:B------:R-:W-:Y:S02]  /*4f80*/  ISETP.NE.AND P0, PT, R0, RZ, PT ;  /* 0x000000ff0000720c */ /* 0x000fe40003f05270 */
[----:B01----:R-:W0:Y:S01]  /*4f90*/  I2F.RP R48, R66 ;  /* 0x0000004200307306 */ /* 0x003e220000209400 */
[----:B------:R-:W-:-:S07]  /*4fa0*/  LOP3.LUT R70, RZ, R0, RZ, 0x33, !PT ;  /* 0x00000000ff467212 */ /* 0x000fce00078e33ff */
[----:B0-----:R-:W3:Y:S02]  /*4fb0*/  MUFU.RCP R48, R48 ;  /* 0x0000003000307308 */ /* 0x001ee40000001000 */
[----:B---3--:R-:W-:-:S06]  /*4fc0*/  VIADD R44, R48, 0xffffffe ;  /* 0x0ffffffe302c7836 */ /* 0x008fcc0000000000 */
[----:B------:R0:W1:Y:S02]  /*4fd0*/  F2I.FTZ.U32.TRUNC.NTZ R45, R44 ;  /* 0x0000002c002d7305 */ /* 0x000064000021f000 */
[----:B0-----:R-:W-:Y:S01]  /*4fe0*/  IMAD.MOV.U32 R44, RZ, RZ, RZ ;  /* 0x000000ffff2c7224 */ /* 0x001fe200078e00ff */
[----:B-1----:R-:W-:-:S05]  /*4ff0*/  IADD3 R49, PT, PT, RZ, -R45, RZ ;  /* 0x8000002dff317210 */ /* 0x002fca0007ffe0ff */
[----:B------:R-:W-:-:S04]  /*5000*/  IMAD R49, R49, R66, RZ ;  /* 0x0000004231317224 */ /* 0x000fc800078e02ff */
[----:B------:R-:W-:-:S07]  /*5010*/  IMAD.HI.U32 R68, R45, R49, R44 ;  /* 0x000000312d447227 */ /* 0x000fce00078e002c */
.L_x_445:
[-C--:B------:R-:W-:Y:S01]  /*5020*/  IABS R72, R0.reuse ;  /* 0x0000000000487213 */ /* 0x080fe20000000000 */
[----:B0-----:R-:W0:Y:S01]  /*5030*/  S2UR UR5, SR_CgaCtaId ;  /* 0x00000000000579c3 */ /* 0x001e220000008800 */
[-C--:B------:R-:W-:Y:S01]  /*5040*/  IABS R50, R0.reuse ;  /* 0x0000000000327213 */ /* 0x080fe20000000000 */
[----:B------:R-:W-:Y:S01]  /*5050*/  UMOV UR4, 0x400 ;  /* 0x0000040000047882 */ /* 0x000fe20000000000 */
[----:B------:R-:W1:Y:S01]  /*5060*/  I2F.RP R48, R72 ;  /* 0x0000004800307306 */ /* 0x000e620000209400 */
[-C--:B------:R-:W-:Y:S01]  /*5070*/  IABS R49, R55.reuse ;  /* 0x0000003700317213 */ /* 0x080fe20000000000 */
[----:B------:R-:W-:Y:S01]  /*5080*/  UIADD3 UR4, UPT, UPT, UR4, 0x2080, URZ ;  /* 0x0000208004047890 */ /* 0x000fe2000fffe0ff */
[----:B------:R-:W-:Y:S01]  /*5090*/  IMAD.MOV R53, RZ, RZ, -R50 ;  /* 0x000000ffff357224 */ /* 0x000fe200078e0a32 */
[----:B------:R-:W-:Y:S02]  /*50a0*/  IADD3 R56, PT, PT, R3, R55, RZ ;  /* 0x0000003703387210 */ /* 0x000fe40007ffe0ff */
[----:B------:R-:W-:-:S02]  /*50b0*/  LOP3.LUT R57, R55, R0, RZ, 0x3c, !PT ;  /* 0x0000000037397212 */ /* 0x000fc400078e3cff */
[----:B------:R-:W-:Y:S01]  /*50c0*/  IABS R50, R56 ;  /* 0x0000003800327213 */ /* 0x000fe20000000000 */
[--C-:B------:R-:W-:Y:S01]  /*50d0*/  IMAD.IADD R60, R56, 0x1, R3.reuse ;  /* 0x00000001383c7824 */ /* 0x100fe200078e0203 */
[----:B------:R-:W-:Y:S02]  /*50e0*/  ISETP.GE.AND P3, PT, R57, RZ, PT ;  /* 0x000000ff3900720c */ /* 0x000fe40003f66270 */
[----:B------:R-:W-:Y:S01]  /*50f0*/  LOP3.LUT R63, RZ, R0, RZ, 0x33, !PT ;  /* 0x00000000ff3f7212 */ /* 0x000fe200078e33ff */
[----:B------:R-:W-:Y:S01]  /*5100*/  IMAD.IADD R64, R60, 0x1, R3 ;  /* 0x000000013c407824 */ /* 0x000fe200078e0203 */
[----:B-1----:R-:W1:Y:S04]  /*5110*/  MUFU.RCP R48, R48 ;  /* 0x0000003000307308 */ /* 0x002e680000001000 */
[----:B------:R-:W-:Y:S01]  /*5120*/  IABS R54, R64 ;  /* 0x0000004000367213 */ /* 0x000fe20000000000 */
[----:B0-----:R-:W-:Y:S01]  /*5130*/  ULEA UR4, UR5, UR4, 0x18 ;  /* 0x0000000405047291 */ /* 0x001fe2000f8ec0ff */
[----:B-1----:R-:W-:-:S02]  /*5140*/  VIADD R44, R48, 0xffffffe ;  /* 0x0ffffffe302c7836 */ /* 0x002fc40000000000 */
[----:B------:R-:W-:Y:S02]  /*5150*/  IMAD.HI.U32 R48, R68, R49, RZ ;  /* 0x0000003144307227 */ /* 0x000fe400078e00ff */
[----:B------:R0:W1:Y:S02]  /*5160*/  F2I.FTZ.U32.TRUNC.NTZ R45, R44 ;  /* 0x0000002c002d7305 */ /* 0x000064000021f000 */
[----:B------:R-:W-:-:S05]  /*5170*/  IMAD R49, R48, R53, R49 ;  /* 0x0000003530317224 */ /* 0x000fca00078e0231 */
[----:B------:R-:W-:Y:S01]  /*5180*/  ISETP.GT.U32.AND P2, PT, R66, R49, PT ;  /* 0x000000314200720c */ /* 0x000fe20003f44070 */
[----:B0-----:R-:W-:Y:S02]  /*5190*/  IMAD.MOV.U32 R44, RZ, RZ, RZ ;  /* 0x000000ffff2c7224 */ /* 0x001fe400078e00ff */
[----:B-1----:R-:W-:-:S04]  /*51a0*/  IMAD.MOV R51, RZ, RZ, -R45 ;  /* 0x000000ffff337224 */ /* 0x002fc800078e0a2d */
[----:B------:R-:W-:-:S06]  /*51b0*/  IMAD R51, R51, R72, RZ ;  /* 0x0000004833337224 */ /* 0x000fcc00078e02ff */
[----:B------:R-:W-:Y:S01]  /*51c0*/  @!P2 IADD3 R49, PT, PT, R49, -R72, RZ ;  /* 0x800000483131a210 */ /* 0x000fe20007ffe0ff */
[----:B------:R-:W-:Y:S02]  /*51d0*/  @!P2 VIADD R48, R48, 0x1 ;  /* 0x000000013030a836 */ /* 0x000fe40000000000 */
[----:B------:R-:W-:Y:S01]  /*51e0*/  IMAD.HI.U32 R52, R45, R51, R44 ;  /* 0x000000332d347227 */ /* 0x000fe200078e002c */
[----:B------:R-:W-:Y:S02]  /*51f0*/  IABS R51, R60 ;  /* 0x0000003c00337213 */ /* 0x000fe40000000000 */
[----:B------:R-:W-:Y:S01]  /*5200*/  ISETP.GE.U32.AND P1, PT, R49, R66, PT ;  /* 0x000000423100720c */ /* 0x000fe20003f26070 */
[----:B------:R-:W-:Y:S02]  /*5210*/  IMAD.MOV.U32 R45, RZ, RZ, R50 ;  /* 0x000000ffff2d7224 */ /* 0x000fe400078e0032 */
[----:B------:R-:W-:Y:S01]  /*5220*/  IMAD.MOV.U32 R49, RZ, RZ, R54 ;  /* 0x000000ffff317224 */ /* 0x000fe200078e0036 */
[----:B------:R-:W-:Y:S01]  /*5230*/  LEA R54, R55, UR4, 0x2 ;  /* 0x0000000437367c11 */ /* 0x000fe2000f8e10ff */
[----:B------:R-:W-:-:S04]  /*5240*/  IMAD.HI.U32 R44, R52, R45, RZ ;  /* 0x0000002d342c7227 */ /* 0x000fc800078e00ff */
[----:B------:R-:W-:Y:S01]  /*5250*/  IMAD R45, R44, R53, R45 ;  /* 0x000000352c2d7224 */ /* 0x000fe200078e022d */
[----:B------:R-:W0:Y:S01]  /*5260*/  LDS R57, [R54] ;  /* 0x0000000036397984 */ /* 0x000e220000000800 */
        /* <DEDUP_REMOVED lines=10> */
[----:B------:R-:W1:Y:S01]  /*5310*/  LDS R59, [R58] ;  /* 0x000000003a3b7984 */ /* 0x000e620000000800 */
[----:B------:R-:W-:-:S02]  /*5320*/  IMAD R62, R3, 0x4, R58 ;  /* 0x00000004033e7824 */ /* 0x000fc400078e023a */
[----:B------:R-:W-:Y:S01]  /*5330*/  @!P3 IMAD.MOV R48, RZ, RZ, -R48 ;  /* 0x000000ffff30b224 */ /* 0x000fe200078e0a30 */
[----:B------:R-:W-:Y:S01]  /*5340*/  ISETP.GE.U32.AND P4, PT, R45, R72, PT ;  /* 0x000000482d00720c */ /* 0x000fe20003f86070 */
[----:B------:R-:W-:Y:S01]  /*5350*/  @!P6 VIADD R44, R44, 0x1 ;  /* 0x000000012c2ce836 */ /* 0x000fe20000000000 */
[----:B------:R-:W-:Y:S01]  /*5360*/  LOP3.LUT R45, R56, R0, RZ, 0x3c, !PT ;  /* 0x00000000382d7212 */ /* 0x000fe200078e3cff */
[----:B------:R-:W-:Y:S01]  /*5370*/  IMAD R53, R3, 0x4, R62 ;  /* 0x0000000403357824 */ /* 0x000fe200078e023e */
[----:B------:R-:W3:Y:S01]  /*5380*/  LDS R61, [R62] ;  /* 0x000000003e3d7984 */ /* 0x000ee20000000800 */
[-C--:B------:R-:W-:Y:S01]  /*5390*/  @!P5 IADD3 R51, PT, PT, R51, -R72.reuse, RZ ;  /* 0x800000483333d210 */ /* 0x080fe20007ffe0ff */
[----:B------:R-:W-:Y:S01]  /*53a0*/  @!P5 VIADD R50, R50, 0x1 ;  /* 0x000000013232d836 */ /* 0x000fe20000000000 */
[-C--:B------:R-:W-:Y:S01]  /*53b0*/  @!P2 IADD3 R49, PT, PT, R49, -R72.reuse, RZ ;  /* 0x800000483131a210 */ /* 0x080fe20007ffe0ff */
[----:B------:R5:W2:Y:S01]  /*53c0*/  LDS R65, [R53] ;  /* 0x0000000035417984 */ /* 0x000aa20000000800 */
[----:B------:R-:W-:-:S02]  /*53d0*/  ISETP.GE.U32.AND P1, PT, R51, R72, PT ;  /* 0x000000483300720c */ /* 0x000fc40003f26070 */
[----:B------:R-:W-:Y:S02]  /*53e0*/  LOP3.LUT R51, R60, R0, RZ, 0x3c, !PT ;  /* 0x000000003c337212 */ /* 0x000fe400078e3cff */
[----:B------:R-:W-:Y:S01]  /*53f0*/  ISETP.GE.U32.AND P5, PT, R49, R72, PT ;  /* 0x000000483100720c */ /* 0x000fe20003fa6070 */
[----:B------:R-:W-:Y:S01]  /*5400*/  @P4 VIADD R44, R44, 0x1 ;  /* 0x000000012c2c4836 */ /* 0x000fe20000000000 */
[----:B------:R-:W-:Y:S02]  /*5410*/  ISETP.GE.AND P3, PT, R45, RZ, PT ;  /* 0x000000ff2d00720c */ /* 0x000fe40003f66270 */
[----:B------:R-:W-:Y:S01]  /*5420*/  ISETP.GE.AND P6, PT, R51, RZ, PT ;  /* 0x000000ff3300720c */ /* 0x000fe20003fc6270 */
[----:B------:R-:W-:Y:S01]  /*5430*/  IMAD.MOV.U32 R49, RZ, RZ, R44 ;  /* 0x000000ffff317224 */ /* 0x000fe200078e002c */
[----:B------:R-:W-:Y:S02]  /*5440*/  LOP3.LUT R45, R64, R0, RZ, 0x3c, !PT ;  /* 0x00000000402d7212 */ /* 0x000fe400078e3cff */
[----:B------:R-:W-:Y:S01]  /*5450*/  @!P2 IADD3 R52, PT, PT, R52, 0x1, RZ ;  /* 0x000000013434a810 */ /* 0x000fe20007ffe0ff */
[----:B------:R-:W-:Y:S01]  /*5460*/  @P1 VIADD R50, R50, 0x1 ;  /* 0x0000000132321836 */ /* 0x000fe20000000000 */
[----:B------:R-:W-:-:S02]  /*5470*/  ISETP.GE.AND P4, PT, R45, RZ, PT ;  /* 0x000000ff2d00720c */ /* 0x000fc40003f86270 */
[----:B------:R-:W-:Y:S01]  /*5480*/  ISETP.NE.AND P1, PT, R0, RZ, PT ;  /* 0x000000ff0000720c */ /* 0x000fe20003f25270 */
[----:B------:R-:W-:Y:S01]  /*5490*/  @P5 VIADD R52, R52, 0x1 ;  /* 0x0000000134345836 */ /* 0x000fe20000000000 */
[----:B------:R-:W4:Y:S01]  /*54a0*/  LDC.64 R44, c[0x0][0x3a0] ;  /* 0x0000e800ff2c7b82 */ /* 0x000f220000000a00 */
[----:B------:R-:W-:Y:S01]  /*54b0*/  @!P3 IMAD.MOV R49, RZ, RZ, -R49 ;  /* 0x000000ffff31b224 */ /* 0x000fe200078e0a31 */
[C---:B------:R-:W-:Y:S01]  /*54c0*/  SEL R48, R63.reuse, R48, !P1 ;  /* 0x000000303f307207 */ /* 0x040fe20004800000 */
[----:B------:R-:W-:Y:S01]  /*54d0*/  @!P6 IMAD.MOV R50, RZ, RZ, -R50 ;  /* 0x000000ffff32e224 */ /* 0x000fe200078e0a32 */
[----:B------:R-:W-:Y:S02]  /*54e0*/  MOV R51, R52 ;  /* 0x0000003400337202 */ /* 0x000fe40000000f00 */
[C---:B------:R-:W-:Y:S02]  /*54f0*/  SEL R49, R63.reuse, R49, !P1 ;  /* 0x000000313f317207 */ /* 0x040fe40004800000 */
[----:B------:R-:W-:Y:S01]  /*5500*/  SEL R52, R63, R50, !P1 ;  /* 0x000000323f347207 */ /* 0x000fe20004800000 */
[----:B------:R-:W-:-:S02]  /*5510*/  @!P4 IMAD.MOV R51, RZ, RZ, -R51 ;  /* 0x000000ffff33c224 */ /* 0x000fc400078e0a33 */
[----:B-----5:R-:W-:Y:S02]  /*5520*/  IMAD.MOV R53, RZ, RZ, -R49 ;  /* 0x000000ffff357224 */ /* 0x020fe400078e0a31 */
[----:B------:R-:W-:Y:S01]  /*5530*/  IMAD.MOV R63, RZ, RZ, -R52 ;  /* 0x000000ffff3f7224 */ /* 0x000fe200078e0a34 */
[----:B------:R-:W-:Y:S01]  /*5540*/  SEL R54, R70, R51, !P0 ;  /* 0x0000003346367207 */ /* 0x000fe20004000000 */
[----:B------:R-:W-:Y:S02]  /*5550*/  IMAD.MOV R50, RZ, RZ, -R48 ;  /* 0x000000ffff327224 */ /* 0x000fe400078e0a30 */
[C---:B------:R-:W-:Y:S02]  /*5560*/  IMAD R51, R0.reuse, R53, R56 ;  /* 0x0000003500337224 */ /* 0x040fe400078e0238 */
[----:B------:R-:W-:Y:S01]  /*5570*/  IMAD R53, R0, R63, R60 ;  /* 0x0000003f00357224 */ /* 0x000fe200078e023c */
[----:B------:R-:W-:Y:S01]  /*5580*/  IADD3 R63, PT, PT, -R54, RZ, RZ ;  /* 0x000000ff363f7210 */ /* 0x000fe20007ffe1ff */
[----:B------:R-:W-:-:S02]  /*5590*/  IMAD R55, R0, R50, R55 ;  /* 0x0000003200377224 */ /* 0x000fc400078e0237 */
[C-C-:B------:R-:W-:Y:S02]  /*55a0*/  IMAD R48, R46.reuse, R48, R47.reuse ;  /* 0x000000302e307224 */ /* 0x140fe400078e022f */
[C-C-:B------:R-:W-:Y:S02]  /*55b0*/  IMAD R50, R46.reuse, R49, R47.reuse ;  /* 0x000000312e327224 */ /* 0x140fe400078e022f */
[C-C-:B------:R-:W-:Y:S02]  /*55c0*/  IMAD R52, R46.reuse, R52, R47.reuse ;  /* 0x000000342e347224 */ /* 0x140fe400078e022f */
[----:B------:R-:W-:Y:S02]  /*55d0*/  IMAD R54, R46, R54, R47 ;  /* 0x000000362e367224 */ /* 0x000fe400078e022f */
[----:B------:R-:W-:Y:S02]  /*55e0*/  IMAD R63, R0, R63, R64 ;  /* 0x0000003f003f7224 */ /* 0x000fe400078e0240 */
[----:B------:R-:W-:Y:S01]  /*55f0*/  IMAD.IADD R49, R48, 0x1, R55 ;  /* 0x0000000130317824 */ /* 0x000fe200078e0237 */
[----:B------:R-:W-:Y:S01]  /*5600*/  IADD3 R55, PT, PT, R64, R3, RZ ;  /* 0x0000000340377210 */ /* 0x000fe20007ffe0ff */
[----:B------:R-:W-:-:S02]  /*5610*/  IMAD.IADD R51, R50, 0x1, R51 ;  /* 0x0000000132337824 */ /* 0x000fc400078e0233 */
[----:B------:R-:W-:Y:S01]  /*5620*/  IMAD.IADD R53, R52, 0x1, R53 ;  /* 0x0000000134357824 */ /* 0x000fe200078e0235 */
[----:B------:R-:W-:Y:S01]  /*5630*/  ISETP.GE.U32.AND P1, PT, R55, 0x400, PT ;  /* 0x000004003700780c */ /* 0x000fe20003f26070 */
[----:B------:R-:W-:Y:S02]  /*5640*/  IMAD.IADD R63, R54, 0x1, R63 ;  /* 0x00000001363f7824 */ /* 0x000fe400078e023f */
[----:B----4-:R-:W-:-:S04]  /*5650*/  IMAD.WIDE R48, R49, 0x4, R44 ;  /* 0x0000000431307825 */ /* 0x010fc800078e022c */
[--C-:B------:R-:W-:Y:S01]  /*5660*/  IMAD.WIDE R50, R51, 0x4, R44.reuse ;  /* 0x0000000433327825 */ /* 0x100fe200078e022c */
[----:B0-----:R0:W-:Y:S03]  /*5670*/  STG.E desc[UR8][R48.64], R57 ;  /* 0x0000003930007986 */ /* 0x0011e6000c101908 */
[--C-:B------:R-:W-:Y:S01]  /*5680*/  IMAD.WIDE R52, R53, 0x4, R44.reuse ;  /* 0x0000000435347825 */ /* 0x100fe200078e022c */
[----:B-1----:R0:W-:Y:S03]  /*5690*/  STG.E desc[UR8][R50.64], R59 ;  /* 0x0000003b32007986 */ /* 0x0021e6000c101908 */
[----:B------:R-:W-:Y:S01]  /*56a0*/  IMAD.WIDE R44, R63, 0x4, R44 ;  /* 0x000000043f2c7825 */ /* 0x000fe200078e022c */
[----:B---3--:R0:W-:Y:S04]  /*56b0*/  STG.E desc[UR8][R52.64], R61 ;  /* 0x0000003d34007986 */ /* 0x0081e8000c101908 */
[----:B--2---:R0:W-:Y:S01]  /*56c0*/  STG.E desc[UR8][R44.64], R65 ;  /* 0x000000412c007986 */ /* 0x0041e2000c101908 */
[----:B------:R-:W-:Y:S05]  /*56d0*/  @!P1 BRA `(.L_x_445) ;  /* 0xfffffff800509947 */ /* 0x000fea000383ffff */
[----:B------:R-:W-:Y:S05]  /*56e0*/  BSYNC.RECONVERGENT B0 ;  /* 0x0000000000007941 */ /* 0x000fea0003800200 */
.L_x_444:
[C---:B------:R-:W-:Y:S02]  /*56f0*/  IMAD.IADD R7, R4.reuse, 0x1, R7 ;  /* 0x0000000104077824 */ /* 0x040fe400078e0207 */
[----:B0-----:R-:W-:-:S05]  /*5700*/  IMAD.SHL.U32 R44, R4, 0x10, RZ ;  /* 0x00000010042c7824 */ /* 0x001fca00078e00ff */
[----:B------:R-:W-:-:S13]  /*5710*/  ISETP.GE.U32.AND P0, PT, R7, R44, PT ;  /* 0x0000002c0700720c */ /* 0x000fda0003f06070 */
[----:B------:R-:W-:Y:S05]  /*5720*/  @!P0 BRA `(.L_x_446) ;  /* 0xffffffb000848947 */ /* 0x000fea000383ffff */
[----:B------:R-:W-:Y:S05]  /*5730*/  EXIT ;  /* 0x000000000000794d */ /* 0x000fea0003800000 */
.L_x_377:
[----:B------:R-:W-:Y:S01]  /*5740*/  BSSY B1, `(.L_x_447) ;  /* 0x0000006000017945 */ /* 0x000fe20003800000 */
[----:B------:R-:W-:Y:S02]  /*5750*/  IMAD.MOV.U32 R149, RZ, RZ, R108 ;  /* 0x000000ffff957224 */ /* 0x000fe400078e006c */
[----:B------:R-:W-:-:S07]  /*5760*/  IMAD.MOV.U32 R146, RZ, RZ, -0x1 ;  /* 0xffffffffff927424 */ /* 0x000fce00078e00ff */
[----:B01234-:R-:W-:Y:S05]  /*5770*/  WARPSYNC.COLLECTIVE R146, `(.L_x_448) ;  /* 0x0000000092087348 */ /* 0x01ffea0003c00000 */
[----:B0-----:R0:W0:Y:S02]  /*5780*/  SHFL.IDX P6, R146, R144, R149, R11 ;  /* 0x0000009590927389 */ /* 0x00102400000c000b */
[----:B01234-:R-:W-:Y:S05]  /*5790*/  ENDCOLLECTIVE ;  /* 0x000000000000791b */ /* 0x01ffea0003800000 */
.L_x_448:
[----:B------:R-:W-:Y:S05]  /*57a0*/  BSYNC B1 ;  /* 0x0000000000017941 */ /* 0x000fea0003800000 */
.L_x_447:
[----:B------:R-:W-:Y:S05]  /*57b0*/  BRA `(.L_x_449) ;  /* 0xffffffd800f47947 */ /* 0x000fea000383ffff */
.L_x_379:
[----:B------:R-:W-:Y:S01]  /*57c0*/  BSSY B1, `(.L_x_450) ;  /* 0x0000006000017945 */ /* 0x000fe20003800000 */
[----:B------:R-:W-:Y:S01]  /*57d0*/  MOV R149, R48 ;  /* 0x0000003000957202 */ /* 0x000fe20000000f00 */
[----:B------:R-:W-:-:S07]  /*57e0*/  IMAD.MOV.U32 R146, RZ, RZ, -0x1 ;  /* 0xffffffffff927424 */ /* 0x000fce00078e00ff */
[----:B01234-:R-:W-:Y:S05]  /*57f0*/  WARPSYNC.COLLECTIVE R146, `(.L_x_451) ;  /* 0x0000000092087348 */ /* 0x01ffea0003c00000 */
[----:B0-----:R0:W0:Y:S02]  /*5800*/  SHFL.IDX P6, R146, R144, R149, R11 ;  /* 0x0000009590927389 */ /* 0x00102400000c000b */
[----:B01234-:R-:W-:Y:S05]  /*5810*/  ENDCOLLECTIVE ;  /* 0x000000000000791b */ /* 0x01ffea0003800000 */
.L_x_451:
[----:B------:R-:W-:Y:S05]  /*5820*/  BSYNC B1 ;  /* 0x0000000000017941 */ /* 0x000fea0003800000 */
.L_x_450:
[----:B------:R-:W-:Y:S05]  /*5830*/  BRA `(.L_x_452) ;  /* 0xffffffd800ec7947 */ /* 0x000fea000383ffff */
.L_x_381:
[----:B------:R-:W-:Y:S01]  /*5840*/  BSSY B1, `(.L_x_453) ;  /* 0x0000006000017945 */ /* 0x000fe20003800000 */
[----:B------:R-:W-:Y:S02]  /*5850*/  IMAD.MOV.U32 R149, RZ, RZ, R50 ;  /* 0x000000ffff957224 */ /* 0x000fe400078e0032 */
[----:B------:R-:W-:-:S07]  /*5860*/  IMAD.MOV.U32 R146, RZ, RZ, -0x1 ;  /* 0xffffffffff927424 */ /* 0x000fce00078e00ff */
[----:B01234-:R-:W-:Y:S05]  /*5870*/  WARPSYNC.COLLECTIVE R146, `(.L_x_454) ;  /* 0x0000000092087348 */ /* 0x01ffea0003c00000 */
[----:B0-----:R0:W0:Y:S02]  /*5880*/  SHFL.IDX P6, R146, R144, R149, R11 ;  /* 0x0000009590927389 */ /* 0x00102400000c000b */
[----:B01234-:R-:W-:Y:S05]  /*5890*/  ENDCOLLECTIVE ;  /* 0x000000000000791b */ /* 0x01ffea0003800000 */
.L_x_454:
[----:B------:R-:W-:Y:S05]  /*58a0*/  BSYNC B1 ;  /* 0x0000000000017941 */ /* 0x000fea0003800000 */
.L_x_453:
[----:B------:R-:W-:Y:S05]  /*58b0*/  BRA `(.L_x_455) ;  /* 0xffffffd800e47947 */ /* 0x000fea000383ffff */
.L_x_383:
[----:B------:R-:W-:Y:S01]  /*58c0*/  BSSY B1, `(.L_x_456) ;  /* 0x0000006000017945 */ /* 0x000fe20003800000 */
[----:B------:R-:W-:Y:S01]  /*58d0*/  IMAD.MOV.U32 R149, RZ, RZ, R52 ;  /* 0x000000ffff957224 */ /* 0x000fe200078e0034 */
[----:B------:R-:W-:-:S07]  /*58e0*/  MOV R146, 0xffffffff ;  /* 0xffffffff00927802 */ /* 0x000fce0000000f00 */
[----:B01234-:R-:W-:Y:S05]  /*58f0*/  WARPSYNC.COLLECTIVE R146, `(.L_x_457) ;  /* 0x0000000092087348 */ /* 0x01ffea0003c00000 */
[----:B0-----:R0:W0:Y:S02]  /*5900*/  SHFL.IDX P6, R146, R144, R149, R11 ;  /* 0x0000009590927389 */ /* 0x00102400000c000b */
[----:B01234-:R-:W-:Y:S05]  /*5910*/  ENDCOLLECTIVE ;  /* 0x000000000000791b */ /* 0x01ffea0003800000 */
.L_x_457:
[----:B------:R-:W-:Y:S05]  /*5920*/  BSYNC B1 ;  /* 0x0000000000017941 */ /* 0x000fea0003800000 */
.L_x_456:
[----:B------:R-:W-:Y:S05]  /*5930*/  BRA `(.L_x_458) ;  /* 0xffffffd800dc7947 */ /* 0x000fea000383ffff */
.L_x_385:
[----:B------:R-:W-:Y:S01]  /*5940*/  BSSY B1, `(.L_x_459) ;  /* 0x0000006000017945 */ /* 0x000fe20003800000 */
[----:B------:R-:W-:Y:S02]  /*5950*/  IMAD.MOV.U32 R149, RZ, RZ, R54 ;  /* 0x000000ffff957224 */ /* 0x000fe400078e0036 */
[----:B------:R-:W-:-:S07]  /*5960*/  IMAD.MOV.U32 R146, RZ, RZ, -0x1 ;  /* 0xffffffffff927424 */ /* 0x000fce00078e00ff */
[----:B01234-:R-:W-:Y:S05]  /*5970*/  WARPSYNC.COLLECTIVE R146, `(.L_x_460) ;  /* 0x0000000092087348 */ /* 0x01ffea0003c00000 */
[----:B0-----:R0:W0:Y:S02]  /*5980*/  SHFL.IDX P6, R146, R144, R149, R11 ;  /* 0x0000009590927389 */ /* 0x00102400000c000b */
[----:B01234-:R-:W-:Y:S05]  /*5990*/  ENDCOLLECTIVE ;  /* 0x000000000000791b */ /* 0x01ffea0003800000 */
.L_x_460:
[----:B------:R-:W-:Y:S05]  /*59a0*/  BSYNC B1 ;  /* 0x0000000000017941 */ /* 0x000fea0003800000 */
.L_x_459:
[----:B------:R-:W-:Y:S05]  /*59b0*/  BRA `(.L_x_461) ;  /* 0xffffffd800d47947 */ /* 0x000fea000383ffff */
.L_x_387:
[----:B------:R-:W-:Y:S01]  /*59c0*/  BSSY B1, `(.L_x_462) ;  /* 0x0000006000017945 */ /* 0x000fe20003800000 */
[----:B------:R-:W-:Y:S02]  /*59d0*/  IMAD.MOV.U32 R149, RZ, RZ, R56 ;  /* 0x000000ffff957224 */ /* 0x000fe400078e0038 */
[----:B------:R-:W-:-:S07]  /*59e0*/  IMAD.MOV.U32 R146, RZ, RZ, -0x1 ;  /* 0xffffffffff927424 */ /* 0x000fce00078e00ff */
[----:B01234-:R-:W-:Y:S05]  /*59f0*/  WARPSYNC.COLLECTIVE R146, `(.L_x_463) ;  /* 0x0000000092087348 */ /* 0x01ffea0003c00000 */
[----:B0-----:R0:W0:Y:S02]  /*5a00*/  SHFL.IDX P6, R146, R144, R149, R11 ;  /* 0x0000009590927389 */ /* 0x00102400000c000b */
[----:B01234-:R-:W-:Y:S05]  /*5a10*/  ENDCOLLECTIVE ;  /* 0x000000000000791b */ /* 0x01ffea0003800000 */
.L_x_463:
[----:B------:R-:W-:Y:S05]  /*5a20*/  BSYNC B1 ;  /* 0x0000000000017941 */ /* 0x000fea0003800000 */
.L_x_462:
[----:B------:R-:W-:Y:S05]  /*5a30*/  BRA `(.L_x_464) ;  /* 0xffffffd800cc7947 */ /* 0x000fea000383ffff */
.L_x_389:
[----:B------:R-:W-:Y:S01]  /*5a40*/  BSSY B1, `(.L_x_465) ;  /* 0x0000006000017945 */ /* 0x000fe20003800000 */
[----:B------:R-:W-:Y:S01]  /*5a50*/  MOV R149, R58 ;  /* 0x0000003a00957202 */ /* 0x000fe20000000f00 */
[----:B------:R-:W-:-:S07]  /*5a60*/  IMAD.MOV.U32 R146, RZ, RZ, -0x1 ;  /* 0xffffffffff927424 */ /* 0x000fce00078e00ff */
[----:B01234-:R-:W-:Y:S05]  /*5a70*/  WARPSYNC.COLLECTIVE R146, `(.L_x_466) ;  /* 0x0000000092087348 */ /* 0x01ffea0003c00000 */
[----:B0-----:R0:W0:Y:S02]  /*5a80*/  SHFL.IDX P6, R146, R144, R149, R11 ;  /* 0x0000009590927389 */ /* 0x00102400000c000b */
[----:B01234-:R-:W-:Y:S05]  /*5a90*/  ENDCOLLECTIVE ;  /* 0x000000000000791b */ /* 0x01ffea0003800000 */
.L_x_466:
[----:B------:R-:W-:Y:S05]  /*5aa0*/  BSYNC B1 ;  /* 0x0000000000017941 */ /* 0x000fea0003800000 */
.L_x_465:
[----:B------:R-:W-:Y:S05]  /*5ab0*/  BRA `(.L_x_467) ;  /* 0xffffffd800c47947 */ /* 0x000fea000383ffff */
.L_x_391:
[----:B------:R-:W-:Y:S01]  /*5ac0*/  BSSY B1, `(.L_x_468) ;  /* 0x0000006000017945 */ /* 0x000fe20003800000 */
[----:B------:R-:W-:Y:S02]  /*5ad0*/  IMAD.MOV.U32 R149, RZ, RZ, R60 ;  /* 0x000000ffff957224 */ /* 0x000fe400078e003c */
[----:B------:R-:W-:-:S07]  /*5ae0*/  IMAD.MOV.U32 R146, RZ, RZ, -0x1 ;  /* 0xffffffffff927424 */ /* 0x000fce00078e00ff */
[----:B01234-:R-:W-:Y:S05]  /*5af0*/  WARPSYNC.COLLECTIVE R146, `(.L_x_469) ;  /* 0x0000000092087348 */ /* 0x01ffea0003c00000 */
[----:B0-----:R0:W0:Y:S02]  /*5b00*/  SHFL.IDX P6, R146, R144, R149, R11 ;  /* 0x0000009590927389 */ /* 0x00102400000c000b */
[----:B01234-:R-:W-:Y:S05]  /*5b10*/  ENDCOLLECTIVE ;  /* 0x000000000000791b */ /* 0x01ffea0003800000 */
.L_x_469:
[----:B------:R-:W-:Y:S05]  /*5b20*/  BSYNC B1 ;  /* 0x0000000000017941 */ /* 0x000fea0003800000 */
.L_x_468:
[----:B------:R-:W-:Y:S05]  /*5b30*/  BRA `(.L_x_470) ;  /* 0xffffffd800bc7947 */ /* 0x000fea000383ffff */
.L_x_393:
[----:B------:R-:W-:Y:S01]  /*5b40*/  BSSY B1, `(.L_x_471) ;  /* 0x0000006000017945 */ /* 0x000fe20003800000 */
[----:B------:R-:W-:Y:S01]  /*5b50*/  IMAD.MOV.U32 R149, RZ, RZ, R62 ;  /* 0x000000ffff957224 */ /* 0x000fe200078e003e */
[----:B------:R-:W-:-:S07]  /*5b60*/  MOV R146, 0xffffffff ;  /* 0xffffffff00927802 */ /* 0x000fce0000000f00 */
[----:B01234-:R-:W-:Y:S05]  /*5b70*/  WARPSYNC.COLLECTIVE R146, `(.L_x_472) ;  /* 0x0000000092087348 */ /* 0x01ffea0003c00000 */
[----:B0-----:R0:W0:Y:S02]  /*5b80*/  SHFL.IDX P6, R146, R144, R149, R11 ;  /* 0x0000009590927389 */ /* 0x00102400000c000b */
[----:B01234-:R-:W-:Y:S05]  /*5b90*/  ENDCOLLECTIVE ;  /* 0x000000000000791b */ /* 0x01ffea0003800000 */
.L_x_472:
[----:B------:R-:W-:Y:S05]  /*5ba0*/  BSYNC B1 ;  /* 0x0000000000017941 */ /* 0x000fea0003800000 */
.L_x_471:
[----:B------:R-:W-:Y:S05]  /*5bb0*/  BRA `(.L_x_473) ;  /* 0xffffffd800b47947 */ /* 0x000fea000383ffff */
.L_x_395:
[----:B------:R-:W-:Y:S01]  /*5bc0*/  BSSY B1, `(.L_x_474) ;  /* 0x0000006000017945 */ /* 0x000fe20003800000 */
[----:B------:R-:W-:Y:S02]  /*5bd0*/  IMAD.MOV.U32 R149, RZ, RZ, R64 ;  /* 0x000000ffff957224 */ /* 0x000fe400078e0040 */
[----:B------:R-:W-:-:S07]  /*5be0*/  IMAD.MOV.U32 R146, RZ, RZ, -0x1 ;  /* 0xffffffffff927424 */ /* 0x000fce00078e00ff */
[----:B01234-:R-:W-:Y:S05]  /*5bf0*/  WARPSYNC.COLLECTIVE R146, `(.L_x_475) ;  /* 0x0000000092087348 */ /* 0x01ffea0003c00000 */
[----:B0-----:R0:W0:Y:S02]  /*5c00*/  SHFL.IDX P6, R146, R144, R149, R11 ;  /* 0x0000009590927389 */ /* 0x00102400000c000b */
[----:B01234-:R-:W-:Y:S05]  /*5c10*/  ENDCOLLECTIVE ;  /* 0x000000000000791b */ /* 0x01ffea0003800000 */
.L_x_475:
[----:B------:R-:W-:Y:S05]  /*5c20*/  BSYNC B1 ;  /* 0x0000000000017941 */ /* 0x000fea0003800000 */
.L_x_474:
[----:B------:R-:W-:Y:S05]  /*5c30*/  BRA `(.L_x_476) ;  /* 0xffffffd800ac7947 */ /* 0x000fea000383ffff */
.L_x_397:
[----:B------:R-:W-:Y:S01]  /*5c40*/  BSSY B1, `(.L_x_477) ;  /* 0x0000006000017945 */ /* 0x000fe20003800000 */
[----:B------:R-:W-:Y:S02]  /*5c50*/  IMAD.MOV.U32 R149, RZ, RZ, R66 ;  /* 0x000000ffff957224 */ /* 0x000fe400078e0042 */
[----:B------:R-:W-:-:S07]  /*5c60*/  IMAD.MOV.U32 R146, RZ, RZ, -0x1 ;  /* 0xffffffffff927424 */ /* 0x000fce00078e00ff */
[----:B01234-:R-:W-:Y:S05]  /*5c70*/  WARPSYNC.COLLECTIVE R146, `(.L_x_478) ;  /* 0x0000000092087348 */ /* 0x01ffea0003c00000 */
[----:B0-----:R0:W0:Y:S02]  /*5c80*/  SHFL.IDX P6, R146, R144, R149, R11 ;  /* 0x0000009590927389 */ /* 0x00102400000c000b */
[----:B01234-:R-:W-:Y:S05]  /*5c90*/  ENDCOLLECTIVE ;  /* 0x000000000000791b */ /* 0x01ffea0003800000 */
.L_x_478:
[----:B------:R-:W-:Y:S05]  /*5ca0*/  BSYNC B1 ;  /* 0x0000000000017941 */ /* 0x000fea0003800000 */
.L_x_477:
[----:B------:R-:W-:Y:S05]  /*5cb0*/  BRA `(.L_x_479) ;  /* 0xffffffd800a47947 */ /* 0x000fea000383ffff */
.L_x_399:
[----:B------:R-:W-:Y:S01]  /*5cc0*/  BSSY B1, `(.L_x_480) ;  /* 0x0000006000017945 */ /* 0x000fe20003800000 */
[----:B------:R-:W-:Y:S01]  /*5cd0*/  MOV R149, R68 ;  /* 0x0000004400957202 */ /* 0x000fe20000000f00 */
[----:B------:R-:W-:-:S07]  /*5ce0*/  IMAD.MOV.U32 R146, RZ, RZ, -0x1 ;  /* 0xffffffffff927424 */ /* 0x000fce00078e00ff */
[----:B01234-:R-:W-:Y:S05]  /*5cf0*/  WARPSYNC.COLLECTIVE R146, `(.L_x_481) ;  /* 0x0000000092087348 */ /* 0x01ffea0003c00000 */
[----:B0-----:R0:W0:Y:S02]  /*5d00*/  SHFL.IDX P6, R146, R144, R149, R11 ;  /* 0x0000009590927389 */ /* 0x00102400000c000b */
[----:B01234-:R-:W-:Y:S05]  /*5d10*/  ENDCOLLECTIVE ;  /* 0x000000000000791b */ /* 0x01ffea0003800000 */
.L_x_481:
[----:B------:R-:W-:Y:S05]  /*5d20*/  BSYNC B1 ;  /* 0x0000000000017941 */ /* 0x000fea0003800000 */
.L_x_480:
[----:B------:R-:W-:Y:S05]  /*5d30*/  BRA `(.L_x_482) ;  /* 0xffffffd8009c7947 */ /* 0x000fea000383ffff */
.L_x_401:
[----:B------:R-:W-:Y:S01]  /*5d40*/  BSSY B1, `(.L_x_483) ;  /* 0x0000006000017945 */ /* 0x000fe20003800000 */
[----:B------:R-:W-:Y:S02]  /*5d50*/  IMAD.MOV.U32 R149, RZ, RZ, R70 ;  /* 0x000000ffff957224 */ /* 0x000fe400078e0046 */
[----:B------:R-:W-:-:S07]  /*5d60*/  IMAD.MOV.U32 R146, RZ, RZ, -0x1 ;  /* 0xffffffffff927424 */ /* 0x000fce00078e00ff */
[----:B01234-:R-:W-:Y:S05]  /*5d70*/  WARPSYNC.COLLECTIVE R146, `(.L_x_484) ;  /* 0x0000000092087348 */ /* 0x01ffea0003c00000 */
[----:B0-----:R0:W0:Y:S02]  /*5d80*/  SHFL.IDX P6, R146, R144, R149, R11 ;  /* 0x0000009590927389 */ /* 0x00102400000c000b */
[----:B01234-:R-:W-:Y:S05]  /*5d90*/  ENDCOLLECTIVE ;  /* 0x000000000000791b */ /* 0x01ffea0003800000 */
.L_x_484:
[----:B------:R-:W-:Y:S05]  /*5da0*/  BSYNC B1 ;  /* 0x0000000000017941 */ /* 0x000fea0003800000 */
.L_x_483:
[----:B------:R-:W-:Y:S05]  /*5db0*/  BRA `(.L_x_485) ;  /* 0xffffffd800947947 */ /* 0x000fea000383ffff */
.L_x_403:
[----:B------:R-:W-:Y:S01]  /*5dc0*/  BSSY B1, `(.L_x_486) ;  /* 0x0000006000017945 */ /* 0x000fe20003800000 */
[----:B------:R-:W-:Y:S01]  /*5dd0*/  IMAD.MOV.U32 R149, RZ, RZ, R72 ;  /* 0x000000ffff957224 */ /* 0x000fe200078e0048 */
[----:B------:R-:W-:-:S07]  /*5de0*/  MOV R146, 0xffffffff ;  /* 0xffffffff00927802 */ /* 0x000fce0000000f00 */
[----:B01234-:R-:W-:Y:S05]  /*5df0*/  WARPSYNC.COLLECTIVE R146, `(.L_x_487) ;  /* 0x0000000092087348 */ /* 0x01ffea0003c00000 */
[----:B0-----:R0:W0:Y:S02]  /*5e00*/  SHFL.IDX P6, R146, R144, R149, R11 ;  /* 0x0000009590927389 */ /* 0x00102400000c000b */
[----:B01234-:R-:W-:Y:S05]  /*5e10*/  ENDCOLLECTIVE ;  /* 0x000000000000791b */ /* 0x01ffea0003800000 */
.L_x_487:
[----:B------:R-:W-:Y:S05]  /*5e20*/  BSYNC B1 ;  /* 0x0000000000017941 */ /* 0x000fea0003800000 */
.L_x_486:
[----:B------:R-:W-:Y:S05]  /*5e30*/  BRA `(.L_x_488) ;  /* 0xffffffd8008c7947 */ /* 0x000fea000383ffff */
.L_x_405:
[----:B------:R-:W-:Y:S01]  /*5e40*/  BSSY B1, `(.L_x_489) ;  /* 0x0000006000017945 */ /* 0x000fe20003800000 */
[----:B------:R-:W-:Y:S02]  /*5e50*/  IMAD.MOV.U32 R149, RZ, RZ, R74 ;  /* 0x000000ffff957224 */ /* 0x000fe400078e004a */
[----:B------:R-:W-:-:S07]  /*5e60*/  IMAD.MOV.U32 R146, RZ, RZ, -0x1 ;  /* 0xffffffffff927424 */ /* 0x000fce00078e00ff */
[----:B01234-:R-:W-:Y:S05]  /*5e70*/  WARPSYNC.COLLECTIVE R146, `(.L_x_490) ;  /* 0x0000000092087348 */ /* 0x01ffea0003c00000 */
[----:B0-----:R0:W0:Y:S02]  /*5e80*/  SHFL.IDX P6, R146, R144, R149, R11 ;  /* 0x0000009590927389 */ /* 0x00102400000c000b */
[----:B01234-:R-:W-:Y:S05]  /*5e90*/  ENDCOLLECTIVE ;  /* 0x000000000000791b */ /* 0x01ffea0003800000 */
.L_x_490:
[----:B------:R-:W-:Y:S05]  /*5ea0*/  BSYNC B1 ;  /* 0x0000000000017941 */ /* 0x000fea0003800000 */
.L_x_489:
[----:B------:R-:W-:Y:S05]  /*5eb0*/  BRA `(.L_x_491) ;  /* 0xffffffd800847947 */ /* 0x000fea000383ffff */
.L_x_407:
[----:B------:R-:W-:Y:S01]  /*5ec0*/  BSSY B1, `(.L_x_492) ;  /* 0x0000006000017945 */ /* 0x000fe20003800000 */
[----:B------:R-:W-:Y:S01]  /*5ed0*/  IMAD.MOV.U32 R149, RZ, RZ, R76 ;  /* 0x000000ffff957224 */ /* 0x000fe200078e004c */
[----:B------:R-:W-:-:S07]  /*5ee0*/  MOV R146, 0xffffffff ;  /* 0xffffffff00927802 */ /* 0x000fce0000000f00 */
[----:B01234-:R-:W-:Y:S05]  /*5ef0*/  WARPSYNC.COLLECTIVE R146, `(.L_x_493) ;  /* 0x0000000092087348 */ /* 0x01ffea0003c00000 */
[----:B0-----:R0:W0:Y:S02]  /*5f00*/  SHFL.IDX P6, R146, R144, R149, R11 ;  /* 0x0000009590927389 */ /* 0x00102400000c000b */
[----:B01234-:R-:W-:Y:S05]  /*5f10*/  ENDCOLLECTIVE ;  /* 0x000000000000791b */ /* 0x01ffea0003800000 */
.L_x_493:
[----:B------:R-:W-:Y:S05]  /*5f20*/  BSYNC B1 ;  /* 0x0000000000017941 */ /* 0x000fea0003800000 */
.L_x_492:
[----:B------:R-:W-:Y:S05]  /*5f30*/  BRA `(.L_x_494) ;  /* 0xffffffd8007c7947 */ /* 0x000fea000383ffff */
.L_x_409:
[----:B------:R-:W-:Y:S01]  /*5f40*/  BSSY B1, `(.L_x_495) ;  /* 0x0000006000017945 */ /* 0x000fe20003800000 */
[----:B------:R-:W-:Y:S02]  /*5f50*/  IMAD.MOV.U32 R149, RZ, RZ, R78 ;  /* 0x000000ffff957224 */ /* 0x000fe400078e004e */
[----:B------:R-:W-:-:S07]  /*5f60*/  IMAD.MOV.U32 R146, RZ, RZ, -0x1 ;  /* 0xffffffffff927424 */ /* 0x000fce00078e00ff */
[----:B01234-:R-:W-:Y:S05]  /*5f70*/  WARPSYNC.COLLECTIVE R146, `(.L_x_496) ;  /* 0x0000000092087348 */ /* 0x01ffea0003c00000 */
[----:B0-----:R0:W0:Y:S02]  /*5f80*/  SHFL.IDX P6, R146, R144, R149, R11 ;  /* 0x0000009590927389 */ /* 0x00102400000c000b */
[----:B01234-:R-:W-:Y:S05]  /*5f90*/  ENDCOLLECTIVE ;  /* 0x000000000000791b */ /* 0x01ffea0003800000 */
.L_x_496:
[----:B------:R-:W-:Y:S05]  /*5fa0*/  BSYNC B1 ;  /* 0x0000000000017941 */ /* 0x000fea0003800000 */
.L_x_495:
[----:B------:R-:W-:Y:S05]  /*5fb0*/  BRA `(.L_x_497) ;  /* 0xffffffd800747947 */ /* 0x000fea000383ffff */
.L_x_411:
[----:B------:R-:W-:Y:S01]  /*5fc0*/  BSSY B1, `(.L_x_498) ;  /* 0x0000006000017945 */ /* 0x000fe20003800000 */
[----:B------:R-:W-:Y:S01]  /*5fd0*/  IMAD.MOV.U32 R149, RZ, RZ, R80 ;  /* 0x000000ffff957224 */ /* 0x000fe200078e0050 */
[----:B------:R-:W-:-:S07]  /*5fe0*/  MOV R146, 0xffffffff ;  /* 0xffffffff00927802 */ /* 0x000fce0000000f00 */
[----:B01234-:R-:W-:Y:S05]  /*5ff0*/  WARPSYNC.COLLECTIVE R146, `(.L_x_499) ;  /* 0x0000000092087348 */ /* 0x01ffea0003c00000 */
[----:B0-----:R0:W0:Y:S02]  /*6000*/  SHFL.IDX P6, R146, R144, R149, R11 ;  /* 0x0000009590927389 */ /* 0x00102400000c000b */
[----:B01234-:R-:W-:Y:S05]  /*6010*/  ENDCOLLECTIVE ;  /* 0x000000000000791b */ /* 0x01ffea0003800000 */
.L_x_499:
[----:B------:R-:W-:Y:S05]  /*6020*/  BSYNC B1 ;  /* 0x0000000000017941 */ /* 0x000fea0003800000 */
.L_x_498:
[----:B------:R-:W-:Y:S05]  /*6030*/  BRA `(.L_x_500) ;  /* 0xffffffd8006c7947 */ /* 0x000fea000383ffff */
.L_x_413:
[----:B------:R-:W-:Y:S01]  /*6040*/  BSSY B1, `(.L_x_501) ;  /* 0x0000006000017945 */ /* 0x000fe20003800000 */
[----:B------:R-:W-:Y:S02]  /*6050*/  IMAD.MOV.U32 R149, RZ, RZ, R82 ;  /* 0x000000ffff957224 */ /* 0x000fe400078e0052 */
[----:B------:R-:W-:-:S07]  /*6060*/  IMAD.MOV.U32 R146, RZ, RZ, -0x1 ;  /* 0xffffffffff927424 */ /* 0x000fce00078e00ff */
[----:B01234-:R-:W-:Y:S05]  /*6070*/  WARPSYNC.COLLECTIVE R146, `(.L_x_502) ;  /* 0x0000000092087348 */ /* 0x01ffea0003c00000 */
[----:B0-----:R0:W0:Y:S02]  /*6080*/  SHFL.IDX P6, R146, R144, R149, R11 ;  /* 0x0000009590927389 */ /* 0x00102400000c000b */
[----:B01234-:R-:W-:Y:S05]  /*6090*/  ENDCOLLECTIVE ;  /* 0x000000000000791b */ /* 0x01ffea0003800000 */
.L_x_502:
[----:B------:R-:W-:Y:S05]  /*60a0*/  BSYNC B1 ;  /* 0x0000000000017941 */ /* 0x000fea0003800000 */
.L_x_501:
[----:B------:R-:W-:Y:S05]  /*60b0*/  BRA `(.L_x_503) ;  /* 0xffffffd800647947 */ /* 0x000fea000383ffff */
.L_x_415:
[----:B------:R-:W-:Y:S01]  /*60c0*/  BSSY B1, `(.L_x_504) ;  /* 0x0000006000017945 */ /* 0x000fe20003800000 */
[----:B------:R-:W-:Y:S01]  /*60d0*/  IMAD.MOV.U32 R149, RZ, RZ, R84 ;  /* 0x000000ffff957224 */ /* 0x000fe200078e0054 */
[----:B------:R-:W-:-:S07]  /*60e0*/  MOV R146, 0xffffffff ;  /* 0xffffffff00927802 */ /* 0x000fce0000000f00 */
[----:B01234-:R-:W-:Y:S05]  /*60f0*/  WARPSYNC.COLLECTIVE R146, `(.L_x_505) ;  /* 0x0000000092087348 */ /* 0x01ffea0003c00000 */
[----:B0-----:R0:W0:Y:S02]  /*6100*/  SHFL.IDX P6, R146, R144, R149, R11 ;  /* 0x0000009590927389 */ /* 0x00102400000c000b */
[----:B01234-:R-:W-:Y:S05]  /*6110*/  ENDCOLLECTIVE ;  /* 0x000000000000791b */ /* 0x01ffea0003800000 */
.L_x_505:
[----:B------:R-:W-:Y:S05]  /*6120*/  BSYNC B1 ;  /* 0x0000000000017941 */ /* 0x000fea0003800000 */
.L_x_504:
[----:B------:R-:W-:Y:S05]  /*6130*/  BRA `(.L_x_506) ;  /* 0xffffffd8005c7947 */ /* 0x000fea000383ffff */
.L_x_417:
[----:B------:R-:W-:Y:S01]  /*6140*/  BSSY B1, `(.L_x_507) ;  /* 0x0000006000017945 */ /* 0x000fe20003800000 */
[----:B------:R-:W-:Y:S02]  /*6150*/  IMAD.MOV.U32 R149, RZ, RZ, R86 ;  /* 0x000000ffff957224 */ /* 0x000fe400078e0056 */
[----:B------:R-:W-:-:S07]  /*6160*/  IMAD.MOV.U32 R146, RZ, RZ, -0x1 ;  /* 0xffffffffff927424 */ /* 0x000fce00078e00ff */
[----:B01234-:R-:W-:Y:S05]  /*6170*/  WARPSYNC.COLLECTIVE R146, `(.L_x_508) ;  /* 0x0000000092087348 */ /* 0x01ffea0003c00000 */
[----:B0-----:R0:W0:Y:S02]  /*6180*/  SHFL.IDX P6, R146, R144, R149, R11 ;  /* 0x0000009590927389 */ /* 0x00102400000c000b */
[----:B01234-:R-:W-:Y:S05]  /*6190*/  ENDCOLLECTIVE ;  /* 0x000000000000791b */ /* 0x01ffea0003800000 */
.L_x_508:
[----:B------:R-:W-:Y:S05]  /*61a0*/  BSYNC B1 ;  /* 0x0000000000017941 */ /* 0x000fea0003800000 */
.L_x_507:
[----:B------:R-:W-:Y:S05]  /*61b0*/  BRA `(.L_x_509) ;  /* 0xffffffd800547947 */ /* 0x000fea000383ffff */
.L_x_419:
[----:B------:R-:W-:Y:S01]  /*61c0*/  BSSY B1, `(.L_x_510) ;  /* 0x0000006000017945 */ /* 0x000fe20003800000 */
[----:B------:R-:W-:Y:S01]  /*61d0*/  IMAD.MOV.U32 R149, RZ, RZ, R88 ;  /* 0x000000ffff957224 */ /* 0x000fe200078e0058 */
[----:B------:R-:W-:-:S07]  /*61e0*/  MOV R146, 0xffffffff ;  /* 0xffffffff00927802 */ /* 0x000fce0000000f00 */
[----:B01234-:R-:W-:Y:S05]  /*61f0*/  WARPSYNC.COLLECTIVE R146, `(.L_x_511) ;  /* 0x0000000092087348 */ /* 0x01ffea0003c00000 */
[----:B0-----:R0:W0:Y:S02]  /*6200*/  SHFL.IDX P6, R146, R144, R149, R11 ;  /* 0x0000009590927389 */ /* 0x00102400000c000b */
[----:B01234-:R-:W-:Y:S05]  /*6210*/  ENDCOLLECTIVE ;  /* 0x000000000000791b */ /* 0x01ffea0003800000 */
.L_x_511:
[----:B------:R-:W-:Y:S05]  /*6220*/  BSYNC B1 ;  /* 0x0000000000017941 */ /* 0x000fea0003800000 */
.L_x_510:
[----:B------:R-:W-:Y:S05]  /*6230*/  BRA `(.L_x_512) ;  /* 0xffffffd8004c7947 */ /* 0x000fea000383ffff */
.L_x_421:
[----:B------:R-:W-:Y:S01]  /*6240*/  BSSY B1, `(.L_x_513) ;  /* 0x0000006000017945 */ /* 0x000fe20003800000 */
[----:B------:R-:W-:Y:S02]  /*6250*/  IMAD.MOV.U32 R149, RZ, RZ, R90 ;  /* 0x000000ffff957224 */ /* 0x000fe400078e005a */
[----:B------:R-:W-:-:S07]  /*6260*/  IMAD.MOV.U32 R146, RZ, RZ, -0x1 ;  /* 0xffffffffff927424 */ /* 0x000fce00078e00ff */
[----:B01234-:R-:W-:Y:S05]  /*6270*/  WARPSYNC.COLLECTIVE R146, `(.L_x_514) ;  /* 0x0000000092087348 */ /* 0x01ffea0003c00000 */
[----:B0-----:R0:W0:Y:S02]  /*6280*/  SHFL.IDX P6, R146, R144, R149, R11 ;  /* 0x0000009590927389 */ /* 0x00102400000c000b */
[----:B01234-:R-:W-:Y:S05]  /*6290*/  ENDCOLLECTIVE ;  /* 0x000000000000791b */ /* 0x01ffea0003800000 */
.L_x_514:
[----:B------:R-:W-:Y:S05]  /*62a0*/  BSYNC B1 ;  /* 0x0000000000017941 */ /* 0x000fea0003800000 */
.L_x_513:
[----:B------:R-:W-:Y:S05]  /*62b0*/  BRA `(.L_x_515) ;  /* 0xffffffd800447947 */ /* 0x000fea000383ffff */
.L_x_423:
[----:B------:R-:W-:Y:S01]  /*62c0*/  BSSY B1, `(.L_x_516) ;  /* 0x0000006000017945 */ /* 0x000fe20003800000 */
[----:B------:R-:W-:Y:S01]  /*62d0*/  IMAD.MOV.U32 R149, RZ, RZ, R92 ;  /* 0x000000ffff957224 */ /* 0x000fe200078e005c */
[----:B------:R-:W-:-:S07]  /*62e0*/  MOV R146, 0xffffffff ;  /* 0xffffffff00927802 */ /* 0x000fce0000000f00 */
[----:B01234-:R-:W-:Y:S05]  /*62f0*/  WARPSYNC.COLLECTIVE R146, `(.L_x_517) ;  /* 0x0000000092087348 */ /* 0x01ffea0003c00000 */
[----:B0-----:R0:W0:Y:S02]  /*6300*/  SHFL.IDX P6, R146, R144, R149, R11 ;  /* 0x0000009590927389 */ /* 0x00102400000c000b */
[----:B01234-:R-:W-:Y:S05]  /*6310*/  ENDCOLLECTIVE ;  /* 0x000000000000791b */ /* 0x01ffea0003800000 */
.L_x_517:
[----:B------:R-:W-:Y:S05]  /*6320*/  BSYNC B1 ;  /* 0x0000000000017941 */ /* 0x000fea0003800000 */
.L_x_516:
[----:B------:R-:W-:Y:S05]  /*6330*/  BRA `(.L_x_518) ;  /* 0xffffffd8003c7947 */ /* 0x000fea000383ffff */
.L_x_425:
[----:B------:R-:W-:Y:S01]  /*6340*/  BSSY B1, `(.L_x_519) ;  /* 0x0000006000017945 */ /* 0x000fe20003800000 */
[----:B------:R-:W-:Y:S02]  /*6350*/  IMAD.MOV.U32 R149, RZ, RZ, R94 ;  /* 0x000000ffff957224 */ /* 0x000fe400078e005e */
[----:B------:R-:W-:-:S07]  /*6360*/  IMAD.MOV.U32 R146, RZ, RZ, -0x1 ;  /* 0xffffffffff927424 */ /* 0x000fce00078e00ff */
[----:B01234-:R-:W-:Y:S05]  /*6370*/  WARPSYNC.COLLECTIVE R146, `(.L_x_520) ;  /* 0x0000000092087348 */ /* 0x01ffea0003c00000 */
[----:B0-----:R0:W0:Y:S02]  /*6380*/  SHFL.IDX P6, R146, R144, R149, R11 ;  /* 0x0000009590927389 */ /* 0x00102400000c000b */
[----:B01234-:R-:W-:Y:S05]  /*6390*/  ENDCOLLECTIVE ;  /* 0x000000000000791b */ /* 0x01ffea0003800000 */
.L_x_520:
[----:B------:R-:W-:Y:S05]  /*63a0*/  BSYNC B1 ;  /* 0x0000000000017941 */ /* 0x000fea0003800000 */
.L_x_519:
[----:B------:R-:W-:Y:S05]  /*63b0*/  BRA `(.L_x_521) ;  /* 0xffffffd800347947 */ /* 0x000fea000383ffff */
.L_x_427:
[----:B------:R-:W-:Y:S01]  /*63c0*/  BSSY B1, `(.L_x_522) ;  /* 0x0000006000017945 */ /* 0x000fe20003800000 */
[----:B------:R-:W-:Y:S01]  /*63d0*/  IMAD.MOV.U32 R149, RZ, RZ, R96 ;  /* 0x000000ffff957224 */ /* 0x000fe200078e0060 */
[----:B------:R-:W-:-:S07]  /*63e0*/  MOV R146, 0xffffffff ;  /* 0xffffffff00927802 */ /* 0x000fce0000000f00 */
[----:B01234-:R-:W-:Y:S05]  /*63f0*/  WARPSYNC.COLLECTIVE R146, `(.L_x_523) ;  /* 0x0000000092087348 */ /* 0x01ffea0003c00000 */
[----:B0-----:R0:W0:Y:S02]  /*6400*/  SHFL.IDX P6, R146, R144, R149, R11 ;  /* 0x0000009590927389 */ /* 0x00102400000c000b */
[----:B01234-:R-:W-:Y:S05]  /*6410*/  ENDCOLLECTIVE ;  /* 0x000000000000791b */ /* 0x01ffea0003800000 */
.L_x_523:
[----:B------:R-:W-:Y:S05]  /*6420*/  BSYNC B1 ;  /* 0x0000000000017941 */ /* 0x000fea0003800000 */
.L_x_522:
[----:B------:R-:W-:Y:S05]  /*6430*/  BRA `(.L_x_524) ;  /* 0xffffffd8002c7947 */ /* 0x000fea000383ffff */
.L_x_429:
[----:B------:R-:W-:Y:S01]  /*6440*/  BSSY B1, `(.L_x_525) ;  /* 0x0000006000017945 */ /* 0x000fe20003800000 */
[----:B------:R-:W-:Y:S02]  /*6450*/  IMAD.MOV.U32 R149, RZ, RZ, R98 ;  /* 0x000000ffff957224 */ /* 0x000fe400078e0062 */
[----:B------:R-:W-:-:S07]  /*6460*/  IMAD.MOV.U32 R146, RZ, RZ, -0x1 ;  /* 0xffffffffff927424 */ /* 0x000fce00078e00ff */
[----:B01234-:R-:W-:Y:S05]  /*6470*/  WARPSYNC.COLLECTIVE R146, `(.L_x_526) ;  /* 0x0000000092087348 */ /* 0x01ffea0003c00000 */
[----:B0-----:R0:W0:Y:S02]  /*6480*/  SHFL.IDX P6, R146, R144, R149, R11 ;  /* 0x0000009590927389 */ /* 0x00102400000c000b */
[----:B01234-:R-:W-:Y:S05]  /*6490*/  ENDCOLLECTIVE ;  /* 0x000000000000791b */ /* 0x01ffea0003800000 */
.L_x_526:
[----:B------:R-:W-:Y:S05]  /*64a0*/  BSYNC B1 ;  /* 0x0000000000017941 */ /* 0x000fea0003800000 */
.L_x_525:
[----:B------:R-:W-:Y:S05]  /*64b0*/  BRA `(.L_x_527) ;  /* 0xffffffd800247947 */ /* 0x000fea000383ffff */
.L_x_431:
[----:B------:R-:W-:Y:S01]  /*64c0*/  BSSY B1, `(.L_x_528) ;  /* 0x0000006000017945 */ /* 0x000fe20003800000 */
[----:B------:R-:W-:Y:S01]  /*64d0*/  IMAD.MOV.U32 R149, RZ, RZ, R100 ;  /* 0x000000ffff957224 */ /* 0x000fe200078e0064 */
[----:B------:R-:W-:-:S07]  /*64e0*/  MOV R146, 0xffffffff ;  /* 0xffffffff00927802 */ /* 0x000fce0000000f00 */
[----:B01234-:R-:W-:Y:S05]  /*64f0*/  WARPSYNC.COLLECTIVE R146, `(.L_x_529) ;  /* 0x0000000092087348 */ /* 0x01ffea0003c00000 */
[----:B0-----:R0:W0:Y:S02]  /*6500*/  SHFL.IDX P6, R146, R144, R149, R11 ;  /* 0x0000009590927389 */ /* 0x00102400000c000b */
[----:B01234-:R-:W-:Y:S05]  /*6510*/  ENDCOLLECTIVE ;  /* 0x000000000000791b */ /* 0x01ffea0003800000 */
.L_x_529:
[----:B------:R-:W-:Y:S05]  /*6520*/  BSYNC B1 ;  /* 0x0000000000017941 */ /* 0x000fea0003800000 */
.L_x_528:
[----:B------:R-:W-:Y:S05]  /*6530*/  BRA `(.L_x_530) ;  /* 0xffffffd8001c7947 */ /* 0x000fea000383ffff */
.L_x_433:
[----:B------:R-:W-:Y:S01]  /*6540*/  BSSY B1, `(.L_x_531) ;  /* 0x0000006000017945 */ /* 0x000fe20003800000 */
[----:B------:R-:W-:Y:S02]  /*6550*/  IMAD.MOV.U32 R149, RZ, RZ, R102 ;  /* 0x000000ffff957224 */ /* 0x000fe400078e0066 */
[----:B------:R-:W-:-:S07]  /*6560*/  IMAD.MOV.U32 R146, RZ, RZ, -0x1 ;  /* 0xffffffffff927424 */ /* 0x000fce00078e00ff */
[----:B01234-:R-:W-:Y:S05]  /*6570*/  WARPSYNC.COLLECTIVE R146, `(.L_x_532) ;  /* 0x0000000092087348 */ /* 0x01ffea0003c00000 */
[----:B0-----:R0:W0:Y:S02]  /*6580*/  SHFL.IDX P6, R146, R144, R149, R11 ;  /* 0x0000009590927389 */ /* 0x00102400000c000b */
[----:B01234-:R-:W-:Y:S05]  /*6590*/  ENDCOLLECTIVE ;  /* 0x000000000000791b */ /* 0x01ffea0003800000 */
.L_x_532:
[----:B------:R-:W-:Y:S05]  /*65a0*/  BSYNC B1 ;  /* 0x0000000000017941 */ /* 0x000fea0003800000 */
.L_x_531:
[----:B------:R-:W-:Y:S05]  /*65b0*/  BRA `(.L_x_533) ;  /* 0xffffffd800147947 */ /* 0x000fea000383ffff */
.L_x_435:
[----:B------:R-:W-:Y:S01]  /*65c0*/  BSSY B1, `(.L_x_534) ;  /* 0x0000006000017945 */ /* 0x000fe20003800000 */
[----:B------:R-:W-:Y:S01]  /*65d0*/  IMAD.MOV.U32 R149, RZ, RZ, R104 ;  /* 0x000000ffff957224 */ /* 0x000fe200078e0068 */
[----:B------:R-:W-:-:S07]  /*65e0*/  MOV R146, 0xffffffff ;  /* 0xffffffff00927802 */ /* 0x000fce0000000f00 */
[----:B01234-:R-:W-:Y:S05]  /*65f0*/  WARPSYNC.COLLECTIVE R146, `(.L_x_535) ;  /* 0x0000000092087348 */ /* 0x01ffea0003c00000 */
[----:B0-----:R0:W0:Y:S02]  /*6600*/  SHFL.IDX P6, R146, R144, R149, R11 ;  /* 0x0000009590927389 */ /* 0x00102400000c000b */
[----:B01234-:R-:W-:Y:S05]  /*6610*/  ENDCOLLECTIVE ;  /* 0x000000000000791b */ /* 0x01ffea0003800000 */
.L_x_535:
[----:B------:R-:W-:Y:S05]  /*6620*/  BSYNC B1 ;  /* 0x0000000000017941 */ /* 0x000fea0003800000 */
.L_x_534:
[----:B------:R-:W-:Y:S05]  /*6630*/  BRA `(.L_x_536) ;  /* 0xffffffd8000c7947 */ /* 0x000fea000383ffff */
.L_x_437:
[----:B------:R-:W-:Y:S01]  /*6640*/  BSSY B1, `(.L_x_537) ;  /* 0x0000006000017945 */ /* 0x000fe20003800000 */
[----:B------:R-:W-:Y:S02]  /*6650*/  IMAD.MOV.U32 R149, RZ, RZ, R106 ;  /* 0x000000ffff957224 */ /* 0x000fe400078e006a */
[----:B------:R-:W-:-:S07]  /*6660*/  IMAD.MOV.U32 R146, RZ, RZ, -0x1 ;  /* 0xffffffffff927424 */ /* 0x000fce00078e00ff */
[----:B01234-:R-:W-:Y:S05]  /*6670*/  WARPSYNC.COLLECTIVE R146, `(.L_x_538) ;  /* 0x0000000092087348 */ /* 0x01ffea0003c00000 */
[----:B0-----:R0:W0:Y:S02]  /*6680*/  SHFL.IDX P6, R146, R144, R149, R11 ;  /* 0x0000009590927389 */ /* 0x00102400000c000b */
[----:B01234-:R-:W-:Y:S05]  /*6690*/  ENDCOLLECTIVE ;  /* 0x000000000000791b */ /* 0x01ffea0003800000 */
.L_x_538:
[----:B------:R-:W-:Y:S05]  /*66a0*/  BSYNC B1 ;  /* 0x0000000000017941 */ /* 0x000fea0003800000 */
.L_x_537:
[----:B------:R-:W-:Y:S05]  /*66b0*/  BRA `(.L_x_539) ;  /* 0xffffffd800047947 */ /* 0x000fea000383ffff */
.L_x_439:
[----:B------:R-:W-:Y:S01]  /*66c0*/  BSSY B1, `(.L_x_540) ;  /* 0x0000006000017945 */ /* 0x000fe20003800000 */
[----:B------:R-:W-:Y:S01]  /*66d0*/  IMAD.MOV.U32 R149, RZ, RZ, R46 ;  /* 0x000000ffff957224 */ /* 0x000fe200078e002e */
[----:B------:R-:W-:-:S07]  /*66e0*/  MOV R146, 0xffffffff ;  /* 0xffffffff00927802 */ /* 0x000fce0000000f00 */
[----:B01234-:R-:W-:Y:S05]  /*66f0*/  WARPSYNC.COLLECTIVE R146, `(.L_x_541) ;  /* 0x0000000092087348 */ /* 0x01ffea0003c00000 */
[----:B0-----:R0:W0:Y:S02]  /*6700*/  SHFL.IDX P6, R146, R144, R149, R11 ;  /* 0x0000009590927389 */ /* 0x00102400000c000b */
[----:B01234-:R-:W-:Y:S05]  /*6710*/  ENDCOLLECTIVE ;  /* 0x000000000000791b */ /* 0x01ffea0003800000 */
.L_x_541:
[----:B------:R-:W-:Y:S05]  /*6720*/  BSYNC B1 ;  /* 0x0000000000017941 */ /* 0x000fea0003800000 */
.L_x_540:
[----:B------:R-:W-:Y:S01]  /*6730*/  IMAD.MOV.U32 R144, RZ, RZ, R146 ;  /* 0x000000ffff907224 */ /* 0x000fe200078e0092 */
[----:B------:R-:W-:Y:S06]  /*6740*/  BRA `(.L_x_542) ;  /* 0xffffffd400f87947 */ /* 0x000fec000383ffff */
        .weak           $__internal_3_$__cuda_sm20_div_u16
        .type           $__internal_3_$__cuda_sm20_div_u16,@function
        .size           $__internal_3_$__cuda_sm20_div_u16,(.L_x_20293 - $__internal_3_$__cuda_sm20_div_u16)
$__internal_3_$__cuda_sm20_div_u16:
        /* <DEDUP_REMOVED lines=8> */
[----:B------:R-:W-:Y:S02]  /*67d0*/  IMAD.MOV.U32 R9, RZ, RZ, 0x0 ;  /* 0x00000000ff097424 */ /* 0x000fe400078e00ff */
[----:B------:R-:W-:-:S06]  /*67e0*/  FMUL R10, R10, R11 ;  /* 0x0000000b0a0a7220 */ /* 0x000fcc0000400000 */
[----:B------:R-:W0:Y:S02]  /*67f0*/  MUFU.RCP R10, R10 ;  /* 0x0000000a000a7308 */ /* 0x000e240000001000 */
[----:B0-----:R-:W-:-:S04]  /*6800*/  FMUL R11, R11, R10 ;  /* 0x0000000a0b0b7220 */ /* 0x001fc80000400000 */
[----:B------:R-:W-:-:S04]  /*6810*/  VIADD R11, R11, 0x2 ;  /* 0x000000020b0b7836 */ /* 0x000fc80000000000 */
[----:B------:R-:W-:Y:S01]  /*6820*/  FMUL.RZ R11, R8, R11 ;  /* 0x0000000b080b7220 */ /* 0x000fe2000040c000 */
[----:B------:R-:W-:-:S05]  /*6830*/  IMAD.MOV.U32 R8, RZ, RZ, R13 ;  /* 0x000000ffff087224 */ /* 0x000fca00078e000d */
[----:B------:R-:W0:Y:S02]  /*6840*/  F2I.U32.TRUNC.NTZ R11, R11 ;  /* 0x0000000b000b7305 */ /* 0x000e24000020f000 */
[----:B0-----:R-:W-:Y:S02]  /*6850*/  LOP3.LUT R12, R11, 0xffff, RZ, 0xc0, !PT ;  /* 0x0000ffff0b0c7812 */ /* 0x001fe400078ec0ff */
[----:B------:R-:W-:Y:S01]  /*6860*/  @!P0 MOV R12, 0xffffffff ;  /* 0xffffffff000c8802 */ /* 0x000fe20000000f00 */
[----:B------:R-:W-:Y:S06]  /*6870*/  RET.REL.NODEC R8 `(_Z9cuda_gemmIiLi128ELi16ELi1ELi1024ELi32ELi32ELi0EEviiiPT_S1_S1_ii) ;  /* 0xffffff9408e07950 */ /* 0x000fec0003c3ffff */
.L_x_543:
        /* <DEDUP_REMOVED lines=16> */
.L_x_20293:


//--------------------- .text._Z9cuda_gemmIiLi128ELi16ELi1ELi1024ELi16ELi16ELi1EEviiiPT_S1_S1_ii --------------------------
	.section	.text._Z9cuda_gemmIiLi128ELi16ELi1ELi1024ELi16ELi16ELi1EEviiiPT_S1_S1_ii,"ax",@progbits
	.align	128
        .global         _Z9cuda_gemmIiLi128ELi16ELi1ELi1024ELi16ELi16ELi1EEviiiPT_S1_S1_ii
        .type           _Z9cuda_gemmIiLi128ELi16ELi1ELi1024ELi16ELi16ELi1EEviiiPT_S1_S1_ii,@function
        .size           _Z9cuda_gemmIiLi128ELi16ELi1ELi1024ELi16ELi16ELi1EEviiiPT_S1_S1_ii,(.L_x_20294 - _Z9cuda_gemmIiLi128ELi16ELi1ELi1024ELi16ELi16ELi1EEviiiPT_S1_S1_ii)
        .other          _Z9cuda_gemmIiLi128ELi16ELi1ELi1024ELi16ELi16ELi1EEviiiPT_S1_S1_ii,@"STO_CUDA_ENTRY STV_DEFAULT"
_Z9cuda_gemmIiLi128ELi16ELi1ELi1024ELi16ELi16ELi1EEviiiPT_S1_S1_ii:
.text._Z9cuda_gemmIiLi128ELi16ELi1ELi1024ELi16ELi16ELi1EEviiiPT_S1_S1_ii:
[----:B------:R-:W-:Y:S01]  /*0000*/  LDC R1, c[0x0][0x37c] ;  /* 0x0000df00ff017b82 */ /* 0x000fe20000000800 */
[----:B------:R-:W0:Y:S01]  /*0010*/  S2R R17, SR_TID.X ;  /* 0x0000000000117919 */ /* 0x000e220000002100 */
[----:B------:R-:W1:Y:S01]  /*0020*/  LDCU UR10, c[0x0][0x360] ;  /* 0x00006c00ff0a77ac */ /* 0x000e620008000800 */
[----:B------:R-:W-:Y:S01]  /*0030*/  MOV R7, 0x80 ;  /* 0x0000008000077802 */ /* 0x000fe20000000f00 */
[----:B-1----:R-:W-:Y:S02]  /*0040*/  ULOP3.LUT UR7, UR10, 0xff, URZ, 0xc0, !UPT ;  /* 0x000000ff0a077892 */ /* 0x002fe4000f8ec0ff */
[----:B0-----:R-:W-:-:S05]  /*0050*/  VIADD R0, R17, UR10 ;  /* 0x0000000a11007c36 */ /* 0x001fca0008000000 */
[----:B------:R-:W-:-:S07]  /*0060*/  LOP3.LUT R6, R0, 0xff, RZ, 0xc, !PT ;  /* 0x000000ff00067812 */ /* 0x000fce00078e0cff */
[----:B------:R-:W-:Y:S05]  /*0070*/  CALL.REL.NOINC `($__internal_4_$__cuda_sm20_div_u16) ;  /* 0x0000001c00d87944 */ /* 0x000fea0003c00000 */
[----:B------:R-:W0:Y:S01]  /*0080*/  LDC R16, c[0x0][0x374] ;  /* 0x0000dd00ff107b82 */ /* 0x000e220000000800 */
[C---:B------:R-:W-:Y:S01]  /*0090*/  LOP3.LUT R10, R11.reuse, 0x3, RZ, 0xc0, !PT ;  /* 0x000000030b0a7812 */ /* 0x040fe200078ec0ff */
[----:B------:R-:W1:Y:S01]  /*00a0*/  LDCU.64 UR12, c[0x0][0x358] ;  /* 0x00006b00ff0c77ac */ /* 0x000e620008000a00 */
[----:B------:R-:W-:Y:S01]  /*00b0*/  LOP3.LUT R2, R11, 0xffff, RZ, 0xc0, !PT ;  /* 0x0000ffff0b027812 */ /* 0x000fe200078ec0ff */
[----:B------:R-:W-:Y:S01]  /*00c0*/  BSSY.RECONVERGENT B0, `(.L_x_544) ;  /* 0x0000018000007945 */ /* 0x000fe20003800200 */
[----:B------:R-:W-:Y:S01]  /*00d0*/  ISETP.NE.AND P0, PT, R10, 0x2, PT ;  /* 0x000000020a00780c */ /* 0x000fe20003f05270 */
[----:B------:R-:W-:Y:S01]  /*00e0*/  IMAD.MOV.U32 R13, RZ, RZ, R17 ;  /* 0x000000ffff0d7224 */ /* 0x000fe200078e0011 */
[----:B------:R-:W-:-:S11]  /*00f0*/  ISETP.GE.U32.AND P1, PT, R2, 0x2, PT ;  /* 0x000000020200780c */ /* 0x000fd60003f26070 */
[----:B------:R-:W-:Y:S05]  /*0100*/  @!P0 BRA `(.L_x_545) ;  /* 0x00000000004c8947 */ /* 0x000fea0003800000 */
[----:B------:R-:W2:Y:S01]  /*0110*/  S2R R3, SR_CgaCtaId ;  /* 0x0000000000037919 */ /* 0x000ea20000008800 */
[----:B------:R-:W3:Y:S01]  /*0120*/  LDC.64 R4, c[0x0][0x398] ;  /* 0x0000e600ff047b82 */ /* 0x000ee20000000a00 */
[----:B------:R-:W-:Y:S01]  /*0130*/  MOV R2, 0x400 ;  /* 0x0000040000027802 */ /* 0x000fe20000000f00 */
[----:B------:R-:W-:Y:S02]  /*0140*/  HFMA2 R7, -RZ, RZ, 0, 0 ;  /* 0x00000000ff077431 */ /* 0x000fe400000001ff */
[----:B------:R-:W-:Y:S01]  /*0150*/  IMAD.MOV.U32 R13, RZ, RZ, R17 ;  /* 0x000000ffff0d7224 */ /* 0x000fe200078e0011 */
[----:B--2---:R-:W-:-:S07]  /*0160*/  LEA R6, R3, R2, 0x18 ;  /* 0x0000000203067211 */ /* 0x004fce00078ec0ff */
.L_x_546:
[----:B--23--:R-:W-:-:S06]  /*0170*/  IMAD.WIDE.U32 R2, R13, 0x4, R4 ;  /* 0x000000040d027825 */ /* 0x00cfcc00078e0004 */
[----:B-1----:R-:W2:Y:S01]  /*0180*/  LDG.E R2, desc[UR12][R2.64] ;  /* 0x0000000c02027981 */ /* 0x002ea2000c1e1900 */
        /* <DEDUP_REMOVED lines=11> */
.L_x_545:
[----:B-1----:R-:W-:Y:S05]  /*0240*/  BSYNC.RECONVERGENT B0 ;  /* 0x0000000000007941 */ /* 0x002fea0003800200 */
.L_x_544:
[----:B------:R-:W-:Y:S04]  /*0250*/  BSSY.RECONVERGENT B0, `(.L_x_547) ;  /* 0x000002c000007945 */ /* 0x000fe80003800200 */
[----:B------:R-:W-:Y:S05]  /*0260*/  @!P1 BRA `(.L_x_548) ;  /* 0x0000000000a89947 */ /* 0x000fea0003800000 */
[----:B------:R-:W1:Y:S01]  /*0270*/  S2R R5, SR_CgaCtaId ;  /* 0x0000000000057919 */ /* 0x000e620000008800 */
[----:B--2---:R-:W2:Y:S01]  /*0280*/  LDC.64 R2, c[0x0][0x398] ;  /* 0x0000e600ff027b82 */ /* 0x004ea20000000a00 */
[----:B------:R-:W-:-:S04]  /*0290*/  MOV R4, 0x400 ;  /* 0x0000040000047802 */ /* 0x000fc80000000f00 */
[----:B-1----:R-:W-:-:S07]  /*02a0*/  LEA R18, R5, R4, 0x18 ;  /* 0x0000000405127211 */ /* 0x002fce00078ec0ff */
.L_x_549:
[C---:B------:R-:W-:Y:S02]  /*02b0*/  VIADD R23, R13.reuse, UR10 ;  /* 0x0000000a0d177c36 */ /* 0x040fe40008000000 */
[----:B-12---:R-:W-:-:S03]  /*02c0*/  IMAD.WIDE.U32 R10, R13, 0x4, R2 ;  /* 0x000000040d0a7825 */ /* 0x006fc600078e0002 */
[C---:B------:R-:W-:Y:S01]  /*02d0*/  IADD3 R15, PT, PT, R23.reuse, UR10, RZ ;  /* 0x0000000a170f7c10 */ /* 0x040fe2000fffe0ff */
[--C-:B------:R-:W-:Y:S02]  /*02e0*/  IMAD.WIDE.U32 R4, R23, 0x4, R2.reuse ;  /* 0x0000000417047825 */ /* 0x100fe400078e0002 */
[----:B------:R1:W2:Y:S02]  /*02f0*/  LDG.E R10, desc[UR12][R10.64] ;  /* 0x0000000c0a0a7981 */ /* 0x0002a4000c1e1900 */
[C---:B------:R-:W-:Y:S02]  /*0300*/  VIADD R19, R15.reuse, UR10 ;  /* 0x0000000a0f137c36 */ /* 0x040fe40008000000 */
[--C-:B------:R-:W-:Y:S01]  /*0310*/  IMAD.WIDE.U32 R6, R15, 0x4, R2.reuse ;  /* 0x000000040f067825 */ /* 0x100fe200078e0002 */
[----:B------:R3:W4:Y:S03]  /*0320*/  LDG.E R4, desc[UR12][R4.64] ;  /* 0x0000000c04047981 */ /* 0x000726000c1e1900 */
[----:B------:R-:W-:-:S02]  /*0330*/  IMAD.WIDE.U32 R8, R19, 0x4, R2 ;  /* 0x0000000413087825 */ /* 0x000fc400078e0002 */
[----:B------:R-:W5:Y:S04]  /*0340*/  LDG.E R6, desc[UR12][R6.64] ;  /* 0x0000000c06067981 */ /* 0x000f68000c1e1900 */
[----:B------:R0:W5:Y:S01]  /*0350*/  LDG.E R9, desc[UR12][R8.64] ;  /* 0x0000000c08097981 */ /* 0x000162000c1e1900 */
[----:B------:R-:W-:Y:S02]  /*0360*/  LOP3.LUT R21, R13, 0xf, RZ, 0xc0, !PT ;  /* 0x0000000f0d157812 */ /* 0x000fe400078ec0ff */
[----:B------:R-:W-:Y:S02]  /*0370*/  SHF.R.U32.HI R13, RZ, 0x2, R13 ;  /* 0x00000002ff0d7819 */ /* 0x000fe4000001160d */
[----:B------:R-:W-:Y:S02]  /*0380*/  LOP3.LUT R12, R23, 0xf, RZ, 0xc0, !PT ;  /* 0x0000000f170c7812 */ /* 0x000fe400078ec0ff */
[----:B------:R-:W-:-:S02]  /*0390*/  LOP3.LUT R20, R13, 0x3ffffffc, RZ, 0xc0, !PT ;  /* 0x3ffffffc0d147812 */ /* 0x000fc400078ec0ff */
[----:B-1----:R-:W-:Y:S02]  /*03a0*/  LOP3.LUT R11, R15, 0xf, RZ, 0xc0, !PT ;  /* 0x0000000f0f0b7812 */ /* 0x002fe400078ec0ff */
[----:B------:R-:W-:Y:S02]  /*03b0*/  SHF.R.U32.HI R13, RZ, 0x2, R23 ;  /* 0x00000002ff0d7819 */ /* 0x000fe40000011617 */
[----:B------:R-:W-:Y:S02]  /*03c0*/  SHF.R.U32.HI R15, RZ, 0x2, R15 ;  /* 0x00000002ff0f7819 */ /* 0x000fe4000001160f */
[----:B---3--:R-:W-:Y:S02]  /*03d0*/  LOP3.LUT R5, R19, 0xf, RZ, 0xc0, !PT ;  /* 0x0000000f13057812 */ /* 0x008fe400078ec0ff */
[----:B------:R-:W-:Y:S01]  /*03e0*/  SHF.R.U32.HI R14, RZ, 0x2, R19 ;  /* 0x00000002ff0e7819 */ /* 0x000fe20000011613 */
[--C-:B------:R-:W-:Y:S01]  /*03f0*/  IMAD R21, R21, 0x44, R18.reuse ;  /* 0x0000004415157824 */ /* 0x100fe200078e0212 */
[----:B------:R-:W-:Y:S01]  /*0400*/  LOP3.LUT R13, R13, 0x3ffffffc, RZ, 0xc0, !PT ;  /* 0x3ffffffc0d0d7812 */ /* 0x000fe200078ec0ff */
[--C-:B------:R-:W-:Y:S01]  /*0410*/  IMAD R12, R12, 0x44, R18.reuse ;  /* 0x000000440c0c7824 */ /* 0x100fe200078e0212 */
[----:B0-----:R-:W-:Y:S01]  /*0420*/  LOP3.LUT R8, R15, 0x3ffffffc, RZ, 0xc0, !PT ;  /* 0x3ffffffc0f087812 */ /* 0x001fe200078ec0ff */
[--C-:B------:R-:W-:Y:S01]  /*0430*/  IMAD R11, R11, 0x44, R18.reuse ;  /* 0x000000440b0b7824 */ /* 0x100fe200078e0212 */
[----:B------:R-:W-:Y:S01]  /*0440*/  LOP3.LUT R14, R14, 0x3ffffffc, RZ, 0xc0, !PT ;  /* 0x3ffffffc0e0e7812 */ /* 0x000fe200078ec0ff */
        /* <DEDUP_REMOVED lines=8> */
[----:B----4-:R1:W-:Y:S04]  /*04d0*/  STS [R5], R4 ;  /* 0x0000000405007388 */ /* 0x0103e80000000800 */
[----:B-----5:R1:W-:Y:S04]  /*04e0*/  STS [R11], R6 ;  /* 0x000000060b007388 */ /* 0x0203e80000000800 */
[----:B------:R1:W-:Y:S01]  /*04f0*/  STS [R14], R9 ;  /* 0x000000090e007388 */ /* 0x0003e20000000800 */
[----:B------:R-:W-:Y:S05]  /*0500*/  @!P0 BRA `(.L_x_549) ;  /* 0xfffffffc00688947 */ /* 0x000fea000383ffff */
.L_x_548:
[----:B------:R-:W-:Y:S05]  /*0510*/  BSYNC.RECONVERGENT B0 ;  /* 0x0000000000007941 */ /* 0x000fea0003800200 */
.L_x_547:
[----:B------:R-:W3:Y:S01]  /*0520*/  S2UR UR6, SR_CTAID.Y ;  /* 0x00000000000679c3 */ /* 0x000ee20000002600 */
[----:B0-2---:R-:W-:-:S05]  /*0530*/  IMAD.SHL.U32 R2, R16, 0x10, RZ ;  /* 0x0000001010027824 */ /* 0x005fca00078e00ff */
[----:B---3--:R-:W-:-:S13]  /*0540*/  ISETP.LE.U32.AND P0, PT, R2, UR6, PT ;  /* 0x0000000602007c0c */ /* 0x008fda000bf03070 */
[----:B------:R-:W-:Y:S05]  /*0550*/  @P0 EXIT ;  /* 0x000000000000094d */ /* 0x000fea0003800000 */
[----:B------:R-:W0:Y:S01]  /*0560*/  S2UR UR4, SR_CgaCtaId ;  /* 0x00000000000479c3 */ /* 0x000e220000008800 */
[----:B------:R-:W-:Y:S01]  /*0570*/  IMAD.SHL.U32 R15, R17, 0x4, RZ ;  /* 0x00000004110f7824 */ /* 0x000fe200078e00ff */
[----:B------:R-:W-:Y:S01]  /*0580*/  UMOV UR5, 0x400 ;  /* 0x0000040000057882 */ /* 0x000fe20000000000 */
[----:B------:R-:W-:Y:S01]  /*0590*/  LOP3.LUT R2, R0, 0x3ff, RZ, 0x3c, !PT ;  /* 0x000003ff00027812 */ /* 0x000fe200078e3cff */
[----:B------:R-:W-:Y:S01]  /*05a0*/  ULOP3.LUT UR7, UR10, 0xffff, URZ, 0xc0, !UPT ;  /* 0x0000ffff0a077892 */ /* 0x000fe2000f8ec0ff */
[----:B-1----:R-:W-:Y:S02]  /*05b0*/  MOV R14, UR6 ;  /* 0x00000006000e7c02 */ /* 0x002fe40008000f00 */
[----:B------:R-:W-:Y:S02]  /*05c0*/  LOP3.LUT R12, R15, 0x3c, RZ, 0xc0, !PT ;  /* 0x0000003c0f0c7812 */ /* 0x000fe400078ec0ff */
[----:B------:R-:W-:Y:S02]  /*05d0*/  LOP3.LUT R0, R17, 0xf, RZ, 0xc0, !PT ;  /* 0x0000000f11007812 */ /* 0x000fe400078ec0ff */
[----:B------:R-:W-:-:S02]  /*05e0*/  LOP3.LUT R6, R2, 0xffff, RZ, 0xc0, !PT ;  /* 0x0000ffff02067812 */ /* 0x000fc400078ec0ff */
[----:B------:R-:W-:Y:S01]  /*05f0*/  MOV R7, 0x630 ;  /* 0x0000063000077802 */ /* 0x000fe20000000f00 */
[----:B0-----:R-:W-:-:S06]  /*0600*/  ULEA UR4, UR4, UR5, 0x18 ;  /* 0x0000000504047291 */ /* 0x001fcc000f8ec0ff */
[----:B------:R-:W-:-:S07]  /*0610*/  VIADD R13, R12, UR4 ;  /* 0x000000040c0d7c36 */ /* 0x000fce0008000000 */
[----:B------:R-:W-:Y:S05]  /*0620*/  CALL.REL.NOINC `($__internal_4_$__cuda_sm20_div_u16) ;  /* 0x00000018006c7944 */ /* 0x000fea0003c00000 */
[----:B------:R-:W0:Y:S01]  /*0630*/  S2UR UR6, SR_CgaCtaId ;  /* 0x00000000000679c3 */ /* 0x000e220000008800 */
[C---:B------:R-:W-:Y:S01]  /*0640*/  LOP3.LUT R2, R17.reuse, 0x3f, RZ, 0xc0, !PT ;  /* 0x0000003f11027812 */ /* 0x040fe200078ec0ff */
[----:B------:R-:W-:Y:S01]  /*0650*/  UIADD3 UR4, UPT, UPT, UR5, 0x480, URZ ;  /* 0x0000048005047890 */ /* 0x000fe2000fffe0ff */
[C---:B------:R-:W-:Y:S01]  /*0660*/  ISETP.NE.AND P0, PT, R0.reuse, 0xf, PT ;  /* 0x0000000f0000780c */ /* 0x040fe20003f05270 */
[----:B------:R-:W-:Y:S01]  /*0670*/  UIADD3 UR5, UPT, UPT, UR5, 0x1480, URZ ;  /* 0x0000148005057890 */ /* 0x000fe2000fffe0ff */
[----:B------:R-:W-:Y:S01]  /*0680*/  ISETP.GE.U32.AND P4, PT, R0, 0xe, PT ;  /* 0x0000000e0000780c */ /* 0x000fe20003f86070 */
[----:B------:R-:W-:Y:S01]  /*0690*/  IMAD R12, R2, 0x40, R12 ;  /* 0x00000040020c7824 */ /* 0x000fe200078e020c */
        /* <DEDUP_REMOVED lines=8> */
[----:B------:R-:W-:Y:S01]  /*0720*/  ISETP.GE.U32.AND P1, PT, R0, 0x8, PT ;  /* 0x000000080000780c */ /* 0x000fe20003f26070 */
        /* <DEDUP_REMOVED lines=8> */
[----:B0-----:R-:W-:Y:S01]  /*07b0*/  ULEA UR4, UR6, UR4, 0x18 ;  /* 0x0000000406047291 */ /* 0x001fe2000f8ec0ff */
[----:B------:R-:W-:Y:S01]  /*07c0*/  VIADD R41, R17, 0x6 ;  /* 0x0000000611297836 */ /* 0x000fe20000000000 */
[----:B------:R-:W-:Y:S01]  /*07d0*/  ULEA UR5, UR6, UR5, 0x18 ;  /* 0x0000000506057291 */ /* 0x000fe2000f8ec0ff */
[----:B------:R-:W-:Y:S01]  /*07e0*/  LOP3.LUT R17, R19, 0xf, RZ, 0xc0, !PT ;  /* 0x0000000f13117812 */ /* 0x000fe200078ec0ff */
[----:B------:R-:W-:Y:S01]  /*07f0*/  USHF.L.U32 UR9, UR10, 0x2, URZ ;  /* 0x000000020a097899 */ /* 0x000fe200080006ff */
[----:B------:R-:W-:-:S02]  /*0800*/  LOP3.LUT R19, R21, 0xf, RZ, 0xc0, !PT ;  /* 0x0000000f15137812 */ /* 0x000fc400078ec0ff */
[----:B------:R-:W-:Y:S02]  /*0810*/  IADD3 R10, PT, PT, R12, UR4, RZ ;  /* 0x000000040c0a7c10 */ /* 0x000fe4000fffe0ff */
[----:B------:R-:W-:Y:S02]  /*0820*/  LOP3.LUT R18, R20, 0xf, RZ, 0xc0, !PT ;  /* 0x0000000f14127812 */ /* 0x000fe400078ec0ff */
[----:B------:R-:W-:Y:S01]  /*0830*/  LOP3.LUT R21, R23, 0xf, RZ, 0xc0, !PT ;  /* 0x0000000f17157812 */ /* 0x000fe200078ec0ff */
[----:B------:R-:W-:Y:S01]  /*0840*/  VIADD R9, R10, 0xffffffc0 ;  /* 0xffffffc00a097836 */ /* 0x000fe20000000000 */
[----:B------:R-:W-:Y:S02]  /*0850*/  LOP3.LUT R20, R22, 0xf, RZ, 0xc0, !PT ;  /* 0x0000000f16147812 */ /* 0x000fe400078ec0ff */
[----:B------:R-:W-:Y:S01]  /*0860*/  LOP3.LUT R23, R25, 0xf, RZ, 0xc0, !PT ;  /* 0x0000000f19177812 */ /* 0x000fe200078ec0ff */
[--C-:B------:R-:W-:Y:S01]  /*0870*/  IMAD.MOV.U32 R8, RZ, RZ, R9.reuse ;  /* 0x000000ffff087224 */ /* 0x100fe200078e0009 */
[-C--:B------:R-:W-:Y:S01]  /*0880*/  MOV R7, R9.reuse ;  /* 0x0000000900077202 */ /* 0x080fe20000000f00 */
[--C-:B------:R-:W-:Y:S01]  /*0890*/  IMAD.MOV.U32 R6, RZ, RZ, R9.reuse ;  /* 0x000000ffff067224 */ /* 0x100fe200078e0009 */
[-C--:B------:R-:W-:Y:S01]  /*08a0*/  MOV R4, R9.reuse ;  /* 0x0000000900047202 */ /* 0x080fe20000000f00 */
[--C-:B------:R-:W-:Y:S01]  /*08b0*/  IMAD.MOV.U32 R5, RZ, RZ, R9.reuse ;  /* 0x000000ffff057224 */ /* 0x100fe200078e0009 */
[-C--:B------:R-:W-:Y:S01]  /*08c0*/  MOV R2, R9.reuse ;  /* 0x0000000900027202 */ /* 0x080fe20000000f00 */
[--C-:B------:R-:W-:Y:S01]  /*08d0*/  IMAD.MOV.U32 R3, RZ, RZ, R9.reuse ;  /* 0x000000ffff037224 */ /* 0x100fe200078e0009 */
[C---:B------:R-:W-:Y:S01]  /*08e0*/  @!P4 IADD3 R7, PT, PT, R10.reuse, RZ, RZ ;  /* 0x000000ff0a07c210 */ /* 0x040fe20007ffe0ff */
[--C-:B------:R-:W-:Y:S01]  /*08f0*/  @P0 IMAD.MOV R8, RZ, RZ, R10.reuse ;  /* 0x000000ffff080224 */ /* 0x100fe200078e020a */
[----:B------:R-:W-:Y:S01]  /*0900*/  @!P1 IADD3 R2, PT, PT, R10, RZ, RZ ;  /* 0x000000ff0a029210 */ /* 0x000fe20007ffe0ff */
[--C-:B------:R-:W-:Y:S01]  /*0910*/  @!P3 IMAD.MOV R6, RZ, RZ, R10.reuse ;  /* 0x000000ffff06b224 */ /* 0x100fe200078e020a */
[C---:B------:R-:W-:Y:S01]  /*0920*/  ISETP.GE.U32.AND P0, PT, R0.reuse, 0x7, PT ;  /* 0x000000070000780c */ /* 0x040fe20003f06070 */
[--C-:B------:R-:W-:Y:S01]  /*0930*/  @!P6 IMAD.MOV R5, RZ, RZ, R10.reuse ;  /* 0x000000ffff05e224 */ /* 0x100fe200078e020a */
[C---:B------:R-:W-:Y:S01]  /*0940*/  ISETP.GE.U32.AND P4, PT, R0.reuse, 0x6, PT ;  /* 0x000000060000780c */ /* 0x040fe20003f86070 */
[--C-:B------:R-:W-:Y:S01]  /*0950*/  @!P5 IMAD.MOV R4, RZ, RZ, R10.reuse ;  /* 0x000000ffff04d224 */ /* 0x100fe200078e020a */
[C---:B------:R-:W-:Y:S01]  /*0960*/  ISETP.GE.U32.AND P3, PT, R0.reuse, 0x5, PT ;  /* 0x000000050000780c */ /* 0x040fe20003f66070 */
[--C-:B------:R-:W-:Y:S01]  /*0970*/  @!P2 IMAD.MOV R3, RZ, RZ, R10.reuse ;  /* 0x000000ffff03a224 */ /* 0x100fe200078e020a */
[C---:B------:R-:W-:Y:S01]  /*0980*/  ISETP.GE.U32.AND P6, PT, R0.reuse, 0x4, PT ;  /* 0x000000040000780c */ /* 0x040fe20003fc6070 */
[--C-:B------:R-:W-:Y:S01]  /*0990*/  IMAD.MOV.U32 R26, RZ, RZ, R9.reuse ;  /* 0x000000ffff1a7224 */ /* 0x100fe200078e0009 */
[C---:B------:R-:W-:Y:S01]  /*09a0*/  ISETP.GE.U32.AND P5, PT, R0.reuse, 0x3, PT ;  /* 0x000000030000780c */ /* 0x040fe20003fa6070 */
[--C-:B------:R-:W-:Y:S01]  /*09b0*/  IMAD.MOV.U32 R27, RZ, RZ, R9.reuse ;  /* 0x000000ffff1b7224 */ /* 0x100fe200078e0009 */
[C---:B------:R-:W-:Y:S01]  /*09c0*/  ISETP.GE.U32.AND P2, PT, R0.reuse, 0x2, PT ;  /* 0x000000020000780c */ /* 0x040fe20003f46070 */
[--C-:B------:R-:W-:Y:S01]  /*09d0*/  IMAD.MOV.U32 R37, RZ, RZ, R9.reuse ;  /* 0x000000ffff257224 */ /* 0x100fe200078e0009 */
[----:B------:R-:W-:Y:S01]  /*09e0*/  ISETP.NE.AND P1, PT, R0, RZ, PT ;  /* 0x000000ff0000720c */ /* 0x000fe20003f25270 */
[----:B------:R-:W-:Y:S01]  /*09f0*/  IMAD.MOV.U32 R38, RZ, RZ, R9 ;  /* 0x000000ffff267224 */ /* 0x000fe200078e0009 */
[----:B------:R-:W-:Y:S01]  /*0a00*/  LOP3.LUT R22, R24, 0xf, RZ, 0xc0, !PT ;  /* 0x0000000f18167812 */ /* 0x000fe200078ec0ff */
[----:B------:R-:W-:Y:S01]  /*0a10*/  VIADD R24, R15, UR5 ;  /* 0x000000050f187c36 */ /* 0x000fe20008000000 */
[-C--:B------:R-:W-:Y:S01]  /*0a20*/  MOV R25, R9.reuse ;  /* 0x0000000900197202 */ /* 0x080fe20000000f00 */
[--C-:B------:R-:W-:Y:S01]  /*0a30*/  @!P4 IMAD.MOV R26, RZ, RZ, R10.reuse ;  /* 0x000000ffff1ac224 */ /* 0x100fe200078e020a */
[----:B------:R-:W-:Y:S01]  /*0a40*/  MOV R36, R9 ;  /* 0x0000000900247202 */ /* 0x000fe20000000f00 */
        /* <DEDUP_REMOVED lines=11> */
[----:B------:R-:W-:-:S02]  /*0b00*/  @!P0 IADD3 R25, PT, PT, R10, RZ, RZ ;  /* 0x000000ff0a198210 */ /* 0x000fc40007ffe0ff */
[C---:B------:R-:W-:Y:S02]  /*0b10*/  @!P6 IADD3 R36, PT, PT, R10.reuse, RZ, RZ ;  /* 0x000000ff0a24e210 */ /* 0x040fe40007ffe0ff */
[----:B------:R-:W-:-:S07]  /*0b20*/  @!P1 IADD3 R9, PT, PT, R10, RZ, RZ ;  /* 0x000000ff0a099210 */ /* 0x000fce0007ffe0ff */
.L_x_564:
[----:B0-----:R-:W0:Y:S01]  /*0b30*/  S2R R58, SR_TID.X ;  /* 0x00000000003a7919 */ /* 0x001e220000002100 */
[----:B-1----:R-:W1:Y:S01]  /*0b40*/  LDC R34, c[0x0][0x360] ;  /* 0x0000d800ff227b82 */ /* 0x002e620000000800 */
[----:B------:R-:W-:Y:S01]  /*0b50*/  ISETP.NE.AND P0, PT, R11, 0x2, PT ;  /* 0x000000020b00780c */ /* 0x000fe20003f05270 */
[----:B------:R-:W-:Y:S01]  /*0b60*/  BSSY.RECONVERGENT B0, `(.L_x_550) ;  /* 0x000001f000007945 */ /* 0x000fe20003800200 */
[----:B------:R-:W-:-:S05]  /*0b70*/  IMAD.SHL.U32 R39, R14, 0x400, RZ ;  /* 0x000004000e277824 */ /* 0x000fca00078e00ff */
[----:B------:R-:W2:Y:S01]  /*0b80*/  S2UR UR8, SR_CgaCtaId ;  /* 0x00000000000879c3 */ /* 0x000ea20000008800 */
[----:B0-----:R-:W-:-:S05]  /*0b90*/  IMAD.MOV.U32 R35, RZ, RZ, R58 ;  /* 0x000000ffff237224 */ /* 0x001fca00078e003a */
[----:B--2---:R-:W-:Y:S05]  /*0ba0*/  @!P0 BRA `(.L_x_551) ;  /* 0x0000000000688947 */ /* 0x004fea0003800000 */
[----:B------:R-:W0:Y:S01]  /*0bb0*/  LDC.64 R30, c[0x0][0x390] ;  /* 0x0000e400ff1e7b82 */ /* 0x000e220000000a00 */
[----:B------:R-:W-:-:S05]  /*0bc0*/  IADD3 R33, PT, PT, R39, R58, RZ ;  /* 0x0000003a27217210 */ /* 0x000fca0007ffe0ff */
[----:B0-----:R-:W-:-:S06]  /*0bd0*/  IMAD.WIDE.U32 R28, R33, 0x4, R30 ;  /* 0x00000004211c7825 */ /* 0x001fcc00078e001e */
[----:B------:R-:W2:Y:S01]  /*0be0*/  LDG.E R28, desc[UR12][R28.64] ;  /* 0x0000000c1c1c7981 */ /* 0x000ea2000c1e1900 */
[----:B------:R-:W0:Y:S01]  /*0bf0*/  S2UR UR7, SR_CgaCtaId ;  /* 0x00000000000779c3 */ /* 0x000e220000008800 */
[----:B------:R-:W-:Y:S01]  /*0c00*/  UMOV UR6, 0x400 ;  /* 0x0000040000067882 */ /* 0x000fe20000000000 */
[----:B------:R-:W-:Y:S01]  /*0c10*/  ISETP.NE.AND P0, PT, R11, 0x3, PT ;  /* 0x000000030b00780c */ /* 0x000fe20003f05270 */
[----:B------:R-:W-:Y:S01]  /*0c20*/  UIADD3 UR6, UPT, UPT, UR6, 0x480, URZ ;  /* 0x0000048006067890 */ /* 0x000fe2000fffe0ff */
[C---:B------:R-:W-:Y:S02]  /*0c30*/  IMAD.SHL.U32 R45, R58.reuse, 0x4, RZ ;  /* 0x000000043a2d7824 */ /* 0x040fe400078e00ff */
[----:B------:R-:W-:Y:S01]  /*0c40*/  VIADD R35, R58, UR10 ;  /* 0x0000000a3a237c36 */ /* 0x000fe20008000000 */
[----:B0-----:R-:W-:-:S06]  /*0c50*/  ULEA UR6, UR7, UR6, 0x18 ;  /* 0x0000000607067291 */ /* 0x001fcc000f8ec0ff */
[----:B------:R-:W-:-:S03]  /*0c60*/  IADD3 R47, PT, PT, R45, UR6, RZ ;  /* 0x000000062d2f7c10 */ /* 0x000fc6000fffe0ff */
[----:B--2---:R0:W-:Y:S01]  /*0c70*/  STS [R45+UR6], R28 ;  /* 0x0000001c2d007988 */ /* 0x0041e20008000806 */
[----:B------:R-:W-:Y:S05]  /*0c80*/  @!P0 BRA `(.L_x_551) ;  /* 0x0000000000308947 */ /* 0x000fea0003800000 */
[----:B------:R-:W-:Y:S01]  /*0c90*/  ISETP.NE.AND P0, PT, R11, RZ, PT ;  /* 0x000000ff0b00720c */ /* 0x000fe20003f05270 */
[----:B------:R-:W-:-:S12]  /*0ca0*/  VIADD R29, R33, UR10 ;  /* 0x0000000a211d7c36 */ /* 0x000fd80008000000 */
[C---:B------:R-:W-:Y:S02]  /*0cb0*/  @P0 VIADD R33, R29.reuse, UR10 ;  /* 0x0000000a1d210c36 */ /* 0x040fe40008000000 */
[----:B0-----:R-:W-:-:S04]  /*0cc0*/  IMAD.WIDE.U32 R28, R29, 0x4, R30 ;  /* 0x000000041d1c7825 */ /* 0x001fc800078e001e */
[----:B------:R-:W-:Y:S02]  /*0cd0*/  @P0 IMAD.WIDE.U32 R30, R33, 0x4, R30 ;  /* 0x00000004211e0825 */ /* 0x000fe400078e001e */
[----:B------:R-:W2:Y:S04]  /*0ce0*/  LDG.E R28, desc[UR12][R28.64] ;  /* 0x0000000c1c1c7981 */ /* 0x000ea8000c1e1900 */
[----:B------:R-:W3:Y:S01]  /*0cf0*/  @P0 LDG.E R30, desc[UR12][R30.64] ;  /* 0x0000000c1e1e0981 */ /* 0x000ee2000c1e1900 */
[----:B------:R-:W-:Y:S01]  /*0d00*/  IADD3 R33, PT, PT, R47, UR9, RZ ;  /* 0x000000092f217c10 */ /* 0x000fe2000fffe0ff */
[----:B------:R-:W-:-:S04]  /*0d10*/  VIADD R35, R35, UR10 ;  /* 0x0000000a23237c36 */ /* 0x000fc80008000000 */
[----:B------:R-:W-:Y:S01]  /*0d20*/  @P0 VIADD R35, R35, UR10 ;  /* 0x0000000a23230c36 */ /* 0x000fe20008000000 */
[----:B--2---:R2:W-:Y:S04]  /*0d30*/  STS [R47+UR9], R28 ;  /* 0x0000001c2f007988 */ /* 0x0045e80008000809 */
[----:B---3--:R2:W-:Y:S02]  /*0d40*/  @P0 STS [R33+UR9], R30 ;  /* 0x0000001e21000988 */ /* 0x0085e40008000809 */
.L_x_551:
[----:B------:R-:W-:Y:S05]  /*0d50*/  BSYNC.RECONVERGENT B0 ;  /* 0x0000000000007941 */ /* 0x000fea0003800200 */
.L_x_550:
[----:B------:R-:W3:Y:S01]  /*0d60*/  LDCU.64 UR14, c[0x0][0x390] ;  /* 0x00007200ff0e77ac */ /* 0x000ee20008000a00 */
[C---:B------:R-:W-:Y:S01]  /*0d70*/  IADD3 R55, P1, PT, R39.reuse, R35, RZ ;  /* 0x0000002327377210 */ /* 0x040fe20007f3e0ff */
[C---:B------:R-:W-:Y:S01]  /*0d80*/  IMAD.IADD R14, R16.reuse, 0x1, R14 ;  /* 0x00000001100e7824 */ /* 0x040fe200078e020e */
[----:B------:R-:W-:Y:S01]  /*0d90*/  SHF.L.U32 R29, R16, 0x4, RZ ;  /* 0x00000004101d7819 */ /* 0x000fe200000006ff */
[----:B------:R-:W-:Y:S01]  /*0da0*/  UMOV UR6, 0x400 ;  /* 0x0000040000067882 */ /* 0x000fe20000000000 */
[----:B------:R-:W-:Y:S01]  /*0db0*/  IADD3.X R32, PT, PT, RZ, RZ, RZ, P1, !PT ;  /* 0x000000ffff207210 */ /* 0x000fe20000ffe4ff */
[----:B------:R-:W-:Y:S01]  /*0dc0*/  UIADD3 UR7, UPT, UPT, UR6, 0x480, URZ ;  /* 0x0000048006077890 */ /* 0x000fe2000fffe0ff */
[C-C-:B012---:R-:W-:Y:S01]  /*0dd0*/  IMAD R28, R34.reuse, 0x2, R35.reuse ;  /* 0x00000002221c7824 */ /* 0x147fe200078e0223 */
[----:B------:R-:W-:Y:S01]  /*0de0*/  BSSY.RECONVERGENT B0, `(.L_x_552) ;  /* 0x0000025000007945 */ /* 0x000fe20003800200 */
[--C-:B------:R-:W-:Y:S01]  /*0df0*/  IMAD R30, R34, 0x3, R35.reuse ;  /* 0x00000003221e7824 */ /* 0x100fe200078e0223 */
[----:B------:R-:W-:Y:S01]  /*0e00*/  ULEA UR7, UR8, UR7, 0x18 ;  /* 0x0000000708077291 */ /* 0x000fe2000f8ec0ff */
[----:B------:R-:W-:Y:S01]  /*0e10*/  ISETP.GE.U32.AND P0, PT, R14, R29, PT ;  /* 0x0000001d0e00720c */ /* 0x000fe20003f06070 */
[C---:B------:R-:W-:Y:S01]  /*0e20*/  IMAD.IADD R47, R39.reuse, 0x1, R28 ;  /* 0x00000001272f7824 */ /* 0x040fe200078e021c */
[C---:B------:R-:W-:Y:S01]  /*0e30*/  IADD3 R45, PT, PT, R39.reuse, UR10, R35 ;  /* 0x0000000a272d7c10 */ /* 0x040fe2000fffe023 */
[----:B------:R-:W-:-:S02]  /*0e40*/  IMAD.IADD R49, R39, 0x1, R30 ;  /* 0x0000000127317824 */ /* 0x000fc400078e021e */
[----:B------:R-:W-:Y:S02]  /*0e50*/  LEA R51, R35, UR7, 0x2 ;  /* 0x0000000723337c11 */ /* 0x000fe4000f8e10ff */
[----:B---3--:R-:W-:-:S04]  /*0e60*/  LEA R46, P1, R55, UR14, 0x2 ;  /* 0x0000000e372e7c11 */ /* 0x008fc8000f8210ff */
[----:B------:R-:W-:-:S09]  /*0e70*/  LEA.HI.X R55, R55, UR15, R32, 0x2, P1 ;  /* 0x0000000f37377c11 */ /* 0x000fd200088f1420 */
.L_x_553:
[----:B-1----:R-:W0:Y:S02]  /*0e80*/  LDC.64 R28, c[0x0][0x390] ;  /* 0x0000e400ff1c7b82 */ /* 0x002e240000000a00 */
[----:B0-----:R-:W-:-:S04]  /*0e90*/  IMAD.WIDE.U32 R32, R45, 0x4, R28 ;  /* 0x000000042d207825 */ /* 0x001fc800078e001c */
[--C-:B------:R-:W-:Y:S01]  /*0ea0*/  IMAD.WIDE.U32 R30, R47, 0x4, R28.reuse ;  /* 0x000000042f1e7825 */ /* 0x100fe200078e001c */
[----:B------:R0:W2:Y:S03]  /*0eb0*/  LDG.E R50, desc[UR12][R32.64] ;  /* 0x0000000c20327981 */ /* 0x0000a6000c1e1900 */
[----:B------:R-:W-:Y:S02]  /*0ec0*/  IMAD.WIDE.U32 R28, R49, 0x4, R28 ;  /* 0x00000004311c7825 */ /* 0x000fe400078e001c */
[----:B------:R-:W3:Y:S04]  /*0ed0*/  LDG.E R30, desc[UR12][R30.64] ;  /* 0x0000000c1e1e7981 */ /* 0x000ee8000c1e1900 */
[----:B------:R1:W4:Y:S01]  /*0ee0*/  LDG.E R29, desc[UR12][R28.64] ;  /* 0x0000000c1c1d7981 */ /* 0x000322000c1e1900 */
[----:B0-----:R-:W-:Y:S01]  /*0ef0*/  MOV R32, R46 ;  /* 0x0000002e00207202 */ /* 0x001fe20000000f00 */
[----:B------:R-:W-:-:S05]  /*0f00*/  IMAD.MOV.U32 R33, RZ, RZ, R55 ;  /* 0x000000ffff217224 */ /* 0x000fca00078e0037 */
[----:B------:R0:W5:Y:S01]  /*0f10*/  LDG.E R48, desc[UR12][R32.64] ;  /* 0x0000000c20307981 */ /* 0x000162000c1e1900 */
[C-C-:B------:R-:W-:Y:S01]  /*0f20*/  IMAD R53, R34.reuse, 0x8, R51.reuse ;  /* 0x0000000822357824 */ /* 0x140fe200078e0233 */
[----:B-1----:R-:W0:Y:S01]  /*0f30*/  LDC R28, c[0x0][0x360] ;  /* 0x0000d800ff1c7b82 */ /* 0x002e220000000800 */
[----:B------:R-:W-:Y:S01]  /*0f40*/  IMAD R52, R34, 0xc, R51 ;  /* 0x0000000c22347824 */ /* 0x000fe200078e0233 */
[----:B------:R-:W-:-:S04]  /*0f50*/  IADD3 R35, PT, PT, R35, UR9, RZ ;  /* 0x0000000923237c10 */ /* 0x000fc8000fffe0ff */
[----:B------:R-:W-:Y:S01]  /*0f60*/  ISETP.GE.U32.AND P1, PT, R35, 0x400, PT ;  /* 0x000004002300780c */ /* 0x000fe20003f26070 */
[----:B------:R-:W-:Y:S01]  /*0f70*/  VIADD R47, R47, UR9 ;  /* 0x000000092f2f7c36 */ /* 0x000fe20008000000 */
[----:B------:R-:W-:Y:S01]  /*0f80*/  IADD3 R45, PT, PT, R45, UR9, RZ ;  /* 0x000000092d2d7c10 */ /* 0x000fe2000fffe0ff */
[----:B------:R-:W-:Y:S02]  /*0f90*/  VIADD R49, R49, UR9 ;  /* 0x0000000931317c36 */ /* 0x000fe40008000000 */
[----:B0-----:R-:W-:-:S04]  /*0fa0*/  IMAD.WIDE.U32 R32, R28, 0x10, R32 ;  /* 0x000000101c207825 */ /* 0x001fc800078e0020 */
[----:B------:R-:W-:Y:S02]  /*0fb0*/  IMAD.MOV.U32 R46, RZ, RZ, R32 ;  /* 0x000000ffff2e7224 */ /* 0x000fe400078e0020 */
[----:B------:R-:W-:Y:S01]  /*0fc0*/  IMAD.MOV.U32 R55, RZ, RZ, R33 ;  /* 0x000000ffff377224 */ /* 0x000fe200078e0021 */
[----:B-----5:R-:W-:Y:S04]  /*0fd0*/  STS [R51], R48 ;  /* 0x0000003033007388 */ /* 0x020fe80000000800 */
[----:B--2---:R0:W-:Y:S04]  /*0fe0*/  STS [R51+UR9], R50 ;  /* 0x0000003233007988 */ /* 0x0041e80008000809 */
[----:B---3--:R1:W-:Y:S04]  /*0ff0*/  STS [R53], R30 ;  /* 0x0000001e35007388 */ /* 0x0083e80000000800 */
[----:B----4-:R1:W-:Y:S01]  /*1000*/  STS [R52], R29 ;  /* 0x0000001d34007388 */ /* 0x0103e20000000800 */
[----:B0-----:R-:W-:Y:S01]  /*1010*/  LEA R51, R34, R51, 0x4 ;  /* 0x0000003322337211 */ /* 0x001fe200078e20ff */
[----:B------:R-:W-:Y:S06]  /*1020*/  @!P1 BRA `(.L_x_553) ;  /* 0xfffffffc00949947 */ /* 0x000fec000383ffff */
[----:B------:R-:W-:Y:S05]  /*1030*/  BSYNC.RECONVERGENT B0 ;  /* 0x0000000000007941 */ /* 0x000fea0003800200 */
.L_x_552:
[----:B------:R-:W-:Y:S01]  /*1040*/  BAR.SYNC.DEFER_BLOCKING 0x0 ;  /* 0x0000000000007b1d */ /* 0x000fe20000010000 */
[----:B------:R-:W-:Y:S01]  /*1050*/  ISETP.NE.AND P1, PT, R11, 0x2, PT ;  /* 0x000000020b00780c */ /* 0x000fe20003f25270 */
[----:B-1----:R-:W-:-:S04]  /*1060*/  IMAD.MOV.U32 R29, RZ, RZ, R58 ;  /* 0x000000ffff1d7224 */ /* 0x002fc800078e003a */
[----:B------:R-:W-:Y:S08]  /*1070*/  BSSY.RECONVERGENT B0, `(.L_x_554) ;  /* 0x000000d000007945 */ /* 0x000ff00003800200 */
[----:B------:R-:W-:Y:S05]  /*1080*/  @!P1 BRA `(.L_x_555) ;  /* 0x00000000002c9947 */ /* 0x000fea0003800000 */
[----:B------:R0:W-:Y:S01]  /*1090*/  STS [R15+UR5], RZ ;  /* 0x000000ff0f007988 */ /* 0x0001e20008000805 */
[----:B------:R-:W-:Y:S01]  /*10a0*/  ISETP.NE.AND P1, PT, R11, 0x3, PT ;  /* 0x000000030b00780c */ /* 0x000fe20003f25270 */
[----:B------:R-:W-:-:S12]  /*10b0*/  VIADD R29, R58, UR10 ;  /* 0x0000000a3a1d7c36 */ /* 0x000fd80008000000 */
[----:B0-----:R-:W-:Y:S05]  /*10c0*/  @!P1 BRA `(.L_x_555) ;  /* 0x00000000001c9947 */ /* 0x001fea0003800000 */
[----:B------:R-:W-:Y:S01]  /*10d0*/  ISETP.NE.AND P1, PT, R11, RZ, PT ;  /* 0x000000ff0b00720c */ /* 0x000fe20003f25270 */
[----:B------:R0:W-:Y:S01]  /*10e0*/  STS [R24+UR9], RZ ;  /* 0x000000ff18007988 */ /* 0x0001e20008000809 */
[----:B------:R-:W-:Y:S01]  /*10f0*/  IADD3 R30, PT, PT, R24, UR9, RZ ;  /* 0x00000009181e7c10 */ /* 0x000fe2000fffe0ff */
[----:B------:R-:W-:-:S04]  /*1100*/  VIADD R29, R29, UR10 ;  /* 0x0000000a1d1d7c36 */ /* 0x000fc80008000000 */
[----:B------:R-:W-:-:S06]  /*1110*/  VIADD R31, R29, UR10 ;  /* 0x0000000a1d1f7c36 */ /* 0x000fcc0008000000 */
[----:B------:R0:W-:Y:S01]  /*1120*/  @P1 STS [R30+UR9], RZ ;  /* 0x000000ff1e001988 */ /* 0x0001e20008000809 */
[----:B------:R-:W-:-:S07]  /*1130*/  @P1 MOV R29, R31 ;  /* 0x0000001f001d1202 */ /* 0x000fce0000000f00 */
.L_x_555:
[----:B------:R-:W-:Y:S05]  /*1140*/  BSYNC.RECONVERGENT B0 ;  /* 0x0000000000007941 */ /* 0x000fea0003800200 */
.L_x_554:
[----:B------:R-:W-:Y:S01]  /*1150*/  BSSY.RECONVERGENT B0, `(.L_x_556) ;  /* 0x000000d000007945 */ /* 0x000fe20003800200 */
[----:B------:R-:W-:-:S04]  /*1160*/  UIADD3 UR6, UPT, UPT, UR6, 0x1480, URZ ;  /* 0x0000148006067890 */ /* 0x000fc8000fffe0ff */
[----:B------:R-:W-:-:S12]  /*1170*/  ULEA UR6, UR8, UR6, 0x18 ;  /* 0x0000000608067291 */ /* 0x000fd8000f8ec0ff */
.L_x_557:
[C---:B01----:R-:W-:Y:S02]  /*1180*/  LEA R30, R29.reuse, UR6, 0x2 ;  /* 0x000000061d1e7c11 */ /* 0x043fe4000f8e10ff */
[----:B------:R-:W-:-:S03]  /*1190*/  IADD3 R29, PT, PT, R29, UR9, RZ ;  /* 0x000000091d1d7c10 */ /* 0x000fc6000fffe0ff */
[----:B------:R-:W-:Y:S01]  /*11a0*/  VIADD R31, R30, UR9 ;  /* 0x000000091e1f7c36 */ /* 0x000fe20008000000 */
[----:B------:R1:W-:Y:S01]  /*11b0*/  STS [R30], RZ ;  /* 0x000000ff1e007388 */ /* 0x0003e20000000800 */
[----:B------:R-:W-:Y:S02]  /*11c0*/  ISETP.GE.U32.AND P1, PT, R29, 0x400, PT ;  /* 0x000004001d00780c */ /* 0x000fe40003f26070 */
[----:B------:R-:W-:Y:S01]  /*11d0*/  VIADD R32, R31, UR9 ;  /* 0x000000091f207c36 */ /* 0x000fe20008000000 */
[----:B------:R1:W-:Y:S04]  /*11e0*/  STS [R30+UR9], RZ ;  /* 0x000000ff1e007988 */ /* 0x0003e80008000809 */
[----:B------:R1:W-:Y:S04]  /*11f0*/  STS [R31+UR9], RZ ;  /* 0x000000ff1f007988 */ /* 0x0003e80008000809 */
[----:B------:R1:W-:Y:S02]  /*1200*/  STS [R32+UR9], RZ ;  /* 0x000000ff20007988 */ /* 0x0003e40008000809 */
[----:B------:R-:W-:Y:S05]  /*1210*/  @!P1 BRA `(.L_x_557) ;  /* 0xfffffffc00d89947 */ /* 0x000fea000383ffff */
[----:B------:R-:W-:Y:S05]  /*1220*/  BSYNC.RECONVERGENT B0 ;  /* 0x0000000000007941 */ /* 0x000fea0003800200 */
.L_x_556:
[----:B------:R-:W-:Y:S01]  /*1230*/  LOP3.LUT R29, R58, 0xf, RZ, 0xc0, !PT ;  /* 0x0000000f3a1d7812 */ /* 0x000fe200078ec0ff */
[----:B------:R-:W-:Y:S01]  /*1240*/  VIADD R46, R10, 0xffffffc0 ;  /* 0xffffffc00a2e7836 */ /* 0x000fe20000000000 */
[----:B------:R0:W2:Y:S01]  /*1250*/  LDS R57, [R12+UR4] ;  /* 0x000000040c397984 */ /* 0x0000a20008000800 */
[----:B-1----:R-:W-:Y:S02]  /*1260*/  SHF.R.U32.HI R32, RZ, 0x6, R58 ;  /* 0x00000006ff207819 */ /* 0x002fe4000001163a */
[----:B------:R-:W-:Y:S01]  /*1270*/  ISETP.GE.U32.AND P1, PT, R29, 0x9, PT ;  /* 0x000000091d00780c */ /* 0x000fe20003f26070 */
[----:B------:R0:W1:Y:S04]  /*1280*/  LDS R56, [R8+0x4] ;  /* 0x0000040008387984 */ /* 0x0000680000000800 */
[----:B------:R0:W3:Y:S04]  /*1290*/  LDS R55, [R7+0x8] ;  /* 0x0000080007377984 */ /* 0x0000e80000000800 */
[----:B------:R0:W4:Y:S04]  /*12a0*/  LDS R54, [R6+0xc] ;  /* 0x00000c0006367984 */ /* 0x0001280000000800 */
[----:B------:R-:W-:Y:S01]  /*12b0*/  @!P1 IMAD.MOV R46, RZ, RZ, R10 ;  /* 0x000000ffff2e9224 */ /* 0x000fe200078e020a */
[----:B------:R0:W0:Y:S04]  /*12c0*/  LDS R53, [R5+0x10] ;  /* 0x0000100005357984 */ /* 0x0000280000000800 */
[----:B------:R0:W0:Y:S04]  /*12d0*/  LDS R52, [R4+0x14] ;  /* 0x0000140004347984 */ /* 0x0000280000000800 */
[----:B------:R0:W0:Y:S04]  /*12e0*/  LDS R51, [R3+0x18] ;  /* 0x0000180003337984 */ /* 0x0000280000000800 */
[----:B------:R0:W0:Y:S04]  /*12f0*/  LDS R50, [R2+0x20] ;  /* 0x0000200002327984 */ /* 0x0000280000000800 */
[----:B------:R0:W0:Y:S04]  /*1300*/  LDS R49, [R25+0x24] ;  /* 0x0000240019317984 */ /* 0x0000280000000800 */
[----:B------:R0:W0:Y:S04]  /*1310*/  LDS R48, [R26+0x28] ;  /* 0x000028001a307984 */ /* 0x0000280000000800 */
[----:B------:R0:W0:Y:S04]  /*1320*/  LDS R47, [R27+0x2c] ;  /* 0x00002c001b2f7984 */ /* 0x0000280000000800 */
[----:B------:R-:W0:Y:S04]  /*1330*/  LDS R46, [R46+0x1c] ;  /* 0x00001c002e2e7984 */ /* 0x000e280000000800 */
[----:B------:R0:W0:Y:S04]  /*1340*/  LDS R45, [R36+0x30] ;  /* 0x00003000242d7984 */ /* 0x0000280000000800 */
[----:B------:R0:W0:Y:S04]  /*1350*/  LDS R35, [R37+0x34] ;  /* 0x0000340025237984 */ /* 0x0000280000000800 */
[----:B------:R0:W0:Y:S04]  /*1360*/  LDS R34, [R38+0x38] ;  /* 0x0000380026227984 */ /* 0x0000280000000800 */
[----:B-1234-:R0:W0:Y:S02]  /*1370*/  LDS R33, [R9+0x3c] ;  /* 0x00003c0009217984 */ /* 0x01e0240000000800 */
.L_x_559:
[----:B0-----:R-:W-:Y:S01]  /*1380*/  IMAD R58, R32, 0x44, R13 ;  /* 0x00000044203a7824 */ /* 0x001fe200078e020d */
[----:B------:R-:W-:-:S05]  /*1390*/  UMOV UR7, 0xffffffff ;  /* 0xffffffff00077882 */ /* 0x000fca0000000000 */
[----:B-1----:R-:W1:Y:S01]  /*13a0*/  LDS R58, [R58] ;  /* 0x000000003a3a7984 */ /* 0x002e620000000800 */
[----:B------:R-:W-:Y:S05]  /*13b0*/  BRA.DIV UR7, `(.L_x_558) ;  /* 0x0000000607987947 */ /* 0x000fea000b800000 */
[----:B------:R-:W2:Y:S01]  /*13c0*/  S2R R30, SR_TID.X ;  /* 0x00000000001e7919 */ /* 0x000ea20000002100 */
[----:B------:R-:W3:Y:S01]  /*13d0*/  S2R R29, SR_TID.X ;  /* 0x00000000001d7919 */ /* 0x000ee20000002100 */
[----:B--2---:R-:W-:Y:S02]  /*13e0*/  LOP3.LUT R30, R30, 0xf, RZ, 0xc0, !PT ;  /* 0x0000000f1e1e7812 */ /* 0x004fe400078ec0ff */
[----:B---3--:R-:W-:-:S03]  /*13f0*/  IADD3 R29, PT, PT, R29, 0x1, RZ ;  /* 0x000000011d1d7810 */ /* 0x008fc60007ffe0ff */
[----:B-1----:R-:W1:Y:S01]  /*1400*/  SHFL.IDX PT, R59, R58, R30, 0x101f ;  /* 0x00101f1e3a3b7589 */ /* 0x002e6200000e0000 */
[----:B------:R-:W-:-:S05]  /*1410*/  LOP3.LUT R29, R29, 0xf, RZ, 0xc0, !PT ;  /* 0x0000000f1d1d7812 */ /* 0x000fca00078ec0ff */
[----:B------:R-:W2:Y:S01]  /*1420*/  SHFL.IDX PT, R60, R58, R29, 0x101f ;  /* 0x00101f1d3a3c7589 */ /* 0x000ea200000e0000 */
[----:B-1----:R-:W-:-:S04]  /*1430*/  IMAD R59, R57, R59, RZ ;  /* 0x0000003b393b7224 */ /* 0x002fc800078e02ff */
[----:B--2---:R-:W-:Y:S02]  /*1440*/  IMAD R59, R56, R60, R59 ;  /* 0x0000003c383b7224 */ /* 0x004fe400078e023b */
[----:B------:R-:W1:Y:S02]  /*1450*/  SHFL.IDX PT, R60, R58, R61, 0x101f ;  /* 0x00101f3d3a3c7589 */ /* 0x000e6400000e0000 */
[----:B-1----:R-:W-:Y:S02]  /*1460*/  IMAD R59, R55, R60, R59 ;  /* 0x0000003c373b7224 */ /* 0x002fe400078e023b */
[----:B------:R-:W1:Y:S02]  /*1470*/  SHFL.IDX PT, R60, R58, R44, 0x101f ;  /* 0x00101f2c3a3c7589 */ /* 0x000e6400000e0000 */
[----:B-1----:R-:W-:Y:S02]  /*1480*/  IMAD R59, R54, R60, R59 ;  /* 0x0000003c363b7224 */ /* 0x002fe400078e023b */
[----:B------:R-:W0:Y:S02]  /*1490*/  SHFL.IDX PT, R60, R58, R43, 0x101f ;  /* 0x00101f2b3a3c7589 */ /* 0x000e2400000e0000 */
[----:B0-----:R-:W-:-:S02]  /*14a0*/  IMAD R59, R53, R60, R59 ;  /* 0x0000003c353b7224 */ /* 0x001fc400078e023b */
[----:B------:R-:W0:Y:S02]  /*14b0*/  SHFL.IDX PT, R60, R58, R42, 0x101f ;  /* 0x00101f2a3a3c7589 */ /* 0x000e2400000e0000 */
[----:B0-----:R-:W-:Y:S02]  /*14c0*/  IMAD R59, R52, R60, R59 ;  /* 0x0000003c343b7224 */ /* 0x001fe400078e023b */
[----:B------:R-:W0:Y:S02]  /*14d0*/  SHFL.IDX PT, R60, R58, R41, 0x101f ;  /* 0x00101f293a3c7589 */ /* 0x000e2400000e0000 */
[----:B0-----:R-:W-:Y:S02]  /*14e0*/  IMAD R59, R51, R60, R59 ;  /* 0x0000003c333b7224 */ /* 0x001fe400078e023b */
        /* <DEDUP_REMOVED lines=16> */
[----:B------:R0:W1:Y:S05]  /*15f0*/  SHFL.IDX PT, R60, R58, R23, 0x101f ;  /* 0x00101f173a3c7589 */ /* 0x00006a00000e0000 */
.L_x_582:
[----:B------:R-:W2:Y:S01]  /*1600*/  S2R R29, SR_TID.X ;  /* 0x00000000001d7919 */ /* 0x000ea20000002100 */
[----:B-1----:R-:W-:Y:S01]  /*1610*/  IMAD R59, R33, R60, R59 ;  /* 0x0000003c213b7224 */ /* 0x002fe200078e023b */
[----:B--2---:R-:W-:-:S05]  /*1620*/  LOP3.LUT R29, R29, 0x3f, RZ, 0xc0, !PT ;  /* 0x0000003f1d1d7812 */ /* 0x004fca00078ec0ff */
[----:B------:R-:W-:Y:S01]  /*1630*/  IMAD R29, R32, 0x40, R29 ;  /* 0x00000040201d7824 */ /* 0x000fe200078e021d */
[----:B------:R-:W-:-:S04]  /*1640*/  LEA.HI R32, R28, R32, RZ, 0x1a ;  /* 0x000000201c207211 */ /* 0x000fc800078fd0ff */
[----:B------:R-:W-:Y:S02]  /*1650*/  LEA R29, R29, UR6, 0x2 ;  /* 0x000000061d1d7c11 */ /* 0x000fe4000f8e10ff */
[----:B------:R-:W-:-:S03]  /*1660*/  ISETP.GE.U32.AND P1, PT, R32, 0x10, PT ;  /* 0x000000102000780c */ /* 0x000fc60003f26070 */
[----:B------:R-:W1:Y:S02]  /*1670*/  LDS R30, [R29] ;  /* 0x000000001d1e7984 */ /* 0x000e640000000800 */
[----:B-1----:R-:W-:-:S05]  /*1680*/  IMAD.IADD R30, R59, 0x1, R30 ;  /* 0x000000013b1e7824 */ /* 0x002fca00078e021e */
[----:B------:R1:W-:Y:S03]  /*1690*/  STS [R29], R30 ;  /* 0x0000001e1d007388 */ /* 0x0003e60000000800 */
[----:B------:R-:W-:Y:S05]  /*16a0*/  @!P1 BRA `(.L_x_559) ;  /* 0xfffffffc00349947 */ /* 0x000fea000383ffff */
[----:B------:R-:W2:Y:S01]  /*16b0*/  S2R R46, SR_TID.X ;  /* 0x00000000002e7919 */ /* 0x000ea20000002100 */
[----:B------:R-:W-:Y:S01]  /*16c0*/  ISETP.NE.AND P1, PT, R11, 0x2, PT ;  /* 0x000000020b00780c */ /* 0x000fe20003f25270 */
[----:B------:R-:W-:Y:S05]  /*16d0*/  WARPSYNC.ALL ;  /* 0x0000000000007948 */ /* 0x000fea0003800000 */
[----:B------:R-:W-:Y:S06]  /*16e0*/  BAR.SYNC.DEFER_BLOCKING 0x0 ;  /* 0x0000000000007b1d */ /* 0x000fec0000010000 */
[----:B------:R-:W-:Y:S04]  /*16f0*/  BSSY.RECONVERGENT B0, `(.L_x_560) ;  /* 0x0000017000007945 */ /* 0x000fe80003800200 */
[----:B------:R-:W-:Y:S05]  /*1700*/  @!P1 BRA `(.L_x_561) ;  /* 0x0000000000549947 */ /* 0x000fea0003800000 */
[----:B------:R-:W3:Y:S01]  /*1710*/  LDS R31, [R15+UR5] ;  /* 0x000000050f1f7984 */ /* 0x000ee20008000800 */
[----:B-1----:R-:W1:Y:S01]  /*1720*/  LDC.64 R28, c[0x0][0x3a0] ;  /* 0x0000e800ff1c7b82 */ /* 0x002e620000000a00 */
[----:B--2---:R-:W-:Y:S01]  /*1730*/  IADD3 R33, PT, PT, R39, R46, RZ ;  /* 0x0000002e27217210 */ /* 0x004fe20007ffe0ff */
[----:B------:R-:W-:Y:S01]  /*1740*/  VIADD R46, R46, UR10 ;  /* 0x0000000a2e2e7c36 */ /* 0x000fe20008000000 */
[----:B------:R-:W-:-:S03]  /*1750*/  ISETP.NE.AND P1, PT, R11, 0x3, PT ;  /* 0x000000030b00780c */ /* 0x000fc60003f25270 */
[----:B-1----:R-:W-:-:S05]  /*1760*/  IMAD.WIDE R28, R33, 0x4, R28 ;  /* 0x00000004211c7825 */ /* 0x002fca00078e021c */
[----:B---3--:R3:W-:Y:S05]  /*1770*/  STG.E desc[UR12][R28.64], R31 ;  /* 0x0000001f1c007986 */ /* 0x0087ea000c10190c */
[----:B------:R-:W-:Y:S05]  /*1780*/  @!P1 BRA `(.L_x_561) ;  /* 0x0000000000349947 */ /* 0x000fea0003800000 */
[----:B------:R-:W-:Y:S01]  /*1790*/  ISETP.NE.AND P2, PT, R11, RZ, PT ;  /* 0x000000ff0b00720c */ /* 0x000fe20003f45270 */
[----:B------:R-:W-:Y:S01]  /*17a0*/  VIADD R35, R24, UR9 ;  /* 0x0000000918237c36 */ /* 0x000fe20008000000 */
[----:B------:R-:W1:Y:S01]  /*17b0*/  LDS R33, [R24+UR9] ;  /* 0x0000000918217984 */ /* 0x000e620008000800 */
[----:B---3--:R-:W-:Y:S01]  /*17c0*/  IADD3 R28, P1, PT, R28, UR9, RZ ;  /* 0x000000091c1c7c10 */ /* 0x008fe2000ff3e0ff */
[----:B------:R-:W-:-:S03]  /*17d0*/  VIADD R46, R46, UR10 ;  /* 0x0000000a2e2e7c36 */ /* 0x000fc60008000000 */
[----:B------:R-:W-:Y:S02]  /*17e0*/  IADD3.X R29, PT, PT, RZ, R29, RZ, P1, !PT ;  /* 0x0000001dff1d7210 */ /* 0x000fe40000ffe4ff */
[----:B------:R-:W-:-:S04]  /*17f0*/  IADD3 R32, PT, PT, R46, UR10, RZ ;  /* 0x0000000a2e207c10 */ /* 0x000fc8000fffe0ff */
[----:B------:R-:W2:Y:S01]  /*1800*/  @P2 LDS R35, [R35+UR9] ;  /* 0x0000000923232984 */ /* 0x000ea20008000800 */
[----:B------:R-:W-:Y:S01]  /*1810*/  @P2 IADD3 R30, P1, PT, R28, UR9, RZ ;  /* 0x000000091c1e2c10 */ /* 0x000fe2000ff3e0ff */
[----:B------:R-:W-:-:S04]  /*1820*/  @P2 IMAD.MOV.U32 R46, RZ, RZ, R32 ;  /* 0x000000ffff2e2224 */ /* 0x000fc800078e0020 */
[----:B------:R-:W-:Y:S01]  /*1830*/  @P2 IMAD.X R31, RZ, RZ, R29, P1 ;  /* 0x000000ffff1f2224 */ /* 0x000fe200008e061d */
[----:B-1----:R4:W-:Y:S04]  /*1840*/  STG.E desc[UR12][R28.64], R33 ;  /* 0x000000211c007986 */ /* 0x0029e8000c10190c */
[----:B--2---:R4:W-:Y:S03]  /*1850*/  @P2 STG.E desc[UR12][R30.64], R35 ;  /* 0x000000231e002986 */ /* 0x0049e6000c10190c */
.L_x_561:
[----:B------:R-:W-:Y:S05]  /*1860*/  BSYNC.RECONVERGENT B0 ;  /* 0x0000000000007941 */ /* 0x000fea0003800200 */
.L_x_560:
[----:B------:R-:W-:Y:S01]  /*1870*/  BSSY.RECONVERGENT B0, `(.L_x_562) ;  /* 0x0000018000007945 */ /* 0x000fe20003800200 */
.L_x_563:
[C---:B--2---:R-:W-:Y:S01]  /*1880*/  LEA R45, R46.reuse, UR6, 0x2 ;  /* 0x000000062e2d7c11 */ /* 0x044fe2000f8e10ff */
[----:B-1-34-:R-:W1:Y:S01]  /*1890*/  LDC.64 R28, c[0x0][0x3a0] ;  /* 0x0000e800ff1c7b82 */ /* 0x01ae620000000a00 */
[----:B------:R-:W-:Y:S02]  /*18a0*/  IMAD.IADD R31, R39, 0x1, R46 ;  /* 0x00000001271f7824 */ /* 0x000fe400078e022e */
[----:B------:R-:W-:Y:S01]  /*18b0*/  VIADD R46, R46, UR9 ;  /* 0x000000092e2e7c36 */ /* 0x000fe20008000000 */
[----:B------:R-:W2:Y:S01]  /*18c0*/  LDS R47, [R45] ;  /* 0x000000002d2f7984 */ /* 0x000ea20000000800 */
[----:B------:R-:W-:-:S03]  /*18d0*/  VIADD R48, R45, UR9 ;  /* 0x000000092d307c36 */ /* 0x000fc60008000000 */
[----:B------:R-:W3:Y:S02]  /*18e0*/  LDS R49, [R45+UR9] ;  /* 0x000000092d317984 */ /* 0x000ee40008000800 */
[----:B------:R-:W-:Y:S02]  /*18f0*/  IADD3 R50, PT, PT, R48, UR9, RZ ;  /* 0x0000000930327c10 */ /* 0x000fe4000fffe0ff */
[----:B------:R-:W4:Y:S04]  /*1900*/  LDS R51, [R48+UR9] ;  /* 0x0000000930337984 */ /* 0x000f280008000800 */
[----:B------:R-:W5:Y:S01]  /*1910*/  LDS R53, [R50+UR9] ;  /* 0x0000000932357984 */ /* 0x000f620008000800 */
[----:B-1----:R-:W-:-:S03]  /*1920*/  IMAD.WIDE R28, R31, 0x4, R28 ;  /* 0x000000041f1c7825 */ /* 0x002fc600078e021c */
[----:B------:R-:W-:-:S05]  /*1930*/  IADD3 R30, P1, PT, R28, UR9, RZ ;  /* 0x000000091c1e7c10 */ /* 0x000fca000ff3e0ff */
[----:B------:R-:W-:Y:S01]  /*1940*/  IMAD.X R31, RZ, RZ, R29, P1 ;  /* 0x000000ffff1f7224 */ /* 0x000fe200008e061d */
[----:B------:R-:W-:-:S04]  /*1950*/  IADD3 R32, P1, PT, R30, UR9, RZ ;  /* 0x000000091e207c10 */ /* 0x000fc8000ff3e0ff */
[----:B------:R-:W-:Y:S02]  /*1960*/  IADD3.X R33, PT, PT, RZ, R31, RZ, P1, !PT ;  /* 0x0000001fff217210 */ /* 0x000fe40000ffe4ff */
[----:B------:R-:W-:Y:S01]  /*1970*/  IADD3 R34, P1, PT, R32, UR9, RZ ;  /* 0x0000000920227c10 */ /* 0x000fe2000ff3e0ff */
[----:B--2---:R1:W-:Y:S04]  /*1980*/  STG.E desc[UR12][R28.64], R47 ;  /* 0x0000002f1c007986 */ /* 0x0043e8000c10190c */
[----:B------:R-:W-:Y:S01]  /*1990*/  IMAD.X R35, RZ, RZ, R33, P1 ;  /* 0x000000ffff237224 */ /* 0x000fe200008e0621 */
[----:B------:R-:W-:Y:S01]  /*19a0*/  ISETP.GE.U32.AND P1, PT, R46, 0x400, PT ;  /* 0x000004002e00780c */ /* 0x000fe20003f26070 */
[----:B---3--:R1:W-:Y:S04]  /*19b0*/  STG.E desc[UR12][R30.64], R49 ;  /* 0x000000311e007986 */ /* 0x0083e8000c10190c */
[----:B----4-:R1:W-:Y:S04]  /*19c0*/  STG.E desc[UR12][R32.64], R51 ;  /* 0x0000003320007986 */ /* 0x0103e8000c10190c */
[----:B-----5:R1:W-:Y:S04]  /*19d0*/  STG.E desc[UR12][R34.64], R53 ;  /* 0x0000003522007986 */ /* 0x0203e8000c10190c */
[----:B------:R-:W-:Y:S05]  /*19e0*/  @!P1 BRA `(.L_x_563) ;  /* 0xfffffffc00a49947 */ /* 0x000fea000383ffff */
[----:B------:R-:W-:Y:S05]  /*19f0*/  BSYNC.RECONVERGENT B0 ;  /* 0x0000000000007941 */ /* 0x000fea0003800200 */
.L_x_562:
[----:B------:R-:W-:Y:S05]  /*1a00*/  @!P0 BRA `(.L_x_564) ;  /* 0xfffffff000488947 */ /* 0x000fea000383ffff */
[----:B------:R-:W-:Y:S05]  /*1a10*/  EXIT ;  /* 0x000000000000794d */ /* 0x000fea0003800000 */
.L_x_558:
[----:B------:R-:W2:Y:S01]  /*1a20*/  S2R R29, SR_TID.X ;  /* 0x00000000001d7919 */ /* 0x000ea20000002100 */
[----:B------:R-:W-:Y:S01]  /*1a30*/  BSSY B0, `(.L_x_565) ;  /* 0x0000008000007945 */ /* 0x000fe20003800000 */
[----:B------:R-:W-:Y:S01]  /*1a40*/  IMAD.MOV.U32 R30, RZ, RZ, 0x101f ;  /* 0x0000101fff1e7424 */ /* 0x000fe200078e00ff */
[----:B--2---:R-:W-:-:S04]  /*1a50*/  LOP3.LUT R29, R29, 0xf, RZ, 0xc0, !PT ;  /* 0x0000000f1d1d7812 */ /* 0x004fc800078ec0ff */
[----:B------:R-:W-:Y:S01]  /*1a60*/  MOV R31, R29 ;  /* 0x0000001d001f7202 */ /* 0x000fe20000000f00 */
[----:B------:R-:W-:-:S07]  /*1a70*/  IMAD.MOV.U32 R29, RZ, RZ, -0x1 ;  /* 0xffffffffff1d7424 */ /* 0x000fce00078e00ff */
[----:B01----:R-:W-:Y:S05]  /*1a80*/  WARPSYNC.COLLECTIVE R29, `(.L_x_566) ;  /* 0x000000001d087348 */ /* 0x003fea0003c00000 */
[----:B-1----:R1:W2:Y:S02]  /*1a90*/  SHFL.IDX P1, R60, R58, R31, R30 ;  /* 0x0000001f3a3c7389 */ /* 0x0022a4000002001e */
[----:B012---:R-:W-:Y:S05]  /*1aa0*/  ENDCOLLECTIVE ;  /* 0x000000000000791b */ /* 0x007fea0003800000 */
.L_x_566:
[----:B------:R-:W-:Y:S05]  /*1ab0*/  BSYNC B0 ;  /* 0x0000000000007941 */ /* 0x000fea0003800000 */
.L_x_565:
[----:B------:R-:W0:Y:S01]  /*1ac0*/  S2R R29, SR_TID.X ;  /* 0x00000000001d7919 */ /* 0x000e220000002100 */
[----:B------:R-:W-:Y:S02]  /*1ad0*/  HFMA2 R30, -RZ, RZ, 0, 0.000503063201904296875 ;  /* 0x0000101fff1e7431 */ /* 0x000fe400000001ff */
[----:B------:R-:W-:-:S04]  /*1ae0*/  IMAD.MOV.U32 R59, RZ, RZ, R60 ;  /* 0x000000ffff3b7224 */ /* 0x000fc800078e003c */
[----:B------:R-:W-:Y:S01]  /*1af0*/  IMAD R59, R57, R59, RZ ;  /* 0x0000003b393b7224 */ /* 0x000fe200078e02ff */
[----:B0-----:R-:W-:-:S04]  /*1b00*/  IADD3 R29, PT, PT, R29, 0x1, RZ ;  /* 0x000000011d1d7810 */ /* 0x001fc80007ffe0ff */
[----:B------:R-:W-:-:S05]  /*1b10*/  LOP3.LUT R29, R29, 0xf, RZ, 0xc0, !PT ;  /* 0x0000000f1d1d7812 */ /* 0x000fca00078ec0ff */
[----:B------:R-:W-:Y:S02]  /*1b20*/  IMAD.MOV.U32 R31, RZ, RZ, R29 ;  /* 0x000000ffff1f7224 */ /* 0x000fe400078e001d */
[----:B------:R-:W-:-:S07]  /*1b30*/  IMAD.MOV.U32 R29, RZ, RZ, -0x1 ;  /* 0xffffffffff1d7424 */ /* 0x000fce00078e00ff */
[----:B------:R-:W-:Y:S05]  /*1b40*/  WARPSYNC.COLLECTIVE R29, `(.L_x_567) ;  /* 0x000000001d087348 */ /* 0x000fea0003c00000 */
[----:B------:R0:W1:Y:S02]  /*1b50*/  SHFL.IDX P1, R60, R58, R31, R30 ;  /* 0x0000001f3a3c7389 */ /* 0x000064000002001e */
[----:B01----:R-:W-:Y:S05]  /*1b60*/  ENDCOLLECTIVE ;  /* 0x000000000000791b */ /* 0x003fea0003800000 */
.L_x_567:
[----:B------:R-:W-:Y:S02]  /*1b70*/  IMAD.MOV.U32 R31, RZ, RZ, R61 ;  /* 0x000000ffff1f7224 */ /* 0x000fe400078e003d */
[----:B------:R-:W-:-:S07]  /*1b80*/  IMAD R59, R56, R60, R59 ;  /* 0x0000003c383b7224 */ /* 0x000fce00078e023b */
[----:B------:R-:W-:Y:S05]  /*1b90*/  WARPSYNC.COLLECTIVE R29, `(.L_x_568) ;  /* 0x000000001d087348 */ /* 0x000fea0003c00000 */
[----:B------:R0:W1:Y:S02]  /*1ba0*/  SHFL.IDX P1, R60, R58, R31, R30 ;  /* 0x0000001f3a3c7389 */ /* 0x000064000002001e */
[----:B01----:R-:W-:Y:S05]  /*1bb0*/  ENDCOLLECTIVE ;  /* 0x000000000000791b */ /* 0x003fea0003800000 */
.L_x_568:
[----:B------:R-:W-:Y:S01]  /*1bc0*/  MOV R31, R44 ;  /* 0x0000002c001f7202 */ /* 0x000fe20000000f00 */
[----:B------:R-:W-:-:S07]  /*1bd0*/  IMAD R59, R55, R60, R59 ;  /* 0x0000003c373b7224 */ /* 0x000fce00078e023b */
[----:B------:R-:W-:Y:S05]  /*1be0*/  WARPSYNC.COLLECTIVE R29, `(.L_x_569) ;  /* 0x000000001d087348 */ /* 0x000fea0003c00000 */
[----:B------:R0:W1:Y:S02]  /*1bf0*/  SHFL.IDX P1, R60, R58, R31, R30 ;  /* 0x0000001f3a3c7389 */ /* 0x000064000002001e */
[----:B01----:R-:W-:Y:S05]  /*1c00*/  ENDCOLLECTIVE ;  /* 0x000000000000791b */ /* 0x003fea0003800000 */
.L_x_569:
[----:B------:R-:W-:Y:S02]  /*1c10*/  IMAD.MOV.U32 R31, RZ, RZ, R43 ;  /* 0x000000ffff1f7224 */ /* 0x000fe400078e002b */
[----:B------:R-:W-:-:S07]  /*1c20*/  IMAD R59, R54, R60, R59 ;  /* 0x0000003c363b7224 */ /* 0x000fce00078e023b */
[----:B------:R-:W-:Y:S05]  /*1c30*/  WARPSYNC.COLLECTIVE R29, `(.L_x_570) ;  /* 0x000000001d087348 */ /* 0x000fea0003c00000 */
[----:B------:R0:W1:Y:S02]  /*1c40*/  SHFL.IDX P1, R60, R58, R31, R30 ;  /* 0x0000001f3a3c7389 */ /* 0x000064000002001e */
[----:B01----:R-:W-:Y:S05]  /*1c50*/  ENDCOLLECTIVE ;  /* 0x000000000000791b */ /* 0x003fea0003800000 */
.L_x_570:
[----:B------:R-:W-:Y:S02]  /*1c60*/  IMAD.MOV.U32 R31, RZ, RZ, R42 ;  /* 0x000000ffff1f7224 */ /* 0x000fe400078e002a */
[----:B------:R-:W-:-:S07]  /*1c70*/  IMAD R59, R53, R60, R59 ;  /* 0x0000003c353b7224 */ /* 0x000fce00078e023b */
[----:B------:R-:W-:Y:S05]  /*1c80*/  WARPSYNC.COLLECTIVE R29, `(.L_x_571) ;  /* 0x000000001d087348 */ /* 0x000fea0003c00000 */
[----:B------:R0:W1:Y:S02]  /*1c90*/  SHFL.IDX P1, R60, R58, R31, R30 ;  /* 0x0000001f3a3c7389 */ /* 0x000064000002001e */
[----:B01----:R-:W-:Y:S05]  /*1ca0*/  ENDCOLLECTIVE ;  /* 0x000000000000791b */ /* 0x003fea0003800000 */
.L_x_571:
[----:B------:R-:W-:Y:S01]  /*1cb0*/  MOV R31, R41 ;  /* 0x00000029001f7202 */ /* 0x000fe20000000f00 */
[----:B------:R-:W-:-:S07]  /*1cc0*/  IMAD R59, R52, R60, R59 ;  /* 0x0000003c343b7224 */ /* 0x000fce00078e023b */
[----:B------:R-:W-:Y:S05]  /*1cd0*/  WARPSYNC.COLLECTIVE R29, `(.L_x_572) ;  /* 0x000000001d087348 */ /* 0x000fea0003c00000 */
[----:B------:R0:W1:Y:S02]  /*1ce0*/  SHFL.IDX P1, R60, R58, R31, R30 ;  /* 0x0000001f3a3c7389 */ /* 0x000064000002001e */
[----:B01----:R-:W-:Y:S05]  /*1cf0*/  ENDCOLLECTIVE ;  /* 0x000000000000791b */ /* 0x003fea0003800000 */
.L_x_572:
[----:B------:R-:W-:Y:S02]  /*1d00*/  IMAD.MOV.U32 R31, RZ, RZ, R40 ;  /* 0x000000ffff1f7224 */ /* 0x000fe400078e0028 */
[----:B------:R-:W-:-:S07]  /*1d10*/  IMAD R59, R51, R60, R59 ;  /* 0x0000003c333b7224 */ /* 0x000fce00078e023b */
[----:B------:R-:W-:Y:S05]  /*1d20*/  WARPSYNC.COLLECTIVE R29, `(.L_x_573) ;  /* 0x000000001d087348 */ /* 0x000fea0003c00000 */
[----:B------:R0:W1:Y:S02]  /*1d30*/  SHFL.IDX P1, R60, R58, R31, R30 ;  /* 0x0000001f3a3c7389 */ /* 0x000064000002001e */
[----:B01----:R-:W-:Y:S05]  /*1d40*/  ENDCOLLECTIVE ;  /* 0x000000000000791b */ /* 0x003fea0003800000 */
.L_x_573:
[----:B------:R-:W-:Y:S02]  /*1d50*/  IMAD.MOV.U32 R31, RZ, RZ, R0 ;  /* 0x000000ffff1f7224 */ /* 0x000fe400078e0000 */
[----:B------:R-:W-:-:S07]  /*1d60*/  IMAD R59, R46, R60, R59 ;  /* 0x0000003c2e3b7224 */ /* 0x000fce00078e023b */
[----:B------:R-:W-:Y:S05]  /*1d70*/  WARPSYNC.COLLECTIVE R29, `(.L_x_574) ;  /* 0x000000001d087348 */ /* 0x000fea0003c00000 */
[----:B------:R0:W1:Y:S02]  /*1d80*/  SHFL.IDX P1, R60, R58, R31, R30 ;  /* 0x0000001f3a3c7389 */ /* 0x000064000002001e */
[----:B01----:R-:W-:Y:S05]  /*1d90*/  ENDCOLLECTIVE ;  /* 0x000000000000791b */ /* 0x003fea0003800000 */
.L_x_574:
[----:B------:R-:W-:Y:S01]  /*1da0*/  MOV R31, R17 ;  /* 0x00000011001f7202 */ /* 0x000fe20000000f00 */
[----:B------:R-:W-:-:S07]  /*1db0*/  IMAD R59, R50, R60, R59 ;  /* 0x0000003c323b7224 */ /* 0x000fce00078e023b */
[----:B------:R-:W-:Y:S05]  /*1dc0*/  WARPSYNC.COLLECTIVE R29, `(.L_x_575) ;  /* 0x000000001d087348 */ /* 0x000fea0003c00000 */
[----:B------:R0:W1:Y:S02]  /*1dd0*/  SHFL.IDX P1, R60, R58, R31, R30 ;  /* 0x0000001f3a3c7389 */ /* 0x000064000002001e */
[----:B01----:R-:W-:Y:S05]  /*1de0*/  ENDCOLLECTIVE ;  /* 0x000000000000791b */ /* 0x003fea0003800000 */
.L_x_575:
[----:B------:R-:W-:Y:S02]  /*1df0*/  IMAD.MOV.U32 R31, RZ, RZ, R18 ;  /* 0x000000ffff1f7224 */ /* 0x000fe400078e0012 */
[----:B------:R-:W-:-:S07]  /*1e00*/  IMAD R59, R49, R60, R59 ;  /* 0x0000003c313b7224 */ /* 0x000fce00078e023b */
[----:B------:R-:W-:Y:S05]  /*1e10*/  WARPSYNC.COLLECTIVE R29, `(.L_x_576) ;  /* 0x000000001d087348 */ /* 0x000fea0003c00000 */
[----:B------:R0:W1:Y:S02]  /*1e20*/  SHFL.IDX P1, R60, R58, R31, R30 ;  /* 0x0000001f3a3c7389 */ /* 0x000064000002001e */
[----:B01----:R-:W-:Y:S05]  /*1e30*/  ENDCOLLECTIVE ;  /* 0x000000000000791b */ /* 0x003fea0003800000 */
.L_x_576:
[----:B------:R-:W-:Y:S02]  /*1e40*/  IMAD.MOV.U32 R31, RZ, RZ, R19 ;  /* 0x000000ffff1f7224 */ /* 0x000fe400078e0013 */
[----:B------:R-:W-:-:S07]  /*1e50*/  IMAD R59, R48, R60, R59 ;  /* 0x0000003c303b7224 */ /* 0x000fce00078e023b */
[----:B------:R-:W-:Y:S05]  /*1e60*/  WARPSYNC.COLLECTIVE R29, `(.L_x_577) ;  /* 0x000000001d087348 */ /* 0x000fea0003c00000 */
[----:B------:R0:W1:Y:S02]  /*1e70*/  SHFL.IDX P1, R60, R58, R31, R30 ;  /* 0x0000001f3a3c7389 */ /* 0x000064000002001e */
[----:B01----:R-:W-:Y:S05]  /*1e80*/  ENDCOLLECTIVE ;  /* 0x000000000000791b */ /* 0x003fea0003800000 */
.L_x_577:
[----:B------:R-:W-:Y:S01]  /*1e90*/  MOV R31, R20 ;  /* 0x00000014001f7202 */ /* 0x000fe20000000f00 */
[----:B------:R-:W-:-:S07]  /*1ea0*/  IMAD R59, R47, R60, R59 ;  /* 0x0000003c2f3b7224 */ /* 0x000fce00078e023b */
[----:B------:R-:W-:Y:S05]  /*1eb0*/  WARPSYNC.COLLECTIVE R29, `(.L_x_578) ;  /* 0x000000001d087348 */ /* 0x000fea0003c00000 */
[----:B------:R0:W1:Y:S02]  /*1ec0*/  SHFL.IDX P1, R60, R58, R31, R30 ;  /* 0x0000001f3a3c7389 */ /* 0x000064000002001e */
[----:B01----:R-:W-:Y:S05]  /*1ed0*/  ENDCOLLECTIVE ;  /* 0x000000000000791b */ /* 0x003fea0003800000 */
.L_x_578:
[----:B------:R-:W-:Y:S02]  /*1ee0*/  IMAD.MOV.U32 R31, RZ, RZ, R21 ;  /* 0x000000ffff1f7224 */ /* 0x000fe400078e0015 */
[----:B------:R-:W-:-:S07]  /*1ef0*/  IMAD R59, R45, R60, R59 ;  /* 0x0000003c2d3b7224 */ /* 0x000fce00078e023b */
[----:B------:R-:W-:Y:S05]  /*1f00*/  WARPSYNC.COLLECTIVE R29, `(.L_x_579) ;  /* 0x000000001d087348 */ /* 0x000fea0003c00000 */
[----:B------:R0:W1:Y:S02]  /*1f10*/  SHFL.IDX P1, R60, R58, R31, R30 ;  /* 0x0000001f3a3c7389 */ /* 0x000064000002001e */
[----:B01----:R-:W-:Y:S05]  /*1f20*/  ENDCOLLECTIVE ;  /* 0x000000000000791b */ /* 0x003fea0003800000 */
.L_x_579:
[----:B------:R-:W-:Y:S02]  /*1f30*/  IMAD.MOV.U32 R31, RZ, RZ, R22 ;  /* 0x000000ffff1f7224 */ /* 0x000fe400078e0016 */
[----:B------:R-:W-:-:S07]  /*1f40*/  IMAD R59, R35, R60, R59 ;  /* 0x0000003c233b7224 */ /* 0x000fce00078e023b */
[----:B------:R-:W-:Y:S05]  /*1f50*/  WARPSYNC.COLLECTIVE R29, `(.L_x_580) ;  /* 0x000000001d087348 */ /* 0x000fea0003c00000 */
[----:B------:R0:W1:Y:S02]  /*1f60*/  SHFL.IDX P1, R60, R58, R31, R30 ;  /* 0x0000001f3a3c7389 */ /* 0x000064000002001e */
[----:B01----:R-:W-:Y:S05]  /*1f70*/  ENDCOLLECTIVE ;  /* 0x000000000000791b */ /* 0x003fea0003800000 */
.L_x_580:
[----:B------:R-:W-:Y:S01]  /*1f80*/  MOV R31, R23 ;  /* 0x00000017001f7202 */ /* 0x000fe20000000f00 */
[----:B------:R-:W-:-:S07]  /*1f90*/  IMAD R59, R34, R60, R59 ;  /* 0x0000003c223b7224 */ /* 0x000fce00078e023b */
[----:B------:R-:W-:Y:S05]  /*1fa0*/  WARPSYNC.COLLECTIVE R29, `(.L_x_581) ;  /* 0x000000001d087348 */ /* 0x000fea0003c00000 */
[----:B------:R0:W1:Y:S02]  /*1fb0*/  SHFL.IDX P1, R60, R58, R31, R30 ;  /* 0x0000001f3a3c7389 */ /* 0x000064000002001e */
[----:B01----:R-:W-:Y:S05]  /*1fc0*/  ENDCOLLECTIVE ;  /* 0x000000000000791b */ /* 0x003fea0003800000 */
.L_x_581:
[----:B------:R-:W-:Y:S05]  /*1fd0*/  BRA `(.L_x_582) ;  /* 0xfffffff400887947 */ /* 0x000fea000383ffff */
        .weak           $__internal_4_$__cuda_sm20_div_u16
        .type           $__internal_4_$__cuda_sm20_div_u16,@function
        .size           $__internal_4_$__cuda_sm20_div_u16,(.L_x_20294 - $__internal_4_$__cuda_sm20_div_u16)
$__internal_4_$__cuda_sm20_div_u16:
[----:B------:R-:W0:Y:S01]  /*1fe0*/  I2F.U16 R2, UR7 ;  /* 0x0000000700027d06 */ /* 0x000e220008101000 */
[----:B------:R-:W-:Y:S01]  /*1ff0*/  IMAD.MOV.U32 R3, RZ, RZ, 0x4b800000 ;  /* 0x4b800000ff037424 */ /* 0x000fe200078e00ff */
[C---:B0-----:R-:W-:Y:S02]  /*2000*/  FSETP.GEU.AND P1, PT, |R2|.reuse, 1.175494350822287508e-38, PT ;  /* 0x008000000200780b */ /* 0x041fe40003f2e200 */
[----:B------:R-:W-:Y:S02]  /*2010*/  FSETP.GT.AND P0, PT, |R2|, 8.50705917302346158658e+37, PT ;  /* 0x7e8000000200780b */ /* 0x000fe40003f04200 */
[----:B------:R-:W-:-:S04]  /*2020*/  FSEL R3, R3, 1, !P1 ;  /* 0x3f80000003037808 */ /* 0x000fc80004800000 */
[----:B------:R-:W-:Y:S02]  /*2030*/  FSEL R3, R3, 0.25, !P0 ;  /* 0x3e80000003037808 */ /* 0x000fe40004000000 */
[----:B------:R-:W-:-:S03]  /*2040*/  ISETP.NE.U32.AND P0, PT, RZ, UR7, PT ;  /* 0x00000007ff007c0c */ /* 0x000fc6000bf05070 */
[----:B------:R-:W-:Y:S02]  /*2050*/  FMUL R4, R2, R3 ;  /* 0x0000000302047220 */ /* 0x000fe40000400000 */
[----:B------:R-:W-:Y:S08]  /*2060*/  I2F.U16.RZ R2, R6 ;  /* 0x0000000600027306 */ /* 0x000ff0000010d000 */
[----:B------:R-:W0:Y:S02]  /*2070*/  MUFU.RCP R4, R4 ;  /* 0x0000000400047308 */ /* 0x000e240000001000 */
[----:B0-----:R-:W-:-:S04]  /*2080*/  FMUL R3, R3, R4 ;  /* 0x0000000403037220 */ /* 0x001fc80000400000 */
[----:B------:R-:W-:-:S04]  /*2090*/  VIADD R3, R3, 0x2 ;  /* 0x0000000203037836 */ /* 0x000fc80000000000 */
[----:B------:R-:W-:Y:S01]  /*20a0*/  FMUL.RZ R5, R2, R3 ;  /* 0x0000000302057220 */ /* 0x000fe2000040c000 */
[----:B------:R-:W-:Y:S02]  /*20b0*/  HFMA2 R3, -RZ, RZ, 0, 0 ;  /* 0x00000000ff037431 */ /* 0x000fe400000001ff */
[----:B------:R-:W-:-:S03]  /*20c0*/  IMAD.MOV.U32 R2, RZ, RZ, R7 ;  /* 0x000000ffff027224 */ /* 0x000fc600078e0007 */
[----:B------:R-:W0:Y:S02]  /*20d0*/  F2I.U32.TRUNC.NTZ R5, R5 ;  /* 0x0000000500057305 */ /* 0x000e24000020f000 */
[----:B0-----:R-:W-:Y:S02]  /*20e0*/  LOP3.LUT R11, R5, 0xffff, RZ, 0xc0, !PT ;  /* 0x0000ffff050b7812 */ /* 0x001fe400078ec0ff */
[----:B------:R-:W-:Y:S01]  /*20f0*/  @!P0 MOV R11, 0xffffffff ;  /* 0xffffffff000b8802 */ /* 0x000fe20000000f00 */
[----:B------:R-:W-:Y:S06]  /*2100*/  RET.REL.NODEC R2 `(_Z9cuda_gemmIiLi128ELi16ELi1ELi1024ELi16ELi16ELi1EEviiiPT_S1_S1_ii) ;  /* 0xffffffdc02bc7950 */ /* 0x000fec0003c3ffff */
.L_x_583:
        /* <DEDUP_REMOVED lines=15> */
.L_x_20294:


//--------------------- .text._Z9cuda_gemmIiLi128ELi16ELi1ELi1024ELi16ELi16ELi0EEviiiPT_S1_S1_ii --------------------------
	.section	.text._Z9cuda_gemmIiLi128ELi16ELi1ELi1024ELi16ELi16ELi0EEviiiPT_S1_S1_ii,"ax",@progbits
	.align	128
        .global         _Z9cuda_gemmIiLi128ELi16ELi1ELi1024ELi16ELi16ELi0EEviiiPT_S1_S1_ii
        .type           _Z9cuda_gemmIiLi128ELi16ELi1ELi1024ELi16ELi16ELi0EEviiiPT_S1_S1_ii,@function
        .size           _Z9cuda_gemmIiLi128ELi16ELi1ELi1024ELi16ELi16ELi0EEviiiPT_S1_S1_ii,(.L_x_20295 - _Z9cuda_gemmIiLi128ELi16ELi1ELi1024ELi16ELi16ELi0EEviiiPT_S1_S1_ii)
        .other          _Z9cuda_gemmIiLi128ELi16ELi1ELi1024ELi16ELi16ELi0EEviiiPT_S1_S1_ii,@"STO_CUDA_ENTRY STV_DEFAULT"
_Z9cuda_gemmIiLi128ELi16ELi1ELi1024ELi16ELi16ELi0EEviiiPT_S1_S1_ii:
.text._Z9cuda_gemmIiLi128ELi16ELi1ELi1024ELi16ELi16ELi0EEviiiPT_S1_S1_ii:
[----:B------:R-:W-:Y:S08]  /*0000*/  LDC R1, c[0x0][0x37c] ;  /* 0x0000df00ff017b82 */ /* 0x000ff00000000800 */
[----:B------:R-:W0:Y:S01]  /*0010*/  LDC.64 R2, c[0x0][0x3a8] ;  /* 0x0000ea00ff027b82 */ /* 0x000e220000000a00 */
[----:B------:R-:W-:Y:S01]  /*0020*/  IMAD.MOV.U32 R4, RZ, RZ, RZ ;  /* 0x000000ffff047224 */ /* 0x000fe200078e00ff */
[----:B------:R-:W1:Y:S01]  /*0030*/  LDCU.64 UR10, c[0x0][0x358] ;  /* 0x00006b00ff0a77ac */ /* 0x000e620008000a00 */
[----:B------:R-:W-:Y:S01]  /*0040*/  BSSY.RECONVERGENT B0, `(.L_x_584) ;  /* 0x000004f000007945 */ /* 0x000fe20003800200 */
[----:B0-----:R-:W-:-:S02]  /*0050*/  IABS R8, R3 ;  /* 0x0000000300087213 */ /* 0x001fc40000000000 */
[C---:B------:R-:W-:Y:S02]  /*0060*/  ISETP.NE.AND P1, PT, R3.reuse, RZ, PT ;  /* 0x000000ff0300720c */ /* 0x040fe40003f25270 */
[----:B------:R-:W0:Y:S08]  /*0070*/  I2F.RP R0, R8 ;  /* 0x0000000800007306 */ /* 0x000e300000209400 */
[----:B0-----:R-:W0:Y:S02]  /*0080*/  MUFU.RCP R0, R0 ;  /* 0x0000000000007308 */ /* 0x001e240000001000 */
[----:B0-----:R-:W-:Y:S01]  /*0090*/  VIADD R5, R0, 0xffffffe ;  /* 0x0ffffffe00057836 */ /* 0x001fe20000000000 */
[----:B------:R-:W-:-:S04]  /*00a0*/  LOP3.LUT R0, R3, 0x400, RZ, 0x3c, !PT ;  /* 0x0000040003007812 */ /* 0x000fc800078e3cff */
[----:B------:R-:W-:Y:S01]  /*00b0*/  ISETP.GE.AND P3, PT, R0, RZ, PT ;  /* 0x000000ff0000720c */ /* 0x000fe20003f66270 */
[----:B------:R-:W0:Y:S01]  /*00c0*/  F2I.FTZ.U32.TRUNC.NTZ R5, R5 ;  /* 0x0000000500057305 */ /* 0x000e22000021f000 */
[----:B------:R-:W-:Y:S01]  /*00d0*/  @!P1 LOP3.LUT R0, RZ, R3, RZ, 0x33, !PT ;  /* 0x00000003ff009212 */ /* 0x000fe200078e33ff */
[----:B0-----:R-:W-:-:S04]  /*00e0*/  IMAD.MOV R7, RZ, RZ, -R5 ;  /* 0x000000ffff077224 */ /* 0x001fc800078e0a05 */
[----:B------:R-:W-:-:S04]  /*00f0*/  IMAD R7, R7, R8, RZ ;  /* 0x0000000807077224 */ /* 0x000fc800078e02ff */
[----:B------:R-:W-:-:S04]  /*0100*/  IMAD.HI.U32 R4, R5, R7, R4 ;  /* 0x0000000705047227 */ /* 0x000fc800078e0004 */
[----:B------:R-:W-:Y:S02]  /*0110*/  IMAD R5, R3, R2, RZ ;  /* 0x0000000203057224 */ /* 0x000fe400078e02ff */
[----:B------:R-:W-:Y:S02]  /*0120*/  IMAD.HI.U32 R6, R4, 0x400, RZ ;  /* 0x0000040004067827 */ /* 0x000fe400078e00ff */
[----:B------:R-:W0:Y:S03]  /*0130*/  S2R R4, SR_TID.X ;  /* 0x0000000000047919 */ /* 0x000e260000002100 */
[----:B------:R-:W-:-:S05]  /*0140*/  IADD3 R7, PT, PT, -R6, RZ, RZ ;  /* 0x000000ff06077210 */ /* 0x000fca0007ffe1ff */
[----:B------:R-:W-:-:S05]  /*0150*/  IMAD R7, R8, R7, 0x400 ;  /* 0x0000040008077424 */ /* 0x000fca00078e0207 */
[----:B------:R-:W-:-:S13]  /*0160*/  ISETP.GT.U32.AND P2, PT, R8, R7, PT ;  /* 0x000000070800720c */ /* 0x000fda0003f44070 */
[----:B------:R-:W-:Y:S02]  /*0170*/  @!P2 IMAD.IADD R7, R7, 0x1, -R8 ;  /* 0x000000010707a824 */ /* 0x000fe400078e0a08 */
[----:B------:R-:W-:-:S03]  /*0180*/  @!P2 VIADD R6, R6, 0x1 ;  /* 0x000000010606a836 */ /* 0x000fc60000000000 */
[----:B------:R-:W-:-:S13]  /*0190*/  ISETP.GE.U32.AND P0, PT, R7, R8, PT ;  /* 0x000000080700720c */ /* 0x000fda0003f06070 */
[----:B------:R-:W-:Y:S01]  /*01a0*/  @P0 VIADD R6, R6, 0x1 ;  /* 0x0000000106060836 */ /* 0x000fe20000000000 */
[----:B0-----:R-:W-:-:S04]  /*01b0*/  ISETP.GE.U32.AND P0, PT, R4, R5, PT ;  /* 0x000000050400720c */ /* 0x001fc80003f06070 */
[----:B------:R-:W-:-:S04]  /*01c0*/  @!P3 IADD3 R6, PT, PT, -R6, RZ, RZ ;  /* 0x000000ff0606b210 */ /* 0x000fc80007ffe1ff */
[----:B------:R-:W-:Y:S02]  /*01d0*/  R2UR UR12, R6 ;  /* 0x00000000060c72ca */ /* 0x000fe400000e0000 */
[----:B------:R-:W-:-:S03]  /*01e0*/  @!P1 R2UR UR12, R0 ;  /* 0x00000000000c92ca */ /* 0x000fc600000e0000 */
[----:B-1----:R-:W-:-:S12]  /*01f0*/  @P0 BRA `(.L_x_585) ;  /* 0x0000000000cc0947 */ /* 0x002fd80003800000 */
[----:B------:R-:W0:Y:S01]  /*0200*/  I2F.U32.RP R0, R2 ;  /* 0x0000000200007306 */ /* 0x000e220000209000 */
[----:B------:R-:W1:Y:S01]  /*0210*/  S2R R13, SR_CgaCtaId ;  /* 0x00000000000d7919 */ /* 0x000e620000008800 */
[----:B------:R-:W2:Y:S01]  /*0220*/  LDC R19, c[0x0][0x360] ;  /* 0x0000d800ff137b82 */ /* 0x000ea20000000800 */
[----:B------:R-:W-:Y:S02]  /*0230*/  ISETP.NE.U32.AND P1, PT, R2, RZ, PT ;  /* 0x000000ff0200720c */ /* 0x000fe40003f25070 */
[----:B------:R-:W-:Y:S02]  /*0240*/  ISETP.NE.U32.AND P4, PT, R3, RZ, PT ;  /* 0x000000ff0300720c */ /* 0x000fe40003f85070 */
[----:B------:R-:W-:Y:S01]  /*0250*/  LOP3.LUT R17, RZ, R3, RZ, 0x33, !PT ;  /* 0x00000003ff117212 */ /* 0x000fe200078e33ff */
[----:B------:R-:W3:Y:S02]  /*0260*/  I2F.U32.RP R12, R3 ;  /* 0x00000003000c7306 */ /* 0x000ee40000209000 */
[----:B------:R-:W4:Y:S06]  /*0270*/  LDC.64 R8, c[0x0][0x398] ;  /* 0x0000e600ff087b82 */ /* 0x000f2c0000000a00 */
[----:B0-----:R-:W0:Y:S08]  /*0280*/  MUFU.RCP R0, R0 ;  /* 0x0000000000007308 */ /* 0x001e300000001000 */
[----:B---3--:R-:W3:Y:S01]  /*0290*/  MUFU.RCP R12, R12 ;  /* 0x0000000c000c7308 */ /* 0x008ee20000001000 */
[----:B0-----:R-:W-:Y:S01]  /*02a0*/  VIADD R6, R0, 0xffffffe ;  /* 0x0ffffffe00067836 */ /* 0x001fe20000000000 */
[----:B------:R-:W-:-:S06]  /*02b0*/  MOV R0, 0x400 ;  /* 0x0000040000007802 */ /* 0x000fcc0000000f00 */
[----:B------:R0:W5:Y:S01]  /*02c0*/  F2I.FTZ.U32.TRUNC.NTZ R7, R6 ;  /* 0x0000000600077305 */ /* 0x000162000021f000 */
[----:B-1----:R-:W-:Y:S01]  /*02d0*/  LEA R14, R13, R0, 0x18 ;  /* 0x000000000d0e7211 */ /* 0x002fe200078ec0ff */
[----:B------:R-:W-:Y:S02]  /*02e0*/  IMAD.MOV.U32 R0, RZ, RZ, R4 ;  /* 0x000000ffff007224 */ /* 0x000fe400078e0004 */
[----:B---3--:R-:W-:-:S04]  /*02f0*/  VIADD R10, R12, 0xffffffe ;  /* 0x0ffffffe0c0a7836 */ /* 0x008fc80000000000 */
[----:B------:R1:W3:Y:S01]  /*0300*/  F2I.FTZ.U32.TRUNC.NTZ R11, R10 ;  /* 0x0000000a000b7305 */ /* 0x0002e2000021f000 */
[----:B0-----:R-:W-:Y:S02]  /*0310*/  IMAD.MOV.U32 R6, RZ, RZ, RZ ;  /* 0x000000ffff067224 */ /* 0x001fe400078e00ff */
[----:B-----5:R-:W-:Y:S02]  /*0320*/  IMAD.MOV R15, RZ, RZ, -R7 ;  /* 0x000000ffff0f7224 */ /* 0x020fe400078e0a07 */
[----:B-1----:R-:W-:Y:S02]  /*0330*/  IMAD.MOV.U32 R10, RZ, RZ, RZ ;  /* 0x000000ffff0a7224 */ /* 0x002fe400078e00ff */
[----:B------:R-:W-:Y:S01]  /*0340*/  IMAD R13, R15, R2, RZ ;  /* 0x000000020f0d7224 */ /* 0x000fe200078e02ff */
[----:B---3--:R-:W-:-:S03]  /*0350*/  IADD3 R12, PT, PT, RZ, -R11, RZ ;  /* 0x8000000bff0c7210 */ /* 0x008fc60007ffe0ff */
[----:B------:R-:W-:-:S04]  /*0360*/  IMAD.HI.U32 R13, R7, R13, R6 ;  /* 0x0000000d070d7227 */ /* 0x000fc800078e0006 */
[----:B------:R-:W-:Y:S01]  /*0370*/  IMAD R15, R12, R3, RZ ;  /* 0x000000030c0f7224 */ /* 0x000fe200078e02ff */
[----:B------:R-:W-:-:S03]  /*0380*/  LOP3.LUT R12, RZ, R2, RZ, 0x33, !PT ;  /* 0x00000002ff0c7212 */ /* 0x000fc600078e33ff */
[----:B--2-4-:R-:W-:-:S07]  /*0390*/  IMAD.HI.U32 R15, R11, R15, R10 ;  /* 0x0000000f0b0f7227 */ /* 0x014fce00078e000a */
.L_x_586:
[----:B0-----:R-:W-:-:S06]  /*03a0*/  IMAD.WIDE.U32 R6, R0, 0x4, R8 ;  /* 0x0000000400067825 */ /* 0x001fcc00078e0008 */
[----:B------:R-:W2:Y:S01]  /*03b0*/  LDG.E R6, desc[UR10][R6.64] ;  /* 0x0000000a06067981 */ /* 0x000ea2000c1e1900 */
[----:B------:R-:W-:-:S05]  /*03c0*/  IMAD.HI.U32 R10, R13, R0, RZ ;  /* 0x000000000d0a7227 */ /* 0x000fca00078e00ff */
[----:B------:R-:W-:Y:S01]  /*03d0*/  IADD3 R11, PT, PT, -R10, RZ, RZ ;  /* 0x000000ff0a0b7210 */ /* 0x000fe20007ffe1ff */
[----:B------:R-:W-:-:S04]  /*03e0*/  IMAD.HI.U32 R10, R15, R0, RZ ;  /* 0x000000000f0a7227 */ /* 0x000fc800078e00ff */
[----:B------:R-:W-:Y:S02]  /*03f0*/  IMAD.MOV R16, RZ, RZ, -R10 ;  /* 0x000000ffff107224 */ /* 0x000fe400078e0a0a */
[--C-:B------:R-:W-:Y:S02]  /*0400*/  IMAD R11, R2, R11, R0.reuse ;  /* 0x0000000b020b7224 */ /* 0x100fe400078e0200 */
[----:B------:R-:W-:Y:S01]  /*0410*/  IMAD R16, R3, R16, R0 ;  /* 0x0000001003107224 */ /* 0x000fe200078e0200 */
[----:B------:R-:W-:Y:S02]  /*0420*/  IADD3 R0, PT, PT, R19, R0, RZ ;  /* 0x0000000013007210 */ /* 0x000fe40007ffe0ff */
[----:B------:R-:W-:Y:S02]  /*0430*/  ISETP.GE.U32.AND P0, PT, R11, R2, PT ;  /* 0x000000020b00720c */ /* 0x000fe40003f06070 */
[----:B------:R-:W-:-:S11]  /*0440*/  ISETP.GE.U32.AND P2, PT, R16, R3, PT ;  /* 0x000000031000720c */ /* 0x000fd60003f46070 */
[----:B------:R-:W-:Y:S02]  /*0450*/  @P0 IMAD.IADD R11, R11, 0x1, -R2 ;  /* 0x000000010b0b0824 */ /* 0x000fe400078e0a02 */
[----:B------:R-:W-:Y:S02]  /*0460*/  @P2 IMAD.IADD R16, R16, 0x1, -R3 ;  /* 0x0000000110102824 */ /* 0x000fe400078e0a03 */
[----:B------:R-:W-:Y:S01]  /*0470*/  @P2 VIADD R10, R10, 0x1 ;  /* 0x000000010a0a2836 */ /* 0x000fe20000000000 */
[----:B------:R-:W-:Y:S02]  /*0480*/  ISETP.GE.U32.AND P0, PT, R11, R2, PT ;  /* 0x000000020b00720c */ /* 0x000fe40003f06070 */
[----:B------:R-:W-:-:S11]  /*0490*/  ISETP.GE.U32.AND P3, PT, R16, R3, PT ;  /* 0x000000031000720c */ /* 0x000fd60003f66070 */
[----:B------:R-:W-:Y:S02]  /*04a0*/  @P0 IADD3 R11, PT, PT, R11, -R2, RZ ;  /* 0x800000020b0b0210 */ /* 0x000fe40007ffe0ff */
[----:B------:R-:W-:Y:S01]  /*04b0*/  @P3 VIADD R10, R10, 0x1 ;  /* 0x000000010a0a3836 */ /* 0x000fe20000000000 */
[----:B------:R-:W-:Y:S02]  /*04c0*/  ISETP.GE.U32.AND P0, PT, R0, R5, PT ;  /* 0x000000050000720c */ /* 0x000fe40003f06070 */
[----:B------:R-:W-:Y:S02]  /*04d0*/  SEL R11, R12, R11, !P1 ;  /* 0x0000000b0c0b7207 */ /* 0x000fe40004800000 */
[----:B------:R-:W-:-:S03]  /*04e0*/  SEL R10, R17, R10, !P4 ;  /* 0x0000000a110a7207 */ /* 0x000fc60006000000 */
[----:B------:R-:W-:-:S04]  /*04f0*/  IMAD R11, R11, 0x44, R14 ;  /* 0x000000440b0b7824 */ /* 0x000fc800078e020e */
[----:B------:R-:W-:-:S05]  /*0500*/  IMAD R11, R10, 0x4, R11 ;  /* 0x000000040a0b7824 */ /* 0x000fca00078e020b */
[----:B--2---:R0:W-:Y:S01]  /*0510*/  STS [R11], R6 ;  /* 0x000000060b007388 */ /* 0x0041e20000000800 */
[----:B------:R-:W-:Y:S05]  /*0520*/  @!P0 BRA `(.L_x_586) ;  /* 0xfffffffc009c8947 */ /* 0x000fea000383ffff */
.L_x_585:
[----:B------:R-:W-:Y:S05]  /*0530*/  BSYNC.RECONVERGENT B0 ;  /* 0x0000000000007941 */ /* 0x000fea0003800200 */
.L_x_584:
[----:B------:R-:W-:Y:S01]  /*0540*/  UISETP.LT.AND UP0, UPT, UR12, 0x80, UPT ;  /* 0x000000800c00788c */ /* 0x000fe2000bf01270 */
[----:B------:R-:W1:Y:S01]  /*0550*/  S2UR UR5, SR_CTAID.Y ;  /* 0x00000000000579c3 */ /* 0x000e620000002600 */
[----:B------:R-:W2:Y:S02]  /*0560*/  LDCU UR13, c[0x0][0x360] ;  /* 0x00006c00ff0d77ac */ /* 0x000ea40008000800 */
[----:B------:R-:W-:Y:S01]  /*0570*/  USEL UR8, UR12, 0x80, UP0 ;  /* 0x000000800c087887 */ /* 0x000fe20008000000 */
[----:B------:R-:W3:Y:S05]  /*0580*/  LDCU UR14, c[0x0][0x374] ;  /* 0x00006e80ff0e77ac */ /* 0x000eea0008000800 */
[----:B------:R-:W-:-:S03]  /*0590*/  IMAD R5, RZ, RZ, -UR8 ;  /* 0x80000008ff057e24 */ /* 0x000fc6000f8e02ff */
[----:B------:R-:W4:Y:S08]  /*05a0*/  I2F.U32.RP R0, UR8 ;  /* 0x0000000800007d06 */ /* 0x000f300008209000 */
[----:B----4-:R-:W4:Y:S02]  /*05b0*/  MUFU.RCP R0, R0 ;  /* 0x0000000000007308 */ /* 0x010f240000001000 */
[----:B----4-:R-:W-:-:S06]  /*05c0*/  VIADD R2, R0, 0xffffffe ;  /* 0x0ffffffe00027836 */ /* 0x010fcc0000000000 */
[----:B------:R4:W5:Y:S02]  /*05d0*/  F2I.FTZ.U32.TRUNC.NTZ R3, R2 ;  /* 0x0000000200037305 */ /* 0x000964000021f000 */
[----:B----4-:R-:W-:Y:S02]  /*05e0*/  IMAD.MOV.U32 R2, RZ, RZ, RZ ;  /* 0x000000ffff027224 */ /* 0x010fe400078e00ff */
[----:B-----5:R-:W-:-:S04]  /*05f0*/  IMAD R5, R5, R3, RZ ;  /* 0x0000000305057224 */ /* 0x020fc800078e02ff */
[----:B------:R-:W-:Y:S01]  /*0600*/  IMAD.HI.U32 R3, R3, R5, R2 ;  /* 0x0000000503037227 */ /* 0x000fe200078e0002 */
[----:B---3--:R-:W-:-:S05]  /*0610*/  MOV R5, UR14 ;  /* 0x0000000e00057c02 */ /* 0x008fca0008000f00 */
[----:B------:R-:W-:Y:S02]  /*0620*/  IMAD.SHL.U32 R2, R5, 0x10, RZ ;  /* 0x0000001005027824 */ /* 0x000fe400078e00ff */
[----:B------:R-:W-:-:S03]  /*0630*/  IMAD.HI.U32 R0, R3, R4, RZ ;  /* 0x0000000403007227 */ /* 0x000fc600078e00ff */
[----:B-1----:R-:W-:Y:S01]  /*0640*/  ISETP.LE.U32.AND P1, PT, R2, UR5, PT ;  /* 0x0000000502007c0c */ /* 0x002fe2000bf23070 */
[----:B------:R-:W-:-:S04]  /*0650*/  IMAD.MOV R3, RZ, RZ, -R0 ;  /* 0x000000ffff037224 */ /* 0x000fc800078e0a00 */
[----:B------:R-:W-:-:S05]  /*0660*/  IMAD R2, R3, UR8, R4 ;  /* 0x0000000803027c24 */ /* 0x000fca000f8e0204 */
[----:B------:R-:W-:-:S03]  /*0670*/  ISETP.GE.U32.AND P0, PT, R2, UR8, PT ;  /* 0x0000000802007c0c */ /* 0x000fc6000bf06070 */
[----:B--2---:R-:W-:Y:S10]  /*0680*/  @P1 EXIT ;  /* 0x000000000000194d */ /* 0x004ff40003800000 */
[----:B------:R-:W1:Y:S01]  /*0690*/  S2UR UR4, SR_CTAID.X ;  /* 0x00000000000479c3 */ /* 0x000e620000002500 */
[----:B------:R-:W-:Y:S01]  /*06a0*/  @P0 VIADD R2, R2, -UR8 ;  /* 0x8000000802020c36 */ /* 0x000fe20008000000 */
[----:B------:R-:W-:Y:S01]  /*06b0*/  ISETP.NE.U32.AND P2, PT, RZ, UR8, PT ;  /* 0x00000008ff007c0c */ /* 0x000fe2000bf45070 */
[----:B------:R-:W-:Y:S01]  /*06c0*/  @P0 VIADD R0, R0, 0x1 ;  /* 0x0000000100000836 */ /* 0x000fe20000000000 */
[----:B------:R-:W-:Y:S01]  /*06d0*/  MOV R8, 0x780 ;  /* 0x0000078000087802 */ /* 0x000fe20000000f00 */
[----:B------:R-:W-:Y:S01]  /*06e0*/  IMAD.U32 R3, RZ, RZ, UR13 ;  /* 0x0000000dff037e24 */ /* 0x000fe2000f8e00ff */
[----:B------:R-:W-:Y:S02]  /*06f0*/  ISETP.GE.U32.AND P1, PT, R2, UR8, PT ;  /* 0x0000000802007c0c */ /* 0x000fe4000bf26070 */
[----:B------:R-:W-:Y:S02]  /*0700*/  IADD3 R2, PT, PT, R4, UR13, RZ ;  /* 0x0000000d04027c10 */ /* 0x000fe4000fffe0ff */
[----:B------:R-:W-:-:S02]  /*0710*/  LOP3.LUT R3, R3, 0xffff, RZ, 0xc0, !PT ;  /* 0x0000ffff03037812 */ /* 0x000fc400078ec0ff */
[----:B------:R-:W-:-:S04]  /*0720*/  LOP3.LUT R2, R2, 0x3ff, RZ, 0x3c, !PT ;  /* 0x000003ff02027812 */ /* 0x000fc800078e3cff */
[----:B------:R-:W-:-:S03]  /*0730*/  LOP3.LUT R2, R2, 0xffff, RZ, 0xc0, !PT ;  /* 0x0000ffff02027812 */ /* 0x000fc600078ec0ff */
[----:B------:R-:W-:Y:S01]  /*0740*/  @P1 VIADD R0, R0, 0x1 ;  /* 0x0000000100001836 */ /* 0x000fe20000000000 */
[----:B------:R-:W-:Y:S01]  /*0750*/  @!P2 LOP3.LUT R0, RZ, UR8, RZ, 0x33, !PT ;  /* 0x00000008ff00ac12 */ /* 0x000fe2000f8e33ff */
[----:B-1----:R-:W-:-:S12]  /*0760*/  USHF.L.U32 UR4, UR4, 0xa, URZ ;  /* 0x0000000a04047899 */ /* 0x002fd800080006ff */
[----:B0-----:R-:W-:Y:S05]  /*0770*/  CALL.REL.NOINC `($__internal_5_$__cuda_sm20_div_u16) ;  /* 0x0000004000107944 */ /* 0x001fea0003c00000 */
[----:B------:R-:W0:Y:S01]  /*0780*/  I2F.U32.RP R5, UR8 ;  /* 0x0000000800057d06 */ /* 0x000e220008209000 */
[----:B------:R-:W-:Y:S01]  /*0790*/  IMAD R7, RZ, RZ, -UR8 ;  /* 0x80000008ff077e24 */ /* 0x000fe2000f8e02ff */
[----:B------:R-:W-:-:S06]  /*07a0*/  UISETP.NE.U32.AND UP2, UPT, UR8, URZ, UPT ;  /* 0x000000ff0800728c */ /* 0x000fcc000bf45070 */
[----:B0-----:R-:W0:Y:S02]  /*07b0*/  MUFU.RCP R5, R5 ;  /* 0x0000000500057308 */ /* 0x001e240000001000 */
[----:B0-----:R-:W-:-:S06]  /*07c0*/  IADD3 R2, PT, PT, R5, 0xffffffe, RZ ;  /* 0x0ffffffe05027810 */ /* 0x001fcc0007ffe0ff */
[----:B------:R0:W1:Y:S02]  /*07d0*/  F2I.FTZ.U32.TRUNC.NTZ R3, R2 ;  /* 0x0000000200037305 */ /* 0x000064000021f000 */
[----:B0-----:R-:W-:-:S05]  /*07e0*/  IMAD.MOV.U32 R2, RZ, RZ, RZ ;  /* 0x000000ffff027224 */ /* 0x001fca00078e00ff */
[----:B------:R-:W-:Y:S01]  /*07f0*/  R2UR UR6, R2 ;  /* 0x00000000020672ca */ /* 0x000fe200000e0000 */
[----:B-1----:R-:W-:Y:S01]  /*0800*/  IMAD R7, R7, R3, RZ ;  /* 0x0000000307077224 */ /* 0x002fe200078e02ff */
[----:B------:R-:W-:-:S13]  /*0810*/  R2UR UR7, R3 ;  /* 0x00000000030772ca */ /* 0x000fda00000e0000 */
[----:B------:R-:W-:-:S04]  /*0820*/  IMAD.HI.U32 R7, R3, R7, UR6 ;  /* 0x0000000603077e27 */ /* 0x000fc8000f8e0007 */
[----:B------:R-:W-:Y:S01]  /*0830*/  IMAD.U32 R3, RZ, RZ, UR8 ;  /* 0x00000008ff037e24 */ /* 0x000fe2000f8e00ff */
[----:B------:R-:W-:-:S13]  /*0840*/  R2UR UR9, R7 ;  /* 0x00000000070972ca */ /* 0x000fda00000e0000 */
[----:B------:R-:W-:Y:S02]  /*0850*/  UIMAD.WIDE.U32 UR6, UR9, UR13, URZ ;  /* 0x0000000d090672a5 */ /* 0x000fe4000f8e00ff */
[----:B------:R-:W-:-:S04]  /*0860*/  ULOP3.LUT UR6, URZ, UR8, URZ, 0x33, !UPT ;  /* 0x00000008ff067292 */ /* 0x000fc8000f8e33ff */
[----:B------:R-:W-:-:S05]  /*0870*/  IADD3 R2, PT, PT, RZ, -UR7, RZ ;  /* 0x80000007ff027c10 */ /* 0x000fca000fffe0ff */
[----:B------:R-:W-:Y:S02]  /*0880*/  IMAD R2, R3, R2, UR13 ;  /* 0x0000000d03027e24 */ /* 0x000fe4000f8e0202 */
[----:B------:R-:W-:Y:S01]  /*0890*/  IMAD.HI.U32 R3, R4, UR9, RZ ;  /* 0x0000000904037c27 */ /* 0x000fe2000f8e00ff */
[----:B------:R-:W0:Y:S02]  /*08a0*/  LDCU UR9, c[0x0][0x3ac] ;  /* 0x00007580ff0977ac */ /* 0x000e240008000800 */
[----:B------:R-:W-:Y:S01]  /*08b0*/  ISETP.GE.U32.AND P0, PT, R2, UR8, PT ;  /* 0x0000000802007c0c */ /* 0x000fe2000bf06070 */
[----:B------:R-:W-:-:S04]  /*08c0*/  IMAD.MOV R3, RZ, RZ, -R3 ;  /* 0x000000ffff037224 */ /* 0x000fc800078e0a03 */
[----:B------:R-:W-:-:S08]  /*08d0*/  IMAD R3, R3, UR8, R4 ;  /* 0x0000000803037c24 */ /* 0x000fd0000f8e0204 */
[----:B------:R-:W-:Y:S01]  /*08e0*/  VOTEU.ANY UP0, P0 ;  /* 0x0000000000ff7886 */ /* 0x000fe20000000100 */
[----:B------:R-:W-:Y:S02]  /*08f0*/  PLOP3.LUT P1, PT, PT, PT, UP0, 0x80, 0x8 ;  /* 0x000000000008781c */ /* 0x000fe40003f2f008 */
[----:B------:R-:W-:Y:S01]  /*0900*/  ISETP.GE.U32.AND P0, PT, R3, UR8, PT ;  /* 0x0000000803007c0c */ /* 0x000fe2000bf06070 */
[----:B0-----:R-:W-:Y:S01]  /*0910*/  IMAD R4, RZ, RZ, -UR9 ;  /* 0x80000009ff047e24 */ /* 0x001fe2000f8e02ff */
[----:B------:R-:W-:-:S04]  /*0920*/  @UP0 UIADD3 UR7, UPT, UPT, UR7, 0x1, URZ ;  /* 0x0000000107070890 */ /* 0x000fc8000fffe0ff */
[----:B------:R-:W-:-:S05]  /*0930*/  LEA R4, R4, 0x201f, 0x8 ;  /* 0x0000201f04047811 */ /* 0x000fca00078e40ff */
[----:B------:R-:W-:Y:S02]  /*0940*/  @P1 VIADD R2, R2, -UR8 ;  /* 0x8000000802021c36 */ /* 0x000fe40008000000 */
[----:B------:R-:W-:-:S03]  /*0950*/  @P0 VIADD R3, R3, -UR8 ;  /* 0x8000000803030c36 */ /* 0x000fc60008000000 */
[----:B------:R-:W-:Y:S02]  /*0960*/  ISETP.GE.U32.AND P1, PT, R2, UR8, PT ;  /* 0x0000000802007c0c */ /* 0x000fe4000bf26070 */
[----:B------:R-:W-:Y:S02]  /*0970*/  ISETP.GE.U32.AND P0, PT, R3, UR8, PT ;  /* 0x0000000803007c0c */ /* 0x000fe4000bf06070 */
[----:B------:R-:W-:-:S09]  /*0980*/  MOV R2, UR6 ;  /* 0x0000000600027c02 */ /* 0x000fd20008000f00 */
[----:B------:R-:W-:Y:S01]  /*0990*/  VOTEU.ANY UP1, P1 ;  /* 0x0000000000ff7886 */ /* 0x000fe20000820100 */
[----:B------:R-:W-:Y:S01]  /*09a0*/  PLOP3.LUT P1, PT, PT, PT, UP2, 0x80, 0x8 ;  /* 0x000000000008781c */ /* 0x000fe20003f2f028 */
[----:B------:R-:W-:-:S03]  /*09b0*/  @P0 VIADD R3, R3, -UR8 ;  /* 0x8000000803030c36 */ /* 0x000fc60008000000 */
[----:B------:R-:W-:Y:S02]  /*09c0*/  @UP1 UIADD3 UR7, UPT, UPT, UR7, 0x1, URZ ;  /* 0x0000000107071890 */ /* 0x000fe4000fffe0ff */
[----:B------:R-:W-:Y:S02]  /*09d0*/  SEL R2, R2, R3, !P1 ;  /* 0x0000000302027207 */ /* 0x000fe40004800000 */
[----:B------:R-:W-:Y:S01]  /*09e0*/  LOP3.LUT R3, R6, 0x3, RZ, 0xc0, !PT ;  /* 0x0000000306037812 */ /* 0x000fe200078ec0ff */
[----:B------:R-:W-:-:S12]  /*09f0*/  USEL UR6, UR6, UR7, !UP2 ;  /* 0x0000000706067287 */ /* 0x000fd8000d000000 */
.L_x_652:
[----:B------:R-:W0:Y:S01]  /*0a00*/  S2R R21, SR_TID.X ;  /* 0x0000000000157919 */ /* 0x000e220000002100 */
[----:B------:R-:W-:Y:S01]  /*0a10*/  ISETP.NE.AND P0, PT, R3, 0x2, PT ;  /* 0x000000020300780c */ /* 0x000fe20003f05270 */
[----:B------:R-:W1:Y:S01]  /*0a20*/  S2UR UR9, SR_CgaCtaId ;  /* 0x00000000000979c3 */ /* 0x000e620000008800 */
[----:B------:R-:W-:Y:S01]  /*0a30*/  BSSY.RECONVERGENT B0, `(.L_x_587) ;  /* 0x0000023000007945 */ /* 0x000fe20003800200 */
[----:B0-----:R-:W-:Y:S02]  /*0a40*/  VIADD R32, R21, UR13 ;  /* 0x0000000d15207c36 */ /* 0x001fe40008000000 */
[----:B------:R-:W-:-:S03]  /*0a50*/  IMAD.MOV.U32 R30, RZ, RZ, R21 ;  /* 0x000000ffff1e7224 */ /* 0x000fc600078e0015 */
[----:B------:R-:W-:-:S05]  /*0a60*/  IADD3 R34, PT, PT, R32, UR13, RZ ;  /* 0x0000000d20227c10 */ /* 0x000fca000fffe0ff */
[----:B------:R-:W-:Y:S01]  /*0a70*/  VIADD R42, R34, UR13 ;  /* 0x0000000d222a7c36 */ /* 0x000fe20008000000 */
[----:B-1----:R-:W-:Y:S06]  /*0a80*/  @!P0 BRA `(.L_x_588) ;  /* 0x0000000000748947 */ /* 0x002fec0003800000 */
[----:B------:R-:W0:Y:S01]  /*0a90*/  LDCU UR7, c[0x0][0x388] ;  /* 0x00007100ff0777ac */ /* 0x000e220008000800 */
[----:B------:R-:W1:Y:S01]  /*0aa0*/  LDC.64 R24, c[0x0][0x390] ;  /* 0x0000e400ff187b82 */ /* 0x000e620000000a00 */
[----:B0-----:R-:W-:-:S06]  /*0ab0*/  UIMAD UR7, UR5, UR7, UR4 ;  /* 0x00000007050772a4 */ /* 0x001fcc000f8e0204 */
[----:B------:R-:W-:-:S04]  /*0ac0*/  VIADD R27, R21, UR7 ;  /* 0x00000007151b7c36 */ /* 0x000fc80008000000 */
[----:B-1----:R-:W-:-:S06]  /*0ad0*/  IMAD.WIDE.U32 R22, R27, 0x4, R24 ;  /* 0x000000041b167825 */ /* 0x002fcc00078e0018 */
[----:B------:R-:W2:Y:S01]  /*0ae0*/  LDG.E R22, desc[UR10][R22.64] ;  /* 0x0000000a16167981 */ /* 0x000ea2000c1e1900 */
[----:B------:R-:W0:Y:S01]  /*0af0*/  S2UR UR8, SR_CgaCtaId ;  /* 0x00000000000879c3 */ /* 0x000e220000008800 */
[----:B------:R-:W-:Y:S01]  /*0b00*/  UMOV UR7, 0x400 ;  /* 0x0000040000077882 */ /* 0x000fe20000000000 */
[----:B------:R-:W-:Y:S01]  /*0b10*/  ISETP.NE.AND P0, PT, R3, 0x3, PT ;  /* 0x000000030300780c */ /* 0x000fe20003f05270 */
[----:B------:R-:W-:Y:S01]  /*0b20*/  UIADD3 UR7, UPT, UPT, UR7, 0x480, URZ ;  /* 0x0000048007077890 */ /* 0x000fe2000fffe0ff */
[----:B------:R-:W-:-:S03]  /*0b30*/  MOV R30, R32 ;  /* 0x00000020001e7202 */ /* 0x000fc60000000f00 */
[----:B0-----:R-:W-:-:S06]  /*0b40*/  ULEA UR7, UR8, UR7, 0x18 ;  /* 0x0000000708077291 */ /* 0x001fcc000f8ec0ff */
[----:B------:R-:W-:-:S05]  /*0b50*/  LEA R29, R21, UR7, 0x2 ;  /* 0x00000007151d7c11 */ /* 0x000fca000f8e10ff */
[----:B--2---:R0:W-:Y:S01]  /*0b60*/  STS [R29], R22 ;  /* 0x000000161d007388 */ /* 0x0041e20000000800 */
        /* <DEDUP_REMOVED lines=8> */
[----:B------:R-:W-:Y:S02]  /*0bf0*/  IMAD.U32 R26, RZ, RZ, UR13 ;  /* 0x0000000dff1a7e24 */ /* 0x000fe4000f8e00ff */
[----:B------:R-:W-:Y:S02]  /*0c00*/  IMAD.MOV.U32 R30, RZ, RZ, R34 ;  /* 0x000000ffff1e7224 */ /* 0x000fe400078e0022 */
[----:B------:R-:W-:Y:S01]  /*0c10*/  @P0 IMAD.MOV.U32 R30, RZ, RZ, R42 ;  /* 0x000000ffff1e0224 */ /* 0x000fe200078e002a */
[----:B------:R-:W-:-:S05]  /*0c20*/  LEA R27, R26, R29, 0x2 ;  /* 0x0000001d1a1b7211 */ /* 0x000fca00078e10ff */
[----:B------:R-:W-:Y:S01]  /*0c30*/  @P0 IMAD R29, R26, 0x4, R27 ;  /* 0x000000041a1d0824 */ /* 0x000fe200078e021b */
[----:B--2---:R1:W-:Y:S04]  /*0c40*/  STS [R27], R22 ;  /* 0x000000161b007388 */ /* 0x0043e80000000800 */
[----:B---3--:R1:W-:Y:S02]  /*0c50*/  @P0 STS [R29], R24 ;  /* 0x000000181d000388 */ /* 0x0083e40000000800 */
.L_x_588:
[----:B------:R-:W-:Y:S05]  /*0c60*/  BSYNC.RECONVERGENT B0 ;  /* 0x0000000000007941 */ /* 0x000fea0003800200 */
.L_x_587:
[----:B------:R-:W2:Y:S01]  /*0c70*/  LDCU UR15, c[0x0][0x388] ;  /* 0x00007100ff0f77ac */ /* 0x000ea20008000800 */
[----:B01----:R-:W-:Y:S01]  /*0c80*/  IADD3 R22, PT, PT, R30, UR4, RZ ;  /* 0x000000041e167c10 */ /* 0x003fe2000fffe0ff */
[----:B------:R-:W-:Y:S01]  /*0c90*/  IMAD.U32 R24, RZ, RZ, UR13 ;  /* 0x0000000dff187e24 */ /* 0x000fe2000f8e00ff */
[----:B------:R-:W-:Y:S01]  /*0ca0*/  BSSY.RECONVERGENT B0, `(.L_x_589) ;  /* 0x0000028000007945 */ /* 0x000fe20003800200 */
[----:B------:R-:W-:Y:S02]  /*0cb0*/  UMOV UR7, 0x400 ;  /* 0x0000040000077882 */ /* 0x000fe40000000000 */
[----:B------:R-:W-:-:S04]  /*0cc0*/  UIADD3 UR8, UPT, UPT, UR7, 0x480, URZ ;  /* 0x0000048007087890 */ /* 0x000fc8000fffe0ff */
[----:B------:R-:W-:-:S06]  /*0cd0*/  ULEA UR8, UR9, UR8, 0x18 ;  /* 0x0000000809087291 */ /* 0x000fcc000f8ec0ff */
[----:B------:R-:W-:Y:S01]  /*0ce0*/  LEA R31, R30, UR8, 0x2 ;  /* 0x000000081e1f7c11 */ /* 0x000fe2000f8e10ff */
[----:B--2---:R-:W-:-:S04]  /*0cf0*/  IMAD.U32 R33, RZ, RZ, UR15 ;  /* 0x0000000fff217e24 */ /* 0x004fc8000f8e00ff */
[----:B------:R-:W-:Y:S02]  /*0d00*/  IMAD R33, R33, UR5, R22 ;  /* 0x0000000521217c24 */ /* 0x000fe4000f8e0216 */
[----:B------:R-:W-:Y:S02]  /*0d10*/  IMAD.U32 R22, RZ, RZ, UR13 ;  /* 0x0000000dff167e24 */ /* 0x000fe4000f8e00ff */
[----:B------:R-:W-:Y:S01]  /*0d20*/  VIADD R35, R33, UR13 ;  /* 0x0000000d21237c36 */ /* 0x000fe20008000000 */
[----:B------:R-:W-:Y:S01]  /*0d30*/  LEA R37, R24, R33, 0x1 ;  /* 0x0000002118257211 */ /* 0x000fe200078e08ff */
[----:B------:R-:W-:-:S07]  /*0d40*/  IMAD R39, R22, 0x3, R33 ;  /* 0x0000000316277824 */ /* 0x000fce00078e0221 */
.L_x_590:
[----:B-1----:R-:W0:Y:S02]  /*0d50*/  LDC.64 R28, c[0x0][0x390] ;  /* 0x0000e400ff1c7b82 */ /* 0x002e240000000a00 */
[----:B0-----:R-:W-:-:S04]  /*0d60*/  IMAD.WIDE.U32 R22, R33, 0x4, R28 ;  /* 0x0000000421167825 */ /* 0x001fc800078e001c */
[--C-:B------:R-:W-:Y:S02]  /*0d70*/  IMAD.WIDE.U32 R24, R35, 0x4, R28.reuse ;  /* 0x0000000423187825 */ /* 0x100fe400078e001c */
[----:B------:R0:W2:Y:S02]  /*0d80*/  LDG.E R22, desc[UR10][R22.64] ;  /* 0x0000000a16167981 */ /* 0x0000a4000c1e1900 */
[--C-:B------:R-:W-:Y:S02]  /*0d90*/  IMAD.WIDE.U32 R26, R37, 0x4, R28.reuse ;  /* 0x00000004251a7825 */ /* 0x100fe400078e001c */
[----:B------:R-:W3:Y:S02]  /*0da0*/  LDG.E R24, desc[UR10][R24.64] ;  /* 0x0000000a18187981 */ /* 0x000ee4000c1e1900 */
[----:B------:R-:W-:Y:S02]  /*0db0*/  IMAD.WIDE.U32 R28, R39, 0x4, R28 ;  /* 0x00000004271c7825 */ /* 0x000fe400078e001c */
[----:B------:R-:W4:Y:S04]  /*0dc0*/  LDG.E R26, desc[UR10][R26.64] ;  /* 0x0000000a1a1a7981 */ /* 0x000f28000c1e1900 */
[----:B------:R-:W5:Y:S01]  /*0dd0*/  LDG.E R28, desc[UR10][R28.64] ;  /* 0x0000000a1c1c7981 */ /* 0x000f62000c1e1900 */
[----:B------:R-:W-:Y:S01]  /*0de0*/  IMAD.U32 R36, RZ, RZ, UR13 ;  /* 0x0000000dff247e24 */ /* 0x000fe2000f8e00ff */
[----:B------:R-:W-:Y:S01]  /*0df0*/  MOV R40, UR13 ;  /* 0x0000000d00287c02 */ /* 0x000fe20008000f00 */
[----:B------:R-:W-:-:S02]  /*0e00*/  IMAD.U32 R38, RZ, RZ, UR13 ;  /* 0x0000000dff267e24 */ /* 0x000fc4000f8e00ff */
[--C-:B------:R-:W-:Y:S02]  /*0e10*/  IMAD R41, R36, 0x4, R31.reuse ;  /* 0x0000000424297824 */ /* 0x100fe400078e021f */
[--C-:B------:R-:W-:Y:S02]  /*0e20*/  IMAD R43, R38, 0x8, R31.reuse ;  /* 0x00000008262b7824 */ /* 0x100fe400078e021f */
[----:B------:R-:W-:Y:S02]  /*0e30*/  IMAD R45, R40, 0xc, R31 ;  /* 0x0000000c282d7824 */ /* 0x000fe400078e021f */
[----:B0-----:R-:W-:-:S05]  /*0e40*/  IMAD.U32 R23, RZ, RZ, UR13 ;  /* 0x0000000dff177e24 */ /* 0x001fca000f8e00ff */
[----:B------:R-:W-:-:S04]  /*0e50*/  LEA R30, R23, R30, 0x2 ;  /* 0x0000001e171e7211 */ /* 0x000fc800078e10ff */
[----:B------:R-:W-:Y:S01]  /*0e60*/  ISETP.GE.U32.AND P0, PT, R30, 0x400, PT ;  /* 0x000004001e00780c */ /* 0x000fe20003f06070 */
[----:B------:R-:W-:Y:S01]  /*0e70*/  IMAD R35, R36, 0x4, R35 ;  /* 0x0000000424237824 */ /* 0x000fe200078e0223 */
[----:B------:R-:W-:Y:S01]  /*0e80*/  LEA R39, R38, R39, 0x2 ;  /* 0x0000002726277211 */ /* 0x000fe200078e10ff */
[----:B------:R-:W-:Y:S02]  /*0e90*/  IMAD R37, R36, 0x4, R37 ;  /* 0x0000000424257824 */ /* 0x000fe400078e0225 */
[----:B------:R-:W-:Y:S01]  /*0ea0*/  IMAD R33, R40, 0x4, R33 ;  /* 0x0000000428217824 */ /* 0x000fe200078e0221 */
[----:B--2---:R0:W-:Y:S04]  /*0eb0*/  STS [R31], R22 ;  /* 0x000000161f007388 */ /* 0x0041e80000000800 */
[----:B---3--:R1:W-:Y:S04]  /*0ec0*/  STS [R41], R24 ;  /* 0x0000001829007388 */ /* 0x0083e80000000800 */
[----:B----4-:R1:W-:Y:S04]  /*0ed0*/  STS [R43], R26 ;  /* 0x0000001a2b007388 */ /* 0x0103e80000000800 */
[----:B-----5:R1:W-:Y:S01]  /*0ee0*/  STS [R45], R28 ;  /* 0x0000001c2d007388 */ /* 0x0203e20000000800 */
[----:B0-----:R-:W-:-:S04]  /*0ef0*/  IMAD.U32 R22, RZ, RZ, UR13 ;  /* 0x0000000dff167e24 */ /* 0x001fc8000f8e00ff */
[----:B------:R-:W-:Y:S01]  /*0f00*/  IMAD R31, R22, 0x10, R31 ;  /* 0x00000010161f7824 */ /* 0x000fe200078e021f */
[----:B------:R-:W-:Y:S06]  /*0f10*/  @!P0 BRA `(.L_x_590) ;  /* 0xfffffffc008c8947 */ /* 0x000fec000383ffff */
[----:B------:R-:W-:Y:S05]  /*0f20*/  BSYNC.RECONVERGENT B0 ;  /* 0x0000000000007941 */ /* 0x000fea0003800200 */
.L_x_589:
        /* <DEDUP_REMOVED lines=15> */
[----:B-1----:R-:W-:Y:S02]  /*1020*/  IMAD.U32 R24, RZ, RZ, UR13 ;  /* 0x0000000dff187e24 */ /* 0x002fe4000f8e00ff */
[----:B------:R-:W-:Y:S02]  /*1030*/  IMAD.U32 R25, RZ, RZ, UR13 ;  /* 0x0000000dff197e24 */ /* 0x000fe4000f8e00ff */
[----:B------:R-:W-:Y:S02]  /*1040*/  IMAD R24, R24, 0x4, R23 ;  /* 0x0000000418187824 */ /* 0x000fe400078e0217 */
[----:B------:R-:W-:-:S03]  /*1050*/  IMAD.MOV.U32 R22, RZ, RZ, R34 ;  /* 0x000000ffff167224 */ /* 0x000fc600078e0022 */
[----:B------:R2:W-:Y:S03]  /*1060*/  STS [R24], RZ ;  /* 0x000000ff18007388 */ /* 0x0005e60000000800 */
[----:B0-----:R-:W-:Y:S01]  /*1070*/  @P0 LEA R23, R25, R24, 0x2 ;  /* 0x0000001819170211 */ /* 0x001fe200078e10ff */
[----:B------:R-:W-:-:S04]  /*1080*/  @P0 IMAD.MOV.U32 R22, RZ, RZ, R42 ;  /* 0x000000ffff160224 */ /* 0x000fc800078e002a */
[----:B------:R2:W-:Y:S03]  /*1090*/  @P0 STS [R23], RZ ;  /* 0x000000ff17000388 */ /* 0x0005e60000000800 */
.L_x_592:
[----:B------:R-:W-:Y:S05]  /*10a0*/  BSYNC.RECONVERGENT B0 ;  /* 0x0000000000007941 */ /* 0x000fea0003800200 */
.L_x_591:
[----:B------:R-:W-:Y:S01]  /*10b0*/  BSSY.RECONVERGENT B0, `(.L_x_593) ;  /* 0x0000012000007945 */ /* 0x000fe20003800200 */
[----:B------:R-:W-:-:S04]  /*10c0*/  UIADD3 UR7, UPT, UPT, UR7, 0x1480, URZ ;  /* 0x0000148007077890 */ /* 0x000fc8000fffe0ff */
[----:B------:R-:W-:-:S12]  /*10d0*/  ULEA UR7, UR9, UR7, 0x18 ;  /* 0x0000000709077291 */ /* 0x000fd8000f8ec0ff */
.L_x_594:
[----:B0-2---:R-:W-:Y:S01]  /*10e0*/  LEA R23, R22, UR7, 0x2 ;  /* 0x0000000716177c11 */ /* 0x005fe2000f8e10ff */
[----:B-1----:R-:W-:Y:S01]  /*10f0*/  IMAD.U32 R24, RZ, RZ, UR13 ;  /* 0x0000000dff187e24 */ /* 0x002fe2000f8e00ff */
[----:B------:R-:W-:Y:S01]  /*1100*/  MOV R25, UR13 ;  /* 0x0000000d00197c02 */ /* 0x000fe20008000f00 */
[----:B------:R-:W-:Y:S02]  /*1110*/  IMAD.U32 R26, RZ, RZ, UR13 ;  /* 0x0000000dff1a7e24 */ /* 0x000fe4000f8e00ff */
[----:B------:R-:W-:Y:S01]  /*1120*/  IMAD R24, R24, 0x4, R23 ;  /* 0x0000000418187824 */ /* 0x000fe200078e0217 */
[----:B------:R3:W-:Y:S01]  /*1130*/  STS [R23], RZ ;  /* 0x000000ff17007388 */ /* 0x0007e20000000800 */
[----:B------:R-:W-:Y:S02]  /*1140*/  IMAD.U32 R27, RZ, RZ, UR13 ;  /* 0x0000000dff1b7e24 */ /* 0x000fe4000f8e00ff */
[----:B------:R-:W-:Y:S01]  /*1150*/  IMAD R25, R25, 0x4, R24 ;  /* 0x0000000419197824 */ /* 0x000fe200078e0218 */
[----:B------:R3:W-:Y:S01]  /*1160*/  STS [R24], RZ ;  /* 0x000000ff18007388 */ /* 0x0007e20000000800 */
[----:B------:R-:W-:-:S03]  /*1170*/  IMAD R22, R27, 0x4, R22 ;  /* 0x000000041b167824 */ /* 0x000fc600078e0216 */
[----:B------:R-:W-:Y:S01]  /*1180*/  LEA R26, R26, R25, 0x2 ;  /* 0x000000191a1a7211 */ /* 0x000fe200078e10ff */
[----:B------:R3:W-:Y:S01]  /*1190*/  STS [R25], RZ ;  /* 0x000000ff19007388 */ /* 0x0007e20000000800 */
[----:B------:R-:W-:-:S03]  /*11a0*/  ISETP.GE.U32.AND P0, PT, R22, 0x400, PT ;  /* 0x000004001600780c */ /* 0x000fc60003f06070 */
[----:B------:R3:W-:Y:S10]  /*11b0*/  STS [R26], RZ ;  /* 0x000000ff1a007388 */ /* 0x0007f40000000800 */
[----:B---3--:R-:W-:Y:S05]  /*11c0*/  @!P0 BRA `(.L_x_594) ;  /* 0xfffffffc00c48947 */ /* 0x008fea000383ffff */
[----:B------:R-:W-:Y:S05]  /*11d0*/  BSYNC.RECONVERGENT B0 ;  /* 0x0000000000007941 */ /* 0x000fea0003800200 */
.L_x_593:
[----:B------:R-:W-:-:S05]  /*11e0*/  IMAD.U32 R22, RZ, RZ, UR12 ;  /* 0x0000000cff167e24 */ /* 0x000fca000f8e00ff */
[----:B------:R-:W-:-:S13]  /*11f0*/  ISETP.GE.AND P0, PT, R22, 0x1, PT ;  /* 0x000000011600780c */ /* 0x000fda0003f06270 */
[----:B------:R-:W-:Y:S05]  /*1200*/  @!P0 BRA `(.L_x_595) ;  /* 0x0000001c00648947 */ /* 0x000fea0003800000 */
[----:B------:R-:W0:Y:S01]  /*1210*/  LDC R50, c[0x0][0x3ac] ;  /* 0x0000eb00ff327b82 */ /* 0x000e220000000800 */
[----:B------:R-:W-:Y:S01]  /*1220*/  LOP3.LUT R21, R21, 0x1f, RZ, 0xc0, !PT ;  /* 0x0000001f15157812 */ /* 0x000fe200078ec0ff */
[----:B------:R-:W-:-:S03]  /*1230*/  IMAD.MOV.U32 R53, RZ, RZ, RZ ;  /* 0x000000ffff357224 */ /* 0x000fc600078e00ff */
        /* <DEDUP_REMOVED lines=8> */
[----:B0-----:R-:W-:-:S06]  /*12c0*/  IADD3 R22, PT, PT, R24, 0xffffffe, RZ ;  /* 0x0ffffffe18167810 */ /* 0x001fcc0007ffe0ff */
[----:B------:R0:W2:Y:S02]  /*12d0*/  F2I.FTZ.U32.TRUNC.NTZ R23, R22 ;  /* 0x0000001600177305 */ /* 0x0000a4000021f000 */
[----:B0-----:R-:W-:Y:S02]  /*12e0*/  IMAD.MOV.U32 R22, RZ, RZ, RZ ;  /* 0x000000ffff167224 */ /* 0x001fe400078e00ff */
[----:B--2---:R-:W-:-:S04]  /*12f0*/  IMAD.MOV R25, RZ, RZ, -R23 ;  /* 0x000000ffff197224 */ /* 0x004fc800078e0a17 */
[----:B------:R-:W-:-:S04]  /*1300*/  IMAD R25, R25, R26, RZ ;  /* 0x0000001a19197224 */ /* 0x000fc800078e02ff */
[----:B------:R-:W-:-:S04]  /*1310*/  IMAD.HI.U32 R23, R23, R25, R22 ;  /* 0x0000001917177227 */ /* 0x000fc800078e0016 */
[----:B------:R-:W-:Y:S02]  /*1320*/  IMAD.MOV R22, RZ, RZ, -R27 ;  /* 0x000000ffff167224 */ /* 0x000fe400078e0a1b */
[----:B------:R-:W-:-:S04]  /*1330*/  IMAD.HI.U32 R23, R23, R28, RZ ;  /* 0x0000001c17177227 */ /* 0x000fc800078e00ff */
[----:B------:R-:W-:-:S05]  /*1340*/  IMAD R23, R23, R22, R28 ;  /* 0x0000001617177224 */ /* 0x000fca00078e021c */
[----:B------:R-:W-:-:S13]  /*1350*/  ISETP.GT.U32.AND P0, PT, R26, R23, PT ;  /* 0x000000171a00720c */ /* 0x000fda0003f04070 */
[----:B------:R-:W-:Y:S02]  /*1360*/  @!P0 IADD3 R23, PT, PT, R23, -R26, RZ ;  /* 0x8000001a17178210 */ /* 0x000fe40007ffe0ff */
[----:B------:R-:W-:Y:S02]  /*1370*/  ISETP.NE.AND P0, PT, R50, RZ, PT ;  /* 0x000000ff3200720c */ /* 0x000fe40003f05270 */
[----:B------:R-:W-:-:S13]  /*1380*/  ISETP.GT.U32.AND P1, PT, R26, R23, PT ;  /* 0x000000171a00720c */ /* 0x000fda0003f24070 */
[----:B------:R-:W-:-:S04]  /*1390*/  @!P1 IMAD.IADD R23, R23, 0x1, -R26 ;  /* 0x0000000117179824 */ /* 0x000fc800078e0a1a */
[----:B------:R-:W-:-:S04]  /*13a0*/  IMAD.MOV.U32 R21, RZ, RZ, R23 ;  /* 0x000000ffff157224 */ /* 0x000fc800078e0017 */
[----:B------:R-:W-:Y:S01]  /*13b0*/  @!P2 IMAD.MOV R21, RZ, RZ, -R21 ;  /* 0x000000ffff15a224 */ /* 0x000fe200078e0a15 */
[----:B------:R-:W-:-:S04]  /*13c0*/  @!P0 LOP3.LUT R21, RZ, R50, RZ, 0x33, !PT ;  /* 0x00000032ff158212 */ /* 0x000fc800078e33ff */
[C---:B------:R-:W-:Y:S01]  /*13d0*/  IADD3 R23, PT, PT, R21.reuse, 0x1, RZ ;  /* 0x0000000115177810 */ /* 0x040fe20007ffe0ff */
[C---:B------:R-:W-:Y:S01]  /*13e0*/  VIADD R27, R21.reuse, 0x3 ;  /* 0x00000003151b7836 */ /* 0x040fe20000000000 */
[C---:B------:R-:W-:Y:S01]  /*13f0*/  IADD3 R33, PT, PT, R21.reuse, 0x6, RZ ;  /* 0x0000000615217810 */ /* 0x040fe20007ffe0ff */
[----:B------:R-:W-:Y:S01]  /*1400*/  VIADD R25, R21, 0x2 ;  /* 0x0000000215197836 */ /* 0x000fe20000000000 */
[-C--:B-1----:R-:W-:Y:S01]  /*1410*/  ISETP.GE.AND P0, PT, R23, R52.reuse, PT ;  /* 0x000000341700720c */ /* 0x082fe20003f06270 */
[----:B------:R-:W-:Y:S01]  /*1420*/  VIADD R29, R21, 0x4 ;  /* 0x00000004151d7836 */ /* 0x000fe20000000000 */
[----:B------:R-:W-:Y:S01]  /*1430*/  ISETP.GE.AND P2, PT, R27, R52, PT ;  /* 0x000000341b00720c */ /* 0x000fe20003f46270 */
        /* <DEDUP_REMOVED lines=10> */
[C---:B------:R-:W-:Y:S01]  /*14e0*/  VIADD R41, R21.reuse, 0xa ;  /* 0x0000000a15297836 */ /* 0x040fe20000000000 */
[C---:B------:R-:W-:Y:S01]  /*14f0*/  SEL R24, R52.reuse, RZ, P1 ;  /* 0x000000ff34187207 */ /* 0x040fe20000800000 */
[----:B------:R-:W-:Y:S01]  /*1500*/  VIADD R43, R21, 0xb ;  /* 0x0000000b152b7836 */ /* 0x000fe20000000000 */
[C---:B------:R-:W-:Y:S01]  /*1510*/  ISETP.GE.AND P6, PT, R27.reuse, R50, PT ;  /* 0x000000321b00720c */ /* 0x040fe20003fc6270 */
[----:B------:R-:W-:Y:S01]  /*1520*/  IMAD.IADD R27, R27, 0x1, -R22 ;  /* 0x000000011b1b7824 */ /* 0x000fe200078e0a16 */
[----:B------:R-:W-:Y:S01]  /*1530*/  ISETP.GE.AND P3, PT, R31, R52, PT ;  /* 0x000000341f00720c */ /* 0x000fe20003f66270 */
[----:B------:R-:W-:Y:S01]  /*1540*/  VIADD R49, R21, 0xe ;  /* 0x0000000e15317836 */ /* 0x000fe20000000000 */
[----:B------:R-:W-:Y:S01]  /*1550*/  ISETP.GE.AND P1, PT, R25, R50, PT ;  /* 0x000000321900720c */ /* 0x000fe20003f26270 */
[----:B------:R-:W-:Y:S01]  /*1560*/  VIADD R51, R21, 0xf ;  /* 0x0000000f15337836 */ /* 0x000fe20000000000 */
[----:B------:R-:W-:-:S02]  /*1570*/  SEL R22, R52, RZ, P2 ;  /* 0x000000ff34167207 */ /* 0x000fc40001000000 */
[----:B------:R-:W-:Y:S02]  /*1580*/  IADD3 R25, PT, PT, R25, -R24, RZ ;  /* 0x8000001819197210 */ /* 0x000fe40007ffe0ff */
[-C--:B------:R-:W-:Y:S02]  /*1590*/  ISETP.GE.AND P2, PT, R33, R52.reuse, PT ;  /* 0x000000342100720c */ /* 0x080fe40003f46270 */
[C---:B------:R-:W-:Y:S02]  /*15a0*/  SEL R24, R52.reuse, RZ, P3 ;  /* 0x000000ff34187207 */ /* 0x040fe40001800000 */
[----:B------:R-:W-:Y:S02]  /*15b0*/  ISETP.GE.AND P3, PT, R35, R52, PT ;  /* 0x000000342300720c */ /* 0x000fe40003f66270 */
[CC--:B------:R-:W-:Y:S01]  /*15c0*/  ISETP.GE.AND P4, PT, R29.reuse, R50.reuse, PT ;  /* 0x000000321d00720c */ /* 0x0c0fe20003f86270 */
[----:B------:R-:W-:Y:S01]  /*15d0*/  IMAD.IADD R29, R29, 0x1, -R22 ;  /* 0x000000011d1d7824 */ /* 0x000fe200078e0a16 */
[C---:B------:R-:W-:Y:S01]  /*15e0*/  ISETP.GE.AND P5, PT, R31.reuse, R50, PT ;  /* 0x000000321f00720c */ /* 0x040fe20003fa6270 */
[----:B------:R-:W-:Y:S01]  /*15f0*/  IMAD.IADD R31, R31, 0x1, -R24 ;  /* 0x000000011f1f7824 */ /* 0x000fe200078e0a18 */
[----:B------:R-:W-:-:S02]  /*1600*/  SEL R22, R52, RZ, P2 ;  /* 0x000000ff34167207 */ /* 0x000fc40001000000 */
[----:B------:R-:W-:Y:S02]  /*1610*/  SEL R26, R52, RZ, P3 ;  /* 0x000000ff341a7207 */ /* 0x000fe40001800000 */
[C---:B------:R-:W-:Y:S02]  /*1620*/  SEL R24, R50.reuse, RZ, P1 ;  /* 0x000000ff32187207 */ /* 0x040fe40000800000 */
[----:B------:R-:W-:Y:S02]  /*1630*/  ISETP.GE.AND P2, PT, R33, R50, PT ;  /* 0x000000322100720c */ /* 0x000fe40003f46270 */
[----:B------:R-:W-:Y:S01]  /*1640*/  ISETP.GE.AND P1, PT, R39, R52, PT ;  /* 0x000000342700720c */ /* 0x000fe20003f26270 */
[----:B------:R-:W-:Y:S01]  /*1650*/  IMAD.IADD R54, R21, 0x1, -R24 ;  /* 0x0000000115367824 */ /* 0x000fe200078e0a18 */
[----:B------:R-:W-:Y:S02]  /*1660*/  IADD3 R33, PT, PT, R33, -R22, RZ ;  /* 0x8000001621217210 */ /* 0x000fe40007ffe0ff */
        /* <DEDUP_REMOVED lines=9> */
[----:B------:R-:W-:Y:S02]  /*1700*/  ISETP.GE.AND P6, PT, R41, R52, PT ;  /* 0x000000342900720c */ /* 0x000fe40003fc6270 */
[----:B------:R-:W-:Y:S01]  /*1710*/  ISETP.GE.AND P1, PT, R37, R50, PT ;  /* 0x000000322500720c */ /* 0x000fe20003f26270 */
[C---:B------:R-:W-:Y:S01]  /*1720*/  IMAD.IADD R56, R21.reuse, 0x1, -R26 ;  /* 0x0000000115387824 */ /* 0x040fe200078e0a1a */
[----:B------:R-:W-:Y:S02]  /*1730*/  IADD3 R45, PT, PT, R21, 0xc, RZ ;  /* 0x0000000c152d7810 */ /* 0x000fe40007ffe0ff */
[----:B------:R-:W-:Y:S02]  /*1740*/  IADD3 R37, PT, PT, R37, -R28, RZ ;  /* 0x8000001c25257210 */ /* 0x000fe40007ffe0ff */
[----:B------:R-:W-:Y:S02]  /*1750*/  SEL R28, R50, RZ, P4 ;  /* 0x000000ff321c7207 */ /* 0x000fe40002000000 */
[----:B------:R-:W-:-:S02]  /*1760*/  SEL R32, R52, RZ, P6 ;  /* 0x000000ff34207207 */ /* 0x000fc40003000000 */
[-C--:B------:R-:W-:Y:S01]  /*1770*/  ISETP.GE.AND P4, PT, R43, R52.reuse, PT ;  /* 0x000000342b00720c */ /* 0x080fe20003f86270 */
[----:B------:R-:W-:Y:S01]  /*1780*/  IMAD.IADD R57, R21, 0x1, -R28 ;  /* 0x0000000115397824 */ /* 0x000fe200078e0a1c */
[----:B------:R-:W-:Y:S02]  /*1790*/  ISETP.GE.AND P6, PT, R45, R52, PT ;  /* 0x000000342d00720c */ /* 0x000fe40003fc6270 */
[----:B------:R-:W-:Y:S02]  /*17a0*/  SEL R30, R50, RZ, P5 ;  /* 0x000000ff321e7207 */ /* 0x000fe40002800000 */
[C---:B------:R-:W-:Y:S01]  /*17b0*/  ISETP.GE.AND P5, PT, R41.reuse, R50, PT ;  /* 0x000000322900720c */ /* 0x040fe20003fa6270 */
[----:B------:R-:W-:Y:S01]  /*17c0*/  IMAD.IADD R41, R41, 0x1, -R32 ;  /* 0x0000000129297824 */ /* 0x000fe200078e0a20 */
[C---:B------:R-:W-:Y:S02]  /*17d0*/  SEL R34, R52.reuse, RZ, P4 ;  /* 0x000000ff34227207 */ /* 0x040fe40002000000 */
[----:B------:R-:W-:-:S02]  /*17e0*/  SEL R32, R52, RZ, P6 ;  /* 0x000000ff34207207 */ /* 0x000fc40003000000 */
[CC--:B------:R-:W-:Y:S01]  /*17f0*/  ISETP.GE.AND P6, PT, R43.reuse, R50.reuse, PT ;  /* 0x000000322b00720c */ /* 0x0c0fe20003fc6270 */
[----:B------:R-:W-:Y:S01]  /*1800*/  IMAD.IADD R43, R43, 0x1, -R34 ;  /* 0x000000012b2b7824 */ /* 0x000fe200078e0a22 */
[----:B------:R-:W-:Y:S02]  /*1810*/  IADD3 R47, PT, PT, R21, 0xd, RZ ;  /* 0x0000000d152f7810 */ /* 0x000fe40007ffe0ff */
        /* <DEDUP_REMOVED lines=10> */
[----:B------:R-:W-:Y:S02]  /*18c0*/  ISETP.GE.AND P3, PT, R51, R52, PT ;  /* 0x000000343300720c */ /* 0x000fe40003f66270 */
[C---:B------:R-:W-:Y:S02]  /*18d0*/  ISETP.GE.AND P2, PT, R49.reuse, R50, PT ;  /* 0x000000323100720c */ /* 0x040fe40003f46270 */
[----:B------:R-:W-:Y:S02]  /*18e0*/  SEL R36, R50, RZ, P1 ;  /* 0x000000ff32247207 */ /* 0x000fe40000800000 */
[----:B------:R-:W-:Y:S02]  /*18f0*/  IADD3 R49, PT, PT, R49, -R40, RZ ;  /* 0x8000002831317210 */ /* 0x000fe40007ffe0ff */
[C---:B------:R-:W-:Y:S01]  /*1900*/  ISETP.GE.AND P1, PT, R47.reuse, R50, PT ;  /* 0x000000322f00720c */ /* 0x040fe20003f26270 */
[----:B------:R-:W-:Y:S01]  /*1910*/  IMAD.IADD R47, R47, 0x1, -R38 ;  /* 0x000000012f2f7824 */ /* 0x000fe200078e0a26 */
[----:B------:R-:W-:Y:S01]  /*1920*/  SEL R40, R52, RZ, P3 ;  /* 0x000000ff34287207 */ /* 0x000fe20001800000 */
[----:B------:R-:W-:Y:S01]  /*1930*/  IMAD.IADD R61, R21, 0x1, -R36 ;  /* 0x00000001153d7824 */ /* 0x000fe200078e0a24 */
[----:B------:R-:W-:-:S02]  /*1940*/  SEL R38, R50, RZ, P0 ;  /* 0x000000ff32267207 */ /* 0x000fc40000000000 */
[----:B------:R-:W-:Y:S02]  /*1950*/  ISETP.GE.AND P3, PT, R21, R52, PT ;  /* 0x000000341500720c */ /* 0x000fe40003f66270 */
[C---:B------:R-:W-:Y:S01]  /*1960*/  ISETP.GE.AND P0, PT, R51.reuse, R50, PT ;  /* 0x000000323300720c */ /* 0x040fe20003f06270 */
[----:B------:R-:W-:Y:S01]  /*1970*/  IMAD.IADD R51, R51, 0x1, -R40 ;  /* 0x0000000133337824 */ /* 0x000fe200078e0a28 */
[----:B------:R-:W-:Y:S02]  /*1980*/  SEL R52, R52, RZ, P3 ;  /* 0x000000ff34347207 */ /* 0x000fe40001800000 */
        /* <DEDUP_REMOVED lines=8> */
[----:B------:R-:W-:Y:S01]  /*1a10*/  IMAD.IADD R65, R21, 0x1, -R44 ;  /* 0x0000000115417824 */ /* 0x000fe200078e0a2c */
[----:B------:R-:W-:-:S02]  /*1a20*/  SEL R50, R50, RZ, P0 ;  /* 0x000000ff32327207 */ /* 0x000fc40000000000 */
[C---:B------:R-:W-:Y:S01]  /*1a30*/  IADD3 R52, PT, PT, R21.reuse, -R22, RZ ;  /* 0x8000001615347210 */ /* 0x040fe20007ffe0ff */
[C---:B------:R-:W-:Y:S01]  /*1a40*/  IMAD.IADD R67, R21.reuse, 0x1, -R48 ;  /* 0x0000000115437824 */ /* 0x040fe200078e0a30 */
[C---:B------:R-:W-:Y:S01]  /*1a50*/  IADD3 R58, PT, PT, R21.reuse, -R30, RZ ;  /* 0x8000001e153a7210 */ /* 0x040fe20007ffe0ff */
[C---:B------:R-:W-:Y:S01]  /*1a60*/  IMAD.IADD R68, R21.reuse, 0x1, -R50 ;  /* 0x0000000115447824 */ /* 0x040fe200078e0a32 */
[C---:B------:R-:W-:Y:S02]  /*1a70*/  IADD3 R62, PT, PT, R21.reuse, -R38, RZ ;  /* 0x80000026153e7210 */ /* 0x040fe40007ffe0ff */
[----:B------:R-:W-:-:S07]  /*1a80*/  IADD3 R66, PT, PT, R21, -R46, RZ ;  /* 0x8000002e15427210 */ /* 0x000fce0007ffe0ff */
.L_x_647:
[----:B0-----:R-:W0:Y:S01]  /*1a90*/  LDC R71, c[0x0][0x3ac] ;  /* 0x0000eb00ff477b82 */ /* 0x001e220000000800 */
[----:B-1----:R-:W1:Y:S01]  /*1aa0*/  LDCU UR7, c[0x0][0x3a8] ;  /* 0x00007500ff0777ac */ /* 0x002e620008000800 */
[----:B------:R-:W-:Y:S02]  /*1ab0*/  IMAD.IADD R70, R2, 0x1, R53 ;  /* 0x0000000102467824 */ /* 0x000fe400078e0235 */
[----:B------:R-:W-:-:S05]  /*1ac0*/  IMAD.U32 R74, RZ, RZ, UR12 ;  /* 0x0000000cff4a7e24 */ /* 0x000fca000f8e00ff */
[----:B------:R-:W-:-:S05]  /*1ad0*/  VIMNMX R74, PT, PT, R74, 0x80, PT ;  /* 0x000000804a4a7848 */ /* 0x000fca0003fe0100 */
[----:B------:R-:W-:Y:S01]  /*1ae0*/  IMAD.IADD R53, R74, 0x1, R53 ;  /* 0x000000014a357824 */ /* 0x000fe200078e0235 */
[C---:B0-----:R-:W-:Y:S02]  /*1af0*/  ISETP.GE.AND P0, PT, R71.reuse, 0x1, PT ;  /* 0x000000014700780c */ /* 0x041fe40003f06270 */
[C---:B------:R-:W-:Y:S02]  /*1b00*/  ISETP.GE.AND P5, PT, R71.reuse, 0x2, PT ;  /* 0x000000024700780c */ /* 0x040fe40003fa6270 */
[C---:B------:R-:W-:Y:S02]  /*1b10*/  ISETP.GE.AND P4, PT, R71.reuse, 0x3, PT ;  /* 0x000000034700780c */ /* 0x040fe40003f86270 */
[C---:B------:R-:W-:Y:S02]  /*1b20*/  ISETP.GE.AND P3, PT, R71.reuse, 0x4, PT ;  /* 0x000000044700780c */ /* 0x040fe40003f66270 */
[C---:B------:R-:W-:Y:S02]  /*1b30*/  ISETP.GE.AND P2, PT, R71.reuse, 0x5, PT ;  /* 0x000000054700780c */ /* 0x040fe40003f46270 */
[----:B------:R-:W-:-:S02]  /*1b40*/  ISETP.GE.AND P1, PT, R71, 0x6, PT ;  /* 0x000000064700780c */ /* 0x000fc40003f26270 */
[----:B------:R-:W-:Y:S01]  /*1b50*/  ISETP.GE.AND P6, PT, R71, 0x7, PT ;  /* 0x000000074700780c */ /* 0x000fe20003fc6270 */
[----:B------:R-:W0:Y:S01]  /*1b60*/  @P0 S2R R73, SR_CgaCtaId ;  /* 0x0000000000490919 */ /* 0x000e220000008800 */
[----:B------:R-:W-:-:S04]  /*1b70*/  @P0 MOV R69, 0x400 ;  /* 0x0000040000450802 */ /* 0x000fc80000000f00 */
[----:B------:R-:W-:Y:S01]  /*1b80*/  @P0 IADD3 R72, PT, PT, R69, 0x480, RZ ;  /* 0x0000048045480810 */ /* 0x000fe20007ffe0ff */
[----:B------:R-:W-:-:S03]  /*1b90*/  IMAD R69, R70, R71, R21 ;  /* 0x0000004746457224 */ /* 0x000fc600078e0215 */
[----:B0-----:R-:W-:-:S05]  /*1ba0*/  @P0 LEA R72, R73, R72, 0x18 ;  /* 0x0000004849480211 */ /* 0x001fca00078ec0ff */
[----:B------:R-:W-:-:S05]  /*1bb0*/  @P0 IMAD R72, R69, 0x4, R72 ;  /* 0x0000000445480824 */ /* 0x000fca00078e0248 */
[----:B--2---:R0:W2:Y:S01]  /*1bc0*/  @P0 LDS R6, [R72] ;  /* 0x0000000048060984 */ /* 0x0040a20000000800 */
[----:B-1----:R-:W-:-:S04]  /*1bd0*/  ISETP.GE.AND P0, PT, R0, UR7, PT ;  /* 0x0000000700007c0c */ /* 0x002fc8000bf06270 */
[----:B0-----:R-:W-:Y:S01]  /*1be0*/  P2R R72, PR, RZ, 0x1 ;  /* 0x00000001ff487803 */ /* 0x001fe20000000000 */
[----:B---34-:R-:W-:Y:S08]  /*1bf0*/  @!P5 BRA `(.L_x_596) ;  /* 0x00000000001cd947 */ /* 0x018ff00003800000 */
[----:B------:R-:W0:Y:S01]  /*1c00*/  S2UR UR8, SR_CgaCtaId ;  /* 0x00000000000879c3 */ /* 0x000e220000008800 */
[----:B------:R-:W-:Y:S01]  /*1c10*/  UMOV UR7, 0x400 ;  /* 0x0000040000077882 */ /* 0x000fe20000000000 */
[----:B------:R-:W-:Y:S01]  /*1c20*/  IADD3 R7, PT, PT, -R22, R69, RZ ;  /* 0x0000004516077210 */ /* 0x000fe20007ffe1ff */
[----:B------:R-:W-:-:S04]  /*1c30*/  UIADD3 UR7, UPT, UPT, UR7, 0x480, URZ ;  /* 0x0000048007077890 */ /* 0x000fc8000fffe0ff */
[----:B0-----:R-:W-:-:S06]  /*1c40*/  ULEA UR7, UR8, UR7, 0x18 ;  /* 0x0000000708077291 */ /* 0x001fcc000f8ec0ff */
[----:B------:R-:W-:-:S06]  /*1c50*/  LEA R7, R7, UR7, 0x2 ;  /* 0x0000000707077c11 */ /* 0x000fcc000f8e10ff */
[----:B------:R-:W0:Y:S02]  /*1c60*/  LDS R7, [R7+0x4] ;  /* 0x0000040007077984 */ /* 0x000e240000000800 */
.L_x_596:
        /* <DEDUP_REMOVED lines=8> */
.L_x_597:
        /* <DEDUP_REMOVED lines=8> */
.L_x_598:
        /* <DEDUP_REMOVED lines=8> */
.L_x_599:
[----:B------:R-:W-:Y:S05]  /*1df0*/  @!P1 BRA `(.L_x_600) ;  /* 0x00000000001c9947 */ /* 0x000fea0003800000 */
[----:B------:R-:W5:Y:S01]  /*1e00*/  S2UR UR8, SR_CgaCtaId ;  /* 0x00000000000879c3 */ /* 0x000f620000008800 */
[----:B------:R-:W-:Y:S01]  /*1e10*/  UMOV UR7, 0x400 ;  /* 0x0000040000077882 */ /* 0x000fe20000000000 */
[----:B------:R-:W-:Y:S01]  /*1e20*/  IADD3 R11, PT, PT, -R30, R69, RZ ;  /* 0x000000451e0b7210 */ /* 0x000fe20007ffe1ff */
[----:B------:R-:W-:-:S04]  /*1e30*/  UIADD3 UR7, UPT, UPT, UR7, 0x480, URZ ;  /* 0x0000048007077890 */ /* 0x000fc8000fffe0ff */
[----:B-----5:R-:W-:-:S06]  /*1e40*/  ULEA UR7, UR8, UR7, 0x18 ;  /* 0x0000000708077291 */ /* 0x020fcc000f8ec0ff */
[----:B------:R-:W-:-:S06]  /*1e50*/  LEA R11, R11, UR7, 0x2 ;  /* 0x000000070b0b7c11 */ /* 0x000fcc000f8e10ff */
[----:B------:R-:W0:Y:S02]  /*1e60*/  LDS R11, [R11+0x14] ;  /* 0x000014000b0b7984 */ /* 0x000e240000000800 */
.L_x_600:
        /* <DEDUP_REMOVED lines=9> */
.L_x_601:
        /* <DEDUP_REMOVED lines=9> */
.L_x_602:
        /* <DEDUP_REMOVED lines=9> */
.L_x_603:
        /* <DEDUP_REMOVED lines=9> */
.L_x_604:
        /* <DEDUP_REMOVED lines=9> */
.L_x_605:
        /* <DEDUP_REMOVED lines=9> */
.L_x_606:
        /* <DEDUP_REMOVED lines=9> */
.L_x_607:
        /* <DEDUP_REMOVED lines=9> */
.L_x_608:
        /* <DEDUP_REMOVED lines=9> */
.L_x_609:
[----:B------:R-:W-:-:S04]  /*2380*/  ISETP.GE.AND P6, PT, R53, UR12, PT ;  /* 0x0000000c35007c0c */ /* 0x000fc8000bfc6270 */
        /* <DEDUP_REMOVED lines=9> */
.L_x_610:
        /* <DEDUP_REMOVED lines=8> */
[----:B------:R-:W-:Y:S02]  /*24a0*/  LEA R71, R72, R71, 0x18 ;  /* 0x0000004748477211 */ /* 0x000fe400078ec0ff */
[----:B------:R-:W-:-:S07]  /*24b0*/  MOV R72, R0 ;  /* 0x0000000000487202 */ /* 0x000fce0000000f00 */
.L_x_646:
[----:B0-----:R-:W-:-:S04]  /*24c0*/  IMAD R73, R72, 0x44, R69 ;  /* 0x0000004448497824 */ /* 0x001fc800078e0245 */
[----:B------:R-:W-:-:S06]  /*24d0*/  IMAD R75, R21, 0x4, R73 ;  /* 0x00000004154b7824 */ /* 0x000fcc00078e0249 */
        /* <DEDUP_REMOVED lines=9> */
.L_x_655:
[----:B0-2---:R-:W-:-:S07]  /*2570*/  IMAD R74, R6, R73, RZ ;  /* 0x00000049064a7224 */ /* 0x005fce00078e02ff */
.L_x_614:
[----:B------:R-:W-:-:S13]  /*2580*/  ISETP.GE.AND P5, PT, R77, 0x2, PT ;  /* 0x000000024d00780c */ /* 0x000fda0003fa6270 */
[----:B------:R-:W-:Y:S05]  /*2590*/  @!P5 BRA `(.L_x_616) ;  /* 0x000000000010d947 */ /* 0x000fea0003800000 */
[----:B------:R-:W-:-:S03]  /*25a0*/  UMOV UR7, 0xffffffff ;  /* 0xffffffff00077882 */ /* 0x000fc60000000000 */
[----:B------:R-:W-:Y:S05]  /*25b0*/  BRA.DIV UR7, `(.L_x_617) ;  /* 0x0000001a079c7947 */ /* 0x000fea000b800000 */
[----:B0-----:R0:W0:Y:S02]  /*25c0*/  SHFL.IDX PT, R73, R75, R23, R4 ;  /* 0x000000174b497389 */ /* 0x00102400000e0004 */
.L_x_658:
[----:B0-----:R-:W-:-:S07]  /*25d0*/  IMAD R74, R7, R73, R74 ;  /* 0x00000049074a7224 */ /* 0x001fce00078e024a */
.L_x_616:
[----:B------:R-:W-:-:S13]  /*25e0*/  ISETP.GE.AND P4, PT, R77, 0x3, PT ;  /* 0x000000034d00780c */ /* 0x000fda0003f86270 */
[----:B------:R-:W-:Y:S05]  /*25f0*/  @!P4 BRA `(.L_x_618) ;  /* 0x000000000010c947 */ /* 0x000fea0003800000 */
[----:B------:R-:W-:-:S03]  /*2600*/  UMOV UR7, 0xffffffff ;  /* 0xffffffff00077882 */ /* 0x000fc60000000000 */
[----:B------:R-:W-:Y:S05]  /*2610*/  BRA.DIV UR7, `(.L_x_619) ;  /* 0x0000001a07a47947 */ /* 0x000fea000b800000 */
[----:B0-----:R0:W0:Y:S02]  /*2620*/  SHFL.IDX PT, R73, R75, R25, R4 ;  /* 0x000000194b497389 */ /* 0x00102400000e0004 */
.L_x_661:
[----:B01----:R-:W-:-:S07]  /*2630*/  IMAD R74, R8, R73, R74 ;  /* 0x00000049084a7224 */ /* 0x003fce00078e024a */
.L_x_618:
[----:B------:R-:W-:-:S13]  /*2640*/  ISETP.GE.AND P3, PT, R77, 0x4, PT ;  /* 0x000000044d00780c */ /* 0x000fda0003f66270 */
[----:B------:R-:W-:Y:S05]  /*2650*/  @!P3 BRA `(.L_x_620) ;  /* 0x000000000010b947 */ /* 0x000fea0003800000 */
[----:B------:R-:W-:-:S03]  /*2660*/  UMOV UR7, 0xffffffff ;  /* 0xffffffff00077882 */ /* 0x000fc60000000000 */
[----:B------:R-:W-:Y:S05]  /*2670*/  BRA.DIV UR7, `(.L_x_621) ;  /* 0x0000001a07ac7947 */ /* 0x000fea000b800000 */
[----:B0-----:R0:W0:Y:S02]  /*2680*/  SHFL.IDX PT, R73, R75, R27, R4 ;  /* 0x0000001b4b497389 */ /* 0x00102400000e0004 */
.L_x_664:
[----:B0--3--:R-:W-:-:S07]  /*2690*/  IMAD R74, R9, R73, R74 ;  /* 0x00000049094a7224 */ /* 0x009fce00078e024a */
.L_x_620:
[----:B------:R-:W-:-:S13]  /*26a0*/  ISETP.GE.AND P2, PT, R77, 0x5, PT ;  /* 0x000000054d00780c */ /* 0x000fda0003f46270 */
[----:B------:R-:W-:Y:S05]  /*26b0*/  @!P2 BRA `(.L_x_622) ;  /* 0x000000000010a947 */ /* 0x000fea0003800000 */
[----:B------:R-:W-:-:S03]  /*26c0*/  UMOV UR7, 0xffffffff ;  /* 0xffffffff00077882 */ /* 0x000fc60000000000 */
[----:B------:R-:W-:Y:S05]  /*26d0*/  BRA.DIV UR7, `(.L_x_623) ;  /* 0x0000001a07b47947 */ /* 0x000fea000b800000 */
[----:B0-----:R0:W0:Y:S02]  /*26e0*/  SHFL.IDX PT, R73, R75, R29, R4 ;  /* 0x0000001d4b497389 */ /* 0x00102400000e0004 */
.L_x_667:
[----:B0---4-:R-:W-:-:S07]  /*26f0*/  IMAD R74, R10, R73, R74 ;  /* 0x000000490a4a7224 */ /* 0x011fce00078e024a */
.L_x_622:
[----:B------:R-:W-:-:S13]  /*2700*/  ISETP.GE.AND P1, PT, R77, 0x6, PT ;  /* 0x000000064d00780c */ /* 0x000fda0003f26270 */
[----:B------:R-:W-:Y:S05]  /*2710*/  @!P1 BRA `(.L_x_624) ;  /* 0x0000000000109947 */ /* 0x000fea0003800000 */
[----:B------:R-:W-:-:S03]  /*2720*/  UMOV UR7, 0xffffffff ;  /* 0xffffffff00077882 */ /* 0x000fc60000000000 */
[----:B------:R-:W-:Y:S05]  /*2730*/  BRA.DIV UR7, `(.L_x_625) ;  /* 0x0000001a07bc7947 */ /* 0x000fea000b800000 */
[----:B0-----:R0:W0:Y:S02]  /*2740*/  SHFL.IDX PT, R73, R75, R31, R4 ;  /* 0x0000001f4b497389 */ /* 0x00102400000e0004 */
.L_x_670:
[----:B0-----:R-:W-:-:S07]  /*2750*/  IMAD R74, R11, R73, R74 ;  /* 0x000000490b4a7224 */ /* 0x001fce00078e024a */
.L_x_624:
[----:B------:R-:W-:-:S13]  /*2760*/  ISETP.GE.AND P6, PT, R77, 0x7, PT ;  /* 0x000000074d00780c */ /* 0x000fda0003fc6270 */
[----:B------:R-:W-:Y:S05]  /*2770*/  @!P6 BRA `(.L_x_626) ;  /* 0x000000000010e947 */ /* 0x000fea0003800000 */
[----:B------:R-:W-:-:S03]  /*2780*/  UMOV UR7, 0xffffffff ;  /* 0xffffffff00077882 */ /* 0x000fc60000000000 */
[----:B------:R-:W-:Y:S05]  /*2790*/  BRA.DIV UR7, `(.L_x_627) ;  /* 0x0000001a07c47947 */ /* 0x000fea000b800000 */
[----:B0-----:R0:W0:Y:S02]  /*27a0*/  SHFL.IDX PT, R73, R75, R33, R4 ;  /* 0x000000214b497389 */ /* 0x00102400000e0004 */
.L_x_673:
[----:B0-----:R-:W-:-:S07]  /*27b0*/  IMAD R74, R12, R73, R74 ;  /* 0x000000490c4a7224 */ /* 0x001fce00078e024a */
.L_x_626:
[----:B------:R-:W-:-:S13]  /*27c0*/  ISETP.GE.AND P6, PT, R77, 0x8, PT ;  /* 0x000000084d00780c */ /* 0x000fda0003fc6270 */
[----:B------:R-:W-:Y:S05]  /*27d0*/  @!P6 BRA `(.L_x_628) ;  /* 0x000000000010e947 */ /* 0x000fea0003800000 */
[----:B------:R-:W-:-:S03]  /*27e0*/  UMOV UR7, 0xffffffff ;  /* 0xffffffff00077882 */ /* 0x000fc60000000000 */
[----:B------:R-:W-:Y:S05]  /*27f0*/  BRA.DIV UR7, `(.L_x_629) ;  /* 0x0000001a07cc7947 */ /* 0x000fea000b800000 */
[----:B0-----:R0:W0:Y:S02]  /*2800*/  SHFL.IDX PT, R73, R75, R35, R4 ;  /* 0x000000234b497389 */ /* 0x00102400000e0004 */
.L_x_676:
[----:B0-----:R-:W-:-:S07]  /*2810*/  IMAD R74, R13, R73, R74 ;  /* 0x000000490d4a7224 */ /* 0x001fce00078e024a */
.L_x_628:
[----:B------:R-:W-:-:S13]  /*2820*/  ISETP.GE.AND P6, PT, R77, 0x9, PT ;  /* 0x000000094d00780c */ /* 0x000fda0003fc6270 */
[----:B------:R-:W-:Y:S05]  /*2830*/  @!P6 BRA `(.L_x_630) ;  /* 0x000000000010e947 */ /* 0x000fea0003800000 */
[----:B------:R-:W-:-:S03]  /*2840*/  UMOV UR7, 0xffffffff ;  /* 0xffffffff00077882 */ /* 0x000fc60000000000 */
[----:B------:R-:W-:Y:S05]  /*2850*/  BRA.DIV UR7, `(.L_x_631) ;  /* 0x0000001a07d47947 */ /* 0x000fea000b800000 */
[----:B0-----:R0:W0:Y:S02]  /*2860*/  SHFL.IDX PT, R73, R75, R37, R4 ;  /* 0x000000254b497389 */ /* 0x00102400000e0004 */
.L_x_679:
[----:B0-----:R-:W-:-:S07]  /*2870*/  IMAD R74, R14, R73, R74 ;  /* 0x000000490e4a7224 */ /* 0x001fce00078e024a */
.L_x_630:
[----:B------:R-:W-:-:S13]  /*2880*/  ISETP.GE.AND P6, PT, R77, 0xa, PT ;  /* 0x0000000a4d00780c */ /* 0x000fda0003fc6270 */
[----:B------:R-:W-:Y:S05]  /*2890*/  @!P6 BRA `(.L_x_632) ;  /* 0x000000000010e947 */ /* 0x000fea0003800000 */
[----:B------:R-:W-:-:S03]  /*28a0*/  UMOV UR7, 0xffffffff ;  /* 0xffffffff00077882 */ /* 0x000fc60000000000 */
[----:B------:R-:W-:Y:S05]  /*28b0*/  BRA.DIV UR7, `(.L_x_633) ;  /* 0x0000001a07dc7947 */ /* 0x000fea000b800000 */
[----:B0-----:R0:W0:Y:S02]  /*28c0*/  SHFL.IDX PT, R73, R75, R39, R4 ;  /* 0x000000274b497389 */ /* 0x00102400000e0004 */
.L_x_682:
[----:B0-----:R-:W-:-:S07]  /*28d0*/  IMAD R74, R15, R73, R74 ;  /* 0x000000490f4a7224 */ /* 0x001fce00078e024a */
.L_x_632:
[----:B------:R-:W-:-:S13]  /*28e0*/  ISETP.GE.AND P6, PT, R77, 0xb, PT ;  /* 0x0000000b4d00780c */ /* 0x000fda0003fc6270 */
[----:B------:R-:W-:Y:S05]  /*28f0*/  @!P6 BRA `(.L_x_634) ;  /* 0x000000000010e947 */ /* 0x000fea0003800000 */
[----:B------:R-:W-:-:S03]  /*2900*/  UMOV UR7, 0xffffffff ;  /* 0xffffffff00077882 */ /* 0x000fc60000000000 */
[----:B------:R-:W-:Y:S05]  /*2910*/  BRA.DIV UR7, `(.L_x_635) ;  /* 0x0000001a07e47947 */ /* 0x000fea000b800000 */
[----:B0-----:R0:W0:Y:S02]  /*2920*/  SHFL.IDX PT, R73, R75, R41, R4 ;  /* 0x000000294b497389 */ /* 0x00102400000e0004 */
.L_x_685:
[----:B0-----:R-:W-:-:S07]  /*2930*/  IMAD R74, R16, R73, R74 ;  /* 0x00000049104a7224 */ /* 0x001fce00078e024a */
.L_x_634:
[----:B------:R-:W-:-:S13]  /*2940*/  ISETP.GE.AND P6, PT, R77, 0xc, PT ;  /* 0x0000000c4d00780c */ /* 0x000fda0003fc6270 */
[----:B------:R-:W-:Y:S05]  /*2950*/  @!P6 BRA `(.L_x_636) ;  /* 0x000000000010e947 */ /* 0x000fea0003800000 */
[----:B------:R-:W-:-:S03]  /*2960*/  UMOV UR7, 0xffffffff ;  /* 0xffffffff00077882 */ /* 0x000fc60000000000 */
[----:B------:R-:W-:Y:S05]  /*2970*/  BRA.DIV UR7, `(.L_x_637) ;  /* 0x0000001a07ec7947 */ /* 0x000fea000b800000 */
[----:B0-----:R0:W0:Y:S02]  /*2980*/  SHFL.IDX PT, R73, R75, R43, R4 ;  /* 0x0000002b4b497389 */ /* 0x00102400000e0004 */
.L_x_688:
[----:B0-----:R-:W-:-:S07]  /*2990*/  IMAD R74, R17, R73, R74 ;  /* 0x00000049114a7224 */ /* 0x001fce00078e024a */
.L_x_636:
[----:B------:R-:W-:-:S13]  /*29a0*/  ISETP.GE.AND P6, PT, R77, 0xd, PT ;  /* 0x0000000d4d00780c */ /* 0x000fda0003fc6270 */
[----:B------:R-:W-:Y:S05]  /*29b0*/  @!P6 BRA `(.L_x_638) ;  /* 0x000000000010e947 */ /* 0x000fea0003800000 */
[----:B------:R-:W-:-:S03]  /*29c0*/  UMOV UR7, 0xffffffff ;  /* 0xffffffff00077882 */ /* 0x000fc60000000000 */
[----:B------:R-:W-:Y:S05]  /*29d0*/  BRA.DIV UR7, `(.L_x_639) ;  /* 0x0000001a07f47947 */ /* 0x000fea000b800000 */
[----:B0-----:R0:W0:Y:S02]  /*29e0*/  SHFL.IDX PT, R73, R75, R45, R4 ;  /* 0x0000002d4b497389 */ /* 0x00102400000e0004 */
.L_x_691:
[----:B0-----:R-:W-:-:S07]  /*29f0*/  IMAD R74, R18, R73, R74 ;  /* 0x00000049124a7224 */ /* 0x001fce00078e024a */
.L_x_638:
[----:B------:R-:W-:-:S13]  /*2a00*/  ISETP.GE.AND P6, PT, R77, 0xe, PT ;  /* 0x0000000e4d00780c */ /* 0x000fda0003fc6270 */
[----:B------:R-:W-:Y:S05]  /*2a10*/  @!P6 BRA `(.L_x_640) ;  /* 0x000000000010e947 */ /* 0x000fea0003800000 */
[----:B------:R-:W-:-:S03]  /*2a20*/  UMOV UR7, 0xffffffff ;  /* 0xffffffff00077882 */ /* 0x000fc60000000000 */
[----:B------:R-:W-:Y:S05]  /*2a30*/  BRA.DIV UR7, `(.L_x_641) ;  /* 0x0000001a07fc7947 */ /* 0x000fea000b800000 */
[----:B0-----:R0:W0:Y:S02]  /*2a40*/  SHFL.IDX PT, R73, R75, R47, R4 ;  /* 0x0000002f4b497389 */ /* 0x00102400000e0004 */
.L_x_694:
[----:B0-----:R-:W-:-:S07]  /*2a50*/  IMAD R74, R19, R73, R74 ;  /* 0x00000049134a7224 */ /* 0x001fce00078e024a */
.L_x_640:
[----:B------:R-:W-:-:S13]  /*2a60*/  ISETP.GE.AND P6, PT, R77, 0xf, PT ;  /* 0x0000000f4d00780c */ /* 0x000fda0003fc6270 */
[----:B------:R-:W-:Y:S05]  /*2a70*/  @!P6 BRA `(.L_x_642) ;  /* 0x000000000010e947 */ /* 0x000fea0003800000 */
[----:B------:R-:W-:-:S03]  /*2a80*/  UMOV UR7, 0xffffffff ;  /* 0xffffffff00077882 */ /* 0x000fc60000000000 */
[----:B------:R-:W-:Y:S05]  /*2a90*/  BRA.DIV UR7, `(.L_x_643) ;  /* 0x0000001e07047947 */ /* 0x000fea000b800000 */
[----:B0-----:R0:W0:Y:S02]  /*2aa0*/  SHFL.IDX PT, R73, R75, R49, R4 ;  /* 0x000000314b497389 */ /* 0x00102400000e0004 */
.L_x_697:
[----:B0-----:R-:W-:-:S07]  /*2ab0*/  IMAD R74, R20, R73, R74 ;  /* 0x00000049144a7224 */ /* 0x001fce00078e024a */
.L_x_642:
[----:B------:R-:W-:-:S13]  /*2ac0*/  ISETP.GE.AND P6, PT, R77, 0x10, PT ;  /* 0x000000104d00780c */ /* 0x000fda0003fc6270 */
[----:B------:R-:W-:Y:S05]  /*2ad0*/  @!P6 BRA `(.L_x_644) ;  /* 0x000000040000e947 */ /* 0x000fea0003800000 */
[----:B------:R-:W-:-:S03]  /*2ae0*/  UMOV UR7, 0xffffffff ;  /* 0xffffffff00077882 */ /* 0x000fc60000000000 */
[----:B------:R-:W-:Y:S05]  /*2af0*/  BRA.DIV UR7, `(.L_x_645) ;  /* 0x0000001e070c7947 */ /* 0x000fea000b800000 */
[----:B0-----:R0:W0:Y:S02]  /*2b00*/  SHFL.IDX PT, R75, R75, R51, R4 ;  /* 0x000000334b4b7389 */ /* 0x00102400000e0004 */
.L_x_700:
[----:B0-----:R-:W-:Y:S01]  /*2b10*/  IMAD R74, R5, R75, R74 ;  /* 0x0000004b054a7224 */ /* 0x001fe200078e024a */
[----:B------:R-:W-:Y:S06]  /*2b20*/  BRA `(.L_x_644) ;  /* 0x0000000000ec7947 */ /* 0x000fec0003800000 */
.L_x_613:
[----:B------:R-:W5:Y:S01]  /*2b30*/  LDC R82, c[0x0][0x3ac] ;  /* 0x0000eb00ff527b82 */ /* 0x000f620000000800 */
[----:B0-2---:R-:W-:Y:S01]  /*2b40*/  IMAD R74, R6, R75, RZ ;  /* 0x0000004b064a7224 */ /* 0x005fe200078e02ff */
[----:B------:R-:W-:Y:S01]  /*2b50*/  @P4 LEA R77, R54, R73, 0x2 ;  /* 0x00000049364d4211 */ /* 0x000fe200078e10ff */
[--C-:B------:R-:W-:Y:S02]  /*2b60*/  @P5 IMAD R75, R52, 0x4, R73.reuse ;  /* 0x00000004344b5824 */ /* 0x100fe400078e0249 */
[--C-:B------:R-:W-:Y:S02]  /*2b70*/  @P3 IMAD R78, R56, 0x4, R73.reuse ;  /* 0x00000004384e3824 */ /* 0x100fe400078e0249 */
[--C-:B------:R-:W-:Y:S01]  /*2b80*/  @P2 IMAD R79, R57, 0x4, R73.reuse ;  /* 0x00000004394f2824 */ /* 0x100fe200078e0249 */
[----:B------:R-:W-:Y:S01]  /*2b90*/  @P4 LDS R77, [R77+0x8] ;  /* 0x000008004d4d4984 */ /* 0x000fe20000000800 */
[----:B------:R-:W-:-:S03]  /*2ba0*/  @P1 IMAD R80, R58, 0x4, R73 ;  /* 0x000000043a501824 */ /* 0x000fc600078e0249 */
[----:B------:R-:W0:Y:S04]  /*2bb0*/  @P5 LDS R75, [R75+0x4] ;  /* 0x000004004b4b5984 */ /* 0x000e280000000800 */
[----:B------:R-:W3:Y:S04]  /*2bc0*/  @P3 LDS R78, [R78+0xc] ;  /* 0x00000c004e4e3984 */ /* 0x000ee80000000800 */
[----:B------:R-:W4:Y:S01]  /*2bd0*/  @P2 LDS R79, [R79+0x10] ;  /* 0x000010004f4f2984 */ /* 0x000f220000000800 */
[----:B-----5:R-:W-:-:S03]  /*2be0*/  ISETP.GT.AND P6, PT, R82, RZ, PT ;  /* 0x000000ff5200720c */ /* 0x020fc60003fc4270 */
[----:B------:R-:W2:Y:S01]  /*2bf0*/  @P1 LDS R80, [R80+0x14] ;  /* 0x0000140050501984 */ /* 0x000ea20000000800 */
[----:B------:R-:W-:Y:S02]  /*2c00*/  SEL R74, R74, RZ, P6 ;  /* 0x000000ff4a4a7207 */ /* 0x000fe40003000000 */
[----:B------:R-:W-:-:S13]  /*2c10*/  ISETP.GE.AND P6, PT, R82, 0x7, PT ;  /* 0x000000075200780c */ /* 0x000fda0003fc6270 */
[----:B------:R-:W-:-:S06]  /*2c20*/  @P6 LEA R81, R59, R73, 0x2 ;  /* 0x000000493b516211 */ /* 0x000fcc00078e10ff */
[----:B------:R-:W5:Y:S01]  /*2c30*/  @P6 LDS R81, [R81+0x18] ;  /* 0x0000180051516984 */ /* 0x000f620000000800 */
[----:B0-----:R-:W-:-:S04]  /*2c40*/  @P5 IMAD R74, R7, R75, R74 ;  /* 0x0000004b074a5224 */ /* 0x001fc800078e024a */
[----:B-1----:R-:W-:-:S04]  /*2c50*/  @P4 IMAD R74, R8, R77, R74 ;  /* 0x0000004d084a4224 */ /* 0x002fc800078e024a */
[----:B---3--:R-:W-:-:S04]  /*2c60*/  @P3 IMAD R74, R9, R78, R74 ;  /* 0x0000004e094a3224 */ /* 0x008fc800078e024a */
[----:B----4-:R-:W-:-:S04]  /*2c70*/  @P2 IMAD R74, R10, R79, R74 ;  /* 0x0000004f0a4a2224 */ /* 0x010fc800078e024a */
[----:B--2---:R-:W-:-:S04]  /*2c80*/  @P1 IMAD R74, R11, R80, R74 ;  /* 0x000000500b4a1224 */ /* 0x004fc800078e024a */
[----:B-----5:R-:W-:Y:S01]  /*2c90*/  @P6 IMAD R74, R12, R81, R74 ;  /* 0x000000510c4a6224 */ /* 0x020fe200078e024a */
        /* <DEDUP_REMOVED lines=35> */
[----:B0-----:R-:W-:-:S07]  /*2ed0*/  @P6 IMAD R74, R5, R73, R74 ;  /* 0x00000049054a6224 */ /* 0x001fce00078e024a */
.L_x_644:
[C---:B------:R-:W-:Y:S01]  /*2ee0*/  IMAD R78, R72.reuse, UR12, R70 ;  /* 0x0000000c484e7c24 */ /* 0x040fe2000f8e0246 */
[----:B------:R-:W5:Y:S01]  /*2ef0*/  LDCU UR7, c[0x0][0x3a8] ;  /* 0x00007500ff0777ac */ /* 0x000f620008000800 */
[----:B------:R-:W-:Y:S02]  /*2f00*/  IADD3 R72, PT, PT, R72, UR6, RZ ;  /* 0x0000000648487c10 */ /* 0x000fe4000fffe0ff */
[----:B------:R-:W-:-:S05]  /*2f10*/  IMAD R78, R78, 0x4, R71 ;  /* 0x000000044e4e7824 */ /* 0x000fca00078e0247 */
[----:B------:R-:W0:Y:S01]  /*2f20*/  LDS R73, [R78] ;  /* 0x000000004e497984 */ /* 0x000e220000000800 */
[----:B-----5:R-:W-:Y:S01]  /*2f30*/  ISETP.GE.AND P6, PT, R72, UR7, PT ;  /* 0x0000000748007c0c */ /* 0x020fe2000bfc6270 */
[----:B0-----:R-:W-:-:S05]  /*2f40*/  IMAD.IADD R73, R73, 0x1, R74 ;  /* 0x0000000149497824 */ /* 0x001fca00078e024a */
[----:B------:R0:W-:Y:S07]  /*2f50*/  STS [R78], R73 ;  /* 0x000000494e007388 */ /* 0x0001ee0000000800 */
[----:B------:R-:W-:Y:S05]  /*2f60*/  @!P6 BRA `(.L_x_646) ;  /* 0xfffffff40054e947 */ /* 0x000fea000383ffff */
.L_x_612:
[----:B------:R-:W-:Y:S05]  /*2f70*/  BSYNC B0 ;  /* 0x0000000000007941 */ /* 0x000fea0003800000 */
.L_x_611:
[----:B------:R-:W-:-:S13]  /*2f80*/  ISETP.NE.AND P6, PT, R76, RZ, PT ;  /* 0x000000ff4c00720c */ /* 0x000fda0003fc5270 */
[----:B------:R-:W-:Y:S05]  /*2f90*/  @!P6 BRA `(.L_x_647) ;  /* 0xffffffe800bce947 */ /* 0x000fea000383ffff */
.L_x_595:
[----:B------:R-:W5:Y:S01]  /*2fa0*/  S2R R30, SR_TID.X ;  /* 0x00000000001e7919 */ /* 0x000f620000002100 */
[----:B------:R-:W-:Y:S05]  /*2fb0*/  WARPSYNC.ALL ;  /* 0x0000000000007948 */ /* 0x000fea0003800000 */
[----:B------:R-:W-:Y:S01]  /*2fc0*/  ISETP.NE.AND P3, PT, R3, 0x2, PT ;  /* 0x000000020300780c */ /* 0x000fe20003f65270 */
[----:B------:R-:W0:Y:S01]  /*2fd0*/  LDC R24, c[0x0][0x3ac] ;  /* 0x0000eb00ff187b82 */ /* 0x000e220000000800 */
[----:B------:R-:W1:Y:S01]  /*2fe0*/  LDCU UR8, c[0x0][0x384] ;  /* 0x00007080ff0877ac */ /* 0x000e620008000800 */
[----:B------:R-:W-:Y:S06]  /*2ff0*/  BSSY.RECONVERGENT B0, `(.L_x_648) ;  /* 0x0000079000007945 */ /* 0x000fec0003800200 */
[----:B------:R-:W2:Y:S08]  /*3000*/  LDC R29, c[0x0][0x388] ;  /* 0x0000e200ff1d7b82 */ /* 0x000eb00000000800 */
[----:B------:R-:W3:Y:S01]  /*3010*/  S2UR UR7, SR_CTAID.X ;  /* 0x00000000000779c3 */ /* 0x000ee20000002500 */
[----:B0-----:R-:W-:-:S04]  /*3020*/  IABS R25, R24 ;  /* 0x0000001800197213 */ /* 0x001fc80000000000 */
[----:B------:R-:W0:Y:S01]  /*3030*/  I2F.RP R21, R25 ;  /* 0x0000001900157306 */ /* 0x000e220000209400 */
[----:B--2---:R-:W-:Y:S01]  /*3040*/  IABS R28, R29 ;  /* 0x0000001d001c7213 */ /* 0x004fe20000000000 */
[----:B---3--:R-:W-:-:S06]  /*3050*/  UIMAD UR7, UR12, UR7, URZ ;  /* 0x000000070c0772a4 */ /* 0x008fcc000f8e02ff */
[----:B0-----:R-:W0:Y:S01]  /*3060*/  MUFU.RCP R21, R21 ;  /* 0x0000001500157308 */ /* 0x001e220000001000 */
[----:B-1----:R-:W-:Y:S01]  /*3070*/  UIMAD UR7, UR5, UR8, UR7 ;  /* 0x00000008050772a4 */ /* 0x002fe2000f8e0207 */
[----:B0-----:R-:W-:-:S06]  /*3080*/  VIADD R26, R21, 0xffffffe ;  /* 0x0ffffffe151a7836 */ /* 0x001fcc0000000000 */
[----:B------:R-:W0:Y:S02]  /*3090*/  F2I.FTZ.U32.TRUNC.NTZ R23, R26 ;  /* 0x0000001a00177305 */ /* 0x000e24000021f000 */
[----:B0-----:R-:W-:-:S04]  /*30a0*/  IMAD.MOV R22, RZ, RZ, -R23 ;  /* 0x000000ffff167224 */ /* 0x001fc800078e0a17 */
[----:B------:R-:W-:Y:S02]  /*30b0*/  IMAD R27, R22, R25, RZ ;  /* 0x00000019161b7224 */ /* 0x000fe400078e02ff */
[----:B------:R-:W-:-:S04]  /*30c0*/  IMAD.MOV.U32 R22, RZ, RZ, RZ ;  /* 0x000000ffff167224 */ /* 0x000fc800078e00ff */
[----:B------:R-:W-:Y:S01]  /*30d0*/  IMAD.HI.U32 R27, R23, R27, R22 ;  /* 0x0000001b171b7227 */ /* 0x000fe200078e0016 */
[----:B------:R-:W-:-:S05]  /*30e0*/  MOV R22, R28 ;  /* 0x0000001c00167202 */ /* 0x000fca0000000f00 */
[----:B------:R-:W-:-:S04]  /*30f0*/  IMAD.HI.U32 R21, R27, R22, RZ ;  /* 0x000000161b157227 */ /* 0x000fc800078e00ff */
[----:B------:R-:W-:Y:S02]  /*3100*/  IMAD.MOV R23, RZ, RZ, -R21 ;  /* 0x000000ffff177224 */ /* 0x000fe400078e0a15 */
[----:B-----5:R-:W-:Y:S02]  /*3110*/  IMAD.MOV.U32 R27, RZ, RZ, R30 ;  /* 0x000000ffff1b7224 */ /* 0x020fe400078e001e */
        /* <DEDUP_REMOVED lines=9> */
[----:B------:R-:W-:-:S06]  /*31b0*/  @P0 IADD3 R21, PT, PT, R21, 0x1, RZ ;  /* 0x0000000115150810 */ /* 0x000fcc0007ffe0ff */
[----:B------:R-:W-:Y:S01]  /*31c0*/  @!P2 IMAD.MOV R21, RZ, RZ, -R21 ;  /* 0x000000ffff15a224 */ /* 0x000fe200078e0a15 */
[----:B------:R-:W-:Y:S01]  /*31d0*/  @!P1 LOP3.LUT R21, RZ, R24, RZ, 0x33, !PT ;  /* 0x00000018ff159212 */ /* 0x000fe200078e33ff */
[----:B------:R-:W-:Y:S06]  /*31e0*/  @!P3 BRA `(.L_x_649) ;  /* 0x000000040064b947 */ /* 0x000fec0003800000 */
[----:B------:R-:W-:Y:S01]  /*31f0*/  IABS R28, UR12 ;  /* 0x0000000c001c7c13 */ /* 0x000fe20008000000 */
[----:B------:R-:W0:Y:S01]  /*3200*/  S2UR UR9, SR_CgaCtaId ;  /* 0x00000000000979c3 */ /* 0x000e220000008800 */
[----:B------:R-:W-:Y:S01]  /*3210*/  IABS R26, UR12 ;  /* 0x0000000c001a7c13 */ /* 0x000fe20008000000 */
[----:B------:R-:W-:Y:S01]  /*3220*/  UMOV UR8, 0x400 ;  /* 0x0000040000087882 */ /* 0x000fe20000000000 */
[----:B------:R-:W1:Y:S01]  /*3230*/  I2F.RP R24, R28 ;  /* 0x0000001c00187306 */ /* 0x000e620000209400 */
[----:B------:R-:W-:Y:S01]  /*3240*/  IABS R27, R30 ;  /* 0x0000001e001b7213 */ /* 0x000fe20000000000 */
[----:B------:R-:W-:Y:S01]  /*3250*/  UIADD3 UR8, UPT, UPT, UR8, 0x1480, URZ ;  /* 0x0000148008087890 */ /* 0x000fe2000fffe0ff */
[----:B------:R-:W-:Y:S01]  /*3260*/  IMAD.MOV R33, RZ, RZ, -R26 ;  /* 0x000000ffff217224 */ /* 0x000fe200078e0a1a */
[----:B------:R-:W-:-:S04]  /*3270*/  LOP3.LUT R29, RZ, UR12, RZ, 0x33, !PT ;  /* 0x0000000cff1d7c12 */ /* 0x000fc8000f8e33ff */
[----:B-1----:R-:W1:Y:S01]  /*3280*/  MUFU.RCP R24, R24 ;  /* 0x0000001800187308 */ /* 0x002e620000001000 */
[----:B0-----:R-:W-:-:S06]  /*3290*/  ULEA UR8, UR9, UR8, 0x18 ;  /* 0x0000000809087291 */ /* 0x001fcc000f8ec0ff */
[----:B------:R-:W-:Y:S01]  /*32a0*/  LEA R32, R30, UR8, 0x2 ;  /* 0x000000081e207c11 */ /* 0x000fe2000f8e10ff */
[----:B-1----:R-:W-:-:S04]  /*32b0*/  VIADD R22, R24, 0xffffffe ;  /* 0x0ffffffe18167836 */ /* 0x002fc80000000000 */
[----:B------:R-:W0:Y:S01]  /*32c0*/  LDS R31, [R32] ;  /* 0x00000000201f7984 */ /* 0x000e220000000800 */
[----:B------:R1:W2:Y:S02]  /*32d0*/  F2I.FTZ.U32.TRUNC.NTZ R23, R22 ;  /* 0x0000001600177305 */ /* 0x0002a4000021f000 */
[----:B-1----:R-:W-:Y:S01]  /*32e0*/  IMAD.MOV.U32 R22, RZ, RZ, RZ ;  /* 0x000000ffff167224 */ /* 0x002fe200078e00ff */
[----:B--2---:R-:W-:-:S05]  /*32f0*/  IADD3 R25, PT, PT, RZ, -R23, RZ ;  /* 0x80000017ff197210 */ /* 0x004fca0007ffe0ff */
[----:B------:R-:W-:-:S04]  /*3300*/  IMAD R25, R25, R28, RZ ;  /* 0x0000001c19197224 */ /* 0x000fc800078e02ff */
[----:B------:R-:W-:-:S04]  /*3310*/  IMAD.HI.U32 R26, R23, R25, R22 ;  /* 0x00000019171a7227 */ /* 0x000fc800078e0016 */
[----:B------:R-:W-:Y:S02]  /*3320*/  IMAD.MOV.U32 R23, RZ, RZ, R27 ;  /* 0x000000ffff177224 */ /* 0x000fe400078e001b */
[----:B------:R-:W-:Y:S02]  /*3330*/  VIADD R27, R30, UR13 ;  /* 0x0000000d1e1b7c36 */ /* 0x000fe40008000000 */
[----:B------:R-:W-:-:S04]  /*3340*/  IMAD.HI.U32 R22, R26, R23, RZ ;  /* 0x000000171a167227 */ /* 0x000fc800078e00ff */
[----:B------:R-:W-:-:S05]  /*3350*/  IMAD R23, R22, R33, R23 ;  /* 0x0000002116177224 */ /* 0x000fca00078e0217 */
[----:B------:R-:W-:-:S13]  /*3360*/  ISETP.GT.U32.AND P1, PT, R28, R23, PT ;  /* 0x000000171c00720c */ /* 0x000fda0003f24070 */
[-C--:B------:R-:W-:Y:S01]  /*3370*/  @!P1 IADD3 R23, PT, PT, R23, -R28.reuse, RZ ;  /* 0x8000001c17179210 */ /* 0x080fe20007ffe0ff */
[----:B------:R-:W-:Y:S01]  /*3380*/  @!P1 VIADD R22, R22, 0x1 ;  /* 0x0000000116169836 */ /* 0x000fe20000000000 */
[----:B------:R-:W-:Y:S02]  /*3390*/  ISETP.NE.AND P1, PT, R3, 0x3, PT ;  /* 0x000000030300780c */ /* 0x000fe40003f25270 */
[----:B------:R-:W-:Y:S02]  /*33a0*/  ISETP.GE.U32.AND P0, PT, R23, R28, PT ;  /* 0x0000001c1700720c */ /* 0x000fe40003f06070 */
[----:B------:R-:W-:-:S04]  /*33b0*/  LOP3.LUT R23, R30, UR12, RZ, 0x3c, !PT ;  /* 0x0000000c1e177c12 */ /* 0x000fc8000f8e3cff */
[----:B------:R-:W-:-:S07]  /*33c0*/  ISETP.GE.AND P2, PT, R23, RZ, PT ;  /* 0x000000ff1700720c */ /* 0x000fce0003f46270 */
[----:B------:R-:W-:Y:S01]  /*33d0*/  @P0 VIADD R22, R22, 0x1 ;  /* 0x0000000116160836 */ /* 0x000fe20000000000 */
[----:B------:R-:W-:-:S03]  /*33e0*/  ISETP.NE.AND P0, PT, RZ, UR12, PT ;  /* 0x0000000cff007c0c */ /* 0x000fc6000bf05270 */
[----:B------:R-:W-:Y:S02]  /*33f0*/  IMAD.MOV.U32 R24, RZ, RZ, R22 ;  /* 0x000000ffff187224 */ /* 0x000fe400078e0016 */
[----:B------:R-:W1:Y:S03]  /*3400*/  LDC.64 R22, c[0x0][0x3a0] ;  /* 0x0000e800ff167b82 */ /* 0x000e660000000a00 */
[----:B------:R-:W-:-:S04]  /*3410*/  @!P2 IADD3 R24, PT, PT, -R24, RZ, RZ ;  /* 0x000000ff1818a210 */ /* 0x000fc80007ffe1ff */
[----:B------:R-:W-:-:S05]  /*3420*/  SEL R24, R29, R24, !P0 ;  /* 0x000000181d187207 */ /* 0x000fca0004000000 */
[----:B------:R-:W-:Y:S02]  /*3430*/  IMAD.MOV R25, RZ, RZ, -R24 ;  /* 0x000000ffff197224 */ /* 0x000fe400078e0a18 */
[----:B------:R-:W-:Y:S02]  /*3440*/  IMAD R24, R21, R24, UR7 ;  /* 0x0000000715187e24 */ /* 0x000fe4000f8e0218 */
[----:B------:R-:W-:-:S04]  /*3450*/  IMAD R25, R25, UR12, R30 ;  /* 0x0000000c19197c24 */ /* 0x000fc8000f8e021e */
[----:B------:R-:W-:-:S04]  /*3460*/  IMAD.IADD R25, R24, 0x1, R25 ;  /* 0x0000000118197824 */ /* 0x000fc800078e0219 */
[----:B-1----:R-:W-:-:S05]  /*3470*/  IMAD.WIDE R24, R25, 0x4, R22 ;  /* 0x0000000419187825 */ /* 0x002fca00078e0216 */
[----:B0-----:R0:W-:Y:S01]  /*3480*/  STG.E desc[UR10][R24.64], R31 ;  /* 0x0000001f18007986 */ /* 0x0011e2000c10190a */
[----:B------:R-:W-:Y:S05]  /*3490*/  @!P1 BRA `(.L_x_649) ;  /* 0x0000000000b89947 */ /* 0x000fea0003800000 */
[----:B0-----:R-:W-:Y:S01]  /*34a0*/  IABS R25, R27 ;  /* 0x0000001b00197213 */ /* 0x001fe20000000000 */
[----:B------:R-:W-:-:S04]  /*34b0*/  IMAD.U32 R31, RZ, RZ, UR13 ;  /* 0x0000000dff1f7e24 */ /* 0x000fc8000f8e00ff */
[----:B------:R-:W-:-:S04]  /*34c0*/  IMAD.HI.U32 R24, R26, R25, RZ ;  /* 0x000000191a187227 */ /* 0x000fc800078e00ff */
[----:B------:R-:W-:Y:S02]  /*34d0*/  IMAD R25, R24, R33, R25 ;  /* 0x0000002118197224 */ /* 0x000fe400078e0219 */
[----:B------:R-:W-:-:S03]  /*34e0*/  IMAD R32, R31, 0x4, R32 ;  /* 0x000000041f207824 */ /* 0x000fc600078e0220 */
[----:B------:R-:W-:Y:S02]  /*34f0*/  ISETP.GT.U32.AND P2, PT, R28, R25, PT ;  /* 0x000000191c00720c */ /* 0x000fe40003f44070 */
[----:B------:R-:W0:Y:S11]  /*3500*/  LDS R31, [R32] ;  /* 0x00000000201f7984 */ /* 0x000e360000000800 */
[----:B------:R-:W-:Y:S01]  /*3510*/  @!P2 IADD3 R25, PT, PT, R25, -R28, RZ ;  /* 0x8000001c1919a210 */ /* 0x000fe20007ffe0ff */
[----:B------:R-:W-:-:S03]  /*3520*/  @!P2 VIADD R24, R24, 0x1 ;  /* 0x000000011818a836 */ /* 0x000fc60000000000 */
[----:B------:R-:W-:Y:S02]  /*3530*/  ISETP.GE.U32.AND P1, PT, R25, R28, PT ;  /* 0x0000001c1900720c */ /* 0x000fe40003f26070 */
[----:B------:R-:W-:-:S04]  /*3540*/  LOP3.LUT R25, R27, UR12, RZ, 0x3c, !PT ;  /* 0x0000000c1b197c12 */ /* 0x000fc8000f8e3cff */
[----:B------:R-:W-:-:S07]  /*3550*/  ISETP.GE.AND P3, PT, R25, RZ, PT ;  /* 0x000000ff1900720c */ /* 0x000fce0003f66270 */
[----:B------:R-:W-:Y:S02]  /*3560*/  @P1 IADD3 R24, PT, PT, R24, 0x1, RZ ;  /* 0x0000000118181810 */ /* 0x000fe40007ffe0ff */
[----:B------:R-:W-:-:S04]  /*3570*/  ISETP.NE.AND P1, PT, R3, RZ, PT ;  /* 0x000000ff0300720c */ /* 0x000fc80003f25270 */
[----:B------:R-:W-:-:S05]  /*3580*/  @!P3 IMAD.MOV R24, RZ, RZ, -R24 ;  /* 0x000000ffff18b224 */ /* 0x000fca00078e0a18 */
[----:B------:R-:W-:-:S05]  /*3590*/  SEL R24, R29, R24, !P0 ;  /* 0x000000181d187207 */ /* 0x000fca0004000000 */
[----:B------:R-:W-:Y:S02]  /*35a0*/  IMAD.MOV R25, RZ, RZ, -R24 ;  /* 0x000000ffff197224 */ /* 0x000fe400078e0a18 */
[----:B------:R-:W-:Y:S02]  /*35b0*/  IMAD R24, R21, R24, UR7 ;  /* 0x0000000715187e24 */ /* 0x000fe4000f8e0218 */
[----:B------:R-:W-:Y:S01]  /*35c0*/  IMAD R25, R25, UR12, R27 ;  /* 0x0000000c19197c24 */ /* 0x000fe2000f8e021b */
[----:B------:R-:W-:-:S03]  /*35d0*/  IADD3 R27, PT, PT, R27, UR13, RZ ;  /* 0x0000000d1b1b7c10 */ /* 0x000fc6000fffe0ff */
[----:B------:R-:W-:-:S04]  /*35e0*/  IMAD.IADD R25, R24, 0x1, R25 ;  /* 0x0000000118197824 */ /* 0x000fc800078e0219 */
[----:B------:R-:W-:-:S05]  /*35f0*/  IMAD.WIDE R24, R25, 0x4, R22 ;  /* 0x0000000419187825 */ /* 0x000fca00078e0216 */
[----:B0-----:R1:W-:Y:S01]  /*3600*/  STG.E desc[UR10][R24.64], R31 ;  /* 0x0000001f18007986 */ /* 0x0013e2000c10190a */
[----:B------:R-:W-:Y:S05]  /*3610*/  @!P1 BRA `(.L_x_649) ;  /* 0x0000000000589947 */ /* 0x000fea0003800000 */
[----:B-1----:R-:W-:Y:S01]  /*3620*/  IABS R25, R27 ;  /* 0x0000001b00197213 */ /* 0x002fe20000000000 */
[----:B------:R-:W-:-:S04]  /*3630*/  IMAD.U32 R31, RZ, RZ, UR13 ;  /* 0x0000000dff1f7e24 */ /* 0x000fc8000f8e00ff */
[----:B------:R-:W-:-:S04]  /*3640*/  IMAD.HI.U32 R26, R26, R25, RZ ;  /* 0x000000191a1a7227 */ /* 0x000fc800078e00ff */
[----:B------:R-:W-:Y:S02]  /*3650*/  IMAD R24, R26, R33, R25 ;  /* 0x000000211a187224 */ /* 0x000fe400078e0219 */
[----:B------:R-:W-:-:S03]  /*3660*/  IMAD R31, R31, 0x4, R32 ;  /* 0x000000041f1f7824 */ /* 0x000fc600078e0220 */
[----:B------:R-:W-:-:S03]  /*3670*/  ISETP.GT.U32.AND P2, PT, R28, R24, PT ;  /* 0x000000181c00720c */ /* 0x000fc60003f44070 */
[----:B------:R-:W0:Y:S10]  /*3680*/  LDS R31, [R31] ;  /* 0x000000001f1f7984 */ /* 0x000e340000000800 */
[----:B------:R-:W-:Y:S01]  /*3690*/  @!P2 IMAD.IADD R24, R24, 0x1, -R28 ;  /* 0x000000011818a824 */ /* 0x000fe200078e0a1c */
[----:B------:R-:W-:-:S04]  /*36a0*/  @!P2 IADD3 R26, PT, PT, R26, 0x1, RZ ;  /* 0x000000011a1aa810 */ /* 0x000fc80007ffe0ff */
[----:B------:R-:W-:Y:S02]  /*36b0*/  ISETP.GE.U32.AND P1, PT, R24, R28, PT ;  /* 0x0000001c1800720c */ /* 0x000fe40003f26070 */
[----:B------:R-:W-:-:S04]  /*36c0*/  LOP3.LUT R24, R27, UR12, RZ, 0x3c, !PT ;  /* 0x0000000c1b187c12 */ /* 0x000fc8000f8e3cff */
[----:B------:R-:W-:-:S07]  /*36d0*/  ISETP.GE.AND P3, PT, R24, RZ, PT ;  /* 0x000000ff1800720c */ /* 0x000fce0003f66270 */
[----:B------:R-:W-:-:S06]  /*36e0*/  @P1 VIADD R26, R26, 0x1 ;  /* 0x000000011a1a1836 */ /* 0x000fcc0000000000 */
[----:B------:R-:W-:-:S05]  /*36f0*/  @!P3 IMAD.MOV R26, RZ, RZ, -R26 ;  /* 0x000000ffff1ab224 */ /* 0x000fca00078e0a1a */
[----:B------:R-:W-:-:S05]  /*3700*/  SEL R26, R29, R26, !P0 ;  /* 0x0000001a1d1a7207 */ /* 0x000fca0004000000 */
[----:B------:R-:W-:Y:S02]  /*3710*/  IMAD.MOV R25, RZ, RZ, -R26 ;  /* 0x000000ffff197224 */ /* 0x000fe400078e0a1a */
[----:B------:R-:W-:Y:S02]  /*3720*/  IMAD R26, R21, R26, UR7 ;  /* 0x00000007151a7e24 */ /* 0x000fe4000f8e021a */
[----:B------:R-:W-:Y:S02]  /*3730*/  IMAD R25, R25, UR12, R27 ;  /* 0x0000000c19197c24 */ /* 0x000fe4000f8e021b */
[----:B------:R-:W-:-:S03]  /*3740*/  VIADD R27, R27, UR13 ;  /* 0x0000000d1b1b7c36 */ /* 0x000fc60008000000 */
[----:B------:R-:W-:-:S05]  /*3750*/  IADD3 R25, PT, PT, R26, R25, RZ ;  /* 0x000000191a197210 */ /* 0x000fca0007ffe0ff */
[----:B------:R-:W-:-:S05]  /*3760*/  IMAD.WIDE R22, R25, 0x4, R22 ;  /* 0x0000000419167825 */ /* 0x000fca00078e0216 */
[----:B0-----:R2:W-:Y:S02]  /*3770*/  STG.E desc[UR10][R22.64], R31 ;  /* 0x0000001f16007986 */ /* 0x0015e4000c10190a */
.L_x_649:
[----:B------:R-:W-:Y:S05]  /*3780*/  BSYNC.RECONVERGENT B0 ;  /* 0x0000000000007941 */ /* 0x000fea0003800200 */
.L_x_648:
[----:B01----:R-:W-:Y:S01]  /*3790*/  IABS R24, UR12 ;  /* 0x0000000c00187c13 */ /* 0x003fe20008000000 */
[----:B------:R-:W-:Y:S01]  /*37a0*/  BSSY.RECONVERGENT B0, `(.L_x_650) ;  /* 0x000007a000007945 */ /* 0x000fe20003800200 */
[----:B------:R-:W-:Y:S02]  /*37b0*/  ISETP.NE.AND P0, PT, RZ, UR12, PT ;  /* 0x0000000cff007c0c */ /* 0x000fe4000bf05270 */
[----:B------:R-:W0:Y:S01]  /*37c0*/  I2F.RP R28, R24 ;  /* 0x00000018001c7306 */ /* 0x000e220000209400 */
[----:B------:R-:W-:-:S07]  /*37d0*/  LOP3.LUT R25, RZ, UR12, RZ, 0x33, !PT ;  /* 0x0000000cff197c12 */ /* 0x000fce000f8e33ff */
[----:B0-----:R-:W2:Y:S02]  /*37e0*/  MUFU.RCP R28, R28 ;  /* 0x0000001c001c7308 */ /* 0x001ea40000001000 */
[----:B--2---:R-:W-:-:S06]  /*37f0*/  VIADD R22, R28, 0xffffffe ;  /* 0x0ffffffe1c167836 */ /* 0x004fcc0000000000 */
[----:B------:R0:W1:Y:S02]  /*3800*/  F2I.FTZ.U32.TRUNC.NTZ R23, R22 ;  /* 0x0000001600177305 */ /* 0x000064000021f000 */
[----:B0-----:R-:W-:Y:S02]  /*3810*/  HFMA2 R22, -RZ, RZ, 0, 0 ;  /* 0x00000000ff167431 */ /* 0x001fe400000001ff */
[----:B-1----:R-:W-:-:S04]  /*3820*/  IMAD.MOV R29, RZ, RZ, -R23 ;  /* 0x000000ffff1d7224 */ /* 0x002fc800078e0a17 */
[----:B------:R-:W-:-:S04]  /*3830*/  IMAD R29, R29, R24, RZ ;  /* 0x000000181d1d7224 */ /* 0x000fc800078e02ff */
[----:B------:R-:W-:-:S07]  /*3840*/  IMAD.HI.U32 R26, R23, R29, R22 ;  /* 0x0000001d171a7227 */ /* 0x000fce00078e0016 */
.L_x_651:
        /* <DEDUP_REMOVED lines=8> */
[C---:B------:R-:W-:Y:S01]  /*38d0*/  IADD3 R38, PT, PT, R27.reuse, UR13, RZ ;  /* 0x0000000d1b267c10 */ /* 0x040fe2000fffe0ff */
[----:B------:R-:W-:Y:S01]  /*38e0*/  IMAD.U32 R44, RZ, RZ, UR13 ;  /* 0x0000000dff2c7e24 */ /* 0x000fe2000f8e00ff */
[----:B------:R-:W-:Y:S01]  /*38f0*/  LOP3.LUT R36, R27, UR12, RZ, 0x3c, !PT ;  /* 0x0000000c1b247c12 */ /* 0x000fe2000f8e3cff */
[----:B------:R-:W-:Y:S01]  /*3900*/  IMAD.HI.U32 R28, R26, R29, RZ ;  /* 0x0000001d1a1c7227 */ /* 0x000fe200078e00ff */
[----:B------:R-:W-:-:S02]  /*3910*/  LOP3.LUT R37, R38, UR12, RZ, 0x3c, !PT ;  /* 0x0000000c26257c12 */ /* 0x000fc4000f8e3cff */
[----:B------:R-:W-:Y:S01]  /*3920*/  ISETP.GE.AND P5, PT, R36, RZ, PT ;  /* 0x000000ff2400720c */ /* 0x000fe20003fa6270 */
[----:B------:R-:W-:Y:S01]  /*3930*/  IMAD R29, R28, R33, R29 ;  /* 0x000000211c1d7224 */ /* 0x000fe200078e021d */
[----:B------:R-:W-:Y:S01]  /*3940*/  ISETP.GE.AND P1, PT, R37, RZ, PT ;  /* 0x000000ff2500720c */ /* 0x000fe20003f26270 */
[----:B------:R-:W-:Y:S01]  /*3950*/  VIADD R40, R38, UR13 ;  /* 0x0000000d26287c36 */ /* 0x000fe20008000000 */
[----:B-1----:R-:W1:Y:S02]  /*3960*/  MUFU.RCP R30, R30 ;  /* 0x0000001e001e7308 */ /* 0x002e640000001000 */
[----:B------:R-:W-:Y:S01]  /*3970*/  ISETP.GT.U32.AND P4, PT, R24, R29, PT ;  /* 0x0000001d1800720c */ /* 0x000fe20003f84070 */
[----:B------:R-:W-:Y:S02]  /*3980*/  VIADD R42, R40, UR13 ;  /* 0x0000000d282a7c36 */ /* 0x000fe40008000000 */
[----:B------:R-:W-:Y:S01]  /*3990*/  IMAD.U32 R36, RZ, RZ, UR13 ;  /* 0x0000000dff247e24 */ /* 0x000fe2000f8e00ff */
[----:B0-----:R-:W-:-:S02]  /*39a0*/  ULEA UR8, UR9, UR8, 0x18 ;  /* 0x0000000809087291 */ /* 0x001fc4000f8ec0ff */
[----:B------:R-:W-:-:S07]  /*39b0*/  IABS R35, R42 ;  /* 0x0000002a00237213 */ /* 0x000fce0000000000 */
[----:B------:R-:W-:Y:S01]  /*39c0*/  @!P4 IADD3 R29, PT, PT, R29, -R34, RZ ;  /* 0x800000221d1dc210 */ /* 0x000fe20007ffe0ff */
[----:B------:R-:W-:Y:S02]  /*39d0*/  @!P4 VIADD R28, R28, 0x1 ;  /* 0x000000011c1cc836 */ /* 0x000fe40000000000 */
[----:B-1----:R-:W-:Y:S01]  /*39e0*/  VIADD R22, R30, 0xffffffe ;  /* 0x0ffffffe1e167836 */ /* 0x002fe20000000000 */
[----:B------:R-:W-:Y:S02]  /*39f0*/  IABS R30, R38 ;  /* 0x00000026001e7213 */ /* 0x000fe40000000000 */
[----:B------:R-:W-:Y:S01]  /*3a00*/  ISETP.GE.U32.AND P3, PT, R29, R24, PT ;  /* 0x000000181d00720c */ /* 0x000fe20003f66070 */
[----:B------:R0:W1:Y:S02]  /*3a10*/  F2I.FTZ.U32.TRUNC.NTZ R23, R22 ;  /* 0x0000001600177305 */ /* 0x000064000021f000 */
[----:B0-----:R-:W-:-:S10]  /*3a20*/  IMAD.MOV.U32 R22, RZ, RZ, RZ ;  /* 0x000000ffff167224 */ /* 0x001fd400078e00ff */
[----:B------:R-:W-:Y:S02]  /*3a30*/  @P3 VIADD R28, R28, 0x1 ;  /* 0x000000011c1c3836 */ /* 0x000fe40000000000 */
[----:B-1----:R-:W-:Y:S02]  /*3a40*/  IMAD.MOV R31, RZ, RZ, -R23 ;  /* 0x000000ffff1f7224 */ /* 0x002fe400078e0a17 */
[----:B------:R-:W-:Y:S02]  /*3a50*/  @!P5 IMAD.MOV R28, RZ, RZ, -R28 ;  /* 0x000000ffff1cd224 */ /* 0x000fe400078e0a1c */
[----:B------:R-:W-:-:S04]  /*3a60*/  IMAD R31, R31, R34, RZ ;  /* 0x000000221f1f7224 */ /* 0x000fc800078e02ff */
[----:B------:R-:W-:Y:S01]  /*3a70*/  IMAD.HI.U32 R32, R23, R31, R22 ;  /* 0x0000001f17207227 */ /* 0x000fe200078e0016 */
[----:B------:R-:W-:-:S03]  /*3a80*/  IABS R31, R40 ;  /* 0x00000028001f7213 */ /* 0x000fc60000000000 */
[----:B------:R-:W-:Y:S02]  /*3a90*/  IMAD.MOV.U32 R23, RZ, RZ, R30 ;  /* 0x000000ffff177224 */ /* 0x000fe400078e001e */
[----:B------:R-:W-:-:S04]  /*3aa0*/  IMAD.HI.U32 R30, R32, R31, RZ ;  /* 0x0000001f201e7227 */ /* 0x000fc800078e00ff */
[----:B------:R-:W-:Y:S02]  /*3ab0*/  IMAD R29, R30, R33, R31 ;  /* 0x000000211e1d7224 */ /* 0x000fe400078e021f */
[----:B------:R-:W-:Y:S01]  /*3ac0*/  IMAD.MOV.U32 R31, RZ, RZ, R35 ;  /* 0x000000ffff1f7224 */ /* 0x000fe200078e0023 */
[----:B------:R-:W-:Y:S01]  /*3ad0*/  LEA R35, R27, UR8, 0x2 ;  /* 0x000000081b237c11 */ /* 0x000fe2000f8e10ff */
[----:B------:R-:W-:Y:S01]  /*3ae0*/  IMAD.HI.U32 R22, R32, R23, RZ ;  /* 0x0000001720167227 */ /* 0x000fe200078e00ff */
[----:B------:R-:W-:Y:S02]  /*3af0*/  ISETP.GT.U32.AND P2, PT, R34, R29, PT ;  /* 0x0000001d2200720c */ /* 0x000fe40003f44070 */
[----:B------:R-:W-:Y:S01]  /*3b00*/  LEA R37, R36, R35, 0x2 ;  /* 0x0000002324257211 */ /* 0x000fe200078e10ff */
[----:B------:R-:W-:Y:S01]  /*3b10*/  IMAD.HI.U32 R32, R32, R31, RZ ;  /* 0x0000001f20207227 */ /* 0x000fe200078e00ff */
[----:B------:R-:W0:Y:S03]  /*3b20*/  LDS R35, [R35] ;  /* 0x0000000023237984 */ /* 0x000e260000000800 */
[----:B------:R-:W-:-:S02]  /*3b30*/  IMAD R23, R22, R33, R23 ;  /* 0x0000002116177224 */ /* 0x000fc400078e0217 */
[----:B------:R-:W-:Y:S02]  /*3b40*/  IMAD R31, R32, R33, R31 ;  /* 0x00000021201f7224 */ /* 0x000fe400078e021f */
[----:B------:R-:W-:Y:S01]  /*3b50*/  IMAD R39, R44, 0x4, R37 ;  /* 0x000000042c277824 */ /* 0x000fe200078e0225 */
[C---:B------:R-:W-:Y:S01]  /*3b60*/  ISETP.GT.U32.AND P6, PT, R34.reuse, R23, PT ;  /* 0x000000172200720c */ /* 0x040fe20003fc4070 */
[----:B------:R-:W-:Y:S01]  /*3b70*/  @!P2 IMAD.IADD R29, R29, 0x1, -R34 ;  /* 0x000000011d1da824 */ /* 0x000fe200078e0a22 */
[----:B------:R-:W-:Y:S01]  /*3b80*/  ISETP.GT.U32.AND P4, PT, R34, R31, PT ;  /* 0x0000001f2200720c */ /* 0x000fe20003f84070 */
[----:B------:R-:W-:Y:S01]  /*3b90*/  @!P2 VIADD R30, R30, 0x1 ;  /* 0x000000011e1ea836 */ /* 0x000fe20000000000 */
[----:B------:R-:W1:Y:S01]  /*3ba0*/  LDS R37, [R37] ;  /* 0x0000000025257984 */ /* 0x000e620000000800 */
[----:B------:R-:W-:Y:S01]  /*3bb0*/  IMAD R33, R36, 0x4, R39 ;  /* 0x0000000424217824 */ /* 0x000fe200078e0227 */
[----:B------:R-:W-:Y:S02]  /*3bc0*/  LOP3.LUT R36, RZ, UR12, RZ, 0x33, !PT ;  /* 0x0000000cff247c12 */ /* 0x000fe4000f8e33ff */
[----:B------:R-:W2:Y:S04]  /*3bd0*/  LDS R39, [R39] ;  /* 0x0000000027277984 */ /* 0x000ea80000000800 */
[----:B------:R3:W5:Y:S01]  /*3be0*/  LDS R43, [R33] ;  /* 0x00000000212b7984 */ /* 0x0007620000000800 */
[----:B------:R-:W-:-:S02]  /*3bf0*/  @!P6 IADD3 R23, PT, PT, R23, -R34, RZ ;  /* 0x800000221717e210 */ /* 0x000fc40007ffe0ff */
[----:B------:R-:W-:Y:S01]  /*3c00*/  @!P4 IMAD.IADD R31, R31, 0x1, -R34 ;  /* 0x000000011f1fc824 */ /* 0x000fe200078e0a22 */
[----:B------:R-:W-:Y:S01]  /*3c10*/  @!P6 IADD3 R22, PT, PT, R22, 0x1, RZ ;  /* 0x000000011616e810 */ /* 0x000fe20007ffe0ff */
[----:B------:R-:W-:Y:S01]  /*3c20*/  @!P4 VIADD R32, R32, 0x1 ;  /* 0x000000012020c836 */ /* 0x000fe20000000000 */
[-C--:B------:R-:W-:Y:S02]  /*3c30*/  ISETP.GE.U32.AND P3, PT, R23, R34.reuse, PT ;  /* 0x000000221700720c */ /* 0x080fe40003f66070 */
[-C--:B------:R-:W-:Y:S02]  /*3c40*/  ISETP.GE.U32.AND P6, PT, R29, R34.reuse, PT ;  /* 0x000000221d00720c */ /* 0x080fe40003fc6070 */
[----:B------:R-:W-:Y:S02]  /*3c50*/  ISETP.GE.U32.AND P2, PT, R31, R34, PT ;  /* 0x000000221f00720c */ /* 0x000fe40003f46070 */
[----:B------:R-:W-:-:S04]  /*3c60*/  LOP3.LUT R23, R40, UR12, RZ, 0x3c, !PT ;  /* 0x0000000c28177c12 */ /* 0x000fc8000f8e3cff */
[----:B------:R-:W-:Y:S02]  /*3c70*/  ISETP.GE.AND P5, PT, R23, RZ, PT ;  /* 0x000000ff1700720c */ /* 0x000fe40003fa6270 */
[----:B------:R-:W-:Y:S01]  /*3c80*/  LOP3.LUT R23, R42, UR12, RZ, 0x3c, !PT ;  /* 0x0000000c2a177c12 */ /* 0x000fe2000f8e3cff */
[----:B------:R-:W-:Y:S02]  /*3c90*/  @P3 VIADD R22, R22, 0x1 ;  /* 0x0000000116163836 */ /* 0x000fe40000000000 */
[----:B------:R-:W-:Y:S02]  /*3ca0*/  @P6 IADD3 R30, PT, PT, R30, 0x1, RZ ;  /* 0x000000011e1e6810 */ /* 0x000fe40007ffe0ff */
[----:B------:R-:W-:Y:S01]  /*3cb0*/  ISETP.GE.AND P3, PT, R23, RZ, PT ;  /* 0x000000ff1700720c */ /* 0x000fe20003f66270 */
[----:B------:R-:W-:Y:S01]  /*3cc0*/  @P2 VIADD R32, R32, 0x1 ;  /* 0x0000000120202836 */ /* 0x000fe20000000000 */
[----:B------:R-:W-:Y:S01]  /*3cd0*/  MOV R31, R30 ;  /* 0x0000001e001f7202 */ /* 0x000fe20000000f00 */
[----:B------:R-:W-:Y:S01]  /*3ce0*/  IMAD.MOV.U32 R29, RZ, RZ, R22 ;  /* 0x000000ffff1d7224 */ /* 0x000fe200078e0016 */
[----:B------:R-:W-:Y:S01]  /*3cf0*/  ISETP.NE.AND P6, PT, RZ, UR12, PT ;  /* 0x0000000cff007c0c */ /* 0x000fe2000bfc5270 */
[----:B------:R-:W4:Y:S01]  /*3d00*/  LDC.64 R22, c[0x0][0x3a0] ;  /* 0x0000e800ff167b82 */ /* 0x000f220000000a00 */
[----:B------:R-:W-:Y:S01]  /*3d10*/  MOV R34, R32 ;  /* 0x0000002000227202 */ /* 0x000fe20000000f00 */
[----:B------:R-:W-:Y:S01]  /*3d20*/  @!P5 IMAD.MOV R31, RZ, RZ, -R31 ;  /* 0x000000ffff1fd224 */ /* 0x000fe200078e0a1f */
[----:B------:R-:W-:Y:S01]  /*3d30*/  SEL R28, R36, R28, !P6 ;  /* 0x0000001c241c7207 */ /* 0x000fe20007000000 */
[----:B------:R-:W-:-:S03]  /*3d40*/  @!P1 IMAD.MOV R29, RZ, RZ, -R29 ;  /* 0x000000ffff1d9224 */ /* 0x000fc600078e0a1d */
[C---:B------:R-:W-:Y:S01]  /*3d50*/  SEL R32, R36.reuse, R31, !P6 ;  /* 0x0000001f24207207 */ /* 0x040fe20007000000 */
[----:B------:R-:W-:Y:S01]  /*3d60*/  @!P3 IMAD.MOV R34, RZ, RZ, -R34 ;  /* 0x000000ffff22b224 */ /* 0x000fe200078e0a22 */
[----:B------:R-:W-:Y:S01]  /*3d70*/  SEL R30, R36, R29, !P6 ;  /* 0x0000001d241e7207 */ /* 0x000fe20007000000 */
[----:B------:R-:W-:Y:S01]  /*3d80*/  IMAD.MOV R36, RZ, RZ, -R28 ;  /* 0x000000ffff247224 */ /* 0x000fe200078e0a1c */
[----:B---3--:R-:W-:Y:S01]  /*3d90*/  IADD3 R33, PT, PT, -R32, RZ, RZ ;  /* 0x000000ff20217210 */ /* 0x008fe20007ffe1ff */
[----:B------:R-:W-:Y:S01]  /*3da0*/  IMAD R28, R21, R28, UR7 ;  /* 0x00000007151c7e24 */ /* 0x000fe2000f8e021c */
[----:B------:R-:W-:Y:S01]  /*3db0*/  SEL R34, R25, R34, !P0 ;  /* 0x0000002219227207 */ /* 0x000fe20004000000 */
[----:B------:R-:W-:Y:S02]  /*3dc0*/  IMAD.MOV R29, RZ, RZ, -R30 ;  /* 0x000000ffff1d7224 */ /* 0x000fe400078e0a1e */
[----:B------:R-:W-:Y:S02]  /*3dd0*/  IMAD R27, R36, UR12, R27 ;  /* 0x0000000c241b7c24 */ /* 0x000fe4000f8e021b */
[----:B------:R-:W-:-:S02]  /*3de0*/  IMAD.MOV R41, RZ, RZ, -R34 ;  /* 0x000000ffff297224 */ /* 0x000fc400078e0a22 */
[----:B------:R-:W-:Y:S02]  /*3df0*/  IMAD R33, R33, UR12, R40 ;  /* 0x0000000c21217c24 */ /* 0x000fe4000f8e0228 */
[----:B------:R-:W-:Y:S02]  /*3e00*/  IMAD R32, R21, R32, UR7 ;  /* 0x0000000715207e24 */ /* 0x000fe4000f8e0220 */
[----:B------:R-:W-:Y:S02]  /*3e10*/  IMAD R29, R29, UR12, R38 ;  /* 0x0000000c1d1d7c24 */ /* 0x000fe4000f8e0226 */
[C---:B------:R-:W-:Y:S01]  /*3e20*/  IMAD R30, R21.reuse, R30, UR7 ;  /* 0x00000007151e7e24 */ /* 0x040fe2000f8e021e */
[----:B------:R-:W-:Y:S01]  /*3e30*/  IADD3 R33, PT, PT, R32, R33, RZ ;  /* 0x0000002120217210 */ /* 0x000fe20007ffe0ff */
[----:B------:R-:W-:Y:S02]  /*3e40*/  IMAD R34, R21, R34, UR7 ;  /* 0x0000000715227e24 */ /* 0x000fe4000f8e0222 */
[----:B------:R-:W-:-:S02]  /*3e50*/  IMAD R41, R41, UR12, R42 ;  /* 0x0000000c29297c24 */ /* 0x000fc4000f8e022a */
        /* <DEDUP_REMOVED lines=9> */
[----:B--2---:R0:W-:Y:S03]  /*3ef0*/  STG.E desc[UR10][R32.64], R39 ;  /* 0x0000002720007986 */ /* 0x0041e6000c10190a */
[----:B------:R-:W-:Y:S01]  /*3f00*/  VIADD R27, R42, UR13 ;  /* 0x0000000d2a1b7c36 */ /* 0x000fe20008000000 */
[----:B-----5:R0:W-:Y:S04]  /*3f10*/  STG.E desc[UR10][R22.64], R43 ;  /* 0x0000002b16007986 */ /* 0x0201e8000c10190a */
[----:B------:R-:W-:-:S13]  /*3f20*/  ISETP.GE.U32.AND P1, PT, R27, 0x400, PT ;  /* 0x000004001b00780c */ /* 0x000fda0003f26070 */
[----:B0-----:R-:W-:Y:S05]  /*3f30*/  @!P1 BRA `(.L_x_651) ;  /* 0xfffffff800449947 */ /* 0x001fea000383ffff */
[----:B------:R-:W-:Y:S05]  /*3f40*/  BSYNC.RECONVERGENT B0 ;  /* 0x0000000000007941 */ /* 0x000fea0003800200 */
.L_x_650:
[----:B------:R-:W-:Y:S01]  /*3f50*/  IMAD.U32 R21, RZ, RZ, UR14 ;  /* 0x0000000eff157e24 */ /* 0x000fe2000f8e00ff */
[----:B------:R-:W-:-:S04]  /*3f60*/  UIADD3 UR5, UPT, UPT, UR14, UR5, URZ ;  /* 0x000000050e057290 */ /* 0x000fc8000fffe0ff */
[----:B------:R-:W-:-:S04]  /*3f70*/  SHF.L.U32 R21, R21, 0x4, RZ ;  /* 0x0000000415157819 */ /* 0x000fc800000006ff */
[----:B------:R-:W-:-:S13]  /*3f80*/  ISETP.LE.U32.AND P0, PT, R21, UR5, PT ;  /* 0x0000000515007c0c */ /* 0x000fda000bf03070 */
[----:B------:R-:W-:Y:S05]  /*3f90*/  @!P0 BRA `(.L_x_652) ;  /* 0xffffffc800988947 */ /* 0x000fea000383ffff */
[----:B------:R-:W-:Y:S05]  /*3fa0*/  EXIT ;  /* 0x000000000000794d */ /* 0x000fea0003800000 */
.L_x_615:
[----:B------:R-:W-:Y:S01]  /*3fb0*/  BSSY B1, `(.L_x_653) ;  /* 0x0000006000017945 */ /* 0x000fe20003800000 */
[----:B------:R-:W-:Y:S02]  /*3fc0*/  IMAD.MOV.U32 R78, RZ, RZ, R55 ;  /* 0x000000ffff4e7224 */ /* 0x000fe400078e0037 */
[----:B------:R-:W-:-:S07]  /*3fd0*/  IMAD.MOV.U32 R73, RZ, RZ, -0x1 ;  /* 0xffffffffff497424 */ /* 0x000fce00078e00ff */
[----:B01234-:R-:W-:Y:S05]  /*3fe0*/  WARPSYNC.COLLECTIVE R73, `(.L_x_654) ;  /* 0x0000000049087348 */ /* 0x01ffea0003c00000 */
[----:B0-----:R0:W0:Y:S02]  /*3ff0*/  SHFL.IDX P6, R73, R75, R78, R4 ;  /* 0x0000004e4b497389 */ /* 0x00102400000c0004 */
[----:B01234-:R-:W-:Y:S05]  /*4000*/  ENDCOLLECTIVE ;  /* 0x000000000000791b */ /* 0x01ffea0003800000 */
.L_x_654:
[----:B------:R-:W-:Y:S05]  /*4010*/  BSYNC B1 ;  /* 0x0000000000017941 */ /* 0x000fea0003800000 */
.L_x_653:
[----:B------:R-:W-:Y:S05]  /*4020*/  BRA `(.L_x_655) ;  /* 0xffffffe400507947 */ /* 0x000fea000383ffff */
.L_x_617:
[----:B------:R-:W-:Y:S01]  /*4030*/  BSSY B1, `(.L_x_656) ;  /* 0x0000006000017945 */ /* 0x000fe20003800000 */
[----:B------:R-:W-:Y:S01]  /*4040*/  IMAD.MOV.U32 R78, RZ, RZ, R23 ;  /* 0x000000ffff4e7224 */ /* 0x000fe200078e0017 */
[----:B------:R-:W-:-:S07]  /*4050*/  MOV R73, 0xffffffff ;  /* 0xffffffff00497802 */ /* 0x000fce0000000f00 */
[----:B01234-:R-:W-:Y:S05]  /*4060*/  WARPSYNC.COLLECTIVE R73, `(.L_x_657) ;  /* 0x0000000049087348 */ /* 0x01ffea0003c00000 */
[----:B0-----:R0:W0:Y:S02]  /*4070*/  SHFL.IDX P6, R73, R75, R78, R4 ;  /* 0x0000004e4b497389 */ /* 0x00102400000c0004 */
[----:B01234-:R-:W-:Y:S05]  /*4080*/  ENDCOLLECTIVE ;  /* 0x000000000000791b */ /* 0x01ffea0003800000 */
.L_x_657:
[----:B------:R-:W-:Y:S05]  /*4090*/  BSYNC B1 ;  /* 0x0000000000017941 */ /* 0x000fea0003800000 */
.L_x_656:
[----:B------:R-:W-:Y:S05]  /*40a0*/  BRA `(.L_x_658) ;  /* 0xffffffe400487947 */ /* 0x000fea000383ffff */
.L_x_619:
[----:B------:R-:W-:Y:S01]  /*40b0*/  BSSY B1, `(.L_x_659) ;  /* 0x0000006000017945 */ /* 0x000fe20003800000 */
[----:B------:R-:W-:Y:S02]  /*40c0*/  IMAD.MOV.U32 R78, RZ, RZ, R25 ;  /* 0x000000ffff4e7224 */ /* 0x000fe400078e0019 */
[----:B------:R-:W-:-:S07]  /*40d0*/  IMAD.MOV.U32 R73, RZ, RZ, -0x1 ;  /* 0xffffffffff497424 */ /* 0x000fce00078e00ff */
[----:B01234-:R-:W-:Y:S05]  /*40e0*/  WARPSYNC.COLLECTIVE R73, `(.L_x_660) ;  /* 0x0000000049087348 */ /* 0x01ffea0003c00000 */
[----:B0-----:R0:W0:Y:S02]  /*40f0*/  SHFL.IDX P6, R73, R75, R78, R4 ;  /* 0x0000004e4b497389 */ /* 0x00102400000c0004 */
[----:B01234-:R-:W-:Y:S05]  /*4100*/  ENDCOLLECTIVE ;  /* 0x000000000000791b */ /* 0x01ffea0003800000 */
.L_x_660:
[----:B------:R-:W-:Y:S05]  /*4110*/  BSYNC B1 ;  /* 0x0000000000017941 */ /* 0x000fea0003800000 */
.L_x_659:
[----:B------:R-:W-:Y:S05]  /*4120*/  BRA `(.L_x_661) ;  /* 0xffffffe400407947 */ /* 0x000fea000383ffff */
.L_x_621:
[----:B------:R-:W-:Y:S01]  /*4130*/  BSSY B1, `(.L_x_662) ;  /* 0x0000006000017945 */ /* 0x000fe20003800000 */
[----:B------:R-:W-:Y:S01]  /*4140*/  MOV R78, R27 ;  /* 0x0000001b004e7202 */ /* 0x000fe20000000f00 */
[----:B------:R-:W-:-:S07]  /*4150*/  IMAD.MOV.U32 R73, RZ, RZ, -0x1 ;  /* 0xffffffffff497424 */ /* 0x000fce00078e00ff */
[----:B01234-:R-:W-:Y:S05]  /*4160*/  WARPSYNC.COLLECTIVE R73, `(.L_x_663) ;  /* 0x0000000049087348 */ /* 0x01ffea0003c00000 */
[----:B0-----:R0:W0:Y:S02]  /*4170*/  SHFL.IDX P6, R73, R75, R78, R4 ;  /* 0x0000004e4b497389 */ /* 0x00102400000c0004 */
[----:B01234-:R-:W-:Y:S05]  /*4180*/  ENDCOLLECTIVE ;  /* 0x000000000000791b */ /* 0x01ffea0003800000 */
.L_x_663:
[----:B------:R-:W-:Y:S05]  /*4190*/  BSYNC B1 ;  /* 0x0000000000017941 */ /* 0x000fea0003800000 */
.L_x_662:
[----:B------:R-:W-:Y:S05]  /*41a0*/  BRA `(.L_x_664) ;  /* 0xffffffe400387947 */ /* 0x000fea000383ffff */
.L_x_623:
[----:B------:R-:W-:Y:S01]  /*41b0*/  BSSY B1, `(.L_x_665) ;  /* 0x0000006000017945 */ /* 0x000fe20003800000 */
[----:B------:R-:W-:Y:S01]  /*41c0*/  IMAD.MOV.U32 R78, RZ, RZ, R29 ;  /* 0x000000ffff4e7224 */ /* 0x000fe200078e001d */
[----:B------:R-:W-:-:S07]  /*41d0*/  MOV R73, 0xffffffff ;  /* 0xffffffff00497802 */ /* 0x000fce0000000f00 */
[----:B01234-:R-:W-:Y:S05]  /*41e0*/  WARPSYNC.COLLECTIVE R73, `(.L_x_666) ;  /* 0x0000000049087348 */ /* 0x01ffea0003c00000 */
[----:B0-----:R0:W0:Y:S02]  /*41f0*/  SHFL.IDX P6, R73, R75, R78, R4 ;  /* 0x0000004e4b497389 */ /* 0x00102400000c0004 */
[----:B01234-:R-:W-:Y:S05]  /*4200*/  ENDCOLLECTIVE ;  /* 0x000000000000791b */ /* 0x01ffea0003800000 */
.L_x_666:
[----:B------:R-:W-:Y:S05]  /*4210*/  BSYNC B1 ;  /* 0x0000000000017941 */ /* 0x000fea0003800000 */
.L_x_665:
[----:B------:R-:W-:Y:S05]  /*4220*/  BRA `(.L_x_667) ;  /* 0xffffffe400307947 */ /* 0x000fea000383ffff */
.L_x_625:
[----:B------:R-:W-:Y:S01]  /*4230*/  BSSY B1, `(.L_x_668) ;  /* 0x0000006000017945 */ /* 0x000fe20003800000 */
[----:B------:R-:W-:Y:S02]  /*4240*/  IMAD.MOV.U32 R78, RZ, RZ, R31 ;  /* 0x000000ffff4e7224 */ /* 0x000fe400078e001f */
[----:B------:R-:W-:-:S07]  /*4250*/  IMAD.MOV.U32 R73, RZ, RZ, -0x1 ;  /* 0xffffffffff497424 */ /* 0x000fce00078e00ff */
[----:B01234-:R-:W-:Y:S05]  /*4260*/  WARPSYNC.COLLECTIVE R73, `(.L_x_669) ;  /* 0x0000000049087348 */ /* 0x01ffea0003c00000 */
[----:B0-----:R0:W0:Y:S02]  /*4270*/  SHFL.IDX P6, R73, R75, R78, R4 ;  /* 0x0000004e4b497389 */ /* 0x00102400000c0004 */
[----:B01234-:R-:W-:Y:S05]  /*4280*/  ENDCOLLECTIVE ;  /* 0x000000000000791b */ /* 0x01ffea0003800000 */
.L_x_669:
[----:B------:R-:W-:Y:S05]  /*4290*/  BSYNC B1 ;  /* 0x0000000000017941 */ /* 0x000fea0003800000 */
.L_x_668:
[----:B------:R-:W-:Y:S05]  /*42a0*/  BRA `(.L_x_670) ;  /* 0xffffffe400287947 */ /* 0x000fea000383ffff */
.L_x_627:
[----:B------:R-:W-:Y:S01]  /*42b0*/  BSSY B1, `(.L_x_671) ;  /* 0x0000006000017945 */ /* 0x000fe20003800000 */
[----:B------:R-:W-:Y:S01]  /*42c0*/  MOV R78, R33 ;  /* 0x00000021004e7202 */ /* 0x000fe20000000f00 */
[----:B------:R-:W-:-:S07]  /*42d0*/  IMAD.MOV.U32 R73, RZ, RZ, -0x1 ;  /* 0xffffffffff497424 */ /* 0x000fce00078e00ff */
[----:B01234-:R-:W-:Y:S05]  /*42e0*/  WARPSYNC.COLLECTIVE R73, `(.L_x_672) ;  /* 0x0000000049087348 */ /* 0x01ffea0003c00000 */
[----:B0-----:R0:W0:Y:S02]  /*42f0*/  SHFL.IDX P6, R73, R75, R78, R4 ;  /* 0x0000004e4b497389 */ /* 0x00102400000c0004 */
[----:B01234-:R-:W-:Y:S05]  /*4300*/  ENDCOLLECTIVE ;  /* 0x000000000000791b */ /* 0x01ffea0003800000 */
.L_x_672:
[----:B------:R-:W-:Y:S05]  /*4310*/  BSYNC B1 ;  /* 0x0000000000017941 */ /* 0x000fea0003800000 */
.L_x_671:
[----:B------:R-:W-:Y:S05]  /*4320*/  BRA `(.L_x_673) ;  /* 0xffffffe400207947 */ /* 0x000fea000383ffff */
.L_x_629:
[----:B------:R-:W-:Y:S01]  /*4330*/  BSSY B1, `(.L_x_674) ;  /* 0x0000006000017945 */ /* 0x000fe20003800000 */
[----:B------:R-:W-:Y:S01]  /*4340*/  IMAD.MOV.U32 R78, RZ, RZ, R35 ;  /* 0x000000ffff4e7224 */ /* 0x000fe200078e0023 */
[----:B------:R-:W-:-:S07]  /*4350*/  MOV R73, 0xffffffff ;  /* 0xffffffff00497802 */ /* 0x000fce0000000f00 */
[----:B01234-:R-:W-:Y:S05]  /*4360*/  WARPSYNC.COLLECTIVE R73, `(.L_x_675) ;  /* 0x0000000049087348 */ /* 0x01ffea0003c00000 */
[----:B0-----:R0:W0:Y:S02]  /*4370*/  SHFL.IDX P6, R73, R75, R78, R4 ;  /* 0x0000004e4b497389 */ /* 0x00102400000c0004 */
[----:B01234-:R-:W-:Y:S05]  /*4380*/  ENDCOLLECTIVE ;  /* 0x000000000000791b */ /* 0x01ffea0003800000 */
.L_x_675:
[----:B------:R-:W-:Y:S05]  /*4390*/  BSYNC B1 ;  /* 0x0000000000017941 */ /* 0x000fea0003800000 */
.L_x_674:
[----:B------:R-:W-:Y:S05]  /*43a0*/  BRA `(.L_x_676) ;  /* 0xffffffe400187947 */ /* 0x000fea000383ffff */
.L_x_631:
[----:B------:R-:W-:Y:S01]  /*43b0*/  BSSY B1, `(.L_x_677) ;  /* 0x0000006000017945 */ /* 0x000fe20003800000 */
[----:B------:R-:W-:Y:S02]  /*43c0*/  IMAD.MOV.U32 R78, RZ, RZ, R37 ;  /* 0x000000ffff4e7224 */ /* 0x000fe400078e0025 */
[----:B------:R-:W-:-:S07]  /*43d0*/  IMAD.MOV.U32 R73, RZ, RZ, -0x1 ;  /* 0xffffffffff497424 */ /* 0x000fce00078e00ff */
[----:B01234-:R-:W-:Y:S05]  /*43e0*/  WARPSYNC.COLLECTIVE R73, `(.L_x_678) ;  /* 0x0000000049087348 */ /* 0x01ffea0003c00000 */
[----:B0-----:R0:W0:Y:S02]  /*43f0*/  SHFL.IDX P6, R73, R75, R78, R4 ;  /* 0x0000004e4b497389 */ /* 0x00102400000c0004 */
[----:B01234-:R-:W-:Y:S05]  /*4400*/  ENDCOLLECTIVE ;  /* 0x000000000000791b */ /* 0x01ffea0003800000 */
.L_x_678:
[----:B------:R-:W-:Y:S05]  /*4410*/  BSYNC B1 ;  /* 0x0000000000017941 */ /* 0x000fea0003800000 */
.L_x_677:
[----:B------:R-:W-:Y:S05]  /*4420*/  BRA `(.L_x_679) ;  /* 0xffffffe400107947 */ /* 0x000fea000383ffff */
.L_x_633:
[----:B------:R-:W-:Y:S01]  /*4430*/  BSSY B1, `(.L_x_680) ;  /* 0x0000006000017945 */ /* 0x000fe20003800000 */
[----:B------:R-:W-:Y:S01]  /*4440*/  MOV R78, R39 ;  /* 0x00000027004e7202 */ /* 0x000fe20000000f00 */
[----:B------:R-:W-:-:S07]  /*4450*/  IMAD.MOV.U32 R73, RZ, RZ, -0x1 ;  /* 0xffffffffff497424 */ /* 0x000fce00078e00ff */
[----:B01234-:R-:W-:Y:S05]  /*4460*/  WARPSYNC.COLLECTIVE R73, `(.L_x_681) ;  /* 0x0000000049087348 */ /* 0x01ffea0003c00000 */
[----:B0-----:R0:W0:Y:S02]  /*4470*/  SHFL.IDX P6, R73, R75, R78, R4 ;  /* 0x0000004e4b497389 */ /* 0x00102400000c0004 */
[----:B01234-:R-:W-:Y:S05]  /*4480*/  ENDCOLLECTIVE ;  /* 0x000000000000791b */ /* 0x01ffea0003800000 */
.L_x_681:
[----:B------:R-:W-:Y:S05]  /*4490*/  BSYNC B1 ;  /* 0x0000000000017941 */ /* 0x000fea0003800000 */
.L_x_680:
[----:B------:R-:W-:Y:S05]  /*44a0*/  BRA `(.L_x_682) ;  /* 0xffffffe400087947 */ /* 0x000fea000383ffff */
.L_x_635:
[----:B------:R-:W-:Y:S01]  /*44b0*/  BSSY B1, `(.L_x_683) ;  /* 0x0000006000017945 */ /* 0x000fe20003800000 */
[----:B------:R-:W-:Y:S01]  /*44c0*/  IMAD.MOV.U32 R78, RZ, RZ, R41 ;  /* 0x000000ffff4e7224 */ /* 0x000fe200078e0029 */
[----:B------:R-:W-:-:S07]  /*44d0*/  MOV R73, 0xffffffff ;  /* 0xffffffff00497802 */ /* 0x000fce0000000f00 */
[----:B01234-:R-:W-:Y:S05]  /*44e0*/  WARPSYNC.COLLECTIVE R73, `(.L_x_684) ;  /* 0x0000000049087348 */ /* 0x01ffea0003c00000 */
[----:B0-----:R0:W0:Y:S02]  /*44f0*/  SHFL.IDX P6, R73, R75, R78, R4 ;  /* 0x0000004e4b497389 */ /* 0x00102400000c0004 */
[----:B01234-:R-:W-:Y:S05]  /*4500*/  ENDCOLLECTIVE ;  /* 0x000000000000791b */ /* 0x01ffea0003800000 */
.L_x_684:
[----:B------:R-:W-:Y:S05]  /*4510*/  BSYNC B1 ;  /* 0x0000000000017941 */ /* 0x000fea0003800000 */
.L_x_683:
[----:B------:R-:W-:Y:S05]  /*4520*/  BRA `(.L_x_685) ;  /* 0xffffffe400007947 */ /* 0x000fea000383ffff */
.L_x_637:
[----:B------:R-:W-:Y:S01]  /*4530*/  BSSY B1, `(.L_x_686) ;  /* 0x0000006000017945 */ /* 0x000fe20003800000 */
[----:B------:R-:W-:Y:S02]  /*4540*/  IMAD.MOV.U32 R78, RZ, RZ, R43 ;  /* 0x000000ffff4e7224 */ /* 0x000fe400078e002b */
[----:B------:R-:W-:-:S07]  /*4550*/  IMAD.MOV.U32 R73, RZ, RZ, -0x1 ;  /* 0xffffffffff497424 */ /* 0x000fce00078e00ff */
[----:B01234-:R-:W-:Y:S05]  /*4560*/  WARPSYNC.COLLECTIVE R73, `(.L_x_687) ;  /* 0x0000000049087348 */ /* 0x01ffea0003c00000 */
[----:B0-----:R0:W0:Y:S02]  /*4570*/  SHFL.IDX P6, R73, R75, R78, R4 ;  /* 0x0000004e4b497389 */ /* 0x00102400000c0004 */
[----:B01234-:R-:W-:Y:S05]  /*4580*/  ENDCOLLECTIVE ;  /* 0x000000000000791b */ /* 0x01ffea0003800000 */
.L_x_687:
[----:B------:R-:W-:Y:S05]  /*4590*/  BSYNC B1 ;  /* 0x0000000000017941 */ /* 0x000fea0003800000 */
.L_x_686:
[----:B------:R-:W-:Y:S05]  /*45a0*/  BRA `(.L_x_688) ;  /* 0xffffffe000f87947 */ /* 0x000fea000383ffff */
.L_x_639:
[----:B------:R-:W-:Y:S01]  /*45b0*/  BSSY B1, `(.L_x_689) ;  /* 0x0000006000017945 */ /* 0x000fe20003800000 */
[----:B------:R-:W-:Y:S01]  /*45c0*/  MOV R78, R45 ;  /* 0x0000002d004e7202 */ /* 0x000fe20000000f00 */
[----:B------:R-:W-:-:S07]  /*45d0*/  IMAD.MOV.U32 R73, RZ, RZ, -0x1 ;  /* 0xffffffffff497424 */ /* 0x000fce00078e00ff */
[----:B01234-:R-:W-:Y:S05]  /*45e0*/  WARPSYNC.COLLECTIVE R73, `(.L_x_690) ;  /* 0x0000000049087348 */ /* 0x01ffea0003c00000 */
[----:B0-----:R0:W0:Y:S02]  /*45f0*/  SHFL.IDX P6, R73, R75, R78, R4 ;  /* 0x0000004e4b497389 */ /* 0x00102400000c0004 */
[----:B01234-:R-:W-:Y:S05]  /*4600*/  ENDCOLLECTIVE ;  /* 0x000000000000791b */ /* 0x01ffea0003800000 */
.L_x_690:
[----:B------:R-:W-:Y:S05]  /*4610*/  BSYNC B1 ;  /* 0x0000000000017941 */ /* 0x000fea0003800000 */
.L_x_689:
[----:B------:R-:W-:Y:S05]  /*4620*/  BRA `(.L_x_691) ;  /* 0xffffffe000f07947 */ /* 0x000fea000383ffff */
.L_x_641:
[----:B------:R-:W-:Y:S01]  /*4630*/  BSSY B1, `(.L_x_692) ;  /* 0x0000006000017945 */ /* 0x000fe20003800000 */
[----:B------:R-:W-:Y:S01]  /*4640*/  IMAD.MOV.U32 R78, RZ, RZ, R47 ;  /* 0x000000ffff4e7224 */ /* 0x000fe200078e002f */
[----:B------:R-:W-:-:S07]  /*4650*/  MOV R73, 0xffffffff ;  /* 0xffffffff00497802 */ /* 0x000fce0000000f00 */
[----:B01234-:R-:W-:Y:S05]  /*4660*/  WARPSYNC.COLLECTIVE R73, `(.L_x_693) ;  /* 0x0000000049087348 */ /* 0x01ffea0003c00000 */
[----:B0-----:R0:W0:Y:S02]  /*4670*/  SHFL.IDX P6, R73, R75, R78, R4 ;  /* 0x0000004e4b497389 */ /* 0x00102400000c0004 */
[----:B01234-:R-:W-:Y:S05]  /*4680*/  ENDCOLLECTIVE ;  /* 0x000000000000791b */ /* 0x01ffea0003800000 */
.L_x_693:
[----:B------:R-:W-:Y:S05]  /*4690*/  BSYNC B1 ;  /* 0x0000000000017941 */ /* 0x000fea0003800000 */
.L_x_692:
[----:B------:R-:W-:Y:S05]  /*46a0*/  BRA `(.L_x_694) ;  /* 0xffffffe000e87947 */ /* 0x000fea000383ffff */
.L_x_643:
[----:B------:R-:W-:Y:S01]  /*46b0*/  BSSY B1, `(.L_x_695) ;  /* 0x0000006000017945 */ /* 0x000fe20003800000 */
[----:B------:R-:W-:Y:S02]  /*46c0*/  IMAD.MOV.U32 R78, RZ, RZ, R49 ;  /* 0x000000ffff4e7224 */ /* 0x000fe400078e0031 */
[----:B------:R-:W-:-:S07]  /*46d0*/  IMAD.MOV.U32 R73, RZ, RZ, -0x1 ;  /* 0xffffffffff497424 */ /* 0x000fce00078e00ff */
[----:B01234-:R-:W-:Y:S05]  /*46e0*/  WARPSYNC.COLLECTIVE R73, `(.L_x_696) ;  /* 0x0000000049087348 */ /* 0x01ffea0003c00000 */
[----:B0-----:R0:W0:Y:S02]  /*46f0*/  SHFL.IDX P6, R73, R75, R78, R4 ;  /* 0x0000004e4b497389 */ /* 0x00102400000c0004 */
[----:B01234-:R-:W-:Y:S05]  /*4700*/  ENDCOLLECTIVE ;  /* 0x000000000000791b */ /* 0x01ffea0003800000 */
.L_x_696:
[----:B------:R-:W-:Y:S05]  /*4710*/  BSYNC B1 ;  /* 0x0000000000017941 */ /* 0x000fea0003800000 */
.L_x_695:
[----:B------:R-:W-:Y:S05]  /*4720*/  BRA `(.L_x_697) ;  /* 0xffffffe000e07947 */ /* 0x000fea000383ffff */
.L_x_645:
[----:B------:R-:W-:Y:S01]  /*4730*/  BSSY B1, `(.L_x_698) ;  /* 0x0000006000017945 */ /* 0x000fe20003800000 */
[----:B------:R-:W-:Y:S01]  /*4740*/  MOV R78, R51 ;  /* 0x00000033004e7202 */ /* 0x000fe20000000f00 */
[----:B------:R-:W-:-:S07]  /*4750*/  IMAD.MOV.U32 R73, RZ, RZ, -0x1 ;  /* 0xffffffffff497424 */ /* 0x000fce00078e00ff */
[----:B01234-:R-:W-:Y:S05]  /*4760*/  WARPSYNC.COLLECTIVE R73, `(.L_x_699) ;  /* 0x0000000049087348 */ /* 0x01ffea0003c00000 */
[----:B0-----:R0:W0:Y:S02]  /*4770*/  SHFL.IDX P6, R73, R75, R78, R4 ;  /* 0x0000004e4b497389 */ /* 0x00102400000c0004 */
[----:B01234-:R-:W-:Y:S05]  /*4780*/  ENDCOLLECTIVE ;  /* 0x000000000000791b */ /* 0x01ffea0003800000 */
.L_x_699:
[----:B------:R-:W-:Y:S05]  /*4790*/  BSYNC B1 ;  /* 0x0000000000017941 */ /* 0x000fea0003800000 */
.L_x_698:
[----:B------:R-:W-:Y:S01]  /*47a0*/  IMAD.MOV.U32 R75, RZ, RZ, R73 ;  /* 0x000000ffff4b7224 */ /* 0x000fe200078e0049 */
[----:B------:R-:W-:Y:S06]  /*47b0*/  BRA `(.L_x_700) ;  /* 0xffffffe000d47947 */ /* 0x000fec000383ffff */
        .weak           $__internal_5_$__cuda_sm20_div_u16
        .type           $__internal_5_$__cuda_sm20_div_u16,@function
        .size           $__internal_5_$__cuda_sm20_div_u16,(.L_x_20295 - $__internal_5_$__cuda_sm20_div_u16)
$__internal_5_$__cuda_sm20_div_u16:
[----:B------:R-:W0:Y:S01]  /*47c0*/  I2F.U16 R5, R3 ;  /* 0x0000000300057306 */ /* 0x000e220000101000 */
[----:B------:R-:W-:Y:S01]  /*47d0*/  HFMA2 R6, -RZ, RZ, 15, 0 ;  /* 0x4b800000ff067431 */ /* 0x000fe200000001ff */
        /* <DEDUP_REMOVED lines=12> */
[----:B------:R-:W-:-:S05]  /*48a0*/  MOV R2, R8 ;  /* 0x0000000800027202 */ /* 0x000fca0000000f00 */
[----:B------:R-:W0:Y:S02]  /*48b0*/  F2I.U32.TRUNC.NTZ R7, R7 ;  /* 0x0000000700077305 */ /* 0x000e24000020f000 */
[----:B0-----:R-:W-:Y:S01]  /*48c0*/  LOP3.LUT R6, R7, 0xffff, RZ, 0xc0, !PT ;  /* 0x0000ffff07067812 */ /* 0x001fe200078ec0ff */
[----:B------:R-:W-:Y:S01]  /*48d0*/  @!P0 IMAD.MOV.U32 R6, RZ, RZ, -0x1 ;  /* 0xffffffffff068424 */ /* 0x000fe200078e00ff */
[----:B------:R-:W-:Y:S06]  /*48e0*/  RET.REL.NODEC R2 `(_Z9cuda_gemmIiLi128ELi16ELi1ELi1024ELi16ELi16ELi0EEviiiPT_S1_S1_ii) ;  /* 0xffffffb402c47950 */ /* 0x000fec0003c3ffff */
.L_x_701:
        /* <DEDUP_REMOVED lines=9> */
.L_x_20295:


//--------------------- .text._Z9cuda_gemmIiLi128ELi16ELi1ELi1024ELi8ELi8ELi1EEviiiPT_S1_S1_ii --------------------------
	.section	.text._Z9cuda_gemmIiLi128ELi16ELi1ELi1024ELi8ELi8ELi1EEviiiPT_S1_S1_ii,"ax",@progbits
	.align	128
        .global         _Z9cuda_gemmIiLi128ELi16ELi1ELi1024ELi8ELi8ELi1EEviiiPT_S1_S1_ii
        .type           _Z9cuda_gemmIiLi128ELi16ELi1ELi1024ELi8ELi8ELi1EEviiiPT_S1_S1_ii,@function
        .size           _Z9cuda_gemmIiLi128ELi16ELi1ELi1024ELi8ELi8ELi1EEviiiPT_S1_S1_ii,(.L_x_20296 - _Z9cuda_gemmIiLi128ELi16ELi1ELi1024ELi8ELi8ELi1EEviiiPT_S1_S1_ii)
        .other          _Z9cuda_gemmIiLi128ELi16ELi1ELi1024ELi8ELi8ELi1EEviiiPT_S1_S1_ii,@"STO_CUDA_ENTRY STV_DEFAULT"
_Z9cuda_gemmIiLi128ELi16ELi1ELi1024ELi8ELi8ELi1EEviiiPT_S1_S1_ii:
.text._Z9cuda_gemmIiLi128ELi16ELi1ELi1024ELi8ELi8ELi1EEviiiPT_S1_S1_ii:
[----:B------:R-:W-:Y:S01]  /*0000*/  LDC R1, c[0x0][0x37c] ;  /* 0x0000df00ff017b82 */ /* 0x000fe20000000800 */
[----:B------:R-:W0:Y:S01]  /*0010*/  S2R R0, SR_TID.X ;  /* 0x0000000000007919 */ /* 0x000e220000002100 */
[----:B------:R-:W1:Y:S01]  /*0020*/  LDCU.64 UR14, c[0x0][0x358] ;  /* 0x00006b00ff0e77ac */ /* 0x000e620008000a00 */
[----:B------:R-:W-:Y:S01]  /*0030*/  BSSY.RECONVERGENT B0, `(.L_x_702) ;  /* 0x0000062000007945 */ /* 0x000fe20003800200 */
[----:B0-----:R-:W-:-:S13]  /*0040*/  ISETP.GT.U32.AND P0, PT, R0, 0x3f, PT ;  /* 0x0000003f0000780c */ /* 0x001fda0003f04070 */
[----:B-1----:R-:W-:Y:S05]  /*0050*/  @P0 BRA `(.L_x_703) ;  /* 0x00000004007c0947 */ /* 0x002fea0003800000 */
[----:B------:R-:W0:Y:S01]  /*0060*/  LDC R3, c[0x0][0x360] ;  /* 0x0000d800ff037b82 */ /* 0x000e220000000800 */
[----:B------:R-:W-:Y:S01]  /*0070*/  BSSY.RECONVERGENT B1, `(.L_x_704) ;  /* 0x0000032000017945 */ /* 0x000fe20003800200 */
[----:B0-----:R-:W0:Y:S01]  /*0080*/  I2F.U32.RP R8, R3 ;  /* 0x0000000300087306 */ /* 0x001e220000209000 */
[----:B------:R-:W-:Y:S02]  /*0090*/  IADD3 R2, PT, PT, R0, R3, RZ ;  /* 0x0000000300027210 */ /* 0x000fe40007ffe0ff */
[----:B------:R-:W-:Y:S02]  /*00a0*/  ISETP.NE.U32.AND P2, PT, R3, RZ, PT ;  /* 0x000000ff0300720c */ /* 0x000fe40003f45070 */
[C---:B------:R-:W-:Y:S02]  /*00b0*/  ISETP.GE.U32.AND P0, PT, R2.reuse, 0x40, PT ;  /* 0x000000400200780c */ /* 0x040fe40003f06070 */
[----:B------:R-:W-:Y:S01]  /*00c0*/  VIMNMX.U32 R7, PT, PT, R2, 0x40, !PT ;  /* 0x0000004002077848 */ /* 0x000fe20007fe0000 */
[----:B0-----:R-:W0:Y:S02]  /*00d0*/  MUFU.RCP R8, R8 ;  /* 0x0000000800087308 */ /* 0x001e240000001000 */
[----:B0-----:R-:W-:-:S06]  /*00e0*/  IADD3 R4, PT, PT, R8, 0xffffffe, RZ ;  /* 0x0ffffffe08047810 */ /* 0x001fcc0007ffe0ff */
[----:B------:R0:W1:Y:S02]  /*00f0*/  F2I.FTZ.U32.TRUNC.NTZ R5, R4 ;  /* 0x0000000400057305 */ /* 0x000064000021f000 */
[----:B0-----:R-:W-:Y:S02]  /*0100*/  IMAD.MOV.U32 R4, RZ, RZ, RZ ;  /* 0x000000ffff047224 */ /* 0x001fe400078e00ff */
[----:B-1----:R-:W-:-:S04]  /*0110*/  IMAD.MOV R6, RZ, RZ, -R5 ;  /* 0x000000ffff067224 */ /* 0x002fc800078e0a05 */
[----:B------:R-:W-:Y:S01]  /*0120*/  IMAD R9, R6, R3, RZ ;  /* 0x0000000306097224 */ /* 0x000fe200078e02ff */
[----:B------:R-:W-:-:S03]  /*0130*/  SEL R6, RZ, 0x1, P0 ;  /* 0x00000001ff067807 */ /* 0x000fc60000000000 */
[----:B------:R-:W-:Y:S01]  /*0140*/  IMAD.HI.U32 R5, R5, R9, R4 ;  /* 0x0000000905057227 */ /* 0x000fe200078e0004 */
[----:B------:R-:W-:-:S05]  /*0150*/  IADD3 R2, PT, PT, R7, -R2, -R6 ;  /* 0x8000000207027210 */ /* 0x000fca0007ffe806 */
[----:B------:R-:W-:-:S05]  /*0160*/  IMAD.HI.U32 R5, R5, R2, RZ ;  /* 0x0000000205057227 */ /* 0x000fca00078e00ff */
[----:B------:R-:W-:-:S05]  /*0170*/  IADD3 R4, PT, PT, -R5, RZ, RZ ;  /* 0x000000ff05047210 */ /* 0x000fca0007ffe1ff */
[----:B------:R-:W-:-:S05]  /*0180*/  IMAD R2, R3, R4, R2 ;  /* 0x0000000403027224 */ /* 0x000fca00078e0202 */
[----:B------:R-:W-:-:S13]  /*0190*/  ISETP.GE.U32.AND P0, PT, R2, R3, PT ;  /* 0x000000030200720c */ /* 0x000fda0003f06070 */
[----:B------:R-:W-:Y:S01]  /*01a0*/  @P0 IMAD.IADD R2, R2, 0x1, -R3 ;  /* 0x0000000102020824 */ /* 0x000fe200078e0a03 */
[----:B------:R-:W-:-:S04]  /*01b0*/  @P0 IADD3 R5, PT, PT, R5, 0x1, RZ ;  /* 0x0000000105050810 */ /* 0x000fc80007ffe0ff */
[----:B------:R-:W-:-:S13]  /*01c0*/  ISETP.GE.U32.AND P1, PT, R2, R3, PT ;  /* 0x000000030200720c */ /* 0x000fda0003f26070 */
[----:B------:R-:W-:Y:S01]  /*01d0*/  @P1 VIADD R5, R5, 0x1 ;  /* 0x0000000105051836 */ /* 0x000fe20000000000 */
[----:B------:R-:W-:-:S04]  /*01e0*/  @!P2 LOP3.LUT R5, RZ, R3, RZ, 0x33, !PT ;  /* 0x00000003ff05a212 */ /* 0x000fc800078e33ff */
[----:B------:R-:W-:-:S04]  /*01f0*/  IADD3 R5, PT, PT, R6, R5, RZ ;  /* 0x0000000506057210 */ /* 0x000fc80007ffe0ff */
[C---:B------:R-:W-:Y:S02]  /*0200*/  LOP3.LUT R2, R5.reuse, 0x3, RZ, 0xc0, !PT ;  /* 0x0000000305027812 */ /* 0x040fe400078ec0ff */
[----:B------:R-:W-:Y:S02]  /*0210*/  ISETP.GE.U32.AND P1, PT, R5, 0x3, PT ;  /* 0x000000030500780c */ /* 0x000fe40003f26070 */
[----:B------:R-:W-:Y:S01]  /*0220*/  ISETP.NE.AND P0, PT, R2, 0x3, PT ;  /* 0x000000030200780c */ /* 0x000fe20003f05270 */
[----:B------:R-:W-:-:S12]  /*0230*/  IMAD.MOV.U32 R2, RZ, RZ, R0 ;  /* 0x000000ffff027224 */ /* 0x000fd800078e0000 */
[----:B------:R-:W-:Y:S05]  /*0240*/  @!P0 BRA `(.L_x_705) ;  /* 0x0000000000508947 */ /* 0x000fea0003800000 */
[----:B------:R-:W0:Y:S01]  /*0250*/  S2R R11, SR_CgaCtaId ;  /* 0x00000000000b7919 */ /* 0x000e220000008800 */
[----:B------:R-:W1:Y:S01]  /*0260*/  LDC.64 R6, c[0x0][0x398] ;  /* 0x0000e600ff067b82 */ /* 0x000e620000000a00 */
[----:B------:R-:W-:Y:S01]  /*0270*/  MOV R2, 0x400 ;  /* 0x0000040000027802 */ /* 0x000fe20000000f00 */
[----:B------:R-:W-:Y:S01]  /*0280*/  IMAD.MOV.U32 R9, RZ, RZ, RZ ;  /* 0x000000ffff097224 */ /* 0x000fe200078e00ff */
[----:B------:R-:W-:-:S04]  /*0290*/  IADD3 R5, PT, PT, R5, 0x1, RZ ;  /* 0x0000000105057810 */ /* 0x000fc80007ffe0ff */
[----:B------:R-:W-:Y:S02]  /*02a0*/  LOP3.LUT R8, R5, 0x3, RZ, 0xc0, !PT ;  /* 0x0000000305087812 */ /* 0x000fe400078ec0ff */
[----:B0-----:R-:W-:Y:S02]  /*02b0*/  LEA R11, R11, R2, 0x18 ;  /* 0x000000020b0b7211 */ /* 0x001fe400078ec0ff */
[----:B------:R-:W-:-:S07]  /*02c0*/  MOV R2, R0 ;  /* 0x0000000000027202 */ /* 0x000fce0000000f00 */
.L_x_706:
[----:B01----:R-:W-:-:S06]  /*02d0*/  IMAD.WIDE.U32 R4, R2, 0x4, R6 ;  /* 0x0000000402047825 */ /* 0x003fcc00078e0006 */
[----:B------:R-:W2:Y:S01]  /*02e0*/  LDG.E R4, desc[UR14][R4.64] ;  /* 0x0000000e04047981 */ /* 0x000ea2000c1e1900 */
[----:B------:R-:W-:Y:S02]  /*02f0*/  LOP3.LUT R10, R2, 0x7, RZ, 0xc0, !PT ;  /* 0x00000007020a7812 */ /* 0x000fe400078ec0ff */
[--C-:B------:R-:W-:Y:S01]  /*0300*/  SHF.R.U32.HI R12, RZ, 0x1, R2.reuse ;  /* 0x00000001ff0c7819 */ /* 0x100fe20000011602 */
[----:B------:R-:W-:Y:S01]  /*0310*/  IMAD.IADD R2, R3, 0x1, R2 ;  /* 0x0000000103027824 */ /* 0x000fe200078e0202 */
[----:B------:R-:W-:Y:S01]  /*0320*/  IADD3 R9, PT, PT, R9, 0x1, RZ ;  /* 0x0000000109097810 */ /* 0x000fe20007ffe0ff */
[----:B------:R-:W-:Y:S01]  /*0330*/  IMAD R10, R10, 0x24, R11 ;  /* 0x000000240a0a7824 */ /* 0x000fe200078e020b */
[----:B------:R-:W-:Y:S02]  /*0340*/  LOP3.LUT R13, R12, 0x7ffffffc, RZ, 0xc0, !PT ;  /* 0x7ffffffc0c0d7812 */ /* 0x000fe400078ec0ff */
[----:B------:R-:W-:-:S03]  /*0350*/  ISETP.NE.AND P0, PT, R9, R8, PT ;  /* 0x000000080900720c */ /* 0x000fc60003f05270 */
[----:B------:R-:W-:-:S05]  /*0360*/  IMAD.IADD R13, R10, 0x1, R13 ;  /* 0x000000010a0d7824 */ /* 0x000fca00078e020d */
[----:B--2---:R0:W-:Y:S05]  /*0370*/  STS [R13], R4 ;  /* 0x000000040d007388 */ /* 0x0041ea0000000800 */
[----:B------:R-:W-:Y:S05]  /*0380*/  @P0 BRA `(.L_x_706) ;  /* 0xfffffffc00d00947 */ /* 0x000fea000383ffff */
.L_x_705:
[----:B------:R-:W-:Y:S05]  /*0390*/  BSYNC.RECONVERGENT B1 ;  /* 0x0000000000017941 */ /* 0x000fea0003800200 */
.L_x_704:
[----:B------:R-:W-:Y:S05]  /*03a0*/  @!P1 BRA `(.L_x_703) ;  /* 0x0000000000a89947 */ /* 0x000fea0003800000 */
[----:B------:R-:W1:Y:S01]  /*03b0*/  S2R R7, SR_CgaCtaId ;  /* 0x0000000000077919 */ /* 0x000e620000008800 */
[----:B0-----:R-:W0:Y:S01]  /*03c0*/  LDC.64 R4, c[0x0][0x398] ;  /* 0x0000e600ff047b82 */ /* 0x001e220000000a00 */
[----:B------:R-:W-:-:S04]  /*03d0*/  MOV R6, 0x400 ;  /* 0x0000040000067802 */ /* 0x000fc80000000f00 */
[----:B-1----:R-:W-:-:S07]  /*03e0*/  LEA R18, R7, R6, 0x18 ;  /* 0x0000000607127211 */ /* 0x002fce00078ec0ff */
.L_x_707:
[----:B------:R-:W-:Y:S01]  /*03f0*/  IADD3 R19, PT, PT, R3, R2, RZ ;  /* 0x0000000203137210 */ /* 0x000fe20007ffe0ff */
[----:B01----:R-:W-:-:S04]  /*0400*/  IMAD.WIDE.U32 R12, R2, 0x4, R4 ;  /* 0x00000004020c7825 */ /* 0x003fc800078e0004 */
[C---:B------:R-:W-:Y:S02]  /*0410*/  IMAD.IADD R15, R19.reuse, 0x1, R3 ;  /* 0x00000001130f7824 */ /* 0x040fe400078e0203 */
[--C-:B------:R-:W-:Y:S01]  /*0420*/  IMAD.WIDE.U32 R6, R19, 0x4, R4.reuse ;  /* 0x0000000413067825 */ /* 0x100fe200078e0004 */
[----:B------:R0:W2:Y:S02]  /*0430*/  LDG.E R12, desc[UR14][R12.64] ;  /* 0x0000000e0c0c7981 */ /* 0x0000a4000c1e1900 */
[C---:B------:R-:W-:Y:S01]  /*0440*/  IADD3 R16, PT, PT, R15.reuse, R3, RZ ;  /* 0x000000030f107210 */ /* 0x040fe20007ffe0ff */
[--C-:B------:R-:W-:Y:S02]  /*0450*/  IMAD.WIDE.U32 R8, R15, 0x4, R4.reuse ;  /* 0x000000040f087825 */ /* 0x100fe400078e0004 */
[----:B------:R-:W3:Y:S02]  /*0460*/  LDG.E R6, desc[UR14][R6.64] ;  /* 0x0000000e06067981 */ /* 0x000ee4000c1e1900 */
[----:B------:R-:W-:-:S02]  /*0470*/  IMAD.WIDE.U32 R10, R16, 0x4, R4 ;  /* 0x00000004100a7825 */ /* 0x000fc400078e0004 */
[----:B------:R1:W4:Y:S04]  /*0480*/  LDG.E R8, desc[UR14][R8.64] ;  /* 0x0000000e08087981 */ /* 0x000328000c1e1900 */
[----:B------:R5:W4:Y:S01]  /*0490*/  LDG.E R11, desc[UR14][R10.64] ;  /* 0x0000000e0a0b7981 */ /* 0x000b22000c1e1900 */
[----:B------:R-:W-:Y:S02]  /*04a0*/  SHF.R.U32.HI R14, RZ, 0x1, R2 ;  /* 0x00000001ff0e7819 */ /* 0x000fe40000011602 */
[----:B------:R-:W-:Y:S02]  /*04b0*/  LOP3.LUT R17, R2, 0x7, RZ, 0xc0, !PT ;  /* 0x0000000702117812 */ /* 0x000fe400078ec0ff */
[----:B------:R-:W-:Y:S02]  /*04c0*/  LOP3.LUT R20, R14, 0x7ffffffc, RZ, 0xc0, !PT ;  /* 0x7ffffffc0e147812 */ /* 0x000fe400078ec0ff */
[----:B------:R-:W-:-:S02]  /*04d0*/  SHF.R.U32.HI R14, RZ, 0x1, R19 ;  /* 0x00000001ff0e7819 */ /* 0x000fc40000011613 */
[----:B------:R-:W-:Y:S02]  /*04e0*/  LOP3.LUT R2, R19, 0x7, RZ, 0xc0, !PT ;  /* 0x0000000713027812 */ /* 0x000fe400078ec0ff */
[----:B0-----:R-:W-:Y:S02]  /*04f0*/  LOP3.LUT R13, R15, 0x7, RZ, 0xc0, !PT ;  /* 0x000000070f0d7812 */ /* 0x001fe400078ec0ff */
[----:B------:R-:W-:Y:S02]  /*0500*/  SHF.R.U32.HI R15, RZ, 0x1, R15 ;  /* 0x00000001ff0f7819 */ /* 0x000fe4000001160f */
[----:B-1----:R-:W-:Y:S02]  /*0510*/  LOP3.LUT R9, R16, 0x7, RZ, 0xc0, !PT ;  /* 0x0000000710097812 */ /* 0x002fe400078ec0ff */
[----:B------:R-:W-:Y:S01]  /*0520*/  LOP3.LUT R7, R14, 0x7ffffffc, RZ, 0xc0, !PT ;  /* 0x7ffffffc0e077812 */ /* 0x000fe200078ec0ff */
[----:B------:R-:W-:Y:S01]  /*0530*/  IMAD R17, R17, 0x24, R18 ;  /* 0x0000002411117824 */ /* 0x000fe200078e0212 */
[----:B------:R-:W-:Y:S01]  /*0540*/  SHF.R.U32.HI R14, RZ, 0x1, R16 ;  /* 0x00000001ff0e7819 */ /* 0x000fe20000011610 */
[--C-:B------:R-:W-:Y:S01]  /*0550*/  IMAD R2, R2, 0x24, R18.reuse ;  /* 0x0000002402027824 */ /* 0x100fe200078e0212 */
[----:B-----5:R-:W-:Y:S01]  /*0560*/  LOP3.LUT R10, R15, 0x7ffffffc, RZ, 0xc0, !PT ;  /* 0x7ffffffc0f0a7812 */ /* 0x020fe200078ec0ff */
[--C-:B------:R-:W-:Y:S01]  /*0570*/  IMAD R13, R13, 0x24, R18.reuse ;  /* 0x000000240d0d7824 */ /* 0x100fe200078e0212 */
[----:B------:R-:W-:Y:S01]  /*0580*/  LOP3.LUT R14, R14, 0x7ffffffc, RZ, 0xc0, !PT ;  /* 0x7ffffffc0e0e7812 */ /* 0x000fe200078ec0ff */
[----:B------:R-:W-:Y:S01]  /*0590*/  IMAD R9, R9, 0x24, R18 ;  /* 0x0000002409097824 */ /* 0x000fe200078e0212 */
[----:B------:R-:W-:Y:S01]  /*05a0*/  IADD3 R7, PT, PT, R2, R7, RZ ;  /* 0x0000000702077210 */ /* 0x000fe20007ffe0ff */
[----:B------:R-:W-:-:S02]  /*05b0*/  IMAD.IADD R17, R17, 0x1, R20 ;  /* 0x0000000111117824 */ /* 0x000fc400078e0214 */
[----:B------:R-:W-:Y:S01]  /*05c0*/  IMAD.IADD R13, R13, 0x1, R10 ;  /* 0x000000010d0d7824 */ /* 0x000fe200078e020a */
[----:B------:R-:W-:Y:S01]  /*05d0*/  IADD3 R14, PT, PT, R9, R14, RZ ;  /* 0x0000000e090e7210 */ /* 0x000fe20007ffe0ff */
[----:B------:R-:W-:-:S05]  /*05e0*/  IMAD.IADD R2, R16, 0x1, R3 ;  /* 0x0000000110027824 */ /* 0x000fca00078e0203 */
[----:B------:R-:W-:Y:S01]  /*05f0*/  ISETP.GE.U32.AND P0, PT, R2, 0x40, PT ;  /* 0x000000400200780c */ /* 0x000fe20003f06070 */
[----:B--2---:R1:W-:Y:S04]  /*0600*/  STS [R17], R12 ;  /* 0x0000000c11007388 */ /* 0x0043e80000000800 */
[----:B---3--:R1:W-:Y:S04]  /*0610*/  STS [R7], R6 ;  /* 0x0000000607007388 */ /* 0x0083e80000000800 */
[----:B----4-:R1:W-:Y:S04]  /*0620*/  STS [R13], R8 ;  /* 0x000000080d007388 */ /* 0x0103e80000000800 */
[----:B------:R1:W-:Y:S01]  /*0630*/  STS [R14], R11 ;  /* 0x0000000b0e007388 */ /* 0x0003e20000000800 */
[----:B------:R-:W-:Y:S05]  /*0640*/  @!P0 BRA `(.L_x_707) ;  /* 0xfffffffc00688947 */ /* 0x000fea000383ffff */
.L_x_703:
[----:B------:R-:W-:Y:S05]  /*0650*/  BSYNC.RECONVERGENT B0 ;  /* 0x0000000000007941 */ /* 0x000fea0003800200 */
.L_x_702:
[----:B------:R-:W2:Y:S01]  /*0660*/  S2UR UR4, SR_CTAID.Y ;  /* 0x00000000000479c3 */ /* 0x000ea20000002600 */
[----:B------:R-:W3:Y:S01]  /*0670*/  LDCU UR16, c[0x0][0x360] ;  /* 0x00006c00ff1077ac */ /* 0x000ee20008000800 */
[----:B------:R-:W4:Y:S02]  /*0680*/  LDCU UR17, c[0x0][0x374] ;  /* 0x00006e80ff1177ac */ /* 0x000f240008000800 */
[----:B----4-:R-:W-:-:S04]  /*0690*/  USHF.L.U32 UR5, UR17, 0x4, URZ ;  /* 0x0000000411057899 */ /* 0x010fc800080006ff */
[----:B--2---:R-:W-:-:S06]  /*06a0*/  UISETP.GE.U32.AND UP0, UPT, UR4, UR5, UPT ;  /* 0x000000050400728c */ /* 0x004fcc000bf06070 */
[----:B------:R-:W-:-:S13]  /*06b0*/  PLOP3.LUT P0, PT, PT, PT, UP0, 0x80, 0x8 ;  /* 0x000000000008781c */ /* 0x000fda0003f0f008 */
[----:B---3--:R-:W-:Y:S05]  /*06c0*/  @P0 EXIT ;  /* 0x000000000000094d */ /* 0x008fea0003800000 */
[----:B------:R-:W2:Y:S01]  /*06d0*/  S2UR UR5, SR_CgaCtaId ;  /* 0x00000000000579c3 */ /* 0x000ea20000008800 */
[C---:B------:R-:W-:Y:S01]  /*06e0*/  IADD3 R2, PT, PT, R0.reuse, UR16, RZ ;  /* 0x0000001000027c10 */ /* 0x040fe2000fffe0ff */
[C---:B------:R-:W-:Y:S01]  /*06f0*/  IMAD.SHL.U32 R3, R0.reuse, 0x4, RZ ;  /* 0x0000000400037824 */ /* 0x040fe200078e00ff */
[----:B------:R-:W-:Y:S01]  /*0700*/  UMOV UR6, 0x400 ;  /* 0x0000040000067882 */ /* 0x000fe20000000000 */
[----:B-1----:R-:W-:Y:S01]  /*0710*/  LOP3.LUT R11, R0, 0x7, RZ, 0xc0, !PT ;  /* 0x00000007000b7812 */ /* 0x002fe200078ec0ff */
[----:B------:R-:W-:Y:S01]  /*0720*/  UISETP.GT.U32.AND UP0, UPT, UR16, 0x7f, UPT ;  /* 0x0000007f1000788c */ /* 0x000fe2000bf04070 */
[----:B0-----:R-:W-:Y:S01]  /*0730*/  LOP3.LUT R4, R2, 0x3ff, RZ, 0x3c, !PT ;  /* 0x000003ff02047812 */ /* 0x001fe200078e3cff */
[----:B------:R-:W-:Y:S01]  /*0740*/  ULOP3.LUT UR8, UR16, 0xffff, URZ, 0xc0, !UPT ;  /* 0x0000ffff10087892 */ /* 0x000fe2000f8ec0ff */
[----:B------:R-:W-:Y:S02]  /*0750*/  LOP3.LUT R5, R3, 0x1c, RZ, 0xc0, !PT ;  /* 0x0000001c03057812 */ /* 0x000fe400078ec0ff */
[----:B------:R-:W-:-:S02]  /*0760*/  LOP3.LUT R6, R4, 0xffff, RZ, 0xc0, !PT ;  /* 0x0000ffff04067812 */ /* 0x000fc400078ec0ff */
[----:B------:R-:W-:Y:S01]  /*0770*/  MOV R10, 0x7b0 ;  /* 0x000007b0000a7802 */ /* 0x000fe20000000f00 */
[----:B--2---:R-:W-:-:S06]  /*0780*/  ULEA UR7, UR5, UR6, 0x18 ;  /* 0x0000000605077291 */ /* 0x004fcc000f8ec0ff */
[----:B------:R-:W-:-:S07]  /*0790*/  IADD3 R4, PT, PT, R5, UR7, RZ ;  /* 0x0000000705047c10 */ /* 0x000fce000fffe0ff */
[----:B------:R-:W-:Y:S05]  /*07a0*/  CALL.REL.NOINC `($__internal_6_$__cuda_sm20_div_u16) ;  /* 0x00000018005c7944 */ /* 0x000fea0003c00000 */
[----:B------:R-:W0:Y:S01]  /*07b0*/  S2UR UR8, SR_CgaCtaId ;  /* 0x00000000000879c3 */ /* 0x000e220000008800 */
[----:B------:R-:W-:Y:S01]  /*07c0*/  UIADD3 UR5, UPT, UPT, UR6, 0x180, URZ ;  /* 0x0000018006057890 */ /* 0x000fe2000fffe0ff */
[----:B------:R-:W-:Y:S01]  /*07d0*/  IMAD R6, R0, 0x20, R5 ;  /* 0x0000002000067824 */ /* 0x000fe200078e0205 */
[C---:B------:R-:W-:Y:S01]  /*07e0*/  ISETP.NE.AND P0, PT, R11.reuse, 0x7, PT ;  /* 0x000000070b00780c */ /* 0x040fe20003f05270 */
[----:B------:R-:W-:Y:S01]  /*07f0*/  UIADD3 UR6, UPT, UPT, UR6, 0x1180, URZ ;  /* 0x0000118006067890 */ /* 0x000fe2000fffe0ff */
[C---:B------:R-:W-:Y:S01]  /*0800*/  ISETP.GE.U32.AND P1, PT, R11.reuse, 0x6, PT ;  /* 0x000000060b00780c */ /* 0x040fe20003f26070 */
[----:B------:R-:W-:Y:S01]  /*0810*/  USEL UR9, URZ, 0x4, !UP0 ;  /* 0x00000004ff097887 */ /* 0x000fe2000c000000 */
[C---:B------:R-:W-:Y:S01]  /*0820*/  ISETP.GE.U32.AND P2, PT, R11.reuse, 0x5, PT ;  /* 0x000000050b00780c */ /* 0x040fe20003f46070 */
[----:B------:R-:W-:Y:S01]  /*0830*/  USEL UR11, URZ, 0x5, !UP0 ;  /* 0x00000005ff0b7887 */ /* 0x000fe2000c000000 */
[C---:B------:R-:W-:Y:S01]  /*0840*/  ISETP.GE.U32.AND P3, PT, R11.reuse, 0x4, PT ;  /* 0x000000040b00780c */ /* 0x040fe20003f66070 */
[----:B------:R-:W-:Y:S01]  /*0850*/  USEL UR12, URZ, 0x6, !UP0 ;  /* 0x00000006ff0c7887 */ /* 0x000fe2000c000000 */
[C---:B------:R-:W-:Y:S01]  /*0860*/  ISETP.GE.U32.AND P4, PT, R11.reuse, 0x3, PT ;  /* 0x000000030b00780c */ /* 0x040fe20003f86070 */
[----:B------:R-:W-:Y:S01]  /*0870*/  USEL UR13, URZ, 0x7, !UP0 ;  /* 0x00000007ff0d7887 */ /* 0x000fe2000c000000 */
[C---:B------:R-:W-:Y:S01]  /*0880*/  ISETP.GE.U32.AND P5, PT, R11.reuse, 0x2, PT ;  /* 0x000000020b00780c */ /* 0x040fe20003fa6070 */
[----:B------:R-:W-:Y:S01]  /*0890*/  IMAD.U32 R17, RZ, RZ, UR9 ;  /* 0x00000009ff117e24 */ /* 0x000fe2000f8e00ff */
[----:B------:R-:W-:Y:S01]  /*08a0*/  ISETP.NE.AND P6, PT, R11, RZ, PT ;  /* 0x000000ff0b00720c */ /* 0x000fe20003fc5270 */
[----:B------:R-:W-:Y:S01]  /*08b0*/  USHF.L.U32 UR10, UR16, 0x2, URZ ;  /* 0x00000002100a7899 */ /* 0x000fe200080006ff */
[----:B------:R-:W-:Y:S01]  /*08c0*/  MOV R19, UR11 ;  /* 0x0000000b00137c02 */ /* 0x000fe20008000f00 */
[----:B------:R-:W-:Y:S01]  /*08d0*/  IMAD.U32 R23, RZ, RZ, UR13 ;  /* 0x0000000dff177e24 */ /* 0x000fe2000f8e00ff */
[----:B------:R-:W-:Y:S01]  /*08e0*/  MOV R21, UR12 ;  /* 0x0000000c00157c02 */ /* 0x000fe20008000f00 */
[--C-:B------:R-:W-:Y:S01]  /*08f0*/  IMAD R16, R17, 0x24, R4.reuse ;  /* 0x0000002411107824 */ /* 0x100fe200078e0204 */
[----:B------:R-:W-:Y:S01]  /*0900*/  LOP3.LUT R14, R14, 0x3, RZ, 0xc0, !PT ;  /* 0x000000030e0e7812 */ /* 0x000fe200078ec0ff */
[--C-:B------:R-:W-:Y:S01]  /*0910*/  IMAD R17, R19, 0x24, R4.reuse ;  /* 0x0000002413117824 */ /* 0x100fe200078e0204 */
[----:B0-----:R-:W-:Y:S01]  /*0920*/  ULEA UR5, UR8, UR5, 0x18 ;  /* 0x0000000508057291 */ /* 0x001fe2000f8ec0ff */
[--C-:B------:R-:W-:Y:S01]  /*0930*/  IMAD R20, R23, 0x24, R4.reuse ;  /* 0x0000002417147824 */ /* 0x100fe200078e0204 */
[----:B------:R-:W-:Y:S01]  /*0940*/  ULEA UR6, UR8, UR6, 0x18 ;  /* 0x0000000608067291 */ /* 0x000fe2000f8ec0ff */
[----:B------:R-:W-:-:S03]  /*0950*/  IMAD R19, R21, 0x24, R4 ;  /* 0x0000002415137824 */ /* 0x000fc600078e0204 */
[----:B------:R-:W-:Y:S01]  /*0960*/  IADD3 R15, PT, PT, R6, UR5, RZ ;  /* 0x00000005060f7c10 */ /* 0x000fe2000fffe0ff */
[C---:B------:R-:W-:Y:S01]  /*0970*/  VIADD R21, R3.reuse, UR5 ;  /* 0x0000000503157c36 */ /* 0x040fe20008000000 */
[----:B------:R-:W-:-:S03]  /*0980*/  IADD3 R18, PT, PT, R3, UR6, RZ ;  /* 0x0000000603127c10 */ /* 0x000fc6000fffe0ff */
[C---:B------:R-:W-:Y:S01]  /*0990*/  VIADD R7, R15.reuse, 0xffffffe0 ;  /* 0xffffffe00f077836 */ /* 0x040fe20000000000 */
[C---:B------:R-:W-:Y:S01]  /*09a0*/  IADD3 R22, PT, PT, R18.reuse, 0x200, RZ ;  /* 0x0000020012167810 */ /* 0x040fe20007ffe0ff */
[C---:B------:R-:W-:Y:S01]  /*09b0*/  VIADD R23, R18.reuse, 0x400 ;  /* 0x0000040012177836 */ /* 0x040fe20000000000 */
[C---:B------:R-:W-:Y:S01]  /*09c0*/  IADD3 R32, PT, PT, R18.reuse, 0x600, RZ ;  /* 0x0000060012207810 */ /* 0x040fe20007ffe0ff */
[--C-:B------:R-:W-:Y:S01]  /*09d0*/  IMAD.MOV.U32 R9, RZ, RZ, R7.reuse ;  /* 0x000000ffff097224 */ /* 0x100fe200078e0007 */
[-C--:B------:R-:W-:Y:S01]  /*09e0*/  MOV R8, R7.reuse ;  /* 0x0000000700087202 */ /* 0x080fe20000000f00 */
[--C-:B------:R-:W-:Y:S01]  /*09f0*/  IMAD.MOV.U32 R11, RZ, RZ, R7.reuse ;  /* 0x000000ffff0b7224 */ /* 0x100fe200078e0007 */
[C---:B------:R-:W-:Y:S01]  /*0a00*/  @P0 IADD3 R8, PT, PT, R15.reuse, RZ, RZ ;  /* 0x000000ff0f080210 */ /* 0x040fe20007ffe0ff */
[----:B------:R-:W-:Y:S01]  /*0a10*/  IMAD.MOV.U32 R13, RZ, RZ, R7 ;  /* 0x000000ffff0d7224 */ /* 0x000fe200078e0007 */
[----:B------:R-:W-:Y:S01]  /*0a20*/  PLOP3.LUT P0, PT, PT, PT, UP0, 0x80, 0x8 ;  /* 0x000000000008781c */ /* 0x000fe20003f0f008 */
[--C-:B------:R-:W-:Y:S01]  /*0a30*/  @!P1 IMAD.MOV R9, RZ, RZ, R15.reuse ;  /* 0x000000ffff099224 */ /* 0x100fe200078e020f */
[-C--:B------:R-:W-:Y:S01]  /*0a40*/  MOV R10, R7.reuse ;  /* 0x00000007000a7202 */ /* 0x080fe20000000f00 */
[--C-:B------:R-:W-:Y:S01]  /*0a50*/  @!P3 IMAD.MOV R11, RZ, RZ, R15.reuse ;  /* 0x000000ffff0bb224 */ /* 0x100fe200078e020f */
[----:B------:R-:W-:Y:S01]  /*0a60*/  MOV R12, R7 ;  /* 0x00000007000c7202 */ /* 0x000fe20000000f00 */
[----:B------:R-:W-:Y:S01]  /*0a70*/  @!P5 IMAD.MOV R13, RZ, RZ, R15 ;  /* 0x000000ffff0dd224 */ /* 0x000fe200078e020f */
[C---:B------:R-:W-:Y:S01]  /*0a80*/  @!P2 IADD3 R10, PT, PT, R15.reuse, RZ, RZ ;  /* 0x000000ff0f0aa210 */ /* 0x040fe20007ffe0ff */
[C---:B------:R-:W-:Y:S01]  /*0a90*/  VIADD R33, R18.reuse, 0x800 ;  /* 0x0000080012217836 */ /* 0x040fe20000000000 */
[C---:B------:R-:W-:Y:S01]  /*0aa0*/  @!P4 IADD3 R12, PT, PT, R15.reuse, RZ, RZ ;  /* 0x000000ff0f0cc210 */ /* 0x040fe20007ffe0ff */
[----:B------:R-:W-:Y:S01]  /*0ab0*/  VIADD R35, R18, 0xc00 ;  /* 0x00000c0012237836 */ /* 0x000fe20000000000 */
[----:B------:R-:W-:Y:S01]  /*0ac0*/  @!P6 IADD3 R7, PT, PT, R15, RZ, RZ ;  /* 0x000000ff0f07e210 */ /* 0x000fe20007ffe0ff */
[----:B------:R-:W-:Y:S01]  /*0ad0*/  VIADD R15, R2, UR16 ;  /* 0x00000010020f7c36 */ /* 0x000fe20008000000 */
[C---:B------:R-:W-:Y:S01]  /*0ae0*/  IADD3 R34, PT, PT, R18.reuse, 0xa00, RZ ;  /* 0x00000a0012227810 */ /* 0x040fe20007ffe0ff */
[--C-:B------:R-:W-:Y:S01]  /*0af0*/  @!P0 IMAD.MOV R22, RZ, RZ, R18.reuse ;  /* 0x000000ffff168224 */ /* 0x100fe200078e0212 */
[C---:B------:R-:W-:Y:S01]  /*0b00*/  IADD3 R36, PT, PT, R18.reuse, 0xe00, RZ ;  /* 0x00000e0012247810 */ /* 0x040fe20007ffe0ff */
[--C-:B------:R-:W-:Y:S01]  /*0b10*/  @!P0 IMAD.MOV R32, RZ, RZ, R18.reuse ;  /* 0x000000ffff208224 */ /* 0x100fe200078e0212 */
[C---:B------:R-:W-:Y:S01]  /*0b20*/  @!P0 IADD3 R23, PT, PT, R18.reuse, RZ, RZ ;  /* 0x000000ff12178210 */ /* 0x040fe20007ffe0ff */
[--C-:B------:R-:W-:Y:S01]  /*0b30*/  @!P0 IMAD.MOV R34, RZ, RZ, R18.reuse ;  /* 0x000000ffff228224 */ /* 0x100fe200078e0212 */
[C---:B------:R-:W-:Y:S01]  /*0b40*/  @!P0 IADD3 R33, PT, PT, R18.reuse, RZ, RZ ;  /* 0x000000ff12218210 */ /* 0x040fe20007ffe0ff */
[----:B------:R-:W-:Y:S01]  /*0b50*/  @!P0 IMAD.MOV R36, RZ, RZ, R18 ;  /* 0x000000ffff248224 */ /* 0x000fe200078e0212 */
[----:B------:R-:W-:-:S07]  /*0b60*/  @!P0 IADD3 R35, PT, PT, R18, RZ, RZ ;  /* 0x000000ff12238210 */ /* 0x000fce0007ffe0ff */
.L_x_720:
[----:B------:R-:W0:Y:S01]  /*0b70*/  LDC R37, c[0x0][0x360] ;  /* 0x0000d800ff257b82 */ /* 0x000e220000000800 */
[----:B------:R-:W-:Y:S01]  /*0b80*/  ISETP.NE.AND P1, PT, R14, 0x2, PT ;  /* 0x000000020e00780c */ /* 0x000fe20003f25270 */
[----:B------:R-:W-:Y:S01]  /*0b90*/  USHF.L.U32 UR11, UR4, 0xa, URZ ;  /* 0x0000000a040b7899 */ /* 0x000fe200080006ff */
[----:B------:R-:W-:Y:S01]  /*0ba0*/  BSSY.RECONVERGENT B0, `(.L_x_708) ;  /* 0x000001c000007945 */ /* 0x000fe20003800200 */
[----:B------:R-:W-:Y:S01]  /*0bb0*/  USHF.L.U32 UR8, UR17, 0x4, URZ ;  /* 0x0000000411087899 */ /* 0x000fe200080006ff */
[----:B------:R-:W-:Y:S01]  /*0bc0*/  MOV R38, R0 ;  /* 0x0000000000267202 */ /* 0x000fe20000000f00 */
[----:B------:R-:W-:Y:S02]  /*0bd0*/  UIADD3 UR4, UPT, UPT, UR17, UR4, URZ ;  /* 0x0000000411047290 */ /* 0x000fe4000fffe0ff */
[----:B-1----:R-:W1:Y:S02]  /*0be0*/  S2UR UR9, SR_CgaCtaId ;  /* 0x00000000000979c3 */ /* 0x002e640000008800 */
[----:B------:R-:W-:-:S04]  /*0bf0*/  UISETP.GE.U32.AND UP0, UPT, UR4, UR8, UPT ;  /* 0x000000080400728c */ /* 0x000fc8000bf06070 */
[----:B------:R-:W-:Y:S07]  /*0c00*/  @!P1 BRA `(.L_x_709) ;  /* 0x0000000000549947 */ /* 0x000fee0003800000 */
[----:B------:R-:W2:Y:S01]  /*0c10*/  LDC.64 R24, c[0x0][0x390] ;  /* 0x0000e400ff187b82 */ /* 0x000ea20000000a00 */
[----:B------:R-:W-:-:S04]  /*0c20*/  VIADD R29, R0, UR11 ;  /* 0x0000000b001d7c36 */ /* 0x000fc80008000000 */
[----:B--2---:R-:W-:-:S06]  /*0c30*/  IMAD.WIDE.U32 R26, R29, 0x4, R24 ;  /* 0x000000041d1a7825 */ /* 0x004fcc00078e0018 */
[----:B------:R-:W2:Y:S01]  /*0c40*/  LDG.E R26, desc[UR14][R26.64] ;  /* 0x0000000e1a1a7981 */ /* 0x000ea2000c1e1900 */
[----:B------:R-:W-:Y:S02]  /*0c50*/  ISETP.NE.AND P0, PT, R14, 0x3, PT ;  /* 0x000000030e00780c */ /* 0x000fe40003f05270 */
[----:B------:R-:W-:Y:S01]  /*0c60*/  MOV R38, R2 ;  /* 0x0000000200267202 */ /* 0x000fe20000000f00 */
[----:B--2---:R2:W-:Y:S10]  /*0c70*/  STS [R3+UR5], R26 ;  /* 0x0000001a03007988 */ /* 0x0045f40008000805 */
[----:B------:R-:W-:Y:S05]  /*0c80*/  @!P0 BRA `(.L_x_709) ;  /* 0x0000000000348947 */ /* 0x000fea0003800000 */
[----:B------:R-:W-:Y:S01]  /*0c90*/  ISETP.NE.AND P0, PT, R14, RZ, PT ;  /* 0x000000ff0e00720c */ /* 0x000fe20003f05270 */
[----:B------:R-:W-:-:S12]  /*0ca0*/  VIADD R27, R29, UR16 ;  /* 0x000000101d1b7c36 */ /* 0x000fd80008000000 */
[C---:B------:R-:W-:Y:S01]  /*0cb0*/  @P0 IADD3 R29, PT, PT, R27.reuse, UR16, RZ ;  /* 0x000000101b1d0c10 */ /* 0x040fe2000fffe0ff */
[----:B--2---:R-:W-:-:S04]  /*0cc0*/  IMAD.WIDE.U32 R26, R27, 0x4, R24 ;  /* 0x000000041b1a7825 */ /* 0x004fc800078e0018 */
[----:B------:R-:W-:Y:S02]  /*0cd0*/  @P0 IMAD.WIDE.U32 R24, R29, 0x4, R24 ;  /* 0x000000041d180825 */ /* 0x000fe400078e0018 */
[----:B------:R-:W2:Y:S04]  /*0ce0*/  LDG.E R26, desc[UR14][R26.64] ;  /* 0x0000000e1a1a7981 */ /* 0x000ea8000c1e1900 */
[----:B------:R-:W3:Y:S01]  /*0cf0*/  @P0 LDG.E R24, desc[UR14][R24.64] ;  /* 0x0000000e18180981 */ /* 0x000ee2000c1e1900 */
[----:B------:R-:W-:Y:S01]  /*0d00*/  VIADD R29, R21, UR10 ;  /* 0x0000000a151d7c36 */ /* 0x000fe20008000000 */
[----:B------:R-:W-:Y:S01]  /*0d10*/  IADD3 R28, PT, PT, R15, UR16, RZ ;  /* 0x000000100f1c7c10 */ /* 0x000fe2000fffe0ff */
[----:B------:R-:W-:-:S03]  /*0d20*/  IMAD.MOV.U32 R38, RZ, RZ, R15 ;  /* 0x000000ffff267224 */ /* 0x000fc600078e000f */
[----:B------:R-:W-:Y:S01]  /*0d30*/  @P0 MOV R38, R28 ;  /* 0x0000001c00260202 */ /* 0x000fe20000000f00 */
[----:B--2---:R4:W-:Y:S04]  /*0d40*/  STS [R21+UR10], R26 ;  /* 0x0000001a15007988 */ /* 0x0049e8000800080a */
[----:B---3--:R4:W-:Y:S02]  /*0d50*/  @P0 STS [R29+UR10], R24 ;  /* 0x000000181d000988 */ /* 0x0089e4000800080a */
.L_x_709:
[----:B-1----:R-:W-:Y:S05]  /*0d60*/  BSYNC.RECONVERGENT B0 ;  /* 0x0000000000007941 */ /* 0x002fea0003800200 */
.L_x_708:
[----:B------:R-:W1:Y:S01]  /*0d70*/  LDCU.64 UR12, c[0x0][0x390] ;  /* 0x00007200ff0c77ac */ /* 0x000e620008000a00 */
[----:B------:R-:W-:Y:S01]  /*0d80*/  IADD3 R31, P0, PT, R38, UR11, RZ ;  /* 0x0000000b261f7c10 */ /* 0x000fe2000ff1e0ff */
[C-C-:B0-----:R-:W-:Y:S01]  /*0d90*/  IMAD R43, R37.reuse, 0x3, R38.reuse ;  /* 0x00000003252b7824 */ /* 0x141fe200078e0226 */
[----:B------:R-:W-:Y:S01]  /*0da0*/  BSSY.RECONVERGENT B0, `(.L_x_710) ;  /* 0x0000023000007945 */ /* 0x000fe20003800200 */
[----:B------:R-:W-:Y:S01]  /*0db0*/  UMOV UR8, 0x400 ;  /* 0x0000040000087882 */ /* 0x000fe20000000000 */
[----:B----4-:R-:W-:Y:S01]  /*0dc0*/  IADD3.X R24, PT, PT, RZ, RZ, RZ, P0, !PT ;  /* 0x000000ffff187210 */ /* 0x010fe200007fe4ff */
[----:B------:R-:W-:Y:S01]  /*0dd0*/  UIADD3 UR8, UPT, UPT, UR8, 0x180, URZ ;  /* 0x0000018008087890 */ /* 0x000fe2000fffe0ff */
[C-C-:B------:R-:W-:Y:S01]  /*0de0*/  IMAD R41, R37.reuse, 0x2, R38.reuse ;  /* 0x0000000225297824 */ /* 0x140fe200078e0226 */
[----:B------:R-:W-:Y:S02]  /*0df0*/  IADD3 R39, PT, PT, R37, UR11, R38 ;  /* 0x0000000b25277c10 */ /* 0x000fe4000fffe026 */
[----:B------:R-:W-:Y:S01]  /*0e00*/  ULEA UR8, UR9, UR8, 0x18 ;  /* 0x0000000809087291 */ /* 0x000fe2000f8ec0ff */
[----:B------:R-:W-:Y:S01]  /*0e10*/  VIADD R41, R41, UR11 ;  /* 0x0000000b29297c36 */ /* 0x000fe20008000000 */
[----:B------:R-:W-:-:S04]  /*0e20*/  IADD3 R43, PT, PT, R43, UR11, RZ ;  /* 0x0000000b2b2b7c10 */ /* 0x000fc8000fffe0ff */
[----:B------:R-:W-:Y:S02]  /*0e30*/  LEA R40, R38, UR8, 0x2 ;  /* 0x0000000826287c11 */ /* 0x000fe4000f8e10ff */
[----:B-1----:R-:W-:-:S04]  /*0e40*/  LEA R30, P0, R31, UR12, 0x2 ;  /* 0x0000000c1f1e7c11 */ /* 0x002fc8000f8010ff */
[----:B------:R-:W-:-:S09]  /*0e50*/  LEA.HI.X R31, R31, UR13, R24, 0x2, P0 ;  /* 0x0000000d1f1f7c11 */ /* 0x000fd200080f1418 */
.L_x_711:
[----:B-1----:R-:W0:Y:S01]  /*0e60*/  LDC.64 R28, c[0x0][0x390] ;  /* 0x0000e400ff1c7b82 */ /* 0x002e220000000a00 */
[----:B------:R1:W3:Y:S01]  /*0e70*/  LDG.E R45, desc[UR14][R30.64] ;  /* 0x0000000e1e2d7981 */ /* 0x0002e2000c1e1900 */
[----:B0-----:R-:W-:-:S04]  /*0e80*/  IMAD.WIDE.U32 R24, R39, 0x4, R28 ;  /* 0x0000000427187825 */ /* 0x001fc800078e001c */
[--C-:B--2---:R-:W-:Y:S02]  /*0e90*/  IMAD.WIDE.U32 R26, R41, 0x4, R28.reuse ;  /* 0x00000004291a7825 */ /* 0x104fe400078e001c */
[----:B------:R-:W2:Y:S02]  /*0ea0*/  LDG.E R25, desc[UR14][R24.64] ;  /* 0x0000000e18197981 */ /* 0x000ea4000c1e1900 */
        /* <DEDUP_REMOVED lines=12> */
[----:B---3--:R-:W-:Y:S04]  /*0f70*/  STS [R40], R45 ;  /* 0x0000002d28007388 */ /* 0x008fe80000000800 */
[----:B--2---:R0:W-:Y:S04]  /*0f80*/  STS [R40+UR10], R25 ;  /* 0x0000001928007988 */ /* 0x0041e8000800080a */
[----:B----4-:R1:W-:Y:S04]  /*0f90*/  STS [R47], R26 ;  /* 0x0000001a2f007388 */ /* 0x0103e80000000800 */
[----:B-----5:R1:W-:Y:S01]  /*0fa0*/  STS [R49], R28 ;  /* 0x0000001c31007388 */ /* 0x0203e20000000800 */
[----:B0-----:R-:W-:Y:S01]  /*0fb0*/  LEA R40, R37, R40, 0x4 ;  /* 0x0000002825287211 */ /* 0x001fe200078e20ff */
[----:B------:R-:W-:Y:S06]  /*0fc0*/  @!P0 BRA `(.L_x_711) ;  /* 0xfffffffc00a48947 */ /* 0x000fec000383ffff */
[----:B------:R-:W-:Y:S05]  /*0fd0*/  BSYNC.RECONVERGENT B0 ;  /* 0x0000000000007941 */ /* 0x000fea0003800200 */
.L_x_710:
[----:B------:R-:W-:Y:S01]  /*0fe0*/  BAR.SYNC.DEFER_BLOCKING 0x0 ;  /* 0x0000000000007b1d */ /* 0x000fe20000010000 */
[----:B------:R-:W-:-:S05]  /*0ff0*/  IMAD.MOV.U32 R24, RZ, RZ, R0 ;  /* 0x000000ffff187224 */ /* 0x000fca00078e0000 */
[----:B------:R-:W-:Y:S04]  /*1000*/  BSSY.RECONVERGENT B0, `(.L_x_712) ;  /* 0x000000d000007945 */ /* 0x000fe80003800200 */
[----:B------:R-:W-:Y:S05]  /*1010*/  @!P1 BRA `(.L_x_713) ;  /* 0x00000000002c9947 */ /* 0x000fea0003800000 */
[----:B------:R0:W-:Y:S01]  /*1020*/  STS [R3+UR6], RZ ;  /* 0x000000ff03007988 */ /* 0x0001e20008000806 */
[----:B------:R-:W-:Y:S02]  /*1030*/  ISETP.NE.AND P0, PT, R14, 0x3, PT ;  /* 0x000000030e00780c */ /* 0x000fe40003f05270 */
[----:B------:R-:W-:-:S11]  /*1040*/  MOV R24, R2 ;  /* 0x0000000200187202 */ /* 0x000fd60000000f00 */
[----:B0-----:R-:W-:Y:S05]  /*1050*/  @!P0 BRA `(.L_x_713) ;  /* 0x00000000001c8947 */ /* 0x001fea0003800000 */
[----:B------:R-:W-:Y:S01]  /*1060*/  ISETP.NE.AND P0, PT, R14, RZ, PT ;  /* 0x000000ff0e00720c */ /* 0x000fe20003f05270 */
[----:B------:R-:W-:Y:S01]  /*1070*/  VIADD R25, R18, UR10 ;  /* 0x0000000a12197c36 */ /* 0x000fe20008000000 */
[----:B------:R0:W-:Y:S01]  /*1080*/  STS [R18+UR10], RZ ;  /* 0x000000ff12007988 */ /* 0x0001e2000800080a */
[----:B-1----:R-:W-:Y:S01]  /*1090*/  IADD3 R26, PT, PT, R15, UR16, RZ ;  /* 0x000000100f1a7c10 */ /* 0x002fe2000fffe0ff */
[----:B------:R-:W-:-:S09]  /*10a0*/  IMAD.MOV.U32 R24, RZ, RZ, R15 ;  /* 0x000000ffff187224 */ /* 0x000fd200078e000f */
[----:B------:R0:W-:Y:S01]  /*10b0*/  @P0 STS [R25+UR10], RZ ;  /* 0x000000ff19000988 */ /* 0x0001e2000800080a */
[----:B------:R-:W-:-:S07]  /*10c0*/  @P0 MOV R24, R26 ;  /* 0x0000001a00180202 */ /* 0x000fce0000000f00 */
.L_x_713:
[----:B------:R-:W-:Y:S05]  /*10d0*/  BSYNC.RECONVERGENT B0 ;  /* 0x0000000000007941 */ /* 0x000fea0003800200 */
.L_x_712:
[----:B------:R-:W-:Y:S01]  /*10e0*/  UMOV UR8, 0x400 ;  /* 0x0000040000087882 */ /* 0x000fe20000000000 */
[----:B------:R-:W-:Y:S01]  /*10f0*/  BSSY.RECONVERGENT B0, `(.L_x_714) ;  /* 0x000000d000007945 */ /* 0x000fe20003800200 */
[----:B------:R-:W-:-:S04]  /*1100*/  UIADD3 UR8, UPT, UPT, UR8, 0x1180, URZ ;  /* 0x0000118008087890 */ /* 0x000fc8000fffe0ff */
[----:B------:R-:W-:-:S12]  /*1110*/  ULEA UR8, UR9, UR8, 0x18 ;  /* 0x0000000809087291 */ /* 0x000fd8000f8ec0ff */
.L_x_715:
[C---:B0-2---:R-:W-:Y:S01]  /*1120*/  LEA R25, R24.reuse, UR8, 0x2 ;  /* 0x0000000818197c11 */ /* 0x045fe2000f8e10ff */
        /* <DEDUP_REMOVED lines=10> */
.L_x_714:
[----:B------:R-:W0:Y:S01]  /*11d0*/  LDS R45, [R5+UR7] ;  /* 0x00000007052d7984 */ /* 0x000e220008000800 */
[C---:B------:R-:W-:Y:S01]  /*11e0*/  LOP3.LUT R44, R0.reuse, 0x7, RZ, 0xc0, !PT ;  /* 0x00000007002c7812 */ /* 0x040fe200078ec0ff */
[C---:B------:R-:W-:Y:S01]  /*11f0*/  VIADD R43, R0.reuse, 0x2 ;  /* 0x00000002002b7836 */ /* 0x040fe20000000000 */
[C---:B------:R-:W-:Y:S01]  /*1200*/  IADD3 R30, PT, PT, R0.reuse, 0x1, RZ ;  /* 0x00000001001e7810 */ /* 0x040fe20007ffe0ff */
[----:B------:R-:W-:Y:S01]  /*1210*/  LDS R37, [R6+UR5] ;  /* 0x0000000506257984 */ /* 0x000fe20008000800 */
[----:B------:R-:W-:Y:S01]  /*1220*/  IADD3 R41, PT, PT, R0, 0x3, RZ ;  /* 0x0000000300297810 */ /* 0x000fe20007ffe0ff */
[----:B------:R-:W-:Y:S01]  /*1230*/  UISETP.GT.U32.AND UP1, UPT, UR16, 0x7f, UPT ;  /* 0x0000007f1000788c */ /* 0x000fe2000bf24070 */
[----:B------:R-:W-:Y:S01]  /*1240*/  LOP3.LUT R30, R30, 0x7, RZ, 0xc0, !PT ;  /* 0x000000071e1e7812 */ /* 0x000fe200078ec0ff */
[----:B------:R-:W-:Y:S01]  /*1250*/  LDS R42, [R8+0x4] ;  /* 0x00000400082a7984 */ /* 0x000fe20000000800 */
[----:B------:R-:W-:Y:S01]  /*1260*/  LOP3.LUT R43, R43, 0x7, RZ, 0xc0, !PT ;  /* 0x000000072b2b7812 */ /* 0x000fe200078ec0ff */
[----:B------:R-:W-:Y:S01]  /*1270*/  USEL UR9, URZ, 0x1, !UP1 ;  /* 0x00000001ff097887 */ /* 0x000fe2000c800000 */
[----:B------:R-:W-:Y:S01]  /*1280*/  LOP3.LUT R41, R41, 0x7, RZ, 0xc0, !PT ;  /* 0x0000000729297812 */ /* 0x000fe200078ec0ff */
[----:B------:R-:W-:Y:S01]  /*1290*/  LDS R40, [R9+0x8] ;  /* 0x0000080009287984 */ /* 0x000fe20000000800 */
[----:B------:R-:W-:Y:S01]  /*12a0*/  LOP3.LUT R39, R44, 0x4, RZ, 0x3c, !PT ;  /* 0x000000042c277812 */ /* 0x000fe200078e3cff */
[----:B------:R-:W-:Y:S01]  /*12b0*/  BSSY.RECONVERGENT B0, `(.L_x_716) ;  /* 0x00000cb000007945 */ /* 0x000fe20003800200 */
[----:B------:R-:W-:Y:S01]  /*12c0*/  IADD3 R28, PT, PT, R0, -0x1, RZ ;  /* 0xffffffff001c7810 */ /* 0x000fe20007ffe0ff */
[----:B------:R-:W-:Y:S01]  /*12d0*/  LDS R38, [R10+0xc] ;  /* 0x00000c000a267984 */ /* 0x000fe20000000800 */
[----:B------:R-:W-:-:S02]  /*12e0*/  ISETP.NE.AND P0, PT, R14, 0x2, PT ;  /* 0x000000020e00780c */ /* 0x000fc40003f05270 */
[----:B------:R-:W-:Y:S01]  /*12f0*/  LOP3.LUT R28, R28, 0x7, RZ, 0xc0, !PT ;  /* 0x000000071c1c7812 */ /* 0x000fe200078ec0ff */
[----:B------:R-:W-:Y:S04]  /*1300*/  LDS R31, [R11+0x10] ;  /* 0x000010000b1f7984 */ /* 0x000fe80000000800 */
[----:B------:R-:W-:Y:S04]  /*1310*/  LDS R29, [R12+0x14] ;  /* 0x000014000c1d7984 */ /* 0x000fe80000000800 */
[----:B------:R-:W-:Y:S04]  /*1320*/  LDS R46, [R3+UR6] ;  /* 0x00000006032e7984 */ /* 0x000fe80008000800 */
[----:B0-----:R-:W0:Y:S04]  /*1330*/  SHFL.IDX PT, R24, R45, R44, 0x181f ;  /* 0x00181f2c2d187589 */ /* 0x001e2800000e0000 */
[----:B--2---:R-:W1:Y:S04]  /*1340*/  SHFL.IDX PT, R26, R45, R30, 0x181f ;  /* 0x00181f1e2d1a7589 */ /* 0x004e6800000e0000 */
[----:B------:R-:W2:Y:S04]  /*1350*/  SHFL.IDX PT, R27, R45, R43, 0x181f ;  /* 0x00181f2b2d1b7589 */ /* 0x000ea800000e0000 */
[----:B------:R-:W3:Y:S04]  /*1360*/  SHFL.IDX PT, R48, R45, R41, 0x181f ;  /* 0x00181f292d307589 */ /* 0x000ee800000e0000 */
[----:B------:R-:W4:Y:S04]  /*1370*/  SHFL.IDX PT, R47, R45, R39, 0x181f ;  /* 0x00181f272d2f7589 */ /* 0x000f2800000e0000 */
[----:B------:R-:W-:Y:S01]  /*1380*/  SHFL.IDX PT, R51, R45, R28, 0x181f ;  /* 0x00181f1c2d337589 */ /* 0x000fe200000e0000 */
[----:B0-----:R-:W-:Y:S01]  /*1390*/  IMAD R25, R37, R24, RZ ;  /* 0x0000001825197224 */ /* 0x001fe200078e02ff */
[----:B------:R-:W-:-:S03]  /*13a0*/  IADD3 R24, PT, PT, R0, 0x5, RZ ;  /* 0x0000000500187810 */ /* 0x000fc60007ffe0ff */
[----:B-1----:R-:W-:Y:S01]  /*13b0*/  IMAD R25, R42, R26, R25 ;  /* 0x0000001a2a197224 */ /* 0x002fe200078e0219 */
[----:B------:R-:W-:Y:S01]  /*13c0*/  LOP3.LUT R24, R24, 0x7, RZ, 0xc0, !PT ;  /* 0x0000000718187812 */ /* 0x000fe200078ec0ff */
[----:B------:R-:W-:Y:S02]  /*13d0*/  VIADD R26, R0, 0x6 ;  /* 0x00000006001a7836 */ /* 0x000fe40000000000 */
[----:B--2---:R-:W-:Y:S02]  /*13e0*/  IMAD R25, R40, R27, R25 ;  /* 0x0000001b28197224 */ /* 0x004fe400078e0219 */
[----:B------:R-:W-:Y:S01]  /*13f0*/  LDS R27, [R13+0x18] ;  /* 0x000018000d1b7984 */ /* 0x000fe20000000800 */
[----:B------:R-:W-:Y:S01]  /*1400*/  LOP3.LUT R26, R26, 0x7, RZ, 0xc0, !PT ;  /* 0x000000071a1a7812 */ /* 0x000fe200078ec0ff */
[----:B---3--:R-:W-:Y:S02]  /*1410*/  IMAD R48, R38, R48, R25 ;  /* 0x0000003026307224 */ /* 0x008fe400078e0219 */
[----:B------:R-:W-:Y:S02]  /*1420*/  LDS R25, [R7+0x1c] ;  /* 0x00001c0007197984 */ /* 0x000fe40000000800 */
[----:B----4-:R-:W-:Y:S01]  /*1430*/  IMAD R48, R31, R47, R48 ;  /* 0x0000002f1f307224 */ /* 0x010fe200078e0230 */
[----:B------:R-:W-:Y:S01]  /*1440*/  MOV R47, UR9 ;  /* 0x00000009002f7c02 */ /* 0x000fe20008000f00 */
[----:B------:R-:W0:Y:S01]  /*1450*/  SHFL.IDX PT, R49, R45, R24, 0x181f ;  /* 0x00181f182d317589 */ /* 0x000e2200000e0000 */
[----:B------:R-:W-:-:S03]  /*1460*/  USEL UR9, URZ, 0x2, !UP1 ;  /* 0x00000002ff097887 */ /* 0x000fc6000c800000 */
[----:B------:R-:W1:Y:S01]  /*1470*/  SHFL.IDX PT, R50, R45, R26, 0x181f ;  /* 0x00181f1a2d327589 */ /* 0x000e6200000e0000 */
[----:B------:R-:W-:Y:S02]  /*1480*/  IMAD R52, R47, 0x24, R4 ;  /* 0x000000242f347824 */ /* 0x000fe400078e0204 */
[----:B0-----:R-:W-:-:S04]  /*1490*/  IMAD R48, R29, R49, R48 ;  /* 0x000000311d307224 */ /* 0x001fc800078e0230 */
[----:B-1----:R-:W-:-:S04]  /*14a0*/  IMAD R48, R27, R50, R48 ;  /* 0x000000321b307224 */ /* 0x002fc800078e0230 */
[----:B------:R-:W-:-:S04]  /*14b0*/  IMAD R51, R25, R51, R48 ;  /* 0x0000003319337224 */ /* 0x000fc800078e0230 */
[----:B------:R-:W-:-:S05]  /*14c0*/  IMAD.IADD R46, R51, 0x1, R46 ;  /* 0x00000001332e7824 */ /* 0x000fca00078e022e */
[----:B------:R-:W-:Y:S04]  /*14d0*/  STS [R3+UR6], R46 ;  /* 0x0000002e03007988 */ /* 0x000fe80008000806 */
[----:B------:R-:W0:Y:S04]  /*14e0*/  LDS R45, [R52] ;  /* 0x00000000342d7984 */ /* 0x000e280000000800 */
[----:B------:R-:W-:Y:S04]  /*14f0*/  LDS R46, [R22] ;  /* 0x00000000162e7984 */ /* 0x000fe80000000800 */
[----:B0-----:R-:W0:Y:S04]  /*1500*/  SHFL.IDX PT, R48, R45, R44, 0x181f ;  /* 0x00181f2c2d307589 */ /* 0x001e2800000e0000 */
[----:B------:R-:W1:Y:S04]  /*1510*/  SHFL.IDX PT, R49, R45, R30, 0x181f ;  /* 0x00181f1e2d317589 */ /* 0x000e6800000e0000 */
[----:B------:R-:W2:Y:S04]  /*1520*/  SHFL.IDX PT, R50, R45, R43, 0x181f ;  /* 0x00181f2b2d327589 */ /* 0x000ea800000e0000 */
[----:B------:R-:W3:Y:S01]  /*1530*/  SHFL.IDX PT, R51, R45, R41, 0x181f ;  /* 0x00181f292d337589 */ /* 0x000ee200000e0000 */
[----:B0-----:R-:W-:-:S04]  /*1540*/  IMAD R47, R37, R48, RZ ;  /* 0x00000030252f7224 */ /* 0x001fc800078e02ff */
[----:B-1----:R-:W-:Y:S02]  /*1550*/  IMAD R47, R42, R49, R47 ;  /* 0x000000312a2f7224 */ /* 0x002fe400078e022f */
[----:B------:R-:W-:Y:S02]  /*1560*/  SHFL.IDX PT, R49, R45, R24, 0x181f ;  /* 0x00181f182d317589 */ /* 0x000fe400000e0000 */
[----:B--2---:R-:W-:Y:S02]  /*1570*/  IMAD R47, R40, R50, R47 ;  /* 0x00000032282f7224 */ /* 0x004fe400078e022f */
[----:B------:R-:W-:Y:S02]  /*1580*/  SHFL.IDX PT, R50, R45, R26, 0x181f ;  /* 0x00181f1a2d327589 */ /* 0x000fe400000e0000 */
[----:B---3--:R-:W-:Y:S02]  /*1590*/  IMAD R48, R38, R51, R47 ;  /* 0x0000003326307224 */ /* 0x008fe400078e022f */
[----:B------:R-:W0:Y:S04]  /*15a0*/  SHFL.IDX PT, R47, R45, R39, 0x181f ;  /* 0x00181f272d2f7589 */ /* 0x000e2800000e0000 */
[----:B------:R-:W1:Y:S01]  /*15b0*/  SHFL.IDX PT, R51, R45, R28, 0x181f ;  /* 0x00181f1c2d337589 */ /* 0x000e6200000e0000 */
[----:B0-----:R-:W-:Y:S01]  /*15c0*/  IMAD R48, R31, R47, R48 ;  /* 0x0000002f1f307224 */ /* 0x001fe200078e0230 */
[----:B------:R-:W-:Y:S01]  /*15d0*/  MOV R47, UR9 ;  /* 0x00000009002f7c02 */ /* 0x000fe20008000f00 */
[----:B------:R-:W-:-:S02]  /*15e0*/  USEL UR9, URZ, 0x3, !UP1 ;  /* 0x00000003ff097887 */ /* 0x000fc4000c800000 */
[----:B------:R-:W-:Y:S02]  /*15f0*/  IMAD R48, R29, R49, R48 ;  /* 0x000000311d307224 */ /* 0x000fe400078e0230 */
[----:B------:R-:W-:Y:S02]  /*1600*/  IMAD R47, R47, 0x24, R4 ;  /* 0x000000242f2f7824 */ /* 0x000fe400078e0204 */
[----:B------:R-:W-:-:S04]  /*1610*/  IMAD R48, R27, R50, R48 ;  /* 0x000000321b307224 */ /* 0x000fc800078e0230 */
[----:B-1----:R-:W-:-:S05]  /*1620*/  IMAD R51, R25, R51, R48 ;  /* 0x0000003319337224 */ /* 0x002fca00078e0230 */
[----:B------:R-:W-:-:S05]  /*1630*/  IADD3 R51, PT, PT, R51, R46, RZ ;  /* 0x0000002e33337210 */ /* 0x000fca0007ffe0ff */
[----:B------:R-:W-:Y:S04]  /*1640*/  STS [R22], R51 ;  /* 0x0000003316007388 */ /* 0x000fe80000000800 */
[----:B------:R-:W0:Y:S04]  /*1650*/  LDS R47, [R47] ;  /* 0x000000002f2f7984 */ /* 0x000e280000000800 */
[----:B0-----:R-:W0:Y:S04]  /*1660*/  SHFL.IDX PT, R46, R47, R44, 0x181f ;  /* 0x00181f2c2f2e7589 */ /* 0x001e2800000e0000 */
[----:B------:R-:W1:Y:S04]  /*1670*/  SHFL.IDX PT, R48, R47, R30, 0x181f ;  /* 0x00181f1e2f307589 */ /* 0x000e6800000e0000 */
[----:B------:R-:W2:Y:S04]  /*1680*/  SHFL.IDX PT, R49, R47, R43, 0x181f ;  /* 0x00181f2b2f317589 */ /* 0x000ea800000e0000 */
[----:B------:R-:W3:Y:S04]  /*1690*/  SHFL.IDX PT, R50, R47, R41, 0x181f ;  /* 0x00181f292f327589 */ /* 0x000ee800000e0000 */
[----:B------:R-:W-:Y:S01]  /*16a0*/  SHFL.IDX PT, R51, R47, R28, 0x181f ;  /* 0x00181f1c2f337589 */ /* 0x000fe200000e0000 */
[----:B0-----:R-:W-:-:S03]  /*16b0*/  IMAD R45, R37, R46, RZ ;  /* 0x0000002e252d7224 */ /* 0x001fc600078e02ff */
[----:B------:R-:W0:Y:S01]  /*16c0*/  SHFL.IDX PT, R46, R47, R39, 0x181f ;  /* 0x00181f272f2e7589 */ /* 0x000e2200000e0000 */
[----:B-1----:R-:W-:-:S03]  /*16d0*/  IMAD R45, R42, R48, R45 ;  /* 0x000000302a2d7224 */ /* 0x002fc600078e022d */
[----:B------:R-:W1:Y:S01]  /*16e0*/  SHFL.IDX PT, R48, R47, R24, 0x181f ;  /* 0x00181f182f307589 */ /* 0x000e6200000e0000 */
[----:B--2---:R-:W-:-:S03]  /*16f0*/  IMAD R45, R40, R49, R45 ;  /* 0x00000031282d7224 */ /* 0x004fc600078e022d */
[----:B------:R-:W2:Y:S01]  /*1700*/  SHFL.IDX PT, R49, R47, R26, 0x181f ;  /* 0x00181f1a2f317589 */ /* 0x000ea200000e0000 */
[----:B---3--:R-:W-:-:S03]  /*1710*/  IMAD R50, R38, R50, R45 ;  /* 0x0000003226327224 */ /* 0x008fc600078e022d */
[----:B------:R-:W3:Y:S01]  /*1720*/  LDS R45, [R23] ;  /* 0x00000000172d7984 */ /* 0x000ee20000000800 */
[----:B0-----:R-:W-:-:S04]  /*1730*/  IMAD R46, R31, R46, R50 ;  /* 0x0000002e1f2e7224 */ /* 0x001fc800078e0232 */
[----:B-1----:R-:W-:-:S04]  /*1740*/  IMAD R46, R29, R48, R46 ;  /* 0x000000301d2e7224 */ /* 0x002fc800078e022e */
[----:B--2---:R-:W-:Y:S02]  /*1750*/  IMAD R46, R27, R49, R46 ;  /* 0x000000311b2e7224 */ /* 0x004fe400078e022e */
[----:B------:R-:W-:Y:S02]  /*1760*/  IMAD.U32 R49, RZ, RZ, UR9 ;  /* 0x00000009ff317e24 */ /* 0x000fe4000f8e00ff */
[----:B------:R-:W-:-:S05]  /*1770*/  IMAD R46, R25, R51, R46 ;  /* 0x00000033192e7224 */ /* 0x000fca00078e022e */
[----:B---3--:R-:W-:Y:S01]  /*1780*/  IADD3 R46, PT, PT, R46, R45, RZ ;  /* 0x0000002d2e2e7210 */ /* 0x008fe20007ffe0ff */
[----:B------:R-:W-:-:S04]  /*1790*/  IMAD R45, R49, 0x24, R4 ;  /* 0x00000024312d7824 */ /* 0x000fc800078e0204 */
[----:B------:R-:W-:Y:S04]  /*17a0*/  STS [R23], R46 ;  /* 0x0000002e17007388 */ /* 0x000fe80000000800 */
        /* <DEDUP_REMOVED lines=14> */
[----:B0-----:R-:W-:-:S04]  /*1890*/  IMAD R48, R31, R47, R48 ;  /* 0x0000002f1f307224 */ /* 0x001fc800078e0230 */
[----:B------:R-:W-:-:S04]  /*18a0*/  IMAD R48, R29, R49, R48 ;  /* 0x000000311d307224 */ /* 0x000fc800078e0230 */
        /* <DEDUP_REMOVED lines=20> */
[----:B--2---:R-:W-:-:S04]  /*19f0*/  IMAD R46, R27, R49, R46 ;  /* 0x000000311b2e7224 */ /* 0x004fc800078e022e */
[----:B------:R-:W-:-:S04]  /*1a00*/  IMAD R46, R25, R51, R46 ;  /* 0x00000033192e7224 */ /* 0x000fc800078e022e */
[----:B---3--:R-:W-:-:S05]  /*1a10*/  IMAD.IADD R46, R46, 0x1, R45 ;  /* 0x000000012e2e7824 */ /* 0x008fca00078e022d */
        /* <DEDUP_REMOVED lines=38> */
[----:B------:R-:W-:-:S05]  /*1c80*/  IMAD R46, R25, R51, R46 ;  /* 0x00000033192e7224 */ /* 0x000fca00078e022e */
[----:B---3--:R-:W-:-:S05]  /*1c90*/  IADD3 R46, PT, PT, R46, R45, RZ ;  /* 0x0000002d2e2e7210 */ /* 0x008fca0007ffe0ff */
[----:B------:R-:W-:Y:S04]  /*1ca0*/  STS [R35], R46 ;  /* 0x0000002e23007388 */ /* 0x000fe80000000800 */
[----:B------:R-:W0:Y:S04]  /*1cb0*/  LDS R49, [R20] ;  /* 0x0000000014317984 */ /* 0x000e280000000800 */
[----:B------:R-:W-:Y:S04]  /*1cc0*/  LDS R45, [R36] ;  /* 0x00000000242d7984 */ /* 0x000fe80000000800 */
[----:B0-----:R-:W0:Y:S04]  /*1cd0*/  SHFL.IDX PT, R44, R49, R44, 0x181f ;  /* 0x00181f2c312c7589 */ /* 0x001e2800000e0000 */
[----:B------:R-:W1:Y:S04]  /*1ce0*/  SHFL.IDX PT, R30, R49, R30, 0x181f ;  /* 0x00181f1e311e7589 */ /* 0x000e6800000e0000 */
[----:B------:R-:W2:Y:S04]  /*1cf0*/  SHFL.IDX PT, R43, R49, R43, 0x181f ;  /* 0x00181f2b312b7589 */ /* 0x000ea800000e0000 */
[----:B------:R-:W3:Y:S04]  /*1d00*/  SHFL.IDX PT, R41, R49, R41, 0x181f ;  /* 0x00181f2931297589 */ /* 0x000ee800000e0000 */
[----:B------:R-:W4:Y:S04]  /*1d10*/  SHFL.IDX PT, R39, R49, R39, 0x181f ;  /* 0x00181f2731277589 */ /* 0x000f2800000e0000 */
[----:B------:R-:W5:Y:S01]  /*1d20*/  SHFL.IDX PT, R24, R49, R24, 0x181f ;  /* 0x00181f1831187589 */ /* 0x000f6200000e0000 */
[----:B0-----:R-:W-:-:S03]  /*1d30*/  IMAD R37, R37, R44, RZ ;  /* 0x0000002c25257224 */ /* 0x001fc600078e02ff */
[----:B------:R-:W0:Y:S01]  /*1d40*/  SHFL.IDX PT, R26, R49, R26, 0x181f ;  /* 0x00181f1a311a7589 */ /* 0x000e2200000e0000 */
[----:B-1----:R-:W-:-:S03]  /*1d50*/  IMAD R37, R42, R30, R37 ;  /* 0x0000001e2a257224 */ /* 0x002fc600078e0225 */
[----:B------:R-:W1:Y:S01]  /*1d60*/  SHFL.IDX PT, R28, R49, R28, 0x181f ;  /* 0x00181f1c311c7589 */ /* 0x000e6200000e0000 */
[----:B--2---:R-:W-:-:S04]  /*1d70*/  IMAD R37, R40, R43, R37 ;  /* 0x0000002b28257224 */ /* 0x004fc800078e0225 */
[----:B---3--:R-:W-:Y:S01]  /*1d80*/  IMAD R38, R38, R41, R37 ;  /* 0x0000002926267224 */ /* 0x008fe200078e0225 */
[----:B------:R-:W-:-:S03]  /*1d90*/  MOV R37, R0 ;  /* 0x0000000000257202 */ /* 0x000fc60000000f00 */
[----:B----4-:R-:W-:-:S04]  /*1da0*/  IMAD R38, R31, R39, R38 ;  /* 0x000000271f267224 */ /* 0x010fc800078e0226 */
[----:B-----5:R-:W-:-:S04]  /*1db0*/  IMAD R38, R29, R24, R38 ;  /* 0x000000181d267224 */ /* 0x020fc800078e0226 */
[----:B0-----:R-:W-:-:S04]  /*1dc0*/  IMAD R38, R27, R26, R38 ;  /* 0x0000001a1b267224 */ /* 0x001fc800078e0226 */
[----:B-1----:R-:W-:-:S04]  /*1dd0*/  IMAD R38, R25, R28, R38 ;  /* 0x0000001c19267224 */ /* 0x002fc800078e0226 */
[----:B------:R-:W-:-:S05]  /*1de0*/  IMAD.IADD R45, R38, 0x1, R45 ;  /* 0x00000001262d7824 */ /* 0x000fca00078e022d */
[----:B------:R0:W-:Y:S01]  /*1df0*/  STS [R36], R45 ;  /* 0x0000002d24007388 */ /* 0x0001e20000000800 */
[----:B------:R-:W-:Y:S06]  /*1e00*/  BAR.SYNC.DEFER_BLOCKING 0x0 ;  /* 0x0000000000007b1d */ /* 0x000fec0000010000 */
[----:B------:R-:W-:Y:S05]  /*1e10*/  @!P0 BRA `(.L_x_717) ;  /* 0x0000000000508947 */ /* 0x000fea0003800000 */
[----:B------:R-:W1:Y:S01]  /*1e20*/  LDS R27, [R3+UR6] ;  /* 0x00000006031b7984 */ /* 0x000e620008000800 */
[----:B------:R-:W2:Y:S01]  /*1e30*/  LDC.64 R24, c[0x0][0x3a0] ;  /* 0x0000e800ff187b82 */ /* 0x000ea20000000a00 */
[----:B------:R-:W-:Y:S01]  /*1e40*/  IADD3 R29, PT, PT, R0, UR11, RZ ;  /* 0x0000000b001d7c10 */ /* 0x000fe2000fffe0ff */
[----:B------:R-:W-:Y:S01]  /*1e50*/  IMAD.MOV.U32 R37, RZ, RZ, R2 ;  /* 0x000000ffff257224 */ /* 0x000fe200078e0002 */
[----:B------:R-:W-:-:S03]  /*1e60*/  ISETP.NE.AND P0, PT, R14, 0x3, PT ;  /* 0x000000030e00780c */ /* 0x000fc60003f05270 */
[----:B--2---:R-:W-:-:S05]  /*1e70*/  IMAD.WIDE R24, R29, 0x4, R24 ;  /* 0x000000041d187825 */ /* 0x004fca00078e0218 */
[----:B-1----:R1:W-:Y:S05]  /*1e80*/  STG.E desc[UR14][R24.64], R27 ;  /* 0x0000001b18007986 */ /* 0x0023ea000c10190e */
[----:B------:R-:W-:Y:S05]  /*1e90*/  @!P0 BRA `(.L_x_717) ;  /* 0x0000000000308947 */ /* 0x000fea0003800000 */
[----:B------:R-:W-:Y:S01]  /*1ea0*/  ISETP.NE.AND P1, PT, R14, RZ, PT ;  /* 0x000000ff0e00720c */ /* 0x000fe20003f25270 */
[----:B------:R-:W2:Y:S01]  /*1eb0*/  LDS R29, [R18+UR10] ;  /* 0x0000000a121d7984 */ /* 0x000ea20008000800 */
[----:B------:R-:W-:Y:S02]  /*1ec0*/  IADD3 R31, PT, PT, R18, UR10, RZ ;  /* 0x0000000a121f7c10 */ /* 0x000fe4000fffe0ff */
[----:B-1----:R-:W-:Y:S02]  /*1ed0*/  IADD3 R24, P0, PT, R24, UR10, RZ ;  /* 0x0000000a18187c10 */ /* 0x002fe4000ff1e0ff */
[----:B------:R-:W-:Y:S02]  /*1ee0*/  MOV R37, R15 ;  /* 0x0000000f00257202 */ /* 0x000fe40000000f00 */
[----:B------:R-:W-:-:S05]  /*1ef0*/  IADD3.X R25, PT, PT, RZ, R25, RZ, P0, !PT ;  /* 0x00000019ff197210 */ /* 0x000fca00007fe4ff */
[----:B------:R-:W1:Y:S01]  /*1f00*/  @P1 LDS R31, [R31+UR10] ;  /* 0x0000000a1f1f1984 */ /* 0x000e620008000800 */
[----:B------:R-:W-:Y:S02]  /*1f10*/  @P1 IADD3 R26, P0, PT, R24, UR10, RZ ;  /* 0x0000000a181a1c10 */ /* 0x000fe4000ff1e0ff */
[----:B------:R-:W-:-:S03]  /*1f20*/  @P1 IADD3 R37, PT, PT, R15, UR16, RZ ;  /* 0x000000100f251c10 */ /* 0x000fc6000fffe0ff */
[----:B------:R-:W-:Y:S01]  /*1f30*/  @P1 IMAD.X R27, RZ, RZ, R25, P0 ;  /* 0x000000ffff1b1224 */ /* 0x000fe200000e0619 */
[----:B--2---:R2:W-:Y:S04]  /*1f40*/  STG.E desc[UR14][R24.64], R29 ;  /* 0x0000001d18007986 */ /* 0x0045e8000c10190e */
[----:B-1----:R2:W-:Y:S03]  /*1f50*/  @P1 STG.E desc[UR14][R26.64], R31 ;  /* 0x0000001f1a001986 */ /* 0x0025e6000c10190e */
.L_x_717:
[----:B------:R-:W-:Y:S05]  /*1f60*/  BSYNC.RECONVERGENT B0 ;  /* 0x0000000000007941 */ /* 0x000fea0003800200 */
.L_x_716:
[----:B------:R-:W-:Y:S01]  /*1f70*/  BSSY.RECONVERGENT B0, `(.L_x_718) ;  /* 0x0000018000007945 */ /* 0x000fe20003800200 */
.L_x_719:
[C---:B------:R-:W-:Y:S01]  /*1f80*/  LEA R38, R37.reuse, UR8, 0x2 ;  /* 0x0000000825267c11 */ /* 0x040fe2000f8e10ff */
[----:B-12---:R-:W1:Y:S01]  /*1f90*/  LDC.64 R24, c[0x0][0x3a0] ;  /* 0x0000e800ff187b82 */ /* 0x006e620000000a00 */
[C---:B------:R-:W-:Y:S01]  /*1fa0*/  IADD3 R27, PT, PT, R37.reuse, UR11, RZ ;  /* 0x0000000b251b7c10 */ /* 0x040fe2000fffe0ff */
[----:B------:R-:W-:Y:S02]  /*1fb0*/  VIADD R37, R37, UR10 ;  /* 0x0000000a25257c36 */ /* 0x000fe40008000000 */
[----:B------:R-:W-:Y:S01]  /*1fc0*/  VIADD R40, R38, UR10 ;  /* 0x0000000a26287c36 */ /* 0x000fe20008000000 */
[----:B------:R-:W2:Y:S04]  /*1fd0*/  LDS R39, [R38] ;  /* 0x0000000026277984 */ /* 0x000ea80000000800 */
[----:B------:R-:W-:Y:S01]  /*1fe0*/  IADD3 R42, PT, PT, R40, UR10, RZ ;  /* 0x0000000a282a7c10 */ /* 0x000fe2000fffe0ff */
[----:B------:R-:W3:Y:S04]  /*1ff0*/  LDS R41, [R38+UR10] ;  /* 0x0000000a26297984 */ /* 0x000ee80008000800 */
[----:B------:R-:W4:Y:S04]  /*2000*/  LDS R43, [R40+UR10] ;  /* 0x0000000a282b7984 */ /* 0x000f280008000800 */
[----:B0-----:R-:W0:Y:S01]  /*2010*/  LDS R45, [R42+UR10] ;  /* 0x0000000a2a2d7984 */ /* 0x001e220008000800 */
[----:B-1----:R-:W-:-:S03]  /*2020*/  IMAD.WIDE R24, R27, 0x4, R24 ;  /* 0x000000041b187825 */ /* 0x002fc600078e0218 */
[----:B------:R-:W-:-:S05]  /*2030*/  IADD3 R26, P0, PT, R24, UR10, RZ ;  /* 0x0000000a181a7c10 */ /* 0x000fca000ff1e0ff */
[----:B------:R-:W-:Y:S01]  /*2040*/  IMAD.X R27, RZ, RZ, R25, P0 ;  /* 0x000000ffff1b7224 */ /* 0x000fe200000e0619 */
[----:B------:R-:W-:-:S04]  /*2050*/  IADD3 R28, P0, PT, R26, UR10, RZ ;  /* 0x0000000a1a1c7c10 */ /* 0x000fc8000ff1e0ff */
[----:B------:R-:W-:Y:S02]  /*2060*/  IADD3.X R29, PT, PT, RZ, R27, RZ, P0, !PT ;  /* 0x0000001bff1d7210 */ /* 0x000fe400007fe4ff */
[----:B------:R-:W-:-:S04]  /*2070*/  IADD3 R30, P0, PT, R28, UR10, RZ ;  /* 0x0000000a1c1e7c10 */ /* 0x000fc8000ff1e0ff */
[----:B------:R-:W-:Y:S01]  /*2080*/  IADD3.X R31, PT, PT, RZ, R29, RZ, P0, !PT ;  /* 0x0000001dff1f7210 */ /* 0x000fe200007fe4ff */
[----:B--2---:R1:W-:Y:S01]  /*2090*/  STG.E desc[UR14][R24.64], R39 ;  /* 0x0000002718007986 */ /* 0x0043e2000c10190e */
[----:B------:R-:W-:-:S03]  /*20a0*/  ISETP.GE.U32.AND P0, PT, R37, 0x400, PT ;  /* 0x000004002500780c */ /* 0x000fc60003f06070 */
[----:B---3--:R1:W-:Y:S04]  /*20b0*/  STG.E desc[UR14][R26.64], R41 ;  /* 0x000000291a007986 */ /* 0x0083e8000c10190e */
[----:B----4-:R1:W-:Y:S04]  /*20c0*/  STG.E desc[UR14][R28.64], R43 ;  /* 0x0000002b1c007986 */ /* 0x0103e8000c10190e */
[----:B0-----:R1:W-:Y:S02]  /*20d0*/  STG.E desc[UR14][R30.64], R45 ;  /* 0x0000002d1e007986 */ /* 0x0013e4000c10190e */
[----:B------:R-:W-:Y:S05]  /*20e0*/  @!P0 BRA `(.L_x_719) ;  /* 0xfffffffc00a48947 */ /* 0x000fea000383ffff */
[----:B------:R-:W-:Y:S05]  /*20f0*/  BSYNC.RECONVERGENT B0 ;  /* 0x0000000000007941 */ /* 0x000fea0003800200 */
.L_x_718:
[----:B------:R-:W-:Y:S05]  /*2100*/  BRA.U !UP0, `(.L_x_720) ;  /* 0xffffffe908987547 */ /* 0x000fea000b83ffff */
[----:B------:R-:W-:Y:S05]  /*2110*/  EXIT ;  /* 0x000000000000794d */ /* 0x000fea0003800000 */
        .weak           $__internal_6_$__cuda_sm20_div_u16
        .type           $__internal_6_$__cuda_sm20_div_u16,@function
        .size           $__internal_6_$__cuda_sm20_div_u16,(.L_x_20296 - $__internal_6_$__cuda_sm20_div_u16)
$__internal_6_$__cuda_sm20_div_u16:
        /* <DEDUP_REMOVED lines=8> */
[----:B------:R-:W-:-:S06]  /*21a0*/  FMUL R9, R7, R8 ;  /* 0x0000000807097220 */ /* 0x000fcc0000400000 */
[----:B------:R-:W0:Y:S02]  /*21b0*/  MUFU.RCP R9, R9 ;  /* 0x0000000900097308 */ /* 0x000e240000001000 */
[----:B0-----:R-:W-:-:S05]  /*21c0*/  FMUL R8, R8, R9 ;  /* 0x0000000908087220 */ /* 0x001fca0000400000 */
[----:B------:R-:W-:-:S05]  /*21d0*/  IADD3 R7, PT, PT, R8, 0x2, RZ ;  /* 0x0000000208077810 */ /* 0x000fca0007ffe0ff */
[----:B------:R-:W-:Y:S01]  /*21e0*/  FMUL.RZ R8, R6, R7 ;  /* 0x0000000706087220 */ /* 0x000fe2000040c000 */
[----:B------:R-:W-:Y:S01]  /*21f0*/  HFMA2 R7, -RZ, RZ, 0, 0 ;  /* 0x00000000ff077431 */ /* 0x000fe200000001ff */
[----:B------:R-:W-:-:S04]  /*2200*/  MOV R6, R10 ;  /* 0x0000000a00067202 */ /* 0x000fc80000000f00 */
[----:B------:R-:W0:Y:S02]  /*2210*/  F2I.U32.TRUNC.NTZ R8, R8 ;  /* 0x0000000800087305 */ /* 0x000e24000020f000 */
[----:B0-----:R-:W-:Y:S01]  /*2220*/  LOP3.LUT R14, R8, 0xffff, RZ, 0xc0, !PT ;  /* 0x0000ffff080e7812 */ /* 0x001fe200078ec0ff */
[----:B------:R-:W-:Y:S01]  /*2230*/  @!P0 IMAD.MOV.U32 R14, RZ, RZ, -0x1 ;  /* 0xffffffffff0e8424 */ /* 0x000fe200078e00ff */
[----:B------:R-:W-:Y:S06]  /*2240*/  RET.REL.NODEC R6 `(_Z9cuda_gemmIiLi128ELi16ELi1ELi1024ELi8ELi8ELi1EEviiiPT_S1_S1_ii) ;  /* 0xffffffdc066c7950 */ /* 0x000fec0003c3ffff */
.L_x_721:
        /* <DEDUP_REMOVED lines=11> */
.L_x_20296:


//--------------------- .text._Z9cuda_gemmIiLi128ELi16ELi1ELi1024ELi8ELi8ELi0EEviiiPT_S1_S1_ii --------------------------
	.section	.text._Z9cuda_gemmIiLi128ELi16ELi1ELi1024ELi8ELi8ELi0EEviiiPT_S1_S1_ii,"ax",@progbits
	.align	128
        .global         _Z9cuda_gemmIiLi128ELi16ELi1ELi1024ELi8ELi8ELi0EEviiiPT_S1_S1_ii
        .type           _Z9cuda_gemmIiLi128ELi16ELi1ELi1024ELi8ELi8ELi0EEviiiPT_S1_S1_ii,@function
        .size           _Z9cuda_gemmIiLi128ELi16ELi1ELi1024ELi8ELi8ELi0EEviiiPT_S1_S1_ii,(.L_x_20297 - _Z9cuda_gemmIiLi128ELi16ELi1ELi1024ELi8ELi8ELi0EEviiiPT_S1_S1_ii)
        .other          _Z9cuda_gemmIiLi128ELi16ELi1ELi1024ELi8ELi8ELi0EEviiiPT_S1_S1_ii,@"STO_CUDA_ENTRY STV_DEFAULT"
_Z9cuda_gemmIiLi128ELi16ELi1ELi1024ELi8ELi8ELi0EEviiiPT_S1_S1_ii:
.text._Z9cuda_gemmIiLi128ELi16ELi1ELi1024ELi8ELi8ELi0EEviiiPT_S1_S1_ii:
        /* <DEDUP_REMOVED lines=58> */
.L_x_724:
        /* <DEDUP_REMOVED lines=25> */
.L_x_723:
[----:B------:R-:W-:Y:S05]  /*0530*/  BSYNC.RECONVERGENT B0 ;  /* 0x0000000000007941 */ /* 0x000fea0003800200 */
.L_x_722:
[----:B------:R-:W-:Y:S01]  /*0540*/  UISETP.LT.AND UP0, UPT, UR13, 0x80, UPT ;  /* 0x000000800d00788c */ /* 0x000fe2000bf01270 */
[----:B------:R-:W1:Y:S01]  /*0550*/  S2UR UR5, SR_CTAID.Y ;  /* 0x00000000000579c3 */ /* 0x000e620000002600 */
[----:B------:R-:W2:Y:S02]  /*0560*/  LDCU UR15, c[0x0][0x360] ;  /* 0x00006c00ff0f77ac */ /* 0x000ea40008000800 */
[----:B------:R-:W-:Y:S01]  /*0570*/  USEL UR14, UR13, 0x80, UP0 ;  /* 0x000000800d0e7887 */ /* 0x000fe20008000000 */
[----:B------:R-:W3:Y:S05]  /*0580*/  LDCU UR16, c[0x0][0x374] ;  /* 0x00006e80ff1077ac */ /* 0x000eea0008000800 */
[----:B------:R-:W-:-:S03]  /*0590*/  IMAD R5, RZ, RZ, -UR14 ;  /* 0x8000000eff057e24 */ /* 0x000fc6000f8e02ff */
[----:B------:R-:W4:Y:S01]  /*05a0*/  I2F.U32.RP R0, UR14 ;  /* 0x0000000e00007d06 */ /* 0x000f220008209000 */
[----:B---3--:R-:W-:-:S07]  /*05b0*/  IMAD.U32 R6, RZ, RZ, UR16 ;  /* 0x00000010ff067e24 */ /* 0x008fce000f8e00ff */
[----:B----4-:R-:W3:Y:S02]  /*05c0*/  MUFU.RCP R0, R0 ;  /* 0x0000000000007308 */ /* 0x010ee40000001000 */
[----:B---3--:R-:W-:-:S06]  /*05d0*/  VIADD R2, R0, 0xffffffe ;  /* 0x0ffffffe00027836 */ /* 0x008fcc0000000000 */
[----:B------:R3:W4:Y:S02]  /*05e0*/  F2I.FTZ.U32.TRUNC.NTZ R3, R2 ;  /* 0x0000000200037305 */ /* 0x000724000021f000 */
[----:B---3--:R-:W-:Y:S02]  /*05f0*/  HFMA2 R2, -RZ, RZ, 0, 0 ;  /* 0x00000000ff027431 */ /* 0x008fe400000001ff */
[----:B----4-:R-:W-:-:S04]  /*0600*/  IMAD R5, R5, R3, RZ ;  /* 0x0000000305057224 */ /* 0x010fc800078e02ff */
[----:B------:R-:W-:-:S04]  /*0610*/  IMAD.HI.U32 R3, R3, R5, R2 ;  /* 0x0000000503037227 */ /* 0x000fc800078e0002 */
[----:B------:R-:W-:Y:S02]  /*0620*/  IMAD.SHL.U32 R5, R6, 0x10, RZ ;  /* 0x0000001006057824 */ /* 0x000fe400078e00ff */
[----:B------:R-:W-:-:S03]  /*0630*/  IMAD.HI.U32 R0, R3, R4, RZ ;  /* 0x0000000403007227 */ /* 0x000fc600078e00ff */
[----:B-1----:R-:W-:Y:S01]  /*0640*/  ISETP.LE.U32.AND P0, PT, R5, UR5, PT ;  /* 0x0000000505007c0c */ /* 0x002fe2000bf03070 */
[----:B------:R-:W-:-:S04]  /*0650*/  IMAD.MOV R3, RZ, RZ, -R0 ;  /* 0x000000ffff037224 */ /* 0x000fc800078e0a00 */
[----:B------:R-:W-:-:S08]  /*0660*/  IMAD R2, R3, UR14, R4 ;  /* 0x0000000e03027c24 */ /* 0x000fd0000f8e0204 */
[----:B--2---:R-:W-:Y:S05]  /*0670*/  @P0 EXIT ;  /* 0x000000000000094d */ /* 0x004fea0003800000 */
[----:B------:R-:W-:Y:S01]  /*0680*/  ISETP.GE.U32.AND P0, PT, R2, UR14, PT ;  /* 0x0000000e02007c0c */ /* 0x000fe2000bf06070 */
[----:B------:R-:W1:Y:S01]  /*0690*/  S2UR UR4, SR_CTAID.X ;  /* 0x00000000000479c3 */ /* 0x000e620000002500 */
[----:B------:R-:W-:Y:S01]  /*06a0*/  ISETP.NE.U32.AND P2, PT, RZ, UR14, PT ;  /* 0x0000000eff007c0c */ /* 0x000fe2000bf45070 */
[----:B------:R-:W-:Y:S01]  /*06b0*/  IMAD.U32 R3, RZ, RZ, UR15 ;  /* 0x0000000fff037e24 */ /* 0x000fe2000f8e00ff */
[----:B0-----:R-:W-:-:S04]  /*06c0*/  MOV R8, 0x790 ;  /* 0x0000079000087802 */ /* 0x001fc80000000f00 */
[----:B------:R-:W-:-:S05]  /*06d0*/  LOP3.LUT R3, R3, 0xffff, RZ, 0xc0, !PT ;  /* 0x0000ffff03037812 */ /* 0x000fca00078ec0ff */
[----:B------:R-:W-:Y:S02]  /*06e0*/  @P0 VIADD R2, R2, -UR14 ;  /* 0x8000000e02020c36 */ /* 0x000fe40008000000 */
[----:B------:R-:W-:-:S03]  /*06f0*/  @P0 VIADD R0, R0, 0x1 ;  /* 0x0000000100000836 */ /* 0x000fc60000000000 */
[----:B------:R-:W-:Y:S02]  /*0700*/  ISETP.GE.U32.AND P1, PT, R2, UR14, PT ;  /* 0x0000000e02007c0c */ /* 0x000fe4000bf26070 */
[----:B------:R-:W-:-:S04]  /*0710*/  IADD3 R2, PT, PT, R4, UR15, RZ ;  /* 0x0000000f04027c10 */ /* 0x000fc8000fffe0ff */
[----:B------:R-:W-:Y:S01]  /*0720*/  LOP3.LUT R2, R2, 0x3ff, RZ, 0x3c, !PT ;  /* 0x000003ff02027812 */ /* 0x000fe200078e3cff */
[----:B-1----:R-:W-:Y:S02]  /*0730*/  USHF.L.U32 UR17, UR4, 0xa, URZ ;  /* 0x0000000a04117899 */ /* 0x002fe400080006ff */
[----:B------:R-:W-:Y:S01]  /*0740*/  UIMAD UR4, UR13, UR4, URZ ;  /* 0x000000040d0472a4 */ /* 0x000fe2000f8e02ff */
[----:B------:R-:W-:-:S03]  /*0750*/  LOP3.LUT R2, R2, 0xffff, RZ, 0xc0, !PT ;  /* 0x0000ffff02027812 */ /* 0x000fc600078ec0ff */
[----:B------:R-:W-:Y:S01]  /*0760*/  @P1 VIADD R0, R0, 0x1 ;  /* 0x0000000100001836 */ /* 0x000fe20000000000 */
[----:B------:R-:W-:-:S07]  /*0770*/  @!P2 LOP3.LUT R0, RZ, UR14, RZ, 0x33, !PT ;  /* 0x0000000eff00ac12 */ /* 0x000fce000f8e33ff */
[----:B------:R-:W-:Y:S05]  /*0780*/  CALL.REL.NOINC `($__internal_7_$__cuda_sm20_div_u16) ;  /* 0x0000002c00d47944 */ /* 0x000fea0003c00000 */
[----:B------:R-:W0:Y:S01]  /*0790*/  I2F.U32.RP R5, UR14 ;  /* 0x0000000e00057d06 */ /* 0x000e220008209000 */
[----:B------:R-:W-:Y:S01]  /*07a0*/  IMAD R7, RZ, RZ, -UR14 ;  /* 0x8000000eff077e24 */ /* 0x000fe2000f8e02ff */
[----:B------:R-:W-:Y:S01]  /*07b0*/  UISETP.NE.U32.AND UP2, UPT, UR14, URZ, UPT ;  /* 0x000000ff0e00728c */ /* 0x000fe2000bf45070 */
[----:B------:R-:W-:-:S05]  /*07c0*/  LOP3.LUT R11, R11, 0x3, RZ, 0xc0, !PT ;  /* 0x000000030b0b7812 */ /* 0x000fca00078ec0ff */
        /* <DEDUP_REMOVED lines=12> */
[----:B------:R-:W-:Y:S02]  /*0890*/  IADD3 R2, PT, PT, RZ, -UR7, RZ ;  /* 0x80000007ff027c10 */ /* 0x000fe4000fffe0ff */
[----:B------:R-:W-:-:S03]  /*08a0*/  MOV R12, UR6 ;  /* 0x00000006000c7c02 */ /* 0x000fc60008000f00 */
        /* <DEDUP_REMOVED lines=15> */
[----:B------:R-:W-:-:S11]  /*09a0*/  ISETP.GE.U32.AND P0, PT, R3, UR14, PT ;  /* 0x0000000e03007c0c */ /* 0x000fd6000bf06070 */
[----:B------:R-:W-:Y:S01]  /*09b0*/  VOTEU.ANY UP1, P1 ;  /* 0x0000000000ff7886 */ /* 0x000fe20000820100 */
[----:B------:R-:W-:Y:S01]  /*09c0*/  PLOP3.LUT P1, PT, PT, PT, UP2, 0x80, 0x8 ;  /* 0x000000000008781c */ /* 0x000fe20003f2f028 */
[----:B------:R-:W-:-:S03]  /*09d0*/  @P0 VIADD R3, R3, -UR14 ;  /* 0x8000000e03030c36 */ /* 0x000fc60008000000 */
[----:B------:R-:W-:Y:S02]  /*09e0*/  @UP1 UIADD3 UR7, UPT, UPT, UR7, 0x1, URZ ;  /* 0x0000000107071890 */ /* 0x000fe4000fffe0ff */
[----:B------:R-:W-:Y:S02]  /*09f0*/  SEL R12, R12, R3, !P1 ;  /* 0x000000030c0c7207 */ /* 0x000fe40004800000 */
[----:B------:R-:W-:-:S12]  /*0a00*/  USEL UR6, UR6, UR7, !UP2 ;  /* 0x0000000706067287 */ /* 0x000fd8000d000000 */
.L_x_766:
        /* <DEDUP_REMOVED lines=38> */
.L_x_726:
[----:B------:R-:W-:Y:S05]  /*0c70*/  BSYNC.RECONVERGENT B0 ;  /* 0x0000000000007941 */ /* 0x000fea0003800200 */
.L_x_725:
        /* <DEDUP_REMOVED lines=14> */
.L_x_728:
[----:B--2---:R-:W0:Y:S02]  /*0d60*/  LDC.64 R18, c[0x0][0x390] ;  /* 0x0000e400ff127b82 */ /* 0x004e240000000a00 */
[----:B0-----:R-:W-:-:S04]  /*0d70*/  IMAD.WIDE.U32 R20, R27, 0x4, R18 ;  /* 0x000000041b147825 */ /* 0x001fc800078e0012 */
[--C-:B------:R-:W-:Y:S02]  /*0d80*/  IMAD.WIDE.U32 R16, R29, 0x4, R18.reuse ;  /* 0x000000041d107825 */ /* 0x100fe400078e0012 */
[----:B------:R-:W2:Y:S02]  /*0d90*/  LDG.E R20, desc[UR10][R20.64] ;  /* 0x0000000a14147981 */ /* 0x000ea4000c1e1900 */
[--C-:B------:R-:W-:Y:S02]  /*0da0*/  IMAD.WIDE.U32 R14, R31, 0x4, R18.reuse ;  /* 0x000000041f0e7825 */ /* 0x100fe400078e0012 */
[----:B------:R-:W3:Y:S02]  /*0db0*/  LDG.E R16, desc[UR10][R16.64] ;  /* 0x0000000a10107981 */ /* 0x000ee4000c1e1900 */
[----:B------:R-:W-:Y:S02]  /*0dc0*/  IMAD.WIDE.U32 R18, R33, 0x4, R18 ;  /* 0x0000000421127825 */ /* 0x000fe400078e0012 */
[----:B------:R0:W4:Y:S04]  /*0dd0*/  LDG.E R14, desc[UR10][R14.64] ;  /* 0x0000000a0e0e7981 */ /* 0x000128000c1e1900 */
        /* <DEDUP_REMOVED lines=10> */
[C---:B------:R-:W-:Y:S01]  /*0e80*/  IMAD R29, R28.reuse, 0x4, R29 ;  /* 0x000000041c1d7824 */ /* 0x040fe200078e021d */
[----:B------:R-:W-:Y:S01]  /*0e90*/  LEA R31, R28, R31, 0x2 ;  /* 0x0000001f1c1f7211 */ /* 0x000fe200078e10ff */
[----:B------:R-:W-:Y:S01]  /*0ea0*/  IMAD R33, R30, 0x4, R33 ;  /* 0x000000041e217824 */ /* 0x000fe200078e0221 */
[----:B--2---:R0:W-:Y:S04]  /*0eb0*/  STS [R25], R20 ;  /* 0x0000001419007388 */ /* 0x0041e80000000800 */
[----:B---3--:R1:W-:Y:S04]  /*0ec0*/  STS [R35], R16 ;  /* 0x0000001023007388 */ /* 0x0083e80000000800 */
[----:B----4-:R2:W-:Y:S04]  /*0ed0*/  STS [R37], R14 ;  /* 0x0000000e25007388 */ /* 0x0105e80000000800 */
[----:B-----5:R2:W-:Y:S01]  /*0ee0*/  STS [R39], R18 ;  /* 0x0000001227007388 */ /* 0x0205e20000000800 */
[----:B0-----:R-:W-:-:S02]  /*0ef0*/  IMAD.U32 R20, RZ, RZ, UR15 ;  /* 0x0000000fff147e24 */ /* 0x001fc4000f8e00ff */
[----:B-1----:R-:W-:Y:S02]  /*0f00*/  IMAD.U32 R16, RZ, RZ, UR15 ;  /* 0x0000000fff107e24 */ /* 0x002fe4000f8e00ff */
[----:B------:R-:W-:Y:S02]  /*0f10*/  IMAD R27, R20, 0x4, R27 ;  /* 0x00000004141b7824 */ /* 0x000fe400078e021b */
[----:B------:R-:W-:Y:S01]  /*0f20*/  IMAD R25, R16, 0x10, R25 ;  /* 0x0000001010197824 */ /* 0x000fe200078e0219 */
[----:B------:R-:W-:Y:S06]  /*0f30*/  @!P0 BRA `(.L_x_728) ;  /* 0xfffffffc00888947 */ /* 0x000fec000383ffff */
[----:B------:R-:W-:Y:S05]  /*0f40*/  BSYNC.RECONVERGENT B0 ;  /* 0x0000000000007941 */ /* 0x000fea0003800200 */
.L_x_727:
[----:B------:R-:W-:Y:S01]  /*0f50*/  BAR.SYNC.DEFER_BLOCKING 0x0 ;  /* 0x0000000000007b1d */ /* 0x000fe20000010000 */
[----:B------:R-:W-:Y:S02]  /*0f60*/  ISETP.NE.AND P0, PT, R11, 0x2, PT ;  /* 0x000000020b00780c */ /* 0x000fe40003f05270 */
[----:B--2---:R-:W-:-:S03]  /*0f70*/  MOV R14, R13 ;  /* 0x0000000d000e7202 */ /* 0x004fc60000000f00 */
[----:B------:R-:W-:Y:S08]  /*0f80*/  BSSY.RECONVERGENT B0, `(.L_x_729) ;  /* 0x0000014000007945 */ /* 0x000ff00003800200 */
[----:B------:R-:W-:Y:S05]  /*0f90*/  @!P0 BRA `(.L_x_730) ;  /* 0x0000000000488947 */ /* 0x000fea0003800000 */
[----:B------:R-:W0:Y:S01]  /*0fa0*/  S2UR UR12, SR_CgaCtaId ;  /* 0x00000000000c79c3 */ /* 0x000e220000008800 */
[----:B------:R-:W-:Y:S01]  /*0fb0*/  UMOV UR8, 0x400 ;  /* 0x0000040000087882 */ /* 0x000fe20000000000 */
[----:B------:R-:W-:Y:S01]  /*0fc0*/  ISETP.NE.AND P0, PT, R11, 0x3, PT ;  /* 0x000000030b00780c */ /* 0x000fe20003f05270 */
[----:B------:R-:W-:Y:S01]  /*0fd0*/  UIADD3 UR8, UPT, UPT, UR8, 0x1180, URZ ;  /* 0x0000118008087890 */ /* 0x000fe2000fffe0ff */
[----:B------:R-:W-:-:S03]  /*0fe0*/  IMAD.MOV.U32 R14, RZ, RZ, R23 ;  /* 0x000000ffff0e7224 */ /* 0x000fc600078e0017 */
[----:B0-----:R-:W-:-:S06]  /*0ff0*/  ULEA UR8, UR12, UR8, 0x18 ;  /* 0x000000080c087291 */ /* 0x001fcc000f8ec0ff */
[----:B------:R-:W-:-:S05]  /*1000*/  LEA R15, R13, UR8, 0x2 ;  /* 0x000000080d0f7c11 */ /* 0x000fca000f8e10ff */
[----:B------:R0:W-:Y:S01]  /*1010*/  STS [R15], RZ ;  /* 0x000000ff0f007388 */ /* 0x0001e20000000800 */
[----:B------:R-:W-:Y:S05]  /*1020*/  @!P0 BRA `(.L_x_730) ;  /* 0x0000000000248947 */ /* 0x000fea0003800000 */
[----:B------:R-:W-:Y:S01]  /*1030*/  IMAD.U32 R14, RZ, RZ, UR15 ;  /* 0x0000000fff0e7e24 */ /* 0x000fe2000f8e00ff */
[----:B------:R-:W-:Y:S01]  /*1040*/  ISETP.NE.AND P0, PT, R11, RZ, PT ;  /* 0x000000ff0b00720c */ /* 0x000fe20003f05270 */
[----:B------:R-:W-:-:S03]  /*1050*/  IMAD.U32 R16, RZ, RZ, UR15 ;  /* 0x0000000fff107e24 */ /* 0x000fc6000f8e00ff */
[----:B0-----:R-:W-:Y:S01]  /*1060*/  LEA R15, R14, R15, 0x2 ;  /* 0x0000000f0e0f7211 */ /* 0x001fe200078e10ff */
[----:B------:R-:W-:-:S04]  /*1070*/  IMAD.MOV.U32 R14, RZ, RZ, R22 ;  /* 0x000000ffff0e7224 */ /* 0x000fc800078e0016 */
[----:B------:R-:W-:Y:S01]  /*1080*/  IMAD R16, R16, 0x4, R15 ;  /* 0x0000000410107824 */ /* 0x000fe200078e020f */
[----:B------:R1:W-:Y:S03]  /*1090*/  STS [R15], RZ ;  /* 0x000000ff0f007388 */ /* 0x0003e60000000800 */
[----:B------:R-:W-:Y:S01]  /*10a0*/  @P0 IMAD.MOV.U32 R14, RZ, RZ, R26 ;  /* 0x000000ffff0e0224 */ /* 0x000fe200078e001a */
[----:B------:R1:W-:Y:S06]  /*10b0*/  @P0 STS [R16], RZ ;  /* 0x000000ff10000388 */ /* 0x0003ec0000000800 */
.L_x_730:
[----:B------:R-:W-:Y:S05]  /*10c0*/  BSYNC.RECONVERGENT B0 ;  /* 0x0000000000007941 */ /* 0x000fea0003800200 */
.L_x_729:
[----:B------:R-:W-:Y:S01]  /*10d0*/  BSSY.RECONVERGENT B0, `(.L_x_731) ;  /* 0x0000012000007945 */ /* 0x000fe20003800200 */
[----:B------:R-:W-:-:S04]  /*10e0*/  UIADD3 UR7, UPT, UPT, UR7, 0x1180, URZ ;  /* 0x0000118007077890 */ /* 0x000fc8000fffe0ff */
[----:B------:R-:W-:-:S12]  /*10f0*/  ULEA UR7, UR9, UR7, 0x18 ;  /* 0x0000000709077291 */ /* 0x000fd8000f8ec0ff */
.L_x_732:
[----:B012---:R-:W-:Y:S01]  /*1100*/  LEA R15, R14, UR7, 0x2 ;  /* 0x000000070e0f7c11 */ /* 0x007fe2000f8e10ff */
[----:B------:R-:W-:Y:S01]  /*1110*/  IMAD.U32 R17, RZ, RZ, UR15 ;  /* 0x0000000fff117e24 */ /* 0x000fe2000f8e00ff */
[----:B------:R-:W-:Y:S01]  /*1120*/  MOV R16, UR15 ;  /* 0x0000000f00107c02 */ /* 0x000fe20008000f00 */
[----:B------:R-:W-:Y:S02]  /*1130*/  IMAD.U32 R18, RZ, RZ, UR15 ;  /* 0x0000000fff127e24 */ /* 0x000fe4000f8e00ff */
[----:B------:R-:W-:Y:S01]  /*1140*/  IMAD.U32 R19, RZ, RZ, UR15 ;  /* 0x0000000fff137e24 */ /* 0x000fe2000f8e00ff */
[----:B------:R2:W-:Y:S01]  /*1150*/  STS [R15], RZ ;  /* 0x000000ff0f007388 */ /* 0x0005e20000000800 */
[----:B------:R-:W-:Y:S02]  /*1160*/  IMAD R16, R16, 0x4, R15 ;  /* 0x0000000410107824 */ /* 0x000fe400078e020f */
[----:B------:R-:W-:-:S03]  /*1170*/  IMAD R14, R19, 0x4, R14 ;  /* 0x00000004130e7824 */ /* 0x000fc600078e020e */
[----:B------:R-:W-:Y:S01]  /*1180*/  LEA R17, R17, R16, 0x2 ;  /* 0x0000001011117211 */ /* 0x000fe200078e10ff */
[----:B------:R2:W-:Y:S01]  /*1190*/  STS [R16], RZ ;  /* 0x000000ff10007388 */ /* 0x0005e20000000800 */
[----:B------:R-:W-:-:S03]  /*11a0*/  ISETP.GE.U32.AND P0, PT, R14, 0x400, PT ;  /* 0x000004000e00780c */ /* 0x000fc60003f06070 */
[----:B------:R-:W-:Y:S01]  /*11b0*/  IMAD R18, R18, 0x4, R17 ;  /* 0x0000000412127824 */ /* 0x000fe200078e0211 */
[----:B------:R2:W-:Y:S04]  /*11c0*/  STS [R17], RZ ;  /* 0x000000ff11007388 */ /* 0x0005e80000000800 */
[----:B------:R2:W-:Y:S05]  /*11d0*/  STS [R18], RZ ;  /* 0x000000ff12007388 */ /* 0x0005ea0000000800 */
[----:B------:R-:W-:Y:S05]  /*11e0*/  @!P0 BRA `(.L_x_732) ;  /* 0xfffffffc00c48947 */ /* 0x000fea000383ffff */
[----:B------:R-:W-:Y:S05]  /*11f0*/  BSYNC.RECONVERGENT B0 ;  /* 0x0000000000007941 */ /* 0x000fea0003800200 */
.L_x_731:
[----:B------:R-:W-:-:S04]  /*1200*/  MOV R14, UR13 ;  /* 0x0000000d000e7c02 */ /* 0x000fc80008000f00 */
        /* <DEDUP_REMOVED lines=9> */
[-C--:B--2---:R-:W-:Y:S02]  /*12a0*/  IABS R18, R26.reuse ;  /* 0x0000001a00127213 */ /* 0x084fe40000000000 */
[----:B------:R-:W-:Y:S02]  /*12b0*/  IABS R19, R26 ;  /* 0x0000001a00137213 */ /* 0x000fe40000000000 */
[----:B------:R-:W0:Y:S08]  /*12c0*/  I2F.RP R16, R18 ;  /* 0x0000001200107306 */ /* 0x000e300000209400 */
[----:B0-----:R-:W0:Y:S02]  /*12d0*/  MUFU.RCP R16, R16 ;  /* 0x0000001000107308 */ /* 0x001e240000001000 */
[----:B0-----:R-:W-:-:S06]  /*12e0*/  VIADD R14, R16, 0xffffffe ;  /* 0x0ffffffe100e7836 */ /* 0x001fcc0000000000 */
[----:B------:R0:W2:Y:S02]  /*12f0*/  F2I.FTZ.U32.TRUNC.NTZ R15, R14 ;  /* 0x0000000e000f7305 */ /* 0x0000a4000021f000 */
[----:B0-----:R-:W-:Y:S02]  /*1300*/  IMAD.MOV.U32 R14, RZ, RZ, RZ ;  /* 0x000000ffff0e7224 */ /* 0x001fe400078e00ff */
[----:B--2---:R-:W-:-:S04]  /*1310*/  IMAD.MOV R17, RZ, RZ, -R15 ;  /* 0x000000ffff117224 */ /* 0x004fc800078e0a0f */
[----:B------:R-:W-:-:S04]  /*1320*/  IMAD R17, R17, R18, RZ ;  /* 0x0000001211117224 */ /* 0x000fc800078e02ff */
[----:B------:R-:W-:Y:S01]  /*1330*/  IMAD.HI.U32 R15, R15, R17, R14 ;  /* 0x000000110f0f7227 */ /* 0x000fe200078e000e */
[----:B------:R-:W-:-:S05]  /*1340*/  IADD3 R14, PT, PT, RZ, -R19, RZ ;  /* 0x80000013ff0e7210 */ /* 0x000fca0007ffe0ff */
[----:B------:R-:W-:-:S04]  /*1350*/  IMAD.HI.U32 R15, R15, R20, RZ ;  /* 0x000000140f0f7227 */ /* 0x000fc800078e00ff */
[----:B------:R-:W-:-:S05]  /*1360*/  IMAD R15, R15, R14, R20 ;  /* 0x0000000e0f0f7224 */ /* 0x000fca00078e0214 */
[----:B------:R-:W-:-:S13]  /*1370*/  ISETP.GT.U32.AND P0, PT, R18, R15, PT ;  /* 0x0000000f1200720c */ /* 0x000fda0003f04070 */
[----:B------:R-:W-:Y:S01]  /*1380*/  @!P0 IMAD.IADD R15, R15, 0x1, -R18 ;  /* 0x000000010f0f8824 */ /* 0x000fe200078e0a12 */
[----:B------:R-:W-:-:S04]  /*1390*/  ISETP.NE.AND P0, PT, R26, RZ, PT ;  /* 0x000000ff1a00720c */ /* 0x000fc80003f05270 */
[----:B------:R-:W-:-:S13]  /*13a0*/  ISETP.GT.U32.AND P1, PT, R18, R15, PT ;  /* 0x0000000f1200720c */ /* 0x000fda0003f24070 */
[----:B------:R-:W-:-:S04]  /*13b0*/  @!P1 IMAD.IADD R15, R15, 0x1, -R18 ;  /* 0x000000010f0f9824 */ /* 0x000fc800078e0a12 */
[----:B------:R-:W-:-:S05]  /*13c0*/  IMAD.MOV.U32 R13, RZ, RZ, R15 ;  /* 0x000000ffff0d7224 */ /* 0x000fca00078e000f */
[----:B------:R-:W-:Y:S02]  /*13d0*/  @!P2 IADD3 R13, PT, PT, -R13, RZ, RZ ;  /* 0x000000ff0d0da210 */ /* 0x000fe40007ffe1ff */
[----:B------:R-:W-:-:S04]  /*13e0*/  @!P0 LOP3.LUT R13, RZ, R26, RZ, 0x33, !PT ;  /* 0x0000001aff0d8212 */ /* 0x000fc800078e33ff */
[C---:B------:R-:W-:Y:S01]  /*13f0*/  IADD3 R23, PT, PT, R13.reuse, 0x5, RZ ;  /* 0x000000050d177810 */ /* 0x040fe20007ffe0ff */
[C---:B------:R-:W-:Y:S02]  /*1400*/  VIADD R15, R13.reuse, 0x1 ;  /* 0x000000010d0f7836 */ /* 0x040fe40000000000 */
[C---:B------:R-:W-:Y:S02]  /*1410*/  VIADD R17, R13.reuse, 0x2 ;  /* 0x000000020d117836 */ /* 0x040fe40000000000 */
[----:B------:R-:W-:Y:S01]  /*1420*/  VIADD R19, R13, 0x3 ;  /* 0x000000030d137836 */ /* 0x000fe20000000000 */
[----:B-1----:R-:W-:Y:S01]  /*1430*/  ISETP.GE.AND P0, PT, R15, R28, PT ;  /* 0x0000001c0f00720c */ /* 0x002fe20003f06270 */
[----:B------:R-:W-:Y:S01]  /*1440*/  VIADD R21, R13, 0x4 ;  /* 0x000000040d157836 */ /* 0x000fe20000000000 */
[----:B------:R-:W-:Y:S01]  /*1450*/  ISETP.GE.AND P5, PT, R15, R26, PT ;  /* 0x0000001a0f00720c */ /* 0x000fe20003fa6270 */
[C---:B------:R-:W-:Y:S01]  /*1460*/  VIADD R25, R13.reuse, 0x6 ;  /* 0x000000060d197836 */ /* 0x040fe20000000000 */
[----:B------:R-:W-:Y:S01]  /*1470*/  SEL R14, R28, RZ, P0 ;  /* 0x000000ff1c0e7207 */ /* 0x000fe20000000000 */
[----:B------:R-:W-:Y:S01]  /*1480*/  VIADD R27, R13, 0x7 ;  /* 0x000000070d1b7836 */ /* 0x000fe20000000000 */
[----:B------:R-:W-:-:S02]  /*1490*/  ISETP.GE.AND P0, PT, R17, R28, PT ;  /* 0x0000001c1100720c */ /* 0x000fc40003f06270 */
[----:B------:R-:W-:Y:S02]  /*14a0*/  IADD3 R15, PT, PT, R15, -R14, RZ ;  /* 0x8000000e0f0f7210 */ /* 0x000fe40007ffe0ff */
[-C--:B------:R-:W-:Y:S02]  /*14b0*/  ISETP.GE.AND P1, PT, R19, R28.reuse, PT ;  /* 0x0000001c1300720c */ /* 0x080fe40003f26270 */
[C---:B------:R-:W-:Y:S02]  /*14c0*/  SEL R14, R28.reuse, RZ, P0 ;  /* 0x000000ff1c0e7207 */ /* 0x040fe40000000000 */
[----:B------:R-:W-:Y:S02]  /*14d0*/  ISETP.GE.AND P0, PT, R21, R28, PT ;  /* 0x0000001c1500720c */ /* 0x000fe40003f06270 */
[----:B------:R-:W-:Y:S02]  /*14e0*/  SEL R16, R28, RZ, P1 ;  /* 0x000000ff1c107207 */ /* 0x000fe40000800000 */
[C---:B------:R-:W-:Y:S01]  /*14f0*/  ISETP.GE.AND P4, PT, R17.reuse, R26, PT ;  /* 0x0000001a1100720c */ /* 0x040fe20003f86270 */
[----:B------:R-:W-:Y:S01]  /*1500*/  IMAD.IADD R17, R17, 0x1, -R14 ;  /* 0x0000000111117824 */ /* 0x000fe200078e0a0e */
[----:B------:R-:W-:-:S02]  /*1510*/  ISETP.GE.AND P6, PT, R25, R28, PT ;  /* 0x0000001c1900720c */ /* 0x000fc40003fc6270 */
[C---:B------:R-:W-:Y:S02]  /*1520*/  SEL R14, R28.reuse, RZ, P0 ;  /* 0x000000ff1c0e7207 */ /* 0x040fe40000000000 */
[C---:B------:R-:W-:Y:S01]  /*1530*/  ISETP.GE.AND P3, PT, R19.reuse, R26, PT ;  /* 0x0000001a1300720c */ /* 0x040fe20003f66270 */
[----:B------:R-:W-:Y:S01]  /*1540*/  IMAD.IADD R19, R19, 0x1, -R16 ;  /* 0x0000000113137824 */ /* 0x000fe200078e0a10 */
[----:B------:R-:W-:Y:S02]  /*1550*/  ISETP.GE.AND P0, PT, R23, R28, PT ;  /* 0x0000001c1700720c */ /* 0x000fe40003f06270 */
[----:B------:R-:W-:Y:S02]  /*1560*/  SEL R16, R28, RZ, P6 ;  /* 0x000000ff1c107207 */ /* 0x000fe40003000000 */
[C---:B------:R-:W-:Y:S01]  /*1570*/  ISETP.GE.AND P2, PT, R21.reuse, R26, PT ;  /* 0x0000001a1500720c */ /* 0x040fe20003f46270 */
[----:B------:R-:W-:Y:S01]  /*1580*/  IMAD.IADD R21, R21, 0x1, -R14 ;  /* 0x0000000115157824 */ /* 0x000fe200078e0a0e */
[----:B------:R-:W-:-:S02]  /*1590*/  ISETP.GE.AND P6, PT, R27, R28, PT ;  /* 0x0000001c1b00720c */ /* 0x000fc40003fc6270 */
[C---:B------:R-:W-:Y:S02]  /*15a0*/  SEL R14, R28.reuse, RZ, P0 ;  /* 0x000000ff1c0e7207 */ /* 0x040fe40000000000 */
[CC--:B------:R-:W-:Y:S01]  /*15b0*/  ISETP.GE.AND P0, PT, R25.reuse, R26.reuse, PT ;  /* 0x0000001a1900720c */ /* 0x0c0fe20003f06270 */
[----:B------:R-:W-:Y:S01]  /*15c0*/  IMAD.IADD R25, R25, 0x1, -R16 ;  /* 0x0000000119197824 */ /* 0x000fe200078e0a10 */
[C---:B------:R-:W-:Y:S02]  /*15d0*/  ISETP.GE.AND P1, PT, R23.reuse, R26, PT ;  /* 0x0000001a1700720c */ /* 0x040fe40003f26270 */
[----:B------:R-:W-:Y:S02]  /*15e0*/  SEL R16, R28, RZ, P6 ;  /* 0x000000ff1c107207 */ /* 0x000fe40003000000 */
[----:B------:R-:W-:Y:S02]  /*15f0*/  IADD3 R23, PT, PT, R23, -R14, RZ ;  /* 0x8000000e17177210 */ /* 0x000fe40007ffe0ff */
[----:B------:R-:W-:-:S02]  /*1600*/  SEL R14, R26, RZ, P5 ;  /* 0x000000ff1a0e7207 */ /* 0x000fc40002800000 */
[----:B------:R-:W-:Y:S02]  /*1610*/  ISETP.GE.AND P6, PT, R13, R28, PT ;  /* 0x0000001c0d00720c */ /* 0x000fe40003fc6270 */
[C---:B------:R-:W-:Y:S01]  /*1620*/  ISETP.GE.AND P5, PT, R27.reuse, R26, PT ;  /* 0x0000001a1b00720c */ /* 0x040fe20003fa6270 */
[----:B------:R-:W-:Y:S01]  /*1630*/  IMAD.IADD R27, R27, 0x1, -R16 ;  /* 0x000000011b1b7824 */ /* 0x000fe200078e0a10 */
[C---:B------:R-:W-:Y:S02]  /*1640*/  SEL R16, R26.reuse, RZ, P4 ;  /* 0x000000ff1a107207 */ /* 0x040fe40002000000 */
[C---:B------:R-:W-:Y:S02]  /*1650*/  SEL R18, R26.reuse, RZ, P3 ;  /* 0x000000ff1a127207 */ /* 0x040fe40001800000 */
[C---:B------:R-:W-:Y:S01]  /*1660*/  SEL R20, R26.reuse, RZ, P2 ;  /* 0x000000ff1a147207 */ /* 0x040fe20001000000 */
[C---:B------:R-:W-:Y:S01]  /*1670*/  IMAD.IADD R30, R13.reuse, 0x1, -R16 ;  /* 0x000000010d1e7824 */ /* 0x040fe200078e0a10 */
[C---:B------:R-:W-:Y:S01]  /*1680*/  SEL R22, R26.reuse, RZ, P1 ;  /* 0x000000ff1a167207 */ /* 0x040fe20000800000 */
[----:B------:R-:W-:Y:S01]  /*1690*/  IMAD.IADD R32, R13, 0x1, -R18 ;  /* 0x000000010d207824 */ /* 0x000fe200078e0a12 */
[----:B------:R-:W-:-:S02]  /*16a0*/  SEL R24, R26, RZ, P0 ;  /* 0x000000ff1a187207 */ /* 0x000fc40000000000 */
[----:B------:R-:W-:Y:S01]  /*16b0*/  SEL R28, R28, RZ, P6 ;  /* 0x000000ff1c1c7207 */ /* 0x000fe20003000000 */
[C---:B------:R-:W-:Y:S01]  /*16c0*/  IMAD.IADD R34, R13.reuse, 0x1, -R22 ;  /* 0x000000010d227824 */ /* 0x040fe200078e0a16 */
[----:B------:R-:W-:Y:S01]  /*16d0*/  SEL R26, R26, RZ, P5 ;  /* 0x000000ff1a1a7207 */ /* 0x000fe20002800000 */
[C---:B------:R-:W-:Y:S01]  /*16e0*/  IMAD.IADD R35, R13.reuse, 0x1, -R24 ;  /* 0x000000010d237824 */ /* 0x040fe200078e0a18 */
[C---:B------:R-:W-:Y:S01]  /*16f0*/  IADD3 R31, PT, PT, R13.reuse, -R28, RZ ;  /* 0x8000001c0d1f7210 */ /* 0x040fe20007ffe0ff */
[C---:B------:R-:W-:Y:S01]  /*1700*/  IMAD.IADD R28, R13.reuse, 0x1, -R14 ;  /* 0x000000010d1c7824 */ /* 0x040fe200078e0a0e */
[C---:B------:R-:W-:Y:S01]  /*1710*/  IADD3 R33, PT, PT, R13.reuse, -R20, RZ ;  /* 0x800000140d217210 */ /* 0x040fe20007ffe0ff */
[----:B------:R-:W-:-:S07]  /*1720*/  IMAD.IADD R36, R13, 0x1, -R26 ;  /* 0x000000010d247824 */ /* 0x000fce00078e0a1a */
.L_x_761:
[----:B0-----:R-:W0:Y:S01]  /*1730*/  LDC R38, c[0x0][0x3ac] ;  /* 0x0000eb00ff267b82 */ /* 0x001e220000000800 */
[----:B-1----:R-:W1:Y:S02]  /*1740*/  LDCU UR7, c[0x0][0x3a8] ;  /* 0x00007500ff0777ac */ /* 0x002e640008000800 */
[----:B-1----:R-:W-:Y:S02]  /*1750*/  ISETP.GE.AND P5, PT, R0, UR7, PT ;  /* 0x0000000700007c0c */ /* 0x002fe4000bfa6270 */
[C---:B0-----:R-:W-:Y:S02]  /*1760*/  ISETP.GE.AND P0, PT, R38.reuse, 0x1, PT ;  /* 0x000000012600780c */ /* 0x041fe40003f06270 */
[C---:B------:R-:W-:Y:S02]  /*1770*/  ISETP.GE.AND P1, PT, R38.reuse, 0x3, PT ;  /* 0x000000032600780c */ /* 0x040fe40003f26270 */
[C---:B------:R-:W-:Y:S02]  /*1780*/  ISETP.GE.AND P2, PT, R38.reuse, 0x4, PT ;  /* 0x000000042600780c */ /* 0x040fe40003f46270 */
[----:B------:R-:W-:-:S02]  /*1790*/  ISETP.GE.AND P3, PT, R38, 0x5, PT ;  /* 0x000000052600780c */ /* 0x000fc40003f66270 */
[C---:B------:R-:W-:Y:S02]  /*17a0*/  ISETP.GE.AND P4, PT, R38.reuse, 0x6, PT ;  /* 0x000000062600780c */ /* 0x040fe40003f86270 */
[----:B------:R-:W-:-:S03]  /*17b0*/  ISETP.GE.AND P6, PT, R38, 0x7, PT ;  /* 0x000000072600780c */ /* 0x000fc60003fc6270 */
[----:B------:R-:W0:Y:S01]  /*17c0*/  @P0 S2R R40, SR_CgaCtaId ;  /* 0x0000000000280919 */ /* 0x000e220000008800 */
[----:B------:R-:W-:-:S04]  /*17d0*/  @P0 MOV R37, 0x400 ;  /* 0x0000040000250802 */ /* 0x000fc80000000f00 */
[----:B------:R-:W-:Y:S01]  /*17e0*/  @P0 IADD3 R39, PT, PT, R37, 0x180, RZ ;  /* 0x0000018025270810 */ /* 0x000fe20007ffe0ff */
[----:B------:R-:W-:Y:S02]  /*17f0*/  IMAD.IADD R37, R12, 0x1, R29 ;  /* 0x000000010c257824 */ /* 0x000fe400078e021d */
[----:B------:R-:W-:Y:S01]  /*1800*/  VIADD R29, R29, UR14 ;  /* 0x0000000e1d1d7c36 */ /* 0x000fe20008000000 */
[----:B0-----:R-:W-:Y:S01]  /*1810*/  @P0 LEA R40, R40, R39, 0x18 ;  /* 0x0000002728280211 */ /* 0x001fe200078ec0ff */
[----:B------:R-:W-:-:S04]  /*1820*/  IMAD R39, R37, R38, R13 ;  /* 0x0000002625277224 */ /* 0x000fc800078e020d */
[----:B------:R-:W-:-:S05]  /*1830*/  @P0 IMAD R40, R39, 0x4, R40 ;  /* 0x0000000427280824 */ /* 0x000fca00078e0228 */
[----:B------:R0:W1:Y:S01]  /*1840*/  @P0 LDS R9, [R40] ;  /* 0x0000000028090984 */ /* 0x0000620000000800 */
[----:B------:R-:W-:-:S13]  /*1850*/  ISETP.GE.AND P0, PT, R38, 0x2, PT ;  /* 0x000000022600780c */ /* 0x000fda0003f06270 */
[----:B0-234-:R-:W-:Y:S05]  /*1860*/  @!P0 BRA `(.L_x_734) ;  /* 0x00000000001c8947 */ /* 0x01dfea0003800000 */
[----:B------:R-:W0:Y:S01]  /*1870*/  S2UR UR8, SR_CgaCtaId ;  /* 0x00000000000879c3 */ /* 0x000e220000008800 */
[----:B------:R-:W-:Y:S01]  /*1880*/  UMOV UR7, 0x400 ;  /* 0x0000040000077882 */ /* 0x000fe20000000000 */
[----:B------:R-:W-:Y:S01]  /*1890*/  IADD3 R8, PT, PT, -R14, R39, RZ ;  /* 0x000000270e087210 */ /* 0x000fe20007ffe1ff */
[----:B------:R-:W-:-:S04]  /*18a0*/  UIADD3 UR7, UPT, UPT, UR7, 0x180, URZ ;  /* 0x0000018007077890 */ /* 0x000fc8000fffe0ff */
[----:B0-----:R-:W-:-:S06]  /*18b0*/  ULEA UR7, UR8, UR7, 0x18 ;  /* 0x0000000708077291 */ /* 0x001fcc000f8ec0ff */
[----:B------:R-:W-:-:S06]  /*18c0*/  LEA R8, R8, UR7, 0x2 ;  /* 0x0000000708087c11 */ /* 0x000fcc000f8e10ff */
[----:B------:R-:W0:Y:S02]  /*18d0*/  LDS R8, [R8+0x4] ;  /* 0x0000040008087984 */ /* 0x000e240000000800 */
.L_x_734:
        /* <DEDUP_REMOVED lines=8> */
.L_x_735:
        /* <DEDUP_REMOVED lines=8> */
.L_x_736:
        /* <DEDUP_REMOVED lines=8> */
.L_x_737:
        /* <DEDUP_REMOVED lines=8> */
.L_x_738:
[----:B------:R-:W-:Y:S02]  /*1ae0*/  P2R R40, PR, RZ, 0x1 ;  /* 0x00000001ff287803 */ /* 0x000fe40000000000 */
[----:B------:R-:W-:-:S04]  /*1af0*/  ISETP.GE.AND P0, PT, R38, 0x8, PT ;  /* 0x000000082600780c */ /* 0x000fc80003f06270 */
[----:B------:R-:W-:Y:S02]  /*1b00*/  P2R R41, PR, RZ, 0x1 ;  /* 0x00000001ff297803 */ /* 0x000fe40000000000 */
[----:B------:R-:W-:Y:S01]  /*1b10*/  ISETP.NE.AND P0, PT, R40, RZ, PT ;  /* 0x000000ff2800720c */ /* 0x000fe20003f05270 */
        /* <DEDUP_REMOVED lines=8> */
.L_x_739:
[----:B------:R-:W-:Y:S02]  /*1ba0*/  ISETP.GE.AND P6, PT, R38, 0x8, PT ;  /* 0x000000082600780c */ /* 0x000fe40003fc6270 */
[----:B------:R-:W-:Y:S02]  /*1bb0*/  P2R R40, PR, RZ, 0x1 ;  /* 0x00000001ff287803 */ /* 0x000fe40000000000 */
[----:B------:R-:W-:-:S04]  /*1bc0*/  ISETP.GE.AND P0, PT, R29, UR13, PT ;  /* 0x0000000d1d007c0c */ /* 0x000fc8000bf06270 */
[----:B------:R-:W-:Y:S02]  /*1bd0*/  P2R R46, PR, RZ, 0x1 ;  /* 0x00000001ff2e7803 */ /* 0x000fe40000000000 */
[----:B------:R-:W-:-:S03]  /*1be0*/  ISETP.NE.AND P0, PT, R40, RZ, PT ;  /* 0x000000ff2800720c */ /* 0x000fc60003f05270 */
[----:B------:R-:W-:Y:S10]  /*1bf0*/  @!P6 BRA `(.L_x_740) ;  /* 0x00000000001ce947 */ /* 0x000ff40003800000 */
[----:B------:R-:W5:Y:S01]  /*1c00*/  S2UR UR8, SR_CgaCtaId ;  /* 0x00000000000879c3 */ /* 0x000f620000008800 */
[----:B------:R-:W-:Y:S01]  /*1c10*/  UMOV UR7, 0x400 ;  /* 0x0000040000077882 */ /* 0x000fe20000000000 */
[----:B------:R-:W-:Y:S01]  /*1c20*/  IMAD.IADD R39, R39, 0x1, -R26 ;  /* 0x0000000127277824 */ /* 0x000fe200078e0a1a */
[----:B------:R-:W-:-:S04]  /*1c30*/  UIADD3 UR7, UPT, UPT, UR7, 0x180, URZ ;  /* 0x0000018007077890 */ /* 0x000fc8000fffe0ff */
[----:B-----5:R-:W-:-:S06]  /*1c40*/  ULEA UR7, UR8, UR7, 0x18 ;  /* 0x0000000708077291 */ /* 0x020fcc000f8ec0ff */
[----:B------:R-:W-:-:S06]  /*1c50*/  LEA R2, R39, UR7, 0x2 ;  /* 0x0000000727027c11 */ /* 0x000fcc000f8e10ff */
[----:B------:R-:W0:Y:S02]  /*1c60*/  LDS R2, [R2+0x1c] ;  /* 0x00001c0002027984 */ /* 0x000e240000000800 */
.L_x_740:
[----:B------:R-:W-:Y:S04]  /*1c70*/  BSSY B0, `(.L_x_741) ;  /* 0x0000068000007945 */ /* 0x000fe80003800000 */
[----:B------:R-:W-:Y:S05]  /*1c80*/  @P5 BRA `(.L_x_742) ;  /* 0x0000000400985947 */ /* 0x000fea0003800000 */
[----:B------:R-:W5:Y:S01]  /*1c90*/  S2R R40, SR_CgaCtaId ;  /* 0x0000000000287919 */ /* 0x000f620000008800 */
[----:B------:R-:W-:Y:S02]  /*1ca0*/  MOV R41, 0x400 ;  /* 0x0000040000297802 */ /* 0x000fe40000000f00 */
[----:B------:R-:W-:-:S03]  /*1cb0*/  ISETP.GT.U32.AND P5, PT, R38, 0x20, PT ;  /* 0x000000202600780c */ /* 0x000fc60003fa4070 */
[----:B------:R-:W-:Y:S01]  /*1cc0*/  VIADD R39, R41, 0x1180 ;  /* 0x0000118029277836 */ /* 0x000fe20000000000 */
[----:B------:R-:W-:Y:S02]  /*1cd0*/  P2R R42, PR, RZ, 0x20 ;  /* 0x00000020ff2a7803 */ /* 0x000fe40000000000 */
[C---:B-----5:R-:W-:Y:S02]  /*1ce0*/  LEA R41, R40.reuse, R41, 0x18 ;  /* 0x0000002928297211 */ /* 0x060fe400078ec0ff */
[----:B------:R-:W-:Y:S02]  /*1cf0*/  LEA R39, R40, R39, 0x18 ;  /* 0x0000002728277211 */ /* 0x000fe400078ec0ff */
[----:B------:R-:W-:-:S07]  /*1d00*/  MOV R40, R0 ;  /* 0x0000000000287202 */ /* 0x000fce0000000f00 */
.L_x_760:
[----:B------:R-:W-:Y:S01]  /*1d10*/  IMAD R45, R40, 0x24, R41 ;  /* 0x00000024282d7824 */ /* 0x000fe200078e0229 */
[----:B------:R-:W-:-:S03]  /*1d20*/  ISETP.GT.U32.AND P5, PT, R38, 0x20, PT ;  /* 0x000000202600780c */ /* 0x000fc60003fa4070 */
[----:B0-----:R-:W-:-:S06]  /*1d30*/  IMAD R42, R13, 0x4, R45 ;  /* 0x000000040d2a7824 */ /* 0x001fcc00078e022d */
[----:B------:R-:W0:Y:S04]  /*1d40*/  LDS R42, [R42] ;  /* 0x000000002a2a7984 */ /* 0x000e280000000800 */
        /* <DEDUP_REMOVED lines=8> */
.L_x_769:
[----:B01----:R-:W-:-:S07]  /*1dd0*/  IMAD R43, R9, R44, RZ ;  /* 0x0000002c092b7224 */ /* 0x003fce00078e02ff */
.L_x_744:
[----:B------:R-:W-:-:S13]  /*1de0*/  ISETP.GE.AND P0, PT, R45, 0x2, PT ;  /* 0x000000022d00780c */ /* 0x000fda0003f06270 */
[----:B------:R-:W-:Y:S05]  /*1df0*/  @!P0 BRA `(.L_x_746) ;  /* 0x0000000000108947 */ /* 0x000fea0003800000 */
[----:B------:R-:W-:-:S03]  /*1e00*/  UMOV UR7, 0xffffffff ;  /* 0xffffffff00077882 */ /* 0x000fc60000000000 */
[----:B------:R-:W-:Y:S05]  /*1e10*/  BRA.DIV UR7, `(.L_x_747) ;  /* 0x00000016074c7947 */ /* 0x000fea000b800000 */
[----:B0-----:R0:W0:Y:S02]  /*1e20*/  SHFL.IDX PT, R44, R42, R15, R10 ;  /* 0x0000000f2a2c7389 */ /* 0x00102400000e000a */
.L_x_772:
[----:B0-----:R-:W-:-:S07]  /*1e30*/  IMAD R43, R8, R44, R43 ;  /* 0x0000002c082b7224 */ /* 0x001fce00078e022b */
.L_x_746:
[----:B------:R-:W-:-:S13]  /*1e40*/  ISETP.GE.AND P1, PT, R45, 0x3, PT ;  /* 0x000000032d00780c */ /* 0x000fda0003f26270 */
[----:B------:R-:W-:Y:S05]  /*1e50*/  @!P1 BRA `(.L_x_748) ;  /* 0x0000000000109947 */ /* 0x000fea0003800000 */
[----:B------:R-:W-:-:S03]  /*1e60*/  UMOV UR7, 0xffffffff ;  /* 0xffffffff00077882 */ /* 0x000fc60000000000 */
[----:B------:R-:W-:Y:S05]  /*1e70*/  BRA.DIV UR7, `(.L_x_749) ;  /* 0x0000001607547947 */ /* 0x000fea000b800000 */
[----:B0-----:R0:W0:Y:S02]  /*1e80*/  SHFL.IDX PT, R44, R42, R17, R10 ;  /* 0x000000112a2c7389 */ /* 0x00102400000e000a */
.L_x_775:
[----:B0-2---:R-:W-:-:S07]  /*1e90*/  IMAD R43, R7, R44, R43 ;  /* 0x0000002c072b7224 */ /* 0x005fce00078e022b */
.L_x_748:
[----:B------:R-:W-:-:S13]  /*1ea0*/  ISETP.GE.AND P2, PT, R45, 0x4, PT ;  /* 0x000000042d00780c */ /* 0x000fda0003f46270 */
[----:B------:R-:W-:Y:S05]  /*1eb0*/  @!P2 BRA `(.L_x_750) ;  /* 0x000000000010a947 */ /* 0x000fea0003800000 */
[----:B------:R-:W-:-:S03]  /*1ec0*/  UMOV UR7, 0xffffffff ;  /* 0xffffffff00077882 */ /* 0x000fc60000000000 */
[----:B------:R-:W-:Y:S05]  /*1ed0*/  BRA.DIV UR7, `(.L_x_751) ;  /* 0x00000016075c7947 */ /* 0x000fea000b800000 */
[----:B0-----:R0:W0:Y:S02]  /*1ee0*/  SHFL.IDX PT, R44, R42, R19, R10 ;  /* 0x000000132a2c7389 */ /* 0x00102400000e000a */
.L_x_778:
[----:B0--3--:R-:W-:-:S07]  /*1ef0*/  IMAD R43, R6, R44, R43 ;  /* 0x0000002c062b7224 */ /* 0x009fce00078e022b */
.L_x_750:
[----:B------:R-:W-:-:S13]  /*1f00*/  ISETP.GE.AND P3, PT, R45, 0x5, PT ;  /* 0x000000052d00780c */ /* 0x000fda0003f66270 */
[----:B------:R-:W-:Y:S05]  /*1f10*/  @!P3 BRA `(.L_x_752) ;  /* 0x000000000010b947 */ /* 0x000fea0003800000 */
[----:B------:R-:W-:-:S03]  /*1f20*/  UMOV UR7, 0xffffffff ;  /* 0xffffffff00077882 */ /* 0x000fc60000000000 */
[----:B------:R-:W-:Y:S05]  /*1f30*/  BRA.DIV UR7, `(.L_x_753) ;  /* 0x0000001607647947 */ /* 0x000fea000b800000 */
[----:B0-----:R0:W0:Y:S02]  /*1f40*/  SHFL.IDX PT, R44, R42, R21, R10 ;  /* 0x000000152a2c7389 */ /* 0x00102400000e000a */
.L_x_781:
[----:B0---4-:R-:W-:-:S07]  /*1f50*/  IMAD R43, R5, R44, R43 ;  /* 0x0000002c052b7224 */ /* 0x011fce00078e022b */
.L_x_752:
[----:B------:R-:W-:-:S13]  /*1f60*/  ISETP.GE.AND P4, PT, R45, 0x6, PT ;  /* 0x000000062d00780c */ /* 0x000fda0003f86270 */
[----:B------:R-:W-:Y:S05]  /*1f70*/  @!P4 BRA `(.L_x_754) ;  /* 0x000000000010c947 */ /* 0x000fea0003800000 */
[----:B------:R-:W-:-:S03]  /*1f80*/  UMOV UR7, 0xffffffff ;  /* 0xffffffff00077882 */ /* 0x000fc60000000000 */
[----:B------:R-:W-:Y:S05]  /*1f90*/  BRA.DIV UR7, `(.L_x_755) ;  /* 0x00000016076c7947 */ /* 0x000fea000b800000 */
[----:B0-----:R0:W0:Y:S02]  /*1fa0*/  SHFL.IDX PT, R44, R42, R23, R10 ;  /* 0x000000172a2c7389 */ /* 0x00102400000e000a */
.L_x_784:
[----:B0-----:R-:W-:-:S07]  /*1fb0*/  IMAD R43, R4, R44, R43 ;  /* 0x0000002c042b7224 */ /* 0x001fce00078e022b */
.L_x_754:
[----:B------:R-:W-:-:S13]  /*1fc0*/  ISETP.GE.AND P5, PT, R45, 0x7, PT ;  /* 0x000000072d00780c */ /* 0x000fda0003fa6270 */
[----:B------:R-:W-:Y:S05]  /*1fd0*/  @!P5 BRA `(.L_x_756) ;  /* 0x000000000010d947 */ /* 0x000fea0003800000 */
[----:B------:R-:W-:-:S03]  /*1fe0*/  UMOV UR7, 0xffffffff ;  /* 0xffffffff00077882 */ /* 0x000fc60000000000 */
[----:B------:R-:W-:Y:S05]  /*1ff0*/  BRA.DIV UR7, `(.L_x_757) ;  /* 0x0000001607747947 */ /* 0x000fea000b800000 */
[----:B0-----:R0:W0:Y:S02]  /*2000*/  SHFL.IDX PT, R44, R42, R25, R10 ;  /* 0x000000192a2c7389 */ /* 0x00102400000e000a */
.L_x_787:
[----:B0-----:R-:W-:-:S07]  /*2010*/  IMAD R43, R3, R44, R43 ;  /* 0x0000002c032b7224 */ /* 0x001fce00078e022b */
.L_x_756:
[----:B------:R-:W-:-:S13]  /*2020*/  ISETP.GE.AND P5, PT, R45, 0x8, PT ;  /* 0x000000082d00780c */ /* 0x000fda0003fa6270 */
[----:B------:R-:W-:Y:S05]  /*2030*/  @!P5 BRA `(.L_x_758) ;  /* 0x000000000088d947 */ /* 0x000fea0003800000 */
[----:B------:R-:W-:-:S03]  /*2040*/  UMOV UR7, 0xffffffff ;  /* 0xffffffff00077882 */ /* 0x000fc60000000000 */
[----:B------:R-:W-:Y:S05]  /*2050*/  BRA.DIV UR7, `(.L_x_759) ;  /* 0x00000016077c7947 */ /* 0x000fea000b800000 */
[----:B0-----:R0:W0:Y:S02]  /*2060*/  SHFL.IDX PT, R42, R42, R27, R10 ;  /* 0x0000001b2a2a7389 */ /* 0x00102400000e000a */
.L_x_790:
[----:B0-----:R-:W-:Y:S01]  /*2070*/  IMAD R43, R2, R42, R43 ;  /* 0x0000002a022b7224 */ /* 0x001fe200078e022b */
[----:B------:R-:W-:Y:S06]  /*2080*/  BRA `(.L_x_758) ;  /* 0x0000000000747947 */ /* 0x000fec0003800000 */
.L_x_743:
[----:B------:R-:W5:Y:S01]  /*2090*/  LDC R43, c[0x0][0x3ac] ;  /* 0x0000eb00ff2b7b82 */ /* 0x000f620000000800 */
[----:B------:R-:W-:Y:S01]  /*20a0*/  P2R R44, PR, RZ, 0x10 ;  /* 0x00000010ff2c7803 */ /* 0x000fe20000000000 */
[----:B01----:R-:W-:Y:S02]  /*20b0*/  IMAD R42, R9, R42, RZ ;  /* 0x0000002a092a7224 */ /* 0x003fe400078e02ff */
[--C-:B------:R-:W-:Y:S02]  /*20c0*/  @P2 IMAD R47, R32, 0x4, R45.reuse ;  /* 0x00000004202f2824 */ /* 0x100fe400078e022d */
[----:B------:R-:W-:-:S04]  /*20d0*/  @P3 IMAD R48, R33, 0x4, R45 ;  /* 0x0000000421303824 */ /* 0x000fc800078e022d */
[----:B------:R-:W-:Y:S04]  /*20e0*/  @P2 LDS R47, [R47+0xc] ;  /* 0x00000c002f2f2984 */ /* 0x000fe80000000800 */
[----:B------:R-:W-:Y:S01]  /*20f0*/  @P3 LDS R48, [R48+0x10] ;  /* 0x0000100030303984 */ /* 0x000fe20000000800 */
[C---:B-----5:R-:W-:Y:S02]  /*2100*/  ISETP.GT.AND P4, PT, R43.reuse, RZ, PT ;  /* 0x000000ff2b00720c */ /* 0x060fe40003f84270 */
[C---:B------:R-:W-:Y:S02]  /*2110*/  ISETP.GE.AND P5, PT, R43.reuse, 0x7, PT ;  /* 0x000000072b00780c */ /* 0x040fe40003fa6270 */
[----:B------:R-:W-:Y:S02]  /*2120*/  ISETP.GE.AND P6, PT, R43, 0x8, PT ;  /* 0x000000082b00780c */ /* 0x000fe40003fc6270 */
[----:B------:R-:W-:Y:S01]  /*2130*/  SEL R43, R42, RZ, P4 ;  /* 0x000000ff2a2b7207 */ /* 0x000fe20002000000 */
[----:B------:R-:W-:Y:S01]  /*2140*/  @P0 IMAD R42, R28, 0x4, R45 ;  /* 0x000000041c2a0824 */ /* 0x000fe200078e022d */
[----:B------:R-:W-:-:S02]  /*2150*/  ISETP.NE.AND P4, PT, R44, RZ, PT ;  /* 0x000000ff2c00720c */ /* 0x000fc40003f85270 */
[----:B------:R-:W-:-:S03]  /*2160*/  @P1 LEA R44, R30, R45, 0x2 ;  /* 0x0000002d1e2c1211 */ /* 0x000fc600078e10ff */
[----:B------:R-:W0:Y:S04]  /*2170*/  @P0 LDS R42, [R42+0x4] ;  /* 0x000004002a2a0984 */ /* 0x000e280000000800 */
[----:B------:R-:W2:Y:S01]  /*2180*/  @P1 LDS R44, [R44+0x8] ;  /* 0x000008002c2c1984 */ /* 0x000ea20000000800 */
[----:B0-----:R-:W-:-:S03]  /*2190*/  @P0 IMAD R43, R8, R42, R43 ;  /* 0x0000002a082b0224 */ /* 0x001fc600078e022b */
[----:B------:R-:W-:Y:S02]  /*21a0*/  @P4 IMAD R42, R34, 0x4, R45 ;  /* 0x00000004222a4824 */ /* 0x000fe400078e022d */
[----:B--2---:R-:W-:Y:S01]  /*21b0*/  @P1 IMAD R43, R7, R44, R43 ;  /* 0x0000002c072b1224 */ /* 0x004fe200078e022b */
[----:B------:R-:W-:Y:S01]  /*21c0*/  @P5 LEA R44, R35, R45, 0x2 ;  /* 0x0000002d232c5211 */ /* 0x000fe200078e10ff */
[----:B------:R-:W-:Y:S02]  /*21d0*/  @P6 IMAD R45, R36, 0x4, R45 ;  /* 0x00000004242d6824 */ /* 0x000fe400078e022d */
[----:B------:R-:W0:Y:S01]  /*21e0*/  @P4 LDS R42, [R42+0x14] ;  /* 0x000014002a2a4984 */ /* 0x000e220000000800 */
[----:B---3--:R-:W-:-:S03]  /*21f0*/  @P2 IMAD R43, R6, R47, R43 ;  /* 0x0000002f062b2224 */ /* 0x008fc600078e022b */
[----:B------:R-:W1:Y:S01]  /*2200*/  @P5 LDS R44, [R44+0x18] ;  /* 0x000018002c2c5984 */ /* 0x000e620000000800 */
[----:B----4-:R-:W-:-:S03]  /*2210*/  @P3 IMAD R43, R5, R48, R43 ;  /* 0x00000030052b3224 */ /* 0x010fc600078e022b */
[----:B------:R-:W2:Y:S01]  /*2220*/  @P6 LDS R45, [R45+0x1c] ;  /* 0x00001c002d2d6984 */ /* 0x000ea20000000800 */
[----:B0-----:R-:W-:-:S04]  /*2230*/  @P4 IMAD R43, R4, R42, R43 ;  /* 0x0000002a042b4224 */ /* 0x001fc800078e022b */
[----:B-1----:R-:W-:-:S04]  /*2240*/  @P5 IMAD R43, R3, R44, R43 ;  /* 0x0000002c032b5224 */ /* 0x002fc800078e022b */
[----:B--2---:R-:W-:-:S07]  /*2250*/  @P6 IMAD R43, R2, R45, R43 ;  /* 0x0000002d022b6224 */ /* 0x004fce00078e022b */
.L_x_758:
[C---:B0-----:R-:W-:Y:S01]  /*2260*/  IMAD R42, R40.reuse, UR13, R37 ;  /* 0x0000000d282a7c24 */ /* 0x041fe2000f8e0225 */
[----:B------:R-:W0:Y:S01]  /*2270*/  LDCU UR7, c[0x0][0x3a8] ;  /* 0x00007500ff0777ac */ /* 0x000e220008000800 */
[----:B------:R-:W-:Y:S02]  /*2280*/  IADD3 R40, PT, PT, R40, UR6, RZ ;  /* 0x0000000628287c10 */ /* 0x000fe4000fffe0ff */
[----:B------:R-:W-:-:S05]  /*2290*/  IMAD R42, R42, 0x4, R39 ;  /* 0x000000042a2a7824 */ /* 0x000fca00078e0227 */
[----:B------:R-:W5:Y:S01]  /*22a0*/  LDS R44, [R42] ;  /* 0x000000002a2c7984 */ /* 0x000f620000000800 */
[----:B0-----:R-:W-:Y:S01]  /*22b0*/  ISETP.GE.AND P5, PT, R40, UR7, PT ;  /* 0x0000000728007c0c */ /* 0x001fe2000bfa6270 */
[----:B-----5:R-:W-:-:S05]  /*22c0*/  IMAD.IADD R43, R44, 0x1, R43 ;  /* 0x000000012c2b7824 */ /* 0x020fca00078e022b */
[----:B------:R0:W-:Y:S07]  /*22d0*/  STS [R42], R43 ;  /* 0x0000002b2a007388 */ /* 0x0001ee0000000800 */
[----:B------:R-:W-:Y:S05]  /*22e0*/  @!P5 BRA `(.L_x_760) ;  /* 0xfffffff80088d947 */ /* 0x000fea000383ffff */
.L_x_742:
[----:B------:R-:W-:Y:S05]  /*22f0*/  BSYNC B0 ;  /* 0x0000000000007941 */ /* 0x000fea0003800000 */
.L_x_741:
[----:B------:R-:W-:-:S13]  /*2300*/  ISETP.NE.AND P5, PT, R46, RZ, PT ;  /* 0x000000ff2e00720c */ /* 0x000fda0003fa5270 */
[----:B------:R-:W-:Y:S05]  /*2310*/  @!P5 BRA `(.L_x_761) ;  /* 0xfffffff40004d947 */ /* 0x000fea000383ffff */
.L_x_733:
[----:B------:R-:W0:Y:S01]  /*2320*/  S2R R26, SR_TID.X ;  /* 0x00000000001a7919 */ /* 0x000e220000002100 */
[----:B------:R-:W-:Y:S05]  /*2330*/  WARPSYNC.ALL ;  /* 0x0000000000007948 */ /* 0x000fea0003800000 */
[----:B------:R-:W-:Y:S01]  /*2340*/  ISETP.NE.AND P3, PT, R11, 0x2, PT ;  /* 0x000000020b00780c */ /* 0x000fe20003f65270 */
[----:B--2---:R-:W2:Y:S01]  /*2350*/  LDC R16, c[0x0][0x3ac] ;  /* 0x0000eb00ff107b82 */ /* 0x004ea20000000800 */
[----:B------:R-:W5:Y:S01]  /*2360*/  LDCU UR7, c[0x0][0x384] ;  /* 0x00007080ff0777ac */ /* 0x000f620008000800 */
[----:B------:R-:W-:Y:S06]  /*2370*/  BSSY.RECONVERGENT B0, `(.L_x_762) ;  /* 0x0000075000007945 */ /* 0x000fec0003800200 */
[----:B------:R-:W1:Y:S01]  /*2380*/  LDC R21, c[0x0][0x388] ;  /* 0x0000e200ff157b82 */ /* 0x000e620000000800 */
[----:B-----5:R-:W-:Y:S01]  /*2390*/  UIMAD UR7, UR5, UR7, UR4 ;  /* 0x00000007050772a4 */ /* 0x020fe2000f8e0204 */
[----:B--2---:R-:W-:-:S04]  /*23a0*/  IABS R17, R16 ;  /* 0x0000001000117213 */ /* 0x004fc80000000000 */
[----:B------:R-:W2:Y:S01]  /*23b0*/  I2F.RP R13, R17 ;  /* 0x00000011000d7306 */ /* 0x000ea20000209400 */
[----:B-1----:R-:W-:-:S07]  /*23c0*/  IABS R20, R21 ;  /* 0x0000001500147213 */ /* 0x002fce0000000000 */
[----:B--2---:R-:W1:Y:S02]  /*23d0*/  MUFU.RCP R13, R13 ;  /* 0x0000000d000d7308 */ /* 0x004e640000001000 */
[----:B-1----:R-:W-:-:S06]  /*23e0*/  VIADD R18, R13, 0xffffffe ;  /* 0x0ffffffe0d127836 */ /* 0x002fcc0000000000 */
[----:B------:R-:W1:Y:S02]  /*23f0*/  F2I.FTZ.U32.TRUNC.NTZ R15, R18 ;  /* 0x00000012000f7305 */ /* 0x000e64000021f000 */
[----:B-1----:R-:W-:-:S04]  /*2400*/  IMAD.MOV R14, RZ, RZ, -R15 ;  /* 0x000000ffff0e7224 */ /* 0x002fc800078e0a0f */
[----:B------:R-:W-:Y:S02]  /*2410*/  IMAD R19, R14, R17, RZ ;  /* 0x000000110e137224 */ /* 0x000fe400078e02ff */
[----:B------:R-:W-:-:S05]  /*2420*/  HFMA2 R14, -RZ, RZ, 0, 0 ;  /* 0x00000000ff0e7431 */ /* 0x000fca00000001ff */
        /* <DEDUP_REMOVED lines=10> */
[----:B------:R-:W-:Y:S02]  /*24d0*/  ISETP.GE.U32.AND P0, PT, R14, R17, PT ;  /* 0x000000110e00720c */ /* 0x000fe40003f06070 */
[----:B------:R-:W-:-:S04]  /*24e0*/  LOP3.LUT R14, R21, R16, RZ, 0x3c, !PT ;  /* 0x00000010150e7212 */ /* 0x000fc800078e3cff */
[----:B------:R-:W-:-:S07]  /*24f0*/  ISETP.GE.AND P2, PT, R14, RZ, PT ;  /* 0x000000ff0e00720c */ /* 0x000fce0003f46270 */
[----:B------:R-:W-:-:S06]  /*2500*/  @P0 VIADD R13, R13, 0x1 ;  /* 0x000000010d0d0836 */ /* 0x000fcc0000000000 */
[----:B------:R-:W-:Y:S02]  /*2510*/  @!P2 IADD3 R13, PT, PT, -R13, RZ, RZ ;  /* 0x000000ff0d0da210 */ /* 0x000fe40007ffe1ff */
[----:B------:R-:W-:Y:S01]  /*2520*/  @!P1 LOP3.LUT R13, RZ, R16, RZ, 0x33, !PT ;  /* 0x00000010ff0d9212 */ /* 0x000fe200078e33ff */
[----:B0-----:R-:W-:Y:S06]  /*2530*/  @!P3 BRA `(.L_x_763) ;  /* 0x000000040060b947 */ /* 0x001fec0003800000 */
[----:B------:R-:W-:Y:S01]  /*2540*/  IABS R16, UR13 ;  /* 0x0000000d00107c13 */ /* 0x000fe20008000000 */
[----:B------:R-:W0:Y:S01]  /*2550*/  S2UR UR9, SR_CgaCtaId ;  /* 0x00000000000979c3 */ /* 0x000e220000008800 */
[----:B------:R-:W-:Y:S01]  /*2560*/  IABS R19, UR13 ;  /* 0x0000000d00137c13 */ /* 0x000fe20008000000 */
[----:B------:R-:W-:Y:S01]  /*2570*/  UMOV UR8, 0x400 ;  /* 0x0000040000087882 */ /* 0x000fe20000000000 */
[----:B------:R-:W1:Y:S01]  /*2580*/  I2F.RP R18, R16 ;  /* 0x0000001000127306 */ /* 0x000e620000209400 */
[----:B------:R-:W-:Y:S01]  /*2590*/  UIADD3 UR8, UPT, UPT, UR8, 0x1180, URZ ;  /* 0x0000118008087890 */ /* 0x000fe2000fffe0ff */
[----:B------:R-:W-:-:S06]  /*25a0*/  IADD3 R19, PT, PT, RZ, -R19, RZ ;  /* 0x80000013ff137210 */ /* 0x000fcc0007ffe0ff */
[----:B-1----:R-:W1:Y:S01]  /*25b0*/  MUFU.RCP R18, R18 ;  /* 0x0000001200127308 */ /* 0x002e620000001000 */
[----:B0-----:R-:W-:-:S06]  /*25c0*/  ULEA UR8, UR9, UR8, 0x18 ;  /* 0x0000000809087291 */ /* 0x001fcc000f8ec0ff */
[----:B------:R-:W-:Y:S01]  /*25d0*/  LEA R24, R26, UR8, 0x2 ;  /* 0x000000081a187c11 */ /* 0x000fe2000f8e10ff */
[----:B-1----:R-:W-:Y:S01]  /*25e0*/  VIADD R14, R18, 0xffffffe ;  /* 0x0ffffffe120e7836 */ /* 0x002fe20000000000 */
[----:B------:R-:W-:-:S03]  /*25f0*/  IABS R18, R26 ;  /* 0x0000001a00127213 */ /* 0x000fc60000000000 */
[----:B------:R-:W0:Y:S01]  /*2600*/  LDS R23, [R24] ;  /* 0x0000000018177984 */ /* 0x000e220000000800 */
[----:B------:R1:W2:Y:S02]  /*2610*/  F2I.FTZ.U32.TRUNC.NTZ R15, R14 ;  /* 0x0000000e000f7305 */ /* 0x0002a4000021f000 */
[----:B-1----:R-:W-:Y:S02]  /*2620*/  IMAD.MOV.U32 R14, RZ, RZ, RZ ;  /* 0x000000ffff0e7224 */ /* 0x002fe400078e00ff */
[----:B--2---:R-:W-:-:S04]  /*2630*/  IMAD.MOV R17, RZ, RZ, -R15 ;  /* 0x000000ffff117224 */ /* 0x004fc800078e0a0f */
[----:B------:R-:W-:-:S04]  /*2640*/  IMAD R17, R17, R16, RZ ;  /* 0x0000001011117224 */ /* 0x000fc800078e02ff */
[----:B------:R-:W-:-:S06]  /*2650*/  IMAD.HI.U32 R17, R15, R17, R14 ;  /* 0x000000110f117227 */ /* 0x000fcc00078e000e */
[----:B------:R-:W-:-:S04]  /*2660*/  IMAD.HI.U32 R14, R17, R18, RZ ;  /* 0x00000012110e7227 */ /* 0x000fc800078e00ff */
[----:B------:R-:W-:Y:S01]  /*2670*/  IMAD R15, R14, R19, R18 ;  /* 0x000000130e0f7224 */ /* 0x000fe200078e0212 */
[----:B------:R-:W-:-:S04]  /*2680*/  LOP3.LUT R18, RZ, UR13, RZ, 0x33, !PT ;  /* 0x0000000dff127c12 */ /* 0x000fc8000f8e33ff */
[----:B------:R-:W-:-:S13]  /*2690*/  ISETP.GT.U32.AND P1, PT, R16, R15, PT ;  /* 0x0000000f1000720c */ /* 0x000fda0003f24070 */
[----:B------:R-:W-:Y:S01]  /*26a0*/  @!P1 IMAD.IADD R15, R15, 0x1, -R16 ;  /* 0x000000010f0f9824 */ /* 0x000fe200078e0a10 */
[----:B------:R-:W-:Y:S02]  /*26b0*/  @!P1 IADD3 R14, PT, PT, R14, 0x1, RZ ;  /* 0x000000010e0e9810 */ /* 0x000fe40007ffe0ff */
        /* <DEDUP_REMOVED lines=12> */
[----:B------:R-:W-:Y:S01]  /*2780*/  IMAD R21, R21, UR13, R26 ;  /* 0x0000000d15157c24 */ /* 0x000fe2000f8e021a */
[----:B------:R-:W-:-:S03]  /*2790*/  IADD3 R26, PT, PT, R26, UR15, RZ ;  /* 0x0000000f1a1a7c10 */ /* 0x000fc6000fffe0ff */
[----:B------:R-:W-:-:S04]  /*27a0*/  IMAD.IADD R21, R20, 0x1, R21 ;  /* 0x0000000114157824 */ /* 0x000fc800078e0215 */
[----:B-1----:R-:W-:-:S05]  /*27b0*/  IMAD.WIDE R20, R21, 0x4, R14 ;  /* 0x0000000415147825 */ /* 0x002fca00078e020e */
[----:B0-----:R0:W-:Y:S01]  /*27c0*/  STG.E desc[UR10][R20.64], R23 ;  /* 0x0000001714007986 */ /* 0x0011e2000c10190a */
[----:B------:R-:W-:Y:S05]  /*27d0*/  @!P1 BRA `(.L_x_763) ;  /* 0x0000000000b89947 */ /* 0x000fea0003800000 */
[----:B------:R-:W-:Y:S01]  /*27e0*/  IABS R22, R26 ;  /* 0x0000001a00167213 */ /* 0x000fe20000000000 */
[----:B0-----:R-:W-:-:S04]  /*27f0*/  IMAD.U32 R23, RZ, RZ, UR15 ;  /* 0x0000000fff177e24 */ /* 0x001fc8000f8e00ff */
[----:B------:R-:W-:Y:S01]  /*2800*/  IMAD.HI.U32 R20, R17, R22, RZ ;  /* 0x0000001611147227 */ /* 0x000fe200078e00ff */
[----:B------:R-:W-:-:S03]  /*2810*/  LEA R24, R23, R24, 0x2 ;  /* 0x0000001817187211 */ /* 0x000fc600078e10ff */
[----:B------:R-:W-:Y:S02]  /*2820*/  IMAD R21, R20, R19, R22 ;  /* 0x0000001314157224 */ /* 0x000fe400078e0216 */
[----:B------:R-:W0:Y:S03]  /*2830*/  LDS R23, [R24] ;  /* 0x0000000018177984 */ /* 0x000e260000000800 */
[----:B------:R-:W-:-:S13]  /*2840*/  ISETP.GT.U32.AND P2, PT, R16, R21, PT ;  /* 0x000000151000720c */ /* 0x000fda0003f44070 */
[----:B------:R-:W-:Y:S02]  /*2850*/  @!P2 IMAD.IADD R21, R21, 0x1, -R16 ;  /* 0x000000011515a824 */ /* 0x000fe400078e0a10 */
[----:B------:R-:W-:-:S03]  /*2860*/  @!P2 VIADD R20, R20, 0x1 ;  /* 0x000000011414a836 */ /* 0x000fc60000000000 */
[----:B------:R-:W-:Y:S02]  /*2870*/  ISETP.GE.U32.AND P1, PT, R21, R16, PT ;  /* 0x000000101500720c */ /* 0x000fe40003f26070 */
[----:B------:R-:W-:-:S04]  /*2880*/  LOP3.LUT R21, R26, UR13, RZ, 0x3c, !PT ;  /* 0x0000000d1a157c12 */ /* 0x000fc8000f8e3cff */
[----:B------:R-:W-:-:S07]  /*2890*/  ISETP.GE.AND P3, PT, R21, RZ, PT ;  /* 0x000000ff1500720c */ /* 0x000fce0003f66270 */
[----:B------:R-:W-:Y:S01]  /*28a0*/  @P1 VIADD R20, R20, 0x1 ;  /* 0x0000000114141836 */ /* 0x000fe20000000000 */
[----:B------:R-:W-:-:S05]  /*28b0*/  ISETP.NE.AND P1, PT, R11, RZ, PT ;  /* 0x000000ff0b00720c */ /* 0x000fca0003f25270 */
[----:B------:R-:W-:-:S04]  /*28c0*/  @!P3 IADD3 R20, PT, PT, -R20, RZ, RZ ;  /* 0x000000ff1414b210 */ /* 0x000fc80007ffe1ff */
        /* <DEDUP_REMOVED lines=9> */
[----:B------:R-:W-:-:S05]  /*2960*/  IABS R22, R26 ;  /* 0x0000001a00167213 */ /* 0x000fca0000000000 */
[----:B-1----:R-:W-:-:S04]  /*2970*/  IMAD.HI.U32 R20, R17, R22, RZ ;  /* 0x0000001611147227 */ /* 0x002fc800078e00ff */
[----:B------:R-:W-:Y:S02]  /*2980*/  IMAD R19, R20, R19, R22 ;  /* 0x0000001314137224 */ /* 0x000fe400078e0216 */
[----:B------:R-:W-:-:S03]  /*2990*/  IMAD.U32 R17, RZ, RZ, UR15 ;  /* 0x0000000fff117e24 */ /* 0x000fc6000f8e00ff */
[----:B------:R-:W-:-:S13]  /*29a0*/  ISETP.GT.U32.AND P2, PT, R16, R19, PT ;  /* 0x000000131000720c */ /* 0x000fda0003f44070 */
[----:B------:R-:W-:Y:S02]  /*29b0*/  @!P2 IMAD.IADD R19, R19, 0x1, -R16 ;  /* 0x000000011313a824 */ /* 0x000fe400078e0a10 */
[----:B------:R-:W-:-:S03]  /*29c0*/  @!P2 VIADD R20, R20, 0x1 ;  /* 0x000000011414a836 */ /* 0x000fc60000000000 */
[----:B------:R-:W-:Y:S02]  /*29d0*/  ISETP.GE.U32.AND P1, PT, R19, R16, PT ;  /* 0x000000101300720c */ /* 0x000fe40003f26070 */
[----:B------:R-:W-:Y:S02]  /*29e0*/  LEA R19, R17, R24, 0x2 ;  /* 0x0000001811137211 */ /* 0x000fe400078e10ff */
[----:B------:R-:W-:-:S04]  /*29f0*/  LOP3.LUT R16, R26, UR13, RZ, 0x3c, !PT ;  /* 0x0000000d1a107c12 */ /* 0x000fc8000f8e3cff */
[----:B------:R-:W0:Y:S01]  /*2a00*/  LDS R19, [R19] ;  /* 0x0000000013137984 */ /* 0x000e220000000800 */
[----:B------:R-:W-:-:S04]  /*2a10*/  ISETP.GE.AND P3, PT, R16, RZ, PT ;  /* 0x000000ff1000720c */ /* 0x000fc80003f66270 */
[----:B------:R-:W-:-:S09]  /*2a20*/  @P1 VIADD R20, R20, 0x1 ;  /* 0x0000000114141836 */ /* 0x000fd20000000000 */
        /* <DEDUP_REMOVED lines=8> */
[----:B0-----:R2:W-:Y:S02]  /*2ab0*/  STG.E desc[UR10][R14.64], R19 ;  /* 0x000000130e007986 */ /* 0x0015e4000c10190a */
.L_x_763:
[----:B------:R-:W-:Y:S05]  /*2ac0*/  BSYNC.RECONVERGENT B0 ;  /* 0x0000000000007941 */ /* 0x000fea0003800200 */
.L_x_762:
[----:B--2---:R-:W-:Y:S01]  /*2ad0*/  IABS R19, UR13 ;  /* 0x0000000d00137c13 */ /* 0x004fe20008000000 */
[----:B------:R-:W-:Y:S01]  /*2ae0*/  BSSY.RECONVERGENT B0, `(.L_x_764) ;  /* 0x0000078000007945 */ /* 0x000fe20003800200 */
[----:B01----:R-:W-:Y:S02]  /*2af0*/  MOV R20, RZ ;  /* 0x000000ff00147202 */ /* 0x003fe40000000f00 */
[----:B------:R-:W0:Y:S01]  /*2b00*/  I2F.RP R14, R19 ;  /* 0x00000013000e7306 */ /* 0x000e220000209400 */
[----:B------:R-:W-:Y:S02]  /*2b10*/  ISETP.NE.AND P0, PT, RZ, UR13, PT ;  /* 0x0000000dff007c0c */ /* 0x000fe4000bf05270 */
[----:B------:R-:W-:-:S05]  /*2b20*/  LOP3.LUT R18, RZ, UR13, RZ, 0x33, !PT ;  /* 0x0000000dff127c12 */ /* 0x000fca000f8e33ff */
[----:B0-----:R-:W0:Y:S02]  /*2b30*/  MUFU.RCP R14, R14 ;  /* 0x0000000e000e7308 */ /* 0x001e240000001000 */
[----:B0-----:R-:W-:-:S06]  /*2b40*/  VIADD R21, R14, 0xffffffe ;  /* 0x0ffffffe0e157836 */ /* 0x001fcc0000000000 */
[----:B------:R-:W0:Y:S02]  /*2b50*/  F2I.FTZ.U32.TRUNC.NTZ R21, R21 ;  /* 0x0000001500157305 */ /* 0x000e24000021f000 */
[----:B0-----:R-:W-:-:S04]  /*2b60*/  IMAD.MOV R16, RZ, RZ, -R21 ;  /* 0x000000ffff107224 */ /* 0x001fc800078e0a15 */
[----:B------:R-:W-:-:S04]  /*2b70*/  IMAD R15, R16, R19, RZ ;  /* 0x00000013100f7224 */ /* 0x000fc800078e02ff */
[----:B------:R-:W-:-:S07]  /*2b80*/  IMAD.HI.U32 R20, R21, R15, R20 ;  /* 0x0000000f15147227 */ /* 0x000fce00078e0014 */
.L_x_765:
        /* <DEDUP_REMOVED lines=8> */
[----:B------:R-:W-:Y:S01]  /*2c10*/  LOP3.LUT R29, R26, UR13, RZ, 0x3c, !PT ;  /* 0x0000000d1a1d7c12 */ /* 0x000fe2000f8e3cff */
[----:B------:R-:W-:Y:S01]  /*2c20*/  IMAD.U32 R32, RZ, RZ, UR15 ;  /* 0x0000000fff207e24 */ /* 0x000fe2000f8e00ff */
[----:B------:R-:W-:Y:S01]  /*2c30*/  LOP3.LUT R33, RZ, UR13, RZ, 0x33, !PT ;  /* 0x0000000dff217c12 */ /* 0x000fe2000f8e33ff */
[----:B------:R-:W-:Y:S01]  /*2c40*/  IMAD.HI.U32 R23, R20, R24, RZ ;  /* 0x0000001814177227 */ /* 0x000fe200078e00ff */
[----:B------:R-:W-:-:S03]  /*2c50*/  ISETP.GE.AND P5, PT, R29, RZ, PT ;  /* 0x000000ff1d00720c */ /* 0x000fc60003fa6270 */
[----:B------:R-:W-:Y:S01]  /*2c60*/  IMAD R24, R23, R27, R24 ;  /* 0x0000001b17187224 */ /* 0x000fe200078e0218 */
[----:B-1----:R-:W1:Y:S04]  /*2c70*/  MUFU.RCP R16, R16 ;  /* 0x0000001000107308 */ /* 0x002e680000001000 */
[----:B------:R-:W-:Y:S01]  /*2c80*/  ISETP.GT.U32.AND P4, PT, R19, R24, PT ;  /* 0x000000181300720c */ /* 0x000fe20003f84070 */
[----:B0-----:R-:W-:-:S06]  /*2c90*/  ULEA UR8, UR9, UR8, 0x18 ;  /* 0x0000000809087291 */ /* 0x001fcc000f8ec0ff */
[----:B------:R-:W-:-:S06]  /*2ca0*/  LEA R29, R26, UR8, 0x2 ;  /* 0x000000081a1d7c11 */ /* 0x000fcc000f8e10ff */
[----:B------:R-:W-:Y:S02]  /*2cb0*/  @!P4 IMAD.IADD R24, R24, 0x1, -R22 ;  /* 0x000000011818c824 */ /* 0x000fe400078e0a16 */
[----:B------:R-:W-:Y:S02]  /*2cc0*/  @!P4 VIADD R23, R23, 0x1 ;  /* 0x000000011717c836 */ /* 0x000fe40000000000 */
[----:B-1----:R-:W-:Y:S01]  /*2cd0*/  VIADD R14, R16, 0xffffffe ;  /* 0x0ffffffe100e7836 */ /* 0x002fe20000000000 */
[----:B------:R-:W-:Y:S01]  /*2ce0*/  ISETP.GE.U32.AND P3, PT, R24, R19, PT ;  /* 0x000000131800720c */ /* 0x000fe20003f66070 */
[----:B------:R-:W-:Y:S02]  /*2cf0*/  VIADD R16, R26, UR15 ;  /* 0x0000000f1a107c36 */ /* 0x000fe40008000000 */
[----:B------:R0:W1:Y:S01]  /*2d00*/  F2I.FTZ.U32.TRUNC.NTZ R15, R14 ;  /* 0x0000000e000f7305 */ /* 0x000062000021f000 */
[----:B------:R-:W-:Y:S02]  /*2d10*/  IMAD R32, R32, 0x4, R29 ;  /* 0x0000000420207824 */ /* 0x000fe400078e021d */
[----:B------:R-:W-:Y:S01]  /*2d20*/  IABS R21, R16 ;  /* 0x0000001000157213 */ /* 0x000fe20000000000 */
[----:B------:R-:W2:Y:S01]  /*2d30*/  LDS R29, [R29] ;  /* 0x000000001d1d7984 */ /* 0x000ea20000000800 */
[----:B------:R-:W-:Y:S01]  /*2d40*/  LOP3.LUT R31, R16, UR13, RZ, 0x3c, !PT ;  /* 0x0000000d101f7c12 */ /* 0x000fe2000f8e3cff */
[----:B0-----:R-:W-:-:S03]  /*2d50*/  IMAD.MOV.U32 R14, RZ, RZ, RZ ;  /* 0x000000ffff0e7224 */ /* 0x001fc600078e00ff */
[----:B------:R-:W-:Y:S02]  /*2d60*/  ISETP.GE.AND P1, PT, R31, RZ, PT ;  /* 0x000000ff1f00720c */ /* 0x000fe40003f26270 */
[----:B------:R-:W-:Y:S02]  /*2d70*/  @P3 IADD3 R23, PT, PT, R23, 0x1, RZ ;  /* 0x0000000117173810 */ /* 0x000fe40007ffe0ff */
[----:B-1----:R-:W-:-:S03]  /*2d80*/  IADD3 R17, PT, PT, RZ, -R15, RZ ;  /* 0x8000000fff117210 */ /* 0x002fc60007ffe0ff */
[----:B------:R-:W-:Y:S02]  /*2d90*/  @!P5 IMAD.MOV R23, RZ, RZ, -R23 ;  /* 0x000000ffff17d224 */ /* 0x000fe400078e0a17 */
[----:B------:R-:W-:-:S04]  /*2da0*/  IMAD R17, R17, R22, RZ ;  /* 0x0000001611117224 */ /* 0x000fc800078e02ff */
[----:B------:R-:W-:Y:S01]  /*2db0*/  IMAD.HI.U32 R28, R15, R17, R14 ;  /* 0x000000110f1c7227 */ /* 0x000fe200078e000e */
[----:B------:R-:W-:-:S03]  /*2dc0*/  IADD3 R17, PT, PT, R16, UR15, RZ ;  /* 0x0000000f10117c10 */ /* 0x000fc6000fffe0ff */
[----:B------:R-:W-:Y:S01]  /*2dd0*/  IMAD.MOV.U32 R15, RZ, RZ, R21 ;  /* 0x000000ffff0f7224 */ /* 0x000fe200078e0015 */
[----:B------:R-:W-:Y:S02]  /*2de0*/  IABS R25, R17 ;  /* 0x0000001100197213 */ /* 0x000fe40000000000 */
[----:B------:R-:W-:Y:S01]  /*2df0*/  IADD3 R21, PT, PT, R17, UR15, RZ ;  /* 0x0000000f11157c10 */ /* 0x000fe2000fffe0ff */
[----:B------:R-:W-:-:S03]  /*2e00*/  IMAD.HI.U32 R14, R28, R15, RZ ;  /* 0x0000000f1c0e7227 */ /* 0x000fc600078e00ff */
[----:B------:R-:W-:Y:S01]  /*2e10*/  IABS R24, R21 ;  /* 0x0000001500187213 */ /* 0x000fe20000000000 */
[----:B------:R-:W-:-:S04]  /*2e20*/  IMAD.HI.U32 R30, R28, R25, RZ ;  /* 0x000000191c1e7227 */ /* 0x000fc800078e00ff */
[-C--:B------:R-:W-:Y:S02]  /*2e30*/  IMAD R15, R14, R27.reuse, R15 ;  /* 0x0000001b0e0f7224 */ /* 0x080fe400078e020f */
[----:B------:R-:W-:Y:S02]  /*2e40*/  IMAD R25, R30, R27, R25 ;  /* 0x0000001b1e197224 */ /* 0x000fe400078e0219 */
[----:B------:R-:W-:Y:S01]  /*2e50*/  IMAD.HI.U32 R31, R28, R24, RZ ;  /* 0x000000181c1f7227 */ /* 0x000fe200078e00ff */
[C---:B------:R-:W-:Y:S02]  /*2e60*/  ISETP.GT.U32.AND P6, PT, R22.reuse, R15, PT ;  /* 0x0000000f1600720c */ /* 0x040fe40003fc4070 */
[----:B------:R-:W-:Y:S01]  /*2e70*/  ISETP.GT.U32.AND P2, PT, R22, R25, PT ;  /* 0x000000191600720c */ /* 0x000fe20003f44070 */
[----:B------:R-:W-:Y:S02]  /*2e80*/  IMAD R27, R31, R27, R24 ;  /* 0x0000001b1f1b7224 */ /* 0x000fe400078e0218 */
[----:B------:R-:W-:-:S03]  /*2e90*/  IMAD.U32 R24, RZ, RZ, UR15 ;  /* 0x0000000fff187e24 */ /* 0x000fc6000f8e00ff */
[----:B------:R-:W-:-:S05]  /*2ea0*/  ISETP.GT.U32.AND P4, PT, R22, R27, PT ;  /* 0x0000001b1600720c */ /* 0x000fca0003f84070 */
[--C-:B------:R-:W-:Y:S01]  /*2eb0*/  @!P6 IMAD.IADD R15, R15, 0x1, -R22.reuse ;  /* 0x000000010f0fe824 */ /* 0x100fe200078e0a16 */
[----:B------:R-:W-:Y:S01]  /*2ec0*/  @!P6 IADD3 R14, PT, PT, R14, 0x1, RZ ;  /* 0x000000010e0ee810 */ /* 0x000fe20007ffe0ff */
[--C-:B------:R-:W-:Y:S01]  /*2ed0*/  @!P2 IMAD.IADD R25, R25, 0x1, -R22.reuse ;  /* 0x000000011919a824 */ /* 0x100fe200078e0a16 */
[----:B------:R-:W-:Y:S02]  /*2ee0*/  @!P2 IADD3 R30, PT, PT, R30, 0x1, RZ ;  /* 0x000000011e1ea810 */ /* 0x000fe40007ffe0ff */
[-C--:B------:R-:W-:Y:S02]  /*2ef0*/  ISETP.GE.U32.AND P3, PT, R15, R22.reuse, PT ;  /* 0x000000160f00720c */ /* 0x080fe40003f66070 */
[----:B------:R-:W-:Y:S01]  /*2f00*/  ISETP.GE.U32.AND P6, PT, R25, R22, PT ;  /* 0x000000161900720c */ /* 0x000fe20003fc6070 */
[----:B------:R-:W-:Y:S01]  /*2f10*/  @!P4 IMAD.IADD R27, R27, 0x1, -R22 ;  /* 0x000000011b1bc824 */ /* 0x000fe200078e0a16 */
[----:B------:R-:W-:Y:S01]  /*2f20*/  MOV R25, UR15 ;  /* 0x0000000f00197c02 */ /* 0x000fe20008000f00 */
[----:B------:R-:W-:Y:S01]  /*2f30*/  @!P4 VIADD R31, R31, 0x1 ;  /* 0x000000011f1fc836 */ /* 0x000fe20000000000 */
[----:B------:R-:W-:-:S02]  /*2f40*/  LOP3.LUT R15, R17, UR13, RZ, 0x3c, !PT ;  /* 0x0000000d110f7c12 */ /* 0x000fc4000f8e3cff */
[----:B------:R-:W-:Y:S01]  /*2f50*/  ISETP.GE.U32.AND P2, PT, R27, R22, PT ;  /* 0x000000161b00720c */ /* 0x000fe20003f46070 */
[----:B------:R-:W-:Y:S01]  /*2f60*/  IMAD R25, R25, 0x4, R32 ;  /* 0x0000000419197824 */ /* 0x000fe200078e0220 */
[----:B------:R-:W-:Y:S01]  /*2f70*/  ISETP.GE.AND P5, PT, R15, RZ, PT ;  /* 0x000000ff0f00720c */ /* 0x000fe20003fa6270 */
[----:B------:R0:W1:Y:S01]  /*2f80*/  LDS R27, [R32] ;  /* 0x00000000201b7984 */ /* 0x0000620000000800 */
[----:B------:R-:W-:Y:S01]  /*2f90*/  LOP3.LUT R15, R21, UR13, RZ, 0x3c, !PT ;  /* 0x0000000d150f7c12 */ /* 0x000fe2000f8e3cff */
[----:B------:R-:W-:Y:S02]  /*2fa0*/  IMAD R24, R24, 0x4, R25 ;  /* 0x0000000418187824 */ /* 0x000fe400078e0219 */
[----:B------:R-:W-:Y:S01]  /*2fb0*/  @P3 VIADD R14, R14, 0x1 ;  /* 0x000000010e0e3836 */ /* 0x000fe20000000000 */
[----:B------:R-:W-:Y:S01]  /*2fc0*/  ISETP.GE.AND P3, PT, R15, RZ, PT ;  /* 0x000000ff0f00720c */ /* 0x000fe20003f66270 */
[----:B------:R-:W5:Y:S01]  /*2fd0*/  LDS R25, [R25] ;  /* 0x0000000019197984 */ /* 0x000f620000000800 */
[----:B------:R-:W-:-:S02]  /*2fe0*/  @P6 IADD3 R30, PT, PT, R30, 0x1, RZ ;  /* 0x000000011e1e6810 */ /* 0x000fc40007ffe0ff */
[----:B------:R-:W-:Y:S01]  /*2ff0*/  MOV R28, R14 ;  /* 0x0000000e001c7202 */ /* 0x000fe20000000f00 */
[----:B------:R-:W3:Y:S01]  /*3000*/  LDS R24, [R24] ;  /* 0x0000000018187984 */ /* 0x000ee20000000800 */
[----:B------:R-:W-:Y:S01]  /*3010*/  ISETP.NE.AND P6, PT, RZ, UR13, PT ;  /* 0x0000000dff007c0c */ /* 0x000fe2000bfc5270 */
[----:B------:R-:W-:Y:S01]  /*3020*/  @P2 VIADD R31, R31, 0x1 ;  /* 0x000000011f1f2836 */ /* 0x000fe20000000000 */
[----:B------:R-:W4:Y:S01]  /*3030*/  LDC.64 R14, c[0x0][0x3a0] ;  /* 0x0000e800ff0e7b82 */ /* 0x000f220000000a00 */
[----:B------:R-:W-:Y:S01]  /*3040*/  @!P1 IMAD.MOV R28, RZ, RZ, -R28 ;  /* 0x000000ffff1c9224 */ /* 0x000fe200078e0a1c */
[----:B------:R-:W-:Y:S02]  /*3050*/  @!P5 IADD3 R30, PT, PT, -R30, RZ, RZ ;  /* 0x000000ff1e1ed210 */ /* 0x000fe40007ffe1ff */
[C---:B------:R-:W-:Y:S01]  /*3060*/  SEL R22, R33.reuse, R23, !P6 ;  /* 0x0000001721167207 */ /* 0x040fe20007000000 */
[----:B------:R-:W-:Y:S01]  /*3070*/  @!P3 IMAD.MOV R31, RZ, RZ, -R31 ;  /* 0x000000ffff1fb224 */ /* 0x000fe200078e0a1f */
[----:B------:R-:W-:-:S02]  /*3080*/  SEL R28, R33, R28, !P6 ;  /* 0x0000001c211c7207 */ /* 0x000fc40007000000 */
[----:B------:R-:W-:Y:S01]  /*3090*/  SEL R30, R33, R30, !P6 ;  /* 0x0000001e211e7207 */ /* 0x000fe20007000000 */
[----:B------:R-:W-:Y:S01]  /*30a0*/  IMAD.MOV R23, RZ, RZ, -R22 ;  /* 0x000000ffff177224 */ /* 0x000fe200078e0a16 */
[----:B------:R-:W-:Y:S01]  /*30b0*/  IADD3 R33, PT, PT, -R28, RZ, RZ ;  /* 0x000000ff1c217210 */ /* 0x000fe20007ffe1ff */
[----:B------:R-:W-:Y:S01]  /*30c0*/  IMAD R22, R13, R22, UR7 ;  /* 0x000000070d167e24 */ /* 0x000fe2000f8e0216 */
[----:B0-----:R-:W-:Y:S01]  /*30d0*/  SEL R32, R18, R31, !P0 ;  /* 0x0000001f12207207 */ /* 0x001fe20004000000 */
[----:B------:R-:W-:Y:S02]  /*30e0*/  IMAD.MOV R34, RZ, RZ, -R30 ;  /* 0x000000ffff227224 */ /* 0x000fe400078e0a1e */
[----:B------:R-:W-:Y:S02]  /*30f0*/  IMAD R31, R33, UR13, R16 ;  /* 0x0000000d211f7c24 */ /* 0x000fe4000f8e0210 */
[----:B------:R-:W-:Y:S02]  /*3100*/  IMAD.MOV R16, RZ, RZ, -R32 ;  /* 0x000000ffff107224 */ /* 0x000fe400078e0a20 */
[----:B------:R-:W-:-:S02]  /*3110*/  IMAD R23, R23, UR13, R26 ;  /* 0x0000000d17177c24 */ /* 0x000fc4000f8e021a */
[C---:B------:R-:W-:Y:S02]  /*3120*/  IMAD R28, R13.reuse, R28, UR7 ;  /* 0x000000070d1c7e24 */ /* 0x040fe4000f8e021c */
[C---:B------:R-:W-:Y:S02]  /*3130*/  IMAD R32, R13.reuse, R32, UR7 ;  /* 0x000000070d207e24 */ /* 0x040fe4000f8e0220 */
[----:B------:R-:W-:Y:S02]  /*3140*/  IMAD R35, R16, UR13, R21 ;  /* 0x0000000d10237c24 */ /* 0x000fe4000f8e0215 */
[----:B------:R-:W-:Y:S01]  /*3150*/  IMAD R33, R34, UR13, R17 ;  /* 0x0000000d22217c24 */ /* 0x000fe2000f8e0211 */
[----:B------:R-:W-:Y:S01]  /*3160*/  IADD3 R17, PT, PT, R22, R23, RZ ;  /* 0x0000001716117210 */ /* 0x000fe20007ffe0ff */
[----:B------:R-:W-:Y:S01]  /*3170*/  IMAD R30, R13, R30, UR7 ;  /* 0x000000070d1e7e24 */ /* 0x000fe2000f8e021e */
[----:B------:R-:W-:Y:S01]  /*3180*/  IADD3 R35, PT, PT, R32, R35, RZ ;  /* 0x0000002320237210 */ /* 0x000fe20007ffe0ff */
[----:B------:R-:W-:-:S02]  /*3190*/  IMAD.IADD R23, R28, 0x1, R31 ;  /* 0x000000011c177824 */ /* 0x000fc400078e021f */
[----:B------:R-:W-:Y:S02]  /*31a0*/  IMAD.IADD R31, R30, 0x1, R33 ;  /* 0x000000011e1f7824 */ /* 0x000fe400078e0221 */
[----:B----4-:R-:W-:-:S04]  /*31b0*/  IMAD.WIDE R16, R17, 0x4, R14 ;  /* 0x0000000411107825 */ /* 0x010fc800078e020e */
[--C-:B------:R-:W-:Y:S01]  /*31c0*/  IMAD.WIDE R22, R23, 0x4, R14.reuse ;  /* 0x0000000417167825 */ /* 0x100fe200078e020e */
[----:B--2---:R0:W-:Y:S03]  /*31d0*/  STG.E desc[UR10][R16.64], R29 ;  /* 0x0000001d10007986 */ /* 0x0041e6000c10190a */
[--C-:B------:R-:W-:Y:S01]  /*31e0*/  IMAD.WIDE R30, R31, 0x4, R14.reuse ;  /* 0x000000041f1e7825 */ /* 0x100fe200078e020e */
[----:B-1----:R0:W-:Y:S03]  /*31f0*/  STG.E desc[UR10][R22.64], R27 ;  /* 0x0000001b16007986 */ /* 0x0021e6000c10190a */
[----:B------:R-:W-:Y:S01]  /*3200*/  IMAD.WIDE R14, R35, 0x4, R14 ;  /* 0x00000004230e7825 */ /* 0x000fe200078e020e */
[----:B-----5:R0:W-:Y:S03]  /*3210*/  STG.E desc[UR10][R30.64], R25 ;  /* 0x000000191e007986 */ /* 0x0201e6000c10190a */
[----:B------:R-:W-:Y:S01]  /*3220*/  VIADD R26, R21, UR15 ;  /* 0x0000000f151a7c36 */ /* 0x000fe20008000000 */
[----:B---3--:R0:W-:Y:S04]  /*3230*/  STG.E desc[UR10][R14.64], R24 ;  /* 0x000000180e007986 */ /* 0x0081e8000c10190a */
[----:B------:R-:W-:-:S13]  /*3240*/  ISETP.GE.U32.AND P1, PT, R26, 0x400, PT ;  /* 0x000004001a00780c */ /* 0x000fda0003f26070 */
[----:B0-----:R-:W-:Y:S05]  /*3250*/  @!P1 BRA `(.L_x_765) ;  /* 0xfffffff8004c9947 */ /* 0x001fea000383ffff */
[----:B------:R-:W-:Y:S05]  /*3260*/  BSYNC.RECONVERGENT B0 ;  /* 0x0000000000007941 */ /* 0x000fea0003800200 */
.L_x_764:
[----:B------:R-:W-:Y:S01]  /*3270*/  IMAD.U32 R13, RZ, RZ, UR16 ;  /* 0x00000010ff0d7e24 */ /* 0x000fe2000f8e00ff */
[----:B------:R-:W-:-:S04]  /*3280*/  UIADD3 UR5, UPT, UPT, UR16, UR5, URZ ;  /* 0x0000000510057290 */ /* 0x000fc8000fffe0ff */
[----:B------:R-:W-:-:S04]  /*3290*/  SHF.L.U32 R13, R13, 0x4, RZ ;  /* 0x000000040d0d7819 */ /* 0x000fc800000006ff */
[----:B------:R-:W-:-:S13]  /*32a0*/  ISETP.LE.U32.AND P0, PT, R13, UR5, PT ;  /* 0x000000050d007c0c */ /* 0x000fda000bf03070 */
[----:B------:R-:W-:Y:S05]  /*32b0*/  @!P0 BRA `(.L_x_766) ;  /* 0xffffffd400d48947 */ /* 0x000fea000383ffff */
[----:B------:R-:W-:Y:S05]  /*32c0*/  EXIT ;  /* 0x000000000000794d */ /* 0x000fea0003800000 */
.L_x_745:
[----:B------:R-:W-:Y:S01]  /*32d0*/  BSSY B1, `(.L_x_767) ;  /* 0x0000006000017945 */ /* 0x000fe20003800000 */
[----:B------:R-:W-:Y:S02]  /*32e0*/  IMAD.MOV.U32 R47, RZ, RZ, R31 ;  /* 0x000000ffff2f7224 */ /* 0x000fe400078e001f */
[----:B------:R-:W-:-:S07]  /*32f0*/  IMAD.MOV.U32 R44, RZ, RZ, -0x1 ;  /* 0xffffffffff2c7424 */ /* 0x000fce00078e00ff */
[----:B01234-:R-:W-:Y:S05]  /*3300*/  WARPSYNC.COLLECTIVE R44, `(.L_x_768) ;  /* 0x000000002c087348 */ /* 0x01ffea0003c00000 */
[----:B0-----:R0:W0:Y:S02]  /*3310*/  SHFL.IDX P5, R44, R42, R47, R10 ;  /* 0x0000002f2a2c7389 */ /* 0x00102400000a000a */
[----:B01234-:R-:W-:Y:S05]  /*3320*/  ENDCOLLECTIVE ;  /* 0x000000000000791b */ /* 0x01ffea0003800000 */
.L_x_768:
[----:B------:R-:W-:Y:S05]  /*3330*/  BSYNC B1 ;  /* 0x0000000000017941 */ /* 0x000fea0003800000 */
.L_x_767:
[----:B------:R-:W-:Y:S05]  /*3340*/  BRA `(.L_x_769) ;  /* 0xffffffe800a07947 */ /* 0x000fea000383ffff */
.L_x_747:
[----:B------:R-:W-:Y:S01]  /*3350*/  BSSY B1, `(.L_x_770) ;  /* 0x0000006000017945 */ /* 0x000fe20003800000 */
[----:B------:R-:W-:Y:S01]  /*3360*/  MOV R47, R15 ;  /* 0x0000000f002f7202 */ /* 0x000fe20000000f00 */
[----:B------:R-:W-:-:S07]  /*3370*/  IMAD.MOV.U32 R44, RZ, RZ, -0x1 ;  /* 0xffffffffff2c7424 */ /* 0x000fce00078e00ff */
[----:B01234-:R-:W-:Y:S05]  /*3380*/  WARPSYNC.COLLECTIVE R44, `(.L_x_771) ;  /* 0x000000002c087348 */ /* 0x01ffea0003c00000 */
[----:B0-----:R0:W0:Y:S02]  /*3390*/  SHFL.IDX P5, R44, R42, R47, R10 ;  /* 0x0000002f2a2c7389 */ /* 0x00102400000a000a */
[----:B01234-:R-:W-:Y:S05]  /*33a0*/  ENDCOLLECTIVE ;  /* 0x000000000000791b */ /* 0x01ffea0003800000 */
.L_x_771:
[----:B------:R-:W-:Y:S05]  /*33b0*/  BSYNC B1 ;  /* 0x0000000000017941 */ /* 0x000fea0003800000 */
.L_x_770:
[----:B------:R-:W-:Y:S05]  /*33c0*/  BRA `(.L_x_772) ;  /* 0xffffffe800987947 */ /* 0x000fea000383ffff */
.L_x_749:
[----:B------:R-:W-:Y:S01]  /*33d0*/  BSSY B1, `(.L_x_773) ;  /* 0x0000006000017945 */ /* 0x000fe20003800000 */
[----:B------:R-:W-:Y:S01]  /*33e0*/  IMAD.MOV.U32 R47, RZ, RZ, R17 ;  /* 0x000000ffff2f7224 */ /* 0x000fe200078e0011 */
[----:B------:R-:W-:-:S07]  /*33f0*/  MOV R44, 0xffffffff ;  /* 0xffffffff002c7802 */ /* 0x000fce0000000f00 */
[----:B01234-:R-:W-:Y:S05]  /*3400*/  WARPSYNC.COLLECTIVE R44, `(.L_x_774) ;  /* 0x000000002c087348 */ /* 0x01ffea0003c00000 */
[----:B0-----:R0:W0:Y:S02]  /*3410*/  SHFL.IDX P5, R44, R42, R47, R10 ;  /* 0x0000002f2a2c7389 */ /* 0x00102400000a000a */
[----:B01234-:R-:W-:Y:S05]  /*3420*/  ENDCOLLECTIVE ;  /* 0x000000000000791b */ /* 0x01ffea0003800000 */
.L_x_774:
[----:B------:R-:W-:Y:S05]  /*3430*/  BSYNC B1 ;  /* 0x0000000000017941 */ /* 0x000fea0003800000 */
.L_x_773:
[----:B------:R-:W-:Y:S05]  /*3440*/  BRA `(.L_x_775) ;  /* 0xffffffe800907947 */ /* 0x000fea000383ffff */
.L_x_751:
[----:B------:R-:W-:Y:S01]  /*3450*/  BSSY B1, `(.L_x_776) ;  /* 0x0000006000017945 */ /* 0x000fe20003800000 */
[----:B------:R-:W-:Y:S02]  /*3460*/  IMAD.MOV.U32 R47, RZ, RZ, R19 ;  /* 0x000000ffff2f7224 */ /* 0x000fe400078e0013 */
[----:B------:R-:W-:-:S07]  /*3470*/  IMAD.MOV.U32 R44, RZ, RZ, -0x1 ;  /* 0xffffffffff2c7424 */ /* 0x000fce00078e00ff */
[----:B01234-:R-:W-:Y:S05]  /*3480*/  WARPSYNC.COLLECTIVE R44, `(.L_x_777) ;  /* 0x000000002c087348 */ /* 0x01ffea0003c00000 */
[----:B0-----:R0:W0:Y:S02]  /*3490*/  SHFL.IDX P5, R44, R42, R47, R10 ;  /* 0x0000002f2a2c7389 */ /* 0x00102400000a000a */
[----:B01234-:R-:W-:Y:S05]  /*34a0*/  ENDCOLLECTIVE ;  /* 0x000000000000791b */ /* 0x01ffea0003800000 */
.L_x_777:
[----:B------:R-:W-:Y:S05]  /*34b0*/  BSYNC B1 ;  /* 0x0000000000017941 */ /* 0x000fea0003800000 */
.L_x_776:
[----:B------:R-:W-:Y:S05]  /*34c0*/  BRA `(.L_x_778) ;  /* 0xffffffe800887947 */ /* 0x000fea000383ffff */
.L_x_753:
[----:B------:R-:W-:Y:S01]  /*34d0*/  BSSY B1, `(.L_x_779) ;  /* 0x0000006000017945 */ /* 0x000fe20003800000 */
[----:B------:R-:W-:Y:S01]  /*34e0*/  MOV R47, R21 ;  /* 0x00000015002f7202 */ /* 0x000fe20000000f00 */
[----:B------:R-:W-:-:S07]  /*34f0*/  IMAD.MOV.U32 R44, RZ, RZ, -0x1 ;  /* 0xffffffffff2c7424 */ /* 0x000fce00078e00ff */
[----:B01234-:R-:W-:Y:S05]  /*3500*/  WARPSYNC.COLLECTIVE R44, `(.L_x_780) ;  /* 0x000000002c087348 */ /* 0x01ffea0003c00000 */
[----:B0-----:R0:W0:Y:S02]  /*3510*/  SHFL.IDX P5, R44, R42, R47, R10 ;  /* 0x0000002f2a2c7389 */ /* 0x00102400000a000a */
[----:B01234-:R-:W-:Y:S05]  /*3520*/  ENDCOLLECTIVE ;  /* 0x000000000000791b */ /* 0x01ffea0003800000 */
.L_x_780:
[----:B------:R-:W-:Y:S05]  /*3530*/  BSYNC B1 ;  /* 0x0000000000017941 */ /* 0x000fea0003800000 */
.L_x_779:
[----:B------:R-:W-:Y:S05]  /*3540*/  BRA `(.L_x_781) ;  /* 0xffffffe800807947 */ /* 0x000fea000383ffff */
.L_x_755:
[----:B------:R-:W-:Y:S01]  /*3550*/  BSSY B1, `(.L_x_782) ;  /* 0x0000006000017945 */ /* 0x000fe20003800000 */
[----:B------:R-:W-:Y:S01]  /*3560*/  IMAD.MOV.U32 R47, RZ, RZ, R23 ;  /* 0x000000ffff2f7224 */ /* 0x000fe200078e0017 */
[----:B------:R-:W-:-:S07]  /*3570*/  MOV R44, 0xffffffff ;  /* 0xffffffff002c7802 */ /* 0x000fce0000000f00 */
[----:B01234-:R-:W-:Y:S05]  /*3580*/  WARPSYNC.COLLECTIVE R44, `(.L_x_783) ;  /* 0x000000002c087348 */ /* 0x01ffea0003c00000 */
[----:B0-----:R0:W0:Y:S02]  /*3590*/  SHFL.IDX P5, R44, R42, R47, R10 ;  /* 0x0000002f2a2c7389 */ /* 0x00102400000a000a */
[----:B01234-:R-:W-:Y:S05]  /*35a0*/  ENDCOLLECTIVE ;  /* 0x000000000000791b */ /* 0x01ffea0003800000 */
.L_x_783:
[----:B------:R-:W-:Y:S05]  /*35b0*/  BSYNC B1 ;  /* 0x0000000000017941 */ /* 0x000fea0003800000 */
.L_x_782:
[----:B------:R-:W-:Y:S05]  /*35c0*/  BRA `(.L_x_784) ;  /* 0xffffffe800787947 */ /* 0x000fea000383ffff */
.L_x_757:
[----:B------:R-:W-:Y:S01]  /*35d0*/  BSSY B1, `(.L_x_785) ;  /* 0x0000006000017945 */ /* 0x000fe20003800000 */
[----:B------:R-:W-:Y:S02]  /*35e0*/  IMAD.MOV.U32 R47, RZ, RZ, R25 ;  /* 0x000000ffff2f7224 */ /* 0x000fe400078e0019 */
[----:B------:R-:W-:-:S07]  /*35f0*/  IMAD.MOV.U32 R44, RZ, RZ, -0x1 ;  /* 0xffffffffff2c7424 */ /* 0x000fce00078e00ff */
[----:B01234-:R-:W-:Y:S05]  /*3600*/  WARPSYNC.COLLECTIVE R44, `(.L_x_786) ;  /* 0x000000002c087348 */ /* 0x01ffea0003c00000 */
[----:B0-----:R0:W0:Y:S02]  /*3610*/  SHFL.IDX P5, R44, R42, R47, R10 ;  /* 0x0000002f2a2c7389 */ /* 0x00102400000a000a */
[----:B01234-:R-:W-:Y:S05]  /*3620*/  ENDCOLLECTIVE ;  /* 0x000000000000791b */ /* 0x01ffea0003800000 */
.L_x_786:
[----:B------:R-:W-:Y:S05]  /*3630*/  BSYNC B1 ;  /* 0x0000000000017941 */ /* 0x000fea0003800000 */
.L_x_785:
[----:B------:R-:W-:Y:S05]  /*3640*/  BRA `(.L_x_787) ;  /* 0xffffffe800707947 */ /* 0x000fea000383ffff */
.L_x_759:
[----:B------:R-:W-:Y:S01]  /*3650*/  BSSY B1, `(.L_x_788) ;  /* 0x0000006000017945 */ /* 0x000fe20003800000 */
[----:B------:R-:W-:Y:S01]  /*3660*/  MOV R47, R27 ;  /* 0x0000001b002f7202 */ /* 0x000fe20000000f00 */
[----:B------:R-:W-:-:S07]  /*3670*/  IMAD.MOV.U32 R44, RZ, RZ, -0x1 ;  /* 0xffffffffff2c7424 */ /* 0x000fce00078e00ff */
[----:B01234-:R-:W-:Y:S05]  /*3680*/  WARPSYNC.COLLECTIVE R44, `(.L_x_789) ;  /* 0x000000002c087348 */ /* 0x01ffea0003c00000 */
[----:B0-----:R0:W0:Y:S02]  /*3690*/  SHFL.IDX P5, R44, R42, R47, R10 ;  /* 0x0000002f2a2c7389 */ /* 0x00102400000a000a */
[----:B01234-:R-:W-:Y:S05]  /*36a0*/  ENDCOLLECTIVE ;  /* 0x000000000000791b */ /* 0x01ffea0003800000 */
.L_x_789:
[----:B------:R-:W-:Y:S05]  /*36b0*/  BSYNC B1 ;  /* 0x0000000000017941 */ /* 0x000fea0003800000 */
.L_x_788:
[----:B------:R-:W-:Y:S01]  /*36c0*/  IMAD.MOV.U32 R42, RZ, RZ, R44 ;  /* 0x000000ffff2a7224 */ /* 0x000fe200078e002c */
[----:B------:R-:W-:Y:S06]  /*36d0*/  BRA `(.L_x_790) ;  /* 0xffffffe800647947 */ /* 0x000fec000383ffff */
        .weak           $__internal_7_$__cuda_sm20_div_u16
        .type           $__internal_7_$__cuda_sm20_div_u16,@function
        .size           $__internal_7_$__cuda_sm20_div_u16,(.L_x_20297 - $__internal_7_$__cuda_sm20_div_u16)
$__internal_7_$__cuda_sm20_div_u16:
        /* <DEDUP_REMOVED lines=18> */
[----:B------:R-:W-:Y:S06]  /*3800*/  RET.REL.NODEC R2 `(_Z9cuda_gemmIiLi128ELi16ELi1ELi1024ELi8ELi8ELi0EEviiiPT_S1_S1_ii) ;  /* 0xffffffc402fc7950 */ /* 0x000fec0003c3ffff */
.L_x_791:
        /* <DEDUP_REMOVED lines=15> */
.L_x_20297:


//--------------------- .text._Z9cuda_gemmIiLi128ELi16ELi1ELi1024ELi4ELi4ELi1EEviiiPT_S1_S1_ii --------------------------
	.section	.text._Z9cuda_gemmIiLi128ELi16ELi1ELi1024ELi4ELi4ELi1EEviiiPT_S1_S1_ii,"ax",@progbits
	.align	128
        .global         _Z9cuda_gemmIiLi128ELi16ELi1ELi1024ELi4ELi4ELi1EEviiiPT_S1_S1_ii
        .type           _Z9cuda_gemmIiLi128ELi16ELi1ELi1024ELi4ELi4ELi1EEviiiPT_S1_S1_ii,@function
        .size           _Z9cuda_gemmIiLi128ELi16ELi1ELi1024ELi4ELi4ELi1EEviiiPT_S1_S1_ii,(.L_x_20298 - _Z9cuda_gemmIiLi128ELi16ELi1ELi1024ELi4ELi4ELi1EEviiiPT_S1_S1_ii)
        .other          _Z9cuda_gemmIiLi128ELi16ELi1ELi1024ELi4ELi4ELi1EEviiiPT_S1_S1_ii,@"STO_CUDA_ENTRY STV_DEFAULT"
_Z9cuda_gemmIiLi128ELi16ELi1ELi1024ELi4ELi4ELi1EEviiiPT_S1_S1_ii:
.text._Z9cuda_gemmIiLi128ELi16ELi1ELi1024ELi4ELi4ELi1EEviiiPT_S1_S1_ii:
[----:B------:R-:W-:Y:S01]  /*0000*/  LDC R1, c[0x0][0x37c] ;  /* 0x0000df00ff017b82 */ /* 0x000fe20000000800 */
[----:B------:R-:W0:Y:S01]  /*0010*/  S2R R9, SR_TID.X ;  /* 0x0000000000097919 */ /* 0x000e220000002100 */
[----:B------:R-:W1:Y:S01]  /*0020*/  LDCU.64 UR8, c[0x0][0x358] ;  /* 0x00006b00ff0877ac */ /* 0x000e620008000a00 */
[----:B------:R-:W-:Y:S01]  /*0030*/  BSSY.RECONVERGENT B0, `(.L_x_792) ;  /* 0x0000013000007945 */ /* 0x000fe20003800200 */
[----:B0-----:R-:W-:-:S13]  /*0040*/  ISETP.GT.U32.AND P0, PT, R9, 0xf, PT ;  /* 0x0000000f0900780c */ /* 0x001fda0003f04070 */
[----:B-1----:R-:W-:Y:S05]  /*0050*/  @P0 BRA `(.L_x_793) ;  /* 0x0000000000400947 */ /* 0x002fea0003800000 */
[----:B------:R-:W0:Y:S01]  /*0060*/  S2R R3, SR_CgaCtaId ;  /* 0x0000000000037919 */ /* 0x000e220000008800 */
[----:B------:R-:W1:Y:S01]  /*0070*/  LDC R8, c[0x0][0x360] ;  /* 0x0000d800ff087b82 */ /* 0x000e620000000800 */
[----:B------:R-:W-:Y:S01]  /*0080*/  MOV R0, 0x400 ;  /* 0x0000040000007802 */ /* 0x000fe20000000f00 */
[----:B------:R-:W-:-:S06]  /*0090*/  IMAD.MOV.U32 R7, RZ, RZ, R9 ;  /* 0x000000ffff077224 */ /* 0x000fcc00078e0009 */
[----:B------:R-:W2:Y:S01]  /*00a0*/  LDC.64 R4, c[0x0][0x398] ;  /* 0x0000e600ff047b82 */ /* 0x000ea20000000a00 */
[----:B0-----:R-:W-:-:S07]  /*00b0*/  LEA R0, R3, R0, 0x18 ;  /* 0x0000000003007211 */ /* 0x001fce00078ec0ff */
.L_x_794:
[----:B0-2---:R-:W-:-:S06]  /*00c0*/  IMAD.WIDE.U32 R2, R7, 0x4, R4 ;  /* 0x0000000407027825 */ /* 0x005fcc00078e0004 */
[----:B------:R-:W2:Y:S01]  /*00d0*/  LDG.E R2, desc[UR8][R2.64] ;  /* 0x0000000802027981 */ /* 0x000ea2000c1e1900 */
[C---:B------:R-:W-:Y:S02]  /*00e0*/  LOP3.LUT R11, R7.reuse, 0x3, RZ, 0xc0, !PT ;  /* 0x00000003070b7812 */ /* 0x040fe400078ec0ff */
[----:B------:R-:W-:Y:S02]  /*00f0*/  LOP3.LUT R6, R7, 0xfffffffc, RZ, 0xc0, !PT ;  /* 0xfffffffc07067812 */ /* 0x000fe400078ec0ff */
[----:B-1----:R-:W-:Y:S01]  /*0100*/  IADD3 R7, PT, PT, R8, R7, RZ ;  /* 0x0000000708077210 */ /* 0x002fe20007ffe0ff */
[----:B------:R-:W-:-:S03]  /*0110*/  IMAD R11, R11, 0x14, R0 ;  /* 0x000000140b0b7824 */ /* 0x000fc600078e0200 */
[----:B------:R-:W-:Y:S01]  /*0120*/  ISETP.GE.U32.AND P0, PT, R7, 0x10, PT ;  /* 0x000000100700780c */ /* 0x000fe20003f06070 */
[----:B------:R-:W-:-:S05]  /*0130*/  IMAD.IADD R11, R11, 0x1, R6 ;  /* 0x000000010b0b7824 */ /* 0x000fca00078e0206 */
[----:B--2---:R0:W-:Y:S07]  /*0140*/  STS [R11], R2 ;  /* 0x000000020b007388 */ /* 0x0041ee0000000800 */
[----:B------:R-:W-:Y:S05]  /*0150*/  @!P0 BRA `(.L_x_794) ;  /* 0xfffffffc00d88947 */ /* 0x000fea000383ffff */
.L_x_793:
[----:B------:R-:W-:Y:S05]  /*0160*/  BSYNC.RECONVERGENT B0 ;  /* 0x0000000000007941 */ /* 0x000fea0003800200 */
.L_x_792:
[----:B------:R-:W1:Y:S01]  /*0170*/  LDCU UR10, c[0x0][0x360] ;  /* 0x00006c00ff0a77ac */ /* 0x000e620008000800 */
[----:B------:R-:W0:Y:S08]  /*0180*/  LDC R0, c[0x0][0x374] ;  /* 0x0000dd00ff007b82 */ /* 0x000e300000000800 */
[----:B------:R-:W2:Y:S01]  /*0190*/  S2UR UR7, SR_CTAID.Y ;  /* 0x00000000000779c3 */ /* 0x000ea20000002600 */
[----:B0-----:R-:W-:-:S05]  /*01a0*/  IMAD.SHL.U32 R2, R0, 0x10, RZ ;  /* 0x0000001000027824 */ /* 0x001fca00078e00ff */
[----:B--2---:R-:W-:-:S13]  /*01b0*/  ISETP.LE.U32.AND P0, PT, R2, UR7, PT ;  /* 0x0000000702007c0c */ /* 0x004fda000bf03070 */
[----:B-1----:R-:W-:Y:S05]  /*01c0*/  @P0 EXIT ;  /* 0x000000000000094d */ /* 0x002fea0003800000 */
[----:B------:R-:W0:Y:S01]  /*01d0*/  S2UR UR4, SR_CgaCtaId ;  /* 0x00000000000479c3 */ /* 0x000e220000008800 */
[C---:B------:R-:W-:Y:S01]  /*01e0*/  VIADD R3, R9.reuse, UR10 ;  /* 0x0000000a09037c36 */ /* 0x040fe20008000000 */
[C---:B------:R-:W-:Y:S01]  /*01f0*/  SHF.L.U32 R2, R9.reuse, 0x2, RZ ;  /* 0x0000000209027819 */ /* 0x040fe200000006ff */
[----:B------:R-:W-:Y:S01]  /*0200*/  UMOV UR5, 0x400 ;  /* 0x0000040000057882 */ /* 0x000fe20000000000 */
[----:B------:R-:W-:Y:S01]  /*0210*/  LOP3.LUT R4, R9, 0x3, RZ, 0xc0, !PT ;  /* 0x0000000309047812 */ /* 0x000fe200078ec0ff */
[----:B------:R-:W-:Y:S01]  /*0220*/  ULOP3.LUT UR6, UR10, 0xffff, URZ, 0xc0, !UPT ;  /* 0x0000ffff0a067892 */ /* 0x000fe2000f8ec0ff */
[----:B------:R-:W-:Y:S02]  /*0230*/  LOP3.LUT R5, R2, 0xc, RZ, 0xc0, !PT ;  /* 0x0000000c02057812 */ /* 0x000fe400078ec0ff */
[----:B------:R-:W-:Y:S01]  /*0240*/  LOP3.LUT R6, R3, 0x3ff, RZ, 0x3c, !PT ;  /* 0x000003ff03067812 */ /* 0x000fe200078e3cff */
[----:B------:R-:W-:Y:S01]  /*0250*/  IMAD.U32 R3, RZ, RZ, UR7 ;  /* 0x00000007ff037e24 */ /* 0x000fe2000f8e00ff */
[----:B------:R-:W-:-:S02]  /*0260*/  MOV R12, 0x2b0 ;  /* 0x000002b0000c7802 */ /* 0x000fc40000000f00 */
[----:B------:R-:W-:Y:S01]  /*0270*/  LOP3.LUT R6, R6, 0xffff, RZ, 0xc0, !PT ;  /* 0x0000ffff06067812 */ /* 0x000fe200078ec0ff */
[----:B0-----:R-:W-:-:S06]  /*0280*/  ULEA UR4, UR4, UR5, 0x18 ;  /* 0x0000000504047291 */ /* 0x001fcc000f8ec0ff */
[----:B------:R-:W-:-:S07]  /*0290*/  VIADD R5, R5, UR4 ;  /* 0x0000000405057c36 */ /* 0x000fce0008000000 */
[----:B------:R-:W-:Y:S05]  /*02a0*/  CALL.REL.NOINC `($__internal_8_$__cuda_sm20_div_u16) ;  /* 0x0000000c009c7944 */ /* 0x000fea0003c00000 */
[----:B------:R-:W0:Y:S01]  /*02b0*/  S2UR UR6, SR_CgaCtaId ;  /* 0x00000000000679c3 */ /* 0x000e220000008800 */
[----:B------:R-:W-:Y:S01]  /*02c0*/  UIADD3 UR4, UPT, UPT, UR5, 0x80, URZ ;  /* 0x0000008005047890 */ /* 0x000fe2000fffe0ff */
[----:B------:R-:W-:Y:S01]  /*02d0*/  LOP3.LUT R7, R2, 0x3, R9, 0xf8, !PT ;  /* 0x0000000302077812 */ /* 0x000fe200078ef809 */
[----:B------:R-:W-:Y:S01]  /*02e0*/  UIADD3 UR5, UPT, UPT, UR5, 0x1080, URZ ;  /* 0x0000108005057890 */ /* 0x000fe2000fffe0ff */
[C---:B------:R-:W-:Y:S01]  /*02f0*/  ISETP.NE.AND P0, PT, R4.reuse, 0x3, PT ;  /* 0x000000030400780c */ /* 0x040fe20003f05270 */
[C---:B------:R-:W-:Y:S01]  /*0300*/  VIADD R21, R9.reuse, 0xffffffff ;  /* 0xffffffff09157836 */ /* 0x040fe20000000000 */
[C---:B------:R-:W-:Y:S01]  /*0310*/  ISETP.GE.U32.AND P1, PT, R4.reuse, 0x2, PT ;  /* 0x000000020400780c */ /* 0x040fe20003f26070 */
[----:B------:R-:W-:Y:S01]  /*0320*/  UISETP.GT.U32.AND UP0, UPT, UR10, 0x7f, UPT ;  /* 0x0000007f0a00788c */ /* 0x000fe2000bf04070 */
[----:B------:R-:W-:Y:S01]  /*0330*/  ISETP.NE.AND P2, PT, R4, RZ, PT ;  /* 0x000000ff0400720c */ /* 0x000fe20003f45270 */
[----:B------:R-:W-:Y:S01]  /*0340*/  USHF.L.U32 UR7, UR10, 0x2, URZ ;  /* 0x000000020a077899 */ /* 0x000fe200080006ff */
[----:B------:R-:W-:Y:S01]  /*0350*/  IADD3 R10, PT, PT, R9, 0x1, RZ ;  /* 0x00000001090a7810 */ /* 0x000fe20007ffe0ff */
[----:B------:R-:W-:Y:S01]  /*0360*/  USEL UR11, URZ, 0x1, !UP0 ;  /* 0x00000001ff0b7887 */ /* 0x000fe2000c000000 */
[----:B------:R-:W-:-:S02]  /*0370*/  LOP3.LUT R6, R11, 0x3, RZ, 0xc0, !PT ;  /* 0x000000030b067812 */ /* 0x000fc400078ec0ff */
[----:B------:R-:W-:Y:S02]  /*0380*/  LOP3.LUT R9, R4, 0x2, RZ, 0x3c, !PT ;  /* 0x0000000204097812 */ /* 0x000fe400078e3cff */
[----:B------:R-:W-:Y:S02]  /*0390*/  LOP3.LUT R10, R10, 0x3, RZ, 0xc0, !PT ;  /* 0x000000030a0a7812 */ /* 0x000fe400078ec0ff */
[----:B------:R-:W-:Y:S01]  /*03a0*/  LOP3.LUT R21, R21, 0x3, RZ, 0xc0, !PT ;  /* 0x0000000315157812 */ /* 0x000fe200078ec0ff */
[----:B0-----:R-:W-:Y:S02]  /*03b0*/  ULEA UR4, UR6, UR4, 0x18 ;  /* 0x0000000406047291 */ /* 0x001fe4000f8ec0ff */
[----:B------:R-:W-:-:S04]  /*03c0*/  ULEA UR5, UR6, UR5, 0x18 ;  /* 0x0000000506057291 */ /* 0x000fc8000f8ec0ff */
[----:B------:R-:W-:Y:S02]  /*03d0*/  LEA R7, R7, UR4, 0x2 ;  /* 0x0000000407077c11 */ /* 0x000fe4000f8e10ff */
[----:B------:R-:W-:-:S03]  /*03e0*/  VIADD R22, R2, UR5 ;  /* 0x0000000502167c36 */ /* 0x000fc60008000000 */
[----:B------:R-:W-:-:S04]  /*03f0*/  VIADD R8, R7, 0xfffffff0 ;  /* 0xfffffff007087836 */ /* 0x000fc80000000000 */
[----:B------:R-:W-:Y:S01]  /*0400*/  IMAD.MOV.U32 R20, RZ, RZ, R8 ;  /* 0x000000ffff147224 */ /* 0x000fe200078e0008 */
[----:B------:R-:W-:Y:S01]  /*0410*/  MOV R11, R8 ;  /* 0x00000008000b7202 */ /* 0x000fe20000000f00 */
[--C-:B------:R-:W-:Y:S01]  /*0420*/  @!P1 IMAD.MOV R20, RZ, RZ, R7.reuse ;  /* 0x000000ffff149224 */ /* 0x100fe200078e0207 */
[----:B------:R-:W-:Y:S01]  /*0430*/  @P0 IADD3 R11, PT, PT, R7, RZ, RZ ;  /* 0x000000ff070b0210 */ /* 0x000fe20007ffe0ff */
[----:B------:R-:W-:-:S07]  /*0440*/  @!P2 IMAD.MOV R8, RZ, RZ, R7 ;  /* 0x000000ffff08a224 */ /* 0x000fce00078e0207 */
.L_x_809:
[----:B-1----:R-:W0:Y:S01]  /*0450*/  S2R R28, SR_TID.X ;  /* 0x00000000001c7919 */ /* 0x002e220000002100 */
[----:B------:R-:W-:Y:S01]  /*0460*/  ISETP.NE.AND P0, PT, R6, 0x2, PT ;  /* 0x000000020600780c */ /* 0x000fe20003f05270 */
[----:B------:R-:W-:Y:S01]  /*0470*/  BSSY.RECONVERGENT B0, `(.L_x_795) ;  /* 0x000001d000007945 */ /* 0x000fe20003800200 */
[----:B------:R-:W-:-:S11]  /*0480*/  SHF.L.U32 R23, R3, 0xa, RZ ;  /* 0x0000000a03177819 */ /* 0x000fd600000006ff */
[----:B--2---:R-:W-:Y:S05]  /*0490*/  @!P0 BRA `(.L_x_796) ;  /* 0x0000000000688947 */ /* 0x004fea0003800000 */
[----:B------:R-:W1:Y:S01]  /*04a0*/  LDC.64 R12, c[0x0][0x390] ;  /* 0x0000e400ff0c7b82 */ /* 0x000e620000000a00 */
[----:B0-----:R-:W-:-:S04]  /*04b0*/  IMAD.IADD R17, R23, 0x1, R28 ;  /* 0x0000000117117824 */ /* 0x001fc800078e021c */
[----:B-1----:R-:W-:-:S06]  /*04c0*/  IMAD.WIDE.U32 R14, R17, 0x4, R12 ;  /* 0x00000004110e7825 */ /* 0x002fcc00078e000c */
[----:B------:R-:W2:Y:S01]  /*04d0*/  LDG.E R14, desc[UR8][R14.64] ;  /* 0x000000080e0e7981 */ /* 0x000ea2000c1e1900 */
[----:B------:R-:W0:Y:S01]  /*04e0*/  S2UR UR6, SR_CgaCtaId ;  /* 0x00000000000679c3 */ /* 0x000e220000008800 */
[----:B------:R-:W-:Y:S01]  /*04f0*/  UMOV UR4, 0x400 ;  /* 0x0000040000047882 */ /* 0x000fe20000000000 */
[----:B------:R-:W-:Y:S01]  /*0500*/  ISETP.NE.AND P1, PT, R6, 0x3, PT ;  /* 0x000000030600780c */ /* 0x000fe20003f25270 */
[----:B------:R-:W-:Y:S01]  /*0510*/  UIADD3 UR4, UPT, UPT, UR4, 0x80, URZ ;  /* 0x0000008004047890 */ /* 0x000fe2000fffe0ff */
[C---:B------:R-:W-:Y:S01]  /*0520*/  IMAD.SHL.U32 R19, R28.reuse, 0x4, RZ ;  /* 0x000000041c137824 */ /* 0x040fe200078e00ff */
[----:B------:R-:W-:Y:S02]  /*0530*/  IADD3 R28, PT, PT, R28, UR10, RZ ;  /* 0x0000000a1c1c7c10 */ /* 0x000fe4000fffe0ff */
[----:B0-----:R-:W-:-:S06]  /*0540*/  ULEA UR4, UR6, UR4, 0x18 ;  /* 0x0000000406047291 */ /* 0x001fcc000f8ec0ff */
[----:B------:R-:W-:-:S03]  /*0550*/  VIADD R16, R19, UR4 ;  /* 0x0000000413107c36 */ /* 0x000fc60008000000 */
[----:B--2---:R1:W-:Y:S01]  /*0560*/  STS [R19+UR4], R14 ;  /* 0x0000000e13007988 */ /* 0x0043e20008000804 */
[----:B------:R-:W-:Y:S05]  /*0570*/  @!P1 BRA `(.L_x_796) ;  /* 0x0000000000309947 */ /* 0x000fea0003800000 */
[----:B------:R-:W-:Y:S01]  /*0580*/  ISETP.NE.AND P1, PT, R6, RZ, PT ;  /* 0x000000ff0600720c */ /* 0x000fe20003f25270 */
[----:B------:R-:W-:-:S12]  /*0590*/  VIADD R15, R17, UR10 ;  /* 0x0000000a110f7c36 */ /* 0x000fd80008000000 */
[C---:B------:R-:W-:Y:S01]  /*05a0*/  @P1 IADD3 R17, PT, PT, R15.reuse, UR10, RZ ;  /* 0x0000000a0f111c10 */ /* 0x040fe2000fffe0ff */
[----:B-1----:R-:W-:-:S04]  /*05b0*/  IMAD.WIDE.U32 R14, R15, 0x4, R12 ;  /* 0x000000040f0e7825 */ /* 0x002fc800078e000c */
[----:B------:R-:W-:Y:S02]  /*05c0*/  @P1 IMAD.WIDE.U32 R12, R17, 0x4, R12 ;  /* 0x00000004110c1825 */ /* 0x000fe400078e000c */
[----:B------:R-:W2:Y:S04]  /*05d0*/  LDG.E R15, desc[UR8][R14.64] ;  /* 0x000000080e0f7981 */ /* 0x000ea8000c1e1900 */
[----:B------:R-:W3:Y:S01]  /*05e0*/  @P1 LDG.E R12, desc[UR8][R12.64] ;  /* 0x000000080c0c1981 */ /* 0x000ee2000c1e1900 */
[----:B------:R-:W-:Y:S02]  /*05f0*/  VIADD R17, R16, UR7 ;  /* 0x0000000710117c36 */ /* 0x000fe40008000000 */
[----:B------:R-:W-:-:S05]  /*0600*/  VIADD R28, R28, UR10 ;  /* 0x0000000a1c1c7c36 */ /* 0x000fca0008000000 */
[----:B------:R-:W-:Y:S01]  /*0610*/  @P1 IADD3 R28, PT, PT, R28, UR10, RZ ;  /* 0x0000000a1c1c1c10 */ /* 0x000fe2000fffe0ff */
[----:B--2---:R2:W-:Y:S04]  /*0620*/  STS [R16+UR7], R15 ;  /* 0x0000000f10007988 */ /* 0x0045e80008000807 */
[----:B---3--:R2:W-:Y:S02]  /*0630*/  @P1 STS [R17+UR7], R12 ;  /* 0x0000000c11001988 */ /* 0x0085e40008000807 */
.L_x_796:
[----:B------:R-:W-:Y:S05]  /*0640*/  BSYNC.RECONVERGENT B0 ;  /* 0x0000000000007941 */ /* 0x000fea0003800200 */
.L_x_795:
[----:B------:R-:W3:Y:S01]  /*0650*/  S2UR UR6, SR_CgaCtaId ;  /* 0x00000000000679c3 */ /* 0x000ee20000008800 */
[----:B------:R-:W4:Y:S01]  /*0660*/  LDCU.64 UR12, c[0x0][0x390] ;  /* 0x00007200ff0c77ac */ /* 0x000f220008000a00 */
[C---:B--2---:R-:W-:Y:S01]  /*0670*/  IMAD.SHL.U32 R12, R0.reuse, 0x10, RZ ;  /* 0x00000010000c7824 */ /* 0x044fe200078e00ff */
[----:B0-----:R-:W-:Y:S01]  /*0680*/  IADD3 R13, P2, PT, R23, R28, RZ ;  /* 0x0000001c170d7210 */ /* 0x001fe20007f5e0ff */
[----:B------:R-:W-:Y:S01]  /*0690*/  IMAD.IADD R3, R0, 0x1, R3 ;  /* 0x0000000100037824 */ /* 0x000fe200078e0203 */
[----:B------:R-:W-:Y:S01]  /*06a0*/  UMOV UR4, 0x400 ;  /* 0x0000040000047882 */ /* 0x000fe20000000000 */
[----:B------:R-:W-:Y:S01]  /*06b0*/  BSSY.RECONVERGENT B0, `(.L_x_797) ;  /* 0x0000027000007945 */ /* 0x000fe20003800200 */
[----:B------:R-:W-:Y:S01]  /*06c0*/  UIADD3 UR4, UPT, UPT, UR4, 0x80, URZ ;  /* 0x0000008004047890 */ /* 0x000fe2000fffe0ff */
[----:B------:R-:W0:Y:S01]  /*06d0*/  LDC R24, c[0x0][0x360] ;  /* 0x0000d800ff187b82 */ /* 0x000e220000000800 */
[----:B------:R-:W-:Y:S01]  /*06e0*/  ISETP.GE.U32.AND P1, PT, R3, R12, PT ;  /* 0x0000000c0300720c */ /* 0x000fe20003f26070 */
[----:B-1----:R-:W-:Y:S01]  /*06f0*/  IMAD.X R14, RZ, RZ, RZ, P2 ;  /* 0x000000ffff0e7224 */ /* 0x002fe200010e06ff */
[----:B------:R-:W-:-:S02]  /*0700*/  IADD3 R27, PT, PT, R23, UR10, R28 ;  /* 0x0000000a171b7c10 */ /* 0x000fc4000fffe01c */
[----:B----4-:R-:W-:-:S04]  /*0710*/  LEA R16, P2, R13, UR12, 0x2 ;  /* 0x0000000c0d107c11 */ /* 0x010fc8000f8410ff */
[----:B------:R-:W-:Y:S01]  /*0720*/  LEA.HI.X R13, R13, UR13, R14, 0x2, P2 ;  /* 0x0000000d0d0d7c11 */ /* 0x000fe200090f140e */
[----:B---3--:R-:W-:-:S06]  /*0730*/  ULEA UR4, UR6, UR4, 0x18 ;  /* 0x0000000406047291 */ /* 0x008fcc000f8ec0ff */
[----:B------:R-:W-:Y:S02]  /*0740*/  LEA R25, R28, UR4, 0x2 ;  /* 0x000000041c197c11 */ /* 0x000fe4000f8e10ff */
[C---:B0-----:R-:W-:Y:S01]  /*0750*/  LEA R12, R24.reuse, R28, 0x1 ;  /* 0x0000001c180c7211 */ /* 0x041fe200078e08ff */
[----:B------:R-:W-:-:S04]  /*0760*/  IMAD R26, R24, 0x3, R28 ;  /* 0x00000003181a7824 */ /* 0x000fc800078e021c */
[C---:B------:R-:W-:Y:S01]  /*0770*/  IMAD.IADD R29, R23.reuse, 0x1, R12 ;  /* 0x00000001171d7824 */ /* 0x040fe200078e020c */
[----:B------:R-:W-:-:S07]  /*0780*/  IADD3 R26, PT, PT, R23, R26, RZ ;  /* 0x0000001a171a7210 */ /* 0x000fce0007ffe0ff */
.L_x_798:
[----:B------:R-:W-:Y:S01]  /*0790*/  IMAD.MOV.U32 R12, RZ, RZ, R16 ;  /* 0x000000ffff0c7224 */ /* 0x000fe200078e0010 */
[----:B------:R-:W0:Y:S04]  /*07a0*/  LDC.64 R14, c[0x0][0x390] ;  /* 0x0000e400ff0e7b82 */ /* 0x000e280000000a00 */
[----:B------:R-:W2:Y:S01]  /*07b0*/  LDG.E R16, desc[UR8][R12.64] ;  /* 0x000000080c107981 */ /* 0x000ea2000c1e1900 */
[----:B0-----:R-:W-:-:S06]  /*07c0*/  IMAD.WIDE.U32 R18, R29, 0x4, R14 ;  /* 0x000000041d127825 */ /* 0x001fcc00078e000e */
[----:B------:R0:W3:Y:S04]  /*07d0*/  LDG.E R18, desc[UR8][R18.64] ;  /* 0x0000000812127981 */ /* 0x0000e8000c1e1900 */
[----:B--2---:R1:W-:Y:S02]  /*07e0*/  STS [R25], R16 ;  /* 0x0000001019007388 */ /* 0x0043e40000000800 */
[----:B-1----:R-:W-:-:S06]  /*07f0*/  IMAD.WIDE.U32 R16, R27, 0x4, R14 ;  /* 0x000000041b107825 */ /* 0x002fcc00078e000e */
[----:B------:R-:W2:Y:S01]  /*0800*/  LDG.E R17, desc[UR8][R16.64] ;  /* 0x0000000810117981 */ /* 0x000ea2000c1e1900 */
[----:B------:R-:W-:-:S06]  /*0810*/  IMAD.WIDE.U32 R14, R26, 0x4, R14 ;  /* 0x000000041a0e7825 */ /* 0x000fcc00078e000e */
[----:B------:R1:W4:Y:S01]  /*0820*/  LDG.E R14, desc[UR8][R14.64] ;  /* 0x000000080e0e7981 */ /* 0x000322000c1e1900 */
[--C-:B0-----:R-:W-:Y:S01]  /*0830*/  IMAD R19, R24, 0x8, R25.reuse ;  /* 0x0000000818137824 */ /* 0x101fe200078e0219 */
[----:B------:R-:W-:Y:S01]  /*0840*/  IADD3 R28, PT, PT, R28, UR7, RZ ;  /* 0x000000071c1c7c10 */ /* 0x000fe2000fffe0ff */
[----:B-1----:R-:W-:-:S03]  /*0850*/  IMAD R15, R24, 0xc, R25 ;  /* 0x0000000c180f7824 */ /* 0x002fc600078e0219 */
[----:B------:R-:W-:Y:S01]  /*0860*/  ISETP.GE.U32.AND P2, PT, R28, 0x400, PT ;  /* 0x000004001c00780c */ /* 0x000fe20003f46070 */
[----:B------:R-:W-:Y:S01]  /*0870*/  VIADD R27, R27, UR7 ;  /* 0x000000071b1b7c36 */ /* 0x000fe20008000000 */
[----:B------:R-:W-:Y:S01]  /*0880*/  IADD3 R29, PT, PT, R29, UR7, RZ ;  /* 0x000000071d1d7c10 */ /* 0x000fe2000fffe0ff */
[----:B------:R-:W-:Y:S01]  /*0890*/  VIADD R26, R26, UR7 ;  /* 0x000000071a1a7c36 */ /* 0x000fe20008000000 */
[----:B--2---:R0:W-:Y:S02]  /*08a0*/  STS [R25+UR7], R17 ;  /* 0x0000001119007988 */ /* 0x0041e40008000807 */
[----:B0-----:R-:W0:Y:S02]  /*08b0*/  LDC R17, c[0x0][0x360] ;  /* 0x0000d800ff117b82 */ /* 0x001e240000000800 */
[----:B---3--:R1:W-:Y:S04]  /*08c0*/  STS [R19], R18 ;  /* 0x0000001213007388 */ /* 0x0083e80000000800 */
[----:B----4-:R1:W-:Y:S01]  /*08d0*/  STS [R15], R14 ;  /* 0x0000000e0f007388 */ /* 0x0103e20000000800 */
[----:B------:R-:W-:-:S02]  /*08e0*/  IMAD R25, R24, 0x10, R25 ;  /* 0x0000001018197824 */ /* 0x000fc400078e0219 */
[----:B0-----:R-:W-:-:S04]  /*08f0*/  IMAD.WIDE.U32 R12, R17, 0x10, R12 ;  /* 0x00000010110c7825 */ /* 0x001fc800078e000c */
[----:B------:R-:W-:Y:S01]  /*0900*/  IMAD.MOV.U32 R16, RZ, RZ, R12 ;  /* 0x000000ffff107224 */ /* 0x000fe200078e000c */
[----:B-1----:R-:W-:Y:S06]  /*0910*/  @!P2 BRA `(.L_x_798) ;  /* 0xfffffffc009ca947 */ /* 0x002fec000383ffff */
[----:B------:R-:W-:Y:S05]  /*0920*/  BSYNC.RECONVERGENT B0 ;  /* 0x0000000000007941 */ /* 0x000fea0003800200 */
.L_x_797:
[----:B------:R-:W0:Y:S01]  /*0930*/  S2R R26, SR_TID.X ;  /* 0x00000000001a7919 */ /* 0x000e220000002100 */
[----:B------:R-:W-:Y:S01]  /*0940*/  BSSY.RECONVERGENT B0, `(.L_x_799) ;  /* 0x000000e000007945 */ /* 0x000fe20003800200 */
[----:B------:R-:W-:Y:S01]  /*0950*/  BAR.SYNC.DEFER_BLOCKING 0x0 ;  /* 0x0000000000007b1d */ /* 0x000fe20000010000 */
[----:B0-----:R-:W-:-:S05]  /*0960*/  MOV R12, R26 ;  /* 0x0000001a000c7202 */ /* 0x001fca0000000f00 */
[----:B------:R-:W-:Y:S05]  /*0970*/  @!P0 BRA `(.L_x_800) ;  /* 0x0000000000288947 */ /* 0x000fea0003800000 */
[----:B------:R0:W-:Y:S01]  /*0980*/  STS [R2+UR5], RZ ;  /* 0x000000ff02007988 */ /* 0x0001e20008000805 */
[----:B------:R-:W-:Y:S01]  /*0990*/  ISETP.NE.AND P2, PT, R6, 0x3, PT ;  /* 0x000000030600780c */ /* 0x000fe20003f45270 */
[----:B------:R-:W-:-:S12]  /*09a0*/  VIADD R12, R26, UR10 ;  /* 0x0000000a1a0c7c36 */ /* 0x000fd80008000000 */
[----:B0-----:R-:W-:Y:S05]  /*09b0*/  @!P2 BRA `(.L_x_800) ;  /* 0x000000000018a947 */ /* 0x001fea0003800000 */
[----:B------:R-:W-:Y:S01]  /*09c0*/  ISETP.NE.AND P2, PT, R6, RZ, PT ;  /* 0x000000ff0600720c */ /* 0x000fe20003f45270 */
[----:B------:R-:W-:Y:S01]  /*09d0*/  VIADD R13, R22, UR7 ;  /* 0x00000007160d7c36 */ /* 0x000fe20008000000 */
[----:B------:R0:W-:Y:S01]  /*09e0*/  STS [R22+UR7], RZ ;  /* 0x000000ff16007988 */ /* 0x0001e20008000807 */
[----:B------:R-:W-:-:S10]  /*09f0*/  IADD3 R12, PT, PT, R12, UR10, RZ ;  /* 0x0000000a0c0c7c10 */ /* 0x000fd4000fffe0ff */
[----:B------:R0:W-:Y:S01]  /*0a00*/  @P2 STS [R13+UR7], RZ ;  /* 0x000000ff0d002988 */ /* 0x0001e20008000807 */
[----:B------:R-:W-:-:S07]  /*0a10*/  @P2 VIADD R12, R12, UR10 ;  /* 0x0000000a0c0c2c36 */ /* 0x000fce0008000000 */
.L_x_800:
[----:B------:R-:W-:Y:S05]  /*0a20*/  BSYNC.RECONVERGENT B0 ;  /* 0x0000000000007941 */ /* 0x000fea0003800200 */
.L_x_799:
[----:B------:R-:W1:Y:S01]  /*0a30*/  S2UR UR6, SR_CgaCtaId ;  /* 0x00000000000679c3 */ /* 0x000e620000008800 */
[----:B------:R-:W-:Y:S01]  /*0a40*/  UMOV UR4, 0x400 ;  /* 0x0000040000047882 */ /* 0x000fe20000000000 */
[----:B------:R-:W-:Y:S01]  /*0a50*/  BSSY.RECONVERGENT B0, `(.L_x_801) ;  /* 0x000000d000007945 */ /* 0x000fe20003800200 */
[----:B------:R-:W-:-:S04]  /*0a60*/  UIADD3 UR4, UPT, UPT, UR4, 0x1080, URZ ;  /* 0x0000108004047890 */ /* 0x000fc8000fffe0ff */
[----:B-1----:R-:W-:-:S12]  /*0a70*/  ULEA UR4, UR6, UR4, 0x18 ;  /* 0x0000000406047291 */ /* 0x002fd8000f8ec0ff */
.L_x_802:
[C---:B01----:R-:W-:Y:S01]  /*0a80*/  LEA R13, R12.reuse, UR4, 0x2 ;  /* 0x000000040c0d7c11 */ /* 0x043fe2000f8e10ff */
        /* <DEDUP_REMOVED lines=10> */
.L_x_801:
[----:B------:R0:W2:Y:S01]  /*0b30*/  LDS R12, [R7] ;  /* 0x00000000070c7984 */ /* 0x0000a20000000800 */
[----:B------:R-:W-:-:S03]  /*0b40*/  IMAD.MOV.U32 R16, RZ, RZ, RZ ;  /* 0x000000ffff107224 */ /* 0x000fc600078e00ff */
[----:B-1----:R0:W1:Y:S04]  /*0b50*/  LDS R13, [R11+0x4] ;  /* 0x000004000b0d7984 */ /* 0x0020680000000800 */
[----:B------:R0:W3:Y:S04]  /*0b60*/  LDS R14, [R20+0x8] ;  /* 0x00000800140e7984 */ /* 0x0000e80000000800 */
[----:B------:R0:W4:Y:S02]  /*0b70*/  LDS R15, [R8+0xc] ;  /* 0x00000c00080f7984 */ /* 0x0001240000000800 */
.L_x_803:
[C---:B------:R-:W-:Y:S01]  /*0b80*/  IMAD R19, R16.reuse, 0x14, R5 ;  /* 0x0000001410137824 */ /* 0x040fe200078e0205 */
[C---:B-1----:R-:W-:Y:S01]  /*0b90*/  LEA R17, R16.reuse, R22, 0xa ;  /* 0x0000001610117211 */ /* 0x042fe200078e50ff */
[----:B------:R-:W-:-:S04]  /*0ba0*/  VIADD R16, R16, UR11 ;  /* 0x0000000b10107c36 */ /* 0x000fc80008000000 */
[----:B------:R-:W5:Y:S01]  /*0bb0*/  LDS R19, [R19] ;  /* 0x0000000013137984 */ /* 0x000f620000000800 */
[----:B------:R-:W-:-:S03]  /*0bc0*/  ISETP.GE.U32.AND P2, PT, R16, 0x4, PT ;  /* 0x000000041000780c */ /* 0x000fc60003f46070 */
[----:B------:R-:W-:Y:S04]  /*0bd0*/  LDS R18, [R17] ;  /* 0x0000000011127984 */ /* 0x000fe80000000800 */
[----:B-----5:R-:W2:Y:S04]  /*0be0*/  SHFL.IDX PT, R25, R19, R4, 0x1c1f ;  /* 0x001c1f0413197589 */ /* 0x020ea800000e0000 */
[----:B------:R-:W1:Y:S01]  /*0bf0*/  SHFL.IDX PT, R27, R19, R10, 0x1c1f ;  /* 0x001c1f0a131b7589 */ /* 0x000e6200000e0000 */
[----:B--2---:R-:W-:-:S03]  /*0c00*/  IMAD R24, R12, R25, RZ ;  /* 0x000000190c187224 */ /* 0x004fc600078e02ff */
[----:B------:R-:W-:Y:S01]  /*0c10*/  SHFL.IDX PT, R25, R19, R21, 0x1c1f ;  /* 0x001c1f1513197589 */ /* 0x000fe200000e0000 */
[----:B-1----:R-:W-:-:S03]  /*0c20*/  IMAD R27, R13, R27, R24 ;  /* 0x0000001b0d1b7224 */ /* 0x002fc600078e0218 */
[----:B------:R-:W3:Y:S02]  /*0c30*/  SHFL.IDX PT, R24, R19, R9, 0x1c1f ;  /* 0x001c1f0913187589 */ /* 0x000ee400000e0000 */
[----:B---3--:R-:W-:-:S04]  /*0c40*/  IMAD R24, R14, R24, R27 ;  /* 0x000000180e187224 */ /* 0x008fc800078e021b */
[----:B----4-:R-:W-:-:S04]  /*0c50*/  IMAD R25, R15, R25, R24 ;  /* 0x000000190f197224 */ /* 0x010fc800078e0218 */
[----:B------:R-:W-:-:S05]  /*0c60*/  IMAD.IADD R18, R25, 0x1, R18 ;  /* 0x0000000119127824 */ /* 0x000fca00078e0212 */
[----:B------:R1:W-:Y:S01]  /*0c70*/  STS [R17], R18 ;  /* 0x0000001211007388 */ /* 0x0003e20000000800 */
[----:B------:R-:W-:Y:S05]  /*0c80*/  @!P2 BRA `(.L_x_803) ;  /* 0xfffffffc00bca947 */ /* 0x000fea000383ffff */
[----:B------:R2:W3:Y:S01]  /*0c90*/  LDS R12, [R7+0x800] ;  /* 0x00080000070c7984 */ /* 0x0004e20000000800 */
[----:B------:R-:W-:-:S03]  /*0ca0*/  HFMA2 R16, -RZ, RZ, 0, 0 ;  /* 0x00000000ff107431 */ /* 0x000fc600000001ff */
[----:B------:R2:W4:Y:S04]  /*0cb0*/  LDS R13, [R11+0x804] ;  /* 0x000804000b0d7984 */ /* 0x0005280000000800 */
[----:B------:R2:W0:Y:S04]  /*0cc0*/  LDS R14, [R20+0x808] ;  /* 0x00080800140e7984 */ /* 0x0004280000000800 */
[----:B------:R2:W0:Y:S02]  /*0cd0*/  LDS R15, [R8+0x80c] ;  /* 0x00080c00080f7984 */ /* 0x0004240000000800 */
.L_x_804:
[C---:B------:R-:W-:Y:S02]  /*0ce0*/  IMAD R19, R16.reuse, 0x14, R5 ;  /* 0x0000001410137824 */ /* 0x040fe400078e0205 */
[C---:B01----:R-:W-:Y:S01]  /*0cf0*/  IMAD R17, R16.reuse, 0x400, R22 ;  /* 0x0000040010117824 */ /* 0x043fe200078e0216 */
[----:B------:R-:W-:-:S03]  /*0d00*/  IADD3 R16, PT, PT, R16, UR11, RZ ;  /* 0x0000000b10107c10 */ /* 0x000fc6000fffe0ff */
[----:B------:R-:W1:Y:S01]  /*0d10*/  LDS R19, [R19] ;  /* 0x0000000013137984 */ /* 0x000e620000000800 */
[----:B------:R-:W-:-:S03]  /*0d20*/  ISETP.GE.U32.AND P2, PT, R16, 0x4, PT ;  /* 0x000000041000780c */ /* 0x000fc60003f46070 */
[----:B------:R-:W-:Y:S04]  /*0d30*/  LDS R18, [R17+0x200] ;  /* 0x0002000011127984 */ /* 0x000fe80000000800 */
[----:B-1----:R-:W3:Y:S04]  /*0d40*/  SHFL.IDX PT, R25, R19, R4, 0x1c1f ;  /* 0x001c1f0413197589 */ /* 0x002ee800000e0000 */
[----:B------:R-:W4:Y:S01]  /*0d50*/  SHFL.IDX PT, R27, R19, R10, 0x1c1f ;  /* 0x001c1f0a131b7589 */ /* 0x000f2200000e0000 */
[----:B---3--:R-:W-:-:S03]  /*0d60*/  IMAD R24, R12, R25, RZ ;  /* 0x000000190c187224 */ /* 0x008fc600078e02ff */
[----:B------:R-:W-:Y:S01]  /*0d70*/  SHFL.IDX PT, R25, R19, R21, 0x1c1f ;  /* 0x001c1f1513197589 */ /* 0x000fe200000e0000 */
[----:B----4-:R-:W-:-:S03]  /*0d80*/  IMAD R27, R13, R27, R24 ;  /* 0x0000001b0d1b7224 */ /* 0x010fc600078e0218 */
[----:B------:R-:W0:Y:S02]  /*0d90*/  SHFL.IDX PT, R24, R19, R9, 0x1c1f ;  /* 0x001c1f0913187589 */ /* 0x000e2400000e0000 */
[----:B0-----:R-:W-:-:S04]  /*0da0*/  IMAD R24, R14, R24, R27 ;  /* 0x000000180e187224 */ /* 0x001fc800078e021b */
[----:B------:R-:W-:-:S04]  /*0db0*/  IMAD R25, R15, R25, R24 ;  /* 0x000000190f197224 */ /* 0x000fc800078e0218 */
[----:B------:R-:W-:-:S05]  /*0dc0*/  IMAD.IADD R18, R25, 0x1, R18 ;  /* 0x0000000119127824 */ /* 0x000fca00078e0212 */
[----:B------:R0:W-:Y:S01]  /*0dd0*/  STS [R17+0x200], R18 ;  /* 0x0002001211007388 */ /* 0x0001e20000000800 */
[----:B------:R-:W-:Y:S05]  /*0de0*/  @!P2 BRA `(.L_x_804) ;  /* 0xfffffffc00bca947 */ /* 0x000fea000383ffff */
[----:B------:R-:W1:Y:S01]  /*0df0*/  LDC.64 R12, c[0x0][0x3a0] ;  /* 0x0000e800ff0c7b82 */ /* 0x000e620000000a00 */
[----:B------:R-:W-:Y:S07]  /*0e00*/  BSSY.RECONVERGENT B0, `(.L_x_805) ;  /* 0x0000017000007945 */ /* 0x000fee0003800200 */
[----:B------:R-:W-:Y:S06]  /*0e10*/  BAR.SYNC.DEFER_BLOCKING 0x0 ;  /* 0x0000000000007b1d */ /* 0x000fec0000010000 */
[----:B------:R-:W-:Y:S05]  /*0e20*/  @!P0 BRA `(.L_x_806) ;  /* 0x0000000000508947 */ /* 0x000fea0003800000 */
[----:B0-----:R-:W0:Y:S01]  /*0e30*/  LDS R17, [R2+UR5] ;  /* 0x0000000502117984 */ /* 0x001e220008000800 */
[----:B------:R-:W3:Y:S01]  /*0e40*/  LDC.64 R14, c[0x0][0x3a0] ;  /* 0x0000e800ff0e7b82 */ /* 0x000ee20000000a00 */
[----:B------:R-:W-:Y:S01]  /*0e50*/  IMAD.IADD R19, R23, 0x1, R26 ;  /* 0x0000000117137824 */ /* 0x000fe200078e021a */
[----:B------:R-:W-:Y:S01]  /*0e60*/  ISETP.NE.AND P0, PT, R6, 0x3, PT ;  /* 0x000000030600780c */ /* 0x000fe20003f05270 */
[----:B------:R-:W-:Y:S02]  /*0e70*/  VIADD R26, R26, UR10 ;  /* 0x0000000a1a1a7c36 */ /* 0x000fe40008000000 */
[----:B---3--:R-:W-:-:S05]  /*0e80*/  IMAD.WIDE R14, R19, 0x4, R14 ;  /* 0x00000004130e7825 */ /* 0x008fca00078e020e */
[----:B0-----:R3:W-:Y:S05]  /*0e90*/  STG.E desc[UR8][R14.64], R17 ;  /* 0x000000110e007986 */ /* 0x0017ea000c101908 */
[----:B------:R-:W-:Y:S05]  /*0ea0*/  @!P0 BRA `(.L_x_806) ;  /* 0x0000000000308947 */ /* 0x000fea0003800000 */
[----:B------:R-:W-:Y:S01]  /*0eb0*/  ISETP.NE.AND P0, PT, R6, RZ, PT ;  /* 0x000000ff0600720c */ /* 0x000fe20003f05270 */
[----:B------:R-:W0:Y:S01]  /*0ec0*/  LDS R19, [R22+UR7] ;  /* 0x0000000716137984 */ /* 0x000e220008000800 */
[----:B------:R-:W-:Y:S02]  /*0ed0*/  IADD3 R25, PT, PT, R22, UR7, RZ ;  /* 0x0000000716197c10 */ /* 0x000fe4000fffe0ff */
[----:B------:R-:W-:Y:S02]  /*0ee0*/  IADD3 R16, P2, PT, R14, UR7, RZ ;  /* 0x000000070e107c10 */ /* 0x000fe4000ff5e0ff */
[----:B------:R-:W-:-:S03]  /*0ef0*/  IADD3 R26, PT, PT, R26, UR10, RZ ;  /* 0x0000000a1a1a7c10 */ /* 0x000fc6000fffe0ff */
[----:B---3--:R-:W-:-:S04]  /*0f00*/  IMAD.X R17, RZ, RZ, R15, P2 ;  /* 0x000000ffff117224 */ /* 0x008fc800010e060f */
[----:B------:R-:W3:Y:S01]  /*0f10*/  @P0 LDS R25, [R25+UR7] ;  /* 0x0000000719190984 */ /* 0x000ee20008000800 */
[----:B------:R-:W-:Y:S01]  /*0f20*/  @P0 IADD3 R14, P2, PT, R16, UR7, RZ ;  /* 0x00000007100e0c10 */ /* 0x000fe2000ff5e0ff */
[----:B------:R-:W-:-:S04]  /*0f30*/  @P0 VIADD R26, R26, UR10 ;  /* 0x0000000a1a1a0c36 */ /* 0x000fc80008000000 */
[----:B------:R-:W-:Y:S01]  /*0f40*/  @P0 IMAD.X R15, RZ, RZ, R17, P2 ;  /* 0x000000ffff0f0224 */ /* 0x000fe200010e0611 */
[----:B0-----:R4:W-:Y:S04]  /*0f50*/  STG.E desc[UR8][R16.64], R19 ;  /* 0x0000001310007986 */ /* 0x0019e8000c101908 */
[----:B---3--:R4:W-:Y:S03]  /*0f60*/  @P0 STG.E desc[UR8][R14.64], R25 ;  /* 0x000000190e000986 */ /* 0x0089e6000c101908 */
.L_x_806:
[----:B------:R-:W-:Y:S05]  /*0f70*/  BSYNC.RECONVERGENT B0 ;  /* 0x0000000000007941 */ /* 0x000fea0003800200 */
.L_x_805:
[----:B------:R-:W-:Y:S01]  /*0f80*/  BSSY.RECONVERGENT B0, `(.L_x_807) ;  /* 0x0000017000007945 */ /* 0x000fe20003800200 */
.L_x_808:
[C---:B-1-34-:R-:W-:Y:S01]  /*0f90*/  LEA R14, R26.reuse, UR4, 0x2 ;  /* 0x000000041a0e7c11 */ /* 0x05afe2000f8e10ff */
[----:B------:R-:W-:Y:S02]  /*0fa0*/  IMAD.IADD R25, R23, 0x1, R26 ;  /* 0x0000000117197824 */ /* 0x000fe400078e021a */
[----:B------:R-:W-:Y:S02]  /*0fb0*/  VIADD R26, R26, UR7 ;  /* 0x000000071a1a7c36 */ /* 0x000fe40008000000 */
[----:B------:R-:W3:Y:S01]  /*0fc0*/  LDS R19, [R14] ;  /* 0x000000000e137984 */ /* 0x000ee20000000800 */
[----:B------:R-:W-:Y:S02]  /*0fd0*/  VIADD R27, R14, UR7 ;  /* 0x000000070e1b7c36 */ /* 0x000fe40008000000 */
[----:B-1----:R-:W-:Y:S01]  /*0fe0*/  IMAD.WIDE R24, R25, 0x4, R12 ;  /* 0x0000000419187825 */ /* 0x002fe200078e020c */
[----:B------:R-:W1:Y:S02]  /*0ff0*/  LDS R28, [R14+UR7] ;  /* 0x000000070e1c7984 */ /* 0x000e640008000800 */
[----:B------:R-:W-:-:S02]  /*1000*/  IADD3 R29, PT, PT, R27, UR7, RZ ;  /* 0x000000071b1d7c10 */ /* 0x000fc4000fffe0ff */
[----:B------:R-:W4:Y:S01]  /*1010*/  LDS R27, [R27+UR7] ;  /* 0x000000071b1b7984 */ /* 0x000f220008000800 */
[----:B0-----:R-:W-:-:S03]  /*1020*/  IADD3 R18, P0, PT, R24, UR7, RZ ;  /* 0x0000000718127c10 */ /* 0x001fc6000ff1e0ff */
[----:B------:R-:W0:Y:S04]  /*1030*/  LDS R29, [R29+UR7] ;  /* 0x000000071d1d7984 */ /* 0x000e280008000800 */
[----:B---3--:R3:W-:Y:S02]  /*1040*/  STG.E desc[UR8][R24.64], R19 ;  /* 0x0000001318007986 */ /* 0x0087e4000c101908 */
[----:B---3--:R-:W-:Y:S01]  /*1050*/  IMAD.X R19, RZ, RZ, R25, P0 ;  /* 0x000000ffff137224 */ /* 0x008fe200000e0619 */
[----:B------:R-:W-:-:S04]  /*1060*/  IADD3 R16, P0, PT, R18, UR7, RZ ;  /* 0x0000000712107c10 */ /* 0x000fc8000ff1e0ff */
[----:B------:R-:W-:Y:S01]  /*1070*/  IADD3.X R17, PT, PT, RZ, R19, RZ, P0, !PT ;  /* 0x00000013ff117210 */ /* 0x000fe200007fe4ff */
[----:B-1----:R1:W-:Y:S01]  /*1080*/  STG.E desc[UR8][R18.64], R28 ;  /* 0x0000001c12007986 */ /* 0x0023e2000c101908 */
[----:B------:R-:W-:-:S03]  /*1090*/  IADD3 R14, P0, PT, R16, UR7, RZ ;  /* 0x00000007100e7c10 */ /* 0x000fc6000ff1e0ff */
[----:B----4-:R1:W-:Y:S02]  /*10a0*/  STG.E desc[UR8][R16.64], R27 ;  /* 0x0000001b10007986 */ /* 0x0103e4000c101908 */
[----:B------:R-:W-:Y:S01]  /*10b0*/  IMAD.X R15, RZ, RZ, R17, P0 ;  /* 0x000000ffff0f7224 */ /* 0x000fe200000e0611 */
[----:B------:R-:W-:-:S04]  /*10c0*/  ISETP.GE.U32.AND P0, PT, R26, 0x400, PT ;  /* 0x000004001a00780c */ /* 0x000fc80003f06070 */
[----:B0-----:R1:W-:Y:S09]  /*10d0*/  STG.E desc[UR8][R14.64], R29 ;  /* 0x0000001d0e007986 */ /* 0x0013f2000c101908 */
[----:B------:R-:W-:Y:S05]  /*10e0*/  @!P0 BRA `(.L_x_808) ;  /* 0xfffffffc00a88947 */ /* 0x000fea000383ffff */
[----:B------:R-:W-:Y:S05]  /*10f0*/  BSYNC.RECONVERGENT B0 ;  /* 0x0000000000007941 */ /* 0x000fea0003800200 */
.L_x_807:
[----:B------:R-:W-:Y:S05]  /*1100*/  @!P1 BRA `(.L_x_809) ;  /* 0xfffffff000d09947 */ /* 0x000fea000383ffff */
[----:B------:R-:W-:Y:S05]  /*1110*/  EXIT ;  /* 0x000000000000794d */ /* 0x000fea0003800000 */
        .weak           $__internal_8_$__cuda_sm20_div_u16
        .type           $__internal_8_$__cuda_sm20_div_u16,@function
        .size           $__internal_8_$__cuda_sm20_div_u16,(.L_x_20298 - $__internal_8_$__cuda_sm20_div_u16)
$__internal_8_$__cuda_sm20_div_u16:
[----:B------:R-:W0:Y:S01]  /*1120*/  I2F.U16 R7, UR6 ;  /* 0x0000000600077d06 */ /* 0x000e220008101000 */
[----:B------:R-:W-:Y:S02]  /*1130*/  MOV R8, 0x4b800000 ;  /* 0x4b80000000087802 */ /* 0x000fe40000000f00 */
[----:B------:R-:W-:Y:S02]  /*1140*/  I2FP.F32.U32.RZ R6, R6 ;  /* 0x0000000600067245 */ /* 0x000fe4000020d000 */
[C---:B0-----:R-:W-:Y:S02]  /*1150*/  FSETP.GEU.AND P1, PT, |R7|.reuse, 1.175494350822287508e-38, PT ;  /* 0x008000000700780b */ /* 0x041fe40003f2e200 */
[----:B------:R-:W-:Y:S02]  /*1160*/  FSETP.GT.AND P0, PT, |R7|, 8.50705917302346158658e+37, PT ;  /* 0x7e8000000700780b */ /* 0x000fe40003f04200 */
[----:B------:R-:W-:-:S04]  /*1170*/  FSEL R8, R8, 1, !P1 ;  /* 0x3f80000008087808 */ /* 0x000fc80004800000 */
[----:B------:R-:W-:Y:S02]  /*1180*/  FSEL R8, R8, 0.25, !P0 ;  /* 0x3e80000008087808 */ /* 0x000fe40004000000 */
[----:B------:R-:W-:-:S03]  /*1190*/  ISETP.NE.U32.AND P0, PT, RZ, UR6, PT ;  /* 0x00000006ff007c0c */ /* 0x000fc6000bf05070 */
[----:B------:R-:W-:-:S04]  /*11a0*/  FMUL R10, R7, R8 ;  /* 0x00000008070a7220 */ /* 0x000fc80000400000 */
        /* <DEDUP_REMOVED lines=9> */
[----:B------:R-:W-:Y:S06]  /*1240*/  RET.REL.NODEC R6 `(_Z9cuda_gemmIiLi128ELi16ELi1ELi1024ELi4ELi4ELi1EEviiiPT_S1_S1_ii) ;  /* 0xffffffec066c7950 */ /* 0x000fec0003c3ffff */
.L_x_810:
        /* <DEDUP_REMOVED lines=11> */
.L_x_20298:


//--------------------- .text._Z9cuda_gemmIiLi128ELi16ELi1ELi1024ELi4ELi4ELi0EEviiiPT_S1_S1_ii --------------------------
	.section	.text._Z9cuda_gemmIiLi128ELi16ELi1ELi1024ELi4ELi4ELi0EEviiiPT_S1_S1_ii,"ax",@progbits
	.align	128
        .global         _Z9cuda_gemmIiLi128ELi16ELi1ELi1024ELi4ELi4ELi0EEviiiPT_S1_S1_ii
        .type           _Z9cuda_gemmIiLi128ELi16ELi1ELi1024ELi4ELi4ELi0EEviiiPT_S1_S1_ii,@function
        .size           _Z9cuda_gemmIiLi128ELi16ELi1ELi1024ELi4ELi4ELi0EEviiiPT_S1_S1_ii,(.L_x_20299 - _Z9cuda_gemmIiLi128ELi16ELi1ELi1024ELi4ELi4ELi0EEviiiPT_S1_S1_ii)
        .other          _Z9cuda_gemmIiLi128ELi16ELi1ELi1024ELi4ELi4ELi0EEviiiPT_S1_S1_ii,@"STO_CUDA_ENTRY STV_DEFAULT"
_Z9cuda_gemmIiLi128ELi16ELi1ELi1024ELi4ELi4ELi0EEviiiPT_S1_S1_ii:
.text._Z9cuda_gemmIiLi128ELi16ELi1ELi1024ELi4ELi4ELi0EEviiiPT_S1_S1_ii:
[----:B------:R-:W-:Y:S08]  /*0000*/  LDC R1, c[0x0][0x37c] ;  /* 0x0000df00ff017b82 */ /* 0x000ff00000000800 */
[----:B------:R-:W0:Y:S01]  /*0010*/  LDC.64 R2, c[0x0][0x3a8] ;  /* 0x0000ea00ff027b82 */ /* 0x000e220000000a00 */
[----:B------:R-:W1:Y:S01]  /*0020*/  S2R R6, SR_TID.X ;  /* 0x0000000000067919 */ /* 0x000e620000002100 */
[----:B------:R-:W2:Y:S01]  /*0030*/  LDCU.64 UR12, c[0x0][0x358] ;  /* 0x00006b00ff0c77ac */ /* 0x000ea20008000a00 */
[----:B------:R-:W-:Y:S01]  /*0040*/  BSSY.RECONVERGENT B0, `(.L_x_811) ;  /* 0x000004f000007945 */ /* 0x000fe20003800200 */
[----:B0-----:R-:W-:-:S02]  /*0050*/  IABS R8, R3 ;  /* 0x0000000300087213 */ /* 0x001fc40000000000 */
[C---:B------:R-:W-:Y:S02]  /*0060*/  ISETP.NE.AND P1, PT, R3.reuse, RZ, PT ;  /* 0x000000ff0300720c */ /* 0x040fe40003f25270 */
[----:B------:R-:W0:Y:S08]  /*0070*/  I2F.RP R0, R8 ;  /* 0x0000000800007306 */ /* 0x000e300000209400 */
[----:B0-----:R-:W0:Y:S02]  /*0080*/  MUFU.RCP R0, R0 ;  /* 0x0000000000007308 */ /* 0x001e240000001000 */
[----:B0-----:R-:W-:Y:S01]  /*0090*/  VIADD R4, R0, 0xffffffe ;  /* 0x0ffffffe00047836 */ /* 0x001fe20000000000 */
[----:B------:R-:W-:-:S05]  /*00a0*/  LOP3.LUT R0, R3, 0x400, RZ, 0x3c, !PT ;  /* 0x0000040003007812 */ /* 0x000fca00078e3cff */
[----:B------:R0:W3:Y:S01]  /*00b0*/  F2I.FTZ.U32.TRUNC.NTZ R5, R4 ;  /* 0x0000000400057305 */ /* 0x0000e2000021f000 */
[----:B------:R-:W-:Y:S02]  /*00c0*/  ISETP.GE.AND P3, PT, R0, RZ, PT ;  /* 0x000000ff0000720c */ /* 0x000fe40003f66270 */
[----:B------:R-:W-:Y:S01]  /*00d0*/  @!P1 LOP3.LUT R0, RZ, R3, RZ, 0x33, !PT ;  /* 0x00000003ff009212 */ /* 0x000fe200078e33ff */
[----:B0-----:R-:W-:Y:S02]  /*00e0*/  HFMA2 R4, -RZ, RZ, 0, 0 ;  /* 0x00000000ff047431 */ /* 0x001fe400000001ff */
[----:B---3--:R-:W-:-:S04]  /*00f0*/  IMAD.MOV R7, RZ, RZ, -R5 ;  /* 0x000000ffff077224 */ /* 0x008fc800078e0a05 */
[----:B------:R-:W-:-:S04]  /*0100*/  IMAD R7, R7, R8, RZ ;  /* 0x0000000807077224 */ /* 0x000fc800078e02ff */
[----:B------:R-:W-:-:S06]  /*0110*/  IMAD.HI.U32 R5, R5, R7, R4 ;  /* 0x0000000705057227 */ /* 0x000fcc00078e0004 */
[----:B------:R-:W-:-:S04]  /*0120*/  IMAD.HI.U32 R5, R5, 0x400, RZ ;  /* 0x0000040005057827 */ /* 0x000fc800078e00ff */
[----:B------:R-:W-:-:S04]  /*0130*/  IMAD.MOV R7, RZ, RZ, -R5 ;  /* 0x000000ffff077224 */ /* 0x000fc800078e0a05 */
[----:B------:R-:W-:-:S05]  /*0140*/  IMAD R7, R8, R7, 0x400 ;  /* 0x0000040008077424 */ /* 0x000fca00078e0207 */
[----:B------:R-:W-:-:S13]  /*0150*/  ISETP.GT.U32.AND P2, PT, R8, R7, PT ;  /* 0x000000070800720c */ /* 0x000fda0003f44070 */
[----:B------:R-:W-:Y:S01]  /*0160*/  @!P2 IMAD.IADD R7, R7, 0x1, -R8 ;  /* 0x000000010707a824 */ /* 0x000fe200078e0a08 */
[----:B------:R-:W-:-:S04]  /*0170*/  @!P2 IADD3 R5, PT, PT, R5, 0x1, RZ ;  /* 0x000000010505a810 */ /* 0x000fc80007ffe0ff */
[----:B------:R-:W-:Y:S01]  /*0180*/  ISETP.GE.U32.AND P0, PT, R7, R8, PT ;  /* 0x000000080700720c */ /* 0x000fe20003f06070 */
[----:B------:R-:W-:-:S12]  /*0190*/  IMAD R7, R3, R2, RZ ;  /* 0x0000000203077224 */ /* 0x000fd800078e02ff */
[----:B------:R-:W-:Y:S01]  /*01a0*/  @P0 VIADD R5, R5, 0x1 ;  /* 0x0000000105050836 */ /* 0x000fe20000000000 */
[----:B-1----:R-:W-:-:S03]  /*01b0*/  ISETP.GE.U32.AND P0, PT, R6, R7, PT ;  /* 0x000000070600720c */ /* 0x002fc60003f06070 */
[----:B------:R-:W-:-:S05]  /*01c0*/  @!P3 IMAD.MOV R5, RZ, RZ, -R5 ;  /* 0x000000ffff05b224 */ /* 0x000fca00078e0a05 */
[----:B------:R-:W-:Y:S02]  /*01d0*/  R2UR UR17, R5 ;  /* 0x00000000051172ca */ /* 0x000fe400000e0000 */
[----:B------:R-:W-:-:S03]  /*01e0*/  @!P1 R2UR UR17, R0 ;  /* 0x00000000001192ca */ /* 0x000fc600000e0000 */
[----:B--2---:R-:W-:-:S12]  /*01f0*/  @P0 BRA `(.L_x_812) ;  /* 0x0000000000cc0947 */ /* 0x004fd80003800000 */
        /* <DEDUP_REMOVED lines=10> */
[----:B0-----:R-:W-:-:S07]  /*02a0*/  VIADD R12, R9, 0xffffffe ;  /* 0x0ffffffe090c7836 */ /* 0x001fce0000000000 */
[----:B------:R0:W5:Y:S01]  /*02b0*/  F2I.FTZ.U32.TRUNC.NTZ R13, R12 ;  /* 0x0000000c000d7305 */ /* 0x000162000021f000 */
[----:B---3--:R-:W-:Y:S02]  /*02c0*/  IADD3 R10, PT, PT, R8, 0xffffffe, RZ ;  /* 0x0ffffffe080a7810 */ /* 0x008fe40007ffe0ff */
[----:B------:R-:W-:-:S05]  /*02d0*/  MOV R8, 0x400 ;  /* 0x0000040000087802 */ /* 0x000fca0000000f00 */
[----:B------:R3:W2:Y:S01]  /*02e0*/  F2I.FTZ.U32.TRUNC.NTZ R11, R10 ;  /* 0x0000000a000b7305 */ /* 0x0006a2000021f000 */
[----:B0-----:R-:W-:Y:S01]  /*02f0*/  IMAD.MOV.U32 R12, RZ, RZ, RZ ;  /* 0x000000ffff0c7224 */ /* 0x001fe200078e00ff */
[----:B-1----:R-:W-:Y:S02]  /*0300*/  LEA R8, R15, R8, 0x18 ;  /* 0x000000080f087211 */ /* 0x002fe400078ec0ff */
[----:B-----5:R-:W-:Y:S01]  /*0310*/  IADD3 R14, PT, PT, RZ, -R13, RZ ;  /* 0x8000000dff0e7210 */ /* 0x020fe20007ffe0ff */
[----:B---3--:R-:W-:-:S04]  /*0320*/  IMAD.MOV.U32 R10, RZ, RZ, RZ ;  /* 0x000000ffff0a7224 */ /* 0x008fc800078e00ff */
[----:B------:R-:W-:Y:S02]  /*0330*/  IMAD R15, R14, R3, RZ ;  /* 0x000000030e0f7224 */ /* 0x000fe400078e02ff */
[----:B--2---:R-:W-:Y:S02]  /*0340*/  IMAD.MOV R9, RZ, RZ, -R11 ;  /* 0x000000ffff097224 */ /* 0x004fe400078e0a0b */
[----:B------:R-:W-:Y:S01]  /*0350*/  IMAD.HI.U32 R18, R13, R15, R12 ;  /* 0x0000000f0d127227 */ /* 0x000fe200078e000c */
[----:B------:R-:W-:-:S03]  /*0360*/  LOP3.LUT R15, RZ, R3, RZ, 0x33, !PT ;  /* 0x00000003ff0f7212 */ /* 0x000fc600078e33ff */
[----:B------:R-:W-:-:S04]  /*0370*/  IMAD R9, R9, R2, RZ ;  /* 0x0000000209097224 */ /* 0x000fc800078e02ff */
[----:B------:R-:W-:Y:S01]  /*0380*/  IMAD.HI.U32 R14, R11, R9, R10 ;  /* 0x000000090b0e7227 */ /* 0x000fe200078e000a */
[----:B----4-:R-:W-:-:S07]  /*0390*/  MOV R9, R6 ;  /* 0x0000000600097202 */ /* 0x010fce0000000f00 */
.L_x_813:
[----:B0-----:R-:W-:-:S06]  /*03a0*/  IMAD.WIDE.U32 R10, R9, 0x4, R4 ;  /* 0x00000004090a7825 */ /* 0x001fcc00078e0004 */
[----:B------:R-:W2:Y:S01]  /*03b0*/  LDG.E R10, desc[UR12][R10.64] ;  /* 0x0000000c0a0a7981 */ /* 0x000ea2000c1e1900 */
[----:B------:R-:W-:-:S04]  /*03c0*/  IMAD.HI.U32 R12, R14, R9, RZ ;  /* 0x000000090e0c7227 */ /* 0x000fc800078e00ff */
[----:B------:R-:W-:Y:S02]  /*03d0*/  IMAD.MOV R13, RZ, RZ, -R12 ;  /* 0x000000ffff0d7224 */ /* 0x000fe400078e0a0c */
[----:B------:R-:W-:-:S04]  /*03e0*/  IMAD.HI.U32 R12, R18, R9, RZ ;  /* 0x00000009120c7227 */ /* 0x000fc800078e00ff */
[----:B------:R-:W-:Y:S02]  /*03f0*/  IMAD.MOV R20, RZ, RZ, -R12 ;  /* 0x000000ffff147224 */ /* 0x000fe400078e0a0c */
[--C-:B------:R-:W-:Y:S02]  /*0400*/  IMAD R13, R2, R13, R9.reuse ;  /* 0x0000000d020d7224 */ /* 0x100fe400078e0209 */
[----:B------:R-:W-:Y:S01]  /*0410*/  IMAD R20, R3, R20, R9 ;  /* 0x0000001403147224 */ /* 0x000fe200078e0209 */
[----:B------:R-:W-:Y:S02]  /*0420*/  IADD3 R9, PT, PT, R0, R9, RZ ;  /* 0x0000000900097210 */ /* 0x000fe40007ffe0ff */
[----:B------:R-:W-:Y:S02]  /*0430*/  ISETP.GE.U32.AND P0, PT, R13, R2, PT ;  /* 0x000000020d00720c */ /* 0x000fe40003f06070 */
[----:B------:R-:W-:-:S11]  /*0440*/  ISETP.GE.U32.AND P2, PT, R20, R3, PT ;  /* 0x000000031400720c */ /* 0x000fd60003f46070 */
[-C--:B------:R-:W-:Y:S02]  /*0450*/  @P0 IADD3 R13, PT, PT, R13, -R2.reuse, RZ ;  /* 0x800000020d0d0210 */ /* 0x080fe40007ffe0ff */
[----:B------:R-:W-:Y:S01]  /*0460*/  @P2 IMAD.IADD R20, R20, 0x1, -R3 ;  /* 0x0000000114142824 */ /* 0x000fe200078e0a03 */
[----:B------:R-:W-:Y:S02]  /*0470*/  @P2 IADD3 R12, PT, PT, R12, 0x1, RZ ;  /* 0x000000010c0c2810 */ /* 0x000fe40007ffe0ff */
[----:B------:R-:W-:Y:S02]  /*0480*/  ISETP.GE.U32.AND P0, PT, R13, R2, PT ;  /* 0x000000020d00720c */ /* 0x000fe40003f06070 */
[----:B------:R-:W-:-:S11]  /*0490*/  ISETP.GE.U32.AND P3, PT, R20, R3, PT ;  /* 0x000000031400720c */ /* 0x000fd60003f66070 */
[----:B------:R-:W-:Y:S01]  /*04a0*/  @P0 IMAD.IADD R13, R13, 0x1, -R2 ;  /* 0x000000010d0d0824 */ /* 0x000fe200078e0a02 */
[----:B------:R-:W-:Y:S01]  /*04b0*/  ISETP.GE.U32.AND P0, PT, R9, R7, PT ;  /* 0x000000070900720c */ /* 0x000fe20003f06070 */
[----:B------:R-:W-:-:S03]  /*04c0*/  @P3 VIADD R12, R12, 0x1 ;  /* 0x000000010c0c3836 */ /* 0x000fc60000000000 */
[----:B------:R-:W-:Y:S02]  /*04d0*/  SEL R13, R16, R13, !P1 ;  /* 0x0000000d100d7207 */ /* 0x000fe40004800000 */
[----:B------:R-:W-:-:S03]  /*04e0*/  SEL R12, R15, R12, !P4 ;  /* 0x0000000c0f0c7207 */ /* 0x000fc60006000000 */
[----:B------:R-:W-:-:S04]  /*04f0*/  IMAD R13, R13, 0x14, R8 ;  /* 0x000000140d0d7824 */ /* 0x000fc800078e0208 */
[----:B------:R-:W-:-:S05]  /*0500*/  IMAD R13, R12, 0x4, R13 ;  /* 0x000000040c0d7824 */ /* 0x000fca00078e020d */
[----:B--2---:R0:W-:Y:S01]  /*0510*/  STS [R13], R10 ;  /* 0x0000000a0d007388 */ /* 0x0041e20000000800 */
[----:B------:R-:W-:Y:S05]  /*0520*/  @!P0 BRA `(.L_x_813) ;  /* 0xfffffffc009c8947 */ /* 0x000fea000383ffff */
.L_x_812:
[----:B------:R-:W-:Y:S05]  /*0530*/  BSYNC.RECONVERGENT B0 ;  /* 0x0000000000007941 */ /* 0x000fea0003800200 */
.L_x_811:
[----:B------:R-:W-:Y:S01]  /*0540*/  UISETP.LT.AND UP0, UPT, UR17, 0x80, UPT ;  /* 0x000000801100788c */ /* 0x000fe2000bf01270 */
[----:B------:R-:W1:Y:S01]  /*0550*/  S2UR UR6, SR_CTAID.Y ;  /* 0x00000000000679c3 */ /* 0x000e620000002600 */
[----:B------:R-:W2:Y:S02]  /*0560*/  LDCU UR15, c[0x0][0x360] ;  /* 0x00006c00ff0f77ac */ /* 0x000ea40008000800 */
[----:B------:R-:W-:Y:S01]  /*0570*/  USEL UR18, UR17, 0x80, UP0 ;  /* 0x0000008011127887 */ /* 0x000fe20008000000 */
[----:B------:R-:W3:Y:S05]  /*0580*/  LDCU UR16, c[0x0][0x374] ;  /* 0x00006e80ff1077ac */ /* 0x000eea0008000800 */
[----:B------:R-:W-:-:S03]  /*0590*/  IMAD R5, RZ, RZ, -UR18 ;  /* 0x80000012ff057e24 */ /* 0x000fc6000f8e02ff */
[----:B------:R-:W4:Y:S01]  /*05a0*/  I2F.U32.RP R0, UR18 ;  /* 0x0000001200007d06 */ /* 0x000f220008209000 */
[----:B---3--:R-:W-:-:S07]  /*05b0*/  MOV R4, UR16 ;  /* 0x0000001000047c02 */ /* 0x008fce0008000f00 */
[----:B----4-:R-:W3:Y:S01]  /*05c0*/  MUFU.RCP R0, R0 ;  /* 0x0000000000007308 */ /* 0x010ee20000001000 */
[----:B------:R-:W-:-:S05]  /*05d0*/  IMAD.SHL.U32 R4, R4, 0x10, RZ ;  /* 0x0000001004047824 */ /* 0x000fca00078e00ff */
[----:B-1----:R-:W-:Y:S01]  /*05e0*/  ISETP.LE.U32.AND P0, PT, R4, UR6, PT ;  /* 0x0000000604007c0c */ /* 0x002fe2000bf03070 */
[----:B---3--:R-:W-:-:S04]  /*05f0*/  VIADD R2, R0, 0xffffffe ;  /* 0x0ffffffe00027836 */ /* 0x008fc80000000000 */
[----:B------:R1:W3:Y:S02]  /*0600*/  F2I.FTZ.U32.TRUNC.NTZ R3, R2 ;  /* 0x0000000200037305 */ /* 0x0002e4000021f000 */
[----:B-1----:R-:W-:Y:S02]  /*0610*/  IMAD.MOV.U32 R2, RZ, RZ, RZ ;  /* 0x000000ffff027224 */ /* 0x002fe400078e00ff */
[----:B---3--:R-:W-:-:S04]  /*0620*/  IMAD R5, R5, R3, RZ ;  /* 0x0000000305057224 */ /* 0x008fc800078e02ff */
[----:B------:R-:W-:-:S06]  /*0630*/  IMAD.HI.U32 R3, R3, R5, R2 ;  /* 0x0000000503037227 */ /* 0x000fcc00078e0002 */
[----:B------:R-:W-:-:S05]  /*0640*/  IMAD.HI.U32 R0, R3, R6, RZ ;  /* 0x0000000603007227 */ /* 0x000fca00078e00ff */
[----:B------:R-:W-:-:S05]  /*0650*/  IADD3 R3, PT, PT, -R0, RZ, RZ ;  /* 0x000000ff00037210 */ /* 0x000fca0007ffe1ff */
[----:B------:R-:W-:Y:S01]  /*0660*/  IMAD R2, R3, UR18, R6 ;  /* 0x0000001203027c24 */ /* 0x000fe2000f8e0206 */
[----:B--2---:R-:W-:Y:S06]  /*0670*/  @P0 EXIT ;  /* 0x000000000000094d */ /* 0x004fec0003800000 */
[----:B------:R-:W-:Y:S01]  /*0680*/  ISETP.GE.U32.AND P0, PT, R2, UR18, PT ;  /* 0x0000001202007c0c */ /* 0x000fe2000bf06070 */
[----:B------:R-:W1:Y:S01]  /*0690*/  S2UR UR4, SR_CTAID.X ;  /* 0x00000000000479c3 */ /* 0x000e620000002500 */
[----:B------:R-:W-:Y:S01]  /*06a0*/  ISETP.NE.U32.AND P2, PT, RZ, UR18, PT ;  /* 0x00000012ff007c0c */ /* 0x000fe2000bf45070 */
[----:B------:R-:W-:Y:S01]  /*06b0*/  IMAD.U32 R3, RZ, RZ, UR15 ;  /* 0x0000000fff037e24 */ /* 0x000fe2000f8e00ff */
[----:B------:R-:W-:-:S04]  /*06c0*/  MOV R7, 0x790 ;  /* 0x0000079000077802 */ /* 0x000fc80000000f00 */
[----:B------:R-:W-:-:S05]  /*06d0*/  LOP3.LUT R3, R3, 0xffff, RZ, 0xc0, !PT ;  /* 0x0000ffff03037812 */ /* 0x000fca00078ec0ff */
[----:B------:R-:W-:Y:S01]  /*06e0*/  @P0 VIADD R2, R2, -UR18 ;  /* 0x8000001202020c36 */ /* 0x000fe20008000000 */
[----:B------:R-:W-:-:S04]  /*06f0*/  @P0 IADD3 R0, PT, PT, R0, 0x1, RZ ;  /* 0x0000000100000810 */ /* 0x000fc80007ffe0ff */
[----:B------:R-:W-:Y:S01]  /*0700*/  ISETP.GE.U32.AND P1, PT, R2, UR18, PT ;  /* 0x0000001202007c0c */ /* 0x000fe2000bf26070 */
[----:B------:R-:W-:-:S05]  /*0710*/  VIADD R2, R6, UR15 ;  /* 0x0000000f06027c36 */ /* 0x000fca0008000000 */
[----:B------:R-:W-:Y:S01]  /*0720*/  LOP3.LUT R2, R2, 0x3ff, RZ, 0x3c, !PT ;  /* 0x000003ff02027812 */ /* 0x000fe200078e3cff */
[----:B-1----:R-:W-:Y:S02]  /*0730*/  USHF.L.U32 UR14, UR4, 0xa, URZ ;  /* 0x0000000a040e7899 */ /* 0x002fe400080006ff */
[----:B------:R-:W-:Y:S01]  /*0740*/  UIMAD UR8, UR17, UR4, URZ ;  /* 0x00000004110872a4 */ /* 0x000fe2000f8e02ff */
[----:B------:R-:W-:-:S03]  /*0750*/  LOP3.LUT R2, R2, 0xffff, RZ, 0xc0, !PT ;  /* 0x0000ffff02027812 */ /* 0x000fc600078ec0ff */
[----:B------:R-:W-:Y:S01]  /*0760*/  @P1 VIADD R0, R0, 0x1 ;  /* 0x0000000100001836 */ /* 0x000fe20000000000 */
[----:B------:R-:W-:-:S07]  /*0770*/  @!P2 LOP3.LUT R0, RZ, UR18, RZ, 0x33, !PT ;  /* 0x00000012ff00ac12 */ /* 0x000fce000f8e33ff */
[----:B0-----:R-:W-:Y:S05]  /*0780*/  CALL.REL.NOINC `($__internal_9_$__cuda_sm20_div_u16) ;  /* 0x0000002400a07944 */ /* 0x001fea0003c00000 */
        /* <DEDUP_REMOVED lines=11> */
[----:B------:R-:W-:Y:S01]  /*0840*/  IMAD.HI.U32 R5, R3, R5, UR4 ;  /* 0x0000000403057e27 */ /* 0x000fe2000f8e0005 */
[----:B------:R-:W-:-:S04]  /*0850*/  MOV R3, UR18 ;  /* 0x0000001200037c02 */ /* 0x000fc80008000f00 */
[----:B------:R-:W-:-:S13]  /*0860*/  R2UR UR7, R5 ;  /* 0x00000000050772ca */ /* 0x000fda00000e0000 */
[----:B------:R-:W-:Y:S02]  /*0870*/  UIMAD.WIDE.U32 UR4, UR7, UR15, URZ ;  /* 0x0000000f070472a5 */ /* 0x000fe4000f8e00ff */
[----:B------:R-:W-:-:S04]  /*0880*/  ULOP3.LUT UR4, URZ, UR18, URZ, 0x33, !UPT ;  /* 0x00000012ff047292 */ /* 0x000fc8000f8e33ff */
[----:B------:R-:W-:Y:S02]  /*0890*/  IMAD R2, RZ, RZ, -UR5 ;  /* 0x80000005ff027e24 */ /* 0x000fe4000f8e02ff */
[----:B------:R-:W-:Y:S02]  /*08a0*/  IMAD.U32 R10, RZ, RZ, UR4 ;  /* 0x00000004ff0a7e24 */ /* 0x000fe4000f8e00ff */
        /* <DEDUP_REMOVED lines=9> */
[----:B0-----:R-:W-:Y:S02]  /*0940*/  UIADD3 UR7, UPT, UPT, -UR7, URZ, URZ ;  /* 0x000000ff07077290 */ /* 0x001fe4000fffe1ff */
[----:B------:R-:W-:Y:S02]  /*0950*/  @UP0 UIADD3 UR5, UPT, UPT, UR5, 0x1, URZ ;  /* 0x0000000105050890 */ /* 0x000fe4000fffe0ff */
[----:B------:R-:W-:-:S06]  /*0960*/  ULEA UR7, UR7, 0x201f, 0x8 ;  /* 0x0000201f07077891 */ /* 0x000fcc000f8e40ff */
[----:B------:R-:W-:Y:S02]  /*0970*/  @P1 IADD3 R2, PT, PT, R2, -UR18, RZ ;  /* 0x8000001202021c10 */ /* 0x000fe4000fffe0ff */
[----:B------:R-:W-:Y:S02]  /*0980*/  @P0 VIADD R3, R3, -UR18 ;  /* 0x8000001203030c36 */ /* 0x000fe40008000000 */
[----:B------:R-:W-:-:S03]  /*0990*/  ISETP.GE.U32.AND P1, PT, R2, UR18, PT ;  /* 0x0000001202007c0c */ /* 0x000fc6000bf26070 */
[----:B------:R-:W-:-:S10]  /*09a0*/  ISETP.GE.U32.AND P0, PT, R3, UR18, PT ;  /* 0x0000001203007c0c */ /* 0x000fd4000bf06070 */
[----:B------:R-:W-:Y:S01]  /*09b0*/  VOTEU.ANY UP1, P1 ;  /* 0x0000000000ff7886 */ /* 0x000fe20000820100 */
[----:B------:R-:W-:Y:S02]  /*09c0*/  PLOP3.LUT P1, PT, PT, PT, UP2, 0x80, 0x8 ;  /* 0x000000000008781c */ /* 0x000fe40003f2f028 */
[----:B------:R-:W-:Y:S02]  /*09d0*/  @P0 IADD3 R3, PT, PT, R3, -UR18, RZ ;  /* 0x8000001203030c10 */ /* 0x000fe4000fffe0ff */
[----:B------:R-:W-:Y:S02]  /*09e0*/  @UP1 UIADD3 UR5, UPT, UPT, UR5, 0x1, URZ ;  /* 0x0000000105051890 */ /* 0x000fe4000fffe0ff */
[----:B------:R-:W-:Y:S02]  /*09f0*/  SEL R10, R10, R3, !P1 ;  /* 0x000000030a0a7207 */ /* 0x000fe40004800000 */
[----:B------:R-:W-:-:S12]  /*0a00*/  USEL UR5, UR4, UR5, !UP2 ;  /* 0x0000000504057287 */ /* 0x000fd8000d000000 */
.L_x_842:
[----:B------:R-:W0:Y:S01]  /*0a10*/  S2R R18, SR_TID.X ;  /* 0x0000000000127919 */ /* 0x000e220000002100 */
[----:B------:R-:W-:Y:S01]  /*0a20*/  ISETP.NE.AND P0, PT, R11, 0x2, PT ;  /* 0x000000020b00780c */ /* 0x000fe20003f05270 */
[----:B------:R-:W1:Y:S01]  /*0a30*/  S2UR UR10, SR_CgaCtaId ;  /* 0x00000000000a79c3 */ /* 0x000e620000008800 */
[----:B------:R-:W-:Y:S01]  /*0a40*/  BSSY.RECONVERGENT B0, `(.L_x_814) ;  /* 0x0000023000007945 */ /* 0x000fe20003800200 */
[----:B0-----:R-:W-:Y:S02]  /*0a50*/  VIADD R19, R18, UR15 ;  /* 0x0000000f12137c36 */ /* 0x001fe40008000000 */
[----:B------:R-:W-:-:S03]  /*0a60*/  IMAD.MOV.U32 R21, RZ, RZ, R18 ;  /* 0x000000ffff157224 */ /* 0x000fc600078e0012 */
[----:B------:R-:W-:-:S05]  /*0a70*/  IADD3 R20, PT, PT, R19, UR15, RZ ;  /* 0x0000000f13147c10 */ /* 0x000fca000fffe0ff */
[----:B-1-3--:R-:W-:Y:S05]  /*0a80*/  @!P0 BRA `(.L_x_815) ;  /* 0x0000000000788947 */ /* 0x00afea0003800000 */
        /* <DEDUP_REMOVED lines=15> */
[----:B------:R-:W-:Y:S02]  /*0b80*/  ISETP.NE.AND P0, PT, R11, RZ, PT ;  /* 0x000000ff0b00720c */ /* 0x000fe40003f05270 */
[----:B------:R-:W-:-:S11]  /*0b90*/  IADD3 R5, PT, PT, R7, UR15, RZ ;  /* 0x0000000f07057c10 */ /* 0x000fd6000fffe0ff */
[C---:B------:R-:W-:Y:S02]  /*0ba0*/  @P0 VIADD R7, R5.reuse, UR15 ;  /* 0x0000000f05070c36 */ /* 0x040fe40008000000 */
[----:B0-----:R-:W-:-:S04]  /*0bb0*/  IMAD.WIDE.U32 R4, R5, 0x4, R2 ;  /* 0x0000000405047825 */ /* 0x001fc800078e0002 */
[----:B------:R-:W-:Y:S02]  /*0bc0*/  @P0 IMAD.WIDE.U32 R2, R7, 0x4, R2 ;  /* 0x0000000407020825 */ /* 0x000fe400078e0002 */
[----:B------:R-:W2:Y:S04]  /*0bd0*/  LDG.E R4, desc[UR12][R4.64] ;  /* 0x0000000c04047981 */ /* 0x000ea8000c1e1900 */
[----:B------:R-:W3:Y:S01]  /*0be0*/  @P0 LDG.E R2, desc[UR12][R2.64] ;  /* 0x0000000c02020981 */ /* 0x000ee2000c1e1900 */
[----:B------:R-:W-:Y:S01]  /*0bf0*/  IMAD.U32 R6, RZ, RZ, UR15 ;  /* 0x0000000fff067e24 */ /* 0x000fe2000f8e00ff */
[----:B------:R-:W-:-:S04]  /*0c00*/  MOV R21, R20 ;  /* 0x0000001400157202 */ /* 0x000fc80000000f00 */
[----:B------:R-:W-:-:S05]  /*0c10*/  LEA R9, R6, R9, 0x2 ;  /* 0x0000000906097211 */ /* 0x000fca00078e10ff */
[----:B------:R-:W-:Y:S02]  /*0c20*/  @P0 IMAD R7, R6, 0x4, R9 ;  /* 0x0000000406070824 */ /* 0x000fe400078e0209 */
[----:B------:R-:W-:-:S04]  /*0c30*/  VIADD R6, R20, UR15 ;  /* 0x0000000f14067c36 */ /* 0x000fc80008000000 */
[----:B------:R-:W-:Y:S01]  /*0c40*/  @P0 IMAD.MOV.U32 R21, RZ, RZ, R6 ;  /* 0x000000ffff150224 */ /* 0x000fe200078e0006 */
[----:B--2---:R1:W-:Y:S04]  /*0c50*/  STS [R9], R4 ;  /* 0x0000000409007388 */ /* 0x0043e80000000800 */
[----:B---3--:R1:W-:Y:S02]  /*0c60*/  @P0 STS [R7], R2 ;  /* 0x0000000207000388 */ /* 0x0083e40000000800 */
.L_x_815:
[----:B------:R-:W-:Y:S05]  /*0c70*/  BSYNC.RECONVERGENT B0 ;  /* 0x0000000000007941 */ /* 0x000fea0003800200 */
.L_x_814:
[----:B------:R-:W0:Y:S01]  /*0c80*/  LDCU UR11, c[0x0][0x388] ;  /* 0x00007100ff0b77ac */ /* 0x000e220008000800 */
[----:B-1----:R-:W1:Y:S01]  /*0c90*/  LDC.64 R2, c[0x0][0x390] ;  /* 0x0000e400ff027b82 */ /* 0x002e620000000a00 */
[----:B------:R-:W-:Y:S01]  /*0ca0*/  VIADD R27, R21, UR14 ;  /* 0x0000000e151b7c36 */ /* 0x000fe20008000000 */
[----:B------:R-:W-:Y:S01]  /*0cb0*/  BSSY.RECONVERGENT B0, `(.L_x_816) ;  /* 0x000002a000007945 */ /* 0x000fe20003800200 */
[----:B------:R-:W-:Y:S01]  /*0cc0*/  UMOV UR4, 0x400 ;  /* 0x0000040000047882 */ /* 0x000fe20000000000 */
[----:B------:R-:W-:Y:S01]  /*0cd0*/  IMAD.U32 R6, RZ, RZ, UR15 ;  /* 0x0000000fff067e24 */ /* 0x000fe2000f8e00ff */
[----:B------:R-:W-:-:S04]  /*0ce0*/  UIADD3 UR9, UPT, UPT, UR4, 0x80, URZ ;  /* 0x0000008004097890 */ /* 0x000fc8000fffe0ff */
[----:B------:R-:W-:-:S06]  /*0cf0*/  ULEA UR9, UR10, UR9, 0x18 ;  /* 0x000000090a097291 */ /* 0x000fcc000f8ec0ff */
[----:B------:R-:W-:Y:S02]  /*0d00*/  LEA R22, R21, UR9, 0x2 ;  /* 0x0000000915167c11 */ /* 0x000fe4000f8e10ff */
[----:B0-----:R-:W-:-:S05]  /*0d10*/  MOV R4, UR11 ;  /* 0x0000000b00047c02 */ /* 0x001fca0008000f00 */
[----:B------:R-:W-:Y:S02]  /*0d20*/  IMAD R27, R4, UR6, R27 ;  /* 0x00000006041b7c24 */ /* 0x000fe4000f8e021b */
[----:B------:R-:W-:Y:S02]  /*0d30*/  IMAD.U32 R4, RZ, RZ, UR15 ;  /* 0x0000000fff047e24 */ /* 0x000fe4000f8e00ff */
[----:B------:R-:W-:Y:S02]  /*0d40*/  IMAD R25, R6, 0x3, R27 ;  /* 0x0000000306197824 */ /* 0x000fe400078e021b */
[----:B------:R-:W-:Y:S01]  /*0d50*/  VIADD R23, R27, UR15 ;  /* 0x0000000f1b177c36 */ /* 0x000fe20008000000 */
[----:B------:R-:W-:-:S07]  /*0d60*/  LEA R29, R4, R27, 0x1 ;  /* 0x0000001b041d7211 */ /* 0x000fce00078e08ff */
.L_x_817:
[----:B-1----:R-:W-:-:S04]  /*0d70*/  IMAD.WIDE.U32 R8, R27, 0x4, R2 ;  /* 0x000000041b087825 */ /* 0x002fc800078e0002 */
[--C-:B--2---:R-:W-:Y:S02]  /*0d80*/  IMAD.WIDE.U32 R4, R23, 0x4, R2.reuse ;  /* 0x0000000417047825 */ /* 0x104fe400078e0002 */
[----:B------:R0:W2:Y:S02]  /*0d90*/  LDG.E R9, desc[UR12][R8.64] ;  /* 0x0000000c08097981 */ /* 0x0000a4000c1e1900 */
[--C-:B------:R-:W-:Y:S02]  /*0da0*/  IMAD.WIDE.U32 R6, R29, 0x4, R2.reuse ;  /* 0x000000041d067825 */ /* 0x100fe400078e0002 */
[----:B------:R1:W3:Y:S02]  /*0db0*/  LDG.E R4, desc[UR12][R4.64] ;  /* 0x0000000c04047981 */ /* 0x0002e4000c1e1900 */
[----:B------:R-:W-:Y:S02]  /*0dc0*/  IMAD.WIDE.U32 R16, R25, 0x4, R2 ;  /* 0x0000000419107825 */ /* 0x000fe400078e0002 */
[----:B------:R4:W5:Y:S04]  /*0dd0*/  LDG.E R6, desc[UR12][R6.64] ;  /* 0x0000000c06067981 */ /* 0x000968000c1e1900 */
[----:B------:R-:W5:Y:S01]  /*0de0*/  LDG.E R16, desc[UR12][R16.64] ;  /* 0x0000000c10107981 */ /* 0x000f62000c1e1900 */
[----:B------:R-:W-:Y:S01]  /*0df0*/  IMAD.U32 R24, RZ, RZ, UR15 ;  /* 0x0000000fff187e24 */ /* 0x000fe2000f8e00ff */
[----:B------:R-:W-:Y:S01]  /*0e00*/  MOV R26, UR15 ;  /* 0x0000000f001a7c02 */ /* 0x000fe20008000f00 */
[----:B------:R-:W-:-:S02]  /*0e10*/  IMAD.U32 R28, RZ, RZ, UR15 ;  /* 0x0000000fff1c7e24 */ /* 0x000fc4000f8e00ff */
[--C-:B------:R-:W-:Y:S01]  /*0e20*/  IMAD R24, R24, 0x4, R22.reuse ;  /* 0x0000000418187824 */ /* 0x100fe200078e0216 */
[----:B------:R-:W-:Y:S01]  /*0e30*/  LEA R26, R26, R22, 0x3 ;  /* 0x000000161a1a7211 */ /* 0x000fe200078e18ff */
[----:B------:R-:W-:Y:S02]  /*0e40*/  IMAD R28, R28, 0xc, R22 ;  /* 0x0000000c1c1c7824 */ /* 0x000fe400078e0216 */
[----:B0-----:R-:W-:-:S05]  /*0e50*/  IMAD.U32 R8, RZ, RZ, UR15 ;  /* 0x0000000fff087e24 */ /* 0x001fca000f8e00ff */
[----:B------:R-:W-:-:S04]  /*0e60*/  LEA R21, R8, R21, 0x2 ;  /* 0x0000001508157211 */ /* 0x000fc800078e10ff */
[----:B------:R-:W-:Y:S01]  /*0e70*/  ISETP.GE.U32.AND P0, PT, R21, 0x400, PT ;  /* 0x000004001500780c */ /* 0x000fe20003f06070 */
[----:B-1----:R-:W-:Y:S02]  /*0e80*/  IMAD.U32 R5, RZ, RZ, UR15 ;  /* 0x0000000fff057e24 */ /* 0x002fe4000f8e00ff */
[----:B----4-:R-:W-:Y:S02]  /*0e90*/  IMAD.U32 R7, RZ, RZ, UR15 ;  /* 0x0000000fff077e24 */ /* 0x010fe4000f8e00ff */
[----:B------:R-:W-:Y:S02]  /*0ea0*/  IMAD R23, R5, 0x4, R23 ;  /* 0x0000000405177824 */ /* 0x000fe400078e0217 */
[----:B------:R-:W-:Y:S02]  /*0eb0*/  IMAD R29, R8, 0x4, R29 ;  /* 0x00000004081d7824 */ /* 0x000fe400078e021d */
[----:B------:R-:W-:Y:S01]  /*0ec0*/  IMAD R25, R7, 0x4, R25 ;  /* 0x0000000407197824 */ /* 0x000fe200078e0219 */
[----:B--2---:R0:W-:Y:S04]  /*0ed0*/  STS [R22], R9 ;  /* 0x0000000916007388 */ /* 0x0041e80000000800 */
[----:B---3--:R2:W-:Y:S04]  /*0ee0*/  STS [R24], R4 ;  /* 0x0000000418007388 */ /* 0x0085e80000000800 */
[----:B-----5:R2:W-:Y:S04]  /*0ef0*/  STS [R26], R6 ;  /* 0x000000061a007388 */ /* 0x0205e80000000800 */
[----:B------:R2:W-:Y:S01]  /*0f00*/  STS [R28], R16 ;  /* 0x000000101c007388 */ /* 0x0005e20000000800 */
[----:B0-----:R-:W-:Y:S01]  /*0f10*/  MOV R9, UR15 ;  /* 0x0000000f00097c02 */ /* 0x001fe20008000f00 */
[----:B------:R-:W-:-:S03]  /*0f20*/  IMAD R22, R5, 0x10, R22 ;  /* 0x0000001005167824 */ /* 0x000fc600078e0216 */
[----:B------:R-:W-:Y:S01]  /*0f30*/  LEA R27, R9, R27, 0x2 ;  /* 0x0000001b091b7211 */ /* 0x000fe200078e10ff */
[----:B------:R-:W-:Y:S06]  /*0f40*/  @!P0 BRA `(.L_x_817) ;  /* 0xfffffffc00888947 */ /* 0x000fec000383ffff */
[----:B------:R-:W-:Y:S05]  /*0f50*/  BSYNC.RECONVERGENT B0 ;  /* 0x0000000000007941 */ /* 0x000fea0003800200 */
.L_x_816:
        /* <DEDUP_REMOVED lines=14> */
[----:B------:R-:W-:Y:S01]  /*1040*/  IMAD.U32 R2, RZ, RZ, UR15 ;  /* 0x0000000fff027e24 */ /* 0x000fe2000f8e00ff */
[----:B------:R-:W-:Y:S01]  /*1050*/  ISETP.NE.AND P0, PT, R11, RZ, PT ;  /* 0x000000ff0b00720c */ /* 0x000fe20003f05270 */
[----:B--2---:R-:W-:Y:S02]  /*1060*/  IMAD.U32 R4, RZ, RZ, UR15 ;  /* 0x0000000fff047e24 */ /* 0x004fe4000f8e00ff */
[----:B------:R-:W-:Y:S01]  /*1070*/  VIADD R5, R20, UR15 ;  /* 0x0000000f14057c36 */ /* 0x000fe20008000000 */
[----:B0-----:R-:W-:Y:S02]  /*1080*/  LEA R3, R2, R3, 0x2 ;  /* 0x0000000302037211 */ /* 0x001fe400078e10ff */
[----:B------:R-:W-:-:S03]  /*1090*/  MOV R2, R20 ;  /* 0x0000001400027202 */ /* 0x000fc60000000f00 */
[----:B------:R-:W-:Y:S01]  /*10a0*/  IMAD R4, R4, 0x4, R3 ;  /* 0x0000000404047824 */ /* 0x000fe200078e0203 */
[----:B------:R1:W-:Y:S03]  /*10b0*/  STS [R3], RZ ;  /* 0x000000ff03007388 */ /* 0x0003e60000000800 */
[----:B------:R-:W-:Y:S01]  /*10c0*/  @P0 IMAD.MOV.U32 R2, RZ, RZ, R5 ;  /* 0x000000ffff020224 */ /* 0x000fe200078e0005 */
[----:B------:R1:W-:Y:S06]  /*10d0*/  @P0 STS [R4], RZ ;  /* 0x000000ff04000388 */ /* 0x0003ec0000000800 */
.L_x_819:
[----:B------:R-:W-:Y:S05]  /*10e0*/  BSYNC.RECONVERGENT B0 ;  /* 0x0000000000007941 */ /* 0x000fea0003800200 */
.L_x_818:
[----:B------:R-:W-:Y:S01]  /*10f0*/  BSSY.RECONVERGENT B0, `(.L_x_820) ;  /* 0x0000012000007945 */ /* 0x000fe20003800200 */
[----:B------:R-:W-:-:S04]  /*1100*/  UIADD3 UR4, UPT, UPT, UR4, 0x1080, URZ ;  /* 0x0000108004047890 */ /* 0x000fc8000fffe0ff */
[----:B------:R-:W-:-:S12]  /*1110*/  ULEA UR4, UR10, UR4, 0x18 ;  /* 0x000000040a047291 */ /* 0x000fd8000f8ec0ff */
.L_x_821:
[----:B01----:R-:W-:Y:S01]  /*1120*/  LEA R3, R2, UR4, 0x2 ;  /* 0x0000000402037c11 */ /* 0x003fe2000f8e10ff */
[----:B--2---:R-:W-:Y:S01]  /*1130*/  IMAD.U32 R4, RZ, RZ, UR15 ;  /* 0x0000000fff047e24 */ /* 0x004fe2000f8e00ff */
[----:B------:R-:W-:Y:S01]  /*1140*/  MOV R5, UR15 ;  /* 0x0000000f00057c02 */ /* 0x000fe20008000f00 */
[----:B------:R-:W-:Y:S02]  /*1150*/  IMAD.U32 R6, RZ, RZ, UR15 ;  /* 0x0000000fff067e24 */ /* 0x000fe4000f8e00ff */
[----:B------:R-:W-:Y:S01]  /*1160*/  IMAD R4, R4, 0x4, R3 ;  /* 0x0000000404047824 */ /* 0x000fe200078e0203 */
[----:B------:R3:W-:Y:S01]  /*1170*/  STS [R3], RZ ;  /* 0x000000ff03007388 */ /* 0x0007e20000000800 */
[----:B------:R-:W-:-:S03]  /*1180*/  IMAD.U32 R7, RZ, RZ, UR15 ;  /* 0x0000000fff077e24 */ /* 0x000fc6000f8e00ff */
[----:B------:R-:W-:Y:S01]  /*1190*/  LEA R5, R5, R4, 0x2 ;  /* 0x0000000405057211 */ /* 0x000fe200078e10ff */
[----:B------:R3:W-:Y:S01]  /*11a0*/  STS [R4], RZ ;  /* 0x000000ff04007388 */ /* 0x0007e20000000800 */
[----:B------:R-:W-:-:S03]  /*11b0*/  LEA R2, R7, R2, 0x2 ;  /* 0x0000000207027211 */ /* 0x000fc600078e10ff */
[----:B------:R-:W-:Y:S01]  /*11c0*/  IMAD R6, R6, 0x4, R5 ;  /* 0x0000000406067824 */ /* 0x000fe200078e0205 */
[----:B------:R3:W-:Y:S01]  /*11d0*/  STS [R5], RZ ;  /* 0x000000ff05007388 */ /* 0x0007e20000000800 */
[----:B------:R-:W-:-:S03]  /*11e0*/  ISETP.GE.U32.AND P0, PT, R2, 0x400, PT ;  /* 0x000004000200780c */ /* 0x000fc60003f06070 */
[----:B------:R3:W-:Y:S10]  /*11f0*/  STS [R6], RZ ;  /* 0x000000ff06007388 */ /* 0x0007f40000000800 */
[----:B---3--:R-:W-:Y:S05]  /*1200*/  @!P0 BRA `(.L_x_821) ;  /* 0xfffffffc00c48947 */ /* 0x008fea000383ffff */
[----:B------:R-:W-:Y:S05]  /*1210*/  BSYNC.RECONVERGENT B0 ;  /* 0x0000000000007941 */ /* 0x000fea0003800200 */
.L_x_820:
[----:B------:R-:W-:-:S05]  /*1220*/  IMAD.U32 R2, RZ, RZ, UR17 ;  /* 0x00000011ff027e24 */ /* 0x000fca000f8e00ff */
[----:B------:R-:W-:-:S13]  /*1230*/  ISETP.GE.AND P0, PT, R2, 0x1, PT ;  /* 0x000000010200780c */ /* 0x000fda0003f06270 */
[----:B------:R-:W-:Y:S05]  /*1240*/  @!P0 BRA `(.L_x_822) ;  /* 0x0000000800648947 */ /* 0x000fea0003800000 */
[----:B------:R-:W0:Y:S01]  /*1250*/  LDC R21, c[0x0][0x3ac] ;  /* 0x0000eb00ff157b82 */ /* 0x000e220000000800 */
[----:B------:R-:W-:-:S04]  /*1260*/  LOP3.LUT R18, R18, 0x1f, RZ, 0xc0, !PT ;  /* 0x0000001f12127812 */ /* 0x000fc800078ec0ff */
[----:B------:R-:W-:Y:S02]  /*1270*/  IABS R8, R18 ;  /* 0x0000001200087213 */ /* 0x000fe40000000000 */
[----:B------:R-:W-:Y:S01]  /*1280*/  ISETP.GE.AND P2, PT, R18, RZ, PT ;  /* 0x000000ff1200720c */ /* 0x000fe20003f46270 */
[----:B------:R-:W1:Y:S01]  /*1290*/  LDC R19, c[0x0][0x3ac] ;  /* 0x0000eb00ff137b82 */ /* 0x000e620000000800 */
[----:B0-----:R-:W-:-:S04]  /*12a0*/  VIMNMX R21, PT, PT, R21, 0x20, PT ;  /* 0x0000002015157848 */ /* 0x001fc80003fe0100 */
[----:B------:R-:W-:-:S04]  /*12b0*/  IABS R5, R21 ;  /* 0x0000001500057213 */ /* 0x000fc80000000000 */
[----:B------:R-:W0:Y:S08]  /*12c0*/  I2F.RP R4, R5 ;  /* 0x0000000500047306 */ /* 0x000e300000209400 */
[----:B0-----:R-:W0:Y:S02]  /*12d0*/  MUFU.RCP R4, R4 ;  /* 0x0000000400047308 */ /* 0x001e240000001000 */
[----:B0-----:R-:W-:-:S06]  /*12e0*/  VIADD R2, R4, 0xffffffe ;  /* 0x0ffffffe04027836 */ /* 0x001fcc0000000000 */
[----:B------:R0:W2:Y:S02]  /*12f0*/  F2I.FTZ.U32.TRUNC.NTZ R3, R2 ;  /* 0x0000000200037305 */ /* 0x0000a4000021f000 */
[----:B0-----:R-:W-:Y:S01]  /*1300*/  IMAD.MOV.U32 R2, RZ, RZ, RZ ;  /* 0x000000ffff027224 */ /* 0x001fe200078e00ff */
[----:B--2---:R-:W-:-:S05]  /*1310*/  IADD3 R6, PT, PT, RZ, -R3, RZ ;  /* 0x80000003ff067210 */ /* 0x004fca0007ffe0ff */
[----:B------:R-:W-:Y:S01]  /*1320*/  IMAD R7, R6, R5, RZ ;  /* 0x0000000506077224 */ /* 0x000fe200078e02ff */
[----:B------:R-:W-:-:S03]  /*1330*/  IABS R6, R21 ;  /* 0x0000001500067213 */ /* 0x000fc60000000000 */
        /* <DEDUP_REMOVED lines=9> */
[----:B------:R-:W-:Y:S01]  /*13d0*/  @!P2 IMAD.MOV R8, RZ, RZ, -R8 ;  /* 0x000000ffff08a224 */ /* 0x000fe200078e0a08 */
[----:B------:R-:W-:-:S04]  /*13e0*/  @!P0 LOP3.LUT R8, RZ, R21, RZ, 0x33, !PT ;  /* 0x00000015ff088212 */ /* 0x000fc800078e33ff */
[C---:B------:R-:W-:Y:S01]  /*13f0*/  IADD3 R2, PT, PT, R8.reuse, 0x1, RZ ;  /* 0x0000000108027810 */ /* 0x040fe20007ffe0ff */
[C---:B------:R-:W-:Y:S01]  /*1400*/  VIADD R6, R8.reuse, 0x2 ;  /* 0x0000000208067836 */ /* 0x040fe20000000000 */
[CC--:B-1----:R-:W-:Y:S01]  /*1410*/  ISETP.GE.AND P3, PT, R8.reuse, R19.reuse, PT ;  /* 0x000000130800720c */ /* 0x0c2fe20003f66270 */
[----:B------:R-:W-:Y:S01]  /*1420*/  VIADD R4, R8, 0x3 ;  /* 0x0000000308047836 */ /* 0x000fe20000000000 */
[-C--:B------:R-:W-:Y:S02]  /*1430*/  ISETP.GE.AND P0, PT, R2, R19.reuse, PT ;  /* 0x000000130200720c */ /* 0x080fe40003f06270 */
[-C--:B------:R-:W-:Y:S02]  /*1440*/  ISETP.GE.AND P1, PT, R6, R19.reuse, PT ;  /* 0x000000130600720c */ /* 0x080fe40003f26270 */
[----:B------:R-:W-:Y:S02]  /*1450*/  ISETP.GE.AND P2, PT, R4, R19, PT ;  /* 0x000000130400720c */ /* 0x000fe40003f46270 */
[----:B------:R-:W-:-:S02]  /*1460*/  SEL R3, R19, RZ, P1 ;  /* 0x000000ff13037207 */ /* 0x000fc40000800000 */
[C---:B------:R-:W-:Y:S02]  /*1470*/  SEL R7, R19.reuse, RZ, P0 ;  /* 0x000000ff13077207 */ /* 0x040fe40000000000 */
[-C--:B------:R-:W-:Y:S02]  /*1480*/  ISETP.GE.AND P0, PT, R2, R21.reuse, PT ;  /* 0x000000150200720c */ /* 0x080fe40003f06270 */
[CC--:B------:R-:W-:Y:S01]  /*1490*/  ISETP.GE.AND P1, PT, R6.reuse, R21.reuse, PT ;  /* 0x000000150600720c */ /* 0x0c0fe20003f26270 */
[----:B------:R-:W-:Y:S01]  /*14a0*/  IMAD.IADD R6, R6, 0x1, -R3 ;  /* 0x0000000106067824 */ /* 0x000fe200078e0a03 */
[----:B------:R-:W-:Y:S02]  /*14b0*/  SEL R5, R19, RZ, P2 ;  /* 0x000000ff13057207 */ /* 0x000fe40001000000 */
[----:B------:R-:W-:Y:S02]  /*14c0*/  ISETP.GE.AND P2, PT, R4, R21, PT ;  /* 0x000000150400720c */ /* 0x000fe40003f46270 */
[----:B------:R-:W-:Y:S01]  /*14d0*/  IADD3 R7, PT, PT, R2, -R7, RZ ;  /* 0x8000000702077210 */ /* 0x000fe20007ffe0ff */
[----:B------:R-:W-:Y:S01]  /*14e0*/  IMAD.IADD R4, R4, 0x1, -R5 ;  /* 0x0000000104047824 */ /* 0x000fe200078e0a05 */
[C---:B------:R-:W-:Y:S01]  /*14f0*/  SEL R3, R21.reuse, RZ, P0 ;  /* 0x000000ff15037207 */ /* 0x040fe20000000000 */
[----:B------:R-:W-:Y:S01]  /*1500*/  HFMA2 R5, -RZ, RZ, 0, 0 ;  /* 0x00000000ff057431 */ /* 0x000fe200000001ff */
[----:B------:R-:W-:-:S02]  /*1510*/  SEL R2, R21, RZ, P1 ;  /* 0x000000ff15027207 */ /* 0x000fc40000800000 */
[----:B------:R-:W-:Y:S01]  /*1520*/  SEL R19, R19, RZ, P3 ;  /* 0x000000ff13137207 */ /* 0x000fe20001800000 */
[C---:B------:R-:W-:Y:S01]  /*1530*/  IMAD.IADD R18, R8.reuse, 0x1, -R3 ;  /* 0x0000000108127824 */ /* 0x040fe200078e0a03 */
[----:B------:R-:W-:Y:S02]  /*1540*/  SEL R21, R21, RZ, P2 ;  /* 0x000000ff15157207 */ /* 0x000fe40001000000 */
[C---:B------:R-:W-:Y:S01]  /*1550*/  IADD3 R17, PT, PT, R8.reuse, -R2, RZ ;  /* 0x8000000208117210 */ /* 0x040fe20007ffe0ff */
[C---:B------:R-:W-:Y:S02]  /*1560*/  IMAD.IADD R19, R8.reuse, 0x1, -R19 ;  /* 0x0000000108137824 */ /* 0x040fe400078e0a13 */
[----:B------:R-:W-:-:S07]  /*1570*/  IMAD.IADD R16, R8, 0x1, -R21 ;  /* 0x0000000108107824 */ /* 0x000fce00078e0a15 */
.L_x_837:
[----:B0-----:R-:W0:Y:S01]  /*1580*/  LDC R20, c[0x0][0x3ac] ;  /* 0x0000eb00ff147b82 */ /* 0x001e220000000800 */
[----:B------:R-:W-:Y:S01]  /*1590*/  IMAD.IADD R9, R10, 0x1, R5 ;  /* 0x000000010a097824 */ /* 0x000fe200078e0205 */
[----:B-1----:R-:W1:Y:S01]  /*15a0*/  LDCU UR4, c[0x0][0x3a8] ;  /* 0x00007500ff0477ac */ /* 0x002e620008000800 */
[----:B------:R-:W-:-:S05]  /*15b0*/  VIADD R5, R5, UR18 ;  /* 0x0000001205057c36 */ /* 0x000fca0008000000 */
[----:B------:R-:W-:Y:S02]  /*15c0*/  ISETP.GE.AND P3, PT, R5, UR17, PT ;  /* 0x0000001105007c0c */ /* 0x000fe4000bf66270 */
[----:B-1----:R-:W-:Y:S02]  /*15d0*/  ISETP.GE.AND P4, PT, R0, UR4, PT ;  /* 0x0000000400007c0c */ /* 0x002fe4000bf86270 */
[C---:B0-----:R-:W-:Y:S02]  /*15e0*/  ISETP.GE.AND P0, PT, R20.reuse, 0x1, PT ;  /* 0x000000011400780c */ /* 0x041fe40003f06270 */
[C---:B------:R-:W-:Y:S02]  /*15f0*/  ISETP.GE.AND P1, PT, R20.reuse, 0x3, PT ;  /* 0x000000031400780c */ /* 0x040fe40003f26270 */
[----:B------:R-:W-:-:S09]  /*1600*/  ISETP.GE.AND P2, PT, R20, 0x4, PT ;  /* 0x000000041400780c */ /* 0x000fd20003f46270 */
[----:B----4-:R-:W0:Y:S01]  /*1610*/  @P0 S2R R24, SR_CgaCtaId ;  /* 0x0000000000180919 */ /* 0x010e220000008800 */
[----:B------:R-:W-:-:S04]  /*1620*/  @P0 MOV R22, 0x400 ;  /* 0x0000040000160802 */ /* 0x000fc80000000f00 */
[----:B------:R-:W-:Y:S01]  /*1630*/  @P0 IADD3 R23, PT, PT, R22, 0x80, RZ ;  /* 0x0000008016170810 */ /* 0x000fe20007ffe0ff */
[----:B------:R-:W-:-:S03]  /*1640*/  IMAD R22, R9, R20, R8 ;  /* 0x0000001409167224 */ /* 0x000fc600078e0208 */
[----:B0-----:R-:W-:-:S05]  /*1650*/  @P0 LEA R23, R24, R23, 0x18 ;  /* 0x0000001718170211 */ /* 0x001fca00078ec0ff */
[----:B------:R-:W-:-:S05]  /*1660*/  @P0 IMAD R23, R22, 0x4, R23 ;  /* 0x0000000416170824 */ /* 0x000fca00078e0217 */
[----:B------:R0:W1:Y:S01]  /*1670*/  @P0 LDS R13, [R23] ;  /* 0x00000000170d0984 */ /* 0x0000620000000800 */
[----:B------:R-:W-:-:S13]  /*1680*/  ISETP.GE.AND P0, PT, R20, 0x2, PT ;  /* 0x000000021400780c */ /* 0x000fda0003f06270 */
[----:B0-23--:R-:W-:Y:S05]  /*1690*/  @!P0 BRA `(.L_x_823) ;  /* 0x00000000001c8947 */ /* 0x00dfea0003800000 */
[----:B------:R-:W0:Y:S01]  /*16a0*/  S2UR UR9, SR_CgaCtaId ;  /* 0x00000000000979c3 */ /* 0x000e220000008800 */
[----:B------:R-:W-:Y:S01]  /*16b0*/  UMOV UR4, 0x400 ;  /* 0x0000040000047882 */ /* 0x000fe20000000000 */
[----:B------:R-:W-:Y:S01]  /*16c0*/  IADD3 R14, PT, PT, -R3, R22, RZ ;  /* 0x00000016030e7210 */ /* 0x000fe20007ffe1ff */
[----:B------:R-:W-:-:S04]  /*16d0*/  UIADD3 UR4, UPT, UPT, UR4, 0x80, URZ ;  /* 0x0000008004047890 */ /* 0x000fc8000fffe0ff */
[----:B0-----:R-:W-:-:S06]  /*16e0*/  ULEA UR4, UR9, UR4, 0x18 ;  /* 0x0000000409047291 */ /* 0x001fcc000f8ec0ff */
[----:B------:R-:W-:-:S06]  /*16f0*/  LEA R14, R14, UR4, 0x2 ;  /* 0x000000040e0e7c11 */ /* 0x000fcc000f8e10ff */
[----:B------:R-:W0:Y:S02]  /*1700*/  LDS R14, [R14+0x4] ;  /* 0x000004000e0e7984 */ /* 0x000e240000000800 */
.L_x_823:
        /* <DEDUP_REMOVED lines=8> */
.L_x_824:
        /* <DEDUP_REMOVED lines=8> */
.L_x_825:
[----:B------:R-:W-:Y:S04]  /*1810*/  BSSY B0, `(.L_x_826) ;  /* 0x000003b000007945 */ /* 0x000fe80003800000 */
[----:B------:R-:W-:Y:S05]  /*1820*/  @P4 BRA `(.L_x_827) ;  /* 0x0000000000e44947 */ /* 0x000fea0003800000 */
[----:B------:R-:W4:Y:S01]  /*1830*/  S2R R22, SR_CgaCtaId ;  /* 0x0000000000167919 */ /* 0x000f220000008800 */
[----:B------:R-:W-:Y:S02]  /*1840*/  MOV R23, 0x400 ;  /* 0x0000040000177802 */ /* 0x000fe40000000f00 */
[----:B------:R-:W-:Y:S01]  /*1850*/  ISETP.GT.U32.AND P4, PT, R20, 0x20, PT ;  /* 0x000000201400780c */ /* 0x000fe20003f84070 */
[----:B------:R-:W-:Y:S01]  /*1860*/  IMAD.MOV.U32 R20, RZ, RZ, R0 ;  /* 0x000000ffff147224 */ /* 0x000fe200078e0000 */
[----:B------:R-:W-:Y:S02]  /*1870*/  IADD3 R25, PT, PT, R23, 0x1080, RZ ;  /* 0x0000108017197810 */ /* 0x000fe40007ffe0ff */
[C---:B----4-:R-:W-:Y:S02]  /*1880*/  LEA R23, R22.reuse, R23, 0x18 ;  /* 0x0000001716177211 */ /* 0x050fe400078ec0ff */
[----:B------:R-:W-:-:S07]  /*1890*/  LEA R22, R22, R25, 0x18 ;  /* 0x0000001916167211 */ /* 0x000fce00078ec0ff */
.L_x_836:
[----:B----4-:R-:W-:-:S04]  /*18a0*/  IMAD R27, R20, 0x14, R23 ;  /* 0x00000014141b7824 */ /* 0x010fc800078e0217 */
[----:B------:R-:W-:-:S06]  /*18b0*/  IMAD R24, R8, 0x4, R27 ;  /* 0x0000000408187824 */ /* 0x000fcc00078e021b */
[----:B------:R-:W4:Y:S01]  /*18c0*/  LDS R24, [R24] ;  /* 0x0000000018187984 */ /* 0x000f220000000800 */
[----:B------:R-:W-:Y:S05]  /*18d0*/  @P4 BRA `(.L_x_828) ;  /* 0x0000000000604947 */ /* 0x000fea0003800000 */
[----:B------:R-:W-:-:S03]  /*18e0*/  UMOV UR4, 0xffffffff ;  /* 0xffffffff00047882 */ /* 0x000fc60000000000 */
[----:B------:R-:W-:Y:S05]  /*18f0*/  BRA.DIV UR4, `(.L_x_829) ;  /* 0x0000001204a07947 */ /* 0x000fea000b800000 */
[----:B------:R-:W-:-:S06]  /*1900*/  MOV R26, UR7 ;  /* 0x00000007001a7c02 */ /* 0x000fcc0008000f00 */
[----:B----4-:R4:W0:Y:S02]  /*1910*/  SHFL.IDX PT, R26, R24, R19, R26 ;  /* 0x00000013181a7389 */ /* 0x01082400000e001a */
.L_x_845:
[----:B01----:R-:W-:Y:S01]  /*1920*/  IMAD R25, R13, R26, RZ ;  /* 0x0000001a0d197224 */ /* 0x003fe200078e02ff */
[----:B------:R-:W-:Y:S06]  /*1930*/  @!P0 BRA `(.L_x_830) ;  /* 0x0000000000148947 */ /* 0x000fec0003800000 */
[----:B------:R-:W-:-:S03]  /*1940*/  UMOV UR4, 0xffffffff ;  /* 0xffffffff00047882 */ /* 0x000fc60000000000 */
[----:B------:R-:W-:Y:S05]  /*1950*/  BRA.DIV UR4, `(.L_x_831) ;  /* 0x0000001204b07947 */ /* 0x000fea000b800000 */
[----:B------:R-:W-:-:S06]  /*1960*/  IMAD.U32 R26, RZ, RZ, UR7 ;  /* 0x00000007ff1a7e24 */ /* 0x000fcc000f8e00ff */
[----:B------:R0:W1:Y:S02]  /*1970*/  SHFL.IDX PT, R26, R24, R7, R26 ;  /* 0x00000007181a7389 */ /* 0x00006400000e001a */
.L_x_848:
[----:B-1----:R-:W-:-:S07]  /*1980*/  IMAD R25, R14, R26, R25 ;  /* 0x0000001a0e197224 */ /* 0x002fce00078e0219 */
.L_x_830:
[----:B------:R-:W-:Y:S05]  /*1990*/  @!P1 BRA `(.L_x_832) ;  /* 0x0000000000149947 */ /* 0x000fea0003800000 */
[----:B------:R-:W-:-:S03]  /*19a0*/  UMOV UR4, 0xffffffff ;  /* 0xffffffff00047882 */ /* 0x000fc60000000000 */
[----:B------:R-:W-:Y:S05]  /*19b0*/  BRA.DIV UR4, `(.L_x_833) ;  /* 0x0000001204c07947 */ /* 0x000fea000b800000 */
[----:B------:R-:W-:-:S05]  /*19c0*/  IMAD.U32 R27, RZ, RZ, UR7 ;  /* 0x00000007ff1b7e24 */ /* 0x000fca000f8e00ff */
[----:B------:R1:W0:Y:S02]  /*19d0*/  SHFL.IDX PT, R26, R24, R6, R27 ;  /* 0x00000006181a7389 */ /* 0x00022400000e001b */
.L_x_851:
[----:B0-2---:R-:W-:-:S07]  /*19e0*/  IMAD R25, R15, R26, R25 ;  /* 0x0000001a0f197224 */ /* 0x005fce00078e0219 */
.L_x_832:
[----:B------:R-:W-:Y:S05]  /*19f0*/  @!P2 BRA `(.L_x_834) ;  /* 0x00000000004ca947 */ /* 0x000fea0003800000 */
[----:B------:R-:W-:-:S03]  /*1a00*/  UMOV UR4, 0xffffffff ;  /* 0xffffffff00047882 */ /* 0x000fc60000000000 */
[----:B------:R-:W-:Y:S05]  /*1a10*/  BRA.DIV UR4, `(.L_x_835) ;  /* 0x0000001204d07947 */ /* 0x000fea000b800000 */
[----:B-1----:R-:W-:-:S05]  /*1a20*/  MOV R27, UR7 ;  /* 0x00000007001b7c02 */ /* 0x002fca0008000f00 */
[----:B0---4-:R0:W1:Y:S02]  /*1a30*/  SHFL.IDX PT, R24, R24, R4, R27 ;  /* 0x0000000418187389 */ /* 0x01106400000e001b */
.L_x_854:
[----:B-1-3--:R-:W-:Y:S01]  /*1a40*/  IMAD R25, R12, R24, R25 ;  /* 0x000000180c197224 */ /* 0x00afe200078e0219 */
[----:B------:R-:W-:Y:S06]  /*1a50*/  BRA `(.L_x_834) ;  /* 0x0000000000347947 */ /* 0x000fec0003800000 */
.L_x_828:
[----:B------:R-:W5:Y:S01]  /*1a60*/  LDCU UR4, c[0x0][0x3ac] ;  /* 0x00007580ff0477ac */ /* 0x000f620008000800 */
[----:B-1--4-:R-:W-:Y:S02]  /*1a70*/  IMAD R24, R13, R24, RZ ;  /* 0x000000180d187224 */ /* 0x012fe400078e02ff */
[----:B------:R-:W-:-:S06]  /*1a80*/  @P0 IMAD R26, R18, 0x4, R27 ;  /* 0x00000004121a0824 */ /* 0x000fcc00078e021b */
[----:B------:R-:W0:Y:S01]  /*1a90*/  @P0 LDS R26, [R26+0x4] ;  /* 0x000004001a1a0984 */ /* 0x000e220000000800 */
[----:B-----5:R-:W-:-:S04]  /*1aa0*/  ISETP.LT.AND P5, PT, RZ, UR4, PT ;  /* 0x00000004ff007c0c */ /* 0x020fc8000bfa1270 */
[----:B------:R-:W-:Y:S01]  /*1ab0*/  SEL R25, R24, RZ, P5 ;  /* 0x000000ff18197207 */ /* 0x000fe20002800000 */
[----:B------:R-:W-:Y:S01]  /*1ac0*/  @P1 IMAD R24, R17, 0x4, R27 ;  /* 0x0000000411181824 */ /* 0x000fe200078e021b */
[----:B------:R-:W-:-:S05]  /*1ad0*/  @P2 LEA R27, R16, R27, 0x2 ;  /* 0x0000001b101b2211 */ /* 0x000fca00078e10ff */
[----:B------:R-:W2:Y:S04]  /*1ae0*/  @P1 LDS R24, [R24+0x8] ;  /* 0x0000080018181984 */ /* 0x000ea80000000800 */
[----:B------:R-:W3:Y:S01]  /*1af0*/  @P2 LDS R27, [R27+0xc] ;  /* 0x00000c001b1b2984 */ /* 0x000ee20000000800 */
[----:B0-----:R-:W-:-:S04]  /*1b00*/  @P0 IMAD R25, R14, R26, R25 ;  /* 0x0000001a0e190224 */ /* 0x001fc800078e0219 */
[----:B--2---:R-:W-:-:S04]  /*1b10*/  @P1 IMAD R25, R15, R24, R25 ;  /* 0x000000180f191224 */ /* 0x004fc800078e0219 */
[----:B---3--:R-:W-:-:S07]  /*1b20*/  @P2 IMAD R25, R12, R27, R25 ;  /* 0x0000001b0c192224 */ /* 0x008fce00078e0219 */
.L_x_834:
[C---:B01----:R-:W-:Y:S01]  /*1b30*/  IMAD R27, R20.reuse, UR17, R9 ;  /* 0x00000011141b7c24 */ /* 0x043fe2000f8e0209 */
[----:B------:R-:W0:Y:S01]  /*1b40*/  LDCU UR4, c[0x0][0x3a8] ;  /* 0x00007500ff0477ac */ /* 0x000e220008000800 */
[----:B------:R-:W-:Y:S02]  /*1b50*/  IADD3 R20, PT, PT, R20, UR5, RZ ;  /* 0x0000000514147c10 */ /* 0x000fe4000fffe0ff */
[----:B------:R-:W-:-:S05]  /*1b60*/  IMAD R27, R27, 0x4, R22 ;  /* 0x000000041b1b7824 */ /* 0x000fca00078e0216 */
[----:B----4-:R-:W1:Y:S01]  /*1b70*/  LDS R24, [R27] ;  /* 0x000000001b187984 */ /* 0x010e620000000800 */
[----:B0-----:R-:W-:Y:S01]  /*1b80*/  ISETP.GE.AND P5, PT, R20, UR4, PT ;  /* 0x0000000414007c0c */ /* 0x001fe2000bfa6270 */
[----:B-1----:R-:W-:-:S05]  /*1b90*/  IMAD.IADD R24, R24, 0x1, R25 ;  /* 0x0000000118187824 */ /* 0x002fca00078e0219 */
[----:B------:R4:W-:Y:S07]  /*1ba0*/  STS [R27], R24 ;  /* 0x000000181b007388 */ /* 0x0009ee0000000800 */
[----:B------:R-:W-:Y:S05]  /*1bb0*/  @!P5 BRA `(.L_x_836) ;  /* 0xfffffffc0038d947 */ /* 0x000fea000383ffff */
.L_x_827:
[----:B------:R-:W-:Y:S05]  /*1bc0*/  BSYNC B0 ;  /* 0x0000000000007941 */ /* 0x000fea0003800000 */
.L_x_826:
[----:B------:R-:W-:Y:S05]  /*1bd0*/  @!P3 BRA `(.L_x_837) ;  /* 0xfffffff80068b947 */ /* 0x000fea000383ffff */
.L_x_822:
[----:B------:R-:W0:Y:S01]  /*1be0*/  S2R R23, SR_TID.X ;  /* 0x0000000000177919 */ /* 0x000e220000002100 */
[----:B------:R-:W-:Y:S05]  /*1bf0*/  WARPSYNC.ALL ;  /* 0x0000000000007948 */ /* 0x000fea0003800000 */
[----:B------:R-:W-:Y:S01]  /*1c00*/  ISETP.NE.AND P3, PT, R11, 0x2, PT ;  /* 0x000000020b00780c */ /* 0x000fe20003f65270 */
[----:B------:R-:W5:Y:S01]  /*1c10*/  LDC R4, c[0x0][0x3ac] ;  /* 0x0000eb00ff047b82 */ /* 0x000f620000000800 */
[----:B------:R-:W1:Y:S01]  /*1c20*/  LDCU UR4, c[0x0][0x384] ;  /* 0x00007080ff0477ac */ /* 0x000e620008000800 */
[----:B------:R-:W-:Y:S06]  /*1c30*/  BSSY.RECONVERGENT B0, `(.L_x_838) ;  /* 0x0000075000007945 */ /* 0x000fec0003800200 */
[----:B------:R-:W4:Y:S01]  /*1c40*/  LDC R17, c[0x0][0x388] ;  /* 0x0000e200ff117b82 */ /* 0x000f220000000800 */
[----:B-1----:R-:W-:Y:S01]  /*1c50*/  UIMAD UR4, UR6, UR4, UR8 ;  /* 0x00000004060472a4 */ /* 0x002fe2000f8e0208 */
[----:B-----5:R-:W-:-:S04]  /*1c60*/  IABS R5, R4 ;  /* 0x0000000400057213 */ /* 0x020fc80000000000 */
[----:B------:R-:W1:Y:S01]  /*1c70*/  I2F.RP R6, R5 ;  /* 0x0000000500067306 */ /* 0x000e620000209400 */
[----:B----4-:R-:W-:-:S07]  /*1c80*/  IABS R8, R17 ;  /* 0x0000001100087213 */ /* 0x010fce0000000000 */
[----:B-1----:R-:W1:Y:S02]  /*1c90*/  MUFU.RCP R6, R6 ;  /* 0x0000000600067308 */ /* 0x002e640000001000 */
        /* <DEDUP_REMOVED lines=28> */
[----:B------:R-:W-:Y:S02]  /*1e60*/  IADD3 R8, PT, PT, RZ, -R5, RZ ;  /* 0x80000005ff087210 */ /* 0x000fe40007ffe0ff */
[----:B------:R-:W-:-:S04]  /*1e70*/  LOP3.LUT R9, RZ, UR17, RZ, 0x33, !PT ;  /* 0x00000011ff097c12 */ /* 0x000fc8000f8e33ff */
[----:B-1----:R-:W1:Y:S01]  /*1e80*/  MUFU.RCP R4, R4 ;  /* 0x0000000400047308 */ /* 0x002e620000001000 */
[----:B0-----:R-:W-:-:S06]  /*1e90*/  ULEA UR9, UR10, UR9, 0x18 ;  /* 0x000000090a097291 */ /* 0x001fcc000f8ec0ff */
[----:B------:R-:W-:Y:S01]  /*1ea0*/  LEA R17, R23, UR9, 0x2 ;  /* 0x0000000917117c11 */ /* 0x000fe2000f8e10ff */
[----:B-1----:R-:W-:Y:S01]  /*1eb0*/  VIADD R2, R4, 0xffffffe ;  /* 0x0ffffffe04027836 */ /* 0x002fe20000000000 */
[----:B------:R-:W-:-:S03]  /*1ec0*/  IABS R4, R23 ;  /* 0x0000001700047213 */ /* 0x000fc60000000000 */
[----:B------:R-:W0:Y:S01]  /*1ed0*/  LDS R19, [R17] ;  /* 0x0000000011137984 */ /* 0x000e220000000800 */
[----:B------:R1:W4:Y:S02]  /*1ee0*/  F2I.FTZ.U32.TRUNC.NTZ R3, R2 ;  /* 0x0000000200037305 */ /* 0x000324000021f000 */
[----:B-1----:R-:W-:Y:S02]  /*1ef0*/  IMAD.MOV.U32 R2, RZ, RZ, RZ ;  /* 0x000000ffff027224 */ /* 0x002fe400078e00ff */
[----:B----4-:R-:W-:-:S04]  /*1f00*/  IMAD.MOV R7, RZ, RZ, -R3 ;  /* 0x000000ffff077224 */ /* 0x010fc800078e0a03 */
[----:B------:R-:W-:-:S04]  /*1f10*/  IMAD R7, R7, R6, RZ ;  /* 0x0000000607077224 */ /* 0x000fc800078e02ff */
[----:B------:R-:W-:Y:S01]  /*1f20*/  IMAD.HI.U32 R7, R3, R7, R2 ;  /* 0x0000000703077227 */ /* 0x000fe200078e0002 */
[----:B------:R-:W-:-:S04]  /*1f30*/  LOP3.LUT R2, R23, UR17, RZ, 0x3c, !PT ;  /* 0x0000001117027c12 */ /* 0x000fc8000f8e3cff */
[----:B------:R-:W-:Y:S01]  /*1f40*/  ISETP.GE.AND P2, PT, R2, RZ, PT ;  /* 0x000000ff0200720c */ /* 0x000fe20003f46270 */
[----:B------:R-:W-:-:S04]  /*1f50*/  IMAD.HI.U32 R3, R7, R4, RZ ;  /* 0x0000000407037227 */ /* 0x000fc800078e00ff */
[----:B------:R-:W-:-:S05]  /*1f60*/  IMAD R5, R3, R8, R4 ;  /* 0x0000000803057224 */ /* 0x000fca00078e0204 */
[----:B------:R-:W-:-:S13]  /*1f70*/  ISETP.GT.U32.AND P1, PT, R6, R5, PT ;  /* 0x000000050600720c */ /* 0x000fda0003f24070 */
[----:B------:R-:W-:Y:S01]  /*1f80*/  @!P1 IMAD.IADD R5, R5, 0x1, -R6 ;  /* 0x0000000105059824 */ /* 0x000fe200078e0a06 */
[----:B------:R-:W-:Y:S02]  /*1f90*/  @!P1 IADD3 R3, PT, PT, R3, 0x1, RZ ;  /* 0x0000000103039810 */ /* 0x000fe40007ffe0ff */
[----:B------:R-:W-:Y:S02]  /*1fa0*/  ISETP.NE.AND P1, PT, R11, 0x3, PT ;  /* 0x000000030b00780c */ /* 0x000fe40003f25270 */
[----:B------:R-:W-:-:S13]  /*1fb0*/  ISETP.GE.U32.AND P0, PT, R5, R6, PT ;  /* 0x000000060500720c */ /* 0x000fda0003f06070 */
        /* <DEDUP_REMOVED lines=14> */
[----:B0-----:R-:W-:Y:S02]  /*20a0*/  IABS R4, R23 ;  /* 0x0000001700047213 */ /* 0x001fe40000000000 */
[----:B------:R-:W-:-:S03]  /*20b0*/  LOP3.LUT R18, R23, UR17, RZ, 0x3c, !PT ;  /* 0x0000001117127c12 */ /* 0x000fc6000f8e3cff */
[----:B------:R-:W-:Y:S01]  /*20c0*/  IMAD.HI.U32 R5, R7, R4, RZ ;  /* 0x0000000407057227 */ /* 0x000fe200078e00ff */
[----:B------:R-:W-:-:S03]  /*20d0*/  ISETP.GE.AND P3, PT, R18, RZ, PT ;  /* 0x000000ff1200720c */ /* 0x000fc60003f66270 */
[----:B------:R-:W-:Y:S02]  /*20e0*/  IMAD R19, R5, R8, R4 ;  /* 0x0000000805137224 */ /* 0x000fe400078e0204 */
[----:B------:R-:W-:-:S03]  /*20f0*/  IMAD.U32 R4, RZ, RZ, UR15 ;  /* 0x0000000fff047e24 */ /* 0x000fc6000f8e00ff */
[----:B------:R-:W-:Y:S02]  /*2100*/  ISETP.GT.U32.AND P2, PT, R6, R19, PT ;  /* 0x000000130600720c */ /* 0x000fe40003f44070 */
[----:B------:R-:W-:-:S11]  /*2110*/  LEA R17, R4, R17, 0x2 ;  /* 0x0000001104117211 */ /* 0x000fd600078e10ff */
[----:B------:R-:W-:Y:S02]  /*2120*/  @!P2 IMAD.IADD R19, R19, 0x1, -R6 ;  /* 0x000000011313a824 */ /* 0x000fe400078e0a06 */
[----:B------:R-:W-:-:S03]  /*2130*/  @!P2 VIADD R5, R5, 0x1 ;  /* 0x000000010505a836 */ /* 0x000fc60000000000 */
[----:B------:R-:W-:Y:S02]  /*2140*/  ISETP.GE.U32.AND P1, PT, R19, R6, PT ;  /* 0x000000061300720c */ /* 0x000fe40003f26070 */
[----:B------:R-:W0:Y:S11]  /*2150*/  LDS R19, [R17] ;  /* 0x0000000011137984 */ /* 0x000e360000000800 */
[----:B------:R-:W-:Y:S01]  /*2160*/  @P1 VIADD R5, R5, 0x1 ;  /* 0x0000000105051836 */ /* 0x000fe20000000000 */
[----:B------:R-:W-:-:S04]  /*2170*/  ISETP.NE.AND P1, PT, R11, RZ, PT ;  /* 0x000000ff0b00720c */ /* 0x000fc80003f25270 */
        /* <DEDUP_REMOVED lines=10> */
[----:B-1----:R-:W-:-:S05]  /*2220*/  IABS R4, R23 ;  /* 0x0000001700047213 */ /* 0x002fca0000000000 */
[----:B------:R-:W-:-:S04]  /*2230*/  IMAD.HI.U32 R7, R7, R4, RZ ;  /* 0x0000000407077227 */ /* 0x000fc800078e00ff */
        /* <DEDUP_REMOVED lines=20> */
.L_x_839:
[----:B------:R-:W-:Y:S05]  /*2380*/  BSYNC.RECONVERGENT B0 ;  /* 0x0000000000007941 */ /* 0x000fea0003800200 */
.L_x_838:
[----:B------:R-:W-:Y:S01]  /*2390*/  IABS R20, UR17 ;  /* 0x0000001100147c13 */ /* 0x000fe20008000000 */
[----:B----4-:R-:W4:Y:S01]  /*23a0*/  LDC.64 R2, c[0x0][0x3a0] ;  /* 0x0000e800ff027b82 */ /* 0x010f220000000a00 */
[----:B------:R-:W-:Y:S01]  /*23b0*/  BSSY.RECONVERGENT B0, `(.L_x_840) ;  /* 0x0000076000007945 */ /* 0x000fe20003800200 */
[----:B------:R-:W-:Y:S01]  /*23c0*/  ISETP.NE.AND P0, PT, RZ, UR17, PT ;  /* 0x00000011ff007c0c */ /* 0x000fe2000bf05270 */
[----:B------:R-:W5:Y:S01]  /*23d0*/  I2F.RP R6, R20 ;  /* 0x0000001400067306 */ /* 0x000f620000209400 */
[----:B------:R-:W-:-:S07]  /*23e0*/  LOP3.LUT R17, RZ, UR17, RZ, 0x33, !PT ;  /* 0x00000011ff117c12 */ /* 0x000fce000f8e33ff */
[----:B-----5:R-:W0:Y:S02]  /*23f0*/  MUFU.RCP R6, R6 ;  /* 0x0000000600067308 */ /* 0x020e240000001000 */
[----:B01----:R-:W-:-:S06]  /*2400*/  VIADD R4, R6, 0xffffffe ;  /* 0x0ffffffe06047836 */ /* 0x003fcc0000000000 */
[----:B------:R0:W1:Y:S02]  /*2410*/  F2I.FTZ.U32.TRUNC.NTZ R5, R4 ;  /* 0x0000000400057305 */ /* 0x000064000021f000 */
[----:B0-----:R-:W-:Y:S01]  /*2420*/  MOV R4, RZ ;  /* 0x000000ff00047202 */ /* 0x001fe20000000f00 */
[----:B-1----:R-:W-:-:S04]  /*2430*/  IMAD.MOV R21, RZ, RZ, -R5 ;  /* 0x000000ffff157224 */ /* 0x002fc800078e0a05 */
[----:B------:R-:W-:-:S04]  /*2440*/  IMAD R21, R21, R20, RZ ;  /* 0x0000001415157224 */ /* 0x000fc800078e02ff */
[----:B----4-:R-:W-:-:S07]  /*2450*/  IMAD.HI.U32 R21, R5, R21, R4 ;  /* 0x0000001505157227 */ /* 0x010fce00078e0004 */
.L_x_841:
        /* <DEDUP_REMOVED lines=8> */
[----:B------:R-:W-:Y:S01]  /*24e0*/  IADD3 R7, PT, PT, R23, UR15, RZ ;  /* 0x0000000f17077c10 */ /* 0x000fe2000fffe0ff */
[----:B------:R-:W-:Y:S02]  /*24f0*/  IMAD.MOV.U32 R4, RZ, RZ, RZ ;  /* 0x000000ffff047224 */ /* 0x000fe400078e00ff */
[----:B------:R-:W-:Y:S01]  /*2500*/  IMAD.U32 R26, RZ, RZ, UR15 ;  /* 0x0000000fff1a7e24 */ /* 0x000fe2000f8e00ff */
[----:B------:R-:W-:-:S02]  /*2510*/  IABS R27, R7 ;  /* 0x00000007001b7213 */ /* 0x000fc40000000000 */
[C---:B------:R-:W-:Y:S01]  /*2520*/  LOP3.LUT R24, R7.reuse, UR17, RZ, 0x3c, !PT ;  /* 0x0000001107187c12 */ /* 0x040fe2000f8e3cff */
[----:B-1----:R-:W1:Y:S01]  /*2530*/  MUFU.RCP R8, R8 ;  /* 0x0000000800087308 */ /* 0x002e620000001000 */
[----:B0-----:R-:W-:Y:S01]  /*2540*/  ULEA UR9, UR10, UR9, 0x18 ;  /* 0x000000090a097291 */ /* 0x001fe2000f8ec0ff */
[----:B-1----:R-:W-:Y:S01]  /*2550*/  VIADD R5, R8, 0xffffffe ;  /* 0x0ffffffe08057836 */ /* 0x002fe20000000000 */
[----:B------:R-:W-:-:S04]  /*2560*/  IADD3 R8, PT, PT, R7, UR15, RZ ;  /* 0x0000000f07087c10 */ /* 0x000fc8000fffe0ff */
[----:B------:R-:W-:Y:S01]  /*2570*/  IABS R22, R8 ;  /* 0x0000000800167213 */ /* 0x000fe20000000000 */
[----:B------:R-:W0:Y:S02]  /*2580*/  F2I.FTZ.U32.TRUNC.NTZ R5, R5 ;  /* 0x0000000500057305 */ /* 0x000e24000021f000 */
[----:B0-----:R-:W-:-:S04]  /*2590*/  IMAD.MOV R9, RZ, RZ, -R5 ;  /* 0x000000ffff097224 */ /* 0x001fc800078e0a05 */
[----:B------:R-:W-:-:S04]  /*25a0*/  IMAD R9, R9, R6, RZ ;  /* 0x0000000609097224 */ /* 0x000fc800078e02ff */
[----:B------:R-:W-:-:S04]  /*25b0*/  IMAD.HI.U32 R4, R5, R9, R4 ;  /* 0x0000000905047227 */ /* 0x000fc800078e0004 */
[----:B------:R-:W-:Y:S02]  /*25c0*/  IMAD.MOV.U32 R9, RZ, RZ, R19 ;  /* 0x000000ffff097224 */ /* 0x000fe400078e0013 */
[----:B------:R-:W-:-:S04]  /*25d0*/  IMAD.HI.U32 R19, R21, R18, RZ ;  /* 0x0000001215137227 */ /* 0x000fc800078e00ff */
[----:B------:R-:W-:Y:S02]  /*25e0*/  IMAD R25, R19, R9, R18 ;  /* 0x0000000913197224 */ /* 0x000fe400078e0212 */
[----:B------:R-:W-:-:S03]  /*25f0*/  IMAD.HI.U32 R18, R4, R27, RZ ;  /* 0x0000001b04127227 */ /* 0x000fc600078e00ff */
[----:B------:R-:W-:Y:S01]  /*2600*/  ISETP.GT.U32.AND P5, PT, R20, R25, PT ;  /* 0x000000191400720c */ /* 0x000fe20003fa4070 */
[----:B------:R-:W-:-:S04]  /*2610*/  IMAD.HI.U32 R5, R4, R22, RZ ;  /* 0x0000001604057227 */ /* 0x000fc800078e00ff */
[-C--:B------:R-:W-:Y:S02]  /*2620*/  IMAD R27, R18, R9.reuse, R27 ;  /* 0x00000009121b7224 */ /* 0x080fe400078e021b */
[----:B------:R-:W-:Y:S01]  /*2630*/  IMAD R29, R5, R9, R22 ;  /* 0x00000009051d7224 */ /* 0x000fe200078e0216 */
[----:B------:R-:W-:Y:S02]  /*2640*/  LOP3.LUT R22, R23, UR17, RZ, 0x3c, !PT ;  /* 0x0000001117167c12 */ /* 0x000fe4000f8e3cff */
[C---:B------:R-:W-:Y:S02]  /*2650*/  ISETP.GT.U32.AND P2, PT, R6.reuse, R27, PT ;  /* 0x0000001b0600720c */ /* 0x040fe40003f44070 */
[----:B------:R-:W-:Y:S01]  /*2660*/  ISETP.GT.U32.AND P1, PT, R6, R29, PT ;  /* 0x0000001d0600720c */ /* 0x000fe20003f24070 */
[----:B------:R-:W-:Y:S01]  /*2670*/  @!P5 IMAD.IADD R25, R25, 0x1, -R6 ;  /* 0x000000011919d824 */ /* 0x000fe200078e0a06 */
[----:B------:R-:W-:Y:S02]  /*2680*/  @!P5 IADD3 R19, PT, PT, R19, 0x1, RZ ;  /* 0x000000011313d810 */ /* 0x000fe40007ffe0ff */
[----:B------:R-:W-:Y:S01]  /*2690*/  ISETP.GE.AND P3, PT, R22, RZ, PT ;  /* 0x000000ff1600720c */ /* 0x000fe20003f66270 */
[----:B------:R-:W-:Y:S01]  /*26a0*/  VIADD R22, R8, UR15 ;  /* 0x0000000f08167c36 */ /* 0x000fe20008000000 */
[----:B------:R-:W-:-:S04]  /*26b0*/  ISETP.GE.U32.AND P6, PT, R25, R20, PT ;  /* 0x000000141900720c */ /* 0x000fc80003fc6070 */
[----:B------:R-:W-:Y:S01]  /*26c0*/  IABS R25, R22 ;  /* 0x0000001600197213 */ /* 0x000fe20000000000 */
[----:B------:R-:W-:Y:S01]  /*26d0*/  @!P2 VIADD R18, R18, 0x1 ;  /* 0x000000011212a836 */ /* 0x000fe20000000000 */
[-C--:B------:R-:W-:Y:S01]  /*26e0*/  @!P2 IADD3 R27, PT, PT, R27, -R6.reuse, RZ ;  /* 0x800000061b1ba210 */ /* 0x080fe20007ffe0ff */
[----:B------:R-:W-:Y:S01]  /*26f0*/  @!P1 IMAD.IADD R29, R29, 0x1, -R6 ;  /* 0x000000011d1d9824 */ /* 0x000fe200078e0a06 */
[----:B------:R-:W-:Y:S01]  /*2700*/  @!P1 IADD3 R5, PT, PT, R5, 0x1, RZ ;  /* 0x0000000105059810 */ /* 0x000fe20007ffe0ff */
[----:B------:R-:W-:Y:S01]  /*2710*/  IMAD.HI.U32 R4, R4, R25, RZ ;  /* 0x0000001904047227 */ /* 0x000fe200078e00ff */
[-C--:B------:R-:W-:Y:S02]  /*2720*/  ISETP.GE.U32.AND P4, PT, R27, R6.reuse, PT ;  /* 0x000000061b00720c */ /* 0x080fe40003f86070 */
[----:B------:R-:W-:Y:S01]  /*2730*/  ISETP.GE.U32.AND P5, PT, R29, R6, PT ;  /* 0x000000061d00720c */ /* 0x000fe20003fa6070 */
[----:B------:R-:W-:Y:S01]  /*2740*/  @P6 VIADD R19, R19, 0x1 ;  /* 0x0000000113136836 */ /* 0x000fe20000000000 */
[----:B------:R-:W-:Y:S01]  /*2750*/  ISETP.GE.AND P6, PT, R24, RZ, PT ;  /* 0x000000ff1800720c */ /* 0x000fe20003fc6270 */
[----:B------:R-:W-:Y:S01]  /*2760*/  IMAD R9, R4, R9, R25 ;  /* 0x0000000904097224 */ /* 0x000fe200078e0219 */
[----:B------:R-:W-:-:S02]  /*2770*/  LOP3.LUT R24, R8, UR17, RZ, 0x3c, !PT ;  /* 0x0000001108187c12 */ /* 0x000fc4000f8e3cff */
[----:B------:R-:W-:Y:S02]  /*2780*/  ISETP.NE.AND P1, PT, RZ, UR17, PT ;  /* 0x00000011ff007c0c */ /* 0x000fe4000bf25270 */
[----:B------:R-:W-:Y:S02]  /*2790*/  ISETP.GE.AND P2, PT, R24, RZ, PT ;  /* 0x000000ff1800720c */ /* 0x000fe40003f46270 */
[----:B------:R-:W-:Y:S01]  /*27a0*/  LOP3.LUT R24, RZ, UR17, RZ, 0x33, !PT ;  /* 0x00000011ff187c12 */ /* 0x000fe2000f8e33ff */
[----:B------:R-:W-:Y:S01]  /*27b0*/  @P4 VIADD R18, R18, 0x1 ;  /* 0x0000000112124836 */ /* 0x000fe20000000000 */
[----:B------:R-:W-:Y:S01]  /*27c0*/  @!P3 IADD3 R19, PT, PT, -R19, RZ, RZ ;  /* 0x000000ff1313b210 */ /* 0x000fe20007ffe1ff */
[----:B------:R-:W-:Y:S02]  /*27d0*/  @P5 VIADD R5, R5, 0x1 ;  /* 0x0000000105055836 */ /* 0x000fe40000000000 */
[----:B------:R-:W-:Y:S01]  /*27e0*/  @!P6 IMAD.MOV R18, RZ, RZ, -R18 ;  /* 0x000000ffff12e224 */ /* 0x000fe200078e0a12 */
[----:B------:R-:W-:-:S04]  /*27f0*/  SEL R19, R24, R19, !P1 ;  /* 0x0000001318137207 */ /* 0x000fc80004800000 */
[----:B------:R-:W-:Y:S01]  /*2800*/  SEL R25, R24, R18, !P1 ;  /* 0x0000001218197207 */ /* 0x000fe20004800000 */
[----:B------:R-:W-:Y:S01]  /*2810*/  @!P2 IMAD.MOV R5, RZ, RZ, -R5 ;  /* 0x000000ffff05a224 */ /* 0x000fe200078e0a05 */
[----:B------:R-:W-:Y:S01]  /*2820*/  IADD3 R18, PT, PT, -R19, RZ, RZ ;  /* 0x000000ff13127210 */ /* 0x000fe20007ffe1ff */
[----:B------:R-:W-:Y:S01]  /*2830*/  IMAD R19, R16, R19, UR4 ;  /* 0x0000000410137e24 */ /* 0x000fe2000f8e0213 */
[----:B------:R-:W-:Y:S02]  /*2840*/  ISETP.GT.U32.AND P2, PT, R6, R9, PT ;  /* 0x000000090600720c */ /* 0x000fe40003f44070 */
[----:B------:R-:W-:Y:S01]  /*2850*/  SEL R5, R24, R5, !P1 ;  /* 0x0000000518057207 */ /* 0x000fe20004800000 */
[----:B------:R-:W-:Y:S01]  /*2860*/  IMAD R18, R18, UR17, R23 ;  /* 0x0000001112127c24 */ /* 0x000fe2000f8e0217 */
[----:B------:R-:W-:Y:S01]  /*2870*/  LEA R23, R23, UR9, 0x2 ;  /* 0x0000000917177c11 */ /* 0x000fe2000f8e10ff */
[----:B------:R-:W-:Y:S01]  /*2880*/  IMAD.MOV R24, RZ, RZ, -R25 ;  /* 0x000000ffff187224 */ /* 0x000fe200078e0a19 */
[----:B------:R-:W-:Y:S01]  /*2890*/  IADD3 R27, PT, PT, -R5, RZ, RZ ;  /* 0x000000ff051b7210 */ /* 0x000fe20007ffe1ff */
[----:B------:R-:W-:-:S02]  /*28a0*/  IMAD.IADD R19, R19, 0x1, R18 ;  /* 0x0000000113137824 */ /* 0x000fc400078e0212 */
[----:B------:R-:W-:Y:S02]  /*28b0*/  IMAD.U32 R18, RZ, RZ, UR15 ;  /* 0x0000000fff127e24 */ /* 0x000fe4000f8e00ff */
[----:B------:R-:W-:Y:S02]  /*28c0*/  IMAD R8, R27, UR17, R8 ;  /* 0x000000111b087c24 */ /* 0x000fe4000f8e0208 */
[----:B------:R-:W-:Y:S01]  /*28d0*/  IMAD.U32 R27, RZ, RZ, UR15 ;  /* 0x0000000fff1b7e24 */ /* 0x000fe2000f8e00ff */
[----:B------:R-:W-:Y:S01]  /*28e0*/  LEA R18, R18, R23, 0x2 ;  /* 0x0000001712127211 */ /* 0x000fe200078e10ff */
[----:B------:R-:W-:Y:S01]  /*28f0*/  @!P2 IMAD.IADD R9, R9, 0x1, -R6 ;  /* 0x000000010909a824 */ /* 0x000fe200078e0a06 */
[----:B------:R-:W-:Y:S01]  /*2900*/  @!P2 IADD3 R4, PT, PT, R4, 0x1, RZ ;  /* 0x000000010404a810 */ /* 0x000fe20007ffe0ff */
[----:B------:R-:W-:Y:S01]  /*2910*/  IMAD R7, R24, UR17, R7 ;  /* 0x0000001118077c24 */ /* 0x000fe2000f8e0207 */
[----:B------:R-:W-:Y:S01]  /*2920*/  LEA R27, R27, R18, 0x2 ;  /* 0x000000121b1b7211 */ /* 0x000fe200078e10ff */
[----:B------:R-:W0:Y:S01]  /*2930*/  LDS R24, [R23] ;  /* 0x0000000017187984 */ /* 0x000e220000000800 */
[----:B------:R-:W-:Y:S01]  /*2940*/  ISETP.GE.U32.AND P1, PT, R9, R6, PT ;  /* 0x000000060900720c */ /* 0x000fe20003f26070 */
[----:B------:R-:W-:Y:S01]  /*2950*/  IMAD R6, R16, R25, UR4 ;  /* 0x0000000410067e24 */ /* 0x000fe2000f8e0219 */
[----:B------:R-:W-:Y:S01]  /*2960*/  LOP3.LUT R9, R22, UR17, RZ, 0x3c, !PT ;  /* 0x0000001116097c12 */ /* 0x000fe2000f8e3cff */
[----:B------:R-:W-:Y:S01]  /*2970*/  IMAD R29, R26, 0x4, R27 ;  /* 0x000000041a1d7824 */ /* 0x000fe200078e021b */
[----:B------:R1:W4:Y:S01]  /*2980*/  LDS R25, [R18] ;  /* 0x0000000012197984 */ /* 0x0003220000000800 */
[----:B------:R-:W-:Y:S01]  /*2990*/  IMAD R5, R16, R5, UR4 ;  /* 0x0000000410057e24 */ /* 0x000fe2000f8e0205 */
[----:B------:R-:W-:Y:S01]  /*29a0*/  ISETP.GE.AND P3, PT, R9, RZ, PT ;  /* 0x000000ff0900720c */ /* 0x000fe20003f66270 */
[----:B------:R-:W-:Y:S01]  /*29b0*/  IMAD.IADD R7, R6, 0x1, R7 ;  /* 0x0000000106077824 */ /* 0x000fe200078e0207 */
[----:B------:R-:W5:Y:S04]  /*29c0*/  LDS R27, [R27] ;  /* 0x000000001b1b7984 */ /* 0x000f680000000800 */
[----:B------:R-:W2:Y:S01]  /*29d0*/  LDS R29, [R29] ;  /* 0x000000001d1d7984 */ /* 0x000ea20000000800 */
[----:B------:R-:W-:-:S02]  /*29e0*/  @P1 VIADD R4, R4, 0x1 ;  /* 0x0000000104041836 */ /* 0x000fc40000000000 */
[----:B-1----:R-:W-:-:S04]  /*29f0*/  IMAD.WIDE R18, R19, 0x4, R2 ;  /* 0x0000000413127825 */ /* 0x002fc800078e0202 */
[----:B------:R-:W-:-:S05]  /*2a00*/  @!P3 IMAD.MOV R4, RZ, RZ, -R4 ;  /* 0x000000ffff04b224 */ /* 0x000fca00078e0a04 */
[----:B------:R-:W-:-:S04]  /*2a10*/  SEL R9, R17, R4, !P0 ;  /* 0x0000000411097207 */ /* 0x000fc80004000000 */
[----:B------:R-:W-:Y:S01]  /*2a20*/  IADD3 R23, PT, PT, -R9, RZ, RZ ;  /* 0x000000ff09177210 */ /* 0x000fe20007ffe1ff */
[----:B------:R-:W-:Y:S02]  /*2a30*/  IMAD R4, R16, R9, UR4 ;  /* 0x0000000410047e24 */ /* 0x000fe4000f8e0209 */
[----:B------:R-:W-:Y:S02]  /*2a40*/  IMAD.IADD R9, R5, 0x1, R8 ;  /* 0x0000000105097824 */ /* 0x000fe400078e0208 */
[----:B------:R-:W-:-:S04]  /*2a50*/  IMAD R23, R23, UR17, R22 ;  /* 0x0000001117177c24 */ /* 0x000fc8000f8e0216 */
[----:B------:R-:W-:Y:S02]  /*2a60*/  IMAD.IADD R23, R4, 0x1, R23 ;  /* 0x0000000104177824 */ /* 0x000fe400078e0217 */
[--C-:B------:R-:W-:Y:S01]  /*2a70*/  IMAD.WIDE R4, R7, 0x4, R2.reuse ;  /* 0x0000000407047825 */ /* 0x100fe200078e0202 */
[----:B0-----:R0:W-:Y:S03]  /*2a80*/  STG.E desc[UR12][R18.64], R24 ;  /* 0x0000001812007986 */ /* 0x0011e6000c10190c */
[--C-:B------:R-:W-:Y:S01]  /*2a90*/  IMAD.WIDE R6, R9, 0x4, R2.reuse ;  /* 0x0000000409067825 */ /* 0x100fe200078e0202 */
[----:B----4-:R0:W-:Y:S03]  /*2aa0*/  STG.E desc[UR12][R4.64], R25 ;  /* 0x0000001904007986 */ /* 0x0101e6000c10190c */
[----:B------:R-:W-:Y:S01]  /*2ab0*/  IMAD.WIDE R8, R23, 0x4, R2 ;  /* 0x0000000417087825 */ /* 0x000fe200078e0202 */
[----:B-----5:R0:W-:Y:S01]  /*2ac0*/  STG.E desc[UR12][R6.64], R27 ;  /* 0x0000001b06007986 */ /* 0x0201e2000c10190c */
[----:B------:R-:W-:-:S03]  /*2ad0*/  IADD3 R23, PT, PT, R22, UR15, RZ ;  /* 0x0000000f16177c10 */ /* 0x000fc6000fffe0ff */
[----:B--2---:R0:W-:Y:S01]  /*2ae0*/  STG.E desc[UR12][R8.64], R29 ;  /* 0x0000001d08007986 */ /* 0x0041e2000c10190c */
[----:B------:R-:W-:-:S13]  /*2af0*/  ISETP.GE.U32.AND P1, PT, R23, 0x400, PT ;  /* 0x000004001700780c */ /* 0x000fda0003f26070 */
[----:B0-----:R-:W-:Y:S05]  /*2b00*/  @!P1 BRA `(.L_x_841) ;  /* 0xfffffff800549947 */ /* 0x001fea000383ffff */
[----:B------:R-:W-:Y:S05]  /*2b10*/  BSYNC.RECONVERGENT B0 ;  /* 0x0000000000007941 */ /* 0x000fea0003800200 */
.L_x_840:
[----:B------:R-:W-:Y:S01]  /*2b20*/  IMAD.U32 R2, RZ, RZ, UR16 ;  /* 0x00000010ff027e24 */ /* 0x000fe2000f8e00ff */
[----:B------:R-:W-:-:S03]  /*2b30*/  UIADD3 UR6, UPT, UPT, UR16, UR6, URZ ;  /* 0x0000000610067290 */ /* 0x000fc6000fffe0ff */
[----:B------:R-:W-:-:S05]  /*2b40*/  IMAD.SHL.U32 R2, R2, 0x10, RZ ;  /* 0x0000001002027824 */ /* 0x000fca00078e00ff */
[----:B------:R-:W-:-:S13]  /*2b50*/  ISETP.LE.U32.AND P0, PT, R2, UR6, PT ;  /* 0x0000000602007c0c */ /* 0x000fda000bf03070 */
[----:B------:R-:W-:Y:S05]  /*2b60*/  @!P0 BRA `(.L_x_842) ;  /* 0xffffffdc00a88947 */ /* 0x000fea000383ffff */
[----:B------:R-:W-:Y:S05]  /*2b70*/  EXIT ;  /* 0x000000000000794d */ /* 0x000fea0003800000 */
.L_x_829:
[----:B------:R-:W-:Y:S01]  /*2b80*/  MOV R25, UR7 ;  /* 0x0000000700197c02 */ /* 0x000fe20008000f00 */
[----:B------:R-:W-:Y:S01]  /*2b90*/  BSSY B1, `(.L_x_843) ;  /* 0x0000007000017945 */ /* 0x000fe20003800000 */
[----:B------:R-:W-:Y:S01]  /*2ba0*/  IMAD.MOV.U32 R26, RZ, RZ, R19 ;  /* 0x000000ffff1a7224 */ /* 0x000fe200078e0013 */
[----:B------:R-:W-:Y:S02]  /*2bb0*/  MOV R27, 0xffffffff ;  /* 0xffffffff001b7802 */ /* 0x000fe40000000f00 */
[----:B------:R-:W-:-:S07]  /*2bc0*/  IMAD.MOV.U32 R29, RZ, RZ, R25 ;  /* 0x000000ffff1d7224 */ /* 0x000fce00078e0019 */
[----:B01234-:R-:W-:Y:S05]  /*2bd0*/  WARPSYNC.COLLECTIVE R27, `(.L_x_844) ;  /* 0x000000001b087348 */ /* 0x01ffea0003c00000 */
[----:B----4-:R4:W0:Y:S02]  /*2be0*/  SHFL.IDX P5, R26, R24, R26, R29 ;  /* 0x0000001a181a7389 */ /* 0x01082400000a001d */
[----:B01234-:R-:W-:Y:S05]  /*2bf0*/  ENDCOLLECTIVE ;  /* 0x000000000000791b */ /* 0x01ffea0003800000 */
.L_x_844:
[----:B------:R-:W-:Y:S05]  /*2c00*/  BSYNC B1 ;  /* 0x0000000000017941 */ /* 0x000fea0003800000 */
.L_x_843:
[----:B------:R-:W-:Y:S05]  /*2c10*/  BRA `(.L_x_845) ;  /* 0xffffffec00407947 */ /* 0x000fea000383ffff */
.L_x_831:
[----:B------:R-:W-:Y:S01]  /*2c20*/  IMAD.U32 R27, RZ, RZ, UR7 ;  /* 0x00000007ff1b7e24 */ /* 0x000fe2000f8e00ff */
[----:B------:R-:W-:Y:S01]  /*2c30*/  BSSY B1, `(.L_x_846) ;  /* 0x0000007000017945 */ /* 0x000fe20003800000 */
[----:B------:R-:W-:Y:S02]  /*2c40*/  MOV R26, R7 ;  /* 0x00000007001a7202 */ /* 0x000fe40000000f00 */
[----:B------:R-:W-:Y:S01]  /*2c50*/  IMAD.MOV.U32 R29, RZ, RZ, R27 ;  /* 0x000000ffff1d7224 */ /* 0x000fe200078e001b */
[----:B------:R-:W-:-:S07]  /*2c60*/  MOV R27, 0xffffffff ;  /* 0xffffffff001b7802 */ /* 0x000fce0000000f00 */
[----:B--234-:R-:W-:Y:S05]  /*2c70*/  WARPSYNC.COLLECTIVE R27, `(.L_x_847) ;  /* 0x000000001b087348 */ /* 0x01cfea0003c00000 */
[----:B------:R0:W1:Y:S02]  /*2c80*/  SHFL.IDX P5, R26, R24, R26, R29 ;  /* 0x0000001a181a7389 */ /* 0x00006400000a001d */
[----:B01234-:R-:W-:Y:S05]  /*2c90*/  ENDCOLLECTIVE ;  /* 0x000000000000791b */ /* 0x01ffea0003800000 */
.L_x_847:
[----:B------:R-:W-:Y:S05]  /*2ca0*/  BSYNC B1 ;  /* 0x0000000000017941 */ /* 0x000fea0003800000 */
.L_x_846:
[----:B------:R-:W-:Y:S05]  /*2cb0*/  BRA `(.L_x_848) ;  /* 0xffffffec00307947 */ /* 0x000fea000383ffff */
.L_x_833:
[----:B------:R-:W-:Y:S01]  /*2cc0*/  IMAD.U32 R27, RZ, RZ, UR7 ;  /* 0x00000007ff1b7e24 */ /* 0x000fe2000f8e00ff */
[----:B------:R-:W-:Y:S01]  /*2cd0*/  BSSY B1, `(.L_x_849) ;  /* 0x0000007000017945 */ /* 0x000fe20003800000 */
[----:B------:R-:W-:Y:S02]  /*2ce0*/  MOV R26, R6 ;  /* 0x00000006001a7202 */ /* 0x000fe40000000f00 */
[----:B------:R-:W-:Y:S01]  /*2cf0*/  IMAD.MOV.U32 R29, RZ, RZ, R27 ;  /* 0x000000ffff1d7224 */ /* 0x000fe200078e001b */
[----:B------:R-:W-:-:S07]  /*2d00*/  MOV R27, 0xffffffff ;  /* 0xffffffff001b7802 */ /* 0x000fce0000000f00 */
[----:B0-234-:R-:W-:Y:S05]  /*2d10*/  WARPSYNC.COLLECTIVE R27, `(.L_x_850) ;  /* 0x000000001b087348 */ /* 0x01dfea0003c00000 */
[----:B------:R1:W0:Y:S02]  /*2d20*/  SHFL.IDX P5, R26, R24, R26, R29 ;  /* 0x0000001a181a7389 */ /* 0x00022400000a001d */
[----:B01234-:R-:W-:Y:S05]  /*2d30*/  ENDCOLLECTIVE ;  /* 0x000000000000791b */ /* 0x01ffea0003800000 */
.L_x_850:
[----:B------:R-:W-:Y:S05]  /*2d40*/  BSYNC B1 ;  /* 0x0000000000017941 */ /* 0x000fea0003800000 */
.L_x_849:
[----:B------:R-:W-:Y:S05]  /*2d50*/  BRA `(.L_x_851) ;  /* 0xffffffec00207947 */ /* 0x000fea000383ffff */
.L_x_835:
[----:B-1----:R-:W-:Y:S01]  /*2d60*/  IMAD.U32 R27, RZ, RZ, UR7 ;  /* 0x00000007ff1b7e24 */ /* 0x002fe2000f8e00ff */
[----:B------:R-:W-:Y:S01]  /*2d70*/  BSSY B1, `(.L_x_852) ;  /* 0x0000007000017945 */ /* 0x000fe20003800000 */
[----:B------:R-:W-:Y:S02]  /*2d80*/  MOV R26, R4 ;  /* 0x00000004001a7202 */ /* 0x000fe40000000f00 */
[----:B------:R-:W-:Y:S01]  /*2d90*/  IMAD.MOV.U32 R29, RZ, RZ, R27 ;  /* 0x000000ffff1d7224 */ /* 0x000fe200078e001b */
[----:B------:R-:W-:-:S07]  /*2da0*/  MOV R27, 0xffffffff ;  /* 0xffffffff001b7802 */ /* 0x000fce0000000f00 */
[----:B0-234-:R-:W-:Y:S05]  /*2db0*/  WARPSYNC.COLLECTIVE R27, `(.L_x_853) ;  /* 0x000000001b087348 */ /* 0x01dfea0003c00000 */
[----:B------:R1:W0:Y:S02]  /*2dc0*/  SHFL.IDX P5, R26, R24, R26, R29 ;  /* 0x0000001a181a7389 */ /* 0x00022400000a001d */
[----:B01234-:R-:W-:Y:S05]  /*2dd0*/  ENDCOLLECTIVE ;  /* 0x000000000000791b */ /* 0x01ffea0003800000 */
.L_x_853:
[----:B------:R-:W-:Y:S05]  /*2de0*/  BSYNC B1 ;  /* 0x0000000000017941 */ /* 0x000fea0003800000 */
.L_x_852:
[----:B------:R-:W-:Y:S01]  /*2df0*/  IMAD.MOV.U32 R24, RZ, RZ, R26 ;  /* 0x000000ffff187224 */ /* 0x000fe200078e001a */
[----:B------:R-:W-:Y:S06]  /*2e00*/  BRA `(.L_x_854) ;  /* 0xffffffec000c7947 */ /* 0x000fec000383ffff */
        .weak           $__internal_9_$__cuda_sm20_div_u16
        .type           $__internal_9_$__cuda_sm20_div_u16,@function
        .size           $__internal_9_$__cuda_sm20_div_u16,(.L_x_20299 - $__internal_9_$__cuda_sm20_div_u16)
$__internal_9_$__cuda_sm20_div_u16:
        /* <DEDUP_REMOVED lines=8> */
[----:B------:R-:W-:Y:S02]  /*2e90*/  HFMA2 R3, -RZ, RZ, 0, 0 ;  /* 0x00000000ff037431 */ /* 0x000fe400000001ff */
        /* <DEDUP_REMOVED lines=9> */
[----:B------:R-:W-:Y:S06]  /*2f30*/  RET.REL.NODEC R2 `(_Z9cuda_gemmIiLi128ELi16ELi1ELi1024ELi4ELi4ELi0EEviiiPT_S1_S1_ii) ;  /* 0xffffffd002307950 */ /* 0x000fec0003c3ffff */
.L_x_855:
        /* <DEDUP_REMOVED lines=12> */
.L_x_20299:


//--------------------- .text._Z9cuda_gemmIiLi128ELi16ELi1ELi1024ELi2ELi2ELi1EEviiiPT_S1_S1_ii --------------------------
	.section	.text._Z9cuda_gemmIiLi128ELi16ELi1ELi1024ELi2ELi2ELi1EEviiiPT_S1_S1_ii,"ax",@progbits
	.align	128
        .global         _Z9cuda_gemmIiLi128ELi16ELi1ELi1024ELi2ELi2ELi1EEviiiPT_S1_S1_ii
        .type           _Z9cuda_gemmIiLi128ELi16ELi1ELi1024ELi2ELi2ELi1EEviiiPT_S1_S1_ii,@function
        .size           _Z9cuda_gemmIiLi128ELi16ELi1ELi1024ELi2ELi2ELi1EEviiiPT_S1_S1_ii,(.L_x_20300 - _Z9cuda_gemmIiLi128ELi16ELi1ELi1024ELi2ELi2ELi1EEviiiPT_S1_S1_ii)
        .other          _Z9cuda_gemmIiLi128ELi16ELi1ELi1024ELi2ELi2ELi1EEviiiPT_S1_S1_ii,@"STO_CUDA_ENTRY STV_DEFAULT"
_Z9cuda_gemmIiLi128ELi16ELi1ELi1024ELi2ELi2ELi1EEviiiPT_S1_S1_ii:
.text._Z9cuda_gemmIiLi128ELi16ELi1ELi1024ELi2ELi2ELi1EEviiiPT_S1_S1_ii:
        /* <DEDUP_REMOVED lines=12> */
.L_x_858:
[----:B0-2---:R-:W-:-:S06]  /*00c0*/  IMAD.WIDE.U32 R2, R7, 0x4, R4 ;  /* 0x0000000407027825 */ /* 0x005fcc00078e0004 */
[----:B------:R-:W2:Y:S01]  /*00d0*/  LDG.E R2, desc[UR10][R2.64] ;  /* 0x0000000a02027981 */ /* 0x000ea2000c1e1900 */
[C---:B------:R-:W-:Y:S01]  /*00e0*/  LOP3.LUT R9, R7.reuse, 0x1, RZ, 0xc0, !PT ;  /* 0x0000000107097812 */ /* 0x040fe200078ec0ff */
[----:B------:R-:W-:Y:S02]  /*00f0*/  IMAD.SHL.U32 R8, R7, 0x2, RZ ;  /* 0x0000000207087824 */ /* 0x000fe400078e00ff */
[----:B-1----:R-:W-:Y:S02]  /*0100*/  IMAD.IADD R7, R10, 0x1, R7 ;  /* 0x000000010a077824 */ /* 0x002fe400078e0207 */
[----:B------:R-:W-:Y:S01]  /*0110*/  IMAD R9, R9, 0xc, R6 ;  /* 0x0000000c09097824 */ /* 0x000fe200078e0206 */
[----:B------:R-:W-:Y:S02]  /*0120*/  LOP3.LUT R8, R8, 0xfffffffc, RZ, 0xc0, !PT ;  /* 0xfffffffc08087812 */ /* 0x000fe400078ec0ff */
[----:B------:R-:W-:Y:S02]  /*0130*/  ISETP.GE.U32.AND P0, PT, R7, 0x4, PT ;  /* 0x000000040700780c */ /* 0x000fe40003f06070 */
[----:B------:R-:W-:-:S05]  /*0140*/  IADD3 R9, PT, PT, R9, R8, RZ ;  /* 0x0000000809097210 */ /* 0x000fca0007ffe0ff */
[----:B--2---:R0:W-:Y:S06]  /*0150*/  STS [R9], R2 ;  /* 0x0000000209007388 */ /* 0x0041ec0000000800 */
[----:B------:R-:W-:Y:S05]  /*0160*/  @!P0 BRA `(.L_x_858) ;  /* 0xfffffffc00d48947 */ /* 0x000fea000383ffff */
.L_x_857:
[----:B------:R-:W-:Y:S05]  /*0170*/  BSYNC.RECONVERGENT B0 ;  /* 0x0000000000007941 */ /* 0x000fea0003800200 */
.L_x_856:
[----:B------:R-:W1:Y:S01]  /*0180*/  LDCU UR9, c[0x0][0x360] ;  /* 0x00006c00ff0977ac */ /* 0x000e620008000800 */
[----:B0-----:R-:W0:Y:S08]  /*0190*/  LDC R2, c[0x0][0x374] ;  /* 0x0000dd00ff027b82 */ /* 0x001e300000000800 */
[----:B------:R-:W2:Y:S01]  /*01a0*/  S2UR UR7, SR_CTAID.Y ;  /* 0x00000000000779c3 */ /* 0x000ea20000002600 */
[----:B0-----:R-:W-:-:S05]  /*01b0*/  IMAD.SHL.U32 R3, R2, 0x10, RZ ;  /* 0x0000001002037824 */ /* 0x001fca00078e00ff */
[----:B--2---:R-:W-:-:S13]  /*01c0*/  ISETP.LE.U32.AND P0, PT, R3, UR7, PT ;  /* 0x0000000703007c0c */ /* 0x004fda000bf03070 */
[----:B-1----:R-:W-:Y:S05]  /*01d0*/  @P0 EXIT ;  /* 0x000000000000094d */ /* 0x002fea0003800000 */
[----:B------:R-:W0:Y:S01]  /*01e0*/  S2UR UR4, SR_CgaCtaId ;  /* 0x00000000000479c3 */ /* 0x000e220000008800 */
[C---:B------:R-:W-:Y:S01]  /*01f0*/  IMAD.SHL.U32 R4, R0.reuse, 0x4, RZ ;  /* 0x0000000400047824 */ /* 0x040fe200078e00ff */
[C---:B------:R-:W-:Y:S01]  /*0200*/  IADD3 R3, PT, PT, R0.reuse, UR9, RZ ;  /* 0x0000000900037c10 */ /* 0x040fe2000fffe0ff */
[----:B------:R-:W-:Y:S01]  /*0210*/  UMOV UR5, 0x400 ;  /* 0x0000040000057882 */ /* 0x000fe20000000000 */
[----:B------:R-:W-:Y:S01]  /*0220*/  LOP3.LUT R5, R0, 0x1, RZ, 0xc0, !PT ;  /* 0x0000000100057812 */ /* 0x000fe200078ec0ff */
[----:B------:R-:W-:Y:S01]  /*0230*/  IMAD.U32 R7, RZ, RZ, UR7 ;  /* 0x00000007ff077e24 */ /* 0x000fe2000f8e00ff */
[----:B------:R-:W-:Y:S01]  /*0240*/  LOP3.LUT R6, R3, 0x3ff, RZ, 0x3c, !PT ;  /* 0x000003ff03067812 */ /* 0x000fe200078e3cff */
[----:B------:R-:W-:Y:S01]  /*0250*/  ULOP3.LUT UR6, UR9, 0xffff, URZ, 0xc0, !UPT ;  /* 0x0000ffff09067892 */ /* 0x000fe2000f8ec0ff */
[----:B------:R-:W-:Y:S02]  /*0260*/  LOP3.LUT R11, R4, 0x4, RZ, 0xc0, !PT ;  /* 0x00000004040b7812 */ /* 0x000fe400078ec0ff */
[----:B------:R-:W-:-:S02]  /*0270*/  LOP3.LUT R8, R6, 0xffff, RZ, 0xc0, !PT ;  /* 0x0000ffff06087812 */ /* 0x000fc400078ec0ff */
[----:B------:R-:W-:Y:S02]  /*0280*/  IADD3 R15, PT, PT, -R5, RZ, RZ ;  /* 0x000000ff050f7210 */ /* 0x000fe40007ffe1ff */
[----:B------:R-:W-:Y:S01]  /*0290*/  MOV R14, 0x2d0 ;  /* 0x000002d0000e7802 */ /* 0x000fe20000000f00 */
[----:B0-----:R-:W-:-:S06]  /*02a0*/  ULEA UR4, UR4, UR5, 0x18 ;  /* 0x0000000504047291 */ /* 0x001fcc000f8ec0ff */
[----:B------:R-:W-:-:S07]  /*02b0*/  VIADD R6, R11, UR4 ;  /* 0x000000040b067c36 */ /* 0x000fce0008000000 */
[----:B------:R-:W-:Y:S05]  /*02c0*/  CALL.REL.NOINC `($__internal_10_$__cuda_sm20_div_u16) ;  /* 0x0000000c00b87944 */ /* 0x000fea0003c00000 */
[----:B------:R-:W0:Y:S01]  /*02d0*/  S2UR UR6, SR_CgaCtaId ;  /* 0x00000000000679c3 */ /* 0x000e220000008800 */
[----:B------:R-:W-:Y:S01]  /*02e0*/  UIADD3 UR4, UPT, UPT, UR5, 0x80, URZ ;  /* 0x0000008005047890 */ /* 0x000fe2000fffe0ff */
[C---:B------:R-:W-:Y:S01]  /*02f0*/  IMAD R8, R0.reuse, 0x8, R11 ;  /* 0x0000000800087824 */ /* 0x040fe200078e020b */
[----:B------:R-:W-:Y:S01]  /*0300*/  UIADD3 UR5, UPT, UPT, UR5, 0x1080, URZ ;  /* 0x0000108005057890 */ /* 0x000fe2000fffe0ff */
[----:B------:R-:W-:Y:S01]  /*0310*/  LOP3.LUT R10, R15, 0xfffffff8, RZ, 0xc0, !PT ;  /* 0xfffffff80f0a7812 */ /* 0x000fe200078ec0ff */
[----:B------:R-:W-:Y:S02]  /*0320*/  UISETP.GT.U32.AND UP0, UPT, UR9, 0x7f, UPT ;  /* 0x0000007f0900788c */ /* 0x000fe4000bf04070 */
[----:B------:R-:W-:Y:S01]  /*0330*/  VIADD R11, R3, UR9 ;  /* 0x00000009030b7c36 */ /* 0x000fe20008000000 */
[----:B------:R-:W-:Y:S01]  /*0340*/  LOP3.LUT R20, R0, 0x1, RZ, 0xc, !PT ;  /* 0x0000000100147812 */ /* 0x000fe200078e0cff */
[----:B------:R-:W-:Y:S02]  /*0350*/  USHF.L.U32 UR8, UR9, 0x2, URZ ;  /* 0x0000000209087899 */ /* 0x000fe400080006ff */
[----:B------:R-:W-:-:S02]  /*0360*/  USEL UR12, URZ, 0x1, !UP0 ;  /* 0x00000001ff0c7887 */ /* 0x000fc4000c000000 */
[----:B0-----:R-:W-:Y:S02]  /*0370*/  ULEA UR4, UR6, UR4, 0x18 ;  /* 0x0000000406047291 */ /* 0x001fe4000f8ec0ff */
[----:B------:R-:W-:-:S04]  /*0380*/  ULEA UR5, UR6, UR5, 0x18 ;  /* 0x0000000506057291 */ /* 0x000fc8000f8ec0ff */
[----:B------:R-:W-:Y:S02]  /*0390*/  IADD3 R9, PT, PT, R8, UR4, RZ ;  /* 0x0000000408097c10 */ /* 0x000fe4000fffe0ff */
[C---:B------:R-:W-:Y:S01]  /*03a0*/  IADD3 R21, PT, PT, R4.reuse, UR4, RZ ;  /* 0x0000000404157c10 */ /* 0x040fe2000fffe0ff */
[----:B------:R-:W-:Y:S02]  /*03b0*/  VIADD R22, R4, UR5 ;  /* 0x0000000504167c36 */ /* 0x000fe40008000000 */
[----:B------:R-:W-:Y:S01]  /*03c0*/  IMAD.IADD R9, R9, 0x1, R10 ;  /* 0x0000000109097824 */ /* 0x000fe200078e020a */
[----:B------:R-:W-:-:S07]  /*03d0*/  LOP3.LUT R10, R13, 0x3, RZ, 0xc0, !PT ;  /* 0x000000030d0a7812 */ /* 0x000fce00078ec0ff */
.L_x_875:
[----:B------:R-:W-:Y:S01]  /*03e0*/  ISETP.NE.AND P0, PT, R10, 0x2, PT ;  /* 0x000000020a00780c */ /* 0x000fe20003f05270 */
[----:B------:R-:W-:Y:S01]  /*03f0*/  BSSY.RECONVERGENT B0, `(.L_x_859) ;  /* 0x0000019000007945 */ /* 0x000fe20003800200 */
[----:B------:R-:W-:Y:S01]  /*0400*/  IMAD.SHL.U32 R23, R7, 0x400, RZ ;  /* 0x0000040007177824 */ /* 0x000fe200078e00ff */
[----:B0-----:R-:W-:-:S10]  /*0410*/  MOV R28, R0 ;  /* 0x00000000001c7202 */ /* 0x001fd40000000f00 */
[----:B---34-:R-:W-:Y:S05]  /*0420*/  @!P0 BRA `(.L_x_860) ;  /* 0x0000000000548947 */ /* 0x018fea0003800000 */
[----:B------:R-:W0:Y:S01]  /*0430*/  LDC.64 R12, c[0x0][0x390] ;  /* 0x0000e400ff0c7b82 */ /* 0x000e220000000a00 */
[----:B------:R-:W-:-:S04]  /*0440*/  IMAD.IADD R17, R23, 0x1, R0 ;  /* 0x0000000117117824 */ /* 0x000fc800078e0200 */
[----:B0-----:R-:W-:-:S06]  /*0450*/  IMAD.WIDE.U32 R14, R17, 0x4, R12 ;  /* 0x00000004110e7825 */ /* 0x001fcc00078e000c */
[----:B------:R-:W2:Y:S01]  /*0460*/  LDG.E R15, desc[UR10][R14.64] ;  /* 0x0000000a0e0f7981 */ /* 0x000ea2000c1e1900 */
[----:B------:R-:W-:Y:S01]  /*0470*/  ISETP.NE.AND P0, PT, R10, 0x3, PT ;  /* 0x000000030a00780c */ /* 0x000fe20003f05270 */
[----:B------:R-:W-:Y:S02]  /*0480*/  IMAD.MOV.U32 R28, RZ, RZ, R3 ;  /* 0x000000ffff1c7224 */ /* 0x000fe400078e0003 */
[----:B--2---:R0:W-:Y:S10]  /*0490*/  STS [R4+UR4], R15 ;  /* 0x0000000f04007988 */ /* 0x0041f40008000804 */
[----:B------:R-:W-:Y:S05]  /*04a0*/  @!P0 BRA `(.L_x_860) ;  /* 0x0000000000348947 */ /* 0x000fea0003800000 */
[----:B------:R-:W-:Y:S02]  /*04b0*/  ISETP.NE.AND P0, PT, R10, RZ, PT ;  /* 0x000000ff0a00720c */ /* 0x000fe40003f05270 */
[----:B0-----:R-:W-:-:S11]  /*04c0*/  IADD3 R15, PT, PT, R17, UR9, RZ ;  /* 0x00000009110f7c10 */ /* 0x001fd6000fffe0ff */
[C---:B------:R-:W-:Y:S02]  /*04d0*/  @P0 VIADD R17, R15.reuse, UR9 ;  /* 0x000000090f110c36 */ /* 0x040fe40008000000 */
[----:B------:R-:W-:-:S04]  /*04e0*/  IMAD.WIDE.U32 R14, R15, 0x4, R12 ;  /* 0x000000040f0e7825 */ /* 0x000fc800078e000c */
[----:B------:R-:W-:Y:S02]  /*04f0*/  @P0 IMAD.WIDE.U32 R12, R17, 0x4, R12 ;  /* 0x00000004110c0825 */ /* 0x000fe400078e000c */
[----:B------:R-:W2:Y:S04]  /*0500*/  LDG.E R14, desc[UR10][R14.64] ;  /* 0x0000000a0e0e7981 */ /* 0x000ea8000c1e1900 */
[----:B------:R-:W3:Y:S01]  /*0510*/  @P0 LDG.E R12, desc[UR10][R12.64] ;  /* 0x0000000a0c0c0981 */ /* 0x000ee2000c1e1900 */
[----:B------:R-:W-:Y:S01]  /*0520*/  VIADD R17, R21, UR8 ;  /* 0x0000000815117c36 */ /* 0x000fe20008000000 */
[----:B------:R-:W-:Y:S01]  /*0530*/  IADD3 R16, PT, PT, R11, UR9, RZ ;  /* 0x000000090b107c10 */ /* 0x000fe2000fffe0ff */
[----:B------:R-:W-:-:S04]  /*0540*/  IMAD.MOV.U32 R28, RZ, RZ, R11 ;  /* 0x000000ffff1c7224 */ /* 0x000fc800078e000b */
[----:B------:R-:W-:Y:S01]  /*0550*/  @P0 IMAD.MOV.U32 R28, RZ, RZ, R16 ;  /* 0x000000ffff1c0224 */ /* 0x000fe200078e0010 */
[----:B--2---:R1:W-:Y:S04]  /*0560*/  STS [R21+UR8], R14 ;  /* 0x0000000e15007988 */ /* 0x0043e80008000808 */
[----:B---3--:R1:W-:Y:S02]  /*0570*/  @P0 STS [R17+UR8], R12 ;  /* 0x0000000c11000988 */ /* 0x0083e40008000808 */
.L_x_860:
[----:B------:R-:W-:Y:S05]  /*0580*/  BSYNC.RECONVERGENT B0 ;  /* 0x0000000000007941 */ /* 0x000fea0003800200 */
.L_x_859:
[----:B------:R-:W2:Y:S01]  /*0590*/  S2UR UR7, SR_CgaCtaId ;  /* 0x00000000000779c3 */ /* 0x000ea20000008800 */
[----:B------:R-:W3:Y:S01]  /*05a0*/  LDCU.64 UR14, c[0x0][0x390] ;  /* 0x00007200ff0e77ac */ /* 0x000ee20008000a00 */
[C---:B------:R-:W-:Y:S01]  /*05b0*/  IMAD.IADD R7, R2.reuse, 0x1, R7 ;  /* 0x0000000102077824 */ /* 0x040fe200078e0207 */
[----:B-1----:R-:W-:Y:S01]  /*05c0*/  SHF.L.U32 R12, R2, 0x4, RZ ;  /* 0x00000004020c7819 */ /* 0x002fe200000006ff */
[----:B------:R-:W-:Y:S01]  /*05d0*/  BSSY.RECONVERGENT B0, `(.L_x_861) ;  /* 0x0000029000007945 */ /* 0x000fe20003800200 */
[----:B------:R-:W-:Y:S01]  /*05e0*/  UMOV UR6, 0x400 ;  /* 0x0000040000067882 */ /* 0x000fe20000000000 */
[----:B------:R-:W-:Y:S01]  /*05f0*/  IADD3 R13, P1, PT, R23, R28, RZ ;  /* 0x0000001c170d7210 */ /* 0x000fe20007f3e0ff */
[----:B------:R-:W-:Y:S01]  /*0600*/  UIADD3 UR6, UPT, UPT, UR6, 0x80, URZ ;  /* 0x0000008006067890 */ /* 0x000fe2000fffe0ff */
[----:B------:R-:W1:Y:S01]  /*0610*/  LDC R24, c[0x0][0x360] ;  /* 0x0000d800ff187b82 */ /* 0x000e620000000800 */
[----:B------:R-:W-:Y:S02]  /*0620*/  ISETP.GE.U32.AND P0, PT, R7, R12, PT ;  /* 0x0000000c0700720c */ /* 0x000fe40003f06070 */
[----:B------:R-:W-:-:S02]  /*0630*/  IADD3.X R14, PT, PT, RZ, RZ, RZ, P1, !PT ;  /* 0x000000ffff0e7210 */ /* 0x000fc40000ffe4ff */
[----:B------:R-:W-:Y:S02]  /*0640*/  IADD3 R27, PT, PT, R23, UR9, R28 ;  /* 0x00000009171b7c10 */ /* 0x000fe4000fffe01c */
[----:B---3--:R-:W-:-:S04]  /*0650*/  LEA R16, P1, R13, UR14, 0x2 ;  /* 0x0000000e0d107c11 */ /* 0x008fc8000f8210ff */
[----:B------:R-:W-:Y:S01]  /*0660*/  LEA.HI.X R13, R13, UR15, R14, 0x2, P1 ;  /* 0x0000000f0d0d7c11 */ /* 0x000fe200088f140e */
[----:B--2---:R-:W-:-:S06]  /*0670*/  ULEA UR6, UR7, UR6, 0x18 ;  /* 0x0000000607067291 */ /* 0x004fcc000f8ec0ff */
[----:B------:R-:W-:Y:S01]  /*0680*/  LEA R25, R28, UR6, 0x2 ;  /* 0x000000061c197c11 */ /* 0x000fe2000f8e10ff */
[C-C-:B-1----:R-:W-:Y:S02]  /*0690*/  IMAD R12, R24.reuse, 0x2, R28.reuse ;  /* 0x00000002180c7824 */ /* 0x142fe400078e021c */
[----:B------:R-:W-:Y:S02]  /*06a0*/  IMAD R26, R24, 0x3, R28 ;  /* 0x00000003181a7824 */ /* 0x000fe400078e021c */
[C---:B------:R-:W-:Y:S02]  /*06b0*/  IMAD.IADD R29, R23.reuse, 0x1, R12 ;  /* 0x00000001171d7824 */ /* 0x040fe400078e020c */
[----:B------:R-:W-:-:S07]  /*06c0*/  IMAD.IADD R26, R23, 0x1, R26 ;  /* 0x00000001171a7824 */ /* 0x000fce00078e021a */
.L_x_862:
[----:B------:R-:W-:Y:S01]  /*06d0*/  MOV R12, R16 ;  /* 0x00000010000c7202 */ /* 0x000fe20000000f00 */
[----:B0-----:R-:W0:Y:S04]  /*06e0*/  LDC.64 R14, c[0x0][0x390] ;  /* 0x0000e400ff0e7b82 */ /* 0x001e280000000a00 */
        /* <DEDUP_REMOVED lines=8> */
[--C-:B0-----:R-:W-:Y:S02]  /*0770*/  IMAD R19, R24, 0x8, R25.reuse ;  /* 0x0000000818137824 */ /* 0x101fe400078e0219 */
[----:B------:R-:W-:Y:S02]  /*0780*/  VIADD R28, R28, UR8 ;  /* 0x000000081c1c7c36 */ /* 0x000fe40008000000 */
        /* <DEDUP_REMOVED lines=10> */
[----:B0-----:R-:W-:-:S03]  /*0830*/  IMAD.WIDE.U32 R12, R17, 0x10, R12 ;  /* 0x00000010110c7825 */ /* 0x001fc600078e000c */
[----:B------:R-:W-:Y:S01]  /*0840*/  MOV R16, R12 ;  /* 0x0000000c00107202 */ /* 0x000fe20000000f00 */
[----:B-1----:R-:W-:Y:S06]  /*0850*/  @!P1 BRA `(.L_x_862) ;  /* 0xfffffffc009c9947 */ /* 0x002fec000383ffff */
[----:B------:R-:W-:Y:S05]  /*0860*/  BSYNC.RECONVERGENT B0 ;  /* 0x0000000000007941 */ /* 0x000fea0003800200 */
.L_x_861:
[----:B------:R-:W-:Y:S01]  /*0870*/  BAR.SYNC.DEFER_BLOCKING 0x0 ;  /* 0x0000000000007b1d */ /* 0x000fe20000010000 */
[----:B------:R-:W-:Y:S01]  /*0880*/  ISETP.NE.AND P1, PT, R10, 0x2, PT ;  /* 0x000000020a00780c */ /* 0x000fe20003f25270 */
[----:B------:R-:W-:Y:S01]  /*0890*/  VIADD R18, R22, UR8 ;  /* 0x0000000816127c36 */ /* 0x000fe20008000000 */
[----:B------:R-:W-:-:S03]  /*08a0*/  MOV R12, R0 ;  /* 0x00000000000c7202 */ /* 0x000fc60000000f00 */
[----:B------:R-:W-:Y:S08]  /*08b0*/  BSSY.RECONVERGENT B0, `(.L_x_863) ;  /* 0x000000c000007945 */ /* 0x000ff00003800200 */
[----:B------:R-:W-:Y:S05]  /*08c0*/  @!P1 BRA `(.L_x_864) ;  /* 0x0000000000289947 */ /* 0x000fea0003800000 */
[----:B------:R0:W-:Y:S01]  /*08d0*/  STS [R4+UR5], RZ ;  /* 0x000000ff04007988 */ /* 0x0001e20008000805 */
[----:B------:R-:W-:Y:S01]  /*08e0*/  ISETP.NE.AND P1, PT, R10, 0x3, PT ;  /* 0x000000030a00780c */ /* 0x000fe20003f25270 */
[----:B------:R-:W-:-:S12]  /*08f0*/  IMAD.MOV.U32 R12, RZ, RZ, R3 ;  /* 0x000000ffff0c7224 */ /* 0x000fd800078e0003 */
[----:B0-----:R-:W-:Y:S05]  /*0900*/  @!P1 BRA `(.L_x_864) ;  /* 0x0000000000189947 */ /* 0x001fea0003800000 */
[----:B------:R-:W-:Y:S01]  /*0910*/  ISETP.NE.AND P1, PT, R10, RZ, PT ;  /* 0x000000ff0a00720c */ /* 0x000fe20003f25270 */
[----:B------:R0:W-:Y:S01]  /*0920*/  STS [R22+UR8], RZ ;  /* 0x000000ff16007988 */ /* 0x0001e20008000808 */
[----:B------:R-:W-:Y:S01]  /*0930*/  VIADD R13, R11, UR9 ;  /* 0x000000090b0d7c36 */ /* 0x000fe20008000000 */
[----:B------:R-:W-:-:S10]  /*0940*/  MOV R12, R11 ;  /* 0x0000000b000c7202 */ /* 0x000fd40000000f00 */
[----:B------:R0:W-:Y:S01]  /*0950*/  @P1 STS [R18+UR8], RZ ;  /* 0x000000ff12001988 */ /* 0x0001e20008000808 */
[----:B------:R-:W-:-:S07]  /*0960*/  @P1 IMAD.MOV.U32 R12, RZ, RZ, R13 ;  /* 0x000000ffff0c1224 */ /* 0x000fce00078e000d */
.L_x_864:
[----:B------:R-:W-:Y:S05]  /*0970*/  BSYNC.RECONVERGENT B0 ;  /* 0x0000000000007941 */ /* 0x000fea0003800200 */
.L_x_863:
[----:B------:R-:W-:Y:S01]  /*0980*/  UMOV UR6, 0x400 ;  /* 0x0000040000067882 */ /* 0x000fe20000000000 */
[----:B------:R-:W-:Y:S01]  /*0990*/  BSSY.RECONVERGENT B0, `(.L_x_865) ;  /* 0x000000d000007945 */ /* 0x000fe20003800200 */
[----:B------:R-:W-:-:S04]  /*09a0*/  UIADD3 UR6, UPT, UPT, UR6, 0x1080, URZ ;  /* 0x0000108006067890 */ /* 0x000fc8000fffe0ff */
[----:B------:R-:W-:-:S12]  /*09b0*/  ULEA UR6, UR7, UR6, 0x18 ;  /* 0x0000000607067291 */ /* 0x000fd8000f8ec0ff */
.L_x_866:
[C---:B-1----:R-:W-:Y:S01]  /*09c0*/  LEA R13, R12.reuse, UR6, 0x2 ;  /* 0x000000060c0d7c11 */ /* 0x042fe2000f8e10ff */
        /* <DEDUP_REMOVED lines=10> */
.L_x_865:
[----:B------:R2:W3:Y:S01]  /*0a70*/  LDS R12, [R8+UR4] ;  /* 0x00000004080c7984 */ /* 0x0004e20008000800 */
[----:B-1----:R-:W-:-:S03]  /*0a80*/  IMAD.MOV.U32 R15, RZ, RZ, RZ ;  /* 0x000000ffff0f7224 */ /* 0x002fc600078e00ff */
[----:B------:R2:W1:Y:S04]  /*0a90*/  LDS R13, [R9+0x4] ;  /* 0x00000400090d7984 */ /* 0x0004680000000800 */
.L_x_867:
[C---:B------:R-:W-:Y:S01]  /*0aa0*/  IMAD R14, R15.reuse, 0xc, R6 ;  /* 0x0000000c0f0e7824 */ /* 0x040fe200078e0206 */
[C---:B----4-:R-:W-:Y:S01]  /*0ab0*/  LEA R24, R15.reuse, R22, 0xb ;  /* 0x000000160f187211 */ /* 0x050fe200078e58ff */
[----:B------:R-:W-:-:S04]  /*0ac0*/  VIADD R15, R15, UR12 ;  /* 0x0000000c0f0f7c36 */ /* 0x000fc80008000000 */
[----:B------:R-:W4:Y:S01]  /*0ad0*/  LDS R14, [R14] ;  /* 0x000000000e0e7984 */ /* 0x000f220000000800 */
[----:B------:R-:W-:-:S03]  /*0ae0*/  ISETP.GE.U32.AND P1, PT, R15, 0x2, PT ;  /* 0x000000020f00780c */ /* 0x000fc60003f26070 */
[----:B------:R-:W-:Y:S04]  /*0af0*/  LDS R25, [R24] ;  /* 0x0000000018197984 */ /* 0x000fe80000000800 */
[----:B----4-:R-:W3:Y:S04]  /*0b00*/  SHFL.IDX PT, R17, R14, R5, 0x1e1f ;  /* 0x001e1f050e117589 */ /* 0x010ee800000e0000 */
[----:B------:R-:W1:Y:S01]  /*0b10*/  SHFL.IDX PT, R19, R14, R20, 0x1e1f ;  /* 0x001e1f140e137589 */ /* 0x000e6200000e0000 */
[----:B---3--:R-:W-:-:S04]  /*0b20*/  IMAD R16, R12, R17, RZ ;  /* 0x000000110c107224 */ /* 0x008fc800078e02ff */
[----:B-1----:R-:W-:-:S04]  /*0b30*/  IMAD R16, R13, R19, R16 ;  /* 0x000000130d107224 */ /* 0x002fc800078e0210 */
[----:B------:R-:W-:-:S05]  /*0b40*/  IMAD.IADD R25, R16, 0x1, R25 ;  /* 0x0000000110197824 */ /* 0x000fca00078e0219 */
[----:B------:R4:W-:Y:S01]  /*0b50*/  STS [R24], R25 ;  /* 0x0000001918007388 */ /* 0x0009e20000000800 */
[----:B------:R-:W-:Y:S05]  /*0b60*/  @!P1 BRA `(.L_x_867) ;  /* 0xfffffffc00cc9947 */ /* 0x000fea000383ffff */
[----:B------:R1:W3:Y:S01]  /*0b70*/  LDS R12, [R8+UR4+0x400] ;  /* 0x00040004080c7984 */ /* 0x0002e20008000800 */
[----:B------:R-:W-:-:S03]  /*0b80*/  HFMA2 R15, -RZ, RZ, 0, 0 ;  /* 0x00000000ff0f7431 */ /* 0x000fc600000001ff */
[----:B------:R1:W0:Y:S04]  /*0b90*/  LDS R13, [R9+0x404] ;  /* 0x00040400090d7984 */ /* 0x0002280000000800 */
.L_x_868:
[C---:B------:R-:W-:Y:S02]  /*0ba0*/  IMAD R14, R15.reuse, 0xc, R6 ;  /* 0x0000000c0f0e7824 */ /* 0x040fe400078e0206 */
[C---:B0---4-:R-:W-:Y:S01]  /*0bb0*/  IMAD R24, R15.reuse, 0x800, R22 ;  /* 0x000008000f187824 */ /* 0x051fe200078e0216 */
[----:B------:R-:W-:-:S03]  /*0bc0*/  IADD3 R15, PT, PT, R15, UR12, RZ ;  /* 0x0000000c0f0f7c10 */ /* 0x000fc6000fffe0ff */
[----:B------:R-:W4:Y:S01]  /*0bd0*/  LDS R14, [R14] ;  /* 0x000000000e0e7984 */ /* 0x000f220000000800 */
[----:B------:R-:W-:-:S03]  /*0be0*/  ISETP.GE.U32.AND P1, PT, R15, 0x2, PT ;  /* 0x000000020f00780c */ /* 0x000fc60003f26070 */
[----:B------:R-:W-:Y:S04]  /*0bf0*/  LDS R25, [R24+0x200] ;  /* 0x0002000018197984 */ /* 0x000fe80000000800 */
[----:B----4-:R-:W3:Y:S04]  /*0c00*/  SHFL.IDX PT, R17, R14, R5, 0x1e1f ;  /* 0x001e1f050e117589 */ /* 0x010ee800000e0000 */
[----:B------:R-:W0:Y:S01]  /*0c10*/  SHFL.IDX PT, R19, R14, R20, 0x1e1f ;  /* 0x001e1f140e137589 */ /* 0x000e2200000e0000 */
[----:B---3--:R-:W-:-:S04]  /*0c20*/  IMAD R16, R12, R17, RZ ;  /* 0x000000110c107224 */ /* 0x008fc800078e02ff */
[----:B0-----:R-:W-:-:S04]  /*0c30*/  IMAD R16, R13, R19, R16 ;  /* 0x000000130d107224 */ /* 0x001fc800078e0210 */
[----:B------:R-:W-:-:S05]  /*0c40*/  IMAD.IADD R25, R16, 0x1, R25 ;  /* 0x0000000110197824 */ /* 0x000fca00078e0219 */
[----:B------:R0:W-:Y:S01]  /*0c50*/  STS [R24+0x200], R25 ;  /* 0x0002001918007388 */ /* 0x0001e20000000800 */
[----:B------:R-:W-:Y:S05]  /*0c60*/  @!P1 BRA `(.L_x_868) ;  /* 0xfffffffc00cc9947 */ /* 0x000fea000383ffff */
[----:B------:R3:W4:Y:S01]  /*0c70*/  LDS R12, [R8+UR4+0x800] ;  /* 0x00080004080c7984 */ /* 0x0007220008000800 */
[----:B------:R-:W-:-:S03]  /*0c80*/  IMAD.MOV.U32 R15, RZ, RZ, RZ ;  /* 0x000000ffff0f7224 */ /* 0x000fc600078e00ff */
[----:B------:R3:W0:Y:S04]  /*0c90*/  LDS R13, [R9+0x804] ;  /* 0x00080400090d7984 */ /* 0x0006280000000800 */
.L_x_869:
[C---:B------:R-:W-:Y:S02]  /*0ca0*/  IMAD R14, R15.reuse, 0xc, R6 ;  /* 0x0000000c0f0e7824 */ /* 0x040fe400078e0206 */
[C---:B0-----:R-:W-:Y:S02]  /*0cb0*/  IMAD R24, R15.reuse, 0x800, R22 ;  /* 0x000008000f187824 */ /* 0x041fe400078e0216 */
[----:B------:R-:W-:Y:S02]  /*0cc0*/  VIADD R15, R15, UR12 ;  /* 0x0000000c0f0f7c36 */ /* 0x000fe40008000000 */
[----:B------:R-:W0:Y:S03]  /*0cd0*/  LDS R14, [R14] ;  /* 0x000000000e0e7984 */ /* 0x000e260000000800 */
[----:B------:R-:W-:Y:S01]  /*0ce0*/  ISETP.GE.U32.AND P1, PT, R15, 0x2, PT ;  /* 0x000000020f00780c */ /* 0x000fe20003f26070 */
[----:B------:R-:W-:Y:S04]  /*0cf0*/  LDS R25, [R24+0x400] ;  /* 0x0004000018197984 */ /* 0x000fe80000000800 */
[----:B0-----:R-:W4:Y:S04]  /*0d00*/  SHFL.IDX PT, R17, R14, R5, 0x1e1f ;  /* 0x001e1f050e117589 */ /* 0x001f2800000e0000 */
[----:B------:R-:W0:Y:S01]  /*0d10*/  SHFL.IDX PT, R19, R14, R20, 0x1e1f ;  /* 0x001e1f140e137589 */ /* 0x000e2200000e0000 */
[----:B----4-:R-:W-:-:S04]  /*0d20*/  IMAD R16, R12, R17, RZ ;  /* 0x000000110c107224 */ /* 0x010fc800078e02ff */
[----:B0-----:R-:W-:-:S05]  /*0d30*/  IMAD R16, R13, R19, R16 ;  /* 0x000000130d107224 */ /* 0x001fca00078e0210 */
[----:B------:R-:W-:-:S05]  /*0d40*/  IADD3 R25, PT, PT, R16, R25, RZ ;  /* 0x0000001910197210 */ /* 0x000fca0007ffe0ff */
[----:B------:R0:W-:Y:S01]  /*0d50*/  STS [R24+0x400], R25 ;  /* 0x0004001918007388 */ /* 0x0001e20000000800 */
[----:B------:R-:W-:Y:S05]  /*0d60*/  @!P1 BRA `(.L_x_869) ;  /* 0xfffffffc00cc9947 */ /* 0x000fea000383ffff */
[----:B------:R4:W0:Y:S01]  /*0d70*/  LDS R12, [R8+UR4+0xc00] ;  /* 0x000c0004080c7984 */ /* 0x0008220008000800 */
[----:B------:R-:W-:-:S03]  /*0d80*/  MOV R15, RZ ;  /* 0x000000ff000f7202 */ /* 0x000fc60000000f00 */
[----:B------:R4:W0:Y:S04]  /*0d90*/  LDS R13, [R9+0xc04] ;  /* 0x000c0400090d7984 */ /* 0x0008280000000800 */
.L_x_870:
[C---:B------:R-:W-:Y:S02]  /*0da0*/  IMAD R14, R15.reuse, 0xc, R6 ;  /* 0x0000000c0f0e7824 */ /* 0x040fe400078e0206 */
[C---:B0-----:R-:W-:Y:S02]  /*0db0*/  IMAD R24, R15.reuse, 0x800, R22 ;  /* 0x000008000f187824 */ /* 0x041fe400078e0216 */
[----:B------:R-:W-:Y:S02]  /*0dc0*/  VIADD R15, R15, UR12 ;  /* 0x0000000c0f0f7c36 */ /* 0x000fe40008000000 */
[----:B------:R-:W0:Y:S03]  /*0dd0*/  LDS R14, [R14] ;  /* 0x000000000e0e7984 */ /* 0x000e260000000800 */
[----:B------:R-:W-:Y:S01]  /*0de0*/  ISETP.GE.U32.AND P1, PT, R15, 0x2, PT ;  /* 0x000000020f00780c */ /* 0x000fe20003f26070 */
[----:B------:R-:W-:Y:S04]  /*0df0*/  LDS R25, [R24+0x600] ;  /* 0x0006000018197984 */ /* 0x000fe80000000800 */
[----:B0-----:R-:W0:Y:S04]  /*0e00*/  SHFL.IDX PT, R17, R14, R5, 0x1e1f ;  /* 0x001e1f050e117589 */ /* 0x001e2800000e0000 */
[----:B------:R-:W5:Y:S01]  /*0e10*/  SHFL.IDX PT, R19, R14, R20, 0x1e1f ;  /* 0x001e1f140e137589 */ /* 0x000f6200000e0000 */
[----:B0-----:R-:W-:-:S04]  /*0e20*/  IMAD R16, R12, R17, RZ ;  /* 0x000000110c107224 */ /* 0x001fc800078e02ff */
[----:B-----5:R-:W-:-:S05]  /*0e30*/  IMAD R16, R13, R19, R16 ;  /* 0x000000130d107224 */ /* 0x020fca00078e0210 */
[----:B------:R-:W-:-:S05]  /*0e40*/  IADD3 R25, PT, PT, R16, R25, RZ ;  /* 0x0000001910197210 */ /* 0x000fca0007ffe0ff */
[----:B------:R0:W-:Y:S01]  /*0e50*/  STS [R24+0x600], R25 ;  /* 0x0006001918007388 */ /* 0x0001e20000000800 */
[----:B------:R-:W-:Y:S05]  /*0e60*/  @!P1 BRA `(.L_x_870) ;  /* 0xfffffffc00cc9947 */ /* 0x000fea000383ffff */
[----:B------:R-:W0:Y:S08]  /*0e70*/  LDC.64 R12, c[0x0][0x3a0] ;  /* 0x0000e800ff0c7b82 */ /* 0x000e300000000a00 */
[----:B------:R-:W-:Y:S01]  /*0e80*/  BAR.SYNC.DEFER_BLOCKING 0x0 ;  /* 0x0000000000007b1d */ /* 0x000fe20000010000 */
[----:B------:R-:W-:Y:S02]  /*0e90*/  ISETP.NE.AND P1, PT, R10, 0x2, PT ;  /* 0x000000020a00780c */ /* 0x000fe40003f25270 */
[----:B------:R-:W-:-:S03]  /*0ea0*/  MOV R26, R0 ;  /* 0x00000000001a7202 */ /* 0x000fc60000000f00 */
[----:B------:R-:W-:Y:S08]  /*0eb0*/  BSSY.RECONVERGENT B0, `(.L_x_871) ;  /* 0x0000015000007945 */ /* 0x000ff00003800200 */
[----:B------:R-:W-:Y:S05]  /*0ec0*/  @!P1 BRA `(.L_x_872) ;  /* 0x00000000004c9947 */ /* 0x000fea0003800000 */
[----:B------:R-:W5:Y:S01]  /*0ed0*/  LDS R17, [R4+UR5] ;  /* 0x0000000504117984 */ /* 0x000f620008000800 */
[----:B------:R-:W1:Y:S01]  /*0ee0*/  LDC.64 R14, c[0x0][0x3a0] ;  /* 0x0000e800ff0e7b82 */ /* 0x000e620000000a00 */
[----:B------:R-:W-:Y:S01]  /*0ef0*/  IMAD.IADD R19, R23, 0x1, R0 ;  /* 0x0000000117137824 */ /* 0x000fe200078e0200 */
[----:B------:R-:W-:Y:S02]  /*0f00*/  ISETP.NE.AND P1, PT, R10, 0x3, PT ;  /* 0x000000030a00780c */ /* 0x000fe40003f25270 */
[----:B------:R-:W-:Y:S01]  /*0f10*/  MOV R26, R3 ;  /* 0x00000003001a7202 */ /* 0x000fe20000000f00 */
[----:B-1----:R-:W-:-:S05]  /*0f20*/  IMAD.WIDE R14, R19, 0x4, R14 ;  /* 0x00000004130e7825 */ /* 0x002fca00078e020e */
[----:B-----5:R1:W-:Y:S05]  /*0f30*/  STG.E desc[UR10][R14.64], R17 ;  /* 0x000000110e007986 */ /* 0x0203ea000c10190a */
[----:B------:R-:W-:Y:S05]  /*0f40*/  @!P1 BRA `(.L_x_872) ;  /* 0x00000000002c9947 */ /* 0x000fea0003800000 */
[----:B------:R-:W-:Y:S01]  /*0f50*/  ISETP.NE.AND P1, PT, R10, RZ, PT ;  /* 0x000000ff0a00720c */ /* 0x000fe20003f25270 */
[----:B------:R-:W5:Y:S01]  /*0f60*/  LDS R19, [R22+UR8] ;  /* 0x0000000816137984 */ /* 0x000f620008000800 */
[----:B------:R-:W-:Y:S01]  /*0f70*/  IADD3 R16, P2, PT, R14, UR8, RZ ;  /* 0x000000080e107c10 */ /* 0x000fe2000ff5e0ff */
[----:B------:R-:W-:-:S04]  /*0f80*/  IMAD.MOV.U32 R26, RZ, RZ, R11 ;  /* 0x000000ffff1a7224 */ /* 0x000fc800078e000b */
[----:B-1----:R-:W-:-:S06]  /*0f90*/  IMAD.X R17, RZ, RZ, R15, P2 ;  /* 0x000000ffff117224 */ /* 0x002fcc00010e060f */
[----:B0-----:R-:W0:Y:S01]  /*0fa0*/  @P1 LDS R25, [R18+UR8] ;  /* 0x0000000812191984 */ /* 0x001e220008000800 */
[----:B------:R-:W-:Y:S02]  /*0fb0*/  @P1 IADD3 R14, P2, PT, R16, UR8, RZ ;  /* 0x00000008100e1c10 */ /* 0x000fe4000ff5e0ff */
[----:B------:R-:W-:Y:S02]  /*0fc0*/  @P1 IADD3 R26, PT, PT, R11, UR9, RZ ;  /* 0x000000090b1a1c10 */ /* 0x000fe4000fffe0ff */
[----:B------:R-:W-:Y:S01]  /*0fd0*/  @P1 IADD3.X R15, PT, PT, RZ, R17, RZ, P2, !PT ;  /* 0x00000011ff0f1210 */ /* 0x000fe200017fe4ff */
[----:B-----5:R1:W-:Y:S04]  /*0fe0*/  STG.E desc[UR10][R16.64], R19 ;  /* 0x0000001310007986 */ /* 0x0203e8000c10190a */
[----:B0-----:R1:W-:Y:S04]  /*0ff0*/  @P1 STG.E desc[UR10][R14.64], R25 ;  /* 0x000000190e001986 */ /* 0x0013e8000c10190a */
.L_x_872:
[----:B------:R-:W-:Y:S05]  /*1000*/  BSYNC.RECONVERGENT B0 ;  /* 0x0000000000007941 */ /* 0x000fea0003800200 */
.L_x_871:
[----:B------:R-:W-:Y:S01]  /*1010*/  BSSY.RECONVERGENT B0, `(.L_x_873) ;  /* 0x0000017000007945 */ /* 0x000fe20003800200 */
.L_x_874:
[C---:B01----:R-:W-:Y:S01]  /*1020*/  LEA R14, R26.reuse, UR6, 0x2 ;  /* 0x000000061a0e7c11 */ /* 0x043fe2000f8e10ff */
[----:B0-----:R-:W-:Y:S02]  /*1030*/  IMAD.IADD R25, R23, 0x1, R26 ;  /* 0x0000000117197824 */ /* 0x001fe400078e021a */
[----:B------:R-:W-:Y:S02]  /*1040*/  VIADD R26, R26, UR8 ;  /* 0x000000081a1a7c36 */ /* 0x000fe40008000000 */
[----:B------:R-:W0:Y:S01]  /*1050*/  LDS R19, [R14] ;  /* 0x000000000e137984 */ /* 0x000e220000000800 */
[----:B------:R-:W-:Y:S02]  /*1060*/  VIADD R27, R14, UR8 ;  /* 0x000000080e1b7c36 */ /* 0x000fe40008000000 */
[----:B------:R-:W-:Y:S01]  /*1070*/  IMAD.WIDE R24, R25, 0x4, R12 ;  /* 0x0000000419187825 */ /* 0x000fe200078e020c */
[----:B------:R-:W1:Y:S02]  /*1080*/  LDS R28, [R14+UR8] ;  /* 0x000000080e1c7984 */ /* 0x000e640008000800 */
[----:B------:R-:W-:-:S02]  /*1090*/  IADD3 R29, PT, PT, R27, UR8, RZ ;  /* 0x000000081b1d7c10 */ /* 0x000fc4000fffe0ff */
[----:B------:R-:W5:Y:S01]  /*10a0*/  LDS R27, [R27+UR8] ;  /* 0x000000081b1b7984 */ /* 0x000f620008000800 */
[----:B------:R-:W-:-:S03]  /*10b0*/  IADD3 R18, P1, PT, R24, UR8, RZ ;  /* 0x0000000818127c10 */ /* 0x000fc6000ff3e0ff */
[----:B------:R-:W2:Y:S04]  /*10c0*/  LDS R29, [R29+UR8] ;  /* 0x000000081d1d7984 */ /* 0x000ea80008000800 */
[----:B0-----:R0:W-:Y:S02]  /*10d0*/  STG.E desc[UR10][R24.64], R19 ;  /* 0x0000001318007986 */ /* 0x0011e4000c10190a */
[----:B0-----:R-:W-:Y:S02]  /*10e0*/  IADD3.X R19, PT, PT, RZ, R25, RZ, P1, !PT ;  /* 0x00000019ff137210 */ /* 0x001fe40000ffe4ff */
[----:B------:R-:W-:-:S03]  /*10f0*/  IADD3 R16, P1, PT, R18, UR8, RZ ;  /* 0x0000000812107c10 */ /* 0x000fc6000ff3e0ff */
[----:B-1----:R0:W-:Y:S02]  /*1100*/  STG.E desc[UR10][R18.64], R28 ;  /* 0x0000001c12007986 */ /* 0x0021e4000c10190a */
[----:B------:R-:W-:Y:S01]  /*1110*/  IMAD.X R17, RZ, RZ, R19, P1 ;  /* 0x000000ffff117224 */ /* 0x000fe200008e0613 */
[----:B------:R-:W-:-:S04]  /*1120*/  IADD3 R14, P1, PT, R16, UR8, RZ ;  /* 0x00000008100e7c10 */ /* 0x000fc8000ff3e0ff */
[----:B------:R-:W-:Y:S01]  /*1130*/  IADD3.X R15, PT, PT, RZ, R17, RZ, P1, !PT ;  /* 0x00000011ff0f7210 */ /* 0x000fe20000ffe4ff */
[----:B-----5:R0:W-:Y:S01]  /*1140*/  STG.E desc[UR10][R16.64], R27 ;  /* 0x0000001b10007986 */ /* 0x0201e2000c10190a */
[----:B------:R-:W-:-:S03]  /*1150*/  ISETP.GE.U32.AND P1, PT, R26, 0x400, PT ;  /* 0x000004001a00780c */ /* 0x000fc60003f26070 */
[----:B--2---:R0:W-:Y:S10]  /*1160*/  STG.E desc[UR10][R14.64], R29 ;  /* 0x0000001d0e007986 */ /* 0x0041f4000c10190a */
[----:B------:R-:W-:Y:S05]  /*1170*/  @!P1 BRA `(.L_x_874) ;  /* 0xfffffffc00a89947 */ /* 0x000fea000383ffff */
[----:B------:R-:W-:Y:S05]  /*1180*/  BSYNC.RECONVERGENT B0 ;  /* 0x0000000000007941 */ /* 0x000fea0003800200 */
.L_x_873:
[----:B------:R-:W-:Y:S05]  /*1190*/  @!P0 BRA `(.L_x_875) ;  /* 0xfffffff000908947 */ /* 0x000fea000383ffff */
[----:B------:R-:W-:Y:S05]  /*11a0*/  EXIT ;  /* 0x000000000000794d */ /* 0x000fea0003800000 */
        .weak           $__internal_10_$__cuda_sm20_div_u16
        .type           $__internal_10_$__cuda_sm20_div_u16,@function
        .size           $__internal_10_$__cuda_sm20_div_u16,(.L_x_20300 - $__internal_10_$__cuda_sm20_div_u16)
$__internal_10_$__cuda_sm20_div_u16:
        /* <DEDUP_REMOVED lines=18> */
[----:B------:R-:W-:Y:S06]  /*12d0*/  RET.REL.NODEC R8 `(_Z9cuda_gemmIiLi128ELi16ELi1ELi1024ELi2ELi2ELi1EEviiiPT_S1_S1_ii) ;  /* 0xffffffec08487950 */ /* 0x000fec0003c3ffff */
.L_x_876:
        /* <DEDUP_REMOVED lines=10> */
.L_x_20300:


//--------------------- .text._Z9cuda_gemmIiLi128ELi16ELi1ELi1024ELi2ELi2ELi0EEviiiPT_S1_S1_ii --------------------------
	.section	.text._Z9cuda_gemmIiLi128ELi16ELi1ELi1024ELi2ELi2ELi0EEviiiPT_S1_S1_ii,"ax",@progbits
	.align	128
        .global         _Z9cuda_gemmIiLi128ELi16ELi1ELi1024ELi2ELi2ELi0EEviiiPT_S1_S1_ii
        .type           _Z9cuda_gemmIiLi128ELi16ELi1ELi1024ELi2ELi2ELi0EEviiiPT_S1_S1_ii,@function
        .size           _Z9cuda_gemmIiLi128ELi16ELi1ELi1024ELi2ELi2ELi0EEviiiPT_S1_S1_ii,(.L_x_20301 - _Z9cuda_gemmIiLi128ELi16ELi1ELi1024ELi2ELi2ELi0EEviiiPT_S1_S1_ii)
        .other          _Z9cuda_gemmIiLi128ELi16ELi1ELi1024ELi2ELi2ELi0EEviiiPT_S1_S1_ii,@"STO_CUDA_ENTRY STV_DEFAULT"
_Z9cuda_gemmIiLi128ELi16ELi1ELi1024ELi2ELi2ELi0EEviiiPT_S1_S1_ii:
.text._Z9cuda_gemmIiLi128ELi16ELi1ELi1024ELi2ELi2ELi0EEviiiPT_S1_S1_ii:
[----:B------:R-:W-:Y:S08]  /*0000*/  LDC R1, c[0x0][0x37c] ;  /* 0x0000df00ff017b82 */ /* 0x000ff00000000800 */
[----:B------:R-:W0:Y:S01]  /*0010*/  LDC.64 R2, c[0x0][0x3a8] ;  /* 0x0000ea00ff027b82 */ /* 0x000e220000000a00 */
[----:B------:R-:W1:Y:S01]  /*0020*/  LDCU.64 UR10, c[0x0][0x358] ;  /* 0x00006b00ff0a77ac */ /* 0x000e620008000a00 */
[----:B------:R-:W-:Y:S01]  /*0030*/  BSSY.RECONVERGENT B0, `(.L_x_877) ;  /* 0x0000056000007945 */ /* 0x000fe20003800200 */
[----:B0-----:R-:W-:Y:S01]  /*0040*/  IABS R7, R3 ;  /* 0x0000000300077213 */ /* 0x001fe20000000000 */
[C---:B------:R-:W-:Y:S01]  /*0050*/  IMAD R11, R3.reuse, R2, RZ ;  /* 0x00000002030b7224 */ /* 0x040fe200078e02ff */
[----:B------:R-:W-:-:S02]  /*0060*/  ISETP.NE.AND P1, PT, R3, RZ, PT ;  /* 0x000000ff0300720c */ /* 0x000fc40003f25270 */
[----:B------:R-:W0:Y:S08]  /*0070*/  I2F.RP R0, R7 ;  /* 0x0000000700007306 */ /* 0x000e300000209400 */
[----:B0-----:R-:W0:Y:S02]  /*0080*/  MUFU.RCP R0, R0 ;  /* 0x0000000000007308 */ /* 0x001e240000001000 */
[----:B0-----:R-:W-:Y:S01]  /*0090*/  VIADD R4, R0, 0xffffffe ;  /* 0x0ffffffe00047836 */ /* 0x001fe20000000000 */
[----:B------:R-:W-:-:S05]  /*00a0*/  LOP3.LUT R0, R3, 0x400, RZ, 0x3c, !PT ;  /* 0x0000040003007812 */ /* 0x000fca00078e3cff */
[----:B------:R0:W2:Y:S01]  /*00b0*/  F2I.FTZ.U32.TRUNC.NTZ R5, R4 ;  /* 0x0000000400057305 */ /* 0x0000a2000021f000 */
[----:B------:R-:W-:Y:S02]  /*00c0*/  ISETP.GE.AND P3, PT, R0, RZ, PT ;  /* 0x000000ff0000720c */ /* 0x000fe40003f66270 */
[----:B------:R-:W-:Y:S01]  /*00d0*/  @!P1 LOP3.LUT R0, RZ, R3, RZ, 0x33, !PT ;  /* 0x00000003ff009212 */ /* 0x000fe200078e33ff */
[----:B0-----:R-:W-:Y:S02]  /*00e0*/  HFMA2 R4, -RZ, RZ, 0, 0 ;  /* 0x00000000ff047431 */ /* 0x001fe400000001ff */
[----:B--2---:R-:W-:-:S04]  /*00f0*/  IMAD.MOV R6, RZ, RZ, -R5 ;  /* 0x000000ffff067224 */ /* 0x004fc800078e0a05 */
        /* <DEDUP_REMOVED lines=8> */
[----:B------:R-:W-:-:S13]  /*0180*/  ISETP.GE.U32.AND P0, PT, R6, R7, PT ;  /* 0x000000070600720c */ /* 0x000fda0003f06070 */
[----:B------:R-:W-:-:S04]  /*0190*/  @P0 VIADD R5, R5, 0x1 ;  /* 0x0000000105050836 */ /* 0x000fc80000000000 */
[----:B------:R-:W-:-:S05]  /*01a0*/  @!P3 IMAD.MOV R5, RZ, RZ, -R5 ;  /* 0x000000ffff05b224 */ /* 0x000fca00078e0a05 */
[----:B------:R-:W-:Y:S02]  /*01b0*/  R2UR UR13, R5 ;  /* 0x00000000050d72ca */ /* 0x000fe400000e0000 */
[----:B------:R-:W-:Y:S02]  /*01c0*/  @!P1 R2UR UR13, R0 ;  /* 0x00000000000d92ca */ /* 0x000fe400000e0000 */
[----:B------:R-:W0:Y:S11]  /*01d0*/  S2R R0, SR_TID.X ;  /* 0x0000000000007919 */ /* 0x000e360000002100 */
[----:B------:R-:W-:-:S04]  /*01e0*/  MOV R7, UR13 ;  /* 0x0000000d00077c02 */ /* 0x000fc80008000f00 */
[----:B------:R-:W-:-:S04]  /*01f0*/  VIMNMX R7, PT, PT, R7, 0x80, PT ;  /* 0x0000008007077848 */ /* 0x000fc80003fe0100 */
[----:B------:R-:W2:Y:S01]  /*0200*/  I2F.U32.RP R6, R7 ;  /* 0x0000000700067306 */ /* 0x000ea20000209000 */
[----:B0-----:R-:W-:-:S07]  /*0210*/  ISETP.GE.U32.AND P0, PT, R0, R11, PT ;  /* 0x0000000b0000720c */ /* 0x001fce0003f06070 */
[----:B--2---:R-:W0:Y:S02]  /*0220*/  MUFU.RCP R6, R6 ;  /* 0x0000000600067308 */ /* 0x004e240000001000 */
[----:B0-----:R-:W-:-:S06]  /*0230*/  VIADD R4, R6, 0xffffffe ;  /* 0x0ffffffe06047836 */ /* 0x001fcc0000000000 */
[----:B------:R0:W2:Y:S01]  /*0240*/  F2I.FTZ.U32.TRUNC.NTZ R5, R4 ;  /* 0x0000000400057305 */ /* 0x0000a2000021f000 */
[----:B-1----:R-:W-:Y:S05]  /*0250*/  @P0 BRA `(.L_x_878) ;  /* 0x0000000000cc0947 */ /* 0x002fea0003800000 */
[----:B------:R-:W1:Y:S01]  /*0260*/  I2F.U32.RP R10, R2 ;  /* 0x00000002000a7306 */ /* 0x000e620000209000 */
[----:B------:R-:W3:Y:S01]  /*0270*/  S2R R17, SR_CgaCtaId ;  /* 0x0000000000117919 */ /* 0x000ee20000008800 */
[----:B------:R-:W4:Y:S01]  /*0280*/  LDC R6, c[0x0][0x360] ;  /* 0x0000d800ff067b82 */ /* 0x000f220000000800 */
[----:B------:R-:W-:Y:S02]  /*0290*/  ISETP.NE.U32.AND P1, PT, R2, RZ, PT ;  /* 0x000000ff0200720c */ /* 0x000fe40003f25070 */
[----:B------:R-:W-:Y:S02]  /*02a0*/  ISETP.NE.U32.AND P4, PT, R3, RZ, PT ;  /* 0x000000ff0300720c */ /* 0x000fe40003f85070 */
[----:B------:R-:W-:Y:S01]  /*02b0*/  LOP3.LUT R18, RZ, R2, RZ, 0x33, !PT ;  /* 0x00000002ff127212 */ /* 0x000fe200078e33ff */
[----:B------:R-:W5:Y:S02]  /*02c0*/  I2F.U32.RP R16, R3 ;  /* 0x0000000300107306 */ /* 0x000f640000209000 */
[----:B------:R-:W0:Y:S06]  /*02d0*/  LDC.64 R8, c[0x0][0x398] ;  /* 0x0000e600ff087b82 */ /* 0x000e2c0000000a00 */
[----:B-1----:R-:W1:Y:S08]  /*02e0*/  MUFU.RCP R10, R10 ;  /* 0x0000000a000a7308 */ /* 0x002e700000001000 */
[----:B-----5:R-:W5:Y:S01]  /*02f0*/  MUFU.RCP R16, R16 ;  /* 0x0000001000107308 */ /* 0x020f620000001000 */
[----:B-1----:R-:W-:Y:S01]  /*0300*/  VIADD R12, R10, 0xffffffe ;  /* 0x0ffffffe0a0c7836 */ /* 0x002fe20000000000 */
[----:B------:R-:W-:-:S06]  /*0310*/  MOV R10, 0x400 ;  /* 0x00000400000a7802 */ /* 0x000fcc0000000f00 */
[----:B------:R1:W2:Y:S01]  /*0320*/  F2I.FTZ.U32.TRUNC.NTZ R13, R12 ;  /* 0x0000000c000d7305 */ /* 0x0002a2000021f000 */
[----:B---3--:R-:W-:Y:S02]  /*0330*/  LEA R10, R17, R10, 0x18 ;  /* 0x0000000a110a7211 */ /* 0x008fe400078ec0ff */
[----:B-----5:R-:W-:-:S05]  /*0340*/  IADD3 R14, PT, PT, R16, 0xffffffe, RZ ;  /* 0x0ffffffe100e7810 */ /* 0x020fca0007ffe0ff */
[----:B------:R3:W5:Y:S01]  /*0350*/  F2I.FTZ.U32.TRUNC.NTZ R15, R14 ;  /* 0x0000000e000f7305 */ /* 0x000762000021f000 */
[----:B-1----:R-:W-:Y:S01]  /*0360*/  MOV R12, RZ ;  /* 0x000000ff000c7202 */ /* 0x002fe20000000f00 */
[----:B--2---:R-:W-:Y:S02]  /*0370*/  IMAD.MOV R19, RZ, RZ, -R13 ;  /* 0x000000ffff137224 */ /* 0x004fe400078e0a0d */
[----:B---3--:R-:W-:Y:S02]  /*0380*/  IMAD.MOV.U32 R14, RZ, RZ, RZ ;  /* 0x000000ffff0e7224 */ /* 0x008fe400078e00ff */
[----:B------:R-:W-:Y:S02]  /*0390*/  IMAD R17, R19, R2, RZ ;  /* 0x0000000213117224 */ /* 0x000fe400078e02ff */
[----:B-----5:R-:W-:Y:S02]  /*03a0*/  IMAD.MOV R16, RZ, RZ, -R15 ;  /* 0x000000ffff107224 */ /* 0x020fe400078e0a0f */
[----:B------:R-:W-:-:S04]  /*03b0*/  IMAD.HI.U32 R12, R13, R17, R12 ;  /* 0x000000110d0c7227 */ /* 0x000fc800078e000c */
[----:B------:R-:W-:Y:S02]  /*03c0*/  IMAD R19, R16, R3, RZ ;  /* 0x0000000310137224 */ /* 0x000fe400078e02ff */
[----:B------:R-:W-:Y:S02]  /*03d0*/  IMAD.MOV.U32 R13, RZ, RZ, R0 ;  /* 0x000000ffff0d7224 */ /* 0x000fe400078e0000 */
[----:B------:R-:W-:Y:S01]  /*03e0*/  IMAD.HI.U32 R20, R15, R19, R14 ;  /* 0x000000130f147227 */ /* 0x000fe200078e000e */
[----:B0---4-:R-:W-:-:S07]  /*03f0*/  LOP3.LUT R19, RZ, R3, RZ, 0x33, !PT ;  /* 0x00000003ff137212 */ /* 0x011fce00078e33ff */
.L_x_879:
[----:B-1----:R-:W-:-:S06]  /*0400*/  IMAD.WIDE.U32 R14, R13, 0x4, R8 ;  /* 0x000000040d0e7825 */ /* 0x002fcc00078e0008 */
[----:B------:R-:W2:Y:S01]  /*0410*/  LDG.E R14, desc[UR10][R14.64] ;  /* 0x0000000a0e0e7981 */ /* 0x000ea2000c1e1900 */
[----:B------:R-:W-:-:S05]  /*0420*/  IMAD.HI.U32 R16, R12, R13, RZ ;  /* 0x0000000d0c107227 */ /* 0x000fca00078e00ff */
[----:B------:R-:W-:Y:S01]  /*0430*/  IADD3 R17, PT, PT, -R16, RZ, RZ ;  /* 0x000000ff10117210 */ /* 0x000fe20007ffe1ff */
        /* <DEDUP_REMOVED lines=14> */
[----:B------:R-:W-:Y:S02]  /*0520*/  SEL R17, R18, R17, !P1 ;  /* 0x0000001112117207 */ /* 0x000fe40004800000 */
[----:B------:R-:W-:-:S03]  /*0530*/  @P3 IADD3 R16, PT, PT, R16, 0x1, RZ ;  /* 0x0000000110103810 */ /* 0x000fc60007ffe0ff */
[----:B------:R-:W-:Y:S01]  /*0540*/  IMAD R17, R17, 0xc, R10 ;  /* 0x0000000c11117824 */ /* 0x000fe200078e020a */
[----:B------:R-:W-:-:S05]  /*0550*/  SEL R16, R19, R16, !P4 ;  /* 0x0000001013107207 */ /* 0x000fca0006000000 */
[----:B------:R-:W-:-:S05]  /*0560*/  IMAD R17, R16, 0x4, R17 ;  /* 0x0000000410117824 */ /* 0x000fca00078e0211 */
[----:B--2---:R1:W-:Y:S01]  /*0570*/  STS [R17], R14 ;  /* 0x0000000e11007388 */ /* 0x0043e20000000800 */
[----:B------:R-:W-:Y:S05]  /*0580*/  @!P0 BRA `(.L_x_879) ;  /* 0xfffffffc009c8947 */ /* 0x000fea000383ffff */
.L_x_878:
[----:B------:R-:W-:Y:S05]  /*0590*/  BSYNC.RECONVERGENT B0 ;  /* 0x0000000000007941 */ /* 0x000fea0003800200 */
.L_x_877:
[----:B------:R-:W3:Y:S01]  /*05a0*/  LDC R3, c[0x0][0x360] ;  /* 0x0000d800ff037b82 */ /* 0x000ee20000000800 */
[----:B------:R-:W4:Y:S01]  /*05b0*/  LDCU UR12, c[0x0][0x374] ;  /* 0x00006e80ff0c77ac */ /* 0x000f220008000800 */
[----:B------:R-:W-:Y:S01]  /*05c0*/  IADD3 R9, PT, PT, RZ, -R7, RZ ;  /* 0x80000007ff097210 */ /* 0x000fe20007ffe0ff */
[----:B0-----:R-:W-:-:S04]  /*05d0*/  IMAD.MOV.U32 R4, RZ, RZ, RZ ;  /* 0x000000ffff047224 */ /* 0x001fc800078e00ff */
[----:B--2---:R-:W-:Y:S01]  /*05e0*/  IMAD R9, R9, R5, RZ ;  /* 0x0000000509097224 */ /* 0x004fe200078e02ff */
[----:B------:R-:W0:Y:S03]  /*05f0*/  S2UR UR4, SR_CTAID.Y ;  /* 0x00000000000479c3 */ /* 0x000e260000002600 */
[----:B------:R-:W-:-:S06]  /*0600*/  IMAD.HI.U32 R5, R5, R9, R4 ;  /* 0x0000000905057227 */ /* 0x000fcc00078e0004 */
[----:B------:R-:W-:-:S04]  /*0610*/  IMAD.HI.U32 R2, R5, R0, RZ ;  /* 0x0000000005027227 */ /* 0x000fc800078e00ff */
[----:B----4-:R-:W-:Y:S02]  /*0620*/  IMAD.U32 R4, RZ, RZ, UR12 ;  /* 0x0000000cff047e24 */ /* 0x010fe4000f8e00ff */
[----:B------:R-:W-:-:S03]  /*0630*/  IMAD.MOV R5, RZ, RZ, -R2 ;  /* 0x000000ffff057224 */ /* 0x000fc600078e0a02 */
[----:B------:R-:W-:-:S04]  /*0640*/  SHF.L.U32 R4, R4, 0x4, RZ ;  /* 0x0000000404047819 */ /* 0x000fc800000006ff */
[----:B0-----:R-:W-:Y:S01]  /*0650*/  ISETP.LE.U32.AND P1, PT, R4, UR4, PT ;  /* 0x0000000404007c0c */ /* 0x001fe2000bf23070 */
[----:B------:R-:W-:-:S05]  /*0660*/  IMAD R4, R7, R5, R0 ;  /* 0x0000000507047224 */ /* 0x000fca00078e0200 */
[----:B------:R-:W-:-:S07]  /*0670*/  ISETP.GE.U32.AND P0, PT, R4, R7, PT ;  /* 0x000000070400720c */ /* 0x000fce0003f06070 */
[----:B------:R-:W-:Y:S06]  /*0680*/  @P1 EXIT ;  /* 0x000000000000194d */ /* 0x000fec0003800000 */
[----:B------:R-:W0:Y:S01]  /*0690*/  S2UR UR5, SR_CTAID.X ;  /* 0x00000000000579c3 */ /* 0x000e220000002500 */
[----:B------:R-:W-:Y:S01]  /*06a0*/  @P0 IMAD.IADD R4, R4, 0x1, -R7 ;  /* 0x0000000104040824 */ /* 0x000fe200078e0a07 */
[----:B------:R-:W-:Y:S01]  /*06b0*/  ISETP.NE.U32.AND P2, PT, R7, RZ, PT ;  /* 0x000000ff0700720c */ /* 0x000fe20003f45070 */
[----:B------:R-:W-:Y:S01]  /*06c0*/  @P0 VIADD R2, R2, 0x1 ;  /* 0x0000000102020836 */ /* 0x000fe20000000000 */
[----:B---3--:R-:W-:Y:S02]  /*06d0*/  LOP3.LUT R5, R3, 0xffff, RZ, 0xc0, !PT ;  /* 0x0000ffff03057812 */ /* 0x008fe400078ec0ff */
[----:B------:R-:W-:Y:S02]  /*06e0*/  ISETP.GE.U32.AND P1, PT, R4, R7, PT ;  /* 0x000000070400720c */ /* 0x000fe40003f26070 */
[----:B------:R-:W-:Y:S02]  /*06f0*/  IADD3 R4, PT, PT, R0, R3, RZ ;  /* 0x0000000300047210 */ /* 0x000fe40007ffe0ff */
[----:B------:R-:W-:-:S02]  /*0700*/  MOV R10, 0x780 ;  /* 0x00000780000a7802 */ /* 0x000fc40000000f00 */
[----:B------:R-:W-:-:S04]  /*0710*/  LOP3.LUT R4, R4, 0x3ff, RZ, 0x3c, !PT ;  /* 0x000003ff04047812 */ /* 0x000fc800078e3cff */
[----:B------:R-:W-:-:S03]  /*0720*/  LOP3.LUT R4, R4, 0xffff, RZ, 0xc0, !PT ;  /* 0x0000ffff04047812 */ /* 0x000fc600078ec0ff */
[----:B------:R-:W-:Y:S01]  /*0730*/  @P1 VIADD R2, R2, 0x1 ;  /* 0x0000000102021836 */ /* 0x000fe20000000000 */
[----:B------:R-:W-:Y:S01]  /*0740*/  @!P2 LOP3.LUT R2, RZ, R7, RZ, 0x33, !PT ;  /* 0x00000007ff02a212 */ /* 0x000fe200078e33ff */
[----:B0-----:R-:W-:Y:S02]  /*0750*/  USHF.L.U32 UR9, UR5, 0xa, URZ ;  /* 0x0000000a05097899 */ /* 0x001fe400080006ff */
[----:B------:R-:W-:-:S12]  /*0760*/  UIMAD UR6, UR13, UR5, URZ ;  /* 0x000000050d0672a4 */ /* 0x000fd8000f8e02ff */
[----:B-1----:R-:W-:Y:S05]  /*0770*/  CALL.REL.NOINC `($__internal_11_$__cuda_sm20_div_u16) ;  /* 0x0000001c00e87944 */ /* 0x002fea0003c00000 */
[----:B------:R-:W0:Y:S01]  /*0780*/  I2F.U32.RP R9, R7 ;  /* 0x0000000700097306 */ /* 0x000e220000209000 */
[----:B------:R-:W-:Y:S01]  /*0790*/  IMAD.MOV R11, RZ, RZ, -R7 ;  /* 0x000000ffff0b7224 */ /* 0x000fe200078e0a07 */
[----:B------:R-:W1:Y:S01]  /*07a0*/  S2UR UR7, SR_CgaCtaId ;  /* 0x00000000000779c3 */ /* 0x000e620000008800 */
[----:B------:R-:W-:Y:S01]  /*07b0*/  IMAD.MOV.U32 R4, RZ, RZ, RZ ;  /* 0x000000ffff047224 */ /* 0x000fe200078e00ff */
[----:B------:R-:W-:Y:S02]  /*07c0*/  UMOV UR5, 0x400 ;  /* 0x0000040000057882 */ /* 0x000fe40000000000 */
[----:B------:R-:W-:Y:S02]  /*07d0*/  UIADD3 UR5, UPT, UPT, UR5, 0x1080, URZ ;  /* 0x0000108005057890 */ /* 0x000fe4000fffe0ff */
[----:B0-----:R-:W0:Y:S02]  /*07e0*/  MUFU.RCP R9, R9 ;  /* 0x0000000900097308 */ /* 0x001e240000001000 */
[----:B-1----:R-:W-:Y:S01]  /*07f0*/  ULEA UR5, UR7, UR5, 0x18 ;  /* 0x0000000507057291 */ /* 0x002fe2000f8ec0ff */
[----:B0-----:R-:W-:-:S06]  /*0800*/  IADD3 R5, PT, PT, R9, 0xffffffe, RZ ;  /* 0x0ffffffe09057810 */ /* 0x001fcc0007ffe0ff */
[----:B------:R-:W0:Y:S02]  /*0810*/  F2I.FTZ.U32.TRUNC.NTZ R5, R5 ;  /* 0x0000000500057305 */ /* 0x000e24000021f000 */
[----:B0-----:R-:W-:-:S04]  /*0820*/  IMAD R11, R11, R5, RZ ;  /* 0x000000050b0b7224 */ /* 0x001fc800078e02ff */
[----:B------:R-:W-:Y:S01]  /*0830*/  IMAD.HI.U32 R11, R5, R11, R4 ;  /* 0x0000000b050b7227 */ /* 0x000fe200078e0004 */
[----:B------:R-:W-:-:S05]  /*0840*/  LOP3.LUT R5, RZ, R7, RZ, 0x33, !PT ;  /* 0x00000007ff057212 */ /* 0x000fca00078e33ff */
[----:B------:R-:W-:-:S04]  /*0850*/  IMAD.HI.U32 R4, R11, R3, RZ ;  /* 0x000000030b047227 */ /* 0x000fc800078e00ff */
[----:B------:R-:W-:Y:S01]  /*0860*/  IMAD.HI.U32 R11, R11, R0, RZ ;  /* 0x000000000b0b7227 */ /* 0x000fe200078e00ff */
[----:B------:R-:W-:-:S03]  /*0870*/  IADD3 R6, PT, PT, -R4, RZ, RZ ;  /* 0x000000ff04067210 */ /* 0x000fc60007ffe1ff */
[----:B------:R-:W-:Y:S02]  /*0880*/  IMAD.MOV R11, RZ, RZ, -R11 ;  /* 0x000000ffff0b7224 */ /* 0x000fe400078e0a0b */
[C---:B------:R-:W-:Y:S02]  /*0890*/  IMAD R6, R7.reuse, R6, R3 ;  /* 0x0000000607067224 */ /* 0x040fe400078e0203 */
[----:B------:R-:W-:Y:S02]  /*08a0*/  IMAD R10, R7, R11, R0 ;  /* 0x0000000b070a7224 */ /* 0x000fe400078e0200 */
[----:B------:R-:W0:Y:S01]  /*08b0*/  LDC R11, c[0x0][0x3ac] ;  /* 0x0000eb00ff0b7b82 */ /* 0x000e220000000800 */
[-C--:B------:R-:W-:Y:S02]  /*08c0*/  ISETP.GE.U32.AND P0, PT, R6, R7.reuse, PT ;  /* 0x000000070600720c */ /* 0x080fe40003f06070 */
[----:B------:R-:W-:-:S11]  /*08d0*/  ISETP.GE.U32.AND P1, PT, R10, R7, PT ;  /* 0x000000070a00720c */ /* 0x000fd60003f26070 */
[----:B------:R-:W-:Y:S02]  /*08e0*/  @P0 IMAD.IADD R6, R6, 0x1, -R7 ;  /* 0x0000000106060824 */ /* 0x000fe400078e0a07 */
[C---:B------:R-:W-:Y:S01]  /*08f0*/  @P1 IADD3 R10, PT, PT, -R7.reuse, R10, RZ ;  /* 0x0000000a070a1210 */ /* 0x040fe20007ffe1ff */
[----:B------:R-:W-:Y:S01]  /*0900*/  @P0 VIADD R4, R4, 0x1 ;  /* 0x0000000104040836 */ /* 0x000fe20000000000 */
[----:B------:R-:W-:Y:S02]  /*0910*/  ISETP.NE.U32.AND P0, PT, R7, RZ, PT ;  /* 0x000000ff0700720c */ /* 0x000fe40003f05070 */
[-C--:B------:R-:W-:Y:S02]  /*0920*/  ISETP.GE.U32.AND P1, PT, R6, R7.reuse, PT ;  /* 0x000000070600720c */ /* 0x080fe40003f26070 */
[----:B------:R-:W-:Y:S01]  /*0930*/  ISETP.GE.U32.AND P2, PT, R10, R7, PT ;  /* 0x000000070a00720c */ /* 0x000fe20003f46070 */
[----:B0-----:R-:W-:Y:S01]  /*0940*/  IMAD.MOV R9, RZ, RZ, -R11 ;  /* 0x000000ffff097224 */ /* 0x001fe200078e0a0b */
[----:B------:R-:W-:-:S04]  /*0950*/  LOP3.LUT R6, R8, 0x3, RZ, 0xc0, !PT ;  /* 0x0000000308067812 */ /* 0x000fc800078ec0ff */
[----:B------:R-:W-:-:S05]  /*0960*/  LEA R8, R9, 0x201f, 0x8 ;  /* 0x0000201f09087811 */ /* 0x000fca00078e40ff */
[----:B------:R-:W-:Y:S02]  /*0970*/  @P1 VIADD R4, R4, 0x1 ;  /* 0x0000000104041836 */ /* 0x000fe40000000000 */
[----:B------:R-:W-:Y:S02]  /*0980*/  @P2 IADD3 R10, PT, PT, -R7, R10, RZ ;  /* 0x0000000a070a2210 */ /* 0x000fe40007ffe1ff */
[----:B------:R-:W-:Y:S02]  /*0990*/  VIMNMX R7, PT, PT, R11, 0x20, PT ;  /* 0x000000200b077848 */ /* 0x000fe40003fe0100 */
[C---:B------:R-:W-:Y:S02]  /*09a0*/  SEL R4, R5.reuse, R4, !P0 ;  /* 0x0000000405047207 */ /* 0x040fe40004000000 */
[----:B------:R-:W-:Y:S02]  /*09b0*/  SEL R5, R5, R10, !P0 ;  /* 0x0000000a05057207 */ /* 0x000fe40004000000 */
[----:B------:R-:W-:-:S07]  /*09c0*/  LEA R10, R0, UR5, 0x2 ;  /* 0x00000005000a7c11 */ /* 0x000fce000f8e10ff */
.L_x_902:
[----:B------:R-:W-:Y:S01]  /*09d0*/  ISETP.NE.AND P0, PT, R6, 0x2, PT ;  /* 0x000000020600780c */ /* 0x000fe20003f05270 */
[--C-:B------:R-:W-:Y:S01]  /*09e0*/  IMAD.IADD R12, R0, 0x1, R3.reuse ;  /* 0x00000001000c7824 */ /* 0x100fe200078e0203 */
[----:B0-----:R-:W0:Y:S01]  /*09f0*/  S2UR UR7, SR_CgaCtaId ;  /* 0x00000000000779c3 */ /* 0x001e220000008800 */
[----:B------:R-:W-:Y:S01]  /*0a00*/  BSSY.RECONVERGENT B0, `(.L_x_880) ;  /* 0x0000021000007945 */ /* 0x000fe20003800200 */
[----:B------:R-:W-:Y:S01]  /*0a10*/  MOV R26, R0 ;  /* 0x00000000001a7202 */ /* 0x000fe20000000f00 */
[----:B------:R-:W-:-:S08]  /*0a20*/  IMAD.IADD R20, R12, 0x1, R3 ;  /* 0x000000010c147824 */ /* 0x000fd000078e0203 */
[----:B------:R-:W-:Y:S05]  /*0a30*/  @!P0 BRA `(.L_x_881) ;  /* 0x0000000000748947 */ /* 0x000fea0003800000 */
[----:B------:R-:W1:Y:S01]  /*0a40*/  LDCU UR5, c[0x0][0x388] ;  /* 0x00007100ff0577ac */ /* 0x000e620008000800 */
[----:B------:R-:W2:Y:S01]  /*0a50*/  LDC.64 R16, c[0x0][0x390] ;  /* 0x0000e400ff107b82 */ /* 0x000ea20000000a00 */
[----:B-1----:R-:W-:-:S06]  /*0a60*/  UIMAD UR5, UR4, UR5, UR9 ;  /* 0x00000005040572a4 */ /* 0x002fcc000f8e0209 */
[----:B------:R-:W-:-:S04]  /*0a70*/  VIADD R13, R0, UR5 ;  /* 0x00000005000d7c36 */ /* 0x000fc80008000000 */
[----:B--2---:R-:W-:-:S06]  /*0a80*/  IMAD.WIDE.U32 R14, R13, 0x4, R16 ;  /* 0x000000040d0e7825 */ /* 0x004fcc00078e0010 */
[----:B------:R-:W2:Y:S01]  /*0a90*/  LDG.E R14, desc[UR10][R14.64] ;  /* 0x0000000a0e0e7981 */ /* 0x000ea2000c1e1900 */
[----:B------:R-:W1:Y:S01]  /*0aa0*/  S2UR UR8, SR_CgaCtaId ;  /* 0x00000000000879c3 */ /* 0x000e620000008800 */
[----:B------:R-:W-:Y:S01]  /*0ab0*/  UMOV UR5, 0x400 ;  /* 0x0000040000057882 */ /* 0x000fe20000000000 */
[----:B------:R-:W-:Y:S01]  /*0ac0*/  ISETP.NE.AND P1, PT, R6, 0x3, PT ;  /* 0x000000030600780c */ /* 0x000fe20003f25270 */
[----:B------:R-:W-:Y:S01]  /*0ad0*/  UIADD3 UR5, UPT, UPT, UR5, 0x80, URZ ;  /* 0x0000008005057890 */ /* 0x000fe2000fffe0ff */
[----:B------:R-:W-:-:S03]  /*0ae0*/  MOV R26, R12 ;  /* 0x0000000c001a7202 */ /* 0x000fc60000000f00 */
[----:B-1----:R-:W-:-:S06]  /*0af0*/  ULEA UR5, UR8, UR5, 0x18 ;  /* 0x0000000508057291 */ /* 0x002fcc000f8ec0ff */
[----:B------:R-:W-:-:S05]  /*0b00*/  LEA R18, R0, UR5, 0x2 ;  /* 0x0000000500127c11 */ /* 0x000fca000f8e10ff */
[----:B--2---:R1:W-:Y:S01]  /*0b10*/  STS [R18], R14 ;  /* 0x0000000e12007388 */ /* 0x0043e20000000800 */
[----:B------:R-:W-:Y:S05]  /*0b20*/  @!P1 BRA `(.L_x_881) ;  /* 0x0000000000389947 */ /* 0x000fea0003800000 */
[----:B------:R-:W-:Y:S01]  /*0b30*/  ISETP.NE.AND P1, PT, R6, RZ, PT ;  /* 0x000000ff0600720c */ /* 0x000fe20003f25270 */
[----:B-1----:R-:W-:-:S12]  /*0b40*/  IMAD.IADD R14, R13, 0x1, R3 ;  /* 0x000000010d0e7824 */ /* 0x002fd800078e0203 */
[C---:B------:R-:W-:Y:S02]  /*0b50*/  @P1 IMAD.IADD R13, R14.reuse, 0x1, R3 ;  /* 0x000000010e0d1824 */ /* 0x040fe400078e0203 */
[----:B------:R-:W-:-:S04]  /*0b60*/  IMAD.WIDE.U32 R14, R14, 0x4, R16 ;  /* 0x000000040e0e7825 */ /* 0x000fc800078e0010 */
[----:B------:R-:W-:Y:S02]  /*0b70*/  @P1 IMAD.WIDE.U32 R16, R13, 0x4, R16 ;  /* 0x000000040d101825 */ /* 0x000fe400078e0010 */
[----:B------:R-:W2:Y:S04]  /*0b80*/  LDG.E R14, desc[UR10][R14.64] ;  /* 0x0000000a0e0e7981 */ /* 0x000ea8000c1e1900 */
[----:B------:R-:W3:Y:S01]  /*0b90*/  @P1 LDG.E R16, desc[UR10][R16.64] ;  /* 0x0000000a10101981 */ /* 0x000ee2000c1e1900 */
[----:B------:R-:W-:Y:S01]  /*0ba0*/  LEA R18, R3, R18, 0x2 ;  /* 0x0000001203127211 */ /* 0x000fe200078e10ff */
[----:B------:R-:W-:Y:S01]  /*0bb0*/  IMAD.IADD R19, R20, 0x1, R3 ;  /* 0x0000000114137824 */ /* 0x000fe200078e0203 */
[----:B------:R-:W-:-:S03]  /*0bc0*/  MOV R26, R20 ;  /* 0x00000014001a7202 */ /* 0x000fc60000000f00 */
[----:B------:R-:W-:Y:S02]  /*0bd0*/  @P1 IMAD R13, R3, 0x4, R18 ;  /* 0x00000004030d1824 */ /* 0x000fe400078e0212 */
[----:B------:R-:W-:Y:S01]  /*0be0*/  @P1 IMAD.MOV.U32 R26, RZ, RZ, R19 ;  /* 0x000000ffff1a1224 */ /* 0x000fe200078e0013 */
[----:B--2---:R2:W-:Y:S04]  /*0bf0*/  STS [R18], R14 ;  /* 0x0000000e12007388 */ /* 0x0045e80000000800 */
[----:B---3--:R2:W-:Y:S02]  /*0c00*/  @P1 STS [R13], R16 ;  /* 0x000000100d001388 */ /* 0x0085e40000000800 */
.L_x_881:
[----:B0-----:R-:W-:Y:S05]  /*0c10*/  BSYNC.RECONVERGENT B0 ;  /* 0x0000000000007941 */ /* 0x001fea0003800200 */
.L_x_880:
[----:B------:R-:W0:Y:S01]  /*0c20*/  LDCU UR8, c[0x0][0x388] ;  /* 0x00007100ff0877ac */ /* 0x000e220008000800 */
[----:B-12---:R-:W1:Y:S01]  /*0c30*/  LDC.64 R14, c[0x0][0x390] ;  /* 0x0000e400ff0e7b82 */ /* 0x006e620000000a00 */
[----:B------:R-:W-:Y:S01]  /*0c40*/  VIADD R29, R26, UR9 ;  /* 0x000000091a1d7c36 */ /* 0x000fe20008000000 */
[----:B------:R-:W-:Y:S01]  /*0c50*/  BSSY.RECONVERGENT B0, `(.L_x_882) ;  /* 0x0000021000007945 */ /* 0x000fe20003800200 */
[----:B------:R-:W-:Y:S02]  /*0c60*/  UMOV UR5, 0x400 ;  /* 0x0000040000057882 */ /* 0x000fe40000000000 */
[----:B------:R-:W-:-:S04]  /*0c70*/  UIADD3 UR5, UPT, UPT, UR5, 0x80, URZ ;  /* 0x0000008005057890 */ /* 0x000fc8000fffe0ff */
[----:B------:R-:W-:-:S06]  /*0c80*/  ULEA UR5, UR7, UR5, 0x18 ;  /* 0x0000000507057291 */ /* 0x000fcc000f8ec0ff */
[----:B------:R-:W-:Y:S02]  /*0c90*/  LEA R28, R26, UR5, 0x2 ;  /* 0x000000051a1c7c11 */ /* 0x000fe4000f8e10ff */
[----:B0-----:R-:W-:-:S05]  /*0ca0*/  MOV R16, UR8 ;  /* 0x0000000800107c02 */ /* 0x001fca0008000f00 */
[----:B------:R-:W-:-:S04]  /*0cb0*/  IMAD R29, R16, UR4, R29 ;  /* 0x00000004101d7c24 */ /* 0x000fc8000f8e021d */
[----:B------:R-:W-:Y:S02]  /*0cc0*/  IMAD.IADD R13, R29, 0x1, R3 ;  /* 0x000000011d0d7824 */ /* 0x000fe400078e0203 */
[C-C-:B------:R-:W-:Y:S02]  /*0cd0*/  IMAD R21, R3.reuse, 0x2, R29.reuse ;  /* 0x0000000203157824 */ /* 0x140fe400078e021d */
[----:B------:R-:W-:-:S07]  /*0ce0*/  IMAD R27, R3, 0x3, R29 ;  /* 0x00000003031b7824 */ /* 0x000fce00078e021d */
.L_x_883:
[----:B-12---:R-:W-:-:S04]  /*0cf0*/  IMAD.WIDE.U32 R22, R29, 0x4, R14 ;  /* 0x000000041d167825 */ /* 0x006fc800078e000e */
[--C-:B------:R-:W-:Y:S02]  /*0d00*/  IMAD.WIDE.U32 R16, R13, 0x4, R14.reuse ;  /* 0x000000040d107825 */ /* 0x100fe400078e000e */
[----:B------:R0:W2:Y:S02]  /*0d10*/  LDG.E R23, desc[UR10][R22.64] ;  /* 0x0000000a16177981 */ /* 0x0000a4000c1e1900 */
[--C-:B------:R-:W-:Y:S02]  /*0d20*/  IMAD.WIDE.U32 R18, R21, 0x4, R14.reuse ;  /* 0x0000000415127825 */ /* 0x100fe400078e000e */
[----:B------:R1:W3:Y:S02]  /*0d30*/  LDG.E R16, desc[UR10][R16.64] ;  /* 0x0000000a10107981 */ /* 0x0002e4000c1e1900 */
[----:B------:R-:W-:Y:S02]  /*0d40*/  IMAD.WIDE.U32 R24, R27, 0x4, R14 ;  /* 0x000000041b187825 */ /* 0x000fe400078e000e */
[----:B------:R4:W5:Y:S04]  /*0d50*/  LDG.E R18, desc[UR10][R18.64] ;  /* 0x0000000a12127981 */ /* 0x000968000c1e1900 */
[----:B------:R-:W5:Y:S01]  /*0d60*/  LDG.E R24, desc[UR10][R24.64] ;  /* 0x0000000a18187981 */ /* 0x000f62000c1e1900 */
[C---:B0-----:R-:W-:Y:S01]  /*0d70*/  IMAD R22, R3.reuse, 0xc, R28 ;  /* 0x0000000c03167824 */ /* 0x041fe200078e021c */
[C---:B-1----:R-:W-:Y:S01]  /*0d80*/  LEA R17, R3.reuse, R28, 0x2 ;  /* 0x0000001c03117211 */ /* 0x042fe200078e10ff */
[C---:B------:R-:W-:Y:S01]  /*0d90*/  IMAD R26, R3.reuse, 0x4, R26 ;  /* 0x00000004031a7824 */ /* 0x040fe200078e021a */
[C---:B------:R-:W-:Y:S01]  /*0da0*/  LEA R13, R3.reuse, R13, 0x2 ;  /* 0x0000000d030d7211 */ /* 0x040fe200078e10ff */
[C---:B------:R-:W-:Y:S01]  /*0db0*/  IMAD R21, R3.reuse, 0x4, R21 ;  /* 0x0000000403157824 */ /* 0x040fe200078e0215 */
[C---:B------:R-:W-:Y:S01]  /*0dc0*/  LEA R29, R3.reuse, R29, 0x2 ;  /* 0x0000001d031d7211 */ /* 0x040fe200078e10ff */
[C-C-:B----4-:R-:W-:Y:S01]  /*0dd0*/  IMAD R19, R3.reuse, 0x8, R28.reuse ;  /* 0x0000000803137824 */ /* 0x150fe200078e021c */
[----:B------:R-:W-:Y:S01]  /*0de0*/  ISETP.GE.U32.AND P1, PT, R26, 0x400, PT ;  /* 0x000004001a00780c */ /* 0x000fe20003f26070 */
[C---:B------:R-:W-:Y:S01]  /*0df0*/  IMAD R27, R3.reuse, 0x4, R27 ;  /* 0x00000004031b7824 */ /* 0x040fe200078e021b */
[----:B--2---:R0:W-:Y:S04]  /*0e00*/  STS [R28], R23 ;  /* 0x000000171c007388 */ /* 0x0041e80000000800 */
[----:B---3--:R2:W-:Y:S04]  /*0e10*/  STS [R17], R16 ;  /* 0x0000001011007388 */ /* 0x0085e80000000800 */
[----:B-----5:R2:W-:Y:S01]  /*0e20*/  STS [R19], R18 ;  /* 0x0000001213007388 */ /* 0x0205e20000000800 */
[----:B0-----:R-:W-:-:S03]  /*0e30*/  IMAD R28, R3, 0x10, R28 ;  /* 0x00000010031c7824 */ /* 0x001fc600078e021c */
[----:B------:R2:W-:Y:S01]  /*0e40*/  STS [R22], R24 ;  /* 0x0000001816007388 */ /* 0x0005e20000000800 */
[----:B------:R-:W-:Y:S05]  /*0e50*/  @!P1 BRA `(.L_x_883) ;  /* 0xfffffffc00a49947 */ /* 0x000fea000383ffff */
[----:B------:R-:W-:Y:S05]  /*0e60*/  BSYNC.RECONVERGENT B0 ;  /* 0x0000000000007941 */ /* 0x000fea0003800200 */
.L_x_882:
[----:B------:R-:W-:Y:S01]  /*0e70*/  BAR.SYNC.DEFER_BLOCKING 0x0 ;  /* 0x0000000000007b1d */ /* 0x000fe20000010000 */
[----:B------:R-:W-:-:S05]  /*0e80*/  IMAD.MOV.U32 R14, RZ, RZ, R0 ;  /* 0x000000ffff0e7224 */ /* 0x000fca00078e0000 */
[----:B------:R-:W-:Y:S04]  /*0e90*/  BSSY.RECONVERGENT B0, `(.L_x_884) ;  /* 0x000000e000007945 */ /* 0x000fe80003800200 */
[----:B------:R-:W-:Y:S05]  /*0ea0*/  @!P0 BRA `(.L_x_885) ;  /* 0x0000000000308947 */ /* 0x000fea0003800000 */
[----:B------:R0:W-:Y:S01]  /*0eb0*/  STS [R10], RZ ;  /* 0x000000ff0a007388 */ /* 0x0001e20000000800 */
[----:B------:R-:W-:Y:S02]  /*0ec0*/  ISETP.NE.AND P1, PT, R6, 0x3, PT ;  /* 0x000000030600780c */ /* 0x000fe40003f25270 */
[----:B------:R-:W-:-:S11]  /*0ed0*/  MOV R14, R12 ;  /* 0x0000000c000e7202 */ /* 0x000fd60000000f00 */
[----:B0-----:R-:W-:Y:S05]  /*0ee0*/  @!P1 BRA `(.L_x_885) ;  /* 0x0000000000209947 */ /* 0x001fea0003800000 */
[----:B------:R-:W-:Y:S01]  /*0ef0*/  ISETP.NE.AND P1, PT, R6, RZ, PT ;  /* 0x000000ff0600720c */ /* 0x000fe20003f25270 */
[C---:B------:R-:W-:Y:S01]  /*0f00*/  IMAD R12, R3.reuse, 0x4, R10 ;  /* 0x00000004030c7824 */ /* 0x040fe200078e020a */
[----:B------:R-:W-:Y:S01]  /*0f10*/  IADD3 R15, PT, PT, R20, R3, RZ ;  /* 0x00000003140f7210 */ /* 0x000fe20007ffe0ff */
[----:B------:R-:W-:Y:S02]  /*0f20*/  IMAD.MOV.U32 R14, RZ, RZ, R20 ;  /* 0x000000ffff0e7224 */ /* 0x000fe400078e0014 */
[----:B------:R-:W-:Y:S01]  /*0f30*/  IMAD R13, R3, 0x4, R12 ;  /* 0x00000004030d7824 */ /* 0x000fe200078e020c */
[----:B------:R0:W-:Y:S07]  /*0f40*/  STS [R12], RZ ;  /* 0x000000ff0c007388 */ /* 0x0001ee0000000800 */
[----:B------:R0:W-:Y:S01]  /*0f50*/  @P1 STS [R13], RZ ;  /* 0x000000ff0d001388 */ /* 0x0001e20000000800 */
[----:B------:R-:W-:-:S07]  /*0f60*/  @P1 IMAD.MOV.U32 R14, RZ, RZ, R15 ;  /* 0x000000ffff0e1224 */ /* 0x000fce00078e000f */
.L_x_885:
[----:B------:R-:W-:Y:S05]  /*0f70*/  BSYNC.RECONVERGENT B0 ;  /* 0x0000000000007941 */ /* 0x000fea0003800200 */
.L_x_884:
[----:B------:R-:W-:Y:S01]  /*0f80*/  UMOV UR5, 0x400 ;  /* 0x0000040000057882 */ /* 0x000fe20000000000 */
[----:B------:R-:W-:Y:S01]  /*0f90*/  BSSY.RECONVERGENT B0, `(.L_x_886) ;  /* 0x000000e000007945 */ /* 0x000fe20003800200 */
[----:B------:R-:W-:-:S04]  /*0fa0*/  UIADD3 UR5, UPT, UPT, UR5, 0x1080, URZ ;  /* 0x0000108005057890 */ /* 0x000fc8000fffe0ff */
[----:B------:R-:W-:-:S12]  /*0fb0*/  ULEA UR5, UR7, UR5, 0x18 ;  /* 0x0000000507057291 */ /* 0x000fd8000f8ec0ff */
.L_x_887:
[----:B01----:R-:W-:Y:S02]  /*0fc0*/  LEA R12, R14, UR5, 0x2 ;  /* 0x000000050e0c7c11 */ /* 0x003fe4000f8e10ff */
[C---:B------:R-:W-:Y:S02]  /*0fd0*/  LEA R14, R3.reuse, R14, 0x2 ;  /* 0x0000000e030e7211 */ /* 0x040fe400078e10ff */
[----:B--2---:R-:W-:Y:S01]  /*0fe0*/  LEA R16, R3, R12, 0x2 ;  /* 0x0000000c03107211 */ /* 0x004fe200078e10ff */
        /* <DEDUP_REMOVED lines=9> */
.L_x_886:
[----:B-1----:R-:W-:-:S05]  /*1080*/  IMAD.U32 R12, RZ, RZ, UR13 ;  /* 0x0000000dff0c7e24 */ /* 0x002fca000f8e00ff */
[----:B------:R-:W-:-:S13]  /*1090*/  ISETP.GE.AND P1, PT, R12, 0x1, PT ;  /* 0x000000010c00780c */ /* 0x000fda0003f26270 */
[----:B------:R-:W-:Y:S05]  /*10a0*/  @!P1 BRA `(.L_x_888) ;  /* 0x0000000400989947 */ /* 0x000fea0003800000 */
[-C--:B------:R-:W-:Y:S01]  /*10b0*/  IABS R14, R7.reuse ;  /* 0x00000007000e7213 */ /* 0x080fe20000000000 */
[----:B------:R-:W0:Y:S01]  /*10c0*/  LDC R19, c[0x0][0x3ac] ;  /* 0x0000eb00ff137b82 */ /* 0x000e220000000800 */
[----:B------:R-:W-:Y:S01]  /*10d0*/  IABS R18, R7 ;  /* 0x0000000700127213 */ /* 0x000fe20000000000 */
[----:B------:R-:W1:Y:S01]  /*10e0*/  LDCU UR14, c[0x0][0x3ac] ;  /* 0x00007580ff0e77ac */ /* 0x000e620008000800 */
[----:B------:R-:W2:Y:S01]  /*10f0*/  I2F.RP R16, R14 ;  /* 0x0000000e00107306 */ /* 0x000ea20000209400 */
[----:B------:R-:W-:Y:S02]  /*1100*/  LOP3.LUT R15, R0, 0x1f, RZ, 0xc0, !PT ;  /* 0x0000001f000f7812 */ /* 0x000fe400078ec0ff */
[----:B------:R-:W-:Y:S01]  /*1110*/  IMAD.MOV R18, RZ, RZ, -R18 ;  /* 0x000000ffff127224 */ /* 0x000fe200078e0a12 */
[----:B------:R-:W3:Y:S01]  /*1120*/  LDCU UR15, c[0x0][0x3a8] ;  /* 0x00007500ff0f77ac */ /* 0x000ee20008000800 */
[----:B------:R-:W-:-:S03]  /*1130*/  ISETP.GE.AND P3, PT, R15, RZ, PT ;  /* 0x000000ff0f00720c */ /* 0x000fc60003f66270 */
[----:B--2---:R-:W2:Y:S02]  /*1140*/  MUFU.RCP R16, R16 ;  /* 0x0000001000107308 */ /* 0x004ea40000001000 */
[----:B--2---:R-:W-:Y:S01]  /*1150*/  VIADD R12, R16, 0xffffffe ;  /* 0x0ffffffe100c7836 */ /* 0x004fe20000000000 */
[----:B------:R-:W-:-:S05]  /*1160*/  IABS R16, R15 ;  /* 0x0000000f00107213 */ /* 0x000fca0000000000 */
[----:B------:R2:W4:Y:S02]  /*1170*/  F2I.FTZ.U32.TRUNC.NTZ R13, R12 ;  /* 0x0000000c000d7305 */ /* 0x000524000021f000 */
[----:B--2---:R-:W-:Y:S01]  /*1180*/  IMAD.MOV.U32 R12, RZ, RZ, RZ ;  /* 0x000000ffff0c7224 */ /* 0x004fe200078e00ff */
[----:B----4-:R-:W-:-:S05]  /*1190*/  IADD3 R17, PT, PT, RZ, -R13, RZ ;  /* 0x8000000dff117210 */ /* 0x010fca0007ffe0ff */
[----:B------:R-:W-:-:S04]  /*11a0*/  IMAD R17, R17, R14, RZ ;  /* 0x0000000e11117224 */ /* 0x000fc800078e02ff */
[----:B------:R-:W-:Y:S01]  /*11b0*/  IMAD.HI.U32 R13, R13, R17, R12 ;  /* 0x000000110d0d7227 */ /* 0x000fe200078e000c */
[----:B------:R-:W-:-:S05]  /*11c0*/  MOV R12, R18 ;  /* 0x00000012000c7202 */ /* 0x000fca0000000f00 */
[----:B------:R-:W-:-:S04]  /*11d0*/  IMAD.HI.U32 R13, R13, R16, RZ ;  /* 0x000000100d0d7227 */ /* 0x000fc800078e00ff */
[----:B------:R-:W-:-:S05]  /*11e0*/  IMAD R12, R13, R12, R16 ;  /* 0x0000000c0d0c7224 */ /* 0x000fca00078e0210 */
[----:B------:R-:W-:-:S13]  /*11f0*/  ISETP.GT.U32.AND P1, PT, R14, R12, PT ;  /* 0x0000000c0e00720c */ /* 0x000fda0003f24070 */
[----:B------:R-:W-:Y:S01]  /*1200*/  @!P1 IMAD.IADD R12, R12, 0x1, -R14 ;  /* 0x000000010c0c9824 */ /* 0x000fe200078e0a0e */
[----:B------:R-:W-:-:S04]  /*1210*/  ISETP.NE.AND P1, PT, R7, RZ, PT ;  /* 0x000000ff0700720c */ /* 0x000fc80003f25270 */
[----:B------:R-:W-:-:S13]  /*1220*/  ISETP.GT.U32.AND P2, PT, R14, R12, PT ;  /* 0x0000000c0e00720c */ /* 0x000fda0003f44070 */
[----:B------:R-:W-:-:S05]  /*1230*/  @!P2 IMAD.IADD R12, R12, 0x1, -R14 ;  /* 0x000000010c0ca824 */ /* 0x000fca00078e0a0e */
[----:B------:R-:W-:Y:S02]  /*1240*/  @!P3 IADD3 R12, PT, PT, -R12, RZ, RZ ;  /* 0x000000ff0c0cb210 */ /* 0x000fe40007ffe1ff */
[----:B------:R-:W-:-:S04]  /*1250*/  @!P1 LOP3.LUT R12, RZ, R7, RZ, 0x33, !PT ;  /* 0x00000007ff0c9212 */ /* 0x000fc800078e33ff */
[C---:B0-----:R-:W-:Y:S01]  /*1260*/  ISETP.GE.AND P2, PT, R12.reuse, R19, PT ;  /* 0x000000130c00720c */ /* 0x041fe20003f46270 */
[----:B------:R-:W-:-:S05]  /*1270*/  VIADD R14, R12, 0x1 ;  /* 0x000000010c0e7836 */ /* 0x000fca0000000000 */
[C---:B------:R-:W-:Y:S02]  /*1280*/  ISETP.GE.AND P3, PT, R14.reuse, R19, PT ;  /* 0x000000130e00720c */ /* 0x040fe40003f66270 */
[C---:B------:R-:W-:Y:S02]  /*1290*/  ISETP.GE.AND P1, PT, R14.reuse, R7, PT ;  /* 0x000000070e00720c */ /* 0x040fe40003f26270 */
[C---:B------:R-:W-:Y:S02]  /*12a0*/  SEL R15, R19.reuse, RZ, P3 ;  /* 0x000000ff130f7207 */ /* 0x040fe40001800000 */
[----:B------:R-:W-:Y:S02]  /*12b0*/  SEL R19, R19, RZ, P2 ;  /* 0x000000ff13137207 */ /* 0x000fe40001000000 */
[----:B------:R-:W-:Y:S01]  /*12c0*/  SEL R13, R7, RZ, P1 ;  /* 0x000000ff070d7207 */ /* 0x000fe20000800000 */
[----:B------:R-:W-:Y:S02]  /*12d0*/  IMAD.IADD R15, R14, 0x1, -R15 ;  /* 0x000000010e0f7824 */ /* 0x000fe400078e0a0f */
[----:B------:R-:W-:-:S02]  /*12e0*/  HFMA2 R14, -RZ, RZ, 0, 0 ;  /* 0x00000000ff0e7431 */ /* 0x000fc400000001ff */
[C---:B------:R-:W-:Y:S02]  /*12f0*/  IMAD.IADD R19, R12.reuse, 0x1, -R19 ;  /* 0x000000010c137824 */ /* 0x040fe400078e0a13 */
[----:B-1-3--:R-:W-:-:S07]  /*1300*/  IMAD.IADD R16, R12, 0x1, -R13 ;  /* 0x000000010c107824 */ /* 0x00afce00078e0a0d */
.L_x_897:
[----:B0-----:R-:W0:Y:S01]  /*1310*/  LDC R18, c[0x0][0x3ac] ;  /* 0x0000eb00ff127b82 */ /* 0x001e220000000800 */
[----:B------:R-:W-:Y:S01]  /*1320*/  IADD3 R17, PT, PT, R5, R14, RZ ;  /* 0x0000000e05117210 */ /* 0x000fe20007ffe0ff */
[----:B-1----:R-:W1:Y:S02]  /*1330*/  LDCU UR5, c[0x0][0x3a8] ;  /* 0x00007500ff0577ac */ /* 0x002e640008000800 */
[----:B-1----:R-:W-:Y:S02]  /*1340*/  ISETP.GE.AND P3, PT, R2, UR5, PT ;  /* 0x0000000502007c0c */ /* 0x002fe4000bf66270 */
[C---:B0-----:R-:W-:Y:S01]  /*1350*/  ISETP.GE.AND P1, PT, R18.reuse, 0x1, PT ;  /* 0x000000011200780c */ /* 0x041fe20003f26270 */
[----:B---3--:R-:W-:Y:S01]  /*1360*/  IMAD R22, R17, R18, R12 ;  /* 0x0000001211167224 */ /* 0x008fe200078e020c */
[----:B------:R-:W-:-:S11]  /*1370*/  ISETP.GE.AND P2, PT, R18, 0x2, PT ;  /* 0x000000021200780c */ /* 0x000fd60003f46270 */
[----:B------:R-:W0:Y:S01]  /*1380*/  @P1 S2R R21, SR_CgaCtaId ;  /* 0x0000000000151919 */ /* 0x000e220000008800 */
[----:B------:R-:W-:-:S05]  /*1390*/  @P1 MOV R20, 0x400 ;  /* 0x0000040000141802 */ /* 0x000fca0000000f00 */
[----:B------:R-:W-:-:S05]  /*13a0*/  @P1 VIADD R20, R20, 0x80 ;  /* 0x0000008014141836 */ /* 0x000fca0000000000 */
[----:B0-----:R-:W-:-:S05]  /*13b0*/  @P1 LEA R21, R21, R20, 0x18 ;  /* 0x0000001415151211 */ /* 0x001fca00078ec0ff */
[----:B------:R-:W-:Y:S01]  /*13c0*/  @P1 IMAD R20, R22, 0x4, R21 ;  /* 0x0000000416141824 */ /* 0x000fe200078e0215 */
[----:B------:R-:W-:-:S04]  /*13d0*/  MOV R21, UR13 ;  /* 0x0000000d00157c02 */ /* 0x000fc80008000f00 */
[----:B------:R-:W-:Y:S01]  /*13e0*/  VIMNMX R21, PT, PT, R21, 0x80, PT ;  /* 0x0000008015157848 */ /* 0x000fe20003fe0100 */
[----:B------:R0:W1:Y:S04]  /*13f0*/  @P1 LDS R11, [R20] ;  /* 0x00000000140b1984 */ /* 0x0000680000000800 */
[----:B------:R-:W-:-:S05]  /*1400*/  IMAD.IADD R14, R21, 0x1, R14 ;  /* 0x00000001150e7824 */ /* 0x000fca00078e020e */
[----:B------:R-:W-:Y:S01]  /*1410*/  ISETP.GE.AND P1, PT, R14, UR13, PT ;  /* 0x0000000d0e007c0c */ /* 0x000fe2000bf26270 */
[----:B0-2---:R-:W-:-:S12]  /*1420*/  @!P2 BRA `(.L_x_889) ;  /* 0x00000000001ca947 */ /* 0x005fd80003800000 */
[----:B------:R-:W0:Y:S01]  /*1430*/  S2UR UR7, SR_CgaCtaId ;  /* 0x00000000000779c3 */ /* 0x000e220000008800 */
[----:B------:R-:W-:Y:S01]  /*1440*/  UMOV UR5, 0x400 ;  /* 0x0000040000057882 */ /* 0x000fe20000000000 */
[----:B------:R-:W-:Y:S01]  /*1450*/  IMAD.IADD R9, R22, 0x1, -R13 ;  /* 0x0000000116097824 */ /* 0x000fe200078e0a0d */
[----:B------:R-:W-:-:S04]  /*1460*/  UIADD3 UR5, UPT, UPT, UR5, 0x80, URZ ;  /* 0x0000008005057890 */ /* 0x000fc8000fffe0ff */
[----:B0-----:R-:W-:-:S06]  /*1470*/  ULEA UR5, UR7, UR5, 0x18 ;  /* 0x0000000507057291 */ /* 0x001fcc000f8ec0ff */
[----:B------:R-:W-:-:S06]  /*1480*/  LEA R9, R9, UR5, 0x2 ;  /* 0x0000000509097c11 */ /* 0x000fcc000f8e10ff */
[----:B------:R-:W0:Y:S02]  /*1490*/  LDS R9, [R9+0x4] ;  /* 0x0000040009097984 */ /* 0x000e240000000800 */
.L_x_889:
[----:B------:R-:W-:Y:S04]  /*14a0*/  BSSY B0, `(.L_x_890) ;  /* 0x0000025000007945 */ /* 0x000fe80003800000 */
[----:B------:R-:W-:Y:S05]  /*14b0*/  @P3 BRA `(.L_x_891) ;  /* 0x00000000008c3947 */ /* 0x000fea0003800000 */
[----:B------:R-:W2:Y:S01]  /*14c0*/  S2R R21, SR_CgaCtaId ;  /* 0x0000000000157919 */ /* 0x000ea20000008800 */
[----:B------:R-:W-:Y:S02]  /*14d0*/  MOV R20, 0x400 ;  /* 0x0000040000147802 */ /* 0x000fe40000000f00 */
[----:B------:R-:W-:Y:S02]  /*14e0*/  ISETP.GT.U32.AND P4, PT, R18, 0x20, PT ;  /* 0x000000201200780c */ /* 0x000fe40003f84070 */
[----:B------:R-:W-:Y:S02]  /*14f0*/  IADD3 R22, PT, PT, R20, 0x1080, RZ ;  /* 0x0000108014167810 */ /* 0x000fe40007ffe0ff */
[C---:B--2---:R-:W-:Y:S02]  /*1500*/  LEA R18, R21.reuse, R20, 0x18 ;  /* 0x0000001415127211 */ /* 0x044fe400078ec0ff */
[----:B------:R-:W-:Y:S01]  /*1510*/  LEA R20, R21, R22, 0x18 ;  /* 0x0000001615147211 */ /* 0x000fe200078ec0ff */
[----:B------:R-:W-:-:S07]  /*1520*/  IMAD.MOV.U32 R21, RZ, RZ, R2 ;  /* 0x000000ffff157224 */ /* 0x000fce00078e0002 */
.L_x_896:
[----:B---3--:R-:W-:-:S04]  /*1530*/  IMAD R23, R21, 0xc, R18 ;  /* 0x0000000c15177824 */ /* 0x008fc800078e0212 */
[----:B--2---:R-:W-:-:S06]  /*1540*/  IMAD R24, R12, 0x4, R23 ;  /* 0x000000040c187824 */ /* 0x004fcc00078e0217 */
[----:B------:R-:W2:Y:S01]  /*1550*/  LDS R24, [R24] ;  /* 0x0000000018187984 */ /* 0x000ea20000000800 */
[----:B-1----:R-:W-:Y:S05]  /*1560*/  @P4 BRA `(.L_x_892) ;  /* 0x0000000000284947 */ /* 0x002fea0003800000 */
[----:B------:R-:W-:-:S03]  /*1570*/  UMOV UR5, 0xffffffff ;  /* 0xffffffff00057882 */ /* 0x000fc60000000000 */
[----:B------:R-:W-:Y:S05]  /*1580*/  BRA.DIV UR5, `(.L_x_893) ;  /* 0x00000012051c7947 */ /* 0x000fea000b800000 */
[----:B--2---:R2:W3:Y:S02]  /*1590*/  SHFL.IDX PT, R22, R24, R19, R8 ;  /* 0x0000001318167389 */ /* 0x0044e400000e0008 */
.L_x_905:
[----:B-1-3--:R-:W-:Y:S01]  /*15a0*/  IMAD R22, R11, R22, RZ ;  /* 0x000000160b167224 */ /* 0x00afe200078e02ff */
[----:B------:R-:W-:Y:S06]  /*15b0*/  @!P2 BRA `(.L_x_894) ;  /* 0x00000000002ca947 */ /* 0x000fec0003800000 */
[----:B------:R-:W-:-:S03]  /*15c0*/  UMOV UR5, 0xffffffff ;  /* 0xffffffff00057882 */ /* 0x000fc60000000000 */
[----:B------:R-:W-:Y:S05]  /*15d0*/  BRA.DIV UR5, `(.L_x_895) ;  /* 0x00000012052c7947 */ /* 0x000fea000b800000 */
[----:B--2---:R1:W2:Y:S02]  /*15e0*/  SHFL.IDX PT, R24, R24, R15, R8 ;  /* 0x0000000f18187389 */ /* 0x0042a400000e0008 */
.L_x_908:
[----:B0-2---:R-:W-:Y:S01]  /*15f0*/  IMAD R22, R9, R24, R22 ;  /* 0x0000001809167224 */ /* 0x005fe200078e0216 */
[----:B------:R-:W-:Y:S06]  /*1600*/  BRA `(.L_x_894) ;  /* 0x0000000000187947 */ /* 0x000fec0003800000 */
.L_x_892:
[----:B------:R-:W-:Y:S01]  /*1610*/  @P2 LEA R23, R16, R23, 0x2 ;  /* 0x0000001710172211 */ /* 0x000fe200078e10ff */
[----:B-12---:R-:W-:Y:S01]  /*1620*/  IMAD R22, R11, R24, RZ ;  /* 0x000000180b167224 */ /* 0x006fe200078e02ff */
[----:B------:R-:W-:-:S04]  /*1630*/  ISETP.LT.AND P3, PT, RZ, UR14, PT ;  /* 0x0000000eff007c0c */ /* 0x000fc8000bf61270 */
[----:B------:R-:W0:Y:S01]  /*1640*/  @P2 LDS R23, [R23+0x4] ;  /* 0x0000040017172984 */ /* 0x000e220000000800 */
[----:B------:R-:W-:-:S05]  /*1650*/  SEL R22, R22, RZ, P3 ;  /* 0x000000ff16167207 */ /* 0x000fca0001800000 */
[----:B0-----:R-:W-:-:S07]  /*1660*/  @P2 IMAD R22, R9, R23, R22 ;  /* 0x0000001709162224 */ /* 0x001fce00078e0216 */
.L_x_894:
[----:B------:R-:W-:Y:S01]  /*1670*/  IMAD R23, R21, UR13, R17 ;  /* 0x0000000d15177c24 */ /* 0x000fe2000f8e0211 */
[----:B------:R-:W-:-:S03]  /*1680*/  IADD3 R21, PT, PT, R4, R21, RZ ;  /* 0x0000001504157210 */ /* 0x000fc60007ffe0ff */
[----:B------:R-:W-:Y:S01]  /*1690*/  IMAD R23, R23, 0x4, R20 ;  /* 0x0000000417177824 */ /* 0x000fe200078e0214 */
[----:B------:R-:W-:-:S04]  /*16a0*/  ISETP.GE.AND P3, PT, R21, UR15, PT ;  /* 0x0000000f15007c0c */ /* 0x000fc8000bf66270 */
[----:B------:R-:W3:Y:S02]  /*16b0*/  LDS R25, [R23] ;  /* 0x0000000017197984 */ /* 0x000ee40000000800 */
[----:B---3--:R-:W-:-:S05]  /*16c0*/  IMAD.IADD R22, R25, 0x1, R22 ;  /* 0x0000000119167824 */ /* 0x008fca00078e0216 */
[----:B------:R3:W-:Y:S02]  /*16d0*/  STS [R23], R22 ;  /* 0x0000001617007388 */ /* 0x0007e40000000800 */
[----:B------:R-:W-:Y:S05]  /*16e0*/  @!P3 BRA `(.L_x_896) ;  /* 0xfffffffc0090b947 */ /* 0x000fea000383ffff */
.L_x_891:
[----:B------:R-:W-:Y:S05]  /*16f0*/  BSYNC B0 ;  /* 0x0000000000007941 */ /* 0x000fea0003800000 */
.L_x_890:
[----:B------:R-:W-:Y:S05]  /*1700*/  @!P1 BRA `(.L_x_897) ;  /* 0xfffffffc00009947 */ /* 0x000fea000383ffff */
.L_x_888:
[----:B------:R-:W-:Y:S05]  /*1710*/  WARPSYNC.ALL ;  /* 0x0000000000007948 */ /* 0x000fea0003800000 */
[----:B------:R-:W1:Y:S01]  /*1720*/  LDC R14, c[0x0][0x3ac] ;  /* 0x0000eb00ff0e7b82 */ /* 0x000e620000000800 */
[----:B------:R-:W4:Y:S01]  /*1730*/  LDCU UR5, c[0x0][0x384] ;  /* 0x00007080ff0577ac */ /* 0x000f220008000800 */
[----:B------:R-:W-:Y:S01]  /*1740*/  BSSY.RECONVERGENT B0, `(.L_x_898) ;  /* 0x000006f000007945 */ /* 0x000fe20003800200 */
[----:B---3--:R-:W-:-:S05]  /*1750*/  IMAD.MOV.U32 R22, RZ, RZ, R0 ;  /* 0x000000ffff167224 */ /* 0x008fca00078e0000 */
[----:B------:R-:W3:Y:S01]  /*1760*/  LDC R21, c[0x0][0x388] ;  /* 0x0000e200ff157b82 */ /* 0x000ee20000000800 */
[----:B----4-:R-:W-:Y:S01]  /*1770*/  UIMAD UR5, UR4, UR5, UR6 ;  /* 0x00000005040572a4 */ /* 0x010fe2000f8e0206 */
[----:B-1----:R-:W-:-:S04]  /*1780*/  IABS R15, R14 ;  /* 0x0000000e000f7213 */ /* 0x002fc80000000000 */
[----:B------:R-:W1:Y:S01]  /*1790*/  I2F.RP R16, R15 ;  /* 0x0000000f00107306 */ /* 0x000e620000209400 */
[----:B---3--:R-:W-:-:S07]  /*17a0*/  IABS R18, R21 ;  /* 0x0000001500127213 */ /* 0x008fce0000000000 */
[----:B-1----:R-:W1:Y:S02]  /*17b0*/  MUFU.RCP R16, R16 ;  /* 0x0000001000107308 */ /* 0x002e640000001000 */
[----:B-1----:R-:W-:-:S06]  /*17c0*/  VIADD R17, R16, 0xffffffe ;  /* 0x0ffffffe10117836 */ /* 0x002fcc0000000000 */
[----:B------:R-:W1:Y:S02]  /*17d0*/  F2I.FTZ.U32.TRUNC.NTZ R13, R17 ;  /* 0x00000011000d7305 */ /* 0x000e64000021f000 */
[----:B-1----:R-:W-:-:S04]  /*17e0*/  IMAD.MOV R12, RZ, RZ, -R13 ;  /* 0x000000ffff0c7224 */ /* 0x002fc800078e0a0d */
[----:B--2---:R-:W-:Y:S02]  /*17f0*/  IMAD R19, R12, R15, RZ ;  /* 0x0000000f0c137224 */ /* 0x004fe400078e02ff */
        /* <DEDUP_REMOVED lines=17> */
[----:B------:R-:W-:Y:S06]  /*1910*/  @!P0 BRA `(.L_x_899) ;  /* 0x0000000400448947 */ /* 0x000fec0003800000 */
[----:B------:R-:W-:Y:S01]  /*1920*/  IABS R16, UR13 ;  /* 0x0000000d00107c13 */ /* 0x000fe20008000000 */
[----:B------:R-:W1:Y:S01]  /*1930*/  LDS R21, [R10] ;  /* 0x000000000a157984 */ /* 0x000e620000000800 */
[----:B------:R-:W-:Y:S01]  /*1940*/  IABS R15, UR13 ;  /* 0x0000000d000f7c13 */ /* 0x000fe20008000000 */
[----:B------:R-:W-:Y:S01]  /*1950*/  IMAD.IADD R22, R0, 0x1, R3 ;  /* 0x0000000100167824 */ /* 0x000fe200078e0203 */
[----:B------:R-:W2:Y:S01]  /*1960*/  I2F.RP R14, R16 ;  /* 0x00000010000e7306 */ /* 0x000ea20000209400 */
[----:B------:R-:W-:Y:S02]  /*1970*/  LOP3.LUT R20, RZ, UR13, RZ, 0x33, !PT ;  /* 0x0000000dff147c12 */ /* 0x000fe4000f8e33ff */
[----:B------:R-:W-:-:S05]  /*1980*/  IMAD.MOV R19, RZ, RZ, -R15 ;  /* 0x000000ffff137224 */ /* 0x000fca00078e0a0f */
[----:B--2---:R-:W2:Y:S02]  /*1990*/  MUFU.RCP R14, R14 ;  /* 0x0000000e000e7308 */ /* 0x004ea40000001000 */
[----:B--2---:R-:W-:Y:S01]  /*19a0*/  VIADD R12, R14, 0xffffffe ;  /* 0x0ffffffe0e0c7836 */ /* 0x004fe20000000000 */
[----:B------:R-:W-:-:S05]  /*19b0*/  IABS R14, R0 ;  /* 0x00000000000e7213 */ /* 0x000fca0000000000 */
[----:B------:R2:W3:Y:S02]  /*19c0*/  F2I.FTZ.U32.TRUNC.NTZ R13, R12 ;  /* 0x0000000c000d7305 */ /* 0x0004e4000021f000 */
[----:B--2---:R-:W-:Y:S01]  /*19d0*/  IMAD.MOV.U32 R12, RZ, RZ, RZ ;  /* 0x000000ffff0c7224 */ /* 0x004fe200078e00ff */
[----:B---3--:R-:W-:-:S05]  /*19e0*/  IADD3 R17, PT, PT, RZ, -R13, RZ ;  /* 0x8000000dff117210 */ /* 0x008fca0007ffe0ff */
[----:B------:R-:W-:-:S04]  /*19f0*/  IMAD R17, R17, R16, RZ ;  /* 0x0000001011117224 */ /* 0x000fc800078e02ff */
[----:B------:R-:W-:-:S06]  /*1a00*/  IMAD.HI.U32 R17, R13, R17, R12 ;  /* 0x000000110d117227 */ /* 0x000fcc00078e000c */
        /* <DEDUP_REMOVED lines=10> */
[----:B------:R-:W-:-:S04]  /*1ab0*/  ISETP.NE.AND P0, PT, RZ, UR13, PT ;  /* 0x0000000dff007c0c */ /* 0x000fc8000bf05270 */
[----:B------:R-:W-:Y:S02]  /*1ac0*/  MOV R15, R12 ;  /* 0x0000000c000f7202 */ /* 0x000fe40000000f00 */
[----:B------:R-:W2:Y:S03]  /*1ad0*/  LDC.64 R12, c[0x0][0x3a0] ;  /* 0x0000e800ff0c7b82 */ /* 0x000ea60000000a00 */
[----:B------:R-:W-:-:S05]  /*1ae0*/  @!P2 IMAD.MOV R15, RZ, RZ, -R15 ;  /* 0x000000ffff0fa224 */ /* 0x000fca00078e0a0f */
[----:B------:R-:W-:-:S05]  /*1af0*/  SEL R15, R20, R15, !P0 ;  /* 0x0000000f140f7207 */ /* 0x000fca0004000000 */
[----:B------:R-:W-:Y:S02]  /*1b00*/  IMAD.MOV R23, RZ, RZ, -R15 ;  /* 0x000000ffff177224 */ /* 0x000fe400078e0a0f */
[----:B------:R-:W-:Y:S02]  /*1b10*/  IMAD R15, R18, R15, UR5 ;  /* 0x00000005120f7e24 */ /* 0x000fe4000f8e020f */
[----:B------:R-:W-:-:S05]  /*1b20*/  IMAD R14, R23, UR13, R0 ;  /* 0x0000000d170e7c24 */ /* 0x000fca000f8e0200 */
[----:B------:R-:W-:-:S05]  /*1b30*/  IADD3 R15, PT, PT, R15, R14, RZ ;  /* 0x0000000e0f0f7210 */ /* 0x000fca0007ffe0ff */
[----:B--2---:R-:W-:-:S05]  /*1b40*/  IMAD.WIDE R14, R15, 0x4, R12 ;  /* 0x000000040f0e7825 */ /* 0x004fca00078e020c */
[----:B-1----:R1:W-:Y:S01]  /*1b50*/  STG.E desc[UR10][R14.64], R21 ;  /* 0x000000150e007986 */ /* 0x0023e2000c10190a */
[----:B------:R-:W-:Y:S05]  /*1b60*/  @!P1 BRA `(.L_x_899) ;  /* 0x0000000000b09947 */ /* 0x000fea0003800000 */
[----:B------:R-:W-:-:S05]  /*1b70*/  IABS R24, R22 ;  /* 0x0000001600187213 */ /* 0x000fca0000000000 */
[----:B-1----:R-:W-:-:S04]  /*1b80*/  IMAD.HI.U32 R14, R17, R24, RZ ;  /* 0x00000018110e7227 */ /* 0x002fc800078e00ff */
[----:B------:R-:W-:Y:S01]  /*1b90*/  IMAD R15, R14, R19, R24 ;  /* 0x000000130e0f7224 */ /* 0x000fe200078e0218 */
[----:B------:R-:W-:-:S04]  /*1ba0*/  LEA R24, R3, R10, 0x2 ;  /* 0x0000000a03187211 */ /* 0x000fc800078e10ff */
[----:B------:R-:W-:Y:S01]  /*1bb0*/  ISETP.GT.U32.AND P2, PT, R16, R15, PT ;  /* 0x0000000f1000720c */ /* 0x000fe20003f44070 */
[----:B------:R-:W1:-:S12]  /*1bc0*/  LDS R21, [R24] ;  /* 0x0000000018157984 */ /* 0x000e580000000800 */
        /* <DEDUP_REMOVED lines=12> */
[----:B------:R-:W-:-:S03]  /*1c90*/  IADD3 R22, PT, PT, R22, R3, RZ ;  /* 0x0000000316167210 */ /* 0x000fc60007ffe0ff */
[----:B------:R-:W-:-:S04]  /*1ca0*/  IMAD.IADD R15, R15, 0x1, R14 ;  /* 0x000000010f0f7824 */ /* 0x000fc800078e020e */
[----:B------:R-:W-:-:S05]  /*1cb0*/  IMAD.WIDE R14, R15, 0x4, R12 ;  /* 0x000000040f0e7825 */ /* 0x000fca00078e020c */
[----:B-1----:R2:W-:Y:S01]  /*1cc0*/  STG.E desc[UR10][R14.64], R21 ;  /* 0x000000150e007986 */ /* 0x0025e2000c10190a */
[----:B------:R-:W-:Y:S05]  /*1cd0*/  @!P1 BRA `(.L_x_899) ;  /* 0x0000000000549947 */ /* 0x000fea0003800000 */
[----:B------:R-:W-:Y:S02]  /*1ce0*/  IABS R26, R22 ;  /* 0x00000016001a7213 */ /* 0x000fe40000000000 */
[----:B--2---:R-:W-:-:S03]  /*1cf0*/  LOP3.LUT R15, R22, UR13, RZ, 0x3c, !PT ;  /* 0x0000000d160f7c12 */ /* 0x004fc6000f8e3cff */
[----:B------:R-:W-:Y:S01]  /*1d00*/  IMAD.HI.U32 R14, R17, R26, RZ ;  /* 0x0000001a110e7227 */ /* 0x000fe200078e00ff */
[----:B------:R-:W-:-:S03]  /*1d10*/  ISETP.GE.AND P3, PT, R15, RZ, PT ;  /* 0x000000ff0f00720c */ /* 0x000fc60003f66270 */
[----:B------:R-:W-:Y:S02]  /*1d20*/  IMAD R19, R14, R19, R26 ;  /* 0x000000130e137224 */ /* 0x000fe400078e021a */
[----:B------:R-:W-:-:S03]  /*1d30*/  IMAD R17, R3, 0x4, R24 ;  /* 0x0000000403117824 */ /* 0x000fc600078e0218 */
[----:B------:R-:W-:-:S03]  /*1d40*/  ISETP.GT.U32.AND P2, PT, R16, R19, PT ;  /* 0x000000131000720c */ /* 0x000fc60003f44070 */
[----:B------:R-:W1:Y:S10]  /*1d50*/  LDS R17, [R17] ;  /* 0x0000000011117984 */ /* 0x000e740000000800 */
[----:B------:R-:W-:Y:S01]  /*1d60*/  @!P2 IMAD.IADD R19, R19, 0x1, -R16 ;  /* 0x000000011313a824 */ /* 0x000fe200078e0a10 */
[----:B------:R-:W-:-:S04]  /*1d70*/  @!P2 IADD3 R14, PT, PT, R14, 0x1, RZ ;  /* 0x000000010e0ea810 */ /* 0x000fc80007ffe0ff */
[----:B------:R-:W-:-:S13]  /*1d80*/  ISETP.GE.U32.AND P1, PT, R19, R16, PT ;  /* 0x000000101300720c */ /* 0x000fda0003f26070 */
[----:B------:R-:W-:-:S04]  /*1d90*/  @P1 VIADD R14, R14, 0x1 ;  /* 0x000000010e0e1836 */ /* 0x000fc80000000000 */
[----:B------:R-:W-:-:S05]  /*1da0*/  @!P3 IMAD.MOV R14, RZ, RZ, -R14 ;  /* 0x000000ffff0eb224 */ /* 0x000fca00078e0a0e */
[----:B------:R-:W-:-:S04]  /*1db0*/  SEL R15, R20, R14, !P0 ;  /* 0x0000000e140f7207 */ /* 0x000fc80004000000 */
[----:B------:R-:W-:Y:S01]  /*1dc0*/  IADD3 R19, PT, PT, -R15, RZ, RZ ;  /* 0x000000ff0f137210 */ /* 0x000fe20007ffe1ff */
[----:B------:R-:W-:-:S04]  /*1dd0*/  IMAD R15, R18, R15, UR5 ;  /* 0x00000005120f7e24 */ /* 0x000fc8000f8e020f */
[----:B------:R-:W-:Y:S02]  /*1de0*/  IMAD R14, R19, UR13, R22 ;  /* 0x0000000d130e7c24 */ /* 0x000fe4000f8e0216 */
[----:B------:R-:W-:Y:S02]  /*1df0*/  IMAD.IADD R22, R22, 0x1, R3 ;  /* 0x0000000116167824 */ /* 0x000fe400078e0203 */
[----:B------:R-:W-:-:S04]  /*1e00*/  IMAD.IADD R15, R15, 0x1, R14 ;  /* 0x000000010f0f7824 */ /* 0x000fc800078e020e */
[----:B------:R-:W-:-:S05]  /*1e10*/  IMAD.WIDE R12, R15, 0x4, R12 ;  /* 0x000000040f0c7825 */ /* 0x000fca00078e020c */
[----:B-1----:R3:W-:Y:S02]  /*1e20*/  STG.E desc[UR10][R12.64], R17 ;  /* 0x000000110c007986 */ /* 0x0027e4000c10190a */
.L_x_899:
[----:B------:R-:W-:Y:S05]  /*1e30*/  BSYNC.RECONVERGENT B0 ;  /* 0x0000000000007941 */ /* 0x000fea0003800200 */
.L_x_898:
[----:B------:R-:W-:Y:S01]  /*1e40*/  IABS R19, UR13 ;  /* 0x0000000d00137c13 */ /* 0x000fe20008000000 */
[----:B------:R-:W-:Y:S01]  /*1e50*/  BSSY.RECONVERGENT B0, `(.L_x_900) ;  /* 0x0000074000007945 */ /* 0x000fe20003800200 */
[----:B------:R-:W-:Y:S02]  /*1e60*/  ISETP.NE.AND P0, PT, RZ, UR13, PT ;  /* 0x0000000dff007c0c */ /* 0x000fe4000bf05270 */
[----:B-12---:R-:W1:Y:S01]  /*1e70*/  I2F.RP R14, R19 ;  /* 0x00000013000e7306 */ /* 0x006e620000209400 */
[----:B------:R-:W-:-:S07]  /*1e80*/  LOP3.LUT R20, RZ, UR13, RZ, 0x33, !PT ;  /* 0x0000000dff147c12 */ /* 0x000fce000f8e33ff */
[----:B-1----:R-:W3:Y:S02]  /*1e90*/  MUFU.RCP R14, R14 ;  /* 0x0000000e000e7308 */ /* 0x002ee40000001000 */
[----:B---3--:R-:W-:-:S06]  /*1ea0*/  IADD3 R12, PT, PT, R14, 0xffffffe, RZ ;  /* 0x0ffffffe0e0c7810 */ /* 0x008fcc0007ffe0ff */
[----:B------:R1:W2:Y:S02]  /*1eb0*/  F2I.FTZ.U32.TRUNC.NTZ R13, R12 ;  /* 0x0000000c000d7305 */ /* 0x0002a4000021f000 */
[----:B-1----:R-:W-:Y:S02]  /*1ec0*/  IMAD.MOV.U32 R12, RZ, RZ, RZ ;  /* 0x000000ffff0c7224 */ /* 0x002fe400078e00ff */
[----:B--2---:R-:W-:-:S04]  /*1ed0*/  IMAD.MOV R16, RZ, RZ, -R13 ;  /* 0x000000ffff107224 */ /* 0x004fc800078e0a0d */
[----:B------:R-:W-:-:S04]  /*1ee0*/  IMAD R21, R16, R19, RZ ;  /* 0x0000001310157224 */ /* 0x000fc800078e02ff */
[----:B------:R-:W-:-:S07]  /*1ef0*/  IMAD.HI.U32 R21, R13, R21, R12 ;  /* 0x000000150d157227 */ /* 0x000fce00078e000c */
.L_x_901:
[----:B-1----:R-:W-:Y:S01]  /*1f00*/  IABS R12, UR13 ;  /* 0x0000000d000c7c13 */ /* 0x002fe20008000000 */
[----:B------:R-:W1:Y:S01]  /*1f10*/  S2UR UR8, SR_CgaCtaId ;  /* 0x00000000000879c3 */ /* 0x000e620000008800 */
[----:B------:R-:W-:Y:S01]  /*1f20*/  IABS R14, R22 ;  /* 0x00000016000e7213 */ /* 0x000fe20000000000 */
[----:B------:R-:W-:Y:S01]  /*1f30*/  UMOV UR7, 0x400 ;  /* 0x0000040000077882 */ /* 0x000fe20000000000 */
[----:B------:R-:W-:Y:S01]  /*1f40*/  IADD3 R23, PT, PT, RZ, -R12, RZ ;  /* 0x8000000cff177210 */ /* 0x000fe20007ffe0ff */
[----:B------:R-:W-:Y:S01]  /*1f50*/  UIADD3 UR7, UPT, UPT, UR7, 0x1080, URZ ;  /* 0x0000108007077890 */ /* 0x000fe2000fffe0ff */
[----:B------:R-:W-:Y:S01]  /*1f60*/  IABS R24, UR13 ;  /* 0x0000000d00187c13 */ /* 0x000fe20008000000 */
[----:B------:R-:W-:Y:S01]  /*1f70*/  IMAD.HI.U32 R12, R21, R14, RZ ;  /* 0x0000000e150c7227 */ /* 0x000fe200078e00ff */
[----:B------:R-:W-:Y:S02]  /*1f80*/  LOP3.LUT R13, R22, UR13, RZ, 0x3c, !PT ;  /* 0x0000000d160d7c12 */ /* 0x000fe4000f8e3cff */
[----:B------:R-:W2:Y:S01]  /*1f90*/  I2F.RP R16, R24 ;  /* 0x0000001800107306 */ /* 0x000ea20000209400 */
[----:B------:R-:W-:Y:S01]  /*1fa0*/  IMAD R14, R12, R23, R14 ;  /* 0x000000170c0e7224 */ /* 0x000fe200078e020e */
[----:B------:R-:W-:-:S02]  /*1fb0*/  ISETP.GE.AND P3, PT, R13, RZ, PT ;  /* 0x000000ff0d00720c */ /* 0x000fc40003f66270 */
[----:B------:R-:W-:Y:S02]  /*1fc0*/  LOP3.LUT R25, RZ, UR13, RZ, 0x33, !PT ;  /* 0x0000000dff197c12 */ /* 0x000fe4000f8e33ff */
[----:B------:R-:W-:Y:S02]  /*1fd0*/  ISETP.GT.U32.AND P2, PT, R19, R14, PT ;  /* 0x0000000e1300720c */ /* 0x000fe40003f44070 */
[----:B--2---:R-:W2:Y:S01]  /*1fe0*/  MUFU.RCP R16, R16 ;  /* 0x0000001000107308 */ /* 0x004ea20000001000 */
[----:B-1----:R-:W-:-:S10]  /*1ff0*/  ULEA UR7, UR8, UR7, 0x18 ;  /* 0x0000000708077291 */ /* 0x002fd4000f8ec0ff */
[----:B------:R-:W-:Y:S02]  /*2000*/  @!P2 IMAD.IADD R14, R14, 0x1, -R24 ;  /* 0x000000010e0ea824 */ /* 0x000fe400078e0a18 */
[----:B------:R-:W-:Y:S01]  /*2010*/  @!P2 VIADD R12, R12, 0x1 ;  /* 0x000000010c0ca836 */ /* 0x000fe20000000000 */
[----:B------:R-:W-:Y:S02]  /*2020*/  LEA R28, R22, UR7, 0x2 ;  /* 0x00000007161c7c11 */ /* 0x000fe4000f8e10ff */
[----:B------:R-:W-:-:S03]  /*2030*/  ISETP.GE.U32.AND P1, PT, R14, R19, PT ;  /* 0x000000130e00720c */ /* 0x000fc60003f26070 */
[----:B------:R-:W1:Y:S01]  /*2040*/  LDS R27, [R28] ;  /* 0x000000001c1b7984 */ /* 0x000e620000000800 */
[----:B--2---:R-:W-:-:S09]  /*2050*/  VIADD R29, R16, 0xffffffe ;  /* 0x0ffffffe101d7836 */ /* 0x004fd20000000000 */
[----:B------:R-:W-:Y:S02]  /*2060*/  @P1 IADD3 R12, PT, PT, R12, 0x1, RZ ;  /* 0x000000010c0c1810 */ /* 0x000fe40007ffe0ff */
[----:B------:R-:W-:-:S03]  /*2070*/  ISETP.NE.AND P1, PT, RZ, UR13, PT ;  /* 0x0000000dff007c0c */ /* 0x000fc6000bf25270 */
[----:B------:R-:W-:Y:S02]  /*2080*/  IMAD.MOV.U32 R14, RZ, RZ, R12 ;  /* 0x000000ffff0e7224 */ /* 0x000fe400078e000c */
[----:B------:R-:W2:Y:S02]  /*2090*/  LDC.64 R12, c[0x0][0x3a0] ;  /* 0x0000e800ff0c7b82 */ /* 0x000ea40000000a00 */
[----:B------:R-:W-:-:S05]  /*20a0*/  @!P3 IMAD.MOV R14, RZ, RZ, -R14 ;  /* 0x000000ffff0eb224 */ /* 0x000fca00078e0a0e */
[----:B------:R-:W-:-:S04]  /*20b0*/  SEL R15, R25, R14, !P1 ;  /* 0x0000000e190f7207 */ /* 0x000fc80004800000 */
[----:B------:R-:W-:Y:S01]  /*20c0*/  IADD3 R17, PT, PT, -R15, RZ, RZ ;  /* 0x000000ff0f117210 */ /* 0x000fe20007ffe1ff */
[----:B------:R-:W-:Y:S02]  /*20d0*/  IMAD R14, R18, R15, UR5 ;  /* 0x00000005120e7e24 */ /* 0x000fe4000f8e020f */
[----:B------:R-:W3:Y:S02]  /*20e0*/  F2I.FTZ.U32.TRUNC.NTZ R15, R29 ;  /* 0x0000001d000f7305 */ /* 0x000ee4000021f000 */
[--C-:B------:R-:W-:Y:S02]  /*20f0*/  IMAD R17, R17, UR13, R22.reuse ;  /* 0x0000000d11117c24 */ /* 0x100fe4000f8e0216 */
[----:B------:R-:W-:Y:S02]  /*2100*/  IMAD.IADD R22, R3, 0x1, R22 ;  /* 0x0000000103167824 */ /* 0x000fe400078e0216 */
[----:B------:R-:W-:Y:S02]  /*2110*/  IMAD.IADD R17, R14, 0x1, R17 ;  /* 0x000000010e117824 */ /* 0x000fe400078e0211 */
[----:B------:R-:W-:-:S02]  /*2120*/  IMAD.MOV.U32 R14, RZ, RZ, RZ ;  /* 0x000000ffff0e7224 */ /* 0x000fc400078e00ff */
[----:B--2---:R-:W-:Y:S01]  /*2130*/  IMAD.WIDE R16, R17, 0x4, R12 ;  /* 0x0000000411107825 */ /* 0x004fe200078e020c */
[----:B---3--:R-:W-:-:S04]  /*2140*/  IADD3 R26, PT, PT, RZ, -R15, RZ ;  /* 0x8000000fff1a7210 */ /* 0x008fc80007ffe0ff */
[----:B-1----:R1:W-:Y:S01]  /*2150*/  STG.E desc[UR10][R16.64], R27 ;  /* 0x0000001b10007986 */ /* 0x0023e2000c10190a */
[----:B------:R-:W-:-:S04]  /*2160*/  IMAD R26, R26, R24, RZ ;  /* 0x000000181a1a7224 */ /* 0x000fc800078e02ff */
[----:B------:R-:W-:Y:S01]  /*2170*/  IMAD.HI.U32 R26, R15, R26, R14 ;  /* 0x0000001a0f1a7227 */ /* 0x000fe200078e000e */
[----:B------:R-:W-:-:S03]  /*2180*/  IABS R15, R22 ;  /* 0x00000016000f7213 */ /* 0x000fc60000000000 */
[----:B-1----:R-:W-:Y:S02]  /*2190*/  IMAD R16, R3, 0x4, R28 ;  /* 0x0000000403107824 */ /* 0x002fe400078e021c */
[----:B------:R-:W-:-:S03]  /*21a0*/  IMAD.HI.U32 R14, R26, R15, RZ ;  /* 0x0000000f1a0e7227 */ /* 0x000fc600078e00ff */
[----:B------:R1:W2:Y:S01]  /*21b0*/  LDS R17, [R16] ;  /* 0x0000000010117984 */ /* 0x0002a20000000800 */
[----:B------:R-:W-:-:S05]  /*21c0*/  IMAD R15, R14, R23, R15 ;  /* 0x000000170e0f7224 */ /* 0x000fca00078e020f */
[----:B------:R-:W-:Y:S01]  /*21d0*/  ISETP.GT.U32.AND P3, PT, R24, R15, PT ;  /* 0x0000000f1800720c */ /* 0x000fe20003f64070 */
[----:B-1----:R-:W-:-:S12]  /*21e0*/  IMAD R16, R3, 0x4, R16 ;  /* 0x0000000403107824 */ /* 0x002fd800078e0210 */
[----:B------:R-:W-:Y:S01]  /*21f0*/  @!P3 IADD3 R15, PT, PT, R15, -R24, RZ ;  /* 0x800000180f0fb210 */ /* 0x000fe20007ffe0ff */
[----:B------:R-:W-:-:S03]  /*2200*/  @!P3 VIADD R14, R14, 0x1 ;  /* 0x000000010e0eb836 */ /* 0x000fc60000000000 */
[----:B------:R-:W-:Y:S02]  /*2210*/  ISETP.GE.U32.AND P2, PT, R15, R24, PT ;  /* 0x000000180f00720c */ /* 0x000fe40003f46070 */
[----:B------:R-:W-:-:S04]  /*2220*/  LOP3.LUT R15, R22, UR13, RZ, 0x3c, !PT ;  /* 0x0000000d160f7c12 */ /* 0x000fc8000f8e3cff */
[----:B------:R-:W-:-:S07]  /*2230*/  ISETP.GE.AND P4, PT, R15, RZ, PT ;  /* 0x000000ff0f00720c */ /* 0x000fce0003f86270 */
[----:B------:R-:W-:-:S06]  /*2240*/  @P2 IADD3 R14, PT, PT, R14, 0x1, RZ ;  /* 0x000000010e0e2810 */ /* 0x000fcc0007ffe0ff */
[----:B------:R-:W-:-:S05]  /*2250*/  @!P4 IMAD.MOV R14, RZ, RZ, -R14 ;  /* 0x000000ffff0ec224 */ /* 0x000fca00078e0a0e */
[----:B------:R-:W-:-:S05]  /*2260*/  SEL R15, R25, R14, !P1 ;  /* 0x0000000e190f7207 */ /* 0x000fca0004800000 */
[----:B------:R-:W-:Y:S02]  /*2270*/  IMAD.MOV R27, RZ, RZ, -R15 ;  /* 0x000000ffff1b7224 */ /* 0x000fe400078e0a0f */
[----:B------:R-:W-:Y:S02]  /*2280*/  IMAD R15, R18, R15, UR5 ;  /* 0x00000005120f7e24 */ /* 0x000fe4000f8e020f */
[----:B------:R-:W-:Y:S02]  /*2290*/  IMAD R14, R27, UR13, R22 ;  /* 0x0000000d1b0e7c24 */ /* 0x000fe4000f8e0216 */
[----:B------:R-:W-:-:S03]  /*22a0*/  IMAD.IADD R27, R22, 0x1, R3 ;  /* 0x00000001161b7824 */ /* 0x000fc600078e0203 */
[----:B------:R-:W-:Y:S02]  /*22b0*/  IADD3 R15, PT, PT, R15, R14, RZ ;  /* 0x0000000e0f0f7210 */ /* 0x000fe40007ffe0ff */
[----:B------:R-:W-:Y:S02]  /*22c0*/  IABS R29, R27 ;  /* 0x0000001b001d7213 */ /* 0x000fe40000000000 */
[----:B------:R-:W-:Y:S01]  /*22d0*/  IADD3 R22, PT, PT, R27, R3, RZ ;  /* 0x000000031b167210 */ /* 0x000fe20007ffe0ff */
[----:B------:R-:W-:-:S04]  /*22e0*/  IMAD.WIDE R14, R15, 0x4, R12 ;  /* 0x000000040f0e7825 */ /* 0x000fc800078e020c */
[----:B------:R-:W-:Y:S01]  /*22f0*/  IMAD.HI.U32 R28, R26, R29, RZ ;  /* 0x0000001d1a1c7227 */ /* 0x000fe200078e00ff */
[----:B--2---:R1:W-:Y:S03]  /*2300*/  STG.E desc[UR10][R14.64], R17 ;  /* 0x000000110e007986 */ /* 0x0043e6000c10190a */
[----:B------:R-:W-:-:S05]  /*2310*/  IMAD R29, R28, R23, R29 ;  /* 0x000000171c1d7224 */ /* 0x000fca00078e021d */
[----:B------:R-:W-:Y:S02]  /*2320*/  ISETP.GT.U32.AND P6, PT, R24, R29, PT ;  /* 0x0000001d1800720c */ /* 0x000fe40003fc4070 */
[----:B-1----:R-:W-:Y:S02]  /*2330*/  IABS R15, R22 ;  /* 0x00000016000f7213 */ /* 0x002fe40000000000 */
[----:B------:R-:W-:Y:S02]  /*2340*/  LEA R17, R3, R16, 0x2 ;  /* 0x0000001003117211 */ /* 0x000fe400078e10ff */
[----:B------:R-:W-:Y:S01]  /*2350*/  LOP3.LUT R14, R22, UR13, RZ, 0x3c, !PT ;  /* 0x0000000d160e7c12 */ /* 0x000fe2000f8e3cff */
[----:B------:R-:W-:-:S03]  /*2360*/  IMAD.HI.U32 R26, R26, R15, RZ ;  /* 0x0000000f1a1a7227 */ /* 0x000fc600078e00ff */
[----:B------:R-:W-:Y:S01]  /*2370*/  LDS R17, [R17] ;  /* 0x0000000011117984 */ /* 0x000fe20000000800 */
[----:B------:R-:W-:Y:S02]  /*2380*/  IMAD R23, R26, R23, R15 ;  /* 0x000000171a177224 */ /* 0x000fe400078e020f */
[----:B------:R-:W-:Y:S02]  /*2390*/  @!P6 IMAD.IADD R29, R29, 0x1, -R24 ;  /* 0x000000011d1de824 */ /* 0x000fe400078e0a18 */
[----:B------:R-:W-:Y:S01]  /*23a0*/  @!P6 VIADD R28, R28, 0x1 ;  /* 0x000000011c1ce836 */ /* 0x000fe20000000000 */
[----:B------:R-:W-:Y:S02]  /*23b0*/  ISETP.GT.U32.AND P5, PT, R24, R23, PT ;  /* 0x000000171800720c */ /* 0x000fe40003fa4070 */
[----:B------:R-:W-:Y:S02]  /*23c0*/  ISETP.GE.U32.AND P4, PT, R29, R24, PT ;  /* 0x000000181d00720c */ /* 0x000fe40003f86070 */
[----:B------:R-:W-:-:S02]  /*23d0*/  LOP3.LUT R29, R27, UR13, RZ, 0x3c, !PT ;  /* 0x0000000d1b1d7c12 */ /* 0x000fc4000f8e3cff */
[----:B------:R-:W-:Y:S02]  /*23e0*/  ISETP.GE.AND P6, PT, R14, RZ, PT ;  /* 0x000000ff0e00720c */ /* 0x000fe40003fc6270 */
[----:B------:R-:W-:-:S05]  /*23f0*/  ISETP.GE.AND P2, PT, R29, RZ, PT ;  /* 0x000000ff1d00720c */ /* 0x000fca0003f46270 */
[----:B------:R-:W-:Y:S02]  /*2400*/  @!P5 IMAD.IADD R23, R23, 0x1, -R24 ;  /* 0x000000011717d824 */ /* 0x000fe400078e0a18 */
[----:B------:R-:W-:Y:S01]  /*2410*/  @!P5 VIADD R26, R26, 0x1 ;  /* 0x000000011a1ad836 */ /* 0x000fe20000000000 */
[----:B------:R-:W-:Y:S02]  /*2420*/  @P4 IADD3 R28, PT, PT, R28, 0x1, RZ ;  /* 0x000000011c1c4810 */ /* 0x000fe40007ffe0ff */
[----:B------:R-:W-:Y:S02]  /*2430*/  ISETP.GE.U32.AND P3, PT, R23, R24, PT ;  /* 0x000000181700720c */ /* 0x000fe40003f66070 */
[----:B------:R1:W2:Y:S01]  /*2440*/  LDS R23, [R16] ;  /* 0x0000000010177984 */ /* 0x0002a20000000800 */
[----:B------:R-:W-:-:S05]  /*2450*/  @!P2 IMAD.MOV R28, RZ, RZ, -R28 ;  /* 0x000000ffff1ca224 */ /* 0x000fca00078e0a1c */
[----:B------:R-:W-:-:S05]  /*2460*/  SEL R25, R25, R28, !P1 ;  /* 0x0000001c19197207 */ /* 0x000fca0004800000 */
[----:B------:R-:W-:Y:S02]  /*2470*/  @P3 VIADD R26, R26, 0x1 ;  /* 0x000000011a1a3836 */ /* 0x000fe40000000000 */
[----:B------:R-:W-:Y:S02]  /*2480*/  IMAD.MOV R14, RZ, RZ, -R25 ;  /* 0x000000ffff0e7224 */ /* 0x000fe400078e0a19 */
[----:B------:R-:W-:Y:S01]  /*2490*/  IMAD R25, R18, R25, UR5 ;  /* 0x0000000512197e24 */ /* 0x000fe2000f8e0219 */
[----:B------:R-:W-:Y:S01]  /*24a0*/  @!P6 IADD3 R26, PT, PT, -R26, RZ, RZ ;  /* 0x000000ff1a1ae210 */ /* 0x000fe20007ffe1ff */
[----:B------:R-:W-:-:S03]  /*24b0*/  IMAD R14, R14, UR13, R27 ;  /* 0x0000000d0e0e7c24 */ /* 0x000fc6000f8e021b */
[----:B------:R-:W-:-:S05]  /*24c0*/  SEL R15, R20, R26, !P0 ;  /* 0x0000001a140f7207 */ /* 0x000fca0004000000 */
[----:B------:R-:W-:Y:S02]  /*24d0*/  IMAD.MOV R29, RZ, RZ, -R15 ;  /* 0x000000ffff1d7224 */ /* 0x000fe400078e0a0f */
[----:B-1----:R-:W-:Y:S01]  /*24e0*/  IMAD R16, R18, R15, UR5 ;  /* 0x0000000512107e24 */ /* 0x002fe2000f8e020f */
[----:B------:R-:W-:Y:S01]  /*24f0*/  IADD3 R15, PT, PT, R25, R14, RZ ;  /* 0x0000000e190f7210 */ /* 0x000fe20007ffe0ff */
[----:B------:R-:W-:Y:S02]  /*2500*/  IMAD R27, R29, UR13, R22 ;  /* 0x0000000d1d1b7c24 */ /* 0x000fe4000f8e0216 */
[----:B------:R-:W-:Y:S02]  /*2510*/  IMAD.IADD R22, R22, 0x1, R3 ;  /* 0x0000000116167824 */ /* 0x000fe400078e0203 */
[----:B------:R-:W-:Y:S02]  /*2520*/  IMAD.IADD R27, R16, 0x1, R27 ;  /* 0x00000001101b7824 */ /* 0x000fe400078e021b */
[----:B------:R-:W-:Y:S01]  /*2530*/  IMAD.WIDE R14, R15, 0x4, R12 ;  /* 0x000000040f0e7825 */ /* 0x000fe200078e020c */
[----:B------:R-:W-:-:S03]  /*2540*/  ISETP.GE.U32.AND P1, PT, R22, 0x400, PT ;  /* 0x000004001600780c */ /* 0x000fc60003f26070 */
[----:B------:R-:W-:Y:S01]  /*2550*/  IMAD.WIDE R12, R27, 0x4, R12 ;  /* 0x000000041b0c7825 */ /* 0x000fe200078e020c */
[----:B--2---:R1:W-:Y:S04]  /*2560*/  STG.E desc[UR10][R14.64], R23 ;  /* 0x000000170e007986 */ /* 0x0043e8000c10190a */
[----:B------:R1:W-:Y:S05]  /*2570*/  STG.E desc[UR10][R12.64], R17 ;  /* 0x000000110c007986 */ /* 0x0003ea000c10190a */
[----:B------:R-:W-:Y:S05]  /*2580*/  @!P1 BRA `(.L_x_901) ;  /* 0xfffffff8005c9947 */ /* 0x000fea000383ffff */
[----:B------:R-:W-:Y:S05]  /*2590*/  BSYNC.RECONVERGENT B0 ;  /* 0x0000000000007941 */ /* 0x000fea0003800200 */
.L_x_900:
[----:B-1----:R-:W-:Y:S01]  /*25a0*/  MOV R12, UR12 ;  /* 0x0000000c000c7c02 */ /* 0x002fe20008000f00 */
[----:B------:R-:W-:-:S04]  /*25b0*/  UIADD3 UR4, UPT, UPT, UR12, UR4, URZ ;  /* 0x000000040c047290 */ /* 0x000fc8000fffe0ff */
[----:B------:R-:W-:-:S05]  /*25c0*/  IMAD.SHL.U32 R12, R12, 0x10, RZ ;  /* 0x000000100c0c7824 */ /* 0x000fca00078e00ff */
[----:B------:R-:W-:-:S13]  /*25d0*/  ISETP.LE.U32.AND P0, PT, R12, UR4, PT ;  /* 0x000000040c007c0c */ /* 0x000fda000bf03070 */
[----:B------:R-:W-:Y:S05]  /*25e0*/  @!P0 BRA `(.L_x_902) ;  /* 0xffffffe000f88947 */ /* 0x000fea000383ffff */
[----:B------:R-:W-:Y:S05]  /*25f0*/  EXIT ;  /* 0x000000000000794d */ /* 0x000fea0003800000 */
.L_x_893:
[----:B------:R-:W-:Y:S01]  /*2600*/  BSSY B1, `(.L_x_903) ;  /* 0x0000006000017945 */ /* 0x000fe20003800000 */
[----:B------:R-:W-:Y:S01]  /*2610*/  MOV R25, R19 ;  /* 0x0000001300197202 */ /* 0x000fe20000000f00 */
[----:B------:R-:W-:-:S07]  /*2620*/  IMAD.MOV.U32 R23, RZ, RZ, -0x1 ;  /* 0xffffffffff177424 */ /* 0x000fce00078e00ff */
[----:B012---:R-:W-:Y:S05]  /*2630*/  WARPSYNC.COLLECTIVE R23, `(.L_x_904) ;  /* 0x0000000017087348 */ /* 0x007fea0003c00000 */
[----:B--2---:R2:W3:Y:S02]  /*2640*/  SHFL.IDX P3, R23, R24, R25, R8 ;  /* 0x0000001918177389 */ /* 0x0044e40000060008 */
[----:B0123--:R-:W-:Y:S05]  /*2650*/  ENDCOLLECTIVE ;  /* 0x000000000000791b */ /* 0x00ffea0003800000 */
.L_x_904:
[----:B------:R-:W-:Y:S05]  /*2660*/  BSYNC B1 ;  /* 0x0000000000017941 */ /* 0x000fea0003800000 */
.L_x_903:
[----:B------:R-:W-:Y:S01]  /*2670*/  MOV R22, R23 ;  /* 0x0000001700167202 */ /* 0x000fe20000000f00 */
[----:B------:R-:W-:Y:S06]  /*2680*/  BRA `(.L_x_905) ;  /* 0xffffffec00c47947 */ /* 0x000fec000383ffff */
.L_x_895:
[----:B------:R-:W-:Y:S01]  /*2690*/  BSSY B1, `(.L_x_906) ;  /* 0x0000006000017945 */ /* 0x000fe20003800000 */
[----:B------:R-:W-:Y:S01]  /*26a0*/  IMAD.MOV.U32 R25, RZ, RZ, R15 ;  /* 0x000000ffff197224 */ /* 0x000fe200078e000f */
[----:B------:R-:W-:-:S07]  /*26b0*/  MOV R23, 0xffffffff ;  /* 0xffffffff00177802 */ /* 0x000fce0000000f00 */
[----:B0-2---:R-:W-:Y:S05]  /*26c0*/  WARPSYNC.COLLECTIVE R23, `(.L_x_907) ;  /* 0x0000000017087348 */ /* 0x005fea0003c00000 */
[----:B------:R1:W3:Y:S02]  /*26d0*/  SHFL.IDX P3, R23, R24, R25, R8 ;  /* 0x0000001918177389 */ /* 0x0002e40000060008 */
[----:B0123--:R-:W-:Y:S05]  /*26e0*/  ENDCOLLECTIVE ;  /* 0x000000000000791b */ /* 0x00ffea0003800000 */
.L_x_907:
[----:B------:R-:W-:Y:S05]  /*26f0*/  BSYNC B1 ;  /* 0x0000000000017941 */ /* 0x000fea0003800000 */
.L_x_906:
[----:B------:R-:W-:Y:S01]  /*2700*/  IMAD.MOV.U32 R24, RZ, RZ, R23 ;  /* 0x000000ffff187224 */ /* 0x000fe200078e0017 */
[----:B------:R-:W-:Y:S06]  /*2710*/  BRA `(.L_x_908) ;  /* 0xffffffec00b47947 */ /* 0x000fec000383ffff */
        .weak           $__internal_11_$__cuda_sm20_div_u16
        .type           $__internal_11_$__cuda_sm20_div_u16,@function
        .size           $__internal_11_$__cuda_sm20_div_u16,(.L_x_20301 - $__internal_11_$__cuda_sm20_div_u16)
$__internal_11_$__cuda_sm20_div_u16:
        /* <DEDUP_REMOVED lines=18> */
[----:B------:R-:W-:Y:S06]  /*2840*/  RET.REL.NODEC R4 `(_Z9cuda_gemmIiLi128ELi16ELi1ELi1024ELi2ELi2ELi0EEviiiPT_S1_S1_ii) ;  /* 0xffffffd404ec7950 */ /* 0x000fec0003c3ffff */
.L_x_909:
        /* <DEDUP_REMOVED lines=11> */
.L_x_20301:


//--------------------- .text._Z9cuda_gemmIiLi128ELi16ELi1ELi512ELi64ELi64ELi1EEviiiPT_S1_S1_ii --------------------------
	.section	.text._Z9cuda_gemmIiLi128ELi16ELi1ELi512ELi64ELi64ELi1EEviiiPT_S1_S1_ii,"ax",@progbits
	.align	128
        .global         _Z9cuda_gemmIiLi128ELi16ELi1ELi512ELi64ELi64ELi1EEviiiPT_S1_S1_ii
        .type           _Z9cuda_gemmIiLi128ELi16ELi1ELi512ELi64ELi64ELi1EEviiiPT_S1_S1_ii,@function
        .size           _Z9cuda_gemmIiLi128ELi16ELi1ELi512ELi64ELi64ELi1EEviiiPT_S1_S1_ii,(.L_x_20302 - _Z9cuda_gemmIiLi128ELi16ELi1ELi512ELi64ELi64ELi1EEviiiPT_S1_S1_ii)
        .other          _Z9cuda_gemmIiLi128ELi16ELi1ELi512ELi64ELi64ELi1EEviiiPT_S1_S1_ii,@"STO_CUDA_ENTRY STV_DEFAULT"
_Z9cuda_gemmIiLi128ELi16ELi1ELi512ELi64ELi64ELi1EEviiiPT_S1_S1_ii:
.text._Z9cuda_gemmIiLi128ELi16ELi1ELi512ELi64ELi64ELi1EEviiiPT_S1_S1_ii:
        /* <DEDUP_REMOVED lines=9> */
[----:B------:R-:W-:Y:S05]  /*0090*/  CALL.REL.NOINC `($__internal_12_$__cuda_sm20_div_u16) ;  /* 0x0000001c00fc7944 */ /* 0x000fea0003c00000 */
        /* <DEDUP_REMOVED lines=15> */
.L_x_912:
        /* <DEDUP_REMOVED lines=13> */
.L_x_911:
[----:B--2---:R-:W-:Y:S05]  /*0260*/  BSYNC.RECONVERGENT B0 ;  /* 0x0000000000007941 */ /* 0x004fea0003800200 */
.L_x_910:
[----:B------:R-:W-:Y:S01]  /*0270*/  BSSY.RECONVERGENT B0, `(.L_x_913) ;  /* 0x0000028000007945 */ /* 0x000fe20003800200 */
[----:B0-----:R-:W-:-:S07]  /*0280*/  LEA R16, R17, R14, 0x18 ;  /* 0x0000000e11107211 */ /* 0x001fce00078ec0ff */
.L_x_914:
        /* <DEDUP_REMOVED lines=39> */
.L_x_913:
        /* <DEDUP_REMOVED lines=11> */
[----:B------:R-:W-:Y:S05]  /*05b0*/  CALL.REL.NOINC `($__internal_12_$__cuda_sm20_div_u16) ;  /* 0x0000001800b47944 */ /* 0x000fea0003c00000 */
        /* <DEDUP_REMOVED lines=63> */
.L_x_930:
        /* <DEDUP_REMOVED lines=39> */
.L_x_916:
[----:B-1----:R-:W-:Y:S05]  /*0c20*/  BSYNC.RECONVERGENT B0 ;  /* 0x0000000000007941 */ /* 0x002fea0003800200 */
.L_x_915:
        /* <DEDUP_REMOVED lines=15> */
.L_x_918:
        /* <DEDUP_REMOVED lines=26> */
.L_x_917:
        /* <DEDUP_REMOVED lines=20> */
.L_x_920:
[----:B------:R-:W-:Y:S05]  /*1000*/  BSYNC.RECONVERGENT B0 ;  /* 0x0000000000007941 */ /* 0x000fea0003800200 */
.L_x_919:
[----:B------:R-:W-:Y:S01]  /*1010*/  BSSY.RECONVERGENT B0, `(.L_x_921) ;  /* 0x000000d000007945 */ /* 0x000fe20003800200 */
[----:B------:R-:W-:-:S04]  /*1020*/  UIADD3 UR4, UPT, UPT, UR4, 0x4900, URZ ;  /* 0x0000490004047890 */ /* 0x000fc8000fffe0ff */
[----:B------:R-:W-:-:S12]  /*1030*/  ULEA UR4, UR7, UR4, 0x18 ;  /* 0x0000000407047291 */ /* 0x000fd8000f8ec0ff */
.L_x_922:
        /* <DEDUP_REMOVED lines=11> */
.L_x_921:
[----:B------:R-:W-:Y:S01]  /*10f0*/  UPLOP3.LUT UP0, UPT, UPT, UPT, UPT, 0x80, 0x8 ;  /* 0x000000000008789c */ /* 0x000fe20003f0f070 */
[----:B------:R-:W-:-:S10]  /*1100*/  UMOV UR4, URZ ;  /* 0x000000ff00047c82 */ /* 0x000fd40008000000 */
.L_x_925:
        /* <DEDUP_REMOVED lines=78> */
.L_x_924:
        /* <DEDUP_REMOVED lines=107> */
.L_x_923:
        /* <DEDUP_REMOVED lines=35> */
.L_x_927:
[----:B------:R-:W-:Y:S05]  /*1ed0*/  BSYNC.RECONVERGENT B0 ;  /* 0x0000000000007941 */ /* 0x000fea0003800200 */
.L_x_926:
[----:B------:R-:W-:Y:S01]  /*1ee0*/  BSSY.RECONVERGENT B0, `(.L_x_928) ;  /* 0x0000018000007945 */ /* 0x000fe20003800200 */
.L_x_929:
        /* <DEDUP_REMOVED lines=24> */
.L_x_928:
[----:B------:R-:W-:Y:S05]  /*2070*/  BRA.U !UP2, `(.L_x_930) ;  /* 0xffffffe90a4c7547 */ /* 0x000fea000b83ffff */
[----:B------:R-:W-:Y:S05]  /*2080*/  EXIT ;  /* 0x000000000000794d */ /* 0x000fea0003800000 */
        .weak           $__internal_12_$__cuda_sm20_div_u16
        .type           $__internal_12_$__cuda_sm20_div_u16,@function
        .size           $__internal_12_$__cuda_sm20_div_u16,(.L_x_20302 - $__internal_12_$__cuda_sm20_div_u16)
$__internal_12_$__cuda_sm20_div_u16:
        /* <DEDUP_REMOVED lines=19> */
[----:B------:R-:W-:Y:S06]  /*21c0*/  RET.REL.NODEC R2 `(_Z9cuda_gemmIiLi128ELi16ELi1ELi512ELi64ELi64ELi1EEviiiPT_S1_S1_ii) ;  /* 0xffffffdc028c7950 */ /* 0x000fec0003c3ffff */
.L_x_931:
        /* <DEDUP_REMOVED lines=11> */
.L_x_20302:


//--------------------- .text._Z9cuda_gemmIiLi128ELi16ELi1ELi512ELi64ELi64ELi0EEviiiPT_S1_S1_ii --------------------------
	.section	.text._Z9cuda_gemmIiLi128ELi16ELi1ELi512ELi64ELi64ELi0EEviiiPT_S1_S1_ii,"ax",@progbits
	.align	128
        .global         _Z9cuda_gemmIiLi128ELi16ELi1ELi512ELi64ELi64ELi0EEviiiPT_S1_S1_ii
        .type           _Z9cuda_gemmIiLi128ELi16ELi1ELi512ELi64ELi64ELi0EEviiiPT_S1_S1_ii,@function
        .size           _Z9cuda_gemmIiLi128ELi16ELi1ELi512ELi64ELi64ELi0EEviiiPT_S1_S1_ii,(.L_x_20303 - _Z9cuda_gemmIiLi128ELi16ELi1ELi512ELi64ELi64ELi0EEviiiPT_S1_S1_ii)
        .other          _Z9cuda_gemmIiLi128ELi16ELi1ELi512ELi64ELi64ELi0EEviiiPT_S1_S1_ii,@"STO_CUDA_ENTRY STV_DEFAULT"
_Z9cuda_gemmIiLi128ELi16ELi1ELi512ELi64ELi64ELi0EEviiiPT_S1_S1_ii:
.text._Z9cuda_gemmIiLi128ELi16ELi1ELi512ELi64ELi64ELi0EEviiiPT_S1_S1_ii:
        /* <DEDUP_REMOVED lines=61> */
.L_x_934:
        /* <DEDUP_REMOVED lines=25> */
.L_x_933:
[----:B------:R-:W-:Y:S05]  /*0560*/  BSYNC.RECONVERGENT B0 ;  /* 0x0000000000007941 */ /* 0x000fea0003800200 */
.L_x_932:
        /* <DEDUP_REMOVED lines=38> */
[----:B------:R-:W-:Y:S05]  /*07d0*/  CALL.REL.NOINC `($__internal_13_$__cuda_sm20_div_u16) ;  /* 0x0000007800e47944 */ /* 0x000fea0003c00000 */
[----:B------:R-:W0:Y:S01]  /*07e0*/  LDCU UR7, c[0x0][0x3ac] ;  /* 0x00007580ff0777ac */ /* 0x000e220008000800 */
[----:B------:R-:W-:Y:S01]  /*07f0*/  LOP3.LUT R4, R4, 0x3, RZ, 0xc0, !PT ;  /* 0x0000000304047812 */ /* 0x000fe200078ec0ff */
[----:B0-----:R-:W-:Y:S02]  /*0800*/  USHF.R.S32.HI UR4, URZ, 0x1f, UR7 ;  /* 0x0000001fff047899 */ /* 0x001fe40008011407 */
[----:B------:R-:W-:-:S05]  /*0810*/  IMAD R3, RZ, RZ, -UR7 ;  /* 0x80000007ff037e24 */ /* 0x000fca000f8e02ff */
[----:B------:R-:W-:Y:S02]  /*0820*/  LEA R3, R3, 0x201f, 0x8 ;  /* 0x0000201f03037811 */ /* 0x000fe400078e40ff */
[----:B------:R-:W-:-:S07]  /*0830*/  LOP3.LUT R2, R5, UR4, RZ, 0xc0, !PT ;  /* 0x0000000405027c12 */ /* 0x000fce000f8ec0ff */
.L_x_1087:
        /* <DEDUP_REMOVED lines=39> */
.L_x_936:
[----:B------:R-:W-:Y:S05]  /*0ab0*/  BSYNC.RECONVERGENT B0 ;  /* 0x0000000000007941 */ /* 0x000fea0003800200 */
.L_x_935:
        /* <DEDUP_REMOVED lines=9> */
.L_x_938:
        /* <DEDUP_REMOVED lines=25> */
.L_x_937:
        /* <DEDUP_REMOVED lines=19> */
.L_x_940:
[----:B------:R-:W-:Y:S05]  /*0e10*/  BSYNC.RECONVERGENT B0 ;  /* 0x0000000000007941 */ /* 0x000fea0003800200 */
.L_x_939:
[----:B------:R-:W-:Y:S01]  /*0e20*/  BSSY.RECONVERGENT B0, `(.L_x_941) ;  /* 0x000000e000007945 */ /* 0x000fe20003800200 */
[----:B------:R-:W-:-:S04]  /*0e30*/  UIADD3 UR8, UPT, UPT, UR8, 0x4900, URZ ;  /* 0x0000490008087890 */ /* 0x000fc8000fffe0ff */
[----:B------:R-:W-:-:S12]  /*0e40*/  ULEA UR8, UR9, UR8, 0x18 ;  /* 0x0000000809087291 */ /* 0x000fd8000f8ec0ff */
.L_x_942:
        /* <DEDUP_REMOVED lines=12> */
.L_x_941:
        /* <DEDUP_REMOVED lines=124> */
.L_x_980:
        /* <DEDUP_REMOVED lines=11> */
.L_x_979:
        /* <DEDUP_REMOVED lines=27> */
.L_x_945:
        /* <DEDUP_REMOVED lines=8> */
.L_x_946:
        /* <DEDUP_REMOVED lines=8> */
.L_x_947:
        /* <DEDUP_REMOVED lines=8> */
.L_x_948:
        /* <DEDUP_REMOVED lines=8> */
.L_x_949:
        /* <DEDUP_REMOVED lines=9> */
.L_x_950:
        /* <DEDUP_REMOVED lines=9> */
.L_x_951:
        /* <DEDUP_REMOVED lines=9> */
.L_x_952:
        /* <DEDUP_REMOVED lines=9> */
.L_x_953:
        /* <DEDUP_REMOVED lines=9> */
.L_x_954:
        /* <DEDUP_REMOVED lines=9> */
.L_x_955:
        /* <DEDUP_REMOVED lines=9> */
.L_x_956:
        /* <DEDUP_REMOVED lines=9> */
.L_x_957:
        /* <DEDUP_REMOVED lines=9> */
.L_x_958:
        /* <DEDUP_REMOVED lines=9> */
.L_x_959:
        /* <DEDUP_REMOVED lines=9> */
.L_x_960:
        /* <DEDUP_REMOVED lines=9> */
.L_x_961:
        /* <DEDUP_REMOVED lines=9> */
.L_x_962:
        /* <DEDUP_REMOVED lines=9> */
.L_x_963:
        /* <DEDUP_REMOVED lines=9> */
.L_x_964:
        /* <DEDUP_REMOVED lines=9> */
.L_x_965:
        /* <DEDUP_REMOVED lines=9> */
.L_x_966:
        /* <DEDUP_REMOVED lines=9> */
.L_x_967:
        /* <DEDUP_REMOVED lines=9> */
.L_x_968:
        /* <DEDUP_REMOVED lines=9> */
.L_x_969:
        /* <DEDUP_REMOVED lines=9> */
.L_x_970:
        /* <DEDUP_REMOVED lines=9> */
.L_x_971:
        /* <DEDUP_REMOVED lines=9> */
.L_x_972:
        /* <DEDUP_REMOVED lines=9> */
.L_x_973:
        /* <DEDUP_REMOVED lines=9> */
.L_x_974:
        /* <DEDUP_REMOVED lines=9> */
.L_x_975:
        /* <DEDUP_REMOVED lines=41> */
.L_x_978:
        /* <DEDUP_REMOVED lines=132> */
.L_x_977:
[----:B------:R-:W-:Y:S05]  /*34a0*/  BSYNC.RECONVERGENT B0 ;  /* 0x0000000000007941 */ /* 0x000fea0003800200 */
.L_x_976:
[----:B------:R-:W-:Y:S01]  /*34b0*/  UPLOP3.LUT UP0, UPT, UPT, UPT, UPT, 0x40, 0x4 ;  /* 0x000000000004789c */ /* 0x000fe20003f0e870 */
[----:B------:R-:W-:Y:S01]  /*34c0*/  UMOV UR4, 0x20 ;  /* 0x0000002000047882 */ /* 0x000fe20000000000 */
[----:B------:R-:W-:Y:S09]  /*34d0*/  BRA.U UP1, `(.L_x_979) ;  /* 0xffffffe101a87547 */ /* 0x000ff2000b83ffff */
[----:B------:R-:W-:-:S13]  /*34e0*/  ISETP.NE.AND P6, PT, R118, RZ, PT ;  /* 0x000000ff7600720c */ /* 0x000fda0003fc5270 */
[----:B------:R-:W-:Y:S05]  /*34f0*/  @!P6 BRA `(.L_x_980) ;  /* 0xffffffe00074e947 */ /* 0x000fea000383ffff */
[----:B------:R-:W-:Y:S05]  /*3500*/  BRA `(.L_x_943) ;  /* 0x0000002c00a47947 */ /* 0x000fea0003800000 */
.L_x_944:
        /* <DEDUP_REMOVED lines=191> */
.L_x_1082:
        /* <DEDUP_REMOVED lines=13> */
.L_x_1081:
        /* <DEDUP_REMOVED lines=272> */
.L_x_1080:
        /* <DEDUP_REMOVED lines=8> */
.L_x_1090:
[----:B0-2---:R-:W-:-:S07]  /*5350*/  IMAD R112, R10, R113, RZ ;  /* 0x000000710a707224 */ /* 0x005fce00078e02ff */
.L_x_985:
[----:B------:R-:W-:Y:S05]  /*5360*/  BSYNC B2 ;  /* 0x0000000000027941 */ /* 0x000fea0003800000 */
.L_x_984:
[----:B------:R-:W-:Y:S04]  /*5370*/  BSSY B2, `(.L_x_987) ;  /* 0x0000006000027945 */ /* 0x000fe80003800000 */
[----:B------:R-:W-:Y:S05]  /*5380*/  @!P5 BRA `(.L_x_988) ;  /* 0x000000000010d947 */ /* 0x000fea0003800000 */
[----:B------:R-:W-:-:S03]  /*5390*/  UMOV UR4, 0xffffffff ;  /* 0xffffffff00047882 */ /* 0x000fc60000000000 */
[----:B------:R-:W-:Y:S05]  /*53a0*/  BRA.DIV UR4, `(.L_x_989) ;  /* 0x00000022040c7947 */ /* 0x000fea000b800000 */
[----:B-1----:R1:W0:Y:S02]  /*53b0*/  SHFL.IDX PT, R113, R111, R100, R3 ;  /* 0x000000646f717389 */ /* 0x00222400000e0003 */
.L_x_1093:
[----:B0--3--:R-:W-:-:S07]  /*53c0*/  IMAD R112, R11, R113, R112 ;  /* 0x000000710b707224 */ /* 0x009fce00078e0270 */
.L_x_988:
[----:B------:R-:W-:Y:S05]  /*53d0*/  BSYNC B2 ;  /* 0x0000000000027941 */ /* 0x000fea0003800000 */
.L_x_987:
[----:B------:R-:W-:Y:S04]  /*53e0*/  BSSY B2, `(.L_x_990) ;  /* 0x0000006000027945 */ /* 0x000fe80003800000 */
[----:B------:R-:W-:Y:S05]  /*53f0*/  @!P4 BRA `(.L_x_991) ;  /* 0x000000000010c947 */ /* 0x000fea0003800000 */
[----:B------:R-:W-:-:S03]  /*5400*/  UMOV UR4, 0xffffffff ;  /* 0xffffffff00047882 */ /* 0x000fc60000000000 */
[----:B------:R-:W-:Y:S05]  /*5410*/  BRA.DIV UR4, `(.L_x_992) ;  /* 0x0000002204107947 */ /* 0x000fea000b800000 */
[----:B-1----:R1:W0:Y:S02]  /*5420*/  SHFL.IDX PT, R113, R111, R98, R3 ;  /* 0x000000626f717389 */ /* 0x00222400000e0003 */
.L_x_1096:
[----:B0---4-:R-:W-:-:S07]  /*5430*/  IMAD R112, R12, R113, R112 ;  /* 0x000000710c707224 */ /* 0x011fce00078e0270 */
.L_x_991:
[----:B------:R-:W-:Y:S05]  /*5440*/  BSYNC B2 ;  /* 0x0000000000027941 */ /* 0x000fea0003800000 */
.L_x_990:
[----:B------:R-:W-:Y:S04]  /*5450*/  BSSY B2, `(.L_x_993) ;  /* 0x0000006000027945 */ /* 0x000fe80003800000 */
[----:B------:R-:W-:Y:S05]  /*5460*/  @!P3 BRA `(.L_x_994) ;  /* 0x000000000010b947 */ /* 0x000fea0003800000 */
[----:B------:R-:W-:-:S03]  /*5470*/  UMOV UR4, 0xffffffff ;  /* 0xffffffff00047882 */ /* 0x000fc60000000000 */
[----:B------:R-:W-:Y:S05]  /*5480*/  BRA.DIV UR4, `(.L_x_995) ;  /* 0x0000002204147947 */ /* 0x000fea000b800000 */
[----:B-1----:R1:W0:Y:S02]  /*5490*/  SHFL.IDX PT, R113, R111, R96, R3 ;  /* 0x000000606f717389 */ /* 0x00222400000e0003 */
.L_x_1099:
[----:B0-----:R-:W-:-:S07]  /*54a0*/  IMAD R112, R13, R113, R112 ;  /* 0x000000710d707224 */ /* 0x001fce00078e0270 */
.L_x_994:
[----:B------:R-:W-:Y:S05]  /*54b0*/  BSYNC B2 ;  /* 0x0000000000027941 */ /* 0x000fea0003800000 */
.L_x_993:
[----:B------:R-:W-:Y:S04]  /*54c0*/  BSSY B2, `(.L_x_996) ;  /* 0x0000006000027945 */ /* 0x000fe80003800000 */
[----:B------:R-:W-:Y:S05]  /*54d0*/  @!P2 BRA `(.L_x_997) ;  /* 0x000000000010a947 */ /* 0x000fea0003800000 */
[----:B------:R-:W-:-:S03]  /*54e0*/  UMOV UR4, 0xffffffff ;  /* 0xffffffff00047882 */ /* 0x000fc60000000000 */
[----:B------:R-:W-:Y:S05]  /*54f0*/  BRA.DIV UR4, `(.L_x_998) ;  /* 0x0000002204187947 */ /* 0x000fea000b800000 */
[----:B-1----:R1:W0:Y:S02]  /*5500*/  SHFL.IDX PT, R113, R111, R94, R3 ;  /* 0x0000005e6f717389 */ /* 0x00222400000e0003 */
.L_x_1102:
[----:B0-----:R-:W-:-:S07]  /*5510*/  IMAD R112, R14, R113, R112 ;  /* 0x000000710e707224 */ /* 0x001fce00078e0270 */
.L_x_997:
[----:B------:R-:W-:Y:S05]  /*5520*/  BSYNC B2 ;  /* 0x0000000000027941 */ /* 0x000fea0003800000 */
.L_x_996:
[----:B------:R-:W-:Y:S01]  /*5530*/  ISETP.GE.AND P0, PT, R115, 0x6, PT ;  /* 0x000000067300780c */ /* 0x000fe20003f06270 */
[----:B------:R-:W-:-:S12]  /*5540*/  BSSY B2, `(.L_x_999) ;  /* 0x0000006000027945 */ /* 0x000fd80003800000 */
[----:B------:R-:W-:Y:S05]  /*5550*/  @!P0 BRA `(.L_x_1000) ;  /* 0x0000000000108947 */ /* 0x000fea0003800000 */
[----:B------:R-:W-:-:S03]  /*5560*/  UMOV UR4, 0xffffffff ;  /* 0xffffffff00047882 */ /* 0x000fc60000000000 */
[----:B------:R-:W-:Y:S05]  /*5570*/  BRA.DIV UR4, `(.L_x_1001) ;  /* 0x0000002204187947 */ /* 0x000fea000b800000 */
[----:B-1----:R1:W0:Y:S02]  /*5580*/  SHFL.IDX PT, R113, R111, R92, R3 ;  /* 0x0000005c6f717389 */ /* 0x00222400000e0003 */
.L_x_1105:
[----:B0-----:R-:W-:-:S07]  /*5590*/  IMAD R112, R15, R113, R112 ;  /* 0x000000710f707224 */ /* 0x001fce00078e0270 */
.L_x_1000:
[----:B------:R-:W-:Y:S05]  /*55a0*/  BSYNC B2 ;  /* 0x0000000000027941 */ /* 0x000fea0003800000 */
.L_x_999:
[----:B------:R-:W-:Y:S01]  /*55b0*/  ISETP.GE.AND P0, PT, R115, 0x7, PT ;  /* 0x000000077300780c */ /* 0x000fe20003f06270 */
[----:B------:R-:W-:-:S12]  /*55c0*/  BSSY B2, `(.L_x_1002) ;  /* 0x0000006000027945 */ /* 0x000fd80003800000 */
[----:B------:R-:W-:Y:S05]  /*55d0*/  @!P0 BRA `(.L_x_1003) ;  /* 0x0000000000108947 */ /* 0x000fea0003800000 */
[----:B------:R-:W-:-:S03]  /*55e0*/  UMOV UR4, 0xffffffff ;  /* 0xffffffff00047882 */ /* 0x000fc60000000000 */
[----:B------:R-:W-:Y:S05]  /*55f0*/  BRA.DIV UR4, `(.L_x_1004) ;  /* 0x0000002204187947 */ /* 0x000fea000b800000 */
[----:B-1----:R1:W0:Y:S02]  /*5600*/  SHFL.IDX PT, R113, R111, R90, R3 ;  /* 0x0000005a6f717389 */ /* 0x00222400000e0003 */
.L_x_1108:
[----:B0-----:R-:W-:-:S07]  /*5610*/  IMAD R112, R16, R113, R112 ;  /* 0x0000007110707224 */ /* 0x001fce00078e0270 */
.L_x_1003:
[----:B------:R-:W-:Y:S05]  /*5620*/  BSYNC B2 ;  /* 0x0000000000027941 */ /* 0x000fea0003800000 */
.L_x_1002:
[----:B------:R-:W-:Y:S01]  /*5630*/  ISETP.GE.AND P0, PT, R115, 0x8, PT ;  /* 0x000000087300780c */ /* 0x000fe20003f06270 */
[----:B------:R-:W-:-:S12]  /*5640*/  BSSY B2, `(.L_x_1005) ;  /* 0x0000006000027945 */ /* 0x000fd80003800000 */
[----:B------:R-:W-:Y:S05]  /*5650*/  @!P0 BRA `(.L_x_1006) ;  /* 0x0000000000108947 */ /* 0x000fea0003800000 */
[----:B------:R-:W-:-:S03]  /*5660*/  UMOV UR4, 0xffffffff ;  /* 0xffffffff00047882 */ /* 0x000fc60000000000 */
[----:B------:R-:W-:Y:S05]  /*5670*/  BRA.DIV UR4, `(.L_x_1007) ;  /* 0x0000002204187947 */ /* 0x000fea000b800000 */
[----:B-1----:R1:W0:Y:S02]  /*5680*/  SHFL.IDX PT, R113, R111, R88, R3 ;  /* 0x000000586f717389 */ /* 0x00222400000e0003 */
.L_x_1111:
[----:B0-----:R-:W-:-:S07]  /*5690*/  IMAD R112, R17, R113, R112 ;  /* 0x0000007111707224 */ /* 0x001fce00078e0270 */
.L_x_1006:
[----:B------:R-:W-:Y:S05]  /*56a0*/  BSYNC B2 ;  /* 0x0000000000027941 */ /* 0x000fea0003800000 */
.L_x_1005:
[----:B------:R-:W-:Y:S01]  /*56b0*/  ISETP.GE.AND P0, PT, R115, 0x9, PT ;  /* 0x000000097300780c */ /* 0x000fe20003f06270 */
[----:B------:R-:W-:-:S12]  /*56c0*/  BSSY B2, `(.L_x_1008) ;  /* 0x0000006000027945 */ /* 0x000fd80003800000 */
[----:B------:R-:W-:Y:S05]  /*56d0*/  @!P0 BRA `(.L_x_1009) ;  /* 0x0000000000108947 */ /* 0x000fea0003800000 */
[----:B------:R-:W-:-:S03]  /*56e0*/  UMOV UR4, 0xffffffff ;  /* 0xffffffff00047882 */ /* 0x000fc60000000000 */
[----:B------:R-:W-:Y:S05]  /*56f0*/  BRA.DIV UR4, `(.L_x_1010) ;  /* 0x0000002204187947 */ /* 0x000fea000b800000 */
[----:B-1----:R1:W0:Y:S02]  /*5700*/  SHFL.IDX PT, R113, R111, R86, R3 ;  /* 0x000000566f717389 */ /* 0x00222400000e0003 */
.L_x_1114:
[----:B0-----:R-:W-:-:S07]  /*5710*/  IMAD R112, R18, R113, R112 ;  /* 0x0000007112707224 */ /* 0x001fce00078e0270 */
.L_x_1009:
[----:B------:R-:W-:Y:S05]  /*5720*/  BSYNC B2 ;  /* 0x0000000000027941 */ /* 0x000fea0003800000 */
.L_x_1008:
[----:B------:R-:W-:Y:S01]  /*5730*/  ISETP.GE.AND P0, PT, R115, 0xa, PT ;  /* 0x0000000a7300780c */ /* 0x000fe20003f06270 */
[----:B------:R-:W-:-:S12]  /*5740*/  BSSY B2, `(.L_x_1011) ;  /* 0x0000006000027945 */ /* 0x000fd80003800000 */
[----:B------:R-:W-:Y:S05]  /*5750*/  @!P0 BRA `(.L_x_1012) ;  /* 0x0000000000108947 */ /* 0x000fea0003800000 */
[----:B------:R-:W-:-:S03]  /*5760*/  UMOV UR4, 0xffffffff ;  /* 0xffffffff00047882 */ /* 0x000fc60000000000 */
[----:B------:R-:W-:Y:S05]  /*5770*/  BRA.DIV UR4, `(.L_x_1013) ;  /* 0x0000002204187947 */ /* 0x000fea000b800000 */
[----:B-1----:R1:W0:Y:S02]  /*5780*/  SHFL.IDX PT, R113, R111, R84, R3 ;  /* 0x000000546f717389 */ /* 0x00222400000e0003 */
.L_x_1117:
[----:B0-----:R-:W-:-:S07]  /*5790*/  IMAD R112, R19, R113, R112 ;  /* 0x0000007113707224 */ /* 0x001fce00078e0270 */
.L_x_1012:
[----:B------:R-:W-:Y:S05]  /*57a0*/  BSYNC B2 ;  /* 0x0000000000027941 */ /* 0x000fea0003800000 */
.L_x_1011:
[----:B------:R-:W-:Y:S01]  /*57b0*/  ISETP.GE.AND P0, PT, R115, 0xb, PT ;  /* 0x0000000b7300780c */ /* 0x000fe20003f06270 */
[----:B------:R-:W-:-:S12]  /*57c0*/  BSSY B2, `(.L_x_1014) ;  /* 0x0000006000027945 */ /* 0x000fd80003800000 */
[----:B------:R-:W-:Y:S05]  /*57d0*/  @!P0 BRA `(.L_x_1015) ;  /* 0x0000000000108947 */ /* 0x000fea0003800000 */
[----:B------:R-:W-:-:S03]  /*57e0*/  UMOV UR4, 0xffffffff ;  /* 0xffffffff00047882 */ /* 0x000fc60000000000 */
[----:B------:R-:W-:Y:S05]  /*57f0*/  BRA.DIV UR4, `(.L_x_1016) ;  /* 0x0000002204187947 */ /* 0x000fea000b800000 */
[----:B-1----:R1:W0:Y:S02]  /*5800*/  SHFL.IDX PT, R113, R111, R82, R3 ;  /* 0x000000526f717389 */ /* 0x00222400000e0003 */
.L_x_1120:
[----:B0-----:R-:W-:-:S07]  /*5810*/  IMAD R112, R20, R113, R112 ;  /* 0x0000007114707224 */ /* 0x001fce00078e0270 */
.L_x_1015:
[----:B------:R-:W-:Y:S05]  /*5820*/  BSYNC B2 ;  /* 0x0000000000027941 */ /* 0x000fea0003800000 */
.L_x_1014:
[----:B------:R-:W-:Y:S01]  /*5830*/  ISETP.GE.AND P0, PT, R115, 0xc, PT ;  /* 0x0000000c7300780c */ /* 0x000fe20003f06270 */
[----:B------:R-:W-:-:S12]  /*5840*/  BSSY B2, `(.L_x_1017) ;  /* 0x0000006000027945 */ /* 0x000fd80003800000 */
[----:B------:R-:W-:Y:S05]  /*5850*/  @!P0 BRA `(.L_x_1018) ;  /* 0x0000000000108947 */ /* 0x000fea0003800000 */
[----:B------:R-:W-:-:S03]  /*5860*/  UMOV UR4, 0xffffffff ;  /* 0xffffffff00047882 */ /* 0x000fc60000000000 */
[----:B------:R-:W-:Y:S05]  /*5870*/  BRA.DIV UR4, `(.L_x_1019) ;  /* 0x0000002204187947 */ /* 0x000fea000b800000 */
[----:B-1----:R1:W0:Y:S02]  /*5880*/  SHFL.IDX PT, R113, R111, R80, R3 ;  /* 0x000000506f717389 */ /* 0x00222400000e0003 */
.L_x_1123:
[----:B0-----:R-:W-:-:S07]  /*5890*/  IMAD R112, R21, R113, R112 ;  /* 0x0000007115707224 */ /* 0x001fce00078e0270 */
.L_x_1018:
[----:B------:R-:W-:Y:S05]  /*58a0*/  BSYNC B2 ;  /* 0x0000000000027941 */ /* 0x000fea0003800000 */
.L_x_1017:
[----:B------:R-:W-:Y:S01]  /*58b0*/  ISETP.GE.AND P0, PT, R115, 0xd, PT ;  /* 0x0000000d7300780c */ /* 0x000fe20003f06270 */
[----:B------:R-:W-:-:S12]  /*58c0*/  BSSY B2, `(.L_x_1020) ;  /* 0x0000006000027945 */ /* 0x000fd80003800000 */
[----:B------:R-:W-:Y:S05]  /*58d0*/  @!P0 BRA `(.L_x_1021) ;  /* 0x0000000000108947 */ /* 0x000fea0003800000 */
[----:B------:R-:W-:-:S03]  /*58e0*/  UMOV UR4, 0xffffffff ;  /* 0xffffffff00047882 */ /* 0x000fc60000000000 */
[----:B------:R-:W-:Y:S05]  /*58f0*/  BRA.DIV UR4, `(.L_x_1022) ;  /* 0x0000002204187947 */ /* 0x000fea000b800000 */
[----:B-1----:R1:W0:Y:S02]  /*5900*/  SHFL.IDX PT, R113, R111, R78, R3 ;  /* 0x0000004e6f717389 */ /* 0x00222400000e0003 */
.L_x_1126:
[----:B0-----:R-:W-:-:S07]  /*5910*/  IMAD R112, R22, R113, R112 ;  /* 0x0000007116707224 */ /* 0x001fce00078e0270 */
.L_x_1021:
[----:B------:R-:W-:Y:S05]  /*5920*/  BSYNC B2 ;  /* 0x0000000000027941 */ /* 0x000fea0003800000 */
.L_x_1020:
[----:B------:R-:W-:Y:S01]  /*5930*/  ISETP.GE.AND P0, PT, R115, 0xe, PT ;  /* 0x0000000e7300780c */ /* 0x000fe20003f06270 */
[----:B------:R-:W-:-:S12]  /*5940*/  BSSY B2, `(.L_x_1023) ;  /* 0x0000006000027945 */ /* 0x000fd80003800000 */
[----:B------:R-:W-:Y:S05]  /*5950*/  @!P0 BRA `(.L_x_1024) ;  /* 0x0000000000108947 */ /* 0x000fea0003800000 */
[----:B------:R-:W-:-:S03]  /*5960*/  UMOV UR4, 0xffffffff ;  /* 0xffffffff00047882 */ /* 0x000fc60000000000 */
[----:B------:R-:W-:Y:S05]  /*5970*/  BRA.DIV UR4, `(.L_x_1025) ;  /* 0x0000002204187947 */ /* 0x000fea000b800000 */
[----:B-1----:R1:W0:Y:S02]  /*5980*/  SHFL.IDX PT, R113, R111, R76, R3 ;  /* 0x0000004c6f717389 */ /* 0x00222400000e0003 */
.L_x_1129:
[----:B0-----:R-:W-:-:S07]  /*5990*/  IMAD R112, R23, R113, R112 ;  /* 0x0000007117707224 */ /* 0x001fce00078e0270 */
.L_x_1024:
[----:B------:R-:W-:Y:S05]  /*59a0*/  BSYNC B2 ;  /* 0x0000000000027941 */ /* 0x000fea0003800000 */
.L_x_1023:
[----:B------:R-:W-:Y:S01]  /*59b0*/  ISETP.GE.AND P0, PT, R115, 0xf, PT ;  /* 0x0000000f7300780c */ /* 0x000fe20003f06270 */
[----:B------:R-:W-:-:S12]  /*59c0*/  BSSY B2, `(.L_x_1026) ;  /* 0x0000006000027945 */ /* 0x000fd80003800000 */
[----:B------:R-:W-:Y:S05]  /*59d0*/  @!P0 BRA `(.L_x_1027) ;  /* 0x0000000000108947 */ /* 0x000fea0003800000 */
[----:B------:R-:W-:-:S03]  /*59e0*/  UMOV UR4, 0xffffffff ;  /* 0xffffffff00047882 */ /* 0x000fc60000000000 */
[----:B------:R-:W-:Y:S05]  /*59f0*/  BRA.DIV UR4, `(.L_x_1028) ;  /* 0x0000002204187947 */ /* 0x000fea000b800000 */
[----:B-1----:R1:W0:Y:S02]  /*5a00*/  SHFL.IDX PT, R113, R111, R74, R3 ;  /* 0x0000004a6f717389 */ /* 0x00222400000e0003 */
.L_x_1132:
[----:B0-----:R-:W-:-:S07]  /*5a10*/  IMAD R112, R24, R113, R112 ;  /* 0x0000007118707224 */ /* 0x001fce00078e0270 */
.L_x_1027:
[----:B------:R-:W-:Y:S05]  /*5a20*/  BSYNC B2 ;  /* 0x0000000000027941 */ /* 0x000fea0003800000 */
.L_x_1026:
[----:B------:R-:W-:Y:S01]  /*5a30*/  ISETP.GE.AND P0, PT, R115, 0x10, PT ;  /* 0x000000107300780c */ /* 0x000fe20003f06270 */
[----:B------:R-:W-:-:S12]  /*5a40*/  BSSY B2, `(.L_x_1029) ;  /* 0x0000006000027945 */ /* 0x000fd80003800000 */
[----:B------:R-:W-:Y:S05]  /*5a50*/  @!P0 BRA `(.L_x_1030) ;  /* 0x0000000000108947 */ /* 0x000fea0003800000 */
[----:B------:R-:W-:-:S03]  /*5a60*/  UMOV UR4, 0xffffffff ;  /* 0xffffffff00047882 */ /* 0x000fc60000000000 */
[----:B------:R-:W-:Y:S05]  /*5a70*/  BRA.DIV UR4, `(.L_x_1031) ;  /* 0x0000002204187947 */ /* 0x000fea000b800000 */
[----:B-1----:R1:W0:Y:S02]  /*5a80*/  SHFL.IDX PT, R113, R111, R72, R3 ;  /* 0x000000486f717389 */ /* 0x00222400000e0003 */
.L_x_1135:
[----:B0-----:R-:W-:-:S07]  /*5a90*/  IMAD R112, R25, R113, R112 ;  /* 0x0000007119707224 */ /* 0x001fce00078e0270 */
.L_x_1030:
[----:B------:R-:W-:Y:S05]  /*5aa0*/  BSYNC B2 ;  /* 0x0000000000027941 */ /* 0x000fea0003800000 */
.L_x_1029:
[----:B------:R-:W-:Y:S01]  /*5ab0*/  ISETP.GE.AND P0, PT, R115, 0x11, PT ;  /* 0x000000117300780c */ /* 0x000fe20003f06270 */
[----:B------:R-:W-:-:S12]  /*5ac0*/  BSSY B2, `(.L_x_1032) ;  /* 0x0000006000027945 */ /* 0x000fd80003800000 */
[----:B------:R-:W-:Y:S05]  /*5ad0*/  @!P0 BRA `(.L_x_1033) ;  /* 0x0000000000108947 */ /* 0x000fea0003800000 */
[----:B------:R-:W-:-:S03]  /*5ae0*/  UMOV UR4, 0xffffffff ;  /* 0xffffffff00047882 */ /* 0x000fc60000000000 */
[----:B------:R-:W-:Y:S05]  /*5af0*/  BRA.DIV UR4, `(.L_x_1034) ;  /* 0x0000002204187947 */ /* 0x000fea000b800000 */
[----:B-1----:R1:W0:Y:S02]  /*5b00*/  SHFL.IDX PT, R113, R111, R70, R3 ;  /* 0x000000466f717389 */ /* 0x00222400000e0003 */
.L_x_1138:
[----:B0-----:R-:W-:-:S07]  /*5b10*/  IMAD R112, R26, R113, R112 ;  /* 0x000000711a707224 */ /* 0x001fce00078e0270 */
.L_x_1033:
[----:B------:R-:W-:Y:S05]  /*5b20*/  BSYNC B2 ;  /* 0x0000000000027941 */ /* 0x000fea0003800000 */
.L_x_1032:
[----:B------:R-:W-:Y:S01]  /*5b30*/  ISETP.GE.AND P0, PT, R115, 0x12, PT ;  /* 0x000000127300780c */ /* 0x000fe20003f06270 */
[----:B------:R-:W-:-:S12]  /*5b40*/  BSSY B2, `(.L_x_1035) ;  /* 0x0000006000027945 */ /* 0x000fd80003800000 */
[----:B------:R-:W-:Y:S05]  /*5b50*/  @!P0 BRA `(.L_x_1036) ;  /* 0x0000000000108947 */ /* 0x000fea0003800000 */
[----:B------:R-:W-:-:S03]  /*5b60*/  UMOV UR4, 0xffffffff ;  /* 0xffffffff00047882 */ /* 0x000fc60000000000 */
[----:B------:R-:W-:Y:S05]  /*5b70*/  BRA.DIV UR4, `(.L_x_1037) ;  /* 0x0000002204187947 */ /* 0x000fea000b800000 */
[----:B-1----:R1:W0:Y:S02]  /*5b80*/  SHFL.IDX PT, R113, R111, R68, R3 ;  /* 0x000000446f717389 */ /* 0x00222400000e0003 */
.L_x_1141:
[----:B0-----:R-:W-:-:S07]  /*5b90*/  IMAD R112, R27, R113, R112 ;  /* 0x000000711b707224 */ /* 0x001fce00078e0270 */
.L_x_1036:
[----:B------:R-:W-:Y:S05]  /*5ba0*/  BSYNC B2 ;  /* 0x0000000000027941 */ /* 0x000fea0003800000 */
.L_x_1035:
[----:B------:R-:W-:Y:S01]  /*5bb0*/  ISETP.GE.AND P0, PT, R115, 0x13, PT ;  /* 0x000000137300780c */ /* 0x000fe20003f06270 */
[----:B------:R-:W-:-:S12]  /*5bc0*/  BSSY B2, `(.L_x_1038) ;  /* 0x0000006000027945 */ /* 0x000fd80003800000 */
[----:B------:R-:W-:Y:S05]  /*5bd0*/  @!P0 BRA `(.L_x_1039) ;  /* 0x0000000000108947 */ /* 0x000fea0003800000 */
[----:B------:R-:W-:-:S03]  /*5be0*/  UMOV UR4, 0xffffffff ;  /* 0xffffffff00047882 */ /* 0x000fc60000000000 */
[----:B------:R-:W-:Y:S05]  /*5bf0*/  BRA.DIV UR4, `(.L_x_1040) ;  /* 0x0000002204187947 */ /* 0x000fea000b800000 */
[----:B-1----:R1:W0:Y:S02]  /*5c00*/  SHFL.IDX PT, R113, R111, R66, R3 ;  /* 0x000000426f717389 */ /* 0x00222400000e0003 */
.L_x_1144:
[----:B0-----:R-:W-:-:S07]  /*5c10*/  IMAD R112, R28, R113, R112 ;  /* 0x000000711c707224 */ /* 0x001fce00078e0270 */
.L_x_1039:
[----:B------:R-:W-:Y:S05]  /*5c20*/  BSYNC B2 ;  /* 0x0000000000027941 */ /* 0x000fea0003800000 */
.L_x_1038:
[----:B------:R-:W-:Y:S01]  /*5c30*/  ISETP.GE.AND P0, PT, R115, 0x14, PT ;  /* 0x000000147300780c */ /* 0x000fe20003f06270 */
[----:B------:R-:W-:-:S12]  /*5c40*/  BSSY B2, `(.L_x_1041) ;  /* 0x0000006000027945 */ /* 0x000fd80003800000 */
[----:B------:R-:W-:Y:S05]  /*5c50*/  @!P0 BRA `(.L_x_1042) ;  /* 0x0000000000108947 */ /* 0x000fea0003800000 */
[----:B------:R-:W-:-:S03]  /*5c60*/  UMOV UR4, 0xffffffff ;  /* 0xffffffff00047882 */ /* 0x000fc60000000000 */
[----:B------:R-:W-:Y:S05]  /*5c70*/  BRA.DIV UR4, `(.L_x_1043) ;  /* 0x0000002204187947 */ /* 0x000fea000b800000 */
[----:B-1----:R1:W0:Y:S02]  /*5c80*/  SHFL.IDX PT, R113, R111, R64, R3 ;  /* 0x000000406f717389 */ /* 0x00222400000e0003 */
.L_x_1147:
[----:B0-----:R-:W-:-:S07]  /*5c90*/  IMAD R112, R29, R113, R112 ;  /* 0x000000711d707224 */ /* 0x001fce00078e0270 */
.L_x_1042:
[----:B------:R-:W-:Y:S05]  /*5ca0*/  BSYNC B2 ;  /* 0x0000000000027941 */ /* 0x000fea0003800000 */
.L_x_1041:
[----:B------:R-:W-:Y:S01]  /*5cb0*/  ISETP.GE.AND P0, PT, R115, 0x15, PT ;  /* 0x000000157300780c */ /* 0x000fe20003f06270 */
[----:B------:R-:W-:-:S12]  /*5cc0*/  BSSY B2, `(.L_x_1044) ;  /* 0x0000006000027945 */ /* 0x000fd80003800000 */
[----:B------:R-:W-:Y:S05]  /*5cd0*/  @!P0 BRA `(.L_x_1045) ;  /* 0x0000000000108947 */ /* 0x000fea0003800000 */
[----:B------:R-:W-:-:S03]  /*5ce0*/  UMOV UR4, 0xffffffff ;  /* 0xffffffff00047882 */ /* 0x000fc60000000000 */
[----:B------:R-:W-:Y:S05]  /*5cf0*/  BRA.DIV UR4, `(.L_x_1046) ;  /* 0x0000002204187947 */ /* 0x000fea000b800000 */
[----:B-1----:R1:W0:Y:S02]  /*5d00*/  SHFL.IDX PT, R113, R111, R62, R3 ;  /* 0x0000003e6f717389 */ /* 0x00222400000e0003 */
.L_x_1150:
[----:B0-----:R-:W-:-:S07]  /*5d10*/  IMAD R112, R30, R113, R112 ;  /* 0x000000711e707224 */ /* 0x001fce00078e0270 */
.L_x_1045:
[----:B------:R-:W-:Y:S05]  /*5d20*/  BSYNC B2 ;  /* 0x0000000000027941 */ /* 0x000fea0003800000 */
.L_x_1044:
[----:B------:R-:W-:Y:S01]  /*5d30*/  ISETP.GE.AND P0, PT, R115, 0x16, PT ;  /* 0x000000167300780c */ /* 0x000fe20003f06270 */
[----:B------:R-:W-:-:S12]  /*5d40*/  BSSY B2, `(.L_x_1047) ;  /* 0x0000006000027945 */ /* 0x000fd80003800000 */
[----:B------:R-:W-:Y:S05]  /*5d50*/  @!P0 BRA `(.L_x_1048) ;  /* 0x0000000000108947 */ /* 0x000fea0003800000 */
[----:B------:R-:W-:-:S03]  /*5d60*/  UMOV UR4, 0xffffffff ;  /* 0xffffffff00047882 */ /* 0x000fc60000000000 */
[----:B------:R-:W-:Y:S05]  /*5d70*/  BRA.DIV UR4, `(.L_x_1049) ;  /* 0x0000002204187947 */ /* 0x000fea000b800000 */
[----:B-1----:R1:W0:Y:S02]  /*5d80*/  SHFL.IDX PT, R113, R111, R60, R3 ;  /* 0x0000003c6f717389 */ /* 0x00222400000e0003 */
.L_x_1153:
[----:B0-----:R-:W-:-:S07]  /*5d90*/  IMAD R112, R31, R113, R112 ;  /* 0x000000711f707224 */ /* 0x001fce00078e0270 */
.L_x_1048:
[----:B------:R-:W-:Y:S05]  /*5da0*/  BSYNC B2 ;  /* 0x0000000000027941 */ /* 0x000fea0003800000 */
.L_x_1047:
[----:B------:R-:W-:Y:S01]  /*5db0*/  ISETP.GE.AND P0, PT, R115, 0x17, PT ;  /* 0x000000177300780c */ /* 0x000fe20003f06270 */
[----:B------:R-:W-:-:S12]  /*5dc0*/  BSSY B2, `(.L_x_1050) ;  /* 0x0000006000027945 */ /* 0x000fd80003800000 */
[----:B------:R-:W-:Y:S05]  /*5dd0*/  @!P0 BRA `(.L_x_1051) ;  /* 0x0000000000108947 */ /* 0x000fea0003800000 */
[----:B------:R-:W-:-:S03]  /*5de0*/  UMOV UR4, 0xffffffff ;  /* 0xffffffff00047882 */ /* 0x000fc60000000000 */
[----:B------:R-:W-:Y:S05]  /*5df0*/  BRA.DIV UR4, `(.L_x_1052) ;  /* 0x0000002204187947 */ /* 0x000fea000b800000 */
[----:B-1----:R1:W0:Y:S02]  /*5e00*/  SHFL.IDX PT, R113, R111, R58, R3 ;  /* 0x0000003a6f717389 */ /* 0x00222400000e0003 */
.L_x_1156:
[----:B0-----:R-:W-:-:S07]  /*5e10*/  IMAD R112, R32, R113, R112 ;  /* 0x0000007120707224 */ /* 0x001fce00078e0270 */
.L_x_1051:
[----:B------:R-:W-:Y:S05]  /*5e20*/  BSYNC B2 ;  /* 0x0000000000027941 */ /* 0x000fea0003800000 */
.L_x_1050:
[----:B------:R-:W-:Y:S01]  /*5e30*/  ISETP.GE.AND P0, PT, R115, 0x18, PT ;  /* 0x000000187300780c */ /* 0x000fe20003f06270 */
[----:B------:R-:W-:-:S12]  /*5e40*/  BSSY B2, `(.L_x_1053) ;  /* 0x0000006000027945 */ /* 0x000fd80003800000 */
[----:B------:R-:W-:Y:S05]  /*5e50*/  @!P0 BRA `(.L_x_1054) ;  /* 0x0000000000108947 */ /* 0x000fea0003800000 */
[----:B------:R-:W-:-:S03]  /*5e60*/  UMOV UR4, 0xffffffff ;  /* 0xffffffff00047882 */ /* 0x000fc60000000000 */
[----:B------:R-:W-:Y:S05]  /*5e70*/  BRA.DIV UR4, `(.L_x_1055) ;  /* 0x0000002204187947 */ /* 0x000fea000b800000 */
[----:B-1----:R1:W0:Y:S02]  /*5e80*/  SHFL.IDX PT, R113, R111, R56, R3 ;  /* 0x000000386f717389 */ /* 0x00222400000e0003 */
.L_x_1159:
[----:B0-----:R-:W-:-:S07]  /*5e90*/  IMAD R112, R33, R113, R112 ;  /* 0x0000007121707224 */ /* 0x001fce00078e0270 */
.L_x_1054:
[----:B------:R-:W-:Y:S05]  /*5ea0*/  BSYNC B2 ;  /* 0x0000000000027941 */ /* 0x000fea0003800000 */
.L_x_1053:
[----:B------:R-:W-:Y:S01]  /*5eb0*/  ISETP.GE.AND P0, PT, R115, 0x19, PT ;  /* 0x000000197300780c */ /* 0x000fe20003f06270 */
[----:B------:R-:W-:-:S12]  /*5ec0*/  BSSY B2, `(.L_x_1056) ;  /* 0x0000006000027945 */ /* 0x000fd80003800000 */
[----:B------:R-:W-:Y:S05]  /*5ed0*/  @!P0 BRA `(.L_x_1057) ;  /* 0x0000000000108947 */ /* 0x000fea0003800000 */
[----:B------:R-:W-:-:S03]  /*5ee0*/  UMOV UR4, 0xffffffff ;  /* 0xffffffff00047882 */ /* 0x000fc60000000000 */
[----:B------:R-:W-:Y:S05]  /*5ef0*/  BRA.DIV UR4, `(.L_x_1058) ;  /* 0x0000002204187947 */ /* 0x000fea000b800000 */
[----:B-1----:R1:W0:Y:S02]  /*5f00*/  SHFL.IDX PT, R113, R111, R54, R3 ;  /* 0x000000366f717389 */ /* 0x00222400000e0003 */
.L_x_1162:
[----:B0-----:R-:W-:-:S07]  /*5f10*/  IMAD R112, R34, R113, R112 ;  /* 0x0000007122707224 */ /* 0x001fce00078e0270 */
.L_x_1057:
[----:B------:R-:W-:Y:S05]  /*5f20*/  BSYNC B2 ;  /* 0x0000000000027941 */ /* 0x000fea0003800000 */
.L_x_1056:
[----:B------:R-:W-:Y:S01]  /*5f30*/  ISETP.GE.AND P0, PT, R115, 0x1a, PT ;  /* 0x0000001a7300780c */ /* 0x000fe20003f06270 */
[----:B------:R-:W-:-:S12]  /*5f40*/  BSSY B2, `(.L_x_1059) ;  /* 0x0000006000027945 */ /* 0x000fd80003800000 */
[----:B------:R-:W-:Y:S05]  /*5f50*/  @!P0 BRA `(.L_x_1060) ;  /* 0x0000000000108947 */ /* 0x000fea0003800000 */
[----:B------:R-:W-:-:S03]  /*5f60*/  UMOV UR4, 0xffffffff ;  /* 0xffffffff00047882 */ /* 0x000fc60000000000 */
[----:B------:R-:W-:Y:S05]  /*5f70*/  BRA.DIV UR4, `(.L_x_1061) ;  /* 0x0000002204187947 */ /* 0x000fea000b800000 */
[----:B-1----:R1:W0:Y:S02]  /*5f80*/  SHFL.IDX PT, R113, R111, R52, R3 ;  /* 0x000000346f717389 */ /* 0x00222400000e0003 */
.L_x_1165:
[----:B0-----:R-:W-:-:S07]  /*5f90*/  IMAD R112, R35, R113, R112 ;  /* 0x0000007123707224 */ /* 0x001fce00078e0270 */
.L_x_1060:
[----:B------:R-:W-:Y:S05]  /*5fa0*/  BSYNC B2 ;  /* 0x0000000000027941 */ /* 0x000fea0003800000 */
.L_x_1059:
[----:B------:R-:W-:Y:S01]  /*5fb0*/  ISETP.GE.AND P0, PT, R115, 0x1b, PT ;  /* 0x0000001b7300780c */ /* 0x000fe20003f06270 */
[----:B------:R-:W-:-:S12]  /*5fc0*/  BSSY B2, `(.L_x_1062) ;  /* 0x0000006000027945 */ /* 0x000fd80003800000 */
[----:B------:R-:W-:Y:S05]  /*5fd0*/  @!P0 BRA `(.L_x_1063) ;  /* 0x0000000000108947 */ /* 0x000fea0003800000 */
[----:B------:R-:W-:-:S03]  /*5fe0*/  UMOV UR4, 0xffffffff ;  /* 0xffffffff00047882 */ /* 0x000fc60000000000 */
[----:B------:R-:W-:Y:S05]  /*5ff0*/  BRA.DIV UR4, `(.L_x_1064) ;  /* 0x0000002204187947 */ /* 0x000fea000b800000 */
[----:B-1----:R1:W0:Y:S02]  /*6000*/  SHFL.IDX PT, R113, R111, R50, R3 ;  /* 0x000000326f717389 */ /* 0x00222400000e0003 */
.L_x_1168:
[----:B0-----:R-:W-:-:S07]  /*6010*/  IMAD R112, R36, R113, R112 ;  /* 0x0000007124707224 */ /* 0x001fce00078e0270 */
.L_x_1063:
[----:B------:R-:W-:Y:S05]  /*6020*/  BSYNC B2 ;  /* 0x0000000000027941 */ /* 0x000fea0003800000 */
.L_x_1062:
[----:B------:R-:W-:Y:S01]  /*6030*/  ISETP.GE.AND P0, PT, R115, 0x1c, PT ;  /* 0x0000001c7300780c */ /* 0x000fe20003f06270 */
[----:B------:R-:W-:-:S12]  /*6040*/  BSSY B2, `(.L_x_1065) ;  /* 0x0000006000027945 */ /* 0x000fd80003800000 */
[----:B------:R-:W-:Y:S05]  /*6050*/  @!P0 BRA `(.L_x_1066) ;  /* 0x0000000000108947 */ /* 0x000fea0003800000 */
[----:B------:R-:W-:-:S03]  /*6060*/  UMOV UR4, 0xffffffff ;  /* 0xffffffff00047882 */ /* 0x000fc60000000000 */
[----:B------:R-:W-:Y:S05]  /*6070*/  BRA.DIV UR4, `(.L_x_1067) ;  /* 0x0000002204187947 */ /* 0x000fea000b800000 */
[----:B-1----:R1:W0:Y:S02]  /*6080*/  SHFL.IDX PT, R113, R111, R48, R3 ;  /* 0x000000306f717389 */ /* 0x00222400000e0003 */
.L_x_1171:
[----:B0-----:R-:W-:-:S07]  /*6090*/  IMAD R112, R37, R113, R112 ;  /* 0x0000007125707224 */ /* 0x001fce00078e0270 */
.L_x_1066:
[----:B------:R-:W-:Y:S05]  /*60a0*/  BSYNC B2 ;  /* 0x0000000000027941 */ /* 0x000fea0003800000 */
.L_x_1065:
[----:B------:R-:W-:Y:S01]  /*60b0*/  ISETP.GE.AND P0, PT, R115, 0x1d, PT ;  /* 0x0000001d7300780c */ /* 0x000fe20003f06270 */
[----:B------:R-:W-:-:S12]  /*60c0*/  BSSY B2, `(.L_x_1068) ;  /* 0x0000006000027945 */ /* 0x000fd80003800000 */
[----:B------:R-:W-:Y:S05]  /*60d0*/  @!P0 BRA `(.L_x_1069) ;  /* 0x0000000000108947 */ /* 0x000fea0003800000 */
[----:B------:R-:W-:-:S03]  /*60e0*/  UMOV UR4, 0xffffffff ;  /* 0xffffffff00047882 */ /* 0x000fc60000000000 */
[----:B------:R-:W-:Y:S05]  /*60f0*/  BRA.DIV UR4, `(.L_x_1070) ;  /* 0x0000002204187947 */ /* 0x000fea000b800000 */
[----:B-1----:R1:W0:Y:S02]  /*6100*/  SHFL.IDX PT, R113, R111, R44, R3 ;  /* 0x0000002c6f717389 */ /* 0x00222400000e0003 */
.L_x_1174:
[----:B0-----:R-:W-:-:S07]  /*6110*/  IMAD R112, R38, R113, R112 ;  /* 0x0000007126707224 */ /* 0x001fce00078e0270 */
.L_x_1069:
[----:B------:R-:W-:Y:S05]  /*6120*/  BSYNC B2 ;  /* 0x0000000000027941 */ /* 0x000fea0003800000 */
.L_x_1068:
[----:B------:R-:W-:Y:S01]  /*6130*/  ISETP.GE.AND P0, PT, R115, 0x1e, PT ;  /* 0x0000001e7300780c */ /* 0x000fe20003f06270 */
[----:B------:R-:W-:-:S12]  /*6140*/  BSSY B2, `(.L_x_1071) ;  /* 0x0000006000027945 */ /* 0x000fd80003800000 */
[----:B------:R-:W-:Y:S05]  /*6150*/  @!P0 BRA `(.L_x_1072) ;  /* 0x0000000000108947 */ /* 0x000fea0003800000 */
[----:B------:R-:W-:-:S03]  /*6160*/  UMOV UR4, 0xffffffff ;  /* 0xffffffff00047882 */ /* 0x000fc60000000000 */
[----:B------:R-:W-:Y:S05]  /*6170*/  BRA.DIV UR4, `(.L_x_1073) ;  /* 0x0000002204187947 */ /* 0x000fea000b800000 */
[----:B-1----:R1:W0:Y:S02]  /*6180*/  SHFL.IDX PT, R113, R111, R42, R3 ;  /* 0x0000002a6f717389 */ /* 0x00222400000e0003 */
.L_x_1177:
[----:B0-----:R-:W-:-:S07]  /*6190*/  IMAD R112, R39, R113, R112 ;  /* 0x0000007127707224 */ /* 0x001fce00078e0270 */
.L_x_1072:
[----:B------:R-:W-:Y:S05]  /*61a0*/  BSYNC B2 ;  /* 0x0000000000027941 */ /* 0x000fea0003800000 */
.L_x_1071:
[----:B------:R-:W-:Y:S01]  /*61b0*/  ISETP.GE.AND P0, PT, R115, 0x1f, PT ;  /* 0x0000001f7300780c */ /* 0x000fe20003f06270 */
[----:B------:R-:W-:-:S12]  /*61c0*/  BSSY B2, `(.L_x_1074) ;  /* 0x0000006000027945 */ /* 0x000fd80003800000 */
[----:B------:R-:W-:Y:S05]  /*61d0*/  @!P0 BRA `(.L_x_1075) ;  /* 0x0000000000108947 */ /* 0x000fea0003800000 */
[----:B------:R-:W-:-:S03]  /*61e0*/  UMOV UR4, 0xffffffff ;  /* 0xffffffff00047882 */ /* 0x000fc60000000000 */
[----:B------:R-:W-:Y:S05]  /*61f0*/  BRA.DIV UR4, `(.L_x_1076) ;  /* 0x0000002204187947 */ /* 0x000fea000b800000 */
[----:B-1----:R1:W0:Y:S02]  /*6200*/  SHFL.IDX PT, R113, R111, R104, R3 ;  /* 0x000000686f717389 */ /* 0x00222400000e0003 */
.L_x_1180:
[----:B0-----:R-:W-:-:S07]  /*6210*/  IMAD R112, R40, R113, R112 ;  /* 0x0000007128707224 */ /* 0x001fce00078e0270 */
.L_x_1075:
[----:B------:R-:W-:Y:S05]  /*6220*/  BSYNC B2 ;  /* 0x0000000000027941 */ /* 0x000fea0003800000 */
.L_x_1074:
[----:B------:R-:W-:Y:S01]  /*6230*/  ISETP.GE.AND P0, PT, R115, 0x20, PT ;  /* 0x000000207300780c */ /* 0x000fe20003f06270 */
[----:B------:R-:W-:-:S12]  /*6240*/  BSSY B2, `(.L_x_1077) ;  /* 0x0000006000027945 */ /* 0x000fd80003800000 */
[----:B------:R-:W-:Y:S05]  /*6250*/  @!P0 BRA `(.L_x_1078) ;  /* 0x0000000000108947 */ /* 0x000fea0003800000 */
[----:B------:R-:W-:-:S03]  /*6260*/  UMOV UR4, 0xffffffff ;  /* 0xffffffff00047882 */ /* 0x000fc60000000000 */
[----:B------:R-:W-:Y:S05]  /*6270*/  BRA.DIV UR4, `(.L_x_1079) ;  /* 0x0000002204187947 */ /* 0x000fea000b800000 */
[----:B-1----:R1:W0:Y:S02]  /*6280*/  SHFL.IDX PT, R111, R111, R102, R3 ;  /* 0x000000666f6f7389 */ /* 0x00222400000e0003 */
.L_x_1183:
[----:B0-----:R-:W-:-:S07]  /*6290*/  IMAD R112, R41, R111, R112 ;  /* 0x0000006f29707224 */ /* 0x001fce00078e0270 */
.L_x_1078:
[----:B------:R-:W-:Y:S05]  /*62a0*/  BSYNC B2 ;  /* 0x0000000000027941 */ /* 0x000fea0003800000 */
.L_x_1077:
        /* <DEDUP_REMOVED lines=8> */
.L_x_983:
[----:B------:R-:W-:Y:S05]  /*6330*/  BSYNC B0 ;  /* 0x0000000000007941 */ /* 0x000fea0003800000 */
.L_x_982:
[----:B------:R-:W-:Y:S01]  /*6340*/  PLOP3.LUT P0, PT, PT, PT, PT, 0x8, 0x80 ;  /* 0x000000000080781c */ /* 0x000fe20003f0e170 */
[----:B------:R-:W-:Y:S01]  /*6350*/  IMAD.MOV.U32 R107, RZ, RZ, 0x20 ;  /* 0x00000020ff6b7424 */ /* 0x000fe200078e00ff */
[----:B------:R-:W-:Y:S11]  /*6360*/  @P1 BRA `(.L_x_1081) ;  /* 0xffffffdc00981947 */ /* 0x000ff6000383ffff */
[----:B------:R-:W-:Y:S05]  /*6370*/  BSYNC B1 ;  /* 0x0000000000017941 */ /* 0x000fea0003800000 */
.L_x_981:
[----:B------:R-:W-:-:S13]  /*6380*/  ISETP.NE.AND P2, PT, R116, RZ, PT ;  /* 0x000000ff7400720c */ /* 0x000fda0003f45270 */
[----:B------:R-:W-:Y:S05]  /*6390*/  @!P2 BRA `(.L_x_1082) ;  /* 0xffffffdc0058a947 */ /* 0x000fea000383ffff */
.L_x_943:
        /* <DEDUP_REMOVED lines=123> */
.L_x_1084:
[----:B------:R-:W-:Y:S05]  /*6b50*/  BSYNC.RECONVERGENT B0 ;  /* 0x0000000000007941 */ /* 0x000fea0003800200 */
.L_x_1083:
        /* <DEDUP_REMOVED lines=12> */
.L_x_1086:
        /* <DEDUP_REMOVED lines=110> */
.L_x_1085:
[----:B------:R-:W0:Y:S02]  /*7300*/  LDCU UR4, c[0x0][0x374] ;  /* 0x00006e80ff0477ac */ /* 0x000e240008000800 */
[----:B0-----:R-:W-:Y:S02]  /*7310*/  UIADD3 UR6, UPT, UPT, UR4, UR6, URZ ;  /* 0x0000000604067290 */ /* 0x001fe4000fffe0ff */
[----:B------:R-:W-:-:S04]  /*7320*/  USHF.L.U32 UR4, UR4, 0x4, URZ ;  /* 0x0000000404047899 */ /* 0x000fc800080006ff */
[----:B------:R-:W-:-:S09]  /*7330*/  UISETP.GE.U32.AND UP0, UPT, UR6, UR4, UPT ;  /* 0x000000040600728c */ /* 0x000fd2000bf06070 */
[----:B------:R-:W-:Y:S05]  /*7340*/  BRA.U !UP0, `(.L_x_1087) ;  /* 0xffffff95083c7547 */ /* 0x000fea000b83ffff */
[----:B------:R-:W-:Y:S05]  /*7350*/  EXIT ;  /* 0x000000000000794d */ /* 0x000fea0003800000 */
.L_x_986:
[----:B------:R-:W-:Y:S01]  /*7360*/  BSSY B3, `(.L_x_1088) ;  /* 0x0000006000037945 */ /* 0x000fe20003800000 */
[----:B------:R-:W-:Y:S01]  /*7370*/  IMAD.MOV.U32 R114, RZ, RZ, R108 ;  /* 0x000000ffff727224 */ /* 0x000fe200078e006c */
[----:B------:R-:W-:-:S07]  /*7380*/  MOV R113, 0xffffffff ;  /* 0xffffffff00717802 */ /* 0x000fce0000000f00 */
[----:B01234-:R-:W-:Y:S05]  /*7390*/  WARPSYNC.COLLECTIVE R113, `(.L_x_1089) ;  /* 0x0000000071087348 */ /* 0x01ffea0003c00000 */
[----:B-1----:R1:W0:Y:S02]  /*73a0*/  SHFL.IDX P0, R113, R111, R114, R3 ;  /* 0x000000726f717389 */ /* 0x0022240000000003 */
[----:B01234-:R-:W-:Y:S05]  /*73b0*/  ENDCOLLECTIVE ;  /* 0x000000000000791b */ /* 0x01ffea0003800000 */
.L_x_1089:
[----:B------:R-:W-:Y:S05]  /*73c0*/  BSYNC B3 ;  /* 0x0000000000037941 */ /* 0x000fea0003800000 */
.L_x_1088:
[----:B------:R-:W-:Y:S05]  /*73d0*/  BRA `(.L_x_1090) ;  /* 0xffffffdc00dc7947 */ /* 0x000fea000383ffff */
.L_x_989:
[----:B------:R-:W-:Y:S01]  /*73e0*/  BSSY B3, `(.L_x_1091) ;  /* 0x0000006000037945 */ /* 0x000fe20003800000 */
[----:B------:R-:W-:Y:S02]  /*73f0*/  IMAD.MOV.U32 R114, RZ, RZ, R100 ;  /* 0x000000ffff727224 */ /* 0x000fe400078e0064 */
[----:B------:R-:W-:-:S07]  /*7400*/  IMAD.MOV.U32 R113, RZ, RZ, -0x1 ;  /* 0xffffffffff717424 */ /* 0x000fce00078e00ff */
[----:B01234-:R-:W-:Y:S05]  /*7410*/  WARPSYNC.COLLECTIVE R113, `(.L_x_1092) ;  /* 0x0000000071087348 */ /* 0x01ffea0003c00000 */
[----:B-1----:R1:W0:Y:S02]  /*7420*/  SHFL.IDX P0, R113, R111, R114, R3 ;  /* 0x000000726f717389 */ /* 0x0022240000000003 */
[----:B01234-:R-:W-:Y:S05]  /*7430*/  ENDCOLLECTIVE ;  /* 0x000000000000791b */ /* 0x01ffea0003800000 */
.L_x_1092:
[----:B------:R-:W-:Y:S05]  /*7440*/  BSYNC B3 ;  /* 0x0000000000037941 */ /* 0x000fea0003800000 */
.L_x_1091:
[----:B------:R-:W-:Y:S05]  /*7450*/  BRA `(.L_x_1093) ;  /* 0xffffffdc00d87947 */ /* 0x000fea000383ffff */
.L_x_992:
[----:B------:R-:W-:Y:S01]  /*7460*/  BSSY B3, `(.L_x_1094) ;  /* 0x0000006000037945 */ /* 0x000fe20003800000 */
[----:B------:R-:W-:Y:S02]  /*7470*/  IMAD.MOV.U32 R114, RZ, RZ, R98 ;  /* 0x000000ffff727224 */ /* 0x000fe400078e0062 */
[----:B------:R-:W-:-:S07]  /*7480*/  IMAD.MOV.U32 R113, RZ, RZ, -0x1 ;  /* 0xffffffffff717424 */ /* 0x000fce00078e00ff */
[----:B01234-:R-:W-:Y:S05]  /*7490*/  WARPSYNC.COLLECTIVE R113, `(.L_x_1095) ;  /* 0x0000000071087348 */ /* 0x01ffea0003c00000 */
[----:B-1----:R1:W0:Y:S02]  /*74a0*/  SHFL.IDX P0, R113, R111, R114, R3 ;  /* 0x000000726f717389 */ /* 0x0022240000000003 */
[----:B01234-:R-:W-:Y:S05]  /*74b0*/  ENDCOLLECTIVE ;  /* 0x000000000000791b */ /* 0x01ffea0003800000 */
.L_x_1095:
[----:B------:R-:W-:Y:S05]  /*74c0*/  BSYNC B3 ;  /* 0x0000000000037941 */ /* 0x000fea0003800000 */
.L_x_1094:
[----:B------:R-:W-:Y:S05]  /*74d0*/  BRA `(.L_x_1096) ;  /* 0xffffffdc00d47947 */ /* 0x000fea000383ffff */
.L_x_995:
[----:B------:R-:W-:Y:S01]  /*74e0*/  BSSY B3, `(.L_x_1097) ;  /* 0x0000006000037945 */ /* 0x000fe20003800000 */
[----:B------:R-:W-:Y:S02]  /*74f0*/  IMAD.MOV.U32 R114, RZ, RZ, R96 ;  /* 0x000000ffff727224 */ /* 0x000fe400078e0060 */
[----:B------:R-:W-:-:S07]  /*7500*/  IMAD.MOV.U32 R113, RZ, RZ, -0x1 ;  /* 0xffffffffff717424 */ /* 0x000fce00078e00ff */
[----:B01234-:R-:W-:Y:S05]  /*7510*/  WARPSYNC.COLLECTIVE R113, `(.L_x_1098) ;  /* 0x0000000071087348 */ /* 0x01ffea0003c00000 */
[----:B-1----:R1:W0:Y:S02]  /*7520*/  SHFL.IDX P0, R113, R111, R114, R3 ;  /* 0x000000726f717389 */ /* 0x0022240000000003 */
[----:B01234-:R-:W-:Y:S05]  /*7530*/  ENDCOLLECTIVE ;  /* 0x000000000000791b */ /* 0x01ffea0003800000 */
.L_x_1098:
[----:B------:R-:W-:Y:S05]  /*7540*/  BSYNC B3 ;  /* 0x0000000000037941 */ /* 0x000fea0003800000 */
.L_x_1097:
[----:B------:R-:W-:Y:S05]  /*7550*/  BRA `(.L_x_1099) ;  /* 0xffffffdc00d07947 */ /* 0x000fea000383ffff */
.L_x_998:
[----:B------:R-:W-:Y:S01]  /*7560*/  BSSY B3, `(.L_x_1100) ;  /* 0x0000006000037945 */ /* 0x000fe20003800000 */
[----:B------:R-:W-:Y:S01]  /*7570*/  MOV R114, R94 ;  /* 0x0000005e00727202 */ /* 0x000fe20000000f00 */
[----:B------:R-:W-:-:S07]  /*7580*/  IMAD.MOV.U32 R113, RZ, RZ, -0x1 ;  /* 0xffffffffff717424 */ /* 0x000fce00078e00ff */
[----:B01234-:R-:W-:Y:S05]  /*7590*/  WARPSYNC.COLLECTIVE R113, `(.L_x_1101) ;  /* 0x0000000071087348 */ /* 0x01ffea0003c00000 */
[----:B-1----:R1:W0:Y:S02]  /*75a0*/  SHFL.IDX P0, R113, R111, R114, R3 ;  /* 0x000000726f717389 */ /* 0x0022240000000003 */
[----:B01234-:R-:W-:Y:S05]  /*75b0*/  ENDCOLLECTIVE ;  /* 0x000000000000791b */ /* 0x01ffea0003800000 */
.L_x_1101:
[----:B------:R-:W-:Y:S05]  /*75c0*/  BSYNC B3 ;  /* 0x0000000000037941 */ /* 0x000fea0003800000 */
.L_x_1100:
[----:B------:R-:W-:Y:S05]  /*75d0*/  BRA `(.L_x_1102) ;  /* 0xffffffdc00cc7947 */ /* 0x000fea000383ffff */
.L_x_1001:
[----:B------:R-:W-:Y:S01]  /*75e0*/  BSSY B3, `(.L_x_1103) ;  /* 0x0000006000037945 */ /* 0x000fe20003800000 */
[----:B------:R-:W-:Y:S02]  /*75f0*/  IMAD.MOV.U32 R114, RZ, RZ, R92 ;  /* 0x000000ffff727224 */ /* 0x000fe400078e005c */
[----:B------:R-:W-:-:S07]  /*7600*/  IMAD.MOV.U32 R113, RZ, RZ, -0x1 ;  /* 0xffffffffff717424 */ /* 0x000fce00078e00ff */
[----:B01234-:R-:W-:Y:S05]  /*7610*/  WARPSYNC.COLLECTIVE R113, `(.L_x_1104) ;  /* 0x0000000071087348 */ /* 0x01ffea0003c00000 */
[----:B-1----:R1:W0:Y:S02]  /*7620*/  SHFL.IDX P0, R113, R111, R114, R3 ;  /* 0x000000726f717389 */ /* 0x0022240000000003 */
[----:B01234-:R-:W-:Y:S05]  /*7630*/  ENDCOLLECTIVE ;  /* 0x000000000000791b */ /* 0x01ffea0003800000 */
.L_x_1104:
[----:B------:R-:W-:Y:S05]  /*7640*/  BSYNC B3 ;  /* 0x0000000000037941 */ /* 0x000fea0003800000 */
.L_x_1103:
[----:B------:R-:W-:Y:S05]  /*7650*/  BRA `(.L_x_1105) ;  /* 0xffffffdc00cc7947 */ /* 0x000fea000383ffff */
.L_x_1004:
[----:B------:R-:W-:Y:S01]  /*7660*/  BSSY B3, `(.L_x_1106) ;  /* 0x0000006000037945 */ /* 0x000fe20003800000 */
[----:B------:R-:W-:Y:S02]  /*7670*/  IMAD.MOV.U32 R114, RZ, RZ, R90 ;  /* 0x000000ffff727224 */ /* 0x000fe400078e005a */
[----:B------:R-:W-:-:S07]  /*7680*/  IMAD.MOV.U32 R113, RZ, RZ, -0x1 ;  /* 0xffffffffff717424 */ /* 0x000fce00078e00ff */
[----:B01234-:R-:W-:Y:S05]  /*7690*/  WARPSYNC.COLLECTIVE R113, `(.L_x_1107) ;  /* 0x0000000071087348 */ /* 0x01ffea0003c00000 */
[----:B-1----:R1:W0:Y:S02]  /*76a0*/  SHFL.IDX P0, R113, R111, R114, R3 ;  /* 0x000000726f717389 */ /* 0x0022240000000003 */
[----:B01234-:R-:W-:Y:S05]  /*76b0*/  ENDCOLLECTIVE ;  /* 0x000000000000791b */ /* 0x01ffea0003800000 */
.L_x_1107:
[----:B------:R-:W-:Y:S05]  /*76c0*/  BSYNC B3 ;  /* 0x0000000000037941 */ /* 0x000fea0003800000 */
.L_x_1106:
[----:B------:R-:W-:Y:S05]  /*76d0*/  BRA `(.L_x_1108) ;  /* 0xffffffdc00cc7947 */ /* 0x000fea000383ffff */
.L_x_1007:
[----:B------:R-:W-:Y:S01]  /*76e0*/  BSSY B3, `(.L_x_1109) ;  /* 0x0000006000037945 */ /* 0x000fe20003800000 */
[----:B------:R-:W-:Y:S01]  /*76f0*/  IMAD.MOV.U32 R114, RZ, RZ, R88 ;  /* 0x000000ffff727224 */ /* 0x000fe200078e0058 */
[----:B------:R-:W-:-:S07]  /*7700*/  MOV R113, 0xffffffff ;  /* 0xffffffff00717802 */ /* 0x000fce0000000f00 */
[----:B01234-:R-:W-:Y:S05]  /*7710*/  WARPSYNC.COLLECTIVE R113, `(.L_x_1110) ;  /* 0x0000000071087348 */ /* 0x01ffea0003c00000 */
[----:B-1----:R1:W0:Y:S02]  /*7720*/  SHFL.IDX P0, R113, R111, R114, R3 ;  /* 0x000000726f717389 */ /* 0x0022240000000003 */
[----:B01234-:R-:W-:Y:S05]  /*7730*/  ENDCOLLECTIVE ;  /* 0x000000000000791b */ /* 0x01ffea0003800000 */
.L_x_1110:
[----:B------:R-:W-:Y:S05]  /*7740*/  BSYNC B3 ;  /* 0x0000000000037941 */ /* 0x000fea0003800000 */
.L_x_1109:
[----:B------:R-:W-:Y:S05]  /*7750*/  BRA `(.L_x_1111) ;  /* 0xffffffdc00cc7947 */ /* 0x000fea000383ffff */
.L_x_1010:
[----:B------:R-:W-:Y:S01]  /*7760*/  BSSY B3, `(.L_x_1112) ;  /* 0x0000006000037945 */ /* 0x000fe20003800000 */
[----:B------:R-:W-:Y:S02]  /*7770*/  IMAD.MOV.U32 R114, RZ, RZ, R86 ;  /* 0x000000ffff727224 */ /* 0x000fe400078e0056 */
[----:B------:R-:W-:-:S07]  /*7780*/  IMAD.MOV.U32 R113, RZ, RZ, -0x1 ;  /* 0xffffffffff717424 */ /* 0x000fce00078e00ff */
[----:B01234-:R-:W-:Y:S05]  /*7790*/  WARPSYNC.COLLECTIVE R113, `(.L_x_1113) ;  /* 0x0000000071087348 */ /* 0x01ffea0003c00000 */
[----:B-1----:R1:W0:Y:S02]  /*77a0*/  SHFL.IDX P0, R113, R111, R114, R3 ;  /* 0x000000726f717389 */ /* 0x0022240000000003 */
[----:B01234-:R-:W-:Y:S05]  /*77b0*/  ENDCOLLECTIVE ;  /* 0x000000000000791b */ /* 0x01ffea0003800000 */
.L_x_1113:
[----:B------:R-:W-:Y:S05]  /*77c0*/  BSYNC B3 ;  /* 0x0000000000037941 */ /* 0x000fea0003800000 */
.L_x_1112:
[----:B------:R-:W-:Y:S05]  /*77d0*/  BRA `(.L_x_1114) ;  /* 0xffffffdc00cc7947 */ /* 0x000fea000383ffff */
.L_x_1013:
[----:B------:R-:W-:Y:S01]  /*77e0*/  BSSY B3, `(.L_x_1115) ;  /* 0x0000006000037945 */ /* 0x000fe20003800000 */
[----:B------:R-:W-:Y:S02]  /*77f0*/  IMAD.MOV.U32 R114, RZ, RZ, R84 ;  /* 0x000000ffff727224 */ /* 0x000fe400078e0054 */
[----:B------:R-:W-:-:S07]  /*7800*/  IMAD.MOV.U32 R113, RZ, RZ, -0x1 ;  /* 0xffffffffff717424 */ /* 0x000fce00078e00ff */
[----:B01234-:R-:W-:Y:S05]  /*7810*/  WARPSYNC.COLLECTIVE R113, `(.L_x_1116) ;  /* 0x0000000071087348 */ /* 0x01ffea0003c00000 */
[----:B-1----:R1:W0:Y:S02]  /*7820*/  SHFL.IDX P0, R113, R111, R114, R3 ;  /* 0x000000726f717389 */ /* 0x0022240000000003 */
[----:B01234-:R-:W-:Y:S05]  /*7830*/  ENDCOLLECTIVE ;  /* 0x000000000000791b */ /* 0x01ffea0003800000 */
.L_x_1116:
[----:B------:R-:W-:Y:S05]  /*7840*/  BSYNC B3 ;  /* 0x0000000000037941 */ /* 0x000fea0003800000 */
.L_x_1115:
[----:B------:R-:W-:Y:S05]  /*7850*/  BRA `(.L_x_1117) ;  /* 0xffffffdc00cc7947 */ /* 0x000fea000383ffff */
.L_x_1016:
[----:B------:R-:W-:Y:S01]  /*7860*/  BSSY B3, `(.L_x_1118) ;  /* 0x0000006000037945 */ /* 0x000fe20003800000 */
[----:B------:R-:W-:Y:S02]  /*7870*/  IMAD.MOV.U32 R114, RZ, RZ, R82 ;  /* 0x000000ffff727224 */ /* 0x000fe400078e0052 */
[----:B------:R-:W-:-:S07]  /*7880*/  IMAD.MOV.U32 R113, RZ, RZ, -0x1 ;  /* 0xffffffffff717424 */ /* 0x000fce00078e00ff */
[----:B01234-:R-:W-:Y:S05]  /*7890*/  WARPSYNC.COLLECTIVE R113, `(.L_x_1119) ;  /* 0x0000000071087348 */ /* 0x01ffea0003c00000 */
[----:B-1----:R1:W0:Y:S02]  /*78a0*/  SHFL.IDX P0, R113, R111, R114, R3 ;  /* 0x000000726f717389 */ /* 0x0022240000000003 */
[----:B01234-:R-:W-:Y:S05]  /*78b0*/  ENDCOLLECTIVE ;  /* 0x000000000000791b */ /* 0x01ffea0003800000 */
.L_x_1119:
[----:B------:R-:W-:Y:S05]  /*78c0*/  BSYNC B3 ;  /* 0x0000000000037941 */ /* 0x000fea0003800000 */
.L_x_1118:
[----:B------:R-:W-:Y:S05]  /*78d0*/  BRA `(.L_x_1120) ;  /* 0xffffffdc00cc7947 */ /* 0x000fea000383ffff */
.L_x_1019:
[----:B------:R-:W-:Y:S01]  /*78e0*/  BSSY B3, `(.L_x_1121) ;  /* 0x0000006000037945 */ /* 0x000fe20003800000 */
[----:B------:R-:W-:Y:S01]  /*78f0*/  MOV R114, R80 ;  /* 0x0000005000727202 */ /* 0x000fe20000000f00 */
[----:B------:R-:W-:-:S07]  /*7900*/  IMAD.MOV.U32 R113, RZ, RZ, -0x1 ;  /* 0xffffffffff717424 */ /* 0x000fce00078e00ff */
[----:B01234-:R-:W-:Y:S05]  /*7910*/  WARPSYNC.COLLECTIVE R113, `(.L_x_1122) ;  /* 0x0000000071087348 */ /* 0x01ffea0003c00000 */
[----:B-1----:R1:W0:Y:S02]  /*7920*/  SHFL.IDX P0, R113, R111, R114, R3 ;  /* 0x000000726f717389 */ /* 0x0022240000000003 */
[----:B01234-:R-:W-:Y:S05]  /*7930*/  ENDCOLLECTIVE ;  /* 0x000000000000791b */ /* 0x01ffea0003800000 */
.L_x_1122:
[----:B------:R-:W-:Y:S05]  /*7940*/  BSYNC B3 ;  /* 0x0000000000037941 */ /* 0x000fea0003800000 */
.L_x_1121:
[----:B------:R-:W-:Y:S05]  /*7950*/  BRA `(.L_x_1123) ;  /* 0xffffffdc00cc7947 */ /* 0x000fea000383ffff */
.L_x_1022:
[----:B------:R-:W-:Y:S01]  /*7960*/  BSSY B3, `(.L_x_1124) ;  /* 0x0000006000037945 */ /* 0x000fe20003800000 */
[----:B------:R-:W-:Y:S02]  /*7970*/  IMAD.MOV.U32 R114, RZ, RZ, R78 ;  /* 0x000000ffff727224 */ /* 0x000fe400078e004e */
[----:B------:R-:W-:-:S07]  /*7980*/  IMAD.MOV.U32 R113, RZ, RZ, -0x1 ;  /* 0xffffffffff717424 */ /* 0x000fce00078e00ff */
[----:B01234-:R-:W-:Y:S05]  /*7990*/  WARPSYNC.COLLECTIVE R113, `(.L_x_1125) ;  /* 0x0000000071087348 */ /* 0x01ffea0003c00000 */
[----:B-1----:R1:W0:Y:S02]  /*79a0*/  SHFL.IDX P0, R113, R111, R114, R3 ;  /* 0x000000726f717389 */ /* 0x0022240000000003 */
[----:B01234-:R-:W-:Y:S05]  /*79b0*/  ENDCOLLECTIVE ;  /* 0x000000000000791b */ /* 0x01ffea0003800000 */
.L_x_1125:
[----:B------:R-:W-:Y:S05]  /*79c0*/  BSYNC B3 ;  /* 0x0000000000037941 */ /* 0x000fea0003800000 */
.L_x_1124:
[----:B------:R-:W-:Y:S05]  /*79d0*/  BRA `(.L_x_1126) ;  /* 0xffffffdc00cc7947 */ /* 0x000fea000383ffff */
.L_x_1025:
[----:B------:R-:W-:Y:S01]  /*79e0*/  BSSY B3, `(.L_x_1127) ;  /* 0x0000006000037945 */ /* 0x000fe20003800000 */
[----:B------:R-:W-:Y:S02]  /*79f0*/  IMAD.MOV.U32 R114, RZ, RZ, R76 ;  /* 0x000000ffff727224 */ /* 0x000fe400078e004c */
[----:B------:R-:W-:-:S07]  /*7a00*/  IMAD.MOV.U32 R113, RZ, RZ, -0x1 ;  /* 0xffffffffff717424 */ /* 0x000fce00078e00ff */
[----:B01234-:R-:W-:Y:S05]  /*7a10*/  WARPSYNC.COLLECTIVE R113, `(.L_x_1128) ;  /* 0x0000000071087348 */ /* 0x01ffea0003c00000 */
[----:B-1----:R1:W0:Y:S02]  /*7a20*/  SHFL.IDX P0, R113, R111, R114, R3 ;  /* 0x000000726f717389 */ /* 0x0022240000000003 */
[----:B01234-:R-:W-:Y:S05]  /*7a30*/  ENDCOLLECTIVE ;  /* 0x000000000000791b */ /* 0x01ffea0003800000 */
.L_x_1128:
[----:B------:R-:W-:Y:S05]  /*7a40*/  BSYNC B3 ;  /* 0x0000000000037941 */ /* 0x000fea0003800000 */
.L_x_1127:
[----:B------:R-:W-:Y:S05]  /*7a50*/  BRA `(.L_x_1129) ;  /* 0xffffffdc00cc7947 */ /* 0x000fea000383ffff */
.L_x_1028:
[----:B------:R-:W-:Y:S01]  /*7a60*/  BSSY B3, `(.L_x_1130) ;  /* 0x0000006000037945 */ /* 0x000fe20003800000 */
[----:B------:R-:W-:Y:S01]  /*7a70*/  IMAD.MOV.U32 R114, RZ, RZ, R74 ;  /* 0x000000ffff727224 */ /* 0x000fe200078e004a */
[----:B------:R-:W-:-:S07]  /*7a80*/  MOV R113, 0xffffffff ;  /* 0xffffffff00717802 */ /* 0x000fce0000000f00 */
[----:B01234-:R-:W-:Y:S05]  /*7a90*/  WARPSYNC.COLLECTIVE R113, `(.L_x_1131) ;  /* 0x0000000071087348 */ /* 0x01ffea0003c00000 */
[----:B-1----:R1:W0:Y:S02]  /*7aa0*/  SHFL.IDX P0, R113, R111, R114, R3 ;  /* 0x000000726f717389 */ /* 0x0022240000000003 */
[----:B01234-:R-:W-:Y:S05]  /*7ab0*/  ENDCOLLECTIVE ;  /* 0x000000000000791b */ /* 0x01ffea0003800000 */
.L_x_1131:
[----:B------:R-:W-:Y:S05]  /*7ac0*/  BSYNC B3 ;  /* 0x0000000000037941 */ /* 0x000fea0003800000 */
.L_x_1130:
[----:B------:R-:W-:Y:S05]  /*7ad0*/  BRA `(.L_x_1132) ;  /* 0xffffffdc00cc7947 */ /* 0x000fea000383ffff */
.L_x_1031:
[----:B------:R-:W-:Y:S01]  /*7ae0*/  BSSY B3, `(.L_x_1133) ;  /* 0x0000006000037945 */ /* 0x000fe20003800000 */
[----:B------:R-:W-:Y:S02]  /*7af0*/  IMAD.MOV.U32 R114, RZ, RZ, R72 ;  /* 0x000000ffff727224 */ /* 0x000fe400078e0048 */
[----:B------:R-:W-:-:S07]  /*7b00*/  IMAD.MOV.U32 R113, RZ, RZ, -0x1 ;  /* 0xffffffffff717424 */ /* 0x000fce00078e00ff */
[----:B01234-:R-:W-:Y:S05]  /*7b10*/  WARPSYNC.COLLECTIVE R113, `(.L_x_1134) ;  /* 0x0000000071087348 */ /* 0x01ffea0003c00000 */
[----:B-1----:R1:W0:Y:S02]  /*7b20*/  SHFL.IDX P0, R113, R111, R114, R3 ;  /* 0x000000726f717389 */ /* 0x0022240000000003 */
[----:B01234-:R-:W-:Y:S05]  /*7b30*/  ENDCOLLECTIVE ;  /* 0x000000000000791b */ /* 0x01ffea0003800000 */
.L_x_1134:
[----:B------:R-:W-:Y:S05]  /*7b40*/  BSYNC B3 ;  /* 0x0000000000037941 */ /* 0x000fea0003800000 */
.L_x_1133:
[----:B------:R-:W-:Y:S05]  /*7b50*/  BRA `(.L_x_1135) ;  /* 0xffffffdc00cc7947 */ /* 0x000fea000383ffff */
.L_x_1034:
[----:B------:R-:W-:Y:S01]  /*7b60*/  BSSY B3, `(.L_x_1136) ;  /* 0x0000006000037945 */ /* 0x000fe20003800000 */
[----:B------:R-:W-:Y:S02]  /*7b70*/  IMAD.MOV.U32 R114, RZ, RZ, R70 ;  /* 0x000000ffff727224 */ /* 0x000fe400078e0046 */
[----:B------:R-:W-:-:S07]  /*7b80*/  IMAD.MOV.U32 R113, RZ, RZ, -0x1 ;  /* 0xffffffffff717424 */ /* 0x000fce00078e00ff */
[----:B01234-:R-:W-:Y:S05]  /*7b90*/  WARPSYNC.COLLECTIVE R113, `(.L_x_1137) ;  /* 0x0000000071087348 */ /* 0x01ffea0003c00000 */
[----:B-1----:R1:W0:Y:S02]  /*7ba0*/  SHFL.IDX P0, R113, R111, R114, R3 ;  /* 0x000000726f717389 */ /* 0x0022240000000003 */
[----:B01234-:R-:W-:Y:S05]  /*7bb0*/  ENDCOLLECTIVE ;  /* 0x000000000000791b */ /* 0x01ffea0003800000 */
.L_x_1137:
[----:B------:R-:W-:Y:S05]  /*7bc0*/  BSYNC B3 ;  /* 0x0000000000037941 */ /* 0x000fea0003800000 */
.L_x_1136:
[----:B------:R-:W-:Y:S05]  /*7bd0*/  BRA `(.L_x_1138) ;  /* 0xffffffdc00cc7947 */ /* 0x000fea000383ffff */
.L_x_1037:
[----:B------:R-:W-:Y:S01]  /*7be0*/  BSSY B3, `(.L_x_1139) ;  /* 0x0000006000037945 */ /* 0x000fe20003800000 */
[----:B------:R-:W-:Y:S02]  /*7bf0*/  IMAD.MOV.U32 R114, RZ, RZ, R68 ;  /* 0x000000ffff727224 */ /* 0x000fe400078e0044 */
[----:B------:R-:W-:-:S07]  /*7c00*/  IMAD.MOV.U32 R113, RZ, RZ, -0x1 ;  /* 0xffffffffff717424 */ /* 0x000fce00078e00ff */
[----:B01234-:R-:W-:Y:S05]  /*7c10*/  WARPSYNC.COLLECTIVE R113, `(.L_x_1140) ;  /* 0x0000000071087348 */ /* 0x01ffea0003c00000 */
[----:B-1----:R1:W0:Y:S02]  /*7c20*/  SHFL.IDX P0, R113, R111, R114, R3 ;  /* 0x000000726f717389 */ /* 0x0022240000000003 */
[----:B01234-:R-:W-:Y:S05]  /*7c30*/  ENDCOLLECTIVE ;  /* 0x000000000000791b */ /* 0x01ffea0003800000 */
.L_x_1140:
[----:B------:R-:W-:Y:S05]  /*7c40*/  BSYNC B3 ;  /* 0x0000000000037941 */ /* 0x000fea0003800000 */
.L_x_1139:
[----:B------:R-:W-:Y:S05]  /*7c50*/  BRA `(.L_x_1141) ;  /* 0xffffffdc00cc7947 */ /* 0x000fea000383ffff */
.L_x_1040:
[----:B------:R-:W-:Y:S01]  /*7c60*/  BSSY B3, `(.L_x_1142) ;  /* 0x0000006000037945 */ /* 0x000fe20003800000 */
[----:B------:R-:W-:Y:S01]  /*7c70*/  MOV R114, R66 ;  /* 0x0000004200727202 */ /* 0x000fe20000000f00 */
[----:B------:R-:W-:-:S07]  /*7c80*/  IMAD.MOV.U32 R113, RZ, RZ, -0x1 ;  /* 0xffffffffff717424 */ /* 0x000fce00078e00ff */
[----:B01234-:R-:W-:Y:S05]  /*7c90*/  WARPSYNC.COLLECTIVE R113, `(.L_x_1143) ;  /* 0x0000000071087348 */ /* 0x01ffea0003c00000 */
[----:B-1----:R1:W0:Y:S02]  /*7ca0*/  SHFL.IDX P0, R113, R111, R114, R3 ;  /* 0x000000726f717389 */ /* 0x0022240000000003 */
[----:B01234-:R-:W-:Y:S05]  /*7cb0*/  ENDCOLLECTIVE ;  /* 0x000000000000791b */ /* 0x01ffea0003800000 */
.L_x_1143:
[----:B------:R-:W-:Y:S05]  /*7cc0*/  BSYNC B3 ;  /* 0x0000000000037941 */ /* 0x000fea0003800000 */
.L_x_1142:
[----:B------:R-:W-:Y:S05]  /*7cd0*/  BRA `(.L_x_1144) ;  /* 0xffffffdc00cc7947 */ /* 0x000fea000383ffff */
.L_x_1043:
[----:B------:R-:W-:Y:S01]  /*7ce0*/  BSSY B3, `(.L_x_1145) ;  /* 0x0000006000037945 */ /* 0x000fe20003800000 */
[----:B------:R-:W-:Y:S02]  /*7cf0*/  IMAD.MOV.U32 R114, RZ, RZ, R64 ;  /* 0x000000ffff727224 */ /* 0x000fe400078e0040 */
[----:B------:R-:W-:-:S07]  /*7d00*/  IMAD.MOV.U32 R113, RZ, RZ, -0x1 ;  /* 0xffffffffff717424 */ /* 0x000fce00078e00ff */
[----:B01234-:R-:W-:Y:S05]  /*7d10*/  WARPSYNC.COLLECTIVE R113, `(.L_x_1146) ;  /* 0x0000000071087348 */ /* 0x01ffea0003c00000 */
[----:B-1----:R1:W0:Y:S02]  /*7d20*/  SHFL.IDX P0, R113, R111, R114, R3 ;  /* 0x000000726f717389 */ /* 0x0022240000000003 */
[----:B01234-:R-:W-:Y:S05]  /*7d30*/  ENDCOLLECTIVE ;  /* 0x000000000000791b */ /* 0x01ffea0003800000 */
.L_x_1146:
[----:B------:R-:W-:Y:S05]  /*7d40*/  BSYNC B3 ;  /* 0x0000000000037941 */ /* 0x000fea0003800000 */
.L_x_1145:
[----:B------:R-:W-:Y:S05]  /*7d50*/  BRA `(.L_x_1147) ;  /* 0xffffffdc00cc7947 */ /* 0x000fea000383ffff */
.L_x_1046:
[----:B------:R-:W-:Y:S01]  /*7d60*/  BSSY B3, `(.L_x_1148) ;  /* 0x0000006000037945 */ /* 0x000fe20003800000 */
[----:B------:R-:W-:Y:S02]  /*7d70*/  IMAD.MOV.U32 R114, RZ, RZ, R62 ;  /* 0x000000ffff727224 */ /* 0x000fe400078e003e */
[----:B------:R-:W-:-:S07]  /*7d80*/  IMAD.MOV.U32 R113, RZ, RZ, -0x1 ;  /* 0xffffffffff717424 */ /* 0x000fce00078e00ff */
[----:B01234-:R-:W-:Y:S05]  /*7d90*/  WARPSYNC.COLLECTIVE R113, `(.L_x_1149) ;  /* 0x0000000071087348 */ /* 0x01ffea0003c00000 */
[----:B-1----:R1:W0:Y:S02]  /*7da0*/  SHFL.IDX P0, R113, R111, R114, R3 ;  /* 0x000000726f717389 */ /* 0x0022240000000003 */
[----:B01234-:R-:W-:Y:S05]  /*7db0*/  ENDCOLLECTIVE ;  /* 0x000000000000791b */ /* 0x01ffea0003800000 */
.L_x_1149:
[----:B------:R-:W-:Y:S05]  /*7dc0*/  BSYNC B3 ;  /* 0x0000000000037941 */ /* 0x000fea0003800000 */
.L_x_1148:
[----:B------:R-:W-:Y:S05]  /*7dd0*/  BRA `(.L_x_1150) ;  /* 0xffffffdc00cc7947 */ /* 0x000fea000383ffff */
.L_x_1049:
[----:B------:R-:W-:Y:S01]  /*7de0*/  BSSY B3, `(.L_x_1151) ;  /* 0x0000006000037945 */ /* 0x000fe20003800000 */
[----:B------:R-:W-:Y:S01]  /*7df0*/  IMAD.MOV.U32 R114, RZ, RZ, R60 ;  /* 0x000000ffff727224 */ /* 0x000fe200078e003c */
[----:B------:R-:W-:-:S07]  /*7e00*/  MOV R113, 0xffffffff ;  /* 0xffffffff00717802 */ /* 0x000fce0000000f00 */
[----:B01234-:R-:W-:Y:S05]  /*7e10*/  WARPSYNC.COLLECTIVE R113, `(.L_x_1152) ;  /* 0x0000000071087348 */ /* 0x01ffea0003c00000 */
[----:B-1----:R1:W0:Y:S02]  /*7e20*/  SHFL.IDX P0, R113, R111, R114, R3 ;  /* 0x000000726f717389 */ /* 0x0022240000000003 */
[----:B01234-:R-:W-:Y:S05]  /*7e30*/  ENDCOLLECTIVE ;  /* 0x000000000000791b */ /* 0x01ffea0003800000 */
.L_x_1152:
[----:B------:R-:W-:Y:S05]  /*7e40*/  BSYNC B3 ;  /* 0x0000000000037941 */ /* 0x000fea0003800000 */
.L_x_1151:
[----:B------:R-:W-:Y:S05]  /*7e50*/  BRA `(.L_x_1153) ;  /* 0xffffffdc00cc7947 */ /* 0x000fea000383ffff */
.L_x_1052:
[----:B------:R-:W-:Y:S01]  /*7e60*/  BSSY B3, `(.L_x_1154) ;  /* 0x0000006000037945 */ /* 0x000fe20003800000 */
[----:B------:R-:W-:Y:S02]  /*7e70*/  IMAD.MOV.U32 R114, RZ, RZ, R58 ;  /* 0x000000ffff727224 */ /* 0x000fe400078e003a */
[----:B------:R-:W-:-:S07]  /*7e80*/  IMAD.MOV.U32 R113, RZ, RZ, -0x1 ;  /* 0xffffffffff717424 */ /* 0x000fce00078e00ff */
[----:B01234-:R-:W-:Y:S05]  /*7e90*/  WARPSYNC.COLLECTIVE R113, `(.L_x_1155) ;  /* 0x0000000071087348 */ /* 0x01ffea0003c00000 */
[----:B-1----:R1:W0:Y:S02]  /*7ea0*/  SHFL.IDX P0, R113, R111, R114, R3 ;  /* 0x000000726f717389 */ /* 0x0022240000000003 */
[----:B01234-:R-:W-:Y:S05]  /*7eb0*/  ENDCOLLECTIVE ;  /* 0x000000000000791b */ /* 0x01ffea0003800000 */
.L_x_1155:
[----:B------:R-:W-:Y:S05]  /*7ec0*/  BSYNC B3 ;  /* 0x0000000000037941 */ /* 0x000fea0003800000 */
.L_x_1154:
[----:B------:R-:W-:Y:S05]  /*7ed0*/  BRA `(.L_x_1156) ;  /* 0xffffffdc00cc7947 */ /* 0x000fea000383ffff */
.L_x_1055:
[----:B------:R-:W-:Y:S01]  /*7ee0*/  BSSY B3, `(.L_x_1157) ;  /* 0x0000006000037945 */ /* 0x000fe20003800000 */
[----:B------:R-:W-:Y:S02]  /*7ef0*/  IMAD.MOV.U32 R114, RZ, RZ, R56 ;  /* 0x000000ffff727224 */ /* 0x000fe400078e0038 */
[----:B------:R-:W-:-:S07]  /*7f00*/  IMAD.MOV.U32 R113, RZ, RZ, -0x1 ;  /* 0xffffffffff717424 */ /* 0x000fce00078e00ff */
[----:B01234-:R-:W-:Y:S05]  /*7f10*/  WARPSYNC.COLLECTIVE R113, `(.L_x_1158) ;  /* 0x0000000071087348 */ /* 0x01ffea0003c00000 */
[----:B-1----:R1:W0:Y:S02]  /*7f20*/  SHFL.IDX P0, R113, R111, R114, R3 ;  /* 0x000000726f717389 */ /* 0x0022240000000003 */
[----:B01234-:R-:W-:Y:S05]  /*7f30*/  ENDCOLLECTIVE ;  /* 0x000000000000791b */ /* 0x01ffea0003800000 */
.L_x_1158:
[----:B------:R-:W-:Y:S05]  /*7f40*/  BSYNC B3 ;  /* 0x0000000000037941 */ /* 0x000fea0003800000 */
.L_x_1157:
[----:B------:R-:W-:Y:S05]  /*7f50*/  BRA `(.L_x_1159) ;  /* 0xffffffdc00cc7947 */ /* 0x000fea000383ffff */
.L_x_1058:
[----:B------:R-:W-:Y:S01]  /*7f60*/  BSSY B3, `(.L_x_1160) ;  /* 0x0000006000037945 */ /* 0x000fe20003800000 */
[----:B------:R-:W-:Y:S02]  /*7f70*/  IMAD.MOV.U32 R114, RZ, RZ, R54 ;  /* 0x000000ffff727224 */ /* 0x000fe400078e0036 */
[----:B------:R-:W-:-:S07]  /*7f80*/  IMAD.MOV.U32 R113, RZ, RZ, -0x1 ;  /* 0xffffffffff717424 */ /* 0x000fce00078e00ff */
[----:B01234-:R-:W-:Y:S05]  /*7f90*/  WARPSYNC.COLLECTIVE R113, `(.L_x_1161) ;  /* 0x0000000071087348 */ /* 0x01ffea0003c00000 */
[----:B-1----:R1:W0:Y:S02]  /*7fa0*/  SHFL.IDX P0, R113, R111, R114, R3 ;  /* 0x000000726f717389 */ /* 0x0022240000000003 */
[----:B01234-:R-:W-:Y:S05]  /*7fb0*/  ENDCOLLECTIVE ;  /* 0x000000000000791b */ /* 0x01ffea0003800000 */
.L_x_1161:
[----:B------:R-:W-:Y:S05]  /*7fc0*/  BSYNC B3 ;  /* 0x0000000000037941 */ /* 0x000fea0003800000 */
.L_x_1160:
[----:B------:R-:W-:Y:S05]  /*7fd0*/  BRA `(.L_x_1162) ;  /* 0xffffffdc00cc7947 */ /* 0x000fea000383ffff */
.L_x_1061:
[----:B------:R-:W-:Y:S01]  /*7fe0*/  BSSY B3, `(.L_x_1163) ;  /* 0x0000006000037945 */ /* 0x000fe20003800000 */
[----:B------:R-:W-:Y:S01]  /*7ff0*/  MOV R114, R52 ;  /* 0x0000003400727202 */ /* 0x000fe20000000f00 */
[----:B------:R-:W-:-:S07]  /*8000*/  IMAD.MOV.U32 R113, RZ, RZ, -0x1 ;  /* 0xffffffffff717424 */ /* 0x000fce00078e00ff */
[----:B01234-:R-:W-:Y:S05]  /*8010*/  WARPSYNC.COLLECTIVE R113, `(.L_x_1164) ;  /* 0x0000000071087348 */ /* 0x01ffea0003c00000 */
[----:B-1----:R1:W0:Y:S02]  /*8020*/  SHFL.IDX P0, R113, R111, R114, R3 ;  /* 0x000000726f717389 */ /* 0x0022240000000003 */
[----:B01234-:R-:W-:Y:S05]  /*8030*/  ENDCOLLECTIVE ;  /* 0x000000000000791b */ /* 0x01ffea0003800000 */
.L_x_1164:
[----:B------:R-:W-:Y:S05]  /*8040*/  BSYNC B3 ;  /* 0x0000000000037941 */ /* 0x000fea0003800000 */
.L_x_1163:
[----:B------:R-:W-:Y:S05]  /*8050*/  BRA `(.L_x_1165) ;  /* 0xffffffdc00cc7947 */ /* 0x000fea000383ffff */
.L_x_1064:
[----:B------:R-:W-:Y:S01]  /*8060*/  BSSY B3, `(.L_x_1166) ;  /* 0x0000006000037945 */ /* 0x000fe20003800000 */
[----:B------:R-:W-:Y:S02]  /*8070*/  IMAD.MOV.U32 R114, RZ, RZ, R50 ;  /* 0x000000ffff727224 */ /* 0x000fe400078e0032 */
[----:B------:R-:W-:-:S07]  /*8080*/  IMAD.MOV.U32 R113, RZ, RZ, -0x1 ;  /* 0xffffffffff717424 */ /* 0x000fce00078e00ff */
[----:B01234-:R-:W-:Y:S05]  /*8090*/  WARPSYNC.COLLECTIVE R113, `(.L_x_1167) ;  /* 0x0000000071087348 */ /* 0x01ffea0003c00000 */
[----:B-1----:R1:W0:Y:S02]  /*80a0*/  SHFL.IDX P0, R113, R111, R114, R3 ;  /* 0x000000726f717389 */ /* 0x0022240000000003 */
[----:B01234-:R-:W-:Y:S05]  /*80b0*/  ENDCOLLECTIVE ;  /* 0x000000000000791b */ /* 0x01ffea0003800000 */
.L_x_1167:
[----:B------:R-:W-:Y:S05]  /*80c0*/  BSYNC B3 ;  /* 0x0000000000037941 */ /* 0x000fea0003800000 */
.L_x_1166:
[----:B------:R-:W-:Y:S05]  /*80d0*/  BRA `(.L_x_1168) ;  /* 0xffffffdc00cc7947 */ /* 0x000fea000383ffff */
.L_x_1067:
[----:B------:R-:W-:Y:S01]  /*80e0*/  BSSY B3, `(.L_x_1169) ;  /* 0x0000006000037945 */ /* 0x000fe20003800000 */
[----:B------:R-:W-:Y:S02]  /*80f0*/  IMAD.MOV.U32 R114, RZ, RZ, R48 ;  /* 0x000000ffff727224 */ /* 0x000fe400078e0030 */
[----:B------:R-:W-:-:S07]  /*8100*/  IMAD.MOV.U32 R113, RZ, RZ, -0x1 ;  /* 0xffffffffff717424 */ /* 0x000fce00078e00ff */
[----:B01234-:R-:W-:Y:S05]  /*8110*/  WARPSYNC.COLLECTIVE R113, `(.L_x_1170) ;  /* 0x0000000071087348 */ /* 0x01ffea0003c00000 */
[----:B-1----:R1:W0:Y:S02]  /*8120*/  SHFL.IDX P0, R113, R111, R114, R3 ;  /* 0x000000726f717389 */ /* 0x0022240000000003 */
[----:B01234-:R-:W-:Y:S05]  /*8130*/  ENDCOLLECTIVE ;  /* 0x000000000000791b */ /* 0x01ffea0003800000 */
.L_x_1170:
[----:B------:R-:W-:Y:S05]  /*8140*/  BSYNC B3 ;  /* 0x0000000000037941 */ /* 0x000fea0003800000 */
.L_x_1169:
[----:B------:R-:W-:Y:S05]  /*8150*/  BRA `(.L_x_1171) ;  /* 0xffffffdc00cc7947 */ /* 0x000fea000383ffff */
.L_x_1070:
[----:B------:R-:W-:Y:S01]  /*8160*/  BSSY B3, `(.L_x_1172) ;  /* 0x0000006000037945 */ /* 0x000fe20003800000 */
[----:B------:R-:W-:Y:S01]  /*8170*/  IMAD.MOV.U32 R114, RZ, RZ, R44 ;  /* 0x000000ffff727224 */ /* 0x000fe200078e002c */
[----:B------:R-:W-:-:S07]  /*8180*/  MOV R113, 0xffffffff ;  /* 0xffffffff00717802 */ /* 0x000fce0000000f00 */
[----:B01234-:R-:W-:Y:S05]  /*8190*/  WARPSYNC.COLLECTIVE R113, `(.L_x_1173) ;  /* 0x0000000071087348 */ /* 0x01ffea0003c00000 */
[----:B-1----:R1:W0:Y:S02]  /*81a0*/  SHFL.IDX P0, R113, R111, R114, R3 ;  /* 0x000000726f717389 */ /* 0x0022240000000003 */
[----:B01234-:R-:W-:Y:S05]  /*81b0*/  ENDCOLLECTIVE ;  /* 0x000000000000791b */ /* 0x01ffea0003800000 */
.L_x_1173:
[----:B------:R-:W-:Y:S05]  /*81c0*/  BSYNC B3 ;  /* 0x0000000000037941 */ /* 0x000fea0003800000 */
.L_x_1172:
[----:B------:R-:W-:Y:S05]  /*81d0*/  BRA `(.L_x_1174) ;  /* 0xffffffdc00cc7947 */ /* 0x000fea000383ffff */
.L_x_1073:
[----:B------:R-:W-:Y:S01]  /*81e0*/  BSSY B3, `(.L_x_1175) ;  /* 0x0000006000037945 */ /* 0x000fe20003800000 */
[----:B------:R-:W-:Y:S02]  /*81f0*/  IMAD.MOV.U32 R114, RZ, RZ, R42 ;  /* 0x000000ffff727224 */ /* 0x000fe400078e002a */
[----:B------:R-:W-:-:S07]  /*8200*/  IMAD.MOV.U32 R113, RZ, RZ, -0x1 ;  /* 0xffffffffff717424 */ /* 0x000fce00078e00ff */
[----:B01234-:R-:W-:Y:S05]  /*8210*/  WARPSYNC.COLLECTIVE R113, `(.L_x_1176) ;  /* 0x0000000071087348 */ /* 0x01ffea0003c00000 */
[----:B-1----:R1:W0:Y:S02]  /*8220*/  SHFL.IDX P0, R113, R111, R114, R3 ;  /* 0x000000726f717389 */ /* 0x0022240000000003 */
[----:B01234-:R-:W-:Y:S05]  /*8230*/  ENDCOLLECTIVE ;  /* 0x000000000000791b */ /* 0x01ffea0003800000 */
.L_x_1176:
[----:B------:R-:W-:Y:S05]  /*8240*/  BSYNC B3 ;  /* 0x0000000000037941 */ /* 0x000fea0003800000 */
.L_x_1175:
[----:B------:R-:W-:Y:S05]  /*8250*/  BRA `(.L_x_1177) ;  /* 0xffffffdc00cc7947 */ /* 0x000fea000383ffff */
.L_x_1076:
[----:B------:R-:W-:Y:S01]  /*8260*/  BSSY B3, `(.L_x_1178) ;  /* 0x0000006000037945 */ /* 0x000fe20003800000 */
[----:B------:R-:W-:Y:S02]  /*8270*/  IMAD.MOV.U32 R114, RZ, RZ, R104 ;  /* 0x000000ffff727224 */ /* 0x000fe400078e0068 */
[----:B------:R-:W-:-:S07]  /*8280*/  IMAD.MOV.U32 R113, RZ, RZ, -0x1 ;  /* 0xffffffffff717424 */ /* 0x000fce00078e00ff */
[----:B01234-:R-:W-:Y:S05]  /*8290*/  WARPSYNC.COLLECTIVE R113, `(.L_x_1179) ;  /* 0x0000000071087348 */ /* 0x01ffea0003c00000 */
[----:B-1----:R1:W0:Y:S02]  /*82a0*/  SHFL.IDX P0, R113, R111, R114, R3 ;  /* 0x000000726f717389 */ /* 0x0022240000000003 */
[----:B01234-:R-:W-:Y:S05]  /*82b0*/  ENDCOLLECTIVE ;  /* 0x000000000000791b */ /* 0x01ffea0003800000 */
.L_x_1179:
[----:B------:R-:W-:Y:S05]  /*82c0*/  BSYNC B3 ;  /* 0x0000000000037941 */ /* 0x000fea0003800000 */
.L_x_1178:
[----:B------:R-:W-:Y:S05]  /*82d0*/  BRA `(.L_x_1180) ;  /* 0xffffffdc00cc7947 */ /* 0x000fea000383ffff */
.L_x_1079:
[----:B------:R-:W-:Y:S01]  /*82e0*/  BSSY B3, `(.L_x_1181) ;  /* 0x0000006000037945 */ /* 0x000fe20003800000 */
[----:B------:R-:W-:Y:S02]  /*82f0*/  IMAD.MOV.U32 R114, RZ, RZ, R102 ;  /* 0x000000ffff727224 */ /* 0x000fe400078e0066 */
[----:B------:R-:W-:-:S07]  /*8300*/  IMAD.MOV.U32 R113, RZ, RZ, -0x1 ;  /* 0xffffffffff717424 */ /* 0x000fce00078e00ff */
[----:B01234-:R-:W-:Y:S05]  /*8310*/  WARPSYNC.COLLECTIVE R113, `(.L_x_1182) ;  /* 0x0000000071087348 */ /* 0x01ffea0003c00000 */
[----:B-1----:R1:W0:Y:S02]  /*8320*/  SHFL.IDX P0, R113, R111, R114, R3 ;  /* 0x000000726f717389 */ /* 0x0022240000000003 */
[----:B01234-:R-:W-:Y:S05]  /*8330*/  ENDCOLLECTIVE ;  /* 0x000000000000791b */ /* 0x01ffea0003800000 */
.L_x_1182:
[----:B------:R-:W-:Y:S05]  /*8340*/  BSYNC B3 ;  /* 0x0000000000037941 */ /* 0x000fea0003800000 */
.L_x_1181:
[----:B------:R-:W-:Y:S01]  /*8350*/  MOV R111, R113 ;  /* 0x00000071006f7202 */ /* 0x000fe20000000f00 */
[----:B------:R-:W-:Y:S06]  /*8360*/  BRA `(.L_x_1183) ;  /* 0xffffffdc00c87947 */ /* 0x000fec000383ffff */
        .weak           $__internal_13_$__cuda_sm20_div_u16
        .type           $__internal_13_$__cuda_sm20_div_u16,@function
        .size           $__internal_13_$__cuda_sm20_div_u16,(.L_x_20303 - $__internal_13_$__cuda_sm20_div_u16)
$__internal_13_$__cuda_sm20_div_u16:
        /* <DEDUP_REMOVED lines=18> */
[----:B------:R-:W-:Y:S06]  /*8490*/  RET.REL.NODEC R2 `(_Z9cuda_gemmIiLi128ELi16ELi1ELi512ELi64ELi64ELi0EEviiiPT_S1_S1_ii) ;  /* 0xffffff7802d87950 */ /* 0x000fec0003c3ffff */
.L_x_1184:
        /* <DEDUP_REMOVED lines=14> */
.L_x_20303:


//--------------------- .text._Z9cuda_gemmIiLi128ELi16ELi1ELi512ELi32ELi32ELi1EEviiiPT_S1_S1_ii --------------------------
	.section	.text._Z9cuda_gemmIiLi128ELi16ELi1ELi512ELi32ELi32ELi1EEviiiPT_S1_S1_ii,"ax",@progbits
	.align	128
        .global         _Z9cuda_gemmIiLi128ELi16ELi1ELi512ELi32ELi32ELi1EEviiiPT_S1_S1_ii
        .type           _Z9cuda_gemmIiLi128ELi16ELi1ELi512ELi32ELi32ELi1EEviiiPT_S1_S1_ii,@function
        .size           _Z9cuda_gemmIiLi128ELi16ELi1ELi512ELi32ELi32ELi1EEviiiPT_S1_S1_ii,(.L_x_20304 - _Z9cuda_gemmIiLi128ELi16ELi1ELi512ELi32ELi32ELi1EEviiiPT_S1_S1_ii)
        .other          _Z9cuda_gemmIiLi128ELi16ELi1ELi512ELi32ELi32ELi1EEviiiPT_S1_S1_ii,@"STO_CUDA_ENTRY STV_DEFAULT"
_Z9cuda_gemmIiLi128ELi16ELi1ELi512ELi32ELi32ELi1EEviiiPT_S1_S1_ii:
.text._Z9cuda_gemmIiLi128ELi16ELi1ELi512ELi32ELi32ELi1EEviiiPT_S1_S1_ii:
        /* <DEDUP_REMOVED lines=9> */
[----:B------:R-:W-:Y:S05]  /*0090*/  CALL.REL.NOINC `($__internal_14_$__cuda_sm20_div_u16) ;  /* 0x0000002800f87944 */ /* 0x000fea0003c00000 */
        /* <DEDUP_REMOVED lines=15> */
.L_x_1187:
        /* <DEDUP_REMOVED lines=13> */
.L_x_1186:
[----:B--2---:R-:W-:Y:S05]  /*0260*/  BSYNC.RECONVERGENT B0 ;  /* 0x0000000000007941 */ /* 0x004fea0003800200 */
.L_x_1185:
[----:B------:R-:W-:Y:S01]  /*0270*/  BSSY.RECONVERGENT B0, `(.L_x_1188) ;  /* 0x0000028000007945 */ /* 0x000fe20003800200 */
[----:B0-----:R-:W-:-:S07]  /*0280*/  LEA R80, R17, R12, 0x18 ;  /* 0x0000000c11507211 */ /* 0x001fce00078ec0ff */
.L_x_1189:
[C---:B------:R-:W-:Y:S02]  /*0290*/  VIADD R21, R13.reuse, UR8 ;  /* 0x000000080d157c36 */ /* 0x040fe40008000000 */
[----:B01-3--:R-:W-:-:S03]  /*02a0*/  IMAD.WIDE.U32 R10, R13, 0x4, R8 ;  /* 0x000000040d0a7825 */ /* 0x00bfc600078e0008 */
[C---:B------:R-:W-:Y:S01]  /*02b0*/  IADD3 R15, PT, PT, R21.reuse, UR8, RZ ;  /* 0x00000008150f7c10 */ /* 0x040fe2000fffe0ff */
        /* <DEDUP_REMOVED lines=36> */
.L_x_1188:
[----:B------:R-:W1:Y:S08]  /*0500*/  LDC R83, c[0x0][0x374] ;  /* 0x0000dd00ff537b82 */ /* 0x000e700000000800 */
[----:B------:R-:W2:Y:S01]  /*0510*/  S2UR UR4, SR_CTAID.Y ;  /* 0x00000000000479c3 */ /* 0x000ea20000002600 */
[----:B-1----:R-:W-:-:S05]  /*0520*/  IMAD.SHL.U32 R81, R83, 0x10, RZ ;  /* 0x0000001053517824 */ /* 0x002fca00078e00ff */
[----:B--2---:R-:W-:-:S13]  /*0530*/  ISETP.LE.U32.AND P0, PT, R81, UR4, PT ;  /* 0x0000000451007c0c */ /* 0x004fda000bf03070 */
[----:B------:R-:W-:Y:S05]  /*0540*/  @P0 EXIT ;  /* 0x000000000000094d */ /* 0x000fea0003800000 */
[----:B------:R-:W-:Y:S01]  /*0550*/  LOP3.LUT R0, R84, 0x1ff, RZ, 0x3c, !PT ;  /* 0x000001ff54007812 */ /* 0x000fe200078e3cff */
[----:B------:R-:W-:Y:S01]  /*0560*/  IMAD R80, R82, 0x4, R80 ;  /* 0x0000000452507824 */ /* 0x000fe200078e0250 */
[----:B------:R-:W-:Y:S01]  /*0570*/  LOP3.LUT R79, R85, 0xf, RZ, 0xc0, !PT ;  /* 0x0000000f554f7812 */ /* 0x000fe200078ec0ff */
[----:B------:R-:W-:Y:S01]  /*0580*/  ULOP3.LUT UR5, UR8, 0xffff, URZ, 0xc0, !UPT ;  /* 0x0000ffff08057892 */ /* 0x000fe2000f8ec0ff */
[----:B------:R-:W-:Y:S02]  /*0590*/  MOV R78, UR4 ;  /* 0x00000004004e7c02 */ /* 0x000fe40008000f00 */
[----:B------:R-:W-:Y:S02]  /*05a0*/  LOP3.LUT R5, R0, 0xffff, RZ, 0xc0, !PT ;  /* 0x0000ffff00057812 */ /* 0x000fe400078ec0ff */
[----:B------:R-:W-:-:S07]  /*05b0*/  MOV R6, 0x5d0 ;  /* 0x000005d000067802 */ /* 0x000fce0000000f00 */
[----:B0-----:R-:W-:Y:S05]  /*05c0*/  CALL.REL.NOINC `($__internal_14_$__cuda_sm20_div_u16) ;  /* 0x0000002400ac7944 */ /* 0x001fea0003c00000 */
[----:B------:R-:W0:Y:S01]  /*05d0*/  S2UR UR6, SR_CgaCtaId ;  /* 0x00000000000679c3 */ /* 0x000e220000008800 */
[----:B------:R-:W-:Y:S01]  /*05e0*/  UMOV UR5, 0x400 ;  /* 0x0000040000057882 */ /* 0x000fe20000000000 */
[----:B------:R-:W-:Y:S01]  /*05f0*/  IMAD R77, R79, 0x20, R82 ;  /* 0x000000204f4d7824 */ /* 0x000fe200078e0252 */
[----:B------:R-:W-:Y:S01]  /*0600*/  UIADD3 UR4, UPT, UPT, UR5, 0x1080, URZ ;  /* 0x0000108005047890 */ /* 0x000fe2000fffe0ff */
[C---:B------:R-:W-:Y:S01]  /*0610*/  ISETP.NE.AND P3, PT, R82.reuse, 0x1f, PT ;  /* 0x0000001f5200780c */ /* 0x040fe20003f65270 */
[----:B------:R-:W-:Y:S01]  /*0620*/  UIADD3 UR5, UPT, UPT, UR5, 0x1880, URZ ;  /* 0x0000188005057890 */ /* 0x000fe2000fffe0ff */
[C---:B------:R-:W-:Y:S01]  /*0630*/  ISETP.GE.U32.AND P2, PT, R82.reuse, 0x1e, PT ;  /* 0x0000001e5200780c */ /* 0x040fe20003f46070 */
[----:B------:R-:W-:Y:S01]  /*0640*/  USHF.L.U32 UR7, UR8, 0x2, URZ ;  /* 0x0000000208077899 */ /* 0x000fe200080006ff */
        /* <DEDUP_REMOVED lines=10> */
[C---:B------:R-:W-:Y:S01]  /*06f0*/  IADD3 R47, PT, PT, R85.reuse, 0x3, RZ ;  /* 0x00000003552f7810 */ /* 0x040fe20007ffe0ff */
[C---:B------:R-:W-:Y:S01]  /*0700*/  VIADD R42, R85.reuse, 0x8 ;  /* 0x00000008552a7836 */ /* 0x040fe20000000000 */
[C---:B------:R-:W-:Y:S01]  /*0710*/  IADD3 R44, PT, PT, R85.reuse, 0x6, RZ ;  /* 0x00000006552c7810 */ /* 0x040fe20007ffe0ff */
[C---:B------:R-:W-:Y:S01]  /*0720*/  VIADD R40, R85.reuse, 0xa ;  /* 0x0000000a55287836 */ /* 0x040fe20000000000 */
[C---:B------:R-:W-:Y:S01]  /*0730*/  IADD3 R41, PT, PT, R85.reuse, 0x9, RZ ;  /* 0x0000000955297810 */ /* 0x040fe20007ffe0ff */
[C---:B------:R-:W-:Y:S01]  /*0740*/  VIADD R39, R85.reuse, 0xb ;  /* 0x0000000b55277836 */ /* 0x040fe20000000000 */
[----:B0-----:R-:W-:Y:S01]  /*0750*/  ULEA UR4, UR6, UR4, 0x18 ;  /* 0x0000000406047291 */ /* 0x001fe2000f8ec0ff */
[C---:B------:R-:W-:Y:S01]  /*0760*/  VIADD R37, R85.reuse, 0xd ;  /* 0x0000000d55257836 */ /* 0x040fe20000000000 */
[----:B------:R-:W-:Y:S01]  /*0770*/  ULEA UR5, UR6, UR5, 0x18 ;  /* 0x0000000506057291 */ /* 0x000fe2000f8ec0ff */
[C---:B------:R-:W-:Y:S01]  /*0780*/  VIADD R36, R85.reuse, 0xe ;  /* 0x0000000e55247836 */ /* 0x040fe20000000000 */
[C---:B------:R-:W-:Y:S01]  /*0790*/  IADD3 R38, PT, PT, R85.reuse, 0xc, RZ ;  /* 0x0000000c55267810 */ /* 0x040fe20007ffe0ff */
[----:B------:R-:W-:Y:S01]  /*07a0*/  VIADD R34, R85, 0x11 ;  /* 0x0000001155227836 */ /* 0x000fe20000000000 */
[----:B------:R-:W-:Y:S01]  /*07b0*/  LEA R77, R77, UR4, 0x2 ;  /* 0x000000044d4d7c11 */ /* 0x000fe2000f8e10ff */
[C---:B------:R-:W-:Y:S01]  /*07c0*/  VIADD R33, R85.reuse, 0x12 ;  /* 0x0000001255217836 */ /* 0x040fe20000000000 */
[C---:B------:R-:W-:Y:S01]  /*07d0*/  LEA R19, R85.reuse, UR5, 0x2 ;  /* 0x0000000555137c11 */ /* 0x040fe2000f8e10ff */
[C---:B------:R-:W-:Y:S01]  /*07e0*/  VIADD R31, R85.reuse, 0x14 ;  /* 0x00000014551f7836 */ /* 0x040fe20000000000 */
[----:B------:R-:W-:Y:S01]  /*07f0*/  IADD3 R35, PT, PT, R85, 0xf, RZ ;  /* 0x0000000f55237810 */ /* 0x000fe20007ffe0ff */
[----:B------:R-:W-:Y:S01]  /*0800*/  VIADD R75, R77, 0xffffff80 ;  /* 0xffffff804d4b7836 */ /* 0x000fe20000000000 */
[C---:B------:R-:W-:Y:S01]  /*0810*/  IADD3 R32, PT, PT, R85.reuse, 0x13, RZ ;  /* 0x0000001355207810 */ /* 0x040fe20007ffe0ff */
[C---:B------:R-:W-:Y:S01]  /*0820*/  VIADD R30, R85.reuse, 0x15 ;  /* 0x00000015551e7836 */ /* 0x040fe20000000000 */
[----:B------:R-:W-:Y:S01]  /*0830*/  IADD3 R29, PT, PT, R85, 0x16, RZ ;  /* 0x00000016551d7810 */ /* 0x000fe20007ffe0ff */
[----:B------:R-:W-:Y:S01]  /*0840*/  IMAD.MOV.U32 R73, RZ, RZ, R75 ;  /* 0x000000ffff497224 */ /* 0x000fe200078e004b */
[-C--:B------:R-:W-:Y:S01]  /*0850*/  MOV R74, R75.reuse ;  /* 0x0000004b004a7202 */ /* 0x080fe20000000f00 */
[--C-:B------:R-:W-:Y:S01]  /*0860*/  @P3 IMAD.MOV R74, RZ, RZ, R77.reuse ;  /* 0x000000ffff4a3224 */ /* 0x100fe200078e024d */
[C---:B------:R-:W-:Y:S01]  /*0870*/  ISETP.GE.U32.AND P3, PT, R82.reuse, 0x17, PT ;  /* 0x000000175200780c */ /* 0x040fe20003f66070 */
[----:B------:R-:W-:Y:S01]  /*0880*/  @!P2 IMAD.MOV R73, RZ, RZ, R77 ;  /* 0x000000ffff49a224 */ /* 0x000fe200078e024d */
[C---:B------:R-:W-:Y:S01]  /*0890*/  ISETP.GE.U32.AND P2, PT, R82.reuse, 0x16, PT ;  /* 0x000000165200780c */ /* 0x040fe20003f46070 */
[--C-:B------:R-:W-:Y:S01]  /*08a0*/  IMAD.MOV.U32 R71, RZ, RZ, R75.reuse ;  /* 0x000000ffff477224 */ /* 0x100fe200078e004b */
[-C--:B------:R-:W-:Y:S01]  /*08b0*/  MOV R72, R75.reuse ;  /* 0x0000004b00487202 */ /* 0x080fe20000000f00 */
[--C-:B------:R-:W-:Y:S01]  /*08c0*/  IMAD.MOV.U32 R70, RZ, RZ, R75.reuse ;  /* 0x000000ffff467224 */ /* 0x100fe200078e004b */
[-C--:B------:R-:W-:Y:S01]  /*08d0*/  MOV R69, R75.reuse ;  /* 0x0000004b00457202 */ /* 0x080fe20000000f00 */
[--C-:B------:R-:W-:Y:S01]  /*08e0*/  IMAD.MOV.U32 R68, RZ, RZ, R75.reuse ;  /* 0x000000ffff447224 */ /* 0x100fe200078e004b */
[-C--:B------:R-:W-:Y:S01]  /*08f0*/  MOV R66, R75.reuse ;  /* 0x0000004b00427202 */ /* 0x080fe20000000f00 */
[----:B------:R-:W-:Y:S01]  /*0900*/  IMAD.MOV.U32 R67, RZ, RZ, R75 ;  /* 0x000000ffff437224 */ /* 0x000fe200078e004b */
[C---:B------:R-:W-:Y:S01]  /*0910*/  @!P1 IADD3 R72, PT, PT, R77.reuse, RZ, RZ ;  /* 0x000000ff4d489210 */ /* 0x040fe20007ffe0ff */
[--C-:B------:R-:W-:Y:S01]  /*0920*/  @!P0 IMAD.MOV R71, RZ, RZ, R77.reuse ;  /* 0x000000ffff478224 */ /* 0x100fe200078e024d */
[C---:B------:R-:W-:Y:S01]  /*0930*/  @!P5 IADD3 R69, PT, PT, R77.reuse, RZ, RZ ;  /* 0x000000ff4d45d210 */ /* 0x040fe20007ffe0ff */
[--C-:B------:R-:W-:Y:S01]  /*0940*/  @!P6 IMAD.MOV R70, RZ, RZ, R77.reuse ;  /* 0x000000ffff46e224 */ /* 0x100fe200078e024d */
[C---:B------:R-:W-:Y:S01]  /*0950*/  ISETP.GE.U32.AND P1, PT, R82.reuse, 0x15, PT ;  /* 0x000000155200780c */ /* 0x040fe20003f26070 */
[--C-:B------:R-:W-:Y:S01]  /*0960*/  @!P4 IMAD.MOV R68, RZ, RZ, R77.reuse ;  /* 0x000000ffff44c224 */ /* 0x100fe200078e024d */
[C---:B------:R-:W-:Y:S01]  /*0970*/  @!P2 IADD3 R66, PT, PT, R77.reuse, RZ, RZ ;  /* 0x000000ff4d42a210 */ /* 0x040fe20007ffe0ff */
[----:B------:R-:W-:Y:S01]  /*0980*/  @!P3 IMAD.MOV R67, RZ, RZ, R77 ;  /* 0x000000ffff43b224 */ /* 0x000fe200078e024d */
[C---:B------:R-:W-:Y:S01]  /*0990*/  ISETP.GE.U32.AND P0, PT, R82.reuse, 0x14, PT ;  /* 0x000000145200780c */ /* 0x040fe20003f06070 */
[--C-:B------:R-:W-:Y:S01]  /*09a0*/  IMAD.MOV.U32 R65, RZ, RZ, R75.reuse ;  /* 0x000000ffff417224 */ /* 0x100fe200078e004b */
[C---:B------:R-:W-:Y:S01]  /*09b0*/  ISETP.GE.U32.AND P6, PT, R82.reuse, 0x13, PT ;  /* 0x000000135200780c */ /* 0x040fe20003fc6070 */
        /* <DEDUP_REMOVED lines=8> */
[--C-:B------:R-:W-:Y:S01]  /*0a40*/  @!P1 IMAD.MOV R65, RZ, RZ, R77.reuse ;  /* 0x000000ffff419224 */ /* 0x100fe200078e024d */
[-C--:B------:R-:W-:Y:S01]  /*0a50*/  MOV R63, R75.reuse ;  /* 0x0000004b003f7202 */ /* 0x080fe20000000f00 */
[----:B------:R-:W-:Y:S01]  /*0a60*/  @!P0 IMAD.MOV R64, RZ, RZ, R77 ;  /* 0x000000ffff408224 */ /* 0x000fe200078e024d */
[-C--:B------:R-:W-:Y:S01]  /*0a70*/  MOV R60, R75.reuse ;  /* 0x0000004b003c7202 */ /* 0x080fe20000000f00 */
[----:B------:R-:W-:Y:S01]  /*0a80*/  IMAD.MOV.U32 R58, RZ, RZ, R75 ;  /* 0x000000ffff3a7224 */ /* 0x000fe200078e004b */
[C---:B------:R-:W-:Y:S01]  /*0a90*/  @!P6 IADD3 R63, PT, PT, R77.reuse, RZ, RZ ;  /* 0x000000ff4d3fe210 */ /* 0x040fe20007ffe0ff */
[--C-:B------:R-:W-:Y:S01]  /*0aa0*/  @!P5 IMAD.MOV R62, RZ, RZ, R77.reuse ;  /* 0x000000ffff3ed224 */ /* 0x100fe200078e024d */
[C---:B------:R-:W-:Y:S01]  /*0ab0*/  ISETP.GE.U32.AND P1, PT, R82.reuse, 0xe, PT ;  /* 0x0000000e5200780c */ /* 0x040fe20003f26070 */
[----:B------:R-:W-:Y:S01]  /*0ac0*/  @!P4 IMAD.MOV R61, RZ, RZ, R77 ;  /* 0x000000ffff3dc224 */ /* 0x000fe200078e024d */
[C---:B------:R-:W-:Y:S01]  /*0ad0*/  ISETP.GE.U32.AND P0, PT, R82.reuse, 0xd, PT ;  /* 0x0000000d5200780c */ /* 0x040fe20003f06070 */
[----:B------:R-:W-:Y:S01]  /*0ae0*/  IMAD.MOV.U32 R56, RZ, RZ, R75 ;  /* 0x000000ffff387224 */ /* 0x000fe200078e004b */
[----:B------:R-:W-:Y:S01]  /*0af0*/  @!P3 IADD3 R60, PT, PT, R77, RZ, RZ ;  /* 0x000000ff4d3cb210 */ /* 0x000fe20007ffe0ff */
[----:B------:R-:W-:Y:S01]  /*0b00*/  @!P2 IMAD.MOV R59, RZ, RZ, R77 ;  /* 0x000000ffff3ba224 */ /* 0x000fe200078e024d */
        /* <DEDUP_REMOVED lines=11> */
[----:B------:R-:W-:Y:S01]  /*0bc0*/  VIADD R25, R85, 0x1a ;  /* 0x0000001a55197836 */ /* 0x000fe20000000000 */
[-C--:B------:R-:W-:Y:S01]  /*0bd0*/  MOV R54, R75.reuse ;  /* 0x0000004b00367202 */ /* 0x080fe20000000f00 */
[--C-:B------:R-:W-:Y:S01]  /*0be0*/  @!P6 IMAD.MOV R56, RZ, RZ, R77.reuse ;  /* 0x000000ffff38e224 */ /* 0x100fe200078e024d */
[-C--:B------:R-:W-:Y:S01]  /*0bf0*/  MOV R52, R75.reuse ;  /* 0x0000004b00347202 */ /* 0x080fe20000000f00 */
[--C-:B------:R-:W-:Y:S01]  /*0c00*/  @!P5 IMAD.MOV R55, RZ, RZ, R77.reuse ;  /* 0x000000ffff37d224 */ /* 0x100fe200078e024d */
[----:B------:R-:W-:Y:S01]  /*0c10*/  @!P0 IADD3 R57, PT, PT, R77, RZ, RZ ;  /* 0x000000ff4d398210 */ /* 0x000fe20007ffe0ff */
[--C-:B------:R-:W-:Y:S01]  /*0c20*/  @!P4 IMAD.MOV R54, RZ, RZ, R77.reuse ;  /* 0x000000ffff36c224 */ /* 0x100fe200078e024d */
[C---:B------:R-:W-:Y:S01]  /*0c30*/  ISETP.GE.U32.AND P1, PT, R82.reuse, 0x7, PT ;  /* 0x000000075200780c */ /* 0x040fe20003f26070 */
[----:B------:R-:W-:Y:S01]  /*0c40*/  @!P3 IMAD.MOV R53, RZ, RZ, R77 ;  /* 0x000000ffff35b224 */ /* 0x000fe200078e024d */
[C---:B------:R-:W-:Y:S01]  /*0c50*/  ISETP.GE.U32.AND P0, PT, R82.reuse, 0x6, PT ;  /* 0x000000065200780c */ /* 0x040fe20003f06070 */
[----:B------:R-:W-:Y:S01]  /*0c60*/  VIADD R24, R85, 0x1b ;  /* 0x0000001b55187836 */ /* 0x000fe20000000000 */
[----:B------:R-:W-:Y:S01]  /*0c70*/  @!P2 IADD3 R52, PT, PT, R77, RZ, RZ ;  /* 0x000000ff4d34a210 */ /* 0x000fe20007ffe0ff */
[C---:B------:R-:W-:Y:S01]  /*0c80*/  VIADD R22, R85.reuse, 0x1d ;  /* 0x0000001d55167836 */ /* 0x040fe20000000000 */
[C---:B------:R-:W-:Y:S01]  /*0c90*/  ISETP.GE.U32.AND P6, PT, R82.reuse, 0x5, PT ;  /* 0x000000055200780c */ /* 0x040fe20003fc6070 */
[C---:B------:R-:W-:Y:S01]  /*0ca0*/  VIADD R21, R85.reuse, 0x1e ;  /* 0x0000001e55157836 */ /* 0x040fe20000000000 */
[----:B------:R-:W-:Y:S01]  /*0cb0*/  ISETP.GE.U32.AND P5, PT, R82, 0x4, PT ;  /* 0x000000045200780c */ /* 0x000fe20003fa6070 */
[----:B------:R-:W-:Y:S01]  /*0cc0*/  VIADD R51, R84, UR8 ;  /* 0x0000000854337c36 */ /* 0x000fe20008000000 */
[C---:B------:R-:W-:Y:S01]  /*0cd0*/  ISETP.GE.U32.AND P4, PT, R82.reuse, 0x3, PT ;  /* 0x000000035200780c */ /* 0x040fe20003f86070 */
[--C-:B------:R-:W-:Y:S01]  /*0ce0*/  IMAD.MOV.U32 R15, RZ, RZ, R75.reuse ;  /* 0x000000ffff0f7224 */ /* 0x100fe200078e004b */
[C---:B------:R-:W-:Y:S01]  /*0cf0*/  ISETP.GE.U32.AND P3, PT, R82.reuse, 0x2, PT ;  /* 0x000000025200780c */ /* 0x040fe20003f66070 */
[--C-:B------:R-:W-:Y:S01]  /*0d00*/  IMAD.MOV.U32 R13, RZ, RZ, R75.reuse ;  /* 0x000000ffff0d7224 */ /* 0x100fe200078e004b */
[----:B------:R-:W-:Y:S01]  /*0d10*/  ISETP.NE.AND P2, PT, R82, RZ, PT ;  /* 0x000000ff5200720c */ /* 0x000fe20003f45270 */
[--C-:B------:R-:W-:Y:S01]  /*0d20*/  IMAD.MOV.U32 R12, RZ, RZ, R75.reuse ;  /* 0x000000ffff0c7224 */ /* 0x100fe200078e004b */
[C---:B------:R-:W-:Y:S01]  /*0d30*/  IADD3 R26, PT, PT, R85.reuse, 0x19, RZ ;  /* 0x00000019551a7810 */ /* 0x040fe20007ffe0ff */
[----:B------:R-:W-:Y:S01]  /*0d40*/  IMAD.MOV.U32 R10, RZ, RZ, R75 ;  /* 0x000000ffff0a7224 */ /* 0x000fe200078e004b */
[----:B------:R-:W-:Y:S01]  /*0d50*/  IADD3 R23, PT, PT, R85, 0x1c, RZ ;  /* 0x0000001c55177810 */ /* 0x000fe20007ffe0ff */
[----:B------:R-:W-:Y:S01]  /*0d60*/  VIADD R86, R51, UR8 ;  /* 0x0000000833567c36 */ /* 0x000fe20008000000 */
[----:B------:R-:W-:Y:S01]  /*0d70*/  IADD3 R18, PT, PT, R85, -0x1, RZ ;  /* 0xffffffff55127810 */ /* 0x000fe20007ffe0ff */
[----:B------:R-:W-:Y:S01]  /*0d80*/  VIADD R16, R19, UR7 ;  /* 0x0000000713107c36 */ /* 0x000fe20008000000 */
[----:B------:R-:W-:Y:S01]  /*0d90*/  LEA R20, R85, UR4, 0x2 ;  /* 0x0000000455147c11 */ /* 0x000fe2000f8e10ff */
[--C-:B------:R-:W-:Y:S01]  /*0da0*/  @!P1 IMAD.MOV R15, RZ, RZ, R77.reuse ;  /* 0x000000ffff0f9224 */ /* 0x100fe200078e024d */
        /* <DEDUP_REMOVED lines=38> */
[----:B------:R-:W-:-:S02]  /*1010*/  IADD3 R17, PT, PT, R20, UR7, RZ ;  /* 0x0000000714117c10 */ /* 0x000fc4000fffe0ff */
[C---:B------:R-:W-:Y:S02]  /*1020*/  @!P0 IADD3 R14, PT, PT, R77.reuse, RZ, RZ ;  /* 0x000000ff4d0e8210 */ /* 0x040fe40007ffe0ff */
[----:B------:R-:W-:-:S07]  /*1030*/  @!P4 IADD3 R11, PT, PT, R77, RZ, RZ ;  /* 0x000000ff4d0bc210 */ /* 0x000fce0007ffe0ff */
.L_x_1204:
[----:B0-----:R-:W0:Y:S01]  /*1040*/  LDC R103, c[0x0][0x360] ;  /* 0x0000d800ff677b82 */ /* 0x001e220000000800 */
[----:B------:R-:W-:Y:S01]  /*1050*/  ISETP.NE.AND P0, PT, R76, 0x2, PT ;  /* 0x000000024c00780c */ /* 0x000fe20003f05270 */
[----:B------:R-:W-:Y:S01]  /*1060*/  BSSY.RECONVERGENT B0, `(.L_x_1190) ;  /* 0x0000018000007945 */ /* 0x000fe20003800200 */
[----:B------:R-:W-:Y:S01]  /*1070*/  SHF.L.U32 R0, R78, 0x9, RZ ;  /* 0x000000094e007819 */ /* 0x000fe200000006ff */
[----:B------:R-:W-:-:S04]  /*1080*/  IMAD.MOV.U32 R89, RZ, RZ, R85 ;  /* 0x000000ffff597224 */ /* 0x000fc800078e0055 */
[----:B------:R-:W1:Y:S06]  /*1090*/  S2UR UR6, SR_CgaCtaId ;  /* 0x00000000000679c3 */ /* 0x000e6c0000008800 */
[----:B---3--:R-:W-:Y:S05]  /*10a0*/  @!P0 BRA `(.L_x_1191) ;  /* 0x00000000004c8947 */ /* 0x008fea0003800000 */
[----:B------:R-:W2:Y:S01]  /*10b0*/  LDC.64 R2, c[0x0][0x390] ;  /* 0x0000e400ff027b82 */ /* 0x000ea20000000a00 */
[----:B------:R-:W-:-:S04]  /*10c0*/  IMAD.IADD R7, R0, 0x1, R85 ;  /* 0x0000000100077824 */ /* 0x000fc800078e0255 */
[----:B--2---:R-:W-:-:S06]  /*10d0*/  IMAD.WIDE.U32 R4, R7, 0x4, R2 ;  /* 0x0000000407047825 */ /* 0x004fcc00078e0002 */
[----:B------:R-:W2:Y:S01]  /*10e0*/  LDG.E R5, desc[UR10][R4.64] ;  /* 0x0000000a04057981 */ /* 0x000ea2000c1e1900 */
[----:B------:R-:W-:Y:S02]  /*10f0*/  ISETP.NE.AND P0, PT, R76, 0x3, PT ;  /* 0x000000034c00780c */ /* 0x000fe40003f05270 */
[----:B------:R-:W-:Y:S01]  /*1100*/  MOV R89, R84 ;  /* 0x0000005400597202 */ /* 0x000fe20000000f00 */
[----:B--2---:R2:W-:Y:S10]  /*1110*/  STS [R20], R5 ;  /* 0x0000000514007388 */ /* 0x0045f40000000800 */
[----:B------:R-:W-:Y:S05]  /*1120*/  @!P0 BRA `(.L_x_1191) ;  /* 0x00000000002c8947 */ /* 0x000fea0003800000 */
[----:B------:R-:W-:Y:S01]  /*1130*/  ISETP.NE.AND P0, PT, R76, RZ, PT ;  /* 0x000000ff4c00720c */ /* 0x000fe20003f05270 */
[----:B--2---:R-:W-:-:S12]  /*1140*/  VIADD R5, R7, UR8 ;  /* 0x0000000807057c36 */ /* 0x004fd80008000000 */
        /* <DEDUP_REMOVED lines=9> */
.L_x_1191:
[----:B-1----:R-:W-:Y:S05]  /*11e0*/  BSYNC.RECONVERGENT B0 ;  /* 0x0000000000007941 */ /* 0x002fea0003800200 */
.L_x_1190:
[----:B------:R-:W1:Y:S01]  /*11f0*/  LDCU.64 UR12, c[0x0][0x390] ;  /* 0x00007200ff0c77ac */ /* 0x000e620008000a00 */
[-C--:B------:R-:W-:Y:S01]  /*1200*/  IADD3 R9, P1, PT, R0, R89.reuse, RZ ;  /* 0x0000005900097210 */ /* 0x080fe20007f3e0ff */
[----:B------:R-:W-:Y:S01]  /*1210*/  IMAD.IADD R78, R83, 0x1, R78 ;  /* 0x00000001534e7824 */ /* 0x000fe200078e024e */
[C---:B0-----:R-:W-:Y:S01]  /*1220*/  LEA R3, R103.reuse, R89, 0x1 ;  /* 0x0000005967037211 */ /* 0x041fe200078e08ff */
[----:B------:R-:W-:Y:S01]  /*1230*/  UMOV UR4, 0x400 ;  /* 0x0000040000047882 */ /* 0x000fe20000000000 */
[--C-:B--2-4-:R-:W-:Y:S01]  /*1240*/  IMAD R5, R103, 0x3, R89.reuse ;  /* 0x0000000367057824 */ /* 0x114fe200078e0259 */
[----:B------:R-:W-:Y:S01]  /*1250*/  UIADD3 UR5, UPT, UPT, UR4, 0x1080, URZ ;  /* 0x0000108004057890 */ /* 0x000fe2000fffe0ff */
[----:B------:R-:W-:Y:S01]  /*1260*/  IMAD.X R2, RZ, RZ, RZ, P1 ;  /* 0x000000ffff027224 */ /* 0x000fe200008e06ff */
        /* <DEDUP_REMOVED lines=9> */
.L_x_1193:
        /* <DEDUP_REMOVED lines=10> */
[----:B------:R-:W-:-:S02]  /*13a0*/  IMAD R101, R103, 0xc, R88 ;  /* 0x0000000c67657824 */ /* 0x000fc400078e0258 */
[----:B------:R-:W-:-:S05]  /*13b0*/  VIADD R89, R89, UR7 ;  /* 0x0000000759597c36 */ /* 0x000fca0008000000 */
        /* <DEDUP_REMOVED lines=12> */
.L_x_1192:
        /* <DEDUP_REMOVED lines=14> */
.L_x_1195:
[----:B------:R-:W-:Y:S05]  /*1560*/  BSYNC.RECONVERGENT B0 ;  /* 0x0000000000007941 */ /* 0x000fea0003800200 */
.L_x_1194:
[----:B------:R-:W-:Y:S01]  /*1570*/  BSSY.RECONVERGENT B0, `(.L_x_1196) ;  /* 0x000000d000007945 */ /* 0x000fe20003800200 */
[----:B------:R-:W-:-:S04]  /*1580*/  UIADD3 UR4, UPT, UPT, UR4, 0x1880, URZ ;  /* 0x0000188004047890 */ /* 0x000fc8000fffe0ff */
[----:B------:R-:W-:-:S12]  /*1590*/  ULEA UR4, UR6, UR4, 0x18 ;  /* 0x0000000406047291 */ /* 0x000fd8000f8ec0ff */
.L_x_1197:
        /* <DEDUP_REMOVED lines=11> */
.L_x_1196:
[----:B------:R-:W-:Y:S01]  /*1650*/  ISETP.GE.U32.AND P1, PT, R82, 0x1a, PT ;  /* 0x0000001a5200780c */ /* 0x000fe20003f26070 */
[----:B------:R1:W3:Y:S01]  /*1660*/  LDS R110, [R77] ;  /* 0x000000004d6e7984 */ /* 0x0002e20000000800 */
[----:B------:R-:W-:Y:S02]  /*1670*/  IADD3 R111, PT, PT, R77, -0x80, RZ ;  /* 0xffffff804d6f7810 */ /* 0x000fe40007ffe0ff */
[----:B------:R-:W-:Y:S01]  /*1680*/  SHF.R.U32.HI R112, RZ, 0x4, R85 ;  /* 0x00000004ff707819 */ /* 0x000fe20000011655 */
[----:B------:R1:W4:Y:S04]  /*1690*/  LDS R109, [R74+0x4] ;  /* 0x000004004a6d7984 */ /* 0x0003280000000800 */
[----:B------:R1:W0:Y:S04]  /*16a0*/  LDS R108, [R73+0x8] ;  /* 0x00000800496c7984 */ /* 0x0002280000000800 */
        /* <DEDUP_REMOVED lines=25> */
[----:B--2---:R1:W2:Y:S04]  /*1840*/  LDS R5, [R12+0x70] ;  /* 0x000070000c057984 */ /* 0x0042a80000000800 */
[----:B------:R1:W0:Y:S04]  /*1850*/  LDS R4, [R11+0x74] ;  /* 0x000074000b047984 */ /* 0x0002280000000800 */
[----:B------:R1:W0:Y:S04]  /*1860*/  LDS R3, [R10+0x78] ;  /* 0x000078000a037984 */ /* 0x0002280000000800 */
[----:B------:R1:W0:Y:S04]  /*1870*/  LDS R2, [R75+0x7c] ;  /* 0x00007c004b027984 */ /* 0x0002280000000800 */
[----:B---34-:R-:W0:Y:S02]  /*1880*/  LDS R111, [R111+0x18] ;  /* 0x000018006f6f7984 */ /* 0x018e240000000800 */
.L_x_1199:
[----:B---3--:R-:W-:Y:S01]  /*1890*/  IMAD R113, R112, 0x84, R80 ;  /* 0x0000008470717824 */ /* 0x008fe200078e0250 */
[----:B------:R-:W-:-:S05]  /*18a0*/  UMOV UR5, 0xffffffff ;  /* 0xffffffff00057882 */ /* 0x000fca0000000000 */
[----:B------:R-:W3:Y:S01]  /*18b0*/  LDS R113, [R113] ;  /* 0x0000000071717984 */ /* 0x000ee20000000800 */
[----:B------:R-:W-:Y:S05]  /*18c0*/  BRA.DIV UR5, `(.L_x_1198) ;  /* 0x0000000605f47947 */ /* 0x000fea000b800000 */
[----:B---3--:R-:W3:Y:S04]  /*18d0*/  SHFL.IDX PT, R119, R113, R82, 0x1f ;  /* 0x00001f5271777589 */ /* 0x008ee800000e0000 */
[----:B------:R-:W4:Y:S04]  /*18e0*/  SHFL.IDX PT, R117, R113, R49, 0x1f ;  /* 0x00001f3171757589 */ /* 0x000f2800000e0000 */
[----:B------:R-:W0:Y:S04]  /*18f0*/  SHFL.IDX PT, R120, R113, R48, 0x1f ;  /* 0x00001f3071787589 */ /* 0x000e2800000e0000 */
[----:B------:R-:W-:Y:S04]  /*1900*/  SHFL.IDX PT, R121, R113, R45, 0x1f ;  /* 0x00001f2d71797589 */ /* 0x000fe800000e0000 */
[----:B------:R-:W-:Y:S04]  /*1910*/  SHFL.IDX PT, R122, R113, R44, 0x1f ;  /* 0x00001f2c717a7589 */ /* 0x000fe800000e0000 */
[----:B------:R-:W-:Y:S01]  /*1920*/  SHFL.IDX PT, R123, R113, R43, 0x1f ;  /* 0x00001f2b717b7589 */ /* 0x000fe200000e0000 */
[----:B---3--:R-:W-:-:S04]  /*1930*/  IMAD R118, R110, R119, RZ ;  /* 0x000000776e767224 */ /* 0x008fc800078e02ff */
[----:B----4-:R-:W-:Y:S02]  /*1940*/  IMAD R119, R109, R117, R118 ;  /* 0x000000756d777224 */ /* 0x010fe400078e0276 */
[----:B------:R-:W3:Y:S02]  /*1950*/  SHFL.IDX PT, R117, R113, R47, 0x1f ;  /* 0x00001f2f71757589 */ /* 0x000ee400000e0000 */
[----:B0-----:R-:W-:Y:S02]  /*1960*/  IMAD R120, R108, R120, R119 ;  /* 0x000000786c787224 */ /* 0x001fe400078e0277 */
[----:B------:R-:W0:Y:S02]  /*1970*/  SHFL.IDX PT, R118, R113, R46, 0x1f ;  /* 0x00001f2e71767589 */ /* 0x000e2400000e0000 */
[----:B---3--:R-:W-:Y:S02]  /*1980*/  IMAD R119, R107, R117, R120 ;  /* 0x000000756b777224 */ /* 0x008fe400078e0278 */
[----:B------:R-:W3:Y:S02]  /*1990*/  SHFL.IDX PT, R117, R113, R42, 0x1f ;  /* 0x00001f2a71757589 */ /* 0x000ee400000e0000 */
[----:B0-----:R-:W-:-:S02]  /*19a0*/  IMAD R118, R106, R118, R119 ;  /* 0x000000766a767224 */ /* 0x001fc400078e0277 */
[----:B------:R-:W0:Y:S02]  /*19b0*/  SHFL.IDX PT, R120, R113, R41, 0x1f ;  /* 0x00001f2971787589 */ /* 0x000e2400000e0000 */
[----:B------:R-:W-:Y:S02]  /*19c0*/  IMAD R118, R105, R121, R118 ;  /* 0x0000007969767224 */ /* 0x000fe400078e0276 */
[----:B------:R-:W4:Y:S02]  /*19d0*/  SHFL.IDX PT, R121, R113, R40, 0x1f ;  /* 0x00001f2871797589 */ /* 0x000f2400000e0000 */
[----:B------:R-:W-:Y:S02]  /*19e0*/  IMAD R119, R111, R122, R118 ;  /* 0x0000007a6f777224 */ /* 0x000fe400078e0276 */
[----:B------:R-:W5:Y:S02]  /*19f0*/  SHFL.IDX PT, R122, R113, R39, 0x1f ;  /* 0x00001f27717a7589 */ /* 0x000f6400000e0000 */
[----:B------:R-:W-:-:S02]  /*1a00*/  IMAD R118, R104, R123, R119 ;  /* 0x0000007b68767224 */ /* 0x000fc400078e0277 */
[----:B------:R-:W1:Y:S02]  /*1a10*/  SHFL.IDX PT, R123, R113, R38, 0x1f ;  /* 0x00001f26717b7589 */ /* 0x000e6400000e0000 */
[----:B---3--:R-:W-:Y:S02]  /*1a20*/  IMAD R119, R103, R117, R118 ;  /* 0x0000007567777224 */ /* 0x008fe400078e0276 */
[----:B------:R-:W3:Y:S02]  /*1a30*/  SHFL.IDX PT, R117, R113, R37, 0x1f ;  /* 0x00001f2571757589 */ /* 0x000ee400000e0000 */
[----:B0-----:R-:W-:Y:S02]  /*1a40*/  IMAD R120, R102, R120, R119 ;  /* 0x0000007866787224 */ /* 0x001fe400078e0277 */
[----:B------:R-:W0:Y:S02]  /*1a50*/  SHFL.IDX PT, R119, R113, R36, 0x1f ;  /* 0x00001f2471777589 */ /* 0x000e2400000e0000 */
[----:B----4-:R-:W-:-:S02]  /*1a60*/  IMAD R121, R101, R121, R120 ;  /* 0x0000007965797224 */ /* 0x010fc400078e0278 */
[----:B------:R-:W-:Y:S02]  /*1a70*/  SHFL.IDX PT, R120, R113, R50, 0x1f ;  /* 0x00001f3271787589 */ /* 0x000fe400000e0000 */
[----:B-----5:R-:W-:Y:S02]  /*1a80*/  IMAD R122, R100, R122, R121 ;  /* 0x0000007a647a7224 */ /* 0x020fe400078e0279 */
[----:B------:R-:W-:Y:S02]  /*1a90*/  SHFL.IDX PT, R121, R113, R34, 0x1f ;  /* 0x00001f2271797589 */ /* 0x000fe400000e0000 */
[----:B-1----:R-:W-:Y:S02]  /*1aa0*/  IMAD R123, R99, R123, R122 ;  /* 0x0000007b637b7224 */ /* 0x002fe400078e027a */
[----:B------:R-:W-:Y:S02]  /*1ab0*/  SHFL.IDX PT, R122, R113, R33, 0x1f ;  /* 0x00001f21717a7589 */ /* 0x000fe400000e0000 */
[----:B---3--:R-:W-:-:S02]  /*1ac0*/  IMAD R118, R98, R117, R123 ;  /* 0x0000007562767224 */ /* 0x008fc400078e027b */
[----:B------:R-:W1:Y:S02]  /*1ad0*/  SHFL.IDX PT, R117, R113, R35, 0x1f ;  /* 0x00001f2371757589 */ /* 0x000e6400000e0000 */
[----:B0-----:R-:W-:Y:S02]  /*1ae0*/  IMAD R119, R97, R119, R118 ;  /* 0x0000007761777224 */ /* 0x001fe400078e0276 */
[----:B------:R-:W0:Y:S02]  /*1af0*/  SHFL.IDX PT, R123, R113, R32, 0x1f ;  /* 0x00001f20717b7589 */ /* 0x000e2400000e0000 */
[----:B-1----:R-:W-:Y:S02]  /*1b00*/  IMAD R118, R96, R117, R119 ;  /* 0x0000007560767224 */ /* 0x002fe400078e0277 */
[----:B------:R-:W1:Y:S02]  /*1b10*/  SHFL.IDX PT, R117, R113, R31, 0x1f ;  /* 0x00001f1f71757589 */ /* 0x000e6400000e0000 */
[----:B------:R-:W-:-:S02]  /*1b20*/  IMAD R119, R95, R120, R118 ;  /* 0x000000785f777224 */ /* 0x000fc400078e0276 */
[----:B------:R-:W3:Y:S02]  /*1b30*/  SHFL.IDX PT, R120, R113, R30, 0x1f ;  /* 0x00001f1e71787589 */ /* 0x000ee400000e0000 */
[----:B------:R-:W-:Y:S02]  /*1b40*/  IMAD R118, R94, R121, R119 ;  /* 0x000000795e767224 */ /* 0x000fe400078e0277 */
[----:B------:R-:W4:Y:S02]  /*1b50*/  SHFL.IDX PT, R121, R113, R29, 0x1f ;  /* 0x00001f1d71797589 */ /* 0x000f2400000e0000 */
[----:B------:R-:W-:Y:S02]  /*1b60*/  IMAD R119, R93, R122, R118 ;  /* 0x0000007a5d777224 */ /* 0x000fe400078e0276 */
[----:B------:R-:W5:Y:S02]  /*1b70*/  SHFL.IDX PT, R122, R113, R28, 0x1f ;  /* 0x00001f1c717a7589 */ /* 0x000f6400000e0000 */
[----:B0-----:R-:W-:-:S02]  /*1b80*/  IMAD R118, R92, R123, R119 ;  /* 0x0000007b5c767224 */ /* 0x001fc400078e0277 */
[----:B------:R-:W0:Y:S02]  /*1b90*/  SHFL.IDX PT, R123, R113, R27, 0x1f ;  /* 0x00001f1b717b7589 */ /* 0x000e2400000e0000 */
[----:B-1----:R-:W-:Y:S02]  /*1ba0*/  IMAD R119, R91, R117, R118 ;  /* 0x000000755b777224 */ /* 0x002fe400078e0276 */
[----:B------:R-:W1:Y:S02]  /*1bb0*/  SHFL.IDX PT, R117, R113, R26, 0x1f ;  /* 0x00001f1a71757589 */ /* 0x000e6400000e0000 */
[----:B---3--:R-:W-:Y:S02]  /*1bc0*/  IMAD R120, R90, R120, R119 ;  /* 0x000000785a787224 */ /* 0x008fe400078e0277 */
[----:B------:R-:W3:Y:S02]  /*1bd0*/  SHFL.IDX PT, R119, R113, R25, 0x1f ;  /* 0x00001f1971777589 */ /* 0x000ee400000e0000 */
[----:B----4-:R-:W-:-:S02]  /*1be0*/  IMAD R121, R89, R121, R120 ;  /* 0x0000007959797224 */ /* 0x010fc400078e0278 */
[----:B------:R-:W-:Y:S02]  /*1bf0*/  SHFL.IDX PT, R120, R113, R23, 0x1f ;  /* 0x00001f1771787589 */ /* 0x000fe400000e0000 */
[----:B-----5:R-:W-:Y:S02]  /*1c00*/  IMAD R122, R88, R122, R121 ;  /* 0x0000007a587a7224 */ /* 0x020fe400078e0279 */
[----:B------:R-:W-:Y:S02]  /*1c10*/  SHFL.IDX PT, R121, R113, R22, 0x1f ;  /* 0x00001f1671797589 */ /* 0x000fe400000e0000 */
[----:B0-----:R-:W-:Y:S02]  /*1c20*/  IMAD R123, R9, R123, R122 ;  /* 0x0000007b097b7224 */ /* 0x001fe400078e027a */
[----:B------:R-:W-:Y:S02]  /*1c30*/  SHFL.IDX PT, R122, R113, R21, 0x1f ;  /* 0x00001f15717a7589 */ /* 0x000fe400000e0000 */
[----:B-1----:R-:W-:-:S02]  /*1c40*/  IMAD R118, R8, R117, R123 ;  /* 0x0000007508767224 */ /* 0x002fc400078e027b */
[----:B------:R-:W0:Y:S02]  /*1c50*/  SHFL.IDX PT, R117, R113, R24, 0x1f ;  /* 0x00001f1871757589 */ /* 0x000e2400000e0000 */
[----:B---3--:R-:W-:Y:S02]  /*1c60*/  IMAD R119, R7, R119, R118 ;  /* 0x0000007707777224 */ /* 0x008fe400078e0276 */
[----:B------:R1:W3:Y:S02]  /*1c70*/  SHFL.IDX PT, R123, R113, R18, 0x1f ;  /* 0x00001f12717b7589 */ /* 0x0002e400000e0000 */
[----:B0-----:R-:W-:-:S04]  /*1c80*/  IMAD R118, R6, R117, R119 ;  /* 0x0000007506767224 */ /* 0x001fc800078e0277 */
[----:B--2---:R-:W-:-:S04]  /*1c90*/  IMAD R119, R5, R120, R118 ;  /* 0x0000007805777224 */ /* 0x004fc800078e0276 */
[----:B------:R-:W-:-:S04]  /*1ca0*/  IMAD R118, R4, R121, R119 ;  /* 0x0000007904767224 */ /* 0x000fc800078e0277 */
[----:B-1-3--:R-:W-:-:S07]  /*1cb0*/  IMAD R119, R3, R122, R118 ;  /* 0x0000007a03777224 */ /* 0x00afce00078e0276 */
.L_x_1238:
        /* <DEDUP_REMOVED lines=16> */
[----:B------:R-:W1:Y:S01]  /*1dc0*/  LDC.64 R2, c[0x0][0x3a0] ;  /* 0x0000e800ff027b82 */ /* 0x000e620000000a00 */
[----:B------:R-:W-:Y:S01]  /*1dd0*/  IMAD.IADD R7, R0, 0x1, R85 ;  /* 0x0000000100077824 */ /* 0x000fe200078e0255 */
[----:B------:R-:W-:Y:S02]  /*1de0*/  ISETP.NE.AND P1, PT, R76, 0x3, PT ;  /* 0x000000034c00780c */ /* 0x000fe40003f25270 */
[----:B------:R-:W-:Y:S01]  /*1df0*/  MOV R87, R84 ;  /* 0x0000005400577202 */ /* 0x000fe20000000f00 */
[----:B-1----:R-:W-:-:S05]  /*1e00*/  IMAD.WIDE R2, R7, 0x4, R2 ;  /* 0x0000000407027825 */ /* 0x002fca00078e0202 */
[----:B0-----:R0:W-:Y:S05]  /*1e10*/  STG.E desc[UR10][R2.64], R5 ;  /* 0x0000000502007986 */ /* 0x0011ea000c10190a */
[----:B------:R-:W-:Y:S05]  /*1e20*/  @!P1 BRA `(.L_x_1201) ;  /* 0x00000000002c9947 */ /* 0x000fea0003800000 */
[----:B------:R-:W-:Y:S01]  /*1e30*/  ISETP.NE.AND P2, PT, R76, RZ, PT ;  /* 0x000000ff4c00720c */ /* 0x000fe20003f45270 */
[----:B------:R-:W1:Y:S01]  /*1e40*/  LDS R7, [R19+UR7] ;  /* 0x0000000713077984 */ /* 0x000e620008000800 */
[----:B0-----:R-:W-:Y:S01]  /*1e50*/  IADD3 R2, P1, PT, R2, UR7, RZ ;  /* 0x0000000702027c10 */ /* 0x001fe2000ff3e0ff */
[----:B------:R-:W-:-:S04]  /*1e60*/  IMAD.MOV.U32 R87, RZ, RZ, R51 ;  /* 0x000000ffff577224 */ /* 0x000fc800078e0033 */
[----:B------:R-:W-:-:S06]  /*1e70*/  IMAD.X R3, RZ, RZ, R3, P1 ;  /* 0x000000ffff037224 */ /* 0x000fcc00008e0603 */
[----:B------:R-:W0:Y:S01]  /*1e80*/  @P2 LDS R9, [R16+UR7] ;  /* 0x0000000710092984 */ /* 0x000e220008000800 */
[----:B------:R-:W-:Y:S02]  /*1e90*/  @P2 IADD3 R4, P1, PT, R2, UR7, RZ ;  /* 0x0000000702042c10 */ /* 0x000fe4000ff3e0ff */
[----:B------:R-:W-:Y:S02]  /*1ea0*/  @P2 MOV R87, R86 ;  /* 0x0000005600572202 */ /* 0x000fe40000000f00 */
[----:B------:R-:W-:Y:S01]  /*1eb0*/  @P2 IADD3.X R5, PT, PT, RZ, R3, RZ, P1, !PT ;  /* 0x00000003ff052210 */ /* 0x000fe20000ffe4ff */
[----:B-1----:R1:W-:Y:S04]  /*1ec0*/  STG.E desc[UR10][R2.64], R7 ;  /* 0x0000000702007986 */ /* 0x0023e8000c10190a */
[----:B0-----:R1:W-:Y:S04]  /*1ed0*/  @P2 STG.E desc[UR10][R4.64], R9 ;  /* 0x0000000904002986 */ /* 0x0013e8000c10190a */
.L_x_1201:
[----:B------:R-:W-:Y:S05]  /*1ee0*/  BSYNC.RECONVERGENT B0 ;  /* 0x0000000000007941 */ /* 0x000fea0003800200 */
.L_x_1200:
[----:B------:R-:W-:Y:S01]  /*1ef0*/  BSSY.RECONVERGENT B0, `(.L_x_1202) ;  /* 0x0000018000007945 */ /* 0x000fe20003800200 */
.L_x_1203:
[C---:B------:R-:W-:Y:S01]  /*1f00*/  LEA R88, R87.reuse, UR4, 0x2 ;  /* 0x0000000457587c11 */ /* 0x040fe2000f8e10ff */
[----:B01----:R-:W0:Y:S01]  /*1f10*/  LDC.64 R2, c[0x0][0x3a0] ;  /* 0x0000e800ff027b82 */ /* 0x003e220000000a00 */
[----:B------:R-:W-:Y:S02]  /*1f20*/  IMAD.IADD R5, R0, 0x1, R87 ;  /* 0x0000000100057824 */ /* 0x000fe400078e0257 */
[----:B------:R-:W-:Y:S01]  /*1f30*/  VIADD R87, R87, UR7 ;  /* 0x0000000757577c36 */ /* 0x000fe20008000000 */
[----:B------:R-:W1:Y:S01]  /*1f40*/  LDS R89, [R88] ;  /* 0x0000000058597984 */ /* 0x000e620000000800 */
[----:B------:R-:W-:-:S03]  /*1f50*/  VIADD R90, R88, UR7 ;  /* 0x00000007585a7c36 */ /* 0x000fc60008000000 */
[----:B------:R-:W2:Y:S02]  /*1f60*/  LDS R91, [R88+UR7] ;  /* 0x00000007585b7984 */ /* 0x000ea40008000800 */
[----:B------:R-:W-:Y:S02]  /*1f70*/  IADD3 R92, PT, PT, R90, UR7, RZ ;  /* 0x000000075a5c7c10 */ /* 0x000fe4000fffe0ff */
[----:B------:R-:W4:Y:S04]  /*1f80*/  LDS R93, [R90+UR7] ;  /* 0x000000075a5d7984 */ /* 0x000f280008000800 */
[----:B------:R-:W5:Y:S01]  /*1f90*/  LDS R95, [R92+UR7] ;  /* 0x000000075c5f7984 */ /* 0x000f620008000800 */
[----:B0-----:R-:W-:-:S03]  /*1fa0*/  IMAD.WIDE R2, R5, 0x4, R2 ;  /* 0x0000000405027825 */ /* 0x001fc600078e0202 */
[----:B------:R-:W-:-:S04]  /*1fb0*/  IADD3 R4, P1, PT, R2, UR7, RZ ;  /* 0x0000000702047c10 */ /* 0x000fc8000ff3e0ff */
[----:B------:R-:W-:Y:S02]  /*1fc0*/  IADD3.X R5, PT, PT, RZ, R3, RZ, P1, !PT ;  /* 0x00000003ff057210 */ /* 0x000fe40000ffe4ff */
[----:B------:R-:W-:-:S05]  /*1fd0*/  IADD3 R6, P1, PT, R4, UR7, RZ ;  /* 0x0000000704067c10 */ /* 0x000fca000ff3e0ff */
[----:B------:R-:W-:Y:S01]  /*1fe0*/  IMAD.X R7, RZ, RZ, R5, P1 ;  /* 0x000000ffff077224 */ /* 0x000fe200008e0605 */
[----:B------:R-:W-:Y:S01]  /*1ff0*/  IADD3 R8, P1, PT, R6, UR7, RZ ;  /* 0x0000000706087c10 */ /* 0x000fe2000ff3e0ff */
[----:B-1----:R0:W-:Y:S03]  /*2000*/  STG.E desc[UR10][R2.64], R89 ;  /* 0x0000005902007986 */ /* 0x0021e6000c10190a */
[----:B------:R-:W-:Y:S02]  /*2010*/  IADD3.X R9, PT, PT, RZ, R7, RZ, P1, !PT ;  /* 0x00000007ff097210 */ /* 0x000fe40000ffe4ff */
[----:B------:R-:W-:Y:S01]  /*2020*/  ISETP.GE.U32.AND P1, PT, R87, 0x200, PT ;  /* 0x000002005700780c */ /* 0x000fe20003f26070 */
[----:B--2---:R0:W-:Y:S04]  /*2030*/  STG.E desc[UR10][R4.64], R91 ;  /* 0x0000005b04007986 */ /* 0x0041e8000c10190a */
[----:B----4-:R0:W-:Y:S04]  /*2040*/  STG.E desc[UR10][R6.64], R93 ;  /* 0x0000005d06007986 */ /* 0x0101e8000c10190a */
[----:B-----5:R0:W-:Y:S04]  /*2050*/  STG.E desc[UR10][R8.64], R95 ;  /* 0x0000005f08007986 */ /* 0x0201e8000c10190a */
[----:B------:R-:W-:Y:S05]  /*2060*/  @!P1 BRA `(.L_x_1203) ;  /* 0xfffffffc00a49947 */ /* 0x000fea000383ffff */
[----:B------:R-:W-:Y:S05]  /*2070*/  BSYNC.RECONVERGENT B0 ;  /* 0x0000000000007941 */ /* 0x000fea0003800200 */
.L_x_1202:
[----:B------:R-:W-:Y:S05]  /*2080*/  @!P0 BRA `(.L_x_1204) ;  /* 0xffffffec00ec8947 */ /* 0x000fea000383ffff */
[----:B------:R-:W-:Y:S05]  /*2090*/  EXIT ;  /* 0x000000000000794d */ /* 0x000fea0003800000 */
.L_x_1198:
[----:B------:R-:W-:Y:S01]  /*20a0*/  BSSY B0, `(.L_x_1205) ;  /* 0x0000007000007945 */ /* 0x000fe20003800000 */
[----:B------:R-:W-:Y:S01]  /*20b0*/  MOV R116, R82 ;  /* 0x0000005200747202 */ /* 0x000fe20000000f00 */
[----:B------:R-:W-:Y:S01]  /*20c0*/  IMAD.MOV.U32 R115, RZ, RZ, 0x1f ;  /* 0x0000001fff737424 */ /* 0x000fe200078e00ff */
[----:B------:R-:W-:-:S07]  /*20d0*/  MOV R114, 0xffffffff ;  /* 0xffffffff00727802 */ /* 0x000fce0000000f00 */
[----:B0123--:R-:W-:Y:S05]  /*20e0*/  WARPSYNC.COLLECTIVE R114, `(.L_x_1206) ;  /* 0x0000000072087348 */ /* 0x00ffea0003c00000 */
[----:B---3--:R3:W4:Y:S02]  /*20f0*/  SHFL.IDX P1, R117, R113, R116, R115 ;  /* 0x0000007471757389 */ /* 0x0087240000020073 */
[----:B01234-:R-:W-:Y:S05]  /*2100*/  ENDCOLLECTIVE ;  /* 0x000000000000791b */ /* 0x01ffea0003800000 */
.L_x_1206:
[----:B------:R-:W-:Y:S05]  /*2110*/  BSYNC B0 ;  /* 0x0000000000007941 */ /* 0x000fea0003800000 */
.L_x_1205:
[----:B------:R-:W-:Y:S01]  /*2120*/  MOV R116, R49 ;  /* 0x0000003100747202 */ /* 0x000fe20000000f00 */
[----:B------:R-:W-:Y:S01]  /*2130*/  IMAD.MOV.U32 R115, RZ, RZ, 0x1f ;  /* 0x0000001fff737424 */ /* 0x000fe200078e00ff */
[----:B------:R-:W-:Y:S01]  /*2140*/  MOV R114, 0xffffffff ;  /* 0xffffffff00727802 */ /* 0x000fe20000000f00 */
[----:B------:R-:W-:-:S07]  /*2150*/  IMAD.MOV.U32 R119, RZ, RZ, R117 ;  /* 0x000000ffff777224 */ /* 0x000fce00078e0075 */
[----:B------:R-:W-:Y:S05]  /*2160*/  WARPSYNC.COLLECTIVE R114, `(.L_x_1207) ;  /* 0x0000000072087348 */ /* 0x000fea0003c00000 */
[----:B------:R0:W1:Y:S02]  /*2170*/  SHFL.IDX P1, R117, R113, R116, R115 ;  /* 0x0000007471757389 */ /* 0x0000640000020073 */
[----:B01----:R-:W-:Y:S05]  /*2180*/  ENDCOLLECTIVE ;  /* 0x000000000000791b */ /* 0x003fea0003800000 */
.L_x_1207:
[----:B------:R-:W-:Y:S02]  /*2190*/  IMAD R118, R110, R119, RZ ;  /* 0x000000776e767224 */ /* 0x000fe400078e02ff */
[----:B------:R-:W-:Y:S02]  /*21a0*/  IMAD.MOV.U32 R116, RZ, RZ, R48 ;  /* 0x000000ffff747224 */ /* 0x000fe400078e0030 */
[----:B------:R-:W-:-:S07]  /*21b0*/  IMAD R119, R109, R117, R118 ;  /* 0x000000756d777224 */ /* 0x000fce00078e0276 */
[----:B------:R-:W-:Y:S05]  /*21c0*/  WARPSYNC.COLLECTIVE R114, `(.L_x_1208) ;  /* 0x0000000072087348 */ /* 0x000fea0003c00000 */
[----:B------:R0:W1:Y:S02]  /*21d0*/  SHFL.IDX P1, R117, R113, R116, R115 ;  /* 0x0000007471757389 */ /* 0x0000640000020073 */
[----:B01----:R-:W-:Y:S05]  /*21e0*/  ENDCOLLECTIVE ;  /* 0x000000000000791b */ /* 0x003fea0003800000 */
.L_x_1208:
[----:B------:R-:W-:Y:S01]  /*21f0*/  IMAD.MOV.U32 R116, RZ, RZ, R47 ;  /* 0x000000ffff747224 */ /* 0x000fe200078e002f */
[----:B------:R-:W-:-:S07]  /*2200*/  MOV R120, R117 ;  /* 0x0000007500787202 */ /* 0x000fce0000000f00 */
[----:B------:R-:W-:Y:S05]  /*2210*/  WARPSYNC.COLLECTIVE R114, `(.L_x_1209) ;  /* 0x0000000072087348 */ /* 0x000fea0003c00000 */
[----:B------:R0:W1:Y:S02]  /*2220*/  SHFL.IDX P1, R117, R113, R116, R115 ;  /* 0x0000007471757389 */ /* 0x0000640000020073 */
[----:B01----:R-:W-:Y:S05]  /*2230*/  ENDCOLLECTIVE ;  /* 0x000000000000791b */ /* 0x003fea0003800000 */
.L_x_1209:
[----:B------:R-:W-:Y:S01]  /*2240*/  IMAD R120, R108, R120, R119 ;  /* 0x000000786c787224 */ /* 0x000fe200078e0277 */
[----:B------:R-:W-:-:S03]  /*2250*/  MOV R116, R46 ;  /* 0x0000002e00747202 */ /* 0x000fc60000000f00 */
[----:B------:R-:W-:-:S07]  /*2260*/  IMAD R119, R107, R117, R120 ;  /* 0x000000756b777224 */ /* 0x000fce00078e0278 */
[----:B------:R-:W-:Y:S05]  /*2270*/  WARPSYNC.COLLECTIVE R114, `(.L_x_1210) ;  /* 0x0000000072087348 */ /* 0x000fea0003c00000 */
[----:B------:R0:W1:Y:S02]  /*2280*/  SHFL.IDX P1, R117, R113, R116, R115 ;  /* 0x0000007471757389 */ /* 0x0000640000020073 */
[----:B01----:R-:W-:Y:S05]  /*2290*/  ENDCOLLECTIVE ;  /* 0x000000000000791b */ /* 0x003fea0003800000 */
.L_x_1210:
[----:B------:R-:W-:Y:S01]  /*22a0*/  MOV R116, R45 ;  /* 0x0000002d00747202 */ /* 0x000fe20000000f00 */
[----:B------:R-:W-:-:S07]  /*22b0*/  IMAD.MOV.U32 R118, RZ, RZ, R117 ;  /* 0x000000ffff767224 */ /* 0x000fce00078e0075 */
[----:B------:R-:W-:Y:S05]  /*22c0*/  WARPSYNC.COLLECTIVE R114, `(.L_x_1211) ;  /* 0x0000000072087348 */ /* 0x000fea0003c00000 */
[----:B------:R0:W1:Y:S02]  /*22d0*/  SHFL.IDX P1, R117, R113, R116, R115 ;  /* 0x0000007471757389 */ /* 0x0000640000020073 */
[----:B01----:R-:W-:Y:S05]  /*22e0*/  ENDCOLLECTIVE ;  /* 0x000000000000791b */ /* 0x003fea0003800000 */
.L_x_1211:
[----:B------:R-:W-:Y:S01]  /*22f0*/  IMAD R118, R106, R118, R119 ;  /* 0x000000766a767224 */ /* 0x000fe200078e0277 */
[----:B------:R-:W-:Y:S01]  /*2300*/  MOV R116, R44 ;  /* 0x0000002c00747202 */ /* 0x000fe20000000f00 */
[----:B------:R-:W-:-:S07]  /*2310*/  IMAD.MOV.U32 R121, RZ, RZ, R117 ;  /* 0x000000ffff797224 */ /* 0x000fce00078e0075 */
[----:B------:R-:W-:Y:S05]  /*2320*/  WARPSYNC.COLLECTIVE R114, `(.L_x_1212) ;  /* 0x0000000072087348 */ /* 0x000fea0003c00000 */
[----:B------:R0:W1:Y:S02]  /*2330*/  SHFL.IDX P1, R117, R113, R116, R115 ;  /* 0x0000007471757389 */ /* 0x0000640000020073 */
[----:B01----:R-:W-:Y:S05]  /*2340*/  ENDCOLLECTIVE ;  /* 0x000000000000791b */ /* 0x003fea0003800000 */
.L_x_1212:
[----:B------:R-:W-:Y:S01]  /*2350*/  IMAD R118, R105, R121, R118 ;  /* 0x0000007969767224 */ /* 0x000fe200078e0276 */
[----:B------:R-:W-:Y:S01]  /*2360*/  MOV R116, R43 ;  /* 0x0000002b00747202 */ /* 0x000fe20000000f00 */
[----:B------:R-:W-:-:S07]  /*2370*/  IMAD.MOV.U32 R122, RZ, RZ, R117 ;  /* 0x000000ffff7a7224 */ /* 0x000fce00078e0075 */
[----:B------:R-:W-:Y:S05]  /*2380*/  WARPSYNC.COLLECTIVE R114, `(.L_x_1213) ;  /* 0x0000000072087348 */ /* 0x000fea0003c00000 */
[----:B------:R0:W1:Y:S02]  /*2390*/  SHFL.IDX P1, R117, R113, R116, R115 ;  /* 0x0000007471757389 */ /* 0x0000640000020073 */
[----:B01----:R-:W-:Y:S05]  /*23a0*/  ENDCOLLECTIVE ;  /* 0x000000000000791b */ /* 0x003fea0003800000 */
.L_x_1213:
[----:B------:R-:W-:Y:S01]  /*23b0*/  IMAD R119, R111, R122, R118 ;  /* 0x0000007a6f777224 */ /* 0x000fe200078e0276 */
[----:B------:R-:W-:Y:S01]  /*23c0*/  MOV R116, R42 ;  /* 0x0000002a00747202 */ /* 0x000fe20000000f00 */
[----:B------:R-:W-:-:S07]  /*23d0*/  IMAD.MOV.U32 R123, RZ, RZ, R117 ;  /* 0x000000ffff7b7224 */ /* 0x000fce00078e0075 */
[----:B------:R-:W-:Y:S05]  /*23e0*/  WARPSYNC.COLLECTIVE R114, `(.L_x_1214) ;  /* 0x0000000072087348 */ /* 0x000fea0003c00000 */
[----:B------:R0:W1:Y:S02]  /*23f0*/  SHFL.IDX P1, R117, R113, R116, R115 ;  /* 0x0000007471757389 */ /* 0x0000640000020073 */
[----:B01----:R-:W-:Y:S05]  /*2400*/  ENDCOLLECTIVE ;  /* 0x000000000000791b */ /* 0x003fea0003800000 */
.L_x_1214:
[----:B------:R-:W-:Y:S02]  /*2410*/  IMAD R118, R104, R123, R119 ;  /* 0x0000007b68767224 */ /* 0x000fe400078e0277 */
[----:B------:R-:W-:Y:S02]  /*2420*/  IMAD.MOV.U32 R116, RZ, RZ, R41 ;  /* 0x000000ffff747224 */ /* 0x000fe400078e0029 */
[----:B------:R-:W-:-:S07]  /*2430*/  IMAD R119, R103, R117, R118 ;  /* 0x0000007567777224 */ /* 0x000fce00078e0276 */
[----:B------:R-:W-:Y:S05]  /*2440*/  WARPSYNC.COLLECTIVE R114, `(.L_x_1215) ;  /* 0x0000000072087348 */ /* 0x000fea0003c00000 */
[----:B------:R0:W1:Y:S02]  /*2450*/  SHFL.IDX P1, R117, R113, R116, R115 ;  /* 0x0000007471757389 */ /* 0x0000640000020073 */
[----:B01----:R-:W-:Y:S05]  /*2460*/  ENDCOLLECTIVE ;  /* 0x000000000000791b */ /* 0x003fea0003800000 */
.L_x_1215:
[----:B------:R-:W-:Y:S01]  /*2470*/  IMAD.MOV.U32 R116, RZ, RZ, R40 ;  /* 0x000000ffff747224 */ /* 0x000fe200078e0028 */
[----:B------:R-:W-:-:S07]  /*2480*/  MOV R120, R117 ;  /* 0x0000007500787202 */ /* 0x000fce0000000f00 */
[----:B------:R-:W-:Y:S05]  /*2490*/  WARPSYNC.COLLECTIVE R114, `(.L_x_1216) ;  /* 0x0000000072087348 */ /* 0x000fea0003c00000 */
[----:B------:R0:W1:Y:S02]  /*24a0*/  SHFL.IDX P1, R117, R113, R116, R115 ;  /* 0x0000007471757389 */ /* 0x0000640000020073 */
[----:B01----:R-:W-:Y:S05]  /*24b0*/  ENDCOLLECTIVE ;  /* 0x000000000000791b */ /* 0x003fea0003800000 */
.L_x_1216:
[----:B------:R-:W-:Y:S02]  /*24c0*/  IMAD R120, R102, R120, R119 ;  /* 0x0000007866787224 */ /* 0x000fe400078e0277 */
[----:B------:R-:W-:Y:S01]  /*24d0*/  IMAD.MOV.U32 R116, RZ, RZ, R39 ;  /* 0x000000ffff747224 */ /* 0x000fe200078e0027 */
[----:B------:R-:W-:-:S07]  /*24e0*/  MOV R121, R117 ;  /* 0x0000007500797202 */ /* 0x000fce0000000f00 */
[----:B------:R-:W-:Y:S05]  /*24f0*/  WARPSYNC.COLLECTIVE R114, `(.L_x_1217) ;  /* 0x0000000072087348 */ /* 0x000fea0003c00000 */
[----:B------:R0:W1:Y:S02]  /*2500*/  SHFL.IDX P1, R117, R113, R116, R115 ;  /* 0x0000007471757389 */ /* 0x0000640000020073 */
[----:B01----:R-:W-:Y:S05]  /*2510*/  ENDCOLLECTIVE ;  /* 0x000000000000791b */ /* 0x003fea0003800000 */
.L_x_1217:
[----:B------:R-:W-:Y:S02]  /*2520*/  IMAD R121, R101, R121, R120 ;  /* 0x0000007965797224 */ /* 0x000fe400078e0278 */
[----:B------:R-:W-:Y:S01]  /*2530*/  IMAD.MOV.U32 R116, RZ, RZ, R38 ;  /* 0x000000ffff747224 */ /* 0x000fe200078e0026 */
[----:B------:R-:W-:-:S07]  /*2540*/  MOV R122, R117 ;  /* 0x00000075007a7202 */ /* 0x000fce0000000f00 */
[----:B------:R-:W-:Y:S05]  /*2550*/  WARPSYNC.COLLECTIVE R114, `(.L_x_1218) ;  /* 0x0000000072087348 */ /* 0x000fea0003c00000 */
[----:B------:R0:W1:Y:S02]  /*2560*/  SHFL.IDX P1, R117, R113, R116, R115 ;  /* 0x0000007471757389 */ /* 0x0000640000020073 */
[----:B01----:R-:W-:Y:S05]  /*2570*/  ENDCOLLECTIVE ;  /* 0x000000000000791b */ /* 0x003fea0003800000 */
.L_x_1218:
[----:B------:R-:W-:Y:S02]  /*2580*/  IMAD R122, R100, R122, R121 ;  /* 0x0000007a647a7224 */ /* 0x000fe400078e0279 */
[----:B------:R-:W-:Y:S01]  /*2590*/  IMAD.MOV.U32 R116, RZ, RZ, R37 ;  /* 0x000000ffff747224 */ /* 0x000fe200078e0025 */
[----:B------:R-:W-:-:S07]  /*25a0*/  MOV R123, R117 ;  /* 0x00000075007b7202 */ /* 0x000fce0000000f00 */
[----:B------:R-:W-:Y:S05]  /*25b0*/  WARPSYNC.COLLECTIVE R114, `(.L_x_1219) ;  /* 0x0000000072087348 */ /* 0x000fea0003c00000 */
[----:B------:R0:W1:Y:S02]  /*25c0*/  SHFL.IDX P1, R117, R113, R116, R115 ;  /* 0x0000007471757389 */ /* 0x0000640000020073 */
[----:B01----:R-:W-:Y:S05]  /*25d0*/  ENDCOLLECTIVE ;  /* 0x000000000000791b */ /* 0x003fea0003800000 */
.L_x_1219:
[----:B------:R-:W-:Y:S01]  /*25e0*/  IMAD R123, R99, R123, R122 ;  /* 0x0000007b637b7224 */ /* 0x000fe200078e027a */
[----:B------:R-:W-:-:S03]  /*25f0*/  MOV R116, R36 ;  /* 0x0000002400747202 */ /* 0x000fc60000000f00 */
[----:B------:R-:W-:-:S07]  /*2600*/  IMAD R118, R98, R117, R123 ;  /* 0x0000007562767224 */ /* 0x000fce00078e027b */
[----:B------:R-:W-:Y:S05]  /*2610*/  WARPSYNC.COLLECTIVE R114, `(.L_x_1220) ;  /* 0x0000000072087348 */ /* 0x000fea0003c00000 */
[----:B------:R0:W1:Y:S02]  /*2620*/  SHFL.IDX P1, R117, R113, R116, R115 ;  /* 0x0000007471757389 */ /* 0x0000640000020073 */
[----:B01----:R-:W-:Y:S05]  /*2630*/  ENDCOLLECTIVE ;  /* 0x000000000000791b */ /* 0x003fea0003800000 */
.L_x_1220:
[----:B------:R-:W-:Y:S01]  /*2640*/  MOV R116, R35 ;  /* 0x0000002300747202 */ /* 0x000fe20000000f00 */
[----:B------:R-:W-:-:S07]  /*2650*/  IMAD.MOV.U32 R119, RZ, RZ, R117 ;  /* 0x000000ffff777224 */ /* 0x000fce00078e0075 */
[----:B------:R-:W-:Y:S05]  /*2660*/  WARPSYNC.COLLECTIVE R114, `(.L_x_1221) ;  /* 0x0000000072087348 */ /* 0x000fea0003c00000 */
[----:B------:R0:W1:Y:S02]  /*2670*/  SHFL.IDX P1, R117, R113, R116, R115 ;  /* 0x0000007471757389 */ /* 0x0000640000020073 */
[----:B01----:R-:W-:Y:S05]  /*2680*/  ENDCOLLECTIVE ;  /* 0x000000000000791b */ /* 0x003fea0003800000 */
.L_x_1221:
[----:B------:R-:W-:Y:S02]  /*2690*/  IMAD R119, R97, R119, R118 ;  /* 0x0000007761777224 */ /* 0x000fe400078e0276 */
[----:B------:R-:W-:Y:S02]  /*26a0*/  IMAD.MOV.U32 R116, RZ, RZ, R50 ;  /* 0x000000ffff747224 */ /* 0x000fe400078e0032 */
[----:B------:R-:W-:-:S07]  /*26b0*/  IMAD R118, R96, R117, R119 ;  /* 0x0000007560767224 */ /* 0x000fce00078e0277 */
[----:B------:R-:W-:Y:S05]  /*26c0*/  WARPSYNC.COLLECTIVE R114, `(.L_x_1222) ;  /* 0x0000000072087348 */ /* 0x000fea0003c00000 */
[----:B------:R0:W1:Y:S02]  /*26d0*/  SHFL.IDX P1, R117, R113, R116, R115 ;  /* 0x0000007471757389 */ /* 0x0000640000020073 */
[----:B01----:R-:W-:Y:S05]  /*26e0*/  ENDCOLLECTIVE ;  /* 0x000000000000791b */ /* 0x003fea0003800000 */
.L_x_1222:
[----:B------:R-:W-:Y:S01]  /*26f0*/  IMAD.MOV.U32 R116, RZ, RZ, R34 ;  /* 0x000000ffff747224 */ /* 0x000fe200078e0022 */
[----:B------:R-:W-:-:S07]  /*2700*/  MOV R120, R117 ;  /* 0x0000007500787202 */ /* 0x000fce0000000f00 */
[----:B------:R-:W-:Y:S05]  /*2710*/  WARPSYNC.COLLECTIVE R114, `(.L_x_1223) ;  /* 0x0000000072087348 */ /* 0x000fea0003c00000 */
[----:B------:R0:W1:Y:S02]  /*2720*/  SHFL.IDX P1, R117, R113, R116, R115 ;  /* 0x0000007471757389 */ /* 0x0000640000020073 */
[----:B01----:R-:W-:Y:S05]  /*2730*/  ENDCOLLECTIVE ;  /* 0x000000000000791b */ /* 0x003fea0003800000 */
.L_x_1223:
[----:B------:R-:W-:Y:S02]  /*2740*/  IMAD R119, R95, R120, R118 ;  /* 0x000000785f777224 */ /* 0x000fe400078e0276 */
[----:B------:R-:W-:Y:S01]  /*2750*/  IMAD.MOV.U32 R116, RZ, RZ, R33 ;  /* 0x000000ffff747224 */ /* 0x000fe200078e0021 */
[----:B------:R-:W-:-:S07]  /*2760*/  MOV R121, R117 ;  /* 0x0000007500797202 */ /* 0x000fce0000000f00 */
[----:B------:R-:W-:Y:S05]  /*2770*/  WARPSYNC.COLLECTIVE R114, `(.L_x_1224) ;  /* 0x0000000072087348 */ /* 0x000fea0003c00000 */
[----:B------:R0:W1:Y:S02]  /*2780*/  SHFL.IDX P1, R117, R113, R116, R115 ;  /* 0x0000007471757389 */ /* 0x0000640000020073 */
[----:B01----:R-:W-:Y:S05]  /*2790*/  ENDCOLLECTIVE ;  /* 0x000000000000791b */ /* 0x003fea0003800000 */
.L_x_1224:
[----:B------:R-:W-:Y:S02]  /*27a0*/  IMAD R118, R94, R121, R119 ;  /* 0x000000795e767224 */ /* 0x000fe400078e0277 */
[----:B------:R-:W-:Y:S01]  /*27b0*/  IMAD.MOV.U32 R116, RZ, RZ, R32 ;  /* 0x000000ffff747224 */ /* 0x000fe200078e0020 */
[----:B------:R-:W-:-:S07]  /*27c0*/  MOV R122, R117 ;  /* 0x00000075007a7202 */ /* 0x000fce0000000f00 */
[----:B------:R-:W-:Y:S05]  /*27d0*/  WARPSYNC.COLLECTIVE R114, `(.L_x_1225) ;  /* 0x0000000072087348 */ /* 0x000fea0003c00000 */
[----:B------:R0:W1:Y:S02]  /*27e0*/  SHFL.IDX P1, R117, R113, R116, R115 ;  /* 0x0000007471757389 */ /* 0x0000640000020073 */
[----:B01----:R-:W-:Y:S05]  /*27f0*/  ENDCOLLECTIVE ;  /* 0x000000000000791b */ /* 0x003fea0003800000 */
.L_x_1225:
[----:B------:R-:W-:Y:S02]  /*2800*/  IMAD R119, R93, R122, R118 ;  /* 0x0000007a5d777224 */ /* 0x000fe400078e0276 */
[----:B------:R-:W-:Y:S01]  /*2810*/  IMAD.MOV.U32 R116, RZ, RZ, R31 ;  /* 0x000000ffff747224 */ /* 0x000fe200078e001f */
[----:B------:R-:W-:-:S07]  /*2820*/  MOV R123, R117 ;  /* 0x00000075007b7202 */ /* 0x000fce0000000f00 */
[----:B------:R-:W-:Y:S05]  /*2830*/  WARPSYNC.COLLECTIVE R114, `(.L_x_1226) ;  /* 0x0000000072087348 */ /* 0x000fea0003c00000 */
[----:B------:R0:W1:Y:S02]  /*2840*/  SHFL.IDX P1, R117, R113, R116, R115 ;  /* 0x0000007471757389 */ /* 0x0000640000020073 */
[----:B01----:R-:W-:Y:S05]  /*2850*/  ENDCOLLECTIVE ;  /* 0x000000000000791b */ /* 0x003fea0003800000 */
.L_x_1226:
[----:B------:R-:W-:Y:S01]  /*2860*/  IMAD R118, R92, R123, R119 ;  /* 0x0000007b5c767224 */ /* 0x000fe200078e0277 */
[----:B------:R-:W-:-:S03]  /*2870*/  MOV R116, R30 ;  /* 0x0000001e00747202 */ /* 0x000fc60000000f00 */
[----:B------:R-:W-:-:S07]  /*2880*/  IMAD R119, R91, R117, R118 ;  /* 0x000000755b777224 */ /* 0x000fce00078e0276 */
[----:B------:R-:W-:Y:S05]  /*2890*/  WARPSYNC.COLLECTIVE R114, `(.L_x_1227) ;  /* 0x0000000072087348 */ /* 0x000fea0003c00000 */
[----:B------:R0:W1:Y:S02]  /*28a0*/  SHFL.IDX P1, R117, R113, R116, R115 ;  /* 0x0000007471757389 */ /* 0x0000640000020073 */
[----:B01----:R-:W-:Y:S05]  /*28b0*/  ENDCOLLECTIVE ;  /* 0x000000000000791b */ /* 0x003fea0003800000 */
.L_x_1227:
[----:B------:R-:W-:Y:S01]  /*28c0*/  MOV R116, R29 ;  /* 0x0000001d00747202 */ /* 0x000fe20000000f00 */
[----:B------:R-:W-:-:S07]  /*28d0*/  IMAD.MOV.U32 R120, RZ, RZ, R117 ;  /* 0x000000ffff787224 */ /* 0x000fce00078e0075 */
[----:B------:R-:W-:Y:S05]  /*28e0*/  WARPSYNC.COLLECTIVE R114, `(.L_x_1228) ;  /* 0x0000000072087348 */ /* 0x000fea0003c00000 */
[----:B------:R0:W1:Y:S02]  /*28f0*/  SHFL.IDX P1, R117, R113, R116, R115 ;  /* 0x0000007471757389 */ /* 0x0000640000020073 */
[----:B01----:R-:W-:Y:S05]  /*2900*/  ENDCOLLECTIVE ;  /* 0x000000000000791b */ /* 0x003fea0003800000 */
.L_x_1228:
[----:B------:R-:W-:Y:S01]  /*2910*/  IMAD R120, R90, R120, R119 ;  /* 0x000000785a787224 */ /* 0x000fe200078e0277 */
[----:B------:R-:W-:Y:S01]  /*2920*/  MOV R116, R28 ;  /* 0x0000001c00747202 */ /* 0x000fe20000000f00 */
[----:B------:R-:W-:-:S07]  /*2930*/  IMAD.MOV.U32 R121, RZ, RZ, R117 ;  /* 0x000000ffff797224 */ /* 0x000fce00078e0075 */
[----:B------:R-:W-:Y:S05]  /*2940*/  WARPSYNC.COLLECTIVE R114, `(.L_x_1229) ;  /* 0x0000000072087348 */ /* 0x000fea0003c00000 */
[----:B------:R0:W1:Y:S02]  /*2950*/  SHFL.IDX P1, R117, R113, R116, R115 ;  /* 0x0000007471757389 */ /* 0x0000640000020073 */
[----:B01----:R-:W-:Y:S05]  /*2960*/  ENDCOLLECTIVE ;  /* 0x000000000000791b */ /* 0x003fea0003800000 */
.L_x_1229:
[----:B------:R-:W-:Y:S01]  /*2970*/  IMAD R121, R89, R121, R120 ;  /* 0x0000007959797224 */ /* 0x000fe200078e0278 */
[----:B------:R-:W-:Y:S01]  /*2980*/  MOV R116, R27 ;  /* 0x0000001b00747202 */ /* 0x000fe20000000f00 */
[----:B------:R-:W-:-:S07]  /*2990*/  IMAD.MOV.U32 R122, RZ, RZ, R117 ;  /* 0x000000ffff7a7224 */ /* 0x000fce00078e0075 */
[----:B------:R-:W-:Y:S05]  /*29a0*/  WARPSYNC.COLLECTIVE R114, `(.L_x_1230) ;  /* 0x0000000072087348 */ /* 0x000fea0003c00000 */
[----:B------:R0:W1:Y:S02]  /*29b0*/  SHFL.IDX P1, R117, R113, R116, R115 ;  /* 0x0000007471757389 */ /* 0x0000640000020073 */
[----:B01----:R-:W-:Y:S05]  /*29c0*/  ENDCOLLECTIVE ;  /* 0x000000000000791b */ /* 0x003fea0003800000 */
.L_x_1230:
[----:B------:R-:W-:Y:S01]  /*29d0*/  IMAD R122, R88, R122, R121 ;  /* 0x0000007a587a7224 */ /* 0x000fe200078e0279 */
[----:B------:R-:W-:Y:S01]  /*29e0*/  MOV R116, R26 ;  /* 0x0000001a00747202 */ /* 0x000fe20000000f00 */
[----:B------:R-:W-:-:S07]  /*29f0*/  IMAD.MOV.U32 R123, RZ, RZ, R117 ;  /* 0x000000ffff7b7224 */ /* 0x000fce00078e0075 */
[----:B------:R-:W-:Y:S05]  /*2a00*/  WARPSYNC.COLLECTIVE R114, `(.L_x_1231) ;  /* 0x0000000072087348 */ /* 0x000fea0003c00000 */
[----:B------:R0:W1:Y:S02]  /*2a10*/  SHFL.IDX P1, R117, R113, R116, R115 ;  /* 0x0000007471757389 */ /* 0x0000640000020073 */
[----:B01----:R-:W-:Y:S05]  /*2a20*/  ENDCOLLECTIVE ;  /* 0x000000000000791b */ /* 0x003fea0003800000 */
.L_x_1231:
[----:B------:R-:W-:Y:S02]  /*2a30*/  IMAD R123, R9, R123, R122 ;  /* 0x0000007b097b7224 */ /* 0x000fe400078e027a */
[----:B------:R-:W-:Y:S02]  /*2a40*/  IMAD.MOV.U32 R116, RZ, RZ, R25 ;  /* 0x000000ffff747224 */ /* 0x000fe400078e0019 */
[----:B------:R-:W-:-:S07]  /*2a50*/  IMAD R118, R8, R117, R123 ;  /* 0x0000007508767224 */ /* 0x000fce00078e027b */
[----:B------:R-:W-:Y:S05]  /*2a60*/  WARPSYNC.COLLECTIVE R114, `(.L_x_1232) ;  /* 0x0000000072087348 */ /* 0x000fea0003c00000 */
[----:B------:R0:W1:Y:S02]  /*2a70*/  SHFL.IDX P1, R117, R113, R116, R115 ;  /* 0x0000007471757389 */ /* 0x0000640000020073 */
[----:B01----:R-:W-:Y:S05]  /*2a80*/  ENDCOLLECTIVE ;  /* 0x000000000000791b */ /* 0x003fea0003800000 */
.L_x_1232:
[----:B------:R-:W-:Y:S01]  /*2a90*/  IMAD.MOV.U32 R116, RZ, RZ, R24 ;  /* 0x000000ffff747224 */ /* 0x000fe200078e0018 */
[----:B------:R-:W-:-:S07]  /*2aa0*/  MOV R119, R117 ;  /* 0x0000007500777202 */ /* 0x000fce0000000f00 */
[----:B------:R-:W-:Y:S05]  /*2ab0*/  WARPSYNC.COLLECTIVE R114, `(.L_x_1233) ;  /* 0x0000000072087348 */ /* 0x000fea0003c00000 */
[----:B------:R0:W1:Y:S02]  /*2ac0*/  SHFL.IDX P1, R117, R113, R116, R115 ;  /* 0x0000007471757389 */ /* 0x0000640000020073 */
[----:B01----:R-:W-:Y:S05]  /*2ad0*/  ENDCOLLECTIVE ;  /* 0x000000000000791b */ /* 0x003fea0003800000 */
.L_x_1233:
[----:B------:R-:W-:Y:S01]  /*2ae0*/  IMAD R119, R7, R119, R118 ;  /* 0x0000007707777224 */ /* 0x000fe200078e0276 */
[----:B------:R-:W-:-:S03]  /*2af0*/  MOV R116, R23 ;  /* 0x0000001700747202 */ /* 0x000fc60000000f00 */
[----:B------:R-:W-:-:S07]  /*2b00*/  IMAD R118, R6, R117, R119 ;  /* 0x0000007506767224 */ /* 0x000fce00078e0277 */
[----:B------:R-:W-:Y:S05]  /*2b10*/  WARPSYNC.COLLECTIVE R114, `(.L_x_1234) ;  /* 0x0000000072087348 */ /* 0x000fea0003c00000 */
[----:B------:R0:W1:Y:S02]  /*2b20*/  SHFL.IDX P1, R117, R113, R116, R115 ;  /* 0x0000007471757389 */ /* 0x0000640000020073 */
[----:B01----:R-:W-:Y:S05]  /*2b30*/  ENDCOLLECTIVE ;  /* 0x000000000000791b */ /* 0x003fea0003800000 */
.L_x_1234:
[----:B------:R-:W-:Y:S01]  /*2b40*/  MOV R116, R22 ;  /* 0x0000001600747202 */ /* 0x000fe20000000f00 */
[----:B------:R-:W-:-:S07]  /*2b50*/  IMAD.MOV.U32 R120, RZ, RZ, R117 ;  /* 0x000000ffff787224 */ /* 0x000fce00078e0075 */
[----:B------:R-:W-:Y:S05]  /*2b60*/  WARPSYNC.COLLECTIVE R114, `(.L_x_1235) ;  /* 0x0000000072087348 */ /* 0x000fea0003c00000 */
[----:B------:R0:W1:Y:S02]  /*2b70*/  SHFL.IDX P1, R117, R113, R116, R115 ;  /* 0x0000007471757389 */ /* 0x0000640000020073 */
[----:B01----:R-:W-:Y:S05]  /*2b80*/  ENDCOLLECTIVE ;  /* 0x000000000000791b */ /* 0x003fea0003800000 */
.L_x_1235:
[----:B------:R-:W-:Y:S01]  /*2b90*/  IMAD R119, R5, R120, R118 ;  /* 0x0000007805777224 */ /* 0x000fe200078e0276 */
[----:B------:R-:W-:Y:S01]  /*2ba0*/  MOV R116, R21 ;  /* 0x0000001500747202 */ /* 0x000fe20000000f00 */
[----:B------:R-:W-:-:S07]  /*2bb0*/  IMAD.MOV.U32 R121, RZ, RZ, R117 ;  /* 0x000000ffff797224 */ /* 0x000fce00078e0075 */
[----:B------:R-:W-:Y:S05]  /*2bc0*/  WARPSYNC.COLLECTIVE R114, `(.L_x_1236) ;  /* 0x0000000072087348 */ /* 0x000fea0003c00000 */
[----:B------:R0:W1:Y:S02]  /*2bd0*/  SHFL.IDX P1, R117, R113, R116, R115 ;  /* 0x0000007471757389 */ /* 0x0000640000020073 */
[----:B01----:R-:W-:Y:S05]  /*2be0*/  ENDCOLLECTIVE ;  /* 0x000000000000791b */ /* 0x003fea0003800000 */
.L_x_1236:
[----:B------:R-:W-:Y:S01]  /*2bf0*/  IMAD R118, R4, R121, R119 ;  /* 0x0000007904767224 */ /* 0x000fe200078e0277 */
[----:B------:R-:W-:Y:S01]  /*2c00*/  MOV R116, R18 ;  /* 0x0000001200747202 */ /* 0x000fe20000000f00 */
[----:B------:R-:W-:-:S07]  /*2c10*/  IMAD.MOV.U32 R122, RZ, RZ, R117 ;  /* 0x000000ffff7a7224 */ /* 0x000fce00078e0075 */
[----:B------:R-:W-:Y:S05]  /*2c20*/  WARPSYNC.COLLECTIVE R114, `(.L_x_1237) ;  /* 0x0000000072087348 */ /* 0x000fea0003c00000 */
[----:B------:R0:W1:Y:S02]  /*2c30*/  SHFL.IDX P1, R117, R113, R116, R115 ;  /* 0x0000007471757389 */ /* 0x0000640000020073 */
[----:B01----:R-:W-:Y:S05]  /*2c40*/  ENDCOLLECTIVE ;  /* 0x000000000000791b */ /* 0x003fea0003800000 */
.L_x_1237:
[----:B------:R-:W-:Y:S02]  /*2c50*/  IMAD R119, R3, R122, R118 ;  /* 0x0000007a03777224 */ /* 0x000fe400078e0276 */
[----:B------:R-:W-:Y:S01]  /*2c60*/  IMAD.MOV.U32 R123, RZ, RZ, R117 ;  /* 0x000000ffff7b7224 */ /* 0x000fe200078e0075 */
[----:B------:R-:W-:Y:S06]  /*2c70*/  BRA `(.L_x_1238) ;  /* 0xfffffff000107947 */ /* 0x000fec000383ffff */
        .weak           $__internal_14_$__cuda_sm20_div_u16
        .type           $__internal_14_$__cuda_sm20_div_u16,@function
        .size           $__internal_14_$__cuda_sm20_div_u16,(.L_x_20304 - $__internal_14_$__cuda_sm20_div_u16)
$__internal_14_$__cuda_sm20_div_u16:
[----:B------:R-:W0:Y:S01]  /*2c80*/  I2F.U16 R0, UR5 ;  /* 0x0000000500007d06 */ /* 0x000e220008101000 */
[----:B------:R-:W-:Y:S01]  /*2c90*/  HFMA2 R2, -RZ, RZ, 15, 0 ;  /* 0x4b800000ff027431 */ /* 0x000fe200000001ff */
[C---:B0-----:R-:W-:Y:S02]  /*2ca0*/  FSETP.GEU.AND P1, PT, |R0|.reuse, 1.175494350822287508e-38, PT ;  /* 0x008000000000780b */ /* 0x041fe40003f2e200 */
[----:B------:R-:W-:Y:S02]  /*2cb0*/  FSETP.GT.AND P0, PT, |R0|, 8.50705917302346158658e+37, PT ;  /* 0x7e8000000000780b */ /* 0x000fe40003f04200 */
[----:B------:R-:W-:-:S04]  /*2cc0*/  FSEL R2, R2, 1, !P1 ;  /* 0x3f80000002027808 */ /* 0x000fc80004800000 */
[----:B------:R-:W-:Y:S01]  /*2cd0*/  FSEL R3, R2, 0.25, !P0 ;  /* 0x3e80000002037808 */ /* 0x000fe20004000000 */
[----:B------:R-:W-:Y:S01]  /*2ce0*/  IMAD.MOV.U32 R2, RZ, RZ, R6 ;  /* 0x000000ffff027224 */ /* 0x000fe200078e0006 */
[----:B------:R-:W-:-:S03]  /*2cf0*/  ISETP.NE.U32.AND P0, PT, RZ, UR5, PT ;  /* 0x00000005ff007c0c */ /* 0x000fc6000bf05070 */
[----:B------:R-:W-:Y:S02]  /*2d00*/  FMUL R4, R0, R3 ;  /* 0x0000000300047220 */ /* 0x000fe40000400000 */
[----:B------:R-:W-:Y:S08]  /*2d10*/  I2F.U16.RZ R0, R5 ;  /* 0x0000000500007306 */ /* 0x000ff0000010d000 */
        /* <DEDUP_REMOVED lines=8> */
[----:B------:R-:W-:Y:S06]  /*2da0*/  RET.REL.NODEC R2 `(_Z9cuda_gemmIiLi128ELi16ELi1ELi512ELi32ELi32ELi1EEviiiPT_S1_S1_ii) ;  /* 0xffffffd002947950 */ /* 0x000fec0003c3ffff */
.L_x_1239:
        /* <DEDUP_REMOVED lines=13> */
.L_x_20304:


//--------------------- .text._Z9cuda_gemmIiLi128ELi16ELi1ELi512ELi32ELi32ELi0EEviiiPT_S1_S1_ii --------------------------
	.section	.text._Z9cuda_gemmIiLi128ELi16ELi1ELi512ELi32ELi32ELi0EEviiiPT_S1_S1_ii,"ax",@progbits
	.align	128
        .global         _Z9cuda_gemmIiLi128ELi16ELi1ELi512ELi32ELi32ELi0EEviiiPT_S1_S1_ii
        .type           _Z9cuda_gemmIiLi128ELi16ELi1ELi512ELi32ELi32ELi0EEviiiPT_S1_S1_ii,@function
        .size           _Z9cuda_gemmIiLi128ELi16ELi1ELi512ELi32ELi32ELi0EEviiiPT_S1_S1_ii,(.L_x_20305 - _Z9cuda_gemmIiLi128ELi16ELi1ELi512ELi32ELi32ELi0EEviiiPT_S1_S1_ii)
        .other          _Z9cuda_gemmIiLi128ELi16ELi1ELi512ELi32ELi32ELi0EEviiiPT_S1_S1_ii,@"STO_CUDA_ENTRY STV_DEFAULT"
_Z9cuda_gemmIiLi128ELi16ELi1ELi512ELi32ELi32ELi0EEviiiPT_S1_S1_ii:
.text._Z9cuda_gemmIiLi128ELi16ELi1ELi512ELi32ELi32ELi0EEviiiPT_S1_S1_ii:
        /* <DEDUP_REMOVED lines=61> */
.L_x_1242:
        /* <DEDUP_REMOVED lines=25> */
.L_x_1241:
[----:B------:R-:W-:Y:S05]  /*0560*/  BSYNC.RECONVERGENT B0 ;  /* 0x0000000000007941 */ /* 0x000fea0003800200 */
.L_x_1240:
        /* <DEDUP_REMOVED lines=29> */
[----:B------:R-:W-:Y:S05]  /*0740*/  CALL.REL.NOINC `($__internal_15_$__cuda_sm20_div_u16) ;  /* 0x0000006000007944 */ /* 0x000fea0003c00000 */
        /* <DEDUP_REMOVED lines=31> */
.L_x_1356:
        /* <DEDUP_REMOVED lines=37> */
.L_x_1244:
[----:B------:R-:W-:Y:S05]  /*0b90*/  BSYNC.RECONVERGENT B0 ;  /* 0x0000000000007941 */ /* 0x000fea0003800200 */
.L_x_1243:
        /* <DEDUP_REMOVED lines=11> */
.L_x_1246:
        /* <DEDUP_REMOVED lines=25> */
.L_x_1245:
        /* <DEDUP_REMOVED lines=21> */
.L_x_1248:
[----:B------:R-:W-:Y:S05]  /*0f30*/  BSYNC.RECONVERGENT B0 ;  /* 0x0000000000007941 */ /* 0x000fea0003800200 */
.L_x_1247:
[----:B------:R-:W-:Y:S01]  /*0f40*/  BSSY.RECONVERGENT B0, `(.L_x_1249) ;  /* 0x000000e000007945 */ /* 0x000fe20003800200 */
[----:B------:R-:W-:-:S04]  /*0f50*/  UIADD3 UR4, UPT, UPT, UR4, 0x1880, URZ ;  /* 0x0000188004047890 */ /* 0x000fc8000fffe0ff */
[----:B------:R-:W-:-:S12]  /*0f60*/  ULEA UR4, UR6, UR4, 0x18 ;  /* 0x0000000406047291 */ /* 0x000fd8000f8ec0ff */
.L_x_1250:
        /* <DEDUP_REMOVED lines=12> */
.L_x_1249:
        /* <DEDUP_REMOVED lines=250> */
.L_x_1351:
        /* <DEDUP_REMOVED lines=28> */
.L_x_1252:
        /* <DEDUP_REMOVED lines=8> */
.L_x_1253:
        /* <DEDUP_REMOVED lines=8> */
.L_x_1254:
        /* <DEDUP_REMOVED lines=8> */
.L_x_1255:
        /* <DEDUP_REMOVED lines=8> */
.L_x_1256:
        /* <DEDUP_REMOVED lines=9> */
.L_x_1257:
        /* <DEDUP_REMOVED lines=9> */
.L_x_1258:
        /* <DEDUP_REMOVED lines=9> */
.L_x_1259:
        /* <DEDUP_REMOVED lines=9> */
.L_x_1260:
        /* <DEDUP_REMOVED lines=9> */
.L_x_1261:
        /* <DEDUP_REMOVED lines=9> */
.L_x_1262:
        /* <DEDUP_REMOVED lines=9> */
.L_x_1263:
        /* <DEDUP_REMOVED lines=9> */
.L_x_1264:
        /* <DEDUP_REMOVED lines=9> */
.L_x_1265:
        /* <DEDUP_REMOVED lines=9> */
.L_x_1266:
        /* <DEDUP_REMOVED lines=9> */
.L_x_1267:
        /* <DEDUP_REMOVED lines=9> */
.L_x_1268:
        /* <DEDUP_REMOVED lines=9> */
.L_x_1269:
        /* <DEDUP_REMOVED lines=9> */
.L_x_1270:
        /* <DEDUP_REMOVED lines=9> */
.L_x_1271:
        /* <DEDUP_REMOVED lines=9> */
.L_x_1272:
        /* <DEDUP_REMOVED lines=9> */
.L_x_1273:
        /* <DEDUP_REMOVED lines=9> */
.L_x_1274:
        /* <DEDUP_REMOVED lines=9> */
.L_x_1275:
        /* <DEDUP_REMOVED lines=9> */
.L_x_1276:
        /* <DEDUP_REMOVED lines=9> */
.L_x_1277:
        /* <DEDUP_REMOVED lines=9> */
.L_x_1278:
        /* <DEDUP_REMOVED lines=9> */
.L_x_1279:
        /* <DEDUP_REMOVED lines=9> */
.L_x_1280:
        /* <DEDUP_REMOVED lines=9> */
.L_x_1281:
        /* <DEDUP_REMOVED lines=10> */
.L_x_1282:
        /* <DEDUP_REMOVED lines=10> */
.L_x_1350:
        /* <DEDUP_REMOVED lines=11> */
.L_x_1359:
[----:B0-2---:R-:W-:-:S07]  /*3390*/  IMAD R145, R13, R146, RZ ;  /* 0x000000920d917224 */ /* 0x005fce00078e02ff */
.L_x_1286:
[----:B------:R-:W-:-:S13]  /*33a0*/  ISETP.GE.AND P5, PT, R148, 0x2, PT ;  /* 0x000000029400780c */ /* 0x000fda0003fa6270 */
[----:B------:R-:W-:Y:S05]  /*33b0*/  @!P5 BRA `(.L_x_1288) ;  /* 0x000000000010d947 */ /* 0x000fea0003800000 */
[----:B------:R-:W-:-:S03]  /*33c0*/  UMOV UR4, 0xffffffff ;  /* 0xffffffff00047882 */ /* 0x000fc60000000000 */
[----:B------:R-:W-:Y:S05]  /*33d0*/  BRA.DIV UR4, `(.L_x_1289) ;  /* 0x0000002204f87947 */ /* 0x000fea000b800000 */
[----:B0-----:R0:W0:Y:S02]  /*33e0*/  SHFL.IDX PT, R146, R144, R48, R11 ;  /* 0x0000003090927389 */ /* 0x00102400000e000b */
.L_x_1362:
[----:B0-----:R-:W-:-:S07]  /*33f0*/  IMAD R145, R14, R146, R145 ;  /* 0x000000920e917224 */ /* 0x001fce00078e0291 */
.L_x_1288:
[----:B------:R-:W-:-:S13]  /*3400*/  ISETP.GE.AND P4, PT, R148, 0x3, PT ;  /* 0x000000039400780c */ /* 0x000fda0003f86270 */
[----:B------:R-:W-:Y:S05]  /*3410*/  @!P4 BRA `(.L_x_1290) ;  /* 0x000000000010c947 */ /* 0x000fea0003800000 */
[----:B------:R-:W-:-:S03]  /*3420*/  UMOV UR4, 0xffffffff ;  /* 0xffffffff00047882 */ /* 0x000fc60000000000 */
[----:B------:R-:W-:Y:S05]  /*3430*/  BRA.DIV UR4, `(.L_x_1291) ;  /* 0x0000002604007947 */ /* 0x000fea000b800000 */
[----:B0-----:R0:W0:Y:S02]  /*3440*/  SHFL.IDX PT, R146, R144, R50, R11 ;  /* 0x0000003290927389 */ /* 0x00102400000e000b */
.L_x_1365:
[----:B01----:R-:W-:-:S07]  /*3450*/  IMAD R145, R15, R146, R145 ;  /* 0x000000920f917224 */ /* 0x003fce00078e0291 */
.L_x_1290:
[----:B------:R-:W-:-:S13]  /*3460*/  ISETP.GE.AND P3, PT, R148, 0x4, PT ;  /* 0x000000049400780c */ /* 0x000fda0003f66270 */
[----:B------:R-:W-:Y:S05]  /*3470*/  @!P3 BRA `(.L_x_1292) ;  /* 0x000000000010b947 */ /* 0x000fea0003800000 */
[----:B------:R-:W-:-:S03]  /*3480*/  UMOV UR4, 0xffffffff ;  /* 0xffffffff00047882 */ /* 0x000fc60000000000 */
[----:B------:R-:W-:Y:S05]  /*3490*/  BRA.DIV UR4, `(.L_x_1293) ;  /* 0x0000002604087947 */ /* 0x000fea000b800000 */
[----:B0-----:R0:W0:Y:S02]  /*34a0*/  SHFL.IDX PT, R146, R144, R52, R11 ;  /* 0x0000003490927389 */ /* 0x00102400000e000b */
.L_x_1368:
[----:B0--3--:R-:W-:-:S07]  /*34b0*/  IMAD R145, R16, R146, R145 ;  /* 0x0000009210917224 */ /* 0x009fce00078e0291 */
.L_x_1292:
[----:B------:R-:W-:-:S13]  /*34c0*/  ISETP.GE.AND P2, PT, R148, 0x5, PT ;  /* 0x000000059400780c */ /* 0x000fda0003f46270 */
[----:B------:R-:W-:Y:S05]  /*34d0*/  @!P2 BRA `(.L_x_1294) ;  /* 0x000000000010a947 */ /* 0x000fea0003800000 */
[----:B------:R-:W-:-:S03]  /*34e0*/  UMOV UR4, 0xffffffff ;  /* 0xffffffff00047882 */ /* 0x000fc60000000000 */
[----:B------:R-:W-:Y:S05]  /*34f0*/  BRA.DIV UR4, `(.L_x_1295) ;  /* 0x0000002604107947 */ /* 0x000fea000b800000 */
[----:B0-----:R0:W0:Y:S02]  /*3500*/  SHFL.IDX PT, R146, R144, R54, R11 ;  /* 0x0000003690927389 */ /* 0x00102400000e000b */
.L_x_1371:
[----:B0---4-:R-:W-:-:S07]  /*3510*/  IMAD R145, R17, R146, R145 ;  /* 0x0000009211917224 */ /* 0x011fce00078e0291 */
.L_x_1294:
[----:B------:R-:W-:-:S13]  /*3520*/  ISETP.GE.AND P1, PT, R148, 0x6, PT ;  /* 0x000000069400780c */ /* 0x000fda0003f26270 */
[----:B------:R-:W-:Y:S05]  /*3530*/  @!P1 BRA `(.L_x_1296) ;  /* 0x0000000000109947 */ /* 0x000fea0003800000 */
[----:B------:R-:W-:-:S03]  /*3540*/  UMOV UR4, 0xffffffff ;  /* 0xffffffff00047882 */ /* 0x000fc60000000000 */
[----:B------:R-:W-:Y:S05]  /*3550*/  BRA.DIV UR4, `(.L_x_1297) ;  /* 0x0000002604187947 */ /* 0x000fea000b800000 */
[----:B0-----:R0:W0:Y:S02]  /*3560*/  SHFL.IDX PT, R146, R144, R56, R11 ;  /* 0x0000003890927389 */ /* 0x00102400000e000b */
.L_x_1374:
[----:B0-----:R-:W-:-:S07]  /*3570*/  IMAD R145, R18, R146, R145 ;  /* 0x0000009212917224 */ /* 0x001fce00078e0291 */
.L_x_1296:
[----:B------:R-:W-:-:S13]  /*3580*/  ISETP.GE.AND P6, PT, R148, 0x7, PT ;  /* 0x000000079400780c */ /* 0x000fda0003fc6270 */
[----:B------:R-:W-:Y:S05]  /*3590*/  @!P6 BRA `(.L_x_1298) ;  /* 0x000000000010e947 */ /* 0x000fea0003800000 */
[----:B------:R-:W-:-:S03]  /*35a0*/  UMOV UR4, 0xffffffff ;  /* 0xffffffff00047882 */ /* 0x000fc60000000000 */
[----:B------:R-:W-:Y:S05]  /*35b0*/  BRA.DIV UR4, `(.L_x_1299) ;  /* 0x0000002604207947 */ /* 0x000fea000b800000 */
[----:B0-----:R0:W0:Y:S02]  /*35c0*/  SHFL.IDX PT, R146, R144, R58, R11 ;  /* 0x0000003a90927389 */ /* 0x00102400000e000b */
.L_x_1377:
[----:B0-----:R-:W-:-:S07]  /*35d0*/  IMAD R145, R19, R146, R145 ;  /* 0x0000009213917224 */ /* 0x001fce00078e0291 */
.L_x_1298:
[----:B------:R-:W-:-:S13]  /*35e0*/  ISETP.GE.AND P6, PT, R148, 0x8, PT ;  /* 0x000000089400780c */ /* 0x000fda0003fc6270 */
[----:B------:R-:W-:Y:S05]  /*35f0*/  @!P6 BRA `(.L_x_1300) ;  /* 0x000000000010e947 */ /* 0x000fea0003800000 */
[----:B------:R-:W-:-:S03]  /*3600*/  UMOV UR4, 0xffffffff ;  /* 0xffffffff00047882 */ /* 0x000fc60000000000 */
[----:B------:R-:W-:Y:S05]  /*3610*/  BRA.DIV UR4, `(.L_x_1301) ;  /* 0x0000002604287947 */ /* 0x000fea000b800000 */
[----:B0-----:R0:W0:Y:S02]  /*3620*/  SHFL.IDX PT, R146, R144, R60, R11 ;  /* 0x0000003c90927389 */ /* 0x00102400000e000b */
.L_x_1380:
[----:B0-----:R-:W-:-:S07]  /*3630*/  IMAD R145, R20, R146, R145 ;  /* 0x0000009214917224 */ /* 0x001fce00078e0291 */
.L_x_1300:
[----:B------:R-:W-:-:S13]  /*3640*/  ISETP.GE.AND P6, PT, R148, 0x9, PT ;  /* 0x000000099400780c */ /* 0x000fda0003fc6270 */
[----:B------:R-:W-:Y:S05]  /*3650*/  @!P6 BRA `(.L_x_1302) ;  /* 0x000000000010e947 */ /* 0x000fea0003800000 */
[----:B------:R-:W-:-:S03]  /*3660*/  UMOV UR4, 0xffffffff ;  /* 0xffffffff00047882 */ /* 0x000fc60000000000 */
[----:B------:R-:W-:Y:S05]  /*3670*/  BRA.DIV UR4, `(.L_x_1303) ;  /* 0x0000002604307947 */ /* 0x000fea000b800000 */
[----:B0-----:R0:W0:Y:S02]  /*3680*/  SHFL.IDX PT, R146, R144, R62, R11 ;  /* 0x0000003e90927389 */ /* 0x00102400000e000b */
.L_x_1383:
[----:B0-----:R-:W-:-:S07]  /*3690*/  IMAD R145, R21, R146, R145 ;  /* 0x0000009215917224 */ /* 0x001fce00078e0291 */
.L_x_1302:
[----:B------:R-:W-:-:S13]  /*36a0*/  ISETP.GE.AND P6, PT, R148, 0xa, PT ;  /* 0x0000000a9400780c */ /* 0x000fda0003fc6270 */
[----:B------:R-:W-:Y:S05]  /*36b0*/  @!P6 BRA `(.L_x_1304) ;  /* 0x000000000010e947 */ /* 0x000fea0003800000 */
[----:B------:R-:W-:-:S03]  /*36c0*/  UMOV UR4, 0xffffffff ;  /* 0xffffffff00047882 */ /* 0x000fc60000000000 */
[----:B------:R-:W-:Y:S05]  /*36d0*/  BRA.DIV UR4, `(.L_x_1305) ;  /* 0x0000002604387947 */ /* 0x000fea000b800000 */
[----:B0-----:R0:W0:Y:S02]  /*36e0*/  SHFL.IDX PT, R146, R144, R64, R11 ;  /* 0x0000004090927389 */ /* 0x00102400000e000b */
.L_x_1386:
[----:B0-----:R-:W-:-:S07]  /*36f0*/  IMAD R145, R22, R146, R145 ;  /* 0x0000009216917224 */ /* 0x001fce00078e0291 */
.L_x_1304:
[----:B------:R-:W-:-:S13]  /*3700*/  ISETP.GE.AND P6, PT, R148, 0xb, PT ;  /* 0x0000000b9400780c */ /* 0x000fda0003fc6270 */
[----:B------:R-:W-:Y:S05]  /*3710*/  @!P6 BRA `(.L_x_1306) ;  /* 0x000000000010e947 */ /* 0x000fea0003800000 */
[----:B------:R-:W-:-:S03]  /*3720*/  UMOV UR4, 0xffffffff ;  /* 0xffffffff00047882 */ /* 0x000fc60000000000 */
[----:B------:R-:W-:Y:S05]  /*3730*/  BRA.DIV UR4, `(.L_x_1307) ;  /* 0x0000002604407947 */ /* 0x000fea000b800000 */
[----:B0-----:R0:W0:Y:S02]  /*3740*/  SHFL.IDX PT, R146, R144, R66, R11 ;  /* 0x0000004290927389 */ /* 0x00102400000e000b */
.L_x_1389:
[----:B0-----:R-:W-:-:S07]  /*3750*/  IMAD R145, R23, R146, R145 ;  /* 0x0000009217917224 */ /* 0x001fce00078e0291 */
.L_x_1306:
[----:B------:R-:W-:-:S13]  /*3760*/  ISETP.GE.AND P6, PT, R148, 0xc, PT ;  /* 0x0000000c9400780c */ /* 0x000fda0003fc6270 */
[----:B------:R-:W-:Y:S05]  /*3770*/  @!P6 BRA `(.L_x_1308) ;  /* 0x000000000010e947 */ /* 0x000fea0003800000 */
[----:B------:R-:W-:-:S03]  /*3780*/  UMOV UR4, 0xffffffff ;  /* 0xffffffff00047882 */ /* 0x000fc60000000000 */
[----:B------:R-:W-:Y:S05]  /*3790*/  BRA.DIV UR4, `(.L_x_1309) ;  /* 0x0000002604487947 */ /* 0x000fea000b800000 */
[----:B0-----:R0:W0:Y:S02]  /*37a0*/  SHFL.IDX PT, R146, R144, R68, R11 ;  /* 0x0000004490927389 */ /* 0x00102400000e000b */
.L_x_1392:
[----:B0-----:R-:W-:-:S07]  /*37b0*/  IMAD R145, R24, R146, R145 ;  /* 0x0000009218917224 */ /* 0x001fce00078e0291 */
.L_x_1308:
[----:B------:R-:W-:-:S13]  /*37c0*/  ISETP.GE.AND P6, PT, R148, 0xd, PT ;  /* 0x0000000d9400780c */ /* 0x000fda0003fc6270 */
[----:B------:R-:W-:Y:S05]  /*37d0*/  @!P6 BRA `(.L_x_1310) ;  /* 0x000000000010e947 */ /* 0x000fea0003800000 */
[----:B------:R-:W-:-:S03]  /*37e0*/  UMOV UR4, 0xffffffff ;  /* 0xffffffff00047882 */ /* 0x000fc60000000000 */
[----:B------:R-:W-:Y:S05]  /*37f0*/  BRA.DIV UR4, `(.L_x_1311) ;  /* 0x0000002604507947 */ /* 0x000fea000b800000 */
[----:B0-----:R0:W0:Y:S02]  /*3800*/  SHFL.IDX PT, R146, R144, R70, R11 ;  /* 0x0000004690927389 */ /* 0x00102400000e000b */
.L_x_1395:
[----:B0-----:R-:W-:-:S07]  /*3810*/  IMAD R145, R25, R146, R145 ;  /* 0x0000009219917224 */ /* 0x001fce00078e0291 */
.L_x_1310:
[----:B------:R-:W-:-:S13]  /*3820*/  ISETP.GE.AND P6, PT, R148, 0xe, PT ;  /* 0x0000000e9400780c */ /* 0x000fda0003fc6270 */
[----:B------:R-:W-:Y:S05]  /*3830*/  @!P6 BRA `(.L_x_1312) ;  /* 0x000000000010e947 */ /* 0x000fea0003800000 */
[----:B------:R-:W-:-:S03]  /*3840*/  UMOV UR4, 0xffffffff ;  /* 0xffffffff00047882 */ /* 0x000fc60000000000 */
[----:B------:R-:W-:Y:S05]  /*3850*/  BRA.DIV UR4, `(.L_x_1313) ;  /* 0x0000002604587947 */ /* 0x000fea000b800000 */
[----:B0-----:R0:W0:Y:S02]  /*3860*/  SHFL.IDX PT, R146, R144, R72, R11 ;  /* 0x0000004890927389 */ /* 0x00102400000e000b */
.L_x_1398:
[----:B0-----:R-:W-:-:S07]  /*3870*/  IMAD R145, R26, R146, R145 ;  /* 0x000000921a917224 */ /* 0x001fce00078e0291 */
.L_x_1312:
[----:B------:R-:W-:-:S13]  /*3880*/  ISETP.GE.AND P6, PT, R148, 0xf, PT ;  /* 0x0000000f9400780c */ /* 0x000fda0003fc6270 */
[----:B------:R-:W-:Y:S05]  /*3890*/  @!P6 BRA `(.L_x_1314) ;  /* 0x000000000010e947 */ /* 0x000fea0003800000 */
[----:B------:R-:W-:-:S03]  /*38a0*/  UMOV UR4, 0xffffffff ;  /* 0xffffffff00047882 */ /* 0x000fc60000000000 */
[----:B------:R-:W-:Y:S05]  /*38b0*/  BRA.DIV UR4, `(.L_x_1315) ;  /* 0x0000002604607947 */ /* 0x000fea000b800000 */
[----:B0-----:R0:W0:Y:S02]  /*38c0*/  SHFL.IDX PT, R146, R144, R74, R11 ;  /* 0x0000004a90927389 */ /* 0x00102400000e000b */
.L_x_1401:
[----:B0-----:R-:W-:-:S07]  /*38d0*/  IMAD R145, R27, R146, R145 ;  /* 0x000000921b917224 */ /* 0x001fce00078e0291 */
.L_x_1314:
[----:B------:R-:W-:-:S13]  /*38e0*/  ISETP.GE.AND P6, PT, R148, 0x10, PT ;  /* 0x000000109400780c */ /* 0x000fda0003fc6270 */
[----:B------:R-:W-:Y:S05]  /*38f0*/  @!P6 BRA `(.L_x_1316) ;  /* 0x000000000010e947 */ /* 0x000fea0003800000 */
[----:B------:R-:W-:-:S03]  /*3900*/  UMOV UR4, 0xffffffff ;  /* 0xffffffff00047882 */ /* 0x000fc60000000000 */
[----:B------:R-:W-:Y:S05]  /*3910*/  BRA.DIV UR4, `(.L_x_1317) ;  /* 0x0000002604687947 */ /* 0x000fea000b800000 */
[----:B0-----:R0:W0:Y:S02]  /*3920*/  SHFL.IDX PT, R146, R144, R76, R11 ;  /* 0x0000004c90927389 */ /* 0x00102400000e000b */
.L_x_1404:
[----:B0-----:R-:W-:-:S07]  /*3930*/  IMAD R145, R28, R146, R145 ;  /* 0x000000921c917224 */ /* 0x001fce00078e0291 */
.L_x_1316:
[----:B------:R-:W-:-:S13]  /*3940*/  ISETP.GE.AND P6, PT, R148, 0x11, PT ;  /* 0x000000119400780c */ /* 0x000fda0003fc6270 */
[----:B------:R-:W-:Y:S05]  /*3950*/  @!P6 BRA `(.L_x_1318) ;  /* 0x000000000010e947 */ /* 0x000fea0003800000 */
[----:B------:R-:W-:-:S03]  /*3960*/  UMOV UR4, 0xffffffff ;  /* 0xffffffff00047882 */ /* 0x000fc60000000000 */
[----:B------:R-:W-:Y:S05]  /*3970*/  BRA.DIV UR4, `(.L_x_1319) ;  /* 0x0000002604707947 */ /* 0x000fea000b800000 */
[----:B0-----:R0:W0:Y:S02]  /*3980*/  SHFL.IDX PT, R146, R144, R78, R11 ;  /* 0x0000004e90927389 */ /* 0x00102400000e000b */
.L_x_1407:
[----:B0-----:R-:W-:-:S07]  /*3990*/  IMAD R145, R29, R146, R145 ;  /* 0x000000921d917224 */ /* 0x001fce00078e0291 */
.L_x_1318:
[----:B------:R-:W-:-:S13]  /*39a0*/  ISETP.GE.AND P6, PT, R148, 0x12, PT ;  /* 0x000000129400780c */ /* 0x000fda0003fc6270 */
[----:B------:R-:W-:Y:S05]  /*39b0*/  @!P6 BRA `(.L_x_1320) ;  /* 0x000000000010e947 */ /* 0x000fea0003800000 */
[----:B------:R-:W-:-:S03]  /*39c0*/  UMOV UR4, 0xffffffff ;  /* 0xffffffff00047882 */ /* 0x000fc60000000000 */
[----:B------:R-:W-:Y:S05]  /*39d0*/  BRA.DIV UR4, `(.L_x_1321) ;  /* 0x0000002604787947 */ /* 0x000fea000b800000 */
[----:B0-----:R0:W0:Y:S02]  /*39e0*/  SHFL.IDX PT, R146, R144, R80, R11 ;  /* 0x0000005090927389 */ /* 0x00102400000e000b */
.L_x_1410:
[----:B0-----:R-:W-:-:S07]  /*39f0*/  IMAD R145, R30, R146, R145 ;  /* 0x000000921e917224 */ /* 0x001fce00078e0291 */
.L_x_1320:
[----:B------:R-:W-:-:S13]  /*3a00*/  ISETP.GE.AND P6, PT, R148, 0x13, PT ;  /* 0x000000139400780c */ /* 0x000fda0003fc6270 */
[----:B------:R-:W-:Y:S05]  /*3a10*/  @!P6 BRA `(.L_x_1322) ;  /* 0x000000000010e947 */ /* 0x000fea0003800000 */
[----:B------:R-:W-:-:S03]  /*3a20*/  UMOV UR4, 0xffffffff ;  /* 0xffffffff00047882 */ /* 0x000fc60000000000 */
[----:B------:R-:W-:Y:S05]  /*3a30*/  BRA.DIV UR4, `(.L_x_1323) ;  /* 0x0000002604807947 */ /* 0x000fea000b800000 */
[----:B0-----:R0:W0:Y:S02]  /*3a40*/  SHFL.IDX PT, R146, R144, R82, R11 ;  /* 0x0000005290927389 */ /* 0x00102400000e000b */
.L_x_1413:
[----:B0-----:R-:W-:-:S07]  /*3a50*/  IMAD R145, R31, R146, R145 ;  /* 0x000000921f917224 */ /* 0x001fce00078e0291 */
.L_x_1322:
[----:B------:R-:W-:-:S13]  /*3a60*/  ISETP.GE.AND P6, PT, R148, 0x14, PT ;  /* 0x000000149400780c */ /* 0x000fda0003fc6270 */
[----:B------:R-:W-:Y:S05]  /*3a70*/  @!P6 BRA `(.L_x_1324) ;  /* 0x000000000010e947 */ /* 0x000fea0003800000 */
[----:B------:R-:W-:-:S03]  /*3a80*/  UMOV UR4, 0xffffffff ;  /* 0xffffffff00047882 */ /* 0x000fc60000000000 */
[----:B------:R-:W-:Y:S05]  /*3a90*/  BRA.DIV UR4, `(.L_x_1325) ;  /* 0x0000002604887947 */ /* 0x000fea000b800000 */
[----:B0-----:R0:W0:Y:S02]  /*3aa0*/  SHFL.IDX PT, R146, R144, R84, R11 ;  /* 0x0000005490927389 */ /* 0x00102400000e000b */
.L_x_1416:
[----:B0-----:R-:W-:-:S07]  /*3ab0*/  IMAD R145, R32, R146, R145 ;  /* 0x0000009220917224 */ /* 0x001fce00078e0291 */
.L_x_1324:
[----:B------:R-:W-:-:S13]  /*3ac0*/  ISETP.GE.AND P6, PT, R148, 0x15, PT ;  /* 0x000000159400780c */ /* 0x000fda0003fc6270 */
[----:B------:R-:W-:Y:S05]  /*3ad0*/  @!P6 BRA `(.L_x_1326) ;  /* 0x000000000010e947 */ /* 0x000fea0003800000 */
[----:B------:R-:W-:-:S03]  /*3ae0*/  UMOV UR4, 0xffffffff ;  /* 0xffffffff00047882 */ /* 0x000fc60000000000 */
[----:B------:R-:W-:Y:S05]  /*3af0*/  BRA.DIV UR4, `(.L_x_1327) ;  /* 0x0000002604907947 */ /* 0x000fea000b800000 */
[----:B0-----:R0:W0:Y:S02]  /*3b00*/  SHFL.IDX PT, R146, R144, R86, R11 ;  /* 0x0000005690927389 */ /* 0x00102400000e000b */
.L_x_1419:
[----:B0-----:R-:W-:-:S07]  /*3b10*/  IMAD R145, R33, R146, R145 ;  /* 0x0000009221917224 */ /* 0x001fce00078e0291 */
.L_x_1326:
[----:B------:R-:W-:-:S13]  /*3b20*/  ISETP.GE.AND P6, PT, R148, 0x16, PT ;  /* 0x000000169400780c */ /* 0x000fda0003fc6270 */
[----:B------:R-:W-:Y:S05]  /*3b30*/  @!P6 BRA `(.L_x_1328) ;  /* 0x000000000010e947 */ /* 0x000fea0003800000 */
[----:B------:R-:W-:-:S03]  /*3b40*/  UMOV UR4, 0xffffffff ;  /* 0xffffffff00047882 */ /* 0x000fc60000000000 */
[----:B------:R-:W-:Y:S05]  /*3b50*/  BRA.DIV UR4, `(.L_x_1329) ;  /* 0x0000002604987947 */ /* 0x000fea000b800000 */
[----:B0-----:R0:W0:Y:S02]  /*3b60*/  SHFL.IDX PT, R146, R144, R88, R11 ;  /* 0x0000005890927389 */ /* 0x00102400000e000b */
.L_x_1422:
[----:B0-----:R-:W-:-:S07]  /*3b70*/  IMAD R145, R34, R146, R145 ;  /* 0x0000009222917224 */ /* 0x001fce00078e0291 */
.L_x_1328:
[----:B------:R-:W-:-:S13]  /*3b80*/  ISETP.GE.AND P6, PT, R148, 0x17, PT ;  /* 0x000000179400780c */ /* 0x000fda0003fc6270 */
[----:B------:R-:W-:Y:S05]  /*3b90*/  @!P6 BRA `(.L_x_1330) ;  /* 0x000000000010e947 */ /* 0x000fea0003800000 */
[----:B------:R-:W-:-:S03]  /*3ba0*/  UMOV UR4, 0xffffffff ;  /* 0xffffffff00047882 */ /* 0x000fc60000000000 */
[----:B------:R-:W-:Y:S05]  /*3bb0*/  BRA.DIV UR4, `(.L_x_1331) ;  /* 0x0000002604a07947 */ /* 0x000fea000b800000 */
[----:B0-----:R0:W0:Y:S02]  /*3bc0*/  SHFL.IDX PT, R146, R144, R90, R11 ;  /* 0x0000005a90927389 */ /* 0x00102400000e000b */
.L_x_1425:
[----:B0-----:R-:W-:-:S07]  /*3bd0*/  IMAD R145, R35, R146, R145 ;  /* 0x0000009223917224 */ /* 0x001fce00078e0291 */
.L_x_1330:
[----:B------:R-:W-:-:S13]  /*3be0*/  ISETP.GE.AND P6, PT, R148, 0x18, PT ;  /* 0x000000189400780c */ /* 0x000fda0003fc6270 */
[----:B------:R-:W-:Y:S05]  /*3bf0*/  @!P6 BRA `(.L_x_1332) ;  /* 0x000000000010e947 */ /* 0x000fea0003800000 */
[----:B------:R-:W-:-:S03]  /*3c00*/  UMOV UR4, 0xffffffff ;  /* 0xffffffff00047882 */ /* 0x000fc60000000000 */
[----:B------:R-:W-:Y:S05]  /*3c10*/  BRA.DIV UR4, `(.L_x_1333) ;  /* 0x0000002604a87947 */ /* 0x000fea000b800000 */
[----:B0-----:R0:W0:Y:S02]  /*3c20*/  SHFL.IDX PT, R146, R144, R92, R11 ;  /* 0x0000005c90927389 */ /* 0x00102400000e000b */
.L_x_1428:
[----:B0-----:R-:W-:-:S07]  /*3c30*/  IMAD R145, R36, R146, R145 ;  /* 0x0000009224917224 */ /* 0x001fce00078e0291 */
.L_x_1332:
[----:B------:R-:W-:-:S13]  /*3c40*/  ISETP.GE.AND P6, PT, R148, 0x19, PT ;  /* 0x000000199400780c */ /* 0x000fda0003fc6270 */
[----:B------:R-:W-:Y:S05]  /*3c50*/  @!P6 BRA `(.L_x_1334) ;  /* 0x000000000010e947 */ /* 0x000fea0003800000 */
[----:B------:R-:W-:-:S03]  /*3c60*/  UMOV UR4, 0xffffffff ;  /* 0xffffffff00047882 */ /* 0x000fc60000000000 */
[----:B------:R-:W-:Y:S05]  /*3c70*/  BRA.DIV UR4, `(.L_x_1335) ;  /* 0x0000002604b07947 */ /* 0x000fea000b800000 */
[----:B0-----:R0:W0:Y:S02]  /*3c80*/  SHFL.IDX PT, R146, R144, R94, R11 ;  /* 0x0000005e90927389 */ /* 0x00102400000e000b */
.L_x_1431:
[----:B0-----:R-:W-:-:S07]  /*3c90*/  IMAD R145, R37, R146, R145 ;  /* 0x0000009225917224 */ /* 0x001fce00078e0291 */
.L_x_1334:
[----:B------:R-:W-:-:S13]  /*3ca0*/  ISETP.GE.AND P6, PT, R148, 0x1a, PT ;  /* 0x0000001a9400780c */ /* 0x000fda0003fc6270 */
[----:B------:R-:W-:Y:S05]  /*3cb0*/  @!P6 BRA `(.L_x_1336) ;  /* 0x000000000010e947 */ /* 0x000fea0003800000 */
[----:B------:R-:W-:-:S03]  /*3cc0*/  UMOV UR4, 0xffffffff ;  /* 0xffffffff00047882 */ /* 0x000fc60000000000 */
[----:B------:R-:W-:Y:S05]  /*3cd0*/  BRA.DIV UR4, `(.L_x_1337) ;  /* 0x0000002604b87947 */ /* 0x000fea000b800000 */
[----:B0-----:R0:W0:Y:S02]  /*3ce0*/  SHFL.IDX PT, R146, R144, R96, R11 ;  /* 0x0000006090927389 */ /* 0x00102400000e000b */
.L_x_1434:
[----:B0-----:R-:W-:-:S07]  /*3cf0*/  IMAD R145, R38, R146, R145 ;  /* 0x0000009226917224 */ /* 0x001fce00078e0291 */
.L_x_1336:
[----:B------:R-:W-:-:S13]  /*3d00*/  ISETP.GE.AND P6, PT, R148, 0x1b, PT ;  /* 0x0000001b9400780c */ /* 0x000fda0003fc6270 */
[----:B------:R-:W-:Y:S05]  /*3d10*/  @!P6 BRA `(.L_x_1338) ;  /* 0x000000000010e947 */ /* 0x000fea0003800000 */
[----:B------:R-:W-:-:S03]  /*3d20*/  UMOV UR4, 0xffffffff ;  /* 0xffffffff00047882 */ /* 0x000fc60000000000 */
[----:B------:R-:W-:Y:S05]  /*3d30*/  BRA.DIV UR4, `(.L_x_1339) ;  /* 0x0000002604c07947 */ /* 0x000fea000b800000 */
[----:B0-----:R0:W0:Y:S02]  /*3d40*/  SHFL.IDX PT, R146, R144, R98, R11 ;  /* 0x0000006290927389 */ /* 0x00102400000e000b */
.L_x_1437:
[----:B0-----:R-:W-:-:S07]  /*3d50*/  IMAD R145, R39, R146, R145 ;  /* 0x0000009227917224 */ /* 0x001fce00078e0291 */
.L_x_1338:
[----:B------:R-:W-:-:S13]  /*3d60*/  ISETP.GE.AND P6, PT, R148, 0x1c, PT ;  /* 0x0000001c9400780c */ /* 0x000fda0003fc6270 */
[----:B------:R-:W-:Y:S05]  /*3d70*/  @!P6 BRA `(.L_x_1340) ;  /* 0x000000000010e947 */ /* 0x000fea0003800000 */
[----:B------:R-:W-:-:S03]  /*3d80*/  UMOV UR4, 0xffffffff ;  /* 0xffffffff00047882 */ /* 0x000fc60000000000 */
[----:B------:R-:W-:Y:S05]  /*3d90*/  BRA.DIV UR4, `(.L_x_1341) ;  /* 0x0000002604c87947 */ /* 0x000fea000b800000 */
[----:B0-----:R0:W0:Y:S02]  /*3da0*/  SHFL.IDX PT, R146, R144, R100, R11 ;  /* 0x0000006490927389 */ /* 0x00102400000e000b */
.L_x_1440:
[----:B0-----:R-:W-:-:S07]  /*3db0*/  IMAD R145, R40, R146, R145 ;  /* 0x0000009228917224 */ /* 0x001fce00078e0291 */
.L_x_1340:
[----:B------:R-:W-:-:S13]  /*3dc0*/  ISETP.GE.AND P6, PT, R148, 0x1d, PT ;  /* 0x0000001d9400780c */ /* 0x000fda0003fc6270 */
[----:B------:R-:W-:Y:S05]  /*3dd0*/  @!P6 BRA `(.L_x_1342) ;  /* 0x000000000010e947 */ /* 0x000fea0003800000 */
[----:B------:R-:W-:-:S03]  /*3de0*/  UMOV UR4, 0xffffffff ;  /* 0xffffffff00047882 */ /* 0x000fc60000000000 */
[----:B------:R-:W-:Y:S05]  /*3df0*/  BRA.DIV UR4, `(.L_x_1343) ;  /* 0x0000002604d07947 */ /* 0x000fea000b800000 */
[----:B0-----:R0:W0:Y:S02]  /*3e00*/  SHFL.IDX PT, R146, R144, R102, R11 ;  /* 0x0000006690927389 */ /* 0x00102400000e000b */
.L_x_1443:
[----:B0-----:R-:W-:-:S07]  /*3e10*/  IMAD R145, R41, R146, R145 ;  /* 0x0000009229917224 */ /* 0x001fce00078e0291 */
.L_x_1342:
[----:B------:R-:W-:-:S13]  /*3e20*/  ISETP.GE.AND P6, PT, R148, 0x1e, PT ;  /* 0x0000001e9400780c */ /* 0x000fda0003fc6270 */
[----:B------:R-:W-:Y:S05]  /*3e30*/  @!P6 BRA `(.L_x_1344) ;  /* 0x000000000010e947 */ /* 0x000fea0003800000 */
[----:B------:R-:W-:-:S03]  /*3e40*/  UMOV UR4, 0xffffffff ;  /* 0xffffffff00047882 */ /* 0x000fc60000000000 */
[----:B------:R-:W-:Y:S05]  /*3e50*/  BRA.DIV UR4, `(.L_x_1345) ;  /* 0x0000002604d87947 */ /* 0x000fea000b800000 */
[----:B0-----:R0:W0:Y:S02]  /*3e60*/  SHFL.IDX PT, R146, R144, R104, R11 ;  /* 0x0000006890927389 */ /* 0x00102400000e000b */
.L_x_1446:
[----:B0-----:R-:W-:-:S07]  /*3e70*/  IMAD R145, R42, R146, R145 ;  /* 0x000000922a917224 */ /* 0x001fce00078e0291 */
.L_x_1344:
[----:B------:R-:W-:-:S13]  /*3e80*/  ISETP.GE.AND P6, PT, R148, 0x1f, PT ;  /* 0x0000001f9400780c */ /* 0x000fda0003fc6270 */
[----:B------:R-:W-:Y:S05]  /*3e90*/  @!P6 BRA `(.L_x_1346) ;  /* 0x000000000010e947 */ /* 0x000fea0003800000 */
[----:B------:R-:W-:-:S03]  /*3ea0*/  UMOV UR4, 0xffffffff ;  /* 0xffffffff00047882 */ /* 0x000fc60000000000 */
[----:B------:R-:W-:Y:S05]  /*3eb0*/  BRA.DIV UR4, `(.L_x_1347) ;  /* 0x0000002604e07947 */ /* 0x000fea000b800000 */
[----:B0-----:R0:W0:Y:S02]  /*3ec0*/  SHFL.IDX PT, R146, R144, R106, R11 ;  /* 0x0000006a90927389 */ /* 0x00102400000e000b */
.L_x_1449:
[----:B0-----:R-:W-:-:S07]  /*3ed0*/  IMAD R145, R43, R146, R145 ;  /* 0x000000922b917224 */ /* 0x001fce00078e0291 */
.L_x_1346:
[----:B------:R-:W-:-:S13]  /*3ee0*/  ISETP.NE.AND P6, PT, R148, 0x20, PT ;  /* 0x000000209400780c */ /* 0x000fda0003fc5270 */
[----:B------:R-:W-:Y:S05]  /*3ef0*/  @P6 BRA `(.L_x_1348) ;  /* 0x0000000800006947 */ /* 0x000fea0003800000 */
[----:B------:R-:W-:-:S03]  /*3f00*/  UMOV UR4, 0xffffffff ;  /* 0xffffffff00047882 */ /* 0x000fc60000000000 */
[----:B------:R-:W-:Y:S05]  /*3f10*/  BRA.DIV UR4, `(.L_x_1349) ;  /* 0x0000002604e87947 */ /* 0x000fea000b800000 */
[----:B0-----:R0:W0:Y:S02]  /*3f20*/  SHFL.IDX PT, R144, R144, R46, R11 ;  /* 0x0000002e90907389 */ /* 0x00102400000e000b */
.L_x_1452:
[----:B0-----:R-:W-:Y:S01]  /*3f30*/  IMAD R145, R12, R144, R145 ;  /* 0x000000900c917224 */ /* 0x001fe200078e0291 */
[----:B------:R-:W-:Y:S06]  /*3f40*/  BRA `(.L_x_1348) ;  /* 0x0000000400ec7947 */ /* 0x000fec0003800000 */
.L_x_1285:
        /* <DEDUP_REMOVED lines=123> */
.L_x_1348:
        /* <DEDUP_REMOVED lines=9> */
.L_x_1284:
[----:B------:R-:W-:Y:S05]  /*4790*/  BSYNC B0 ;  /* 0x0000000000007941 */ /* 0x000fea0003800000 */
.L_x_1283:
[----:B------:R-:W-:-:S13]  /*47a0*/  ISETP.NE.AND P6, PT, R147, RZ, PT ;  /* 0x000000ff9300720c */ /* 0x000fda0003fc5270 */
[----:B------:R-:W-:Y:S05]  /*47b0*/  @!P6 BRA `(.L_x_1351) ;  /* 0xffffffd80004e947 */ /* 0x000fea000383ffff */
.L_x_1251:
        /* <DEDUP_REMOVED lines=121> */
.L_x_1353:
[----:B------:R-:W-:Y:S05]  /*4f50*/  BSYNC.RECONVERGENT B0 ;  /* 0x0000000000007941 */ /* 0x000fea0003800200 */
.L_x_1352:
        /* <DEDUP_REMOVED lines=12> */
.L_x_1355:
        /* <DEDUP_REMOVED lines=109> */
.L_x_1354:
[C---:B------:R-:W-:Y:S02]  /*56f0*/  IMAD.IADD R7, R4.reuse, 0x1, R7 ;  /* 0x0000000104077824 */ /* 0x040fe400078e0207 */
[----:B0-----:R-:W-:-:S05]  /*5700*/  IMAD.SHL.U32 R44, R4, 0x10, RZ ;  /* 0x00000010042c7824 */ /* 0x001fca00078e00ff */
[----:B------:R-:W-:-:S13]  /*5710*/  ISETP.GE.U32.AND P0, PT, R7, R44, PT ;  /* 0x0000002c0700720c */ /* 0x000fda0003f06070 */
[----:B------:R-:W-:Y:S05]  /*5720*/  @!P0 BRA `(.L_x_1356) ;  /* 0xffffffb000848947 */ /* 0x000fea000383ffff */
[----:B------:R-:W-:Y:S05]  /*5730*/  EXIT ;  /* 0x000000000000794d */ /* 0x000fea0003800000 */
.L_x_1287:
[----:B------:R-:W-:Y:S01]  /*5740*/  BSSY B1, `(.L_x_1357) ;  /* 0x0000006000017945 */ /* 0x000fe20003800000 */
[----:B------:R-:W-:Y:S02]  /*5750*/  IMAD.MOV.U32 R149, RZ, RZ, R108 ;  /* 0x000000ffff957224 */ /* 0x000fe400078e006c */
[----:B------:R-:W-:-:S07]  /*5760*/  IMAD.MOV.U32 R146, RZ, RZ, -0x1 ;  /* 0xffffffffff927424 */ /* 0x000fce00078e00ff */
[----:B01234-:R-:W-:Y:S05]  /*5770*/  WARPSYNC.COLLECTIVE R146, `(.L_x_1358) ;  /* 0x0000000092087348 */ /* 0x01ffea0003c00000 */
[----:B0-----:R0:W0:Y:S02]  /*5780*/  SHFL.IDX P6, R146, R144, R149, R11 ;  /* 0x0000009590927389 */ /* 0x00102400000c000b */
[----:B01234-:R-:W-:Y:S05]  /*5790*/  ENDCOLLECTIVE ;  /* 0x000000000000791b */ /* 0x01ffea0003800000 */
.L_x_1358:
[----:B------:R-:W-:Y:S05]  /*57a0*/  BSYNC B1 ;  /* 0x0000000000017941 */ /* 0x000fea0003800000 */
.L_x_1357:
[----:B------:R-:W-:Y:S05]  /*57b0*/  BRA `(.L_x_1359) ;  /* 0xffffffd800f47947 */ /* 0x000fea000383ffff */
.L_x_1289:
[----:B------:R-:W-:Y:S01]  /*57c0*/  BSSY B1, `(.L_x_1360) ;  /* 0x0000006000017945 */ /* 0x000fe20003800000 */
[----:B------:R-:W-:Y:S01]  /*57d0*/  MOV R149, R48 ;  /* 0x0000003000957202 */ /* 0x000fe20000000f00 */
[----:B------:R-:W-:-:S07]  /*57e0*/  IMAD.MOV.U32 R146, RZ, RZ, -0x1 ;  /* 0xffffffffff927424 */ /* 0x000fce00078e00ff */
[----:B01234-:R-:W-:Y:S05]  /*57f0*/  WARPSYNC.COLLECTIVE R146, `(.L_x_1361) ;  /* 0x0000000092087348 */ /* 0x01ffea0003c00000 */
[----:B0-----:R0:W0:Y:S02]  /*5800*/  SHFL.IDX P6, R146, R144, R149, R11 ;  /* 0x0000009590927389 */ /* 0x00102400000c000b */
[----:B01234-:R-:W-:Y:S05]  /*5810*/  ENDCOLLECTIVE ;  /* 0x000000000000791b */ /* 0x01ffea0003800000 */
.L_x_1361:
[----:B------:R-:W-:Y:S05]  /*5820*/  BSYNC B1 ;  /* 0x0000000000017941 */ /* 0x000fea0003800000 */
.L_x_1360:
[----:B------:R-:W-:Y:S05]  /*5830*/  BRA `(.L_x_1362) ;  /* 0xffffffd800ec7947 */ /* 0x000fea000383ffff */
.L_x_1291:
[----:B------:R-:W-:Y:S01]  /*5840*/  BSSY B1, `(.L_x_1363) ;  /* 0x0000006000017945 */ /* 0x000fe20003800000 */
[----:B------:R-:W-:Y:S02]  /*5850*/  IMAD.MOV.U32 R149, RZ, RZ, R50 ;  /* 0x000000ffff957224 */ /* 0x000fe400078e0032 */
[----:B------:R-:W-:-:S07]  /*5860*/  IMAD.MOV.U32 R146, RZ, RZ, -0x1 ;  /* 0xffffffffff927424 */ /* 0x000fce00078e00ff */
[----:B01234-:R-:W-:Y:S05]  /*5870*/  WARPSYNC.COLLECTIVE R146, `(.L_x_1364) ;  /* 0x0000000092087348 */ /* 0x01ffea0003c00000 */
[----:B0-----:R0:W0:Y:S02]  /*5880*/  SHFL.IDX P6, R146, R144, R149, R11 ;  /* 0x0000009590927389 */ /* 0x00102400000c000b */
[----:B01234-:R-:W-:Y:S05]  /*5890*/  ENDCOLLECTIVE ;  /* 0x000000000000791b */ /* 0x01ffea0003800000 */
.L_x_1364:
[----:B------:R-:W-:Y:S05]  /*58a0*/  BSYNC B1 ;  /* 0x0000000000017941 */ /* 0x000fea0003800000 */
.L_x_1363:
[----:B------:R-:W-:Y:S05]  /*58b0*/  BRA `(.L_x_1365) ;  /* 0xffffffd800e47947 */ /* 0x000fea000383ffff */
.L_x_1293:
[----:B------:R-:W-:Y:S01]  /*58c0*/  BSSY B1, `(.L_x_1366) ;  /* 0x0000006000017945 */ /* 0x000fe20003800000 */
[----:B------:R-:W-:Y:S01]  /*58d0*/  IMAD.MOV.U32 R149, RZ, RZ, R52 ;  /* 0x000000ffff957224 */ /* 0x000fe200078e0034 */
[----:B------:R-:W-:-:S07]  /*58e0*/  MOV R146, 0xffffffff ;  /* 0xffffffff00927802 */ /* 0x000fce0000000f00 */
[----:B01234-:R-:W-:Y:S05]  /*58f0*/  WARPSYNC.COLLECTIVE R146, `(.L_x_1367) ;  /* 0x0000000092087348 */ /* 0x01ffea0003c00000 */
[----:B0-----:R0:W0:Y:S02]  /*5900*/  SHFL.IDX P6, R146, R144, R149, R11 ;  /* 0x0000009590927389 */ /* 0x00102400000c000b */
[----:B01234-:R-:W-:Y:S05]  /*5910*/  ENDCOLLECTIVE ;  /* 0x000000000000791b */ /* 0x01ffea0003800000 */
.L_x_1367:
[----:B------:R-:W-:Y:S05]  /*5920*/  BSYNC B1 ;  /* 0x0000000000017941 */ /* 0x000fea0003800000 */
.L_x_1366:
[----:B------:R-:W-:Y:S05]  /*5930*/  BRA `(.L_x_1368) ;  /* 0xffffffd800dc7947 */ /* 0x000fea000383ffff */
.L_x_1295:
[----:B------:R-:W-:Y:S01]  /*5940*/  BSSY B1, `(.L_x_1369) ;  /* 0x0000006000017945 */ /* 0x000fe20003800000 */
[----:B------:R-:W-:Y:S02]  /*5950*/  IMAD.MOV.U32 R149, RZ, RZ, R54 ;  /* 0x000000ffff957224 */ /* 0x000fe400078e0036 */
[----:B------:R-:W-:-:S07]  /*5960*/  IMAD.MOV.U32 R146, RZ, RZ, -0x1 ;  /* 0xffffffffff927424 */ /* 0x000fce00078e00ff */
[----:B01234-:R-:W-:Y:S05]  /*5970*/  WARPSYNC.COLLECTIVE R146, `(.L_x_1370) ;  /* 0x0000000092087348 */ /* 0x01ffea0003c00000 */
[----:B0-----:R0:W0:Y:S02]  /*5980*/  SHFL.IDX P6, R146, R144, R149, R11 ;  /* 0x0000009590927389 */ /* 0x00102400000c000b */
[----:B01234-:R-:W-:Y:S05]  /*5990*/  ENDCOLLECTIVE ;  /* 0x000000000000791b */ /* 0x01ffea0003800000 */
.L_x_1370:
[----:B------:R-:W-:Y:S05]  /*59a0*/  BSYNC B1 ;  /* 0x0000000000017941 */ /* 0x000fea0003800000 */
.L_x_1369:
[----:B------:R-:W-:Y:S05]  /*59b0*/  BRA `(.L_x_1371) ;  /* 0xffffffd800d47947 */ /* 0x000fea000383ffff */
.L_x_1297:
[----:B------:R-:W-:Y:S01]  /*59c0*/  BSSY B1, `(.L_x_1372) ;  /* 0x0000006000017945 */ /* 0x000fe20003800000 */
[----:B------:R-:W-:Y:S02]  /*59d0*/  IMAD.MOV.U32 R149, RZ, RZ, R56 ;  /* 0x000000ffff957224 */ /* 0x000fe400078e0038 */
[----:B------:R-:W-:-:S07]  /*59e0*/  IMAD.MOV.U32 R146, RZ, RZ, -0x1 ;  /* 0xffffffffff927424 */ /* 0x000fce00078e00ff */
[----:B01234-:R-:W-:Y:S05]  /*59f0*/  WARPSYNC.COLLECTIVE R146, `(.L_x_1373) ;  /* 0x0000000092087348 */ /* 0x01ffea0003c00000 */
[----:B0-----:R0:W0:Y:S02]  /*5a00*/  SHFL.IDX P6, R146, R144, R149, R11 ;  /* 0x0000009590927389 */ /* 0x00102400000c000b */
[----:B01234-:R-:W-:Y:S05]  /*5a10*/  ENDCOLLECTIVE ;  /* 0x000000000000791b */ /* 0x01ffea0003800000 */
.L_x_1373:
[----:B------:R-:W-:Y:S05]  /*5a20*/  BSYNC B1 ;  /* 0x0000000000017941 */ /* 0x000fea0003800000 */
.L_x_1372:
[----:B------:R-:W-:Y:S05]  /*5a30*/  BRA `(.L_x_1374) ;  /* 0xffffffd800cc7947 */ /* 0x000fea000383ffff */
.L_x_1299:
[----:B------:R-:W-:Y:S01]  /*5a40*/  BSSY B1, `(.L_x_1375) ;  /* 0x0000006000017945 */ /* 0x000fe20003800000 */
[----:B------:R-:W-:Y:S01]  /*5a50*/  MOV R149, R58 ;  /* 0x0000003a00957202 */ /* 0x000fe20000000f00 */
[----:B------:R-:W-:-:S07]  /*5a60*/  IMAD.MOV.U32 R146, RZ, RZ, -0x1 ;  /* 0xffffffffff927424 */ /* 0x000fce00078e00ff */
[----:B01234-:R-:W-:Y:S05]  /*5a70*/  WARPSYNC.COLLECTIVE R146, `(.L_x_1376) ;  /* 0x0000000092087348 */ /* 0x01ffea0003c00000 */
[----:B0-----:R0:W0:Y:S02]  /*5a80*/  SHFL.IDX P6, R146, R144, R149, R11 ;  /* 0x0000009590927389 */ /* 0x00102400000c000b */
[----:B01234-:R-:W-:Y:S05]  /*5a90*/  ENDCOLLECTIVE ;  /* 0x000000000000791b */ /* 0x01ffea0003800000 */
.L_x_1376:
[----:B------:R-:W-:Y:S05]  /*5aa0*/  BSYNC B1 ;  /* 0x0000000000017941 */ /* 0x000fea0003800000 */
.L_x_1375:
[----:B------:R-:W-:Y:S05]  /*5ab0*/  BRA `(.L_x_1377) ;  /* 0xffffffd800c47947 */ /* 0x000fea000383ffff */
.L_x_1301:
[----:B------:R-:W-:Y:S01]  /*5ac0*/  BSSY B1, `(.L_x_1378) ;  /* 0x0000006000017945 */ /* 0x000fe20003800000 */
[----:B------:R-:W-:Y:S02]  /*5ad0*/  IMAD.MOV.U32 R149, RZ, RZ, R60 ;  /* 0x000000ffff957224 */ /* 0x000fe400078e003c */
[----:B------:R-:W-:-:S07]  /*5ae0*/  IMAD.MOV.U32 R146, RZ, RZ, -0x1 ;  /* 0xffffffffff927424 */ /* 0x000fce00078e00ff */
[----:B01234-:R-:W-:Y:S05]  /*5af0*/  WARPSYNC.COLLECTIVE R146, `(.L_x_1379) ;  /* 0x0000000092087348 */ /* 0x01ffea0003c00000 */
[----:B0-----:R0:W0:Y:S02]  /*5b00*/  SHFL.IDX P6, R146, R144, R149, R11 ;  /* 0x0000009590927389 */ /* 0x00102400000c000b */
[----:B01234-:R-:W-:Y:S05]  /*5b10*/  ENDCOLLECTIVE ;  /* 0x000000000000791b */ /* 0x01ffea0003800000 */
.L_x_1379:
[----:B------:R-:W-:Y:S05]  /*5b20*/  BSYNC B1 ;  /* 0x0000000000017941 */ /* 0x000fea0003800000 */
.L_x_1378:
[----:B------:R-:W-:Y:S05]  /*5b30*/  BRA `(.L_x_1380) ;  /* 0xffffffd800bc7947 */ /* 0x000fea000383ffff */
.L_x_1303:
[----:B------:R-:W-:Y:S01]  /*5b40*/  BSSY B1, `(.L_x_1381) ;  /* 0x0000006000017945 */ /* 0x000fe20003800000 */
[----:B------:R-:W-:Y:S01]  /*5b50*/  IMAD.MOV.U32 R149, RZ, RZ, R62 ;  /* 0x000000ffff957224 */ /* 0x000fe200078e003e */
[----:B------:R-:W-:-:S07]  /*5b60*/  MOV R146, 0xffffffff ;  /* 0xffffffff00927802 */ /* 0x000fce0000000f00 */
[----:B01234-:R-:W-:Y:S05]  /*5b70*/  WARPSYNC.COLLECTIVE R146, `(.L_x_1382) ;  /* 0x0000000092087348 */ /* 0x01ffea0003c00000 */
[----:B0-----:R0:W0:Y:S02]  /*5b80*/  SHFL.IDX P6, R146, R144, R149, R11 ;  /* 0x0000009590927389 */ /* 0x00102400000c000b */
[----:B01234-:R-:W-:Y:S05]  /*5b90*/  ENDCOLLECTIVE ;  /* 0x000000000000791b */ /* 0x01ffea0003800000 */
.L_x_1382:
[----:B------:R-:W-:Y:S05]  /*5ba0*/  BSYNC B1 ;  /* 0x0000000000017941 */ /* 0x000fea0003800000 */
.L_x_1381:
[----:B------:R-:W-:Y:S05]  /*5bb0*/  BRA `(.L_x_1383) ;  /* 0xffffffd800b47947 */ /* 0x000fea000383ffff */
.L_x_1305:
[----:B------:R-:W-:Y:S01]  /*5bc0*/  BSSY B1, `(.L_x_1384) ;  /* 0x0000006000017945 */ /* 0x000fe20003800000 */
[----:B------:R-:W-:Y:S02]  /*5bd0*/  IMAD.MOV.U32 R149, RZ, RZ, R64 ;  /* 0x000000ffff957224 */ /* 0x000fe400078e0040 */
[----:B------:R-:W-:-:S07]  /*5be0*/  IMAD.MOV.U32 R146, RZ, RZ, -0x1 ;  /* 0xffffffffff927424 */ /* 0x000fce00078e00ff */
[----:B01234-:R-:W-:Y:S05]  /*5bf0*/  WARPSYNC.COLLECTIVE R146, `(.L_x_1385) ;  /* 0x0000000092087348 */ /* 0x01ffea0003c00000 */
[----:B0-----:R0:W0:Y:S02]  /*5c00*/  SHFL.IDX P6, R146, R144, R149, R11 ;  /* 0x0000009590927389 */ /* 0x00102400000c000b */
[----:B01234-:R-:W-:Y:S05]  /*5c10*/  ENDCOLLECTIVE ;  /* 0x000000000000791b */ /* 0x01ffea0003800000 */
.L_x_1385:
[----:B------:R-:W-:Y:S05]  /*5c20*/  BSYNC B1 ;  /* 0x0000000000017941 */ /* 0x000fea0003800000 */
.L_x_1384:
[----:B------:R-:W-:Y:S05]  /*5c30*/  BRA `(.L_x_1386) ;  /* 0xffffffd800ac7947 */ /* 0x000fea000383ffff */
.L_x_1307:
[----:B------:R-:W-:Y:S01]  /*5c40*/  BSSY B1, `(.L_x_1387) ;  /* 0x0000006000017945 */ /* 0x000fe20003800000 */
[----:B------:R-:W-:Y:S02]  /*5c50*/  IMAD.MOV.U32 R149, RZ, RZ, R66 ;  /* 0x000000ffff957224 */ /* 0x000fe400078e0042 */
[----:B------:R-:W-:-:S07]  /*5c60*/  IMAD.MOV.U32 R146, RZ, RZ, -0x1 ;  /* 0xffffffffff927424 */ /* 0x000fce00078e00ff */
[----:B01234-:R-:W-:Y:S05]  /*5c70*/  WARPSYNC.COLLECTIVE R146, `(.L_x_1388) ;  /* 0x0000000092087348 */ /* 0x01ffea0003c00000 */
[----:B0-----:R0:W0:Y:S02]  /*5c80*/  SHFL.IDX P6, R146, R144, R149, R11 ;  /* 0x0000009590927389 */ /* 0x00102400000c000b */
[----:B01234-:R-:W-:Y:S05]  /*5c90*/  ENDCOLLECTIVE ;  /* 0x000000000000791b */ /* 0x01ffea0003800000 */
.L_x_1388:
[----:B------:R-:W-:Y:S05]  /*5ca0*/  BSYNC B1 ;  /* 0x0000000000017941 */ /* 0x000fea0003800000 */
.L_x_1387:
[----:B------:R-:W-:Y:S05]  /*5cb0*/  BRA `(.L_x_1389) ;  /* 0xffffffd800a47947 */ /* 0x000fea000383ffff */
.L_x_1309:
[----:B------:R-:W-:Y:S01]  /*5cc0*/  BSSY B1, `(.L_x_1390) ;  /* 0x0000006000017945 */ /* 0x000fe20003800000 */
[----:B------:R-:W-:Y:S01]  /*5cd0*/  MOV R149, R68 ;  /* 0x0000004400957202 */ /* 0x000fe20000000f00 */
[----:B------:R-:W-:-:S07]  /*5ce0*/  IMAD.MOV.U32 R146, RZ, RZ, -0x1 ;  /* 0xffffffffff927424 */ /* 0x000fce00078e00ff */
[----:B01234-:R-:W-:Y:S05]  /*5cf0*/  WARPSYNC.COLLECTIVE R146, `(.L_x_1391) ;  /* 0x0000000092087348 */ /* 0x01ffea0003c00000 */
[----:B0-----:R0:W0:Y:S02]  /*5d00*/  SHFL.IDX P6, R146, R144, R149, R11 ;  /* 0x0000009590927389 */ /* 0x00102400000c000b */
[----:B01234-:R-:W-:Y:S05]  /*5d10*/  ENDCOLLECTIVE ;  /* 0x000000000000791b */ /* 0x01ffea0003800000 */
.L_x_1391:
[----:B------:R-:W-:Y:S05]  /*5d20*/  BSYNC B1 ;  /* 0x0000000000017941 */ /* 0x000fea0003800000 */
.L_x_1390:
[----:B------:R-:W-:Y:S05]  /*5d30*/  BRA `(.L_x_1392) ;  /* 0xffffffd8009c7947 */ /* 0x000fea000383ffff */
.L_x_1311:
[----:B------:R-:W-:Y:S01]  /*5d40*/  BSSY B1, `(.L_x_1393) ;  /* 0x0000006000017945 */ /* 0x000fe20003800000 */
[----:B------:R-:W-:Y:S02]  /*5d50*/  IMAD.MOV.U32 R149, RZ, RZ, R70 ;  /* 0x000000ffff957224 */ /* 0x000fe400078e0046 */
[----:B------:R-:W-:-:S07]  /*5d60*/  IMAD.MOV.U32 R146, RZ, RZ, -0x1 ;  /* 0xffffffffff927424 */ /* 0x000fce00078e00ff */
[----:B01234-:R-:W-:Y:S05]  /*5d70*/  WARPSYNC.COLLECTIVE R146, `(.L_x_1394) ;  /* 0x0000000092087348 */ /* 0x01ffea0003c00000 */
[----:B0-----:R0:W0:Y:S02]  /*5d80*/  SHFL.IDX P6, R146, R144, R149, R11 ;  /* 0x0000009590927389 */ /* 0x00102400000c000b */
[----:B01234-:R-:W-:Y:S05]  /*5d90*/  ENDCOLLECTIVE ;  /* 0x000000000000791b */ /* 0x01ffea0003800000 */
.L_x_1394:
[----:B------:R-:W-:Y:S05]  /*5da0*/  BSYNC B1 ;  /* 0x0000000000017941 */ /* 0x000fea0003800000 */
.L_x_1393:
[----:B------:R-:W-:Y:S05]  /*5db0*/  BRA `(.L_x_1395) ;  /* 0xffffffd800947947 */ /* 0x000fea000383ffff */
.L_x_1313:
[----:B------:R-:W-:Y:S01]  /*5dc0*/  BSSY B1, `(.L_x_1396) ;  /* 0x0000006000017945 */ /* 0x000fe20003800000 */
[----:B------:R-:W-:Y:S01]  /*5dd0*/  IMAD.MOV.U32 R149, RZ, RZ, R72 ;  /* 0x000000ffff957224 */ /* 0x000fe200078e0048 */
[----:B------:R-:W-:-:S07]  /*5de0*/  MOV R146, 0xffffffff ;  /* 0xffffffff00927802 */ /* 0x000fce0000000f00 */
[----:B01234-:R-:W-:Y:S05]  /*5df0*/  WARPSYNC.COLLECTIVE R146, `(.L_x_1397) ;  /* 0x0000000092087348 */ /* 0x01ffea0003c00000 */
[----:B0-----:R0:W0:Y:S02]  /*5e00*/  SHFL.IDX P6, R146, R144, R149, R11 ;  /* 0x0000009590927389 */ /* 0x00102400000c000b */
[----:B01234-:R-:W-:Y:S05]  /*5e10*/  ENDCOLLECTIVE ;  /* 0x000000000000791b */ /* 0x01ffea0003800000 */
.L_x_1397:
[----:B------:R-:W-:Y:S05]  /*5e20*/  BSYNC B1 ;  /* 0x0000000000017941 */ /* 0x000fea0003800000 */
.L_x_1396:
[----:B------:R-:W-:Y:S05]  /*5e30*/  BRA `(.L_x_1398) ;  /* 0xffffffd8008c7947 */ /* 0x000fea000383ffff */
.L_x_1315:
[----:B------:R-:W-:Y:S01]  /*5e40*/  BSSY B1, `(.L_x_1399) ;  /* 0x0000006000017945 */ /* 0x000fe20003800000 */
[----:B------:R-:W-:Y:S02]  /*5e50*/  IMAD.MOV.U32 R149, RZ, RZ, R74 ;  /* 0x000000ffff957224 */ /* 0x000fe400078e004a */
[----:B------:R-:W-:-:S07]  /*5e60*/  IMAD.MOV.U32 R146, RZ, RZ, -0x1 ;  /* 0xffffffffff927424 */ /* 0x000fce00078e00ff */
[----:B01234-:R-:W-:Y:S05]  /*5e70*/  WARPSYNC.COLLECTIVE R146, `(.L_x_1400) ;  /* 0x0000000092087348 */ /* 0x01ffea0003c00000 */
[----:B0-----:R0:W0:Y:S02]  /*5e80*/  SHFL.IDX P6, R146, R144, R149, R11 ;  /* 0x0000009590927389 */ /* 0x00102400000c000b */
[----:B01234-:R-:W-:Y:S05]  /*5e90*/  ENDCOLLECTIVE ;  /* 0x000000000000791b */ /* 0x01ffea0003800000 */
.L_x_1400:
[----:B------:R-:W-:Y:S05]  /*5ea0*/  BSYNC B1 ;  /* 0x0000000000017941 */ /* 0x000fea0003800000 */
.L_x_1399:
[----:B------:R-:W-:Y:S05]  /*5eb0*/  BRA `(.L_x_1401) ;  /* 0xffffffd800847947 */ /* 0x000fea000383ffff */
.L_x_1317:
[----:B------:R-:W-:Y:S01]  /*5ec0*/  BSSY B1, `(.L_x_1402) ;  /* 0x0000006000017945 */ /* 0x000fe20003800000 */
[----:B------:R-:W-:Y:S01]  /*5ed0*/  IMAD.MOV.U32 R149, RZ, RZ, R76 ;  /* 0x000000ffff957224 */ /* 0x000fe200078e004c */
[----:B------:R-:W-:-:S07]  /*5ee0*/  MOV R146, 0xffffffff ;  /* 0xffffffff00927802 */ /* 0x000fce0000000f00 */
[----:B01234-:R-:W-:Y:S05]  /*5ef0*/  WARPSYNC.COLLECTIVE R146, `(.L_x_1403) ;  /* 0x0000000092087348 */ /* 0x01ffea0003c00000 */
[----:B0-----:R0:W0:Y:S02]  /*5f00*/  SHFL.IDX P6, R146, R144, R149, R11 ;  /* 0x0000009590927389 */ /* 0x00102400000c000b */
[----:B01234-:R-:W-:Y:S05]  /*5f10*/  ENDCOLLECTIVE ;  /* 0x000000000000791b */ /* 0x01ffea0003800000 */
.L_x_1403:
[----:B------:R-:W-:Y:S05]  /*5f20*/  BSYNC B1 ;  /* 0x0000000000017941 */ /* 0x000fea0003800000 */
.L_x_1402:
[----:B------:R-:W-:Y:S05]  /*5f30*/  BRA `(.L_x_1404) ;  /* 0xffffffd8007c7947 */ /* 0x000fea000383ffff */
.L_x_1319:
[----:B------:R-:W-:Y:S01]  /*5f40*/  BSSY B1, `(.L_x_1405) ;  /* 0x0000006000017945 */ /* 0x000fe20003800000 */
[----:B------:R-:W-:Y:S02]  /*5f50*/  IMAD.MOV.U32 R149, RZ, RZ, R78 ;  /* 0x000000ffff957224 */ /* 0x000fe400078e004e */
[----:B------:R-:W-:-:S07]  /*5f60*/  IMAD.MOV.U32 R146, RZ, RZ, -0x1 ;  /* 0xffffffffff927424 */ /* 0x000fce00078e00ff */
[----:B01234-:R-:W-:Y:S05]  /*5f70*/  WARPSYNC.COLLECTIVE R146, `(.L_x_1406) ;  /* 0x0000000092087348 */ /* 0x01ffea0003c00000 */
[----:B0-----:R0:W0:Y:S02]  /*5f80*/  SHFL.IDX P6, R146, R144, R149, R11 ;  /* 0x0000009590927389 */ /* 0x00102400000c000b */
[----:B01234-:R-:W-:Y:S05]  /*5f90*/  ENDCOLLECTIVE ;  /* 0x000000000000791b */ /* 0x01ffea0003800000 */
.L_x_1406:
[----:B------:R-:W-:Y:S05]  /*5fa0*/  BSYNC B1 ;  /* 0x0000000000017941 */ /* 0x000fea0003800000 */
.L_x_1405:
[----:B------:R-:W-:Y:S05]  /*5fb0*/  BRA `(.L_x_1407) ;  /* 0xffffffd800747947 */ /* 0x000fea000383ffff */
.L_x_1321:
[----:B------:R-:W-:Y:S01]  /*5fc0*/  BSSY B1, `(.L_x_1408) ;  /* 0x0000006000017945 */ /* 0x000fe20003800000 */
[----:B------:R-:W-:Y:S01]  /*5fd0*/  IMAD.MOV.U32 R149, RZ, RZ, R80 ;  /* 0x000000ffff957224 */ /* 0x000fe200078e0050 */
[----:B------:R-:W-:-:S07]  /*5fe0*/  MOV R146, 0xffffffff ;  /* 0xffffffff00927802 */ /* 0x000fce0000000f00 */
[----:B01234-:R-:W-:Y:S05]  /*5ff0*/  WARPSYNC.COLLECTIVE R146, `(.L_x_1409) ;  /* 0x0000000092087348 */ /* 0x01ffea0003c00000 */
[----:B0-----:R0:W0:Y:S02]  /*6000*/  SHFL.IDX P6, R146, R144, R149, R11 ;  /* 0x0000009590927389 */ /* 0x00102400000c000b */
[----:B01234-:R-:W-:Y:S05]  /*6010*/  ENDCOLLECTIVE ;  /* 0x000000000000791b */ /* 0x01ffea0003800000 */
.L_x_1409:
[----:B------:R-:W-:Y:S05]  /*6020*/  BSYNC B1 ;  /* 0x0000000000017941 */ /* 0x000fea0003800000 */
.L_x_1408:
[----:B------:R-:W-:Y:S05]  /*6030*/  BRA `(.L_x_1410) ;  /* 0xffffffd8006c7947 */ /* 0x000fea000383ffff */
.L_x_1323:
[----:B------:R-:W-:Y:S01]  /*6040*/  BSSY B1, `(.L_x_1411) ;  /* 0x0000006000017945 */ /* 0x000fe20003800000 */
[----:B------:R-:W-:Y:S02]  /*6050*/  IMAD.MOV.U32 R149, RZ, RZ, R82 ;  /* 0x000000ffff957224 */ /* 0x000fe400078e0052 */
[----:B------:R-:W-:-:S07]  /*6060*/  IMAD.MOV.U32 R146, RZ, RZ, -0x1 ;  /* 0xffffffffff927424 */ /* 0x000fce00078e00ff */
[----:B01234-:R-:W-:Y:S05]  /*6070*/  WARPSYNC.COLLECTIVE R146, `(.L_x_1412) ;  /* 0x0000000092087348 */ /* 0x01ffea0003c00000 */
[----:B0-----:R0:W0:Y:S02]  /*6080*/  SHFL.IDX P6, R146, R144, R149, R11 ;  /* 0x0000009590927389 */ /* 0x00102400000c000b */
[----:B01234-:R-:W-:Y:S05]  /*6090*/  ENDCOLLECTIVE ;  /* 0x000000000000791b */ /* 0x01ffea0003800000 */
.L_x_1412:
[----:B------:R-:W-:Y:S05]  /*60a0*/  BSYNC B1 ;  /* 0x0000000000017941 */ /* 0x000fea0003800000 */
.L_x_1411:
[----:B------:R-:W-:Y:S05]  /*60b0*/  BRA `(.L_x_1413) ;  /* 0xffffffd800647947 */ /* 0x000fea000383ffff */
.L_x_1325:
[----:B------:R-:W-:Y:S01]  /*60c0*/  BSSY B1, `(.L_x_1414) ;  /* 0x0000006000017945 */ /* 0x000fe20003800000 */
[----:B------:R-:W-:Y:S01]  /*60d0*/  IMAD.MOV.U32 R149, RZ, RZ, R84 ;  /* 0x000000ffff957224 */ /* 0x000fe200078e0054 */
[----:B------:R-:W-:-:S07]  /*60e0*/  MOV R146, 0xffffffff ;  /* 0xffffffff00927802 */ /* 0x000fce0000000f00 */
[----:B01234-:R-:W-:Y:S05]  /*60f0*/  WARPSYNC.COLLECTIVE R146, `(.L_x_1415) ;  /* 0x0000000092087348 */ /* 0x01ffea0003c00000 */
[----:B0-----:R0:W0:Y:S02]  /*6100*/  SHFL.IDX P6, R146, R144, R149, R11 ;  /* 0x0000009590927389 */ /* 0x00102400000c000b */
[----:B01234-:R-:W-:Y:S05]  /*6110*/  ENDCOLLECTIVE ;  /* 0x000000000000791b */ /* 0x01ffea0003800000 */
.L_x_1415:
[----:B------:R-:W-:Y:S05]  /*6120*/  BSYNC B1 ;  /* 0x0000000000017941 */ /* 0x000fea0003800000 */
.L_x_1414:
[----:B------:R-:W-:Y:S05]  /*6130*/  BRA `(.L_x_1416) ;  /* 0xffffffd8005c7947 */ /* 0x000fea000383ffff */
.L_x_1327:
[----:B------:R-:W-:Y:S01]  /*6140*/  BSSY B1, `(.L_x_1417) ;  /* 0x0000006000017945 */ /* 0x000fe20003800000 */
[----:B------:R-:W-:Y:S02]  /*6150*/  IMAD.MOV.U32 R149, RZ, RZ, R86 ;  /* 0x000000ffff957224 */ /* 0x000fe400078e0056 */
[----:B------:R-:W-:-:S07]  /*6160*/  IMAD.MOV.U32 R146, RZ, RZ, -0x1 ;  /* 0xffffffffff927424 */ /* 0x000fce00078e00ff */
[----:B01234-:R-:W-:Y:S05]  /*6170*/  WARPSYNC.COLLECTIVE R146, `(.L_x_1418) ;  /* 0x0000000092087348 */ /* 0x01ffea0003c00000 */
[----:B0-----:R0:W0:Y:S02]  /*6180*/  SHFL.IDX P6, R146, R144, R149, R11 ;  /* 0x0000009590927389 */ /* 0x00102400000c000b */
[----:B01234-:R-:W-:Y:S05]  /*6190*/  ENDCOLLECTIVE ;  /* 0x000000000000791b */ /* 0x01ffea0003800000 */
.L_x_1418:
[----:B------:R-:W-:Y:S05]  /*61a0*/  BSYNC B1 ;  /* 0x0000000000017941 */ /* 0x000fea0003800000 */
.L_x_1417:
[----:B------:R-:W-:Y:S05]  /*61b0*/  BRA `(.L_x_1419) ;  /* 0xffffffd800547947 */ /* 0x000fea000383ffff */
.L_x_1329:
[----:B------:R-:W-:Y:S01]  /*61c0*/  BSSY B1, `(.L_x_1420) ;  /* 0x0000006000017945 */ /* 0x000fe20003800000 */
[----:B------:R-:W-:Y:S01]  /*61d0*/  IMAD.MOV.U32 R149, RZ, RZ, R88 ;  /* 0x000000ffff957224 */ /* 0x000fe200078e0058 */
[----:B------:R-:W-:-:S07]  /*61e0*/  MOV R146, 0xffffffff ;  /* 0xffffffff00927802 */ /* 0x000fce0000000f00 */
[----:B01234-:R-:W-:Y:S05]  /*61f0*/  WARPSYNC.COLLECTIVE R146, `(.L_x_1421) ;  /* 0x0000000092087348 */ /* 0x01ffea0003c00000 */
[----:B0-----:R0:W0:Y:S02]  /*6200*/  SHFL.IDX P6, R146, R144, R149, R11 ;  /* 0x0000009590927389 */ /* 0x00102400000c000b */
[----:B01234-:R-:W-:Y:S05]  /*6210*/  ENDCOLLECTIVE ;  /* 0x000000000000791b */ /* 0x01ffea0003800000 */
.L_x_1421:
[----:B------:R-:W-:Y:S05]  /*6220*/  BSYNC B1 ;  /* 0x0000000000017941 */ /* 0x000fea0003800000 */
.L_x_1420:
[----:B------:R-:W-:Y:S05]  /*6230*/  BRA `(.L_x_1422) ;  /* 0xffffffd8004c7947 */ /* 0x000fea000383ffff */
.L_x_1331:
[----:B------:R-:W-:Y:S01]  /*6240*/  BSSY B1, `(.L_x_1423) ;  /* 0x0000006000017945 */ /* 0x000fe20003800000 */
[----:B------:R-:W-:Y:S02]  /*6250*/  IMAD.MOV.U32 R149, RZ, RZ, R90 ;  /* 0x000000ffff957224 */ /* 0x000fe400078e005a */
[----:B------:R-:W-:-:S07]  /*6260*/  IMAD.MOV.U32 R146, RZ, RZ, -0x1 ;  /* 0xffffffffff927424 */ /* 0x000fce00078e00ff */
[----:B01234-:R-:W-:Y:S05]  /*6270*/  WARPSYNC.COLLECTIVE R146, `(.L_x_1424) ;  /* 0x0000000092087348 */ /* 0x01ffea0003c00000 */
[----:B0-----:R0:W0:Y:S02]  /*6280*/  SHFL.IDX P6, R146, R144, R149, R11 ;  /* 0x0000009590927389 */ /* 0x00102400000c000b */
[----:B01234-:R-:W-:Y:S05]  /*6290*/  ENDCOLLECTIVE ;  /* 0x000000000000791b */ /* 0x01ffea0003800000 */
.L_x_1424:
[----:B------:R-:W-:Y:S05]  /*62a0*/  BSYNC B1 ;  /* 0x0000000000017941 */ /* 0x000fea0003800000 */
.L_x_1423:
[----:B------:R-:W-:Y:S05]  /*62b0*/  BRA `(.L_x_1425) ;  /* 0xffffffd800447947 */ /* 0x000fea000383ffff */
.L_x_1333:
[----:B------:R-:W-:Y:S01]  /*62c0*/  BSSY B1, `(.L_x_1426) ;  /* 0x0000006000017945 */ /* 0x000fe20003800000 */
[----:B------:R-:W-:Y:S01]  /*62d0*/  IMAD.MOV.U32 R149, RZ, RZ, R92 ;  /* 0x000000ffff957224 */ /* 0x000fe200078e005c */
[----:B------:R-:W-:-:S07]  /*62e0*/  MOV R146, 0xffffffff ;  /* 0xffffffff00927802 */ /* 0x000fce0000000f00 */
[----:B01234-:R-:W-:Y:S05]  /*62f0*/  WARPSYNC.COLLECTIVE R146, `(.L_x_1427) ;  /* 0x0000000092087348 */ /* 0x01ffea0003c00000 */
[----:B0-----:R0:W0:Y:S02]  /*6300*/  SHFL.IDX P6, R146, R144, R149, R11 ;  /* 0x0000009590927389 */ /* 0x00102400000c000b */
[----:B01234-:R-:W-:Y:S05]  /*6310*/  ENDCOLLECTIVE ;  /* 0x000000000000791b */ /* 0x01ffea0003800000 */
.L_x_1427:
[----:B------:R-:W-:Y:S05]  /*6320*/  BSYNC B1 ;  /* 0x0000000000017941 */ /* 0x000fea0003800000 */
.L_x_1426:
[----:B------:R-:W-:Y:S05]  /*6330*/  BRA `(.L_x_1428) ;  /* 0xffffffd8003c7947 */ /* 0x000fea000383ffff */
.L_x_1335:
[----:B------:R-:W-:Y:S01]  /*6340*/  BSSY B1, `(.L_x_1429) ;  /* 0x0000006000017945 */ /* 0x000fe20003800000 */
[----:B------:R-:W-:Y:S02]  /*6350*/  IMAD.MOV.U32 R149, RZ, RZ, R94 ;  /* 0x000000ffff957224 */ /* 0x000fe400078e005e */
[----:B------:R-:W-:-:S07]  /*6360*/  IMAD.MOV.U32 R146, RZ, RZ, -0x1 ;  /* 0xffffffffff927424 */ /* 0x000fce00078e00ff */
[----:B01234-:R-:W-:Y:S05]  /*6370*/  WARPSYNC.COLLECTIVE R146, `(.L_x_1430) ;  /* 0x0000000092087348 */ /* 0x01ffea0003c00000 */
[----:B0-----:R0:W0:Y:S02]  /*6380*/  SHFL.IDX P6, R146, R144, R149, R11 ;  /* 0x0000009590927389 */ /* 0x00102400000c000b */
[----:B01234-:R-:W-:Y:S05]  /*6390*/  ENDCOLLECTIVE ;  /* 0x000000000000791b */ /* 0x01ffea0003800000 */
.L_x_1430:
[----:B------:R-:W-:Y:S05]  /*63a0*/  BSYNC B1 ;  /* 0x0000000000017941 */ /* 0x000fea0003800000 */
.L_x_1429:
[----:B------:R-:W-:Y:S05]  /*63b0*/  BRA `(.L_x_1431) ;  /* 0xffffffd800347947 */ /* 0x000fea000383ffff */
.L_x_1337:
[----:B------:R-:W-:Y:S01]  /*63c0*/  BSSY B1, `(.L_x_1432) ;  /* 0x0000006000017945 */ /* 0x000fe20003800000 */
[----:B------:R-:W-:Y:S01]  /*63d0*/  IMAD.MOV.U32 R149, RZ, RZ, R96 ;  /* 0x000000ffff957224 */ /* 0x000fe200078e0060 */
[----:B------:R-:W-:-:S07]  /*63e0*/  MOV R146, 0xffffffff ;  /* 0xffffffff00927802 */ /* 0x000fce0000000f00 */
[----:B01234-:R-:W-:Y:S05]  /*63f0*/  WARPSYNC.COLLECTIVE R146, `(.L_x_1433) ;  /* 0x0000000092087348 */ /* 0x01ffea0003c00000 */
[----:B0-----:R0:W0:Y:S02]  /*6400*/  SHFL.IDX P6, R146, R144, R149, R11 ;  /* 0x0000009590927389 */ /* 0x00102400000c000b */
[----:B01234-:R-:W-:Y:S05]  /*6410*/  ENDCOLLECTIVE ;  /* 0x000000000000791b */ /* 0x01ffea0003800000 */
.L_x_1433:
[----:B------:R-:W-:Y:S05]  /*6420*/  BSYNC B1 ;  /* 0x0000000000017941 */ /* 0x000fea0003800000 */
.L_x_1432:
[----:B------:R-:W-:Y:S05]  /*6430*/  BRA `(.L_x_1434) ;  /* 0xffffffd8002c7947 */ /* 0x000fea000383ffff */
.L_x_1339:
[----:B------:R-:W-:Y:S01]  /*6440*/  BSSY B1, `(.L_x_1435) ;  /* 0x0000006000017945 */ /* 0x000fe20003800000 */
[----:B------:R-:W-:Y:S02]  /*6450*/  IMAD.MOV.U32 R149, RZ, RZ, R98 ;  /* 0x000000ffff957224 */ /* 0x000fe400078e0062 */
[----:B------:R-:W-:-:S07]  /*6460*/  IMAD.MOV.U32 R146, RZ, RZ, -0x1 ;  /* 0xffffffffff927424 */ /* 0x000fce00078e00ff */
[----:B01234-:R-:W-:Y:S05]  /*6470*/  WARPSYNC.COLLECTIVE R146, `(.L_x_1436) ;  /* 0x0000000092087348 */ /* 0x01ffea0003c00000 */
[----:B0-----:R0:W0:Y:S02]  /*6480*/  SHFL.IDX P6, R146, R144, R149, R11 ;  /* 0x0000009590927389 */ /* 0x00102400000c000b */
[----:B01234-:R-:W-:Y:S05]  /*6490*/  ENDCOLLECTIVE ;  /* 0x000000000000791b */ /* 0x01ffea0003800000 */
.L_x_1436:
[----:B------:R-:W-:Y:S05]  /*64a0*/  BSYNC B1 ;  /* 0x0000000000017941 */ /* 0x000fea0003800000 */
.L_x_1435:
[----:B------:R-:W-:Y:S05]  /*64b0*/  BRA `(.L_x_1437) ;  /* 0xffffffd800247947 */ /* 0x000fea000383ffff */
.L_x_1341:
[----:B------:R-:W-:Y:S01]  /*64c0*/  BSSY B1, `(.L_x_1438) ;  /* 0x0000006000017945 */ /* 0x000fe20003800000 */
[----:B------:R-:W-:Y:S01]  /*64d0*/  IMAD.MOV.U32 R149, RZ, RZ, R100 ;  /* 0x000000ffff957224 */ /* 0x000fe200078e0064 */
[----:B------:R-:W-:-:S07]  /*64e0*/  MOV R146, 0xffffffff ;  /* 0xffffffff00927802 */ /* 0x000fce0000000f00 */
[----:B01234-:R-:W-:Y:S05]  /*64f0*/  WARPSYNC.COLLECTIVE R146, `(.L_x_1439) ;  /* 0x0000000092087348 */ /* 0x01ffea0003c00000 */
[----:B0-----:R0:W0:Y:S02]  /*6500*/  SHFL.IDX P6, R146, R144, R149, R11 ;  /* 0x0000009590927389 */ /* 0x00102400000c000b */
[----:B01234-:R-:W-:Y:S05]  /*6510*/  ENDCOLLECTIVE ;  /* 0x000000000000791b */ /* 0x01ffea0003800000 */
.L_x_1439:
[----:B------:R-:W-:Y:S05]  /*6520*/  BSYNC B1 ;  /* 0x0000000000017941 */ /* 0x000fea0003800000 */
.L_x_1438:
[----:B------:R-:W-:Y:S05]  /*6530*/  BRA `(.L_x_1440) ;  /* 0xffffffd8001c7947 */ /* 0x000fea000383ffff */
.L_x_1343:
[----:B------:R-:W-:Y:S01]  /*6540*/  BSSY B1, `(.L_x_1441) ;  /* 0x0000006000017945 */ /* 0x000fe20003800000 */
[----:B------:R-:W-:Y:S02]  /*6550*/  IMAD.MOV.U32 R149, RZ, RZ, R102 ;  /* 0x000000ffff957224 */ /* 0x000fe400078e0066 */
[----:B------:R-:W-:-:S07]  /*6560*/  IMAD.MOV.U32 R146, RZ, RZ, -0x1 ;  /* 0xffffffffff927424 */ /* 0x000fce00078e00ff */
[----:B01234-:R-:W-:Y:S05]  /*6570*/  WARPSYNC.COLLECTIVE R146, `(.L_x_1442) ;  /* 0x0000000092087348 */ /* 0x01ffea0003c00000 */
[----:B0-----:R0:W0:Y:S02]  /*6580*/  SHFL.IDX P6, R146, R144, R149, R11 ;  /* 0x0000009590927389 */ /* 0x00102400000c000b */
[----:B01234-:R-:W-:Y:S05]  /*6590*/  ENDCOLLECTIVE ;  /* 0x000000000000791b */ /* 0x01ffea0003800000 */
.L_x_1442:
[----:B------:R-:W-:Y:S05]  /*65a0*/  BSYNC B1 ;  /* 0x0000000000017941 */ /* 0x000fea0003800000 */
.L_x_1441:
[----:B------:R-:W-:Y:S05]  /*65b0*/  BRA `(.L_x_1443) ;  /* 0xffffffd800147947 */ /* 0x000fea000383ffff */
.L_x_1345:
[----:B------:R-:W-:Y:S01]  /*65c0*/  BSSY B1, `(.L_x_1444) ;  /* 0x0000006000017945 */ /* 0x000fe20003800000 */
[----:B------:R-:W-:Y:S01]  /*65d0*/  IMAD.MOV.U32 R149, RZ, RZ, R104 ;  /* 0x000000ffff957224 */ /* 0x000fe200078e0068 */
[----:B------:R-:W-:-:S07]  /*65e0*/  MOV R146, 0xffffffff ;  /* 0xffffffff00927802 */ /* 0x000fce0000000f00 */
[----:B01234-:R-:W-:Y:S05]  /*65f0*/  WARPSYNC.COLLECTIVE R146, `(.L_x_1445) ;  /* 0x0000000092087348 */ /* 0x01ffea0003c00000 */
[----:B0-----:R0:W0:Y:S02]  /*6600*/  SHFL.IDX P6, R146, R144, R149, R11 ;  /* 0x0000009590927389 */ /* 0x00102400000c000b */
[----:B01234-:R-:W-:Y:S05]  /*6610*/  ENDCOLLECTIVE ;  /* 0x000000000000791b */ /* 0x01ffea0003800000 */
.L_x_1445:
[----:B------:R-:W-:Y:S05]  /*6620*/  BSYNC B1 ;  /* 0x0000000000017941 */ /* 0x000fea0003800000 */
.L_x_1444:
[----:B------:R-:W-:Y:S05]  /*6630*/  BRA `(.L_x_1446) ;  /* 0xffffffd8000c7947 */ /* 0x000fea000383ffff */
.L_x_1347:
[----:B------:R-:W-:Y:S01]  /*6640*/  BSSY B1, `(.L_x_1447) ;  /* 0x0000006000017945 */ /* 0x000fe20003800000 */
[----:B------:R-:W-:Y:S02]  /*6650*/  IMAD.MOV.U32 R149, RZ, RZ, R106 ;  /* 0x000000ffff957224 */ /* 0x000fe400078e006a */
[----:B------:R-:W-:-:S07]  /*6660*/  IMAD.MOV.U32 R146, RZ, RZ, -0x1 ;  /* 0xffffffffff927424 */ /* 0x000fce00078e00ff */
[----:B01234-:R-:W-:Y:S05]  /*6670*/  WARPSYNC.COLLECTIVE R146, `(.L_x_1448) ;  /* 0x0000000092087348 */ /* 0x01ffea0003c00000 */
[----:B0-----:R0:W0:Y:S02]  /*6680*/  SHFL.IDX P6, R146, R144, R149, R11 ;  /* 0x0000009590927389 */ /* 0x00102400000c000b */
[----:B01234-:R-:W-:Y:S05]  /*6690*/  ENDCOLLECTIVE ;  /* 0x000000000000791b */ /* 0x01ffea0003800000 */
.L_x_1448:
[----:B------:R-:W-:Y:S05]  /*66a0*/  BSYNC B1 ;  /* 0x0000000000017941 */ /* 0x000fea0003800000 */
.L_x_1447:
[----:B------:R-:W-:Y:S05]  /*66b0*/  BRA `(.L_x_1449) ;  /* 0xffffffd800047947 */ /* 0x000fea000383ffff */
.L_x_1349:
[----:B------:R-:W-:Y:S01]  /*66c0*/  BSSY B1, `(.L_x_1450) ;  /* 0x0000006000017945 */ /* 0x000fe20003800000 */
[----:B------:R-:W-:Y:S01]  /*66d0*/  IMAD.MOV.U32 R149, RZ, RZ, R46 ;  /* 0x000000ffff957224 */ /* 0x000fe200078e002e */
[----:B------:R-:W-:-:S07]  /*66e0*/  MOV R146, 0xffffffff ;  /* 0xffffffff00927802 */ /* 0x000fce0000000f00 */
[----:B01234-:R-:W-:Y:S05]  /*66f0*/  WARPSYNC.COLLECTIVE R146, `(.L_x_1451) ;  /* 0x0000000092087348 */ /* 0x01ffea0003c00000 */
[----:B0-----:R0:W0:Y:S02]  /*6700*/  SHFL.IDX P6, R146, R144, R149, R11 ;  /* 0x0000009590927389 */ /* 0x00102400000c000b */
[----:B01234-:R-:W-:Y:S05]  /*6710*/  ENDCOLLECTIVE ;  /* 0x000000000000791b */ /* 0x01ffea0003800000 */
.L_x_1451:
[----:B------:R-:W-:Y:S05]  /*6720*/  BSYNC B1 ;  /* 0x0000000000017941 */ /* 0x000fea0003800000 */
.L_x_1450:
[----:B------:R-:W-:Y:S01]  /*6730*/  IMAD.MOV.U32 R144, RZ, RZ, R146 ;  /* 0x000000ffff907224 */ /* 0x000fe200078e0092 */
[----:B------:R-:W-:Y:S06]  /*6740*/  BRA `(.L_x_1452) ;  /* 0xffffffd400f87947 */ /* 0x000fec000383ffff */
        .weak           $__internal_15_$__cuda_sm20_div_u16
        .type           $__internal_15_$__cuda_sm20_div_u16,@function
        .size           $__internal_15_$__cuda_sm20_div_u16,(.L_x_20305 - $__internal_15_$__cuda_sm20_div_u16)
$__internal_15_$__cuda_sm20_div_u16:
        /* <DEDUP_REMOVED lines=18> */
[----:B------:R-:W-:Y:S06]  /*6870*/  RET.REL.NODEC R8 `(_Z9cuda_gemmIiLi128ELi16ELi1ELi512ELi32ELi32ELi0EEviiiPT_S1_S1_ii) ;  /* 0xffffff9408e07950 */ /* 0x000fec0003c3ffff */
.L_x_1453:
        /* <DEDUP_REMOVED lines=16> */
.L_x_20305:


//--------------------- .text._Z9cuda_gemmIiLi128ELi16ELi1ELi512ELi16ELi16ELi1EEviiiPT_S1_S1_ii --------------------------
	.section	.text._Z9cuda_gemmIiLi128ELi16ELi1ELi512ELi16ELi16ELi1EEviiiPT_S1_S1_ii,"ax",@progbits
	.align	128
        .global         _Z9cuda_gemmIiLi128ELi16ELi1ELi512ELi16ELi16ELi1EEviiiPT_S1_S1_ii
        .type           _Z9cuda_gemmIiLi128ELi16ELi1ELi512ELi16ELi16ELi1EEviiiPT_S1_S1_ii,@function
        .size           _Z9cuda_gemmIiLi128ELi16ELi1ELi512ELi16ELi16ELi1EEviiiPT_S1_S1_ii,(.L_x_20306 - _Z9cuda_gemmIiLi128ELi16ELi1ELi512ELi16ELi16ELi1EEviiiPT_S1_S1_ii)
        .other          _Z9cuda_gemmIiLi128ELi16ELi1ELi512ELi16ELi16ELi1EEviiiPT_S1_S1_ii,@"STO_CUDA_ENTRY STV_DEFAULT"
_Z9cuda_gemmIiLi128ELi16ELi1ELi512ELi16ELi16ELi1EEviiiPT_S1_S1_ii:
.text._Z9cuda_gemmIiLi128ELi16ELi1ELi512ELi16ELi16ELi1EEviiiPT_S1_S1_ii:
[----:B------:R-:W-:Y:S01]  /*0000*/  LDC R1, c[0x0][0x37c] ;  /* 0x0000df00ff017b82 */ /* 0x000fe20000000800 */
[----:B------:R-:W0:Y:S01]  /*0010*/  S2R R17, SR_TID.X ;  /* 0x0000000000117919 */ /* 0x000e220000002100 */
[----:B------:R-:W1:Y:S01]  /*0020*/  LDCU UR10, c[0x0][0x360] ;  /* 0x00006c00ff0a77ac */ /* 0x000e620008000800 */
[----:B------:R-:W-:Y:S01]  /*0030*/  MOV R7, 0x80 ;  /* 0x0000008000077802 */ /* 0x000fe20000000f00 */
[----:B-1----:R-:W-:Y:S02]  /*0040*/  ULOP3.LUT UR7, UR10, 0xff, URZ, 0xc0, !UPT ;  /* 0x000000ff0a077892 */ /* 0x002fe4000f8ec0ff */
[----:B0-----:R-:W-:-:S05]  /*0050*/  VIADD R0, R17, UR10 ;  /* 0x0000000a11007c36 */ /* 0x001fca0008000000 */
[----:B------:R-:W-:-:S07]  /*0060*/  LOP3.LUT R6, R0, 0xff, RZ, 0xc, !PT ;  /* 0x000000ff00067812 */ /* 0x000fce00078e0cff */
[----:B------:R-:W-:Y:S05]  /*0070*/  CALL.REL.NOINC `($__internal_16_$__cuda_sm20_div_u16) ;  /* 0x0000001c00d87944 */ /* 0x000fea0003c00000 */
        /* <DEDUP_REMOVED lines=15> */
.L_x_1456:
        /* <DEDUP_REMOVED lines=13> */
.L_x_1455:
[----:B-1----:R-:W-:Y:S05]  /*0240*/  BSYNC.RECONVERGENT B0 ;  /* 0x0000000000007941 */ /* 0x002fea0003800200 */
.L_x_1454:
[----:B------:R-:W-:Y:S04]  /*0250*/  BSSY.RECONVERGENT B0, `(.L_x_1457) ;  /* 0x000002c000007945 */ /* 0x000fe80003800200 */
[----:B------:R-:W-:Y:S05]  /*0260*/  @!P1 BRA `(.L_x_1458) ;  /* 0x0000000000a89947 */ /* 0x000fea0003800000 */
[----:B------:R-:W1:Y:S01]  /*0270*/  S2R R5, SR_CgaCtaId ;  /* 0x0000000000057919 */ /* 0x000e620000008800 */
[----:B--2---:R-:W2:Y:S01]  /*0280*/  LDC.64 R2, c[0x0][0x398] ;  /* 0x0000e600ff027b82 */ /* 0x004ea20000000a00 */
[----:B------:R-:W-:-:S04]  /*0290*/  MOV R4, 0x400 ;  /* 0x0000040000047802 */ /* 0x000fc80000000f00 */
[----:B-1----:R-:W-:-:S07]  /*02a0*/  LEA R18, R5, R4, 0x18 ;  /* 0x0000000405127211 */ /* 0x002fce00078ec0ff */
.L_x_1459:
        /* <DEDUP_REMOVED lines=38> */
.L_x_1458:
[----:B------:R-:W-:Y:S05]  /*0510*/  BSYNC.RECONVERGENT B0 ;  /* 0x0000000000007941 */ /* 0x000fea0003800200 */
.L_x_1457:
        /* <DEDUP_REMOVED lines=16> */
[----:B------:R-:W-:Y:S05]  /*0620*/  CALL.REL.NOINC `($__internal_16_$__cuda_sm20_div_u16) ;  /* 0x00000018006c7944 */ /* 0x000fea0003c00000 */
        /* <DEDUP_REMOVED lines=80> */
.L_x_1474:
        /* <DEDUP_REMOVED lines=34> */
.L_x_1461:
[----:B------:R-:W-:Y:S05]  /*0d50*/  BSYNC.RECONVERGENT B0 ;  /* 0x0000000000007941 */ /* 0x000fea0003800200 */
.L_x_1460:
        /* <DEDUP_REMOVED lines=18> */
.L_x_1463:
        /* <DEDUP_REMOVED lines=28> */
.L_x_1462:
        /* <DEDUP_REMOVED lines=16> */
.L_x_1465:
[----:B------:R-:W-:Y:S05]  /*1140*/  BSYNC.RECONVERGENT B0 ;  /* 0x0000000000007941 */ /* 0x000fea0003800200 */
.L_x_1464:
[----:B------:R-:W-:Y:S01]  /*1150*/  BSSY.RECONVERGENT B0, `(.L_x_1466) ;  /* 0x000000d000007945 */ /* 0x000fe20003800200 */
[----:B------:R-:W-:-:S04]  /*1160*/  UIADD3 UR6, UPT, UPT, UR6, 0xc80, URZ ;  /* 0x00000c8006067890 */ /* 0x000fc8000fffe0ff */
[----:B------:R-:W-:-:S12]  /*1170*/  ULEA UR6, UR8, UR6, 0x18 ;  /* 0x0000000608067291 */ /* 0x000fd8000f8ec0ff */
.L_x_1467:
        /* <DEDUP_REMOVED lines=11> */
.L_x_1466:
        /* <DEDUP_REMOVED lines=21> */
.L_x_1469:
        /* <DEDUP_REMOVED lines=40> */
.L_x_1492:
        /* <DEDUP_REMOVED lines=38> */
.L_x_1471:
[----:B------:R-:W-:Y:S05]  /*1860*/  BSYNC.RECONVERGENT B0 ;  /* 0x0000000000007941 */ /* 0x000fea0003800200 */
.L_x_1470:
[----:B------:R-:W-:Y:S01]  /*1870*/  BSSY.RECONVERGENT B0, `(.L_x_1472) ;  /* 0x0000018000007945 */ /* 0x000fe20003800200 */
.L_x_1473:
        /* <DEDUP_REMOVED lines=24> */
.L_x_1472:
[----:B------:R-:W-:Y:S05]  /*1a00*/  @!P0 BRA `(.L_x_1474) ;  /* 0xfffffff000488947 */ /* 0x000fea000383ffff */
[----:B------:R-:W-:Y:S05]  /*1a10*/  EXIT ;  /* 0x000000000000794d */ /* 0x000fea0003800000 */
.L_x_1468:
        /* <DEDUP_REMOVED lines=9> */
.L_x_1476:
[----:B------:R-:W-:Y:S05]  /*1ab0*/  BSYNC B0 ;  /* 0x0000000000007941 */ /* 0x000fea0003800000 */
.L_x_1475:
        /* <DEDUP_REMOVED lines=11> */
.L_x_1477:
[----:B------:R-:W-:Y:S02]  /*1b70*/  IMAD.MOV.U32 R31, RZ, RZ, R61 ;  /* 0x000000ffff1f7224 */ /* 0x000fe400078e003d */
[----:B------:R-:W-:-:S07]  /*1b80*/  IMAD R59, R56, R60, R59 ;  /* 0x0000003c383b7224 */ /* 0x000fce00078e023b */
[----:B------:R-:W-:Y:S05]  /*1b90*/  WARPSYNC.COLLECTIVE R29, `(.L_x_1478) ;  /* 0x000000001d087348 */ /* 0x000fea0003c00000 */
[----:B------:R0:W1:Y:S02]  /*1ba0*/  SHFL.IDX P1, R60, R58, R31, R30 ;  /* 0x0000001f3a3c7389 */ /* 0x000064000002001e */
[----:B01----:R-:W-:Y:S05]  /*1bb0*/  ENDCOLLECTIVE ;  /* 0x000000000000791b */ /* 0x003fea0003800000 */
.L_x_1478:
[----:B------:R-:W-:Y:S01]  /*1bc0*/  MOV R31, R44 ;  /* 0x0000002c001f7202 */ /* 0x000fe20000000f00 */
[----:B------:R-:W-:-:S07]  /*1bd0*/  IMAD R59, R55, R60, R59 ;  /* 0x0000003c373b7224 */ /* 0x000fce00078e023b */
[----:B------:R-:W-:Y:S05]  /*1be0*/  WARPSYNC.COLLECTIVE R29, `(.L_x_1479) ;  /* 0x000000001d087348 */ /* 0x000fea0003c00000 */
[----:B------:R0:W1:Y:S02]  /*1bf0*/  SHFL.IDX P1, R60, R58, R31, R30 ;  /* 0x0000001f3a3c7389 */ /* 0x000064000002001e */
[----:B01----:R-:W-:Y:S05]  /*1c00*/  ENDCOLLECTIVE ;  /* 0x000000000000791b */ /* 0x003fea0003800000 */
.L_x_1479:
[----:B------:R-:W-:Y:S02]  /*1c10*/  IMAD.MOV.U32 R31, RZ, RZ, R43 ;  /* 0x000000ffff1f7224 */ /* 0x000fe400078e002b */
[----:B------:R-:W-:-:S07]  /*1c20*/  IMAD R59, R54, R60, R59 ;  /* 0x0000003c363b7224 */ /* 0x000fce00078e023b */
[----:B------:R-:W-:Y:S05]  /*1c30*/  WARPSYNC.COLLECTIVE R29, `(.L_x_1480) ;  /* 0x000000001d087348 */ /* 0x000fea0003c00000 */
[----:B------:R0:W1:Y:S02]  /*1c40*/  SHFL.IDX P1, R60, R58, R31, R30 ;  /* 0x0000001f3a3c7389 */ /* 0x000064000002001e */
[----:B01----:R-:W-:Y:S05]  /*1c50*/  ENDCOLLECTIVE ;  /* 0x000000000000791b */ /* 0x003fea0003800000 */
.L_x_1480:
[----:B------:R-:W-:Y:S02]  /*1c60*/  IMAD.MOV.U32 R31, RZ, RZ, R42 ;  /* 0x000000ffff1f7224 */ /* 0x000fe400078e002a */
[----:B------:R-:W-:-:S07]  /*1c70*/  IMAD R59, R53, R60, R59 ;  /* 0x0000003c353b7224 */ /* 0x000fce00078e023b */
[----:B------:R-:W-:Y:S05]  /*1c80*/  WARPSYNC.COLLECTIVE R29, `(.L_x_1481) ;  /* 0x000000001d087348 */ /* 0x000fea0003c00000 */
[----:B------:R0:W1:Y:S02]  /*1c90*/  SHFL.IDX P1, R60, R58, R31, R30 ;  /* 0x0000001f3a3c7389 */ /* 0x000064000002001e */
[----:B01----:R-:W-:Y:S05]  /*1ca0*/  ENDCOLLECTIVE ;  /* 0x000000000000791b */ /* 0x003fea0003800000 */
.L_x_1481:
[----:B------:R-:W-:Y:S01]  /*1cb0*/  MOV R31, R41 ;  /* 0x00000029001f7202 */ /* 0x000fe20000000f00 */
[----:B------:R-:W-:-:S07]  /*1cc0*/  IMAD R59, R52, R60, R59 ;  /* 0x0000003c343b7224 */ /* 0x000fce00078e023b */
[----:B------:R-:W-:Y:S05]  /*1cd0*/  WARPSYNC.COLLECTIVE R29, `(.L_x_1482) ;  /* 0x000000001d087348 */ /* 0x000fea0003c00000 */
[----:B------:R0:W1:Y:S02]  /*1ce0*/  SHFL.IDX P1, R60, R58, R31, R30 ;  /* 0x0000001f3a3c7389 */ /* 0x000064000002001e */
[----:B01----:R-:W-:Y:S05]  /*1cf0*/  ENDCOLLECTIVE ;  /* 0x000000000000791b */ /* 0x003fea0003800000 */
.L_x_1482:
[----:B------:R-:W-:Y:S02]  /*1d00*/  IMAD.MOV.U32 R31, RZ, RZ, R40 ;  /* 0x000000ffff1f7224 */ /* 0x000fe400078e0028 */
[----:B------:R-:W-:-:S07]  /*1d10*/  IMAD R59, R51, R60, R59 ;  /* 0x0000003c333b7224 */ /* 0x000fce00078e023b */
[----:B------:R-:W-:Y:S05]  /*1d20*/  WARPSYNC.COLLECTIVE R29, `(.L_x_1483) ;  /* 0x000000001d087348 */ /* 0x000fea0003c00000 */
[----:B------:R0:W1:Y:S02]  /*1d30*/  SHFL.IDX P1, R60, R58, R31, R30 ;  /* 0x0000001f3a3c7389 */ /* 0x000064000002001e */
[----:B01----:R-:W-:Y:S05]  /*1d40*/  ENDCOLLECTIVE ;  /* 0x000000000000791b */ /* 0x003fea0003800000 */
.L_x_1483:
[----:B------:R-:W-:Y:S02]  /*1d50*/  IMAD.MOV.U32 R31, RZ, RZ, R0 ;  /* 0x000000ffff1f7224 */ /* 0x000fe400078e0000 */
[----:B------:R-:W-:-:S07]  /*1d60*/  IMAD R59, R46, R60, R59 ;  /* 0x0000003c2e3b7224 */ /* 0x000fce00078e023b */
[----:B------:R-:W-:Y:S05]  /*1d70*/  WARPSYNC.COLLECTIVE R29, `(.L_x_1484) ;  /* 0x000000001d087348 */ /* 0x000fea0003c00000 */
[----:B------:R0:W1:Y:S02]  /*1d80*/  SHFL.IDX P1, R60, R58, R31, R30 ;  /* 0x0000001f3a3c7389 */ /* 0x000064000002001e */
[----:B01----:R-:W-:Y:S05]  /*1d90*/  ENDCOLLECTIVE ;  /* 0x000000000000791b */ /* 0x003fea0003800000 */
.L_x_1484:
[----:B------:R-:W-:Y:S01]  /*1da0*/  MOV R31, R17 ;  /* 0x00000011001f7202 */ /* 0x000fe20000000f00 */
[----:B------:R-:W-:-:S07]  /*1db0*/  IMAD R59, R50, R60, R59 ;  /* 0x0000003c323b7224 */ /* 0x000fce00078e023b */
[----:B------:R-:W-:Y:S05]  /*1dc0*/  WARPSYNC.COLLECTIVE R29, `(.L_x_1485) ;  /* 0x000000001d087348 */ /* 0x000fea0003c00000 */
[----:B------:R0:W1:Y:S02]  /*1dd0*/  SHFL.IDX P1, R60, R58, R31, R30 ;  /* 0x0000001f3a3c7389 */ /* 0x000064000002001e */
[----:B01----:R-:W-:Y:S05]  /*1de0*/  ENDCOLLECTIVE ;  /* 0x000000000000791b */ /* 0x003fea0003800000 */
.L_x_1485:
[----:B------:R-:W-:Y:S02]  /*1df0*/  IMAD.MOV.U32 R31, RZ, RZ, R18 ;  /* 0x000000ffff1f7224 */ /* 0x000fe400078e0012 */
[----:B------:R-:W-:-:S07]  /*1e00*/  IMAD R59, R49, R60, R59 ;  /* 0x0000003c313b7224 */ /* 0x000fce00078e023b */
[----:B------:R-:W-:Y:S05]  /*1e10*/  WARPSYNC.COLLECTIVE R29, `(.L_x_1486) ;  /* 0x000000001d087348 */ /* 0x000fea0003c00000 */
[----:B------:R0:W1:Y:S02]  /*1e20*/  SHFL.IDX P1, R60, R58, R31, R30 ;  /* 0x0000001f3a3c7389 */ /* 0x000064000002001e */
[----:B01----:R-:W-:Y:S05]  /*1e30*/  ENDCOLLECTIVE ;  /* 0x000000000000791b */ /* 0x003fea0003800000 */
.L_x_1486:
[----:B------:R-:W-:Y:S02]  /*1e40*/  IMAD.MOV.U32 R31, RZ, RZ, R19 ;  /* 0x000000ffff1f7224 */ /* 0x000fe400078e0013 */
[----:B------:R-:W-:-:S07]  /*1e50*/  IMAD R59, R48, R60, R59 ;  /* 0x0000003c303b7224 */ /* 0x000fce00078e023b */
[----:B------:R-:W-:Y:S05]  /*1e60*/  WARPSYNC.COLLECTIVE R29, `(.L_x_1487) ;  /* 0x000000001d087348 */ /* 0x000fea0003c00000 */
[----:B------:R0:W1:Y:S02]  /*1e70*/  SHFL.IDX P1, R60, R58, R31, R30 ;  /* 0x0000001f3a3c7389 */ /* 0x000064000002001e */
[----:B01----:R-:W-:Y:S05]  /*1e80*/  ENDCOLLECTIVE ;  /* 0x000000000000791b */ /* 0x003fea0003800000 */
.L_x_1487:
[----:B------:R-:W-:Y:S01]  /*1e90*/  MOV R31, R20 ;  /* 0x00000014001f7202 */ /* 0x000fe20000000f00 */
[----:B------:R-:W-:-:S07]  /*1ea0*/  IMAD R59, R47, R60, R59 ;  /* 0x0000003c2f3b7224 */ /* 0x000fce00078e023b */
[----:B------:R-:W-:Y:S05]  /*1eb0*/  WARPSYNC.COLLECTIVE R29, `(.L_x_1488) ;  /* 0x000000001d087348 */ /* 0x000fea0003c00000 */
[----:B------:R0:W1:Y:S02]  /*1ec0*/  SHFL.IDX P1, R60, R58, R31, R30 ;  /* 0x0000001f3a3c7389 */ /* 0x000064000002001e */
[----:B01----:R-:W-:Y:S05]  /*1ed0*/  ENDCOLLECTIVE ;  /* 0x000000000000791b */ /* 0x003fea0003800000 */
.L_x_1488:
[----:B------:R-:W-:Y:S02]  /*1ee0*/  IMAD.MOV.U32 R31, RZ, RZ, R21 ;  /* 0x000000ffff1f7224 */ /* 0x000fe400078e0015 */
[----:B------:R-:W-:-:S07]  /*1ef0*/  IMAD R59, R45, R60, R59 ;  /* 0x0000003c2d3b7224 */ /* 0x000fce00078e023b */
[----:B------:R-:W-:Y:S05]  /*1f00*/  WARPSYNC.COLLECTIVE R29, `(.L_x_1489) ;  /* 0x000000001d087348 */ /* 0x000fea0003c00000 */
[----:B------:R0:W1:Y:S02]  /*1f10*/  SHFL.IDX P1, R60, R58, R31, R30 ;  /* 0x0000001f3a3c7389 */ /* 0x000064000002001e */
[----:B01----:R-:W-:Y:S05]  /*1f20*/  ENDCOLLECTIVE ;  /* 0x000000000000791b */ /* 0x003fea0003800000 */
.L_x_1489:
[----:B------:R-:W-:Y:S02]  /*1f30*/  IMAD.MOV.U32 R31, RZ, RZ, R22 ;  /* 0x000000ffff1f7224 */ /* 0x000fe400078e0016 */
[----:B------:R-:W-:-:S07]  /*1f40*/  IMAD R59, R35, R60, R59 ;  /* 0x0000003c233b7224 */ /* 0x000fce00078e023b */
[----:B------:R-:W-:Y:S05]  /*1f50*/  WARPSYNC.COLLECTIVE R29, `(.L_x_1490) ;  /* 0x000000001d087348 */ /* 0x000fea0003c00000 */
[----:B------:R0:W1:Y:S02]  /*1f60*/  SHFL.IDX P1, R60, R58, R31, R30 ;  /* 0x0000001f3a3c7389 */ /* 0x000064000002001e */
[----:B01----:R-:W-:Y:S05]  /*1f70*/  ENDCOLLECTIVE ;  /* 0x000000000000791b */ /* 0x003fea0003800000 */
.L_x_1490:
[----:B------:R-:W-:Y:S01]  /*1f80*/  MOV R31, R23 ;  /* 0x00000017001f7202 */ /* 0x000fe20000000f00 */
[----:B------:R-:W-:-:S07]  /*1f90*/  IMAD R59, R34, R60, R59 ;  /* 0x0000003c223b7224 */ /* 0x000fce00078e023b */
[----:B------:R-:W-:Y:S05]  /*1fa0*/  WARPSYNC.COLLECTIVE R29, `(.L_x_1491) ;  /* 0x000000001d087348 */ /* 0x000fea0003c00000 */
[----:B------:R0:W1:Y:S02]  /*1fb0*/  SHFL.IDX P1, R60, R58, R31, R30 ;  /* 0x0000001f3a3c7389 */ /* 0x000064000002001e */
[----:B01----:R-:W-:Y:S05]  /*1fc0*/  ENDCOLLECTIVE ;  /* 0x000000000000791b */ /* 0x003fea0003800000 */
.L_x_1491:
[----:B------:R-:W-:Y:S05]  /*1fd0*/  BRA `(.L_x_1492) ;  /* 0xfffffff400887947 */ /* 0x000fea000383ffff */
        .weak           $__internal_16_$__cuda_sm20_div_u16
        .type           $__internal_16_$__cuda_sm20_div_u16,@function
        .size           $__internal_16_$__cuda_sm20_div_u16,(.L_x_20306 - $__internal_16_$__cuda_sm20_div_u16)
$__internal_16_$__cuda_sm20_div_u16:
        /* <DEDUP_REMOVED lines=18> */
[----:B------:R-:W-:Y:S06]  /*2100*/  RET.REL.NODEC R2 `(_Z9cuda_gemmIiLi128ELi16ELi1ELi512ELi16ELi16ELi1EEviiiPT_S1_S1_ii) ;  /* 0xffffffdc02bc7950 */ /* 0x000fec0003c3ffff */
.L_x_1493:
        /* <DEDUP_REMOVED lines=15> */
.L_x_20306:


//--------------------- .text._Z9cuda_gemmIiLi128ELi16ELi1ELi512ELi16ELi16ELi0EEviiiPT_S1_S1_ii --------------------------
	.section	.text._Z9cuda_gemmIiLi128ELi16ELi1ELi512ELi16ELi16ELi0EEviiiPT_S1_S1_ii,"ax",@progbits
	.align	128
        .global         _Z9cuda_gemmIiLi128ELi16ELi1ELi512ELi16ELi16ELi0EEviiiPT_S1_S1_ii
        .type           _Z9cuda_gemmIiLi128ELi16ELi1ELi512ELi16ELi16ELi0EEviiiPT_S1_S1_ii,@function
        .size           _Z9cuda_gemmIiLi128ELi16ELi1ELi512ELi16ELi16ELi0EEviiiPT_S1_S1_ii,(.L_x_20307 - _Z9cuda_gemmIiLi128ELi16ELi1ELi512ELi16ELi16ELi0EEviiiPT_S1_S1_ii)
        .other          _Z9cuda_gemmIiLi128ELi16ELi1ELi512ELi16ELi16ELi0EEviiiPT_S1_S1_ii,@"STO_CUDA_ENTRY STV_DEFAULT"
_Z9cuda_gemmIiLi128ELi16ELi1ELi512ELi16ELi16ELi0EEviiiPT_S1_S1_ii:
.text._Z9cuda_gemmIiLi128ELi16ELi1ELi512ELi16ELi16ELi0EEviiiPT_S1_S1_ii:
        /* <DEDUP_REMOVED lines=58> */
.L_x_1496:
        /* <DEDUP_REMOVED lines=25> */
.L_x_1495:
[----:B------:R-:W-:Y:S05]  /*0530*/  BSYNC.RECONVERGENT B0 ;  /* 0x0000000000007941 */ /* 0x000fea0003800200 */
.L_x_1494:
        /* <DEDUP_REMOVED lines=35> */
[----:B0-----:R-:W-:Y:S05]  /*0770*/  CALL.REL.NOINC `($__internal_17_$__cuda_sm20_div_u16) ;  /* 0x0000004000107944 */ /* 0x001fea0003c00000 */
        /* <DEDUP_REMOVED lines=40> */
.L_x_1562:
        /* <DEDUP_REMOVED lines=38> */
.L_x_1498:
[----:B------:R-:W-:Y:S05]  /*0c60*/  BSYNC.RECONVERGENT B0 ;  /* 0x0000000000007941 */ /* 0x000fea0003800200 */
.L_x_1497:
        /* <DEDUP_REMOVED lines=14> */
.L_x_1500:
        /* <DEDUP_REMOVED lines=30> */
.L_x_1499:
        /* <DEDUP_REMOVED lines=23> */
.L_x_1502:
[----:B------:R-:W-:Y:S05]  /*10a0*/  BSYNC.RECONVERGENT B0 ;  /* 0x0000000000007941 */ /* 0x000fea0003800200 */
.L_x_1501:
[----:B------:R-:W-:Y:S01]  /*10b0*/  BSSY.RECONVERGENT B0, `(.L_x_1503) ;  /* 0x0000012000007945 */ /* 0x000fe20003800200 */
[----:B------:R-:W-:-:S04]  /*10c0*/  UIADD3 UR7, UPT, UPT, UR7, 0xc80, URZ ;  /* 0x00000c8007077890 */ /* 0x000fc8000fffe0ff */
[----:B------:R-:W-:-:S12]  /*10d0*/  ULEA UR7, UR9, UR7, 0x18 ;  /* 0x0000000709077291 */ /* 0x000fd8000f8ec0ff */
.L_x_1504:
        /* <DEDUP_REMOVED lines=16> */
.L_x_1503:
        /* <DEDUP_REMOVED lines=139> */
.L_x_1557:
        /* <DEDUP_REMOVED lines=30> */
.L_x_1506:
        /* <DEDUP_REMOVED lines=8> */
.L_x_1507:
        /* <DEDUP_REMOVED lines=8> */
.L_x_1508:
        /* <DEDUP_REMOVED lines=8> */
.L_x_1509:
        /* <DEDUP_REMOVED lines=8> */
.L_x_1510:
        /* <DEDUP_REMOVED lines=9> */
.L_x_1511:
        /* <DEDUP_REMOVED lines=9> */
.L_x_1512:
        /* <DEDUP_REMOVED lines=9> */
.L_x_1513:
        /* <DEDUP_REMOVED lines=9> */
.L_x_1514:
        /* <DEDUP_REMOVED lines=9> */
.L_x_1515:
        /* <DEDUP_REMOVED lines=9> */
.L_x_1516:
        /* <DEDUP_REMOVED lines=9> */
.L_x_1517:
        /* <DEDUP_REMOVED lines=9> */
.L_x_1518:
        /* <DEDUP_REMOVED lines=9> */
.L_x_1519:
        /* <DEDUP_REMOVED lines=10> */
.L_x_1520:
        /* <DEDUP_REMOVED lines=10> */
.L_x_1556:
        /* <DEDUP_REMOVED lines=11> */
.L_x_1565:
[----:B0-2---:R-:W-:-:S07]  /*2570*/  IMAD R74, R6, R73, RZ ;  /* 0x00000049064a7224 */ /* 0x005fce00078e02ff */
.L_x_1524:
[----:B------:R-:W-:-:S13]  /*2580*/  ISETP.GE.AND P5, PT, R77, 0x2, PT ;  /* 0x000000024d00780c */ /* 0x000fda0003fa6270 */
[----:B------:R-:W-:Y:S05]  /*2590*/  @!P5 BRA `(.L_x_1526) ;  /* 0x000000000010d947 */ /* 0x000fea0003800000 */
[----:B------:R-:W-:-:S03]  /*25a0*/  UMOV UR7, 0xffffffff ;  /* 0xffffffff00077882 */ /* 0x000fc60000000000 */
[----:B------:R-:W-:Y:S05]  /*25b0*/  BRA.DIV UR7, `(.L_x_1527) ;  /* 0x0000001a079c7947 */ /* 0x000fea000b800000 */
[----:B0-----:R0:W0:Y:S02]  /*25c0*/  SHFL.IDX PT, R73, R75, R23, R4 ;  /* 0x000000174b497389 */ /* 0x00102400000e0004 */
.L_x_1568:
[----:B0-----:R-:W-:-:S07]  /*25d0*/  IMAD R74, R7, R73, R74 ;  /* 0x00000049074a7224 */ /* 0x001fce00078e024a */
.L_x_1526:
[----:B------:R-:W-:-:S13]  /*25e0*/  ISETP.GE.AND P4, PT, R77, 0x3, PT ;  /* 0x000000034d00780c */ /* 0x000fda0003f86270 */
[----:B------:R-:W-:Y:S05]  /*25f0*/  @!P4 BRA `(.L_x_1528) ;  /* 0x000000000010c947 */ /* 0x000fea0003800000 */
[----:B------:R-:W-:-:S03]  /*2600*/  UMOV UR7, 0xffffffff ;  /* 0xffffffff00077882 */ /* 0x000fc60000000000 */
[----:B------:R-:W-:Y:S05]  /*2610*/  BRA.DIV UR7, `(.L_x_1529) ;  /* 0x0000001a07a47947 */ /* 0x000fea000b800000 */
[----:B0-----:R0:W0:Y:S02]  /*2620*/  SHFL.IDX PT, R73, R75, R25, R4 ;  /* 0x000000194b497389 */ /* 0x00102400000e0004 */
.L_x_1571:
[----:B01----:R-:W-:-:S07]  /*2630*/  IMAD R74, R8, R73, R74 ;  /* 0x00000049084a7224 */ /* 0x003fce00078e024a */
.L_x_1528:
[----:B------:R-:W-:-:S13]  /*2640*/  ISETP.GE.AND P3, PT, R77, 0x4, PT ;  /* 0x000000044d00780c */ /* 0x000fda0003f66270 */
[----:B------:R-:W-:Y:S05]  /*2650*/  @!P3 BRA `(.L_x_1530) ;  /* 0x000000000010b947 */ /* 0x000fea0003800000 */
[----:B------:R-:W-:-:S03]  /*2660*/  UMOV UR7, 0xffffffff ;  /* 0xffffffff00077882 */ /* 0x000fc60000000000 */
[----:B------:R-:W-:Y:S05]  /*2670*/  BRA.DIV UR7, `(.L_x_1531) ;  /* 0x0000001a07ac7947 */ /* 0x000fea000b800000 */
[----:B0-----:R0:W0:Y:S02]  /*2680*/  SHFL.IDX PT, R73, R75, R27, R4 ;  /* 0x0000001b4b497389 */ /* 0x00102400000e0004 */
.L_x_1574:
[----:B0--3--:R-:W-:-:S07]  /*2690*/  IMAD R74, R9, R73, R74 ;  /* 0x00000049094a7224 */ /* 0x009fce00078e024a */
.L_x_1530:
[----:B------:R-:W-:-:S13]  /*26a0*/  ISETP.GE.AND P2, PT, R77, 0x5, PT ;  /* 0x000000054d00780c */ /* 0x000fda0003f46270 */
[----:B------:R-:W-:Y:S05]  /*26b0*/  @!P2 BRA `(.L_x_1532) ;  /* 0x000000000010a947 */ /* 0x000fea0003800000 */
[----:B------:R-:W-:-:S03]  /*26c0*/  UMOV UR7, 0xffffffff ;  /* 0xffffffff00077882 */ /* 0x000fc60000000000 */
[----:B------:R-:W-:Y:S05]  /*26d0*/  BRA.DIV UR7, `(.L_x_1533) ;  /* 0x0000001a07b47947 */ /* 0x000fea000b800000 */
[----:B0-----:R0:W0:Y:S02]  /*26e0*/  SHFL.IDX PT, R73, R75, R29, R4 ;  /* 0x0000001d4b497389 */ /* 0x00102400000e0004 */
.L_x_1577:
[----:B0---4-:R-:W-:-:S07]  /*26f0*/  IMAD R74, R10, R73, R74 ;  /* 0x000000490a4a7224 */ /* 0x011fce00078e024a */
.L_x_1532:
[----:B------:R-:W-:-:S13]  /*2700*/  ISETP.GE.AND P1, PT, R77, 0x6, PT ;  /* 0x000000064d00780c */ /* 0x000fda0003f26270 */
[----:B------:R-:W-:Y:S05]  /*2710*/  @!P1 BRA `(.L_x_1534) ;  /* 0x0000000000109947 */ /* 0x000fea0003800000 */
[----:B------:R-:W-:-:S03]  /*2720*/  UMOV UR7, 0xffffffff ;  /* 0xffffffff00077882 */ /* 0x000fc60000000000 */
[----:B------:R-:W-:Y:S05]  /*2730*/  BRA.DIV UR7, `(.L_x_1535) ;  /* 0x0000001a07bc7947 */ /* 0x000fea000b800000 */
[----:B0-----:R0:W0:Y:S02]  /*2740*/  SHFL.IDX PT, R73, R75, R31, R4 ;  /* 0x0000001f4b497389 */ /* 0x00102400000e0004 */
.L_x_1580:
[----:B0-----:R-:W-:-:S07]  /*2750*/  IMAD R74, R11, R73, R74 ;  /* 0x000000490b4a7224 */ /* 0x001fce00078e024a */
.L_x_1534:
[----:B------:R-:W-:-:S13]  /*2760*/  ISETP.GE.AND P6, PT, R77, 0x7, PT ;  /* 0x000000074d00780c */ /* 0x000fda0003fc6270 */
[----:B------:R-:W-:Y:S05]  /*2770*/  @!P6 BRA `(.L_x_1536) ;  /* 0x000000000010e947 */ /* 0x000fea0003800000 */
[----:B------:R-:W-:-:S03]  /*2780*/  UMOV UR7, 0xffffffff ;  /* 0xffffffff00077882 */ /* 0x000fc60000000000 */
[----:B------:R-:W-:Y:S05]  /*2790*/  BRA.DIV UR7, `(.L_x_1537) ;  /* 0x0000001a07c47947 */ /* 0x000fea000b800000 */
[----:B0-----:R0:W0:Y:S02]  /*27a0*/  SHFL.IDX PT, R73, R75, R33, R4 ;  /* 0x000000214b497389 */ /* 0x00102400000e0004 */
.L_x_1583:
[----:B0-----:R-:W-:-:S07]  /*27b0*/  IMAD R74, R12, R73, R74 ;  /* 0x000000490c4a7224 */ /* 0x001fce00078e024a */
.L_x_1536:
[----:B------:R-:W-:-:S13]  /*27c0*/  ISETP.GE.AND P6, PT, R77, 0x8, PT ;  /* 0x000000084d00780c */ /* 0x000fda0003fc6270 */
[----:B------:R-:W-:Y:S05]  /*27d0*/  @!P6 BRA `(.L_x_1538) ;  /* 0x000000000010e947 */ /* 0x000fea0003800000 */
[----:B------:R-:W-:-:S03]  /*27e0*/  UMOV UR7, 0xffffffff ;  /* 0xffffffff00077882 */ /* 0x000fc60000000000 */
[----:B------:R-:W-:Y:S05]  /*27f0*/  BRA.DIV UR7, `(.L_x_1539) ;  /* 0x0000001a07cc7947 */ /* 0x000fea000b800000 */
[----:B0-----:R0:W0:Y:S02]  /*2800*/  SHFL.IDX PT, R73, R75, R35, R4 ;  /* 0x000000234b497389 */ /* 0x00102400000e0004 */
.L_x_1586:
[----:B0-----:R-:W-:-:S07]  /*2810*/  IMAD R74, R13, R73, R74 ;  /* 0x000000490d4a7224 */ /* 0x001fce00078e024a */
.L_x_1538:
[----:B------:R-:W-:-:S13]  /*2820*/  ISETP.GE.AND P6, PT, R77, 0x9, PT ;  /* 0x000000094d00780c */ /* 0x000fda0003fc6270 */
[----:B------:R-:W-:Y:S05]  /*2830*/  @!P6 BRA `(.L_x_1540) ;  /* 0x000000000010e947 */ /* 0x000fea0003800000 */
[----:B------:R-:W-:-:S03]  /*2840*/  UMOV UR7, 0xffffffff ;  /* 0xffffffff00077882 */ /* 0x000fc60000000000 */
[----:B------:R-:W-:Y:S05]  /*2850*/  BRA.DIV UR7, `(.L_x_1541) ;  /* 0x0000001a07d47947 */ /* 0x000fea000b800000 */
[----:B0-----:R0:W0:Y:S02]  /*2860*/  SHFL.IDX PT, R73, R75, R37, R4 ;  /* 0x000000254b497389 */ /* 0x00102400000e0004 */
.L_x_1589:
[----:B0-----:R-:W-:-:S07]  /*2870*/  IMAD R74, R14, R73, R74 ;  /* 0x000000490e4a7224 */ /* 0x001fce00078e024a */
.L_x_1540:
[----:B------:R-:W-:-:S13]  /*2880*/  ISETP.GE.AND P6, PT, R77, 0xa, PT ;  /* 0x0000000a4d00780c */ /* 0x000fda0003fc6270 */
[----:B------:R-:W-:Y:S05]  /*2890*/  @!P6 BRA `(.L_x_1542) ;  /* 0x000000000010e947 */ /* 0x000fea0003800000 */
[----:B------:R-:W-:-:S03]  /*28a0*/  UMOV UR7, 0xffffffff ;  /* 0xffffffff00077882 */ /* 0x000fc60000000000 */
[----:B------:R-:W-:Y:S05]  /*28b0*/  BRA.DIV UR7, `(.L_x_1543) ;  /* 0x0000001a07dc7947 */ /* 0x000fea000b800000 */
[----:B0-----:R0:W0:Y:S02]  /*28c0*/  SHFL.IDX PT, R73, R75, R39, R4 ;  /* 0x000000274b497389 */ /* 0x00102400000e0004 */
.L_x_1592:
[----:B0-----:R-:W-:-:S07]  /*28d0*/  IMAD R74, R15, R73, R74 ;  /* 0x000000490f4a7224 */ /* 0x001fce00078e024a */
.L_x_1542:
[----:B------:R-:W-:-:S13]  /*28e0*/  ISETP.GE.AND P6, PT, R77, 0xb, PT ;  /* 0x0000000b4d00780c */ /* 0x000fda0003fc6270 */
[----:B------:R-:W-:Y:S05]  /*28f0*/  @!P6 BRA `(.L_x_1544) ;  /* 0x000000000010e947 */ /* 0x000fea0003800000 */
[----:B------:R-:W-:-:S03]  /*2900*/  UMOV UR7, 0xffffffff ;  /* 0xffffffff00077882 */ /* 0x000fc60000000000 */
[----:B------:R-:W-:Y:S05]  /*2910*/  BRA.DIV UR7, `(.L_x_1545) ;  /* 0x0000001a07e47947 */ /* 0x000fea000b800000 */
[----:B0-----:R0:W0:Y:S02]  /*2920*/  SHFL.IDX PT, R73, R75, R41, R4 ;  /* 0x000000294b497389 */ /* 0x00102400000e0004 */
.L_x_1595:
[----:B0-----:R-:W-:-:S07]  /*2930*/  IMAD R74, R16, R73, R74 ;  /* 0x00000049104a7224 */ /* 0x001fce00078e024a */
.L_x_1544:
[----:B------:R-:W-:-:S13]  /*2940*/  ISETP.GE.AND P6, PT, R77, 0xc, PT ;  /* 0x0000000c4d00780c */ /* 0x000fda0003fc6270 */
[----:B------:R-:W-:Y:S05]  /*2950*/  @!P6 BRA `(.L_x_1546) ;  /* 0x000000000010e947 */ /* 0x000fea0003800000 */
[----:B------:R-:W-:-:S03]  /*2960*/  UMOV UR7, 0xffffffff ;  /* 0xffffffff00077882 */ /* 0x000fc60000000000 */
[----:B------:R-:W-:Y:S05]  /*2970*/  BRA.DIV UR7, `(.L_x_1547) ;  /* 0x0000001a07ec7947 */ /* 0x000fea000b800000 */
[----:B0-----:R0:W0:Y:S02]  /*2980*/  SHFL.IDX PT, R73, R75, R43, R4 ;  /* 0x0000002b4b497389 */ /* 0x00102400000e0004 */
.L_x_1598:
[----:B0-----:R-:W-:-:S07]  /*2990*/  IMAD R74, R17, R73, R74 ;  /* 0x00000049114a7224 */ /* 0x001fce00078e024a */
.L_x_1546:
[----:B------:R-:W-:-:S13]  /*29a0*/  ISETP.GE.AND P6, PT, R77, 0xd, PT ;  /* 0x0000000d4d00780c */ /* 0x000fda0003fc6270 */
[----:B------:R-:W-:Y:S05]  /*29b0*/  @!P6 BRA `(.L_x_1548) ;  /* 0x000000000010e947 */ /* 0x000fea0003800000 */
[----:B------:R-:W-:-:S03]  /*29c0*/  UMOV UR7, 0xffffffff ;  /* 0xffffffff00077882 */ /* 0x000fc60000000000 */
[----:B------:R-:W-:Y:S05]  /*29d0*/  BRA.DIV UR7, `(.L_x_1549) ;  /* 0x0000001a07f47947 */ /* 0x000fea000b800000 */
[----:B0-----:R0:W0:Y:S02]  /*29e0*/  SHFL.IDX PT, R73, R75, R45, R4 ;  /* 0x0000002d4b497389 */ /* 0x00102400000e0004 */
.L_x_1601:
[----:B0-----:R-:W-:-:S07]  /*29f0*/  IMAD R74, R18, R73, R74 ;  /* 0x00000049124a7224 */ /* 0x001fce00078e024a */
.L_x_1548:
[----:B------:R-:W-:-:S13]  /*2a00*/  ISETP.GE.AND P6, PT, R77, 0xe, PT ;  /* 0x0000000e4d00780c */ /* 0x000fda0003fc6270 */
[----:B------:R-:W-:Y:S05]  /*2a10*/  @!P6 BRA `(.L_x_1550) ;  /* 0x000000000010e947 */ /* 0x000fea0003800000 */
[----:B------:R-:W-:-:S03]  /*2a20*/  UMOV UR7, 0xffffffff ;  /* 0xffffffff00077882 */ /* 0x000fc60000000000 */
[----:B------:R-:W-:Y:S05]  /*2a30*/  BRA.DIV UR7, `(.L_x_1551) ;  /* 0x0000001a07fc7947 */ /* 0x000fea000b800000 */
[----:B0-----:R0:W0:Y:S02]  /*2a40*/  SHFL.IDX PT, R73, R75, R47, R4 ;  /* 0x0000002f4b497389 */ /* 0x00102400000e0004 */
.L_x_1604:
[----:B0-----:R-:W-:-:S07]  /*2a50*/  IMAD R74, R19, R73, R74 ;  /* 0x00000049134a7224 */ /* 0x001fce00078e024a */
.L_x_1550:
[----:B------:R-:W-:-:S13]  /*2a60*/  ISETP.GE.AND P6, PT, R77, 0xf, PT ;  /* 0x0000000f4d00780c */ /* 0x000fda0003fc6270 */
[----:B------:R-:W-:Y:S05]  /*2a70*/  @!P6 BRA `(.L_x_1552) ;  /* 0x000000000010e947 */ /* 0x000fea0003800000 */
[----:B------:R-:W-:-:S03]  /*2a80*/  UMOV UR7, 0xffffffff ;  /* 0xffffffff00077882 */ /* 0x000fc60000000000 */
[----:B------:R-:W-:Y:S05]  /*2a90*/  BRA.DIV UR7, `(.L_x_1553) ;  /* 0x0000001e07047947 */ /* 0x000fea000b800000 */
[----:B0-----:R0:W0:Y:S02]  /*2aa0*/  SHFL.IDX PT, R73, R75, R49, R4 ;  /* 0x000000314b497389 */ /* 0x00102400000e0004 */
.L_x_1607:
[----:B0-----:R-:W-:-:S07]  /*2ab0*/  IMAD R74, R20, R73, R74 ;  /* 0x00000049144a7224 */ /* 0x001fce00078e024a */
.L_x_1552:
[----:B------:R-:W-:-:S13]  /*2ac0*/  ISETP.GE.AND P6, PT, R77, 0x10, PT ;  /* 0x000000104d00780c */ /* 0x000fda0003fc6270 */
[----:B------:R-:W-:Y:S05]  /*2ad0*/  @!P6 BRA `(.L_x_1554) ;  /* 0x000000040000e947 */ /* 0x000fea0003800000 */
[----:B------:R-:W-:-:S03]  /*2ae0*/  UMOV UR7, 0xffffffff ;  /* 0xffffffff00077882 */ /* 0x000fc60000000000 */
[----:B------:R-:W-:Y:S05]  /*2af0*/  BRA.DIV UR7, `(.L_x_1555) ;  /* 0x0000001e070c7947 */ /* 0x000fea000b800000 */
[----:B0-----:R0:W0:Y:S02]  /*2b00*/  SHFL.IDX PT, R75, R75, R51, R4 ;  /* 0x000000334b4b7389 */ /* 0x00102400000e0004 */
.L_x_1610:
[----:B0-----:R-:W-:Y:S01]  /*2b10*/  IMAD R74, R5, R75, R74 ;  /* 0x0000004b054a7224 */ /* 0x001fe200078e024a */
[----:B------:R-:W-:Y:S06]  /*2b20*/  BRA `(.L_x_1554) ;  /* 0x0000000000ec7947 */ /* 0x000fec0003800000 */
.L_x_1523:
        /* <DEDUP_REMOVED lines=59> */
.L_x_1554:
        /* <DEDUP_REMOVED lines=9> */
.L_x_1522:
[----:B------:R-:W-:Y:S05]  /*2f70*/  BSYNC B0 ;  /* 0x0000000000007941 */ /* 0x000fea0003800000 */
.L_x_1521:
[----:B------:R-:W-:-:S13]  /*2f80*/  ISETP.NE.AND P6, PT, R76, RZ, PT ;  /* 0x000000ff4c00720c */ /* 0x000fda0003fc5270 */
[----:B------:R-:W-:Y:S05]  /*2f90*/  @!P6 BRA `(.L_x_1557) ;  /* 0xffffffe800bce947 */ /* 0x000fea000383ffff */
.L_x_1505:
        /* <DEDUP_REMOVED lines=126> */
.L_x_1559:
[----:B------:R-:W-:Y:S05]  /*3780*/  BSYNC.RECONVERGENT B0 ;  /* 0x0000000000007941 */ /* 0x000fea0003800200 */
.L_x_1558:
        /* <DEDUP_REMOVED lines=12> */
.L_x_1561:
        /* <DEDUP_REMOVED lines=112> */
.L_x_1560:
[----:B------:R-:W-:Y:S01]  /*3f50*/  IMAD.U32 R21, RZ, RZ, UR14 ;  /* 0x0000000eff157e24 */ /* 0x000fe2000f8e00ff */
[----:B------:R-:W-:-:S04]  /*3f60*/  UIADD3 UR5, UPT, UPT, UR14, UR5, URZ ;  /* 0x000000050e057290 */ /* 0x000fc8000fffe0ff */
[----:B------:R-:W-:-:S04]  /*3f70*/  SHF.L.U32 R21, R21, 0x4, RZ ;  /* 0x0000000415157819 */ /* 0x000fc800000006ff */
[----:B------:R-:W-:-:S13]  /*3f80*/  ISETP.LE.U32.AND P0, PT, R21, UR5, PT ;  /* 0x0000000515007c0c */ /* 0x000fda000bf03070 */
[----:B------:R-:W-:Y:S05]  /*3f90*/  @!P0 BRA `(.L_x_1562) ;  /* 0xffffffc800988947 */ /* 0x000fea000383ffff */
[----:B------:R-:W-:Y:S05]  /*3fa0*/  EXIT ;  /* 0x000000000000794d */ /* 0x000fea0003800000 */
.L_x_1525:
[----:B------:R-:W-:Y:S01]  /*3fb0*/  BSSY B1, `(.L_x_1563) ;  /* 0x0000006000017945 */ /* 0x000fe20003800000 */
[----:B------:R-:W-:Y:S02]  /*3fc0*/  IMAD.MOV.U32 R78, RZ, RZ, R55 ;  /* 0x000000ffff4e7224 */ /* 0x000fe400078e0037 */
[----:B------:R-:W-:-:S07]  /*3fd0*/  IMAD.MOV.U32 R73, RZ, RZ, -0x1 ;  /* 0xffffffffff497424 */ /* 0x000fce00078e00ff */
[----:B01234-:R-:W-:Y:S05]  /*3fe0*/  WARPSYNC.COLLECTIVE R73, `(.L_x_1564) ;  /* 0x0000000049087348 */ /* 0x01ffea0003c00000 */
[----:B0-----:R0:W0:Y:S02]  /*3ff0*/  SHFL.IDX P6, R73, R75, R78, R4 ;  /* 0x0000004e4b497389 */ /* 0x00102400000c0004 */
[----:B01234-:R-:W-:Y:S05]  /*4000*/  ENDCOLLECTIVE ;  /* 0x000000000000791b */ /* 0x01ffea0003800000 */
.L_x_1564:
[----:B------:R-:W-:Y:S05]  /*4010*/  BSYNC B1 ;  /* 0x0000000000017941 */ /* 0x000fea0003800000 */
.L_x_1563:
[----:B------:R-:W-:Y:S05]  /*4020*/  BRA `(.L_x_1565) ;  /* 0xffffffe400507947 */ /* 0x000fea000383ffff */
.L_x_1527:
[----:B------:R-:W-:Y:S01]  /*4030*/  BSSY B1, `(.L_x_1566) ;  /* 0x0000006000017945 */ /* 0x000fe20003800000 */
[----:B------:R-:W-:Y:S01]  /*4040*/  IMAD.MOV.U32 R78, RZ, RZ, R23 ;  /* 0x000000ffff4e7224 */ /* 0x000fe200078e0017 */
[----:B------:R-:W-:-:S07]  /*4050*/  MOV R73, 0xffffffff ;  /* 0xffffffff00497802 */ /* 0x000fce0000000f00 */
[----:B01234-:R-:W-:Y:S05]  /*4060*/  WARPSYNC.COLLECTIVE R73, `(.L_x_1567) ;  /* 0x0000000049087348 */ /* 0x01ffea0003c00000 */
[----:B0-----:R0:W0:Y:S02]  /*4070*/  SHFL.IDX P6, R73, R75, R78, R4 ;  /* 0x0000004e4b497389 */ /* 0x00102400000c0004 */
[----:B01234-:R-:W-:Y:S05]  /*4080*/  ENDCOLLECTIVE ;  /* 0x000000000000791b */ /* 0x01ffea0003800000 */
.L_x_1567:
[----:B------:R-:W-:Y:S05]  /*4090*/  BSYNC B1 ;  /* 0x0000000000017941 */ /* 0x000fea0003800000 */
.L_x_1566:
[----:B------:R-:W-:Y:S05]  /*40a0*/  BRA `(.L_x_1568) ;  /* 0xffffffe400487947 */ /* 0x000fea000383ffff */
.L_x_1529:
[----:B------:R-:W-:Y:S01]  /*40b0*/  BSSY B1, `(.L_x_1569) ;  /* 0x0000006000017945 */ /* 0x000fe20003800000 */
[----:B------:R-:W-:Y:S02]  /*40c0*/  IMAD.MOV.U32 R78, RZ, RZ, R25 ;  /* 0x000000ffff4e7224 */ /* 0x000fe400078e0019 */
[----:B------:R-:W-:-:S07]  /*40d0*/  IMAD.MOV.U32 R73, RZ, RZ, -0x1 ;  /* 0xffffffffff497424 */ /* 0x000fce00078e00ff */
[----:B01234-:R-:W-:Y:S05]  /*40e0*/  WARPSYNC.COLLECTIVE R73, `(.L_x_1570) ;  /* 0x0000000049087348 */ /* 0x01ffea0003c00000 */
[----:B0-----:R0:W0:Y:S02]  /*40f0*/  SHFL.IDX P6, R73, R75, R78, R4 ;  /* 0x0000004e4b497389 */ /* 0x00102400000c0004 */
[----:B01234-:R-:W-:Y:S05]  /*4100*/  ENDCOLLECTIVE ;  /* 0x000000000000791b */ /* 0x01ffea0003800000 */
.L_x_1570:
[----:B------:R-:W-:Y:S05]  /*4110*/  BSYNC B1 ;  /* 0x0000000000017941 */ /* 0x000fea0003800000 */
.L_x_1569:
[----:B------:R-:W-:Y:S05]  /*4120*/  BRA `(.L_x_1571) ;  /* 0xffffffe400407947 */ /* 0x000fea000383ffff */
.L_x_1531:
[----:B------:R-:W-:Y:S01]  /*4130*/  BSSY B1, `(.L_x_1572) ;  /* 0x0000006000017945 */ /* 0x000fe20003800000 */
[----:B------:R-:W-:Y:S01]  /*4140*/  MOV R78, R27 ;  /* 0x0000001b004e7202 */ /* 0x000fe20000000f00 */
[----:B------:R-:W-:-:S07]  /*4150*/  IMAD.MOV.U32 R73, RZ, RZ, -0x1 ;  /* 0xffffffffff497424 */ /* 0x000fce00078e00ff */
[----:B01234-:R-:W-:Y:S05]  /*4160*/  WARPSYNC.COLLECTIVE R73, `(.L_x_1573) ;  /* 0x0000000049087348 */ /* 0x01ffea0003c00000 */
[----:B0-----:R0:W0:Y:S02]  /*4170*/  SHFL.IDX P6, R73, R75, R78, R4 ;  /* 0x0000004e4b497389 */ /* 0x00102400000c0004 */
[----:B01234-:R-:W-:Y:S05]  /*4180*/  ENDCOLLECTIVE ;  /* 0x000000000000791b */ /* 0x01ffea0003800000 */
.L_x_1573:
[----:B------:R-:W-:Y:S05]  /*4190*/  BSYNC B1 ;  /* 0x0000000000017941 */ /* 0x000fea0003800000 */
.L_x_1572:
[----:B------:R-:W-:Y:S05]  /*41a0*/  BRA `(.L_x_1574) ;  /* 0xffffffe400387947 */ /* 0x000fea000383ffff */
.L_x_1533:
[----:B------:R-:W-:Y:S01]  /*41b0*/  BSSY B1, `(.L_x_1575) ;  /* 0x0000006000017945 */ /* 0x000fe20003800000 */
[----:B------:R-:W-:Y:S01]  /*41c0*/  IMAD.MOV.U32 R78, RZ, RZ, R29 ;  /* 0x000000ffff4e7224 */ /* 0x000fe200078e001d */
[----:B------:R-:W-:-:S07]  /*41d0*/  MOV R73, 0xffffffff ;  /* 0xffffffff00497802 */ /* 0x000fce0000000f00 */
[----:B01234-:R-:W-:Y:S05]  /*41e0*/  WARPSYNC.COLLECTIVE R73, `(.L_x_1576) ;  /* 0x0000000049087348 */ /* 0x01ffea0003c00000 */
[----:B0-----:R0:W0:Y:S02]  /*41f0*/  SHFL.IDX P6, R73, R75, R78, R4 ;  /* 0x0000004e4b497389 */ /* 0x00102400000c0004 */
[----:B01234-:R-:W-:Y:S05]  /*4200*/  ENDCOLLECTIVE ;  /* 0x000000000000791b */ /* 0x01ffea0003800000 */
.L_x_1576:
[----:B------:R-:W-:Y:S05]  /*4210*/  BSYNC B1 ;  /* 0x0000000000017941 */ /* 0x000fea0003800000 */
.L_x_1575:
[----:B------:R-:W-:Y:S05]  /*4220*/  BRA `(.L_x_1577) ;  /* 0xffffffe400307947 */ /* 0x000fea000383ffff */
.L_x_1535:
[----:B------:R-:W-:Y:S01]  /*4230*/  BSSY B1, `(.L_x_1578) ;  /* 0x0000006000017945 */ /* 0x000fe20003800000 */
[----:B------:R-:W-:Y:S02]  /*4240*/  IMAD.MOV.U32 R78, RZ, RZ, R31 ;  /* 0x000000ffff4e7224 */ /* 0x000fe400078e001f */
[----:B------:R-:W-:-:S07]  /*4250*/  IMAD.MOV.U32 R73, RZ, RZ, -0x1 ;  /* 0xffffffffff497424 */ /* 0x000fce00078e00ff */
[----:B01234-:R-:W-:Y:S05]  /*4260*/  WARPSYNC.COLLECTIVE R73, `(.L_x_1579) ;  /* 0x0000000049087348 */ /* 0x01ffea0003c00000 */
[----:B0-----:R0:W0:Y:S02]  /*4270*/  SHFL.IDX P6, R73, R75, R78, R4 ;  /* 0x0000004e4b497389 */ /* 0x00102400000c0004 */
[----:B01234-:R-:W-:Y:S05]  /*4280*/  ENDCOLLECTIVE ;  /* 0x000000000000791b */ /* 0x01ffea0003800000 */
.L_x_1579:
[----:B------:R-:W-:Y:S05]  /*4290*/  BSYNC B1 ;  /* 0x0000000000017941 */ /* 0x000fea0003800000 */
.L_x_1578:
[----:B------:R-:W-:Y:S05]  /*42a0*/  BRA `(.L_x_1580) ;  /* 0xffffffe400287947 */ /* 0x000fea000383ffff */
.L_x_1537:
[----:B------:R-:W-:Y:S01]  /*42b0*/  BSSY B1, `(.L_x_1581) ;  /* 0x0000006000017945 */ /* 0x000fe20003800000 */
[----:B------:R-:W-:Y:S01]  /*42c0*/  MOV R78, R33 ;  /* 0x00000021004e7202 */ /* 0x000fe20000000f00 */
[----:B------:R-:W-:-:S07]  /*42d0*/  IMAD.MOV.U32 R73, RZ, RZ, -0x1 ;  /* 0xffffffffff497424 */ /* 0x000fce00078e00ff */
[----:B01234-:R-:W-:Y:S05]  /*42e0*/  WARPSYNC.COLLECTIVE R73, `(.L_x_1582) ;  /* 0x0000000049087348 */ /* 0x01ffea0003c00000 */
[----:B0-----:R0:W0:Y:S02]  /*42f0*/  SHFL.IDX P6, R73, R75, R78, R4 ;  /* 0x0000004e4b497389 */ /* 0x00102400000c0004 */
[----:B01234-:R-:W-:Y:S05]  /*4300*/  ENDCOLLECTIVE ;  /* 0x000000000000791b */ /* 0x01ffea0003800000 */
.L_x_1582:
[----:B------:R-:W-:Y:S05]  /*4310*/  BSYNC B1 ;  /* 0x0000000000017941 */ /* 0x000fea0003800000 */
.L_x_1581:
[----:B------:R-:W-:Y:S05]  /*4320*/  BRA `(.L_x_1583) ;  /* 0xffffffe400207947 */ /* 0x000fea000383ffff */
.L_x_1539:
[----:B------:R-:W-:Y:S01]  /*4330*/  BSSY B1, `(.L_x_1584) ;  /* 0x0000006000017945 */ /* 0x000fe20003800000 */
[----:B------:R-:W-:Y:S01]  /*4340*/  IMAD.MOV.U32 R78, RZ, RZ, R35 ;  /* 0x000000ffff4e7224 */ /* 0x000fe200078e0023 */
[----:B------:R-:W-:-:S07]  /*4350*/  MOV R73, 0xffffffff ;  /* 0xffffffff00497802 */ /* 0x000fce0000000f00 */
[----:B01234-:R-:W-:Y:S05]  /*4360*/  WARPSYNC.COLLECTIVE R73, `(.L_x_1585) ;  /* 0x0000000049087348 */ /* 0x01ffea0003c00000 */
[----:B0-----:R0:W0:Y:S02]  /*4370*/  SHFL.IDX P6, R73, R75, R78, R4 ;  /* 0x0000004e4b497389 */ /* 0x00102400000c0004 */
[----:B01234-:R-:W-:Y:S05]  /*4380*/  ENDCOLLECTIVE ;  /* 0x000000000000791b */ /* 0x01ffea0003800000 */
.L_x_1585:
[----:B------:R-:W-:Y:S05]  /*4390*/  BSYNC B1 ;  /* 0x0000000000017941 */ /* 0x000fea0003800000 */
.L_x_1584:
[----:B------:R-:W-:Y:S05]  /*43a0*/  BRA `(.L_x_1586) ;  /* 0xffffffe400187947 */ /* 0x000fea000383ffff */
.L_x_1541:
[----:B------:R-:W-:Y:S01]  /*43b0*/  BSSY B1, `(.L_x_1587) ;  /* 0x0000006000017945 */ /* 0x000fe20003800000 */
[----:B------:R-:W-:Y:S02]  /*43c0*/  IMAD.MOV.U32 R78, RZ, RZ, R37 ;  /* 0x000000ffff4e7224 */ /* 0x000fe400078e0025 */
[----:B------:R-:W-:-:S07]  /*43d0*/  IMAD.MOV.U32 R73, RZ, RZ, -0x1 ;  /* 0xffffffffff497424 */ /* 0x000fce00078e00ff */
[----:B01234-:R-:W-:Y:S05]  /*43e0*/  WARPSYNC.COLLECTIVE R73, `(.L_x_1588) ;  /* 0x0000000049087348 */ /* 0x01ffea0003c00000 */
[----:B0-----:R0:W0:Y:S02]  /*43f0*/  SHFL.IDX P6, R73, R75, R78, R4 ;  /* 0x0000004e4b497389 */ /* 0x00102400000c0004 */
[----:B01234-:R-:W-:Y:S05]  /*4400*/  ENDCOLLECTIVE ;  /* 0x000000000000791b */ /* 0x01ffea0003800000 */
.L_x_1588:
[----:B------:R-:W-:Y:S05]  /*4410*/  BSYNC B1 ;  /* 0x0000000000017941 */ /* 0x000fea0003800000 */
.L_x_1587:
[----:B------:R-:W-:Y:S05]  /*4420*/  BRA `(.L_x_1589) ;  /* 0xffffffe400107947 */ /* 0x000fea000383ffff */
.L_x_1543:
[----:B------:R-:W-:Y:S01]  /*4430*/  BSSY B1, `(.L_x_1590) ;  /* 0x0000006000017945 */ /* 0x000fe20003800000 */
[----:B------:R-:W-:Y:S01]  /*4440*/  MOV R78, R39 ;  /* 0x00000027004e7202 */ /* 0x000fe20000000f00 */
[----:B------:R-:W-:-:S07]  /*4450*/  IMAD.MOV.U32 R73, RZ, RZ, -0x1 ;  /* 0xffffffffff497424 */ /* 0x000fce00078e00ff */
[----:B01234-:R-:W-:Y:S05]  /*4460*/  WARPSYNC.COLLECTIVE R73, `(.L_x_1591) ;  /* 0x0000000049087348 */ /* 0x01ffea0003c00000 */
[----:B0-----:R0:W0:Y:S02]  /*4470*/  SHFL.IDX P6, R73, R75, R78, R4 ;  /* 0x0000004e4b497389 */ /* 0x00102400000c0004 */
[----:B01234-:R-:W-:Y:S05]  /*4480*/  ENDCOLLECTIVE ;  /* 0x000000000000791b */ /* 0x01ffea0003800000 */
.L_x_1591:
[----:B------:R-:W-:Y:S05]  /*4490*/  BSYNC B1 ;  /* 0x0000000000017941 */ /* 0x000fea0003800000 */
.L_x_1590:
[----:B------:R-:W-:Y:S05]  /*44a0*/  BRA `(.L_x_1592) ;  /* 0xffffffe400087947 */ /* 0x000fea000383ffff */
.L_x_1545:
[----:B------:R-:W-:Y:S01]  /*44b0*/  BSSY B1, `(.L_x_1593) ;  /* 0x0000006000017945 */ /* 0x000fe20003800000 */
[----:B------:R-:W-:Y:S01]  /*44c0*/  IMAD.MOV.U32 R78, RZ, RZ, R41 ;  /* 0x000000ffff4e7224 */ /* 0x000fe200078e0029 */
[----:B------:R-:W-:-:S07]  /*44d0*/  MOV R73, 0xffffffff ;  /* 0xffffffff00497802 */ /* 0x000fce0000000f00 */
[----:B01234-:R-:W-:Y:S05]  /*44e0*/  WARPSYNC.COLLECTIVE R73, `(.L_x_1594) ;  /* 0x0000000049087348 */ /* 0x01ffea0003c00000 */
[----:B0-----:R0:W0:Y:S02]  /*44f0*/  SHFL.IDX P6, R73, R75, R78, R4 ;  /* 0x0000004e4b497389 */ /* 0x00102400000c0004 */
[----:B01234-:R-:W-:Y:S05]  /*4500*/  ENDCOLLECTIVE ;  /* 0x000000000000791b */ /* 0x01ffea0003800000 */
.L_x_1594:
[----:B------:R-:W-:Y:S05]  /*4510*/  BSYNC B1 ;  /* 0x0000000000017941 */ /* 0x000fea0003800000 */
.L_x_1593:
[----:B------:R-:W-:Y:S05]  /*4520*/  BRA `(.L_x_1595) ;  /* 0xffffffe400007947 */ /* 0x000fea000383ffff */
.L_x_1547:
[----:B------:R-:W-:Y:S01]  /*4530*/  BSSY B1, `(.L_x_1596) ;  /* 0x0000006000017945 */ /* 0x000fe20003800000 */
[----:B------:R-:W-:Y:S02]  /*4540*/  IMAD.MOV.U32 R78, RZ, RZ, R43 ;  /* 0x000000ffff4e7224 */ /* 0x000fe400078e002b */
[----:B------:R-:W-:-:S07]  /*4550*/  IMAD.MOV.U32 R73, RZ, RZ, -0x1 ;  /* 0xffffffffff497424 */ /* 0x000fce00078e00ff */
[----:B01234-:R-:W-:Y:S05]  /*4560*/  WARPSYNC.COLLECTIVE R73, `(.L_x_1597) ;  /* 0x0000000049087348 */ /* 0x01ffea0003c00000 */
[----:B0-----:R0:W0:Y:S02]  /*4570*/  SHFL.IDX P6, R73, R75, R78, R4 ;  /* 0x0000004e4b497389 */ /* 0x00102400000c0004 */
[----:B01234-:R-:W-:Y:S05]  /*4580*/  ENDCOLLECTIVE ;  /* 0x000000000000791b */ /* 0x01ffea0003800000 */
.L_x_1597:
[----:B------:R-:W-:Y:S05]  /*4590*/  BSYNC B1 ;  /* 0x0000000000017941 */ /* 0x000fea0003800000 */
.L_x_1596:
[----:B------:R-:W-:Y:S05]  /*45a0*/  BRA `(.L_x_1598) ;  /* 0xffffffe000f87947 */ /* 0x000fea000383ffff */
.L_x_1549:
[----:B------:R-:W-:Y:S01]  /*45b0*/  BSSY B1, `(.L_x_1599) ;  /* 0x0000006000017945 */ /* 0x000fe20003800000 */
[----:B------:R-:W-:Y:S01]  /*45c0*/  MOV R78, R45 ;  /* 0x0000002d004e7202 */ /* 0x000fe20000000f00 */
[----:B------:R-:W-:-:S07]  /*45d0*/  IMAD.MOV.U32 R73, RZ, RZ, -0x1 ;  /* 0xffffffffff497424 */ /* 0x000fce00078e00ff */
[----:B01234-:R-:W-:Y:S05]  /*45e0*/  WARPSYNC.COLLECTIVE R73, `(.L_x_1600) ;  /* 0x0000000049087348 */ /* 0x01ffea0003c00000 */
[----:B0-----:R0:W0:Y:S02]  /*45f0*/  SHFL.IDX P6, R73, R75, R78, R4 ;  /* 0x0000004e4b497389 */ /* 0x00102400000c0004 */
[----:B01234-:R-:W-:Y:S05]  /*4600*/  ENDCOLLECTIVE ;  /* 0x000000000000791b */ /* 0x01ffea0003800000 */
.L_x_1600:
[----:B------:R-:W-:Y:S05]  /*4610*/  BSYNC B1 ;  /* 0x0000000000017941 */ /* 0x000fea0003800000 */
.L_x_1599:
[----:B------:R-:W-:Y:S05]  /*4620*/  BRA `(.L_x_1601) ;  /* 0xffffffe000f07947 */ /* 0x000fea000383ffff */
.L_x_1551:
[----:B------:R-:W-:Y:S01]  /*4630*/  BSSY B1, `(.L_x_1602) ;  /* 0x0000006000017945 */ /* 0x000fe20003800000 */
[----:B------:R-:W-:Y:S01]  /*4640*/  IMAD.MOV.U32 R78, RZ, RZ, R47 ;  /* 0x000000ffff4e7224 */ /* 0x000fe200078e002f */
[----:B------:R-:W-:-:S07]  /*4650*/  MOV R73, 0xffffffff ;  /* 0xffffffff00497802 */ /* 0x000fce0000000f00 */
[----:B01234-:R-:W-:Y:S05]  /*4660*/  WARPSYNC.COLLECTIVE R73, `(.L_x_1603) ;  /* 0x0000000049087348 */ /* 0x01ffea0003c00000 */
[----:B0-----:R0:W0:Y:S02]  /*4670*/  SHFL.IDX P6, R73, R75, R78, R4 ;  /* 0x0000004e4b497389 */ /* 0x00102400000c0004 */
[----:B01234-:R-:W-:Y:S05]  /*4680*/  ENDCOLLECTIVE ;  /* 0x000000000000791b */ /* 0x01ffea0003800000 */
.L_x_1603:
[----:B------:R-:W-:Y:S05]  /*4690*/  BSYNC B1 ;  /* 0x0000000000017941 */ /* 0x000fea0003800000 */
.L_x_1602:
[----:B------:R-:W-:Y:S05]  /*46a0*/  BRA `(.L_x_1604) ;  /* 0xffffffe000e87947 */ /* 0x000fea000383ffff */
.L_x_1553:
[----:B------:R-:W-:Y:S01]  /*46b0*/  BSSY B1, `(.L_x_1605) ;  /* 0x0000006000017945 */ /* 0x000fe20003800000 */
[----:B------:R-:W-:Y:S02]  /*46c0*/  IMAD.MOV.U32 R78, RZ, RZ, R49 ;  /* 0x000000ffff4e7224 */ /* 0x000fe400078e0031 */
[----:B------:R-:W-:-:S07]  /*46d0*/  IMAD.MOV.U32 R73, RZ, RZ, -0x1 ;  /* 0xffffffffff497424 */ /* 0x000fce00078e00ff */
[----:B01234-:R-:W-:Y:S05]  /*46e0*/  WARPSYNC.COLLECTIVE R73, `(.L_x_1606) ;  /* 0x0000000049087348 */ /* 0x01ffea0003c00000 */
[----:B0-----:R0:W0:Y:S02]  /*46f0*/  SHFL.IDX P6, R73, R75, R78, R4 ;  /* 0x0000004e4b497389 */ /* 0x00102400000c0004 */
[----:B01234-:R-:W-:Y:S05]  /*4700*/  ENDCOLLECTIVE ;  /* 0x000000000000791b */ /* 0x01ffea0003800000 */
.L_x_1606:
[----:B------:R-:W-:Y:S05]  /*4710*/  BSYNC B1 ;  /* 0x0000000000017941 */ /* 0x000fea0003800000 */
.L_x_1605:
[----:B------:R-:W-:Y:S05]  /*4720*/  BRA `(.L_x_1607) ;  /* 0xffffffe000e07947 */ /* 0x000fea000383ffff */
.L_x_1555:
[----:B------:R-:W-:Y:S01]  /*4730*/  BSSY B1, `(.L_x_1608) ;  /* 0x0000006000017945 */ /* 0x000fe20003800000 */
[----:B------:R-:W-:Y:S01]  /*4740*/  MOV R78, R51 ;  /* 0x00000033004e7202 */ /* 0x000fe20000000f00 */
[----:B------:R-:W-:-:S07]  /*4750*/  IMAD.MOV.U32 R73, RZ, RZ, -0x1 ;  /* 0xffffffffff497424 */ /* 0x000fce00078e00ff */
[----:B01234-:R-:W-:Y:S05]  /*4760*/  WARPSYNC.COLLECTIVE R73, `(.L_x_1609) ;  /* 0x0000000049087348 */ /* 0x01ffea0003c00000 */
[----:B0-----:R0:W0:Y:S02]  /*4770*/  SHFL.IDX P6, R73, R75, R78, R4 ;  /* 0x0000004e4b497389 */ /* 0x00102400000c0004 */
[----:B01234-:R-:W-:Y:S05]  /*4780*/  ENDCOLLECTIVE ;  /* 0x000000000000791b */ /* 0x01ffea0003800000 */
.L_x_1609:
[----:B------:R-:W-:Y:S05]  /*4790*/  BSYNC B1 ;  /* 0x0000000000017941 */ /* 0x000fea0003800000 */
.L_x_1608:
[----:B------:R-:W-:Y:S01]  /*47a0*/  IMAD.MOV.U32 R75, RZ, RZ, R73 ;  /* 0x000000ffff4b7224 */ /* 0x000fe200078e0049 */
[----:B------:R-:W-:Y:S06]  /*47b0*/  BRA `(.L_x_1610) ;  /* 0xffffffe000d47947 */ /* 0x000fec000383ffff */
        .weak           $__internal_17_$__cuda_sm20_div_u16
        .type           $__internal_17_$__cuda_sm20_div_u16,@function
        .size           $__internal_17_$__cuda_sm20_div_u16,(.L_x_20307 - $__internal_17_$__cuda_sm20_div_u16)
$__internal_17_$__cuda_sm20_div_u16:
        /* <DEDUP_REMOVED lines=18> */
[----:B------:R-:W-:Y:S06]  /*48e0*/  RET.REL.NODEC R2 `(_Z9cuda_gemmIiLi128ELi16ELi1ELi512ELi16ELi16ELi0EEviiiPT_S1_S1_ii) ;  /* 0xffffffb402c47950 */ /* 0x000fec0003c3ffff */
.L_x_1611:
        /* <DEDUP_REMOVED lines=9> */
.L_x_20307:


//--------------------- .text._Z9cuda_gemmIiLi128ELi16ELi1ELi512ELi8ELi8ELi1EEviiiPT_S1_S1_ii --------------------------
	.section	.text._Z9cuda_gemmIiLi128ELi16ELi1ELi512ELi8ELi8ELi1EEviiiPT_S1_S1_ii,"ax",@progbits
	.align	128
        .global         _Z9cuda_gemmIiLi128ELi16ELi1ELi512ELi8ELi8ELi1EEviiiPT_S1_S1_ii
        .type           _Z9cuda_gemmIiLi128ELi16ELi1ELi512ELi8ELi8ELi1EEviiiPT_S1_S1_ii,@function
        .size           _Z9cuda_gemmIiLi128ELi16ELi1ELi512ELi8ELi8ELi1EEviiiPT_S1_S1_ii,(.L_x_20308 - _Z9cuda_gemmIiLi128ELi16ELi1ELi512ELi8ELi8ELi1EEviiiPT_S1_S1_ii)
        .other          _Z9cuda_gemmIiLi128ELi16ELi1ELi512ELi8ELi8ELi1EEviiiPT_S1_S1_ii,@"STO_CUDA_ENTRY STV_DEFAULT"
_Z9cuda_gemmIiLi128ELi16ELi1ELi512ELi8ELi8ELi1EEviiiPT_S1_S1_ii:
.text._Z9cuda_gemmIiLi128ELi16ELi1ELi512ELi8ELi8ELi1EEviiiPT_S1_S1_ii:
        /* <DEDUP_REMOVED lines=9> */
[----:B------:R-:W-:Y:S01]  /*0090*/  IMAD.IADD R2, R0, 0x1, R3 ;  /* 0x0000000100027824 */ /* 0x000fe200078e0203 */
[----:B------:R-:W-:-:S04]  /*00a0*/  ISETP.NE.U32.AND P2, PT, R3, RZ, PT ;  /* 0x000000ff0300720c */ /* 0x000fc80003f45070 */
[C---:B------:R-:W-:Y:S02]  /*00b0*/  ISETP.GE.U32.AND P0, PT, R2.reuse, 0x40, PT ;  /* 0x000000400200780c */ /* 0x040fe40003f06070 */
[----:B------:R-:W-:Y:S01]  /*00c0*/  VIMNMX.U32 R7, PT, PT, R2, 0x40, !PT ;  /* 0x0000004002077848 */ /* 0x000fe20007fe0000 */
[----:B0-----:R-:W0:Y:S02]  /*00d0*/  MUFU.RCP R8, R8 ;  /* 0x0000000800087308 */ /* 0x001e240000001000 */
[----:B0-----:R-:W-:-:S06]  /*00e0*/  VIADD R4, R8, 0xffffffe ;  /* 0x0ffffffe08047836 */ /* 0x001fcc0000000000 */
[----:B------:R0:W1:Y:S02]  /*00f0*/  F2I.FTZ.U32.TRUNC.NTZ R5, R4 ;  /* 0x0000000400057305 */ /* 0x000064000021f000 */
[----:B0-----:R-:W-:Y:S02]  /*0100*/  HFMA2 R4, -RZ, RZ, 0, 0 ;  /* 0x00000000ff047431 */ /* 0x001fe400000001ff */
[----:B-1----:R-:W-:-:S04]  /*0110*/  IMAD.MOV R6, RZ, RZ, -R5 ;  /* 0x000000ffff067224 */ /* 0x002fc800078e0a05 */
[----:B------:R-:W-:Y:S01]  /*0120*/  IMAD R9, R6, R3, RZ ;  /* 0x0000000306097224 */ /* 0x000fe200078e02ff */
[----:B------:R-:W-:-:S03]  /*0130*/  SEL R6, RZ, 0x1, P0 ;  /* 0x00000001ff067807 */ /* 0x000fc60000000000 */
[----:B------:R-:W-:Y:S01]  /*0140*/  IMAD.HI.U32 R5, R5, R9, R4 ;  /* 0x0000000905057227 */ /* 0x000fe200078e0004 */
[----:B------:R-:W-:-:S05]  /*0150*/  IADD3 R2, PT, PT, R7, -R2, -R6 ;  /* 0x8000000207027210 */ /* 0x000fca0007ffe806 */
[----:B------:R-:W-:-:S04]  /*0160*/  IMAD.HI.U32 R5, R5, R2, RZ ;  /* 0x0000000205057227 */ /* 0x000fc800078e00ff */
[----:B------:R-:W-:-:S04]  /*0170*/  IMAD.MOV R4, RZ, RZ, -R5 ;  /* 0x000000ffff047224 */ /* 0x000fc800078e0a05 */
[----:B------:R-:W-:-:S05]  /*0180*/  IMAD R2, R3, R4, R2 ;  /* 0x0000000403027224 */ /* 0x000fca00078e0202 */
[----:B------:R-:W-:-:S13]  /*0190*/  ISETP.GE.U32.AND P0, PT, R2, R3, PT ;  /* 0x000000030200720c */ /* 0x000fda0003f06070 */
[----:B------:R-:W-:Y:S02]  /*01a0*/  @P0 IMAD.IADD R2, R2, 0x1, -R3 ;  /* 0x0000000102020824 */ /* 0x000fe400078e0a03 */
[----:B------:R-:W-:-:S03]  /*01b0*/  @P0 VIADD R5, R5, 0x1 ;  /* 0x0000000105050836 */ /* 0x000fc60000000000 */
[----:B------:R-:W-:-:S13]  /*01c0*/  ISETP.GE.U32.AND P1, PT, R2, R3, PT ;  /* 0x000000030200720c */ /* 0x000fda0003f26070 */
[----:B------:R-:W-:Y:S02]  /*01d0*/  @P1 IADD3 R5, PT, PT, R5, 0x1, RZ ;  /* 0x0000000105051810 */ /* 0x000fe40007ffe0ff */
[----:B------:R-:W-:-:S05]  /*01e0*/  @!P2 LOP3.LUT R5, RZ, R3, RZ, 0x33, !PT ;  /* 0x00000003ff05a212 */ /* 0x000fca00078e33ff */
[----:B------:R-:W-:-:S05]  /*01f0*/  IMAD.IADD R5, R6, 0x1, R5 ;  /* 0x0000000106057824 */ /* 0x000fca00078e0205 */
        /* <DEDUP_REMOVED lines=8> */
[----:B------:R-:W-:Y:S01]  /*0280*/  VIADD R5, R5, 0x1 ;  /* 0x0000000105057836 */ /* 0x000fe20000000000 */
[----:B------:R-:W-:-:S04]  /*0290*/  MOV R9, RZ ;  /* 0x000000ff00097202 */ /* 0x000fc80000000f00 */
[----:B------:R-:W-:Y:S02]  /*02a0*/  LOP3.LUT R8, R5, 0x3, RZ, 0xc0, !PT ;  /* 0x0000000305087812 */ /* 0x000fe400078ec0ff */
[----:B0-----:R-:W-:Y:S01]  /*02b0*/  LEA R11, R11, R2, 0x18 ;  /* 0x000000020b0b7211 */ /* 0x001fe200078ec0ff */
[----:B------:R-:W-:-:S07]  /*02c0*/  IMAD.MOV.U32 R2, RZ, RZ, R0 ;  /* 0x000000ffff027224 */ /* 0x000fce00078e0000 */
.L_x_1616:
[----:B01----:R-:W-:-:S06]  /*02d0*/  IMAD.WIDE.U32 R4, R2, 0x4, R6 ;  /* 0x0000000402047825 */ /* 0x003fcc00078e0006 */
[----:B------:R-:W2:Y:S01]  /*02e0*/  LDG.E R4, desc[UR12][R4.64] ;  /* 0x0000000c04047981 */ /* 0x000ea2000c1e1900 */
[----:B------:R-:W-:Y:S01]  /*02f0*/  LOP3.LUT R10, R2, 0x7, RZ, 0xc0, !PT ;  /* 0x00000007020a7812 */ /* 0x000fe200078ec0ff */
[----:B------:R-:W-:Y:S01]  /*0300*/  VIADD R9, R9, 0x1 ;  /* 0x0000000109097836 */ /* 0x000fe20000000000 */
[----:B------:R-:W-:Y:S02]  /*0310*/  SHF.R.U32.HI R12, RZ, 0x1, R2 ;  /* 0x00000001ff0c7819 */ /* 0x000fe40000011602 */
[----:B------:R-:W-:Y:S01]  /*0320*/  IADD3 R2, PT, PT, R3, R2, RZ ;  /* 0x0000000203027210 */ /* 0x000fe20007ffe0ff */
[----:B------:R-:W-:Y:S01]  /*0330*/  IMAD R10, R10, 0x24, R11 ;  /* 0x000000240a0a7824 */ /* 0x000fe200078e020b */
[----:B------:R-:W-:Y:S02]  /*0340*/  LOP3.LUT R13, R12, 0x7ffffffc, RZ, 0xc0, !PT ;  /* 0x7ffffffc0c0d7812 */ /* 0x000fe400078ec0ff */
[----:B------:R-:W-:-:S03]  /*0350*/  ISETP.NE.AND P0, PT, R9, R8, PT ;  /* 0x000000080900720c */ /* 0x000fc60003f05270 */
[----:B------:R-:W-:-:S05]  /*0360*/  IMAD.IADD R13, R10, 0x1, R13 ;  /* 0x000000010a0d7824 */ /* 0x000fca00078e020d */
[----:B--2---:R0:W-:Y:S05]  /*0370*/  STS [R13], R4 ;  /* 0x000000040d007388 */ /* 0x0041ea0000000800 */
[----:B------:R-:W-:Y:S05]  /*0380*/  @P0 BRA `(.L_x_1616) ;  /* 0xfffffffc00d00947 */ /* 0x000fea000383ffff */
.L_x_1615:
[----:B------:R-:W-:Y:S05]  /*0390*/  BSYNC.RECONVERGENT B1 ;  /* 0x0000000000017941 */ /* 0x000fea0003800200 */
.L_x_1614:
[----:B------:R-:W-:Y:S05]  /*03a0*/  @!P1 BRA `(.L_x_1613) ;  /* 0x0000000000a89947 */ /* 0x000fea0003800000 */
[----:B------:R-:W1:Y:S01]  /*03b0*/  S2R R7, SR_CgaCtaId ;  /* 0x0000000000077919 */ /* 0x000e620000008800 */
[----:B0-----:R-:W0:Y:S01]  /*03c0*/  LDC.64 R4, c[0x0][0x398] ;  /* 0x0000e600ff047b82 */ /* 0x001e220000000a00 */
[----:B------:R-:W-:-:S04]  /*03d0*/  MOV R6, 0x400 ;  /* 0x0000040000067802 */ /* 0x000fc80000000f00 */
[----:B-1----:R-:W-:-:S07]  /*03e0*/  LEA R6, R7, R6, 0x18 ;  /* 0x0000000607067211 */ /* 0x002fce00078ec0ff */
.L_x_1617:
[----:B------:R-:W-:Y:S02]  /*03f0*/  IMAD.IADD R18, R3, 0x1, R2 ;  /* 0x0000000103127824 */ /* 0x000fe400078e0202 */
[----:B01----:R-:W-:-:S04]  /*0400*/  IMAD.WIDE.U32 R8, R2, 0x4, R4 ;  /* 0x0000000402087825 */ /* 0x003fc800078e0004 */
[C---:B------:R-:W-:Y:S02]  /*0410*/  IMAD.IADD R16, R18.reuse, 0x1, R3 ;  /* 0x0000000112107824 */ /* 0x040fe400078e0203 */
[--C-:B------:R-:W-:Y:S01]  /*0420*/  IMAD.WIDE.U32 R10, R18, 0x4, R4.reuse ;  /* 0x00000004120a7825 */ /* 0x100fe200078e0004 */
[----:B------:R0:W2:Y:S02]  /*0430*/  LDG.E R8, desc[UR12][R8.64] ;  /* 0x0000000c08087981 */ /* 0x0000a4000c1e1900 */
[C---:B------:R-:W-:Y:S01]  /*0440*/  IADD3 R7, PT, PT, R16.reuse, R3, RZ ;  /* 0x0000000310077210 */ /* 0x040fe20007ffe0ff */
[--C-:B------:R-:W-:Y:S02]  /*0450*/  IMAD.WIDE.U32 R12, R16, 0x4, R4.reuse ;  /* 0x00000004100c7825 */ /* 0x100fe400078e0004 */
[----:B------:R1:W3:Y:S02]  /*0460*/  LDG.E R10, desc[UR12][R10.64] ;  /* 0x0000000c0a0a7981 */ /* 0x0002e4000c1e1900 */
[----:B------:R-:W-:-:S02]  /*0470*/  IMAD.WIDE.U32 R14, R7, 0x4, R4 ;  /* 0x00000004070e7825 */ /* 0x000fc400078e0004 */
[----:B------:R4:W5:Y:S04]  /*0480*/  LDG.E R12, desc[UR12][R12.64] ;  /* 0x0000000c0c0c7981 */ /* 0x000968000c1e1900 */
[----:B------:R-:W5:Y:S01]  /*0490*/  LDG.E R14, desc[UR12][R14.64] ;  /* 0x0000000c0e0e7981 */ /* 0x000f62000c1e1900 */
        /* <DEDUP_REMOVED lines=8> */
[----:B----4-:R-:W-:Y:S01]  /*0520*/  SHF.R.U32.HI R13, RZ, 0x1, R7 ;  /* 0x00000001ff0d7819 */ /* 0x010fe20000011607 */
[--C-:B------:R-:W-:Y:S01]  /*0530*/  IMAD R19, R19, 0x24, R6.reuse ;  /* 0x0000002413137824 */ /* 0x100fe200078e0206 */
[----:B------:R-:W-:Y:S01]  /*0540*/  LOP3.LUT R2, R2, 0x7ffffffc, RZ, 0xc0, !PT ;  /* 0x7ffffffc02027812 */ /* 0x000fe200078ec0ff */
[--C-:B------:R-:W-:Y:S01]  /*0550*/  IMAD R17, R17, 0x24, R6.reuse ;  /* 0x0000002411117824 */ /* 0x100fe200078e0206 */
[----:B------:R-:W-:Y:S01]  /*0560*/  LOP3.LUT R16, R16, 0x7ffffffc, RZ, 0xc0, !PT ;  /* 0x7ffffffc10107812 */ /* 0x000fe200078ec0ff */
[--C-:B------:R-:W-:Y:S01]  /*0570*/  IMAD R9, R9, 0x24, R6.reuse ;  /* 0x0000002409097824 */ /* 0x100fe200078e0206 */
[----:B------:R-:W-:Y:S01]  /*0580*/  LOP3.LUT R18, R13, 0x7ffffffc, RZ, 0xc0, !PT ;  /* 0x7ffffffc0d127812 */ /* 0x000fe200078ec0ff */
[----:B------:R-:W-:-:S02]  /*0590*/  IMAD R11, R11, 0x24, R6 ;  /* 0x000000240b0b7824 */ /* 0x000fc400078e0206 */
[----:B------:R-:W-:Y:S01]  /*05a0*/  IMAD.IADD R19, R19, 0x1, R20 ;  /* 0x0000000113137824 */ /* 0x000fe200078e0214 */
[----:B------:R-:W-:Y:S01]  /*05b0*/  IADD3 R9, PT, PT, R9, R16, RZ ;  /* 0x0000001009097210 */ /* 0x000fe20007ffe0ff */
[----:B------:R-:W-:Y:S02]  /*05c0*/  IMAD.IADD R17, R17, 0x1, R2 ;  /* 0x0000000111117824 */ /* 0x000fe400078e0202 */
[----:B------:R-:W-:Y:S02]  /*05d0*/  IMAD.IADD R11, R11, 0x1, R18 ;  /* 0x000000010b0b7824 */ /* 0x000fe400078e0212 */
[----:B------:R-:W-:-:S05]  /*05e0*/  IMAD.IADD R2, R7, 0x1, R3 ;  /* 0x0000000107027824 */ /* 0x000fca00078e0203 */
[----:B------:R-:W-:Y:S01]  /*05f0*/  ISETP.GE.U32.AND P0, PT, R2, 0x40, PT ;  /* 0x000000400200780c */ /* 0x000fe20003f06070 */
[----:B--2---:R1:W-:Y:S04]  /*0600*/  STS [R19], R8 ;  /* 0x0000000813007388 */ /* 0x0043e80000000800 */
[----:B---3--:R1:W-:Y:S04]  /*0610*/  STS [R17], R10 ;  /* 0x0000000a11007388 */ /* 0x0083e80000000800 */
[----:B-----5:R1:W-:Y:S04]  /*0620*/  STS [R9], R12 ;  /* 0x0000000c09007388 */ /* 0x0203e80000000800 */
[----:B------:R1:W-:Y:S01]  /*0630*/  STS [R11], R14 ;  /* 0x0000000e0b007388 */ /* 0x0003e20000000800 */
[----:B------:R-:W-:Y:S05]  /*0640*/  @!P0 BRA `(.L_x_1617) ;  /* 0xfffffffc00688947 */ /* 0x000fea000383ffff */
.L_x_1613:
[----:B------:R-:W-:Y:S05]  /*0650*/  BSYNC.RECONVERGENT B0 ;  /* 0x0000000000007941 */ /* 0x000fea0003800200 */
.L_x_1612:
        /* <DEDUP_REMOVED lines=8> */
[C---:B------:R-:W-:Y:S01]  /*06e0*/  IMAD.SHL.U32 R2, R0.reuse, 0x4, RZ ;  /* 0x0000000400027824 */ /* 0x040fe200078e00ff */
[C---:B------:R-:W-:Y:S01]  /*06f0*/  IADD3 R3, PT, PT, R0.reuse, UR11, RZ ;  /* 0x0000000b00037c10 */ /* 0x040fe2000fffe0ff */
[----:B------:R-:W-:Y:S01]  /*0700*/  UMOV UR6, 0x400 ;  /* 0x0000040000067882 */ /* 0x000fe20000000000 */
[----:B------:R-:W-:Y:S01]  /*0710*/  LOP3.LUT R37, R0, 0x7, RZ, 0xc0, !PT ;  /* 0x0000000700257812 */ /* 0x000fe200078ec0ff */
[----:B------:R-:W-:Y:S01]  /*0720*/  ULOP3.LUT UR7, UR11, 0xffff, URZ, 0xc0, !UPT ;  /* 0x0000ffff0b077892 */ /* 0x000fe2000f8ec0ff */
[----:B------:R-:W-:Y:S02]  /*0730*/  LOP3.LUT R3, R3, 0x1ff, RZ, 0x3c, !PT ;  /* 0x000001ff03037812 */ /* 0x000fe400078e3cff */
[----:B------:R-:W-:Y:S02]  /*0740*/  LOP3.LUT R6, R2, 0x1c, RZ, 0xc0, !PT ;  /* 0x0000001c02067812 */ /* 0x000fe400078ec0ff */
[----:B0-----:R-:W-:-:S02]  /*0750*/  LOP3.LUT R4, R3, 0xffff, RZ, 0xc0, !PT ;  /* 0x0000ffff03047812 */ /* 0x001fc400078ec0ff */
[----:B-1----:R-:W-:Y:S01]  /*0760*/  MOV R10, 0x7a0 ;  /* 0x000007a0000a7802 */ /* 0x002fe20000000f00 */
[----:B--2---:R-:W-:-:S06]  /*0770*/  ULEA UR5, UR5, UR6, 0x18 ;  /* 0x0000000605057291 */ /* 0x004fcc000f8ec0ff */
[----:B------:R-:W-:-:S07]  /*0780*/  VIADD R3, R6, UR5 ;  /* 0x0000000506037c36 */ /* 0x000fce0008000000 */
[----:B------:R-:W-:Y:S05]  /*0790*/  CALL.REL.NOINC `($__internal_18_$__cuda_sm20_div_u16) ;  /* 0x0000001000987944 */ /* 0x000fea0003c00000 */
[----:B------:R-:W0:Y:S01]  /*07a0*/  S2UR UR7, SR_CgaCtaId ;  /* 0x00000000000779c3 */ /* 0x000e220000008800 */
[----:B------:R-:W-:Y:S01]  /*07b0*/  UIADD3 UR5, UPT, UPT, UR6, 0x180, URZ ;  /* 0x0000018006057890 */ /* 0x000fe2000fffe0ff */
[C---:B------:R-:W-:Y:S01]  /*07c0*/  LOP3.LUT R5, R0.reuse, 0x3f, RZ, 0xc0, !PT ;  /* 0x0000003f00057812 */ /* 0x040fe200078ec0ff */
[----:B------:R-:W-:Y:S01]  /*07d0*/  UIADD3 UR6, UPT, UPT, UR6, 0x980, URZ ;  /* 0x0000098006067890 */ /* 0x000fe2000fffe0ff */
[----:B------:R-:W-:Y:S01]  /*07e0*/  ISETP.NE.AND P0, PT, R37, 0x7, PT ;  /* 0x000000072500780c */ /* 0x000fe20003f05270 */
[C---:B------:R-:W-:Y:S01]  /*07f0*/  VIADD R26, R0.reuse, 0x1 ;  /* 0x00000001001a7836 */ /* 0x040fe20000000000 */
[----:B------:R-:W-:Y:S01]  /*0800*/  LEA R5, R5, R6, 0x5 ;  /* 0x0000000605057211 */ /* 0x000fe200078e28ff */
[C---:B------:R-:W-:Y:S01]  /*0810*/  VIADD R25, R0.reuse, 0x2 ;  /* 0x0000000200197836 */ /* 0x040fe20000000000 */
[C---:B------:R-:W-:Y:S01]  /*0820*/  ISETP.GE.U32.AND P1, PT, R37.reuse, 0x6, PT ;  /* 0x000000062500780c */ /* 0x040fe20003f26070 */
[C---:B------:R-:W-:Y:S01]  /*0830*/  VIADD R7, R0.reuse, 0x5 ;  /* 0x0000000500077836 */ /* 0x040fe20000000000 */
[C---:B------:R-:W-:Y:S01]  /*0840*/  ISETP.GE.U32.AND P2, PT, R37.reuse, 0x5, PT ;  /* 0x000000052500780c */ /* 0x040fe20003f46070 */
[----:B------:R-:W-:Y:S01]  /*0850*/  VIADD R8, R0, 0x6 ;  /* 0x0000000600087836 */ /* 0x000fe20000000000 */
[C---:B------:R-:W-:Y:S01]  /*0860*/  ISETP.GE.U32.AND P3, PT, R37.reuse, 0x4, PT ;  /* 0x000000042500780c */ /* 0x040fe20003f66070 */
[----:B------:R-:W-:Y:S01]  /*0870*/  USHF.L.U32 UR10, UR11, 0x2, URZ ;  /* 0x000000020b0a7899 */ /* 0x000fe200080006ff */
[----:B------:R-:W-:-:S02]  /*0880*/  ISETP.GE.U32.AND P4, PT, R37, 0x3, PT ;  /* 0x000000032500780c */ /* 0x000fc40003f86070 */
[----:B------:R-:W-:Y:S02]  /*0890*/  ISETP.GE.U32.AND P5, PT, R37, 0x2, PT ;  /* 0x000000022500780c */ /* 0x000fe40003fa6070 */
[----:B------:R-:W-:Y:S02]  /*08a0*/  LOP3.LUT R4, R9, 0x3, RZ, 0xc0, !PT ;  /* 0x0000000309047812 */ /* 0x000fe400078ec0ff */
[C---:B------:R-:W-:Y:S02]  /*08b0*/  IADD3 R24, PT, PT, R0.reuse, 0x3, RZ ;  /* 0x0000000300187810 */ /* 0x040fe40007ffe0ff */
[----:B------:R-:W-:Y:S01]  /*08c0*/  IADD3 R10, PT, PT, R0, -0x1, RZ ;  /* 0xffffffff000a7810 */ /* 0x000fe20007ffe0ff */
[----:B0-----:R-:W-:Y:S01]  /*08d0*/  ULEA UR5, UR7, UR5, 0x18 ;  /* 0x0000000507057291 */ /* 0x001fe2000f8ec0ff */
[----:B------:R-:W-:Y:S01]  /*08e0*/  LOP3.LUT R23, R37, 0x4, RZ, 0x3c, !PT ;  /* 0x0000000425177812 */ /* 0x000fe200078e3cff */
[----:B------:R-:W-:Y:S01]  /*08f0*/  ULEA UR6, UR7, UR6, 0x18 ;  /* 0x0000000607067291 */ /* 0x000fe2000f8ec0ff */
[----:B------:R-:W-:-:S02]  /*0900*/  LOP3.LUT R26, R26, 0x7, RZ, 0xc0, !PT ;  /* 0x000000071a1a7812 */ /* 0x000fc400078ec0ff */
[----:B------:R-:W-:Y:S01]  /*0910*/  LOP3.LUT R25, R25, 0x7, RZ, 0xc0, !PT ;  /* 0x0000000719197812 */ /* 0x000fe200078ec0ff */
[----:B------:R-:W-:Y:S01]  /*0920*/  VIADD R6, R5, UR5 ;  /* 0x0000000505067c36 */ /* 0x000fe20008000000 */
[----:B------:R-:W-:Y:S01]  /*0930*/  LOP3.LUT R24, R24, 0x7, RZ, 0xc0, !PT ;  /* 0x0000000718187812 */ /* 0x000fe200078ec0ff */
[----:B------:R-:W-:Y:S01]  /*0940*/  VIADD R11, R2, UR6 ;  /* 0x00000006020b7c36 */ /* 0x000fe20008000000 */
[----:B------:R-:W-:Y:S01]  /*0950*/  LOP3.LUT R7, R7, 0x7, RZ, 0xc0, !PT ;  /* 0x0000000707077812 */ /* 0x000fe200078ec0ff */
[----:B------:R-:W-:Y:S01]  /*0960*/  VIADD R9, R6, 0xffffffe0 ;  /* 0xffffffe006097836 */ /* 0x000fe20000000000 */
[----:B------:R-:W-:Y:S02]  /*0970*/  LOP3.LUT R8, R8, 0x7, RZ, 0xc0, !PT ;  /* 0x0000000708087812 */ /* 0x000fe400078ec0ff */
[----:B------:R-:W-:Y:S01]  /*0980*/  LOP3.LUT R10, R10, 0x7, RZ, 0xc0, !PT ;  /* 0x000000070a0a7812 */ /* 0x000fe200078ec0ff */
[--C-:B------:R-:W-:Y:S01]  /*0990*/  IMAD.MOV.U32 R12, RZ, RZ, R9.reuse ;  /* 0x000000ffff0c7224 */ /* 0x100fe200078e0009 */
[-C--:B------:R-:W-:Y:S01]  /*09a0*/  MOV R13, R9.reuse ;  /* 0x00000009000d7202 */ /* 0x080fe20000000f00 */
[--C-:B------:R-:W-:Y:S01]  /*09b0*/  IMAD.MOV.U32 R14, RZ, RZ, R9.reuse ;  /* 0x000000ffff0e7224 */ /* 0x100fe200078e0009 */
[----:B------:R-:W-:Y:S01]  /*09c0*/  MOV R22, R9 ;  /* 0x0000000900167202 */ /* 0x000fe20000000f00 */
[----:B------:R-:W-:Y:S01]  /*09d0*/  IMAD.MOV.U32 R15, RZ, RZ, R9 ;  /* 0x000000ffff0f7224 */ /* 0x000fe200078e0009 */
[----:B------:R-:W-:Y:S01]  /*09e0*/  IADD3 R36, PT, PT, R2, UR5, RZ ;  /* 0x0000000502247c10 */ /* 0x000fe2000fffe0ff */
[--C-:B------:R-:W-:Y:S01]  /*09f0*/  @P0 IMAD.MOV R12, RZ, RZ, R6.reuse ;  /* 0x000000ffff0c0224 */ /* 0x100fe200078e0206 */
[C---:B------:R-:W-:Y:S01]  /*0a00*/  @!P2 IADD3 R14, PT, PT, R6.reuse, RZ, RZ ;  /* 0x000000ff060ea210 */ /* 0x040fe20007ffe0ff */
[--C-:B------:R-:W-:Y:S01]  /*0a10*/  @!P1 IMAD.MOV R13, RZ, RZ, R6.reuse ;  /* 0x000000ffff0d9224 */ /* 0x100fe200078e0206 */
[----:B------:R-:W-:Y:S01]  /*0a20*/  @!P5 IADD3 R9, PT, PT, R6, RZ, RZ ;  /* 0x000000ff0609d210 */ /* 0x000fe20007ffe0ff */
[----:B------:R-:W-:-:S02]  /*0a30*/  @!P3 IMAD.MOV R15, RZ, RZ, R6 ;  /* 0x000000ffff0fb224 */ /* 0x000fc400078e0206 */
[----:B------:R-:W-:-:S07]  /*0a40*/  @!P4 IMAD.MOV R22, RZ, RZ, R6 ;  /* 0x000000ffff16c224 */ /* 0x000fce00078e0206 */
.L_x_1632:
[----:B------:R-:W-:Y:S01]  /*0a50*/  ISETP.NE.AND P1, PT, R4, 0x2, PT ;  /* 0x000000020400780c */ /* 0x000fe20003f25270 */
[----:B------:R-:W-:Y:S01]  /*0a60*/  USHF.L.U32 UR15, UR4, 0x9, URZ ;  /* 0x00000009040f7899 */ /* 0x000fe200080006ff */
[----:B------:R-:W-:Y:S01]  /*0a70*/  BSSY.RECONVERGENT B0, `(.L_x_1618) ;  /* 0x000001c000007945 */ /* 0x000fe20003800200 */
[----:B------:R-:W-:Y:S01]  /*0a80*/  USHF.L.U32 UR7, UR14, 0x4, URZ ;  /* 0x000000040e077899 */ /* 0x000fe200080006ff */
[----:B--2---:R-:W-:Y:S01]  /*0a90*/  IMAD.MOV.U32 R21, RZ, RZ, R0 ;  /* 0x000000ffff157224 */ /* 0x004fe200078e0000 */
[----:B------:R-:W-:-:S04]  /*0aa0*/  UIADD3 UR4, UPT, UPT, UR14, UR4, URZ ;  /* 0x000000040e047290 */ /* 0x000fc8000fffe0ff */
[----:B------:R-:W-:-:S04]  /*0ab0*/  UISETP.GE.U32.AND UP0, UPT, UR4, UR7, UPT ;  /* 0x000000070400728c */ /* 0x000fc8000bf06070 */
[----:B0-----:R-:W-:Y:S07]  /*0ac0*/  @!P1 BRA `(.L_x_1619) ;  /* 0x0000000000589947 */ /* 0x001fee0003800000 */
[----:B------:R-:W0:Y:S01]  /*0ad0*/  LDC.64 R18, c[0x0][0x390] ;  /* 0x0000e400ff127b82 */ /* 0x000e220000000a00 */
[----:B------:R-:W-:-:S04]  /*0ae0*/  VIADD R27, R0, UR15 ;  /* 0x0000000f001b7c36 */ /* 0x000fc80008000000 */
[----:B0-----:R-:W-:-:S06]  /*0af0*/  IMAD.WIDE.U32 R16, R27, 0x4, R18 ;  /* 0x000000041b107825 */ /* 0x001fcc00078e0012 */
[----:B------:R-:W2:Y:S01]  /*0b00*/  LDG.E R17, desc[UR12][R16.64] ;  /* 0x0000000c10117981 */ /* 0x000ea2000c1e1900 */
[----:B------:R-:W-:Y:S02]  /*0b10*/  ISETP.NE.AND P0, PT, R4, 0x3, PT ;  /* 0x000000030400780c */ /* 0x000fe40003f05270 */
[----:B------:R-:W-:-:S05]  /*0b20*/  IADD3 R20, PT, PT, R0, UR11, RZ ;  /* 0x0000000b00147c10 */ /* 0x000fca000fffe0ff */
[----:B------:R-:W-:Y:S01]  /*0b30*/  IMAD.MOV.U32 R21, RZ, RZ, R20 ;  /* 0x000000ffff157224 */ /* 0x000fe200078e0014 */
[----:B--2---:R0:W-:Y:S05]  /*0b40*/  STS [R2+UR5], R17 ;  /* 0x0000001102007988 */ /* 0x0041ea0008000805 */
[----:B------:R-:W-:Y:S05]  /*0b50*/  @!P0 BRA `(.L_x_1619) ;  /* 0x0000000000348947 */ /* 0x000fea0003800000 */
[----:B------:R-:W-:Y:S01]  /*0b60*/  ISETP.NE.AND P0, PT, R4, RZ, PT ;  /* 0x000000ff0400720c */ /* 0x000fe20003f05270 */
[----:B0-----:R-:W-:-:S12]  /*0b70*/  VIADD R17, R27, UR11 ;  /* 0x0000000b1b117c36 */ /* 0x001fd80008000000 */
[C---:B------:R-:W-:Y:S01]  /*0b80*/  @P0 IADD3 R21, PT, PT, R17.reuse, UR11, RZ ;  /* 0x0000000b11150c10 */ /* 0x040fe2000fffe0ff */
[----:B------:R-:W-:-:S04]  /*0b90*/  IMAD.WIDE.U32 R16, R17, 0x4, R18 ;  /* 0x0000000411107825 */ /* 0x000fc800078e0012 */
[----:B------:R-:W-:Y:S02]  /*0ba0*/  @P0 IMAD.WIDE.U32 R18, R21, 0x4, R18 ;  /* 0x0000000415120825 */ /* 0x000fe400078e0012 */
[----:B------:R-:W2:Y:S04]  /*0bb0*/  LDG.E R17, desc[UR12][R16.64] ;  /* 0x0000000c10117981 */ /* 0x000ea8000c1e1900 */
[----:B------:R-:W3:Y:S01]  /*0bc0*/  @P0 LDG.E R18, desc[UR12][R18.64] ;  /* 0x0000000c12120981 */ /* 0x000ee2000c1e1900 */
[----:B------:R-:W-:Y:S02]  /*0bd0*/  VIADD R27, R36, UR10 ;  /* 0x0000000a241b7c36 */ /* 0x000fe40008000000 */
[----:B------:R-:W-:-:S05]  /*0be0*/  VIADD R21, R20, UR11 ;  /* 0x0000000b14157c36 */ /* 0x000fca0008000000 */
[----:B------:R-:W-:-:S05]  /*0bf0*/  IADD3 R20, PT, PT, R21, UR11, RZ ;  /* 0x0000000b15147c10 */ /* 0x000fca000fffe0ff */
[----:B------:R-:W-:Y:S01]  /*0c00*/  @P0 IMAD.MOV.U32 R21, RZ, RZ, R20 ;  /* 0x000000ffff150224 */ /* 0x000fe200078e0014 */
[----:B--2---:R1:W-:Y:S04]  /*0c10*/  STS [R36+UR10], R17 ;  /* 0x0000001124007988 */ /* 0x0043e8000800080a */
[----:B---3--:R1:W-:Y:S02]  /*0c20*/  @P0 STS [R27+UR10], R18 ;  /* 0x000000121b000988 */ /* 0x0083e4000800080a */
.L_x_1619:
[----:B------:R-:W-:Y:S05]  /*0c30*/  BSYNC.RECONVERGENT B0 ;  /* 0x0000000000007941 */ /* 0x000fea0003800200 */
.L_x_1618:
[----:B------:R-:W2:Y:S01]  /*0c40*/  S2UR UR9, SR_CgaCtaId ;  /* 0x00000000000979c3 */ /* 0x000ea20000008800 */
[----:B------:R-:W3:Y:S01]  /*0c50*/  LDCU.64 UR16, c[0x0][0x390] ;  /* 0x00007200ff1077ac */ /* 0x000ee20008000a00 */
[----:B01----:R-:W-:Y:S01]  /*0c60*/  IADD3 R17, P0, PT, R21, UR15, RZ ;  /* 0x0000000f15117c10 */ /* 0x003fe2000ff1e0ff */
[----:B------:R-:W-:Y:S01]  /*0c70*/  BSSY.RECONVERGENT B0, `(.L_x_1620) ;  /* 0x0000025000007945 */ /* 0x000fe20003800200 */
[----:B------:R-:W-:Y:S02]  /*0c80*/  UMOV UR7, 0x400 ;  /* 0x0000040000077882 */ /* 0x000fe40000000000 */
[----:B------:R-:W-:Y:S01]  /*0c90*/  IADD3.X R18, PT, PT, RZ, RZ, RZ, P0, !PT ;  /* 0x000000ffff127210 */ /* 0x000fe200007fe4ff */
[----:B------:R-:W-:Y:S01]  /*0ca0*/  UIADD3 UR8, UPT, UPT, UR7, 0x180, URZ ;  /* 0x0000018007087890 */ /* 0x000fe2000fffe0ff */
[----:B------:R-:W0:Y:S01]  /*0cb0*/  LDC R20, c[0x0][0x360] ;  /* 0x0000d800ff147b82 */ /* 0x000e220000000800 */
[----:B---3--:R-:W-:-:S04]  /*0cc0*/  LEA R16, P0, R17, UR16, 0x2 ;  /* 0x0000001011107c11 */ /* 0x008fc8000f8010ff */
[----:B------:R-:W-:Y:S01]  /*0cd0*/  LEA.HI.X R17, R17, UR17, R18, 0x2, P0 ;  /* 0x0000001111117c11 */ /* 0x000fe200080f1412 */
[----:B--2---:R-:W-:-:S06]  /*0ce0*/  ULEA UR8, UR9, UR8, 0x18 ;  /* 0x0000000809087291 */ /* 0x004fcc000f8ec0ff */
[----:B------:R-:W-:Y:S01]  /*0cf0*/  LEA R30, R21, UR8, 0x2 ;  /* 0x00000008151e7c11 */ /* 0x000fe2000f8e10ff */
[C-C-:B0-----:R-:W-:Y:S01]  /*0d00*/  IMAD R28, R20.reuse, 0x2, R21.reuse ;  /* 0x00000002141c7824 */ /* 0x141fe200078e0215 */
[C-C-:B------:R-:W-:Y:S01]  /*0d10*/  IADD3 R27, PT, PT, R20.reuse, UR15, R21.reuse ;  /* 0x0000000f141b7c10 */ /* 0x140fe2000fffe015 */
[----:B------:R-:W-:Y:S02]  /*0d20*/  IMAD R29, R20, 0x3, R21 ;  /* 0x00000003141d7824 */ /* 0x000fe400078e0215 */
[----:B------:R-:W-:Y:S02]  /*0d30*/  VIADD R28, R28, UR15 ;  /* 0x0000000f1c1c7c36 */ /* 0x000fe40008000000 */
[----:B------:R-:W-:-:S07]  /*0d40*/  VIADD R29, R29, UR15 ;  /* 0x0000000f1d1d7c36 */ /* 0x000fce0008000000 */
.L_x_1621:
[----:B-1----:R-:W0:Y:S01]  /*0d50*/  LDC.64 R32, c[0x0][0x390] ;  /* 0x0000e400ff207b82 */ /* 0x002e220000000a00 */
[----:B------:R-:W2:Y:S01]  /*0d60*/  LDG.E R31, desc[UR12][R16.64] ;  /* 0x0000000c101f7981 */ /* 0x000ea2000c1e1900 */
[----:B0-----:R-:W-:-:S05]  /*0d70*/  IMAD.WIDE.U32 R18, R27, 0x4, R32 ;  /* 0x000000041b127825 */ /* 0x001fca00078e0020 */
[----:B------:R0:W3:Y:S02]  /*0d80*/  LDG.E R35, desc[UR12][R18.64] ;  /* 0x0000000c12237981 */ /* 0x0000e4000c1e1900 */
[----:B0-----:R-:W-:-:S05]  /*0d90*/  IMAD.WIDE.U32 R18, R28, 0x4, R32 ;  /* 0x000000041c127825 */ /* 0x001fca00078e0020 */
[----:B------:R0:W4:Y:S02]  /*0da0*/  LDG.E R34, desc[UR12][R18.64] ;  /* 0x0000000c12227981 */ /* 0x000124000c1e1900 */
[----:B0-----:R-:W-:-:S05]  /*0db0*/  IMAD.WIDE.U32 R18, R29, 0x4, R32 ;  /* 0x000000041d127825 */ /* 0x001fca00078e0020 */
[----:B------:R0:W5:Y:S01]  /*0dc0*/  LDG.E R32, desc[UR12][R18.64] ;  /* 0x0000000c12207981 */ /* 0x000162000c1e1900 */
[----:B------:R-:W-:Y:S02]  /*0dd0*/  IMAD R33, R20, 0xc, R30 ;  /* 0x0000000c14217824 */ /* 0x000fe400078e021e */
[----:B------:R-:W-:Y:S01]  /*0de0*/  VIADD R21, R21, UR10 ;  /* 0x0000000a15157c36 */ /* 0x000fe20008000000 */
[----:B0-----:R-:W0:Y:S04]  /*0df0*/  LDC R18, c[0x0][0x360] ;  /* 0x0000d800ff127b82 */ /* 0x001e280000000800 */
[----:B------:R-:W-:Y:S01]  /*0e00*/  ISETP.GE.U32.AND P0, PT, R21, 0x200, PT ;  /* 0x000002001500780c */ /* 0x000fe20003f06070 */
[----:B------:R-:W-:Y:S01]  /*0e10*/  VIADD R27, R27, UR10 ;  /* 0x0000000a1b1b7c36 */ /* 0x000fe20008000000 */
[----:B------:R-:W-:Y:S01]  /*0e20*/  IADD3 R28, PT, PT, R28, UR10, RZ ;  /* 0x0000000a1c1c7c10 */ /* 0x000fe2000fffe0ff */
[----:B------:R-:W-:-:S02]  /*0e30*/  VIADD R29, R29, UR10 ;  /* 0x0000000a1d1d7c36 */ /* 0x000fc40008000000 */
[----:B0-----:R-:W-:Y:S01]  /*0e40*/  IMAD.WIDE.U32 R16, R18, 0x10, R16 ;  /* 0x0000001012107825 */ /* 0x001fe200078e0010 */
[----:B--2---:R0:W-:Y:S02]  /*0e50*/  STS [R30], R31 ;  /* 0x0000001f1e007388 */ /* 0x0041e40000000800 */
[C---:B0-----:R-:W-:Y:S02]  /*0e60*/  LEA R31, R20.reuse, R30, 0x3 ;  /* 0x0000001e141f7211 */ /* 0x041fe400078e18ff */
[----:B---3--:R0:W-:Y:S04]  /*0e70*/  STS [R30+UR10], R35 ;  /* 0x000000231e007988 */ /* 0x0081e8000800080a */
[----:B----4-:R1:W-:Y:S04]  /*0e80*/  STS [R31], R34 ;  /* 0x000000221f007388 */ /* 0x0103e80000000800 */
[----:B-----5:R1:W-:Y:S01]  /*0e90*/  STS [R33], R32 ;  /* 0x0000002021007388 */ /* 0x0203e20000000800 */
[----:B0-----:R-:W-:Y:S01]  /*0ea0*/  IMAD R30, R20, 0x10, R30 ;  /* 0x00000010141e7824 */ /* 0x001fe200078e021e */
[----:B------:R-:W-:Y:S06]  /*0eb0*/  @!P0 BRA `(.L_x_1621) ;  /* 0xfffffffc00a48947 */ /* 0x000fec000383ffff */
[----:B------:R-:W-:Y:S05]  /*0ec0*/  BSYNC.RECONVERGENT B0 ;  /* 0x0000000000007941 */ /* 0x000fea0003800200 */
.L_x_1620:
[----:B------:R-:W-:Y:S01]  /*0ed0*/  BAR.SYNC.DEFER_BLOCKING 0x0 ;  /* 0x0000000000007b1d */ /* 0x000fe20000010000 */
[----:B------:R-:W-:-:S05]  /*0ee0*/  MOV R16, R0 ;  /* 0x0000000000107202 */ /* 0x000fca0000000f00 */
[----:B------:R-:W-:Y:S04]  /*0ef0*/  BSSY.RECONVERGENT B0, `(.L_x_1622) ;  /* 0x000000d000007945 */ /* 0x000fe80003800200 */
        /* <DEDUP_REMOVED lines=8> */
[----:B------:R-:W-:-:S05]  /*0f80*/  IADD3 R16, PT, PT, R16, UR11, RZ ;  /* 0x0000000b10107c10 */ /* 0x000fca000fffe0ff */
[----:B------:R-:W-:-:S05]  /*0f90*/  VIADD R17, R16, UR11 ;  /* 0x0000000b10117c36 */ /* 0x000fca0008000000 */
[----:B------:R0:W-:Y:S01]  /*0fa0*/  @P0 STS [R19+UR10], RZ ;  /* 0x000000ff13000988 */ /* 0x0001e2000800080a */
[----:B------:R-:W-:-:S07]  /*0fb0*/  @P0 IMAD.MOV.U32 R16, RZ, RZ, R17 ;  /* 0x000000ffff100224 */ /* 0x000fce00078e0011 */
.L_x_1623:
[----:B------:R-:W-:Y:S05]  /*0fc0*/  BSYNC.RECONVERGENT B0 ;  /* 0x0000000000007941 */ /* 0x000fea0003800200 */
.L_x_1622:
[----:B------:R-:W-:Y:S01]  /*0fd0*/  BSSY.RECONVERGENT B0, `(.L_x_1624) ;  /* 0x000000d000007945 */ /* 0x000fe20003800200 */
[----:B------:R-:W-:-:S04]  /*0fe0*/  UIADD3 UR7, UPT, UPT, UR7, 0x980, URZ ;  /* 0x0000098007077890 */ /* 0x000fc8000fffe0ff */
[----:B------:R-:W-:-:S12]  /*0ff0*/  ULEA UR7, UR9, UR7, 0x18 ;  /* 0x0000000709077291 */ /* 0x000fd8000f8ec0ff */
.L_x_1625:
[C---:B--2---:R-:W-:Y:S01]  /*1000*/  LEA R17, R16.reuse, UR7, 0x2 ;  /* 0x0000000710117c11 */ /* 0x044fe2000f8e10ff */
[----:B------:R-:W-:-:S03]  /*1010*/  VIADD R16, R16, UR10 ;  /* 0x0000000a10107c36 */ /* 0x000fc60008000000 */
[----:B0-----:R-:W-:Y:S01]  /*1020*/  IADD3 R19, PT, PT, R17, UR10, RZ ;  /* 0x0000000a11137c10 */ /* 0x001fe2000fffe0ff */
[----:B------:R2:W-:Y:S01]  /*1030*/  STS [R17], RZ ;  /* 0x000000ff11007388 */ /* 0x0005e20000000800 */
[----:B------:R-:W-:-:S03]  /*1040*/  ISETP.GE.U32.AND P0, PT, R16, 0x200, PT ;  /* 0x000002001000780c */ /* 0x000fc60003f06070 */
[----:B------:R-:W-:Y:S01]  /*1050*/  VIADD R20, R19, UR10 ;  /* 0x0000000a13147c36 */ /* 0x000fe20008000000 */
[----:B------:R2:W-:Y:S04]  /*1060*/  STS [R17+UR10], RZ ;  /* 0x000000ff11007988 */ /* 0x0005e8000800080a */
[----:B------:R2:W-:Y:S04]  /*1070*/  STS [R19+UR10], RZ ;  /* 0x000000ff13007988 */ /* 0x0005e8000800080a */
[----:B------:R2:W-:Y:S01]  /*1080*/  STS [R20+UR10], RZ ;  /* 0x000000ff14007988 */ /* 0x0005e2000800080a */
[----:B------:R-:W-:Y:S05]  /*1090*/  @!P0 BRA `(.L_x_1625) ;  /* 0xfffffffc00d88947 */ /* 0x000fea000383ffff */
[----:B------:R-:W-:Y:S05]  /*10a0*/  BSYNC.RECONVERGENT B0 ;  /* 0x0000000000007941 */ /* 0x000fea0003800200 */
.L_x_1624:
[----:B------:R-:W-:Y:S01]  /*10b0*/  ISETP.NE.AND P0, PT, R37, RZ, PT ;  /* 0x000000ff2500720c */ /* 0x000fe20003f05270 */
[----:B-1----:R0:W1:Y:S01]  /*10c0*/  LDS R33, [R5+UR5] ;  /* 0x0000000505217984 */ /* 0x0020620008000800 */
[----:B------:R-:W-:Y:S02]  /*10d0*/  IADD3 R27, PT, PT, R6, -0x20, RZ ;  /* 0xffffffe0061b7810 */ /* 0x000fe40007ffe0ff */
[----:B--2---:R-:W-:Y:S01]  /*10e0*/  SHF.R.U32.HI R20, RZ, 0x6, R0 ;  /* 0x00000006ff147819 */ /* 0x004fe20000011600 */
[----:B------:R0:W2:Y:S04]  /*10f0*/  LDS R32, [R12+0x4] ;  /* 0x000004000c207984 */ /* 0x0000a80000000800 */
[----:B------:R0:W3:Y:S04]  /*1100*/  LDS R31, [R13+0x8] ;  /* 0x000008000d1f7984 */ /* 0x0000e80000000800 */
[----:B------:R-:W-:Y:S01]  /*1110*/  @!P0 IMAD.MOV R27, RZ, RZ, R6 ;  /* 0x000000ffff1b8224 */ /* 0x000fe200078e0206 */
[----:B------:R0:W4:Y:S04]  /*1120*/  LDS R30, [R14+0xc] ;  /* 0x00000c000e1e7984 */ /* 0x0001280000000800 */
[----:B------:R0:W0:Y:S04]  /*1130*/  LDS R29, [R15+0x10] ;  /* 0x000010000f1d7984 */ /* 0x0000280000000800 */
[----:B------:R0:W0:Y:S04]  /*1140*/  LDS R28, [R22+0x14] ;  /* 0x00001400161c7984 */ /* 0x0000280000000800 */
[----:B------:R-:W0:Y:S04]  /*1150*/  LDS R27, [R27+0x1c] ;  /* 0x00001c001b1b7984 */ /* 0x000e280000000800 */
[----:B------:R0:W0:Y:S02]  /*1160*/  LDS R21, [R9+0x18] ;  /* 0x0000180009157984 */ /* 0x0000240000000800 */
.L_x_1627:
[----:B0-----:R-:W-:Y:S01]  /*1170*/  IMAD R34, R20, 0x24, R3 ;  /* 0x0000002414227824 */ /* 0x001fe200078e0203 */
[----:B------:R-:W-:-:S05]  /*1180*/  UMOV UR8, 0xffffffff ;  /* 0xffffffff00087882 */ /* 0x000fca0000000000 */
[----:B------:R-:W0:Y:S01]  /*1190*/  LDS R34, [R34] ;  /* 0x0000000022227984 */ /* 0x000e220000000800 */
[----:B-1----:R-:W-:Y:S05]  /*11a0*/  BRA.DIV UR8, `(.L_x_1626) ;  /* 0x0000000608407947 */ /* 0x002fea000b800000 */
[----:B0-----:R-:W1:Y:S04]  /*11b0*/  SHFL.IDX PT, R35, R34, R37, 0x181f ;  /* 0x00181f2522237589 */ /* 0x001e6800000e0000 */
[----:B------:R-:W2:Y:S01]  /*11c0*/  SHFL.IDX PT, R16, R34, R26, 0x181f ;  /* 0x00181f1a22107589 */ /* 0x000ea200000e0000 */
[----:B-1----:R-:W-:-:S04]  /*11d0*/  IMAD R35, R33, R35, RZ ;  /* 0x0000002321237224 */ /* 0x002fc800078e02ff */
[----:B--2---:R-:W-:Y:S02]  /*11e0*/  IMAD R35, R32, R16, R35 ;  /* 0x0000001020237224 */ /* 0x004fe400078e0223 */
[----:B------:R-:W3:Y:S02]  /*11f0*/  SHFL.IDX PT, R16, R34, R25, 0x181f ;  /* 0x00181f1922107589 */ /* 0x000ee400000e0000 */
[----:B---3--:R-:W-:Y:S02]  /*1200*/  IMAD R35, R31, R16, R35 ;  /* 0x000000101f237224 */ /* 0x008fe400078e0223 */
[----:B------:R-:W4:Y:S02]  /*1210*/  SHFL.IDX PT, R16, R34, R24, 0x181f ;  /* 0x00181f1822107589 */ /* 0x000f2400000e0000 */
[----:B----4-:R-:W-:Y:S02]  /*1220*/  IMAD R35, R30, R16, R35 ;  /* 0x000000101e237224 */ /* 0x010fe400078e0223 */
[----:B------:R-:W0:Y:S02]  /*1230*/  SHFL.IDX PT, R16, R34, R23, 0x181f ;  /* 0x00181f1722107589 */ /* 0x000e2400000e0000 */
[----:B0-----:R-:W-:-:S02]  /*1240*/  IMAD R35, R29, R16, R35 ;  /* 0x000000101d237224 */ /* 0x001fc400078e0223 */
[----:B------:R-:W0:Y:S02]  /*1250*/  SHFL.IDX PT, R16, R34, R7, 0x181f ;  /* 0x00181f0722107589 */ /* 0x000e2400000e0000 */
[----:B0-----:R-:W-:Y:S02]  /*1260*/  IMAD R35, R28, R16, R35 ;  /* 0x000000101c237224 */ /* 0x001fe400078e0223 */
[----:B------:R-:W0:Y:S02]  /*1270*/  SHFL.IDX PT, R16, R34, R8, 0x181f ;  /* 0x00181f0822107589 */ /* 0x000e2400000e0000 */
[----:B0-----:R-:W-:Y:S02]  /*1280*/  IMAD R35, R21, R16, R35 ;  /* 0x0000001015237224 */ /* 0x001fe400078e0223 */
[----:B------:R0:W1:Y:S05]  /*1290*/  SHFL.IDX PT, R16, R34, R10, 0x181f ;  /* 0x00181f0a22107589 */ /* 0x00006a00000e0000 */
.L_x_1642:
[----:B------:R-:W-:Y:S01]  /*12a0*/  LOP3.LUT R17, R0, 0x3f, RZ, 0xc0, !PT ;  /* 0x0000003f00117812 */ /* 0x000fe200078ec0ff */
[----:B-1----:R-:W-:-:S04]  /*12b0*/  IMAD R16, R27, R16, R35 ;  /* 0x000000101b107224 */ /* 0x002fc800078e0223 */
[----:B------:R-:W-:Y:S01]  /*12c0*/  IMAD R17, R20, 0x40, R17 ;  /* 0x0000004014117824 */ /* 0x000fe200078e0211 */
[----:B------:R-:W-:-:S04]  /*12d0*/  LEA.HI R20, R18, R20, RZ, 0x1a ;  /* 0x0000001412147211 */ /* 0x000fc800078fd0ff */
[----:B------:R-:W-:Y:S02]  /*12e0*/  LEA R17, R17, UR7, 0x2 ;  /* 0x0000000711117c11 */ /* 0x000fe4000f8e10ff */
[----:B------:R-:W-:-:S03]  /*12f0*/  ISETP.GE.U32.AND P0, PT, R20, 0x8, PT ;  /* 0x000000081400780c */ /* 0x000fc60003f06070 */
[----:B------:R-:W1:Y:S02]  /*1300*/  LDS R19, [R17] ;  /* 0x0000000011137984 */ /* 0x000e640000000800 */
[----:B-1----:R-:W-:-:S05]  /*1310*/  IADD3 R16, PT, PT, R16, R19, RZ ;  /* 0x0000001310107210 */ /* 0x002fca0007ffe0ff */
[----:B------:R1:W-:Y:S03]  /*1320*/  STS [R17], R16 ;  /* 0x0000001011007388 */ /* 0x0003e60000000800 */
[----:B------:R-:W-:Y:S05]  /*1330*/  @!P0 BRA `(.L_x_1627) ;  /* 0xfffffffc008c8947 */ /* 0x000fea000383ffff */
[----:B------:R-:W-:Y:S01]  /*1340*/  ISETP.NE.AND P0, PT, R4, 0x2, PT ;  /* 0x000000020400780c */ /* 0x000fe20003f05270 */
[----:B------:R-:W-:Y:S05]  /*1350*/  WARPSYNC.ALL ;  /* 0x0000000000007948 */ /* 0x000fea0003800000 */
[----:B------:R-:W-:Y:S01]  /*1360*/  BAR.SYNC.DEFER_BLOCKING 0x0 ;  /* 0x0000000000007b1d */ /* 0x000fe20000010000 */
[----:B------:R-:W-:-:S05]  /*1370*/  IMAD.MOV.U32 R27, RZ, RZ, R0 ;  /* 0x000000ffff1b7224 */ /* 0x000fca00078e0000 */
[----:B------:R-:W-:Y:S04]  /*1380*/  BSSY.RECONVERGENT B0, `(.L_x_1628) ;  /* 0x0000017000007945 */ /* 0x000fe80003800200 */
[----:B------:R-:W-:Y:S05]  /*1390*/  @!P0 BRA `(.L_x_1629) ;  /* 0x0000000000548947 */ /* 0x000fea0003800000 */
[----:B------:R-:W2:Y:S01]  /*13a0*/  LDS R19, [R2+UR6] ;  /* 0x0000000602137984 */ /* 0x000ea20008000800 */
[----:B-1----:R-:W1:Y:S01]  /*13b0*/  LDC.64 R16, c[0x0][0x3a0] ;  /* 0x0000e800ff107b82 */ /* 0x002e620000000a00 */
[----:B------:R-:W-:Y:S01]  /*13c0*/  VIADD R21, R0, UR15 ;  /* 0x0000000f00157c36 */ /* 0x000fe20008000000 */
[----:B------:R-:W-:Y:S02]  /*13d0*/  ISETP.NE.AND P0, PT, R4, 0x3, PT ;  /* 0x000000030400780c */ /* 0x000fe40003f05270 */
[----:B------:R-:W-:Y:S01]  /*13e0*/  IADD3 R27, PT, PT, R0, UR11, RZ ;  /* 0x0000000b001b7c10 */ /* 0x000fe2000fffe0ff */
[----:B-1----:R-:W-:-:S05]  /*13f0*/  IMAD.WIDE R16, R21, 0x4, R16 ;  /* 0x0000000415107825 */ /* 0x002fca00078e0210 */
[----:B--2---:R2:W-:Y:S05]  /*1400*/  STG.E desc[UR12][R16.64], R19 ;  /* 0x0000001310007986 */ /* 0x0045ea000c10190c */
[----:B------:R-:W-:Y:S05]  /*1410*/  @!P0 BRA `(.L_x_1629) ;  /* 0x0000000000348947 */ /* 0x000fea0003800000 */
[----:B------:R-:W-:Y:S01]  /*1420*/  ISETP.NE.AND P1, PT, R4, RZ, PT ;  /* 0x000000ff0400720c */ /* 0x000fe20003f25270 */
[----:B------:R-:W-:Y:S01]  /*1430*/  VIADD R29, R11, UR10 ;  /* 0x0000000a0b1d7c36 */ /* 0x000fe20008000000 */
[----:B------:R-:W1:Y:S01]  /*1440*/  LDS R21, [R11+UR10] ;  /* 0x0000000a0b157984 */ /* 0x000e620008000800 */
[----:B--2---:R-:W-:Y:S01]  /*1450*/  IADD3 R16, P0, PT, R16, UR10, RZ ;  /* 0x0000000a10107c10 */ /* 0x004fe2000ff1e0ff */
[----:B------:R-:W-:-:S04]  /*1460*/  VIADD R27, R27, UR11 ;  /* 0x0000000b1b1b7c36 */ /* 0x000fc80008000000 */
[----:B------:R-:W-:Y:S02]  /*1470*/  IMAD.X R17, RZ, RZ, R17, P0 ;  /* 0x000000ffff117224 */ /* 0x000fe400000e0611 */
[----:B------:R-:W-:-:S03]  /*1480*/  VIADD R20, R27, UR11 ;  /* 0x0000000b1b147c36 */ /* 0x000fc60008000000 */
[----:B------:R-:W2:Y:S01]  /*1490*/  @P1 LDS R29, [R29+UR10] ;  /* 0x0000000a1d1d1984 */ /* 0x000ea20008000800 */
[----:B------:R-:W-:Y:S02]  /*14a0*/  @P1 IADD3 R18, P0, PT, R16, UR10, RZ ;  /* 0x0000000a10121c10 */ /* 0x000fe4000ff1e0ff */
[----:B------:R-:W-:Y:S02]  /*14b0*/  @P1 MOV R27, R20 ;  /* 0x00000014001b1202 */ /* 0x000fe40000000f00 */
[----:B------:R-:W-:Y:S01]  /*14c0*/  @P1 IADD3.X R19, PT, PT, RZ, R17, RZ, P0, !PT ;  /* 0x00000011ff131210 */ /* 0x000fe200007fe4ff */
[----:B-1----:R3:W-:Y:S04]  /*14d0*/  STG.E desc[UR12][R16.64], R21 ;  /* 0x0000001510007986 */ /* 0x0027e8000c10190c */
[----:B--2---:R3:W-:Y:S04]  /*14e0*/  @P1 STG.E desc[UR12][R18.64], R29 ;  /* 0x0000001d12001986 */ /* 0x0047e8000c10190c */
.L_x_1629:
[----:B------:R-:W-:Y:S05]  /*14f0*/  BSYNC.RECONVERGENT B0 ;  /* 0x0000000000007941 */ /* 0x000fea0003800200 */
.L_x_1628:
[----:B------:R-:W-:Y:S01]  /*1500*/  BSSY.RECONVERGENT B0, `(.L_x_1630) ;  /* 0x0000018000007945 */ /* 0x000fe20003800200 */
.L_x_1631:
[C---:B--2---:R-:W-:Y:S01]  /*1510*/  LEA R20, R27.reuse, UR7, 0x2 ;  /* 0x000000071b147c11 */ /* 0x044fe2000f8e10ff */
[----:B--23--:R-:W2:Y:S01]  /*1520*/  LDC.64 R18, c[0x0][0x3a0] ;  /* 0x0000e800ff127b82 */ /* 0x00cea20000000a00 */
[C---:B-1----:R-:W-:Y:S01]  /*1530*/  IADD3 R17, PT, PT, R27.reuse, UR15, RZ ;  /* 0x0000000f1b117c10 */ /* 0x042fe2000fffe0ff */
[----:B------:R-:W-:Y:S02]  /*1540*/  VIADD R27, R27, UR10 ;  /* 0x0000000a1b1b7c36 */ /* 0x000fe40008000000 */
[----:B------:R-:W1:Y:S01]  /*1550*/  LDS R35, [R20] ;  /* 0x0000000014237984 */ /* 0x000e620000000800 */
[----:B------:R-:W-:-:S03]  /*1560*/  VIADD R31, R20, UR10 ;  /* 0x0000000a141f7c36 */ /* 0x000fc60008000000 */
[----:B------:R-:W3:Y:S01]  /*1570*/  LDS R29, [R20+UR10] ;  /* 0x0000000a141d7984 */ /* 0x000ee20008000800 */
[----:B------:R-:W-:-:S03]  /*1580*/  VIADD R33, R31, UR10 ;  /* 0x0000000a1f217c36 */ /* 0x000fc60008000000 */
[----:B------:R-:W4:Y:S04]  /*1590*/  LDS R31, [R31+UR10] ;  /* 0x0000000a1f1f7984 */ /* 0x000f280008000800 */
[----:B------:R-:W5:Y:S01]  /*15a0*/  LDS R33, [R33+UR10] ;  /* 0x0000000a21217984 */ /* 0x000f620008000800 */
[----:B--2---:R-:W-:-:S03]  /*15b0*/  IMAD.WIDE R18, R17, 0x4, R18 ;  /* 0x0000000411127825 */ /* 0x004fc600078e0212 */
[----:B------:R-:W-:-:S05]  /*15c0*/  IADD3 R16, P0, PT, R18, UR10, RZ ;  /* 0x0000000a12107c10 */ /* 0x000fca000ff1e0ff */
[----:B------:R-:W-:Y:S01]  /*15d0*/  IMAD.X R17, RZ, RZ, R19, P0 ;  /* 0x000000ffff117224 */ /* 0x000fe200000e0613 */
[----:B-1----:R1:W-:Y:S04]  /*15e0*/  STG.E desc[UR12][R18.64], R35 ;  /* 0x0000002312007986 */ /* 0x0023e8000c10190c */
[----:B---3--:R2:W-:Y:S01]  /*15f0*/  STG.E desc[UR12][R16.64], R29 ;  /* 0x0000001d10007986 */ /* 0x0085e2000c10190c */
[----:B-1----:R-:W-:-:S05]  /*1600*/  IADD3 R18, P0, PT, R16, UR10, RZ ;  /* 0x0000000a10127c10 */ /* 0x002fca000ff1e0ff */
[----:B------:R-:W-:Y:S01]  /*1610*/  IMAD.X R19, RZ, RZ, R17, P0 ;  /* 0x000000ffff137224 */ /* 0x000fe200000e0611 */
[----:B------:R-:W-:-:S04]  /*1620*/  IADD3 R20, P0, PT, R18, UR10, RZ ;  /* 0x0000000a12147c10 */ /* 0x000fc8000ff1e0ff */
[----:B------:R-:W-:Y:S01]  /*1630*/  IADD3.X R21, PT, PT, RZ, R19, RZ, P0, !PT ;  /* 0x00000013ff157210 */ /* 0x000fe200007fe4ff */
[----:B----4-:R2:W-:Y:S01]  /*1640*/  STG.E desc[UR12][R18.64], R31 ;  /* 0x0000001f12007986 */ /* 0x0105e2000c10190c */
[----:B------:R-:W-:-:S03]  /*1650*/  ISETP.GE.U32.AND P0, PT, R27, 0x200, PT ;  /* 0x000002001b00780c */ /* 0x000fc60003f06070 */
[----:B-----5:R2:W-:Y:S10]  /*1660*/  STG.E desc[UR12][R20.64], R33 ;  /* 0x0000002114007986 */ /* 0x0205f4000c10190c */
[----:B------:R-:W-:Y:S05]  /*1670*/  @!P0 BRA `(.L_x_1631) ;  /* 0xfffffffc00a48947 */ /* 0x000fea000383ffff */
[----:B------:R-:W-:Y:S05]  /*1680*/  BSYNC.RECONVERGENT B0 ;  /* 0x0000000000007941 */ /* 0x000fea0003800200 */
.L_x_1630:
[----:B------:R-:W-:Y:S05]  /*1690*/  BRA.U !UP0, `(.L_x_1632) ;  /* 0xfffffff108ec7547 */ /* 0x000fea000b83ffff */
[----:B------:R-:W-:Y:S05]  /*16a0*/  EXIT ;  /* 0x000000000000794d */ /* 0x000fea0003800000 */
.L_x_1626:
[----:B------:R-:W-:Y:S01]  /*16b0*/  HFMA2 R17, -RZ, RZ, 0, 0.0020122528076171875 ;  /* 0x0000181fff117431 */ /* 0x000fe200000001ff */
[----:B------:R-:W-:Y:S01]  /*16c0*/  BSSY B0, `(.L_x_1633) ;  /* 0x0000006000007945 */ /* 0x000fe20003800000 */
[----:B------:R-:W-:Y:S02]  /*16d0*/  IMAD.MOV.U32 R19, RZ, RZ, R37 ;  /* 0x000000ffff137224 */ /* 0x000fe400078e0025 */
[----:B------:R-:W-:-:S07]  /*16e0*/  IMAD.MOV.U32 R16, RZ, RZ, -0x1 ;  /* 0xffffffffff107424 */ /* 0x000fce00078e00ff */
[----:B01234-:R-:W-:Y:S05]  /*16f0*/  WARPSYNC.COLLECTIVE R16, `(.L_x_1634) ;  /* 0x0000000010087348 */ /* 0x01ffea0003c00000 */
[----:B0-----:R0:W0:Y:S02]  /*1700*/  SHFL.IDX P0, R16, R34, R19, R17 ;  /* 0x0000001322107389 */ /* 0x0010240000000011 */
[----:B01234-:R-:W-:Y:S05]  /*1710*/  ENDCOLLECTIVE ;  /* 0x000000000000791b */ /* 0x01ffea0003800000 */
.L_x_1634:
[----:B------:R-:W-:Y:S05]  /*1720*/  BSYNC B0 ;  /* 0x0000000000007941 */ /* 0x000fea0003800000 */
.L_x_1633:
[----:B------:R-:W-:Y:S01]  /*1730*/  IMAD.MOV.U32 R35, RZ, RZ, R16 ;  /* 0x000000ffff237224 */ /* 0x000fe200078e0010 */
[----:B------:R-:W-:Y:S01]  /*1740*/  MOV R19, R26 ;  /* 0x0000001a00137202 */ /* 0x000fe20000000f00 */
[----:B------:R-:W-:Y:S02]  /*1750*/  IMAD.MOV.U32 R16, RZ, RZ, -0x1 ;  /* 0xffffffffff107424 */ /* 0x000fe400078e00ff */
[----:B------:R-:W-:Y:S02]  /*1760*/  IMAD.MOV.U32 R17, RZ, RZ, 0x181f ;  /* 0x0000181fff117424 */ /* 0x000fe400078e00ff */
[----:B------:R-:W-:-:S07]  /*1770*/  IMAD R35, R33, R35, RZ ;  /* 0x0000002321237224 */ /* 0x000fce00078e02ff */
[----:B------:R-:W-:Y:S05]  /*1780*/  WARPSYNC.COLLECTIVE R16, `(.L_x_1635) ;  /* 0x0000000010087348 */ /* 0x000fea0003c00000 */
[----:B------:R0:W1:Y:S02]  /*1790*/  SHFL.IDX P0, R16, R34, R19, R17 ;  /* 0x0000001322107389 */ /* 0x0000640000000011 */
[----:B01----:R-:W-:Y:S05]  /*17a0*/  ENDCOLLECTIVE ;  /* 0x000000000000791b */ /* 0x003fea0003800000 */
.L_x_1635:
[----:B------:R-:W-:Y:S01]  /*17b0*/  MOV R19, R25 ;  /* 0x0000001900137202 */ /* 0x000fe20000000f00 */
[----:B------:R-:W-:Y:S02]  /*17c0*/  IMAD R35, R32, R16, R35 ;  /* 0x0000001020237224 */ /* 0x000fe400078e0223 */
[----:B------:R-:W-:-:S07]  /*17d0*/  IMAD.MOV.U32 R16, RZ, RZ, -0x1 ;  /* 0xffffffffff107424 */ /* 0x000fce00078e00ff */
[----:B------:R-:W-:Y:S05]  /*17e0*/  WARPSYNC.COLLECTIVE R16, `(.L_x_1636) ;  /* 0x0000000010087348 */ /* 0x000fea0003c00000 */
[----:B------:R0:W1:Y:S02]  /*17f0*/  SHFL.IDX P0, R16, R34, R19, R17 ;  /* 0x0000001322107389 */ /* 0x0000640000000011 */
[----:B01----:R-:W-:Y:S05]  /*1800*/  ENDCOLLECTIVE ;  /* 0x000000000000791b */ /* 0x003fea0003800000 */
.L_x_1636:
[----:B------:R-:W-:Y:S02]  /*1810*/  IMAD.MOV.U32 R19, RZ, RZ, R24 ;  /* 0x000000ffff137224 */ /* 0x000fe400078e0018 */
[----:B------:R-:W-:Y:S01]  /*1820*/  IMAD R35, R31, R16, R35 ;  /* 0x000000101f237224 */ /* 0x000fe200078e0223 */
[----:B------:R-:W-:-:S07]  /*1830*/  MOV R16, 0xffffffff ;  /* 0xffffffff00107802 */ /* 0x000fce0000000f00 */
[----:B------:R-:W-:Y:S05]  /*1840*/  WARPSYNC.COLLECTIVE R16, `(.L_x_1637) ;  /* 0x0000000010087348 */ /* 0x000fea0003c00000 */
[----:B------:R0:W1:Y:S02]  /*1850*/  SHFL.IDX P0, R16, R34, R19, R17 ;  /* 0x0000001322107389 */ /* 0x0000640000000011 */
[----:B01----:R-:W-:Y:S05]  /*1860*/  ENDCOLLECTIVE ;  /* 0x000000000000791b */ /* 0x003fea0003800000 */
.L_x_1637:
[----:B------:R-:W-:Y:S02]  /*1870*/  IMAD.MOV.U32 R19, RZ, RZ, R23 ;  /* 0x000000ffff137224 */ /* 0x000fe400078e0017 */
[----:B------:R-:W-:Y:S02]  /*1880*/  IMAD R35, R30, R16, R35 ;  /* 0x000000101e237224 */ /* 0x000fe400078e0223 */
[----:B------:R-:W-:-:S07]  /*1890*/  IMAD.MOV.U32 R16, RZ, RZ, -0x1 ;  /* 0xffffffffff107424 */ /* 0x000fce00078e00ff */
[----:B------:R-:W-:Y:S05]  /*18a0*/  WARPSYNC.COLLECTIVE R16, `(.L_x_1638) ;  /* 0x0000000010087348 */ /* 0x000fea0003c00000 */
[----:B------:R0:W1:Y:S02]  /*18b0*/  SHFL.IDX P0, R16, R34, R19, R17 ;  /* 0x0000001322107389 */ /* 0x0000640000000011 */
[----:B01----:R-:W-:Y:S05]  /*18c0*/  ENDCOLLECTIVE ;  /* 0x000000000000791b */ /* 0x003fea0003800000 */
.L_x_1638:
[----:B------:R-:W-:Y:S01]  /*18d0*/  MOV R19, R7 ;  /* 0x0000000700137202 */ /* 0x000fe20000000f00 */
[----:B------:R-:W-:Y:S02]  /*18e0*/  IMAD R35, R29, R16, R35 ;  /* 0x000000101d237224 */ /* 0x000fe400078e0223 */
[----:B------:R-:W-:-:S07]  /*18f0*/  IMAD.MOV.U32 R16, RZ, RZ, -0x1 ;  /* 0xffffffffff107424 */ /* 0x000fce00078e00ff */
[----:B------:R-:W-:Y:S05]  /*1900*/  WARPSYNC.COLLECTIVE R16, `(.L_x_1639) ;  /* 0x0000000010087348 */ /* 0x000fea0003c00000 */
[----:B------:R0:W1:Y:S02]  /*1910*/  SHFL.IDX P0, R16, R34, R19, R17 ;  /* 0x0000001322107389 */ /* 0x0000640000000011 */
[----:B01----:R-:W-:Y:S05]  /*1920*/  ENDCOLLECTIVE ;  /* 0x000000000000791b */ /* 0x003fea0003800000 */
.L_x_1639:
[----:B------:R-:W-:Y:S02]  /*1930*/  IMAD.MOV.U32 R19, RZ, RZ, R8 ;  /* 0x000000ffff137224 */ /* 0x000fe400078e0008 */
[----:B------:R-:W-:Y:S01]  /*1940*/  IMAD R35, R28, R16, R35 ;  /* 0x000000101c237224 */ /* 0x000fe200078e0223 */
[----:B------:R-:W-:-:S07]  /*1950*/  MOV R16, 0xffffffff ;  /* 0xffffffff00107802 */ /* 0x000fce0000000f00 */
[----:B------:R-:W-:Y:S05]  /*1960*/  WARPSYNC.COLLECTIVE R16, `(.L_x_1640) ;  /* 0x0000000010087348 */ /* 0x000fea0003c00000 */
[----:B------:R0:W1:Y:S02]  /*1970*/  SHFL.IDX P0, R16, R34, R19, R17 ;  /* 0x0000001322107389 */ /* 0x0000640000000011 */
[----:B01----:R-:W-:Y:S05]  /*1980*/  ENDCOLLECTIVE ;  /* 0x000000000000791b */ /* 0x003fea0003800000 */
.L_x_1640:
[----:B------:R-:W-:Y:S02]  /*1990*/  IMAD.MOV.U32 R19, RZ, RZ, R10 ;  /* 0x000000ffff137224 */ /* 0x000fe400078e000a */
[----:B------:R-:W-:Y:S02]  /*19a0*/  IMAD R35, R21, R16, R35 ;  /* 0x0000001015237224 */ /* 0x000fe400078e0223 */
[----:B------:R-:W-:-:S07]  /*19b0*/  IMAD.MOV.U32 R16, RZ, RZ, -0x1 ;  /* 0xffffffffff107424 */ /* 0x000fce00078e00ff */
[----:B------:R-:W-:Y:S05]  /*19c0*/  WARPSYNC.COLLECTIVE R16, `(.L_x_1641) ;  /* 0x0000000010087348 */ /* 0x000fea0003c00000 */
[----:B------:R0:W1:Y:S02]  /*19d0*/  SHFL.IDX P0, R16, R34, R19, R17 ;  /* 0x0000001322107389 */ /* 0x0000640000000011 */
[----:B01----:R-:W-:Y:S05]  /*19e0*/  ENDCOLLECTIVE ;  /* 0x000000000000791b */ /* 0x003fea0003800000 */
.L_x_1641:
[----:B------:R-:W-:Y:S05]  /*19f0*/  BRA `(.L_x_1642) ;  /* 0xfffffff800287947 */ /* 0x000fea000383ffff */
        .weak           $__internal_18_$__cuda_sm20_div_u16
        .type           $__internal_18_$__cuda_sm20_div_u16,@function
        .size           $__internal_18_$__cuda_sm20_div_u16,(.L_x_20308 - $__internal_18_$__cuda_sm20_div_u16)
$__internal_18_$__cuda_sm20_div_u16:
        /* <DEDUP_REMOVED lines=10> */
[----:B0-----:R-:W-:-:S04]  /*1aa0*/  FMUL R8, R8, R7 ;  /* 0x0000000708087220 */ /* 0x001fc80000400000 */
[----:B------:R-:W-:-:S04]  /*1ab0*/  VIADD R5, R8, 0x2 ;  /* 0x0000000208057836 */ /* 0x000fc80000000000 */
[----:B------:R-:W-:Y:S01]  /*1ac0*/  FMUL.RZ R8, R4, R5 ;  /* 0x0000000504087220 */ /* 0x000fe2000040c000 */
[----:B------:R-:W-:Y:S01]  /*1ad0*/  MOV R4, R10 ;  /* 0x0000000a00047202 */ /* 0x000fe20000000f00 */
[----:B------:R-:W-:-:S04]  /*1ae0*/  IMAD.MOV.U32 R5, RZ, RZ, 0x0 ;  /* 0x00000000ff057424 */ /* 0x000fc800078e00ff */
[----:B------:R-:W0:Y:S02]  /*1af0*/  F2I.U32.TRUNC.NTZ R8, R8 ;  /* 0x0000000800087305 */ /* 0x000e24000020f000 */
[----:B0-----:R-:W-:Y:S01]  /*1b00*/  LOP3.LUT R9, R8, 0xffff, RZ, 0xc0, !PT ;  /* 0x0000ffff08097812 */ /* 0x001fe200078ec0ff */
[----:B------:R-:W-:Y:S01]  /*1b10*/  @!P0 IMAD.MOV.U32 R9, RZ, RZ, -0x1 ;  /* 0xffffffffff098424 */ /* 0x000fe200078e00ff */
[----:B------:R-:W-:Y:S06]  /*1b20*/  RET.REL.NODEC R4 `(_Z9cuda_gemmIiLi128ELi16ELi1ELi512ELi8ELi8ELi1EEviiiPT_S1_S1_ii) ;  /* 0xffffffe404347950 */ /* 0x000fec0003c3ffff */
.L_x_1643:
        /* <DEDUP_REMOVED lines=13> */
.L_x_20308:


//--------------------- .text._Z9cuda_gemmIiLi128ELi16ELi1ELi512ELi8ELi8ELi0EEviiiPT_S1_S1_ii --------------------------
	.section	.text._Z9cuda_gemmIiLi128ELi16ELi1ELi512ELi8ELi8ELi0EEviiiPT_S1_S1_ii,"ax",@progbits
	.align	128
        .global         _Z9cuda_gemmIiLi128ELi16ELi1ELi512ELi8ELi8ELi0EEviiiPT_S1_S1_ii
        .type           _Z9cuda_gemmIiLi128ELi16ELi1ELi512ELi8ELi8ELi0EEviiiPT_S1_S1_ii,@function
        .size           _Z9cuda_gemmIiLi128ELi16ELi1ELi512ELi8ELi8ELi0EEviiiPT_S1_S1_ii,(.L_x_20309 - _Z9cuda_gemmIiLi128ELi16ELi1ELi512ELi8ELi8ELi0EEviiiPT_S1_S1_ii)
        .other          _Z9cuda_gemmIiLi128ELi16ELi1ELi512ELi8ELi8ELi0EEviiiPT_S1_S1_ii,@"STO_CUDA_ENTRY STV_DEFAULT"
_Z9cuda_gemmIiLi128ELi16ELi1ELi512ELi8ELi8ELi0EEviiiPT_S1_S1_ii:
.text._Z9cuda_gemmIiLi128ELi16ELi1ELi512ELi8ELi8ELi0EEviiiPT_S1_S1_ii:
        /* <DEDUP_REMOVED lines=58> */
.L_x_1646:
        /* <DEDUP_REMOVED lines=25> */
.L_x_1645:
[----:B------:R-:W-:Y:S05]  /*0530*/  BSYNC.RECONVERGENT B0 ;  /* 0x0000000000007941 */ /* 0x000fea0003800200 */
.L_x_1644:
        /* <DEDUP_REMOVED lines=36> */
[----:B------:R-:W-:Y:S05]  /*0780*/  CALL.REL.NOINC `($__internal_19_$__cuda_sm20_div_u16) ;  /* 0x0000002c00d47944 */ /* 0x000fea0003c00000 */
        /* <DEDUP_REMOVED lines=40> */
.L_x_1688:
        /* <DEDUP_REMOVED lines=38> */
.L_x_1648:
[----:B------:R-:W-:Y:S05]  /*0c70*/  BSYNC.RECONVERGENT B0 ;  /* 0x0000000000007941 */ /* 0x000fea0003800200 */
.L_x_1647:
        /* <DEDUP_REMOVED lines=14> */
.L_x_1650:
        /* <DEDUP_REMOVED lines=31> */
.L_x_1649:
        /* <DEDUP_REMOVED lines=23> */
.L_x_1652:
[----:B------:R-:W-:Y:S05]  /*10c0*/  BSYNC.RECONVERGENT B0 ;  /* 0x0000000000007941 */ /* 0x000fea0003800200 */
.L_x_1651:
[----:B------:R-:W-:Y:S01]  /*10d0*/  BSSY.RECONVERGENT B0, `(.L_x_1653) ;  /* 0x0000012000007945 */ /* 0x000fe20003800200 */
[----:B------:R-:W-:-:S04]  /*10e0*/  UIADD3 UR7, UPT, UPT, UR7, 0x980, URZ ;  /* 0x0000098007077890 */ /* 0x000fc8000fffe0ff */
[----:B------:R-:W-:-:S12]  /*10f0*/  ULEA UR7, UR9, UR7, 0x18 ;  /* 0x0000000709077291 */ /* 0x000fd8000f8ec0ff */
.L_x_1654:
        /* <DEDUP_REMOVED lines=16> */
.L_x_1653:
        /* <DEDUP_REMOVED lines=83> */
.L_x_1683:
        /* <DEDUP_REMOVED lines=27> */
.L_x_1656:
        /* <DEDUP_REMOVED lines=8> */
.L_x_1657:
        /* <DEDUP_REMOVED lines=8> */
.L_x_1658:
        /* <DEDUP_REMOVED lines=8> */
.L_x_1659:
        /* <DEDUP_REMOVED lines=8> */
.L_x_1660:
        /* <DEDUP_REMOVED lines=12> */
.L_x_1661:
        /* <DEDUP_REMOVED lines=13> */
.L_x_1662:
        /* <DEDUP_REMOVED lines=10> */
.L_x_1682:
        /* <DEDUP_REMOVED lines=12> */
.L_x_1691:
[----:B01----:R-:W-:-:S07]  /*1dd0*/  IMAD R43, R9, R44, RZ ;  /* 0x0000002c092b7224 */ /* 0x003fce00078e02ff */
.L_x_1666:
[----:B------:R-:W-:-:S13]  /*1de0*/  ISETP.GE.AND P0, PT, R45, 0x2, PT ;  /* 0x000000022d00780c */ /* 0x000fda0003f06270 */
[----:B------:R-:W-:Y:S05]  /*1df0*/  @!P0 BRA `(.L_x_1668) ;  /* 0x0000000000108947 */ /* 0x000fea0003800000 */
[----:B------:R-:W-:-:S03]  /*1e00*/  UMOV UR7, 0xffffffff ;  /* 0xffffffff00077882 */ /* 0x000fc60000000000 */
[----:B------:R-:W-:Y:S05]  /*1e10*/  BRA.DIV UR7, `(.L_x_1669) ;  /* 0x00000016074c7947 */ /* 0x000fea000b800000 */
[----:B0-----:R0:W0:Y:S02]  /*1e20*/  SHFL.IDX PT, R44, R42, R15, R10 ;  /* 0x0000000f2a2c7389 */ /* 0x00102400000e000a */
.L_x_1694:
[----:B0-----:R-:W-:-:S07]  /*1e30*/  IMAD R43, R8, R44, R43 ;  /* 0x0000002c082b7224 */ /* 0x001fce00078e022b */
.L_x_1668:
[----:B------:R-:W-:-:S13]  /*1e40*/  ISETP.GE.AND P1, PT, R45, 0x3, PT ;  /* 0x000000032d00780c */ /* 0x000fda0003f26270 */
[----:B------:R-:W-:Y:S05]  /*1e50*/  @!P1 BRA `(.L_x_1670) ;  /* 0x0000000000109947 */ /* 0x000fea0003800000 */
[----:B------:R-:W-:-:S03]  /*1e60*/  UMOV UR7, 0xffffffff ;  /* 0xffffffff00077882 */ /* 0x000fc60000000000 */
[----:B------:R-:W-:Y:S05]  /*1e70*/  BRA.DIV UR7, `(.L_x_1671) ;  /* 0x0000001607547947 */ /* 0x000fea000b800000 */
[----:B0-----:R0:W0:Y:S02]  /*1e80*/  SHFL.IDX PT, R44, R42, R17, R10 ;  /* 0x000000112a2c7389 */ /* 0x00102400000e000a */
.L_x_1697:
[----:B0-2---:R-:W-:-:S07]  /*1e90*/  IMAD R43, R7, R44, R43 ;  /* 0x0000002c072b7224 */ /* 0x005fce00078e022b */
.L_x_1670:
[----:B------:R-:W-:-:S13]  /*1ea0*/  ISETP.GE.AND P2, PT, R45, 0x4, PT ;  /* 0x000000042d00780c */ /* 0x000fda0003f46270 */
[----:B------:R-:W-:Y:S05]  /*1eb0*/  @!P2 BRA `(.L_x_1672) ;  /* 0x000000000010a947 */ /* 0x000fea0003800000 */
[----:B------:R-:W-:-:S03]  /*1ec0*/  UMOV UR7, 0xffffffff ;  /* 0xffffffff00077882 */ /* 0x000fc60000000000 */
[----:B------:R-:W-:Y:S05]  /*1ed0*/  BRA.DIV UR7, `(.L_x_1673) ;  /* 0x00000016075c7947 */ /* 0x000fea000b800000 */
[----:B0-----:R0:W0:Y:S02]  /*1ee0*/  SHFL.IDX PT, R44, R42, R19, R10 ;  /* 0x000000132a2c7389 */ /* 0x00102400000e000a */
.L_x_1700:
[----:B0--3--:R-:W-:-:S07]  /*1ef0*/  IMAD R43, R6, R44, R43 ;  /* 0x0000002c062b7224 */ /* 0x009fce00078e022b */
.L_x_1672:
[----:B------:R-:W-:-:S13]  /*1f00*/  ISETP.GE.AND P3, PT, R45, 0x5, PT ;  /* 0x000000052d00780c */ /* 0x000fda0003f66270 */
[----:B------:R-:W-:Y:S05]  /*1f10*/  @!P3 BRA `(.L_x_1674) ;  /* 0x000000000010b947 */ /* 0x000fea0003800000 */
[----:B------:R-:W-:-:S03]  /*1f20*/  UMOV UR7, 0xffffffff ;  /* 0xffffffff00077882 */ /* 0x000fc60000000000 */
[----:B------:R-:W-:Y:S05]  /*1f30*/  BRA.DIV UR7, `(.L_x_1675) ;  /* 0x0000001607647947 */ /* 0x000fea000b800000 */
[----:B0-----:R0:W0:Y:S02]  /*1f40*/  SHFL.IDX PT, R44, R42, R21, R10 ;  /* 0x000000152a2c7389 */ /* 0x00102400000e000a */
.L_x_1703:
[----:B0---4-:R-:W-:-:S07]  /*1f50*/  IMAD R43, R5, R44, R43 ;  /* 0x0000002c052b7224 */ /* 0x011fce00078e022b */
.L_x_1674:
[----:B------:R-:W-:-:S13]  /*1f60*/  ISETP.GE.AND P4, PT, R45, 0x6, PT ;  /* 0x000000062d00780c */ /* 0x000fda0003f86270 */
[----:B------:R-:W-:Y:S05]  /*1f70*/  @!P4 BRA `(.L_x_1676) ;  /* 0x000000000010c947 */ /* 0x000fea0003800000 */
[----:B------:R-:W-:-:S03]  /*1f80*/  UMOV UR7, 0xffffffff ;  /* 0xffffffff00077882 */ /* 0x000fc60000000000 */
[----:B------:R-:W-:Y:S05]  /*1f90*/  BRA.DIV UR7, `(.L_x_1677) ;  /* 0x00000016076c7947 */ /* 0x000fea000b800000 */
[----:B0-----:R0:W0:Y:S02]  /*1fa0*/  SHFL.IDX PT, R44, R42, R23, R10 ;  /* 0x000000172a2c7389 */ /* 0x00102400000e000a */
.L_x_1706:
[----:B0-----:R-:W-:-:S07]  /*1fb0*/  IMAD R43, R4, R44, R43 ;  /* 0x0000002c042b7224 */ /* 0x001fce00078e022b */
.L_x_1676:
[----:B------:R-:W-:-:S13]  /*1fc0*/  ISETP.GE.AND P5, PT, R45, 0x7, PT ;  /* 0x000000072d00780c */ /* 0x000fda0003fa6270 */
[----:B------:R-:W-:Y:S05]  /*1fd0*/  @!P5 BRA `(.L_x_1678) ;  /* 0x000000000010d947 */ /* 0x000fea0003800000 */
[----:B------:R-:W-:-:S03]  /*1fe0*/  UMOV UR7, 0xffffffff ;  /* 0xffffffff00077882 */ /* 0x000fc60000000000 */
[----:B------:R-:W-:Y:S05]  /*1ff0*/  BRA.DIV UR7, `(.L_x_1679) ;  /* 0x0000001607747947 */ /* 0x000fea000b800000 */
[----:B0-----:R0:W0:Y:S02]  /*2000*/  SHFL.IDX PT, R44, R42, R25, R10 ;  /* 0x000000192a2c7389 */ /* 0x00102400000e000a */
.L_x_1709:
[----:B0-----:R-:W-:-:S07]  /*2010*/  IMAD R43, R3, R44, R43 ;  /* 0x0000002c032b7224 */ /* 0x001fce00078e022b */
.L_x_1678:
[----:B------:R-:W-:-:S13]  /*2020*/  ISETP.GE.AND P5, PT, R45, 0x8, PT ;  /* 0x000000082d00780c */ /* 0x000fda0003fa6270 */
[----:B------:R-:W-:Y:S05]  /*2030*/  @!P5 BRA `(.L_x_1680) ;  /* 0x000000000088d947 */ /* 0x000fea0003800000 */
[----:B------:R-:W-:-:S03]  /*2040*/  UMOV UR7, 0xffffffff ;  /* 0xffffffff00077882 */ /* 0x000fc60000000000 */
[----:B------:R-:W-:Y:S05]  /*2050*/  BRA.DIV UR7, `(.L_x_1681) ;  /* 0x00000016077c7947 */ /* 0x000fea000b800000 */
[----:B0-----:R0:W0:Y:S02]  /*2060*/  SHFL.IDX PT, R42, R42, R27, R10 ;  /* 0x0000001b2a2a7389 */ /* 0x00102400000e000a */
.L_x_1712:
[----:B0-----:R-:W-:Y:S01]  /*2070*/  IMAD R43, R2, R42, R43 ;  /* 0x0000002a022b7224 */ /* 0x001fe200078e022b */
[----:B------:R-:W-:Y:S06]  /*2080*/  BRA `(.L_x_1680) ;  /* 0x0000000000747947 */ /* 0x000fec0003800000 */
.L_x_1665:
        /* <DEDUP_REMOVED lines=29> */
.L_x_1680:
        /* <DEDUP_REMOVED lines=9> */
.L_x_1664:
[----:B------:R-:W-:Y:S05]  /*22f0*/  BSYNC B0 ;  /* 0x0000000000007941 */ /* 0x000fea0003800000 */
.L_x_1663:
[----:B------:R-:W-:-:S13]  /*2300*/  ISETP.NE.AND P5, PT, R46, RZ, PT ;  /* 0x000000ff2e00720c */ /* 0x000fda0003fa5270 */
[----:B------:R-:W-:Y:S05]  /*2310*/  @!P5 BRA `(.L_x_1683) ;  /* 0xfffffff40004d947 */ /* 0x000fea000383ffff */
.L_x_1655:
        /* <DEDUP_REMOVED lines=122> */
.L_x_1685:
[----:B------:R-:W-:Y:S05]  /*2ac0*/  BSYNC.RECONVERGENT B0 ;  /* 0x0000000000007941 */ /* 0x000fea0003800200 */
.L_x_1684:
        /* <DEDUP_REMOVED lines=12> */
.L_x_1687:
        /* <DEDUP_REMOVED lines=110> */
.L_x_1686:
[----:B------:R-:W-:Y:S01]  /*3270*/  IMAD.U32 R13, RZ, RZ, UR16 ;  /* 0x00000010ff0d7e24 */ /* 0x000fe2000f8e00ff */
[----:B------:R-:W-:-:S04]  /*3280*/  UIADD3 UR5, UPT, UPT, UR16, UR5, URZ ;  /* 0x0000000510057290 */ /* 0x000fc8000fffe0ff */
[----:B------:R-:W-:-:S04]  /*3290*/  SHF.L.U32 R13, R13, 0x4, RZ ;  /* 0x000000040d0d7819 */ /* 0x000fc800000006ff */
[----:B------:R-:W-:-:S13]  /*32a0*/  ISETP.LE.U32.AND P0, PT, R13, UR5, PT ;  /* 0x000000050d007c0c */ /* 0x000fda000bf03070 */
[----:B------:R-:W-:Y:S05]  /*32b0*/  @!P0 BRA `(.L_x_1688) ;  /* 0xffffffd400d48947 */ /* 0x000fea000383ffff */
[----:B------:R-:W-:Y:S05]  /*32c0*/  EXIT ;  /* 0x000000000000794d */ /* 0x000fea0003800000 */
.L_x_1667:
[----:B------:R-:W-:Y:S01]  /*32d0*/  BSSY B1, `(.L_x_1689) ;  /* 0x0000006000017945 */ /* 0x000fe20003800000 */
[----:B------:R-:W-:Y:S02]  /*32e0*/  IMAD.MOV.U32 R47, RZ, RZ, R31 ;  /* 0x000000ffff2f7224 */ /* 0x000fe400078e001f */
[----:B------:R-:W-:-:S07]  /*32f0*/  IMAD.MOV.U32 R44, RZ, RZ, -0x1 ;  /* 0xffffffffff2c7424 */ /* 0x000fce00078e00ff */
[----:B01234-:R-:W-:Y:S05]  /*3300*/  WARPSYNC.COLLECTIVE R44, `(.L_x_1690) ;  /* 0x000000002c087348 */ /* 0x01ffea0003c00000 */
[----:B0-----:R0:W0:Y:S02]  /*3310*/  SHFL.IDX P5, R44, R42, R47, R10 ;  /* 0x0000002f2a2c7389 */ /* 0x00102400000a000a */
[----:B01234-:R-:W-:Y:S05]  /*3320*/  ENDCOLLECTIVE ;  /* 0x000000000000791b */ /* 0x01ffea0003800000 */
.L_x_1690:
[----:B------:R-:W-:Y:S05]  /*3330*/  BSYNC B1 ;  /* 0x0000000000017941 */ /* 0x000fea0003800000 */
.L_x_1689:
[----:B------:R-:W-:Y:S05]  /*3340*/  BRA `(.L_x_1691) ;  /* 0xffffffe800a07947 */ /* 0x000fea000383ffff */
.L_x_1669:
[----:B------:R-:W-:Y:S01]  /*3350*/  BSSY B1, `(.L_x_1692) ;  /* 0x0000006000017945 */ /* 0x000fe20003800000 */
[----:B------:R-:W-:Y:S01]  /*3360*/  MOV R47, R15 ;  /* 0x0000000f002f7202 */ /* 0x000fe20000000f00 */
[----:B------:R-:W-:-:S07]  /*3370*/  IMAD.MOV.U32 R44, RZ, RZ, -0x1 ;  /* 0xffffffffff2c7424 */ /* 0x000fce00078e00ff */
[----:B01234-:R-:W-:Y:S05]  /*3380*/  WARPSYNC.COLLECTIVE R44, `(.L_x_1693) ;  /* 0x000000002c087348 */ /* 0x01ffea0003c00000 */
[----:B0-----:R0:W0:Y:S02]  /*3390*/  SHFL.IDX P5, R44, R42, R47, R10 ;  /* 0x0000002f2a2c7389 */ /* 0x00102400000a000a */
[----:B01234-:R-:W-:Y:S05]  /*33a0*/  ENDCOLLECTIVE ;  /* 0x000000000000791b */ /* 0x01ffea0003800000 */
.L_x_1693:
[----:B------:R-:W-:Y:S05]  /*33b0*/  BSYNC B1 ;  /* 0x0000000000017941 */ /* 0x000fea0003800000 */
.L_x_1692:
[----:B------:R-:W-:Y:S05]  /*33c0*/  BRA `(.L_x_1694) ;  /* 0xffffffe800987947 */ /* 0x000fea000383ffff */
.L_x_1671:
[----:B------:R-:W-:Y:S01]  /*33d0*/  BSSY B1, `(.L_x_1695) ;  /* 0x0000006000017945 */ /* 0x000fe20003800000 */
[----:B------:R-:W-:Y:S01]  /*33e0*/  IMAD.MOV.U32 R47, RZ, RZ, R17 ;  /* 0x000000ffff2f7224 */ /* 0x000fe200078e0011 */
[----:B------:R-:W-:-:S07]  /*33f0*/  MOV R44, 0xffffffff ;  /* 0xffffffff002c7802 */ /* 0x000fce0000000f00 */
[----:B01234-:R-:W-:Y:S05]  /*3400*/  WARPSYNC.COLLECTIVE R44, `(.L_x_1696) ;  /* 0x000000002c087348 */ /* 0x01ffea0003c00000 */
[----:B0-----:R0:W0:Y:S02]  /*3410*/  SHFL.IDX P5, R44, R42, R47, R10 ;  /* 0x0000002f2a2c7389 */ /* 0x00102400000a000a */
[----:B01234-:R-:W-:Y:S05]  /*3420*/  ENDCOLLECTIVE ;  /* 0x000000000000791b */ /* 0x01ffea0003800000 */
.L_x_1696:
[----:B------:R-:W-:Y:S05]  /*3430*/  BSYNC B1 ;  /* 0x0000000000017941 */ /* 0x000fea0003800000 */
.L_x_1695:
[----:B------:R-:W-:Y:S05]  /*3440*/  BRA `(.L_x_1697) ;  /* 0xffffffe800907947 */ /* 0x000fea000383ffff */
.L_x_1673:
[----:B------:R-:W-:Y:S01]  /*3450*/  BSSY B1, `(.L_x_1698) ;  /* 0x0000006000017945 */ /* 0x000fe20003800000 */
[----:B------:R-:W-:Y:S02]  /*3460*/  IMAD.MOV.U32 R47, RZ, RZ, R19 ;  /* 0x000000ffff2f7224 */ /* 0x000fe400078e0013 */
[----:B------:R-:W-:-:S07]  /*3470*/  IMAD.MOV.U32 R44, RZ, RZ, -0x1 ;  /* 0xffffffffff2c7424 */ /* 0x000fce00078e00ff */
[----:B01234-:R-:W-:Y:S05]  /*3480*/  WARPSYNC.COLLECTIVE R44, `(.L_x_1699) ;  /* 0x000000002c087348 */ /* 0x01ffea0003c00000 */
[----:B0-----:R0:W0:Y:S02]  /*3490*/  SHFL.IDX P5, R44, R42, R47, R10 ;  /* 0x0000002f2a2c7389 */ /* 0x00102400000a000a */
[----:B01234-:R-:W-:Y:S05]  /*34a0*/  ENDCOLLECTIVE ;  /* 0x000000000000791b */ /* 0x01ffea0003800000 */
.L_x_1699:
[----:B------:R-:W-:Y:S05]  /*34b0*/  BSYNC B1 ;  /* 0x0000000000017941 */ /* 0x000fea0003800000 */
.L_x_1698:
[----:B------:R-:W-:Y:S05]  /*34c0*/  BRA `(.L_x_1700) ;  /* 0xffffffe800887947 */ /* 0x000fea000383ffff */
.L_x_1675:
[----:B------:R-:W-:Y:S01]  /*34d0*/  BSSY B1, `(.L_x_1701) ;  /* 0x0000006000017945 */ /* 0x000fe20003800000 */
[----:B------:R-:W-:Y:S01]  /*34e0*/  MOV R47, R21 ;  /* 0x00000015002f7202 */ /* 0x000fe20000000f00 */
[----:B------:R-:W-:-:S07]  /*34f0*/  IMAD.MOV.U32 R44, RZ, RZ, -0x1 ;  /* 0xffffffffff2c7424 */ /* 0x000fce00078e00ff */
[----:B01234-:R-:W-:Y:S05]  /*3500*/  WARPSYNC.COLLECTIVE R44, `(.L_x_1702) ;  /* 0x000000002c087348 */ /* 0x01ffea0003c00000 */
[----:B0-----:R0:W0:Y:S02]  /*3510*/  SHFL.IDX P5, R44, R42, R47, R10 ;  /* 0x0000002f2a2c7389 */ /* 0x00102400000a000a */
[----:B01234-:R-:W-:Y:S05]  /*3520*/  ENDCOLLECTIVE ;  /* 0x000000000000791b */ /* 0x01ffea0003800000 */
.L_x_1702:
[----:B------:R-:W-:Y:S05]  /*3530*/  BSYNC B1 ;  /* 0x0000000000017941 */ /* 0x000fea0003800000 */
.L_x_1701:
[----:B------:R-:W-:Y:S05]  /*3540*/  BRA `(.L_x_1703) ;  /* 0xffffffe800807947 */ /* 0x000fea000383ffff */
.L_x_1677:
[----:B------:R-:W-:Y:S01]  /*3550*/  BSSY B1, `(.L_x_1704) ;  /* 0x0000006000017945 */ /* 0x000fe20003800000 */
[----:B------:R-:W-:Y:S01]  /*3560*/  IMAD.MOV.U32 R47, RZ, RZ, R23 ;  /* 0x000000ffff2f7224 */ /* 0x000fe200078e0017 */
[----:B------:R-:W-:-:S07]  /*3570*/  MOV R44, 0xffffffff ;  /* 0xffffffff002c7802 */ /* 0x000fce0000000f00 */
[----:B01234-:R-:W-:Y:S05]  /*3580*/  WARPSYNC.COLLECTIVE R44, `(.L_x_1705) ;  /* 0x000000002c087348 */ /* 0x01ffea0003c00000 */
[----:B0-----:R0:W0:Y:S02]  /*3590*/  SHFL.IDX P5, R44, R42, R47, R10 ;  /* 0x0000002f2a2c7389 */ /* 0x00102400000a000a */
[----:B01234-:R-:W-:Y:S05]  /*35a0*/  ENDCOLLECTIVE ;  /* 0x000000000000791b */ /* 0x01ffea0003800000 */
.L_x_1705:
[----:B------:R-:W-:Y:S05]  /*35b0*/  BSYNC B1 ;  /* 0x0000000000017941 */ /* 0x000fea0003800000 */
.L_x_1704:
[----:B------:R-:W-:Y:S05]  /*35c0*/  BRA `(.L_x_1706) ;  /* 0xffffffe800787947 */ /* 0x000fea000383ffff */
.L_x_1679:
[----:B------:R-:W-:Y:S01]  /*35d0*/  BSSY B1, `(.L_x_1707) ;  /* 0x0000006000017945 */ /* 0x000fe20003800000 */
[----:B------:R-:W-:Y:S02]  /*35e0*/  IMAD.MOV.U32 R47, RZ, RZ, R25 ;  /* 0x000000ffff2f7224 */ /* 0x000fe400078e0019 */
[----:B------:R-:W-:-:S07]  /*35f0*/  IMAD.MOV.U32 R44, RZ, RZ, -0x1 ;  /* 0xffffffffff2c7424 */ /* 0x000fce00078e00ff */
[----:B01234-:R-:W-:Y:S05]  /*3600*/  WARPSYNC.COLLECTIVE R44, `(.L_x_1708) ;  /* 0x000000002c087348 */ /* 0x01ffea0003c00000 */
[----:B0-----:R0:W0:Y:S02]  /*3610*/  SHFL.IDX P5, R44, R42, R47, R10 ;  /* 0x0000002f2a2c7389 */ /* 0x00102400000a000a */
[----:B01234-:R-:W-:Y:S05]  /*3620*/  ENDCOLLECTIVE ;  /* 0x000000000000791b */ /* 0x01ffea0003800000 */
.L_x_1708:
[----:B------:R-:W-:Y:S05]  /*3630*/  BSYNC B1 ;  /* 0x0000000000017941 */ /* 0x000fea0003800000 */
.L_x_1707:
[----:B------:R-:W-:Y:S05]  /*3640*/  BRA `(.L_x_1709) ;  /* 0xffffffe800707947 */ /* 0x000fea000383ffff */
.L_x_1681:
[----:B------:R-:W-:Y:S01]  /*3650*/  BSSY B1, `(.L_x_1710) ;  /* 0x0000006000017945 */ /* 0x000fe20003800000 */
[----:B------:R-:W-:Y:S01]  /*3660*/  MOV R47, R27 ;  /* 0x0000001b002f7202 */ /* 0x000fe20000000f00 */
[----:B------:R-:W-:-:S07]  /*3670*/  IMAD.MOV.U32 R44, RZ, RZ, -0x1 ;  /* 0xffffffffff2c7424 */ /* 0x000fce00078e00ff */
[----:B01234-:R-:W-:Y:S05]  /*3680*/  WARPSYNC.COLLECTIVE R44, `(.L_x_1711) ;  /* 0x000000002c087348 */ /* 0x01ffea0003c00000 */
[----:B0-----:R0:W0:Y:S02]  /*3690*/  SHFL.IDX P5, R44, R42, R47, R10 ;  /* 0x0000002f2a2c7389 */ /* 0x00102400000a000a */
[----:B01234-:R-:W-:Y:S05]  /*36a0*/  ENDCOLLECTIVE ;  /* 0x000000000000791b */ /* 0x01ffea0003800000 */
.L_x_1711:
[----:B------:R-:W-:Y:S05]  /*36b0*/  BSYNC B1 ;  /* 0x0000000000017941 */ /* 0x000fea0003800000 */
.L_x_1710:
[----:B------:R-:W-:Y:S01]  /*36c0*/  IMAD.MOV.U32 R42, RZ, RZ, R44 ;  /* 0x000000ffff2a7224 */ /* 0x000fe200078e002c */
[----:B------:R-:W-:Y:S06]  /*36d0*/  BRA `(.L_x_1712) ;  /* 0xffffffe800647947 */ /* 0x000fec000383ffff */
        .weak           $__internal_19_$__cuda_sm20_div_u16
        .type           $__internal_19_$__cuda_sm20_div_u16,@function
        .size           $__internal_19_$__cuda_sm20_div_u16,(.L_x_20309 - $__internal_19_$__cuda_sm20_div_u16)
$__internal_19_$__cuda_sm20_div_u16:
        /* <DEDUP_REMOVED lines=18> */
[----:B------:R-:W-:Y:S06]  /*3800*/  RET.REL.NODEC R2 `(_Z9cuda_gemmIiLi128ELi16ELi1ELi512ELi8ELi8ELi0EEviiiPT_S1_S1_ii) ;  /* 0xffffffc402fc7950 */ /* 0x000fec0003c3ffff */
.L_x_1713:
        /* <DEDUP_REMOVED lines=15> */
.L_x_20309:


//--------------------- .text._Z9cuda_gemmIiLi128ELi16ELi1ELi512ELi4ELi4ELi1EEviiiPT_S1_S1_ii --------------------------
	.section	.text._Z9cuda_gemmIiLi128ELi16ELi1ELi512ELi4ELi4ELi1EEviiiPT_S1_S1_ii,"ax",@progbits
	.align	128
        .global         _Z9cuda_gemmIiLi128ELi16ELi1ELi512ELi4ELi4ELi1EEviiiPT_S1_S1_ii
        .type           _Z9cuda_gemmIiLi128ELi16ELi1ELi512ELi4ELi4ELi1EEviiiPT_S1_S1_ii,@function
        .size           _Z9cuda_gemmIiLi128ELi16ELi1ELi512ELi4ELi4ELi1EEviiiPT_S1_S1_ii,(.L_x_20310 - _Z9cuda_gemmIiLi128ELi16ELi1ELi512ELi4ELi4ELi1EEviiiPT_S1_S1_ii)
        .other          _Z9cuda_gemmIiLi128ELi16ELi1ELi512ELi4ELi4ELi1EEviiiPT_S1_S1_ii,@"STO_CUDA_ENTRY STV_DEFAULT"
_Z9cuda_gemmIiLi128ELi16ELi1ELi512ELi4ELi4ELi1EEviiiPT_S1_S1_ii:
.text._Z9cuda_gemmIiLi128ELi16ELi1ELi512ELi4ELi4ELi1EEviiiPT_S1_S1_ii:
        /* <DEDUP_REMOVED lines=12> */
.L_x_1716:
[----:B0-2---:R-:W-:-:S06]  /*00c0*/  IMAD.WIDE.U32 R2, R7, 0x4, R4 ;  /* 0x0000000407027825 */ /* 0x005fcc00078e0004 */
[----:B------:R-:W2:Y:S01]  /*00d0*/  LDG.E R2, desc[UR10][R2.64] ;  /* 0x0000000a02027981 */ /* 0x000ea2000c1e1900 */
[C---:B------:R-:W-:Y:S02]  /*00e0*/  LOP3.LUT R9, R7.reuse, 0x3, RZ, 0xc0, !PT ;  /* 0x0000000307097812 */ /* 0x040fe400078ec0ff */
[----:B------:R-:W-:Y:S01]  /*00f0*/  LOP3.LUT R8, R7, 0xfffffffc, RZ, 0xc0, !PT ;  /* 0xfffffffc07087812 */ /* 0x000fe200078ec0ff */
[----:B-1----:R-:W-:Y:S02]  /*0100*/  IMAD.IADD R7, R10, 0x1, R7 ;  /* 0x000000010a077824 */ /* 0x002fe400078e0207 */
[----:B------:R-:W-:-:S03]  /*0110*/  IMAD R9, R9, 0x14, R6 ;  /* 0x0000001409097824 */ /* 0x000fc600078e0206 */
[----:B------:R-:W-:Y:S01]  /*0120*/  ISETP.GE.U32.AND P0, PT, R7, 0x10, PT ;  /* 0x000000100700780c */ /* 0x000fe20003f06070 */
[----:B------:R-:W-:-:S05]  /*0130*/  IMAD.IADD R9, R9, 0x1, R8 ;  /* 0x0000000109097824 */ /* 0x000fca00078e0208 */
[----:B--2---:R0:W-:Y:S07]  /*0140*/  STS [R9], R2 ;  /* 0x0000000209007388 */ /* 0x0041ee0000000800 */
[----:B------:R-:W-:Y:S05]  /*0150*/  @!P0 BRA `(.L_x_1716) ;  /* 0xfffffffc00d88947 */ /* 0x000fea000383ffff */
.L_x_1715:
[----:B------:R-:W-:Y:S05]  /*0160*/  BSYNC.RECONVERGENT B0 ;  /* 0x0000000000007941 */ /* 0x000fea0003800200 */
.L_x_1714:
[----:B------:R-:W1:Y:S01]  /*0170*/  LDCU UR12, c[0x0][0x360] ;  /* 0x00006c00ff0c77ac */ /* 0x000e620008000800 */
[----:B0-----:R-:W0:Y:S08]  /*0180*/  LDC R2, c[0x0][0x374] ;  /* 0x0000dd00ff027b82 */ /* 0x001e300000000800 */
[----:B------:R-:W2:Y:S01]  /*0190*/  S2UR UR7, SR_CTAID.Y ;  /* 0x00000000000779c3 */ /* 0x000ea20000002600 */
[----:B0-----:R-:W-:-:S04]  /*01a0*/  SHF.L.U32 R3, R2, 0x4, RZ ;  /* 0x0000000402037819 */ /* 0x001fc800000006ff */
[----:B--2---:R-:W-:-:S13]  /*01b0*/  ISETP.LE.U32.AND P0, PT, R3, UR7, PT ;  /* 0x0000000703007c0c */ /* 0x004fda000bf03070 */
[----:B-1----:R-:W-:Y:S05]  /*01c0*/  @P0 EXIT ;  /* 0x000000000000094d */ /* 0x002fea0003800000 */
[----:B------:R-:W0:Y:S01]  /*01d0*/  S2UR UR4, SR_CgaCtaId ;  /* 0x00000000000479c3 */ /* 0x000e220000008800 */
[C---:B------:R-:W-:Y:S01]  /*01e0*/  IMAD.SHL.U32 R3, R0.reuse, 0x4, RZ ;  /* 0x0000000400037824 */ /* 0x040fe200078e00ff */
[----:B------:R-:W-:Y:S01]  /*01f0*/  UMOV UR6, 0x400 ;  /* 0x0000040000067882 */ /* 0x000fe20000000000 */
[C---:B------:R-:W-:Y:S01]  /*0200*/  VIADD R4, R0.reuse, UR12 ;  /* 0x0000000c00047c36 */ /* 0x040fe20008000000 */
[----:B------:R-:W-:Y:S01]  /*0210*/  LOP3.LUT R6, R0, 0x3, RZ, 0xc0, !PT ;  /* 0x0000000300067812 */ /* 0x000fe200078ec0ff */
[----:B------:R-:W-:Y:S01]  /*0220*/  IMAD.U32 R5, RZ, RZ, UR7 ;  /* 0x00000007ff057e24 */ /* 0x000fe2000f8e00ff */
[C---:B------:R-:W-:Y:S01]  /*0230*/  LOP3.LUT R7, R3.reuse, 0xc, RZ, 0xc0, !PT ;  /* 0x0000000c03077812 */ /* 0x040fe200078ec0ff */
[----:B------:R-:W-:Y:S01]  /*0240*/  ULOP3.LUT UR5, UR12, 0xffff, URZ, 0xc0, !UPT ;  /* 0x0000ffff0c057892 */ /* 0x000fe2000f8ec0ff */
[----:B------:R-:W-:Y:S02]  /*0250*/  LOP3.LUT R8, R4, 0x1ff, RZ, 0x3c, !PT ;  /* 0x000001ff04087812 */ /* 0x000fe400078e3cff */
[----:B------:R-:W-:-:S02]  /*0260*/  LOP3.LUT R20, R3, 0x3, R0, 0xf8, !PT ;  /* 0x0000000303147812 */ /* 0x000fc400078ef800 */
[----:B------:R-:W-:Y:S02]  /*0270*/  LOP3.LUT R8, R8, 0xffff, RZ, 0xc0, !PT ;  /* 0x0000ffff08087812 */ /* 0x000fe400078ec0ff */
[----:B------:R-:W-:Y:S01]  /*0280*/  MOV R13, 0x2c0 ;  /* 0x000002c0000d7802 */ /* 0x000fe20000000f00 */
[----:B0-----:R-:W-:-:S06]  /*0290*/  ULEA UR4, UR4, UR6, 0x18 ;  /* 0x0000000604047291 */ /* 0x001fcc000f8ec0ff */
[----:B------:R-:W-:-:S07]  /*02a0*/  IADD3 R7, PT, PT, R7, UR4, RZ ;  /* 0x0000000407077c10 */ /* 0x000fce000fffe0ff */
[----:B------:R-:W-:Y:S05]  /*02b0*/  CALL.REL.NOINC `($__internal_20_$__cuda_sm20_div_u16) ;  /* 0x0000000c00447944 */ /* 0x000fea0003c00000 */
[----:B------:R-:W0:Y:S01]  /*02c0*/  S2UR UR7, SR_CgaCtaId ;  /* 0x00000000000779c3 */ /* 0x000e220000008800 */
[----:B------:R-:W-:Y:S01]  /*02d0*/  UIADD3 UR4, UPT, UPT, UR6, 0x80, URZ ;  /* 0x0000008006047890 */ /* 0x000fe2000fffe0ff */
[C---:B------:R-:W-:Y:S01]  /*02e0*/  VIADD R10, R0.reuse, 0x1 ;  /* 0x00000001000a7836 */ /* 0x040fe20000000000 */
[----:B------:R-:W-:Y:S01]  /*02f0*/  UIADD3 UR6, UPT, UPT, UR6, 0x880, URZ ;  /* 0x0000088006067890 */ /* 0x000fe2000fffe0ff */
[----:B------:R-:W-:Y:S01]  /*0300*/  VIADD R11, R0, 0xffffffff ;  /* 0xffffffff000b7836 */ /* 0x000fe20000000000 */
[----:B------:R-:W-:Y:S01]  /*0310*/  LOP3.LUT R8, R12, 0x3, RZ, 0xc0, !PT ;  /* 0x000000030c087812 */ /* 0x000fe200078ec0ff */
[----:B------:R-:W-:Y:S01]  /*0320*/  VIADD R9, R4, UR12 ;  /* 0x0000000c04097c36 */ /* 0x000fe20008000000 */
[----:B------:R-:W-:Y:S01]  /*0330*/  LOP3.LUT R10, R10, 0x3, RZ, 0xc0, !PT ;  /* 0x000000030a0a7812 */ /* 0x000fe200078ec0ff */
[----:B------:R-:W-:Y:S01]  /*0340*/  USHF.L.U32 UR9, UR12, 0x2, URZ ;  /* 0x000000020c097899 */ /* 0x000fe200080006ff */
[----:B------:R-:W-:Y:S01]  /*0350*/  LOP3.LUT R11, R11, 0x3, RZ, 0xc0, !PT ;  /* 0x000000030b0b7812 */ /* 0x000fe200078ec0ff */
[----:B------:R-:W-:-:S02]  /*0360*/  UISETP.GT.U32.AND UP0, UPT, UR12, 0x7f, UPT ;  /* 0x0000007f0c00788c */ /* 0x000fc4000bf04070 */
[----:B0-----:R-:W-:Y:S02]  /*0370*/  ULEA UR5, UR7, UR4, 0x18 ;  /* 0x0000000407057291 */ /* 0x001fe4000f8ec0ff */
[----:B------:R-:W-:-:S04]  /*0380*/  ULEA UR6, UR7, UR6, 0x18 ;  /* 0x0000000607067291 */ /* 0x000fc8000f8ec0ff */
[----:B------:R-:W-:Y:S02]  /*0390*/  LEA R20, R20, UR5, 0x2 ;  /* 0x0000000514147c11 */ /* 0x000fe4000f8e10ff */
[C---:B------:R-:W-:Y:S01]  /*03a0*/  IADD3 R21, PT, PT, R3.reuse, UR5, RZ ;  /* 0x0000000503157c10 */ /* 0x040fe2000fffe0ff */
[----:B------:R-:W-:-:S07]  /*03b0*/  VIADD R22, R3, UR6 ;  /* 0x0000000603167c36 */ /* 0x000fce0008000000 */
.L_x_1730:
[----:B------:R-:W-:Y:S01]  /*03c0*/  ISETP.NE.AND P0, PT, R8, 0x2, PT ;  /* 0x000000020800780c */ /* 0x000fe20003f05270 */
[----:B------:R-:W-:Y:S01]  /*03d0*/  BSSY.RECONVERGENT B0, `(.L_x_1717) ;  /* 0x0000019000007945 */ /* 0x000fe20003800200 */
[----:B------:R-:W-:Y:S02]  /*03e0*/  IMAD.SHL.U32 R23, R5, 0x200, RZ ;  /* 0x0000020005177824 */ /* 0x000fe400078e00ff */
[----:B----4-:R-:W-:-:S09]  /*03f0*/  IMAD.MOV.U32 R28, RZ, RZ, R0 ;  /* 0x000000ffff1c7224 */ /* 0x010fd200078e0000 */
[----:B------:R-:W-:Y:S05]  /*0400*/  @!P0 BRA `(.L_x_1718) ;  /* 0x0000000000548947 */ /* 0x000fea0003800000 */
[----:B------:R-:W0:Y:S01]  /*0410*/  LDC.64 R12, c[0x0][0x390] ;  /* 0x0000e400ff0c7b82 */ /* 0x000e220000000a00 */
[----:B------:R-:W-:-:S05]  /*0420*/  IADD3 R17, PT, PT, R23, R0, RZ ;  /* 0x0000000017117210 */ /* 0x000fca0007ffe0ff */
[----:B0-----:R-:W-:-:S06]  /*0430*/  IMAD.WIDE.U32 R14, R17, 0x4, R12 ;  /* 0x00000004110e7825 */ /* 0x001fcc00078e000c */
[----:B------:R-:W2:Y:S01]  /*0440*/  LDG.E R14, desc[UR10][R14.64] ;  /* 0x0000000a0e0e7981 */ /* 0x000ea2000c1e1900 */
[----:B------:R-:W-:Y:S01]  /*0450*/  ISETP.NE.AND P0, PT, R8, 0x3, PT ;  /* 0x000000030800780c */ /* 0x000fe20003f05270 */
[----:B------:R-:W-:Y:S02]  /*0460*/  IMAD.MOV.U32 R28, RZ, RZ, R4 ;  /* 0x000000ffff1c7224 */ /* 0x000fe400078e0004 */
[----:B--2---:R0:W-:Y:S10]  /*0470*/  STS [R3+UR5], R14 ;  /* 0x0000000e03007988 */ /* 0x0041f40008000805 */
        /* <DEDUP_REMOVED lines=9> */
[----:B------:R-:W-:Y:S02]  /*0510*/  VIADD R16, R9, UR12 ;  /* 0x0000000c09107c36 */ /* 0x000fe40008000000 */
[----:B------:R-:W-:-:S03]  /*0520*/  IMAD.MOV.U32 R28, RZ, RZ, R9 ;  /* 0x000000ffff1c7224 */ /* 0x000fc600078e0009 */
[----:B------:R-:W-:Y:S01]  /*0530*/  @P0 MOV R28, R16 ;  /* 0x00000010001c0202 */ /* 0x000fe20000000f00 */
[----:B--2---:R1:W-:Y:S04]  /*0540*/  STS [R21+UR9], R14 ;  /* 0x0000000e15007988 */ /* 0x0043e80008000809 */
[----:B---3--:R1:W-:Y:S02]  /*0550*/  @P0 STS [R17+UR9], R12 ;  /* 0x0000000c11000988 */ /* 0x0083e40008000809 */
.L_x_1718:
[----:B------:R-:W-:Y:S05]  /*0560*/  BSYNC.RECONVERGENT B0 ;  /* 0x0000000000007941 */ /* 0x000fea0003800200 */
.L_x_1717:
[----:B------:R-:W2:Y:S01]  /*0570*/  S2UR UR7, SR_CgaCtaId ;  /* 0x00000000000779c3 */ /* 0x000ea20000008800 */
[----:B------:R-:W3:Y:S01]  /*0580*/  LDCU.64 UR14, c[0x0][0x390] ;  /* 0x00007200ff0e77ac */ /* 0x000ee20008000a00 */
[C---:B-1----:R-:W-:Y:S01]  /*0590*/  IMAD.SHL.U32 R12, R2.reuse, 0x10, RZ ;  /* 0x00000010020c7824 */ /* 0x042fe200078e00ff */
[----:B------:R-:W-:Y:S01]  /*05a0*/  IADD3 R13, P1, PT, R23, R28, RZ ;  /* 0x0000001c170d7210 */ /* 0x000fe20007f3e0ff */
[----:B------:R-:W-:Y:S01]  /*05b0*/  IMAD.IADD R5, R2, 0x1, R5 ;  /* 0x0000000102057824 */ /* 0x000fe200078e0205 */
[----:B------:R-:W-:Y:S01]  /*05c0*/  UMOV UR4, 0x400 ;  /* 0x0000040000047882 */ /* 0x000fe20000000000 */
[----:B------:R-:W-:Y:S01]  /*05d0*/  BSSY.RECONVERGENT B0, `(.L_x_1719) ;  /* 0x0000027000007945 */ /* 0x000fe20003800200 */
[----:B------:R-:W-:Y:S01]  /*05e0*/  UIADD3 UR4, UPT, UPT, UR4, 0x80, URZ ;  /* 0x0000008004047890 */ /* 0x000fe2000fffe0ff */
[----:B------:R-:W1:Y:S01]  /*05f0*/  LDC R24, c[0x0][0x360] ;  /* 0x0000d800ff187b82 */ /* 0x000e620000000800 */
[----:B------:R-:W-:Y:S01]  /*0600*/  ISETP.GE.U32.AND P0, PT, R5, R12, PT ;  /* 0x0000000c0500720c */ /* 0x000fe20003f06070 */
[----:B0-----:R-:W-:Y:S01]  /*0610*/  IMAD.X R14, RZ, RZ, RZ, P1 ;  /* 0x000000ffff0e7224 */ /* 0x001fe200008e06ff */
[----:B------:R-:W-:-:S02]  /*0620*/  IADD3 R27, PT, PT, R23, UR12, R28 ;  /* 0x0000000c171b7c10 */ /* 0x000fc4000fffe01c */
[----:B---3--:R-:W-:-:S04]  /*0630*/  LEA R16, P1, R13, UR14, 0x2 ;  /* 0x0000000e0d107c11 */ /* 0x008fc8000f8210ff */
[----:B------:R-:W-:Y:S01]  /*0640*/  LEA.HI.X R13, R13, UR15, R14, 0x2, P1 ;  /* 0x0000000f0d0d7c11 */ /* 0x000fe200088f140e */
[----:B--2---:R-:W-:-:S06]  /*0650*/  ULEA UR4, UR7, UR4, 0x18 ;  /* 0x0000000407047291 */ /* 0x004fcc000f8ec0ff */
[----:B------:R-:W-:Y:S02]  /*0660*/  LEA R25, R28, UR4, 0x2 ;  /* 0x000000041c197c11 */ /* 0x000fe4000f8e10ff */
[C---:B-1----:R-:W-:Y:S01]  /*0670*/  LEA R12, R24.reuse, R28, 0x1 ;  /* 0x0000001c180c7211 */ /* 0x042fe200078e08ff */
[----:B------:R-:W-:-:S04]  /*0680*/  IMAD R26, R24, 0x3, R28 ;  /* 0x00000003181a7824 */ /* 0x000fc800078e021c */
[C---:B------:R-:W-:Y:S01]  /*0690*/  IMAD.IADD R29, R23.reuse, 0x1, R12 ;  /* 0x00000001171d7824 */ /* 0x040fe200078e020c */
[----:B------:R-:W-:-:S07]  /*06a0*/  IADD3 R26, PT, PT, R23, R26, RZ ;  /* 0x0000001a171a7210 */ /* 0x000fce0007ffe0ff */
.L_x_1720:
        /* <DEDUP_REMOVED lines=26> */
.L_x_1719:
[----:B------:R-:W-:Y:S01]  /*0850*/  BAR.SYNC.DEFER_BLOCKING 0x0 ;  /* 0x0000000000007b1d */ /* 0x000fe20000010000 */
[----:B------:R-:W-:Y:S02]  /*0860*/  ISETP.NE.AND P1, PT, R8, 0x2, PT ;  /* 0x000000020800780c */ /* 0x000fe40003f25270 */
        /* <DEDUP_REMOVED lines=8> */
[----:B------:R-:W-:Y:S01]  /*08f0*/  VIADD R13, R22, UR9 ;  /* 0x00000009160d7c36 */ /* 0x000fe20008000000 */
[----:B------:R0:W-:Y:S01]  /*0900*/  STS [R22+UR9], RZ ;  /* 0x000000ff16007988 */ /* 0x0001e20008000809 */
[----:B------:R-:W-:Y:S01]  /*0910*/  IADD3 R14, PT, PT, R9, UR12, RZ ;  /* 0x0000000c090e7c10 */ /* 0x000fe2000fffe0ff */
[----:B------:R-:W-:-:S09]  /*0920*/  IMAD.MOV.U32 R12, RZ, RZ, R9 ;  /* 0x000000ffff0c7224 */ /* 0x000fd200078e0009 */
[----:B------:R0:W-:Y:S01]  /*0930*/  @P1 STS [R13+UR9], RZ ;  /* 0x000000ff0d001988 */ /* 0x0001e20008000809 */
[----:B------:R-:W-:-:S07]  /*0940*/  @P1 IMAD.MOV.U32 R12, RZ, RZ, R14 ;  /* 0x000000ffff0c1224 */ /* 0x000fce00078e000e */
.L_x_1722:
[----:B------:R-:W-:Y:S05]  /*0950*/  BSYNC.RECONVERGENT B0 ;  /* 0x0000000000007941 */ /* 0x000fea0003800200 */
.L_x_1721:
[----:B------:R-:W-:Y:S01]  /*0960*/  UMOV UR4, 0x400 ;  /* 0x0000040000047882 */ /* 0x000fe20000000000 */
[----:B------:R-:W-:Y:S01]  /*0970*/  BSSY.RECONVERGENT B0, `(.L_x_1723) ;  /* 0x000000d000007945 */ /* 0x000fe20003800200 */
[----:B------:R-:W-:-:S04]  /*0980*/  UIADD3 UR4, UPT, UPT, UR4, 0x880, URZ ;  /* 0x0000088004047890 */ /* 0x000fc8000fffe0ff */
[----:B------:R-:W-:-:S12]  /*0990*/  ULEA UR8, UR7, UR4, 0x18 ;  /* 0x0000000407087291 */ /* 0x000fd8000f8ec0ff */
.L_x_1724:
[C---:B01----:R-:W-:Y:S01]  /*09a0*/  LEA R13, R12.reuse, UR8, 0x2 ;  /* 0x000000080c0d7c11 */ /* 0x043fe2000f8e10ff */
[----:B------:R-:W-:-:S03]  /*09b0*/  VIADD R12, R12, UR9 ;  /* 0x000000090c0c7c36 */ /* 0x000fc60008000000 */
[----:B------:R-:W-:Y:S01]  /*09c0*/  IADD3 R14, PT, PT, R13, UR9, RZ ;  /* 0x000000090d0e7c10 */ /* 0x000fe2000fffe0ff */
        /* <DEDUP_REMOVED lines=8> */
.L_x_1723:
[C---:B------:R-:W-:Y:S01]  /*0a50*/  ISETP.NE.AND P1, PT, R6.reuse, 0x3, PT ;  /* 0x000000030600780c */ /* 0x040fe20003f25270 */
[----:B------:R0:W2:Y:S01]  /*0a60*/  LDS R12, [R20] ;  /* 0x00000000140c7984 */ /* 0x0000a20000000800 */
[C---:B------:R-:W-:Y:S01]  /*0a70*/  ISETP.GE.U32.AND P2, PT, R6.reuse, 0x2, PT ;  /* 0x000000020600780c */ /* 0x040fe20003f46070 */
[----:B------:R-:W-:Y:S01]  /*0a80*/  UMOV UR4, URZ ;  /* 0x000000ff00047c82 */ /* 0x000fe20008000000 */
[----:B------:R-:W-:Y:S02]  /*0a90*/  ISETP.NE.AND P3, PT, R6, RZ, PT ;  /* 0x000000ff0600720c */ /* 0x000fe40003f65270 */
[----:B-1----:R-:W-:Y:S02]  /*0aa0*/  IADD3 R15, PT, PT, R20, -0x10, RZ ;  /* 0xfffffff0140f7810 */ /* 0x002fe40007ffe0ff */
[----:B------:R-:W-:-:S03]  /*0ab0*/  LOP3.LUT R16, R6, 0x2, RZ, 0x3c, !PT ;  /* 0x0000000206107812 */ /* 0x000fc600078e3cff */
[--C-:B------:R-:W-:Y:S02]  /*0ac0*/  IMAD.MOV.U32 R13, RZ, RZ, R15.reuse ;  /* 0x000000ffff0d7224 */ /* 0x100fe400078e000f */
[----:B------:R-:W-:Y:S01]  /*0ad0*/  IMAD.MOV.U32 R14, RZ, RZ, R15 ;  /* 0x000000ffff0e7224 */ /* 0x000fe200078e000f */
[----:B------:R-:W-:Y:S01]  /*0ae0*/  @P1 IADD3 R13, PT, PT, R20, RZ, RZ ;  /* 0x000000ff140d1210 */ /* 0x000fe20007ffe0ff */
[--C-:B------:R-:W-:Y:S02]  /*0af0*/  @!P2 IMAD.MOV R14, RZ, RZ, R20.reuse ;  /* 0x000000ffff0ea224 */ /* 0x100fe400078e0214 */
[----:B------:R-:W-:-:S03]  /*0b00*/  @!P3 IMAD.MOV R15, RZ, RZ, R20 ;  /* 0x000000ffff0fb224 */ /* 0x000fc600078e0214 */
[----:B------:R-:W1:Y:S04]  /*0b10*/  LDS R13, [R13+0x4] ;  /* 0x000004000d0d7984 */ /* 0x000e680000000800 */
[----:B------:R-:W3:Y:S04]  /*0b20*/  LDS R14, [R14+0x8] ;  /* 0x000008000e0e7984 */ /* 0x000ee80000000800 */
[----:B0-----:R-:W4:Y:S02]  /*0b30*/  LDS R15, [R15+0xc] ;  /* 0x00000c000f0f7984 */ /* 0x001f240000000800 */
.L_x_1725:
[----:B0-----:R-:W-:Y:S01]  /*0b40*/  MOV R17, UR4 ;  /* 0x0000000400117c02 */ /* 0x001fe20008000f00 */
[----:B------:R-:W-:Y:S02]  /*0b50*/  UIADD3 UR7, UPT, UPT, UR4, 0x1, URZ ;  /* 0x0000000104077890 */ /* 0x000fe4000fffe0ff */
[----:B------:R-:W-:Y:S02]  /*0b60*/  @!UP0 UIADD3 UR7, UPT, UPT, UR4, URZ, URZ ;  /* 0x000000ff04078290 */ /* 0x000fe4000fffe0ff */
[C---:B------:R-:W-:Y:S02]  /*0b70*/  IMAD R19, R17.reuse, 0x14, R7 ;  /* 0x0000001411137824 */ /* 0x040fe400078e0207 */
[----:B------:R-:W-:Y:S01]  /*0b80*/  IMAD R17, R17, 0x200, R22 ;  /* 0x0000020011117824 */ /* 0x000fe200078e0216 */
[----:B------:R-:W-:Y:S02]  /*0b90*/  UISETP.GE.U32.AND UP1, UPT, UR7, 0x4, UPT ;  /* 0x000000040700788c */ /* 0x000fe4000bf26070 */
[----:B------:R-:W-:Y:S01]  /*0ba0*/  UMOV UR4, UR7 ;  /* 0x0000000700047c82 */ /* 0x000fe20008000000 */
[----:B------:R-:W0:Y:S04]  /*0bb0*/  LDS R19, [R19] ;  /* 0x0000000013137984 */ /* 0x000e280000000800 */
[----:B------:R-:W-:Y:S04]  /*0bc0*/  LDS R18, [R17] ;  /* 0x0000000011127984 */ /* 0x000fe80000000800 */
[----:B0-----:R-:W2:Y:S04]  /*0bd0*/  SHFL.IDX PT, R25, R19, R6, 0x1c1f ;  /* 0x001c1f0613197589 */ /* 0x001ea800000e0000 */
[----:B------:R-:W1:Y:S04]  /*0be0*/  SHFL.IDX PT, R26, R19, R10, 0x1c1f ;  /* 0x001c1f0a131a7589 */ /* 0x000e6800000e0000 */
[----:B------:R-:W3:Y:S04]  /*0bf0*/  SHFL.IDX PT, R27, R19, R16, 0x1c1f ;  /* 0x001c1f10131b7589 */ /* 0x000ee800000e0000 */
[----:B------:R-:W4:Y:S01]  /*0c00*/  SHFL.IDX PT, R28, R19, R11, 0x1c1f ;  /* 0x001c1f0b131c7589 */ /* 0x000f2200000e0000 */
[----:B--2---:R-:W-:-:S04]  /*0c10*/  IMAD R24, R12, R25, RZ ;  /* 0x000000190c187224 */ /* 0x004fc800078e02ff */
[----:B-1----:R-:W-:-:S04]  /*0c20*/  IMAD R25, R13, R26, R24 ;  /* 0x0000001a0d197224 */ /* 0x002fc800078e0218 */
[----:B---3--:R-:W-:-:S04]  /*0c30*/  IMAD R24, R14, R27, R25 ;  /* 0x0000001b0e187224 */ /* 0x008fc800078e0219 */
[----:B----4-:R-:W-:-:S04]  /*0c40*/  IMAD R25, R15, R28, R24 ;  /* 0x0000001c0f197224 */ /* 0x010fc800078e0218 */
[----:B------:R-:W-:-:S05]  /*0c50*/  IMAD.IADD R18, R25, 0x1, R18 ;  /* 0x0000000119127824 */ /* 0x000fca00078e0212 */
[----:B------:R0:W-:Y:S01]  /*0c60*/  STS [R17], R18 ;  /* 0x0000001211007388 */ /* 0x0001e20000000800 */
[----:B------:R-:W-:Y:S05]  /*0c70*/  BRA.U !UP1, `(.L_x_1725) ;  /* 0xfffffffd09b07547 */ /* 0x000fea000b83ffff */
[----:B------:R-:W1:Y:S08]  /*0c80*/  LDC.64 R12, c[0x0][0x3a0] ;  /* 0x0000e800ff0c7b82 */ /* 0x000e700000000a00 */
[----:B------:R-:W-:Y:S01]  /*0c90*/  BAR.SYNC.DEFER_BLOCKING 0x0 ;  /* 0x0000000000007b1d */ /* 0x000fe20000010000 */
[----:B------:R-:W-:Y:S02]  /*0ca0*/  ISETP.NE.AND P1, PT, R8, 0x2, PT ;  /* 0x000000020800780c */ /* 0x000fe40003f25270 */
[----:B------:R-:W-:-:S03]  /*0cb0*/  MOV R26, R0 ;  /* 0x00000000001a7202 */ /* 0x000fc60000000f00 */
[----:B------:R-:W-:Y:S08]  /*0cc0*/  BSSY.RECONVERGENT B0, `(.L_x_1726) ;  /* 0x0000016000007945 */ /* 0x000ff00003800200 */
[----:B------:R-:W-:Y:S05]  /*0cd0*/  @!P1 BRA `(.L_x_1727) ;  /* 0x0000000000509947 */ /* 0x000fea0003800000 */
[----:B0-----:R-:W0:Y:S01]  /*0ce0*/  LDS R17, [R3+UR6] ;  /* 0x0000000603117984 */ /* 0x001e220008000800 */
[----:B------:R-:W2:Y:S01]  /*0cf0*/  LDC.64 R14, c[0x0][0x3a0] ;  /* 0x0000e800ff0e7b82 */ /* 0x000ea20000000a00 */
[----:B------:R-:W-:Y:S01]  /*0d00*/  IMAD.IADD R19, R23, 0x1, R0 ;  /* 0x0000000117137824 */ /* 0x000fe200078e0200 */
[----:B------:R-:W-:Y:S01]  /*0d10*/  ISETP.NE.AND P1, PT, R8, 0x3, PT ;  /* 0x000000030800780c */ /* 0x000fe20003f25270 */
[----:B------:R-:W-:Y:S02]  /*0d20*/  IMAD.MOV.U32 R26, RZ, RZ, R4 ;  /* 0x000000ffff1a7224 */ /* 0x000fe400078e0004 */
[----:B--2---:R-:W-:-:S05]  /*0d30*/  IMAD.WIDE R14, R19, 0x4, R14 ;  /* 0x00000004130e7825 */ /* 0x004fca00078e020e */
[----:B0-----:R2:W-:Y:S05]  /*0d40*/  STG.E desc[UR10][R14.64], R17 ;  /* 0x000000110e007986 */ /* 0x0015ea000c10190a */
[----:B------:R-:W-:Y:S05]  /*0d50*/  @!P1 BRA `(.L_x_1727) ;  /* 0x0000000000309947 */ /* 0x000fea0003800000 */
[----:B------:R-:W-:Y:S01]  /*0d60*/  ISETP.NE.AND P2, PT, R8, RZ, PT ;  /* 0x000000ff0800720c */ /* 0x000fe20003f45270 */
[----:B------:R-:W0:Y:S01]  /*0d70*/  LDS R19, [R22+UR9] ;  /* 0x0000000916137984 */ /* 0x000e220008000800 */
[----:B------:R-:W-:Y:S02]  /*0d80*/  IADD3 R25, PT, PT, R22, UR9, RZ ;  /* 0x0000000916197c10 */ /* 0x000fe4000fffe0ff */
[----:B------:R-:W-:Y:S02]  /*0d90*/  IADD3 R16, P1, PT, R14, UR9, RZ ;  /* 0x000000090e107c10 */ /* 0x000fe4000ff3e0ff */
[----:B------:R-:W-:-:S03]  /*0da0*/  MOV R26, R9 ;  /* 0x00000009001a7202 */ /* 0x000fc60000000f00 */
[----:B--2---:R-:W-:-:S04]  /*0db0*/  IMAD.X R17, RZ, RZ, R15, P1 ;  /* 0x000000ffff117224 */ /* 0x004fc800008e060f */
[----:B------:R-:W2:Y:S01]  /*0dc0*/  @P2 LDS R25, [R25+UR9] ;  /* 0x0000000919192984 */ /* 0x000ea20008000800 */
[----:B------:R-:W-:Y:S01]  /*0dd0*/  @P2 IADD3 R14, P1, PT, R16, UR9, RZ ;  /* 0x00000009100e2c10 */ /* 0x000fe2000ff3e0ff */
[----:B------:R-:W-:-:S04]  /*0de0*/  @P2 VIADD R26, R9, UR12 ;  /* 0x0000000c091a2c36 */ /* 0x000fc80008000000 */
[----:B------:R-:W-:Y:S01]  /*0df0*/  @P2 IMAD.X R15, RZ, RZ, R17, P1 ;  /* 0x000000ffff0f2224 */ /* 0x000fe200008e0611 */
[----:B0-----:R3:W-:Y:S04]  /*0e00*/  STG.E desc[UR10][R16.64], R19 ;  /* 0x0000001310007986 */ /* 0x0017e8000c10190a */
[----:B--2---:R3:W-:Y:S03]  /*0e10*/  @P2 STG.E desc[UR10][R14.64], R25 ;  /* 0x000000190e002986 */ /* 0x0047e6000c10190a */
.L_x_1727:
[----:B------:R-:W-:Y:S05]  /*0e20*/  BSYNC.RECONVERGENT B0 ;  /* 0x0000000000007941 */ /* 0x000fea0003800200 */
.L_x_1726:
[----:B------:R-:W-:Y:S01]  /*0e30*/  BSSY.RECONVERGENT B0, `(.L_x_1728) ;  /* 0x0000017000007945 */ /* 0x000fe20003800200 */
.L_x_1729:
[C---:B--234-:R-:W-:Y:S01]  /*0e40*/  LEA R14, R26.reuse, UR8, 0x2 ;  /* 0x000000081a0e7c11 */ /* 0x05cfe2000f8e10ff */
[----:B------:R-:W-:Y:S02]  /*0e50*/  IMAD.IADD R25, R23, 0x1, R26 ;  /* 0x0000000117197824 */ /* 0x000fe400078e021a */
[----:B------:R-:W-:Y:S02]  /*0e60*/  VIADD R26, R26, UR9 ;  /* 0x000000091a1a7c36 */ /* 0x000fe40008000000 */
[----:B------:R-:W2:Y:S01]  /*0e70*/  LDS R19, [R14] ;  /* 0x000000000e137984 */ /* 0x000ea20000000800 */
[----:B------:R-:W-:Y:S02]  /*0e80*/  VIADD R27, R14, UR9 ;  /* 0x000000090e1b7c36 */ /* 0x000fe40008000000 */
[----:B-1----:R-:W-:Y:S01]  /*0e90*/  IMAD.WIDE R24, R25, 0x4, R12 ;  /* 0x0000000419187825 */ /* 0x002fe200078e020c */
[----:B------:R-:W1:Y:S02]  /*0ea0*/  LDS R28, [R14+UR9] ;  /* 0x000000090e1c7984 */ /* 0x000e640008000800 */
[----:B------:R-:W-:-:S02]  /*0eb0*/  IADD3 R29, PT, PT, R27, UR9, RZ ;  /* 0x000000091b1d7c10 */ /* 0x000fc4000fffe0ff */
[----:B------:R-:W3:Y:S01]  /*0ec0*/  LDS R27, [R27+UR9] ;  /* 0x000000091b1b7984 */ /* 0x000ee20008000800 */
[----:B0-----:R-:W-:-:S03]  /*0ed0*/  IADD3 R18, P1, PT, R24, UR9, RZ ;  /* 0x0000000918127c10 */ /* 0x001fc6000ff3e0ff */
[----:B------:R-:W0:Y:S04]  /*0ee0*/  LDS R29, [R29+UR9] ;  /* 0x000000091d1d7984 */ /* 0x000e280008000800 */
[----:B--2---:R2:W-:Y:S02]  /*0ef0*/  STG.E desc[UR10][R24.64], R19 ;  /* 0x0000001318007986 */ /* 0x0045e4000c10190a */
[----:B--2---:R-:W-:Y:S01]  /*0f00*/  IMAD.X R19, RZ, RZ, R25, P1 ;  /* 0x000000ffff137224 */ /* 0x004fe200008e0619 */
[----:B------:R-:W-:-:S04]  /*0f10*/  IADD3 R16, P1, PT, R18, UR9, RZ ;  /* 0x0000000912107c10 */ /* 0x000fc8000ff3e0ff */
[----:B------:R-:W-:Y:S01]  /*0f20*/  IADD3.X R17, PT, PT, RZ, R19, RZ, P1, !PT ;  /* 0x00000013ff117210 */ /* 0x000fe20000ffe4ff */
[----:B-1----:R4:W-:Y:S01]  /*0f30*/  STG.E desc[UR10][R18.64], R28 ;  /* 0x0000001c12007986 */ /* 0x0029e2000c10190a */
[----:B------:R-:W-:-:S03]  /*0f40*/  IADD3 R14, P1, PT, R16, UR9, RZ ;  /* 0x00000009100e7c10 */ /* 0x000fc6000ff3e0ff */
[----:B---3--:R4:W-:Y:S02]  /*0f50*/  STG.E desc[UR10][R16.64], R27 ;  /* 0x0000001b10007986 */ /* 0x0089e4000c10190a */
[----:B------:R-:W-:Y:S01]  /*0f60*/  IMAD.X R15, RZ, RZ, R17, P1 ;  /* 0x000000ffff0f7224 */ /* 0x000fe200008e0611 */
[----:B------:R-:W-:-:S04]  /*0f70*/  ISETP.GE.U32.AND P1, PT, R26, 0x200, PT ;  /* 0x000002001a00780c */ /* 0x000fc80003f26070 */
[----:B0-----:R4:W-:Y:S09]  /*0f80*/  STG.E desc[UR10][R14.64], R29 ;  /* 0x0000001d0e007986 */ /* 0x0019f2000c10190a */
[----:B------:R-:W-:Y:S05]  /*0f90*/  @!P1 BRA `(.L_x_1729) ;  /* 0xfffffffc00a89947 */ /* 0x000fea000383ffff */
[----:B------:R-:W-:Y:S05]  /*0fa0*/  BSYNC.RECONVERGENT B0 ;  /* 0x0000000000007941 */ /* 0x000fea0003800200 */
.L_x_1728:
[----:B------:R-:W-:Y:S05]  /*0fb0*/  @!P0 BRA `(.L_x_1730) ;  /* 0xfffffff400008947 */ /* 0x000fea000383ffff */
[----:B------:R-:W-:Y:S05]  /*0fc0*/  EXIT ;  /* 0x000000000000794d */ /* 0x000fea0003800000 */
        .weak           $__internal_20_$__cuda_sm20_div_u16
        .type           $__internal_20_$__cuda_sm20_div_u16,@function
        .size           $__internal_20_$__cuda_sm20_div_u16,(.L_x_20310 - $__internal_20_$__cuda_sm20_div_u16)
$__internal_20_$__cuda_sm20_div_u16:
        /* <DEDUP_REMOVED lines=18> */
[----:B------:R-:W-:Y:S06]  /*10f0*/  RET.REL.NODEC R8 `(_Z9cuda_gemmIiLi128ELi16ELi1ELi512ELi4ELi4ELi1EEviiiPT_S1_S1_ii) ;  /* 0xffffffec08c07950 */ /* 0x000fec0003c3ffff */
.L_x_1731:
        /* <DEDUP_REMOVED lines=16> */
.L_x_20310:


//--------------------- .text._Z9cuda_gemmIiLi128ELi16ELi1ELi512ELi4ELi4ELi0EEviiiPT_S1_S1_ii --------------------------
	.section	.text._Z9cuda_gemmIiLi128ELi16ELi1ELi512ELi4ELi4ELi0EEviiiPT_S1_S1_ii,"ax",@progbits
	.align	128
        .global         _Z9cuda_gemmIiLi128ELi16ELi1ELi512ELi4ELi4ELi0EEviiiPT_S1_S1_ii
        .type           _Z9cuda_gemmIiLi128ELi16ELi1ELi512ELi4ELi4ELi0EEviiiPT_S1_S1_ii,@function
        .size           _Z9cuda_gemmIiLi128ELi16ELi1ELi512ELi4ELi4ELi0EEviiiPT_S1_S1_ii,(.L_x_20311 - _Z9cuda_gemmIiLi128ELi16ELi1ELi512ELi4ELi4ELi0EEviiiPT_S1_S1_ii)
        .other          _Z9cuda_gemmIiLi128ELi16ELi1ELi512ELi4ELi4ELi0EEviiiPT_S1_S1_ii,@"STO_CUDA_ENTRY STV_DEFAULT"
_Z9cuda_gemmIiLi128ELi16ELi1ELi512ELi4ELi4ELi0EEviiiPT_S1_S1_ii:
.text._Z9cuda_gemmIiLi128ELi16ELi1ELi512ELi4ELi4ELi0EEviiiPT_S1_S1_ii:
        /* <DEDUP_REMOVED lines=58> */
.L_x_1734:
        /* <DEDUP_REMOVED lines=25> */
.L_x_1733:
[----:B------:R-:W-:Y:S05]  /*0530*/  BSYNC.RECONVERGENT B0 ;  /* 0x0000000000007941 */ /* 0x000fea0003800200 */
.L_x_1732:
        /* <DEDUP_REMOVED lines=36> */
[----:B0-----:R-:W-:Y:S05]  /*0780*/  CALL.REL.NOINC `($__internal_21_$__cuda_sm20_div_u16) ;  /* 0x0000002400a07944 */ /* 0x001fea0003c00000 */
        /* <DEDUP_REMOVED lines=40> */
.L_x_1763:
        /* <DEDUP_REMOVED lines=38> */
.L_x_1736:
[----:B------:R-:W-:Y:S05]  /*0c70*/  BSYNC.RECONVERGENT B0 ;  /* 0x0000000000007941 */ /* 0x000fea0003800200 */
.L_x_1735:
        /* <DEDUP_REMOVED lines=15> */
.L_x_1738:
        /* <DEDUP_REMOVED lines=31> */
.L_x_1737:
        /* <DEDUP_REMOVED lines=24> */
.L_x_1740:
[----:B------:R-:W-:Y:S05]  /*10e0*/  BSYNC.RECONVERGENT B0 ;  /* 0x0000000000007941 */ /* 0x000fea0003800200 */
.L_x_1739:
[----:B------:R-:W-:Y:S01]  /*10f0*/  BSSY.RECONVERGENT B0, `(.L_x_1741) ;  /* 0x0000012000007945 */ /* 0x000fe20003800200 */
[----:B------:R-:W-:-:S04]  /*1100*/  UIADD3 UR4, UPT, UPT, UR4, 0x880, URZ ;  /* 0x0000088004047890 */ /* 0x000fc8000fffe0ff */
[----:B------:R-:W-:-:S12]  /*1110*/  ULEA UR4, UR10, UR4, 0x18 ;  /* 0x000000040a047291 */ /* 0x000fd8000f8ec0ff */
.L_x_1742:
        /* <DEDUP_REMOVED lines=16> */
.L_x_1741:
        /* <DEDUP_REMOVED lines=54> */
.L_x_1758:
        /* <DEDUP_REMOVED lines=25> */
.L_x_1744:
        /* <DEDUP_REMOVED lines=8> */
.L_x_1745:
        /* <DEDUP_REMOVED lines=8> */
.L_x_1746:
        /* <DEDUP_REMOVED lines=9> */
.L_x_1757:
        /* <DEDUP_REMOVED lines=8> */
.L_x_1766:
[----:B01----:R-:W-:Y:S01]  /*1920*/  IMAD R25, R13, R26, RZ ;  /* 0x0000001a0d197224 */ /* 0x003fe200078e02ff */
[----:B------:R-:W-:Y:S06]  /*1930*/  @!P0 BRA `(.L_x_1751) ;  /* 0x0000000000148947 */ /* 0x000fec0003800000 */
[----:B------:R-:W-:-:S03]  /*1940*/  UMOV UR4, 0xffffffff ;  /* 0xffffffff00047882 */ /* 0x000fc60000000000 */
[----:B------:R-:W-:Y:S05]  /*1950*/  BRA.DIV UR4, `(.L_x_1752) ;  /* 0x0000001204b07947 */ /* 0x000fea000b800000 */
[----:B------:R-:W-:-:S06]  /*1960*/  IMAD.U32 R26, RZ, RZ, UR7 ;  /* 0x00000007ff1a7e24 */ /* 0x000fcc000f8e00ff */
[----:B------:R0:W1:Y:S02]  /*1970*/  SHFL.IDX PT, R26, R24, R7, R26 ;  /* 0x00000007181a7389 */ /* 0x00006400000e001a */
.L_x_1769:
[----:B-1----:R-:W-:-:S07]  /*1980*/  IMAD R25, R14, R26, R25 ;  /* 0x0000001a0e197224 */ /* 0x002fce00078e0219 */
.L_x_1751:
[----:B------:R-:W-:Y:S05]  /*1990*/  @!P1 BRA `(.L_x_1753) ;  /* 0x0000000000149947 */ /* 0x000fea0003800000 */
[----:B------:R-:W-:-:S03]  /*19a0*/  UMOV UR4, 0xffffffff ;  /* 0xffffffff00047882 */ /* 0x000fc60000000000 */
[----:B------:R-:W-:Y:S05]  /*19b0*/  BRA.DIV UR4, `(.L_x_1754) ;  /* 0x0000001204c07947 */ /* 0x000fea000b800000 */
[----:B------:R-:W-:-:S05]  /*19c0*/  IMAD.U32 R27, RZ, RZ, UR7 ;  /* 0x00000007ff1b7e24 */ /* 0x000fca000f8e00ff */
[----:B------:R1:W0:Y:S02]  /*19d0*/  SHFL.IDX PT, R26, R24, R6, R27 ;  /* 0x00000006181a7389 */ /* 0x00022400000e001b */
.L_x_1772:
[----:B0-2---:R-:W-:-:S07]  /*19e0*/  IMAD R25, R15, R26, R25 ;  /* 0x0000001a0f197224 */ /* 0x005fce00078e0219 */
.L_x_1753:
[----:B------:R-:W-:Y:S05]  /*19f0*/  @!P2 BRA `(.L_x_1755) ;  /* 0x00000000004ca947 */ /* 0x000fea0003800000 */
[----:B------:R-:W-:-:S03]  /*1a00*/  UMOV UR4, 0xffffffff ;  /* 0xffffffff00047882 */ /* 0x000fc60000000000 */
[----:B------:R-:W-:Y:S05]  /*1a10*/  BRA.DIV UR4, `(.L_x_1756) ;  /* 0x0000001204d07947 */ /* 0x000fea000b800000 */
[----:B-1----:R-:W-:-:S05]  /*1a20*/  MOV R27, UR7 ;  /* 0x00000007001b7c02 */ /* 0x002fca0008000f00 */
[----:B0---4-:R0:W1:Y:S02]  /*1a30*/  SHFL.IDX PT, R24, R24, R4, R27 ;  /* 0x0000000418187389 */ /* 0x01106400000e001b */
.L_x_1775:
[----:B-1-3--:R-:W-:Y:S01]  /*1a40*/  IMAD R25, R12, R24, R25 ;  /* 0x000000180c197224 */ /* 0x00afe200078e0219 */
[----:B------:R-:W-:Y:S06]  /*1a50*/  BRA `(.L_x_1755) ;  /* 0x0000000000347947 */ /* 0x000fec0003800000 */
.L_x_1749:
        /* <DEDUP_REMOVED lines=13> */
.L_x_1755:
        /* <DEDUP_REMOVED lines=9> */
.L_x_1748:
[----:B------:R-:W-:Y:S05]  /*1bc0*/  BSYNC B0 ;  /* 0x0000000000007941 */ /* 0x000fea0003800000 */
.L_x_1747:
[----:B------:R-:W-:Y:S05]  /*1bd0*/  @!P3 BRA `(.L_x_1758) ;  /* 0xfffffff80068b947 */ /* 0x000fea000383ffff */
.L_x_1743:
        /* <DEDUP_REMOVED lines=122> */
.L_x_1760:
[----:B------:R-:W-:Y:S05]  /*2380*/  BSYNC.RECONVERGENT B0 ;  /* 0x0000000000007941 */ /* 0x000fea0003800200 */
.L_x_1759:
        /* <DEDUP_REMOVED lines=13> */
.L_x_1762:
        /* <DEDUP_REMOVED lines=108> */
.L_x_1761:
[----:B------:R-:W-:Y:S01]  /*2b20*/  IMAD.U32 R2, RZ, RZ, UR16 ;  /* 0x00000010ff027e24 */ /* 0x000fe2000f8e00ff */
[----:B------:R-:W-:-:S03]  /*2b30*/  UIADD3 UR6, UPT, UPT, UR16, UR6, URZ ;  /* 0x0000000610067290 */ /* 0x000fc6000fffe0ff */
[----:B------:R-:W-:-:S05]  /*2b40*/  IMAD.SHL.U32 R2, R2, 0x10, RZ ;  /* 0x0000001002027824 */ /* 0x000fca00078e00ff */
[----:B------:R-:W-:-:S13]  /*2b50*/  ISETP.LE.U32.AND P0, PT, R2, UR6, PT ;  /* 0x0000000602007c0c */ /* 0x000fda000bf03070 */
[----:B------:R-:W-:Y:S05]  /*2b60*/  @!P0 BRA `(.L_x_1763) ;  /* 0xffffffdc00a88947 */ /* 0x000fea000383ffff */
[----:B------:R-:W-:Y:S05]  /*2b70*/  EXIT ;  /* 0x000000000000794d */ /* 0x000fea0003800000 */
.L_x_1750:
        /* <DEDUP_REMOVED lines=8> */
.L_x_1765:
[----:B------:R-:W-:Y:S05]  /*2c00*/  BSYNC B1 ;  /* 0x0000000000017941 */ /* 0x000fea0003800000 */
.L_x_1764:
[----:B------:R-:W-:Y:S05]  /*2c10*/  BRA `(.L_x_1766) ;  /* 0xffffffec00407947 */ /* 0x000fea000383ffff */
.L_x_1752:
        /* <DEDUP_REMOVED lines=8> */
.L_x_1768:
[----:B------:R-:W-:Y:S05]  /*2ca0*/  BSYNC B1 ;  /* 0x0000000000017941 */ /* 0x000fea0003800000 */
.L_x_1767:
[----:B------:R-:W-:Y:S05]  /*2cb0*/  BRA `(.L_x_1769) ;  /* 0xffffffec00307947 */ /* 0x000fea000383ffff */
.L_x_1754:
        /* <DEDUP_REMOVED lines=8> */
.L_x_1771:
[----:B------:R-:W-:Y:S05]  /*2d40*/  BSYNC B1 ;  /* 0x0000000000017941 */ /* 0x000fea0003800000 */
.L_x_1770:
[----:B------:R-:W-:Y:S05]  /*2d50*/  BRA `(.L_x_1772) ;  /* 0xffffffec00207947 */ /* 0x000fea000383ffff */
.L_x_1756:
        /* <DEDUP_REMOVED lines=8> */
.L_x_1774:
[----:B------:R-:W-:Y:S05]  /*2de0*/  BSYNC B1 ;  /* 0x0000000000017941 */ /* 0x000fea0003800000 */
.L_x_1773:
[----:B------:R-:W-:Y:S01]  /*2df0*/  IMAD.MOV.U32 R24, RZ, RZ, R26 ;  /* 0x000000ffff187224 */ /* 0x000fe200078e001a */
[----:B------:R-:W-:Y:S06]  /*2e00*/  BRA `(.L_x_1775) ;  /* 0xffffffec000c7947 */ /* 0x000fec000383ffff */
        .weak           $__internal_21_$__cuda_sm20_div_u16
        .type           $__internal_21_$__cuda_sm20_div_u16,@function
        .size           $__internal_21_$__cuda_sm20_div_u16,(.L_x_20311 - $__internal_21_$__cuda_sm20_div_u16)
$__internal_21_$__cuda_sm20_div_u16:
        /* <DEDUP_REMOVED lines=18> */
[----:B------:R-:W-:Y:S06]  /*2f30*/  RET.REL.NODEC R2 `(_Z9cuda_gemmIiLi128ELi16ELi1ELi512ELi4ELi4ELi0EEviiiPT_S1_S1_ii) ;  /* 0xffffffd002307950 */ /* 0x000fec0003c3ffff */
.L_x_1776:
        /* <DEDUP_REMOVED lines=12> */
.L_x_20311:


//--------------------- .text._Z9cuda_gemmIiLi128ELi16ELi1ELi512ELi2ELi2ELi1EEviiiPT_S1_S1_ii --------------------------
	.section	.text._Z9cuda_gemmIiLi128ELi16ELi1ELi512ELi2ELi2ELi1EEviiiPT_S1_S1_ii,"ax",@progbits
	.align	128
        .global         _Z9cuda_gemmIiLi128ELi16ELi1ELi512ELi2ELi2ELi1EEviiiPT_S1_S1_ii
        .type           _Z9cuda_gemmIiLi128ELi16ELi1ELi512ELi2ELi2ELi1EEviiiPT_S1_S1_ii,@function
        .size           _Z9cuda_gemmIiLi128ELi16ELi1ELi512ELi2ELi2ELi1EEviiiPT_S1_S1_ii,(.L_x_20312 - _Z9cuda_gemmIiLi128ELi16ELi1ELi512ELi2ELi2ELi1EEviiiPT_S1_S1_ii)
        .other          _Z9cuda_gemmIiLi128ELi16ELi1ELi512ELi2ELi2ELi1EEviiiPT_S1_S1_ii,@"STO_CUDA_ENTRY STV_DEFAULT"
_Z9cuda_gemmIiLi128ELi16ELi1ELi512ELi2ELi2ELi1EEviiiPT_S1_S1_ii:
.text._Z9cuda_gemmIiLi128ELi16ELi1ELi512ELi2ELi2ELi1EEviiiPT_S1_S1_ii:
        /* <DEDUP_REMOVED lines=12> */
.L_x_1779:
        /* <DEDUP_REMOVED lines=11> */
.L_x_1778:
[----:B------:R-:W-:Y:S05]  /*0170*/  BSYNC.RECONVERGENT B0 ;  /* 0x0000000000007941 */ /* 0x000fea0003800200 */
.L_x_1777:
        /* <DEDUP_REMOVED lines=20> */
[----:B------:R-:W-:Y:S05]  /*02c0*/  CALL.REL.NOINC `($__internal_22_$__cuda_sm20_div_u16) ;  /* 0x0000000c00387944 */ /* 0x000fea0003c00000 */
        /* <DEDUP_REMOVED lines=17> */
.L_x_1794:
[----:B------:R-:W-:Y:S01]  /*03e0*/  ISETP.NE.AND P0, PT, R10, 0x2, PT ;  /* 0x000000020a00780c */ /* 0x000fe20003f05270 */
[----:B------:R-:W-:Y:S01]  /*03f0*/  BSSY.RECONVERGENT B0, `(.L_x_1780) ;  /* 0x0000019000007945 */ /* 0x000fe20003800200 */
[----:B------:R-:W-:Y:S01]  /*0400*/  IMAD.SHL.U32 R23, R7, 0x200, RZ ;  /* 0x0000020007177824 */ /* 0x000fe200078e00ff */
[----:B0-----:R-:W-:-:S10]  /*0410*/  MOV R28, R0 ;  /* 0x00000000001c7202 */ /* 0x001fd40000000f00 */
[----:B-12---:R-:W-:Y:S05]  /*0420*/  @!P0 BRA `(.L_x_1781) ;  /* 0x0000000000548947 */ /* 0x006fea0003800000 */
        /* <DEDUP_REMOVED lines=21> */
.L_x_1781:
[----:B------:R-:W-:Y:S05]  /*0580*/  BSYNC.RECONVERGENT B0 ;  /* 0x0000000000007941 */ /* 0x000fea0003800200 */
.L_x_1780:
        /* <DEDUP_REMOVED lines=20> */
.L_x_1783:
        /* <DEDUP_REMOVED lines=26> */
.L_x_1782:
        /* <DEDUP_REMOVED lines=16> */
.L_x_1785:
[----:B------:R-:W-:Y:S05]  /*0970*/  BSYNC.RECONVERGENT B0 ;  /* 0x0000000000007941 */ /* 0x000fea0003800200 */
.L_x_1784:
[----:B------:R-:W-:Y:S01]  /*0980*/  UMOV UR6, 0x400 ;  /* 0x0000040000067882 */ /* 0x000fe20000000000 */
[----:B------:R-:W-:Y:S01]  /*0990*/  BSSY.RECONVERGENT B0, `(.L_x_1786) ;  /* 0x000000d000007945 */ /* 0x000fe20003800200 */
[----:B------:R-:W-:-:S04]  /*09a0*/  UIADD3 UR6, UPT, UPT, UR6, 0x880, URZ ;  /* 0x0000088006067890 */ /* 0x000fc8000fffe0ff */
[----:B------:R-:W-:-:S12]  /*09b0*/  ULEA UR6, UR7, UR6, 0x18 ;  /* 0x0000000607067291 */ /* 0x000fd8000f8ec0ff */
.L_x_1787:
        /* <DEDUP_REMOVED lines=11> */
.L_x_1786:
[----:B------:R2:W3:Y:S01]  /*0a70*/  LDS R12, [R8+UR4] ;  /* 0x00000004080c7984 */ /* 0x0004e20008000800 */
[----:B-1----:R-:W-:-:S03]  /*0a80*/  IMAD.MOV.U32 R15, RZ, RZ, RZ ;  /* 0x000000ffff0f7224 */ /* 0x002fc600078e00ff */
[----:B------:R2:W1:Y:S04]  /*0a90*/  LDS R13, [R9+0x4] ;  /* 0x00000400090d7984 */ /* 0x0004680000000800 */
.L_x_1788:
        /* <DEDUP_REMOVED lines=16> */
.L_x_1789:
        /* <DEDUP_REMOVED lines=13> */
[----:B------:R-:W3:Y:S08]  /*0c70*/  LDC.64 R12, c[0x0][0x3a0] ;  /* 0x0000e800ff0c7b82 */ /* 0x000ef00000000a00 */
[----:B------:R-:W-:Y:S01]  /*0c80*/  BAR.SYNC.DEFER_BLOCKING 0x0 ;  /* 0x0000000000007b1d */ /* 0x000fe20000010000 */
[----:B------:R-:W-:Y:S01]  /*0c90*/  ISETP.NE.AND P1, PT, R10, 0x2, PT ;  /* 0x000000020a00780c */ /* 0x000fe20003f25270 */
[----:B------:R-:W-:-:S04]  /*0ca0*/  IMAD.MOV.U32 R26, RZ, RZ, R0 ;  /* 0x000000ffff1a7224 */ /* 0x000fc800078e0000 */
[----:B------:R-:W-:Y:S08]  /*0cb0*/  BSSY.RECONVERGENT B0, `(.L_x_1790) ;  /* 0x0000015000007945 */ /* 0x000ff00003800200 */
[----:B------:R-:W-:Y:S05]  /*0cc0*/  @!P1 BRA `(.L_x_1791) ;  /* 0x00000000004c9947 */ /* 0x000fea0003800000 */
[----:B------:R-:W4:Y:S01]  /*0cd0*/  LDS R17, [R4+UR5] ;  /* 0x0000000504117984 */ /* 0x000f220008000800 */
[----:B------:R-:W5:Y:S01]  /*0ce0*/  LDC.64 R14, c[0x0][0x3a0] ;  /* 0x0000e800ff0e7b82 */ /* 0x000f620000000a00 */
[----:B------:R-:W-:Y:S01]  /*0cf0*/  IMAD.IADD R19, R23, 0x1, R0 ;  /* 0x0000000117137824 */ /* 0x000fe200078e0200 */
[----:B------:R-:W-:Y:S02]  /*0d00*/  ISETP.NE.AND P1, PT, R10, 0x3, PT ;  /* 0x000000030a00780c */ /* 0x000fe40003f25270 */
[----:B------:R-:W-:Y:S01]  /*0d10*/  MOV R26, R3 ;  /* 0x00000003001a7202 */ /* 0x000fe20000000f00 */
[----:B-----5:R-:W-:-:S05]  /*0d20*/  IMAD.WIDE R14, R19, 0x4, R14 ;  /* 0x00000004130e7825 */ /* 0x020fca00078e020e */
[----:B----4-:R4:W-:Y:S05]  /*0d30*/  STG.E desc[UR10][R14.64], R17 ;  /* 0x000000110e007986 */ /* 0x0109ea000c10190a */
[----:B------:R-:W-:Y:S05]  /*0d40*/  @!P1 BRA `(.L_x_1791) ;  /* 0x00000000002c9947 */ /* 0x000fea0003800000 */
[----:B------:R-:W-:Y:S01]  /*0d50*/  ISETP.NE.AND P1, PT, R10, RZ, PT ;  /* 0x000000ff0a00720c */ /* 0x000fe20003f25270 */
[----:B------:R-:W5:Y:S01]  /*0d60*/  LDS R19, [R22+UR8] ;  /* 0x0000000816137984 */ /* 0x000f620008000800 */
[----:B------:R-:W-:Y:S02]  /*0d70*/  IADD3 R16, P2, PT, R14, UR8, RZ ;  /* 0x000000080e107c10 */ /* 0x000fe4000ff5e0ff */
[----:B------:R-:W-:-:S03]  /*0d80*/  MOV R26, R11 ;  /* 0x0000000b001a7202 */ /* 0x000fc60000000f00 */
[----:B----4-:R-:W-:-:S06]  /*0d90*/  IMAD.X R17, RZ, RZ, R15, P2 ;  /* 0x000000ffff117224 */ /* 0x010fcc00010e060f */
[----:B0-----:R-:W0:Y:S01]  /*0da0*/  @P1 LDS R25, [R18+UR8] ;  /* 0x0000000812191984 */ /* 0x001e220008000800 */
[----:B------:R-:W-:Y:S01]  /*0db0*/  @P1 IADD3 R14, P2, PT, R16, UR8, RZ ;  /* 0x00000008100e1c10 */ /* 0x000fe2000ff5e0ff */
[----:B------:R-:W-:-:S04]  /*0dc0*/  @P1 VIADD R26, R11, UR9 ;  /* 0x000000090b1a1c36 */ /* 0x000fc80008000000 */
[----:B------:R-:W-:Y:S01]  /*0dd0*/  @P1 IMAD.X R15, RZ, RZ, R17, P2 ;  /* 0x000000ffff0f1224 */ /* 0x000fe200010e0611 */
[----:B-----5:R4:W-:Y:S04]  /*0de0*/  STG.E desc[UR10][R16.64], R19 ;  /* 0x0000001310007986 */ /* 0x0209e8000c10190a */
[----:B0-----:R4:W-:Y:S03]  /*0df0*/  @P1 STG.E desc[UR10][R14.64], R25 ;  /* 0x000000190e001986 */ /* 0x0019e6000c10190a */
.L_x_1791:
[----:B------:R-:W-:Y:S05]  /*0e00*/  BSYNC.RECONVERGENT B0 ;  /* 0x0000000000007941 */ /* 0x000fea0003800200 */
.L_x_1790:
[----:B------:R-:W-:Y:S01]  /*0e10*/  BSSY.RECONVERGENT B0, `(.L_x_1792) ;  /* 0x0000017000007945 */ /* 0x000fe20003800200 */
.L_x_1793:
[C---:B0---4-:R-:W-:Y:S01]  /*0e20*/  LEA R14, R26.reuse, UR6, 0x2 ;  /* 0x000000061a0e7c11 */ /* 0x051fe2000f8e10ff */
[----:B0-----:R-:W-:Y:S02]  /*0e30*/  IMAD.IADD R25, R23, 0x1, R26 ;  /* 0x0000000117197824 */ /* 0x001fe400078e021a */
[----:B------:R-:W-:Y:S02]  /*0e40*/  VIADD R26, R26, UR8 ;  /* 0x000000081a1a7c36 */ /* 0x000fe40008000000 */
[----:B------:R-:W0:Y:S01]  /*0e50*/  LDS R19, [R14] ;  /* 0x000000000e137984 */ /* 0x000e220000000800 */
[----:B------:R-:W-:Y:S02]  /*0e60*/  VIADD R27, R14, UR8 ;  /* 0x000000080e1b7c36 */ /* 0x000fe40008000000 */
[----:B---3--:R-:W-:Y:S01]  /*0e70*/  IMAD.WIDE R24, R25, 0x4, R12 ;  /* 0x0000000419187825 */ /* 0x008fe200078e020c */
[----:B------:R-:W3:Y:S02]  /*0e80*/  LDS R28, [R14+UR8] ;  /* 0x000000080e1c7984 */ /* 0x000ee40008000800 */
[----:B------:R-:W-:-:S02]  /*0e90*/  IADD3 R29, PT, PT, R27, UR8, RZ ;  /* 0x000000081b1d7c10 */ /* 0x000fc4000fffe0ff */
[----:B------:R-:W4:Y:S01]  /*0ea0*/  LDS R27, [R27+UR8] ;  /* 0x000000081b1b7984 */ /* 0x000f220008000800 */
[----:B------:R-:W-:-:S03]  /*0eb0*/  IADD3 R18, P1, PT, R24, UR8, RZ ;  /* 0x0000000818127c10 */ /* 0x000fc6000ff3e0ff */
[----:B------:R-:W5:Y:S04]  /*0ec0*/  LDS R29, [R29+UR8] ;  /* 0x000000081d1d7984 */ /* 0x000f680008000800 */
[----:B0-----:R0:W-:Y:S02]  /*0ed0*/  STG.E desc[UR10][R24.64], R19 ;  /* 0x0000001318007986 */ /* 0x0011e4000c10190a */
[----:B0-----:R-:W-:Y:S01]  /*0ee0*/  IMAD.X R19, RZ, RZ, R25, P1 ;  /* 0x000000ffff137224 */ /* 0x001fe200008e0619 */
[----:B------:R-:W-:-:S04]  /*0ef0*/  IADD3 R16, P1, PT, R18, UR8, RZ ;  /* 0x0000000812107c10 */ /* 0x000fc8000ff3e0ff */
[----:B------:R-:W-:Y:S01]  /*0f00*/  IADD3.X R17, PT, PT, RZ, R19, RZ, P1, !PT ;  /* 0x00000013ff117210 */ /* 0x000fe20000ffe4ff */
[----:B---3--:R0:W-:Y:S01]  /*0f10*/  STG.E desc[UR10][R18.64], R28 ;  /* 0x0000001c12007986 */ /* 0x0081e2000c10190a */
[----:B------:R-:W-:-:S03]  /*0f20*/  IADD3 R14, P1, PT, R16, UR8, RZ ;  /* 0x00000008100e7c10 */ /* 0x000fc6000ff3e0ff */
[----:B----4-:R0:W-:Y:S02]  /*0f30*/  STG.E desc[UR10][R16.64], R27 ;  /* 0x0000001b10007986 */ /* 0x0101e4000c10190a */
[----:B------:R-:W-:Y:S01]  /*0f40*/  IMAD.X R15, RZ, RZ, R17, P1 ;  /* 0x000000ffff0f7224 */ /* 0x000fe200008e0611 */
[----:B------:R-:W-:-:S04]  /*0f50*/  ISETP.GE.U32.AND P1, PT, R26, 0x200, PT ;  /* 0x000002001a00780c */ /* 0x000fc80003f26070 */
[----:B-----5:R0:W-:Y:S09]  /*0f60*/  STG.E desc[UR10][R14.64], R29 ;  /* 0x0000001d0e007986 */ /* 0x0201f2000c10190a */
[----:B------:R-:W-:Y:S05]  /*0f70*/  @!P1 BRA `(.L_x_1793) ;  /* 0xfffffffc00a89947 */ /* 0x000fea000383ffff */
[----:B------:R-:W-:Y:S05]  /*0f80*/  BSYNC.RECONVERGENT B0 ;  /* 0x0000000000007941 */ /* 0x000fea0003800200 */
.L_x_1792:
[----:B------:R-:W-:Y:S05]  /*0f90*/  @!P0 BRA `(.L_x_1794) ;  /* 0xfffffff400108947 */ /* 0x000fea000383ffff */
[----:B------:R-:W-:Y:S05]  /*0fa0*/  EXIT ;  /* 0x000000000000794d */ /* 0x000fea0003800000 */
        .weak           $__internal_22_$__cuda_sm20_div_u16
        .type           $__internal_22_$__cuda_sm20_div_u16,@function
        .size           $__internal_22_$__cuda_sm20_div_u16,(.L_x_20312 - $__internal_22_$__cuda_sm20_div_u16)
$__internal_22_$__cuda_sm20_div_u16:
        /* <DEDUP_REMOVED lines=18> */
[----:B------:R-:W-:Y:S06]  /*10d0*/  RET.REL.NODEC R8 `(_Z9cuda_gemmIiLi128ELi16ELi1ELi512ELi2ELi2ELi1EEviiiPT_S1_S1_ii) ;  /* 0xffffffec08c87950 */ /* 0x000fec0003c3ffff */
.L_x_1795:
        /* <DEDUP_REMOVED lines=10> */
.L_x_20312:


//--------------------- .text._Z9cuda_gemmIiLi128ELi16ELi1ELi512ELi2ELi2ELi0EEviiiPT_S1_S1_ii --------------------------
	.section	.text._Z9cuda_gemmIiLi128ELi16ELi1ELi512ELi2ELi2ELi0EEviiiPT_S1_S1_ii,"ax",@progbits
	.align	128
        .global         _Z9cuda_gemmIiLi128ELi16ELi1ELi512ELi2ELi2ELi0EEviiiPT_S1_S1_ii
        .type           _Z9cuda_gemmIiLi128ELi16ELi1ELi512ELi2ELi2ELi0EEviiiPT_S1_S1_ii,@function
        .size           _Z9cuda_gemmIiLi128ELi16ELi1ELi512ELi2ELi2ELi0EEviiiPT_S1_S1_ii,(.L_x_20313 - _Z9cuda_gemmIiLi128ELi16ELi1ELi512ELi2ELi2ELi0EEviiiPT_S1_S1_ii)
        .other          _Z9cuda_gemmIiLi128ELi16ELi1ELi512ELi2ELi2ELi0EEviiiPT_S1_S1_ii,@"STO_CUDA_ENTRY STV_DEFAULT"
_Z9cuda_gemmIiLi128ELi16ELi1ELi512ELi2ELi2ELi0EEviiiPT_S1_S1_ii:
.text._Z9cuda_gemmIiLi128ELi16ELi1ELi512ELi2ELi2ELi0EEviiiPT_S1_S1_ii:
        /* <DEDUP_REMOVED lines=64> */
.L_x_1798:
        /* <DEDUP_REMOVED lines=25> */
.L_x_1797:
[----:B------:R-:W-:Y:S05]  /*0590*/  BSYNC.RECONVERGENT B0 ;  /* 0x0000000000007941 */ /* 0x000fea0003800200 */
.L_x_1796:
        /* <DEDUP_REMOVED lines=29> */
[----:B-1----:R-:W-:Y:S05]  /*0770*/  CALL.REL.NOINC `($__internal_23_$__cuda_sm20_div_u16) ;  /* 0x0000001c00e87944 */ /* 0x002fea0003c00000 */
        /* <DEDUP_REMOVED lines=37> */
.L_x_1821:
        /* <DEDUP_REMOVED lines=36> */
.L_x_1800:
[----:B0-----:R-:W-:Y:S05]  /*0c10*/  BSYNC.RECONVERGENT B0 ;  /* 0x0000000000007941 */ /* 0x001fea0003800200 */
.L_x_1799:
        /* <DEDUP_REMOVED lines=13> */
.L_x_1802:
        /* <DEDUP_REMOVED lines=24> */
.L_x_1801:
        /* <DEDUP_REMOVED lines=16> */
.L_x_1804:
[----:B------:R-:W-:Y:S05]  /*0f70*/  BSYNC.RECONVERGENT B0 ;  /* 0x0000000000007941 */ /* 0x000fea0003800200 */
.L_x_1803:
[----:B------:R-:W-:Y:S01]  /*0f80*/  UMOV UR5, 0x400 ;  /* 0x0000040000057882 */ /* 0x000fe20000000000 */
[----:B------:R-:W-:Y:S01]  /*0f90*/  BSSY.RECONVERGENT B0, `(.L_x_1805) ;  /* 0x000000e000007945 */ /* 0x000fe20003800200 */
[----:B------:R-:W-:-:S04]  /*0fa0*/  UIADD3 UR5, UPT, UPT, UR5, 0x880, URZ ;  /* 0x0000088005057890 */ /* 0x000fc8000fffe0ff */
[----:B------:R-:W-:-:S12]  /*0fb0*/  ULEA UR5, UR7, UR5, 0x18 ;  /* 0x0000000507057291 */ /* 0x000fd8000f8ec0ff */
.L_x_1806:
        /* <DEDUP_REMOVED lines=12> */
.L_x_1805:
        /* <DEDUP_REMOVED lines=41> */
.L_x_1816:
        /* <DEDUP_REMOVED lines=25> */
.L_x_1808:
        /* <DEDUP_REMOVED lines=9> */
.L_x_1815:
[----:B---3--:R-:W-:-:S04]  /*1530*/  IMAD R23, R21, 0xc, R18 ;  /* 0x0000000c15177824 */ /* 0x008fc800078e0212 */
[----:B--2---:R-:W-:-:S06]  /*1540*/  IMAD R24, R12, 0x4, R23 ;  /* 0x000000040c187824 */ /* 0x004fcc00078e0217 */
[----:B------:R-:W2:Y:S01]  /*1550*/  LDS R24, [R24] ;  /* 0x0000000018187984 */ /* 0x000ea20000000800 */
[----:B-1----:R-:W-:Y:S05]  /*1560*/  @P4 BRA `(.L_x_1811) ;  /* 0x0000000000284947 */ /* 0x002fea0003800000 */
[----:B------:R-:W-:-:S03]  /*1570*/  UMOV UR5, 0xffffffff ;  /* 0xffffffff00057882 */ /* 0x000fc60000000000 */
[----:B------:R-:W-:Y:S05]  /*1580*/  BRA.DIV UR5, `(.L_x_1812) ;  /* 0x00000012051c7947 */ /* 0x000fea000b800000 */
[----:B--2---:R2:W3:Y:S02]  /*1590*/  SHFL.IDX PT, R22, R24, R19, R8 ;  /* 0x0000001318167389 */ /* 0x0044e400000e0008 */
.L_x_1824:
[----:B-1-3--:R-:W-:Y:S01]  /*15a0*/  IMAD R22, R11, R22, RZ ;  /* 0x000000160b167224 */ /* 0x00afe200078e02ff */
[----:B------:R-:W-:Y:S06]  /*15b0*/  @!P2 BRA `(.L_x_1813) ;  /* 0x00000000002ca947 */ /* 0x000fec0003800000 */
[----:B------:R-:W-:-:S03]  /*15c0*/  UMOV UR5, 0xffffffff ;  /* 0xffffffff00057882 */ /* 0x000fc60000000000 */
[----:B------:R-:W-:Y:S05]  /*15d0*/  BRA.DIV UR5, `(.L_x_1814) ;  /* 0x00000012052c7947 */ /* 0x000fea000b800000 */
[----:B--2---:R1:W2:Y:S02]  /*15e0*/  SHFL.IDX PT, R24, R24, R15, R8 ;  /* 0x0000000f18187389 */ /* 0x0042a400000e0008 */
.L_x_1827:
[----:B0-2---:R-:W-:Y:S01]  /*15f0*/  IMAD R22, R9, R24, R22 ;  /* 0x0000001809167224 */ /* 0x005fe200078e0216 */
[----:B------:R-:W-:Y:S06]  /*1600*/  BRA `(.L_x_1813) ;  /* 0x0000000000187947 */ /* 0x000fec0003800000 */
.L_x_1811:
[----:B------:R-:W-:Y:S01]  /*1610*/  @P2 LEA R23, R16, R23, 0x2 ;  /* 0x0000001710172211 */ /* 0x000fe200078e10ff */
[----:B-12---:R-:W-:Y:S01]  /*1620*/  IMAD R22, R11, R24, RZ ;  /* 0x000000180b167224 */ /* 0x006fe200078e02ff */
[----:B------:R-:W-:-:S04]  /*1630*/  ISETP.LT.AND P3, PT, RZ, UR14, PT ;  /* 0x0000000eff007c0c */ /* 0x000fc8000bf61270 */
[----:B------:R-:W0:Y:S01]  /*1640*/  @P2 LDS R23, [R23+0x4] ;  /* 0x0000040017172984 */ /* 0x000e220000000800 */
[----:B------:R-:W-:-:S05]  /*1650*/  SEL R22, R22, RZ, P3 ;  /* 0x000000ff16167207 */ /* 0x000fca0001800000 */
[----:B0-----:R-:W-:-:S07]  /*1660*/  @P2 IMAD R22, R9, R23, R22 ;  /* 0x0000001709162224 */ /* 0x001fce00078e0216 */
.L_x_1813:
        /* <DEDUP_REMOVED lines=8> */
.L_x_1810:
[----:B------:R-:W-:Y:S05]  /*16f0*/  BSYNC B0 ;  /* 0x0000000000007941 */ /* 0x000fea0003800000 */
.L_x_1809:
[----:B------:R-:W-:Y:S05]  /*1700*/  @!P1 BRA `(.L_x_1816) ;  /* 0xfffffffc00009947 */ /* 0x000fea000383ffff */
.L_x_1807:
        /* <DEDUP_REMOVED lines=114> */
.L_x_1818:
[----:B------:R-:W-:Y:S05]  /*1e30*/  BSYNC.RECONVERGENT B0 ;  /* 0x0000000000007941 */ /* 0x000fea0003800200 */
.L_x_1817:
        /* <DEDUP_REMOVED lines=12> */
.L_x_1820:
        /* <DEDUP_REMOVED lines=106> */
.L_x_1819:
[----:B-1----:R-:W-:Y:S01]  /*25a0*/  MOV R12, UR12 ;  /* 0x0000000c000c7c02 */ /* 0x002fe20008000f00 */
[----:B------:R-:W-:-:S04]  /*25b0*/  UIADD3 UR4, UPT, UPT, UR12, UR4, URZ ;  /* 0x000000040c047290 */ /* 0x000fc8000fffe0ff */
[----:B------:R-:W-:-:S05]  /*25c0*/  IMAD.SHL.U32 R12, R12, 0x10, RZ ;  /* 0x000000100c0c7824 */ /* 0x000fca00078e00ff */
[----:B------:R-:W-:-:S13]  /*25d0*/  ISETP.LE.U32.AND P0, PT, R12, UR4, PT ;  /* 0x000000040c007c0c */ /* 0x000fda000bf03070 */
[----:B------:R-:W-:Y:S05]  /*25e0*/  @!P0 BRA `(.L_x_1821) ;  /* 0xffffffe000f88947 */ /* 0x000fea000383ffff */
[----:B------:R-:W-:Y:S05]  /*25f0*/  EXIT ;  /* 0x000000000000794d */ /* 0x000fea0003800000 */
.L_x_1812:
[----:B------:R-:W-:Y:S01]  /*2600*/  BSSY B1, `(.L_x_1822) ;  /* 0x0000006000017945 */ /* 0x000fe20003800000 */
[----:B------:R-:W-:Y:S01]  /*2610*/  MOV R25, R19 ;  /* 0x0000001300197202 */ /* 0x000fe20000000f00 */
[----:B------:R-:W-:-:S07]  /*2620*/  IMAD.MOV.U32 R23, RZ, RZ, -0x1 ;  /* 0xffffffffff177424 */ /* 0x000fce00078e00ff */
[----:B012---:R-:W-:Y:S05]  /*2630*/  WARPSYNC.COLLECTIVE R23, `(.L_x_1823) ;  /* 0x0000000017087348 */ /* 0x007fea0003c00000 */
[----:B--2---:R2:W3:Y:S02]  /*2640*/  SHFL.IDX P3, R23, R24, R25, R8 ;  /* 0x0000001918177389 */ /* 0x0044e40000060008 */
[----:B0123--:R-:W-:Y:S05]  /*2650*/  ENDCOLLECTIVE ;  /* 0x000000000000791b */ /* 0x00ffea0003800000 */
.L_x_1823:
[----:B------:R-:W-:Y:S05]  /*2660*/  BSYNC B1 ;  /* 0x0000000000017941 */ /* 0x000fea0003800000 */
.L_x_1822:
[----:B------:R-:W-:Y:S01]  /*2670*/  MOV R22, R23 ;  /* 0x0000001700167202 */ /* 0x000fe20000000f00 */
[----:B------:R-:W-:Y:S06]  /*2680*/  BRA `(.L_x_1824) ;  /* 0xffffffec00c47947 */ /* 0x000fec000383ffff */
.L_x_1814:
[----:B------:R-:W-:Y:S01]  /*2690*/  BSSY B1, `(.L_x_1825) ;  /* 0x0000006000017945 */ /* 0x000fe20003800000 */
[----:B------:R-:W-:Y:S01]  /*26a0*/  IMAD.MOV.U32 R25, RZ, RZ, R15 ;  /* 0x000000ffff197224 */ /* 0x000fe200078e000f */
[----:B------:R-:W-:-:S07]  /*26b0*/  MOV R23, 0xffffffff ;  /* 0xffffffff00177802 */ /* 0x000fce0000000f00 */
[----:B0-2---:R-:W-:Y:S05]  /*26c0*/  WARPSYNC.COLLECTIVE R23, `(.L_x_1826) ;  /* 0x0000000017087348 */ /* 0x005fea0003c00000 */
[----:B------:R1:W3:Y:S02]  /*26d0*/  SHFL.IDX P3, R23, R24, R25, R8 ;  /* 0x0000001918177389 */ /* 0x0002e40000060008 */
[----:B0123--:R-:W-:Y:S05]  /*26e0*/  ENDCOLLECTIVE ;  /* 0x000000000000791b */ /* 0x00ffea0003800000 */
.L_x_1826:
[----:B------:R-:W-:Y:S05]  /*26f0*/  BSYNC B1 ;  /* 0x0000000000017941 */ /* 0x000fea0003800000 */
.L_x_1825:
[----:B------:R-:W-:Y:S01]  /*2700*/  IMAD.MOV.U32 R24, RZ, RZ, R23 ;  /* 0x000000ffff187224 */ /* 0x000fe200078e0017 */
[----:B------:R-:W-:Y:S06]  /*2710*/  BRA `(.L_x_1827) ;  /* 0xffffffec00b47947 */ /* 0x000fec000383ffff */
        .weak           $__internal_23_$__cuda_sm20_div_u16
        .type           $__internal_23_$__cuda_sm20_div_u16,@function
        .size           $__internal_23_$__cuda_sm20_div_u16,(.L_x_20313 - $__internal_23_$__cuda_sm20_div_u16)
$__internal_23_$__cuda_sm20_div_u16:
        /* <DEDUP_REMOVED lines=18> */
[----:B------:R-:W-:Y:S06]  /*2840*/  RET.REL.NODEC R4 `(_Z9cuda_gemmIiLi128ELi16ELi1ELi512ELi2ELi2ELi0EEviiiPT_S1_S1_ii) ;  /* 0xffffffd404ec7950 */ /* 0x000fec0003c3ffff */
.L_x_1828:
        /* <DEDUP_REMOVED lines=11> */
.L_x_20313:


//--------------------- .text._Z9cuda_gemmIiLi128ELi16ELi1ELi256ELi64ELi64ELi1EEviiiPT_S1_S1_ii --------------------------
	.section	.text._Z9cuda_gemmIiLi128ELi16ELi1ELi256ELi64ELi64ELi1EEviiiPT_S1_S1_ii,"ax",@progbits
	.align	128
        .global         _Z9cuda_gemmIiLi128ELi16ELi1ELi256ELi64ELi64ELi1EEviiiPT_S1_S1_ii
        .type           _Z9cuda_gemmIiLi128ELi16ELi1ELi256ELi64ELi64ELi1EEviiiPT_S1_S1_ii,@function
        .size           _Z9cuda_gemmIiLi128ELi16ELi1ELi256ELi64ELi64ELi1EEviiiPT_S1_S1_ii,(.L_x_20314 - _Z9cuda_gemmIiLi128ELi16ELi1ELi256ELi64ELi64ELi1EEviiiPT_S1_S1_ii)
        .other          _Z9cuda_gemmIiLi128ELi16ELi1ELi256ELi64ELi64ELi1EEviiiPT_S1_S1_ii,@"STO_CUDA_ENTRY STV_DEFAULT"
_Z9cuda_gemmIiLi128ELi16ELi1ELi256ELi64ELi64ELi1EEviiiPT_S1_S1_ii:
.text._Z9cuda_gemmIiLi128ELi16ELi1ELi256ELi64ELi64ELi1EEviiiPT_S1_S1_ii:
        /* <DEDUP_REMOVED lines=9> */
[----:B------:R-:W-:Y:S05]  /*0090*/  CALL.REL.NOINC `($__internal_24_$__cuda_sm20_div_u16) ;  /* 0x0000002000207944 */ /* 0x000fea0003c00000 */
        /* <DEDUP_REMOVED lines=15> */
.L_x_1831:
        /* <DEDUP_REMOVED lines=13> */
.L_x_1830:
[----:B--2---:R-:W-:Y:S05]  /*0260*/  BSYNC.RECONVERGENT B0 ;  /* 0x0000000000007941 */ /* 0x004fea0003800200 */
.L_x_1829:
[----:B------:R-:W-:Y:S01]  /*0270*/  BSSY.RECONVERGENT B0, `(.L_x_1832) ;  /* 0x0000028000007945 */ /* 0x000fe20003800200 */
[----:B0-----:R-:W-:-:S07]  /*0280*/  LEA R18, R17, R14, 0x18 ;  /* 0x0000000e11127211 */ /* 0x001fce00078ec0ff */
.L_x_1833:
        /* <DEDUP_REMOVED lines=39> */
.L_x_1832:
        /* <DEDUP_REMOVED lines=8> */
[----:B0-----:R-:W-:Y:S02]  /*0580*/  LOP3.LUT R6, R0, 0xff, RZ, 0xc, !PT ;  /* 0x000000ff00067812 */ /* 0x001fe400078e0cff */
[----:B------:R-:W-:-:S09]  /*0590*/  MOV R7, 0x5b0 ;  /* 0x000005b000077802 */ /* 0x000fd20000000f00 */
[----:B------:R-:W-:Y:S05]  /*05a0*/  CALL.REL.NOINC `($__internal_24_$__cuda_sm20_div_u16) ;  /* 0x0000001800dc7944 */ /* 0x000fea0003c00000 */
        /* <DEDUP_REMOVED lines=63> */
.L_x_1852:
[----:B0-----:R-:W0:Y:S01]  /*09a0*/  S2R R0, SR_TID.X ;  /* 0x0000000000007919 */ /* 0x001e220000002100 */
[----:B------:R-:W-:Y:S01]  /*09b0*/  ISETP.NE.AND P1, PT, R67, 0x2, PT ;  /* 0x000000024300780c */ /* 0x000fe20003f25270 */
[----:B------:R-:W-:Y:S01]  /*09c0*/  UMOV UR6, UR5 ;  /* 0x0000000500067c82 */ /* 0x000fe20008000000 */
[----:B------:R-:W-:Y:S01]  /*09d0*/  USHF.L.U32 UR4, UR11, 0x4, URZ ;  /* 0x000000040b047899 */ /* 0x000fe200080006ff */
[C---:B--23--:R-:W-:Y:S01]  /*09e0*/  LOP3.LUT R2, R44.reuse, 0xffff, RZ, 0xc0, !PT ;  /* 0x0000ffff2c027812 */ /* 0x04cfe200078ec0ff */
[----:B------:R-:W-:Y:S01]  /*09f0*/  UIADD3 UR5, UPT, UPT, UR11, UR5, URZ ;  /* 0x000000050b057290 */ /* 0x000fe2000fffe0ff */
[----:B------:R-:W-:Y:S01]  /*0a00*/  LOP3.LUT R3, R44, 0xffff, RZ, 0xc0, !PT ;  /* 0x0000ffff2c037812 */ /* 0x000fe200078ec0ff */
[----:B------:R-:W-:Y:S01]  /*0a10*/  USHF.L.U32 UR8, UR10, 0x2, URZ ;  /* 0x000000020a087899 */ /* 0x000fe200080006ff */
[----:B------:R-:W-:Y:S01]  /*0a20*/  BSSY.RECONVERGENT B0, `(.L_x_1834) ;  /* 0x0000024000007945 */ /* 0x000fe20003800200 */
[----:B------:R-:W-:Y:S01]  /*0a30*/  UISETP.GE.U32.AND UP2, UPT, UR5, UR4, UPT ;  /* 0x000000040500728c */ /* 0x000fe2000bf46070 */
[----:B------:R-:W-:-:S02]  /*0a40*/  ISETP.GE.U32.AND P2, PT, R2, 0x2, PT ;  /* 0x000000020200780c */ /* 0x000fc40003f46070 */
[----:B------:R-:W-:Y:S02]  /*0a50*/  ISETP.GE.U32.AND P0, PT, R3, 0x2, PT ;  /* 0x000000020300780c */ /* 0x000fe40003f06070 */
[----:B------:R-:W-:Y:S01]  /*0a60*/  ISETP.NE.AND P3, PT, R67, 0x2, PT ;  /* 0x000000024300780c */ /* 0x000fe20003f65270 */
[----:B0-----:R-:W-:Y:S02]  /*0a70*/  VIADD R46, R0, UR10 ;  /* 0x0000000a002e7c36 */ /* 0x001fe40008000000 */
[----:B------:R-:W-:Y:S02]  /*0a80*/  IMAD.MOV.U32 R47, RZ, RZ, R0 ;  /* 0x000000ffff2f7224 */ /* 0x000fe400078e0000 */
[----:B------:R-:W-:-:S04]  /*0a90*/  VIADD R45, R46, UR10 ;  /* 0x0000000a2e2d7c36 */ /* 0x000fc80008000000 */
[----:B------:R-:W-:Y:S01]  /*0aa0*/  VIADD R50, R45, UR10 ;  /* 0x0000000a2d327c36 */ /* 0x000fe20008000000 */
[----:B-1----:R-:W-:Y:S06]  /*0ab0*/  @!P1 BRA `(.L_x_1835) ;  /* 0x0000000000689947 */ /* 0x002fec0003800000 */
[----:B------:R-:W0:Y:S01]  /*0ac0*/  LDC.64 R2, c[0x0][0x390] ;  /* 0x0000e400ff027b82 */ /* 0x000e220000000a00 */
[----:B------:R-:W-:-:S05]  /*0ad0*/  MOV R7, UR6 ;  /* 0x0000000600077c02 */ /* 0x000fca0008000f00 */
[----:B------:R-:W-:-:S04]  /*0ae0*/  IMAD R7, R7, 0x100, R0 ;  /* 0x0000010007077824 */ /* 0x000fc800078e0200 */
[----:B0-----:R-:W-:-:S06]  /*0af0*/  IMAD.WIDE.U32 R4, R7, 0x4, R2 ;  /* 0x0000000407047825 */ /* 0x001fcc00078e0002 */
        /* <DEDUP_REMOVED lines=18> */
[----:B------:R-:W-:Y:S02]  /*0c20*/  IMAD.MOV.U32 R47, RZ, RZ, R45 ;  /* 0x000000ffff2f7224 */ /* 0x000fe400078e002d */
[----:B------:R-:W-:Y:S01]  /*0c30*/  @P1 IMAD.MOV.U32 R47, RZ, RZ, R50 ;  /* 0x000000ffff2f1224 */ /* 0x000fe200078e0032 */
[----:B--2---:R1:W-:Y:S04]  /*0c40*/  STS [R9+UR8], R4 ;  /* 0x0000000409007988 */ /* 0x0043e80008000808 */
[----:B---3--:R1:W-:Y:S02]  /*0c50*/  @P1 STS [R7+UR8], R2 ;  /* 0x0000000207001988 */ /* 0x0083e40008000808 */
.L_x_1835:
[----:B------:R-:W-:Y:S05]  /*0c60*/  BSYNC.RECONVERGENT B0 ;  /* 0x0000000000007941 */ /* 0x000fea0003800200 */
.L_x_1834:
[----:B------:R-:W-:Y:S04]  /*0c70*/  BSSY.RECONVERGENT B0, `(.L_x_1836) ;  /* 0x0000025000007945 */ /* 0x000fe80003800200 */
[----:B------:R-:W-:Y:S05]  /*0c80*/  @!P2 BRA `(.L_x_1837) ;  /* 0x00000000008ca947 */ /* 0x000fea0003800000 */
[----:B------:R-:W2:Y:S01]  /*0c90*/  S2UR UR7, SR_CgaCtaId ;  /* 0x00000000000779c3 */ /* 0x000ea20000008800 */
[----:B------:R-:W-:Y:S01]  /*0ca0*/  UMOV UR4, 0x400 ;  /* 0x0000040000047882 */ /* 0x000fe20000000000 */
[----:B01----:R-:W-:Y:S01]  /*0cb0*/  IMAD.U32 R4, RZ, RZ, UR6 ;  /* 0x00000006ff047e24 */ /* 0x003fe2000f8e00ff */
[----:B------:R-:W-:-:S03]  /*0cc0*/  UIADD3 UR4, UPT, UPT, UR4, 0x4100, URZ ;  /* 0x0000410004047890 */ /* 0x000fc6000fffe0ff */
[----:B------:R-:W-:Y:S02]  /*0cd0*/  IMAD R5, R4, 0x100, R47 ;  /* 0x0000010004057824 */ /* 0x000fe400078e022f */
[----:B------:R-:W0:Y:S03]  /*0ce0*/  LDC R61, c[0x0][0x360] ;  /* 0x0000d800ff3d7b82 */ /* 0x000e260000000800 */
[----:B------:R-:W-:-:S05]  /*0cf0*/  IADD3 R49, PT, PT, R5, UR10, RZ ;  /* 0x0000000a05317c10 */ /* 0x000fca000fffe0ff */
[----:B------:R-:W1:Y:S01]  /*0d00*/  LDC.64 R2, c[0x0][0x390] ;  /* 0x0000e400ff027b82 */ /* 0x000e620000000a00 */
[----:B--2---:R-:W-:-:S06]  /*0d10*/  ULEA UR4, UR7, UR4, 0x18 ;  /* 0x0000000407047291 */ /* 0x004fcc000f8ec0ff */
[----:B------:R-:W-:Y:S01]  /*0d20*/  LEA R48, R47, UR4, 0x2 ;  /* 0x000000042f307c11 */ /* 0x000fe2000f8e10ff */
[C-C-:B0-----:R-:W-:Y:S02]  /*0d30*/  IMAD R51, R61.reuse, 0x2, R5.reuse ;  /* 0x000000023d337824 */ /* 0x141fe400078e0205 */
[----:B------:R-:W-:Y:S02]  /*0d40*/  IMAD R53, R61, 0x3, R5 ;  /* 0x000000033d357824 */ /* 0x000fe400078e0205 */
[----:B-1----:R-:W-:-:S07]  /*0d50*/  IMAD.WIDE.U32 R4, R5, 0x4, R2 ;  /* 0x0000000405047825 */ /* 0x002fce00078e0002 */
.L_x_1838:
[--C-:B------:R-:W-:Y:S01]  /*0d60*/  IMAD.WIDE.U32 R6, R49, 0x4, R2.reuse ;  /* 0x0000000431067825 */ /* 0x100fe200078e0002 */
[----:B--2---:R0:W2:Y:S03]  /*0d70*/  LDG.E R55, desc[UR12][R4.64] ;  /* 0x0000000c04377981 */ /* 0x0040a6000c1e1900 */
[--C-:B------:R-:W-:Y:S02]  /*0d80*/  IMAD.WIDE.U32 R8, R51, 0x4, R2.reuse ;  /* 0x0000000433087825 */ /* 0x100fe400078e0002 */
[----:B------:R-:W3:Y:S02]  /*0d90*/  LDG.E R7, desc[UR12][R6.64] ;  /* 0x0000000c06077981 */ /* 0x000ee4000c1e1900 */
[----:B------:R-:W-:Y:S02]  /*0da0*/  IMAD.WIDE.U32 R10, R53, 0x4, R2 ;  /* 0x00000004350a7825 */ /* 0x000fe400078e0002 */
[----:B------:R-:W4:Y:S04]  /*0db0*/  LDG.E R8, desc[UR12][R8.64] ;  /* 0x0000000c08087981 */ /* 0x000f28000c1e1900 */
[----:B------:R-:W5:Y:S01]  /*0dc0*/  LDG.E R10, desc[UR12][R10.64] ;  /* 0x0000000c0a0a7981 */ /* 0x000f62000c1e1900 */
[C-C-:B------:R-:W-:Y:S01]  /*0dd0*/  IMAD R57, R61.reuse, 0x8, R48.reuse ;  /* 0x000000083d397824 */ /* 0x140fe200078e0230 */
[----:B------:R-:W0:Y:S01]  /*0de0*/  LDC R63, c[0x0][0x360] ;  /* 0x0000d800ff3f7b82 */ /* 0x000e220000000800 */
[----:B------:R-:W-:-:S02]  /*0df0*/  IMAD R59, R61, 0xc, R48 ;  /* 0x0000000c3d3b7824 */ /* 0x000fc400078e0230 */
[----:B------:R-:W-:-:S05]  /*0e00*/  VIADD R47, R47, UR8 ;  /* 0x000000082f2f7c36 */ /* 0x000fca0008000000 */
[----:B------:R-:W-:Y:S01]  /*0e10*/  ISETP.GE.U32.AND P1, PT, R47, 0x100, PT ;  /* 0x000001002f00780c */ /* 0x000fe20003f26070 */
[----:B------:R-:W-:Y:S01]  /*0e20*/  VIADD R49, R49, UR8 ;  /* 0x0000000831317c36 */ /* 0x000fe20008000000 */
[----:B------:R-:W-:Y:S01]  /*0e30*/  IADD3 R51, PT, PT, R51, UR8, RZ ;  /* 0x0000000833337c10 */ /* 0x000fe2000fffe0ff */
[----:B------:R-:W-:Y:S02]  /*0e40*/  VIADD R53, R53, UR8 ;  /* 0x0000000835357c36 */ /* 0x000fe40008000000 */
[----:B0-----:R-:W-:Y:S01]  /*0e50*/  IMAD.WIDE.U32 R4, R63, 0x10, R4 ;  /* 0x000000103f047825 */ /* 0x001fe200078e0004 */
[----:B--2---:R-:W-:Y:S04]  /*0e60*/  STS [R48], R55 ;  /* 0x0000003730007388 */ /* 0x004fe80000000800 */
[----:B---3--:R0:W-:Y:S04]  /*0e70*/  STS [R48+UR8], R7 ;  /* 0x0000000730007988 */ /* 0x0081e80008000808 */
[----:B----4-:R2:W-:Y:S04]  /*0e80*/  STS [R57], R8 ;  /* 0x0000000839007388 */ /* 0x0105e80000000800 */
[----:B-----5:R2:W-:Y:S01]  /*0e90*/  STS [R59], R10 ;  /* 0x0000000a3b007388 */ /* 0x0205e20000000800 */
[----:B0-----:R-:W-:Y:S01]  /*0ea0*/  IMAD R48, R61, 0x10, R48 ;  /* 0x000000103d307824 */ /* 0x001fe200078e0230 */
[----:B------:R-:W-:Y:S06]  /*0eb0*/  @!P1 BRA `(.L_x_1838) ;  /* 0xfffffffc00a89947 */ /* 0x000fec000383ffff */
.L_x_1837:
[----:B------:R-:W-:Y:S05]  /*0ec0*/  BSYNC.RECONVERGENT B0 ;  /* 0x0000000000007941 */ /* 0x000fea0003800200 */
.L_x_1836:
[----:B------:R-:W-:Y:S01]  /*0ed0*/  BAR.SYNC.DEFER_BLOCKING 0x0 ;  /* 0x0000000000007b1d */ /* 0x000fe20000010000 */
[----:B-1----:R-:W-:-:S05]  /*0ee0*/  IMAD.MOV.U32 R2, RZ, RZ, R0 ;  /* 0x000000ffff027224 */ /* 0x002fca00078e0000 */
[----:B------:R-:W-:Y:S04]  /*0ef0*/  BSSY.RECONVERGENT B0, `(.L_x_1839) ;  /* 0x0000011000007945 */ /* 0x000fe80003800200 */
[----:B------:R-:W-:Y:S05]  /*0f00*/  @!P3 BRA `(.L_x_1840) ;  /* 0x00000000003cb947 */ /* 0x000fea0003800000 */
[----:B------:R-:W1:Y:S01]  /*0f10*/  S2UR UR7, SR_CgaCtaId ;  /* 0x00000000000779c3 */ /* 0x000e620000008800 */
[----:B------:R-:W-:Y:S01]  /*0f20*/  UMOV UR4, 0x400 ;  /* 0x0000040000047882 */ /* 0x000fe20000000000 */
[----:B------:R-:W-:Y:S01]  /*0f30*/  ISETP.NE.AND P1, PT, R67, 0x3, PT ;  /* 0x000000034300780c */ /* 0x000fe20003f25270 */
[----:B------:R-:W-:Y:S01]  /*0f40*/  UIADD3 UR4, UPT, UPT, UR4, 0x4500, URZ ;  /* 0x0000450004047890 */ /* 0x000fe2000fffe0ff */
[----:B------:R-:W-:-:S03]  /*0f50*/  IMAD.MOV.U32 R2, RZ, RZ, R46 ;  /* 0x000000ffff027224 */ /* 0x000fc600078e002e */
[----:B-1----:R-:W-:-:S06]  /*0f60*/  ULEA UR4, UR7, UR4, 0x18 ;  /* 0x0000000407047291 */ /* 0x002fcc000f8ec0ff */
[----:B------:R-:W-:-:S05]  /*0f70*/  LEA R3, R0, UR4, 0x2 ;  /* 0x0000000400037c11 */ /* 0x000fca000f8e10ff */
[----:B------:R1:W-:Y:S01]  /*0f80*/  STS [R3], RZ ;  /* 0x000000ff03007388 */ /* 0x0003e20000000800 */
[----:B------:R-:W-:Y:S05]  /*0f90*/  @!P1 BRA `(.L_x_1840) ;  /* 0x0000000000189947 */ /* 0x000fea0003800000 */
[----:B------:R-:W-:Y:S01]  /*0fa0*/  ISETP.NE.AND P1, PT, R67, RZ, PT ;  /* 0x000000ff4300720c */ /* 0x000fe20003f25270 */
[----:B------:R3:W-:Y:S01]  /*0fb0*/  STS [R3+UR8], RZ ;  /* 0x000000ff03007988 */ /* 0x0007e20008000808 */
[----:B0-----:R-:W-:Y:S01]  /*0fc0*/  IADD3 R4, PT, PT, R3, UR8, RZ ;  /* 0x0000000803047c10 */ /* 0x001fe2000fffe0ff */
[----:B------:R-:W-:-:S10]  /*0fd0*/  IMAD.MOV.U32 R2, RZ, RZ, R45 ;  /* 0x000000ffff027224 */ /* 0x000fd400078e002d */
[----:B------:R3:W-:Y:S01]  /*0fe0*/  @P1 STS [R4+UR8], RZ ;  /* 0x000000ff04001988 */ /* 0x0007e20008000808 */
[----:B------:R-:W-:-:S07]  /*0ff0*/  @P1 IMAD.MOV.U32 R2, RZ, RZ, R50 ;  /* 0x000000ffff021224 */ /* 0x000fce00078e0032 */
.L_x_1840:
[----:B------:R-:W-:Y:S05]  /*1000*/  BSYNC.RECONVERGENT B0 ;  /* 0x0000000000007941 */ /* 0x000fea0003800200 */
.L_x_1839:
[----:B------:R-:W-:Y:S04]  /*1010*/  BSSY.RECONVERGENT B0, `(.L_x_1841) ;  /* 0x0000010000007945 */ /* 0x000fe80003800200 */
[----:B------:R-:W-:Y:S05]  /*1020*/  @!P0 BRA `(.L_x_1842) ;  /* 0x0000000000388947 */ /* 0x000fea0003800000 */
[----:B0--3--:R-:W0:Y:S01]  /*1030*/  S2R R4, SR_CgaCtaId ;  /* 0x0000000000047919 */ /* 0x009e220000008800 */
[----:B-1----:R-:W-:-:S05]  /*1040*/  MOV R3, 0x400 ;  /* 0x0000040000037802 */ /* 0x002fca0000000f00 */
[----:B------:R-:W-:-:S05]  /*1050*/  VIADD R3, R3, 0x4500 ;  /* 0x0000450003037836 */ /* 0x000fca0000000000 */
[----:B0-----:R-:W-:-:S07]  /*1060*/  LEA R7, R4, R3, 0x18 ;  /* 0x0000000304077211 */ /* 0x001fce00078ec0ff */
.L_x_1843:
[C---:B----4-:R-:W-:Y:S02]  /*1070*/  IMAD R3, R2.reuse, 0x4, R7 ;  /* 0x0000000402037824 */ /* 0x050fe400078e0207 */
        /* <DEDUP_REMOVED lines=9> */
.L_x_1842:
[----:B------:R-:W-:Y:S05]  /*1110*/  BSYNC.RECONVERGENT B0 ;  /* 0x0000000000007941 */ /* 0x000fea0003800200 */
.L_x_1841:
[----:B------:R-:W-:Y:S01]  /*1120*/  UPLOP3.LUT UP0, UPT, UPT, UPT, UPT, 0x80, 0x8 ;  /* 0x000000000008789c */ /* 0x000fe20003f0f070 */
[----:B------:R-:W-:-:S10]  /*1130*/  UMOV UR4, URZ ;  /* 0x000000ff00047c82 */ /* 0x000fd40008000000 */
.L_x_1846:
[----:B------:R-:W5:Y:S01]  /*1140*/  S2UR UR9, SR_CgaCtaId ;  /* 0x00000000000979c3 */ /* 0x000f620000008800 */
        /* <DEDUP_REMOVED lines=9> */
[----:B-----5:R-:W-:-:S06]  /*11e0*/  ULEA UR8, UR9, UR8, 0x18 ;  /* 0x0000000809087291 */ /* 0x020fcc000f8ec0ff */
[----:B-1----:R-:W-:Y:S01]  /*11f0*/  LEA R69, R2, UR8, 0x2 ;  /* 0x0000000802457c11 */ /* 0x002fe2000f8e10ff */
[----:B------:R-:W-:Y:S02]  /*1200*/  UIADD3 UR8, UPT, UPT, UR7, 0x4500, URZ ;  /* 0x0000450007087890 */ /* 0x000fe4000fffe0ff */
[----:B------:R-:W-:Y:S01]  /*1210*/  ULEA UR7, UR9, UR7, 0x18 ;  /* 0x0000000709077291 */ /* 0x000fe2000f8ec0ff */
[-C--:B------:R-:W-:Y:S01]  /*1220*/  IADD3 R52, PT, PT, R42, R69.reuse, RZ ;  /* 0x000000452a347210 */ /* 0x080fe20007ffe0ff */
[--C-:B------:R-:W-:Y:S01]  /*1230*/  IMAD.IADD R51, R41, 0x1, R69.reuse ;  /* 0x0000000129337824 */ /* 0x100fe200078e0245 */
[-C--:B------:R-:W-:Y:S01]  /*1240*/  IADD3 R47, PT, PT, R37, R69.reuse, RZ ;  /* 0x00000045252f7210 */ /* 0x080fe20007ffe0ff */
[--C-:B------:R-:W-:Y:S01]  /*1250*/  IMAD.IADD R50, R40, 0x1, R69.reuse ;  /* 0x0000000128327824 */ /* 0x100fe200078e0245 */
[-C--:B0-----:R-:W-:Y:S01]  /*1260*/  IADD3 R9, PT, PT, R32, R69.reuse, RZ ;  /* 0x0000004520097210 */ /* 0x081fe20007ffe0ff */
[--C-:B------:R-:W-:Y:S01]  /*1270*/  IMAD.IADD R49, R39, 0x1, R69.reuse ;  /* 0x0000000127317824 */ /* 0x100fe200078e0245 */
[-C--:B----4-:R-:W-:Y:S01]  /*1280*/  IADD3 R5, PT, PT, R28, R69.reuse, RZ ;  /* 0x000000451c057210 */ /* 0x090fe20007ffe0ff */
[--C-:B------:R-:W-:Y:S01]  /*1290*/  IMAD.IADD R48, R38, 0x1, R69.reuse ;  /* 0x0000000126307824 */ /* 0x100fe200078e0245 */
[-C--:B------:R-:W-:Y:S01]  /*12a0*/  IADD3 R68, PT, PT, R24, R69.reuse, RZ ;  /* 0x0000004518447210 */ /* 0x080fe20007ffe0ff */
[--C-:B------:R-:W-:Y:S01]  /*12b0*/  IMAD.IADD R46, R36, 0x1, R69.reuse ;  /* 0x00000001242e7824 */ /* 0x100fe200078e0245 */
[-C--:B------:R-:W-:Y:S01]  /*12c0*/  IADD3 R63, PT, PT, R20, R69.reuse, RZ ;  /* 0x00000045143f7210 */ /* 0x080fe20007ffe0ff */
[--C-:B------:R-:W-:Y:S01]  /*12d0*/  IMAD.IADD R45, R35, 0x1, R69.reuse ;  /* 0x00000001232d7824 */ /* 0x100fe200078e0245 */
[-C--:B--2---:R-:W-:Y:S01]  /*12e0*/  IADD3 R59, PT, PT, R16, R69.reuse, RZ ;  /* 0x00000045103b7210 */ /* 0x084fe20007ffe0ff */
[--C-:B------:R-:W-:Y:S01]  /*12f0*/  IMAD.IADD R11, R34, 0x1, R69.reuse ;  /* 0x00000001220b7824 */ /* 0x100fe200078e0245 */
[----:B------:R-:W-:Y:S01]  /*1300*/  IADD3 R57, PT, PT, R12, R69, RZ ;  /* 0x000000450c397210 */ /* 0x000fe20007ffe0ff */
[--C-:B------:R-:W-:Y:S01]  /*1310*/  IMAD.IADD R10, R33, 0x1, R69.reuse ;  /* 0x00000001210a7824 */ /* 0x100fe200078e0245 */
[----:B------:R0:W2:Y:S01]  /*1320*/  LDS R53, [R69] ;  /* 0x0000000045357984 */ /* 0x0000a20000000800 */
[--C-:B------:R-:W-:Y:S01]  /*1330*/  IMAD.IADD R8, R31, 0x1, R69.reuse ;  /* 0x000000011f087824 */ /* 0x100fe200078e0245 */
[----:B------:R-:W-:Y:S01]  /*1340*/  ULEA UR8, UR9, UR8, 0x18 ;  /* 0x0000000809087291 */ /* 0x000fe2000f8ec0ff */
[--C-:B------:R-:W-:Y:S01]  /*1350*/  IMAD.IADD R7, R30, 0x1, R69.reuse ;  /* 0x000000011e077824 */ /* 0x100fe200078e0245 */
[----:B------:R-:W4:Y:S01]  /*1360*/  LDS R52, [R52+0x4] ;  /* 0x0000040034347984 */ /* 0x000f220000000800 */
[----:B------:R-:W-:-:S02]  /*1370*/  IMAD.IADD R6, R29, 0x1, R69 ;  /* 0x000000011d067824 */ /* 0x000fc400078e0245 */
[--C-:B---3--:R-:W-:Y:S01]  /*1380*/  IMAD.IADD R4, R27, 0x1, R69.reuse ;  /* 0x000000011b047824 */ /* 0x108fe200078e0245 */
[----:B------:R-:W3:Y:S01]  /*1390*/  LDS R51, [R51+0x8] ;  /* 0x0000080033337984 */ /* 0x000ee20000000800 */
[--C-:B-1----:R-:W-:Y:S02]  /*13a0*/  IMAD.IADD R3, R26, 0x1, R69.reuse ;  /* 0x000000011a037824 */ /* 0x102fe400078e0245 */
[--C-:B------:R-:W-:Y:S01]  /*13b0*/  IMAD.IADD R2, R25, 0x1, R69.reuse ;  /* 0x0000000119027824 */ /* 0x100fe200078e0245 */
[----:B------:R-:W1:Y:S01]  /*13c0*/  LDS R50, [R50+0xc] ;  /* 0x00000c0032327984 */ /* 0x000e620000000800 */
        /* <DEDUP_REMOVED lines=37> */
.L_x_1845:
[----:B01----:R-:W-:-:S04]  /*1620*/  IMAD.MOV.U32 R69, RZ, RZ, 0x104 ;  /* 0x00000104ff457424 */ /* 0x003fc800078e00ff */
[----:B------:R-:W-:-:S04]  /*1630*/  IMAD R69, R70, R69, UR7 ;  /* 0x0000000746457e24 */ /* 0x000fc8000f8e0245 */
[----:B------:R-:W-:-:S04]  /*1640*/  IMAD R69, R54, 0x4, R69 ;  /* 0x0000000436457824 */ /* 0x000fc800078e0245 */
[--C-:B------:R-:W-:Y:S01]  /*1650*/  IMAD.IADD R74, R41, 0x1, R69.reuse ;  /* 0x00000001294a7824 */ /* 0x100fe200078e0245 */
[----:B------:R-:W-:Y:S01]  /*1660*/  IADD3 R73, PT, PT, R42, R69, RZ ;  /* 0x000000452a497210 */ /* 0x000fe20007ffe0ff */
        /* <DEDUP_REMOVED lines=8> */
[----:B-1----:R-:W-:Y:S01]  /*16f0*/  IMAD R72, R52, R73, R71 ;  /* 0x0000004934487224 */ /* 0x002fe200078e0247 */
[----:B------:R-:W-:-:S03]  /*1700*/  IADD3 R73, PT, PT, R38, R69, RZ ;  /* 0x0000004526497210 */ /* 0x000fc60007ffe0ff */
[----:B------:R-:W-:Y:S02]  /*1710*/  IMAD R71, R51, R74, R72 ;  /* 0x0000004a33477224 */ /* 0x000fe400078e0248 */
[----:B------:R-:W-:Y:S01]  /*1720*/  IMAD.IADD R74, R37, 0x1, R69 ;  /* 0x00000001254a7824 */ /* 0x000fe200078e0245 */
[----:B------:R-:W0:Y:S01]  /*1730*/  LDS R73, [R73+0x14] ;  /* 0x0000140049497984 */ /* 0x000e220000000800 */
[----:B--2---:R-:W-:Y:S02]  /*1740*/  IMAD R72, R50, R75, R71 ;  /* 0x0000004b32487224 */ /* 0x004fe400078e0247 */
[--C-:B------:R-:W-:Y:S02]  /*1750*/  IMAD.IADD R75, R36, 0x1, R69.reuse ;  /* 0x00000001244b7824 */ /* 0x100fe400078e0245 */
[----:B------:R-:W1:Y:S01]  /*1760*/  LDS R74, [R74+0x18] ;  /* 0x000018004a4a7984 */ /* 0x000e620000000800 */
[----:B---3--:R-:W-:Y:S02]  /*1770*/  IMAD R71, R49, R76, R72 ;  /* 0x0000004c31477224 */ /* 0x008fe400078e0248 */
[----:B------:R-:W-:Y:S01]  /*1780*/  IMAD.IADD R76, R35, 0x1, R69 ;  /* 0x00000001234c7824 */ /* 0x000fe200078e0245 */
[----:B------:R-:W2:Y:S05]  /*1790*/  LDS R75, [R75+0x1c] ;  /* 0x00001c004b4b7984 */ /* 0x000eaa0000000800 */
[----:B------:R-:W3:Y:S01]  /*17a0*/  LDS R76, [R76+0x20] ;  /* 0x000020004c4c7984 */ /* 0x000ee20000000800 */
[----:B0-----:R-:W-:-:S04]  /*17b0*/  IMAD R72, R48, R73, R71 ;  /* 0x0000004930487224 */ /* 0x001fc800078e0247 */
[----:B-1----:R-:W-:Y:S02]  /*17c0*/  IMAD R71, R47, R74, R72 ;  /* 0x0000004a2f477224 */ /* 0x002fe400078e0248 */
[----:B------:R-:W-:Y:S02]  /*17d0*/  IMAD.IADD R74, R33, 0x1, R69 ;  /* 0x00000001214a7824 */ /* 0x000fe400078e0245 */
[----:B--2---:R-:W-:Y:S01]  /*17e0*/  IMAD R72, R46, R75, R71 ;  /* 0x0000004b2e487224 */ /* 0x004fe200078e0247 */
[----:B------:R-:W-:Y:S01]  /*17f0*/  IADD3 R71, PT, PT, R34, R69, RZ ;  /* 0x0000004522477210 */ /* 0x000fe20007ffe0ff */
[--C-:B------:R-:W-:Y:S02]  /*1800*/  IMAD.IADD R75, R32, 0x1, R69.reuse ;  /* 0x00000001204b7824 */ /* 0x100fe400078e0245 */
[----:B------:R-:W-:Y:S01]  /*1810*/  LDS R74, [R74+0x28] ;  /* 0x000028004a4a7984 */ /* 0x000fe20000000800 */
[----:B---3--:R-:W-:Y:S02]  /*1820*/  IMAD R72, R45, R76, R72 ;  /* 0x0000004c2d487224 */ /* 0x008fe400078e0248 */
[----:B------:R-:W-:Y:S01]  /*1830*/  IMAD.IADD R76, R31, 0x1, R69 ;  /* 0x000000011f4c7824 */ /* 0x000fe200078e0245 */
[----:B------:R-:W0:Y:S04]  /*1840*/  LDS R71, [R71+0x24] ;  /* 0x0000240047477984 */ /* 0x000e280000000800 */
[----:B------:R-:W1:Y:S04]  /*1850*/  LDS R75, [R75+0x2c] ;  /* 0x00002c004b4b7984 */ /* 0x000e680000000800 */
[----:B------:R-:W2:Y:S01]  /*1860*/  LDS R76, [R76+0x30] ;  /* 0x000030004c4c7984 */ /* 0x000ea20000000800 */
[----:B0-----:R-:W-:Y:S01]  /*1870*/  IMAD R73, R11, R71, R72 ;  /* 0x000000470b497224 */ /* 0x001fe200078e0248 */
[----:B------:R-:W-:-:S03]  /*1880*/  IADD3 R71, PT, PT, R30, R69, RZ ;  /* 0x000000451e477210 */ /* 0x000fc60007ffe0ff */
[----:B------:R-:W-:Y:S02]  /*1890*/  IMAD R72, R10, R74, R73 ;  /* 0x0000004a0a487224 */ /* 0x000fe400078e0249 */
[--C-:B------:R-:W-:Y:S01]  /*18a0*/  IMAD.IADD R74, R29, 0x1, R69.reuse ;  /* 0x000000011d4a7824 */ /* 0x100fe200078e0245 */
[----:B------:R-:W0:Y:S01]  /*18b0*/  LDS R71, [R71+0x34] ;  /* 0x0000340047477984 */ /* 0x000e220000000800 */
[----:B-1----:R-:W-:Y:S02]  /*18c0*/  IMAD R73, R9, R75, R72 ;  /* 0x0000004b09497224 */ /* 0x002fe400078e0248 */
[----:B------:R-:W-:Y:S02]  /*18d0*/  IMAD.IADD R75, R28, 0x1, R69 ;  /* 0x000000011c4b7824 */ /* 0x000fe400078e0245 */
[----:B------:R-:W1:Y:S01]  /*18e0*/  LDS R74, [R74+0x38] ;  /* 0x000038004a4a7984 */ /* 0x000e620000000800 */
[----:B--2---:R-:W-:Y:S02]  /*18f0*/  IMAD R72, R8, R76, R73 ;  /* 0x0000004c08487224 */ /* 0x004fe400078e0249 */
[----:B------:R-:W-:Y:S01]  /*1900*/  IMAD.IADD R76, R27, 0x1, R69 ;  /* 0x000000011b4c7824 */ /* 0x000fe200078e0245 */
[----:B------:R-:W2:Y:S05]  /*1910*/  LDS R75, [R75+0x3c] ;  /* 0x00003c004b4b7984 */ /* 0x000eaa0000000800 */
[----:B------:R-:W3:Y:S01]  /*1920*/  LDS R76, [R76+0x40] ;  /* 0x000040004c4c7984 */ /* 0x000ee20000000800 */
[----:B0-----:R-:W-:Y:S01]  /*1930*/  IMAD R73, R7, R71, R72 ;  /* 0x0000004707497224 */ /* 0x001fe200078e0248 */
[----:B------:R-:W-:-:S03]  /*1940*/  IADD3 R71, PT, PT, R26, R69, RZ ;  /* 0x000000451a477210 */ /* 0x000fc60007ffe0ff */
[----:B-1----:R-:W-:-:S03]  /*1950*/  IMAD R72, R6, R74, R73 ;  /* 0x0000004a06487224 */ /* 0x002fc600078e0249 */
[----:B------:R-:W0:Y:S01]  /*1960*/  LDS R71, [R71+0x44] ;  /* 0x0000440047477984 */ /* 0x000e220000000800 */
[--C-:B------:R-:W-:Y:S02]  /*1970*/  IMAD.IADD R74, R25, 0x1, R69.reuse ;  /* 0x00000001194a7824 */ /* 0x100fe400078e0245 */
[----:B--2---:R-:W-:Y:S02]  /*1980*/  IMAD R73, R5, R75, R72 ;  /* 0x0000004b05497224 */ /* 0x004fe400078e0248 */
[----:B------:R-:W-:Y:S02]  /*1990*/  IMAD.IADD R75, R23, 0x1, R69 ;  /* 0x00000001174b7824 */ /* 0x000fe400078e0245 */
[----:B---3--:R-:W-:Y:S01]  /*19a0*/  IMAD R72, R4, R76, R73 ;  /* 0x0000004c04487224 */ /* 0x008fe200078e0249 */
[----:B------:R-:W1:Y:S04]  /*19b0*/  LDS R74, [R74+0x48] ;  /* 0x000048004a4a7984 */ /* 0x000e680000000800 */
[----:B------:R-:W-:Y:S01]  /*19c0*/  LDS R75, [R75+0x50] ;  /* 0x000050004b4b7984 */ /* 0x000fe20000000800 */
[----:B0-----:R-:W-:Y:S01]  /*19d0*/  IMAD R73, R3, R71, R72 ;  /* 0x0000004703497224 */ /* 0x001fe200078e0248 */
[----:B------:R-:W-:Y:S01]  /*19e0*/  IADD3 R71, PT, PT, R22, R69, RZ ;  /* 0x0000004516477210 */ /* 0x000fe20007ffe0ff */
[----:B------:R-:W-:-:S05]  /*19f0*/  IMAD.IADD R72, R24, 0x1, R69 ;  /* 0x0000000118487824 */ /* 0x000fca00078e0245 */
[----:B------:R-:W-:Y:S01]  /*1a00*/  LDS R71, [R71+0x54] ;  /* 0x0000540047477984 */ /* 0x000fe20000000800 */
[----:B-1----:R-:W-:Y:S02]  /*1a10*/  IMAD R73, R2, R74, R73 ;  /* 0x0000004a02497224 */ /* 0x002fe400078e0249 */
[----:B------:R-:W-:Y:S01]  /*1a20*/  IMAD.IADD R74, R21, 0x1, R69 ;  /* 0x00000001154a7824 */ /* 0x000fe200078e0245 */
[----:B------:R-:W0:Y:S05]  /*1a30*/  LDS R72, [R72+0x4c] ;  /* 0x00004c0048487984 */ /* 0x000e2a0000000800 */
[----:B------:R-:W1:Y:S01]  /*1a40*/  LDS R74, [R74+0x58] ;  /* 0x000058004a4a7984 */ /* 0x000e620000000800 */
[----:B0-----:R-:W-:-:S04]  /*1a50*/  IMAD R73, R68, R72, R73 ;  /* 0x0000004844497224 */ /* 0x001fc800078e0249 */
[----:B------:R-:W-:Y:S02]  /*1a60*/  IMAD R76, R66, R75, R73 ;  /* 0x0000004b424c7224 */ /* 0x000fe400078e0249 */
[--C-:B------:R-:W-:Y:S02]  /*1a70*/  IMAD.IADD R75, R19, 0x1, R69.reuse ;  /* 0x00000001134b7824 */ /* 0x100fe400078e0245 */
[----:B------:R-:W-:Y:S01]  /*1a80*/  IMAD R73, R65, R71, R76 ;  /* 0x0000004741497224 */ /* 0x000fe200078e024c */
[----:B------:R-:W-:Y:S01]  /*1a90*/  IADD3 R71, PT, PT, R18, R69, RZ ;  /* 0x0000004512477210 */ /* 0x000fe20007ffe0ff */
[----:B------:R-:W-:Y:S02]  /*1aa0*/  IMAD.IADD R76, R20, 0x1, R69 ;  /* 0x00000001144c7824 */ /* 0x000fe400078e0245 */
[----:B------:R-:W-:Y:S01]  /*1ab0*/  LDS R75, [R75+0x60] ;  /* 0x000060004b4b7984 */ /* 0x000fe20000000800 */
[----:B-1----:R-:W-:Y:S02]  /*1ac0*/  IMAD R72, R64, R74, R73 ;  /* 0x0000004a40487224 */ /* 0x002fe400078e0249 */
[----:B------:R-:W-:Y:S01]  /*1ad0*/  IMAD.IADD R74, R17, 0x1, R69 ;  /* 0x00000001114a7824 */ /* 0x000fe200078e0245 */
[----:B------:R-:W0:Y:S04]  /*1ae0*/  LDS R76, [R76+0x5c] ;  /* 0x00005c004c4c7984 */ /* 0x000e280000000800 */
[----:B------:R-:W1:Y:S04]  /*1af0*/  LDS R71, [R71+0x64] ;  /* 0x0000640047477984 */ /* 0x000e680000000800 */
[----:B------:R-:W2:Y:S01]  /*1b00*/  LDS R74, [R74+0x68] ;  /* 0x000068004a4a7984 */ /* 0x000ea20000000800 */
[----:B0-----:R-:W-:-:S02]  /*1b10*/  IMAD R73, R63, R76, R72 ;  /* 0x0000004c3f497224 */ /* 0x001fc400078e0248 */
[----:B------:R-:W-:Y:S02]  /*1b20*/  IMAD.IADD R76, R16, 0x1, R69 ;  /* 0x00000001104c7824 */ /* 0x000fe400078e0245 */
[----:B------:R-:W-:Y:S02]  /*1b30*/  IMAD R72, R62, R75, R73 ;  /* 0x0000004b3e487224 */ /* 0x000fe400078e0249 */
[--C-:B------:R-:W-:Y:S02]  /*1b40*/  IMAD.IADD R75, R15, 0x1, R69.reuse ;  /* 0x000000010f4b7824 */ /* 0x100fe400078e0245 */
[----:B------:R-:W0:Y:S01]  /*1b50*/  LDS R76, [R76+0x6c] ;  /* 0x00006c004c4c7984 */ /* 0x000e220000000800 */
[----:B-1----:R-:W-:Y:S02]  /*1b60*/  IMAD R73, R61, R71, R72 ;  /* 0x000000473d497224 */ /* 0x002fe400078e0248 */
[----:B------:R-:W-:Y:S01]  /*1b70*/  IMAD.IADD R71, R13, 0x1, R69 ;  /* 0x000000010d477824 */ /* 0x000fe200078e0245 */
[----:B------:R-:W1:Y:S01]  /*1b80*/  LDS R75, [R75+0x70] ;  /* 0x000070004b4b7984 */ /* 0x000e620000000800 */
[----:B--2---:R-:W-:-:S02]  /*1b90*/  IMAD R72, R60, R74, R73 ;  /* 0x0000004a3c487224 */ /* 0x004fc400078e0249 */
[----:B------:R-:W-:Y:S02]  /*1ba0*/  IMAD.IADD R74, R12, 0x1, R69 ;  /* 0x000000010c4a7824 */ /* 0x000fe400078e0245 */
[----:B------:R-:W-:Y:S04]  /*1bb0*/  LDS R71, [R71+0x78] ;  /* 0x0000780047477984 */ /* 0x000fe80000000800 */
[----:B------:R-:W-:Y:S01]  /*1bc0*/  LDS R74, [R74+0x7c] ;  /* 0x00007c004a4a7984 */ /* 0x000fe20000000800 */
[----:B0-----:R-:W-:Y:S01]  /*1bd0*/  IMAD R73, R59, R76, R72 ;  /* 0x0000004c3b497224 */ /* 0x001fe200078e0248 */
[----:B------:R-:W-:Y:S01]  /*1be0*/  IADD3 R72, PT, PT, R14, R69, RZ ;  /* 0x000000450e487210 */ /* 0x000fe20007ffe0ff */
[----:B------:R-:W-:Y:S02]  /*1bf0*/  IMAD R69, R70, 0x4, R43 ;  /* 0x0000000446457824 */ /* 0x000fe400078e022b */
[----:B-1----:R-:W-:-:S02]  /*1c00*/  IMAD R73, R58, R75, R73 ;  /* 0x0000004b3a497224 */ /* 0x002fc400078e0249 */
[----:B------:R-:W0:Y:S01]  /*1c10*/  LDC R75, c[0x0][0x360] ;  /* 0x0000d800ff4b7b82 */ /* 0x000e220000000800 */
[----:B------:R-:W1:Y:S01]  /*1c20*/  LDS R72, [R72+0x74] ;  /* 0x0000740048487984 */ /* 0x000e620000000800 */
[----:B------:R-:W-:-:S05]  /*1c30*/  LEA R69, R69, UR8, 0x2 ;  /* 0x0000000845457c11 */ /* 0x000fca000f8e10ff */
[----:B------:R-:W2:Y:S01]  /*1c40*/  LDS R76, [R69] ;  /* 0x00000000454c7984 */ /* 0x000ea20000000800 */
[----:B0-----:R-:W-:-:S04]  /*1c50*/  LEA.HI R70, R75, R70, RZ, 0x1e ;  /* 0x000000464b467211 */ /* 0x001fc800078ff0ff */
[----:B------:R-:W-:Y:S01]  /*1c60*/  ISETP.GE.U32.AND P0, PT, R70, 0x40, PT ;  /* 0x000000404600780c */ /* 0x000fe20003f06070 */
[----:B-1----:R-:W-:-:S04]  /*1c70*/  IMAD R73, R55, R72, R73 ;  /* 0x0000004837497224 */ /* 0x002fc800078e0249 */
[----:B------:R-:W-:-:S04]  /*1c80*/  IMAD R73, R56, R71, R73 ;  /* 0x0000004738497224 */ /* 0x000fc800078e0249 */
[----:B------:R-:W-:-:S05]  /*1c90*/  IMAD R73, R57, R74, R73 ;  /* 0x0000004a39497224 */ /* 0x000fca00078e0249 */
[----:B--2---:R-:W-:-:S05]  /*1ca0*/  IADD3 R76, PT, PT, R73, R76, RZ ;  /* 0x0000004c494c7210 */ /* 0x004fca0007ffe0ff */
[----:B------:R1:W-:Y:S01]  /*1cb0*/  STS [R69], R76 ;  /* 0x0000004c45007388 */ /* 0x0003e20000000800 */
[----:B------:R-:W-:Y:S05]  /*1cc0*/  @!P0 BRA `(.L_x_1845) ;  /* 0xfffffff800548947 */ /* 0x000fea000383ffff */
[----:B------:R-:W-:Y:S05]  /*1cd0*/  BSYNC.RECONVERGENT B0 ;  /* 0x0000000000007941 */ /* 0x000fea0003800200 */
.L_x_1844:
[----:B------:R-:W-:Y:S01]  /*1ce0*/  UPLOP3.LUT UP0, UPT, UPT, UPT, UPT, 0x40, 0x4 ;  /* 0x000000000004789c */ /* 0x000fe20003f0e870 */
[----:B------:R-:W-:Y:S01]  /*1cf0*/  UMOV UR4, 0x20 ;  /* 0x0000002000047882 */ /* 0x000fe20000000000 */
[----:B------:R-:W-:Y:S09]  /*1d00*/  BRA.U UP1, `(.L_x_1846) ;  /* 0xfffffff5010c7547 */ /* 0x000ff2000b83ffff */
[----:B------:R-:W0:Y:S01]  /*1d10*/  S2R R0, SR_TID.X ;  /* 0x0000000000007919 */ /* 0x000e220000002100 */
[----:B------:R-:W-:Y:S01]  /*1d20*/  BAR.SYNC.DEFER_BLOCKING 0x0 ;  /* 0x0000000000007b1d */ /* 0x000fe20000010000 */
[----:B------:R-:W-:Y:S01]  /*1d30*/  ISETP.NE.AND P0, PT, R67, 0x2, PT ;  /* 0x000000024300780c */ /* 0x000fe20003f05270 */
[----:B------:R-:W-:Y:S01]  /*1d40*/  USHF.L.U32 UR9, UR10, 0x2, URZ ;  /* 0x000000020a097899 */ /* 0x000fe200080006ff */
[----:B------:R-:W-:-:S03]  /*1d50*/  LOP3.LUT R2, R44, 0xffff, RZ, 0xc0, !PT ;  /* 0x0000ffff2c027812 */ /* 0x000fc600078ec0ff */
[----:B------:R-:W-:Y:S01]  /*1d60*/  BSSY.RECONVERGENT B0, `(.L_x_1847) ;  /* 0x000001e000007945 */ /* 0x000fe20003800200 */
[----:B------:R-:W-:-:S07]  /*1d70*/  ISETP.GE.U32.AND P2, PT, R2, 0x2, PT ;  /* 0x000000020200780c */ /* 0x000fce0003f46070 */
[----:B------:R-:W-:Y:S06]  /*1d80*/  @!P0 BRA `(.L_x_1848) ;  /* 0x00000000006c8947 */ /* 0x000fec0003800000 */
[----:B------:R-:W2:Y:S01]  /*1d90*/  S2UR UR7, SR_CgaCtaId ;  /* 0x00000000000779c3 */ /* 0x000ea20000008800 */
[----:B------:R-:W-:Y:S01]  /*1da0*/  UMOV UR4, 0x400 ;  /* 0x0000040000047882 */ /* 0x000fe20000000000 */
[----:B------:R-:W-:Y:S01]  /*1db0*/  IMAD.U32 R7, RZ, RZ, UR6 ;  /* 0x00000006ff077e24 */ /* 0x000fe2000f8e00ff */
[----:B------:R-:W-:Y:S01]  /*1dc0*/  UIADD3 UR4, UPT, UPT, UR4, 0x4500, URZ ;  /* 0x0000450004047890 */ /* 0x000fe2000fffe0ff */
[----:B------:R-:W-:Y:S02]  /*1dd0*/  ISETP.NE.AND P0, PT, R67, 0x3, PT ;  /* 0x000000034300780c */ /* 0x000fe40003f05270 */
[----:B0-----:R-:W-:Y:S02]  /*1de0*/  IMAD R7, R7, 0x100, R0 ;  /* 0x0000010007077824 */ /* 0x001fe400078e0200 */
[----:B------:R-:W0:Y:S01]  /*1df0*/  LDC.64 R2, c[0x0][0x3a0] ;  /* 0x0000e800ff027b82 */ /* 0x000e220000000a00 */
[----:B--2---:R-:W-:-:S06]  /*1e00*/  ULEA UR4, UR7, UR4, 0x18 ;  /* 0x0000000407047291 */ /* 0x004fcc000f8ec0ff */
[C---:B------:R-:W-:Y:S01]  /*1e10*/  LEA R6, R0.reuse, UR4, 0x2 ;  /* 0x0000000400067c11 */ /* 0x040fe2000f8e10ff */
[----:B------:R-:W-:Y:S02]  /*1e20*/  VIADD R0, R0, UR10 ;  /* 0x0000000a00007c36 */ /* 0x000fe40008000000 */
[----:B0-----:R-:W-:Y:S02]  /*1e30*/  IMAD.WIDE R2, R7, 0x4, R2 ;  /* 0x0000000407027825 */ /* 0x001fe400078e0202 */
[----:B------:R-:W0:Y:S04]  /*1e40*/  LDS R5, [R6] ;  /* 0x0000000006057984 */ /* 0x000e280000000800 */
[----:B0-----:R2:W-:Y:S01]  /*1e50*/  STG.E desc[UR12][R2.64], R5 ;  /* 0x0000000502007986 */ /* 0x0015e2000c10190c */
[----:B------:R-:W-:Y:S05]  /*1e60*/  @!P0 BRA `(.L_x_1848) ;  /* 0x0000000000348947 */ /* 0x000fea0003800000 */
[----:B------:R-:W-:Y:S01]  /*1e70*/  ISETP.NE.AND P1, PT, R67, RZ, PT ;  /* 0x000000ff4300720c */ /* 0x000fe20003f25270 */
[----:B------:R-:W0:Y:S01]  /*1e80*/  LDS R7, [R6+UR9] ;  /* 0x0000000906077984 */ /* 0x000e220008000800 */
[----:B------:R-:W-:Y:S01]  /*1e90*/  IADD3 R9, PT, PT, R6, UR9, RZ ;  /* 0x0000000906097c10 */ /* 0x000fe2000fffe0ff */
[----:B------:R-:W-:Y:S01]  /*1ea0*/  VIADD R0, R0, UR10 ;  /* 0x0000000a00007c36 */ /* 0x000fe20008000000 */
[----:B--2---:R-:W-:-:S04]  /*1eb0*/  IADD3 R2, P0, PT, R2, UR9, RZ ;  /* 0x0000000902027c10 */ /* 0x004fc8000ff1e0ff */
[----:B------:R-:W-:Y:S01]  /*1ec0*/  IADD3 R8, PT, PT, R0, UR10, RZ ;  /* 0x0000000a00087c10 */ /* 0x000fe2000fffe0ff */
[----:B------:R-:W-:-:S04]  /*1ed0*/  IMAD.X R3, RZ, RZ, R3, P0 ;  /* 0x000000ffff037224 */ /* 0x000fc800000e0603 */
[----:B------:R-:W2:Y:S01]  /*1ee0*/  @P1 LDS R9, [R9+UR9] ;  /* 0x0000000909091984 */ /* 0x000ea20008000800 */
[----:B------:R-:W-:Y:S01]  /*1ef0*/  @P1 IADD3 R4, P0, PT, R2, UR9, RZ ;  /* 0x0000000902041c10 */ /* 0x000fe2000ff1e0ff */
[----:B------:R-:W-:-:S04]  /*1f00*/  @P1 IMAD.MOV.U32 R0, RZ, RZ, R8 ;  /* 0x000000ffff001224 */ /* 0x000fc800078e0008 */
[----:B------:R-:W-:Y:S01]  /*1f10*/  @P1 IMAD.X R5, RZ, RZ, R3, P0 ;  /* 0x000000ffff051224 */ /* 0x000fe200000e0603 */
[----:B0-----:R3:W-:Y:S04]  /*1f20*/  STG.E desc[UR12][R2.64], R7 ;  /* 0x0000000702007986 */ /* 0x0017e8000c10190c */
[----:B--2---:R3:W-:Y:S03]  /*1f30*/  @P1 STG.E desc[UR12][R4.64], R9 ;  /* 0x0000000904001986 */ /* 0x0047e6000c10190c */
.L_x_1848:
[----:B------:R-:W-:Y:S05]  /*1f40*/  BSYNC.RECONVERGENT B0 ;  /* 0x0000000000007941 */ /* 0x000fea0003800200 */
.L_x_1847:
[----:B------:R-:W-:Y:S04]  /*1f50*/  BSSY.RECONVERGENT B0, `(.L_x_1849) ;  /* 0x000001a000007945 */ /* 0x000fe80003800200 */
[----:B------:R-:W-:Y:S05]  /*1f60*/  @!P2 BRA `(.L_x_1850) ;  /* 0x000000000060a947 */ /* 0x000fea0003800000 */
.L_x_1851:
[----:B0-----:R-:W-:Y:S01]  /*1f70*/  LEA R10, R0, UR8, 0x2 ;  /* 0x00000008000a7c11 */ /* 0x001fe2000f8e10ff */
[----:B--23--:R-:W0:Y:S01]  /*1f80*/  LDC.64 R2, c[0x0][0x3a0] ;  /* 0x0000e800ff027b82 */ /* 0x00ce220000000a00 */
[----:B------:R-:W-:-:S03]  /*1f90*/  MOV R5, UR6 ;  /* 0x0000000600057c02 */ /* 0x000fc60008000f00 */
[----:B------:R-:W-:Y:S01]  /*1fa0*/  VIADD R45, R10, UR9 ;  /* 0x000000090a2d7c36 */ /* 0x000fe20008000000 */
[----:B------:R-:W2:Y:S01]  /*1fb0*/  LDS R11, [R10] ;  /* 0x000000000a0b7984 */ /* 0x000ea20000000800 */
[----:B------:R-:W-:Y:S02]  /*1fc0*/  IMAD R5, R5, 0x100, R0 ;  /* 0x0000010005057824 */ /* 0x000fe400078e0200 */
[----:B------:R-:W-:Y:S01]  /*1fd0*/  VIADD R46, R45, UR9 ;  /* 0x000000092d2e7c36 */ /* 0x000fe20008000000 */
[----:B------:R-:W3:Y:S01]  /*1fe0*/  LDS R47, [R10+UR9] ;  /* 0x000000090a2f7984 */ /* 0x000ee20008000800 */
[----:B------:R-:W-:-:S03]  /*1ff0*/  VIADD R0, R0, UR9 ;  /* 0x0000000900007c36 */ /* 0x000fc60008000000 */
[----:B------:R-:W4:Y:S04]  /*2000*/  LDS R45, [R45+UR9] ;  /* 0x000000092d2d7984 */ /* 0x000f280008000800 */
[----:B------:R-:W5:Y:S01]  /*2010*/  LDS R49, [R46+UR9] ;  /* 0x000000092e317984 */ /* 0x000f620008000800 */
[----:B0-----:R-:W-:-:S03]  /*2020*/  IMAD.WIDE R2, R5, 0x4, R2 ;  /* 0x0000000405027825 */ /* 0x001fc600078e0202 */
[----:B------:R-:W-:-:S05]  /*2030*/  IADD3 R4, P0, PT, R2, UR9, RZ ;  /* 0x0000000902047c10 */ /* 0x000fca000ff1e0ff */
[----:B------:R-:W-:Y:S01]  /*2040*/  IMAD.X R5, RZ, RZ, R3, P0 ;  /* 0x000000ffff057224 */ /* 0x000fe200000e0603 */
[----:B------:R-:W-:-:S05]  /*2050*/  IADD3 R6, P0, PT, R4, UR9, RZ ;  /* 0x0000000904067c10 */ /* 0x000fca000ff1e0ff */
[----:B------:R-:W-:Y:S01]  /*2060*/  IMAD.X R7, RZ, RZ, R5, P0 ;  /* 0x000000ffff077224 */ /* 0x000fe200000e0605 */
[----:B------:R-:W-:-:S04]  /*2070*/  IADD3 R8, P0, PT, R6, UR9, RZ ;  /* 0x0000000906087c10 */ /* 0x000fc8000ff1e0ff */
[----:B------:R-:W-:Y:S01]  /*2080*/  IADD3.X R9, PT, PT, RZ, R7, RZ, P0, !PT ;  /* 0x00000007ff097210 */ /* 0x000fe200007fe4ff */
[----:B--2---:R0:W-:Y:S01]  /*2090*/  STG.E desc[UR12][R2.64], R11 ;  /* 0x0000000b02007986 */ /* 0x0041e2000c10190c */
[----:B------:R-:W-:-:S03]  /*20a0*/  ISETP.GE.U32.AND P0, PT, R0, 0x100, PT ;  /* 0x000001000000780c */ /* 0x000fc60003f06070 */
[----:B---3--:R0:W-:Y:S04]  /*20b0*/  STG.E desc[UR12][R4.64], R47 ;  /* 0x0000002f04007986 */ /* 0x0081e8000c10190c */
[----:B----4-:R0:W-:Y:S04]  /*20c0*/  STG.E desc[UR12][R6.64], R45 ;  /* 0x0000002d06007986 */ /* 0x0101e8000c10190c */
[----:B-----5:R0:W-:Y:S02]  /*20d0*/  STG.E desc[UR12][R8.64], R49 ;  /* 0x0000003108007986 */ /* 0x0201e4000c10190c */
[----:B------:R-:W-:Y:S05]  /*20e0*/  @!P0 BRA `(.L_x_1851) ;  /* 0xfffffffc00a08947 */ /* 0x000fea000383ffff */
.L_x_1850:
[----:B------:R-:W-:Y:S05]  /*20f0*/  BSYNC.RECONVERGENT B0 ;  /* 0x0000000000007941 */ /* 0x000fea0003800200 */
.L_x_1849:
[----:B------:R-:W-:Y:S05]  /*2100*/  BRA.U !UP2, `(.L_x_1852) ;  /* 0xffffffe90a247547 */ /* 0x000fea000b83ffff */
[----:B------:R-:W-:Y:S05]  /*2110*/  EXIT ;  /* 0x000000000000794d */ /* 0x000fea0003800000 */
        .weak           $__internal_24_$__cuda_sm20_div_u16
        .type           $__internal_24_$__cuda_sm20_div_u16,@function
        .size           $__internal_24_$__cuda_sm20_div_u16,(.L_x_20314 - $__internal_24_$__cuda_sm20_div_u16)
$__internal_24_$__cuda_sm20_div_u16:
        /* <DEDUP_REMOVED lines=19> */
[----:B------:R-:W-:Y:S06]  /*2250*/  RET.REL.NODEC R2 `(_Z9cuda_gemmIiLi128ELi16ELi1ELi256ELi64ELi64ELi1EEviiiPT_S1_S1_ii) ;  /* 0xffffffdc02687950 */ /* 0x000fec0003c3ffff */
.L_x_1853:
        /* <DEDUP_REMOVED lines=10> */
.L_x_20314:


//--------------------- .text._Z9cuda_gemmIiLi128ELi16ELi1ELi256ELi64ELi64ELi0EEviiiPT_S1_S1_ii --------------------------
	.section	.text._Z9cuda_gemmIiLi128ELi16ELi1ELi256ELi64ELi64ELi0EEviiiPT_S1_S1_ii,"ax",@progbits
	.align	128
        .global         _Z9cuda_gemmIiLi128ELi16ELi1ELi256ELi64ELi64ELi0EEviiiPT_S1_S1_ii
        .type           _Z9cuda_gemmIiLi128ELi16ELi1ELi256ELi64ELi64ELi0EEviiiPT_S1_S1_ii,@function
        .size           _Z9cuda_gemmIiLi128ELi16ELi1ELi256ELi64ELi64ELi0EEviiiPT_S1_S1_ii,(.L_x_20315 - _Z9cuda_gemmIiLi128ELi16ELi1ELi256ELi64ELi64ELi0EEviiiPT_S1_S1_ii)
        .other          _Z9cuda_gemmIiLi128ELi16ELi1ELi256ELi64ELi64ELi0EEviiiPT_S1_S1_ii,@"STO_CUDA_ENTRY STV_DEFAULT"
_Z9cuda_gemmIiLi128ELi16ELi1ELi256ELi64ELi64ELi0EEviiiPT_S1_S1_ii:
.text._Z9cuda_gemmIiLi128ELi16ELi1ELi256ELi64ELi64ELi0EEviiiPT_S1_S1_ii:
        /* <DEDUP_REMOVED lines=61> */
.L_x_1856:
        /* <DEDUP_REMOVED lines=25> */
.L_x_1855:
[----:B------:R-:W-:Y:S05]  /*0560*/  BSYNC.RECONVERGENT B0 ;  /* 0x0000000000007941 */ /* 0x000fea0003800200 */
.L_x_1854:
        /* <DEDUP_REMOVED lines=28> */
[----:B------:R-:W-:Y:S02]  /*0730*/  VIMNMX R5, PT, PT, R5, 0x20, PT ;  /* 0x0000002005057848 */ /* 0x000fe40003fe0100 */
[----:B------:R-:W-:Y:S02]  /*0740*/  LOP3.LUT R2, R8, 0xff, RZ, 0xc0, !PT ;  /* 0x000000ff08027812 */ /* 0x000fe400078ec0ff */
[----:B------:R-:W-:Y:S02]  /*0750*/  LOP3.LUT R0, R0, 0xff, RZ, 0xc, !PT ;  /* 0x000000ff00007812 */ /* 0x000fe400078e0cff */
[----:B------:R-:W-:Y:S01]  /*0760*/  MOV R12, 0x7d0 ;  /* 0x000007d0000c7802 */ /* 0x000fe20000000f00 */
[----:B------:R-:W-:Y:S02]  /*0770*/  @P1 VIADD R7, R7, 0x1 ;  /* 0x0000000107071836 */ /* 0x000fe40000000000 */
[----:B------:R-:W-:-:S03]  /*0780*/  @P3 VIADD R13, R13, 0x1 ;  /* 0x000000010d0d3836 */ /* 0x000fc60000000000 */
[C---:B------:R-:W-:Y:S02]  /*0790*/  SEL R7, R6.reuse, R7, !P0 ;  /* 0x0000000706077207 */ /* 0x040fe40004000000 */
[----:B------:R-:W-:Y:S01]  /*07a0*/  SEL R6, R6, R13, !P0 ;  /* 0x0000000d06067207 */ /* 0x000fe20004000000 */
[----:B0-----:R-:W-:-:S12]  /*07b0*/  USHF.L.U32 UR5, UR5, 0x8, URZ ;  /* 0x0000000805057899 */ /* 0x001fd800080006ff */
[----:B------:R-:W-:Y:S05]  /*07c0*/  CALL.REL.NOINC `($__internal_25_$__cuda_sm20_div_u16) ;  /* 0x0000007c00147944 */ /* 0x000fea0003c00000 */
[----:B------:R-:W0:Y:S01]  /*07d0*/  LDCU UR7, c[0x0][0x3ac] ;  /* 0x00007580ff0777ac */ /* 0x000e220008000800 */
[----:B------:R-:W-:Y:S01]  /*07e0*/  LOP3.LUT R109, R4, 0x3, RZ, 0xc0, !PT ;  /* 0x00000003046d7812 */ /* 0x000fe200078ec0ff */
[----:B0-----:R-:W-:Y:S02]  /*07f0*/  USHF.R.S32.HI UR4, URZ, 0x1f, UR7 ;  /* 0x0000001fff047899 */ /* 0x001fe40008011407 */
[----:B------:R-:W-:-:S05]  /*0800*/  IMAD R3, RZ, RZ, -UR7 ;  /* 0x80000007ff037e24 */ /* 0x000fca000f8e02ff */
[----:B------:R-:W-:Y:S02]  /*0810*/  LEA R3, R3, 0x201f, 0x8 ;  /* 0x0000201f03037811 */ /* 0x000fe400078e40ff */
[----:B------:R-:W-:-:S07]  /*0820*/  LOP3.LUT R2, R5, UR4, RZ, 0xc0, !PT ;  /* 0x0000000405027c12 */ /* 0x000fce000f8ec0ff */
.L_x_2012:
[----:B0-----:R-:W0:Y:S01]  /*0830*/  S2R R43, SR_TID.X ;  /* 0x00000000002b7919 */ /* 0x001e220000002100 */
[C---:B------:R-:W-:Y:S01]  /*0840*/  ISETP.NE.AND P3, PT, R109.reuse, 0x2, PT ;  /* 0x000000026d00780c */ /* 0x040fe20003f65270 */
[----:B------:R-:W-:Y:S01]  /*0850*/  BSSY.RECONVERGENT B0, `(.L_x_1857) ;  /* 0x0000028000007945 */ /* 0x000fe20003800200 */
[C---:B------:R-:W-:Y:S02]  /*0860*/  LOP3.LUT R42, R4.reuse, 0xffff, RZ, 0xc0, !PT ;  /* 0x0000ffff042a7812 */ /* 0x040fe400078ec0ff */
[----:B------:R-:W-:Y:S02]  /*0870*/  LOP3.LUT R0, R4, 0xffff, RZ, 0xc0, !PT ;  /* 0x0000ffff04007812 */ /* 0x000fe400078ec0ff */
[----:B------:R-:W-:Y:S02]  /*0880*/  ISETP.GE.U32.AND P0, PT, R42, 0x2, PT ;  /* 0x000000022a00780c */ /* 0x000fe40003f06070 */
[----:B------:R-:W-:Y:S02]  /*0890*/  ISETP.GE.U32.AND P4, PT, R0, 0x2, PT ;  /* 0x000000020000780c */ /* 0x000fe40003f86070 */
[----:B------:R-:W-:-:S02]  /*08a0*/  ISETP.NE.AND P1, PT, R109, 0x2, PT ;  /* 0x000000026d00780c */ /* 0x000fc40003f25270 */
[----:B------:R-:W-:Y:S01]  /*08b0*/  ISETP.GE.AND P2, PT, R9, 0x1, PT ;  /* 0x000000010900780c */ /* 0x000fe20003f46270 */
[----:B0-----:R-:W-:Y:S02]  /*08c0*/  IMAD.IADD R73, R43, 0x1, R8 ;  /* 0x000000012b497824 */ /* 0x001fe400078e0208 */
[----:B------:R-:W-:-:S03]  /*08d0*/  IMAD.MOV.U32 R55, RZ, RZ, R43 ;  /* 0x000000ffff377224 */ /* 0x000fc600078e002b */
[----:B------:R-:W-:-:S05]  /*08e0*/  IADD3 R53, PT, PT, R73, R8, RZ ;  /* 0x0000000849357210 */ /* 0x000fca0007ffe0ff */
[----:B------:R-:W-:Y:S01]  /*08f0*/  IMAD.IADD R42, R53, 0x1, R8 ;  /* 0x00000001352a7824 */ /* 0x000fe200078e0208 */
        /* <DEDUP_REMOVED lines=29> */
.L_x_1858:
[----:B------:R-:W-:Y:S05]  /*0ad0*/  BSYNC.RECONVERGENT B0 ;  /* 0x0000000000007941 */ /* 0x000fea0003800200 */
.L_x_1857:
[----:B------:R-:W-:Y:S04]  /*0ae0*/  BSSY.RECONVERGENT B0, `(.L_x_1859) ;  /* 0x0000025000007945 */ /* 0x000fe80003800200 */
[----:B------:R-:W-:Y:S05]  /*0af0*/  @!P4 BRA `(.L_x_1860) ;  /* 0x00000000008cc947 */ /* 0x000fea0003800000 */
[----:B------:R-:W2:Y:S01]  /*0b00*/  S2UR UR7, SR_CgaCtaId ;  /* 0x00000000000779c3 */ /* 0x000ea20000008800 */
[----:B------:R-:W-:Y:S01]  /*0b10*/  UMOV UR4, 0x400 ;  /* 0x0000040000047882 */ /* 0x000fe20000000000 */
[----:B------:R-:W-:Y:S01]  /*0b20*/  VIADD R0, R55, UR5 ;  /* 0x0000000537007c36 */ /* 0x000fe20008000000 */
[----:B------:R-:W-:-:S05]  /*0b30*/  UIADD3 UR4, UPT, UPT, UR4, 0x4100, URZ ;  /* 0x0000410004047890 */ /* 0x000fca000fffe0ff */
[----:B------:R-:W3:Y:S01]  /*0b40*/  LDC R59, c[0x0][0x388] ;  /* 0x0000e200ff3b7b82 */ /* 0x000ee20000000800 */
[----:B--2---:R-:W-:-:S06]  /*0b50*/  ULEA UR4, UR7, UR4, 0x18 ;  /* 0x0000000407047291 */ /* 0x004fcc000f8ec0ff */
[----:B------:R-:W-:Y:S01]  /*0b60*/  LEA R57, R55, UR4, 0x2 ;  /* 0x0000000437397c11 */ /* 0x000fe2000f8e10ff */
[----:B---3--:R-:W-:-:S04]  /*0b70*/  IMAD R59, R59, UR6, R0 ;  /* 0x000000063b3b7c24 */ /* 0x008fc8000f8e0200 */
[----:B------:R-:W-:Y:S02]  /*0b80*/  IMAD.IADD R61, R59, 0x1, R8 ;  /* 0x000000013b3d7824 */ /* 0x000fe400078e0208 */
[C-C-:B------:R-:W-:Y:S02]  /*0b90*/  IMAD R63, R8.reuse, 0x2, R59.reuse ;  /* 0x00000002083f7824 */ /* 0x140fe400078e023b */
[----:B------:R-:W-:-:S07]  /*0ba0*/  IMAD R65, R8, 0x3, R59 ;  /* 0x0000000308417824 */ /* 0x000fce00078e023b */
.L_x_1861:
        /* <DEDUP_REMOVED lines=24> */
.L_x_1860:
[----:B------:R-:W-:Y:S05]  /*0d30*/  BSYNC.RECONVERGENT B0 ;  /* 0x0000000000007941 */ /* 0x000fea0003800200 */
.L_x_1859:
[----:B------:R-:W-:Y:S01]  /*0d40*/  BAR.SYNC.DEFER_BLOCKING 0x0 ;  /* 0x0000000000007b1d */ /* 0x000fe20000010000 */
[----:B------:R-:W-:-:S05]  /*0d50*/  IMAD.MOV.U32 R45, RZ, RZ, R43 ;  /* 0x000000ffff2d7224 */ /* 0x000fca00078e002b */
[----:B------:R-:W-:Y:S04]  /*0d60*/  BSSY.RECONVERGENT B0, `(.L_x_1862) ;  /* 0x0000012000007945 */ /* 0x000fe80003800200 */
[----:B------:R-:W-:Y:S05]  /*0d70*/  @!P1 BRA `(.L_x_1863) ;  /* 0x0000000000409947 */ /* 0x000fea0003800000 */
[----:B------:R-:W3:Y:S01]  /*0d80*/  S2UR UR7, SR_CgaCtaId ;  /* 0x00000000000779c3 */ /* 0x000ee20000008800 */
[----:B------:R-:W-:Y:S01]  /*0d90*/  UMOV UR4, 0x400 ;  /* 0x0000040000047882 */ /* 0x000fe20000000000 */
[----:B------:R-:W-:Y:S01]  /*0da0*/  ISETP.NE.AND P1, PT, R109, 0x3, PT ;  /* 0x000000036d00780c */ /* 0x000fe20003f25270 */
[----:B------:R-:W-:Y:S01]  /*0db0*/  UIADD3 UR4, UPT, UPT, UR4, 0x4500, URZ ;  /* 0x0000450004047890 */ /* 0x000fe2000fffe0ff */
[----:B------:R-:W-:-:S03]  /*0dc0*/  IMAD.MOV.U32 R45, RZ, RZ, R73 ;  /* 0x000000ffff2d7224 */ /* 0x000fc600078e0049 */
[----:B---3--:R-:W-:-:S06]  /*0dd0*/  ULEA UR4, UR7, UR4, 0x18 ;  /* 0x0000000407047291 */ /* 0x008fcc000f8ec0ff */
[----:B------:R-:W-:-:S05]  /*0de0*/  LEA R47, R43, UR4, 0x2 ;  /* 0x000000042b2f7c11 */ /* 0x000fca000f8e10ff */
[----:B------:R3:W-:Y:S01]  /*0df0*/  STS [R47], RZ ;  /* 0x000000ff2f007388 */ /* 0x0007e20000000800 */
[----:B------:R-:W-:Y:S05]  /*0e00*/  @!P1 BRA `(.L_x_1863) ;  /* 0x00000000001c9947 */ /* 0x000fea0003800000 */
[----:B------:R-:W-:Y:S01]  /*0e10*/  ISETP.NE.AND P1, PT, R109, RZ, PT ;  /* 0x000000ff6d00720c */ /* 0x000fe20003f25270 */
[----:B------:R-:W-:Y:S01]  /*0e20*/  IMAD.MOV.U32 R45, RZ, RZ, R53 ;  /* 0x000000ffff2d7224 */ /* 0x000fe200078e0035 */
[----:B---3--:R-:W-:-:S05]  /*0e30*/  LEA R47, R8, R47, 0x2 ;  /* 0x0000002f082f7211 */ /* 0x008fca00078e10ff */
[----:B------:R4:W-:Y:S06]  /*0e40*/  STS [R47], RZ ;  /* 0x000000ff2f007388 */ /* 0x0009ec0000000800 */
[----:B------:R-:W-:Y:S02]  /*0e50*/  @P1 IMAD R0, R8, 0x4, R47 ;  /* 0x0000000408001824 */ /* 0x000fe400078e022f */
[----:B------:R-:W-:-:S03]  /*0e60*/  @P1 IMAD.MOV.U32 R45, RZ, RZ, R42 ;  /* 0x000000ffff2d1224 */ /* 0x000fc600078e002a */
[----:B------:R4:W-:Y:S04]  /*0e70*/  @P1 STS [R0], RZ ;  /* 0x000000ff00001388 */ /* 0x0009e80000000800 */
.L_x_1863:
[----:B------:R-:W-:Y:S05]  /*0e80*/  BSYNC.RECONVERGENT B0 ;  /* 0x0000000000007941 */ /* 0x000fea0003800200 */
.L_x_1862:
[----:B------:R-:W-:Y:S04]  /*0e90*/  BSSY.RECONVERGENT B0, `(.L_x_1864) ;  /* 0x0000011000007945 */ /* 0x000fe80003800200 */
[----:B------:R-:W-:Y:S05]  /*0ea0*/  @!P0 BRA `(.L_x_1865) ;  /* 0x00000000003c8947 */ /* 0x000fea0003800000 */
[----:B---34-:R-:W3:Y:S01]  /*0eb0*/  S2R R47, SR_CgaCtaId ;  /* 0x00000000002f7919 */ /* 0x018ee20000008800 */
[----:B------:R-:W-:-:S05]  /*0ec0*/  MOV R0, 0x400 ;  /* 0x0000040000007802 */ /* 0x000fca0000000f00 */
[----:B------:R-:W-:-:S05]  /*0ed0*/  VIADD R0, R0, 0x4500 ;  /* 0x0000450000007836 */ /* 0x000fca0000000000 */
[----:B---3--:R-:W-:-:S07]  /*0ee0*/  LEA R42, R47, R0, 0x18 ;  /* 0x000000002f2a7211 */ /* 0x008fce00078ec0ff */
.L_x_1866:
[----:B0-----:R-:W-:Y:S02]  /*0ef0*/  IMAD R47, R45, 0x4, R42 ;  /* 0x000000042d2f7824 */ /* 0x001fe400078e022a */
[C---:B------:R-:W-:Y:S02]  /*0f00*/  IMAD R45, R8.reuse, 0x4, R45 ;  /* 0x00000004082d7824 */ /* 0x040fe400078e022d */
[C---:B01----:R-:W-:Y:S01]  /*0f10*/  IMAD R49, R8.reuse, 0x4, R47 ;  /* 0x0000000408317824 */ /* 0x043fe200078e022f */
[----:B------:R0:W-:Y:S02]  /*0f20*/  STS [R47], RZ ;  /* 0x000000ff2f007388 */ /* 0x0001e40000000800 */
[----:B------:R-:W-:Y:S01]  /*0f30*/  ISETP.GE.U32.AND P0, PT, R45, 0x100, PT ;  /* 0x000001002d00780c */ /* 0x000fe20003f06070 */
[C---:B------:R-:W-:Y:S01]  /*0f40*/  IMAD R51, R8.reuse, 0x4, R49 ;  /* 0x0000000408337824 */ /* 0x040fe200078e0231 */
[----:B------:R0:W-:Y:S04]  /*0f50*/  STS [R49], RZ ;  /* 0x000000ff31007388 */ /* 0x0001e80000000800 */
[----:B------:R-:W-:Y:S01]  /*0f60*/  LEA R0, R8, R51, 0x2 ;  /* 0x0000003308007211 */ /* 0x000fe200078e10ff */
[----:B------:R0:W-:Y:S04]  /*0f70*/  STS [R51], RZ ;  /* 0x000000ff33007388 */ /* 0x0001e80000000800 */
[----:B------:R0:W-:Y:S02]  /*0f80*/  STS [R0], RZ ;  /* 0x000000ff00007388 */ /* 0x0001e40000000800 */
[----:B------:R-:W-:Y:S05]  /*0f90*/  @!P0 BRA `(.L_x_1866) ;  /* 0xfffffffc00d48947 */ /* 0x000fea000383ffff */
.L_x_1865:
[----:B------:R-:W-:Y:S05]  /*0fa0*/  BSYNC.RECONVERGENT B0 ;  /* 0x0000000000007941 */ /* 0x000fea0003800200 */
.L_x_1864:
[----:B------:R-:W-:Y:S05]  /*0fb0*/  @!P2 BRA `(.L_x_1867) ;  /* 0x00000054001ca947 */ /* 0x000fea0003800000 */
[-C--:B-12---:R-:W-:Y:S01]  /*0fc0*/  IABS R46, R5.reuse ;  /* 0x00000005002e7213 */ /* 0x086fe20000000000 */
[----:B------:R-:W1:Y:S01]  /*0fd0*/  LDC R89, c[0x0][0x3ac] ;  /* 0x0000eb00ff597b82 */ /* 0x000e620000000800 */
[----:B0---4-:R-:W-:Y:S02]  /*0fe0*/  LOP3.LUT R0, R43, 0x1f, RZ, 0xc0, !PT ;  /* 0x0000001f2b007812 */ /* 0x011fe400078ec0ff */
[----:B------:R-:W0:Y:S01]  /*0ff0*/  I2F.RP R42, R46 ;  /* 0x0000002e002a7306 */ /* 0x000e220000209400 */
[----:B------:R-:W-:Y:S02]  /*1000*/  IABS R48, R5 ;  /* 0x0000000500307213 */ /* 0x000fe40000000000 */
[----:B------:R-:W-:-:S03]  /*1010*/  ISETP.GE.AND P2, PT, R0, RZ, PT ;  /* 0x000000ff0000720c */ /* 0x000fc60003f46270 */
[----:B------:R-:W-:Y:S02]  /*1020*/  IMAD.MOV R48, RZ, RZ, -R48 ;  /* 0x000000ffff307224 */ /* 0x000fe400078e0a30 */
[----:B0-----:R-:W0:Y:S02]  /*1030*/  MUFU.RCP R42, R42 ;  /* 0x0000002a002a7308 */ /* 0x001e240000001000 */
[----:B0-----:R-:W-:Y:S01]  /*1040*/  VIADD R44, R42, 0xffffffe ;  /* 0x0ffffffe2a2c7836 */ /* 0x001fe20000000000 */
[----:B------:R-:W-:-:S05]  /*1050*/  IABS R42, R0 ;  /* 0x00000000002a7213 */ /* 0x000fca0000000000 */
[----:B------:R0:W3:Y:S02]  /*1060*/  F2I.FTZ.U32.TRUNC.NTZ R45, R44 ;  /* 0x0000002c002d7305 */ /* 0x0000e4000021f000 */
[----:B0-----:R-:W-:Y:S02]  /*1070*/  IMAD.MOV.U32 R44, RZ, RZ, RZ ;  /* 0x000000ffff2c7224 */ /* 0x001fe400078e00ff */
[----:B---3--:R-:W-:-:S04]  /*1080*/  IMAD.MOV R47, RZ, RZ, -R45 ;  /* 0x000000ffff2f7224 */ /* 0x008fc800078e0a2d */
        /* <DEDUP_REMOVED lines=9> */
[----:B------:R-:W-:Y:S02]  /*1120*/  @!P1 IADD3 R45, PT, PT, R45, -R46, RZ ;  /* 0x8000002e2d2d9210 */ /* 0x000fe40007ffe0ff */
[----:B-1----:R-:W-:-:S03]  /*1130*/  ISETP.GE.AND P1, PT, R89, 0x21, PT ;  /* 0x000000215900780c */ /* 0x002fc60003f26270 */
[----:B------:R-:W-:-:S04]  /*1140*/  IMAD.MOV.U32 R0, RZ, RZ, R45 ;  /* 0x000000ffff007224 */ /* 0x000fc800078e002d */
[----:B------:R-:W-:Y:S01]  /*1150*/  @!P2 IMAD.MOV R0, RZ, RZ, -R0 ;  /* 0x000000ffff00a224 */ /* 0x000fe200078e0a00 */
[----:B------:R-:W-:-:S05]  /*1160*/  @!P0 LOP3.LUT R0, RZ, R5, RZ, 0x33, !PT ;  /* 0x00000005ff008212 */ /* 0x000fca00078e33ff */
[----:B------:R-:W-:Y:S05]  /*1170*/  @!P1 BRA `(.L_x_1868) ;  /* 0x0000002400089947 */ /* 0x000fea0003800000 */
[C---:B------:R-:W-:Y:S01]  /*1180*/  VIADD R42, R0.reuse, 0x2 ;  /* 0x00000002002a7836 */ /* 0x040fe20000000000 */
[C---:B------:R-:W-:Y:S01]  /*1190*/  IADD3 R52, PT, PT, R0.reuse, 0xf, RZ ;  /* 0x0000000f00347810 */ /* 0x040fe20007ffe0ff */
[C---:B------:R-:W-:Y:S01]  /*11a0*/  VIADD R44, R0.reuse, 0x3 ;  /* 0x00000003002c7836 */ /* 0x040fe20000000000 */
[C---:B------:R-:W-:Y:S01]  /*11b0*/  IADD3 R60, PT, PT, R0.reuse, 0x17, RZ ;  /* 0x00000017003c7810 */ /* 0x040fe20007ffe0ff */
        /* <DEDUP_REMOVED lines=35> */
[----:B------:R-:W-:Y:S02]  /*13f0*/  SEL R49, R5, RZ, P4 ;  /* 0x000000ff05317207 */ /* 0x000fe40002000000 */
[----:B------:R-:W-:-:S02]  /*1400*/  ISETP.GE.AND P5, PT, R50, R5, PT ;  /* 0x000000053200720c */ /* 0x000fc40003fa6270 */
[-C--:B------:R-:W-:Y:S01]  /*1410*/  ISETP.GE.AND P4, PT, R52, R5.reuse, PT ;  /* 0x000000053400720c */ /* 0x080fe20003f86270 */
[----:B------:R-:W-:Y:S01]  /*1420*/  VIADD R52, R0, 0x11 ;  /* 0x0000001100347836 */ /* 0x000fe20000000000 */
[C---:B------:R-:W-:Y:S02]  /*1430*/  SEL R50, R5.reuse, RZ, P3 ;  /* 0x000000ff05327207 */ /* 0x040fe40001800000 */
[-C--:B------:R-:W-:Y:S01]  /*1440*/  ISETP.GE.AND P3, PT, R54, R5.reuse, PT ;  /* 0x000000053600720c */ /* 0x080fe20003f66270 */
[----:B------:R-:W-:Y:S01]  /*1450*/  VIADD R54, R0, 0x12 ;  /* 0x0000001200367836 */ /* 0x000fe20000000000 */
[C---:B------:R-:W-:Y:S02]  /*1460*/  SEL R51, R5.reuse, RZ, P2 ;  /* 0x000000ff05337207 */ /* 0x040fe40001000000 */
[----:B------:R-:W-:Y:S02]  /*1470*/  ISETP.GE.AND P2, PT, R52, R5, PT ;  /* 0x000000053400720c */ /* 0x000fe40003f46270 */
[----:B------:R-:W-:-:S02]  /*1480*/  SEL R52, R5, RZ, P1 ;  /* 0x000000ff05347207 */ /* 0x000fc40000800000 */
        /* <DEDUP_REMOVED lines=26> */
[C---:B------:R-:W-:Y:S01]  /*1630*/  VIADD R66, R0.reuse, 0x1e ;  /* 0x0000001e00427836 */ /* 0x040fe20000000000 */
[----:B------:R-:W-:Y:S02]  /*1640*/  IADD3 R68, PT, PT, R0, 0x1f, RZ ;  /* 0x0000001f00447810 */ /* 0x000fe40007ffe0ff */
[----:B------:R-:W-:Y:S02]  /*1650*/  SEL R63, R5, RZ, P4 ;  /* 0x000000ff053f7207 */ /* 0x000fe40002000000 */
[----:B------:R-:W-:-:S02]  /*1660*/  ISETP.GE.AND P4, PT, R64, R5, PT ;  /* 0x000000054000720c */ /* 0x000fc40003f86270 */
[C---:B------:R-:W-:Y:S02]  /*1670*/  SEL R64, R5.reuse, RZ, P3 ;  /* 0x000000ff05407207 */ /* 0x040fe40001800000 */
[C---:B------:R-:W-:Y:S02]  /*1680*/  SEL R65, R5.reuse, RZ, P2 ;  /* 0x000000ff05417207 */ /* 0x040fe40001000000 */
[-C--:B------:R-:W-:Y:S01]  /*1690*/  ISETP.GE.AND P3, PT, R66, R5.reuse, PT ;  /* 0x000000054200720c */ /* 0x080fe20003f66270 */
[----:B------:R-:W-:Y:S01]  /*16a0*/  IMAD.MOV.U32 R66, RZ, RZ, RZ ;  /* 0x000000ffff427224 */ /* 0x000fe200078e00ff */
[----:B------:R-:W-:Y:S02]  /*16b0*/  ISETP.GE.AND P2, PT, R68, R5, PT ;  /* 0x000000054400720c */ /* 0x000fe40003f46270 */
[C---:B------:R-:W-:Y:S02]  /*16c0*/  SEL R67, R5.reuse, RZ, P1 ;  /* 0x000000ff05437207 */ /* 0x040fe40000800000 */
[----:B------:R-:W-:-:S02]  /*16d0*/  SEL R68, R5, RZ, P0 ;  /* 0x000000ff05447207 */ /* 0x000fc40000000000 */
[C---:B------:R-:W-:Y:S02]  /*16e0*/  SEL R69, R5.reuse, RZ, P6 ;  /* 0x000000ff05457207 */ /* 0x040fe40003000000 */
[C---:B------:R-:W-:Y:S02]  /*16f0*/  SEL R70, R5.reuse, RZ, P5 ;  /* 0x000000ff05467207 */ /* 0x040fe40002800000 */
[C---:B------:R-:W-:Y:S02]  /*1700*/  SEL R71, R5.reuse, RZ, P4 ;  /* 0x000000ff05477207 */ /* 0x040fe40002000000 */
[C---:B------:R-:W-:Y:S02]  /*1710*/  SEL R72, R5.reuse, RZ, P3 ;  /* 0x000000ff05487207 */ /* 0x040fe40001800000 */
[----:B------:R-:W-:-:S07]  /*1720*/  SEL R73, R5, RZ, P2 ;  /* 0x000000ff05497207 */ /* 0x000fce0001000000 */
.L_x_1904:
        /* <DEDUP_REMOVED lines=11> */
.L_x_1903:
[----:B0-----:R-:W0:Y:S01]  /*17e0*/  LDC R75, c[0x0][0x3ac] ;  /* 0x0000eb00ff4b7b82 */ /* 0x001e220000000800 */
[----:B------:R-:W-:Y:S01]  /*17f0*/  VIADD R77, R116, UR4 ;  /* 0x00000004744d7c36 */ /* 0x000fe20008000000 */
        /* <DEDUP_REMOVED lines=12> */
[----:B------:R-:W-:-:S05]  /*18c0*/  @P0 VIADD R76, R76, 0x4100 ;  /* 0x000041004c4c0836 */ /* 0x000fca0000000000 */
[----:B0-----:R-:W-:-:S04]  /*18d0*/  @P0 LEA R76, R79, R76, 0x18 ;  /* 0x0000004c4f4c0211 */ /* 0x001fc800078ec0ff */
[----:B------:R-:W-:Y:S01]  /*18e0*/  @P0 LEA R78, R77, R76, 0x2 ;  /* 0x0000004c4d4e0211 */ /* 0x000fe200078e10ff */
[----:B------:R-:W-:-:S04]  /*18f0*/  VIADD R76, R0, 0x1 ;  /* 0x00000001004c7836 */ /* 0x000fc80000000000 */
[----:B---3--:R0:W3:Y:S01]  /*1900*/  @P0 LDS R10, [R78] ;  /* 0x000000004e0a0984 */ /* 0x0080e20000000800 */
[----:B------:R-:W-:-:S04]  /*1910*/  ISETP.GE.AND P0, PT, R76, R5, PT ;  /* 0x000000054c00720c */ /* 0x000fc80003f06270 */
[----:B------:R-:W-:Y:S02]  /*1920*/  SEL R76, R5, RZ, P0 ;  /* 0x000000ff054c7207 */ /* 0x000fe40000000000 */
[----:B------:R-:W-:Y:S01]  /*1930*/  ISETP.GE.AND P0, PT, R75, 0x6, PT ;  /* 0x000000064b00780c */ /* 0x000fe20003f06270 */
[----:B012-4-:R-:W-:-:S12]  /*1940*/  @!P4 BRA `(.L_x_1869) ;  /* 0x00000000001cc947 */ /* 0x017fd80003800000 */
[----:B------:R-:W0:Y:S01]  /*1950*/  S2UR UR8, SR_CgaCtaId ;  /* 0x00000000000879c3 */ /* 0x000e220000008800 */
[----:B------:R-:W-:Y:S01]  /*1960*/  UMOV UR7, 0x400 ;  /* 0x0000040000077882 */ /* 0x000fe20000000000 */
[----:B------:R-:W-:Y:S01]  /*1970*/  IMAD.IADD R11, R77, 0x1, -R76 ;  /* 0x000000014d0b7824 */ /* 0x000fe200078e0a4c */
[----:B------:R-:W-:-:S04]  /*1980*/  UIADD3 UR7, UPT, UPT, UR7, 0x4100, URZ ;  /* 0x0000410007077890 */ /* 0x000fc8000fffe0ff */
[----:B0-----:R-:W-:-:S06]  /*1990*/  ULEA UR7, UR8, UR7, 0x18 ;  /* 0x0000000708077291 */ /* 0x001fcc000f8ec0ff */
[----:B------:R-:W-:-:S06]  /*19a0*/  LEA R11, R11, UR7, 0x2 ;  /* 0x000000070b0b7c11 */ /* 0x000fcc000f8e10ff */
[----:B------:R-:W0:Y:S02]  /*19b0*/  LDS R11, [R11+0x4] ;  /* 0x000004000b0b7984 */ /* 0x000e240000000800 */
.L_x_1869:
        /* <DEDUP_REMOVED lines=8> */
.L_x_1870:
        /* <DEDUP_REMOVED lines=8> */
.L_x_1871:
        /* <DEDUP_REMOVED lines=8> */
.L_x_1872:
        /* <DEDUP_REMOVED lines=8> */
.L_x_1873:
        /* <DEDUP_REMOVED lines=9> */
.L_x_1874:
        /* <DEDUP_REMOVED lines=9> */
.L_x_1875:
        /* <DEDUP_REMOVED lines=9> */
.L_x_1876:
        /* <DEDUP_REMOVED lines=9> */
.L_x_1877:
        /* <DEDUP_REMOVED lines=9> */
.L_x_1878:
        /* <DEDUP_REMOVED lines=9> */
.L_x_1879:
        /* <DEDUP_REMOVED lines=9> */
.L_x_1880:
        /* <DEDUP_REMOVED lines=9> */
.L_x_1881:
        /* <DEDUP_REMOVED lines=9> */
.L_x_1882:
        /* <DEDUP_REMOVED lines=9> */
.L_x_1883:
        /* <DEDUP_REMOVED lines=9> */
.L_x_1884:
        /* <DEDUP_REMOVED lines=9> */
.L_x_1885:
        /* <DEDUP_REMOVED lines=9> */
.L_x_1886:
        /* <DEDUP_REMOVED lines=9> */
.L_x_1887:
        /* <DEDUP_REMOVED lines=9> */
.L_x_1888:
        /* <DEDUP_REMOVED lines=9> */
.L_x_1889:
        /* <DEDUP_REMOVED lines=9> */
.L_x_1890:
        /* <DEDUP_REMOVED lines=9> */
.L_x_1891:
        /* <DEDUP_REMOVED lines=9> */
.L_x_1892:
        /* <DEDUP_REMOVED lines=9> */
.L_x_1893:
        /* <DEDUP_REMOVED lines=9> */
.L_x_1894:
        /* <DEDUP_REMOVED lines=9> */
.L_x_1895:
        /* <DEDUP_REMOVED lines=9> */
.L_x_1896:
        /* <DEDUP_REMOVED lines=9> */
.L_x_1897:
        /* <DEDUP_REMOVED lines=9> */
.L_x_1898:
[----:B------:R-:W-:Y:S01]  /*29d0*/  ISETP.GE.AND P6, PT, R7, UR12, PT ;  /* 0x0000000c07007c0c */ /* 0x000fe2000bfc6270 */
[----:B------:R-:W-:-:S12]  /*29e0*/  @!P5 BRA `(.L_x_1899) ;  /* 0x00000000001cd947 */ /* 0x000fd80003800000 */
[----:B------:R-:W5:Y:S01]  /*29f0*/  S2UR UR8, SR_CgaCtaId ;  /* 0x00000000000879c3 */ /* 0x000f620000008800 */
[----:B------:R-:W-:Y:S01]  /*2a00*/  UMOV UR7, 0x400 ;  /* 0x0000040000077882 */ /* 0x000fe20000000000 */
[----:B------:R-:W-:Y:S01]  /*2a10*/  IADD3 R77, PT, PT, -R73, R77, RZ ;  /* 0x0000004d494d7210 */ /* 0x000fe20007ffe1ff */
[----:B------:R-:W-:-:S04]  /*2a20*/  UIADD3 UR7, UPT, UPT, UR7, 0x4100, URZ ;  /* 0x0000410007077890 */ /* 0x000fc8000fffe0ff */
[----:B-----5:R-:W-:-:S06]  /*2a30*/  ULEA UR7, UR8, UR7, 0x18 ;  /* 0x0000000708077291 */ /* 0x020fcc000f8ec0ff */
[----:B------:R-:W-:-:S05]  /*2a40*/  LEA R77, R77, UR7, 0x2 ;  /* 0x000000074d4d7c11 */ /* 0x000fca000f8e10ff */
[----:B------:R0:W0:Y:S02]  /*2a50*/  LDS R41, [R77+0x7c] ;  /* 0x00007c004d297984 */ /* 0x0000240000000800 */
.L_x_1899:
[----:B------:R-:W-:Y:S04]  /*2a60*/  BSSY.RECONVERGENT B0, `(.L_x_1900) ;  /* 0x00000ad000007945 */ /* 0x000fe80003800200 */
[----:B------:R-:W-:Y:S05]  /*2a70*/  @P6 BRA `(.L_x_1901) ;  /* 0x0000000800ac6947 */ /* 0x000fea0003800000 */
[----:B------:R-:W5:Y:S01]  /*2a80*/  S2R R79, SR_CgaCtaId ;  /* 0x00000000004f7919 */ /* 0x000f620000008800 */
[----:B------:R-:W-:Y:S01]  /*2a90*/  MOV R78, 0x400 ;  /* 0x00000400004e7802 */ /* 0x000fe20000000f00 */
[----:B0-----:R-:W-:Y:S01]  /*2aa0*/  VIADD R77, R0, UR4 ;  /* 0x00000004004d7c36 */ /* 0x001fe20008000000 */
[----:B------:R-:W-:Y:S01]  /*2ab0*/  ISETP.GE.AND P5, PT, R75, 0x1, PT ;  /* 0x000000014b00780c */ /* 0x000fe20003fa6270 */
[----:B------:R-:W-:Y:S02]  /*2ac0*/  IMAD.MOV.U32 R81, RZ, RZ, R7 ;  /* 0x000000ffff517224 */ /* 0x000fe400078e0007 */
[----:B------:R-:W-:Y:S01]  /*2ad0*/  VIADD R80, R78, 0x4500 ;  /* 0x000045004e507836 */ /* 0x000fe20000000000 */
[-C--:B------:R-:W-:Y:S01]  /*2ae0*/  IADD3 R84, PT, PT, -R46, R77.reuse, RZ ;  /* 0x0000004d2e547210 */ /* 0x080fe20007ffe1ff */
[C---:B------:R-:W-:Y:S01]  /*2af0*/  IMAD.IADD R76, R77.reuse, 0x1, -R76 ;  /* 0x000000014d4c7824 */ /* 0x040fe200078e0a4c */
[-C--:B------:R-:W-:Y:S01]  /*2b00*/  IADD3 R92, PT, PT, -R54, R77.reuse, RZ ;  /* 0x0000004d365c7210 */ /* 0x080fe20007ffe1ff */
[C---:B------:R-:W-:Y:S01]  /*2b10*/  IMAD.IADD R82, R77.reuse, 0x1, -R44 ;  /* 0x000000014d527824 */ /* 0x040fe200078e0a2c */
[-C--:B------:R-:W-:Y:S01]  /*2b20*/  IADD3 R100, PT, PT, -R62, R77.reuse, RZ ;  /* 0x0000004d3e647210 */ /* 0x080fe20007ffe1ff */
[----:B------:R-:W-:Y:S01]  /*2b30*/  IMAD.IADD R83, R77, 0x1, -R45 ;  /* 0x000000014d537824 */ /* 0x000fe200078e0a2d */
        /* <DEDUP_REMOVED lines=27> */
.L_x_1902:
[----:B------:R-:W-:Y:S01]  /*2cf0*/  IMAD R113, R81, 0x104, R78 ;  /* 0x0000010451717824 */ /* 0x000fe200078e024e */
[----:B------:R-:W-:Y:S01]  /*2d00*/  ISETP.GE.AND P6, PT, R75, 0x7, PT ;  /* 0x000000074b00780c */ /* 0x000fe20003fc6270 */
[----:B------:R-:W-:Y:S02]  /*2d10*/  IMAD.MOV.U32 R114, RZ, RZ, RZ ;  /* 0x000000ffff727224 */ /* 0x000fe400078e00ff */
[--C-:B0-----:R-:W-:Y:S01]  /*2d20*/  @P5 IMAD R115, R77, 0x4, R113.reuse ;  /* 0x000000044d735824 */ /* 0x101fe200078e0271 */
[----:B------:R-:W-:Y:S01]  /*2d30*/  @P0 LEA R122, R84, R113, 0x2 ;  /* 0x00000071547a0211 */ /* 0x000fe200078e10ff */
[--C-:B------:R-:W-:Y:S02]  /*2d40*/  @P4 IMAD R112, R76, 0x4, R113.reuse ;  /* 0x000000044c704824 */ /* 0x100fe400078e0271 */
[--C-:B------:R-:W-:Y:S02]  /*2d50*/  @P3 IMAD R117, R80, 0x4, R113.reuse ;  /* 0x0000000450753824 */ /* 0x100fe400078e0271 */
[----:B------:R-:W3:Y:S01]  /*2d60*/  @P5 LDS R115, [R115] ;  /* 0x0000000073735984 */ /* 0x000ee20000000800 */
[----:B------:R-:W-:-:S02]  /*2d70*/  @P2 IMAD R119, R82, 0x4, R113 ;  /* 0x0000000452772824 */ /* 0x000fc400078e0271 */
[--C-:B------:R-:W-:Y:S01]  /*2d80*/  @P1 IMAD R120, R83, 0x4, R113.reuse ;  /* 0x0000000453781824 */ /* 0x100fe200078e0271 */
[----:B------:R-:W0:Y:S01]  /*2d90*/  @P4 LDS R112, [R112+0x4] ;  /* 0x0000040070704984 */ /* 0x000e220000000800 */
[----:B------:R-:W-:-:S03]  /*2da0*/  @P6 IMAD R123, R85, 0x4, R113 ;  /* 0x00000004557b6824 */ /* 0x000fc600078e0271 */
[----:B------:R-:W1:Y:S04]  /*2db0*/  @P3 LDS R117, [R117+0x8] ;  /* 0x0000080075753984 */ /* 0x000e680000000800 */
[----:B------:R-:W2:Y:S04]  /*2dc0*/  @P2 LDS R119, [R119+0xc] ;  /* 0x00000c0077772984 */ /* 0x000ea80000000800 */
[----:B------:R-:W4:Y:S04]  /*2dd0*/  @P1 LDS R121, [R120+0x10] ;  /* 0x0000100078791984 */ /* 0x000f280000000800 */
[----:B------:R-:W5:Y:S04]  /*2de0*/  @P0 LDS R122, [R122+0x14] ;  /* 0x000014007a7a0984 */ /* 0x000f680000000800 */
[----:B------:R-:W5:Y:S01]  /*2df0*/  @P6 LDS R123, [R123+0x18] ;  /* 0x000018007b7b6984 */ /* 0x000f620000000800 */
[----:B---3--:R-:W-:-:S04]  /*2e00*/  @P5 IMAD R114, R10, R115, RZ ;  /* 0x000000730a725224 */ /* 0x008fc800078e02ff */
[----:B0-----:R-:W-:-:S04]  /*2e10*/  @P4 IMAD R114, R11, R112, R114 ;  /* 0x000000700b724224 */ /* 0x001fc800078e0272 */
[----:B-1----:R-:W-:-:S04]  /*2e20*/  @P3 IMAD R114, R12, R117, R114 ;  /* 0x000000750c723224 */ /* 0x002fc800078e0272 */
[----:B--2---:R-:W-:-:S04]  /*2e30*/  @P2 IMAD R114, R13, R119, R114 ;  /* 0x000000770d722224 */ /* 0x004fc800078e0272 */
[----:B----4-:R-:W-:-:S04]  /*2e40*/  @P1 IMAD R114, R14, R121, R114 ;  /* 0x000000790e721224 */ /* 0x010fc800078e0272 */
[----:B-----5:R-:W-:-:S04]  /*2e50*/  @P0 IMAD R114, R15, R122, R114 ;  /* 0x0000007a0f720224 */ /* 0x020fc800078e0272 */
[----:B------:R-:W-:Y:S01]  /*2e60*/  @P6 IMAD R114, R16, R123, R114 ;  /* 0x0000007b10726224 */ /* 0x000fe200078e0272 */
        /* <DEDUP_REMOVED lines=86> */
[----:B------:R0:W1:Y:S02]  /*33d0*/  @P6 LDS R119, [R112+0x70] ;  /* 0x0000700070776984 */ /* 0x0000640000000800 */
[----:B0-----:R-:W-:Y:S02]  /*33e0*/  IMAD R112, R9, R81, R74 ;  /* 0x0000005109707224 */ /* 0x001fe400078e024a */
[----:B------:R-:W-:Y:S02]  /*33f0*/  IMAD.IADD R81, R6, 0x1, R81 ;  /* 0x0000000106517824 */ /* 0x000fe400078e0251 */
[----:B------:R-:W-:Y:S02]  /*3400*/  IMAD R112, R112, 0x4, R79 ;  /* 0x0000000470707824 */ /* 0x000fe400078e024f */
[----:B-1----:R-:W-:Y:S01]  /*3410*/  @P6 IMAD R114, R38, R119, R114 ;  /* 0x0000007726726224 */ /* 0x002fe200078e0272 */
        /* <DEDUP_REMOVED lines=17> */
.L_x_1901:
[----:B------:R-:W-:Y:S05]  /*3530*/  BSYNC.RECONVERGENT B0 ;  /* 0x0000000000007941 */ /* 0x000fea0003800200 */
.L_x_1900:
[----:B------:R-:W-:Y:S01]  /*3540*/  UPLOP3.LUT UP0, UPT, UPT, UPT, UPT, 0x40, 0x4 ;  /* 0x000000000004789c */ /* 0x000fe20003f0e870 */
[----:B------:R-:W-:Y:S01]  /*3550*/  UMOV UR4, 0x20 ;  /* 0x0000002000047882 */ /* 0x000fe20000000000 */
[----:B------:R-:W-:Y:S09]  /*3560*/  BRA.U UP1, `(.L_x_1903) ;  /* 0xffffffe1019c7547 */ /* 0x000ff2000b83ffff */
[----:B------:R-:W-:-:S13]  /*3570*/  ISETP.NE.AND P6, PT, R118, RZ, PT ;  /* 0x000000ff7600720c */ /* 0x000fda0003fc5270 */
[----:B------:R-:W-:Y:S05]  /*3580*/  @!P6 BRA `(.L_x_1904) ;  /* 0xffffffe00068e947 */ /* 0x000fea000383ffff */
[----:B------:R-:W-:Y:S05]  /*3590*/  BRA `(.L_x_1867) ;  /* 0x0000002c00a47947 */ /* 0x000fea0003800000 */
.L_x_1868:
[C---:B------:R-:W-:Y:S01]  /*35a0*/  VIADD R46, R0.reuse, 0x1f ;  /* 0x0000001f002e7836 */ /* 0x040fe20000000000 */
[C---:B------:R-:W-:Y:S01]  /*35b0*/  IADD3 R42, PT, PT, R0.reuse, 0x1, RZ ;  /* 0x00000001002a7810 */ /* 0x040fe20007ffe0ff */
[C---:B------:R-:W-:Y:S01]  /*35c0*/  VIADD R44, R0.reuse, 0x2 ;  /* 0x00000002002c7836 */ /* 0x040fe20000000000 */
[C---:B------:R-:W-:Y:S01]  /*35d0*/  IADD3 R48, PT, PT, R0.reuse, 0x6, RZ ;  /* 0x0000000600307810 */ /* 0x040fe20007ffe0ff */
[----:B------:R-:W-:Y:S01]  /*35e0*/  VIADD R108, R0, 0x1e ;  /* 0x0000001e006c7836 */ /* 0x000fe20000000000 */
[-C--:B------:R-:W-:Y:S01]  /*35f0*/  ISETP.GE.AND P0, PT, R46, R89.reuse, PT ;  /* 0x000000592e00720c */ /* 0x080fe20003f06270 */
[----:B------:R-:W0:Y:S01]  /*3600*/  LDCU UR9, c[0x0][0x3a8] ;  /* 0x00007500ff0977ac */ /* 0x000e220008000800 */
[-C--:B------:R-:W-:Y:S02]  /*3610*/  ISETP.GE.AND P1, PT, R44, R89.reuse, PT ;  /* 0x000000592c00720c */ /* 0x080fe40003f26270 */
[----:B------:R-:W-:Y:S02]  /*3620*/  SEL R102, R89, RZ, P0 ;  /* 0x000000ff59667207 */ /* 0x000fe40000000000 */
[----:B------:R-:W-:-:S02]  /*3630*/  ISETP.GE.AND P0, PT, R42, R89, PT ;  /* 0x000000592a00720c */ /* 0x000fc40003f06270 */
[-C--:B------:R-:W-:Y:S01]  /*3640*/  ISETP.GE.AND P3, PT, R42, R5.reuse, PT ;  /* 0x000000052a00720c */ /* 0x080fe20003f66270 */
[C---:B------:R-:W-:Y:S01]  /*3650*/  IMAD.IADD R102, R46.reuse, 0x1, -R102 ;  /* 0x000000012e667824 */ /* 0x040fe200078e0a66 */
[C---:B------:R-:W-:Y:S02]  /*3660*/  SEL R100, R89.reuse, RZ, P0 ;  /* 0x000000ff59647207 */ /* 0x040fe40000000000 */
[-C--:B------:R-:W-:Y:S01]  /*3670*/  ISETP.GE.AND P4, PT, R46, R5.reuse, PT ;  /* 0x000000052e00720c */ /* 0x080fe20003f86270 */
[----:B------:R-:W-:Y:S01]  /*3680*/  VIADD R46, R0, 0x3 ;  /* 0x00000003002e7836 */ /* 0x000fe20000000000 */
[----:B------:R-:W-:Y:S01]  /*3690*/  SEL R98, R89, RZ, P1 ;  /* 0x000000ff59627207 */ /* 0x000fe20000800000 */
[----:B------:R-:W-:Y:S01]  /*36a0*/  IMAD.IADD R100, R42, 0x1, -R100 ;  /* 0x000000012a647824 */ /* 0x000fe200078e0a64 */
[----:B------:R-:W-:Y:S01]  /*36b0*/  ISETP.GE.AND P2, PT, R44, R5, PT ;  /* 0x000000052c00720c */ /* 0x000fe20003f46270 */
[----:B------:R-:W-:Y:S01]  /*36c0*/  VIADD R42, R0, 0x4 ;  /* 0x00000004002a7836 */ /* 0x000fe20000000000 */
[----:B------:R-:W-:Y:S01]  /*36d0*/  ISETP.GE.AND P0, PT, R46, R89, PT ;  /* 0x000000592e00720c */ /* 0x000fe20003f06270 */
[----:B------:R-:W-:Y:S01]  /*36e0*/  IMAD.IADD R98, R44, 0x1, -R98 ;  /* 0x000000012c627824 */ /* 0x000fe200078e0a62 */
[----:B------:R-:W-:Y:S01]  /*36f0*/  ISETP.GE.AND P6, PT, R46, R5, PT ;  /* 0x000000052e00720c */ /* 0x000fe20003fc6270 */
[----:B------:R-:W-:Y:S01]  /*3700*/  VIADD R44, R0, 0x5 ;  /* 0x00000005002c7836 */ /* 0x000fe20000000000 */
[----:B------:R-:W-:-:S02]  /*3710*/  ISETP.GE.AND P1, PT, R42, R89, PT ;  /* 0x000000592a00720c */ /* 0x000fc40003f26270 */
[C---:B------:R-:W-:Y:S02]  /*3720*/  SEL R96, R89.reuse, RZ, P0 ;  /* 0x000000ff59607207 */ /* 0x040fe40000000000 */
[C---:B------:R-:W-:Y:S02]  /*3730*/  SEL R94, R89.reuse, RZ, P1 ;  /* 0x000000ff595e7207 */ /* 0x040fe40000800000 */
[----:B------:R-:W-:Y:S01]  /*3740*/  ISETP.GE.AND P0, PT, R44, R89, PT ;  /* 0x000000592c00720c */ /* 0x000fe20003f06270 */
[----:B------:R-:W-:Y:S01]  /*3750*/  IMAD.IADD R96, R46, 0x1, -R96 ;  /* 0x000000012e607824 */ /* 0x000fe200078e0a60 */
[CC--:B------:R-:W-:Y:S01]  /*3760*/  ISETP.GE.AND P1, PT, R42.reuse, R5.reuse, PT ;  /* 0x000000052a00720c */ /* 0x0c0fe20003f26270 */
[----:B------:R-:W-:Y:S01]  /*3770*/  IMAD.IADD R94, R42, 0x1, -R94 ;  /* 0x000000012a5e7824 */ /* 0x000fe200078e0a5e */
[----:B------:R-:W-:Y:S01]  /*3780*/  SEL R92, R89, RZ, P0 ;  /* 0x000000ff595c7207 */ /* 0x000fe20000000000 */
[C---:B------:R-:W-:Y:S01]  /*3790*/  VIADD R42, R0.reuse, 0x7 ;  /* 0x00000007002a7836 */ /* 0x040fe20000000000 */
[C---:B------:R-:W-:Y:S01]  /*37a0*/  SEL R87, R5.reuse, RZ, P4 ;  /* 0x000000ff05577207 */ /* 0x040fe20002000000 */
[----:B------:R-:W-:Y:S01]  /*37b0*/  VIADD R46, R0, 0x9 ;  /* 0x00000009002e7836 */ /* 0x000fe20000000000 */
[C---:B------:R-:W-:Y:S01]  /*37c0*/  ISETP.GE.AND P0, PT, R44.reuse, R5, PT ;  /* 0x000000052c00720c */ /* 0x040fe20003f06270 */
[----:B------:R-:W-:Y:S01]  /*37d0*/  IMAD.IADD R92, R44, 0x1, -R92 ;  /* 0x000000012c5c7824 */ /* 0x000fe200078e0a5c */
[----:B------:R-:W-:Y:S01]  /*37e0*/  ISETP.GE.AND P4, PT, R42, R89, PT ;  /* 0x000000592a00720c */ /* 0x000fe20003f86270 */
[----:B------:R-:W-:Y:S01]  /*37f0*/  VIADD R44, R0, 0x8 ;  /* 0x00000008002c7836 */ /* 0x000fe20000000000 */
[----:B------:R-:W-:-:S02]  /*3800*/  SEL R83, R5, RZ, P2 ;  /* 0x000000ff05537207 */ /* 0x000fc40001000000 */
[----:B------:R-:W-:Y:S02]  /*3810*/  SEL R88, R89, RZ, P4 ;  /* 0x000000ff59587207 */ /* 0x000fe40002000000 */
[----:B------:R-:W-:Y:S02]  /*3820*/  ISETP.GE.AND P4, PT, R46, R89, PT ;  /* 0x000000592e00720c */ /* 0x000fe40003f86270 */
[----:B------:R-:W-:Y:S02]  /*3830*/  SEL R85, R5, RZ, P3 ;  /* 0x000000ff05557207 */ /* 0x000fe40001800000 */
[C---:B------:R-:W-:Y:S02]  /*3840*/  ISETP.GE.AND P2, PT, R42.reuse, R5, PT ;  /* 0x000000052a00720c */ /* 0x040fe40003f46270 */
[----:B------:R-:W-:Y:S01]  /*3850*/  IADD3 R88, PT, PT, R42, -R88, RZ ;  /* 0x800000582a587210 */ /* 0x000fe20007ffe0ff */
[----:B------:R-:W-:Y:S01]  /*3860*/  VIADD R42, R0, 0xa ;  /* 0x0000000a002a7836 */ /* 0x000fe20000000000 */
[----:B------:R-:W-:-:S02]  /*3870*/  ISETP.GE.AND P3, PT, R44, R89, PT ;  /* 0x000000592c00720c */ /* 0x000fc40003f66270 */
[C---:B------:R-:W-:Y:S02]  /*3880*/  SEL R84, R89.reuse, RZ, P4 ;  /* 0x000000ff59547207 */ /* 0x040fe40002000000 */
        /* <DEDUP_REMOVED lines=11> */
[----:B------:R-:W-:Y:S01]  /*3940*/  ISETP.GE.AND P6, PT, R46, R89, PT ;  /* 0x000000592e00720c */ /* 0x000fe20003fc6270 */
[C---:B------:R-:W-:Y:S01]  /*3950*/  IMAD.IADD R82, R42.reuse, 0x1, -R82 ;  /* 0x000000012a527824 */ /* 0x040fe200078e0a52 */
[----:B------:R-:W-:Y:S02]  /*3960*/  SEL R77, R5, RZ, P0 ;  /* 0x000000ff054d7207 */ /* 0x000fe40000000000 */
[----:B------:R-:W-:Y:S02]  /*3970*/  SEL R90, R89, RZ, P5 ;  /* 0x000000ff595a7207 */ /* 0x000fe40002800000 */
[----:B------:R-:W-:Y:S02]  /*3980*/  SEL R79, R5, RZ, P1 ;  /* 0x000000ff054f7207 */ /* 0x000fe40000800000 */
[-C--:B------:R-:W-:Y:S01]  /*3990*/  ISETP.GE.AND P0, PT, R42, R5.reuse, PT ;  /* 0x000000052a00720c */ /* 0x080fe20003f06270 */
[----:B------:R-:W-:Y:S01]  /*39a0*/  VIADD R42, R0, 0xd ;  /* 0x0000000d002a7836 */ /* 0x000fe20000000000 */
[C---:B------:R-:W-:Y:S01]  /*39b0*/  ISETP.GE.AND P5, PT, R48.reuse, R5, PT ;  /* 0x000000053000720c */ /* 0x040fe20003fa6270 */
[----:B------:R-:W-:Y:S01]  /*39c0*/  IMAD.IADD R90, R48, 0x1, -R90 ;  /* 0x00000001305a7824 */ /* 0x000fe200078e0a5a */
[----:B------:R-:W-:-:S02]  /*39d0*/  ISETP.GE.AND P1, PT, R44, R89, PT ;  /* 0x000000592c00720c */ /* 0x000fc40003f26270 */
        /* <DEDUP_REMOVED lines=11> */
[----:B------:R-:W-:Y:S02]  /*3a90*/  SEL R76, R89, RZ, P5 ;  /* 0x000000ff594c7207 */ /* 0x000fe40002800000 */
[----:B------:R-:W-:Y:S02]  /*3aa0*/  ISETP.GE.AND P3, PT, R46, R89, PT ;  /* 0x000000592e00720c */ /* 0x000fe40003f66270 */
[----:B------:R-:W-:Y:S01]  /*3ab0*/  SEL R73, R5, RZ, P2 ;  /* 0x000000ff05497207 */ /* 0x000fe20001000000 */
[C---:B------:R-:W-:Y:S01]  /*3ac0*/  IMAD.IADD R76, R42.reuse, 0x1, -R76 ;  /* 0x000000012a4c7824 */ /* 0x040fe200078e0a4c */
[----:B------:R-:W-:Y:S01]  /*3ad0*/  ISETP.GE.AND P5, PT, R42, R5, PT ;  /* 0x000000052a00720c */ /* 0x000fe20003fa6270 */
[----:B------:R-:W-:Y:S01]  /*3ae0*/  VIADD R42, R0, 0x10 ;  /* 0x00000010002a7836 */ /* 0x000fe20000000000 */
[----:B------:R-:W-:-:S02]  /*3af0*/  SEL R72, R89, RZ, P3 ;  /* 0x000000ff59487207 */ /* 0x000fc40001800000 */
[----:B------:R-:W-:Y:S02]  /*3b00*/  ISETP.GE.AND P2, PT, R44, R89, PT ;  /* 0x000000592c00720c */ /* 0x000fe40003f46270 */
[C---:B------:R-:W-:Y:S01]  /*3b10*/  ISETP.GE.AND P3, PT, R46.reuse, R5, PT ;  /* 0x000000052e00720c */ /* 0x040fe20003f66270 */
[----:B------:R-:W-:Y:S01]  /*3b20*/  IMAD.IADD R72, R46, 0x1, -R72 ;  /* 0x000000012e487824 */ /* 0x000fe200078e0a48 */
[----:B------:R-:W-:Y:S01]  /*3b30*/  SEL R74, R89, RZ, P2 ;  /* 0x000000ff594a7207 */ /* 0x000fe20001000000 */
[----:B------:R-:W-:Y:S01]  /*3b40*/  VIADD R46, R0, 0x12 ;  /* 0x00000012002e7836 */ /* 0x000fe20000000000 */
[----:B------:R-:W-:Y:S02]  /*3b50*/  SEL R69, R5, RZ, P4 ;  /* 0x000000ff05457207 */ /* 0x000fe40002000000 */
[----:B------:R-:W-:Y:S01]  /*3b60*/  ISETP.GE.AND P4, PT, R42, R89, PT ;  /* 0x000000592a00720c */ /* 0x000fe20003f86270 */
[C---:B------:R-:W-:Y:S01]  /*3b70*/  IMAD.IADD R74, R44.reuse, 0x1, -R74 ;  /* 0x000000012c4a7824 */ /* 0x040fe200078e0a4a */
[----:B------:R-:W-:-:S02]  /*3b80*/  ISETP.GE.AND P2, PT, R44, R5, PT ;  /* 0x000000052c00720c */ /* 0x000fc40003f46270 */
[----:B------:R-:W-:Y:S02]  /*3b90*/  SEL R65, R5, RZ, P1 ;  /* 0x000000ff05417207 */ /* 0x000fe40000800000 */
[----:B------:R-:W-:Y:S02]  /*3ba0*/  SEL R70, R89, RZ, P4 ;  /* 0x000000ff59467207 */ /* 0x000fe40002000000 */
[----:B------:R-:W-:Y:S02]  /*3bb0*/  IADD3 R44, PT, PT, R0, 0x11, RZ ;  /* 0x00000011002c7810 */ /* 0x000fe40007ffe0ff */
[-C--:B------:R-:W-:Y:S01]  /*3bc0*/  ISETP.GE.AND P1, PT, R46, R89.reuse, PT ;  /* 0x000000592e00720c */ /* 0x080fe20003f26270 */
[----:B------:R-:W-:Y:S01]  /*3bd0*/  IMAD.IADD R70, R42, 0x1, -R70 ;  /* 0x000000012a467824 */ /* 0x000fe200078e0a46 */
[----:B------:R-:W-:Y:S02]  /*3be0*/  SEL R67, R5, RZ, P0 ;  /* 0x000000ff05437207 */ /* 0x000fe40000000000 */
[----:B------:R-:W-:-:S02]  /*3bf0*/  ISETP.GE.AND P0, PT, R44, R89, PT ;  /* 0x000000592c00720c */ /* 0x000fc40003f06270 */
[-C--:B------:R-:W-:Y:S01]  /*3c00*/  ISETP.GE.AND P4, PT, R42, R5.reuse, PT ;  /* 0x000000052a00720c */ /* 0x080fe20003f86270 */
[----:B------:R-:W-:Y:S01]  /*3c10*/  VIADD R42, R0, 0x13 ;  /* 0x00000013002a7836 */ /* 0x000fe20000000000 */
[C---:B------:R-:W-:Y:S02]  /*3c20*/  SEL R66, R89.reuse, RZ, P1 ;  /* 0x000000ff59427207 */ /* 0x040fe40000800000 */
[----:B------:R-:W-:Y:S02]  /*3c30*/  SEL R68, R89, RZ, P0 ;  /* 0x000000ff59447207 */ /* 0x000fe40000000000 */
[C---:B------:R-:W-:Y:S01]  /*3c40*/  ISETP.GE.AND P0, PT, R46.reuse, R5, PT ;  /* 0x000000052e00720c */ /* 0x040fe20003f06270 */
[----:B------:R-:W-:Y:S01]  /*3c50*/  IMAD.IADD R66, R46, 0x1, -R66 ;  /* 0x000000012e427824 */ /* 0x000fe200078e0a42 */
[----:B------:R-:W-:Y:S01]  /*3c60*/  SEL R63, R5, RZ, P6 ;  /* 0x000000ff053f7207 */ /* 0x000fe20003000000 */
[----:B------:R-:W-:Y:S01]  /*3c70*/  VIADD R46, R0, 0x15 ;  /* 0x00000015002e7836 */ /* 0x000fe20000000000 */
[----:B------:R-:W-:Y:S01]  /*3c80*/  ISETP.GE.AND P6, PT, R42, R89, PT ;  /* 0x000000592a00720c */ /* 0x000fe20003fc6270 */
[C---:B------:R-:W-:Y:S01]  /*3c90*/  IMAD.IADD R68, R44.reuse, 0x1, -R68 ;  /* 0x000000012c447824 */ /* 0x040fe200078e0a44 */
[----:B------:R-:W-:Y:S01]  /*3ca0*/  ISETP.GE.AND P1, PT, R44, R5, PT ;  /* 0x000000052c00720c */ /* 0x000fe20003f26270 */
[----:B------:R-:W-:Y:S01]  /*3cb0*/  VIADD R44, R0, 0x14 ;  /* 0x00000014002c7836 */ /* 0x000fe20000000000 */
[----:B------:R-:W-:-:S02]  /*3cc0*/  SEL R64, R89, RZ, P6 ;  /* 0x000000ff59407207 */ /* 0x000fc40003000000 */
[-C--:B------:R-:W-:Y:S02]  /*3cd0*/  ISETP.GE.AND P6, PT, R46, R89.reuse, PT ;  /* 0x000000592e00720c */ /* 0x080fe40003fc6270 */
[C---:B------:R-:W-:Y:S02]  /*3ce0*/  SEL R61, R5.reuse, RZ, P5 ;  /* 0x000000ff053d7207 */ /* 0x040fe40002800000 */
[----:B------:R-:W-:Y:S02]  /*3cf0*/  SEL R59, R5, RZ, P2 ;  /* 0x000000ff053b7207 */ /* 0x000fe40001000000 */
[----:B------:R-:W-:Y:S02]  /*3d00*/  ISETP.GE.AND P5, PT, R44, R89, PT ;  /* 0x000000592c00720c */ /* 0x000fe40003fa6270 */
[C---:B------:R-:W-:Y:S02]  /*3d10*/  ISETP.GE.AND P2, PT, R42.reuse, R5, PT ;  /* 0x000000052a00720c */ /* 0x040fe40003f46270 */
[----:B------:R-:W-:Y:S01]  /*3d20*/  IADD3 R64, PT, PT, R42, -R64, RZ ;  /* 0x800000402a407210 */ /* 0x000fe20007ffe0ff */
[----:B------:R-:W-:Y:S01]  /*3d30*/  VIADD R42, R0, 0x16 ;  /* 0x00000016002a7836 */ /* 0x000fe20000000000 */
[----:B------:R-:W-:-:S02]  /*3d40*/  SEL R60, R89, RZ, P6 ;  /* 0x000000ff593c7207 */ /* 0x000fc40003000000 */
        /* <DEDUP_REMOVED lines=22> */
[C---:B------:R-:W-:Y:S01]  /*3eb0*/  SEL R51, R5.reuse, RZ, P0 ;  /* 0x000000ff05337207 */ /* 0x040fe20000000000 */
[----:B------:R-:W-:Y:S01]  /*3ec0*/  IMAD.IADD R56, R44, 0x1, -R56 ;  /* 0x000000012c387824 */ /* 0x000fe200078e0a38 */
[----:B------:R-:W-:Y:S02]  /*3ed0*/  ISETP.GE.AND P0, PT, R42, R89, PT ;  /* 0x000000592a00720c */ /* 0x000fe40003f06270 */
[----:B------:R-:W-:Y:S01]  /*3ee0*/  ISETP.GE.AND P4, PT, R44, R5, PT ;  /* 0x000000052c00720c */ /* 0x000fe20003f86270 */
[----:B------:R-:W-:Y:S01]  /*3ef0*/  VIADD R44, R0, 0x1a ;  /* 0x0000001a002c7836 */ /* 0x000fe20000000000 */
[----:B------:R-:W-:-:S02]  /*3f00*/  SEL R47, R5, RZ, P6 ;  /* 0x000000ff052f7207 */ /* 0x000fc40003000000 */
[----:B------:R-:W-:Y:S02]  /*3f10*/  SEL R52, R89, RZ, P0 ;  /* 0x000000ff59347207 */ /* 0x000fe40000000000 */
[-C--:B------:R-:W-:Y:S02]  /*3f20*/  ISETP.GE.AND P6, PT, R46, R89.reuse, PT ;  /* 0x000000592e00720c */ /* 0x080fe40003fc6270 */
[----:B------:R-:W-:Y:S01]  /*3f30*/  SEL R49, R5, RZ, P2 ;  /* 0x000000ff05317207 */ /* 0x000fe20001000000 */
[----:B------:R-:W-:Y:S01]  /*3f40*/  IMAD.IADD R52, R42, 0x1, -R52 ;  /* 0x000000012a347824 */ /* 0x000fe200078e0a34 */
[C---:B------:R-:W-:Y:S02]  /*3f50*/  SEL R48, R89.reuse, RZ, P6 ;  /* 0x000000ff59307207 */ /* 0x040fe40003000000 */
[----:B------:R-:W-:Y:S02]  /*3f60*/  ISETP.GE.AND P2, PT, R44, R89, PT ;  /* 0x000000592c00720c */ /* 0x000fe40003f46270 */
[-C--:B------:R-:W-:Y:S01]  /*3f70*/  ISETP.GE.AND P0, PT, R42, R5.reuse, PT ;  /* 0x000000052a00720c */ /* 0x080fe20003f06270 */
[----:B------:R-:W-:Y:S01]  /*3f80*/  VIADD R42, R0, 0x1c ;  /* 0x0000001c002a7836 */ /* 0x000fe20000000000 */
[----:B------:R-:W-:Y:S01]  /*3f90*/  SEL R50, R89, RZ, P2 ;  /* 0x000000ff59327207 */ /* 0x000fe20001000000 */
[C---:B------:R-:W-:Y:S01]  /*3fa0*/  IMAD.IADD R48, R46.reuse, 0x1, -R48 ;  /* 0x000000012e307824 */ /* 0x040fe200078e0a30 */
[----:B------:R-:W-:-:S02]  /*3fb0*/  ISETP.GE.AND P6, PT, R46, R5, PT ;  /* 0x000000052e00720c */ /* 0x000fc40003fc6270 */
[----:B------:R-:W-:Y:S01]  /*3fc0*/  SEL R46, R5, RZ, P5 ;  /* 0x000000ff052e7207 */ /* 0x000fe20002800000 */
[----:B------:R-:W-:Y:S01]  /*3fd0*/  IMAD.IADD R50, R44, 0x1, -R50 ;  /* 0x000000012c327824 */ /* 0x000fe200078e0a32 */
[----:B------:R-:W-:Y:S02]  /*3fe0*/  ISETP.GE.AND P5, PT, R42, R89, PT ;  /* 0x000000592a00720c */ /* 0x000fe40003fa6270 */
[----:B------:R-:W-:Y:S02]  /*3ff0*/  IADD3 R106, PT, PT, R0, 0x1d, RZ ;  /* 0x0000001d006a7810 */ /* 0x000fe40007ffe0ff */
[----:B------:R-:W-:Y:S02]  /*4000*/  ISETP.GE.AND P2, PT, R44, R5, PT ;  /* 0x000000052c00720c */ /* 0x000fe40003f46270 */
[----:B------:R-:W-:Y:S02]  /*4010*/  SEL R44, R89, RZ, P5 ;  /* 0x000000ff592c7207 */ /* 0x000fe40002800000 */
[----:B------:R-:W-:-:S02]  /*4020*/  SEL R45, R5, RZ, P1 ;  /* 0x000000ff052d7207 */ /* 0x000fc40000800000 */
[----:B------:R-:W-:Y:S01]  /*4030*/  ISETP.GE.AND P1, PT, R106, R89, PT ;  /* 0x000000596a00720c */ /* 0x000fe20003f26270 */
[C---:B------:R-:W-:Y:S01]  /*4040*/  IMAD.IADD R44, R42.reuse, 0x1, -R44 ;  /* 0x000000012a2c7824 */ /* 0x040fe200078e0a2c */
[----:B------:R-:W-:Y:S02]  /*4050*/  SEL R43, R5, RZ, P4 ;  /* 0x000000ff052b7207 */ /* 0x000fe40002000000 */
[----:B------:R-:W-:Y:S02]  /*4060*/  ISETP.GE.AND P4, PT, R42, R5, PT ;  /* 0x000000052a00720c */ /* 0x000fe40003f86270 */
        /* <DEDUP_REMOVED lines=18> */
.L_x_2006:
[----:B0-----:R-:W0:Y:S01]  /*4190*/  S2R R103, SR_TID.X ;  /* 0x0000000000677919 */ /* 0x001e220000002100 */
[----:B------:R-:W-:Y:S01]  /*41a0*/  VIMNMX R105, PT, PT, R9, 0x80, PT ;  /* 0x0000008009697848 */ /* 0x000fe20003fe0100 */
[----:B-1----:R-:W-:Y:S01]  /*41b0*/  IMAD.MOV R110, RZ, RZ, -R7 ;  /* 0x000000ffff6e7224 */ /* 0x002fe200078e0a07 */
[----:B------:R-:W1:Y:S01]  /*41c0*/  LDCU UR4, c[0x0][0x3ac] ;  /* 0x00007580ff0477ac */ /* 0x000e620008000800 */
[----:B------:R-:W-:Y:S01]  /*41d0*/  BSSY B1, `(.L_x_1905) ;  /* 0x0000223000017945 */ /* 0x000fe20003800000 */
[----:B------:R-:W-:Y:S01]  /*41e0*/  PLOP3.LUT P0, PT, PT, PT, PT, 0x80, 0x8 ;  /* 0x000000000008781c */ /* 0x000fe20003f0f070 */
[----:B------:R-:W-:Y:S02]  /*41f0*/  IMAD.MOV.U32 R107, RZ, RZ, RZ ;  /* 0x000000ffff6b7224 */ /* 0x000fe400078e00ff */
[----:B0-----:R-:W-:-:S05]  /*4200*/  IMAD R103, R105, R110, R103 ;  /* 0x0000006e69677224 */ /* 0x001fca00078e0267 */
[----:B------:R-:W-:Y:S01]  /*4210*/  IADD3 R103, PT, PT, R103, R106, RZ ;  /* 0x0000006a67677210 */ /* 0x000fe20007ffe0ff */
[----:B------:R-:W-:-:S04]  /*4220*/  IMAD.IADD R106, R105, 0x1, R106 ;  /* 0x00000001696a7824 */ /* 0x000fc800078e026a */
[----:B-1----:R-:W-:Y:S01]  /*4230*/  IMAD R105, R103, UR4, R0 ;  /* 0x0000000467697c24 */ /* 0x002fe2000f8e0200 */
[----:B------:R-:W-:-:S04]  /*4240*/  ISETP.GE.AND P1, PT, R106, R9, PT ;  /* 0x000000096a00720c */ /* 0x000fc80003f26270 */
[----:B--234-:R-:W-:-:S09]  /*4250*/  P2R R117, PR, RZ, 0x2 ;  /* 0x00000002ff757803 */ /* 0x01cfd20000000000 */
.L_x_2005:
        /* <DEDUP_REMOVED lines=10> */
[----:B-12---:R-:W1:Y:S01]  /*4300*/  @P1 S2R R112, SR_CgaCtaId ;  /* 0x0000000000701919 */ /* 0x006e620000008800 */
[----:B------:R-:W-:Y:S01]  /*4310*/  @P1 MOV R110, 0x400 ;  /* 0x00000400006e1802 */ /* 0x000fe20000000f00 */
[----:B------:R-:W2:Y:S02]  /*4320*/  @P2 S2R R118, SR_CgaCtaId ;  /* 0x0000000000762919 */ /* 0x000ea40000008800 */
[----:B------:R-:W-:Y:S02]  /*4330*/  @P5 MOV R119, 0x400 ;  /* 0x0000040000775802 */ /* 0x000fe40000000f00 */
[----:B------:R-:W-:Y:S02]  /*4340*/  @P1 VIADD R111, R110, 0x4100 ;  /* 0x000041006e6f1836 */ /* 0x000fe40000000000 */
[----:B------:R-:W-:Y:S01]  /*4350*/  IMAD.IADD R110, R105, 0x1, R107 ;  /* 0x00000001696e7824 */ /* 0x000fe200078e026b */
[----:B---3--:R-:W3:Y:S01]  /*4360*/  @P5 S2R R120, SR_CgaCtaId ;  /* 0x0000000000785919 */ /* 0x008ee20000008800 */
[----:B------:R-:W-:-:S02]  /*4370*/  @P5 IADD3 R119, PT, PT, R119, 0x4100, RZ ;  /* 0x0000410077775810 */ /* 0x000fc40007ffe0ff */
[----:B------:R-:W-:-:S05]  /*4380*/  @P4 MOV R121, 0x400 ;  /* 0x0000040000794802 */ /* 0x000fca0000000f00 */
[----:B------:R-:W-:Y:S01]  /*4390*/  @P4 VIADD R121, R121, 0x4100 ;  /* 0x0000410079794836 */ /* 0x000fe20000000000 */
[----:B-1----:R-:W-:Y:S01]  /*43a0*/  @P1 LEA R112, R112, R111, 0x18 ;  /* 0x0000006f70701211 */ /* 0x002fe200078ec0ff */
[----:B------:R-:W-:-:S04]  /*43b0*/  @P1 IMAD.IADD R111, R110, 0x1, -R77 ;  /* 0x000000016e6f1824 */ /* 0x000fc800078e0a4d */
[----:B------:R-:W-:Y:S01]  /*43c0*/  @P1 IMAD R114, R111, 0x4, R112 ;  /* 0x000000046f721824 */ /* 0x000fe200078e0270 */
[----:B------:R-:W-:Y:S01]  /*43d0*/  @P2 MOV R111, 0x400 ;  /* 0x00000400006f2802 */ /* 0x000fe20000000f00 */
[----:B------:R-:W1:Y:S01]  /*43e0*/  @P4 S2R R112, SR_CgaCtaId ;  /* 0x0000000000704919 */ /* 0x000e620000008800 */
[----:B---3--:R-:W-:Y:S02]  /*43f0*/  @P5 LEA R120, R120, R119, 0x18 ;  /* 0x0000007778785211 */ /* 0x008fe400078ec0ff */
[----:B----4-:R3:W4:Y:S01]  /*4400*/  @P1 LDS R15, [R114+0x14] ;  /* 0x00001400720f1984 */ /* 0x0107220000000800 */
[----:B------:R-:W-:Y:S01]  /*4410*/  ISETP.GE.AND P1, PT, R116, 0x9, PT ;  /* 0x000000097400780c */ /* 0x000fe20003f26270 */
[----:B------:R-:W-:Y:S01]  /*4420*/  @P2 VIADD R115, R111, 0x4100 ;  /* 0x000041006f732836 */ /* 0x000fe20000000000 */
[----:B------:R-:W-:Y:S01]  /*4430*/  @P3 MOV R119, 0x400 ;  /* 0x0000040000773802 */ /* 0x000fe20000000f00 */
[----:B------:R-:W5:Y:S03]  /*4440*/  @P3 S2R R111, SR_CgaCtaId ;  /* 0x00000000006f3919 */ /* 0x000f660000008800 */
[----:B--2---:R-:W-:Y:S01]  /*4450*/  @P2 LEA R115, R118, R115, 0x18 ;  /* 0x0000007376732211 */ /* 0x004fe200078ec0ff */
[----:B---3--:R-:W-:-:S04]  /*4460*/  @P2 IMAD.IADD R114, R110, 0x1, -R75 ;  /* 0x000000016e722824 */ /* 0x008fc800078e0a4b */
[----:B------:R-:W-:Y:S02]  /*4470*/  @P2 IMAD R114, R114, 0x4, R115 ;  /* 0x0000000472722824 */ /* 0x000fe400078e0273 */
[----:B------:R-:W2:Y:S01]  /*4480*/  @P1 S2R R113, SR_CgaCtaId ;  /* 0x0000000000711919 */ /* 0x000ea20000008800 */
[----:B------:R-:W-:Y:S01]  /*4490*/  @P5 IMAD.IADD R115, R110, 0x1, -R73 ;  /* 0x000000016e735824 */ /* 0x000fe200078e0a49 */
[----:B------:R-:W-:Y:S01]  /*44a0*/  @P1 MOV R118, 0x400 ;  /* 0x0000040000761802 */ /* 0x000fe20000000f00 */
[----:B------:R3:W0:Y:S02]  /*44b0*/  @P2 LDS R16, [R114+0x18] ;  /* 0x0000180072102984 */ /* 0x0006240000000800 */
[----:B------:R-:W-:Y:S01]  /*44c0*/  @P5 IMAD R115, R115, 0x4, R120 ;  /* 0x0000000473735824 */ /* 0x000fe200078e0278 */
[----:B------:R-:W-:Y:S01]  /*44d0*/  ISETP.GE.AND P2, PT, R116, 0xc, PT ;  /* 0x0000000c7400780c */ /* 0x000fe20003f46270 */
[----:B------:R-:W-:Y:S02]  /*44e0*/  @P3 VIADD R120, R119, 0x4100 ;  /* 0x0000410077783836 */ /* 0x000fe40000000000 */
[----:B------:R-:W-:Y:S01]  /*44f0*/  @P1 VIADD R118, R118, 0x4100 ;  /* 0x0000410076761836 */ /* 0x000fe20000000000 */
[----:B------:R-:W0:Y:S01]  /*4500*/  @P5 LDS R17, [R115+0x1c] ;  /* 0x00001c0073115984 */ /* 0x000e220000000800 */
[----:B------:R-:W-:Y:S01]  /*4510*/  ISETP.GE.AND P5, PT, R116, 0xd, PT ;  /* 0x0000000d7400780c */ /* 0x000fe20003fa6270 */
[----:B---3--:R-:W-:Y:S01]  /*4520*/  @P4 IMAD.IADD R114, R110, 0x1, -R67 ;  /* 0x000000016e724824 */ /* 0x008fe200078e0a43 */
[----:B-1----:R-:W-:-:S06]  /*4530*/  @P4 LEA R119, R112, R121, 0x18 ;  /* 0x0000007970774211 */ /* 0x002fcc00078ec0ff */
[----:B------:R-:W1:Y:S01]  /*4540*/  @P2 S2R R112, SR_CgaCtaId ;  /* 0x0000000000702919 */ /* 0x000e620000008800 */
[----:B------:R-:W-:Y:S01]  /*4550*/  @P4 IMAD R119, R114, 0x4, R119 ;  /* 0x0000000472774824 */ /* 0x000fe200078e0277 */
[----:B------:R-:W-:Y:S02]  /*4560*/  @P2 MOV R114, 0x400 ;  /* 0x0000040000722802 */ /* 0x000fe40000000f00 */
[----:B-----5:R-:W-:Y:S02]  /*4570*/  @P3 LEA R120, R111, R120, 0x18 ;  /* 0x000000786f783211 */ /* 0x020fe400078ec0ff */
[----:B------:R-:W-:Y:S01]  /*4580*/  @P1 IADD3 R111, PT, PT, -R71, R110, RZ ;  /* 0x0000006e476f1210 */ /* 0x000fe20007ffe1ff */
[----:B------:R-:W3:Y:S01]  /*4590*/  @P4 LDS R20, [R119+0x28] ;  /* 0x0000280077144984 */ /* 0x000ee20000000800 */
[----:B------:R-:W-:Y:S01]  /*45a0*/  ISETP.GE.AND P4, PT, R116, 0x10, PT ;  /* 0x000000107400780c */ /* 0x000fe20003f86270 */
[----:B------:R-:W-:Y:S01]  /*45b0*/  @P2 VIADD R121, R114, 0x4100 ;  /* 0x0000410072792836 */ /* 0x000fe20000000000 */
[----:B--2---:R-:W-:-:S05]  /*45c0*/  @P1 LEA R118, R113, R118, 0x18 ;  /* 0x0000007671761211 */ /* 0x004fca00078ec0ff */
[----:B------:R-:W-:Y:S02]  /*45d0*/  @P1 IMAD R113, R111, 0x4, R118 ;  /* 0x000000046f711824 */ /* 0x000fe400078e0276 */
[----:B------:R-:W-:-:S03]  /*45e0*/  @P3 IMAD.IADD R111, R110, 0x1, -R69 ;  /* 0x000000016e6f3824 */ /* 0x000fc600078e0a45 */
[----:B------:R2:W0:Y:S01]  /*45f0*/  @P1 LDS R18, [R113+0x20] ;  /* 0x0000200071121984 */ /* 0x0004220000000800 */
[----:B------:R-:W-:Y:S01]  /*4600*/  @P3 IMAD R118, R111, 0x4, R120 ;  /* 0x000000046f763824 */ /* 0x000fe200078e0278 */
[C---:B------:R-:W-:Y:S01]  /*4610*/  ISETP.GE.AND P1, PT, R116.reuse, 0xe, PT ;  /* 0x0000000e7400780c */ /* 0x040fe20003f26270 */
[----:B------:R-:W5:Y:S01]  /*4620*/  @P5 S2R R111, SR_CgaCtaId ;  /* 0x00000000006f5919 */ /* 0x000f620000008800 */
[----:B------:R-:W-:Y:S02]  /*4630*/  @P5 MOV R120, 0x400 ;  /* 0x0000040000785802 */ /* 0x000fe40000000f00 */
[----:B------:R4:W0:Y:S01]  /*4640*/  @P3 LDS R19, [R118+0x24] ;  /* 0x0000240076133984 */ /* 0x0008220000000800 */
[----:B------:R-:W-:Y:S02]  /*4650*/  ISETP.GE.AND P3, PT, R116, 0xf, PT ;  /* 0x0000000f7400780c */ /* 0x000fe40003f66270 */
[----:B------:R-:W-:Y:S01]  /*4660*/  @P5 VIADD R120, R120, 0x4100 ;  /* 0x0000410078785836 */ /* 0x000fe20000000000 */
[----:B-1----:R-:W-:Y:S01]  /*4670*/  @P2 LEA R112, R112, R121, 0x18 ;  /* 0x0000007970702211 */ /* 0x002fe200078ec0ff */
[----:B--2---:R-:W1:Y:S04]  /*4680*/  @P4 S2R R113, SR_CgaCtaId ;  /* 0x0000000000714919 */ /* 0x004e680000008800 */
[----:B------:R-:W2:Y:S01]  /*4690*/  @P1 S2R R115, SR_CgaCtaId ;  /* 0x0000000000731919 */ /* 0x000ea20000008800 */
[----:B----4-:R-:W-:-:S04]  /*46a0*/  @P1 MOV R118, 0x400 ;  /* 0x0000040000761802 */ /* 0x010fc80000000f00 */
[----:B------:R-:W4:Y:S01]  /*46b0*/  @P3 S2R R114, SR_CgaCtaId ;  /* 0x0000000000723919 */ /* 0x000f220000008800 */
[----:B------:R-:W-:Y:S01]  /*46c0*/  @P1 VIADD R118, R118, 0x4100 ;  /* 0x0000410076761836 */ /* 0x000fe20000000000 */
[----:B-----5:R-:W-:Y:S02]  /*46d0*/  @P5 LEA R119, R111, R120, 0x18 ;  /* 0x000000786f775211 */ /* 0x020fe400078ec0ff */
[----:B------:R-:W-:Y:S02]  /*46e0*/  @P2 IADD3 R111, PT, PT, -R65, R110, RZ ;  /* 0x0000006e416f2210 */ /* 0x000fe40007ffe1ff */
[----:B------:R-:W-:-:S03]  /*46f0*/  @P4 MOV R120, 0x400 ;  /* 0x0000040000784802 */ /* 0x000fc60000000f00 */
[----:B------:R-:W-:Y:S02]  /*4700*/  @P2 IMAD R111, R111, 0x4, R112 ;  /* 0x000000046f6f2824 */ /* 0x000fe400078e0270 */
[----:B------:R-:W-:Y:S02]  /*4710*/  @P5 IMAD.IADD R112, R110, 0x1, -R63 ;  /* 0x000000016e705824 */ /* 0x000fe400078e0a3f */
[----:B------:R-:W-:Y:S01]  /*4720*/  @P4 VIADD R120, R120, 0x4100 ;  /* 0x0000410078784836 */ /* 0x000fe20000000000 */
[----:B------:R5:W0:Y:S01]  /*4730*/  @P2 LDS R21, [R111+0x2c] ;  /* 0x00002c006f152984 */ /* 0x000a220000000800 */
[----:B------:R-:W-:Y:S01]  /*4740*/  @P5 IMAD R112, R112, 0x4, R119 ;  /* 0x0000000470705824 */ /* 0x000fe200078e0277 */
[----:B------:R-:W-:Y:S02]  /*4750*/  @P3 MOV R119, 0x400 ;  /* 0x0000040000773802 */ /* 0x000fe40000000f00 */
[----:B--2---:R-:W-:Y:S02]  /*4760*/  @P1 LEA R118, R115, R118, 0x18 ;  /* 0x0000007673761211 */ /* 0x004fe400078ec0ff */
[----:B------:R2:W0:Y:S01]  /*4770*/  @P5 LDS R22, [R112+0x30] ;  /* 0x0000300070165984 */ /* 0x0004220000000800 */
[----:B------:R-:W-:Y:S01]  /*4780*/  @P3 VIADD R119, R119, 0x4100 ;  /* 0x0000410077773836 */ /* 0x000fe20000000000 */
[----:B------:R-:W-:Y:S01]  /*4790*/  ISETP.GE.AND P5, PT, R116, 0x12, PT ;  /* 0x000000127400780c */ /* 0x000fe20003fa6270 */
[----:B-----5:R-:W-:Y:S01]  /*47a0*/  @P1 IMAD.IADD R111, R110, 0x1, -R61 ;  /* 0x000000016e6f1824 */ /* 0x020fe200078e0a3d */
[----:B------:R-:W-:-:S02]  /*47b0*/  ISETP.GE.AND P2, PT, R116, 0x11, PT ;  /* 0x000000117400780c */ /* 0x000fc40003f46270 */
[----:B----4-:R-:W-:Y:S02]  /*47c0*/  @P3 LEA R114, R114, R119, 0x18 ;  /* 0x0000007772723211 */ /* 0x010fe400078ec0ff */
[----:B-1----:R-:W-:Y:S02]  /*47d0*/  @P4 LEA R119, R113, R120, 0x18 ;  /* 0x0000007871774211 */ /* 0x002fe400078ec0ff */
[----:B------:R-:W-:Y:S01]  /*47e0*/  @P1 LEA R113, R111, R118, 0x2 ;  /* 0x000000766f711211 */ /* 0x000fe200078e10ff */
[----:B------:R-:W-:-:S04]  /*47f0*/  @P3 IMAD.IADD R111, R110, 0x1, -R59 ;  /* 0x000000016e6f3824 */ /* 0x000fc800078e0a3b */
[----:B------:R-:W-:Y:S01]  /*4800*/  @P3 IMAD R118, R111, 0x4, R114 ;  /* 0x000000046f763824 */ /* 0x000fe200078e0272 */
[----:B------:R-:W1:Y:S01]  /*4810*/  @P1 LDS R23, [R113+0x34] ;  /* 0x0000340071171984 */ /* 0x000e620000000800 */
[----:B------:R-:W-:Y:S01]  /*4820*/  @P4 IMAD.IADD R114, R110, 0x1, -R57 ;  /* 0x000000016e724824 */ /* 0x000fe200078e0a39 */
[----:B------:R-:W-:Y:S01]  /*4830*/  ISETP.GE.AND P1, PT, R116, 0x13, PT ;  /* 0x000000137400780c */ /* 0x000fe20003f26270 */
[----:B------:R-:W4:Y:S02]  /*4840*/  @P5 S2R R111, SR_CgaCtaId ;  /* 0x00000000006f5919 */ /* 0x000f240000008800 */
[----:B------:R-:W-:Y:S01]  /*4850*/  @P4 IMAD R119, R114, 0x4, R119 ;  /* 0x0000000472774824 */ /* 0x000fe200078e0277 */
[----:B------:R-:W-:Y:S01]  /*4860*/  @P5 MOV R115, 0x400 ;  /* 0x0000040000735802 */ /* 0x000fe20000000f00 */
[----:B--2---:R-:W2:Y:S01]  /*4870*/  @P2 S2R R112, SR_CgaCtaId ;  /* 0x0000000000702919 */ /* 0x004ea20000008800 */
[----:B------:R-:W-:-:S03]  /*4880*/  @P2 MOV R114, 0x400 ;  /* 0x0000040000722802 */ /* 0x000fc60000000f00 */
[----:B------:R-:W-:Y:S01]  /*4890*/  @P5 VIADD R120, R115, 0x4100 ;  /* 0x0000410073785836 */ /* 0x000fe20000000000 */
[----:B------:R5:W0:Y:S01]  /*48a0*/  @P3 LDS R24, [R118+0x38] ;  /* 0x0000380076183984 */ /* 0x000a220000000800 */
[----:B------:R-:W-:Y:S01]  /*48b0*/  ISETP.GE.AND P3, PT, R116, 0x14, PT ;  /* 0x000000147400780c */ /* 0x000fe20003f66270 */
[----:B------:R-:W-:Y:S02]  /*48c0*/  @P2 VIADD R121, R114, 0x4100 ;  /* 0x0000410072792836 */ /* 0x000fe40000000000 */
[----:B------:R4:W0:Y:S01]  /*48d0*/  @P4 LDS R25, [R119+0x3c] ;  /* 0x00003c0077194984 */ /* 0x0008220000000800 */
[----:B------:R-:W-:Y:S01]  /*48e0*/  ISETP.GE.AND P4, PT, R116, 0x15, PT ;  /* 0x000000157400780c */ /* 0x000fe20003f86270 */
[----:B------:R-:W3:Y:S01]  /*48f0*/  @P1 S2R R115, SR_CgaCtaId ;  /* 0x0000000000731919 */ /* 0x000ee20000008800 */
[----:B-----5:R-:W-:-:S07]  /*4900*/  @P1 MOV R118, 0x400 ;  /* 0x0000040000761802 */ /* 0x020fce0000000f00 */
[----:B------:R-:W5:Y:S01]  /*4910*/  @P3 S2R R114, SR_CgaCtaId ;  /* 0x0000000000723919 */ /* 0x000f620000008800 */
[----:B------:R-:W-:-:S03]  /*4920*/  @P1 VIADD R118, R118, 0x4100 ;  /* 0x0000410076761836 */ /* 0x000fc60000000000 */
[----:B------:R-:W1:Y:S01]  /*4930*/  @P4 S2R R113, SR_CgaCtaId ;  /* 0x0000000000714919 */ /* 0x000e620000008800 */
[----:B----4-:R-:W-:Y:S01]  /*4940*/  @P5 LEA R119, R111, R120, 0x18 ;  /* 0x000000786f775211 */ /* 0x010fe200078ec0ff */
[----:B------:R-:W-:Y:S01]  /*4950*/  @P2 IMAD.IADD R111, R110, 0x1, -R55 ;  /* 0x000000016e6f2824 */ /* 0x000fe200078e0a37 */
[----:B------:R-:W-:Y:S02]  /*4960*/  @P4 MOV R120, 0x400 ;  /* 0x0000040000784802 */ /* 0x000fe40000000f00 */
[----:B--2---:R-:W-:-:S03]  /*4970*/  @P2 LEA R112, R112, R121, 0x18 ;  /* 0x0000007970702211 */ /* 0x004fc600078ec0ff */
[----:B------:R-:W-:Y:S01]  /*4980*/  @P4 VIADD R120, R120, 0x4100 ;  /* 0x0000410078784836 */ /* 0x000fe20000000000 */
[----:B------:R-:W-:Y:S01]  /*4990*/  @P2 LEA R111, R111, R112, 0x2 ;  /* 0x000000706f6f2211 */ /* 0x000fe200078e10ff */
[----:B------:R-:W-:-:S04]  /*49a0*/  @P5 IMAD.IADD R112, R110, 0x1, -R53 ;  /* 0x000000016e705824 */ /* 0x000fc800078e0a35 */
[----:B------:R-:W-:Y:S01]  /*49b0*/  @P5 IMAD R112, R112, 0x4, R119 ;  /* 0x0000000470705824 */ /* 0x000fe200078e0277 */
[----:B------:R-:W-:Y:S01]  /*49c0*/  @P3 MOV R119, 0x400 ;  /* 0x0000040000773802 */ /* 0x000fe20000000f00 */
[----:B------:R2:W4:Y:S01]  /*49d0*/  @P2 LDS R26, [R111+0x40] ;  /* 0x000040006f1a2984 */ /* 0x0005220000000800 */
[C---:B------:R-:W-:Y:S02]  /*49e0*/  ISETP.GE.AND P2, PT, R116.reuse, 0x16, PT ;  /* 0x000000167400780c */ /* 0x040fe40003f46270 */
[----:B---3--:R-:W-:Y:S01]  /*49f0*/  @P1 LEA R118, R115, R118, 0x18 ;  /* 0x0000007673761211 */ /* 0x008fe200078ec0ff */
[----:B------:R3:W0:Y:S01]  /*4a00*/  @P5 LDS R27, [R112+0x44] ;  /* 0x00004400701b5984 */ /* 0x0006220000000800 */
[----:B------:R-:W-:Y:S01]  /*4a10*/  ISETP.GE.AND P5, PT, R116, 0x17, PT ;  /* 0x000000177400780c */ /* 0x000fe20003fa6270 */
[----:B------:R-:W-:Y:S02]  /*4a20*/  @P3 VIADD R119, R119, 0x4100 ;  /* 0x0000410077773836 */ /* 0x000fe40000000000 */
[----:B--2---:R-:W-:-:S03]  /*4a30*/  @P1 IMAD.IADD R111, R110, 0x1, -R51 ;  /* 0x000000016e6f1824 */ /* 0x004fc600078e0a33 */
[----:B-----5:R-:W-:Y:S01]  /*4a40*/  @P3 LEA R114, R114, R119, 0x18 ;  /* 0x0000007772723211 */ /* 0x020fe200078ec0ff */
[----:B---3--:R-:W-:Y:S01]  /*4a50*/  @P1 IMAD R112, R111, 0x4, R118 ;  /* 0x000000046f701824 */ /* 0x008fe200078e0276 */
[----:B------:R-:W-:Y:S01]  /*4a60*/  @P3 IADD3 R111, PT, PT, -R49, R110, RZ ;  /* 0x0000006e316f3210 */ /* 0x000fe20007ffe1ff */
[----:B------:R-:W2:Y:S01]  /*4a70*/  @P2 S2R R119, SR_CgaCtaId ;  /* 0x0000000000772919 */ /* 0x000ea20000008800 */
[----:B-1----:R-:W-:-:S03]  /*4a80*/  @P4 LEA R115, R113, R120, 0x18 ;  /* 0x0000007871734211 */ /* 0x002fc600078ec0ff */
[----:B------:R-:W-:Y:S01]  /*4a90*/  @P3 IMAD R113, R111, 0x4, R114 ;  /* 0x000000046f713824 */ /* 0x000fe200078e0272 */
[----:B------:R1:W3:Y:S01]  /*4aa0*/  @P1 LDS R28, [R112+0x48] ;  /* 0x00004800701c1984 */ /* 0x0002e20000000800 */
[----:B------:R-:W-:Y:S01]  /*4ab0*/  @P4 IMAD.IADD R114, R110, 0x1, -R47 ;  /* 0x000000016e724824 */ /* 0x000fe200078e0a2f */
[----:B------:R-:W-:Y:S01]  /*4ac0*/  ISETP.GE.AND P1, PT, R116, 0x1a, PT ;  /* 0x0000001a7400780c */ /* 0x000fe20003f26270 */
[----:B------:R-:W5:Y:S02]  /*4ad0*/  @P5 S2R R111, SR_CgaCtaId ;  /* 0x00000000006f5919 */ /* 0x000f640000008800 */
[----:B------:R-:W-:Y:S01]  /*4ae0*/  @P4 IMAD R115, R114, 0x4, R115 ;  /* 0x0000000472734824 */ /* 0x000fe200078e0273 */
[----:B------:R-:W-:Y:S01]  /*4af0*/  @P2 MOV R114, 0x400 ;  /* 0x0000040000722802 */ /* 0x000fe20000000f00 */
[----:B------:R-:W0:Y:S01]  /*4b00*/  @P3 LDS R29, [R113+0x4c] ;  /* 0x00004c00711d3984 */ /* 0x000e220000000800 */
[C---:B------:R-:W-:Y:S02]  /*4b10*/  ISETP.GE.AND P3, PT, R116.reuse, 0x18, PT ;  /* 0x000000187400780c */ /* 0x040fe40003f66270 */
[----:B------:R-:W-:Y:S01]  /*4b20*/  @P5 MOV R120, 0x400 ;  /* 0x0000040000785802 */ /* 0x000fe20000000f00 */
[----:B------:R4:W0:Y:S01]  /*4b30*/  @P4 LDS R30, [R115+0x50] ;  /* 0x00005000731e4984 */ /* 0x0008220000000800 */
[----:B------:R-:W-:Y:S01]  /*4b40*/  ISETP.GE.AND P4, PT, R116, 0x19, PT ;  /* 0x000000197400780c */ /* 0x000fe20003f86270 */
[----:B------:R-:W-:-:S02]  /*4b50*/  @P2 VIADD R114, R114, 0x4100 ;  /* 0x0000410072722836 */ /* 0x000fc40000000000 */
[----:B------:R-:W-:Y:S01]  /*4b60*/  @P1 MOV R121, 0x400 ;  /* 0x0000040000791802 */ /* 0x000fe20000000f00 */
[----:B-1----:R-:W1:Y:S01]  /*4b70*/  @P1 S2R R112, SR_CgaCtaId ;  /* 0x0000000000701919 */ /* 0x002e620000008800 */
[----:B------:R-:W-:Y:S01]  /*4b80*/  @P5 VIADD R120, R120, 0x4100 ;  /* 0x0000410078785836 */ /* 0x000fe20000000000 */
[----:B----4-:R-:W-:Y:S02]  /*4b90*/  @P5 IADD3 R115, PT, PT, -R45, R110, RZ ;  /* 0x0000006e2d735210 */ /* 0x010fe40007ffe1ff */
[----:B------:R-:W-:-:S05]  /*4ba0*/  @P1 VIADD R121, R121, 0x4100 ;  /* 0x0000410079791836 */ /* 0x000fca0000000000 */
[----:B------:R-:W4:Y:S01]  /*4bb0*/  @P4 S2R R113, SR_CgaCtaId ;  /* 0x0000000000714919 */ /* 0x000f220000008800 */
[----:B--2---:R-:W-:Y:S02]  /*4bc0*/  @P2 LEA R118, R119, R114, 0x18 ;  /* 0x0000007277762211 */ /* 0x004fe400078ec0ff */
[----:B------:R-:W2:Y:S01]  /*4bd0*/  @P3 S2R R114, SR_CgaCtaId ;  /* 0x0000000000723919 */ /* 0x000ea20000008800 */
[----:B-----5:R-:W-:Y:S01]  /*4be0*/  @P5 LEA R120, R111, R120, 0x18 ;  /* 0x000000786f785211 */ /* 0x020fe200078ec0ff */
[----:B------:R-:W-:-:S04]  /*4bf0*/  @P2 IMAD.IADD R111, R110, 0x1, -R46 ;  /* 0x000000016e6f2824 */ /* 0x000fc800078e0a2e */
[----:B------:R-:W-:Y:S01]  /*4c00*/  @P2 IMAD R111, R111, 0x4, R118 ;  /* 0x000000046f6f2824 */ /* 0x000fe200078e0276 */
[----:B------:R-:W-:Y:S01]  /*4c10*/  @P3 MOV R118, 0x400 ;  /* 0x0000040000763802 */ /* 0x000fe20000000f00 */
[----:B------:R-:W-:Y:S01]  /*4c20*/  @P5 IMAD R115, R115, 0x4, R120 ;  /* 0x0000000473735824 */ /* 0x000fe200078e0278 */
[----:B------:R-:W-:Y:S02]  /*4c30*/  @P4 MOV R120, 0x400 ;  /* 0x0000040000784802 */ /* 0x000fe40000000f00 */
[----:B------:R-:W0:Y:S01]  /*4c40*/  @P2 LDS R31, [R111+0x54] ;  /* 0x000054006f1f2984 */ /* 0x000e220000000800 */
[----:B------:R-:W-:Y:S01]  /*4c50*/  ISETP.GE.AND P2, PT, R116, 0x1b, PT ;  /* 0x0000001b7400780c */ /* 0x000fe20003f46270 */
[----:B------:R-:W-:Y:S01]  /*4c60*/  @P3 VIADD R119, R118, 0x4100 ;  /* 0x0000410076773836 */ /* 0x000fe20000000000 */
[----:B-1----:R-:W-:Y:S01]  /*4c70*/  @P1 LEA R118, R112, R121, 0x18 ;  /* 0x0000007970761211 */ /* 0x002fe200078ec0ff */
[----:B------:R1:W0:Y:S01]  /*4c80*/  @P5 LDS R32, [R115+0x58] ;  /* 0x0000580073205984 */ /* 0x0002220000000800 */
[----:B------:R-:W-:Y:S01]  /*4c90*/  ISETP.GE.AND P5, PT, R116, 0x1c, PT ;  /* 0x0000001c7400780c */ /* 0x000fe20003fa6270 */
[----:B------:R-:W-:-:S02]  /*4ca0*/  @P4 VIADD R120, R120, 0x4100 ;  /* 0x0000410078784836 */ /* 0x000fc40000000000 */
[----:B-1----:R-:W-:-:S06]  /*4cb0*/  @P1 IMAD.IADD R115, R110, 0x1, -R91 ;  /* 0x000000016e731824 */ /* 0x002fcc00078e0a5b */
[----:B------:R-:W1:Y:S01]  /*4cc0*/  @P2 S2R R112, SR_CgaCtaId ;  /* 0x0000000000702919 */ /* 0x000e620000008800 */
[----:B--2---:R-:W-:Y:S01]  /*4cd0*/  @P3 LEA R114, R114, R119, 0x18 ;  /* 0x0000007772723211 */ /* 0x004fe200078ec0ff */
[----:B------:R-:W-:Y:S01]  /*4ce0*/  @P1 IMAD R115, R115, 0x4, R118 ;  /* 0x0000000473731824 */ /* 0x000fe200078e0276 */
[----:B----4-:R-:W-:Y:S01]  /*4cf0*/  @P4 LEA R119, R113, R120, 0x18 ;  /* 0x0000007871774211 */ /* 0x010fe200078ec0ff */
[C---:B------:R-:W-:Y:S01]  /*4d00*/  @P3 IMAD.IADD R113, R110.reuse, 0x1, -R43 ;  /* 0x000000016e713824 */ /* 0x040fe200078e0a2b */
[----:B------:R-:W2:Y:S01]  /*4d10*/  @P5 S2R R111, SR_CgaCtaId ;  /* 0x00000000006f5919 */ /* 0x000ea20000008800 */
[----:B------:R-:W-:Y:S02]  /*4d20*/  @P2 MOV R118, 0x400 ;  /* 0x0000040000762802 */ /* 0x000fe40000000f00 */
[----:B------:R-:W-:Y:S01]  /*4d30*/  @P3 IMAD R113, R113, 0x4, R114 ;  /* 0x0000000471713824 */ /* 0x000fe200078e0272 */
[----:B------:R-:W-:Y:S01]  /*4d40*/  @P5 MOV R120, 0x400 ;  /* 0x0000040000785802 */ /* 0x000fe20000000f00 */
[----:B------:R-:W-:Y:S01]  /*4d50*/  @P4 IMAD.IADD R114, R110, 0x1, -R89 ;  /* 0x000000016e724824 */ /* 0x000fe200078e0a59 */
[----:B------:R-:W4:Y:S01]  /*4d60*/  @P1 LDS R35, [R115+0x64] ;  /* 0x0000640073231984 */ /* 0x000f220000000800 */
[----:B------:R-:W-:-:S02]  /*4d70*/  ISETP.GE.AND P1, PT, R116, 0x1f, PT ;  /* 0x0000001f7400780c */ /* 0x000fc40003f26270 */
[----:B------:R-:W-:Y:S01]  /*4d80*/  @P5 VIADD R120, R120, 0x4100 ;  /* 0x0000410078785836 */ /* 0x000fe20000000000 */
[----:B------:R5:W0:Y:S01]  /*4d90*/  @P3 LDS R33, [R113+0x5c] ;  /* 0x00005c0071213984 */ /* 0x000a220000000800 */
[----:B------:R-:W-:Y:S02]  /*4da0*/  ISETP.GE.AND P3, PT, R116, 0x1d, PT ;  /* 0x0000001d7400780c */ /* 0x000fe40003f66270 */
[----:B------:R-:W-:Y:S01]  /*4db0*/  @P4 LEA R114, R114, R119, 0x2 ;  /* 0x0000007772724211 */ /* 0x000fe200078e10ff */
[----:B------:R-:W-:-:S04]  /*4dc0*/  @P2 VIADD R119, R118, 0x4100 ;  /* 0x0000410076772836 */ /* 0x000fc80000000000 */
[----:B------:R3:W0:Y:S01]  /*4dd0*/  @P4 LDS R34, [R114+0x60] ;  /* 0x0000600072224984 */ /* 0x0006220000000800 */
[----:B------:R-:W-:Y:S02]  /*4de0*/  ISETP.GE.AND P4, PT, R116, 0x1e, PT ;  /* 0x0000001e7400780c */ /* 0x000fe40003f86270 */
[----:B-1----:R-:W-:-:S03]  /*4df0*/  @P2 LEA R112, R112, R119, 0x18 ;  /* 0x0000007770702211 */ /* 0x002fc600078ec0ff */
[----:B------:R-:W1:Y:S01]  /*4e00*/  @P3 S2R R119, SR_CgaCtaId ;  /* 0x0000000000773919 */ /* 0x000e620000008800 */
[----:B--2---:R-:W-:Y:S01]  /*4e10*/  @P5 LEA R120, R111, R120, 0x18 ;  /* 0x000000786f785211 */ /* 0x004fe200078ec0ff */
[----:B------:R-:W-:-:S06]  /*4e20*/  @P2 IMAD.IADD R111, R110, 0x1, -R93 ;  /* 0x000000016e6f2824 */ /* 0x000fcc00078e0a5d */
[----:B------:R-:W2:Y:S01]  /*4e30*/  @P4 S2R R121, SR_CgaCtaId ;  /* 0x0000000000794919 */ /* 0x000ea20000008800 */
[----:B------:R-:W-:Y:S01]  /*4e40*/  @P4 MOV R118, 0x400 ;  /* 0x0000040000764802 */ /* 0x000fe20000000f00 */
[----:B-----5:R-:W-:Y:S02]  /*4e50*/  @P2 IMAD R113, R111, 0x4, R112 ;  /* 0x000000046f712824 */ /* 0x020fe400078e0270 */
[----:B------:R-:W-:Y:S02]  /*4e60*/  @P5 IMAD.IADD R111, R110, 0x1, -R95 ;  /* 0x000000016e6f5824 */ /* 0x000fe400078e0a5f */
[----:B------:R-:W-:Y:S01]  /*4e70*/  @P4 VIADD R118, R118, 0x4100 ;  /* 0x0000410076764836 */ /* 0x000fe20000000000 */
[----:B------:R5:W0:Y:S01]  /*4e80*/  @P2 LDS R36, [R113+0x68] ;  /* 0x0000680071242984 */ /* 0x000a220000000800 */
[----:B------:R-:W-:Y:S02]  /*4e90*/  ISETP.GE.AND P2, PT, R116, 0x20, PT ;  /* 0x000000207400780c */ /* 0x000fe40003f46270 */
[----:B---3--:R-:W-:-:S02]  /*4ea0*/  @P5 LEA R114, R111, R120, 0x2 ;  /* 0x000000786f725211 */ /* 0x008fc400078e10ff */
[----:B------:R-:W-:-:S03]  /*4eb0*/  @P3 MOV R111, 0x400 ;  /* 0x00000400006f3802 */ /* 0x000fc60000000f00 */
[----:B------:R3:W0:Y:S01]  /*4ec0*/  @P5 LDS R37, [R114+0x6c] ;  /* 0x00006c0072255984 */ /* 0x0006220000000800 */
[----:B-----5:R-:W-:Y:S01]  /*4ed0*/  @P4 IMAD.IADD R113, R110, 0x1, -R99 ;  /* 0x000000016e714824 */ /* 0x020fe200078e0a63 */
[----:B------:R-:W-:Y:S01]  /*4ee0*/  ISETP.GE.AND P5, PT, R116, 0x2, PT ;  /* 0x000000027400780c */ /* 0x000fe20003fa6270 */
[----:B------:R-:W-:Y:S02]  /*4ef0*/  @P3 VIADD R112, R111, 0x4100 ;  /* 0x000041006f703836 */ /* 0x000fe40000000000 */
[----:B------:R-:W5:Y:S01]  /*4f00*/  @P1 S2R R111, SR_CgaCtaId ;  /* 0x00000000006f1919 */ /* 0x000f620000008800 */
[----:B---3--:R-:W-:Y:S02]  /*4f10*/  @P1 MOV R114, 0x400 ;  /* 0x0000040000721802 */ /* 0x008fe40000000f00 */
[----:B-1----:R-:W-:Y:S01]  /*4f20*/  @P3 LEA R115, R119, R112, 0x18 ;  /* 0x0000007077733211 */ /* 0x002fe200078ec0ff */
[----:B------:R-:W-:Y:S02]  /*4f30*/  @P3 IMAD.IADD R112, R110, 0x1, -R97 ;  /* 0x000000016e703824 */ /* 0x000fe400078e0a61 */
[----:B------:R-:W-:-:S02]  /*4f40*/  @P1 VIADD R114, R114, 0x4100 ;  /* 0x0000410072721836 */ /* 0x000fc40000000000 */
[----:B------:R-:W-:Y:S01]  /*4f50*/  @P3 IMAD R115, R112, 0x4, R115 ;  /* 0x0000000470733824 */ /* 0x000fe200078e0273 */
[----:B--2---:R-:W-:Y:S01]  /*4f60*/  @P4 LEA R118, R121, R118, 0x18 ;  /* 0x0000007679764211 */ /* 0x004fe200078ec0ff */
[----:B------:R-:W1:Y:S04]  /*4f70*/  @P2 S2R R112, SR_CgaCtaId ;  /* 0x0000000000702919 */ /* 0x000e680000008800 */
[----:B------:R-:W-:Y:S01]  /*4f80*/  @P4 IMAD R113, R113, 0x4, R118 ;  /* 0x0000000471714824 */ /* 0x000fe200078e0276 */
[----:B------:R-:W2:Y:S01]  /*4f90*/  @P3 LDS R38, [R115+0x70] ;  /* 0x0000700073263984 */ /* 0x000ea20000000800 */
[----:B------:R-:W-:-:S03]  /*4fa0*/  ISETP.GE.AND P3, PT, R116, 0x4, PT ;  /* 0x000000047400780c */ /* 0x000fc60003f66270 */
[----:B------:R3:W2:Y:S01]  /*4fb0*/  @P4 LDS R39, [R113+0x74] ;  /* 0x0000740071274984 */ /* 0x0006a20000000800 */
[----:B------:R-:W-:Y:S01]  /*4fc0*/  ISETP.GE.AND P4, PT, R116, 0x3, PT ;  /* 0x000000037400780c */ /* 0x000fe20003f86270 */
[----:B------:R-:W4:Y:S01]  /*4fd0*/  @P6 S2R R118, SR_CgaCtaId ;  /* 0x0000000000766919 */ /* 0x000f220000008800 */
[----:B---3--:R-:W-:Y:S02]  /*4fe0*/  @P6 MOV R113, 0x400 ;  /* 0x0000040000716802 */ /* 0x008fe40000000f00 */
[----:B-----5:R-:W-:Y:S02]  /*4ff0*/  @P1 LEA R114, R111, R114, 0x18 ;  /* 0x000000726f721211 */ /* 0x020fe400078ec0ff */
[----:B------:R-:W-:-:S07]  /*5000*/  @P2 MOV R111, 0x400 ;  /* 0x00000400006f2802 */ /* 0x000fce0000000f00 */
[----:B------:R-:W3:Y:S01]  /*5010*/  @P4 S2R R120, SR_CgaCtaId ;  /* 0x0000000000784919 */ /* 0x000ee20000008800 */
[----:B------:R-:W-:Y:S01]  /*5020*/  @P6 VIADD R113, R113, 0x4100 ;  /* 0x0000410071716836 */ /* 0x000fe20000000000 */
[----:B------:R-:W-:Y:S01]  /*5030*/  @P2 IADD3 R119, PT, PT, R111, 0x4100, RZ ;  /* 0x000041006f772810 */ /* 0x000fe20007ffe0ff */
[----:B------:R-:W-:-:S04]  /*5040*/  @P1 IMAD.IADD R111, R110, 0x1, -R101 ;  /* 0x000000016e6f1824 */ /* 0x000fc800078e0a65 */
[----:B------:R-:W-:Y:S01]  /*5050*/  @P1 IMAD R114, R111, 0x4, R114 ;  /* 0x000000046f721824 */ /* 0x000fe200078e0272 */
[----:B-1----:R-:W-:Y:S01]  /*5060*/  @P2 LEA R112, R112, R119, 0x18 ;  /* 0x0000007770702211 */ /* 0x002fe200078ec0ff */
[----:B------:R-:W-:Y:S01]  /*5070*/  @P2 IMAD.IADD R111, R110, 0x1, -R87 ;  /* 0x000000016e6f2824 */ /* 0x000fe200078e0a57 */
[----:B------:R-:W1:Y:S03]  /*5080*/  @P5 S2R R119, SR_CgaCtaId ;  /* 0x0000000000775919 */ /* 0x000e660000008800 */
[----:B------:R-:W-:Y:S01]  /*5090*/  @P2 IMAD R115, R111, 0x4, R112 ;  /* 0x000000046f732824 */ /* 0x000fe200078e0270 */
[----:B------:R5:W2:Y:S01]  /*50a0*/  @P1 LDS R40, [R114+0x78] ;  /* 0x0000780072281984 */ /* 0x000aa20000000800 */
[----:B------:R-:W-:Y:S02]  /*50b0*/  PLOP3.LUT P1, PT, P0, PT, PT, 0x80, 0x8 ;  /* 0x000000000008781c */ /* 0x000fe4000072f070 */
[----:B0-----:R-:W-:Y:S01]  /*50c0*/  ISETP.GE.AND P0, PT, R7, UR4, PT ;  /* 0x0000000407007c0c */ /* 0x001fe2000bf06270 */
[----:B------:R0:W2:Y:S01]  /*50d0*/  @P2 LDS R41, [R115+0x7c] ;  /* 0x00007c0073292984 */ /* 0x0000a20000000800 */
[----:B------:R-:W-:-:S02]  /*50e0*/  ISETP.GE.AND P2, PT, R116, 0x5, PT ;  /* 0x000000057400780c */ /* 0x000fc40003f46270 */
[----:B----4-:R-:W-:Y:S01]  /*50f0*/  @P6 LEA R113, R118, R113, 0x18 ;  /* 0x0000007176716211 */ /* 0x010fe200078ec0ff */
[----:B------:R-:W4:Y:S01]  /*5100*/  @P3 S2R R112, SR_CgaCtaId ;  /* 0x0000000000703919 */ /* 0x000f220000008800 */
[----:B-----5:R-:W-:Y:S02]  /*5110*/  @P5 MOV R114, 0x400 ;  /* 0x0000040000725802 */ /* 0x020fe40000000f00 */
[----:B------:R-:W-:Y:S02]  /*5120*/  @P3 MOV R118, 0x400 ;  /* 0x0000040000763802 */ /* 0x000fe40000000f00 */
[----:B0-----:R-:W-:Y:S01]  /*5130*/  @P4 MOV R115, 0x400 ;  /* 0x0000040000734802 */ /* 0x001fe20000000f00 */
[----:B------:R-:W-:-:S04]  /*5140*/  @P5 VIADD R114, R114, 0x4100 ;  /* 0x0000410072725836 */ /* 0x000fc80000000000 */
[----:B------:R-:W0:Y:S01]  /*5150*/  @P2 S2R R111, SR_CgaCtaId ;  /* 0x00000000006f2919 */ /* 0x000e220000008800 */
[----:B------:R-:W-:-:S05]  /*5160*/  @P4 VIADD R115, R115, 0x4100 ;  /* 0x0000410073734836 */ /* 0x000fca0000000000 */
[----:B---3--:R-:W-:Y:S02]  /*5170*/  @P4 LEA R115, R120, R115, 0x18 ;  /* 0x0000007378734211 */ /* 0x008fe400078ec0ff */
[----:B------:R-:W-:Y:S02]  /*5180*/  @P2 MOV R120, 0x400 ;  /* 0x0000040000782802 */ /* 0x000fe40000000f00 */
[----:B-1----:R-:W-:Y:S02]  /*5190*/  @P5 LEA R114, R119, R114, 0x18 ;  /* 0x0000007277725211 */ /* 0x002fe400078ec0ff */
[----:B------:R-:W-:Y:S01]  /*51a0*/  @P3 IADD3 R119, PT, PT, R118, 0x4100, RZ ;  /* 0x0000410076773810 */ /* 0x000fe20007ffe0ff */
[----:B------:R-:W-:Y:S02]  /*51b0*/  @P2 VIADD R120, R120, 0x4100 ;  /* 0x0000410078782836 */ /* 0x000fe40000000000 */
[----:B------:R-:W-:-:S04]  /*51c0*/  @P6 IMAD.IADD R118, R110, 0x1, -R2 ;  /* 0x000000016e766824 */ /* 0x000fc800078e0a02 */
[----:B------:R-:W-:Y:S02]  /*51d0*/  @P6 IMAD R113, R118, 0x4, R113 ;  /* 0x0000000476716824 */ /* 0x000fe400078e0271 */
[----:B------:R-:W-:Y:S01]  /*51e0*/  @P4 IMAD.IADD R118, R110, 0x1, -R83 ;  /* 0x000000016e764824 */ /* 0x000fe200078e0a53 */
[----:B----4-:R-:W-:Y:S01]  /*51f0*/  @P3 LEA R112, R112, R119, 0x18 ;  /* 0x0000007770703211 */ /* 0x010fe200078ec0ff */
[----:B------:R-:W-:Y:S01]  /*5200*/  @P5 IMAD.IADD R119, R110, 0x1, -R85 ;  /* 0x000000016e775824 */ /* 0x000fe200078e0a55 */
[----:B------:R1:W3:Y:S01]  /*5210*/  @P6 LDS R10, [R113] ;  /* 0x00000000710a6984 */ /* 0x0002e20000000800 */
[----:B------:R-:W-:Y:S02]  /*5220*/  @P4 IMAD R115, R118, 0x4, R115 ;  /* 0x0000000476734824 */ /* 0x000fe400078e0273 */
[----:B------:R-:W-:Y:S01]  /*5230*/  @P5 IMAD R114, R119, 0x4, R114 ;  /* 0x0000000477725824 */ /* 0x000fe200078e0272 */
[----:B------:R-:W-:Y:S01]  /*5240*/  @P3 IADD3 R119, PT, PT, -R81, R110, RZ ;  /* 0x0000006e51773210 */ /* 0x000fe20007ffe1ff */
[----:B------:R-:W-:Y:S01]  /*5250*/  @P2 IMAD.IADD R110, R110, 0x1, -R79 ;  /* 0x000000016e6e2824 */ /* 0x000fe200078e0a4f */
[----:B------:R1:W4:Y:S01]  /*5260*/  @P4 LDS R12, [R115+0x8] ;  /* 0x00000800730c4984 */ /* 0x0003220000000800 */
[----:B0-----:R-:W-:-:S02]  /*5270*/  @P2 LEA R111, R111, R120, 0x18 ;  /* 0x000000786f6f2211 */ /* 0x001fc400078ec0ff */
[----:B------:R-:W-:Y:S01]  /*5280*/  @P3 IMAD R112, R119, 0x4, R112 ;  /* 0x0000000477703824 */ /* 0x000fe200078e0270 */
[----:B------:R1:W0:Y:S02]  /*5290*/  @P5 LDS R11, [R114+0x4] ;  /* 0x00000400720b5984 */ /* 0x0002240000000800 */
[----:B------:R-:W-:Y:S02]  /*52a0*/  @P2 IMAD R110, R110, 0x4, R111 ;  /* 0x000000046e6e2824 */ /* 0x000fe400078e026f */
[----:B------:R1:W0:Y:S04]  /*52b0*/  @P3 LDS R13, [R112+0xc] ;  /* 0x00000c00700d3984 */ /* 0x0002280000000800 */
[----:B------:R1:W0:Y:S01]  /*52c0*/  @P2 LDS R14, [R110+0x10] ;  /* 0x000010006e0e2984 */ /* 0x0002220000000800 */
[----:B--2---:R-:W-:Y:S05]  /*52d0*/  @P0 BRA `(.L_x_1907) ;  /* 0x0000001000380947 */ /* 0x004fea0003800000 */
[----:B-1----:R-:W1:Y:S01]  /*52e0*/  S2R R113, SR_CgaCtaId ;  /* 0x0000000000717919 */ /* 0x002e620000008800 */
[----:B------:R-:W-:Y:S01]  /*52f0*/  MOV R110, 0x400 ;  /* 0x00000400006e7802 */ /* 0x000fe20000000f00 */
[----:B------:R-:W-:-:S04]  /*5300*/  IMAD.IADD R111, R0, 0x1, R107 ;  /* 0x00000001006f7824 */ /* 0x000fc800078e026b */
[----:B------:R-:W-:Y:S01]  /*5310*/  VIADD R114, R110, 0x4500 ;  /* 0x000045006e727836 */ /* 0x000fe20000000000 */
[----:B-1----:R-:W-:Y:S01]  /*5320*/  LEA R112, R113, R110, 0x18 ;  /* 0x0000006e71707211 */ /* 0x002fe200078ec0ff */
[----:B------:R-:W-:-:S03]  /*5330*/  IMAD.MOV.U32 R110, RZ, RZ, R7 ;  /* 0x000000ffff6e7224 */ /* 0x000fc600078e0007 */
[----:B------:R-:W-:Y:S01]  /*5340*/  LEA R107, R113, R114, 0x18 ;  /* 0x00000072716b7211 */ /* 0x000fe200078ec0ff */
[----:B------:R-:W-:-:S07]  /*5350*/  IMAD R111, R111, 0x4, R112 ;  /* 0x000000046f6f7824 */ /* 0x000fce00078e0270 */
.L_x_2004:
[----:B--2---:R-:W-:Y:S01]  /*5360*/  IMAD R112, R110, 0x104, R111 ;  /* 0x000001046e707824 */ /* 0x004fe200078e026f */
[----:B------:R-:W-:Y:S01]  /*5370*/  BSSY B2, `(.L_x_1908) ;  /* 0x0000008000027945 */ /* 0x000fe20003800000 */
[----:B------:R-:W-:-:S04]  /*5380*/  HFMA2 R114, -RZ, RZ, 0, 0 ;  /* 0x00000000ff727431 */ /* 0x000fc800000001ff */
[----:B------:R-:W1:Y:S01]  /*5390*/  LDS R112, [R112] ;  /* 0x0000000070707984 */ /* 0x000e620000000800 */
[----:B------:R-:W-:Y:S05]  /*53a0*/  @!P6 BRA `(.L_x_1909) ;  /* 0x000000000010e947 */ /* 0x000fea0003800000 */
[----:B------:R-:W-:-:S03]  /*53b0*/  UMOV UR4, 0xffffffff ;  /* 0xffffffff00047882 */ /* 0x000fc60000000000 */
[----:B------:R-:W-:Y:S05]  /*53c0*/  BRA.DIV UR4, `(.L_x_1910) ;  /* 0x0000002204107947 */ /* 0x000fea000b800000 */
[----:B-1----:R1:W2:Y:S02]  /*53d0*/  SHFL.IDX PT, R113, R112, R108, R3 ;  /* 0x0000006c70717389 */ /* 0x0022a400000e0003 */
.L_x_2015:
[----:B--23--:R-:W-:-:S07]  /*53e0*/  IMAD R114, R10, R113, RZ ;  /* 0x000000710a727224 */ /* 0x00cfce00078e02ff */
.L_x_1909:
[----:B------:R-:W-:Y:S05]  /*53f0*/  BSYNC B2 ;  /* 0x0000000000027941 */ /* 0x000fea0003800000 */
.L_x_1908:
[----:B------:R-:W-:Y:S04]  /*5400*/  BSSY B2, `(.L_x_1911) ;  /* 0x0000006000027945 */ /* 0x000fe80003800000 */
[----:B------:R-:W-:Y:S05]  /*5410*/  @!P5 BRA `(.L_x_1912) ;  /* 0x000000000010d947 */ /* 0x000fea0003800000 */
[----:B------:R-:W-:-:S03]  /*5420*/  UMOV UR4, 0xffffffff ;  /* 0xffffffff00047882 */ /* 0x000fc60000000000 */
[----:B------:R-:W-:Y:S05]  /*5430*/  BRA.DIV UR4, `(.L_x_1913) ;  /* 0x0000002204147947 */ /* 0x000fea000b800000 */
[----:B-1----:R1:W2:Y:S02]  /*5440*/  SHFL.IDX PT, R113, R112, R100, R3 ;  /* 0x0000006470717389 */ /* 0x0022a400000e0003 */
.L_x_2018:
[----:B0-2---:R-:W-:-:S07]  /*5450*/  IMAD R114, R11, R113, R114 ;  /* 0x000000710b727224 */ /* 0x005fce00078e0272 */
.L_x_1912:
[----:B------:R-:W-:Y:S05]  /*5460*/  BSYNC B2 ;  /* 0x0000000000027941 */ /* 0x000fea0003800000 */
.L_x_1911:
[----:B------:R-:W-:Y:S04]  /*5470*/  BSSY B2, `(.L_x_1914) ;  /* 0x0000006000027945 */ /* 0x000fe80003800000 */
[----:B------:R-:W-:Y:S05]  /*5480*/  @!P4 BRA `(.L_x_1915) ;  /* 0x000000000010c947 */ /* 0x000fea0003800000 */
[----:B------:R-:W-:-:S03]  /*5490*/  UMOV UR4, 0xffffffff ;  /* 0xffffffff00047882 */ /* 0x000fc60000000000 */
[----:B------:R-:W-:Y:S05]  /*54a0*/  BRA.DIV UR4, `(.L_x_1916) ;  /* 0x0000002204187947 */ /* 0x000fea000b800000 */
[----:B-1----:R1:W2:Y:S02]  /*54b0*/  SHFL.IDX PT, R113, R112, R98, R3 ;  /* 0x0000006270717389 */ /* 0x0022a400000e0003 */
.L_x_2021:
[----:B--2-4-:R-:W-:-:S07]  /*54c0*/  IMAD R114, R12, R113, R114 ;  /* 0x000000710c727224 */ /* 0x014fce00078e0272 */
.L_x_1915:
[----:B------:R-:W-:Y:S05]  /*54d0*/  BSYNC B2 ;  /* 0x0000000000027941 */ /* 0x000fea0003800000 */
.L_x_1914:
[----:B------:R-:W-:Y:S04]  /*54e0*/  BSSY B2, `(.L_x_1917) ;  /* 0x0000006000027945 */ /* 0x000fe80003800000 */
[----:B------:R-:W-:Y:S05]  /*54f0*/  @!P3 BRA `(.L_x_1918) ;  /* 0x000000000010b947 */ /* 0x000fea0003800000 */
[----:B------:R-:W-:-:S03]  /*5500*/  UMOV UR4, 0xffffffff ;  /* 0xffffffff00047882 */ /* 0x000fc60000000000 */
[----:B------:R-:W-:Y:S05]  /*5510*/  BRA.DIV UR4, `(.L_x_1919) ;  /* 0x00000022041c7947 */ /* 0x000fea000b800000 */
[----:B-1----:R1:W2:Y:S02]  /*5520*/  SHFL.IDX PT, R113, R112, R96, R3 ;  /* 0x0000006070717389 */ /* 0x0022a400000e0003 */
.L_x_2024:
[----:B0-2---:R-:W-:-:S07]  /*5530*/  IMAD R114, R13, R113, R114 ;  /* 0x000000710d727224 */ /* 0x005fce00078e0272 */
.L_x_1918:
[----:B------:R-:W-:Y:S05]  /*5540*/  BSYNC B2 ;  /* 0x0000000000027941 */ /* 0x000fea0003800000 */
.L_x_1917:
[----:B------:R-:W-:Y:S04]  /*5550*/  BSSY B2, `(.L_x_1920) ;  /* 0x0000006000027945 */ /* 0x000fe80003800000 */
[----:B------:R-:W-:Y:S05]  /*5560*/  @!P2 BRA `(.L_x_1921) ;  /* 0x000000000010a947 */ /* 0x000fea0003800000 */
[----:B------:R-:W-:-:S03]  /*5570*/  UMOV UR4, 0xffffffff ;  /* 0xffffffff00047882 */ /* 0x000fc60000000000 */
[----:B------:R-:W-:Y:S05]  /*5580*/  BRA.DIV UR4, `(.L_x_1922) ;  /* 0x0000002204207947 */ /* 0x000fea000b800000 */
[----:B-1----:R1:W2:Y:S02]  /*5590*/  SHFL.IDX PT, R113, R112, R94, R3 ;  /* 0x0000005e70717389 */ /* 0x0022a400000e0003 */
.L_x_2027:
[----:B0-2---:R-:W-:-:S07]  /*55a0*/  IMAD R114, R14, R113, R114 ;  /* 0x000000710e727224 */ /* 0x005fce00078e0272 */
.L_x_1921:
[----:B------:R-:W-:Y:S05]  /*55b0*/  BSYNC B2 ;  /* 0x0000000000027941 */ /* 0x000fea0003800000 */
.L_x_1920:
[----:B------:R-:W-:Y:S01]  /*55c0*/  ISETP.GE.AND P0, PT, R116, 0x6, PT ;  /* 0x000000067400780c */ /* 0x000fe20003f06270 */
[----:B------:R-:W-:-:S12]  /*55d0*/  BSSY B2, `(.L_x_1923) ;  /* 0x0000006000027945 */ /* 0x000fd80003800000 */
[----:B------:R-:W-:Y:S05]  /*55e0*/  @!P0 BRA `(.L_x_1924) ;  /* 0x0000000000108947 */ /* 0x000fea0003800000 */
[----:B------:R-:W-:-:S03]  /*55f0*/  UMOV UR4, 0xffffffff ;  /* 0xffffffff00047882 */ /* 0x000fc60000000000 */
[----:B------:R-:W-:Y:S05]  /*5600*/  BRA.DIV UR4, `(.L_x_1925) ;  /* 0x0000002204207947 */ /* 0x000fea000b800000 */
[----:B-1----:R1:W2:Y:S02]  /*5610*/  SHFL.IDX PT, R113, R112, R92, R3 ;  /* 0x0000005c70717389 */ /* 0x0022a400000e0003 */
.L_x_2030:
[----:B--2---:R-:W-:-:S07]  /*5620*/  IMAD R114, R15, R113, R114 ;  /* 0x000000710f727224 */ /* 0x004fce00078e0272 */
.L_x_1924:
[----:B------:R-:W-:Y:S05]  /*5630*/  BSYNC B2 ;  /* 0x0000000000027941 */ /* 0x000fea0003800000 */
.L_x_1923:
[----:B------:R-:W-:Y:S01]  /*5640*/  ISETP.GE.AND P0, PT, R116, 0x7, PT ;  /* 0x000000077400780c */ /* 0x000fe20003f06270 */
[----:B------:R-:W-:-:S12]  /*5650*/  BSSY B2, `(.L_x_1926) ;  /* 0x0000006000027945 */ /* 0x000fd80003800000 */
[----:B------:R-:W-:Y:S05]  /*5660*/  @!P0 BRA `(.L_x_1927) ;  /* 0x0000000000108947 */ /* 0x000fea0003800000 */
[----:B------:R-:W-:-:S03]  /*5670*/  UMOV UR4, 0xffffffff ;  /* 0xffffffff00047882 */ /* 0x000fc60000000000 */
[----:B------:R-:W-:Y:S05]  /*5680*/  BRA.DIV UR4, `(.L_x_1928) ;  /* 0x0000002204207947 */ /* 0x000fea000b800000 */
[----:B-1----:R1:W2:Y:S02]  /*5690*/  SHFL.IDX PT, R113, R112, R90, R3 ;  /* 0x0000005a70717389 */ /* 0x0022a400000e0003 */
.L_x_2033:
[----:B--2---:R-:W-:-:S07]  /*56a0*/  IMAD R114, R16, R113, R114 ;  /* 0x0000007110727224 */ /* 0x004fce00078e0272 */
.L_x_1927:
[----:B------:R-:W-:Y:S05]  /*56b0*/  BSYNC B2 ;  /* 0x0000000000027941 */ /* 0x000fea0003800000 */
.L_x_1926:
[----:B------:R-:W-:Y:S01]  /*56c0*/  ISETP.GE.AND P0, PT, R116, 0x8, PT ;  /* 0x000000087400780c */ /* 0x000fe20003f06270 */
[----:B------:R-:W-:-:S12]  /*56d0*/  BSSY B2, `(.L_x_1929) ;  /* 0x0000006000027945 */ /* 0x000fd80003800000 */
[----:B------:R-:W-:Y:S05]  /*56e0*/  @!P0 BRA `(.L_x_1930) ;  /* 0x0000000000108947 */ /* 0x000fea0003800000 */
[----:B------:R-:W-:-:S03]  /*56f0*/  UMOV UR4, 0xffffffff ;  /* 0xffffffff00047882 */ /* 0x000fc60000000000 */
[----:B------:R-:W-:Y:S05]  /*5700*/  BRA.DIV UR4, `(.L_x_1931) ;  /* 0x0000002204207947 */ /* 0x000fea000b800000 */
[----:B-1----:R1:W2:Y:S02]  /*5710*/  SHFL.IDX PT, R113, R112, R88, R3 ;  /* 0x0000005870717389 */ /* 0x0022a400000e0003 */
.L_x_2036:
[----:B--2---:R-:W-:-:S07]  /*5720*/  IMAD R114, R17, R113, R114 ;  /* 0x0000007111727224 */ /* 0x004fce00078e0272 */
.L_x_1930:
[----:B------:R-:W-:Y:S05]  /*5730*/  BSYNC B2 ;  /* 0x0000000000027941 */ /* 0x000fea0003800000 */
.L_x_1929:
[----:B------:R-:W-:Y:S01]  /*5740*/  ISETP.GE.AND P0, PT, R116, 0x9, PT ;  /* 0x000000097400780c */ /* 0x000fe20003f06270 */
[----:B------:R-:W-:-:S12]  /*5750*/  BSSY B2, `(.L_x_1932) ;  /* 0x0000006000027945 */ /* 0x000fd80003800000 */
[----:B------:R-:W-:Y:S05]  /*5760*/  @!P0 BRA `(.L_x_1933) ;  /* 0x0000000000108947 */ /* 0x000fea0003800000 */
[----:B------:R-:W-:-:S03]  /*5770*/  UMOV UR4, 0xffffffff ;  /* 0xffffffff00047882 */ /* 0x000fc60000000000 */
[----:B------:R-:W-:Y:S05]  /*5780*/  BRA.DIV UR4, `(.L_x_1934) ;  /* 0x0000002204207947 */ /* 0x000fea000b800000 */
[----:B-1----:R1:W2:Y:S02]  /*5790*/  SHFL.IDX PT, R113, R112, R86, R3 ;  /* 0x0000005670717389 */ /* 0x0022a400000e0003 */
.L_x_2039:
[----:B--2---:R-:W-:-:S07]  /*57a0*/  IMAD R114, R18, R113, R114 ;  /* 0x0000007112727224 */ /* 0x004fce00078e0272 */
.L_x_1933:
[----:B------:R-:W-:Y:S05]  /*57b0*/  BSYNC B2 ;  /* 0x0000000000027941 */ /* 0x000fea0003800000 */
.L_x_1932:
[----:B------:R-:W-:Y:S01]  /*57c0*/  ISETP.GE.AND P0, PT, R116, 0xa, PT ;  /* 0x0000000a7400780c */ /* 0x000fe20003f06270 */
[----:B------:R-:W-:-:S12]  /*57d0*/  BSSY B2, `(.L_x_1935) ;  /* 0x0000006000027945 */ /* 0x000fd80003800000 */
[----:B------:R-:W-:Y:S05]  /*57e0*/  @!P0 BRA `(.L_x_1936) ;  /* 0x0000000000108947 */ /* 0x000fea0003800000 */
[----:B------:R-:W-:-:S03]  /*57f0*/  UMOV UR4, 0xffffffff ;  /* 0xffffffff00047882 */ /* 0x000fc60000000000 */
[----:B------:R-:W-:Y:S05]  /*5800*/  BRA.DIV UR4, `(.L_x_1937) ;  /* 0x0000002204207947 */ /* 0x000fea000b800000 */
[----:B-1----:R1:W2:Y:S02]  /*5810*/  SHFL.IDX PT, R113, R112, R84, R3 ;  /* 0x0000005470717389 */ /* 0x0022a400000e0003 */
.L_x_2042:
[----:B--2---:R-:W-:-:S07]  /*5820*/  IMAD R114, R19, R113, R114 ;  /* 0x0000007113727224 */ /* 0x004fce00078e0272 */
.L_x_1936:
[----:B------:R-:W-:Y:S05]  /*5830*/  BSYNC B2 ;  /* 0x0000000000027941 */ /* 0x000fea0003800000 */
.L_x_1935:
[----:B------:R-:W-:Y:S01]  /*5840*/  ISETP.GE.AND P0, PT, R116, 0xb, PT ;  /* 0x0000000b7400780c */ /* 0x000fe20003f06270 */
[----:B------:R-:W-:-:S12]  /*5850*/  BSSY B2, `(.L_x_1938) ;  /* 0x0000006000027945 */ /* 0x000fd80003800000 */
[----:B------:R-:W-:Y:S05]  /*5860*/  @!P0 BRA `(.L_x_1939) ;  /* 0x0000000000108947 */ /* 0x000fea0003800000 */
[----:B------:R-:W-:-:S03]  /*5870*/  UMOV UR4, 0xffffffff ;  /* 0xffffffff00047882 */ /* 0x000fc60000000000 */
[----:B------:R-:W-:Y:S05]  /*5880*/  BRA.DIV UR4, `(.L_x_1940) ;  /* 0x0000002204207947 */ /* 0x000fea000b800000 */
[----:B-1----:R1:W2:Y:S02]  /*5890*/  SHFL.IDX PT, R113, R112, R82, R3 ;  /* 0x0000005270717389 */ /* 0x0022a400000e0003 */
.L_x_2045:
[----:B--2---:R-:W-:-:S07]  /*58a0*/  IMAD R114, R20, R113, R114 ;  /* 0x0000007114727224 */ /* 0x004fce00078e0272 */
.L_x_1939:
[----:B------:R-:W-:Y:S05]  /*58b0*/  BSYNC B2 ;  /* 0x0000000000027941 */ /* 0x000fea0003800000 */
.L_x_1938:
[----:B------:R-:W-:Y:S01]  /*58c0*/  ISETP.GE.AND P0, PT, R116, 0xc, PT ;  /* 0x0000000c7400780c */ /* 0x000fe20003f06270 */
[----:B------:R-:W-:-:S12]  /*58d0*/  BSSY B2, `(.L_x_1941) ;  /* 0x0000006000027945 */ /* 0x000fd80003800000 */
[----:B------:R-:W-:Y:S05]  /*58e0*/  @!P0 BRA `(.L_x_1942) ;  /* 0x0000000000108947 */ /* 0x000fea0003800000 */
[----:B------:R-:W-:-:S03]  /*58f0*/  UMOV UR4, 0xffffffff ;  /* 0xffffffff00047882 */ /* 0x000fc60000000000 */
[----:B------:R-:W-:Y:S05]  /*5900*/  BRA.DIV UR4, `(.L_x_1943) ;  /* 0x0000002204207947 */ /* 0x000fea000b800000 */
[----:B-1----:R1:W2:Y:S02]  /*5910*/  SHFL.IDX PT, R113, R112, R80, R3 ;  /* 0x0000005070717389 */ /* 0x0022a400000e0003 */
.L_x_2048:
[----:B--2---:R-:W-:-:S07]  /*5920*/  IMAD R114, R21, R113, R114 ;  /* 0x0000007115727224 */ /* 0x004fce00078e0272 */
.L_x_1942:
[----:B------:R-:W-:Y:S05]  /*5930*/  BSYNC B2 ;  /* 0x0000000000027941 */ /* 0x000fea0003800000 */
.L_x_1941:
[----:B------:R-:W-:Y:S01]  /*5940*/  ISETP.GE.AND P0, PT, R116, 0xd, PT ;  /* 0x0000000d7400780c */ /* 0x000fe20003f06270 */
[----:B------:R-:W-:-:S12]  /*5950*/  BSSY B2, `(.L_x_1944) ;  /* 0x0000006000027945 */ /* 0x000fd80003800000 */
[----:B------:R-:W-:Y:S05]  /*5960*/  @!P0 BRA `(.L_x_1945) ;  /* 0x0000000000108947 */ /* 0x000fea0003800000 */
[----:B------:R-:W-:-:S03]  /*5970*/  UMOV UR4, 0xffffffff ;  /* 0xffffffff00047882 */ /* 0x000fc60000000000 */
[----:B------:R-:W-:Y:S05]  /*5980*/  BRA.DIV UR4, `(.L_x_1946) ;  /* 0x0000002204207947 */ /* 0x000fea000b800000 */
[----:B-1----:R1:W2:Y:S02]  /*5990*/  SHFL.IDX PT, R113, R112, R78, R3 ;  /* 0x0000004e70717389 */ /* 0x0022a400000e0003 */
.L_x_2051:
[----:B--2---:R-:W-:-:S07]  /*59a0*/  IMAD R114, R22, R113, R114 ;  /* 0x0000007116727224 */ /* 0x004fce00078e0272 */
.L_x_1945:
[----:B------:R-:W-:Y:S05]  /*59b0*/  BSYNC B2 ;  /* 0x0000000000027941 */ /* 0x000fea0003800000 */
.L_x_1944:
[----:B------:R-:W-:Y:S01]  /*59c0*/  ISETP.GE.AND P0, PT, R116, 0xe, PT ;  /* 0x0000000e7400780c */ /* 0x000fe20003f06270 */
[----:B------:R-:W-:-:S12]  /*59d0*/  BSSY B2, `(.L_x_1947) ;  /* 0x0000006000027945 */ /* 0x000fd80003800000 */
[----:B------:R-:W-:Y:S05]  /*59e0*/  @!P0 BRA `(.L_x_1948) ;  /* 0x0000000000108947 */ /* 0x000fea0003800000 */
[----:B------:R-:W-:-:S03]  /*59f0*/  UMOV UR4, 0xffffffff ;  /* 0xffffffff00047882 */ /* 0x000fc60000000000 */
[----:B------:R-:W-:Y:S05]  /*5a00*/  BRA.DIV UR4, `(.L_x_1949) ;  /* 0x0000002204207947 */ /* 0x000fea000b800000 */
[----:B-1----:R1:W2:Y:S02]  /*5a10*/  SHFL.IDX PT, R113, R112, R76, R3 ;  /* 0x0000004c70717389 */ /* 0x0022a400000e0003 */
.L_x_2054:
[----:B--2---:R-:W-:-:S07]  /*5a20*/  IMAD R114, R23, R113, R114 ;  /* 0x0000007117727224 */ /* 0x004fce00078e0272 */
.L_x_1948:
[----:B------:R-:W-:Y:S05]  /*5a30*/  BSYNC B2 ;  /* 0x0000000000027941 */ /* 0x000fea0003800000 */
.L_x_1947:
[----:B------:R-:W-:Y:S01]  /*5a40*/  ISETP.GE.AND P0, PT, R116, 0xf, PT ;  /* 0x0000000f7400780c */ /* 0x000fe20003f06270 */
[----:B------:R-:W-:-:S12]  /*5a50*/  BSSY B2, `(.L_x_1950) ;  /* 0x0000006000027945 */ /* 0x000fd80003800000 */
[----:B------:R-:W-:Y:S05]  /*5a60*/  @!P0 BRA `(.L_x_1951) ;  /* 0x0000000000108947 */ /* 0x000fea0003800000 */
[----:B------:R-:W-:-:S03]  /*5a70*/  UMOV UR4, 0xffffffff ;  /* 0xffffffff00047882 */ /* 0x000fc60000000000 */
[----:B------:R-:W-:Y:S05]  /*5a80*/  BRA.DIV UR4, `(.L_x_1952) ;  /* 0x0000002204207947 */ /* 0x000fea000b800000 */
[----:B-1----:R1:W2:Y:S02]  /*5a90*/  SHFL.IDX PT, R113, R112, R74, R3 ;  /* 0x0000004a70717389 */ /* 0x0022a400000e0003 */
.L_x_2057:
[----:B--2---:R-:W-:-:S07]  /*5aa0*/  IMAD R114, R24, R113, R114 ;  /* 0x0000007118727224 */ /* 0x004fce00078e0272 */
.L_x_1951:
[----:B------:R-:W-:Y:S05]  /*5ab0*/  BSYNC B2 ;  /* 0x0000000000027941 */ /* 0x000fea0003800000 */
.L_x_1950:
[----:B------:R-:W-:Y:S01]  /*5ac0*/  ISETP.GE.AND P0, PT, R116, 0x10, PT ;  /* 0x000000107400780c */ /* 0x000fe20003f06270 */
[----:B------:R-:W-:-:S12]  /*5ad0*/  BSSY B2, `(.L_x_1953) ;  /* 0x0000006000027945 */ /* 0x000fd80003800000 */
[----:B------:R-:W-:Y:S05]  /*5ae0*/  @!P0 BRA `(.L_x_1954) ;  /* 0x0000000000108947 */ /* 0x000fea0003800000 */
[----:B------:R-:W-:-:S03]  /*5af0*/  UMOV UR4, 0xffffffff ;  /* 0xffffffff00047882 */ /* 0x000fc60000000000 */
[----:B------:R-:W-:Y:S05]  /*5b00*/  BRA.DIV UR4, `(.L_x_1955) ;  /* 0x0000002204207947 */ /* 0x000fea000b800000 */
[----:B-1----:R1:W2:Y:S02]  /*5b10*/  SHFL.IDX PT, R113, R112, R72, R3 ;  /* 0x0000004870717389 */ /* 0x0022a400000e0003 */
.L_x_2060:
[----:B--2---:R-:W-:-:S07]  /*5b20*/  IMAD R114, R25, R113, R114 ;  /* 0x0000007119727224 */ /* 0x004fce00078e0272 */
.L_x_1954:
[----:B------:R-:W-:Y:S05]  /*5b30*/  BSYNC B2 ;  /* 0x0000000000027941 */ /* 0x000fea0003800000 */
.L_x_1953:
[----:B------:R-:W-:Y:S01]  /*5b40*/  ISETP.GE.AND P0, PT, R116, 0x11, PT ;  /* 0x000000117400780c */ /* 0x000fe20003f06270 */
[----:B------:R-:W-:-:S12]  /*5b50*/  BSSY B2, `(.L_x_1956) ;  /* 0x0000006000027945 */ /* 0x000fd80003800000 */
[----:B------:R-:W-:Y:S05]  /*5b60*/  @!P0 BRA `(.L_x_1957) ;  /* 0x0000000000108947 */ /* 0x000fea0003800000 */
[----:B------:R-:W-:-:S03]  /*5b70*/  UMOV UR4, 0xffffffff ;  /* 0xffffffff00047882 */ /* 0x000fc60000000000 */
[----:B------:R-:W-:Y:S05]  /*5b80*/  BRA.DIV UR4, `(.L_x_1958) ;  /* 0x0000002204207947 */ /* 0x000fea000b800000 */
[----:B-1----:R1:W2:Y:S02]  /*5b90*/  SHFL.IDX PT, R113, R112, R70, R3 ;  /* 0x0000004670717389 */ /* 0x0022a400000e0003 */
.L_x_2063:
[----:B--2---:R-:W-:-:S07]  /*5ba0*/  IMAD R114, R26, R113, R114 ;  /* 0x000000711a727224 */ /* 0x004fce00078e0272 */
.L_x_1957:
[----:B------:R-:W-:Y:S05]  /*5bb0*/  BSYNC B2 ;  /* 0x0000000000027941 */ /* 0x000fea0003800000 */
.L_x_1956:
[----:B------:R-:W-:Y:S01]  /*5bc0*/  ISETP.GE.AND P0, PT, R116, 0x12, PT ;  /* 0x000000127400780c */ /* 0x000fe20003f06270 */
[----:B------:R-:W-:-:S12]  /*5bd0*/  BSSY B2, `(.L_x_1959) ;  /* 0x0000006000027945 */ /* 0x000fd80003800000 */
[----:B------:R-:W-:Y:S05]  /*5be0*/  @!P0 BRA `(.L_x_1960) ;  /* 0x0000000000108947 */ /* 0x000fea0003800000 */
[----:B------:R-:W-:-:S03]  /*5bf0*/  UMOV UR4, 0xffffffff ;  /* 0xffffffff00047882 */ /* 0x000fc60000000000 */
[----:B------:R-:W-:Y:S05]  /*5c00*/  BRA.DIV UR4, `(.L_x_1961) ;  /* 0x0000002204207947 */ /* 0x000fea000b800000 */
[----:B-1----:R1:W2:Y:S02]  /*5c10*/  SHFL.IDX PT, R113, R112, R68, R3 ;  /* 0x0000004470717389 */ /* 0x0022a400000e0003 */
.L_x_2066:
[----:B--2---:R-:W-:-:S07]  /*5c20*/  IMAD R114, R27, R113, R114 ;  /* 0x000000711b727224 */ /* 0x004fce00078e0272 */
.L_x_1960:
[----:B------:R-:W-:Y:S05]  /*5c30*/  BSYNC B2 ;  /* 0x0000000000027941 */ /* 0x000fea0003800000 */
.L_x_1959:
[----:B------:R-:W-:Y:S01]  /*5c40*/  ISETP.GE.AND P0, PT, R116, 0x13, PT ;  /* 0x000000137400780c */ /* 0x000fe20003f06270 */
[----:B------:R-:W-:-:S12]  /*5c50*/  BSSY B2, `(.L_x_1962) ;  /* 0x0000006000027945 */ /* 0x000fd80003800000 */
[----:B------:R-:W-:Y:S05]  /*5c60*/  @!P0 BRA `(.L_x_1963) ;  /* 0x0000000000108947 */ /* 0x000fea0003800000 */
[----:B------:R-:W-:-:S03]  /*5c70*/  UMOV UR4, 0xffffffff ;  /* 0xffffffff00047882 */ /* 0x000fc60000000000 */
[----:B------:R-:W-:Y:S05]  /*5c80*/  BRA.DIV UR4, `(.L_x_1964) ;  /* 0x0000002204207947 */ /* 0x000fea000b800000 */
[----:B-1----:R1:W2:Y:S02]  /*5c90*/  SHFL.IDX PT, R113, R112, R66, R3 ;  /* 0x0000004270717389 */ /* 0x0022a400000e0003 */
.L_x_2069:
[----:B--2---:R-:W-:-:S07]  /*5ca0*/  IMAD R114, R28, R113, R114 ;  /* 0x000000711c727224 */ /* 0x004fce00078e0272 */
.L_x_1963:
[----:B------:R-:W-:Y:S05]  /*5cb0*/  BSYNC B2 ;  /* 0x0000000000027941 */ /* 0x000fea0003800000 */
.L_x_1962:
[----:B------:R-:W-:Y:S01]  /*5cc0*/  ISETP.GE.AND P0, PT, R116, 0x14, PT ;  /* 0x000000147400780c */ /* 0x000fe20003f06270 */
[----:B------:R-:W-:-:S12]  /*5cd0*/  BSSY B2, `(.L_x_1965) ;  /* 0x0000006000027945 */ /* 0x000fd80003800000 */
[----:B------:R-:W-:Y:S05]  /*5ce0*/  @!P0 BRA `(.L_x_1966) ;  /* 0x0000000000108947 */ /* 0x000fea0003800000 */
[----:B------:R-:W-:-:S03]  /*5cf0*/  UMOV UR4, 0xffffffff ;  /* 0xffffffff00047882 */ /* 0x000fc60000000000 */
[----:B------:R-:W-:Y:S05]  /*5d00*/  BRA.DIV UR4, `(.L_x_1967) ;  /* 0x0000002204207947 */ /* 0x000fea000b800000 */
[----:B-1----:R1:W2:Y:S02]  /*5d10*/  SHFL.IDX PT, R113, R112, R64, R3 ;  /* 0x0000004070717389 */ /* 0x0022a400000e0003 */
.L_x_2072:
[----:B--2---:R-:W-:-:S07]  /*5d20*/  IMAD R114, R29, R113, R114 ;  /* 0x000000711d727224 */ /* 0x004fce00078e0272 */
.L_x_1966:
[----:B------:R-:W-:Y:S05]  /*5d30*/  BSYNC B2 ;  /* 0x0000000000027941 */ /* 0x000fea0003800000 */
.L_x_1965:
[----:B------:R-:W-:Y:S01]  /*5d40*/  ISETP.GE.AND P0, PT, R116, 0x15, PT ;  /* 0x000000157400780c */ /* 0x000fe20003f06270 */
[----:B------:R-:W-:-:S12]  /*5d50*/  BSSY B2, `(.L_x_1968) ;  /* 0x0000006000027945 */ /* 0x000fd80003800000 */
[----:B------:R-:W-:Y:S05]  /*5d60*/  @!P0 BRA `(.L_x_1969) ;  /* 0x0000000000108947 */ /* 0x000fea0003800000 */
[----:B------:R-:W-:-:S03]  /*5d70*/  UMOV UR4, 0xffffffff ;  /* 0xffffffff00047882 */ /* 0x000fc60000000000 */
[----:B------:R-:W-:Y:S05]  /*5d80*/  BRA.DIV UR4, `(.L_x_1970) ;  /* 0x0000002204207947 */ /* 0x000fea000b800000 */
[----:B-1----:R1:W2:Y:S02]  /*5d90*/  SHFL.IDX PT, R113, R112, R62, R3 ;  /* 0x0000003e70717389 */ /* 0x0022a400000e0003 */
.L_x_2075:
[----:B--2---:R-:W-:-:S07]  /*5da0*/  IMAD R114, R30, R113, R114 ;  /* 0x000000711e727224 */ /* 0x004fce00078e0272 */
.L_x_1969:
[----:B------:R-:W-:Y:S05]  /*5db0*/  BSYNC B2 ;  /* 0x0000000000027941 */ /* 0x000fea0003800000 */
.L_x_1968:
[----:B------:R-:W-:Y:S01]  /*5dc0*/  ISETP.GE.AND P0, PT, R116, 0x16, PT ;  /* 0x000000167400780c */ /* 0x000fe20003f06270 */
[----:B------:R-:W-:-:S12]  /*5dd0*/  BSSY B2, `(.L_x_1971) ;  /* 0x0000006000027945 */ /* 0x000fd80003800000 */
[----:B------:R-:W-:Y:S05]  /*5de0*/  @!P0 BRA `(.L_x_1972) ;  /* 0x0000000000108947 */ /* 0x000fea0003800000 */
[----:B------:R-:W-:-:S03]  /*5df0*/  UMOV UR4, 0xffffffff ;  /* 0xffffffff00047882 */ /* 0x000fc60000000000 */
[----:B------:R-:W-:Y:S05]  /*5e00*/  BRA.DIV UR4, `(.L_x_1973) ;  /* 0x0000002204207947 */ /* 0x000fea000b800000 */
[----:B-1----:R1:W2:Y:S02]  /*5e10*/  SHFL.IDX PT, R113, R112, R60, R3 ;  /* 0x0000003c70717389 */ /* 0x0022a400000e0003 */
.L_x_2078:
[----:B--2---:R-:W-:-:S07]  /*5e20*/  IMAD R114, R31, R113, R114 ;  /* 0x000000711f727224 */ /* 0x004fce00078e0272 */
.L_x_1972:
[----:B------:R-:W-:Y:S05]  /*5e30*/  BSYNC B2 ;  /* 0x0000000000027941 */ /* 0x000fea0003800000 */
.L_x_1971:
[----:B------:R-:W-:Y:S01]  /*5e40*/  ISETP.GE.AND P0, PT, R116, 0x17, PT ;  /* 0x000000177400780c */ /* 0x000fe20003f06270 */
[----:B------:R-:W-:-:S12]  /*5e50*/  BSSY B2, `(.L_x_1974) ;  /* 0x0000006000027945 */ /* 0x000fd80003800000 */
[----:B------:R-:W-:Y:S05]  /*5e60*/  @!P0 BRA `(.L_x_1975) ;  /* 0x0000000000108947 */ /* 0x000fea0003800000 */
[----:B------:R-:W-:-:S03]  /*5e70*/  UMOV UR4, 0xffffffff ;  /* 0xffffffff00047882 */ /* 0x000fc60000000000 */
[----:B------:R-:W-:Y:S05]  /*5e80*/  BRA.DIV UR4, `(.L_x_1976) ;  /* 0x0000002204207947 */ /* 0x000fea000b800000 */
[----:B-1----:R1:W2:Y:S02]  /*5e90*/  SHFL.IDX PT, R113, R112, R58, R3 ;  /* 0x0000003a70717389 */ /* 0x0022a400000e0003 */
.L_x_2081:
[----:B--2---:R-:W-:-:S07]  /*5ea0*/  IMAD R114, R32, R113, R114 ;  /* 0x0000007120727224 */ /* 0x004fce00078e0272 */
.L_x_1975:
[----:B------:R-:W-:Y:S05]  /*5eb0*/  BSYNC B2 ;  /* 0x0000000000027941 */ /* 0x000fea0003800000 */
.L_x_1974:
[----:B------:R-:W-:Y:S01]  /*5ec0*/  ISETP.GE.AND P0, PT, R116, 0x18, PT ;  /* 0x000000187400780c */ /* 0x000fe20003f06270 */
[----:B------:R-:W-:-:S12]  /*5ed0*/  BSSY B2, `(.L_x_1977) ;  /* 0x0000006000027945 */ /* 0x000fd80003800000 */
[----:B------:R-:W-:Y:S05]  /*5ee0*/  @!P0 BRA `(.L_x_1978) ;  /* 0x0000000000108947 */ /* 0x000fea0003800000 */
[----:B------:R-:W-:-:S03]  /*5ef0*/  UMOV UR4, 0xffffffff ;  /* 0xffffffff00047882 */ /* 0x000fc60000000000 */
[----:B------:R-:W-:Y:S05]  /*5f00*/  BRA.DIV UR4, `(.L_x_1979) ;  /* 0x0000002204207947 */ /* 0x000fea000b800000 */
[----:B-1----:R1:W2:Y:S02]  /*5f10*/  SHFL.IDX PT, R113, R112, R56, R3 ;  /* 0x0000003870717389 */ /* 0x0022a400000e0003 */
.L_x_2084:
[----:B--2---:R-:W-:-:S07]  /*5f20*/  IMAD R114, R33, R113, R114 ;  /* 0x0000007121727224 */ /* 0x004fce00078e0272 */
.L_x_1978:
[----:B------:R-:W-:Y:S05]  /*5f30*/  BSYNC B2 ;  /* 0x0000000000027941 */ /* 0x000fea0003800000 */
.L_x_1977:
[----:B------:R-:W-:Y:S01]  /*5f40*/  ISETP.GE.AND P0, PT, R116, 0x19, PT ;  /* 0x000000197400780c */ /* 0x000fe20003f06270 */
[----:B------:R-:W-:-:S12]  /*5f50*/  BSSY B2, `(.L_x_1980) ;  /* 0x0000006000027945 */ /* 0x000fd80003800000 */
[----:B------:R-:W-:Y:S05]  /*5f60*/  @!P0 BRA `(.L_x_1981) ;  /* 0x0000000000108947 */ /* 0x000fea0003800000 */
[----:B------:R-:W-:-:S03]  /*5f70*/  UMOV UR4, 0xffffffff ;  /* 0xffffffff00047882 */ /* 0x000fc60000000000 */
[----:B------:R-:W-:Y:S05]  /*5f80*/  BRA.DIV UR4, `(.L_x_1982) ;  /* 0x0000002204207947 */ /* 0x000fea000b800000 */
[----:B-1----:R1:W2:Y:S02]  /*5f90*/  SHFL.IDX PT, R113, R112, R54, R3 ;  /* 0x0000003670717389 */ /* 0x0022a400000e0003 */
.L_x_2087:
[----:B--2---:R-:W-:-:S07]  /*5fa0*/  IMAD R114, R34, R113, R114 ;  /* 0x0000007122727224 */ /* 0x004fce00078e0272 */
.L_x_1981:
[----:B------:R-:W-:Y:S05]  /*5fb0*/  BSYNC B2 ;  /* 0x0000000000027941 */ /* 0x000fea0003800000 */
.L_x_1980:
[----:B------:R-:W-:Y:S01]  /*5fc0*/  ISETP.GE.AND P0, PT, R116, 0x1a, PT ;  /* 0x0000001a7400780c */ /* 0x000fe20003f06270 */
[----:B------:R-:W-:-:S12]  /*5fd0*/  BSSY B2, `(.L_x_1983) ;  /* 0x0000006000027945 */ /* 0x000fd80003800000 */
[----:B------:R-:W-:Y:S05]  /*5fe0*/  @!P0 BRA `(.L_x_1984) ;  /* 0x0000000000108947 */ /* 0x000fea0003800000 */
[----:B------:R-:W-:-:S03]  /*5ff0*/  UMOV UR4, 0xffffffff ;  /* 0xffffffff00047882 */ /* 0x000fc60000000000 */
[----:B------:R-:W-:Y:S05]  /*6000*/  BRA.DIV UR4, `(.L_x_1985) ;  /* 0x0000002204207947 */ /* 0x000fea000b800000 */
[----:B-1----:R1:W2:Y:S02]  /*6010*/  SHFL.IDX PT, R113, R112, R52, R3 ;  /* 0x0000003470717389 */ /* 0x0022a400000e0003 */
.L_x_2090:
[----:B--2---:R-:W-:-:S07]  /*6020*/  IMAD R114, R35, R113, R114 ;  /* 0x0000007123727224 */ /* 0x004fce00078e0272 */
.L_x_1984:
[----:B------:R-:W-:Y:S05]  /*6030*/  BSYNC B2 ;  /* 0x0000000000027941 */ /* 0x000fea0003800000 */
.L_x_1983:
[----:B------:R-:W-:Y:S01]  /*6040*/  ISETP.GE.AND P0, PT, R116, 0x1b, PT ;  /* 0x0000001b7400780c */ /* 0x000fe20003f06270 */
[----:B------:R-:W-:-:S12]  /*6050*/  BSSY B2, `(.L_x_1986) ;  /* 0x0000006000027945 */ /* 0x000fd80003800000 */
[----:B------:R-:W-:Y:S05]  /*6060*/  @!P0 BRA `(.L_x_1987) ;  /* 0x0000000000108947 */ /* 0x000fea0003800000 */
[----:B------:R-:W-:-:S03]  /*6070*/  UMOV UR4, 0xffffffff ;  /* 0xffffffff00047882 */ /* 0x000fc60000000000 */
[----:B------:R-:W-:Y:S05]  /*6080*/  BRA.DIV UR4, `(.L_x_1988) ;  /* 0x0000002204207947 */ /* 0x000fea000b800000 */
[----:B-1----:R1:W2:Y:S02]  /*6090*/  SHFL.IDX PT, R113, R112, R50, R3 ;  /* 0x0000003270717389 */ /* 0x0022a400000e0003 */
.L_x_2093:
[----:B--2---:R-:W-:-:S07]  /*60a0*/  IMAD R114, R36, R113, R114 ;  /* 0x0000007124727224 */ /* 0x004fce00078e0272 */
.L_x_1987:
[----:B------:R-:W-:Y:S05]  /*60b0*/  BSYNC B2 ;  /* 0x0000000000027941 */ /* 0x000fea0003800000 */
.L_x_1986:
[----:B------:R-:W-:Y:S01]  /*60c0*/  ISETP.GE.AND P0, PT, R116, 0x1c, PT ;  /* 0x0000001c7400780c */ /* 0x000fe20003f06270 */
[----:B------:R-:W-:-:S12]  /*60d0*/  BSSY B2, `(.L_x_1989) ;  /* 0x0000006000027945 */ /* 0x000fd80003800000 */
[----:B------:R-:W-:Y:S05]  /*60e0*/  @!P0 BRA `(.L_x_1990) ;  /* 0x0000000000108947 */ /* 0x000fea0003800000 */
[----:B------:R-:W-:-:S03]  /*60f0*/  UMOV UR4, 0xffffffff ;  /* 0xffffffff00047882 */ /* 0x000fc60000000000 */
[----:B------:R-:W-:Y:S05]  /*6100*/  BRA.DIV UR4, `(.L_x_1991) ;  /* 0x0000002204207947 */ /* 0x000fea000b800000 */
[----:B-1----:R1:W2:Y:S02]  /*6110*/  SHFL.IDX PT, R113, R112, R48, R3 ;  /* 0x0000003070717389 */ /* 0x0022a400000e0003 */
.L_x_2096:
[----:B--2---:R-:W-:-:S07]  /*6120*/  IMAD R114, R37, R113, R114 ;  /* 0x0000007125727224 */ /* 0x004fce00078e0272 */
.L_x_1990:
[----:B------:R-:W-:Y:S05]  /*6130*/  BSYNC B2 ;  /* 0x0000000000027941 */ /* 0x000fea0003800000 */
.L_x_1989:
[----:B------:R-:W-:Y:S01]  /*6140*/  ISETP.GE.AND P0, PT, R116, 0x1d, PT ;  /* 0x0000001d7400780c */ /* 0x000fe20003f06270 */
[----:B------:R-:W-:-:S12]  /*6150*/  BSSY B2, `(.L_x_1992) ;  /* 0x0000006000027945 */ /* 0x000fd80003800000 */
[----:B------:R-:W-:Y:S05]  /*6160*/  @!P0 BRA `(.L_x_1993) ;  /* 0x0000000000108947 */ /* 0x000fea0003800000 */
[----:B------:R-:W-:-:S03]  /*6170*/  UMOV UR4, 0xffffffff ;  /* 0xffffffff00047882 */ /* 0x000fc60000000000 */
[----:B------:R-:W-:Y:S05]  /*6180*/  BRA.DIV UR4, `(.L_x_1994) ;  /* 0x0000002204207947 */ /* 0x000fea000b800000 */
[----:B-1----:R1:W2:Y:S02]  /*6190*/  SHFL.IDX PT, R113, R112, R44, R3 ;  /* 0x0000002c70717389 */ /* 0x0022a400000e0003 */
.L_x_2099:
[----:B--2---:R-:W-:-:S07]  /*61a0*/  IMAD R114, R38, R113, R114 ;  /* 0x0000007126727224 */ /* 0x004fce00078e0272 */
.L_x_1993:
[----:B------:R-:W-:Y:S05]  /*61b0*/  BSYNC B2 ;  /* 0x0000000000027941 */ /* 0x000fea0003800000 */
.L_x_1992:
[----:B------:R-:W-:Y:S01]  /*61c0*/  ISETP.GE.AND P0, PT, R116, 0x1e, PT ;  /* 0x0000001e7400780c */ /* 0x000fe20003f06270 */
[----:B------:R-:W-:-:S12]  /*61d0*/  BSSY B2, `(.L_x_1995) ;  /* 0x0000006000027945 */ /* 0x000fd80003800000 */
[----:B------:R-:W-:Y:S05]  /*61e0*/  @!P0 BRA `(.L_x_1996) ;  /* 0x0000000000108947 */ /* 0x000fea0003800000 */
[----:B------:R-:W-:-:S03]  /*61f0*/  UMOV UR4, 0xffffffff ;  /* 0xffffffff00047882 */ /* 0x000fc60000000000 */
[----:B------:R-:W-:Y:S05]  /*6200*/  BRA.DIV UR4, `(.L_x_1997) ;  /* 0x0000002204207947 */ /* 0x000fea000b800000 */
[----:B-1----:R1:W2:Y:S02]  /*6210*/  SHFL.IDX PT, R113, R112, R42, R3 ;  /* 0x0000002a70717389 */ /* 0x0022a400000e0003 */
.L_x_2102:
[----:B--2---:R-:W-:-:S07]  /*6220*/  IMAD R114, R39, R113, R114 ;  /* 0x0000007127727224 */ /* 0x004fce00078e0272 */
.L_x_1996:
[----:B------:R-:W-:Y:S05]  /*6230*/  BSYNC B2 ;  /* 0x0000000000027941 */ /* 0x000fea0003800000 */
.L_x_1995:
[----:B------:R-:W-:Y:S01]  /*6240*/  ISETP.GE.AND P0, PT, R116, 0x1f, PT ;  /* 0x0000001f7400780c */ /* 0x000fe20003f06270 */
[----:B------:R-:W-:-:S12]  /*6250*/  BSSY B2, `(.L_x_1998) ;  /* 0x0000006000027945 */ /* 0x000fd80003800000 */
[----:B------:R-:W-:Y:S05]  /*6260*/  @!P0 BRA `(.L_x_1999) ;  /* 0x0000000000108947 */ /* 0x000fea0003800000 */
[----:B------:R-:W-:-:S03]  /*6270*/  UMOV UR4, 0xffffffff ;  /* 0xffffffff00047882 */ /* 0x000fc60000000000 */
[----:B------:R-:W-:Y:S05]  /*6280*/  BRA.DIV UR4, `(.L_x_2000) ;  /* 0x0000002204207947 */ /* 0x000fea000b800000 */
[----:B-1----:R1:W2:Y:S02]  /*6290*/  SHFL.IDX PT, R113, R112, R104, R3 ;  /* 0x0000006870717389 */ /* 0x0022a400000e0003 */
.L_x_2105:
[----:B--2---:R-:W-:-:S07]  /*62a0*/  IMAD R114, R40, R113, R114 ;  /* 0x0000007128727224 */ /* 0x004fce00078e0272 */
.L_x_1999:
[----:B------:R-:W-:Y:S05]  /*62b0*/  BSYNC B2 ;  /* 0x0000000000027941 */ /* 0x000fea0003800000 */
.L_x_1998:
[----:B------:R-:W-:Y:S01]  /*62c0*/  ISETP.GE.AND P0, PT, R116, 0x20, PT ;  /* 0x000000207400780c */ /* 0x000fe20003f06270 */
[----:B------:R-:W-:-:S12]  /*62d0*/  BSSY B2, `(.L_x_2001) ;  /* 0x0000006000027945 */ /* 0x000fd80003800000 */
[----:B------:R-:W-:Y:S05]  /*62e0*/  @!P0 BRA `(.L_x_2002) ;  /* 0x0000000000108947 */ /* 0x000fea0003800000 */
[----:B------:R-:W-:-:S03]  /*62f0*/  UMOV UR4, 0xffffffff ;  /* 0xffffffff00047882 */ /* 0x000fc60000000000 */
[----:B------:R-:W-:Y:S05]  /*6300*/  BRA.DIV UR4, `(.L_x_2003) ;  /* 0x0000002204207947 */ /* 0x000fea000b800000 */
[----:B-1----:R1:W2:Y:S02]  /*6310*/  SHFL.IDX PT, R112, R112, R102, R3 ;  /* 0x0000006670707389 */ /* 0x0022a400000e0003 */
.L_x_2108:
[----:B--2---:R-:W-:-:S07]  /*6320*/  IMAD R114, R41, R112, R114 ;  /* 0x0000007029727224 */ /* 0x004fce00078e0272 */
.L_x_2002:
[----:B------:R-:W-:Y:S05]  /*6330*/  BSYNC B2 ;  /* 0x0000000000027941 */ /* 0x000fea0003800000 */
.L_x_2001:
[----:B-1----:R-:W-:Y:S02]  /*6340*/  IMAD R112, R9, R110, R103 ;  /* 0x0000006e09707224 */ /* 0x002fe400078e0267 */
[----:B------:R-:W-:Y:S02]  /*6350*/  IMAD.IADD R110, R6, 0x1, R110 ;  /* 0x00000001066e7824 */ /* 0x000fe400078e026e */
[----:B------:R-:W-:-:S03]  /*6360*/  IMAD R112, R112, 0x4, R107 ;  /* 0x0000000470707824 */ /* 0x000fc600078e026b */
[----:B------:R-:W-:Y:S02]  /*6370*/  ISETP.GE.AND P0, PT, R110, UR9, PT ;  /* 0x000000096e007c0c */ /* 0x000fe4000bf06270 */
[----:B------:R-:W1:Y:S02]  /*6380*/  LDS R113, [R112] ;  /* 0x0000000070717984 */ /* 0x000e640000000800 */
[----:B-1----:R-:W-:-:S05]  /*6390*/  IMAD.IADD R113, R113, 0x1, R114 ;  /* 0x0000000171717824 */ /* 0x002fca00078e0272 */
[----:B------:R2:W-:Y:S04]  /*63a0*/  STS [R112], R113 ;  /* 0x0000007170007388 */ /* 0x0005e80000000800 */
[----:B------:R-:W-:Y:S05]  /*63b0*/  @!P0 BRA `(.L_x_2004) ;  /* 0xffffffec00e88947 */ /* 0x000fea000383ffff */
.L_x_1907:
[----:B------:R-:W-:Y:S05]  /*63c0*/  BSYNC B0 ;  /* 0x0000000000007941 */ /* 0x000fea0003800000 */
.L_x_1906:
[----:B------:R-:W-:Y:S01]  /*63d0*/  PLOP3.LUT P0, PT, PT, PT, PT, 0x8, 0x80 ;  /* 0x000000000080781c */ /* 0x000fe20003f0e170 */
[----:B------:R-:W-:Y:S01]  /*63e0*/  IMAD.MOV.U32 R107, RZ, RZ, 0x20 ;  /* 0x00000020ff6b7424 */ /* 0x000fe200078e00ff */
[----:B------:R-:W-:Y:S11]  /*63f0*/  @P1 BRA `(.L_x_2005) ;  /* 0xffffffdc00981947 */ /* 0x000ff6000383ffff */
[----:B------:R-:W-:Y:S05]  /*6400*/  BSYNC B1 ;  /* 0x0000000000017941 */ /* 0x000fea0003800000 */
.L_x_1905:
[----:B------:R-:W-:-:S13]  /*6410*/  ISETP.NE.AND P2, PT, R117, RZ, PT ;  /* 0x000000ff7500720c */ /* 0x000fda0003f45270 */
[----:B------:R-:W-:Y:S05]  /*6420*/  @!P2 BRA `(.L_x_2006) ;  /* 0xffffffdc0058a947 */ /* 0x000fea000383ffff */
.L_x_1867:
[----:B--2---:R-:W2:Y:S01]  /*6430*/  S2R R50, SR_TID.X ;  /* 0x0000000000327919 */ /* 0x004ea20000002100 */
[----:B------:R-:W-:Y:S05]  /*6440*/  WARPSYNC.ALL ;  /* 0x0000000000007948 */ /* 0x000fea0003800000 */
[----:B------:R-:W-:Y:S01]  /*6450*/  ISETP.NE.AND P3, PT, R109, 0x2, PT ;  /* 0x000000026d00780c */ /* 0x000fe20003f65270 */
[----:B-1----:R-:W1:Y:S01]  /*6460*/  LDC R46, c[0x0][0x3ac] ;  /* 0x0000eb00ff2e7b82 */ /* 0x002e620000000800 */
[----:B------:R-:W-:Y:S07]  /*6470*/  BSSY.RECONVERGENT B0, `(.L_x_2007) ;  /* 0x0000079000007945 */ /* 0x000fee0003800200 */
[----:B0-----:R-:W0:Y:S08]  /*6480*/  LDC R49, c[0x0][0x388] ;  /* 0x0000e200ff317b82 */ /* 0x001e300000000800 */
[----:B------:R-:W5:Y:S01]  /*6490*/  S2UR UR4, SR_CTAID.X ;  /* 0x00000000000479c3 */ /* 0x000f620000002500 */
[----:B-1----:R-:W-:-:S04]  /*64a0*/  IABS R45, R46 ;  /* 0x0000002e002d7213 */ /* 0x002fc80000000000 */
[----:B----4-:R-:W1:Y:S01]  /*64b0*/  I2F.RP R0, R45 ;  /* 0x0000002d00007306 */ /* 0x010e620000209400 */
[----:B0-----:R-:W-:-:S07]  /*64c0*/  IABS R48, R49 ;  /* 0x0000003100307213 */ /* 0x001fce0000000000 */
[----:B-1----:R-:W0:Y:S02]  /*64d0*/  MUFU.RCP R0, R0 ;  /* 0x0000000000007308 */ /* 0x002e240000001000 */
[----:B0-----:R-:W-:-:S06]  /*64e0*/  VIADD R44, R0, 0xffffffe ;  /* 0x0ffffffe002c7836 */ /* 0x001fcc0000000000 */
[----:B------:R0:W1:Y:S02]  /*64f0*/  F2I.FTZ.U32.TRUNC.NTZ R43, R44 ;  /* 0x0000002c002b7305 */ /* 0x000064000021f000 */
[----:B0-----:R-:W0:Y:S01]  /*6500*/  LDC R44, c[0x0][0x384] ;  /* 0x0000e100ff2c7b82 */ /* 0x001e220000000800 */
[----:B-1----:R-:W-:-:S04]  /*6510*/  IMAD.MOV R42, RZ, RZ, -R43 ;  /* 0x000000ffff2a7224 */ /* 0x002fc800078e0a2b */
[----:B---3--:R-:W-:Y:S02]  /*6520*/  IMAD R47, R42, R45, RZ ;  /* 0x0000002d2a2f7224 */ /* 0x008fe400078e02ff */
[----:B------:R-:W-:-:S04]  /*6530*/  IMAD.MOV.U32 R42, RZ, RZ, RZ ;  /* 0x000000ffff2a7224 */ /* 0x000fc800078e00ff */
[----:B------:R-:W-:Y:S01]  /*6540*/  IMAD.HI.U32 R47, R43, R47, R42 ;  /* 0x0000002f2b2f7227 */ /* 0x000fe200078e002a */
[----:B------:R-:W-:-:S05]  /*6550*/  MOV R42, R48 ;  /* 0x00000030002a7202 */ /* 0x000fca0000000f00 */
[----:B------:R-:W-:-:S04]  /*6560*/  IMAD.HI.U32 R0, R47, R42, RZ ;  /* 0x0000002a2f007227 */ /* 0x000fc800078e00ff */
[----:B------:R-:W-:-:S04]  /*6570*/  IMAD.MOV R43, RZ, RZ, -R0 ;  /* 0x000000ffff2b7224 */ /* 0x000fc800078e0a00 */
[C---:B------:R-:W-:Y:S01]  /*6580*/  IMAD R42, R45.reuse, R43, R42 ;  /* 0x0000002b2d2a7224 */ /* 0x040fe200078e022a */
[----:B------:R-:W-:Y:S04]  /*6590*/  BAR.SYNC.DEFER_BLOCKING 0x0 ;  /* 0x0000000000007b1d */ /* 0x000fe80000010000 */
[----:B------:R-:W-:-:S13]  /*65a0*/  ISETP.GT.U32.AND P1, PT, R45, R42, PT ;  /* 0x0000002a2d00720c */ /* 0x000fda0003f24070 */
[----:B------:R-:W-:Y:S02]  /*65b0*/  @!P1 IMAD.IADD R42, R42, 0x1, -R45 ;  /* 0x000000012a2a9824 */ /* 0x000fe400078e0a2d */
[----:B------:R-:W-:Y:S01]  /*65c0*/  @!P1 VIADD R0, R0, 0x1 ;  /* 0x0000000100009836 */ /* 0x000fe20000000000 */
[----:B------:R-:W-:Y:S02]  /*65d0*/  ISETP.NE.AND P1, PT, R46, RZ, PT ;  /* 0x000000ff2e00720c */ /* 0x000fe40003f25270 */
[----:B------:R-:W-:Y:S01]  /*65e0*/  ISETP.GE.U32.AND P0, PT, R42, R45, PT ;  /* 0x0000002d2a00720c */ /* 0x000fe20003f06070 */
[----:B-----5:R-:W-:Y:S01]  /*65f0*/  IMAD R45, R9, UR4, RZ ;  /* 0x00000004092d7c24 */ /* 0x020fe2000f8e02ff */
[----:B------:R-:W-:-:S03]  /*6600*/  LOP3.LUT R42, R49, R46, RZ, 0x3c, !PT ;  /* 0x0000002e312a7212 */ /* 0x000fc600078e3cff */
[----:B0-----:R-:W-:Y:S01]  /*6610*/  IMAD R45, R44, UR6, R45 ;  /* 0x000000062c2d7c24 */ /* 0x001fe2000f8e022d */
[----:B------:R-:W-:Y:S01]  /*6620*/  ISETP.GE.AND P2, PT, R42, RZ, PT ;  /* 0x000000ff2a00720c */ /* 0x000fe20003f46270 */
[----:B--2---:R-:W-:-:S06]  /*6630*/  IMAD.MOV.U32 R44, RZ, RZ, R50 ;  /* 0x000000ffff2c7224 */ /* 0x004fcc00078e0032 */
[----:B------:R-:W-:-:S06]  /*6640*/  @P0 VIADD R0, R0, 0x1 ;  /* 0x0000000100000836 */ /* 0x000fcc0000000000 */
[----:B------:R-:W-:Y:S01]  /*6650*/  @!P2 IMAD.MOV R0, RZ, RZ, -R0 ;  /* 0x000000ffff00a224 */ /* 0x000fe200078e0a00 */
[----:B------:R-:W-:Y:S01]  /*6660*/  @!P1 LOP3.LUT R0, RZ, R46, RZ, 0x33, !PT ;  /* 0x0000002eff009212 */ /* 0x000fe200078e33ff */
[----:B------:R-:W-:Y:S06]  /*6670*/  @!P3 BRA `(.L_x_2008) ;  /* 0x000000040060b947 */ /* 0x000fec0003800000 */
        /* <DEDUP_REMOVED lines=30> */
[----:B------:R-:W-:-:S04]  /*6860*/  ISETP.NE.AND P0, PT, R9, RZ, PT ;  /* 0x000000ff0900720c */ /* 0x000fc80003f05270 */
[----:B------:R-:W-:Y:S02]  /*6870*/  MOV R44, R42 ;  /* 0x0000002a002c7202 */ /* 0x000fe40000000f00 */
[----:B------:R-:W1:Y:S03]  /*6880*/  LDC.64 R42, c[0x0][0x3a0] ;  /* 0x0000e800ff2a7b82 */ /* 0x000e660000000a00 */
[----:B------:R-:W-:-:S05]  /*6890*/  @!P2 IMAD.MOV R44, RZ, RZ, -R44 ;  /* 0x000000ffff2ca224 */ /* 0x000fca00078e0a2c */
[----:B------:R-:W-:-:S05]  /*68a0*/  SEL R44, R49, R44, !P0 ;  /* 0x0000002c312c7207 */ /* 0x000fca0004000000 */
[----:B------:R-:W-:Y:S02]  /*68b0*/  IMAD.MOV R46, RZ, RZ, -R44 ;  /* 0x000000ffff2e7224 */ /* 0x000fe400078e0a2c */
[----:B------:R-:W-:Y:S02]  /*68c0*/  IMAD R44, R0, R44, R45 ;  /* 0x0000002c002c7224 */ /* 0x000fe400078e022d */
[----:B------:R-:W-:Y:S02]  /*68d0*/  IMAD R47, R9, R46, R50 ;  /* 0x0000002e092f7224 */ /* 0x000fe400078e0232 */
[----:B------:R-:W-:Y:S02]  /*68e0*/  IMAD.IADD R50, R50, 0x1, R8 ;  /* 0x0000000132327824 */ /* 0x000fe400078e0208 */
[----:B------:R-:W-:Y:S02]  /*68f0*/  IMAD.IADD R47, R44, 0x1, R47 ;  /* 0x000000012c2f7824 */ /* 0x000fe400078e022f */
[----:B------:R-:W-:-:S02]  /*6900*/  IMAD.MOV.U32 R44, RZ, RZ, R50 ;  /* 0x000000ffff2c7224 */ /* 0x000fc400078e0032 */
[----:B-1----:R-:W-:-:S05]  /*6910*/  IMAD.WIDE R46, R47, 0x4, R42 ;  /* 0x000000042f2e7825 */ /* 0x002fca00078e022a */
[----:B0-----:R0:W-:Y:S01]  /*6920*/  STG.E desc[UR10][R46.64], R51 ;  /* 0x000000332e007986 */ /* 0x0011e2000c10190a */
[----:B------:R-:W-:Y:S05]  /*6930*/  @!P1 BRA `(.L_x_2008) ;  /* 0x0000000000b09947 */ /* 0x000fea0003800000 */
[----:B0-----:R-:W-:Y:S02]  /*6940*/  IABS R47, R50 ;  /* 0x00000032002f7213 */ /* 0x001fe40000000000 */
[----:B------:R-:W-:-:S03]  /*6950*/  LEA R57, R8, R57, 0x2 ;  /* 0x0000003908397211 */ /* 0x000fc600078e10ff */
        /* <DEDUP_REMOVED lines=15> */
[----:B------:R-:W-:-:S04]  /*6a50*/  IMAD R47, R9, R46, R50 ;  /* 0x0000002e092f7224 */ /* 0x000fc800078e0232 */
[----:B------:R-:W-:Y:S02]  /*6a60*/  IMAD.IADD R47, R44, 0x1, R47 ;  /* 0x000000012c2f7824 */ /* 0x000fe400078e022f */
[----:B------:R-:W-:Y:S02]  /*6a70*/  IMAD.IADD R44, R50, 0x1, R8 ;  /* 0x00000001322c7824 */ /* 0x000fe400078e0208 */
        /* <DEDUP_REMOVED lines=9> */
[----:B------:R-:W-:Y:S01]  /*6b10*/  @!P2 IADD3 R46, PT, PT, R46, -R53, RZ ;  /* 0x800000352e2ea210 */ /* 0x000fe20007ffe0ff */
[----:B------:R-:W-:-:S03]  /*6b20*/  @!P2 VIADD R48, R48, 0x1 ;  /* 0x000000013030a836 */ /* 0x000fc60000000000 */
[----:B------:R-:W-:Y:S02]  /*6b30*/  ISETP.GE.U32.AND P1, PT, R46, R53, PT ;  /* 0x000000352e00720c */ /* 0x000fe40003f26070 */
[----:B------:R-:W-:-:S04]  /*6b40*/  LOP3.LUT R46, R44, R9, RZ, 0x3c, !PT ;  /* 0x000000092c2e7212 */ /* 0x000fc800078e3cff */
[----:B------:R-:W-:-:S07]  /*6b50*/  ISETP.GE.AND P3, PT, R46, RZ, PT ;  /* 0x000000ff2e00720c */ /* 0x000fce0003f66270 */
[----:B------:R-:W-:-:S06]  /*6b60*/  @P1 VIADD R48, R48, 0x1 ;  /* 0x0000000130301836 */ /* 0x000fcc0000000000 */
        /* <DEDUP_REMOVED lines=8> */
[----:B0-----:R2:W-:Y:S02]  /*6bf0*/  STG.E desc[UR10][R42.64], R51 ;  /* 0x000000332a007986 */ /* 0x0015e4000c10190a */
.L_x_2008:
[----:B------:R-:W-:Y:S05]  /*6c00*/  BSYNC.RECONVERGENT B0 ;  /* 0x0000000000007941 */ /* 0x000fea0003800200 */
.L_x_2007:
[----:B--2---:R-:W-:Y:S01]  /*6c10*/  LOP3.LUT R42, R4, 0xffff, RZ, 0xc0, !PT ;  /* 0x0000ffff042a7812 */ /* 0x004fe200078ec0ff */
[----:B------:R-:W-:Y:S03]  /*6c20*/  BSSY.RECONVERGENT B0, `(.L_x_2009) ;  /* 0x0000078000007945 */ /* 0x000fe60003800200 */
[----:B------:R-:W-:-:S13]  /*6c30*/  ISETP.GE.U32.AND P0, PT, R42, 0x2, PT ;  /* 0x000000022a00780c */ /* 0x000fda0003f06070 */
[----:B------:R-:W-:Y:S05]  /*6c40*/  @!P0 BRA `(.L_x_2010) ;  /* 0x0000000400d48947 */ /* 0x000fea0003800000 */
[-C--:B01----:R-:W-:Y:S01]  /*6c50*/  IABS R46, R9.reuse ;  /* 0x00000009002e7213 */ /* 0x083fe20000000000 */
[----:B------:R-:W-:Y:S01]  /*6c60*/  IMAD.MOV.U32 R48, RZ, RZ, RZ ;  /* 0x000000ffff307224 */ /* 0x000fe200078e00ff */
[----:B------:R-:W-:Y:S02]  /*6c70*/  ISETP.NE.AND P0, PT, R9, RZ, PT ;  /* 0x000000ff0900720c */ /* 0x000fe40003f05270 */
[----:B------:R-:W0:Y:S01]  /*6c80*/  I2F.RP R42, R46 ;  /* 0x0000002e002a7306 */ /* 0x000e220000209400 */
[----:B------:R-:W-:-:S07]  /*6c90*/  LOP3.LUT R47, RZ, R9, RZ, 0x33, !PT ;  /* 0x00000009ff2f7212 */ /* 0x000fce00078e33ff */
[----:B0-----:R-:W0:Y:S02]  /*6ca0*/  MUFU.RCP R42, R42 ;  /* 0x0000002a002a7308 */ /* 0x001e240000001000 */
[----:B0-----:R-:W-:-:S06]  /*6cb0*/  VIADD R49, R42, 0xffffffe ;  /* 0x0ffffffe2a317836 */ /* 0x001fcc0000000000 */
[----:B------:R-:W0:Y:S02]  /*6cc0*/  F2I.FTZ.U32.TRUNC.NTZ R49, R49 ;  /* 0x0000003100317305 */ /* 0x000e24000021f000 */
[----:B0-----:R-:W-:-:S04]  /*6cd0*/  IMAD.MOV R43, RZ, RZ, -R49 ;  /* 0x000000ffff2b7224 */ /* 0x001fc800078e0a31 */
[----:B------:R-:W-:-:S04]  /*6ce0*/  IMAD R43, R43, R46, RZ ;  /* 0x0000002e2b2b7224 */ /* 0x000fc800078e02ff */
[----:B------:R-:W-:-:S07]  /*6cf0*/  IMAD.HI.U32 R48, R49, R43, R48 ;  /* 0x0000002b31307227 */ /* 0x000fce00078e0030 */
.L_x_2011:
[-C--:B------:R-:W-:Y:S01]  /*6d00*/  IABS R58, R9.reuse ;  /* 0x00000009003a7213 */ /* 0x080fe20000000000 */
[----:B------:R-:W0:Y:S01]  /*6d10*/  S2UR UR7, SR_CgaCtaId ;  /* 0x00000000000779c3 */ /* 0x000e220000008800 */
[-C--:B------:R-:W-:Y:S01]  /*6d20*/  IABS R50, R9.reuse ;  /* 0x0000000900327213 */ /* 0x080fe20000000000 */
[----:B------:R-:W-:Y:S01]  /*6d30*/  UMOV UR4, 0x400 ;  /* 0x0000040000047882 */ /* 0x000fe20000000000 */
[----:B------:R-:W1:Y:S01]  /*6d40*/  I2F.RP R49, R58 ;  /* 0x0000003a00317306 */ /* 0x000e620000209400 */
[-C--:B------:R-:W-:Y:S01]  /*6d50*/  IABS R51, R44.reuse ;  /* 0x0000002c00337213 */ /* 0x080fe20000000000 */
[----:B------:R-:W-:Y:S01]  /*6d60*/  UIADD3 UR4, UPT, UPT, UR4, 0x4500, URZ ;  /* 0x0000450004047890 */ /* 0x000fe2000fffe0ff */
[----:B------:R-:W-:Y:S01]  /*6d70*/  IMAD.MOV R56, RZ, RZ, -R50 ;  /* 0x000000ffff387224 */ /* 0x000fe200078e0a32 */
[----:B------:R-:W-:Y:S02]  /*6d80*/  IADD3 R55, PT, PT, R8, R44, RZ ;  /* 0x0000002c08377210 */ /* 0x000fe40007ffe0ff */
[----:B------:R-:W-:-:S02]  /*6d90*/  LOP3.LUT R63, RZ, R9, RZ, 0x33, !PT ;  /* 0x00000009ff3f7212 */ /* 0x000fc400078e33ff */
[----:B------:R-:W-:Y:S01]  /*6da0*/  IABS R50, R55 ;  /* 0x0000003700327213 */ /* 0x000fe20000000000 */
[----:B------:R-:W-:-:S04]  /*6db0*/  IMAD.IADD R60, R55, 0x1, R8 ;  /* 0x00000001373c7824 */ /* 0x000fc800078e0208 */
[----:B------:R-:W-:Y:S01]  /*6dc0*/  IMAD.IADD R62, R60, 0x1, R8 ;  /* 0x000000013c3e7824 */ /* 0x000fe200078e0208 */
[----:B-1----:R-:W1:Y:S04]  /*6dd0*/  MUFU.RCP R49, R49 ;  /* 0x0000003100317308 */ /* 0x002e680000001000 */
[----:B------:R-:W-:Y:S01]  /*6de0*/  IABS R54, R62 ;  /* 0x0000003e00367213 */ /* 0x000fe20000000000 */
[----:B0-----:R-:W-:-:S06]  /*6df0*/  ULEA UR4, UR7, UR4, 0x18 ;  /* 0x0000000407047291 */ /* 0x001fcc000f8ec0ff */
[----:B------:R-:W-:Y:S01]  /*6e00*/  LEA R57, R44, UR4, 0x2 ;  /* 0x000000042c397c11 */ /* 0x000fe2000f8e10ff */
[----:B-1----:R-:W-:Y:S02]  /*6e10*/  VIADD R42, R49, 0xffffffe ;  /* 0x0ffffffe312a7836 */ /* 0x002fe40000000000 */
[----:B------:R-:W-:Y:S02]  /*6e20*/  IMAD.HI.U32 R49, R48, R51, RZ ;  /* 0x0000003330317227 */ /* 0x000fe400078e00ff */
[----:B------:R0:W1:Y:S02]  /*6e30*/  F2I.FTZ.U32.TRUNC.NTZ R43, R42 ;  /* 0x0000002a002b7305 */ /* 0x000064000021f000 */
[----:B------:R-:W-:Y:S02]  /*6e40*/  IMAD R51, R49, R56, R51 ;  /* 0x0000003831337224 */ /* 0x000fe400078e0233 */
[----:B------:R-:W-:Y:S02]  /*6e50*/  IMAD R59, R8, 0x4, R57 ;  /* 0x00000004083b7824 */ /* 0x000fe400078e0239 */
[----:B------:R-:W2:Y:S01]  /*6e60*/  LDS R57, [R57] ;  /* 0x0000000039397984 */ /* 0x000ea20000000800 */
[----:B------:R-:W-:Y:S01]  /*6e70*/  ISETP.GT.U32.AND P2, PT, R46, R51, PT ;  /* 0x000000332e00720c */ /* 0x000fe20003f44070 */
[----:B------:R-:W-:-:S02]  /*6e80*/  IMAD R61, R8, 0x4, R59 ;  /* 0x00000004083d7824 */ /* 0x000fc400078e023b */
[----:B0-----:R-:W-:Y:S01]  /*6e90*/  IMAD.MOV.U32 R42, RZ, RZ, RZ ;  /* 0x000000ffff2a7224 */ /* 0x001fe200078e00ff */
[----:B------:R-:W0:Y:S01]  /*6ea0*/  LDS R59, [R59] ;  /* 0x000000003b3b7984 */ /* 0x000e220000000800 */
[----:B-1----:R-:W-:-:S04]  /*6eb0*/  IMAD.MOV R53, RZ, RZ, -R43 ;  /* 0x000000ffff357224 */ /* 0x002fc800078e0a2b */
[----:B------:R-:W-:-:S04]  /*6ec0*/  IMAD R53, R53, R58, RZ ;  /* 0x0000003a35357224 */ /* 0x000fc800078e02ff */
[----:B------:R-:W-:Y:S01]  /*6ed0*/  @!P2 IADD3 R49, PT, PT, R49, 0x1, RZ ;  /* 0x000000013131a810 */ /* 0x000fe20007ffe0ff */
[----:B------:R-:W-:Y:S02]  /*6ee0*/  @!P2 IMAD.IADD R51, R51, 0x1, -R58 ;  /* 0x000000013333a824 */ /* 0x000fe400078e0a3a */
[----:B------:R-:W-:Y:S01]  /*6ef0*/  IMAD.HI.U32 R64, R43, R53, R42 ;  /* 0x000000352b407227 */ /* 0x000fe200078e002a */
[----:B------:R-:W-:Y:S02]  /*6f00*/  IABS R53, R60 ;  /* 0x0000003c00357213 */ /* 0x000fe40000000000 */
[----:B------:R-:W-:Y:S01]  /*6f10*/  ISETP.GE.U32.AND P1, PT, R51, R46, PT ;  /* 0x0000002e3300720c */ /* 0x000fe20003f26070 */
[----:B------:R-:W-:Y:S01]  /*6f20*/  IMAD.MOV.U32 R43, RZ, RZ, R50 ;  /* 0x000000ffff2b7224 */ /* 0x000fe200078e0032 */
[----:B------:R-:W-:Y:S01]  /*6f30*/  LOP3.LUT R51, R44, R9, RZ, 0x3c, !PT ;  /* 0x000000092c337212 */ /* 0x000fe200078e3cff */
[----:B------:R-:W-:-:S03]  /*6f40*/  IMAD.HI.U32 R52, R64, R53, RZ ;  /* 0x0000003540347227 */ /* 0x000fc600078e00ff */
[----:B------:R-:W-:Y:S01]  /*6f50*/  ISETP.GE.AND P3, PT, R51, RZ, PT ;  /* 0x000000ff3300720c */ /* 0x000fe20003f66270 */
[----:B------:R-:W-:-:S04]  /*6f60*/  IMAD.HI.U32 R42, R64, R43, RZ ;  /* 0x0000002b402a7227 */ /* 0x000fc800078e00ff */
[----:B------:R-:W-:Y:S02]  /*6f70*/  IMAD R43, R42, R56, R43 ;  /* 0x000000382a2b7224 */ /* 0x000fe400078e022b */
[----:B------:R-:W-:-:S03]  /*6f80*/  IMAD.HI.U32 R51, R64, R54, RZ ;  /* 0x0000003640337227 */ /* 0x000fc600078e00ff */
[----:B------:R-:W-:Y:S01]  /*6f90*/  ISETP.GT.U32.AND P6, PT, R58, R43, PT ;  /* 0x0000002b3a00720c */ /* 0x000fe20003fc4070 */
[-C--:B------:R-:W-:Y:S02]  /*6fa0*/  IMAD R50, R52, R56.reuse, R53 ;  /* 0x0000003834327224 */ /* 0x080fe400078e0235 */
[----:B------:R-:W-:Y:S02]  /*6fb0*/  IMAD R53, R51, R56, R54 ;  /* 0x0000003833357224 */ /* 0x000fe400078e0236 */
[----:B------:R-:W-:Y:S01]  /*6fc0*/  @P1 VIADD R49, R49, 0x1 ;  /* 0x0000000131311836 */ /* 0x000fe20000000000 */
[C---:B------:R-:W-:Y:S02]  /*6fd0*/  ISETP.GT.U32.AND P5, PT, R58.reuse, R50, PT ;  /* 0x000000323a00720c */ /* 0x040fe40003fa4070 */
[----:B------:R-:W-:Y:S01]  /*6fe0*/  ISETP.GT.U32.AND P2, PT, R58, R53, PT ;  /* 0x000000353a00720c */ /* 0x000fe20003f44070 */
[----:B------:R-:W-:-:S04]  /*6ff0*/  @!P3 IMAD.MOV R49, RZ, RZ, -R49 ;  /* 0x000000ffff31b224 */ /* 0x000fc800078e0a31 */
[----:B------:R-:W-:Y:S02]  /*7000*/  @!P6 IMAD.IADD R43, R43, 0x1, -R58 ;  /* 0x000000012b2be824 */ /* 0x000fe400078e0a3a */
[----:B------:R-:W-:-:S03]  /*7010*/  @!P6 VIADD R42, R42, 0x1 ;  /* 0x000000012a2ae836 */ /* 0x000fc60000000000 */
[-C--:B------:R-:W-:Y:S01]  /*7020*/  ISETP.GE.U32.AND P4, PT, R43, R58.reuse, PT ;  /* 0x0000003a2b00720c */ /* 0x080fe20003f86070 */
[----:B------:R-:W-:Y:S01]  /*7030*/  @!P5 IMAD.IADD R50, R50, 0x1, -R58 ;  /* 0x000000013232d824 */ /* 0x000fe200078e0a3a */
[-C--:B------:R-:W-:Y:S01]  /*7040*/  LOP3.LUT R43, R55, R9.reuse, RZ, 0x3c, !PT ;  /* 0x00000009372b7212 */ /* 0x080fe200078e3cff */
[----:B------:R-:W-:Y:S01]  /*7050*/  @!P5 VIADD R52, R52, 0x1 ;  /* 0x000000013434d836 */ /* 0x000fe20000000000 */
[-C--:B------:R-:W-:Y:S01]  /*7060*/  @!P2 IADD3 R53, PT, PT, R53, -R58.reuse, RZ ;  /* 0x8000003a3535a210 */ /* 0x080fe20007ffe0ff */
[----:B------:R-:W-:Y:S01]  /*7070*/  @!P2 VIADD R51, R51, 0x1 ;  /* 0x000000013333a836 */ /* 0x000fe20000000000 */
[-C--:B------:R-:W-:Y:S02]  /*7080*/  ISETP.GE.U32.AND P1, PT, R50, R58.reuse, PT ;  /* 0x0000003a3200720c */ /* 0x080fe40003f26070 */
[----:B------:R-:W-:Y:S02]  /*7090*/  ISETP.GE.AND P3, PT, R43, RZ, PT ;  /* 0x000000ff2b00720c */ /* 0x000fe40003f66270 */
[----:B------:R-:W-:Y:S01]  /*70a0*/  ISETP.GE.U32.AND P5, PT, R53, R58, PT ;  /* 0x0000003a3500720c */ /* 0x000fe20003fa6070 */
[----:B------:R-:W-:Y:S01]  /*70b0*/  IMAD R53, R8, 0x4, R61 ;  /* 0x0000000408357824 */ /* 0x000fe200078e023d */
[-C--:B------:R-:W-:Y:S01]  /*70c0*/  LOP3.LUT R50, R60, R9.reuse, RZ, 0x3c, !PT ;  /* 0x000000093c327212 */ /* 0x080fe200078e3cff */
[----:B------:R-:W-:Y:S01]  /*70d0*/  @P4 VIADD R42, R42, 0x1 ;  /* 0x000000012a2a4836 */ /* 0x000fe20000000000 */
[----:B------:R-:W-:Y:S01]  /*70e0*/  LOP3.LUT R43, R62, R9, RZ, 0x3c, !PT ;  /* 0x000000093e2b7212 */ /* 0x000fe200078e3cff */
[----:B------:R-:W1:Y:S01]  /*70f0*/  LDS R61, [R61] ;  /* 0x000000003d3d7984 */ /* 0x000e620000000800 */
[----:B------:R-:W-:Y:S01]  /*7100*/  ISETP.GE.AND P6, PT, R50, RZ, PT ;  /* 0x000000ff3200720c */ /* 0x000fe20003fc6270 */
[----:B------:R-:W-:Y:S01]  /*7110*/  IMAD.MOV.U32 R50, RZ, RZ, R42 ;  /* 0x000000ffff327224 */ /* 0x000fe200078e002a */
[----:B------:R-:W-:Y:S01]  /*7120*/  ISETP.GE.AND P4, PT, R43, RZ, PT ;  /* 0x000000ff2b00720c */ /* 0x000fe20003f86270 */
[----:B------:R3:W4:Y:S01]  /*7130*/  LDS R65, [R53] ;  /* 0x0000000035417984 */ /* 0x0007220000000800 */
[----:B------:R-:W-:Y:S01]  /*7140*/  @P1 VIADD R52, R52, 0x1 ;  /* 0x0000000134341836 */ /* 0x000fe20000000000 */
[----:B------:R-:W-:Y:S01]  /*7150*/  ISETP.NE.AND P1, PT, R9, RZ, PT ;  /* 0x000000ff0900720c */ /* 0x000fe20003f25270 */
[----:B------:R-:W-:Y:S01]  /*7160*/  @!P3 IMAD.MOV R50, RZ, RZ, -R50 ;  /* 0x000000ffff32b224 */ /* 0x000fe200078e0a32 */
[----:B------:R-:W5:Y:S01]  /*7170*/  LDC.64 R42, c[0x0][0x3a0] ;  /* 0x0000e800ff2a7b82 */ /* 0x000f620000000a00 */
[----:B------:R-:W-:-:S02]  /*7180*/  @P5 IADD3 R51, PT, PT, R51, 0x1, RZ ;  /* 0x0000000133335810 */ /* 0x000fc40007ffe0ff */
[C---:B------:R-:W-:Y:S02]  /*7190*/  SEL R49, R63.reuse, R49, !P1 ;  /* 0x000000313f317207 */ /* 0x040fe40004800000 */
[C---:B------:R-:W-:Y:S01]  /*71a0*/  SEL R50, R63.reuse, R50, !P1 ;  /* 0x000000323f327207 */ /* 0x040fe20004800000 */
[----:B------:R-:W-:Y:S02]  /*71b0*/  @!P6 IMAD.MOV R52, RZ, RZ, -R52 ;  /* 0x000000ffff34e224 */ /* 0x000fe400078e0a34 */
[----:B------:R-:W-:Y:S02]  /*71c0*/  @!P4 IMAD.MOV R51, RZ, RZ, -R51 ;  /* 0x000000ffff33c224 */ /* 0x000fe400078e0a33 */
[----:B------:R-:W-:Y:S01]  /*71d0*/  IMAD.MOV R56, RZ, RZ, -R50 ;  /* 0x000000ffff387224 */ /* 0x000fe200078e0a32 */
[----:B------:R-:W-:Y:S01]  /*71e0*/  SEL R52, R63, R52, !P1 ;  /* 0x000000343f347207 */ /* 0x000fe20004800000 */
[----:B------:R-:W-:Y:S01]  /*71f0*/  IMAD.MOV R54, RZ, RZ, -R49 ;  /* 0x000000ffff367224 */ /* 0x000fe200078e0a31 */
[----:B---3--:R-:W-:Y:S01]  /*7200*/  SEL R53, R47, R51, !P0 ;  /* 0x000000332f357207 */ /* 0x008fe20004000000 */
[----:B------:R-:W-:-:S02]  /*7210*/  IMAD R51, R9, R56, R55 ;  /* 0x0000003809337224 */ /* 0x000fc400078e0237 */
[----:B------:R-:W-:Y:S01]  /*7220*/  IMAD.MOV R58, RZ, RZ, -R52 ;  /* 0x000000ffff3a7224 */ /* 0x000fe200078e0a34 */
[----:B------:R-:W-:Y:S01]  /*7230*/  IADD3 R56, PT, PT, -R53, RZ, RZ ;  /* 0x000000ff35387210 */ /* 0x000fe20007ffe1ff */
[C---:B------:R-:W-:Y:S02]  /*7240*/  IMAD R44, R9.reuse, R54, R44 ;  /* 0x00000036092c7224 */ /* 0x040fe400078e022c */
[C-C-:B------:R-:W-:Y:S02]  /*7250*/  IMAD R49, R0.reuse, R49, R45.reuse ;  /* 0x0000003100317224 */ /* 0x140fe400078e022d */
[C-C-:B------:R-:W-:Y:S02]  /*7260*/  IMAD R50, R0.reuse, R50, R45.reuse ;  /* 0x0000003200327224 */ /* 0x140fe400078e022d */
[----:B------:R-:W-:Y:S02]  /*7270*/  IMAD R55, R9, R58, R60 ;  /* 0x0000003a09377224 */ /* 0x000fe400078e023c */
[----:B------:R-:W-:-:S02]  /*7280*/  IMAD R52, R0, R52, R45 ;  /* 0x0000003400347224 */ /* 0x000fc400078e022d */
[----:B------:R-:W-:Y:S02]  /*7290*/  IMAD R54, R0, R53, R45 ;  /* 0x0000003500367224 */ /* 0x000fe400078e022d */
[----:B------:R-:W-:Y:S02]  /*72a0*/  IMAD R63, R9, R56, R62 ;  /* 0x00000038093f7224 */ /* 0x000fe400078e023e */
[----:B------:R-:W-:Y:S02]  /*72b0*/  IMAD.IADD R49, R49, 0x1, R44 ;  /* 0x0000000131317824 */ /* 0x000fe400078e022c */
[----:B------:R-:W-:Y:S02]  /*72c0*/  IMAD.IADD R53, R50, 0x1, R51 ;  /* 0x0000000132357824 */ /* 0x000fe400078e0233 */
[----:B------:R-:W-:Y:S02]  /*72d0*/  IMAD.IADD R55, R52, 0x1, R55 ;  /* 0x0000000134377824 */ /* 0x000fe400078e0237 */
[----:B------:R-:W-:-:S02]  /*72e0*/  IMAD.IADD R63, R54, 0x1, R63 ;  /* 0x00000001363f7824 */ /* 0x000fc400078e023f */
[----:B-----5:R-:W-:-:S04]  /*72f0*/  IMAD.WIDE R50, R49, 0x4, R42 ;  /* 0x0000000431327825 */ /* 0x020fc800078e022a */
[--C-:B------:R-:W-:Y:S01]  /*7300*/  IMAD.WIDE R52, R53, 0x4, R42.reuse ;  /* 0x0000000435347825 */ /* 0x100fe200078e022a */
[----:B--2---:R2:W-:Y:S03]  /*7310*/  STG.E desc[UR10][R50.64], R57 ;  /* 0x0000003932007986 */ /* 0x0045e6000c10190a */
[--C-:B------:R-:W-:Y:S01]  /*7320*/  IMAD.WIDE R54, R55, 0x4, R42.reuse ;  /* 0x0000000437367825 */ /* 0x100fe200078e022a */
[----:B0-----:R2:W-:Y:S03]  /*7330*/  STG.E desc[UR10][R52.64], R59 ;  /* 0x0000003b34007986 */ /* 0x0015e6000c10190a */
[----:B------:R-:W-:Y:S01]  /*7340*/  IMAD.WIDE R42, R63, 0x4, R42 ;  /* 0x000000043f2a7825 */ /* 0x000fe200078e022a */
[----:B-1----:R2:W-:Y:S03]  /*7350*/  STG.E desc[UR10][R54.64], R61 ;  /* 0x0000003d36007986 */ /* 0x0025e6000c10190a */
[----:B------:R-:W-:Y:S01]  /*7360*/  IMAD.IADD R44, R62, 0x1, R8 ;  /* 0x000000013e2c7824 */ /* 0x000fe200078e0208 */
[----:B----4-:R2:W-:Y:S04]  /*7370*/  STG.E desc[UR10][R42.64], R65 ;  /* 0x000000412a007986 */ /* 0x0105e8000c10190a */
[----:B------:R-:W-:-:S13]  /*7380*/  ISETP.GE.U32.AND P1, PT, R44, 0x100, PT ;  /* 0x000001002c00780c */ /* 0x000fda0003f26070 */
[----:B--2---:R-:W-:Y:S05]  /*7390*/  @!P1 BRA `(.L_x_2011) ;  /* 0xfffffff800589947 */ /* 0x004fea000383ffff */
.L_x_2010:
[----:B------:R-:W-:Y:S05]  /*73a0*/  BSYNC.RECONVERGENT B0 ;  /* 0x0000000000007941 */ /* 0x000fea0003800200 */
.L_x_2009:
[----:B------:R-:W2:Y:S02]  /*73b0*/  LDCU UR4, c[0x0][0x374] ;  /* 0x00006e80ff0477ac */ /* 0x000ea40008000800 */
[----:B--2---:R-:W-:Y:S02]  /*73c0*/  UIADD3 UR6, UPT, UPT, UR4, UR6, URZ ;  /* 0x0000000604067290 */ /* 0x004fe4000fffe0ff */
[----:B------:R-:W-:-:S04]  /*73d0*/  USHF.L.U32 UR4, UR4, 0x4, URZ ;  /* 0x0000000404047899 */ /* 0x000fc800080006ff */
[----:B------:R-:W-:-:S09]  /*73e0*/  UISETP.GE.U32.AND UP0, UPT, UR6, UR4, UPT ;  /* 0x000000040600728c */ /* 0x000fd2000bf06070 */
[----:B------:R-:W-:Y:S05]  /*73f0*/  BRA.U !UP0, `(.L_x_2012) ;  /* 0xffffff95080c7547 */ /* 0x000fea000b83ffff */
[----:B------:R-:W-:Y:S05]  /*7400*/  EXIT ;  /* 0x000000000000794d */ /* 0x000fea0003800000 */
.L_x_1910:
[----:B------:R-:W-:Y:S01]  /*7410*/  BSSY B3, `(.L_x_2013) ;  /* 0x0000006000037945 */ /* 0x000fe20003800000 */
[----:B------:R-:W-:Y:S01]  /*7420*/  IMAD.MOV.U32 R115, RZ, RZ, R108 ;  /* 0x000000ffff737224 */ /* 0x000fe200078e006c */
[----:B------:R-:W-:-:S07]  /*7430*/  MOV R113, 0xffffffff ;  /* 0xffffffff00717802 */ /* 0x000fce0000000f00 */
[----:B01-34-:R-:W-:Y:S05]  /*7440*/  WARPSYNC.COLLECTIVE R113, `(.L_x_2014) ;  /* 0x0000000071087348 */ /* 0x01bfea0003c00000 */
[----:B-1----:R1:W2:Y:S02]  /*7450*/  SHFL.IDX P0, R113, R112, R115, R3 ;  /* 0x0000007370717389 */ /* 0x0022a40000000003 */
[----:B01234-:R-:W-:Y:S05]  /*7460*/  ENDCOLLECTIVE ;  /* 0x000000000000791b */ /* 0x01ffea0003800000 */
.L_x_2014:
[----:B------:R-:W-:Y:S05]  /*7470*/  BSYNC B3 ;  /* 0x0000000000037941 */ /* 0x000fea0003800000 */
.L_x_2013:
[----:B------:R-:W-:Y:S05]  /*7480*/  BRA `(.L_x_2015) ;  /* 0xffffffdc00d47947 */ /* 0x000fea000383ffff */
.L_x_1913:
[----:B------:R-:W-:Y:S01]  /*7490*/  BSSY B3, `(.L_x_2016) ;  /* 0x0000006000037945 */ /* 0x000fe20003800000 */
[----:B------:R-:W-:Y:S02]  /*74a0*/  IMAD.MOV.U32 R115, RZ, RZ, R100 ;  /* 0x000000ffff737224 */ /* 0x000fe400078e0064 */
[----:B------:R-:W-:-:S07]  /*74b0*/  IMAD.MOV.U32 R113, RZ, RZ, -0x1 ;  /* 0xffffffffff717424 */ /* 0x000fce00078e00ff */
[----:B01-34-:R-:W-:Y:S05]  /*74c0*/  WARPSYNC.COLLECTIVE R113, `(.L_x_2017) ;  /* 0x0000000071087348 */ /* 0x01bfea0003c00000 */
[----:B-1----:R1:W2:Y:S02]  /*74d0*/  SHFL.IDX P0, R113, R112, R115, R3 ;  /* 0x0000007370717389 */ /* 0x0022a40000000003 */
[----:B01234-:R-:W-:Y:S05]  /*74e0*/  ENDCOLLECTIVE ;  /* 0x000000000000791b */ /* 0x01ffea0003800000 */
.L_x_2017:
[----:B------:R-:W-:Y:S05]  /*74f0*/  BSYNC B3 ;  /* 0x0000000000037941 */ /* 0x000fea0003800000 */
.L_x_2016:
[----:B------:R-:W-:Y:S05]  /*7500*/  BRA `(.L_x_2018) ;  /* 0xffffffdc00d07947 */ /* 0x000fea000383ffff */
.L_x_1916:
[----:B------:R-:W-:Y:S01]  /*7510*/  BSSY B3, `(.L_x_2019) ;  /* 0x0000006000037945 */ /* 0x000fe20003800000 */
[----:B------:R-:W-:Y:S02]  /*7520*/  IMAD.MOV.U32 R115, RZ, RZ, R98 ;  /* 0x000000ffff737224 */ /* 0x000fe400078e0062 */
[----:B------:R-:W-:-:S07]  /*7530*/  IMAD.MOV.U32 R113, RZ, RZ, -0x1 ;  /* 0xffffffffff717424 */ /* 0x000fce00078e00ff */
[----:B01-34-:R-:W-:Y:S05]  /*7540*/  WARPSYNC.COLLECTIVE R113, `(.L_x_2020) ;  /* 0x0000000071087348 */ /* 0x01bfea0003c00000 */
[----:B-1----:R1:W2:Y:S02]  /*7550*/  SHFL.IDX P0, R113, R112, R115, R3 ;  /* 0x0000007370717389 */ /* 0x0022a40000000003 */
[----:B01234-:R-:W-:Y:S05]  /*7560*/  ENDCOLLECTIVE ;  /* 0x000000000000791b */ /* 0x01ffea0003800000 */
.L_x_2020:
[----:B------:R-:W-:Y:S05]  /*7570*/  BSYNC B3 ;  /* 0x0000000000037941 */ /* 0x000fea0003800000 */
.L_x_2019:
[----:B------:R-:W-:Y:S05]  /*7580*/  BRA `(.L_x_2021) ;  /* 0xffffffdc00cc7947 */ /* 0x000fea000383ffff */
.L_x_1919:
[----:B------:R-:W-:Y:S01]  /*7590*/  BSSY B3, `(.L_x_2022) ;  /* 0x0000006000037945 */ /* 0x000fe20003800000 */
[----:B------:R-:W-:Y:S02]  /*75a0*/  IMAD.MOV.U32 R115, RZ, RZ, R96 ;  /* 0x000000ffff737224 */ /* 0x000fe400078e0060 */
[----:B------:R-:W-:-:S07]  /*75b0*/  IMAD.MOV.U32 R113, RZ, RZ, -0x1 ;  /* 0xffffffffff717424 */ /* 0x000fce00078e00ff */
[----:B01-34-:R-:W-:Y:S05]  /*75c0*/  WARPSYNC.COLLECTIVE R113, `(.L_x_2023) ;  /* 0x0000000071087348 */ /* 0x01bfea0003c00000 */
[----:B-1----:R1:W2:Y:S02]  /*75d0*/  SHFL.IDX P0, R113, R112, R115, R3 ;  /* 0x0000007370717389 */ /* 0x0022a40000000003 */
[----:B01234-:R-:W-:Y:S05]  /*75e0*/  ENDCOLLECTIVE ;  /* 0x000000000000791b */ /* 0x01ffea0003800000 */
.L_x_2023:
[----:B------:R-:W-:Y:S05]  /*75f0*/  BSYNC B3 ;  /* 0x0000000000037941 */ /* 0x000fea0003800000 */
.L_x_2022:
[----:B------:R-:W-:Y:S05]  /*7600*/  BRA `(.L_x_2024) ;  /* 0xffffffdc00c87947 */ /* 0x000fea000383ffff */
.L_x_1922:
[----:B------:R-:W-:Y:S01]  /*7610*/  BSSY B3, `(.L_x_2025) ;  /* 0x0000006000037945 */ /* 0x000fe20003800000 */
[----:B------:R-:W-:Y:S01]  /*7620*/  MOV R115, R94 ;  /* 0x0000005e00737202 */ /* 0x000fe20000000f00 */
[----:B------:R-:W-:-:S07]  /*7630*/  IMAD.MOV.U32 R113, RZ, RZ, -0x1 ;  /* 0xffffffffff717424 */ /* 0x000fce00078e00ff */
[----:B01-34-:R-:W-:Y:S05]  /*7640*/  WARPSYNC.COLLECTIVE R113, `(.L_x_2026) ;  /* 0x0000000071087348 */ /* 0x01bfea0003c00000 */
[----:B-1----:R1:W2:Y:S02]  /*7650*/  SHFL.IDX P0, R113, R112, R115, R3 ;  /* 0x0000007370717389 */ /* 0x0022a40000000003 */
[----:B01234-:R-:W-:Y:S05]  /*7660*/  ENDCOLLECTIVE ;  /* 0x000000000000791b */ /* 0x01ffea0003800000 */
.L_x_2026:
[----:B------:R-:W-:Y:S05]  /*7670*/  BSYNC B3 ;  /* 0x0000000000037941 */ /* 0x000fea0003800000 */
.L_x_2025:
[----:B------:R-:W-:Y:S05]  /*7680*/  BRA `(.L_x_2027) ;  /* 0xffffffdc00c47947 */ /* 0x000fea000383ffff */
.L_x_1925:
[----:B------:R-:W-:Y:S01]  /*7690*/  BSSY B3, `(.L_x_2028) ;  /* 0x0000006000037945 */ /* 0x000fe20003800000 */
[----:B------:R-:W-:Y:S02]  /*76a0*/  IMAD.MOV.U32 R115, RZ, RZ, R92 ;  /* 0x000000ffff737224 */ /* 0x000fe400078e005c */
[----:B------:R-:W-:-:S07]  /*76b0*/  IMAD.MOV.U32 R113, RZ, RZ, -0x1 ;  /* 0xffffffffff717424 */ /* 0x000fce00078e00ff */
[----:B01-34-:R-:W-:Y:S05]  /*76c0*/  WARPSYNC.COLLECTIVE R113, `(.L_x_2029) ;  /* 0x0000000071087348 */ /* 0x01bfea0003c00000 */
[----:B-1----:R1:W2:Y:S02]  /*76d0*/  SHFL.IDX P0, R113, R112, R115, R3 ;  /* 0x0000007370717389 */ /* 0x0022a40000000003 */
[----:B01234-:R-:W-:Y:S05]  /*76e0*/  ENDCOLLECTIVE ;  /* 0x000000000000791b */ /* 0x01ffea0003800000 */
.L_x_2029:
[----:B------:R-:W-:Y:S05]  /*76f0*/  BSYNC B3 ;  /* 0x0000000000037941 */ /* 0x000fea0003800000 */
.L_x_2028:
[----:B------:R-:W-:Y:S05]  /*7700*/  BRA `(.L_x_2030) ;  /* 0xffffffdc00c47947 */ /* 0x000fea000383ffff */
.L_x_1928:
[----:B------:R-:W-:Y:S01]  /*7710*/  BSSY B3, `(.L_x_2031) ;  /* 0x0000006000037945 */ /* 0x000fe20003800000 */
[----:B------:R-:W-:Y:S02]  /*7720*/  IMAD.MOV.U32 R115, RZ, RZ, R90 ;  /* 0x000000ffff737224 */ /* 0x000fe400078e005a */
[----:B------:R-:W-:-:S07]  /*7730*/  IMAD.MOV.U32 R113, RZ, RZ, -0x1 ;  /* 0xffffffffff717424 */ /* 0x000fce00078e00ff */
[----:B01-34-:R-:W-:Y:S05]  /*7740*/  WARPSYNC.COLLECTIVE R113, `(.L_x_2032) ;  /* 0x0000000071087348 */ /* 0x01bfea0003c00000 */
[----:B-1----:R1:W2:Y:S02]  /*7750*/  SHFL.IDX P0, R113, R112, R115, R3 ;  /* 0x0000007370717389 */ /* 0x0022a40000000003 */
[----:B01234-:R-:W-:Y:S05]  /*7760*/  ENDCOLLECTIVE ;  /* 0x000000000000791b */ /* 0x01ffea0003800000 */
.L_x_2032:
[----:B------:R-:W-:Y:S05]  /*7770*/  BSYNC B3 ;  /* 0x0000000000037941 */ /* 0x000fea0003800000 */
.L_x_2031:
[----:B------:R-:W-:Y:S05]  /*7780*/  BRA `(.L_x_2033) ;  /* 0xffffffdc00c47947 */ /* 0x000fea000383ffff */
.L_x_1931:
[----:B------:R-:W-:Y:S01]  /*7790*/  BSSY B3, `(.L_x_2034) ;  /* 0x0000006000037945 */ /* 0x000fe20003800000 */
[----:B------:R-:W-:Y:S01]  /*77a0*/  IMAD.MOV.U32 R115, RZ, RZ, R88 ;  /* 0x000000ffff737224 */ /* 0x000fe200078e0058 */
[----:B------:R-:W-:-:S07]  /*77b0*/  MOV R113, 0xffffffff ;  /* 0xffffffff00717802 */ /* 0x000fce0000000f00 */
[----:B01-34-:R-:W-:Y:S05]  /*77c0*/  WARPSYNC.COLLECTIVE R113, `(.L_x_2035) ;  /* 0x0000000071087348 */ /* 0x01bfea0003c00000 */
[----:B-1----:R1:W2:Y:S02]  /*77d0*/  SHFL.IDX P0, R113, R112, R115, R3 ;  /* 0x0000007370717389 */ /* 0x0022a40000000003 */
[----:B01234-:R-:W-:Y:S05]  /*77e0*/  ENDCOLLECTIVE ;  /* 0x000000000000791b */ /* 0x01ffea0003800000 */
.L_x_2035:
[----:B------:R-:W-:Y:S05]  /*77f0*/  BSYNC B3 ;  /* 0x0000000000037941 */ /* 0x000fea0003800000 */
.L_x_2034:
[----:B------:R-:W-:Y:S05]  /*7800*/  BRA `(.L_x_2036) ;  /* 0xffffffdc00c47947 */ /* 0x000fea000383ffff */
.L_x_1934:
[----:B------:R-:W-:Y:S01]  /*7810*/  BSSY B3, `(.L_x_2037) ;  /* 0x0000006000037945 */ /* 0x000fe20003800000 */
[----:B------:R-:W-:Y:S02]  /*7820*/  IMAD.MOV.U32 R115, RZ, RZ, R86 ;  /* 0x000000ffff737224 */ /* 0x000fe400078e0056 */
[----:B------:R-:W-:-:S07]  /*7830*/  IMAD.MOV.U32 R113, RZ, RZ, -0x1 ;  /* 0xffffffffff717424 */ /* 0x000fce00078e00ff */
[----:B01-34-:R-:W-:Y:S05]  /*7840*/  WARPSYNC.COLLECTIVE R113, `(.L_x_2038) ;  /* 0x0000000071087348 */ /* 0x01bfea0003c00000 */
[----:B-1----:R1:W2:Y:S02]  /*7850*/  SHFL.IDX P0, R113, R112, R115, R3 ;  /* 0x0000007370717389 */ /* 0x0022a40000000003 */
[----:B01234-:R-:W-:Y:S05]  /*7860*/  ENDCOLLECTIVE ;  /* 0x000000000000791b */ /* 0x01ffea0003800000 */
.L_x_2038:
[----:B------:R-:W-:Y:S05]  /*7870*/  BSYNC B3 ;  /* 0x0000000000037941 */ /* 0x000fea0003800000 */
.L_x_2037:
[----:B------:R-:W-:Y:S05]  /*7880*/  BRA `(.L_x_2039) ;  /* 0xffffffdc00c47947 */ /* 0x000fea000383ffff */
.L_x_1937:
[----:B------:R-:W-:Y:S01]  /*7890*/  BSSY B3, `(.L_x_2040) ;  /* 0x0000006000037945 */ /* 0x000fe20003800000 */
[----:B------:R-:W-:Y:S02]  /*78a0*/  IMAD.MOV.U32 R115, RZ, RZ, R84 ;  /* 0x000000ffff737224 */ /* 0x000fe400078e0054 */
[----:B------:R-:W-:-:S07]  /*78b0*/  IMAD.MOV.U32 R113, RZ, RZ, -0x1 ;  /* 0xffffffffff717424 */ /* 0x000fce00078e00ff */
[----:B01-34-:R-:W-:Y:S05]  /*78c0*/  WARPSYNC.COLLECTIVE R113, `(.L_x_2041) ;  /* 0x0000000071087348 */ /* 0x01bfea0003c00000 */
[----:B-1----:R1:W2:Y:S02]  /*78d0*/  SHFL.IDX P0, R113, R112, R115, R3 ;  /* 0x0000007370717389 */ /* 0x0022a40000000003 */
[----:B01234-:R-:W-:Y:S05]  /*78e0*/  ENDCOLLECTIVE ;  /* 0x000000000000791b */ /* 0x01ffea0003800000 */
.L_x_2041:
[----:B------:R-:W-:Y:S05]  /*78f0*/  BSYNC B3 ;  /* 0x0000000000037941 */ /* 0x000fea0003800000 */
.L_x_2040:
[----:B------:R-:W-:Y:S05]  /*7900*/  BRA `(.L_x_2042) ;  /* 0xffffffdc00c47947 */ /* 0x000fea000383ffff */
.L_x_1940:
[----:B------:R-:W-:Y:S01]  /*7910*/  BSSY B3, `(.L_x_2043) ;  /* 0x0000006000037945 */ /* 0x000fe20003800000 */
[----:B------:R-:W-:Y:S02]  /*7920*/  IMAD.MOV.U32 R115, RZ, RZ, R82 ;  /* 0x000000ffff737224 */ /* 0x000fe400078e0052 */
[----:B------:R-:W-:-:S07]  /*7930*/  IMAD.MOV.U32 R113, RZ, RZ, -0x1 ;  /* 0xffffffffff717424 */ /* 0x000fce00078e00ff */
[----:B01-34-:R-:W-:Y:S05]  /*7940*/  WARPSYNC.COLLECTIVE R113, `(.L_x_2044) ;  /* 0x0000000071087348 */ /* 0x01bfea0003c00000 */
[----:B-1----:R1:W2:Y:S02]  /*7950*/  SHFL.IDX P0, R113, R112, R115, R3 ;  /* 0x0000007370717389 */ /* 0x0022a40000000003 */
[----:B01234-:R-:W-:Y:S05]  /*7960*/  ENDCOLLECTIVE ;  /* 0x000000000000791b */ /* 0x01ffea0003800000 */
.L_x_2044:
[----:B------:R-:W-:Y:S05]  /*7970*/  BSYNC B3 ;  /* 0x0000000000037941 */ /* 0x000fea0003800000 */
.L_x_2043:
[----:B------:R-:W-:Y:S05]  /*7980*/  BRA `(.L_x_2045) ;  /* 0xffffffdc00c47947 */ /* 0x000fea000383ffff */
.L_x_1943:
[----:B------:R-:W-:Y:S01]  /*7990*/  BSSY B3, `(.L_x_2046) ;  /* 0x0000006000037945 */ /* 0x000fe20003800000 */
[----:B------:R-:W-:Y:S01]  /*79a0*/  MOV R115, R80 ;  /* 0x0000005000737202 */ /* 0x000fe20000000f00 */
[----:B------:R-:W-:-:S07]  /*79b0*/  IMAD.MOV.U32 R113, RZ, RZ, -0x1 ;  /* 0xffffffffff717424 */ /* 0x000fce00078e00ff */
[----:B01-34-:R-:W-:Y:S05]  /*79c0*/  WARPSYNC.COLLECTIVE R113, `(.L_x_2047) ;  /* 0x0000000071087348 */ /* 0x01bfea0003c00000 */
[----:B-1----:R1:W2:Y:S02]  /*79d0*/  SHFL.IDX P0, R113, R112, R115, R3 ;  /* 0x0000007370717389 */ /* 0x0022a40000000003 */
[----:B01234-:R-:W-:Y:S05]  /*79e0*/  ENDCOLLECTIVE ;  /* 0x000000000000791b */ /* 0x01ffea0003800000 */
.L_x_2047:
[----:B------:R-:W-:Y:S05]  /*79f0*/  BSYNC B3 ;  /* 0x0000000000037941 */ /* 0x000fea0003800000 */
.L_x_2046:
[----:B------:R-:W-:Y:S05]  /*7a00*/  BRA `(.L_x_2048) ;  /* 0xffffffdc00c47947 */ /* 0x000fea000383ffff */
.L_x_1946:
[----:B------:R-:W-:Y:S01]  /*7a10*/  BSSY B3, `(.L_x_2049) ;  /* 0x0000006000037945 */ /* 0x000fe20003800000 */
[----:B------:R-:W-:Y:S02]  /*7a20*/  IMAD.MOV.U32 R115, RZ, RZ, R78 ;  /* 0x000000ffff737224 */ /* 0x000fe400078e004e */
[----:B------:R-:W-:-:S07]  /*7a30*/  IMAD.MOV.U32 R113, RZ, RZ, -0x1 ;  /* 0xffffffffff717424 */ /* 0x000fce00078e00ff */
[----:B01-34-:R-:W-:Y:S05]  /*7a40*/  WARPSYNC.COLLECTIVE R113, `(.L_x_2050) ;  /* 0x0000000071087348 */ /* 0x01bfea0003c00000 */
[----:B-1----:R1:W2:Y:S02]  /*7a50*/  SHFL.IDX P0, R113, R112, R115, R3 ;  /* 0x0000007370717389 */ /* 0x0022a40000000003 */
[----:B01234-:R-:W-:Y:S05]  /*7a60*/  ENDCOLLECTIVE ;  /* 0x000000000000791b */ /* 0x01ffea0003800000 */
.L_x_2050:
[----:B------:R-:W-:Y:S05]  /*7a70*/  BSYNC B3 ;  /* 0x0000000000037941 */ /* 0x000fea0003800000 */
.L_x_2049:
[----:B------:R-:W-:Y:S05]  /*7a80*/  BRA `(.L_x_2051) ;  /* 0xffffffdc00c47947 */ /* 0x000fea000383ffff */
.L_x_1949:
[----:B------:R-:W-:Y:S01]  /*7a90*/  BSSY B3, `(.L_x_2052) ;  /* 0x0000006000037945 */ /* 0x000fe20003800000 */
[----:B------:R-:W-:Y:S02]  /*7aa0*/  IMAD.MOV.U32 R115, RZ, RZ, R76 ;  /* 0x000000ffff737224 */ /* 0x000fe400078e004c */
[----:B------:R-:W-:-:S07]  /*7ab0*/  IMAD.MOV.U32 R113, RZ, RZ, -0x1 ;  /* 0xffffffffff717424 */ /* 0x000fce00078e00ff */
[----:B01-34-:R-:W-:Y:S05]  /*7ac0*/  WARPSYNC.COLLECTIVE R113, `(.L_x_2053) ;  /* 0x0000000071087348 */ /* 0x01bfea0003c00000 */
[----:B-1----:R1:W2:Y:S02]  /*7ad0*/  SHFL.IDX P0, R113, R112, R115, R3 ;  /* 0x0000007370717389 */ /* 0x0022a40000000003 */
[----:B01234-:R-:W-:Y:S05]  /*7ae0*/  ENDCOLLECTIVE ;  /* 0x000000000000791b */ /* 0x01ffea0003800000 */
.L_x_2053:
[----:B------:R-:W-:Y:S05]  /*7af0*/  BSYNC B3 ;  /* 0x0000000000037941 */ /* 0x000fea0003800000 */
.L_x_2052:
[----:B------:R-:W-:Y:S05]  /*7b00*/  BRA `(.L_x_2054) ;  /* 0xffffffdc00c47947 */ /* 0x000fea000383ffff */
.L_x_1952:
[----:B------:R-:W-:Y:S01]  /*7b10*/  BSSY B3, `(.L_x_2055) ;  /* 0x0000006000037945 */ /* 0x000fe20003800000 */
[----:B------:R-:W-:Y:S01]  /*7b20*/  IMAD.MOV.U32 R115, RZ, RZ, R74 ;  /* 0x000000ffff737224 */ /* 0x000fe200078e004a */
[----:B------:R-:W-:-:S07]  /*7b30*/  MOV R113, 0xffffffff ;  /* 0xffffffff00717802 */ /* 0x000fce0000000f00 */
[----:B01-34-:R-:W-:Y:S05]  /*7b40*/  WARPSYNC.COLLECTIVE R113, `(.L_x_2056) ;  /* 0x0000000071087348 */ /* 0x01bfea0003c00000 */
[----:B-1----:R1:W2:Y:S02]  /*7b50*/  SHFL.IDX P0, R113, R112, R115, R3 ;  /* 0x0000007370717389 */ /* 0x0022a40000000003 */
[----:B01234-:R-:W-:Y:S05]  /*7b60*/  ENDCOLLECTIVE ;  /* 0x000000000000791b */ /* 0x01ffea0003800000 */
.L_x_2056:
[----:B------:R-:W-:Y:S05]  /*7b70*/  BSYNC B3 ;  /* 0x0000000000037941 */ /* 0x000fea0003800000 */
.L_x_2055:
[----:B------:R-:W-:Y:S05]  /*7b80*/  BRA `(.L_x_2057) ;  /* 0xffffffdc00c47947 */ /* 0x000fea000383ffff */
.L_x_1955:
[----:B------:R-:W-:Y:S01]  /*7b90*/  BSSY B3, `(.L_x_2058) ;  /* 0x0000006000037945 */ /* 0x000fe20003800000 */
[----:B------:R-:W-:Y:S02]  /*7ba0*/  IMAD.MOV.U32 R115, RZ, RZ, R72 ;  /* 0x000000ffff737224 */ /* 0x000fe400078e0048 */
[----:B------:R-:W-:-:S07]  /*7bb0*/  IMAD.MOV.U32 R113, RZ, RZ, -0x1 ;  /* 0xffffffffff717424 */ /* 0x000fce00078e00ff */
[----:B01-34-:R-:W-:Y:S05]  /*7bc0*/  WARPSYNC.COLLECTIVE R113, `(.L_x_2059) ;  /* 0x0000000071087348 */ /* 0x01bfea0003c00000 */
[----:B-1----:R1:W2:Y:S02]  /*7bd0*/  SHFL.IDX P0, R113, R112, R115, R3 ;  /* 0x0000007370717389 */ /* 0x0022a40000000003 */
[----:B01234-:R-:W-:Y:S05]  /*7be0*/  ENDCOLLECTIVE ;  /* 0x000000000000791b */ /* 0x01ffea0003800000 */
.L_x_2059:
[----:B------:R-:W-:Y:S05]  /*7bf0*/  BSYNC B3 ;  /* 0x0000000000037941 */ /* 0x000fea0003800000 */
.L_x_2058:
[----:B------:R-:W-:Y:S05]  /*7c00*/  BRA `(.L_x_2060) ;  /* 0xffffffdc00c47947 */ /* 0x000fea000383ffff */
.L_x_1958:
[----:B------:R-:W-:Y:S01]  /*7c10*/  BSSY B3, `(.L_x_2061) ;  /* 0x0000006000037945 */ /* 0x000fe20003800000 */
[----:B------:R-:W-:Y:S02]  /*7c20*/  IMAD.MOV.U32 R115, RZ, RZ, R70 ;  /* 0x000000ffff737224 */ /* 0x000fe400078e0046 */
[----:B------:R-:W-:-:S07]  /*7c30*/  IMAD.MOV.U32 R113, RZ, RZ, -0x1 ;  /* 0xffffffffff717424 */ /* 0x000fce00078e00ff */
[----:B01-34-:R-:W-:Y:S05]  /*7c40*/  WARPSYNC.COLLECTIVE R113, `(.L_x_2062) ;  /* 0x0000000071087348 */ /* 0x01bfea0003c00000 */
[----:B-1----:R1:W2:Y:S02]  /*7c50*/  SHFL.IDX P0, R113, R112, R115, R3 ;  /* 0x0000007370717389 */ /* 0x0022a40000000003 */
[----:B01234-:R-:W-:Y:S05]  /*7c60*/  ENDCOLLECTIVE ;  /* 0x000000000000791b */ /* 0x01ffea0003800000 */
.L_x_2062:
[----:B------:R-:W-:Y:S05]  /*7c70*/  BSYNC B3 ;  /* 0x0000000000037941 */ /* 0x000fea0003800000 */
.L_x_2061:
[----:B------:R-:W-:Y:S05]  /*7c80*/  BRA `(.L_x_2063) ;  /* 0xffffffdc00c47947 */ /* 0x000fea000383ffff */
.L_x_1961:
[----:B------:R-:W-:Y:S01]  /*7c90*/  BSSY B3, `(.L_x_2064) ;  /* 0x0000006000037945 */ /* 0x000fe20003800000 */
[----:B------:R-:W-:Y:S02]  /*7ca0*/  IMAD.MOV.U32 R115, RZ, RZ, R68 ;  /* 0x000000ffff737224 */ /* 0x000fe400078e0044 */
[----:B------:R-:W-:-:S07]  /*7cb0*/  IMAD.MOV.U32 R113, RZ, RZ, -0x1 ;  /* 0xffffffffff717424 */ /* 0x000fce00078e00ff */
[----:B01-34-:R-:W-:Y:S05]  /*7cc0*/  WARPSYNC.COLLECTIVE R113, `(.L_x_2065) ;  /* 0x0000000071087348 */ /* 0x01bfea0003c00000 */
[----:B-1----:R1:W2:Y:S02]  /*7cd0*/  SHFL.IDX P0, R113, R112, R115, R3 ;  /* 0x0000007370717389 */ /* 0x0022a40000000003 */
[----:B01234-:R-:W-:Y:S05]  /*7ce0*/  ENDCOLLECTIVE ;  /* 0x000000000000791b */ /* 0x01ffea0003800000 */
.L_x_2065:
[----:B------:R-:W-:Y:S05]  /*7cf0*/  BSYNC B3 ;  /* 0x0000000000037941 */ /* 0x000fea0003800000 */
.L_x_2064:
[----:B------:R-:W-:Y:S05]  /*7d00*/  BRA `(.L_x_2066) ;  /* 0xffffffdc00c47947 */ /* 0x000fea000383ffff */
.L_x_1964:
[----:B------:R-:W-:Y:S01]  /*7d10*/  BSSY B3, `(.L_x_2067) ;  /* 0x0000006000037945 */ /* 0x000fe20003800000 */
[----:B------:R-:W-:Y:S01]  /*7d20*/  MOV R115, R66 ;  /* 0x0000004200737202 */ /* 0x000fe20000000f00 */
[----:B------:R-:W-:-:S07]  /*7d30*/  IMAD.MOV.U32 R113, RZ, RZ, -0x1 ;  /* 0xffffffffff717424 */ /* 0x000fce00078e00ff */
[----:B01-34-:R-:W-:Y:S05]  /*7d40*/  WARPSYNC.COLLECTIVE R113, `(.L_x_2068) ;  /* 0x0000000071087348 */ /* 0x01bfea0003c00000 */
[----:B-1----:R1:W2:Y:S02]  /*7d50*/  SHFL.IDX P0, R113, R112, R115, R3 ;  /* 0x0000007370717389 */ /* 0x0022a40000000003 */
[----:B01234-:R-:W-:Y:S05]  /*7d60*/  ENDCOLLECTIVE ;  /* 0x000000000000791b */ /* 0x01ffea0003800000 */
.L_x_2068:
[----:B------:R-:W-:Y:S05]  /*7d70*/  BSYNC B3 ;  /* 0x0000000000037941 */ /* 0x000fea0003800000 */
.L_x_2067:
[----:B------:R-:W-:Y:S05]  /*7d80*/  BRA `(.L_x_2069) ;  /* 0xffffffdc00c47947 */ /* 0x000fea000383ffff */
.L_x_1967:
[----:B------:R-:W-:Y:S01]  /*7d90*/  BSSY B3, `(.L_x_2070) ;  /* 0x0000006000037945 */ /* 0x000fe20003800000 */
[----:B------:R-:W-:Y:S02]  /*7da0*/  IMAD.MOV.U32 R115, RZ, RZ, R64 ;  /* 0x000000ffff737224 */ /* 0x000fe400078e0040 */
[----:B------:R-:W-:-:S07]  /*7db0*/  IMAD.MOV.U32 R113, RZ, RZ, -0x1 ;  /* 0xffffffffff717424 */ /* 0x000fce00078e00ff */
[----:B01-34-:R-:W-:Y:S05]  /*7dc0*/  WARPSYNC.COLLECTIVE R113, `(.L_x_2071) ;  /* 0x0000000071087348 */ /* 0x01bfea0003c00000 */
[----:B-1----:R1:W2:Y:S02]  /*7dd0*/  SHFL.IDX P0, R113, R112, R115, R3 ;  /* 0x0000007370717389 */ /* 0x0022a40000000003 */
[----:B01234-:R-:W-:Y:S05]  /*7de0*/  ENDCOLLECTIVE ;  /* 0x000000000000791b */ /* 0x01ffea0003800000 */
.L_x_2071:
[----:B------:R-:W-:Y:S05]  /*7df0*/  BSYNC B3 ;  /* 0x0000000000037941 */ /* 0x000fea0003800000 */
.L_x_2070:
[----:B------:R-:W-:Y:S05]  /*7e00*/  BRA `(.L_x_2072) ;  /* 0xffffffdc00c47947 */ /* 0x000fea000383ffff */
.L_x_1970:
[----:B------:R-:W-:Y:S01]  /*7e10*/  BSSY B3, `(.L_x_2073) ;  /* 0x0000006000037945 */ /* 0x000fe20003800000 */
[----:B------:R-:W-:Y:S02]  /*7e20*/  IMAD.MOV.U32 R115, RZ, RZ, R62 ;  /* 0x000000ffff737224 */ /* 0x000fe400078e003e */
[----:B------:R-:W-:-:S07]  /*7e30*/  IMAD.MOV.U32 R113, RZ, RZ, -0x1 ;  /* 0xffffffffff717424 */ /* 0x000fce00078e00ff */
[----:B01-34-:R-:W-:Y:S05]  /*7e40*/  WARPSYNC.COLLECTIVE R113, `(.L_x_2074) ;  /* 0x0000000071087348 */ /* 0x01bfea0003c00000 */
[----:B-1----:R1:W2:Y:S02]  /*7e50*/  SHFL.IDX P0, R113, R112, R115, R3 ;  /* 0x0000007370717389 */ /* 0x0022a40000000003 */
[----:B01234-:R-:W-:Y:S05]  /*7e60*/  ENDCOLLECTIVE ;  /* 0x000000000000791b */ /* 0x01ffea0003800000 */
.L_x_2074:
[----:B------:R-:W-:Y:S05]  /*7e70*/  BSYNC B3 ;  /* 0x0000000000037941 */ /* 0x000fea0003800000 */
.L_x_2073:
[----:B------:R-:W-:Y:S05]  /*7e80*/  BRA `(.L_x_2075) ;  /* 0xffffffdc00c47947 */ /* 0x000fea000383ffff */
.L_x_1973:
[----:B------:R-:W-:Y:S01]  /*7e90*/  BSSY B3, `(.L_x_2076) ;  /* 0x0000006000037945 */ /* 0x000fe20003800000 */
[----:B------:R-:W-:Y:S01]  /*7ea0*/  IMAD.MOV.U32 R115, RZ, RZ, R60 ;  /* 0x000000ffff737224 */ /* 0x000fe200078e003c */
[----:B------:R-:W-:-:S07]  /*7eb0*/  MOV R113, 0xffffffff ;  /* 0xffffffff00717802 */ /* 0x000fce0000000f00 */
[----:B01-34-:R-:W-:Y:S05]  /*7ec0*/  WARPSYNC.COLLECTIVE R113, `(.L_x_2077) ;  /* 0x0000000071087348 */ /* 0x01bfea0003c00000 */
[----:B-1----:R1:W2:Y:S02]  /*7ed0*/  SHFL.IDX P0, R113, R112, R115, R3 ;  /* 0x0000007370717389 */ /* 0x0022a40000000003 */
[----:B01234-:R-:W-:Y:S05]  /*7ee0*/  ENDCOLLECTIVE ;  /* 0x000000000000791b */ /* 0x01ffea0003800000 */
.L_x_2077:
[----:B------:R-:W-:Y:S05]  /*7ef0*/  BSYNC B3 ;  /* 0x0000000000037941 */ /* 0x000fea0003800000 */
.L_x_2076:
[----:B------:R-:W-:Y:S05]  /*7f00*/  BRA `(.L_x_2078) ;  /* 0xffffffdc00c47947 */ /* 0x000fea000383ffff */
.L_x_1976:
[----:B------:R-:W-:Y:S01]  /*7f10*/  BSSY B3, `(.L_x_2079) ;  /* 0x0000006000037945 */ /* 0x000fe20003800000 */
[----:B------:R-:W-:Y:S02]  /*7f20*/  IMAD.MOV.U32 R115, RZ, RZ, R58 ;  /* 0x000000ffff737224 */ /* 0x000fe400078e003a */
[----:B------:R-:W-:-:S07]  /*7f30*/  IMAD.MOV.U32 R113, RZ, RZ, -0x1 ;  /* 0xffffffffff717424 */ /* 0x000fce00078e00ff */
[----:B01-34-:R-:W-:Y:S05]  /*7f40*/  WARPSYNC.COLLECTIVE R113, `(.L_x_2080) ;  /* 0x0000000071087348 */ /* 0x01bfea0003c00000 */
[----:B-1----:R1:W2:Y:S02]  /*7f50*/  SHFL.IDX P0, R113, R112, R115, R3 ;  /* 0x0000007370717389 */ /* 0x0022a40000000003 */
[----:B01234-:R-:W-:Y:S05]  /*7f60*/  ENDCOLLECTIVE ;  /* 0x000000000000791b */ /* 0x01ffea0003800000 */
.L_x_2080:
[----:B------:R-:W-:Y:S05]  /*7f70*/  BSYNC B3 ;  /* 0x0000000000037941 */ /* 0x000fea0003800000 */
.L_x_2079:
[----:B------:R-:W-:Y:S05]  /*7f80*/  BRA `(.L_x_2081) ;  /* 0xffffffdc00c47947 */ /* 0x000fea000383ffff */
.L_x_1979:
[----:B------:R-:W-:Y:S01]  /*7f90*/  BSSY B3, `(.L_x_2082) ;  /* 0x0000006000037945 */ /* 0x000fe20003800000 */
[----:B------:R-:W-:Y:S02]  /*7fa0*/  IMAD.MOV.U32 R115, RZ, RZ, R56 ;  /* 0x000000ffff737224 */ /* 0x000fe400078e0038 */
[----:B------:R-:W-:-:S07]  /*7fb0*/  IMAD.MOV.U32 R113, RZ, RZ, -0x1 ;  /* 0xffffffffff717424 */ /* 0x000fce00078e00ff */
[----:B01-34-:R-:W-:Y:S05]  /*7fc0*/  WARPSYNC.COLLECTIVE R113, `(.L_x_2083) ;  /* 0x0000000071087348 */ /* 0x01bfea0003c00000 */
[----:B-1----:R1:W2:Y:S02]  /*7fd0*/  SHFL.IDX P0, R113, R112, R115, R3 ;  /* 0x0000007370717389 */ /* 0x0022a40000000003 */
[----:B01234-:R-:W-:Y:S05]  /*7fe0*/  ENDCOLLECTIVE ;  /* 0x000000000000791b */ /* 0x01ffea0003800000 */
.L_x_2083:
[----:B------:R-:W-:Y:S05]  /*7ff0*/  BSYNC B3 ;  /* 0x0000000000037941 */ /* 0x000fea0003800000 */
.L_x_2082:
[----:B------:R-:W-:Y:S05]  /*8000*/  BRA `(.L_x_2084) ;  /* 0xffffffdc00c47947 */ /* 0x000fea000383ffff */
.L_x_1982:
[----:B------:R-:W-:Y:S01]  /*8010*/  BSSY B3, `(.L_x_2085) ;  /* 0x0000006000037945 */ /* 0x000fe20003800000 */
[----:B------:R-:W-:Y:S02]  /*8020*/  IMAD.MOV.U32 R115, RZ, RZ, R54 ;  /* 0x000000ffff737224 */ /* 0x000fe400078e0036 */
[----:B------:R-:W-:-:S07]  /*8030*/  IMAD.MOV.U32 R113, RZ, RZ, -0x1 ;  /* 0xffffffffff717424 */ /* 0x000fce00078e00ff */
[----:B01-34-:R-:W-:Y:S05]  /*8040*/  WARPSYNC.COLLECTIVE R113, `(.L_x_2086) ;  /* 0x0000000071087348 */ /* 0x01bfea0003c00000 */
[----:B-1----:R1:W2:Y:S02]  /*8050*/  SHFL.IDX P0, R113, R112, R115, R3 ;  /* 0x0000007370717389 */ /* 0x0022a40000000003 */
[----:B01234-:R-:W-:Y:S05]  /*8060*/  ENDCOLLECTIVE ;  /* 0x000000000000791b */ /* 0x01ffea0003800000 */
.L_x_2086:
[----:B------:R-:W-:Y:S05]  /*8070*/  BSYNC B3 ;  /* 0x0000000000037941 */ /* 0x000fea0003800000 */
.L_x_2085:
[----:B------:R-:W-:Y:S05]  /*8080*/  BRA `(.L_x_2087) ;  /* 0xffffffdc00c47947 */ /* 0x000fea000383ffff */
.L_x_1985:
[----:B------:R-:W-:Y:S01]  /*8090*/  BSSY B3, `(.L_x_2088) ;  /* 0x0000006000037945 */ /* 0x000fe20003800000 */
[----:B------:R-:W-:Y:S01]  /*80a0*/  MOV R115, R52 ;  /* 0x0000003400737202 */ /* 0x000fe20000000f00 */
[----:B------:R-:W-:-:S07]  /*80b0*/  IMAD.MOV.U32 R113, RZ, RZ, -0x1 ;  /* 0xffffffffff717424 */ /* 0x000fce00078e00ff */
[----:B01-34-:R-:W-:Y:S05]  /*80c0*/  WARPSYNC.COLLECTIVE R113, `(.L_x_2089) ;  /* 0x0000000071087348 */ /* 0x01bfea0003c00000 */
[----:B-1----:R1:W2:Y:S02]  /*80d0*/  SHFL.IDX P0, R113, R112, R115, R3 ;  /* 0x0000007370717389 */ /* 0x0022a40000000003 */
[----:B01234-:R-:W-:Y:S05]  /*80e0*/  ENDCOLLECTIVE ;  /* 0x000000000000791b */ /* 0x01ffea0003800000 */
.L_x_2089:
[----:B------:R-:W-:Y:S05]  /*80f0*/  BSYNC B3 ;  /* 0x0000000000037941 */ /* 0x000fea0003800000 */
.L_x_2088:
[----:B------:R-:W-:Y:S05]  /*8100*/  BRA `(.L_x_2090) ;  /* 0xffffffdc00c47947 */ /* 0x000fea000383ffff */
.L_x_1988:
[----:B------:R-:W-:Y:S01]  /*8110*/  BSSY B3, `(.L_x_2091) ;  /* 0x0000006000037945 */ /* 0x000fe20003800000 */
[----:B------:R-:W-:Y:S02]  /*8120*/  IMAD.MOV.U32 R115, RZ, RZ, R50 ;  /* 0x000000ffff737224 */ /* 0x000fe400078e0032 */
[----:B------:R-:W-:-:S07]  /*8130*/  IMAD.MOV.U32 R113, RZ, RZ, -0x1 ;  /* 0xffffffffff717424 */ /* 0x000fce00078e00ff */
[----:B01-34-:R-:W-:Y:S05]  /*8140*/  WARPSYNC.COLLECTIVE R113, `(.L_x_2092) ;  /* 0x0000000071087348 */ /* 0x01bfea0003c00000 */
[----:B-1----:R1:W2:Y:S02]  /*8150*/  SHFL.IDX P0, R113, R112, R115, R3 ;  /* 0x0000007370717389 */ /* 0x0022a40000000003 */
[----:B01234-:R-:W-:Y:S05]  /*8160*/  ENDCOLLECTIVE ;  /* 0x000000000000791b */ /* 0x01ffea0003800000 */
.L_x_2092:
[----:B------:R-:W-:Y:S05]  /*8170*/  BSYNC B3 ;  /* 0x0000000000037941 */ /* 0x000fea0003800000 */
.L_x_2091:
[----:B------:R-:W-:Y:S05]  /*8180*/  BRA `(.L_x_2093) ;  /* 0xffffffdc00c47947 */ /* 0x000fea000383ffff */
.L_x_1991:
[----:B------:R-:W-:Y:S01]  /*8190*/  BSSY B3, `(.L_x_2094) ;  /* 0x0000006000037945 */ /* 0x000fe20003800000 */
[----:B------:R-:W-:Y:S02]  /*81a0*/  IMAD.MOV.U32 R115, RZ, RZ, R48 ;  /* 0x000000ffff737224 */ /* 0x000fe400078e0030 */
[----:B------:R-:W-:-:S07]  /*81b0*/  IMAD.MOV.U32 R113, RZ, RZ, -0x1 ;  /* 0xffffffffff717424 */ /* 0x000fce00078e00ff */
[----:B01-34-:R-:W-:Y:S05]  /*81c0*/  WARPSYNC.COLLECTIVE R113, `(.L_x_2095) ;  /* 0x0000000071087348 */ /* 0x01bfea0003c00000 */
[----:B-1----:R1:W2:Y:S02]  /*81d0*/  SHFL.IDX P0, R113, R112, R115, R3 ;  /* 0x0000007370717389 */ /* 0x0022a40000000003 */
[----:B01234-:R-:W-:Y:S05]  /*81e0*/  ENDCOLLECTIVE ;  /* 0x000000000000791b */ /* 0x01ffea0003800000 */
.L_x_2095:
[----:B------:R-:W-:Y:S05]  /*81f0*/  BSYNC B3 ;  /* 0x0000000000037941 */ /* 0x000fea0003800000 */
.L_x_2094:
[----:B------:R-:W-:Y:S05]  /*8200*/  BRA `(.L_x_2096) ;  /* 0xffffffdc00c47947 */ /* 0x000fea000383ffff */
.L_x_1994:
[----:B------:R-:W-:Y:S01]  /*8210*/  BSSY B3, `(.L_x_2097) ;  /* 0x0000006000037945 */ /* 0x000fe20003800000 */
[----:B------:R-:W-:Y:S01]  /*8220*/  IMAD.MOV.U32 R115, RZ, RZ, R44 ;  /* 0x000000ffff737224 */ /* 0x000fe200078e002c */
[----:B------:R-:W-:-:S07]  /*8230*/  MOV R113, 0xffffffff ;  /* 0xffffffff00717802 */ /* 0x000fce0000000f00 */
[----:B01-34-:R-:W-:Y:S05]  /*8240*/  WARPSYNC.COLLECTIVE R113, `(.L_x_2098) ;  /* 0x0000000071087348 */ /* 0x01bfea0003c00000 */
[----:B-1----:R1:W2:Y:S02]  /*8250*/  SHFL.IDX P0, R113, R112, R115, R3 ;  /* 0x0000007370717389 */ /* 0x0022a40000000003 */
[----:B01234-:R-:W-:Y:S05]  /*8260*/  ENDCOLLECTIVE ;  /* 0x000000000000791b */ /* 0x01ffea0003800000 */
.L_x_2098:
[----:B------:R-:W-:Y:S05]  /*8270*/  BSYNC B3 ;  /* 0x0000000000037941 */ /* 0x000fea0003800000 */
.L_x_2097:
[----:B------:R-:W-:Y:S05]  /*8280*/  BRA `(.L_x_2099) ;  /* 0xffffffdc00c47947 */ /* 0x000fea000383ffff */
.L_x_1997:
[----:B------:R-:W-:Y:S01]  /*8290*/  BSSY B3, `(.L_x_2100) ;  /* 0x0000006000037945 */ /* 0x000fe20003800000 */
[----:B------:R-:W-:Y:S02]  /*82a0*/  IMAD.MOV.U32 R115, RZ, RZ, R42 ;  /* 0x000000ffff737224 */ /* 0x000fe400078e002a */
[----:B------:R-:W-:-:S07]  /*82b0*/  IMAD.MOV.U32 R113, RZ, RZ, -0x1 ;  /* 0xffffffffff717424 */ /* 0x000fce00078e00ff */
[----:B01-34-:R-:W-:Y:S05]  /*82c0*/  WARPSYNC.COLLECTIVE R113, `(.L_x_2101) ;  /* 0x0000000071087348 */ /* 0x01bfea0003c00000 */
[----:B-1----:R1:W2:Y:S02]  /*82d0*/  SHFL.IDX P0, R113, R112, R115, R3 ;  /* 0x0000007370717389 */ /* 0x0022a40000000003 */
[----:B01234-:R-:W-:Y:S05]  /*82e0*/  ENDCOLLECTIVE ;  /* 0x000000000000791b */ /* 0x01ffea0003800000 */
.L_x_2101:
[----:B------:R-:W-:Y:S05]  /*82f0*/  BSYNC B3 ;  /* 0x0000000000037941 */ /* 0x000fea0003800000 */
.L_x_2100:
[----:B------:R-:W-:Y:S05]  /*8300*/  BRA `(.L_x_2102) ;  /* 0xffffffdc00c47947 */ /* 0x000fea000383ffff */
.L_x_2000:
[----:B------:R-:W-:Y:S01]  /*8310*/  BSSY B3, `(.L_x_2103) ;  /* 0x0000006000037945 */ /* 0x000fe20003800000 */
[----:B------:R-:W-:Y:S02]  /*8320*/  IMAD.MOV.U32 R115, RZ, RZ, R104 ;  /* 0x000000ffff737224 */ /* 0x000fe400078e0068 */
[----:B------:R-:W-:-:S07]  /*8330*/  IMAD.MOV.U32 R113, RZ, RZ, -0x1 ;  /* 0xffffffffff717424 */ /* 0x000fce00078e00ff */
[----:B01-34-:R-:W-:Y:S05]  /*8340*/  WARPSYNC.COLLECTIVE R113, `(.L_x_2104) ;  /* 0x0000000071087348 */ /* 0x01bfea0003c00000 */
[----:B-1----:R1:W2:Y:S02]  /*8350*/  SHFL.IDX P0, R113, R112, R115, R3 ;  /* 0x0000007370717389 */ /* 0x0022a40000000003 */
[----:B01234-:R-:W-:Y:S05]  /*8360*/  ENDCOLLECTIVE ;  /* 0x000000000000791b */ /* 0x01ffea0003800000 */
.L_x_2104:
[----:B------:R-:W-:Y:S05]  /*8370*/  BSYNC B3 ;  /* 0x0000000000037941 */ /* 0x000fea0003800000 */
.L_x_2103:
[----:B------:R-:W-:Y:S05]  /*8380*/  BRA `(.L_x_2105) ;  /* 0xffffffdc00c47947 */ /* 0x000fea000383ffff */
.L_x_2003:
[----:B------:R-:W-:Y:S01]  /*8390*/  BSSY B3, `(.L_x_2106) ;  /* 0x0000006000037945 */ /* 0x000fe20003800000 */
[----:B------:R-:W-:Y:S02]  /*83a0*/  IMAD.MOV.U32 R115, RZ, RZ, R102 ;  /* 0x000000ffff737224 */ /* 0x000fe400078e0066 */
[----:B------:R-:W-:-:S07]  /*83b0*/  IMAD.MOV.U32 R113, RZ, RZ, -0x1 ;  /* 0xffffffffff717424 */ /* 0x000fce00078e00ff */
[----:B01-34-:R-:W-:Y:S05]  /*83c0*/  WARPSYNC.COLLECTIVE R113, `(.L_x_2107) ;  /* 0x0000000071087348 */ /* 0x01bfea0003c00000 */
[----:B-1----:R1:W2:Y:S02]  /*83d0*/  SHFL.IDX P0, R113, R112, R115, R3 ;  /* 0x0000007370717389 */ /* 0x0022a40000000003 */
[----:B01234-:R-:W-:Y:S05]  /*83e0*/  ENDCOLLECTIVE ;  /* 0x000000000000791b */ /* 0x01ffea0003800000 */
.L_x_2107:
[----:B------:R-:W-:Y:S05]  /*83f0*/  BSYNC B3 ;  /* 0x0000000000037941 */ /* 0x000fea0003800000 */
.L_x_2106:
[----:B------:R-:W-:Y:S01]  /*8400*/  MOV R112, R113 ;  /* 0x0000007100707202 */ /* 0x000fe20000000f00 */
[----:B------:R-:W-:Y:S06]  /*8410*/  BRA `(.L_x_2108) ;  /* 0xffffffdc00c07947 */ /* 0x000fec000383ffff */
        .weak           $__internal_25_$__cuda_sm20_div_u16
        .type           $__internal_25_$__cuda_sm20_div_u16,@function
        .size           $__internal_25_$__cuda_sm20_div_u16,(.L_x_20315 - $__internal_25_$__cuda_sm20_div_u16)
$__internal_25_$__cuda_sm20_div_u16:
[----:B------:R-:W0:Y:S01]  /*8420*/  I2F.U16 R3, R2 ;  /* 0x0000000200037306 */ /* 0x000e220000101000 */
[----:B------:R-:W-:-:S07]  /*8430*/  IMAD.MOV.U32 R4, RZ, RZ, 0x4b800000 ;  /* 0x4b800000ff047424 */ /* 0x000fce00078e00ff */
[----:B------:R-:W-:Y:S01]  /*8440*/  I2F.U16.RZ R0, R0 ;  /* 0x0000000000007306 */ /* 0x000fe2000010d000 */
        /* <DEDUP_REMOVED lines=15> */
[----:B------:R-:W-:Y:S06]  /*8540*/  RET.REL.NODEC R2 `(_Z9cuda_gemmIiLi128ELi16ELi1ELi256ELi64ELi64ELi0EEviiiPT_S1_S1_ii) ;  /* 0xffffff7802ac7950 */ /* 0x000fec0003c3ffff */
.L_x_2109:
        /* <DEDUP_REMOVED lines=11> */
.L_x_20315:


//--------------------- .text._Z9cuda_gemmIiLi128ELi16ELi1ELi256ELi32ELi32ELi1EEviiiPT_S1_S1_ii --------------------------
	.section	.text._Z9cuda_gemmIiLi128ELi16ELi1ELi256ELi32ELi32ELi1EEviiiPT_S1_S1_ii,"ax",@progbits
	.align	128
        .global         _Z9cuda_gemmIiLi128ELi16ELi1ELi256ELi32ELi32ELi1EEviiiPT_S1_S1_ii
        .type           _Z9cuda_gemmIiLi128ELi16ELi1ELi256ELi32ELi32ELi1EEviiiPT_S1_S1_ii,@function
        .size           _Z9cuda_gemmIiLi128ELi16ELi1ELi256ELi32ELi32ELi1EEviiiPT_S1_S1_ii,(.L_x_20316 - _Z9cuda_gemmIiLi128ELi16ELi1ELi256ELi32ELi32ELi1EEviiiPT_S1_S1_ii)
        .other          _Z9cuda_gemmIiLi128ELi16ELi1ELi256ELi32ELi32ELi1EEviiiPT_S1_S1_ii,@"STO_CUDA_ENTRY STV_DEFAULT"
_Z9cuda_gemmIiLi128ELi16ELi1ELi256ELi32ELi32ELi1EEviiiPT_S1_S1_ii:
.text._Z9cuda_gemmIiLi128ELi16ELi1ELi256ELi32ELi32ELi1EEviiiPT_S1_S1_ii:
        /* <DEDUP_REMOVED lines=9> */
[----:B------:R-:W-:Y:S05]  /*0090*/  CALL.REL.NOINC `($__internal_26_$__cuda_sm20_div_u16) ;  /* 0x0000002c00207944 */ /* 0x000fea0003c00000 */
        /* <DEDUP_REMOVED lines=15> */
.L_x_2112:
        /* <DEDUP_REMOVED lines=13> */
.L_x_2111:
[----:B--2---:R-:W-:Y:S05]  /*0260*/  BSYNC.RECONVERGENT B0 ;  /* 0x0000000000007941 */ /* 0x004fea0003800200 */
.L_x_2110:
[----:B------:R-:W-:Y:S01]  /*0270*/  BSSY.RECONVERGENT B0, `(.L_x_2113) ;  /* 0x0000028000007945 */ /* 0x000fe20003800200 */
[----:B0-----:R-:W-:-:S07]  /*0280*/  LEA R82, R17, R12, 0x18 ;  /* 0x0000000c11527211 */ /* 0x001fce00078ec0ff */
.L_x_2114:
        /* <DEDUP_REMOVED lines=39> */
.L_x_2113:
[----:B------:R-:W1:Y:S08]  /*0500*/  LDC R85, c[0x0][0x374] ;  /* 0x0000dd00ff557b82 */ /* 0x000e700000000800 */
[----:B------:R-:W2:Y:S01]  /*0510*/  S2UR UR4, SR_CTAID.Y ;  /* 0x00000000000479c3 */ /* 0x000ea20000002600 */
[----:B-1----:R-:W-:-:S05]  /*0520*/  IMAD.SHL.U32 R83, R85, 0x10, RZ ;  /* 0x0000001055537824 */ /* 0x002fca00078e00ff */
[----:B--2---:R-:W-:-:S13]  /*0530*/  ISETP.LE.U32.AND P0, PT, R83, UR4, PT ;  /* 0x0000000453007c0c */ /* 0x004fda000bf03070 */
[----:B------:R-:W-:Y:S05]  /*0540*/  @P0 EXIT ;  /* 0x000000000000094d */ /* 0x000fea0003800000 */
[----:B------:R-:W-:Y:S01]  /*0550*/  IMAD R82, R86, 0x4, R82 ;  /* 0x0000000456527824 */ /* 0x000fe200078e0252 */
[----:B------:R-:W-:Y:S01]  /*0560*/  LOP3.LUT R81, R89, 0x7, RZ, 0xc0, !PT ;  /* 0x0000000759517812 */ /* 0x000fe200078ec0ff */
[----:B------:R-:W-:Y:S01]  /*0570*/  ULOP3.LUT UR5, UR8, 0xff, URZ, 0xc0, !UPT ;  /* 0x000000ff08057892 */ /* 0x000fe2000f8ec0ff */
[----:B------:R-:W-:Y:S02]  /*0580*/  MOV R80, UR4 ;  /* 0x0000000400507c02 */ /* 0x000fe40008000f00 */
[----:B------:R-:W-:Y:S02]  /*0590*/  LOP3.LUT R5, R87, 0xff, RZ, 0xc, !PT ;  /* 0x000000ff57057812 */ /* 0x000fe400078e0cff */
[----:B------:R-:W-:-:S07]  /*05a0*/  MOV R6, 0x5c0 ;  /* 0x000005c000067802 */ /* 0x000fce0000000f00 */
[----:B0-----:R-:W-:Y:S05]  /*05b0*/  CALL.REL.NOINC `($__internal_26_$__cuda_sm20_div_u16) ;  /* 0x0000002400d87944 */ /* 0x001fea0003c00000 */
        /* <DEDUP_REMOVED lines=17> */
[----:B------:R-:W-:Y:S01]  /*06d0*/  VIADD R44, R89, 0x8 ;  /* 0x00000008592c7836 */ /* 0x000fe20000000000 */
[----:B------:R-:W-:Y:S01]  /*06e0*/  IADD3 R53, PT, PT, R87, UR8, RZ ;  /* 0x0000000857357c10 */ /* 0x000fe2000fffe0ff */
        /* <DEDUP_REMOVED lines=20> */
[--C-:B------:R-:W-:Y:S01]  /*0830*/  IMAD.MOV.U32 R76, RZ, RZ, R78.reuse ;  /* 0x000000ffff4c7224 */ /* 0x100fe200078e004e */
[-C--:B------:R-:W-:Y:S01]  /*0840*/  MOV R77, R78.reuse ;  /* 0x0000004e004d7202 */ /* 0x080fe20000000f00 */
[--C-:B------:R-:W-:Y:S01]  /*0850*/  @P2 IMAD.MOV R77, RZ, RZ, R79.reuse ;  /* 0x000000ffff4d2224 */ /* 0x100fe200078e024f */
[-C--:B------:R-:W-:Y:S01]  /*0860*/  MOV R75, R78.reuse ;  /* 0x0000004e004b7202 */ /* 0x080fe20000000f00 */
[--C-:B------:R-:W-:Y:S01]  /*0870*/  @!P3 IMAD.MOV R76, RZ, RZ, R79.reuse ;  /* 0x000000ffff4cb224 */ /* 0x100fe200078e024f */
[C---:B------:R-:W-:Y:S01]  /*0880*/  @!P4 IADD3 R75, PT, PT, R79.reuse, RZ, RZ ;  /* 0x000000ff4f4bc210 */ /* 0x040fe20007ffe0ff */
[--C-:B------:R-:W-:Y:S01]  /*0890*/  IMAD.MOV.U32 R74, RZ, RZ, R78.reuse ;  /* 0x000000ffff4a7224 */ /* 0x100fe200078e004e */
[C---:B------:R-:W-:Y:S01]  /*08a0*/  ISETP.GE.U32.AND P2, PT, R86.reuse, 0x18, PT ;  /* 0x000000185600780c */ /* 0x040fe20003f46070 */
[--C-:B------:R-:W-:Y:S01]  /*08b0*/  IMAD.MOV.U32 R73, RZ, RZ, R78.reuse ;  /* 0x000000ffff497224 */ /* 0x100fe200078e004e */
[C---:B------:R-:W-:Y:S01]  /*08c0*/  ISETP.GE.U32.AND P3, PT, R86.reuse, 0x17, PT ;  /* 0x000000175600780c */ /* 0x040fe20003f66070 */
[--C-:B------:R-:W-:Y:S01]  /*08d0*/  IMAD.MOV.U32 R71, RZ, RZ, R78.reuse ;  /* 0x000000ffff477224 */ /* 0x100fe200078e004e */
[C---:B------:R-:W-:Y:S01]  /*08e0*/  ISETP.GE.U32.AND P4, PT, R86.reuse, 0x16, PT ;  /* 0x000000165600780c */ /* 0x040fe20003f86070 */
[--C-:B------:R-:W-:Y:S01]  /*08f0*/  IMAD.MOV.U32 R70, RZ, RZ, R78.reuse ;  /* 0x000000ffff467224 */ /* 0x100fe200078e004e */
[-C--:B------:R-:W-:Y:S01]  /*0900*/  MOV R72, R78.reuse ;  /* 0x0000004e00487202 */ /* 0x080fe20000000f00 */
[--C-:B------:R-:W-:Y:S01]  /*0910*/  IMAD.MOV.U32 R68, RZ, RZ, R78.reuse ;  /* 0x000000ffff447224 */ /* 0x100fe200078e004e */
[-C--:B------:R-:W-:Y:S01]  /*0920*/  MOV R69, R78.reuse ;  /* 0x0000004e00457202 */ /* 0x080fe20000000f00 */
[--C-:B------:R-:W-:Y:S01]  /*0930*/  @!P5 IMAD.MOV R74, RZ, RZ, R79.reuse ;  /* 0x000000ffff4ad224 */ /* 0x100fe200078e024f */
[C---:B------:R-:W-:Y:S01]  /*0940*/  @!P0 IADD3 R72, PT, PT, R79.reuse, RZ, RZ ;  /* 0x000000ff4f488210 */ /* 0x040fe20007ffe0ff */
[--C-:B------:R-:W-:Y:S01]  /*0950*/  @!P6 IMAD.MOV R73, RZ, RZ, R79.reuse ;  /* 0x000000ffff49e224 */ /* 0x100fe200078e024f */
[C---:B------:R-:W-:Y:S01]  /*0960*/  ISETP.GE.U32.AND P5, PT, R86.reuse, 0x15, PT ;  /* 0x000000155600780c */ /* 0x040fe20003fa6070 */
[--C-:B------:R-:W-:Y:S01]  /*0970*/  @!P1 IMAD.MOV R71, RZ, RZ, R79.reuse ;  /* 0x000000ffff479224 */ /* 0x100fe200078e024f */
[C---:B------:R-:W-:Y:S01]  /*0980*/  ISETP.GE.U32.AND P6, PT, R86.reuse, 0x14, PT ;  /* 0x000000145600780c */ /* 0x040fe20003fc6070 */
[--C-:B------:R-:W-:Y:S01]  /*0990*/  @!P2 IMAD.MOV R70, RZ, RZ, R79.reuse ;  /* 0x000000ffff46a224 */ /* 0x100fe200078e024f */
[C---:B------:R-:W-:Y:S01]  /*09a0*/  @!P3 IADD3 R69, PT, PT, R79.reuse, RZ, RZ ;  /* 0x000000ff4f45b210 */ /* 0x040fe20007ffe0ff */
[--C-:B------:R-:W-:Y:S01]  /*09b0*/  @!P4 IMAD.MOV R68, RZ, RZ, R79.reuse ;  /* 0x000000ffff44c224 */ /* 0x100fe200078e024f */
        /* <DEDUP_REMOVED lines=11> */
[--C-:B------:R-:W-:Y:S01]  /*0a70*/  @!P5 IMAD.MOV R67, RZ, RZ, R79.reuse ;  /* 0x000000ffff43d224 */ /* 0x100fe200078e024f */
[-C--:B------:R-:W-:Y:S01]  /*0a80*/  MOV R63, R78.reuse ;  /* 0x0000004e003f7202 */ /* 0x080fe20000000f00 */
[--C-:B------:R-:W-:Y:S01]  /*0a90*/  @!P0 IMAD.MOV R65, RZ, RZ, R79.reuse ;  /* 0x000000ffff418224 */ /* 0x100fe200078e024f */
[C---:B------:R-:W-:Y:S01]  /*0aa0*/  @!P6 IADD3 R66, PT, PT, R79.reuse, RZ, RZ ;  /* 0x000000ff4f42e210 */ /* 0x040fe20007ffe0ff */
[--C-:B------:R-:W-:Y:S01]  /*0ab0*/  @!P1 IMAD.MOV R64, RZ, RZ, R79.reuse ;  /* 0x000000ffff409224 */ /* 0x100fe200078e024f */
[C---:B------:R-:W-:Y:S01]  /*0ac0*/  ISETP.GE.U32.AND P5, PT, R86.reuse, 0xe, PT ;  /* 0x0000000e5600780c */ /* 0x040fe20003fa6070 */
[--C-:B------:R-:W-:Y:S01]  /*0ad0*/  IMAD.MOV.U32 R59, RZ, RZ, R78.reuse ;  /* 0x000000ffff3b7224 */ /* 0x100fe200078e004e */
[----:B------:R-:W-:Y:S01]  /*0ae0*/  @!P2 IADD3 R63, PT, PT, R79, RZ, RZ ;  /* 0x000000ff4f3fa210 */ /* 0x000fe20007ffe0ff */
        /* <DEDUP_REMOVED lines=12> */
[----:B------:R-:W-:Y:S01]  /*0bb0*/  VIADD R29, R89, 0x18 ;  /* 0x00000018591d7836 */ /* 0x000fe20000000000 */
[-C--:B------:R-:W-:Y:S01]  /*0bc0*/  MOV R60, R78.reuse ;  /* 0x0000004e003c7202 */ /* 0x080fe20000000f00 */
[--C-:B------:R-:W-:Y:S01]  /*0bd0*/  @!P6 IMAD.MOV R59, RZ, RZ, R79.reuse ;  /* 0x000000ffff3be224 */ /* 0x100fe200078e024f */
[-C--:B------:R-:W-:Y:S01]  /*0be0*/  MOV R57, R78.reuse ;  /* 0x0000004e00397202 */ /* 0x080fe20000000f00 */
[--C-:B------:R-:W-:Y:S01]  /*0bf0*/  @!P0 IMAD.MOV R58, RZ, RZ, R79.reuse ;  /* 0x000000ffff3a8224 */ /* 0x100fe200078e024f */
[----:B------:R-:W-:Y:S01]  /*0c00*/  @!P5 IADD3 R60, PT, PT, R79, RZ, RZ ;  /* 0x000000ff4f3cd210 */ /* 0x000fe20007ffe0ff */
[----:B------:R-:W-:Y:S01]  /*0c10*/  VIADD R28, R89, 0x19 ;  /* 0x00000019591c7836 */ /* 0x000fe20000000000 */
[----:B------:R-:W-:Y:S01]  /*0c20*/  @!P1 IADD3 R57, PT, PT, R79, RZ, RZ ;  /* 0x000000ff4f399210 */ /* 0x000fe20007ffe0ff */
[----:B------:R-:W-:Y:S01]  /*0c30*/  VIADD R26, R89, 0x1b ;  /* 0x0000001b591a7836 */ /* 0x000fe20000000000 */
[----:B------:R-:W-:Y:S01]  /*0c40*/  @!P2 IADD3 R56, PT, PT, R79, RZ, RZ ;  /* 0x000000ff4f38a210 */ /* 0x000fe20007ffe0ff */
[--C-:B------:R-:W-:Y:S01]  /*0c50*/  @!P3 IMAD.MOV R55, RZ, RZ, R79.reuse ;  /* 0x000000ffff37b224 */ /* 0x100fe200078e024f */
[C---:B------:R-:W-:Y:S01]  /*0c60*/  ISETP.GE.U32.AND P5, PT, R86.reuse, 0x7, PT ;  /* 0x000000075600780c */ /* 0x040fe20003fa6070 */
[--C-:B------:R-:W-:Y:S01]  /*0c70*/  @!P4 IMAD.MOV R54, RZ, RZ, R79.reuse ;  /* 0x000000ffff36c224 */ /* 0x100fe200078e024f */
[C---:B------:R-:W-:Y:S01]  /*0c80*/  ISETP.GE.U32.AND P6, PT, R86.reuse, 0x6, PT ;  /* 0x000000065600780c */ /* 0x040fe20003fc6070 */
[C---:B------:R-:W-:Y:S01]  /*0c90*/  VIADD R25, R89.reuse, 0x1c ;  /* 0x0000001c59197836 */ /* 0x040fe20000000000 */
[C---:B------:R-:W-:Y:S01]  /*0ca0*/  ISETP.GE.U32.AND P0, PT, R86.reuse, 0x5, PT ;  /* 0x000000055600780c */ /* 0x040fe20003f06070 */
[C---:B------:R-:W-:Y:S01]  /*0cb0*/  VIADD R23, R89.reuse, 0x1e ;  /* 0x0000001e59177836 */ /* 0x040fe20000000000 */
[C---:B------:R-:W-:Y:S01]  /*0cc0*/  ISETP.GE.U32.AND P1, PT, R86.reuse, 0x4, PT ;  /* 0x000000045600780c */ /* 0x040fe20003f26070 */
[C---:B------:R-:W-:Y:S01]  /*0cd0*/  VIADD R20, R89.reuse, 0xffffffff ;  /* 0xffffffff59147836 */ /* 0x040fe20000000000 */
        /* <DEDUP_REMOVED lines=10> */
[C---:B------:R-:W-:Y:S01]  /*0d80*/  IADD3 R27, PT, PT, R89.reuse, 0x1a, RZ ;  /* 0x0000001a591b7810 */ /* 0x040fe20007ffe0ff */
[----:B------:R-:W-:Y:S01]  /*0d90*/  VIADD R19, R22, UR7 ;  /* 0x0000000716137c36 */ /* 0x000fe20008000000 */
[C---:B------:R-:W-:Y:S01]  /*0da0*/  IADD3 R24, PT, PT, R89.reuse, 0x1d, RZ ;  /* 0x0000001d59187810 */ /* 0x040fe20007ffe0ff */
[--C-:B------:R-:W-:Y:S01]  /*0db0*/  @!P5 IMAD.MOV R17, RZ, RZ, R79.reuse ;  /* 0x000000ffff11d224 */ /* 0x100fe200078e024f */
[----:B------:R-:W-:Y:S01]  /*0dc0*/  LEA R21, R89, UR5, 0x2 ;  /* 0x0000000559157c11 */ /* 0x000fe2000f8e10ff */
[--C-:B------:R-:W-:Y:S01]  /*0dd0*/  @!P6 IMAD.MOV R16, RZ, RZ, R79.reuse ;  /* 0x000000ffff10e224 */ /* 0x100fe200078e024f */
[-C--:B------:R-:W-:Y:S01]  /*0de0*/  MOV R15, R78.reuse ;  /* 0x0000004e000f7202 */ /* 0x080fe20000000f00 */
[--C-:B------:R-:W-:Y:S01]  /*0df0*/  @!P1 IMAD.MOV R14, RZ, RZ, R79.reuse ;  /* 0x000000ffff0e9224 */ /* 0x100fe200078e024f */
[----:B------:R-:W-:Y:S01]  /*0e00*/  MOV R12, R78 ;  /* 0x0000004e000c7202 */ /* 0x000fe20000000f00 */
        /* <DEDUP_REMOVED lines=34> */
[----:B------:R-:W-:Y:S02]  /*1030*/  IADD3 R18, PT, PT, R21, UR7, RZ ;  /* 0x0000000715127c10 */ /* 0x000fe4000fffe0ff */
[C---:B------:R-:W-:Y:S02]  /*1040*/  @!P0 IADD3 R15, PT, PT, R79.reuse, RZ, RZ ;  /* 0x000000ff4f0f8210 */ /* 0x040fe40007ffe0ff */
[----:B------:R-:W-:-:S07]  /*1050*/  @!P3 IADD3 R12, PT, PT, R79, RZ, RZ ;  /* 0x000000ff4f0cb210 */ /* 0x000fce0007ffe0ff */
.L_x_2132:
[----:B------:R-:W-:Y:S01]  /*1060*/  ISETP.NE.AND P1, PT, R90, 0x2, PT ;  /* 0x000000025a00780c */ /* 0x000fe20003f25270 */
[----:B------:R-:W-:Y:S01]  /*1070*/  BSSY.RECONVERGENT B0, `(.L_x_2115) ;  /* 0x000001c000007945 */ /* 0x000fe20003800200 */
[C---:B------:R-:W-:Y:S02]  /*1080*/  LOP3.LUT R0, R84.reuse, 0xffff, RZ, 0xc0, !PT ;  /* 0x0000ffff54007812 */ /* 0x040fe400078ec0ff */
[----:B01----:R-:W-:Y:S02]  /*1090*/  LOP3.LUT R2, R84, 0xffff, RZ, 0xc0, !PT ;  /* 0x0000ffff54027812 */ /* 0x003fe400078ec0ff */
[----:B------:R-:W-:Y:S01]  /*10a0*/  ISETP.GE.U32.AND P2, PT, R0, 0x2, PT ;  /* 0x000000020000780c */ /* 0x000fe20003f46070 */
[----:B------:R-:W-:Y:S01]  /*10b0*/  IMAD.MOV.U32 R0, RZ, RZ, R80 ;  /* 0x000000ffff007224 */ /* 0x000fe200078e0050 */
[----:B------:R-:W-:Y:S02]  /*10c0*/  ISETP.GE.U32.AND P0, PT, R2, 0x2, PT ;  /* 0x000000020200780c */ /* 0x000fe40003f06070 */
[----:B------:R-:W-:-:S02]  /*10d0*/  ISETP.NE.AND P3, PT, R90, 0x2, PT ;  /* 0x000000025a00780c */ /* 0x000fc40003f65270 */
[----:B------:R-:W-:Y:S01]  /*10e0*/  MOV R91, R89 ;  /* 0x00000059005b7202 */ /* 0x000fe20000000f00 */
[----:B--2---:R-:W-:Y:S10]  /*10f0*/  @!P1 BRA `(.L_x_2116) ;  /* 0x00000000004c9947 */ /* 0x004ff40003800000 */
[----:B------:R-:W0:Y:S01]  /*1100*/  LDC.64 R2, c[0x0][0x390] ;  /* 0x0000e400ff027b82 */ /* 0x000e220000000a00 */
[----:B------:R-:W-:-:S04]  /*1110*/  IMAD R7, R0, 0x100, R89 ;  /* 0x0000010000077824 */ /* 0x000fc800078e0259 */
[----:B0-----:R-:W-:-:S06]  /*1120*/  IMAD.WIDE.U32 R4, R7, 0x4, R2 ;  /* 0x0000000407047825 */ /* 0x001fcc00078e0002 */
[----:B------:R-:W2:Y:S01]  /*1130*/  LDG.E R5, desc[UR10][R4.64] ;  /* 0x0000000a04057981 */ /* 0x000ea2000c1e1900 */
[----:B------:R-:W-:Y:S01]  /*1140*/  ISETP.NE.AND P1, PT, R90, 0x3, PT ;  /* 0x000000035a00780c */ /* 0x000fe20003f25270 */
[----:B------:R-:W-:Y:S02]  /*1150*/  IMAD.MOV.U32 R91, RZ, RZ, R87 ;  /* 0x000000ffff5b7224 */ /* 0x000fe400078e0057 */
[----:B--2---:R0:W-:Y:S10]  /*1160*/  STS [R22], R5 ;  /* 0x0000000516007388 */ /* 0x0041f40000000800 */
        /* <DEDUP_REMOVED lines=8> */
[----:B------:R-:W-:Y:S01]  /*11f0*/  IMAD.MOV.U32 R91, RZ, RZ, R53 ;  /* 0x000000ffff5b7224 */ /* 0x000fe200078e0035 */
[----:B------:R-:W-:Y:S02]  /*1200*/  @P1 MOV R91, R88 ;  /* 0x00000058005b1202 */ /* 0x000fe40000000f00 */
[----:B--2---:R1:W-:Y:S04]  /*1210*/  STS [R22+UR7], R5 ;  /* 0x0000000516007988 */ /* 0x0043e80008000807 */
[----:B---3--:R1:W-:Y:S02]  /*1220*/  @P1 STS [R19+UR7], R2 ;  /* 0x0000000213001988 */ /* 0x0083e40008000807 */
.L_x_2116:
[----:B------:R-:W-:Y:S05]  /*1230*/  BSYNC.RECONVERGENT B0 ;  /* 0x0000000000007941 */ /* 0x000fea0003800200 */
.L_x_2115:
[----:B------:R-:W-:Y:S04]  /*1240*/  BSSY.RECONVERGENT B0, `(.L_x_2117) ;  /* 0x0000024000007945 */ /* 0x000fe80003800200 */
[----:B------:R-:W-:Y:S05]  /*1250*/  @!P2 BRA `(.L_x_2118) ;  /* 0x000000000088a947 */ /* 0x000fea0003800000 */
[----:B------:R-:W2:Y:S01]  /*1260*/  S2UR UR5, SR_CgaCtaId ;  /* 0x00000000000579c3 */ /* 0x000ea20000008800 */
[----:B------:R-:W-:Y:S01]  /*1270*/  UMOV UR4, 0x400 ;  /* 0x0000040000047882 */ /* 0x000fe20000000000 */
[----:B01----:R-:W-:Y:S01]  /*1280*/  IMAD R5, R0, 0x100, R91 ;  /* 0x0000010000057824 */ /* 0x003fe200078e025b */
[----:B------:R-:W-:-:S03]  /*1290*/  UIADD3 UR4, UPT, UPT, UR4, 0x1080, URZ ;  /* 0x0000108004047890 */ /* 0x000fc6000fffe0ff */
[----:B------:R-:W-:Y:S02]  /*12a0*/  VIADD R93, R5, UR8 ;  /* 0x00000008055d7c36 */ /* 0x000fe40008000000 */
[----:B------:R-:W0:Y:S08]  /*12b0*/  LDC R105, c[0x0][0x360] ;  /* 0x0000d800ff697b82 */ /* 0x000e300000000800 */
[----:B------:R-:W1:Y:S01]  /*12c0*/  LDC.64 R2, c[0x0][0x390] ;  /* 0x0000e400ff027b82 */ /* 0x000e620000000a00 */
[----:B--2---:R-:W-:-:S06]  /*12d0*/  ULEA UR4, UR5, UR4, 0x18 ;  /* 0x0000000405047291 */ /* 0x004fcc000f8ec0ff */
[----:B------:R-:W-:Y:S02]  /*12e0*/  LEA R92, R91, UR4, 0x2 ;  /* 0x000000045b5c7c11 */ /* 0x000fe4000f8e10ff */
[C---:B0-----:R-:W-:Y:S01]  /*12f0*/  LEA R95, R105.reuse, R5, 0x1 ;  /* 0x00000005695f7211 */ /* 0x041fe200078e08ff */
[----:B------:R-:W-:Y:S02]  /*1300*/  IMAD R97, R105, 0x3, R5 ;  /* 0x0000000369617824 */ /* 0x000fe400078e0205 */
[----:B-1----:R-:W-:-:S07]  /*1310*/  IMAD.WIDE.U32 R4, R5, 0x4, R2 ;  /* 0x0000000405047825 */ /* 0x002fce00078e0002 */
.L_x_2119:
        /* <DEDUP_REMOVED lines=20> */
[----:B0-----:R-:W-:Y:S01]  /*1460*/  LEA R92, R105, R92, 0x4 ;  /* 0x0000005c695c7211 */ /* 0x001fe200078e20ff */
[----:B------:R-:W-:Y:S06]  /*1470*/  @!P1 BRA `(.L_x_2119) ;  /* 0xfffffffc00a89947 */ /* 0x000fec000383ffff */
.L_x_2118:
[----:B------:R-:W-:Y:S05]  /*1480*/  BSYNC.RECONVERGENT B0 ;  /* 0x0000000000007941 */ /* 0x000fea0003800200 */
.L_x_2117:
[----:B------:R-:W-:Y:S01]  /*1490*/  BAR.SYNC.DEFER_BLOCKING 0x0 ;  /* 0x0000000000007b1d */ /* 0x000fe20000010000 */
[----:B-1----:R-:W-:-:S05]  /*14a0*/  IMAD.MOV.U32 R2, RZ, RZ, R89 ;  /* 0x000000ffff027224 */ /* 0x002fca00078e0059 */
[----:B------:R-:W-:Y:S04]  /*14b0*/  BSSY.RECONVERGENT B0, `(.L_x_2120) ;  /* 0x000000b000007945 */ /* 0x000fe80003800200 */
[----:B------:R-:W-:Y:S05]  /*14c0*/  @!P3 BRA `(.L_x_2121) ;  /* 0x000000000024b947 */ /* 0x000fea0003800000 */
[----:B------:R1:W-:Y:S01]  /*14d0*/  STS [R21], RZ ;  /* 0x000000ff15007388 */ /* 0x0003e20000000800 */
[----:B------:R-:W-:Y:S01]  /*14e0*/  ISETP.NE.AND P1, PT, R90, 0x3, PT ;  /* 0x000000035a00780c */ /* 0x000fe20003f25270 */
[----:B------:R-:W-:-:S12]  /*14f0*/  IMAD.MOV.U32 R2, RZ, RZ, R87 ;  /* 0x000000ffff027224 */ /* 0x000fd800078e0057 */
[----:B-1----:R-:W-:Y:S05]  /*1500*/  @!P1 BRA `(.L_x_2121) ;  /* 0x0000000000149947 */ /* 0x002fea0003800000 */
[----:B------:R-:W-:Y:S01]  /*1510*/  ISETP.NE.AND P1, PT, R90, RZ, PT ;  /* 0x000000ff5a00720c */ /* 0x000fe20003f25270 */
[----:B------:R1:W-:Y:S01]  /*1520*/  STS [R21+UR7], RZ ;  /* 0x000000ff15007988 */ /* 0x0003e20008000807 */
[----:B------:R-:W-:-:S11]  /*1530*/  MOV R2, R53 ;  /* 0x0000003500027202 */ /* 0x000fd60000000f00 */
[----:B------:R1:W-:Y:S01]  /*1540*/  @P1 STS [R18+UR7], RZ ;  /* 0x000000ff12001988 */ /* 0x0003e20008000807 */
[----:B------:R-:W-:-:S07]  /*1550*/  @P1 IMAD.MOV.U32 R2, RZ, RZ, R88 ;  /* 0x000000ffff021224 */ /* 0x000fce00078e0058 */
.L_x_2121:
[----:B------:R-:W-:Y:S05]  /*1560*/  BSYNC.RECONVERGENT B0 ;  /* 0x0000000000007941 */ /* 0x000fea0003800200 */
.L_x_2120:
[----:B------:R-:W-:Y:S04]  /*1570*/  BSSY.RECONVERGENT B0, `(.L_x_2122) ;  /* 0x0000010000007945 */ /* 0x000fe80003800200 */
[----:B------:R-:W-:Y:S05]  /*1580*/  @!P0 BRA `(.L_x_2123) ;  /* 0x0000000000388947 */ /* 0x000fea0003800000 */
[----:B------:R-:W3:Y:S01]  /*1590*/  S2R R4, SR_CgaCtaId ;  /* 0x0000000000047919 */ /* 0x000ee20000008800 */
[----:B------:R-:W-:-:S04]  /*15a0*/  MOV R3, 0x400 ;  /* 0x0000040000037802 */ /* 0x000fc80000000f00 */
[----:B------:R-:W-:-:S04]  /*15b0*/  IADD3 R3, PT, PT, R3, 0x1480, RZ ;  /* 0x0000148003037810 */ /* 0x000fc80007ffe0ff */
[----:B---3--:R-:W-:-:S07]  /*15c0*/  LEA R7, R4, R3, 0x18 ;  /* 0x0000000304077211 */ /* 0x008fce00078ec0ff */
.L_x_2124:
[C---:B---3--:R-:W-:Y:S01]  /*15d0*/  IMAD R3, R2.reuse, 0x4, R7 ;  /* 0x0000000402037824 */ /* 0x048fe200078e0207 */
[----:B------:R-:W-:-:S04]  /*15e0*/  IADD3 R2, PT, PT, R2, UR7, RZ ;  /* 0x0000000702027c10 */ /* 0x000fc8000fffe0ff */
[----:B------:R-:W-:Y:S01]  /*15f0*/  IADD3 R4, PT, PT, R3, UR7, RZ ;  /* 0x0000000703047c10 */ /* 0x000fe2000fffe0ff */
[----:B------:R3:W-:Y:S01]  /*1600*/  STS [R3], RZ ;  /* 0x000000ff03007388 */ /* 0x0007e20000000800 */
[----:B------:R-:W-:-:S03]  /*1610*/  ISETP.GE.U32.AND P0, PT, R2, 0x100, PT ;  /* 0x000001000200780c */ /* 0x000fc60003f06070 */
[----:B0-----:R-:W-:Y:S01]  /*1620*/  VIADD R5, R4, UR7 ;  /* 0x0000000704057c36 */ /* 0x001fe20008000000 */
[----:B------:R3:W-:Y:S04]  /*1630*/  STS [R3+UR7], RZ ;  /* 0x000000ff03007988 */ /* 0x0007e80008000807 */
[----:B------:R3:W-:Y:S04]  /*1640*/  STS [R4+UR7], RZ ;  /* 0x000000ff04007988 */ /* 0x0007e80008000807 */
[----:B------:R3:W-:Y:S01]  /*1650*/  STS [R5+UR7], RZ ;  /* 0x000000ff05007988 */ /* 0x0007e20008000807 */
[----:B------:R-:W-:Y:S05]  /*1660*/  @!P0 BRA `(.L_x_2124) ;  /* 0xfffffffc00d88947 */ /* 0x000fea000383ffff */
.L_x_2123:
[----:B------:R-:W-:Y:S05]  /*1670*/  BSYNC.RECONVERGENT B0 ;  /* 0x0000000000007941 */ /* 0x000fea0003800200 */
.L_x_2122:
[----:B------:R4:W0:Y:S01]  /*1680*/  LDS R113, [R79] ;  /* 0x000000004f717984 */ /* 0x0008220000000800 */
[----:B------:R-:W5:Y:S01]  /*1690*/  S2UR UR5, SR_CgaCtaId ;  /* 0x00000000000579c3 */ /* 0x000f620000008800 */
[----:B------:R-:W-:Y:S01]  /*16a0*/  IMAD.IADD R80, R85, 0x1, R80 ;  /* 0x0000000155507824 */ /* 0x000fe200078e0250 */
[----:B------:R-:W-:Y:S01]  /*16b0*/  UMOV UR4, 0x400 ;  /* 0x0000040000047882 */ /* 0x000fe20000000000 */
[----:B------:R4:W0:Y:S01]  /*16c0*/  LDS R112, [R77+0x4] ;  /* 0x000004004d707984 */ /* 0x0008220000000800 */
[----:B------:R-:W-:Y:S01]  /*16d0*/  UIADD3 UR4, UPT, UPT, UR4, 0x1480, URZ ;  /* 0x0000148004047890 */ /* 0x000fe2000fffe0ff */
[----:B------:R-:W-:Y:S02]  /*16e0*/  SHF.R.U32.HI R2, RZ, 0x3, R89 ;  /* 0x00000003ff027819 */ /* 0x000fe40000011659 */
[----:B------:R4:W0:Y:S01]  /*16f0*/  LDS R111, [R76+0x8] ;  /* 0x000008004c6f7984 */ /* 0x0008220000000800 */
[----:B------:R-:W-:-:S03]  /*1700*/  ISETP.GE.U32.AND P0, PT, R80, R83, PT ;  /* 0x000000535000720c */ /* 0x000fc60003f06070 */
[----:B------:R4:W0:Y:S04]  /*1710*/  LDS R110, [R75+0xc] ;  /* 0x00000c004b6e7984 */ /* 0x0008280000000800 */
[----:B------:R4:W0:Y:S04]  /*1720*/  LDS R109, [R74+0x10] ;  /* 0x000010004a6d7984 */ /* 0x0008280000000800 */
[----:B------:R4:W0:Y:S04]  /*1730*/  LDS R108, [R73+0x14] ;  /* 0x00001400496c7984 */ /* 0x0008280000000800 */
[----:B------:R4:W0:Y:S01]  /*1740*/  LDS R107, [R72+0x18] ;  /* 0x00001800486b7984 */ /* 0x0008220000000800 */
[----:B-----5:R-:W-:-:S03]  /*1750*/  ULEA UR4, UR5, UR4, 0x18 ;  /* 0x0000000405047291 */ /* 0x020fc6000f8ec0ff */
[----:B------:R4:W0:Y:S04]  /*1760*/  LDS R106, [R71+0x1c] ;  /* 0x00001c00476a7984 */ /* 0x0008280000000800 */
[----:B------:R4:W0:Y:S04]  /*1770*/  LDS R105, [R70+0x20] ;  /* 0x0000200046697984 */ /* 0x0008280000000800 */
[----:B------:R4:W0:Y:S04]  /*1780*/  LDS R104, [R69+0x24] ;  /* 0x0000240045687984 */ /* 0x0008280000000800 */
[----:B--2---:R4:W2:Y:S04]  /*1790*/  LDS R103, [R68+0x28] ;  /* 0x0000280044677984 */ /* 0x0048a80000000800 */
        /* <DEDUP_REMOVED lines=9> */
[----:B------:R4:W1:Y:S04]  /*1830*/  LDS R93, [R58+0x50] ;  /* 0x000050003a5d7984 */ /* 0x0008680000000800 */
        /* <DEDUP_REMOVED lines=8> */
[----:B0--3--:R4:W0:Y:S04]  /*18c0*/  LDS R5, [R13+0x74] ;  /* 0x000074000d057984 */ /* 0x0098280000000800 */
[----:B------:R4:W3:Y:S04]  /*18d0*/  LDS R4, [R12+0x78] ;  /* 0x000078000c047984 */ /* 0x0008e80000000800 */
[----:B--2---:R4:W0:Y:S02]  /*18e0*/  LDS R3, [R78+0x7c] ;  /* 0x00007c004e037984 */ /* 0x0048240000000800 */
.L_x_2126:
[----:B--2---:R-:W-:Y:S01]  /*18f0*/  IMAD R115, R2, 0x84, R82 ;  /* 0x0000008402737824 */ /* 0x004fe200078e0252 */
[----:B------:R-:W-:-:S05]  /*1900*/  UMOV UR5, 0xffffffff ;  /* 0xffffffff00057882 */ /* 0x000fca0000000000 */
[----:B------:R-:W2:Y:S01]  /*1910*/  LDS R115, [R115] ;  /* 0x0000000073737984 */ /* 0x000ea20000000800 */
[----:B------:R-:W-:Y:S05]  /*1920*/  BRA.DIV UR5, `(.L_x_2125) ;  /* 0x0000000a05047947 */ /* 0x000fea000b800000 */
[----:B--2---:R-:W2:Y:S04]  /*1930*/  SHFL.IDX PT, R120, R115, R86, 0x1f ;  /* 0x00001f5673787589 */ /* 0x004ea800000e0000 */
[----:B------:R-:W5:Y:S04]  /*1940*/  SHFL.IDX PT, R118, R115, R51, 0x1f ;  /* 0x00001f3373767589 */ /* 0x000f6800000e0000 */
[----:B------:R-:W4:Y:S04]  /*1950*/  SHFL.IDX PT, R121, R115, R50, 0x1f ;  /* 0x00001f3273797589 */ /* 0x000f2800000e0000 */
[----:B------:R-:W-:Y:S04]  /*1960*/  SHFL.IDX PT, R122, R115, R47, 0x1f ;  /* 0x00001f2f737a7589 */ /* 0x000fe800000e0000 */
[----:B------:R-:W-:Y:S04]  /*1970*/  SHFL.IDX PT, R123, R115, R46, 0x1f ;  /* 0x00001f2e737b7589 */ /* 0x000fe800000e0000 */
[----:B------:R-:W-:Y:S01]  /*1980*/  SHFL.IDX PT, R124, R115, R45, 0x1f ;  /* 0x00001f2d737c7589 */ /* 0x000fe200000e0000 */
[----:B--2---:R-:W-:-:S03]  /*1990*/  IMAD R119, R113, R120, RZ ;  /* 0x0000007871777224 */ /* 0x004fc600078e02ff */
[----:B------:R-:W-:Y:S01]  /*19a0*/  SHFL.IDX PT, R125, R115, R23, 0x1f ;  /* 0x00001f17737d7589 */ /* 0x000fe200000e0000 */
[----:B-----5:R-:W-:-:S03]  /*19b0*/  IMAD R120, R112, R118, R119 ;  /* 0x0000007670787224 */ /* 0x020fc600078e0277 */
[----:B------:R-:W2:Y:S01]  /*19c0*/  SHFL.IDX PT, R118, R115, R49, 0x1f ;  /* 0x00001f3173767589 */ /* 0x000ea200000e0000 */
[----:B----4-:R-:W-:-:S03]  /*19d0*/  IMAD R121, R111, R121, R120 ;  /* 0x000000796f797224 */ /* 0x010fc600078e0278 */
[----:B------:R-:W4:Y:S01]  /*19e0*/  SHFL.IDX PT, R119, R115, R48, 0x1f ;  /* 0x00001f3073777589 */ /* 0x000f2200000e0000 */
[----:B--2---:R-:W-:-:S03]  /*19f0*/  IMAD R120, R110, R118, R121 ;  /* 0x000000766e787224 */ /* 0x004fc600078e0279 */
[----:B------:R-:W2:Y:S01]  /*1a00*/  SHFL.IDX PT, R118, R115, R44, 0x1f ;  /* 0x00001f2c73767589 */ /* 0x000ea200000e0000 */
[----:B----4-:R-:W-:-:S03]  /*1a10*/  IMAD R119, R109, R119, R120 ;  /* 0x000000776d777224 */ /* 0x010fc600078e0278 */
[----:B------:R-:W4:Y:S01]  /*1a20*/  SHFL.IDX PT, R120, R115, R43, 0x1f ;  /* 0x00001f2b73787589 */ /* 0x000f2200000e0000 */
[----:B------:R-:W-:-:S03]  /*1a30*/  IMAD R122, R108, R122, R119 ;  /* 0x0000007a6c7a7224 */ /* 0x000fc600078e0277 */
[----:B------:R-:W5:Y:S01]  /*1a40*/  SHFL.IDX PT, R121, R115, R42, 0x1f ;  /* 0x00001f2a73797589 */ /* 0x000f6200000e0000 */
[----:B------:R-:W-:-:S03]  /*1a50*/  IMAD R123, R107, R123, R122 ;  /* 0x0000007b6b7b7224 */ /* 0x000fc600078e027a */
[----:B------:R-:W1:Y:S01]  /*1a60*/  SHFL.IDX PT, R122, R115, R41, 0x1f ;  /* 0x00001f29737a7589 */ /* 0x000e6200000e0000 */
[----:B------:R-:W-:-:S03]  /*1a70*/  IMAD R124, R106, R124, R123 ;  /* 0x0000007c6a7c7224 */ /* 0x000fc600078e027b */
[----:B------:R-:W3:Y:S01]  /*1a80*/  SHFL.IDX PT, R123, R115, R40, 0x1f ;  /* 0x00001f28737b7589 */ /* 0x000ee200000e0000 */
[----:B--2---:R-:W-:-:S03]  /*1a90*/  IMAD R119, R105, R118, R124 ;  /* 0x0000007669777224 */ /* 0x004fc600078e027c */
[----:B------:R-:W2:Y:S01]  /*1aa0*/  SHFL.IDX PT, R118, R115, R39, 0x1f ;  /* 0x00001f2773767589 */ /* 0x000ea200000e0000 */
[----:B----4-:R-:W-:-:S03]  /*1ab0*/  IMAD R120, R104, R120, R119 ;  /* 0x0000007868787224 */ /* 0x010fc600078e0277 */
[----:B------:R-:W4:Y:S01]  /*1ac0*/  SHFL.IDX PT, R119, R115, R38, 0x1f ;  /* 0x00001f2673777589 */ /* 0x000f2200000e0000 */
[----:B-----5:R-:W-:-:S03]  /*1ad0*/  IMAD R121, R103, R121, R120 ;  /* 0x0000007967797224 */ /* 0x020fc600078e0278 */
[----:B------:R-:W-:Y:S01]  /*1ae0*/  SHFL.IDX PT, R124, R115, R34, 0x1f ;  /* 0x00001f22737c7589 */ /* 0x000fe200000e0000 */
[----:B-1----:R-:W-:-:S03]  /*1af0*/  IMAD R122, R102, R122, R121 ;  /* 0x0000007a667a7224 */ /* 0x002fc600078e0279 */
[----:B------:R-:W-:Y:S01]  /*1b00*/  SHFL.IDX PT, R121, R115, R52, 0x1f ;  /* 0x00001f3473797589 */ /* 0x000fe200000e0000 */
[----:B---3--:R-:W-:-:S03]  /*1b10*/  IMAD R123, R101, R123, R122 ;  /* 0x0000007b657b7224 */ /* 0x008fc600078e027a */
[----:B------:R-:W-:Y:S01]  /*1b20*/  SHFL.IDX PT, R122, R115, R36, 0x1f ;  /* 0x00001f24737a7589 */ /* 0x000fe200000e0000 */
[----:B--2---:R-:W-:-:S03]  /*1b30*/  IMAD R120, R100, R118, R123 ;  /* 0x0000007664787224 */ /* 0x004fc600078e027b */
[----:B------:R-:W1:Y:S01]  /*1b40*/  SHFL.IDX PT, R118, R115, R37, 0x1f ;  /* 0x00001f2573767589 */ /* 0x000e6200000e0000 */
[----:B----4-:R-:W-:-:S03]  /*1b50*/  IMAD R119, R99, R119, R120 ;  /* 0x0000007763777224 */ /* 0x010fc600078e0278 */
[----:B------:R-:W2:Y:S01]  /*1b60*/  SHFL.IDX PT, R123, R115, R35, 0x1f ;  /* 0x00001f23737b7589 */ /* 0x000ea200000e0000 */
[----:B-1----:R-:W-:-:S03]  /*1b70*/  IMAD R120, R98, R118, R119 ;  /* 0x0000007662787224 */ /* 0x002fc600078e0277 */
[----:B------:R-:W1:Y:S01]  /*1b80*/  SHFL.IDX PT, R118, R115, R33, 0x1f ;  /* 0x00001f2173767589 */ /* 0x000e6200000e0000 */
[----:B------:R-:W-:-:S03]  /*1b90*/  IMAD R121, R97, R121, R120 ;  /* 0x0000007961797224 */ /* 0x000fc600078e0278 */
[----:B------:R-:W3:Y:S01]  /*1ba0*/  SHFL.IDX PT, R120, R115, R32, 0x1f ;  /* 0x00001f2073787589 */ /* 0x000ee200000e0000 */
[----:B------:R-:W-:-:S03]  /*1bb0*/  IMAD R122, R96, R122, R121 ;  /* 0x0000007a607a7224 */ /* 0x000fc600078e0279 */
[----:B------:R-:W4:Y:S01]  /*1bc0*/  SHFL.IDX PT, R121, R115, R31, 0x1f ;  /* 0x00001f1f73797589 */ /* 0x000f2200000e0000 */
[----:B--2---:R-:W-:-:S03]  /*1bd0*/  IMAD R123, R95, R123, R122 ;  /* 0x0000007b5f7b7224 */ /* 0x004fc600078e027a */
[----:B------:R-:W2:Y:S01]  /*1be0*/  SHFL.IDX PT, R122, R115, R30, 0x1f ;  /* 0x00001f1e737a7589 */ /* 0x000ea200000e0000 */
[----:B------:R-:W-:-:S03]  /*1bf0*/  IMAD R124, R94, R124, R123 ;  /* 0x0000007c5e7c7224 */ /* 0x000fc600078e027b */
[----:B------:R-:W5:Y:S01]  /*1c00*/  SHFL.IDX PT, R123, R115, R29, 0x1f ;  /* 0x00001f1d737b7589 */ /* 0x000f6200000e0000 */
[----:B-1----:R-:W-:-:S03]  /*1c10*/  IMAD R119, R93, R118, R124 ;  /* 0x000000765d777224 */ /* 0x002fc600078e027c */
[----:B------:R-:W1:Y:S01]  /*1c20*/  SHFL.IDX PT, R118, R115, R28, 0x1f ;  /* 0x00001f1c73767589 */ /* 0x000e6200000e0000 */
[----:B---3--:R-:W-:-:S03]  /*1c30*/  IMAD R120, R92, R120, R119 ;  /* 0x000000785c787224 */ /* 0x008fc600078e0277 */
[----:B------:R-:W-:Y:S01]  /*1c40*/  SHFL.IDX PT, R124, R115, R24, 0x1f ;  /* 0x00001f18737c7589 */ /* 0x000fe200000e0000 */
[----:B----4-:R-:W-:-:S03]  /*1c50*/  IMAD R120, R91, R121, R120 ;  /* 0x000000795b787224 */ /* 0x010fc600078e0278 */
[----:B------:R-:W3:Y:S01]  /*1c60*/  SHFL.IDX PT, R121, R115, R27, 0x1f ;  /* 0x00001f1b73797589 */ /* 0x000ee200000e0000 */
[----:B--2---:R-:W-:-:S03]  /*1c70*/  IMAD R119, R11, R122, R120 ;  /* 0x0000007a0b777224 */ /* 0x004fc600078e0278 */
[----:B------:R-:W2:Y:S01]  /*1c80*/  SHFL.IDX PT, R122, R115, R26, 0x1f ;  /* 0x00001f1a737a7589 */ /* 0x000ea200000e0000 */
[----:B-----5:R-:W-:-:S03]  /*1c90*/  IMAD R120, R10, R123, R119 ;  /* 0x0000007b0a787224 */ /* 0x020fc600078e0277 */
[----:B------:R-:W4:Y:S01]  /*1ca0*/  SHFL.IDX PT, R123, R115, R25, 0x1f ;  /* 0x00001f19737b7589 */ /* 0x000f2200000e0000 */
[----:B-1----:R-:W-:-:S03]  /*1cb0*/  IMAD R119, R9, R118, R120 ;  /* 0x0000007609777224 */ /* 0x002fc600078e0278 */
[----:B------:R1:W1:Y:S01]  /*1cc0*/  SHFL.IDX PT, R118, R115, R20, 0x1f ;  /* 0x00001f1473767589 */ /* 0x00026200000e0000 */
[----:B---3--:R-:W-:-:S04]  /*1cd0*/  IMAD R120, R8, R121, R119 ;  /* 0x0000007908787224 */ /* 0x008fc800078e0277 */
[----:B--2---:R-:W-:-:S04]  /*1ce0*/  IMAD R119, R7, R122, R120 ;  /* 0x0000007a07777224 */ /* 0x004fc800078e0278 */
[----:B----4-:R-:W-:-:S04]  /*1cf0*/  IMAD R120, R6, R123, R119 ;  /* 0x0000007b06787224 */ /* 0x010fc800078e0277 */
[----:B0-----:R-:W-:-:S04]  /*1d00*/  IMAD R119, R5, R124, R120 ;  /* 0x0000007c05777224 */ /* 0x001fc800078e0278 */
[----:B------:R-:W-:-:S07]  /*1d10*/  IMAD R119, R4, R125, R119 ;  /* 0x0000007d04777224 */ /* 0x000fce00078e0277 */
.L_x_2166:
[----:B------:R-:W-:Y:S01]  /*1d20*/  LEA R114, R2, R81, 0x3 ;  /* 0x0000005102727211 */ /* 0x000fe200078e18ff */
[----:B------:R-:W0:Y:S01]  /*1d30*/  LDC R117, c[0x0][0x360] ;  /* 0x0000d800ff757b82 */ /* 0x000e220000000800 */
[----:B-1----:R-:W-:Y:S02]  /*1d40*/  IMAD R118, R3, R118, R119 ;  /* 0x0000007603767224 */ /* 0x002fe400078e0277 */
[----:B------:R-:W-:-:S05]  /*1d50*/  LEA R114, R114, UR4, 0x2 ;  /* 0x0000000472727c11 */ /* 0x000fca000f8e10ff */
[----:B------:R-:W1:Y:S01]  /*1d60*/  LDS R115, [R114] ;  /* 0x0000000072737984 */ /* 0x000e620000000800 */
[----:B0-----:R-:W-:-:S04]  /*1d70*/  LEA.HI R2, R117, R2, RZ, 0x1d ;  /* 0x0000000275027211 */ /* 0x001fc800078fe8ff */
[----:B------:R-:W-:Y:S01]  /*1d80*/  ISETP.GE.U32.AND P1, PT, R2, 0x20, PT ;  /* 0x000000200200780c */ /* 0x000fe20003f26070 */
[----:B-1----:R-:W-:-:S05]  /*1d90*/  IMAD.IADD R115, R118, 0x1, R115 ;  /* 0x0000000176737824 */ /* 0x002fca00078e0273 */
[----:B------:R2:W-:Y:S07]  /*1da0*/  STS [R114], R115 ;  /* 0x0000007372007388 */ /* 0x0005ee0000000800 */
[----:B------:R-:W-:Y:S05]  /*1db0*/  @!P1 BRA `(.L_x_2126) ;  /* 0xfffffff800cc9947 */ /* 0x000fea000383ffff */
[----:B------:R-:W-:Y:S01]  /*1dc0*/  ISETP.NE.AND P1, PT, R90, 0x2, PT ;  /* 0x000000025a00780c */ /* 0x000fe20003f25270 */
[----:B------:R-:W-:Y:S05]  /*1dd0*/  WARPSYNC.ALL ;  /* 0x0000000000007948 */ /* 0x000fea0003800000 */
[----:B------:R-:W-:Y:S01]  /*1de0*/  LOP3.LUT R2, R84, 0xffff, RZ, 0xc0, !PT ;  /* 0x0000ffff54027812 */ /* 0x000fe200078ec0ff */
[----:B------:R-:W-:Y:S01]  /*1df0*/  BAR.SYNC.DEFER_BLOCKING 0x0 ;  /* 0x0000000000007b1d */ /* 0x000fe20000010000 */
[----:B------:R-:W-:Y:S02]  /*1e00*/  MOV R11, R89 ;  /* 0x00000059000b7202 */ /* 0x000fe40000000f00 */
[----:B------:R-:W-:-:S03]  /*1e10*/  ISETP.GE.U32.AND P3, PT, R2, 0x2, PT ;  /* 0x000000020200780c */ /* 0x000fc60003f66070 */
[----:B------:R-:W-:Y:S04]  /*1e20*/  BSSY.RECONVERGENT B0, `(.L_x_2127) ;  /* 0x0000015000007945 */ /* 0x000fe80003800200 */
[----:B------:R-:W-:Y:S06]  /*1e30*/  @!P1 BRA `(.L_x_2128) ;  /* 0x00000000004c9947 */ /* 0x000fec0003800000 */
[----:B------:R-:W0:Y:S01]  /*1e40*/  LDS R5, [R21] ;  /* 0x0000000015057984 */ /* 0x000e220000000800 */
[----:B------:R-:W1:Y:S01]  /*1e50*/  LDC.64 R2, c[0x0][0x3a0] ;  /* 0x0000e800ff027b82 */ /* 0x000e620000000a00 */
[----:B------:R-:W-:Y:S01]  /*1e60*/  IMAD R7, R0, 0x100, R89 ;  /* 0x0000010000077824 */ /* 0x000fe200078e0259 */
        /* <DEDUP_REMOVED lines=16> */
.L_x_2128:
[----:B------:R-:W-:Y:S05]  /*1f70*/  BSYNC.RECONVERGENT B0 ;  /* 0x0000000000007941 */ /* 0x000fea0003800200 */
.L_x_2127:
[----:B------:R-:W-:Y:S04]  /*1f80*/  BSSY.RECONVERGENT B0, `(.L_x_2129) ;  /* 0x0000019000007945 */ /* 0x000fe80003800200 */
[----:B------:R-:W-:Y:S05]  /*1f90*/  @!P3 BRA `(.L_x_2130) ;  /* 0x00000000005cb947 */ /* 0x000fea0003800000 */
.L_x_2131:
[C---:B------:R-:W-:Y:S01]  /*1fa0*/  LEA R10, R11.reuse, UR4, 0x2 ;  /* 0x000000040b0a7c11 */ /* 0x040fe2000f8e10ff */
[----:B01----:R-:W0:Y:S01]  /*1fb0*/  LDC.64 R2, c[0x0][0x3a0] ;  /* 0x0000e800ff027b82 */ /* 0x003e220000000a00 */
[----:B------:R-:W-:Y:S02]  /*1fc0*/  IMAD R5, R0, 0x100, R11 ;  /* 0x0000010000057824 */ /* 0x000fe400078e020b */
[----:B------:R-:W-:Y:S01]  /*1fd0*/  VIADD R11, R11, UR7 ;  /* 0x000000070b0b7c36 */ /* 0x000fe20008000000 */
[----:B------:R-:W1:Y:S01]  /*1fe0*/  LDS R91, [R10] ;  /* 0x000000000a5b7984 */ /* 0x000e620000000800 */
[----:B------:R-:W-:-:S03]  /*1ff0*/  VIADD R92, R10, UR7 ;  /* 0x000000070a5c7c36 */ /* 0x000fc60008000000 */
[----:B------:R-:W3:Y:S02]  /*2000*/  LDS R93, [R10+UR7] ;  /* 0x000000070a5d7984 */ /* 0x000ee40008000800 */
        /* <DEDUP_REMOVED lines=12> */
[----:B---3--:R0:W-:Y:S04]  /*20d0*/  STG.E desc[UR10][R4.64], R93 ;  /* 0x0000005d04007986 */ /* 0x0081e8000c10190a */
[----:B----4-:R0:W-:Y:S04]  /*20e0*/  STG.E desc[UR10][R6.64], R95 ;  /* 0x0000005f06007986 */ /* 0x0101e8000c10190a */
[----:B-----5:R0:W-:Y:S04]  /*20f0*/  STG.E desc[UR10][R8.64], R97 ;  /* 0x0000006108007986 */ /* 0x0201e8000c10190a */
[----:B------:R-:W-:Y:S05]  /*2100*/  @!P1 BRA `(.L_x_2131) ;  /* 0xfffffffc00a49947 */ /* 0x000fea000383ffff */
.L_x_2130:
[----:B------:R-:W-:Y:S05]  /*2110*/  BSYNC.RECONVERGENT B0 ;  /* 0x0000000000007941 */ /* 0x000fea0003800200 */
.L_x_2129:
[----:B------:R-:W-:Y:S05]  /*2120*/  @!P0 BRA `(.L_x_2132) ;  /* 0xffffffec00cc8947 */ /* 0x000fea000383ffff */
[----:B------:R-:W-:Y:S05]  /*2130*/  EXIT ;  /* 0x000000000000794d */ /* 0x000fea0003800000 */
.L_x_2125:
[----:B------:R-:W-:Y:S01]  /*2140*/  BSSY B0, `(.L_x_2133) ;  /* 0x0000007000007945 */ /* 0x000fe20003800000 */
[----:B------:R-:W-:Y:S01]  /*2150*/  MOV R116, R86 ;  /* 0x0000005600747202 */ /* 0x000fe20000000f00 */
[----:B------:R-:W-:Y:S01]  /*2160*/  IMAD.MOV.U32 R117, RZ, RZ, 0x1f ;  /* 0x0000001fff757424 */ /* 0x000fe200078e00ff */
[----:B------:R-:W-:-:S07]  /*2170*/  MOV R114, 0xffffffff ;  /* 0xffffffff00727802 */ /* 0x000fce0000000f00 */
[----:B01234-:R-:W-:Y:S05]  /*2180*/  WARPSYNC.COLLECTIVE R114, `(.L_x_2134) ;  /* 0x0000000072087348 */ /* 0x01ffea0003c00000 */
[----:B--2---:R2:W0:Y:S02]  /*2190*/  SHFL.IDX P1, R118, R115, R116, R117 ;  /* 0x0000007473767389 */ /* 0x0044240000020075 */
[----:B01234-:R-:W-:Y:S05]  /*21a0*/  ENDCOLLECTIVE ;  /* 0x000000000000791b */ /* 0x01ffea0003800000 */
.L_x_2134:
[----:B------:R-:W-:Y:S05]  /*21b0*/  BSYNC B0 ;  /* 0x0000000000007941 */ /* 0x000fea0003800000 */
.L_x_2133:
[----:B------:R-:W-:Y:S01]  /*21c0*/  MOV R116, R51 ;  /* 0x0000003300747202 */ /* 0x000fe20000000f00 */
[----:B------:R-:W-:Y:S01]  /*21d0*/  IMAD.MOV.U32 R117, RZ, RZ, 0x1f ;  /* 0x0000001fff757424 */ /* 0x000fe200078e00ff */
[----:B------:R-:W-:Y:S01]  /*21e0*/  MOV R114, 0xffffffff ;  /* 0xffffffff00727802 */ /* 0x000fe20000000f00 */
[----:B------:R-:W-:-:S07]  /*21f0*/  IMAD.MOV.U32 R120, RZ, RZ, R118 ;  /* 0x000000ffff787224 */ /* 0x000fce00078e0076 */
[----:B------:R-:W-:Y:S05]  /*2200*/  WARPSYNC.COLLECTIVE R114, `(.L_x_2135) ;  /* 0x0000000072087348 */ /* 0x000fea0003c00000 */
[----:B------:R0:W1:Y:S02]  /*2210*/  SHFL.IDX P1, R118, R115, R116, R117 ;  /* 0x0000007473767389 */ /* 0x0000640000020075 */
[----:B01----:R-:W-:Y:S05]  /*2220*/  ENDCOLLECTIVE ;  /* 0x000000000000791b */ /* 0x003fea0003800000 */
.L_x_2135:
[----:B------:R-:W-:Y:S02]  /*2230*/  IMAD R119, R113, R120, RZ ;  /* 0x0000007871777224 */ /* 0x000fe400078e02ff */
[----:B------:R-:W-:Y:S02]  /*2240*/  IMAD.MOV.U32 R116, RZ, RZ, R50 ;  /* 0x000000ffff747224 */ /* 0x000fe400078e0032 */
[----:B------:R-:W-:-:S07]  /*2250*/  IMAD R120, R112, R118, R119 ;  /* 0x0000007670787224 */ /* 0x000fce00078e0277 */
[----:B------:R-:W-:Y:S05]  /*2260*/  WARPSYNC.COLLECTIVE R114, `(.L_x_2136) ;  /* 0x0000000072087348 */ /* 0x000fea0003c00000 */
[----:B------:R0:W1:Y:S02]  /*2270*/  SHFL.IDX P1, R118, R115, R116, R117 ;  /* 0x0000007473767389 */ /* 0x0000640000020075 */
[----:B01----:R-:W-:Y:S05]  /*2280*/  ENDCOLLECTIVE ;  /* 0x000000000000791b */ /* 0x003fea0003800000 */
.L_x_2136:
[----:B------:R-:W-:Y:S01]  /*2290*/  IMAD.MOV.U32 R116, RZ, RZ, R49 ;  /* 0x000000ffff747224 */ /* 0x000fe200078e0031 */
[----:B------:R-:W-:-:S07]  /*22a0*/  MOV R121, R118 ;  /* 0x0000007600797202 */ /* 0x000fce0000000f00 */
[----:B------:R-:W-:Y:S05]  /*22b0*/  WARPSYNC.COLLECTIVE R114, `(.L_x_2137) ;  /* 0x0000000072087348 */ /* 0x000fea0003c00000 */
[----:B------:R0:W1:Y:S02]  /*22c0*/  SHFL.IDX P1, R118, R115, R116, R117 ;  /* 0x0000007473767389 */ /* 0x0000640000020075 */
[----:B01----:R-:W-:Y:S05]  /*22d0*/  ENDCOLLECTIVE ;  /* 0x000000000000791b */ /* 0x003fea0003800000 */
.L_x_2137:
[----:B------:R-:W-:Y:S01]  /*22e0*/  IMAD R121, R111, R121, R120 ;  /* 0x000000796f797224 */ /* 0x000fe200078e0278 */
[----:B------:R-:W-:-:S03]  /*22f0*/  MOV R116, R48 ;  /* 0x0000003000747202 */ /* 0x000fc60000000f00 */
[----:B------:R-:W-:-:S07]  /*2300*/  IMAD R120, R110, R118, R121 ;  /* 0x000000766e787224 */ /* 0x000fce00078e0279 */
[----:B------:R-:W-:Y:S05]  /*2310*/  WARPSYNC.COLLECTIVE R114, `(.L_x_2138) ;  /* 0x0000000072087348 */ /* 0x000fea0003c00000 */
[----:B------:R0:W1:Y:S02]  /*2320*/  SHFL.IDX P1, R118, R115, R116, R117 ;  /* 0x0000007473767389 */ /* 0x0000640000020075 */
[----:B01----:R-:W-:Y:S05]  /*2330*/  ENDCOLLECTIVE ;  /* 0x000000000000791b */ /* 0x003fea0003800000 */
.L_x_2138:
[----:B------:R-:W-:Y:S01]  /*2340*/  MOV R116, R47 ;  /* 0x0000002f00747202 */ /* 0x000fe20000000f00 */
[----:B------:R-:W-:-:S07]  /*2350*/  IMAD.MOV.U32 R119, RZ, RZ, R118 ;  /* 0x000000ffff777224 */ /* 0x000fce00078e0076 */
[----:B------:R-:W-:Y:S05]  /*2360*/  WARPSYNC.COLLECTIVE R114, `(.L_x_2139) ;  /* 0x0000000072087348 */ /* 0x000fea0003c00000 */
[----:B------:R0:W1:Y:S02]  /*2370*/  SHFL.IDX P1, R118, R115, R116, R117 ;  /* 0x0000007473767389 */ /* 0x0000640000020075 */
[----:B01----:R-:W-:Y:S05]  /*2380*/  ENDCOLLECTIVE ;  /* 0x000000000000791b */ /* 0x003fea0003800000 */
.L_x_2139:
[----:B------:R-:W-:Y:S01]  /*2390*/  IMAD R119, R109, R119, R120 ;  /* 0x000000776d777224 */ /* 0x000fe200078e0278 */
[----:B------:R-:W-:Y:S01]  /*23a0*/  MOV R116, R46 ;  /* 0x0000002e00747202 */ /* 0x000fe20000000f00 */
[----:B------:R-:W-:-:S07]  /*23b0*/  IMAD.MOV.U32 R122, RZ, RZ, R118 ;  /* 0x000000ffff7a7224 */ /* 0x000fce00078e0076 */
[----:B------:R-:W-:Y:S05]  /*23c0*/  WARPSYNC.COLLECTIVE R114, `(.L_x_2140) ;  /* 0x0000000072087348 */ /* 0x000fea0003c00000 */
[----:B------:R0:W1:Y:S02]  /*23d0*/  SHFL.IDX P1, R118, R115, R116, R117 ;  /* 0x0000007473767389 */ /* 0x0000640000020075 */
[----:B01----:R-:W-:Y:S05]  /*23e0*/  ENDCOLLECTIVE ;  /* 0x000000000000791b */ /* 0x003fea0003800000 */
.L_x_2140:
[----:B------:R-:W-:Y:S01]  /*23f0*/  IMAD R122, R108, R122, R119 ;  /* 0x0000007a6c7a7224 */ /* 0x000fe200078e0277 */
[----:B------:R-:W-:Y:S01]  /*2400*/  MOV R116, R45 ;  /* 0x0000002d00747202 */ /* 0x000fe20000000f00 */
[----:B------:R-:W-:-:S07]  /*2410*/  IMAD.MOV.U32 R123, RZ, RZ, R118 ;  /* 0x000000ffff7b7224 */ /* 0x000fce00078e0076 */
[----:B------:R-:W-:Y:S05]  /*2420*/  WARPSYNC.COLLECTIVE R114, `(.L_x_2141) ;  /* 0x0000000072087348 */ /* 0x000fea0003c00000 */
[----:B------:R0:W1:Y:S02]  /*2430*/  SHFL.IDX P1, R118, R115, R116, R117 ;  /* 0x0000007473767389 */ /* 0x0000640000020075 */
[----:B01----:R-:W-:Y:S05]  /*2440*/  ENDCOLLECTIVE ;  /* 0x000000000000791b */ /* 0x003fea0003800000 */
.L_x_2141:
[----:B------:R-:W-:Y:S01]  /*2450*/  IMAD R123, R107, R123, R122 ;  /* 0x0000007b6b7b7224 */ /* 0x000fe200078e027a */
[----:B------:R-:W-:Y:S01]  /*2460*/  MOV R116, R44 ;  /* 0x0000002c00747202 */ /* 0x000fe20000000f00 */
[----:B------:R-:W-:-:S07]  /*2470*/  IMAD.MOV.U32 R124, RZ, RZ, R118 ;  /* 0x000000ffff7c7224 */ /* 0x000fce00078e0076 */
[----:B------:R-:W-:Y:S05]  /*2480*/  WARPSYNC.COLLECTIVE R114, `(.L_x_2142) ;  /* 0x0000000072087348 */ /* 0x000fea0003c00000 */
[----:B------:R0:W1:Y:S02]  /*2490*/  SHFL.IDX P1, R118, R115, R116, R117 ;  /* 0x0000007473767389 */ /* 0x0000640000020075 */
[----:B01----:R-:W-:Y:S05]  /*24a0*/  ENDCOLLECTIVE ;  /* 0x000000000000791b */ /* 0x003fea0003800000 */
.L_x_2142:
[----:B------:R-:W-:Y:S02]  /*24b0*/  IMAD R124, R106, R124, R123 ;  /* 0x0000007c6a7c7224 */ /* 0x000fe400078e027b */
[----:B------:R-:W-:Y:S02]  /*24c0*/  IMAD.MOV.U32 R116, RZ, RZ, R43 ;  /* 0x000000ffff747224 */ /* 0x000fe400078e002b */
[----:B------:R-:W-:-:S07]  /*24d0*/  IMAD R119, R105, R118, R124 ;  /* 0x0000007669777224 */ /* 0x000fce00078e027c */
[----:B------:R-:W-:Y:S05]  /*24e0*/  WARPSYNC.COLLECTIVE R114, `(.L_x_2143) ;  /* 0x0000000072087348 */ /* 0x000fea0003c00000 */
[----:B------:R0:W1:Y:S02]  /*24f0*/  SHFL.IDX P1, R118, R115, R116, R117 ;  /* 0x0000007473767389 */ /* 0x0000640000020075 */
[----:B01----:R-:W-:Y:S05]  /*2500*/  ENDCOLLECTIVE ;  /* 0x000000000000791b */ /* 0x003fea0003800000 */
.L_x_2143:
[----:B------:R-:W-:Y:S01]  /*2510*/  IMAD.MOV.U32 R116, RZ, RZ, R42 ;  /* 0x000000ffff747224 */ /* 0x000fe200078e002a */
[----:B------:R-:W-:-:S07]  /*2520*/  MOV R120, R118 ;  /* 0x0000007600787202 */ /* 0x000fce0000000f00 */
[----:B------:R-:W-:Y:S05]  /*2530*/  WARPSYNC.COLLECTIVE R114, `(.L_x_2144) ;  /* 0x0000000072087348 */ /* 0x000fea0003c00000 */
[----:B------:R0:W1:Y:S02]  /*2540*/  SHFL.IDX P1, R118, R115, R116, R117 ;  /* 0x0000007473767389 */ /* 0x0000640000020075 */
[----:B01----:R-:W-:Y:S05]  /*2550*/  ENDCOLLECTIVE ;  /* 0x000000000000791b */ /* 0x003fea0003800000 */
.L_x_2144:
[----:B------:R-:W-:Y:S02]  /*2560*/  IMAD R120, R104, R120, R119 ;  /* 0x0000007868787224 */ /* 0x000fe400078e0277 */
[----:B------:R-:W-:Y:S01]  /*2570*/  IMAD.MOV.U32 R116, RZ, RZ, R41 ;  /* 0x000000ffff747224 */ /* 0x000fe200078e0029 */
[----:B------:R-:W-:-:S07]  /*2580*/  MOV R121, R118 ;  /* 0x0000007600797202 */ /* 0x000fce0000000f00 */
[----:B------:R-:W-:Y:S05]  /*2590*/  WARPSYNC.COLLECTIVE R114, `(.L_x_2145) ;  /* 0x0000000072087348 */ /* 0x000fea0003c00000 */
[----:B------:R0:W1:Y:S02]  /*25a0*/  SHFL.IDX P1, R118, R115, R116, R117 ;  /* 0x0000007473767389 */ /* 0x0000640000020075 */
[----:B01----:R-:W-:Y:S05]  /*25b0*/  ENDCOLLECTIVE ;  /* 0x000000000000791b */ /* 0x003fea0003800000 */
.L_x_2145:
[----:B------:R-:W-:Y:S02]  /*25c0*/  IMAD R121, R103, R121, R120 ;  /* 0x0000007967797224 */ /* 0x000fe400078e0278 */
[----:B------:R-:W-:Y:S01]  /*25d0*/  IMAD.MOV.U32 R116, RZ, RZ, R40 ;  /* 0x000000ffff747224 */ /* 0x000fe200078e0028 */
[----:B------:R-:W-:-:S07]  /*25e0*/  MOV R122, R118 ;  /* 0x00000076007a7202 */ /* 0x000fce0000000f00 */
[----:B------:R-:W-:Y:S05]  /*25f0*/  WARPSYNC.COLLECTIVE R114, `(.L_x_2146) ;  /* 0x0000000072087348 */ /* 0x000fea0003c00000 */
[----:B------:R0:W1:Y:S02]  /*2600*/  SHFL.IDX P1, R118, R115, R116, R117 ;  /* 0x0000007473767389 */ /* 0x0000640000020075 */
[----:B01----:R-:W-:Y:S05]  /*2610*/  ENDCOLLECTIVE ;  /* 0x000000000000791b */ /* 0x003fea0003800000 */
.L_x_2146:
[----:B------:R-:W-:Y:S02]  /*2620*/  IMAD R122, R102, R122, R121 ;  /* 0x0000007a667a7224 */ /* 0x000fe400078e0279 */
[----:B------:R-:W-:Y:S01]  /*2630*/  IMAD.MOV.U32 R116, RZ, RZ, R39 ;  /* 0x000000ffff747224 */ /* 0x000fe200078e0027 */
[----:B------:R-:W-:-:S07]  /*2640*/  MOV R123, R118 ;  /* 0x00000076007b7202 */ /* 0x000fce0000000f00 */
[----:B------:R-:W-:Y:S05]  /*2650*/  WARPSYNC.COLLECTIVE R114, `(.L_x_2147) ;  /* 0x0000000072087348 */ /* 0x000fea0003c00000 */
[----:B------:R0:W1:Y:S02]  /*2660*/  SHFL.IDX P1, R118, R115, R116, R117 ;  /* 0x0000007473767389 */ /* 0x0000640000020075 */
[----:B01----:R-:W-:Y:S05]  /*2670*/  ENDCOLLECTIVE ;  /* 0x000000000000791b */ /* 0x003fea0003800000 */
.L_x_2147:
[----:B------:R-:W-:Y:S01]  /*2680*/  IMAD R123, R101, R123, R122 ;  /* 0x0000007b657b7224 */ /* 0x000fe200078e027a */
[----:B------:R-:W-:-:S03]  /*2690*/  MOV R116, R38 ;  /* 0x0000002600747202 */ /* 0x000fc60000000f00 */
[----:B------:R-:W-:-:S07]  /*26a0*/  IMAD R120, R100, R118, R123 ;  /* 0x0000007664787224 */ /* 0x000fce00078e027b */
[----:B------:R-:W-:Y:S05]  /*26b0*/  WARPSYNC.COLLECTIVE R114, `(.L_x_2148) ;  /* 0x0000000072087348 */ /* 0x000fea0003c00000 */
[----:B------:R0:W1:Y:S02]  /*26c0*/  SHFL.IDX P1, R118, R115, R116, R117 ;  /* 0x0000007473767389 */ /* 0x0000640000020075 */
[----:B01----:R-:W-:Y:S05]  /*26d0*/  ENDCOLLECTIVE ;  /* 0x000000000000791b */ /* 0x003fea0003800000 */
.L_x_2148:
[----:B------:R-:W-:Y:S01]  /*26e0*/  MOV R116, R37 ;  /* 0x0000002500747202 */ /* 0x000fe20000000f00 */
[----:B------:R-:W-:-:S07]  /*26f0*/  IMAD.MOV.U32 R119, RZ, RZ, R118 ;  /* 0x000000ffff777224 */ /* 0x000fce00078e0076 */
[----:B------:R-:W-:Y:S05]  /*2700*/  WARPSYNC.COLLECTIVE R114, `(.L_x_2149) ;  /* 0x0000000072087348 */ /* 0x000fea0003c00000 */
[----:B------:R0:W1:Y:S02]  /*2710*/  SHFL.IDX P1, R118, R115, R116, R117 ;  /* 0x0000007473767389 */ /* 0x0000640000020075 */
[----:B01----:R-:W-:Y:S05]  /*2720*/  ENDCOLLECTIVE ;  /* 0x000000000000791b */ /* 0x003fea0003800000 */
.L_x_2149:
[----:B------:R-:W-:Y:S02]  /*2730*/  IMAD R119, R99, R119, R120 ;  /* 0x0000007763777224 */ /* 0x000fe400078e0278 */
[----:B------:R-:W-:Y:S02]  /*2740*/  IMAD.MOV.U32 R116, RZ, RZ, R52 ;  /* 0x000000ffff747224 */ /* 0x000fe400078e0034 */
[----:B------:R-:W-:-:S07]  /*2750*/  IMAD R120, R98, R118, R119 ;  /* 0x0000007662787224 */ /* 0x000fce00078e0277 */
[----:B------:R-:W-:Y:S05]  /*2760*/  WARPSYNC.COLLECTIVE R114, `(.L_x_2150) ;  /* 0x0000000072087348 */ /* 0x000fea0003c00000 */
[----:B------:R0:W1:Y:S02]  /*2770*/  SHFL.IDX P1, R118, R115, R116, R117 ;  /* 0x0000007473767389 */ /* 0x0000640000020075 */
[----:B01----:R-:W-:Y:S05]  /*2780*/  ENDCOLLECTIVE ;  /* 0x000000000000791b */ /* 0x003fea0003800000 */
.L_x_2150:
[----:B------:R-:W-:Y:S01]  /*2790*/  IMAD.MOV.U32 R116, RZ, RZ, R36 ;  /* 0x000000ffff747224 */ /* 0x000fe200078e0024 */
[----:B------:R-:W-:-:S07]  /*27a0*/  MOV R121, R118 ;  /* 0x0000007600797202 */ /* 0x000fce0000000f00 */
[----:B------:R-:W-:Y:S05]  /*27b0*/  WARPSYNC.COLLECTIVE R114, `(.L_x_2151) ;  /* 0x0000000072087348 */ /* 0x000fea0003c00000 */
[----:B------:R0:W1:Y:S02]  /*27c0*/  SHFL.IDX P1, R118, R115, R116, R117 ;  /* 0x0000007473767389 */ /* 0x0000640000020075 */
[----:B01----:R-:W-:Y:S05]  /*27d0*/  ENDCOLLECTIVE ;  /* 0x000000000000791b */ /* 0x003fea0003800000 */
.L_x_2151:
[----:B------:R-:W-:Y:S02]  /*27e0*/  IMAD R121, R97, R121, R120 ;  /* 0x0000007961797224 */ /* 0x000fe400078e0278 */
[----:B------:R-:W-:Y:S01]  /*27f0*/  IMAD.MOV.U32 R116, RZ, RZ, R35 ;  /* 0x000000ffff747224 */ /* 0x000fe200078e0023 */
[----:B------:R-:W-:-:S07]  /*2800*/  MOV R122, R118 ;  /* 0x00000076007a7202 */ /* 0x000fce0000000f00 */
[----:B------:R-:W-:Y:S05]  /*2810*/  WARPSYNC.COLLECTIVE R114, `(.L_x_2152) ;  /* 0x0000000072087348 */ /* 0x000fea0003c00000 */
[----:B------:R0:W1:Y:S02]  /*2820*/  SHFL.IDX P1, R118, R115, R116, R117 ;  /* 0x0000007473767389 */ /* 0x0000640000020075 */
[----:B01----:R-:W-:Y:S05]  /*2830*/  ENDCOLLECTIVE ;  /* 0x000000000000791b */ /* 0x003fea0003800000 */
.L_x_2152:
[----:B------:R-:W-:Y:S02]  /*2840*/  IMAD R122, R96, R122, R121 ;  /* 0x0000007a607a7224 */ /* 0x000fe400078e0279 */
[----:B------:R-:W-:Y:S01]  /*2850*/  IMAD.MOV.U32 R116, RZ, RZ, R34 ;  /* 0x000000ffff747224 */ /* 0x000fe200078e0022 */
[----:B------:R-:W-:-:S07]  /*2860*/  MOV R123, R118 ;  /* 0x00000076007b7202 */ /* 0x000fce0000000f00 */
[----:B------:R-:W-:Y:S05]  /*2870*/  WARPSYNC.COLLECTIVE R114, `(.L_x_2153) ;  /* 0x0000000072087348 */ /* 0x000fea0003c00000 */
[----:B------:R0:W1:Y:S02]  /*2880*/  SHFL.IDX P1, R118, R115, R116, R117 ;  /* 0x0000007473767389 */ /* 0x0000640000020075 */
[----:B01----:R-:W-:Y:S05]  /*2890*/  ENDCOLLECTIVE ;  /* 0x000000000000791b */ /* 0x003fea0003800000 */
.L_x_2153:
[----:B------:R-:W-:Y:S02]  /*28a0*/  IMAD R123, R95, R123, R122 ;  /* 0x0000007b5f7b7224 */ /* 0x000fe400078e027a */
[----:B------:R-:W-:Y:S01]  /*28b0*/  IMAD.MOV.U32 R116, RZ, RZ, R33 ;  /* 0x000000ffff747224 */ /* 0x000fe200078e0021 */
[----:B------:R-:W-:-:S07]  /*28c0*/  MOV R124, R118 ;  /* 0x00000076007c7202 */ /* 0x000fce0000000f00 */
[----:B------:R-:W-:Y:S05]  /*28d0*/  WARPSYNC.COLLECTIVE R114, `(.L_x_2154) ;  /* 0x0000000072087348 */ /* 0x000fea0003c00000 */
[----:B------:R0:W1:Y:S02]  /*28e0*/  SHFL.IDX P1, R118, R115, R116, R117 ;  /* 0x0000007473767389 */ /* 0x0000640000020075 */
[----:B01----:R-:W-:Y:S05]  /*28f0*/  ENDCOLLECTIVE ;  /* 0x000000000000791b */ /* 0x003fea0003800000 */
.L_x_2154:
[----:B------:R-:W-:Y:S01]  /*2900*/  IMAD R124, R94, R124, R123 ;  /* 0x0000007c5e7c7224 */ /* 0x000fe200078e027b */
[----:B------:R-:W-:-:S03]  /*2910*/  MOV R116, R32 ;  /* 0x0000002000747202 */ /* 0x000fc60000000f00 */
[----:B------:R-:W-:-:S07]  /*2920*/  IMAD R119, R93, R118, R124 ;  /* 0x000000765d777224 */ /* 0x000fce00078e027c */
[----:B------:R-:W-:Y:S05]  /*2930*/  WARPSYNC.COLLECTIVE R114, `(.L_x_2155) ;  /* 0x0000000072087348 */ /* 0x000fea0003c00000 */
[----:B------:R0:W1:Y:S02]  /*2940*/  SHFL.IDX P1, R118, R115, R116, R117 ;  /* 0x0000007473767389 */ /* 0x0000640000020075 */
[----:B01----:R-:W-:Y:S05]  /*2950*/  ENDCOLLECTIVE ;  /* 0x000000000000791b */ /* 0x003fea0003800000 */
.L_x_2155:
[----:B------:R-:W-:Y:S01]  /*2960*/  MOV R116, R31 ;  /* 0x0000001f00747202 */ /* 0x000fe20000000f00 */
[----:B------:R-:W-:-:S07]  /*2970*/  IMAD.MOV.U32 R120, RZ, RZ, R118 ;  /* 0x000000ffff787224 */ /* 0x000fce00078e0076 */
[----:B------:R-:W-:Y:S05]  /*2980*/  WARPSYNC.COLLECTIVE R114, `(.L_x_2156) ;  /* 0x0000000072087348 */ /* 0x000fea0003c00000 */
[----:B------:R0:W1:Y:S02]  /*2990*/  SHFL.IDX P1, R118, R115, R116, R117 ;  /* 0x0000007473767389 */ /* 0x0000640000020075 */
[----:B01----:R-:W-:Y:S05]  /*29a0*/  ENDCOLLECTIVE ;  /* 0x000000000000791b */ /* 0x003fea0003800000 */
.L_x_2156:
[----:B------:R-:W-:Y:S01]  /*29b0*/  IMAD R120, R92, R120, R119 ;  /* 0x000000785c787224 */ /* 0x000fe200078e0277 */
[----:B------:R-:W-:Y:S01]  /*29c0*/  MOV R116, R30 ;  /* 0x0000001e00747202 */ /* 0x000fe20000000f00 */
[----:B------:R-:W-:-:S07]  /*29d0*/  IMAD.MOV.U32 R121, RZ, RZ, R118 ;  /* 0x000000ffff797224 */ /* 0x000fce00078e0076 */
[----:B------:R-:W-:Y:S05]  /*29e0*/  WARPSYNC.COLLECTIVE R114, `(.L_x_2157) ;  /* 0x0000000072087348 */ /* 0x000fea0003c00000 */
[----:B------:R0:W1:Y:S02]  /*29f0*/  SHFL.IDX P1, R118, R115, R116, R117 ;  /* 0x0000007473767389 */ /* 0x0000640000020075 */
[----:B01----:R-:W-:Y:S05]  /*2a00*/  ENDCOLLECTIVE ;  /* 0x000000000000791b */ /* 0x003fea0003800000 */
.L_x_2157:
[----:B------:R-:W-:Y:S01]  /*2a10*/  IMAD R120, R91, R121, R120 ;  /* 0x000000795b787224 */ /* 0x000fe200078e0278 */
[----:B------:R-:W-:Y:S01]  /*2a20*/  MOV R116, R29 ;  /* 0x0000001d00747202 */ /* 0x000fe20000000f00 */
[----:B------:R-:W-:-:S07]  /*2a30*/  IMAD.MOV.U32 R122, RZ, RZ, R118 ;  /* 0x000000ffff7a7224 */ /* 0x000fce00078e0076 */
[----:B------:R-:W-:Y:S05]  /*2a40*/  WARPSYNC.COLLECTIVE R114, `(.L_x_2158) ;  /* 0x0000000072087348 */ /* 0x000fea0003c00000 */
[----:B------:R0:W1:Y:S02]  /*2a50*/  SHFL.IDX P1, R118, R115, R116, R117 ;  /* 0x0000007473767389 */ /* 0x0000640000020075 */
[----:B01----:R-:W-:Y:S05]  /*2a60*/  ENDCOLLECTIVE ;  /* 0x000000000000791b */ /* 0x003fea0003800000 */
.L_x_2158:
[----:B------:R-:W-:Y:S01]  /*2a70*/  IMAD R119, R11, R122, R120 ;  /* 0x0000007a0b777224 */ /* 0x000fe200078e0278 */
[----:B------:R-:W-:Y:S01]  /*2a80*/  MOV R116, R28 ;  /* 0x0000001c00747202 */ /* 0x000fe20000000f00 */
[----:B------:R-:W-:-:S07]  /*2a90*/  IMAD.MOV.U32 R123, RZ, RZ, R118 ;  /* 0x000000ffff7b7224 */ /* 0x000fce00078e0076 */
[----:B------:R-:W-:Y:S05]  /*2aa0*/  WARPSYNC.COLLECTIVE R114, `(.L_x_2159) ;  /* 0x0000000072087348 */ /* 0x000fea0003c00000 */
[----:B------:R0:W1:Y:S02]  /*2ab0*/  SHFL.IDX P1, R118, R115, R116, R117 ;  /* 0x0000007473767389 */ /* 0x0000640000020075 */
[----:B01----:R-:W-:Y:S05]  /*2ac0*/  ENDCOLLECTIVE ;  /* 0x000000000000791b */ /* 0x003fea0003800000 */
.L_x_2159:
[----:B------:R-:W-:Y:S02]  /*2ad0*/  IMAD R120, R10, R123, R119 ;  /* 0x0000007b0a787224 */ /* 0x000fe400078e0277 */
[----:B------:R-:W-:Y:S02]  /*2ae0*/  IMAD.MOV.U32 R116, RZ, RZ, R27 ;  /* 0x000000ffff747224 */ /* 0x000fe400078e001b */
[----:B------:R-:W-:-:S07]  /*2af0*/  IMAD R119, R9, R118, R120 ;  /* 0x0000007609777224 */ /* 0x000fce00078e0278 */
[----:B------:R-:W-:Y:S05]  /*2b00*/  WARPSYNC.COLLECTIVE R114, `(.L_x_2160) ;  /* 0x0000000072087348 */ /* 0x000fea0003c00000 */
[----:B------:R0:W1:Y:S02]  /*2b10*/  SHFL.IDX P1, R118, R115, R116, R117 ;  /* 0x0000007473767389 */ /* 0x0000640000020075 */
[----:B01----:R-:W-:Y:S05]  /*2b20*/  ENDCOLLECTIVE ;  /* 0x000000000000791b */ /* 0x003fea0003800000 */
.L_x_2160:
[----:B------:R-:W-:Y:S01]  /*2b30*/  IMAD.MOV.U32 R116, RZ, RZ, R26 ;  /* 0x000000ffff747224 */ /* 0x000fe200078e001a */
[----:B------:R-:W-:-:S07]  /*2b40*/  MOV R121, R118 ;  /* 0x0000007600797202 */ /* 0x000fce0000000f00 */
[----:B------:R-:W-:Y:S05]  /*2b50*/  WARPSYNC.COLLECTIVE R114, `(.L_x_2161) ;  /* 0x0000000072087348 */ /* 0x000fea0003c00000 */
[----:B------:R0:W1:Y:S02]  /*2b60*/  SHFL.IDX P1, R118, R115, R116, R117 ;  /* 0x0000007473767389 */ /* 0x0000640000020075 */
[----:B01----:R-:W-:Y:S05]  /*2b70*/  ENDCOLLECTIVE ;  /* 0x000000000000791b */ /* 0x003fea0003800000 */
.L_x_2161:
[----:B------:R-:W-:Y:S02]  /*2b80*/  IMAD R120, R8, R121, R119 ;  /* 0x0000007908787224 */ /* 0x000fe400078e0277 */
[----:B------:R-:W-:Y:S01]  /*2b90*/  IMAD.MOV.U32 R116, RZ, RZ, R25 ;  /* 0x000000ffff747224 */ /* 0x000fe200078e0019 */
[----:B------:R-:W-:-:S07]  /*2ba0*/  MOV R122, R118 ;  /* 0x00000076007a7202 */ /* 0x000fce0000000f00 */
[----:B------:R-:W-:Y:S05]  /*2bb0*/  WARPSYNC.COLLECTIVE R114, `(.L_x_2162) ;  /* 0x0000000072087348 */ /* 0x000fea0003c00000 */
[----:B------:R0:W1:Y:S02]  /*2bc0*/  SHFL.IDX P1, R118, R115, R116, R117 ;  /* 0x0000007473767389 */ /* 0x0000640000020075 */
[----:B01----:R-:W-:Y:S05]  /*2bd0*/  ENDCOLLECTIVE ;  /* 0x000000000000791b */ /* 0x003fea0003800000 */
.L_x_2162:
[----:B------:R-:W-:Y:S02]  /*2be0*/  IMAD R119, R7, R122, R120 ;  /* 0x0000007a07777224 */ /* 0x000fe400078e0278 */
[----:B------:R-:W-:Y:S01]  /*2bf0*/  IMAD.MOV.U32 R116, RZ, RZ, R24 ;  /* 0x000000ffff747224 */ /* 0x000fe200078e0018 */
[----:B------:R-:W-:-:S07]  /*2c00*/  MOV R123, R118 ;  /* 0x00000076007b7202 */ /* 0x000fce0000000f00 */
[----:B------:R-:W-:Y:S05]  /*2c10*/  WARPSYNC.COLLECTIVE R114, `(.L_x_2163) ;  /* 0x0000000072087348 */ /* 0x000fea0003c00000 */
[----:B------:R0:W1:Y:S02]  /*2c20*/  SHFL.IDX P1, R118, R115, R116, R117 ;  /* 0x0000007473767389 */ /* 0x0000640000020075 */
[----:B01----:R-:W-:Y:S05]  /*2c30*/  ENDCOLLECTIVE ;  /* 0x000000000000791b */ /* 0x003fea0003800000 */
.L_x_2163:
[----:B------:R-:W-:Y:S02]  /*2c40*/  IMAD R120, R6, R123, R119 ;  /* 0x0000007b06787224 */ /* 0x000fe400078e0277 */
[----:B------:R-:W-:Y:S01]  /*2c50*/  IMAD.MOV.U32 R116, RZ, RZ, R23 ;  /* 0x000000ffff747224 */ /* 0x000fe200078e0017 */
[----:B------:R-:W-:-:S07]  /*2c60*/  MOV R124, R118 ;  /* 0x00000076007c7202 */ /* 0x000fce0000000f00 */
[----:B------:R-:W-:Y:S05]  /*2c70*/  WARPSYNC.COLLECTIVE R114, `(.L_x_2164) ;  /* 0x0000000072087348 */ /* 0x000fea0003c00000 */
[----:B------:R0:W1:Y:S02]  /*2c80*/  SHFL.IDX P1, R118, R115, R116, R117 ;  /* 0x0000007473767389 */ /* 0x0000640000020075 */
[----:B01----:R-:W-:Y:S05]  /*2c90*/  ENDCOLLECTIVE ;  /* 0x000000000000791b */ /* 0x003fea0003800000 */
.L_x_2164:
[----:B------:R-:W-:Y:S02]  /*2ca0*/  IMAD R119, R5, R124, R120 ;  /* 0x0000007c05777224 */ /* 0x000fe400078e0278 */
[----:B------:R-:W-:Y:S01]  /*2cb0*/  IMAD.MOV.U32 R116, RZ, RZ, R20 ;  /* 0x000000ffff747224 */ /* 0x000fe200078e0014 */
[----:B------:R-:W-:-:S07]  /*2cc0*/  MOV R125, R118 ;  /* 0x00000076007d7202 */ /* 0x000fce0000000f00 */
[----:B------:R-:W-:Y:S05]  /*2cd0*/  WARPSYNC.COLLECTIVE R114, `(.L_x_2165) ;  /* 0x0000000072087348 */ /* 0x000fea0003c00000 */
[----:B------:R0:W1:Y:S02]  /*2ce0*/  SHFL.IDX P1, R118, R115, R116, R117 ;  /* 0x0000007473767389 */ /* 0x0000640000020075 */
[----:B01----:R-:W-:Y:S05]  /*2cf0*/  ENDCOLLECTIVE ;  /* 0x000000000000791b */ /* 0x003fea0003800000 */
.L_x_2165:
[----:B------:R-:W-:Y:S01]  /*2d00*/  IMAD R119, R4, R125, R119 ;  /* 0x0000007d04777224 */ /* 0x000fe200078e0277 */
[----:B------:R-:W-:Y:S06]  /*2d10*/  BRA `(.L_x_2166) ;  /* 0xfffffff000007947 */ /* 0x000fec000383ffff */
        .weak           $__internal_26_$__cuda_sm20_div_u16
        .type           $__internal_26_$__cuda_sm20_div_u16,@function
        .size           $__internal_26_$__cuda_sm20_div_u16,(.L_x_20316 - $__internal_26_$__cuda_sm20_div_u16)
$__internal_26_$__cuda_sm20_div_u16:
        /* <DEDUP_REMOVED lines=18> */
[----:B------:R-:W-:Y:S06]  /*2e40*/  RET.REL.NODEC R2 `(_Z9cuda_gemmIiLi128ELi16ELi1ELi256ELi32ELi32ELi1EEviiiPT_S1_S1_ii) ;  /* 0xffffffd0026c7950 */ /* 0x000fec0003c3ffff */
.L_x_2167:
        /* <DEDUP_REMOVED lines=11> */
.L_x_20316:


//--------------------- .text._Z9cuda_gemmIiLi128ELi16ELi1ELi256ELi32ELi32ELi0EEviiiPT_S1_S1_ii --------------------------
	.section	.text._Z9cuda_gemmIiLi128ELi16ELi1ELi256ELi32ELi32ELi0EEviiiPT_S1_S1_ii,"ax",@progbits
	.align	128
        .global         _Z9cuda_gemmIiLi128ELi16ELi1ELi256ELi32ELi32ELi0EEviiiPT_S1_S1_ii
        .type           _Z9cuda_gemmIiLi128ELi16ELi1ELi256ELi32ELi32ELi0EEviiiPT_S1_S1_ii,@function
        .size           _Z9cuda_gemmIiLi128ELi16ELi1ELi256ELi32ELi32ELi0EEviiiPT_S1_S1_ii,(.L_x_20317 - _Z9cuda_gemmIiLi128ELi16ELi1ELi256ELi32ELi32ELi0EEviiiPT_S1_S1_ii)
        .other          _Z9cuda_gemmIiLi128ELi16ELi1ELi256ELi32ELi32ELi0EEviiiPT_S1_S1_ii,@"STO_CUDA_ENTRY STV_DEFAULT"
_Z9cuda_gemmIiLi128ELi16ELi1ELi256ELi32ELi32ELi0EEviiiPT_S1_S1_ii:
.text._Z9cuda_gemmIiLi128ELi16ELi1ELi256ELi32ELi32ELi0EEviiiPT_S1_S1_ii:
        /* <DEDUP_REMOVED lines=61> */
.L_x_2170:
        /* <DEDUP_REMOVED lines=25> */
.L_x_2169:
[----:B------:R-:W-:Y:S05]  /*0560*/  BSYNC.RECONVERGENT B0 ;  /* 0x0000000000007941 */ /* 0x000fea0003800200 */
.L_x_2168:
        /* <DEDUP_REMOVED lines=23> */
[----:B------:R-:W-:-:S07]  /*06e0*/  MOV R14, 0x740 ;  /* 0x00000740000e7802 */ /* 0x000fce0000000f00 */
[----:B------:R-:W-:Y:S01]  /*06f0*/  @P1 VIADD R5, R5, 0x1 ;  /* 0x0000000105051836 */ /* 0x000fe20000000000 */
[----:B------:R-:W-:Y:S01]  /*0700*/  @!P2 LOP3.LUT R5, RZ, R2, RZ, 0x33, !PT ;  /* 0x00000002ff05a212 */ /* 0x000fe200078e33ff */
[----:B0-----:R-:W-:Y:S01]  /*0710*/  IMAD R6, R0, UR5, RZ ;  /* 0x0000000500067c24 */ /* 0x001fe2000f8e02ff */
[----:B------:R-:W-:-:S12]  /*0720*/  USHF.L.U32 UR8, UR5, 0x8, URZ ;  /* 0x0000000805087899 */ /* 0x000fd800080006ff */
[----:B------:R-:W-:Y:S05]  /*0730*/  CALL.REL.NOINC `($__internal_27_$__cuda_sm20_div_u16) ;  /* 0x00000060002c7944 */ /* 0x000fea0003c00000 */
[----:B------:R-:W0:Y:S01]  /*0740*/  I2F.U32.RP R11, R2 ;  /* 0x00000002000b7306 */ /* 0x000e220000209000 */
[----:B------:R-:W-:Y:S01]  /*0750*/  IMAD.MOV R13, RZ, RZ, -R2 ;  /* 0x000000ffff0d7224 */ /* 0x000fe200078e0a02 */
[----:B------:R-:W1:Y:S01]  /*0760*/  LDCU UR4, c[0x0][0x3ac] ;  /* 0x00007580ff0477ac */ /* 0x000e620008000800 */
[----:B------:R-:W-:Y:S01]  /*0770*/  IMAD.MOV.U32 R8, RZ, RZ, RZ ;  /* 0x000000ffff087224 */ /* 0x000fe200078e00ff */
[----:B------:R-:W-:-:S04]  /*0780*/  LOP3.LUT R147, R10, 0x3, RZ, 0xc0, !PT ;  /* 0x000000030a937812 */ /* 0x000fc800078ec0ff */
[----:B0-----:R-:W0:Y:S02]  /*0790*/  MUFU.RCP R11, R11 ;  /* 0x0000000b000b7308 */ /* 0x001e240000001000 */
[----:B0-----:R-:W-:Y:S02]  /*07a0*/  IADD3 R12, PT, PT, R11, 0xffffffe, RZ ;  /* 0x0ffffffe0b0c7810 */ /* 0x001fe40007ffe0ff */
[----:B-1----:R-:W-:-:S04]  /*07b0*/  IADD3 R11, PT, PT, RZ, -UR4, RZ ;  /* 0x80000004ff0b7c10 */ /* 0x002fc8000fffe0ff */
[----:B------:R-:W0:Y:S01]  /*07c0*/  F2I.FTZ.U32.TRUNC.NTZ R9, R12 ;  /* 0x0000000c00097305 */ /* 0x000e22000021f000 */
        /* <DEDUP_REMOVED lines=22> */
.L_x_2287:
[----:B0-----:R-:W0:Y:S01]  /*0930*/  S2R R58, SR_TID.X ;  /* 0x00000000003a7919 */ /* 0x001e220000002100 */
[----:B------:R-:W-:Y:S01]  /*0940*/  ISETP.NE.AND P3, PT, R147, 0x2, PT ;  /* 0x000000029300780c */ /* 0x000fe20003f65270 */
[----:B------:R-:W-:Y:S01]  /*0950*/  BSSY.RECONVERGENT B0, `(.L_x_2171) ;  /* 0x0000028000007945 */ /* 0x000fe20003800200 */
[C---:B------:R-:W-:Y:S02]  /*0960*/  LOP3.LUT R44, R10.reuse, 0xffff, RZ, 0xc0, !PT ;  /* 0x0000ffff0a2c7812 */ /* 0x040fe400078ec0ff */
[----:B------:R-:W-:Y:S02]  /*0970*/  LOP3.LUT R45, R10, 0xffff, RZ, 0xc0, !PT ;  /* 0x0000ffff0a2d7812 */ /* 0x000fe400078ec0ff */
[----:B------:R-:W-:Y:S02]  /*0980*/  ISETP.GE.U32.AND P4, PT, R44, 0x2, PT ;  /* 0x000000022c00780c */ /* 0x000fe40003f86070 */
[----:B------:R-:W-:Y:S02]  /*0990*/  ISETP.GE.U32.AND P0, PT, R45, 0x2, PT ;  /* 0x000000022d00780c */ /* 0x000fe40003f06070 */
[----:B------:R-:W-:-:S02]  /*09a0*/  ISETP.NE.AND P1, PT, R147, 0x2, PT ;  /* 0x000000029300780c */ /* 0x000fc40003f25270 */
[----:B------:R-:W-:Y:S01]  /*09b0*/  ISETP.GE.AND P2, PT, R0, 0x1, PT ;  /* 0x000000010000780c */ /* 0x000fe20003f46270 */
[--C-:B0-----:R-:W-:Y:S02]  /*09c0*/  IMAD.IADD R60, R58, 0x1, R3.reuse ;  /* 0x000000013a3c7824 */ /* 0x101fe400078e0203 */
[----:B------:R-:W-:Y:S02]  /*09d0*/  IMAD.MOV.U32 R52, RZ, RZ, R58 ;  /* 0x000000ffff347224 */ /* 0x000fe400078e003a */
[----:B------:R-:W-:-:S04]  /*09e0*/  IMAD.IADD R62, R60, 0x1, R3 ;  /* 0x000000013c3e7824 */ /* 0x000fc800078e0203 */
[----:B------:R-:W-:Y:S01]  /*09f0*/  IMAD.IADD R64, R62, 0x1, R3 ;  /* 0x000000013e407824 */ /* 0x000fe200078e0203 */
[----:B-1----:R-:W-:Y:S06]  /*0a00*/  @!P3 BRA `(.L_x_2172) ;  /* 0x000000000070b947 */ /* 0x002fec0003800000 */
        /* <DEDUP_REMOVED lines=28> */
.L_x_2172:
[----:B------:R-:W-:Y:S05]  /*0bd0*/  BSYNC.RECONVERGENT B0 ;  /* 0x0000000000007941 */ /* 0x000fea0003800200 */
.L_x_2171:
[----:B------:R-:W-:Y:S04]  /*0be0*/  BSSY.RECONVERGENT B0, `(.L_x_2173) ;  /* 0x0000025000007945 */ /* 0x000fe80003800200 */
[----:B------:R-:W-:Y:S05]  /*0bf0*/  @!P4 BRA `(.L_x_2174) ;  /* 0x00000000008cc947 */ /* 0x000fea0003800000 */
[----:B------:R-:W2:Y:S01]  /*0c00*/  S2UR UR5, SR_CgaCtaId ;  /* 0x00000000000579c3 */ /* 0x000ea20000008800 */
[----:B------:R-:W3:Y:S01]  /*0c10*/  LDCU UR9, c[0x0][0x388] ;  /* 0x00007100ff0977ac */ /* 0x000ee20008000800 */
[----:B01----:R-:W-:Y:S01]  /*0c20*/  VIADD R44, R52, UR8 ;  /* 0x00000008342c7c36 */ /* 0x003fe20008000000 */
[----:B------:R-:W-:Y:S02]  /*0c30*/  UMOV UR4, 0x400 ;  /* 0x0000040000047882 */ /* 0x000fe40000000000 */
[----:B------:R-:W-:Y:S01]  /*0c40*/  UIADD3 UR4, UPT, UPT, UR4, 0x1080, URZ ;  /* 0x0000108004047890 */ /* 0x000fe2000fffe0ff */
[----:B---3--:R-:W-:-:S04]  /*0c50*/  IMAD R56, R7, UR9, R44 ;  /* 0x0000000907387c24 */ /* 0x008fc8000f8e022c */
[----:B------:R-:W-:Y:S01]  /*0c60*/  IMAD.IADD R53, R56, 0x1, R3 ;  /* 0x0000000138357824 */ /* 0x000fe200078e0203 */
[----:B--2---:R-:W-:Y:S01]  /*0c70*/  ULEA UR4, UR5, UR4, 0x18 ;  /* 0x0000000405047291 */ /* 0x004fe2000f8ec0ff */
[C---:B------:R-:W-:Y:S01]  /*0c80*/  LEA R55, R3.reuse, R56, 0x1 ;  /* 0x0000003803377211 */ /* 0x040fe200078e08ff */
[----:B------:R-:W-:-:S04]  /*0c90*/  IMAD R57, R3, 0x3, R56 ;  /* 0x0000000303397824 */ /* 0x000fc800078e0238 */
[----:B------:R-:W-:-:S07]  /*0ca0*/  LEA R54, R52, UR4, 0x2 ;  /* 0x0000000434367c11 */ /* 0x000fce000f8e10ff */
.L_x_2175:
[----:B--2---:R-:W0:Y:S02]  /*0cb0*/  LDC.64 R50, c[0x0][0x390] ;  /* 0x0000e400ff327b82 */ /* 0x004e240000000a00 */
        /* <DEDUP_REMOVED lines=23> */
.L_x_2174:
[----:B------:R-:W-:Y:S05]  /*0e30*/  BSYNC.RECONVERGENT B0 ;  /* 0x0000000000007941 */ /* 0x000fea0003800200 */
.L_x_2173:
[----:B------:R-:W-:Y:S01]  /*0e40*/  BAR.SYNC.DEFER_BLOCKING 0x0 ;  /* 0x0000000000007b1d */ /* 0x000fe20000010000 */
[----:B01----:R-:W-:-:S05]  /*0e50*/  IMAD.MOV.U32 R44, RZ, RZ, R58 ;  /* 0x000000ffff2c7224 */ /* 0x003fca00078e003a */
[----:B------:R-:W-:Y:S04]  /*0e60*/  BSSY.RECONVERGENT B0, `(.L_x_2176) ;  /* 0x0000012000007945 */ /* 0x000fe80003800200 */
[----:B------:R-:W-:Y:S05]  /*0e70*/  @!P1 BRA `(.L_x_2177) ;  /* 0x0000000000409947 */ /* 0x000fea0003800000 */
[----:B------:R-:W0:Y:S01]  /*0e80*/  S2UR UR5, SR_CgaCtaId ;  /* 0x00000000000579c3 */ /* 0x000e220000008800 */
[----:B------:R-:W-:Y:S01]  /*0e90*/  UMOV UR4, 0x400 ;  /* 0x0000040000047882 */ /* 0x000fe20000000000 */
[----:B------:R-:W-:Y:S01]  /*0ea0*/  ISETP.NE.AND P1, PT, R147, 0x3, PT ;  /* 0x000000039300780c */ /* 0x000fe20003f25270 */
[----:B------:R-:W-:Y:S01]  /*0eb0*/  UIADD3 UR4, UPT, UPT, UR4, 0x1480, URZ ;  /* 0x0000148004047890 */ /* 0x000fe2000fffe0ff */
[----:B------:R-:W-:-:S03]  /*0ec0*/  MOV R44, R60 ;  /* 0x0000003c002c7202 */ /* 0x000fc60000000f00 */
[----:B0-----:R-:W-:-:S06]  /*0ed0*/  ULEA UR4, UR5, UR4, 0x18 ;  /* 0x0000000405047291 */ /* 0x001fcc000f8ec0ff */
[----:B--2---:R-:W-:-:S05]  /*0ee0*/  LEA R46, R58, UR4, 0x2 ;  /* 0x000000043a2e7c11 */ /* 0x004fca000f8e10ff */
        /* <DEDUP_REMOVED lines=9> */
.L_x_2177:
[----:B------:R-:W-:Y:S05]  /*0f80*/  BSYNC.RECONVERGENT B0 ;  /* 0x0000000000007941 */ /* 0x000fea0003800200 */
.L_x_2176:
[----:B------:R-:W-:Y:S04]  /*0f90*/  BSSY.RECONVERGENT B0, `(.L_x_2178) ;  /* 0x0000011000007945 */ /* 0x000fe80003800200 */
[----:B------:R-:W-:Y:S05]  /*0fa0*/  @!P0 BRA `(.L_x_2179) ;  /* 0x00000000003c8947 */ /* 0x000fea0003800000 */
[----:B012---:R-:W0:Y:S01]  /*0fb0*/  S2R R46, SR_CgaCtaId ;  /* 0x00000000002e7919 */ /* 0x007e220000008800 */
[----:B------:R-:W-:-:S04]  /*0fc0*/  MOV R45, 0x400 ;  /* 0x00000400002d7802 */ /* 0x000fc80000000f00 */
[----:B------:R-:W-:-:S04]  /*0fd0*/  IADD3 R45, PT, PT, R45, 0x1480, RZ ;  /* 0x000014802d2d7810 */ /* 0x000fc80007ffe0ff */
[----:B0-----:R-:W-:-:S07]  /*0fe0*/  LEA R47, R46, R45, 0x18 ;  /* 0x0000002d2e2f7211 */ /* 0x001fce00078ec0ff */
.L_x_2180:
[----:B---3--:R-:W-:Y:S01]  /*0ff0*/  IMAD R46, R44, 0x4, R47 ;  /* 0x000000042c2e7824 */ /* 0x008fe200078e022f */
[----:B------:R-:W-:-:S03]  /*1000*/  LEA R44, R3, R44, 0x2 ;  /* 0x0000002c032c7211 */ /* 0x000fc600078e10ff */
        /* <DEDUP_REMOVED lines=9> */
.L_x_2179:
[----:B------:R-:W-:Y:S05]  /*10a0*/  BSYNC.RECONVERGENT B0 ;  /* 0x0000000000007941 */ /* 0x000fea0003800200 */
.L_x_2178:
[----:B------:R-:W-:Y:S05]  /*10b0*/  @!P2 BRA `(.L_x_2181) ;  /* 0x0000003400dca947 */ /* 0x000fea0003800000 */
[----:B------:R-:W4:Y:S01]  /*10c0*/  LDC R69, c[0x0][0x3ac] ;  /* 0x0000eb00ff457b82 */ /* 0x000f220000000800 */
[----:B0123--:R-:W-:-:S04]  /*10d0*/  LOP3.LUT R46, R58, 0x1f, RZ, 0xc0, !PT ;  /* 0x0000001f3a2e7812 */ /* 0x00ffc800078ec0ff */
[----:B------:R-:W-:Y:S02]  /*10e0*/  IABS R50, R46 ;  /* 0x0000002e00327213 */ /* 0x000fe40000000000 */
[----:B------:R-:W-:Y:S01]  /*10f0*/  ISETP.GE.AND P2, PT, R46, RZ, PT ;  /* 0x000000ff2e00720c */ /* 0x000fe20003f46270 */
[----:B------:R-:W0:Y:S01]  /*1100*/  LDC R83, c[0x0][0x3ac] ;  /* 0x0000eb00ff537b82 */ /* 0x000e220000000800 */
[----:B----4-:R-:W-:-:S04]  /*1110*/  VIMNMX R69, PT, PT, R69, 0x20, PT ;  /* 0x0000002045457848 */ /* 0x010fc80003fe0100 */
[-C--:B------:R-:W-:Y:S02]  /*1120*/  IABS R49, R69.reuse ;  /* 0x0000004500317213 */ /* 0x080fe40000000000 */
[----:B------:R-:W-:Y:S02]  /*1130*/  IABS R52, R69 ;  /* 0x0000004500347213 */ /* 0x000fe40000000000 */
[----:B------:R-:W1:Y:S08]  /*1140*/  I2F.RP R47, R49 ;  /* 0x00000031002f7306 */ /* 0x000e700000209400 */
[----:B-1----:R-:W1:Y:S02]  /*1150*/  MUFU.RCP R47, R47 ;  /* 0x0000002f002f7308 */ /* 0x002e640000001000 */
[----:B-1----:R-:W-:-:S06]  /*1160*/  VIADD R44, R47, 0xffffffe ;  /* 0x0ffffffe2f2c7836 */ /* 0x002fcc0000000000 */
[----:B------:R1:W2:Y:S02]  /*1170*/  F2I.FTZ.U32.TRUNC.NTZ R45, R44 ;  /* 0x0000002c002d7305 */ /* 0x0002a4000021f000 */
[----:B-1----:R-:W-:Y:S02]  /*1180*/  IMAD.MOV.U32 R44, RZ, RZ, RZ ;  /* 0x000000ffff2c7224 */ /* 0x002fe400078e00ff */
[----:B--2---:R-:W-:-:S04]  /*1190*/  IMAD.MOV R48, RZ, RZ, -R45 ;  /* 0x000000ffff307224 */ /* 0x004fc800078e0a2d */
[----:B------:R-:W-:Y:S02]  /*11a0*/  IMAD R51, R48, R49, RZ ;  /* 0x0000003130337224 */ /* 0x000fe400078e02ff */
[----:B------:R-:W-:Y:S02]  /*11b0*/  IMAD.MOV.U32 R48, RZ, RZ, R50 ;  /* 0x000000ffff307224 */ /* 0x000fe400078e0032 */
        /* <DEDUP_REMOVED lines=18> */
[----:B------:R-:W-:Y:S01]  /*12e0*/  VIADD R56, R44, 0x5 ;  /* 0x000000052c387836 */ /* 0x000fe20000000000 */
[-C--:B0-----:R-:W-:Y:S01]  /*12f0*/  ISETP.GE.AND P6, PT, R58, R83.reuse, PT ;  /* 0x000000533a00720c */ /* 0x081fe20003fc6270 */
[----:B------:R-:W-:Y:S01]  /*1300*/  VIADD R54, R44, 0x4 ;  /* 0x000000042c367836 */ /* 0x000fe20000000000 */
[-C--:B------:R-:W-:Y:S01]  /*1310*/  ISETP.GE.AND P0, PT, R48, R83.reuse, PT ;  /* 0x000000533000720c */ /* 0x080fe20003f06270 */
        /* <DEDUP_REMOVED lines=11> */
[----:B------:R-:W-:Y:S01]  /*13d0*/  ISETP.GE.AND P0, PT, R52, R83, PT ;  /* 0x000000533400720c */ /* 0x000fe20003f06270 */
[----:B------:R-:W-:Y:S01]  /*13e0*/  IMAD.IADD R50, R50, 0x1, -R47 ;  /* 0x0000000132327824 */ /* 0x000fe200078e0a2f */
[C---:B------:R-:W-:Y:S01]  /*13f0*/  SEL R47, R83.reuse, RZ, P4 ;  /* 0x000000ff532f7207 */ /* 0x040fe20002000000 */
[----:B------:R-:W-:Y:S01]  /*1400*/  VIADD R72, R44, 0xd ;  /* 0x0000000d2c487836 */ /* 0x000fe20000000000 */
[----:B------:R-:W-:Y:S01]  /*1410*/  ISETP.GE.AND P2, PT, R48, R69, PT ;  /* 0x000000453000720c */ /* 0x000fe20003f46270 */
[----:B------:R-:W-:Y:S01]  /*1420*/  VIADD R76, R44, 0xf ;  /* 0x0000000f2c4c7836 */ /* 0x000fe20000000000 */
[----:B------:R-:W-:Y:S01]  /*1430*/  IADD3 R48, PT, PT, R48, -R45, RZ ;  /* 0x8000002d30307210 */ /* 0x000fe20007ffe0ff */
[----:B------:R-:W-:Y:S01]  /*1440*/  VIADD R74, R44, 0xe ;  /* 0x0000000e2c4a7836 */ /* 0x000fe20000000000 */
[C---:B------:R-:W-:Y:S01]  /*1450*/  ISETP.GE.AND P4, PT, R56.reuse, R69, PT ;  /* 0x000000453800720c */ /* 0x040fe20003f86270 */
[----:B------:R-:W-:Y:S01]  /*1460*/  IMAD.IADD R56, R56, 0x1, -R47 ;  /* 0x0000000138387824 */ /* 0x000fe200078e0a2f */
        /* <DEDUP_REMOVED lines=16> */
[C---:B------:R-:W-:Y:S01]  /*1570*/  SEL R49, R69.reuse, RZ, P1 ;  /* 0x000000ff45317207 */ /* 0x040fe20000800000 */
[----:B------:R-:W-:Y:S01]  /*1580*/  VIADD R98, R44, 0x1a ;  /* 0x0000001a2c627836 */ /* 0x000fe20000000000 */
[CC--:B------:R-:W-:Y:S01]  /*1590*/  ISETP.GE.AND P0, PT, R54.reuse, R69.reuse, PT ;  /* 0x000000453600720c */ /* 0x0c0fe20003f06270 */
[----:B------:R-:W-:Y:S01]  /*15a0*/  IMAD.IADD R54, R54, 0x1, -R45 ;  /* 0x0000000136367824 */ /* 0x000fe200078e0a2d */
[CC--:B------:R-:W-:Y:S01]  /*15b0*/  ISETP.GE.AND P1, PT, R60.reuse, R69.reuse, PT ;  /* 0x000000453c00720c */ /* 0x0c0fe20003f26270 */
[----:B------:R-:W-:Y:S01]  /*15c0*/  IMAD.IADD R60, R60, 0x1, -R51 ;  /* 0x000000013c3c7824 */ /* 0x000fe200078e0a33 */
[----:B------:R-:W-:Y:S01]  /*15d0*/  SEL R45, R69, RZ, P3 ;  /* 0x000000ff452d7207 */ /* 0x000fe20001800000 */
[C---:B------:R-:W-:Y:S01]  /*15e0*/  VIADD R100, R44.reuse, 0x1b ;  /* 0x0000001b2c647836 */ /* 0x040fe20000000000 */
[C---:B------:R-:W-:Y:S01]  /*15f0*/  IADD3 R62, PT, PT, R44.reuse, 0x8, RZ ;  /* 0x000000082c3e7810 */ /* 0x040fe20007ffe0ff */
[C---:B------:R-:W-:Y:S01]  /*1600*/  VIADD R104, R44.reuse, 0x1d ;  /* 0x0000001d2c687836 */ /* 0x040fe20000000000 */
[----:B------:R-:W-:Y:S01]  /*1610*/  SEL R51, R83, RZ, P6 ;  /* 0x000000ff53337207 */ /* 0x000fe20003000000 */
[----:B------:R-:W-:Y:S01]  /*1620*/  VIADD R102, R44, 0x1c ;  /* 0x0000001c2c667836 */ /* 0x000fe20000000000 */
[C---:B------:R-:W-:Y:S01]  /*1630*/  ISETP.GE.AND P3, PT, R58.reuse, R69, PT ;  /* 0x000000453a00720c */ /* 0x040fe20003f66270 */
[----:B------:R-:W-:Y:S01]  /*1640*/  IMAD.IADD R58, R58, 0x1, -R47 ;  /* 0x000000013a3a7824 */ /* 0x000fe200078e0a2f */
[----:B------:R-:W-:Y:S01]  /*1650*/  SEL R47, R69, RZ, P2 ;  /* 0x000000ff452f7207 */ /* 0x000fe20001000000 */
[C---:B------:R-:W-:Y:S01]  /*1660*/  VIADD R106, R44.reuse, 0x1e ;  /* 0x0000001e2c6a7836 */ /* 0x040fe20000000000 */
[C---:B------:R-:W-:Y:S01]  /*1670*/  IADD3 R66, PT, PT, R44.reuse, 0xa, RZ ;  /* 0x0000000a2c427810 */ /* 0x040fe20007ffe0ff */
[----:B------:R-:W-:Y:S01]  /*1680*/  IMAD.IADD R139, R44, 0x1, -R45 ;  /* 0x000000012c8b7824 */ /* 0x000fe200078e0a2d */
[----:B------:R-:W-:-:S02]  /*1690*/  ISETP.GE.AND P2, PT, R62, R83, PT ;  /* 0x000000533e00720c */ /* 0x000fc40003f46270 */
[C---:B------:R-:W-:Y:S01]  /*16a0*/  ISETP.GE.AND P6, PT, R64.reuse, R69, PT ;  /* 0x000000454000720c */ /* 0x040fe20003fc6270 */
[----:B------:R-:W-:Y:S01]  /*16b0*/  IMAD.IADD R64, R64, 0x1, -R51 ;  /* 0x0000000140407824 */ /* 0x000fe200078e0a33 */
[----:B------:R-:W-:Y:S02]  /*16c0*/  SEL R51, R69, RZ, P5 ;  /* 0x000000ff45337207 */ /* 0x000fe40002800000 */
[----:B------:R-:W-:Y:S02]  /*16d0*/  ISETP.GE.AND P5, PT, R66, R83, PT ;  /* 0x000000534200720c */ /* 0x000fe40003fa6270 */
[C---:B------:R-:W-:Y:S01]  /*16e0*/  SEL R53, R83.reuse, RZ, P2 ;  /* 0x000000ff53357207 */ /* 0x040fe20001000000 */
[----:B------:R-:W-:Y:S01]  /*16f0*/  IMAD.IADD R111, R44, 0x1, -R51 ;  /* 0x000000012c6f7824 */ /* 0x000fe200078e0a33 */
[----:B------:R-:W-:Y:S02]  /*1700*/  SEL R57, R83, RZ, P5 ;  /* 0x000000ff53397207 */ /* 0x000fe40002800000 */
[C---:B------:R-:W-:Y:S01]  /*1710*/  ISETP.GE.AND P2, PT, R62.reuse, R69, PT ;  /* 0x000000453e00720c */ /* 0x040fe20003f46270 */
[----:B------:R-:W-:Y:S01]  /*1720*/  IMAD.IADD R62, R62, 0x1, -R53 ;  /* 0x000000013e3e7824 */ /* 0x000fe200078e0a35 */
[----:B------:R-:W-:-:S02]  /*1730*/  SEL R55, R69, RZ, P4 ;  /* 0x000000ff45377207 */ /* 0x000fc40002000000 */
[-C--:B------:R-:W-:Y:S02]  /*1740*/  ISETP.GE.AND P4, PT, R70, R83.reuse, PT ;  /* 0x000000534600720c */ /* 0x080fe40003f86270 */
[----:B------:R-:W-:Y:S01]  /*1750*/  SEL R53, R69, RZ, P0 ;  /* 0x000000ff45357207 */ /* 0x000fe20000000000 */
[----:B------:R-:W-:Y:S01]  /*1760*/  IMAD.IADD R113, R44, 0x1, -R55 ;  /* 0x000000012c717824 */ /* 0x000fe200078e0a37 */
[----:B------:R-:W-:Y:S02]  /*1770*/  ISETP.GE.AND P0, PT, R68, R83, PT ;  /* 0x000000534400720c */ /* 0x000fe40003f06270 */
[C---:B------:R-:W-:Y:S01]  /*1780*/  ISETP.GE.AND P5, PT, R66.reuse, R69, PT ;  /* 0x000000454200720c */ /* 0x040fe20003fa6270 */
[----:B------:R-:W-:Y:S01]  /*1790*/  IMAD.IADD R66, R66, 0x1, -R57 ;  /* 0x0000000142427824 */ /* 0x000fe200078e0a39 */
[C---:B------:R-:W-:Y:S01]  /*17a0*/  SEL R57, R83.reuse, RZ, P4 ;  /* 0x000000ff53397207 */ /* 0x040fe20002000000 */
[----:B------:R-:W-:Y:S01]  /*17b0*/  IMAD.IADD R112, R44, 0x1, -R53 ;  /* 0x000000012c707824 */ /* 0x000fe200078e0a35 */
[----:B------:R-:W-:-:S02]  /*17c0*/  SEL R59, R83, RZ, P0 ;  /* 0x000000ff533b7207 */ /* 0x000fc40000000000 */
[C---:B------:R-:W-:Y:S02]  /*17d0*/  ISETP.GE.AND P0, PT, R70.reuse, R69, PT ;  /* 0x000000454600720c */ /* 0x040fe40003f06270 */
[----:B------:R-:W-:Y:S02]  /*17e0*/  IADD3 R70, PT, PT, R70, -R57, RZ ;  /* 0x8000003946467210 */ /* 0x000fe40007ffe0ff */
[C---:B------:R-:W-:Y:S02]  /*17f0*/  SEL R57, R69.reuse, RZ, P3 ;  /* 0x000000ff45397207 */ /* 0x040fe40001800000 */
[----:B------:R-:W-:Y:S02]  /*1800*/  ISETP.GE.AND P3, PT, R72, R83, PT ;  /* 0x000000534800720c */ /* 0x000fe40003f66270 */
[----:B------:R-:W-:Y:S01]  /*1810*/  SEL R61, R69, RZ, P2 ;  /* 0x000000ff453d7207 */ /* 0x000fe20001000000 */
[----:B------:R-:W-:Y:S01]  /*1820*/  IMAD.IADD R114, R44, 0x1, -R57 ;  /* 0x000000012c727824 */ /* 0x000fe200078e0a39 */
[----:B------:R-:W-:-:S02]  /*1830*/  SEL R63, R83, RZ, P3 ;  /* 0x000000ff533f7207 */ /* 0x000fc40001800000 */
[----:B------:R-:W-:Y:S01]  /*1840*/  ISETP.GE.AND P2, PT, R76, R83, PT ;  /* 0x000000534c00720c */ /* 0x000fe20003f46270 */
[----:B------:R-:W-:Y:S01]  /*1850*/  IMAD.IADD R116, R44, 0x1, -R61 ;  /* 0x000000012c747824 */ /* 0x000fe200078e0a3d */
[CC--:B------:R-:W-:Y:S01]  /*1860*/  ISETP.GE.AND P3, PT, R72.reuse, R69.reuse, PT ;  /* 0x000000454800720c */ /* 0x0c0fe20003f66270 */
[----:B------:R-:W-:Y:S01]  /*1870*/  IMAD.IADD R72, R72, 0x1, -R63 ;  /* 0x0000000148487824 */ /* 0x000fe200078e0a3f */
[----:B------:R-:W-:Y:S02]  /*1880*/  SEL R63, R83, RZ, P2 ;  /* 0x000000ff533f7207 */ /* 0x000fe40001000000 */
[CC--:B------:R-:W-:Y:S01]  /*1890*/  ISETP.GE.AND P4, PT, R68.reuse, R69.reuse, PT ;  /* 0x000000454400720c */ /* 0x0c0fe20003f86270 */
[----:B------:R-:W-:Y:S01]  /*18a0*/  IMAD.IADD R68, R68, 0x1, -R59 ;  /* 0x0000000144447824 */ /* 0x000fe200078e0a3b */
[----:B------:R-:W-:Y:S02]  /*18b0*/  SEL R59, R69, RZ, P1 ;  /* 0x000000ff453b7207 */ /* 0x000fe40000800000 */
        /* <DEDUP_REMOVED lines=8> */
[----:B------:R-:W-:Y:S02]  /*1940*/  ISETP.GE.AND P1, PT, R74, R69, PT ;  /* 0x000000454a00720c */ /* 0x000fe40003f26270 */
[----:B------:R-:W-:-:S02]  /*1950*/  ISETP.GE.AND P6, PT, R82, R83, PT ;  /* 0x000000535200720c */ /* 0x000fc40003fc6270 */
[----:B------:R-:W-:Y:S02]  /*1960*/  IADD3 R74, PT, PT, R74, -R65, RZ ;  /* 0x800000414a4a7210 */ /* 0x000fe40007ffe0ff */
[C---:B------:R-:W-:Y:S02]  /*1970*/  SEL R67, R69.reuse, RZ, P4 ;  /* 0x000000ff45437207 */ /* 0x040fe40002000000 */
[----:B------:R-:W-:Y:S02]  /*1980*/  SEL R65, R69, RZ, P5 ;  /* 0x000000ff45417207 */ /* 0x000fe40002800000 */
[----:B------:R-:W-:Y:S01]  /*1990*/  ISETP.GE.AND P4, PT, R78, R69, PT ;  /* 0x000000454e00720c */ /* 0x000fe20003f86270 */
[----:B------:R-:W-:Y:S01]  /*19a0*/  IMAD.IADD R119, R44, 0x1, -R67 ;  /* 0x000000012c777824 */ /* 0x000fe200078e0a43 */
[----:B------:R-:W-:Y:S01]  /*19b0*/  ISETP.GE.AND P5, PT, R80, R83, PT ;  /* 0x000000535000720c */ /* 0x000fe20003fa6270 */
[----:B------:R-:W-:Y:S01]  /*19c0*/  IMAD.IADD R118, R44, 0x1, -R65 ;  /* 0x000000012c767824 */ /* 0x000fe200078e0a41 */
[----:B------:R-:W-:-:S02]  /*19d0*/  IADD3 R78, PT, PT, R78, -R71, RZ ;  /* 0x800000474e4e7210 */ /* 0x000fc40007ffe0ff */
[C---:B------:R-:W-:Y:S02]  /*19e0*/  SEL R71, R83.reuse, RZ, P6 ;  /* 0x000000ff53477207 */ /* 0x040fe40003000000 */
[----:B------:R-:W-:Y:S02]  /*19f0*/  SEL R73, R83, RZ, P5 ;  /* 0x000000ff53497207 */ /* 0x000fe40002800000 */
[C---:B------:R-:W-:Y:S01]  /*1a00*/  ISETP.GE.AND P5, PT, R82.reuse, R69, PT ;  /* 0x000000455200720c */ /* 0x040fe20003fa6270 */
[----:B------:R-:W-:Y:S01]  /*1a10*/  IMAD.IADD R82, R82, 0x1, -R71 ;  /* 0x0000000152527824 */ /* 0x000fe200078e0a47 */
[----:B------:R-:W-:Y:S02]  /*1a20*/  SEL R71, R69, RZ, P0 ;  /* 0x000000ff45477207 */ /* 0x000fe40000000000 */
[----:B------:R-:W-:Y:S02]  /*1a30*/  ISETP.GE.AND P0, PT, R84, R83, PT ;  /* 0x000000535400720c */ /* 0x000fe40003f06270 */
[----:B------:R-:W-:-:S02]  /*1a40*/  IADD3 R88, PT, PT, R44, 0x15, RZ ;  /* 0x000000152c587810 */ /* 0x000fc40007ffe0ff */
[----:B------:R-:W-:Y:S02]  /*1a50*/  SEL R77, R83, RZ, P0 ;  /* 0x000000ff534d7207 */ /* 0x000fe40000000000 */
[C---:B------:R-:W-:Y:S02]  /*1a60*/  SEL R75, R69.reuse, RZ, P1 ;  /* 0x000000ff454b7207 */ /* 0x040fe40000800000 */
[C---:B------:R-:W-:Y:S01]  /*1a70*/  ISETP.GE.AND P6, PT, R80.reuse, R69, PT ;  /* 0x000000455000720c */ /* 0x040fe20003fc6270 */
[----:B------:R-:W-:Y:S01]  /*1a80*/  IMAD.IADD R80, R80, 0x1, -R73 ;  /* 0x0000000150507824 */ /* 0x000fe200078e0a49 */
[----:B------:R-:W-:Y:S01]  /*1a90*/  ISETP.GE.AND P1, PT, R88, R83, PT ;  /* 0x000000535800720c */ /* 0x000fe20003f26270 */
[----:B------:R-:W-:Y:S01]  /*1aa0*/  IMAD.IADD R122, R44, 0x1, -R75 ;  /* 0x000000012c7a7824 */ /* 0x000fe200078e0a4b */
[----:B------:R-:W-:Y:S02]  /*1ab0*/  SEL R73, R69, RZ, P3 ;  /* 0x000000ff45497207 */ /* 0x000fe40001800000 */
[C---:B------:R-:W-:Y:S01]  /*1ac0*/  ISETP.GE.AND P0, PT, R84.reuse, R69, PT ;  /* 0x000000455400720c */ /* 0x040fe20003f06270 */
[----:B------:R-:W-:Y:S01]  /*1ad0*/  IMAD.IADD R84, R84, 0x1, -R77 ;  /* 0x0000000154547824 */ /* 0x000fe200078e0a4d */
[----:B------:R-:W-:Y:S01]  /*1ae0*/  ISETP.GE.AND P3, PT, R86, R83, PT ;  /* 0x000000535600720c */ /* 0x000fe20003f66270 */
[----:B------:R-:W-:Y:S01]  /*1af0*/  IMAD.IADD R121, R44, 0x1, -R73 ;  /* 0x000000012c797824 */ /* 0x000fe200078e0a49 */
[----:B------:R-:W-:-:S02]  /*1b00*/  SEL R77, R83, RZ, P1 ;  /* 0x000000ff534d7207 */ /* 0x000fc40000800000 */
[----:B------:R-:W-:Y:S02]  /*1b10*/  SEL R79, R83, RZ, P3 ;  /* 0x000000ff534f7207 */ /* 0x000fe40001800000 */
[C---:B------:R-:W-:Y:S01]  /*1b20*/  ISETP.GE.AND P3, PT, R88.reuse, R69, PT ;  /* 0x000000455800720c */ /* 0x040fe20003f66270 */
[----:B------:R-:W-:Y:S01]  /*1b30*/  IMAD.IADD R88, R88, 0x1, -R77 ;  /* 0x0000000158587824 */ /* 0x000fe200078e0a4d */
[----:B------:R-:W-:Y:S02]  /*1b40*/  SEL R77, R69, RZ, P2 ;  /* 0x000000ff454d7207 */ /* 0x000fe40001000000 */
[----:B------:R-:W-:Y:S02]  /*1b50*/  ISETP.GE.AND P2, PT, R90, R83, PT ;  /* 0x000000535a00720c */ /* 0x000fe40003f46270 */
[C---:B------:R-:W-:Y:S01]  /*1b60*/  IADD3 R92, PT, PT, R44.reuse, 0x17, RZ ;  /* 0x000000172c5c7810 */ /* 0x040fe20007ffe0ff */
[----:B------:R-:W-:Y:S01]  /*1b70*/  IMAD.IADD R123, R44, 0x1, -R77 ;  /* 0x000000012c7b7824 */ /* 0x000fe200078e0a4d */
[----:B------:R-:W-:-:S02]  /*1b80*/  SEL R85, R83, RZ, P2 ;  /* 0x000000ff53557207 */ /* 0x000fc40001000000 */
[C---:B------:R-:W-:Y:S02]  /*1b90*/  SEL R81, R69.reuse, RZ, P6 ;  /* 0x000000ff45517207 */ /* 0x040fe40003000000 */
[C---:B------:R-:W-:Y:S01]  /*1ba0*/  ISETP.GE.AND P1, PT, R86.reuse, R69, PT ;  /* 0x000000455600720c */ /* 0x040fe20003f26270 */
[----:B------:R-:W-:Y:S01]  /*1bb0*/  IMAD.IADD R86, R86, 0x1, -R79 ;  /* 0x0000000156567824 */ /* 0x000fe200078e0a4f */
[----:B------:R-:W-:Y:S02]  /*1bc0*/  ISETP.GE.AND P6, PT, R94, R83, PT ;  /* 0x000000535e00720c */ /* 0x000fe40003fc6270 */
[----:B------:R-:W-:Y:S02]  /*1bd0*/  SEL R79, R69, RZ, P4 ;  /* 0x000000ff454f7207 */ /* 0x000fe40002000000 */
[C---:B------:R-:W-:Y:S01]  /*1be0*/  ISETP.GE.AND P2, PT, R90.reuse, R69, PT ;  /* 0x000000455a00720c */ /* 0x040fe20003f46270 */
[----:B------:R-:W-:Y:S01]  /*1bf0*/  IMAD.IADD R90, R90, 0x1, -R85 ;  /* 0x000000015a5a7824 */ /* 0x000fe200078e0a55 */
[----:B------:R-:W-:Y:S01]  /*1c00*/  ISETP.GE.AND P4, PT, R92, R83, PT ;  /* 0x000000535c00720c */ /* 0x000fe20003f86270 */
[----:B------:R-:W-:Y:S01]  /*1c10*/  IMAD.IADD R124, R44, 0x1, -R79 ;  /* 0x000000012c7c7824 */ /* 0x000fe200078e0a4f */
[----:B------:R-:W-:-:S02]  /*1c20*/  SEL R85, R83, RZ, P6 ;  /* 0x000000ff53557207 */ /* 0x000fc40003000000 */
[----:B------:R-:W-:Y:S02]  /*1c30*/  SEL R87, R83, RZ, P4 ;  /* 0x000000ff53577207 */ /* 0x000fe40002000000 */
[----:B------:R-:W-:Y:S02]  /*1c40*/  IADD3 R96, PT, PT, R44, 0x19, RZ ;  /* 0x000000192c607810 */ /* 0x000fe40007ffe0ff */
[C---:B------:R-:W-:Y:S01]  /*1c50*/  ISETP.GE.AND P4, PT, R94.reuse, R69, PT ;  /* 0x000000455e00720c */ /* 0x040fe20003f86270 */
[----:B------:R-:W-:Y:S01]  /*1c60*/  IMAD.IADD R94, R94, 0x1, -R85 ;  /* 0x000000015e5e7824 */ /* 0x000fe200078e0a55 */
[C---:B------:R-:W-:Y:S02]  /*1c70*/  SEL R85, R69.reuse, RZ, P5 ;  /* 0x000000ff45557207 */ /* 0x040fe40002800000 */
[----:B------:R-:W-:Y:S02]  /*1c80*/  ISETP.GE.AND P5, PT, R96, R83, PT ;  /* 0x000000536000720c */ /* 0x000fe40003fa6270 */
[C---:B------:R-:W-:Y:S01]  /*1c90*/  ISETP.GE.AND P6, PT, R92.reuse, R69, PT ;  /* 0x000000455c00720c */ /* 0x040fe20003fc6270 */
[----:B------:R-:W-:Y:S01]  /*1ca0*/  IMAD.IADD R92, R92, 0x1, -R87 ;  /* 0x000000015c5c7824 */ /* 0x000fe200078e0a57 */
[----:B------:R-:W-:Y:S01]  /*1cb0*/  SEL R87, R69, RZ, P0 ;  /* 0x000000ff45577207 */ /* 0x000fe20000000000 */
[----:B------:R-:W-:Y:S01]  /*1cc0*/  IMAD.IADD R126, R44, 0x1, -R85 ;  /* 0x000000012c7e7824 */ /* 0x000fe200078e0a55 */
[----:B------:R-:W-:-:S02]  /*1cd0*/  ISETP.GE.AND P0, PT, R98, R83, PT ;  /* 0x000000536200720c */ /* 0x000fc40003f06270 */
[----:B------:R-:W-:Y:S01]  /*1ce0*/  SEL R91, R83, RZ, P5 ;  /* 0x000000ff535b7207 */ /* 0x000fe20002800000 */
[----:B------:R-:W-:Y:S01]  /*1cf0*/  IMAD.IADD R127, R44, 0x1, -R87 ;  /* 0x000000012c7f7824 */ /* 0x000fe200078e0a57 */
[----:B------:R-:W-:Y:S02]  /*1d00*/  ISETP.GE.AND P5, PT, R100, R83, PT ;  /* 0x000000536400720c */ /* 0x000fe40003fa6270 */
[----:B------:R-:W-:Y:S02]  /*1d10*/  SEL R89, R69, RZ, P1 ;  /* 0x000000ff45597207 */ /* 0x000fe40000800000 */
[C---:B------:R-:W-:Y:S01]  /*1d20*/  ISETP.GE.AND P1, PT, R96.reuse, R69, PT ;  /* 0x000000456000720c */ /* 0x040fe20003f26270 */
[----:B------:R-:W-:Y:S01]  /*1d30*/  IMAD.IADD R96, R96, 0x1, -R91 ;  /* 0x0000000160607824 */ /* 0x000fe200078e0a5b */
[C---:B------:R-:W-:Y:S01]  /*1d40*/  SEL R93, R83.reuse, RZ, P0 ;  /* 0x000000ff535d7207 */ /* 0x040fe20000000000 */
[----:B------:R-:W-:Y:S01]  /*1d50*/  IMAD.IADD R128, R44, 0x1, -R89 ;  /* 0x000000012c807824 */ /* 0x000fe200078e0a59 */
[----:B------:R-:W-:-:S02]  /*1d60*/  SEL R91, R83, RZ, P5 ;  /* 0x000000ff535b7207 */ /* 0x000fc40002800000 */
[CC--:B------:R-:W-:Y:S01]  /*1d70*/  ISETP.GE.AND P5, PT, R98.reuse, R69.reuse, PT ;  /* 0x000000456200720c */ /* 0x0c0fe20003fa6270 */
[----:B------:R-:W-:Y:S01]  /*1d80*/  IMAD.IADD R98, R98, 0x1, -R93 ;  /* 0x0000000162627824 */ /* 0x000fe200078e0a5d */
[C---:B------:R-:W-:Y:S02]  /*1d90*/  ISETP.GE.AND P0, PT, R100.reuse, R69, PT ;  /* 0x000000456400720c */ /* 0x040fe40003f06270 */
[----:B------:R-:W-:Y:S02]  /*1da0*/  IADD3 R100, PT, PT, R100, -R91, RZ ;  /* 0x8000005b64647210 */ /* 0x000fe40007ffe0ff */
[C---:B------:R-:W-:Y:S02]  /*1db0*/  SEL R93, R69.reuse, RZ, P2 ;  /* 0x000000ff455d7207 */ /* 0x040fe40001000000 */
[----:B------:R-:W-:Y:S02]  /*1dc0*/  SEL R91, R69, RZ, P3 ;  /* 0x000000ff455b7207 */ /* 0x000fe40001800000 */
[----:B------:R-:W-:-:S02]  /*1dd0*/  ISETP.GE.AND P2, PT, R104, R83, PT ;  /* 0x000000536800720c */ /* 0x000fc40003f46270 */
[-C--:B------:R-:W-:Y:S01]  /*1de0*/  ISETP.GE.AND P3, PT, R102, R83.reuse, PT ;  /* 0x000000536600720c */ /* 0x080fe20003f66270 */
[C---:B------:R-:W-:Y:S01]  /*1df0*/  IMAD.IADD R129, R44.reuse, 0x1, -R91 ;  /* 0x000000012c817824 */ /* 0x040fe200078e0a5b */
[----:B------:R-:W-:Y:S02]  /*1e00*/  SEL R95, R69, RZ, P6 ;  /* 0x000000ff455f7207 */ /* 0x000fe40003000000 */
[C---:B------:R-:W-:Y:S02]  /*1e10*/  SEL R99, R83.reuse, RZ, P2 ;  /* 0x000000ff53637207 */ /* 0x040fe40001000000 */
[----:B------:R-:W-:Y:S01]  /*1e20*/  SEL R97, R83, RZ, P3 ;  /* 0x000000ff53617207 */ /* 0x000fe20001800000 */
[----:B------:R-:W-:Y:S01]  /*1e30*/  IMAD.IADD R131, R44, 0x1, -R95 ;  /* 0x000000012c837824 */ /* 0x000fe200078e0a5f */
[----:B------:R-:W-:Y:S02]  /*1e40*/  ISETP.GE.AND P6, PT, R106, R83, PT ;  /* 0x000000536a00720c */ /* 0x000fe40003fc6270 */
[----:B------:R-:W-:-:S02]  /*1e50*/  ISETP.GE.AND P2, PT, R104, R69, PT ;  /* 0x000000456800720c */ /* 0x000fc40003f46270 */
[----:B------:R-:W-:Y:S02]  /*1e60*/  IADD3 R104, PT, PT, R104, -R99, RZ ;  /* 0x8000006368687210 */ /* 0x000fe40007ffe0ff */
[C---:B------:R-:W-:Y:S01]  /*1e70*/  ISETP.GE.AND P3, PT, R102.reuse, R69, PT ;  /* 0x000000456600720c */ /* 0x040fe20003f66270 */
[----:B------:R-:W-:Y:S01]  /*1e80*/  IMAD.IADD R102, R102, 0x1, -R97 ;  /* 0x0000000166667824 */ /* 0x000fe200078e0a61 */
[----:B------:R-:W-:Y:S02]  /*1e90*/  SEL R99, R83, RZ, P6 ;  /* 0x000000ff53637207 */ /* 0x000fe40003000000 */
[----:B------:R-:W-:Y:S02]  /*1ea0*/  ISETP.GE.AND P6, PT, R44, R83, PT ;  /* 0x000000532c00720c */ /* 0x000fe40003fc6270 */
[----:B------:R-:W-:Y:S02]  /*1eb0*/  SEL R97, R69, RZ, P4 ;  /* 0x000000ff45617207 */ /* 0x000fe40002000000 */
[C---:B------:R-:W-:Y:S01]  /*1ec0*/  ISETP.GE.AND P4, PT, R106.reuse, R69, PT ;  /* 0x000000456a00720c */ /* 0x040fe20003f86270 */
[----:B------:R-:W-:Y:S01]  /*1ed0*/  IMAD.IADD R106, R106, 0x1, -R99 ;  /* 0x000000016a6a7824 */ /* 0x000fe200078e0a63 */
[----:B------:R-:W-:Y:S01]  /*1ee0*/  SEL R109, R83, RZ, P6 ;  /* 0x000000ff536d7207 */ /* 0x000fe20003000000 */
[----:B------:R-:W-:Y:S01]  /*1ef0*/  IMAD.MOV.U32 R99, RZ, RZ, RZ ;  /* 0x000000ffff637224 */ /* 0x000fe200078e00ff */
        /* <DEDUP_REMOVED lines=20> */
.L_x_2281:
[----:B0-----:R-:W0:Y:S01]  /*2040*/  LDC R142, c[0x0][0x3ac] ;  /* 0x0000eb00ff8e7b82 */ /* 0x001e220000000800 */
[----:B-1----:R-:W1:Y:S01]  /*2050*/  LDCU UR4, c[0x0][0x3a8] ;  /* 0x00007500ff0477ac */ /* 0x002e620008000800 */
[----:B------:R-:W-:Y:S01]  /*2060*/  IADD3 R141, PT, PT, R9, R99, RZ ;  /* 0x00000063098d7210 */ /* 0x000fe20007ffe0ff */
        /* <DEDUP_REMOVED lines=25> */
.L_x_2182:
[----:B------:R-:W-:Y:S05]  /*2200*/  @!P4 BRA `(.L_x_2183) ;  /* 0x00000000001cc947 */ /* 0x000fea0003800000 */
[----:B------:R-:W1:Y:S01]  /*2210*/  S2UR UR5, SR_CgaCtaId ;  /* 0x00000000000579c3 */ /* 0x000e620000008800 */
[----:B------:R-:W-:Y:S01]  /*2220*/  UMOV UR4, 0x400 ;  /* 0x0000040000047882 */ /* 0x000fe20000000000 */
[----:B------:R-:W-:Y:S01]  /*2230*/  IADD3 R15, PT, PT, -R49, R140, RZ ;  /* 0x0000008c310f7210 */ /* 0x000fe20007ffe1ff */
[----:B------:R-:W-:-:S04]  /*2240*/  UIADD3 UR4, UPT, UPT, UR4, 0x1080, URZ ;  /* 0x0000108004047890 */ /* 0x000fc8000fffe0ff */
[----:B-1----:R-:W-:-:S06]  /*2250*/  ULEA UR4, UR5, UR4, 0x18 ;  /* 0x0000000405047291 */ /* 0x002fcc000f8ec0ff */
[----:B------:R-:W-:-:S06]  /*2260*/  LEA R15, R15, UR4, 0x2 ;  /* 0x000000040f0f7c11 */ /* 0x000fcc000f8e10ff */
[----:B------:R-:W1:Y:S02]  /*2270*/  LDS R15, [R15+0x8] ;  /* 0x000008000f0f7984 */ /* 0x000e640000000800 */
.L_x_2183:
        /* <DEDUP_REMOVED lines=8> */
.L_x_2184:
        /* <DEDUP_REMOVED lines=8> */
.L_x_2185:
        /* <DEDUP_REMOVED lines=8> */
.L_x_2186:
        /* <DEDUP_REMOVED lines=9> */
.L_x_2187:
        /* <DEDUP_REMOVED lines=9> */
.L_x_2188:
        /* <DEDUP_REMOVED lines=9> */
.L_x_2189:
        /* <DEDUP_REMOVED lines=9> */
.L_x_2190:
        /* <DEDUP_REMOVED lines=9> */
.L_x_2191:
        /* <DEDUP_REMOVED lines=9> */
.L_x_2192:
        /* <DEDUP_REMOVED lines=9> */
.L_x_2193:
        /* <DEDUP_REMOVED lines=9> */
.L_x_2194:
        /* <DEDUP_REMOVED lines=9> */
.L_x_2195:
        /* <DEDUP_REMOVED lines=9> */
.L_x_2196:
        /* <DEDUP_REMOVED lines=9> */
.L_x_2197:
        /* <DEDUP_REMOVED lines=9> */
.L_x_2198:
        /* <DEDUP_REMOVED lines=9> */
.L_x_2199:
        /* <DEDUP_REMOVED lines=9> */
.L_x_2200:
        /* <DEDUP_REMOVED lines=9> */
.L_x_2201:
        /* <DEDUP_REMOVED lines=9> */
.L_x_2202:
        /* <DEDUP_REMOVED lines=9> */
.L_x_2203:
        /* <DEDUP_REMOVED lines=9> */
.L_x_2204:
        /* <DEDUP_REMOVED lines=9> */
.L_x_2205:
        /* <DEDUP_REMOVED lines=9> */
.L_x_2206:
        /* <DEDUP_REMOVED lines=9> */
.L_x_2207:
        /* <DEDUP_REMOVED lines=9> */
.L_x_2208:
        /* <DEDUP_REMOVED lines=9> */
.L_x_2209:
        /* <DEDUP_REMOVED lines=9> */
.L_x_2210:
        /* <DEDUP_REMOVED lines=9> */
.L_x_2211:
        /* <DEDUP_REMOVED lines=10> */
.L_x_2212:
[----:B------:R-:W-:Y:S01]  /*32b0*/  ISETP.NE.AND P0, PT, R143, RZ, PT ;  /* 0x000000ff8f00720c */ /* 0x000fe20003f05270 */
[----:B------:R-:W-:-:S12]  /*32c0*/  BSSY B0, `(.L_x_2213) ;  /* 0x0000154000007945 */ /* 0x000fd80003800000 */
[----:B------:R-:W-:Y:S05]  /*32d0*/  @P0 BRA `(.L_x_2214) ;  /* 0x0000001400480947 */ /* 0x000fea0003800000 */
[----:B------:R-:W5:Y:S01]  /*32e0*/  S2R R143, SR_CgaCtaId ;  /* 0x00000000008f7919 */ /* 0x000f620000008800 */
[----:B------:R-:W-:Y:S02]  /*32f0*/  MOV R140, 0x400 ;  /* 0x00000400008c7802 */ /* 0x000fe40000000f00 */
[----:B------:R-:W-:Y:S02]  /*3300*/  ISETP.GT.U32.AND P0, PT, R142, 0x20, PT ;  /* 0x000000208e00780c */ /* 0x000fe40003f04070 */
[----:B------:R-:W-:Y:S02]  /*3310*/  IADD3 R144, PT, PT, R140, 0x1480, RZ ;  /* 0x000014808c907810 */ /* 0x000fe40007ffe0ff */
[C---:B-----5:R-:W-:Y:S02]  /*3320*/  LEA R142, R143.reuse, R140, 0x18 ;  /* 0x0000008c8f8e7211 */ /* 0x060fe400078ec0ff */
[----:B------:R-:W-:Y:S01]  /*3330*/  LEA R140, R143, R144, 0x18 ;  /* 0x000000908f8c7211 */ /* 0x000fe200078ec0ff */
[----:B------:R-:W-:-:S07]  /*3340*/  IMAD.MOV.U32 R143, RZ, RZ, R5 ;  /* 0x000000ffff8f7224 */ /* 0x000fce00078e0005 */
.L_x_2280:
[----:B------:R-:W-:-:S04]  /*3350*/  IMAD R146, R143, 0x84, R142 ;  /* 0x000000848f927824 */ /* 0x000fc800078e028e */
[----:B0-----:R-:W-:-:S06]  /*3360*/  IMAD R144, R44, 0x4, R146 ;  /* 0x000000042c907824 */ /* 0x001fcc00078e0292 */
        /* <DEDUP_REMOVED lines=9> */
.L_x_2290:
[----:B0-2---:R-:W-:-:S07]  /*3400*/  IMAD R145, R13, R146, RZ ;  /* 0x000000920d917224 */ /* 0x005fce00078e02ff */
.L_x_2216:
[----:B------:R-:W-:-:S13]  /*3410*/  ISETP.GE.AND P5, PT, R149, 0x2, PT ;  /* 0x000000029500780c */ /* 0x000fda0003fa6270 */
[----:B------:R-:W-:Y:S05]  /*3420*/  @!P5 BRA `(.L_x_2218) ;  /* 0x000000000010d947 */ /* 0x000fea0003800000 */
[----:B------:R-:W-:-:S03]  /*3430*/  UMOV UR4, 0xffffffff ;  /* 0xffffffff00047882 */ /* 0x000fc60000000000 */
[----:B------:R-:W-:Y:S05]  /*3440*/  BRA.DIV UR4, `(.L_x_2219) ;  /* 0x0000002604047947 */ /* 0x000fea000b800000 */
[----:B0-----:R0:W0:Y:S02]  /*3450*/  SHFL.IDX PT, R146, R144, R48, R11 ;  /* 0x0000003090927389 */ /* 0x00102400000e000b */
.L_x_2293:
[----:B0-----:R-:W-:-:S07]  /*3460*/  IMAD R145, R14, R146, R145 ;  /* 0x000000920e917224 */ /* 0x001fce00078e0291 */
.L_x_2218:
[----:B------:R-:W-:-:S13]  /*3470*/  ISETP.GE.AND P4, PT, R149, 0x3, PT ;  /* 0x000000039500780c */ /* 0x000fda0003f86270 */
[----:B------:R-:W-:Y:S05]  /*3480*/  @!P4 BRA `(.L_x_2220) ;  /* 0x000000000010c947 */ /* 0x000fea0003800000 */
[----:B------:R-:W-:-:S03]  /*3490*/  UMOV UR4, 0xffffffff ;  /* 0xffffffff00047882 */ /* 0x000fc60000000000 */
[----:B------:R-:W-:Y:S05]  /*34a0*/  BRA.DIV UR4, `(.L_x_2221) ;  /* 0x00000026040c7947 */ /* 0x000fea000b800000 */
[----:B0-----:R0:W0:Y:S02]  /*34b0*/  SHFL.IDX PT, R146, R144, R50, R11 ;  /* 0x0000003290927389 */ /* 0x00102400000e000b */
.L_x_2296:
[----:B01----:R-:W-:-:S07]  /*34c0*/  IMAD R145, R15, R146, R145 ;  /* 0x000000920f917224 */ /* 0x003fce00078e0291 */
.L_x_2220:
[----:B------:R-:W-:-:S13]  /*34d0*/  ISETP.GE.AND P3, PT, R149, 0x4, PT ;  /* 0x000000049500780c */ /* 0x000fda0003f66270 */
[----:B------:R-:W-:Y:S05]  /*34e0*/  @!P3 BRA `(.L_x_2222) ;  /* 0x000000000010b947 */ /* 0x000fea0003800000 */
[----:B------:R-:W-:-:S03]  /*34f0*/  UMOV UR4, 0xffffffff ;  /* 0xffffffff00047882 */ /* 0x000fc60000000000 */
[----:B------:R-:W-:Y:S05]  /*3500*/  BRA.DIV UR4, `(.L_x_2223) ;  /* 0x0000002604147947 */ /* 0x000fea000b800000 */
[----:B0-----:R0:W0:Y:S02]  /*3510*/  SHFL.IDX PT, R146, R144, R52, R11 ;  /* 0x0000003490927389 */ /* 0x00102400000e000b */
.L_x_2299:
[----:B0--3--:R-:W-:-:S07]  /*3520*/  IMAD R145, R16, R146, R145 ;  /* 0x0000009210917224 */ /* 0x009fce00078e0291 */
.L_x_2222:
[----:B------:R-:W-:-:S13]  /*3530*/  ISETP.GE.AND P2, PT, R149, 0x5, PT ;  /* 0x000000059500780c */ /* 0x000fda0003f46270 */
[----:B------:R-:W-:Y:S05]  /*3540*/  @!P2 BRA `(.L_x_2224) ;  /* 0x000000000010a947 */ /* 0x000fea0003800000 */
[----:B------:R-:W-:-:S03]  /*3550*/  UMOV UR4, 0xffffffff ;  /* 0xffffffff00047882 */ /* 0x000fc60000000000 */
[----:B------:R-:W-:Y:S05]  /*3560*/  BRA.DIV UR4, `(.L_x_2225) ;  /* 0x00000026041c7947 */ /* 0x000fea000b800000 */
[----:B0-----:R0:W0:Y:S02]  /*3570*/  SHFL.IDX PT, R146, R144, R54, R11 ;  /* 0x0000003690927389 */ /* 0x00102400000e000b */
.L_x_2302:
[----:B0---4-:R-:W-:-:S07]  /*3580*/  IMAD R145, R17, R146, R145 ;  /* 0x0000009211917224 */ /* 0x011fce00078e0291 */
.L_x_2224:
[----:B------:R-:W-:-:S13]  /*3590*/  ISETP.GE.AND P1, PT, R149, 0x6, PT ;  /* 0x000000069500780c */ /* 0x000fda0003f26270 */
[----:B------:R-:W-:Y:S05]  /*35a0*/  @!P1 BRA `(.L_x_2226) ;  /* 0x0000000000109947 */ /* 0x000fea0003800000 */
[----:B------:R-:W-:-:S03]  /*35b0*/  UMOV UR4, 0xffffffff ;  /* 0xffffffff00047882 */ /* 0x000fc60000000000 */
[----:B------:R-:W-:Y:S05]  /*35c0*/  BRA.DIV UR4, `(.L_x_2227) ;  /* 0x0000002604247947 */ /* 0x000fea000b800000 */
[----:B0-----:R0:W0:Y:S02]  /*35d0*/  SHFL.IDX PT, R146, R144, R56, R11 ;  /* 0x0000003890927389 */ /* 0x00102400000e000b */
.L_x_2305:
[----:B0-----:R-:W-:-:S07]  /*35e0*/  IMAD R145, R18, R146, R145 ;  /* 0x0000009212917224 */ /* 0x001fce00078e0291 */
.L_x_2226:
[----:B------:R-:W-:-:S13]  /*35f0*/  ISETP.GE.AND P6, PT, R149, 0x7, PT ;  /* 0x000000079500780c */ /* 0x000fda0003fc6270 */
[----:B------:R-:W-:Y:S05]  /*3600*/  @!P6 BRA `(.L_x_2228) ;  /* 0x000000000010e947 */ /* 0x000fea0003800000 */
[----:B------:R-:W-:-:S03]  /*3610*/  UMOV UR4, 0xffffffff ;  /* 0xffffffff00047882 */ /* 0x000fc60000000000 */
[----:B------:R-:W-:Y:S05]  /*3620*/  BRA.DIV UR4, `(.L_x_2229) ;  /* 0x00000026042c7947 */ /* 0x000fea000b800000 */
[----:B0-----:R0:W0:Y:S02]  /*3630*/  SHFL.IDX PT, R146, R144, R58, R11 ;  /* 0x0000003a90927389 */ /* 0x00102400000e000b */
.L_x_2308:
[----:B0-----:R-:W-:-:S07]  /*3640*/  IMAD R145, R19, R146, R145 ;  /* 0x0000009213917224 */ /* 0x001fce00078e0291 */
.L_x_2228:
[----:B------:R-:W-:-:S13]  /*3650*/  ISETP.GE.AND P6, PT, R149, 0x8, PT ;  /* 0x000000089500780c */ /* 0x000fda0003fc6270 */
[----:B------:R-:W-:Y:S05]  /*3660*/  @!P6 BRA `(.L_x_2230) ;  /* 0x000000000010e947 */ /* 0x000fea0003800000 */
[----:B------:R-:W-:-:S03]  /*3670*/  UMOV UR4, 0xffffffff ;  /* 0xffffffff00047882 */ /* 0x000fc60000000000 */
[----:B------:R-:W-:Y:S05]  /*3680*/  BRA.DIV UR4, `(.L_x_2231) ;  /* 0x0000002604347947 */ /* 0x000fea000b800000 */
[----:B0-----:R0:W0:Y:S02]  /*3690*/  SHFL.IDX PT, R146, R144, R60, R11 ;  /* 0x0000003c90927389 */ /* 0x00102400000e000b */
.L_x_2311:
[----:B0-----:R-:W-:-:S07]  /*36a0*/  IMAD R145, R20, R146, R145 ;  /* 0x0000009214917224 */ /* 0x001fce00078e0291 */
.L_x_2230:
[----:B------:R-:W-:-:S13]  /*36b0*/  ISETP.GE.AND P6, PT, R149, 0x9, PT ;  /* 0x000000099500780c */ /* 0x000fda0003fc6270 */
[----:B------:R-:W-:Y:S05]  /*36c0*/  @!P6 BRA `(.L_x_2232) ;  /* 0x000000000010e947 */ /* 0x000fea0003800000 */
[----:B------:R-:W-:-:S03]  /*36d0*/  UMOV UR4, 0xffffffff ;  /* 0xffffffff00047882 */ /* 0x000fc60000000000 */
[----:B------:R-:W-:Y:S05]  /*36e0*/  BRA.DIV UR4, `(.L_x_2233) ;  /* 0x00000026043c7947 */ /* 0x000fea000b800000 */
[----:B0-----:R0:W0:Y:S02]  /*36f0*/  SHFL.IDX PT, R146, R144, R62, R11 ;  /* 0x0000003e90927389 */ /* 0x00102400000e000b */
.L_x_2314:
[----:B0-----:R-:W-:-:S07]  /*3700*/  IMAD R145, R21, R146, R145 ;  /* 0x0000009215917224 */ /* 0x001fce00078e0291 */
.L_x_2232:
[----:B------:R-:W-:-:S13]  /*3710*/  ISETP.GE.AND P6, PT, R149, 0xa, PT ;  /* 0x0000000a9500780c */ /* 0x000fda0003fc6270 */
[----:B------:R-:W-:Y:S05]  /*3720*/  @!P6 BRA `(.L_x_2234) ;  /* 0x000000000010e947 */ /* 0x000fea0003800000 */
[----:B------:R-:W-:-:S03]  /*3730*/  UMOV UR4, 0xffffffff ;  /* 0xffffffff00047882 */ /* 0x000fc60000000000 */
[----:B------:R-:W-:Y:S05]  /*3740*/  BRA.DIV UR4, `(.L_x_2235) ;  /* 0x0000002604447947 */ /* 0x000fea000b800000 */
[----:B0-----:R0:W0:Y:S02]  /*3750*/  SHFL.IDX PT, R146, R144, R64, R11 ;  /* 0x0000004090927389 */ /* 0x00102400000e000b */
.L_x_2317:
[----:B0-----:R-:W-:-:S07]  /*3760*/  IMAD R145, R22, R146, R145 ;  /* 0x0000009216917224 */ /* 0x001fce00078e0291 */
.L_x_2234:
[----:B------:R-:W-:-:S13]  /*3770*/  ISETP.GE.AND P6, PT, R149, 0xb, PT ;  /* 0x0000000b9500780c */ /* 0x000fda0003fc6270 */
[----:B------:R-:W-:Y:S05]  /*3780*/  @!P6 BRA `(.L_x_2236) ;  /* 0x000000000010e947 */ /* 0x000fea0003800000 */
[----:B------:R-:W-:-:S03]  /*3790*/  UMOV UR4, 0xffffffff ;  /* 0xffffffff00047882 */ /* 0x000fc60000000000 */
[----:B------:R-:W-:Y:S05]  /*37a0*/  BRA.DIV UR4, `(.L_x_2237) ;  /* 0x00000026044c7947 */ /* 0x000fea000b800000 */
[----:B0-----:R0:W0:Y:S02]  /*37b0*/  SHFL.IDX PT, R146, R144, R66, R11 ;  /* 0x0000004290927389 */ /* 0x00102400000e000b */
.L_x_2320:
[----:B0-----:R-:W-:-:S07]  /*37c0*/  IMAD R145, R23, R146, R145 ;  /* 0x0000009217917224 */ /* 0x001fce00078e0291 */
.L_x_2236:
[----:B------:R-:W-:-:S13]  /*37d0*/  ISETP.GE.AND P6, PT, R149, 0xc, PT ;  /* 0x0000000c9500780c */ /* 0x000fda0003fc6270 */
[----:B------:R-:W-:Y:S05]  /*37e0*/  @!P6 BRA `(.L_x_2238) ;  /* 0x000000000010e947 */ /* 0x000fea0003800000 */
[----:B------:R-:W-:-:S03]  /*37f0*/  UMOV UR4, 0xffffffff ;  /* 0xffffffff00047882 */ /* 0x000fc60000000000 */
[----:B------:R-:W-:Y:S05]  /*3800*/  BRA.DIV UR4, `(.L_x_2239) ;  /* 0x0000002604547947 */ /* 0x000fea000b800000 */
[----:B0-----:R0:W0:Y:S02]  /*3810*/  SHFL.IDX PT, R146, R144, R68, R11 ;  /* 0x0000004490927389 */ /* 0x00102400000e000b */
.L_x_2323:
[----:B0-----:R-:W-:-:S07]  /*3820*/  IMAD R145, R24, R146, R145 ;  /* 0x0000009218917224 */ /* 0x001fce00078e0291 */
.L_x_2238:
[----:B------:R-:W-:-:S13]  /*3830*/  ISETP.GE.AND P6, PT, R149, 0xd, PT ;  /* 0x0000000d9500780c */ /* 0x000fda0003fc6270 */
[----:B------:R-:W-:Y:S05]  /*3840*/  @!P6 BRA `(.L_x_2240) ;  /* 0x000000000010e947 */ /* 0x000fea0003800000 */
[----:B------:R-:W-:-:S03]  /*3850*/  UMOV UR4, 0xffffffff ;  /* 0xffffffff00047882 */ /* 0x000fc60000000000 */
[----:B------:R-:W-:Y:S05]  /*3860*/  BRA.DIV UR4, `(.L_x_2241) ;  /* 0x00000026045c7947 */ /* 0x000fea000b800000 */
[----:B0-----:R0:W0:Y:S02]  /*3870*/  SHFL.IDX PT, R146, R144, R70, R11 ;  /* 0x0000004690927389 */ /* 0x00102400000e000b */
.L_x_2326:
[----:B0-----:R-:W-:-:S07]  /*3880*/  IMAD R145, R25, R146, R145 ;  /* 0x0000009219917224 */ /* 0x001fce00078e0291 */
.L_x_2240:
[----:B------:R-:W-:-:S13]  /*3890*/  ISETP.GE.AND P6, PT, R149, 0xe, PT ;  /* 0x0000000e9500780c */ /* 0x000fda0003fc6270 */
[----:B------:R-:W-:Y:S05]  /*38a0*/  @!P6 BRA `(.L_x_2242) ;  /* 0x000000000010e947 */ /* 0x000fea0003800000 */
[----:B------:R-:W-:-:S03]  /*38b0*/  UMOV UR4, 0xffffffff ;  /* 0xffffffff00047882 */ /* 0x000fc60000000000 */
[----:B------:R-:W-:Y:S05]  /*38c0*/  BRA.DIV UR4, `(.L_x_2243) ;  /* 0x0000002604647947 */ /* 0x000fea000b800000 */
[----:B0-----:R0:W0:Y:S02]  /*38d0*/  SHFL.IDX PT, R146, R144, R72, R11 ;  /* 0x0000004890927389 */ /* 0x00102400000e000b */
.L_x_2329:
[----:B0-----:R-:W-:-:S07]  /*38e0*/  IMAD R145, R26, R146, R145 ;  /* 0x000000921a917224 */ /* 0x001fce00078e0291 */
.L_x_2242:
[----:B------:R-:W-:-:S13]  /*38f0*/  ISETP.GE.AND P6, PT, R149, 0xf, PT ;  /* 0x0000000f9500780c */ /* 0x000fda0003fc6270 */
[----:B------:R-:W-:Y:S05]  /*3900*/  @!P6 BRA `(.L_x_2244) ;  /* 0x000000000010e947 */ /* 0x000fea0003800000 */
[----:B------:R-:W-:-:S03]  /*3910*/  UMOV UR4, 0xffffffff ;  /* 0xffffffff00047882 */ /* 0x000fc60000000000 */
[----:B------:R-:W-:Y:S05]  /*3920*/  BRA.DIV UR4, `(.L_x_2245) ;  /* 0x00000026046c7947 */ /* 0x000fea000b800000 */
[----:B0-----:R0:W0:Y:S02]  /*3930*/  SHFL.IDX PT, R146, R144, R74, R11 ;  /* 0x0000004a90927389 */ /* 0x00102400000e000b */
.L_x_2332:
[----:B0-----:R-:W-:-:S07]  /*3940*/  IMAD R145, R27, R146, R145 ;  /* 0x000000921b917224 */ /* 0x001fce00078e0291 */
.L_x_2244:
[----:B------:R-:W-:-:S13]  /*3950*/  ISETP.GE.AND P6, PT, R149, 0x10, PT ;  /* 0x000000109500780c */ /* 0x000fda0003fc6270 */
[----:B------:R-:W-:Y:S05]  /*3960*/  @!P6 BRA `(.L_x_2246) ;  /* 0x000000000010e947 */ /* 0x000fea0003800000 */
[----:B------:R-:W-:-:S03]  /*3970*/  UMOV UR4, 0xffffffff ;  /* 0xffffffff00047882 */ /* 0x000fc60000000000 */
[----:B------:R-:W-:Y:S05]  /*3980*/  BRA.DIV UR4, `(.L_x_2247) ;  /* 0x0000002604747947 */ /* 0x000fea000b800000 */
[----:B0-----:R0:W0:Y:S02]  /*3990*/  SHFL.IDX PT, R146, R144, R76, R11 ;  /* 0x0000004c90927389 */ /* 0x00102400000e000b */
.L_x_2335:
[----:B0-----:R-:W-:-:S07]  /*39a0*/  IMAD R145, R28, R146, R145 ;  /* 0x000000921c917224 */ /* 0x001fce00078e0291 */
.L_x_2246:
[----:B------:R-:W-:-:S13]  /*39b0*/  ISETP.GE.AND P6, PT, R149, 0x11, PT ;  /* 0x000000119500780c */ /* 0x000fda0003fc6270 */
[----:B------:R-:W-:Y:S05]  /*39c0*/  @!P6 BRA `(.L_x_2248) ;  /* 0x000000000010e947 */ /* 0x000fea0003800000 */
[----:B------:R-:W-:-:S03]  /*39d0*/  UMOV UR4, 0xffffffff ;  /* 0xffffffff00047882 */ /* 0x000fc60000000000 */
[----:B------:R-:W-:Y:S05]  /*39e0*/  BRA.DIV UR4, `(.L_x_2249) ;  /* 0x00000026047c7947 */ /* 0x000fea000b800000 */
[----:B0-----:R0:W0:Y:S02]  /*39f0*/  SHFL.IDX PT, R146, R144, R78, R11 ;  /* 0x0000004e90927389 */ /* 0x00102400000e000b */
.L_x_2338:
[----:B0-----:R-:W-:-:S07]  /*3a00*/  IMAD R145, R29, R146, R145 ;  /* 0x000000921d917224 */ /* 0x001fce00078e0291 */
.L_x_2248:
[----:B------:R-:W-:-:S13]  /*3a10*/  ISETP.GE.AND P6, PT, R149, 0x12, PT ;  /* 0x000000129500780c */ /* 0x000fda0003fc6270 */
[----:B------:R-:W-:Y:S05]  /*3a20*/  @!P6 BRA `(.L_x_2250) ;  /* 0x000000000010e947 */ /* 0x000fea0003800000 */
[----:B------:R-:W-:-:S03]  /*3a30*/  UMOV UR4, 0xffffffff ;  /* 0xffffffff00047882 */ /* 0x000fc60000000000 */
[----:B------:R-:W-:Y:S05]  /*3a40*/  BRA.DIV UR4, `(.L_x_2251) ;  /* 0x0000002604847947 */ /* 0x000fea000b800000 */
[----:B0-----:R0:W0:Y:S02]  /*3a50*/  SHFL.IDX PT, R146, R144, R80, R11 ;  /* 0x0000005090927389 */ /* 0x00102400000e000b */
.L_x_2341:
[----:B0-----:R-:W-:-:S07]  /*3a60*/  IMAD R145, R30, R146, R145 ;  /* 0x000000921e917224 */ /* 0x001fce00078e0291 */
.L_x_2250:
[----:B------:R-:W-:-:S13]  /*3a70*/  ISETP.GE.AND P6, PT, R149, 0x13, PT ;  /* 0x000000139500780c */ /* 0x000fda0003fc6270 */
[----:B------:R-:W-:Y:S05]  /*3a80*/  @!P6 BRA `(.L_x_2252) ;  /* 0x000000000010e947 */ /* 0x000fea0003800000 */
[----:B------:R-:W-:-:S03]  /*3a90*/  UMOV UR4, 0xffffffff ;  /* 0xffffffff00047882 */ /* 0x000fc60000000000 */
[----:B------:R-:W-:Y:S05]  /*3aa0*/  BRA.DIV UR4, `(.L_x_2253) ;  /* 0x00000026048c7947 */ /* 0x000fea000b800000 */
[----:B0-----:R0:W0:Y:S02]  /*3ab0*/  SHFL.IDX PT, R146, R144, R82, R11 ;  /* 0x0000005290927389 */ /* 0x00102400000e000b */
.L_x_2344:
[----:B0-----:R-:W-:-:S07]  /*3ac0*/  IMAD R145, R31, R146, R145 ;  /* 0x000000921f917224 */ /* 0x001fce00078e0291 */
.L_x_2252:
[----:B------:R-:W-:-:S13]  /*3ad0*/  ISETP.GE.AND P6, PT, R149, 0x14, PT ;  /* 0x000000149500780c */ /* 0x000fda0003fc6270 */
[----:B------:R-:W-:Y:S05]  /*3ae0*/  @!P6 BRA `(.L_x_2254) ;  /* 0x000000000010e947 */ /* 0x000fea0003800000 */
[----:B------:R-:W-:-:S03]  /*3af0*/  UMOV UR4, 0xffffffff ;  /* 0xffffffff00047882 */ /* 0x000fc60000000000 */
[----:B------:R-:W-:Y:S05]  /*3b00*/  BRA.DIV UR4, `(.L_x_2255) ;  /* 0x0000002604947947 */ /* 0x000fea000b800000 */
[----:B0-----:R0:W0:Y:S02]  /*3b10*/  SHFL.IDX PT, R146, R144, R84, R11 ;  /* 0x0000005490927389 */ /* 0x00102400000e000b */
.L_x_2347:
[----:B0-----:R-:W-:-:S07]  /*3b20*/  IMAD R145, R32, R146, R145 ;  /* 0x0000009220917224 */ /* 0x001fce00078e0291 */
.L_x_2254:
[----:B------:R-:W-:-:S13]  /*3b30*/  ISETP.GE.AND P6, PT, R149, 0x15, PT ;  /* 0x000000159500780c */ /* 0x000fda0003fc6270 */
[----:B------:R-:W-:Y:S05]  /*3b40*/  @!P6 BRA `(.L_x_2256) ;  /* 0x000000000010e947 */ /* 0x000fea0003800000 */
[----:B------:R-:W-:-:S03]  /*3b50*/  UMOV UR4, 0xffffffff ;  /* 0xffffffff00047882 */ /* 0x000fc60000000000 */
[----:B------:R-:W-:Y:S05]  /*3b60*/  BRA.DIV UR4, `(.L_x_2257) ;  /* 0x00000026049c7947 */ /* 0x000fea000b800000 */
[----:B0-----:R0:W0:Y:S02]  /*3b70*/  SHFL.IDX PT, R146, R144, R86, R11 ;  /* 0x0000005690927389 */ /* 0x00102400000e000b */
.L_x_2350:
[----:B0-----:R-:W-:-:S07]  /*3b80*/  IMAD R145, R33, R146, R145 ;  /* 0x0000009221917224 */ /* 0x001fce00078e0291 */
.L_x_2256:
[----:B------:R-:W-:-:S13]  /*3b90*/  ISETP.GE.AND P6, PT, R149, 0x16, PT ;  /* 0x000000169500780c */ /* 0x000fda0003fc6270 */
[----:B------:R-:W-:Y:S05]  /*3ba0*/  @!P6 BRA `(.L_x_2258) ;  /* 0x000000000010e947 */ /* 0x000fea0003800000 */
[----:B------:R-:W-:-:S03]  /*3bb0*/  UMOV UR4, 0xffffffff ;  /* 0xffffffff00047882 */ /* 0x000fc60000000000 */
[----:B------:R-:W-:Y:S05]  /*3bc0*/  BRA.DIV UR4, `(.L_x_2259) ;  /* 0x0000002604a47947 */ /* 0x000fea000b800000 */
[----:B0-----:R0:W0:Y:S02]  /*3bd0*/  SHFL.IDX PT, R146, R144, R88, R11 ;  /* 0x0000005890927389 */ /* 0x00102400000e000b */
.L_x_2353:
[----:B0-----:R-:W-:-:S07]  /*3be0*/  IMAD R145, R34, R146, R145 ;  /* 0x0000009222917224 */ /* 0x001fce00078e0291 */
.L_x_2258:
[----:B------:R-:W-:-:S13]  /*3bf0*/  ISETP.GE.AND P6, PT, R149, 0x17, PT ;  /* 0x000000179500780c */ /* 0x000fda0003fc6270 */
[----:B------:R-:W-:Y:S05]  /*3c00*/  @!P6 BRA `(.L_x_2260) ;  /* 0x000000000010e947 */ /* 0x000fea0003800000 */
[----:B------:R-:W-:-:S03]  /*3c10*/  UMOV UR4, 0xffffffff ;  /* 0xffffffff00047882 */ /* 0x000fc60000000000 */
[----:B------:R-:W-:Y:S05]  /*3c20*/  BRA.DIV UR4, `(.L_x_2261) ;  /* 0x0000002604ac7947 */ /* 0x000fea000b800000 */
[----:B0-----:R0:W0:Y:S02]  /*3c30*/  SHFL.IDX PT, R146, R144, R90, R11 ;  /* 0x0000005a90927389 */ /* 0x00102400000e000b */
.L_x_2356:
[----:B0-----:R-:W-:-:S07]  /*3c40*/  IMAD R145, R35, R146, R145 ;  /* 0x0000009223917224 */ /* 0x001fce00078e0291 */
.L_x_2260:
[----:B------:R-:W-:-:S13]  /*3c50*/  ISETP.GE.AND P6, PT, R149, 0x18, PT ;  /* 0x000000189500780c */ /* 0x000fda0003fc6270 */
[----:B------:R-:W-:Y:S05]  /*3c60*/  @!P6 BRA `(.L_x_2262) ;  /* 0x000000000010e947 */ /* 0x000fea0003800000 */
[----:B------:R-:W-:-:S03]  /*3c70*/  UMOV UR4, 0xffffffff ;  /* 0xffffffff00047882 */ /* 0x000fc60000000000 */
[----:B------:R-:W-:Y:S05]  /*3c80*/  BRA.DIV UR4, `(.L_x_2263) ;  /* 0x0000002604b47947 */ /* 0x000fea000b800000 */
[----:B0-----:R0:W0:Y:S02]  /*3c90*/  SHFL.IDX PT, R146, R144, R92, R11 ;  /* 0x0000005c90927389 */ /* 0x00102400000e000b */
.L_x_2359:
[----:B0-----:R-:W-:-:S07]  /*3ca0*/  IMAD R145, R36, R146, R145 ;  /* 0x0000009224917224 */ /* 0x001fce00078e0291 */
.L_x_2262:
[----:B------:R-:W-:-:S13]  /*3cb0*/  ISETP.GE.AND P6, PT, R149, 0x19, PT ;  /* 0x000000199500780c */ /* 0x000fda0003fc6270 */
[----:B------:R-:W-:Y:S05]  /*3cc0*/  @!P6 BRA `(.L_x_2264) ;  /* 0x000000000010e947 */ /* 0x000fea0003800000 */
[----:B------:R-:W-:-:S03]  /*3cd0*/  UMOV UR4, 0xffffffff ;  /* 0xffffffff00047882 */ /* 0x000fc60000000000 */
[----:B------:R-:W-:Y:S05]  /*3ce0*/  BRA.DIV UR4, `(.L_x_2265) ;  /* 0x0000002604bc7947 */ /* 0x000fea000b800000 */
[----:B0-----:R0:W0:Y:S02]  /*3cf0*/  SHFL.IDX PT, R146, R144, R94, R11 ;  /* 0x0000005e90927389 */ /* 0x00102400000e000b */
.L_x_2362:
[----:B0-----:R-:W-:-:S07]  /*3d00*/  IMAD R145, R37, R146, R145 ;  /* 0x0000009225917224 */ /* 0x001fce00078e0291 */
.L_x_2264:
[----:B------:R-:W-:-:S13]  /*3d10*/  ISETP.GE.AND P6, PT, R149, 0x1a, PT ;  /* 0x0000001a9500780c */ /* 0x000fda0003fc6270 */
[----:B------:R-:W-:Y:S05]  /*3d20*/  @!P6 BRA `(.L_x_2266) ;  /* 0x000000000010e947 */ /* 0x000fea0003800000 */
[----:B------:R-:W-:-:S03]  /*3d30*/  UMOV UR4, 0xffffffff ;  /* 0xffffffff00047882 */ /* 0x000fc60000000000 */
[----:B------:R-:W-:Y:S05]  /*3d40*/  BRA.DIV UR4, `(.L_x_2267) ;  /* 0x0000002604c47947 */ /* 0x000fea000b800000 */
[----:B0-----:R0:W0:Y:S02]  /*3d50*/  SHFL.IDX PT, R146, R144, R96, R11 ;  /* 0x0000006090927389 */ /* 0x00102400000e000b */
.L_x_2365:
[----:B0-----:R-:W-:-:S07]  /*3d60*/  IMAD R145, R38, R146, R145 ;  /* 0x0000009226917224 */ /* 0x001fce00078e0291 */
.L_x_2266:
[----:B------:R-:W-:-:S13]  /*3d70*/  ISETP.GE.AND P6, PT, R149, 0x1b, PT ;  /* 0x0000001b9500780c */ /* 0x000fda0003fc6270 */
[----:B------:R-:W-:Y:S05]  /*3d80*/  @!P6 BRA `(.L_x_2268) ;  /* 0x000000000010e947 */ /* 0x000fea0003800000 */
[----:B------:R-:W-:-:S03]  /*3d90*/  UMOV UR4, 0xffffffff ;  /* 0xffffffff00047882 */ /* 0x000fc60000000000 */
[----:B------:R-:W-:Y:S05]  /*3da0*/  BRA.DIV UR4, `(.L_x_2269) ;  /* 0x0000002604cc7947 */ /* 0x000fea000b800000 */
[----:B0-----:R0:W0:Y:S02]  /*3db0*/  SHFL.IDX PT, R146, R144, R98, R11 ;  /* 0x0000006290927389 */ /* 0x00102400000e000b */
.L_x_2368:
[----:B0-----:R-:W-:-:S07]  /*3dc0*/  IMAD R145, R39, R146, R145 ;  /* 0x0000009227917224 */ /* 0x001fce00078e0291 */
.L_x_2268:
[----:B------:R-:W-:-:S13]  /*3dd0*/  ISETP.GE.AND P6, PT, R149, 0x1c, PT ;  /* 0x0000001c9500780c */ /* 0x000fda0003fc6270 */
[----:B------:R-:W-:Y:S05]  /*3de0*/  @!P6 BRA `(.L_x_2270) ;  /* 0x000000000010e947 */ /* 0x000fea0003800000 */
[----:B------:R-:W-:-:S03]  /*3df0*/  UMOV UR4, 0xffffffff ;  /* 0xffffffff00047882 */ /* 0x000fc60000000000 */
[----:B------:R-:W-:Y:S05]  /*3e00*/  BRA.DIV UR4, `(.L_x_2271) ;  /* 0x0000002604d47947 */ /* 0x000fea000b800000 */
[----:B0-----:R0:W0:Y:S02]  /*3e10*/  SHFL.IDX PT, R146, R144, R100, R11 ;  /* 0x0000006490927389 */ /* 0x00102400000e000b */
.L_x_2371:
[----:B0-----:R-:W-:-:S07]  /*3e20*/  IMAD R145, R40, R146, R145 ;  /* 0x0000009228917224 */ /* 0x001fce00078e0291 */
.L_x_2270:
[----:B------:R-:W-:-:S13]  /*3e30*/  ISETP.GE.AND P6, PT, R149, 0x1d, PT ;  /* 0x0000001d9500780c */ /* 0x000fda0003fc6270 */
[----:B------:R-:W-:Y:S05]  /*3e40*/  @!P6 BRA `(.L_x_2272) ;  /* 0x000000000010e947 */ /* 0x000fea0003800000 */
[----:B------:R-:W-:-:S03]  /*3e50*/  UMOV UR4, 0xffffffff ;  /* 0xffffffff00047882 */ /* 0x000fc60000000000 */
[----:B------:R-:W-:Y:S05]  /*3e60*/  BRA.DIV UR4, `(.L_x_2273) ;  /* 0x0000002604dc7947 */ /* 0x000fea000b800000 */
[----:B0-----:R0:W0:Y:S02]  /*3e70*/  SHFL.IDX PT, R146, R144, R102, R11 ;  /* 0x0000006690927389 */ /* 0x00102400000e000b */
.L_x_2374:
[----:B0-----:R-:W-:-:S07]  /*3e80*/  IMAD R145, R41, R146, R145 ;  /* 0x0000009229917224 */ /* 0x001fce00078e0291 */
.L_x_2272:
[----:B------:R-:W-:-:S13]  /*3e90*/  ISETP.GE.AND P6, PT, R149, 0x1e, PT ;  /* 0x0000001e9500780c */ /* 0x000fda0003fc6270 */
[----:B------:R-:W-:Y:S05]  /*3ea0*/  @!P6 BRA `(.L_x_2274) ;  /* 0x000000000010e947 */ /* 0x000fea0003800000 */
[----:B------:R-:W-:-:S03]  /*3eb0*/  UMOV UR4, 0xffffffff ;  /* 0xffffffff00047882 */ /* 0x000fc60000000000 */
[----:B------:R-:W-:Y:S05]  /*3ec0*/  BRA.DIV UR4, `(.L_x_2275) ;  /* 0x0000002604e47947 */ /* 0x000fea000b800000 */
[----:B0-----:R0:W0:Y:S02]  /*3ed0*/  SHFL.IDX PT, R146, R144, R104, R11 ;  /* 0x0000006890927389 */ /* 0x00102400000e000b */
.L_x_2377:
[----:B0-----:R-:W-:-:S07]  /*3ee0*/  IMAD R145, R42, R146, R145 ;  /* 0x000000922a917224 */ /* 0x001fce00078e0291 */
.L_x_2274:
[----:B------:R-:W-:-:S13]  /*3ef0*/  ISETP.GE.AND P6, PT, R149, 0x1f, PT ;  /* 0x0000001f9500780c */ /* 0x000fda0003fc6270 */
[----:B------:R-:W-:Y:S05]  /*3f00*/  @!P6 BRA `(.L_x_2276) ;  /* 0x000000000010e947 */ /* 0x000fea0003800000 */
[----:B------:R-:W-:-:S03]  /*3f10*/  UMOV UR4, 0xffffffff ;  /* 0xffffffff00047882 */ /* 0x000fc60000000000 */
[----:B------:R-:W-:Y:S05]  /*3f20*/  BRA.DIV UR4, `(.L_x_2277) ;  /* 0x0000002604ec7947 */ /* 0x000fea000b800000 */
[----:B0-----:R0:W0:Y:S02]  /*3f30*/  SHFL.IDX PT, R146, R144, R106, R11 ;  /* 0x0000006a90927389 */ /* 0x00102400000e000b */
.L_x_2380:
[----:B0-----:R-:W-:-:S07]  /*3f40*/  IMAD R145, R43, R146, R145 ;  /* 0x000000922b917224 */ /* 0x001fce00078e0291 */
.L_x_2276:
[----:B------:R-:W-:-:S13]  /*3f50*/  ISETP.NE.AND P6, PT, R149, 0x20, PT ;  /* 0x000000209500780c */ /* 0x000fda0003fc5270 */
[----:B------:R-:W-:Y:S05]  /*3f60*/  @P6 BRA `(.L_x_2278) ;  /* 0x0000000800006947 */ /* 0x000fea0003800000 */
[----:B------:R-:W-:-:S03]  /*3f70*/  UMOV UR4, 0xffffffff ;  /* 0xffffffff00047882 */ /* 0x000fc60000000000 */
[----:B------:R-:W-:Y:S05]  /*3f80*/  BRA.DIV UR4, `(.L_x_2279) ;  /* 0x0000002604f47947 */ /* 0x000fea000b800000 */
[----:B0-----:R0:W0:Y:S02]  /*3f90*/  SHFL.IDX PT, R144, R144, R46, R11 ;  /* 0x0000002e90907389 */ /* 0x00102400000e000b */
.L_x_2383:
[----:B0-----:R-:W-:Y:S01]  /*3fa0*/  IMAD R145, R12, R144, R145 ;  /* 0x000000900c917224 */ /* 0x001fe200078e0291 */
[----:B------:R-:W-:Y:S06]  /*3fb0*/  BRA `(.L_x_2278) ;  /* 0x0000000400ec7947 */ /* 0x000fec0003800000 */
.L_x_2215:
[----:B------:R-:W5:Y:S01]  /*3fc0*/  LDC R155, c[0x0][0x3ac] ;  /* 0x0000eb00ff9b7b82 */ /* 0x000f620000000800 */
[----:B0-2---:R-:W-:Y:S01]  /*3fd0*/  IMAD R144, R13, R144, RZ ;  /* 0x000000900d907224 */ /* 0x005fe200078e02ff */
[----:B------:R-:W-:Y:S01]  /*3fe0*/  @P4 LEA R149, R110, R146, 0x2 ;  /* 0x000000926e954211 */ /* 0x000fe200078e10ff */
[--C-:B------:R-:W-:Y:S02]  /*3ff0*/  @P3 IMAD R151, R111, 0x4, R146.reuse ;  /* 0x000000046f973824 */ /* 0x100fe400078e0292 */
[--C-:B------:R-:W-:Y:S02]  /*4000*/  @P2 IMAD R152, R112, 0x4, R146.reuse ;  /* 0x0000000470982824 */ /* 0x100fe400078e0292 */
[----:B------:R-:W-:Y:S01]  /*4010*/  @P4 LDS R150, [R149+0x8] ;  /* 0x0000080095964984 */ /* 0x000fe20000000800 */
[----:B------:R-:W-:-:S03]  /*4020*/  @P1 IMAD R153, R113, 0x4, R146 ;  /* 0x0000000471991824 */ /* 0x000fc600078e0292 */
        /* <DEDUP_REMOVED lines=115> */
[----:B0-----:R-:W-:-:S07]  /*4760*/  @P6 IMAD R145, R12, R146, R145 ;  /* 0x000000920c916224 */ /* 0x001fce00078e0291 */
.L_x_2278:
[----:B------:R-:W-:Y:S01]  /*4770*/  IMAD R149, R0, R143, R141 ;  /* 0x0000008f00957224 */ /* 0x000fe200078e028d */
[----:B------:R-:W5:Y:S01]  /*4780*/  LDCU UR4, c[0x0][0x3a8] ;  /* 0x00007500ff0477ac */ /* 0x000f620008000800 */
[----:B------:R-:W-:-:S03]  /*4790*/  IMAD.IADD R143, R8, 0x1, R143 ;  /* 0x00000001088f7824 */ /* 0x000fc600078e028f */
[----:B------:R-:W-:-:S05]  /*47a0*/  LEA R149, R149, R140, 0x2 ;  /* 0x0000008c95957211 */ /* 0x000fca00078e10ff */
[----:B0-----:R-:W0:Y:S01]  /*47b0*/  LDS R144, [R149] ;  /* 0x0000000095907984 */ /* 0x001e220000000800 */
[----:B-----5:R-:W-:Y:S01]  /*47c0*/  ISETP.GE.AND P6, PT, R143, UR4, PT ;  /* 0x000000048f007c0c */ /* 0x020fe2000bfc6270 */
[----:B0-----:R-:W-:-:S05]  /*47d0*/  IMAD.IADD R144, R144, 0x1, R145 ;  /* 0x0000000190907824 */ /* 0x001fca00078e0291 */
[----:B------:R0:W-:Y:S07]  /*47e0*/  STS [R149], R144 ;  /* 0x0000009095007388 */ /* 0x0001ee0000000800 */
[----:B------:R-:W-:Y:S05]  /*47f0*/  @!P6 BRA `(.L_x_2280) ;  /* 0xffffffe800d4e947 */ /* 0x000fea000383ffff */
.L_x_2214:
[----:B------:R-:W-:Y:S05]  /*4800*/  BSYNC B0 ;  /* 0x0000000000007941 */ /* 0x000fea0003800000 */
.L_x_2213:
[----:B------:R-:W-:-:S13]  /*4810*/  ISETP.NE.AND P6, PT, R148, RZ, PT ;  /* 0x000000ff9400720c */ /* 0x000fda0003fc5270 */
[----:B------:R-:W-:Y:S05]  /*4820*/  @!P6 BRA `(.L_x_2281) ;  /* 0xffffffd80004e947 */ /* 0x000fea000383ffff */
.L_x_2181:
[----:B------:R-:W0:Y:S01]  /*4830*/  S2R R55, SR_TID.X ;  /* 0x0000000000377919 */ /* 0x000e220000002100 */
[----:B------:R-:W-:Y:S05]  /*4840*/  WARPSYNC.ALL ;  /* 0x0000000000007948 */ /* 0x000fea0003800000 */
[----:B------:R-:W-:Y:S01]  /*4850*/  ISETP.NE.AND P3, PT, R147, 0x2, PT ;  /* 0x000000029300780c */ /* 0x000fe20003f65270 */
[----:B------:R-:W5:Y:S01]  /*4860*/  LDC R47, c[0x0][0x3ac] ;  /* 0x0000eb00ff2f7b82 */ /* 0x000f620000000800 */
[----:B------:R-:W4:Y:S01]  /*4870*/  LDCU UR4, c[0x0][0x384] ;  /* 0x00007080ff0477ac */ /* 0x000f220008000800 */
[----:B------:R-:W-:Y:S06]  /*4880*/  BSSY.RECONVERGENT B0, `(.L_x_2282) ;  /* 0x0000074000007945 */ /* 0x000fec0003800200 */
[----:B--23--:R-:W2:Y:S01]  /*4890*/  LDC R50, c[0x0][0x388] ;  /* 0x0000e200ff327b82 */ /* 0x00cea20000000800 */
[----:B-----5:R-:W-:-:S04]  /*48a0*/  IABS R49, R47 ;  /* 0x0000002f00317213 */ /* 0x020fc80000000000 */
[----:B01----:R-:W0:Y:S01]  /*48b0*/  I2F.RP R46, R49 ;  /* 0x00000031002e7306 */ /* 0x003e220000209400 */
[----:B--2---:R-:W-:-:S07]  /*48c0*/  IABS R52, R50 ;  /* 0x0000003200347213 */ /* 0x004fce0000000000 */
[----:B0-----:R-:W0:Y:S02]  /*48d0*/  MUFU.RCP R46, R46 ;  /* 0x0000002e002e7308 */ /* 0x001e240000001000 */
[----:B0-----:R-:W-:-:S06]  /*48e0*/  VIADD R48, R46, 0xffffffe ;  /* 0x0ffffffe2e307836 */ /* 0x001fcc0000000000 */
[----:B------:R-:W0:Y:S02]  /*48f0*/  F2I.FTZ.U32.TRUNC.NTZ R45, R48 ;  /* 0x00000030002d7305 */ /* 0x000e24000021f000 */
[----:B0-----:R-:W-:-:S04]  /*4900*/  IMAD.MOV R44, RZ, RZ, -R45 ;  /* 0x000000ffff2c7224 */ /* 0x001fc800078e0a2d */
        /* <DEDUP_REMOVED lines=18> */
[----:B----4-:R-:W-:Y:S01]  /*4a30*/  IMAD R47, R7, UR4, R6 ;  /* 0x00000004072f7c24 */ /* 0x010fe2000f8e0206 */
[----:B------:R-:W-:Y:S06]  /*4a40*/  @!P3 BRA `(.L_x_2283) ;  /* 0x00000004005cb947 */ /* 0x000fec0003800000 */
        /* <DEDUP_REMOVED lines=10> */
[----:B------:R-:W-:Y:S01]  /*4af0*/  LEA R54, R55, UR4, 0x2 ;  /* 0x0000000437367c11 */ /* 0x000fe2000f8e10ff */
[----:B-1----:R-:W-:-:S04]  /*4b00*/  VIADD R44, R48, 0xffffffe ;  /* 0x0ffffffe302c7836 */ /* 0x002fc80000000000 */
[----:B------:R-:W0:Y:S01]  /*4b10*/  LDS R53, [R54] ;  /* 0x0000000036357984 */ /* 0x000e220000000800 */
[----:B------:R1:W2:Y:S02]  /*4b20*/  F2I.FTZ.U32.TRUNC.NTZ R45, R44 ;  /* 0x0000002c002d7305 */ /* 0x0002a4000021f000 */
[----:B-1----:R-:W-:Y:S01]  /*4b30*/  MOV R44, RZ ;  /* 0x000000ff002c7202 */ /* 0x002fe20000000f00 */
[----:B--2---:R-:W-:-:S04]  /*4b40*/  IMAD.MOV R49, RZ, RZ, -R45 ;  /* 0x000000ffff317224 */ /* 0x004fc800078e0a2d */
[----:B------:R-:W-:-:S04]  /*4b50*/  IMAD R49, R49, R52, RZ ;  /* 0x0000003431317224 */ /* 0x000fc800078e02ff */
[----:B------:R-:W-:-:S04]  /*4b60*/  IMAD.HI.U32 R50, R45, R49, R44 ;  /* 0x000000312d327227 */ /* 0x000fc800078e002c */
[----:B------:R-:W-:Y:S01]  /*4b70*/  IMAD.MOV.U32 R45, RZ, RZ, R51 ;  /* 0x000000ffff2d7224 */ /* 0x000fe200078e0033 */
[----:B------:R-:W-:-:S03]  /*4b80*/  LOP3.LUT R51, RZ, R0, RZ, 0x33, !PT ;  /* 0x00000000ff337212 */ /* 0x000fc600078e33ff */
        /* <DEDUP_REMOVED lines=29> */
[----:B------:R-:W-:Y:S01]  /*4d60*/  @!P2 IADD3 R49, PT, PT, R49, -R52, RZ ;  /* 0x800000343131a210 */ /* 0x000fe20007ffe0ff */
[----:B------:R-:W-:-:S03]  /*4d70*/  @!P2 VIADD R48, R48, 0x1 ;  /* 0x000000013030a836 */ /* 0x000fc60000000000 */
[----:B------:R-:W-:Y:S02]  /*4d80*/  ISETP.GE.U32.AND P1, PT, R49, R52, PT ;  /* 0x000000343100720c */ /* 0x000fe40003f26070 */
[----:B------:R-:W-:-:S04]  /*4d90*/  LOP3.LUT R49, R55, R0, RZ, 0x3c, !PT ;  /* 0x0000000037317212 */ /* 0x000fc800078e3cff */
[----:B------:R-:W-:-:S07]  /*4da0*/  ISETP.GE.AND P3, PT, R49, RZ, PT ;  /* 0x000000ff3100720c */ /* 0x000fce0003f66270 */
[----:B------:R-:W-:Y:S01]  /*4db0*/  @P1 VIADD R48, R48, 0x1 ;  /* 0x0000000130301836 */ /* 0x000fe20000000000 */
[----:B------:R-:W-:-:S05]  /*4dc0*/  ISETP.NE.AND P1, PT, R147, RZ, PT ;  /* 0x000000ff9300720c */ /* 0x000fca0003f25270 */
[----:B------:R-:W-:-:S05]  /*4dd0*/  @!P3 IMAD.MOV R48, RZ, RZ, -R48 ;  /* 0x000000ffff30b224 */ /* 0x000fca00078e0a30 */
[----:B------:R-:W-:-:S04]  /*4de0*/  SEL R48, R51, R48, !P0 ;  /* 0x0000003033307207 */ /* 0x000fc80004000000 */
[----:B------:R-:W-:Y:S01]  /*4df0*/  IADD3 R49, PT, PT, -R48, RZ, RZ ;  /* 0x000000ff30317210 */ /* 0x000fe20007ffe1ff */
[----:B------:R-:W-:-:S04]  /*4e00*/  IMAD R48, R46, R48, R47 ;  /* 0x000000302e307224 */ /* 0x000fc800078e022f */
        /* <DEDUP_REMOVED lines=12> */
[----:B------:R-:W-:Y:S01]  /*4ed0*/  @!P2 IMAD.IADD R48, R48, 0x1, -R52 ;  /* 0x000000013030a824 */ /* 0x000fe200078e0a34 */
[----:B------:R-:W-:-:S04]  /*4ee0*/  @!P2 IADD3 R50, PT, PT, R50, 0x1, RZ ;  /* 0x000000013232a810 */ /* 0x000fc80007ffe0ff */
        /* <DEDUP_REMOVED lines=13> */
.L_x_2283:
[----:B------:R-:W-:Y:S05]  /*4fc0*/  BSYNC.RECONVERGENT B0 ;  /* 0x0000000000007941 */ /* 0x000fea0003800200 */
.L_x_2282:
[----:B--2---:R-:W-:Y:S01]  /*4fd0*/  LOP3.LUT R44, R10, 0xffff, RZ, 0xc0, !PT ;  /* 0x0000ffff0a2c7812 */ /* 0x004fe200078ec0ff */
[----:B------:R-:W-:Y:S03]  /*4fe0*/  BSSY.RECONVERGENT B0, `(.L_x_2284) ;  /* 0x000007a000007945 */ /* 0x000fe60003800200 */
[----:B------:R-:W-:-:S13]  /*4ff0*/  ISETP.GE.U32.AND P0, PT, R44, 0x2, PT ;  /* 0x000000022c00780c */ /* 0x000fda0003f06070 */
[----:B------:R-:W-:Y:S05]  /*5000*/  @!P0 BRA `(.L_x_2285) ;  /* 0x0000000400dc8947 */ /* 0x000fea0003800000 */
[-C--:B------:R-:W-:Y:S02]  /*5010*/  IABS R66, R0.reuse ;  /* 0x0000000000427213 */ /* 0x080fe40000000000 */
[----:B------:R-:W-:Y:S02]  /*5020*/  ISETP.NE.AND P0, PT, R0, RZ, PT ;  /* 0x000000ff0000720c */ /* 0x000fe40003f05270 */
[----:B01----:R-:W0:Y:S01]  /*5030*/  I2F.RP R48, R66 ;  /* 0x0000004200307306 */ /* 0x003e220000209400 */
[----:B------:R-:W-:-:S07]  /*5040*/  LOP3.LUT R70, RZ, R0, RZ, 0x33, !PT ;  /* 0x00000000ff467212 */ /* 0x000fce00078e33ff */
[----:B0-----:R-:W0:Y:S02]  /*5050*/  MUFU.RCP R48, R48 ;  /* 0x0000003000307308 */ /* 0x001e240000001000 */
[----:B0-----:R-:W-:-:S06]  /*5060*/  VIADD R44, R48, 0xffffffe ;  /* 0x0ffffffe302c7836 */ /* 0x001fcc0000000000 */
[----:B------:R0:W1:Y:S02]  /*5070*/  F2I.FTZ.U32.TRUNC.NTZ R45, R44 ;  /* 0x0000002c002d7305 */ /* 0x000064000021f000 */
[----:B0-----:R-:W-:Y:S02]  /*5080*/  IMAD.MOV.U32 R44, RZ, RZ, RZ ;  /* 0x000000ffff2c7224 */ /* 0x001fe400078e00ff */
[----:B-1----:R-:W-:-:S04]  /*5090*/  IMAD.MOV R49, RZ, RZ, -R45 ;  /* 0x000000ffff317224 */ /* 0x002fc800078e0a2d */
[----:B------:R-:W-:-:S04]  /*50a0*/  IMAD R49, R49, R66, RZ ;  /* 0x0000004231317224 */ /* 0x000fc800078e02ff */
[----:B------:R-:W-:-:S07]  /*50b0*/  IMAD.HI.U32 R68, R45, R49, R44 ;  /* 0x000000312d447227 */ /* 0x000fce00078e002c */
.L_x_2286:
[-C--:B------:R-:W-:Y:S01]  /*50c0*/  IABS R72, R0.reuse ;  /* 0x0000000000487213 */ /* 0x080fe20000000000 */
[----:B------:R-:W-:Y:S01]  /*50d0*/  IMAD.IADD R56, R3, 0x1, R55 ;  /* 0x0000000103387824 */ /* 0x000fe200078e0237 */
[----:B------:R-:W-:Y:S01]  /*50e0*/  IABS R50, R0 ;  /* 0x0000000000327213 */ /* 0x000fe20000000000 */
[----:B------:R-:W0:Y:S01]  /*50f0*/  S2UR UR5, SR_CgaCtaId ;  /* 0x00000000000579c3 */ /* 0x000e220000008800 */
[----:B------:R-:W1:Y:S01]  /*5100*/  I2F.RP R48, R72 ;  /* 0x0000004800307306 */ /* 0x000e620000209400 */
[----:B------:R-:W-:Y:S01]  /*5110*/  IABS R49, R55 ;  /* 0x0000003700317213 */ /* 0x000fe20000000000 */
[--C-:B------:R-:W-:Y:S01]  /*5120*/  IMAD.IADD R60, R56, 0x1, R3.reuse ;  /* 0x00000001383c7824 */ /* 0x100fe200078e0203 */
        /* <DEDUP_REMOVED lines=16> */
[----:B0-----:R-:W-:Y:S01]  /*5230*/  IMAD.MOV.U32 R44, RZ, RZ, RZ ;  /* 0x000000ffff2c7224 */ /* 0x001fe200078e00ff */
[----:B-1----:R-:W-:-:S05]  /*5240*/  IADD3 R51, PT, PT, RZ, -R45, RZ ;  /* 0x8000002dff337210 */ /* 0x002fca0007ffe0ff */
[----:B------:R-:W-:-:S06]  /*5250*/  IMAD R51, R51, R72, RZ ;  /* 0x0000004833337224 */ /* 0x000fcc00078e02ff */
[----:B------:R-:W-:Y:S01]  /*5260*/  @!P2 IADD3 R48, PT, PT, R48, 0x1, RZ ;  /* 0x000000013030a810 */ /* 0x000fe20007ffe0ff */
[----:B------:R-:W-:Y:S02]  /*5270*/  @!P2 IMAD.IADD R49, R49, 0x1, -R72 ;  /* 0x000000013131a824 */ /* 0x000fe400078e0a48 */
[----:B------:R-:W-:Y:S01]  /*5280*/  IMAD.HI.U32 R52, R45, R51, R44 ;  /* 0x000000332d347227 */ /* 0x000fe200078e002c */
[----:B------:R-:W-:Y:S02]  /*5290*/  MOV R45, R50 ;  /* 0x00000032002d7202 */ /* 0x000fe40000000f00 */
[----:B------:R-:W-:Y:S02]  /*52a0*/  IABS R51, R60 ;  /* 0x0000003c00337213 */ /* 0x000fe40000000000 */
[----:B------:R-:W-:Y:S01]  /*52b0*/  ISETP.GE.U32.AND P1, PT, R49, R66, PT ;  /* 0x000000423100720c */ /* 0x000fe20003f26070 */
[----:B------:R-:W-:-:S04]  /*52c0*/  IMAD.HI.U32 R44, R52, R45, RZ ;  /* 0x0000002d342c7227 */ /* 0x000fc800078e00ff */
[----:B------:R-:W-:Y:S01]  /*52d0*/  IMAD.MOV.U32 R49, RZ, RZ, R54 ;  /* 0x000000ffff317224 */ /* 0x000fe200078e0036 */
[----:B------:R-:W-:Y:S01]  /*52e0*/  LEA R54, R55, UR4, 0x2 ;  /* 0x0000000437367c11 */ /* 0x000fe2000f8e10ff */
[----:B------:R-:W-:Y:S02]  /*52f0*/  IMAD R45, R44, R53, R45 ;  /* 0x000000352c2d7224 */ /* 0x000fe400078e022d */
[----:B------:R-:W-:Y:S01]  /*5300*/  IMAD.HI.U32 R50, R52, R51, RZ ;  /* 0x0000003334327227 */ /* 0x000fe200078e00ff */
[----:B------:R-:W-:Y:S01]  /*5310*/  LEA R58, R3, R54, 0x2 ;  /* 0x00000036033a7211 */ /* 0x000fe200078e10ff */
[----:B------:R-:W0:Y:S01]  /*5320*/  LDS R57, [R54] ;  /* 0x0000000036397984 */ /* 0x000e220000000800 */
[----:B------:R-:W-:Y:S01]  /*5330*/  ISETP.GT.U32.AND P6, PT, R72, R45, PT ;  /* 0x0000002d4800720c */ /* 0x000fe20003fc4070 */
[----:B------:R-:W-:Y:S02]  /*5340*/  IMAD.HI.U32 R52, R52, R49, RZ ;  /* 0x0000003134347227 */ /* 0x000fe400078e00ff */
[----:B------:R-:W1:Y:S02]  /*5350*/  LDS R59, [R58] ;  /* 0x000000003a3b7984 */ /* 0x000e640000000800 */
[----:B------:R-:W-:-:S02]  /*5360*/  IMAD R51, R50, R53, R51 ;  /* 0x0000003532337224 */ /* 0x000fc400078e0233 */
[----:B------:R-:W-:Y:S02]  /*5370*/  IMAD R49, R52, R53, R49 ;  /* 0x0000003534317224 */ /* 0x000fe400078e0231 */
[----:B------:R-:W-:Y:S01]  /*5380*/  @P1 VIADD R48, R48, 0x1 ;  /* 0x0000000130301836 */ /* 0x000fe20000000000 */
[C---:B------:R-:W-:Y:S01]  /*5390*/  ISETP.GT.U32.AND P5, PT, R72.reuse, R51, PT ;  /* 0x000000334800720c */ /* 0x040fe20003fa4070 */
[----:B------:R-:W-:Y:S01]  /*53a0*/  IMAD R62, R3, 0x4, R58 ;  /* 0x00000004033e7824 */ /* 0x000fe200078e023a */
[----:B------:R-:W-:Y:S01]  /*53b0*/  ISETP.GT.U32.AND P2, PT, R72, R49, PT ;  /* 0x000000314800720c */ /* 0x000fe20003f44070 */
[----:B------:R-:W-:Y:S02]  /*53c0*/  @!P6 IMAD.IADD R45, R45, 0x1, -R72 ;  /* 0x000000012d2de824 */ /* 0x000fe400078e0a48 */
[----:B------:R-:W-:Y:S01]  /*53d0*/  @!P3 IMAD.MOV R48, RZ, RZ, -R48 ;  /* 0x000000ffff30b224 */ /* 0x000fe200078e0a30 */
[----:B------:R-:W2:Y:S01]  /*53e0*/  LDS R61, [R62] ;  /* 0x000000003e3d7984 */ /* 0x000ea20000000800 */
[----:B------:R-:W-:Y:S01]  /*53f0*/  @!P6 VIADD R44, R44, 0x1 ;  /* 0x000000012c2ce836 */ /* 0x000fe20000000000 */
[----:B------:R-:W-:Y:S01]  /*5400*/  ISETP.GE.U32.AND P4, PT, R45, R72, PT ;  /* 0x000000482d00720c */ /* 0x000fe20003f86070 */
[----:B------:R-:W-:Y:S01]  /*5410*/  IMAD R53, R3, 0x4, R62 ;  /* 0x0000000403357824 */ /* 0x000fe200078e023e */
[----:B------:R-:W-:-:S03]  /*5420*/  LOP3.LUT R45, R56, R0, RZ, 0x3c, !PT ;  /* 0x00000000382d7212 */ /* 0x000fc600078e3cff */
[--C-:B------:R-:W-:Y:S01]  /*5430*/  @!P5 IMAD.IADD R51, R51, 0x1, -R72.reuse ;  /* 0x000000013333d824 */ /* 0x100fe200078e0a48 */
[----:B------:R-:W-:Y:S01]  /*5440*/  ISETP.GE.AND P3, PT, R45, RZ, PT ;  /* 0x000000ff2d00720c */ /* 0x000fe20003f66270 */
[----:B------:R-:W-:Y:S01]  /*5450*/  @!P2 IMAD.IADD R49, R49, 0x1, -R72 ;  /* 0x000000013131a824 */ /* 0x000fe200078e0a48 */
[----:B------:R-:W-:Y:S01]  /*5460*/  LOP3.LUT R45, R64, R0, RZ, 0x3c, !PT ;  /* 0x00000000402d7212 */ /* 0x000fe200078e3cff */
[----:B------:R-:W-:Y:S01]  /*5470*/  @!P5 VIADD R50, R50, 0x1 ;  /* 0x000000013232d836 */ /* 0x000fe20000000000 */
[----:B------:R-:W-:Y:S01]  /*5480*/  ISETP.GE.U32.AND P1, PT, R51, R72, PT ;  /* 0x000000483300720c */ /* 0x000fe20003f26070 */
[----:B------:R3:W4:Y:S01]  /*5490*/  LDS R65, [R53] ;  /* 0x0000000035417984 */ /* 0x0007220000000800 */
[----:B------:R-:W-:Y:S01]  /*54a0*/  LOP3.LUT R51, R60, R0, RZ, 0x3c, !PT ;  /* 0x000000003c337212 */ /* 0x000fe200078e3cff */
[----:B------:R-:W-:Y:S01]  /*54b0*/  @P4 VIADD R44, R44, 0x1 ;  /* 0x000000012c2c4836 */ /* 0x000fe20000000000 */
[----:B------:R-:W-:Y:S01]  /*54c0*/  ISETP.GE.U32.AND P5, PT, R49, R72, PT ;  /* 0x000000483100720c */ /* 0x000fe20003fa6070 */
[----:B------:R-:W-:Y:S01]  /*54d0*/  @!P2 VIADD R52, R52, 0x1 ;  /* 0x000000013434a836 */ /* 0x000fe20000000000 */
[----:B------:R-:W-:Y:S01]  /*54e0*/  ISETP.GE.AND P6, PT, R51, RZ, PT ;  /* 0x000000ff3300720c */ /* 0x000fe20003fc6270 */
[----:B------:R-:W-:Y:S01]  /*54f0*/  IMAD.MOV.U32 R49, RZ, RZ, R44 ;  /* 0x000000ffff317224 */ /* 0x000fe200078e002c */
[----:B------:R-:W-:-:S02]  /*5500*/  ISETP.GE.AND P4, PT, R45, RZ, PT ;  /* 0x000000ff2d00720c */ /* 0x000fc40003f86270 */
[----:B------:R-:W5:Y:S02]  /*5510*/  LDC.64 R44, c[0x0][0x3a0] ;  /* 0x0000e800ff2c7b82 */ /* 0x000f640000000a00 */
[----:B------:R-:W-:Y:S02]  /*5520*/  @!P3 IADD3 R49, PT, PT, -R49, RZ, RZ ;  /* 0x000000ff3131b210 */ /* 0x000fe40007ffe1ff */
[----:B------:R-:W-:Y:S02]  /*5530*/  @P1 IADD3 R50, PT, PT, R50, 0x1, RZ ;  /* 0x0000000132321810 */ /* 0x000fe40007ffe0ff */
[----:B------:R-:W-:Y:S01]  /*5540*/  ISETP.NE.AND P1, PT, R0, RZ, PT ;  /* 0x000000ff0000720c */ /* 0x000fe20003f25270 */
[----:B------:R-:W-:Y:S02]  /*5550*/  @P5 VIADD R52, R52, 0x1 ;  /* 0x0000000134345836 */ /* 0x000fe40000000000 */
[----:B------:R-:W-:Y:S01]  /*5560*/  @!P6 IMAD.MOV R50, RZ, RZ, -R50 ;  /* 0x000000ffff32e224 */ /* 0x000fe200078e0a32 */
[C---:B------:R-:W-:Y:S01]  /*5570*/  SEL R49, R63.reuse, R49, !P1 ;  /* 0x000000313f317207 */ /* 0x040fe20004800000 */
[----:B------:R-:W-:Y:S01]  /*5580*/  IMAD.MOV.U32 R51, RZ, RZ, R52 ;  /* 0x000000ffff337224 */ /* 0x000fe200078e0034 */
[----:B------:R-:W-:-:S02]  /*5590*/  SEL R48, R63, R48, !P1 ;  /* 0x000000303f307207 */ /* 0x000fc40004800000 */
[----:B------:R-:W-:Y:S01]  /*55a0*/  SEL R52, R63, R50, !P1 ;  /* 0x000000323f347207 */ /* 0x000fe20004800000 */
[----:B------:R-:W-:Y:S01]  /*55b0*/  @!P4 IMAD.MOV R51, RZ, RZ, -R51 ;  /* 0x000000ffff33c224 */ /* 0x000fe200078e0a33 */
[----:B---3--:R-:W-:Y:S01]  /*55c0*/  IADD3 R53, PT, PT, -R49, RZ, RZ ;  /* 0x000000ff31357210 */ /* 0x008fe20007ffe1ff */
[----:B------:R-:W-:Y:S02]  /*55d0*/  IMAD.MOV R50, RZ, RZ, -R48 ;  /* 0x000000ffff327224 */ /* 0x000fe400078e0a30 */
[----:B------:R-:W-:Y:S01]  /*55e0*/  IMAD.MOV R63, RZ, RZ, -R52 ;  /* 0x000000ffff3f7224 */ /* 0x000fe200078e0a34 */
[----:B------:R-:W-:Y:S01]  /*55f0*/  SEL R54, R70, R51, !P0 ;  /* 0x0000003346367207 */ /* 0x000fe20004000000 */
[C---:B------:R-:W-:Y:S02]  /*5600*/  IMAD R51, R0.reuse, R53, R56 ;  /* 0x0000003500337224 */ /* 0x040fe400078e0238 */
[----:B------:R-:W-:Y:S02]  /*5610*/  IMAD R53, R0, R63, R60 ;  /* 0x0000003f00357224 */ /* 0x000fe400078e023c */
[----:B------:R-:W-:-:S02]  /*5620*/  IMAD.MOV R63, RZ, RZ, -R54 ;  /* 0x000000ffff3f7224 */ /* 0x000fc400078e0a36 */
[----:B------:R-:W-:Y:S02]  /*5630*/  IMAD R55, R0, R50, R55 ;  /* 0x0000003200377224 */ /* 0x000fe400078e0237 */
[C-C-:B------:R-:W-:Y:S02]  /*5640*/  IMAD R48, R46.reuse, R48, R47.reuse ;  /* 0x000000302e307224 */ /* 0x140fe400078e022f */
[C-C-:B------:R-:W-:Y:S02]  /*5650*/  IMAD R52, R46.reuse, R52, R47.reuse ;  /* 0x000000342e347224 */ /* 0x140fe400078e022f */
[C-C-:B------:R-:W-:Y:S02]  /*5660*/  IMAD R50, R46.reuse, R49, R47.reuse ;  /* 0x000000312e327224 */ /* 0x140fe400078e022f */
[----:B------:R-:W-:Y:S01]  /*5670*/  IMAD R54, R46, R54, R47 ;  /* 0x000000362e367224 */ /* 0x000fe200078e022f */
[----:B------:R-:W-:Y:S01]  /*5680*/  IADD3 R53, PT, PT, R52, R53, RZ ;  /* 0x0000003534357210 */ /* 0x000fe20007ffe0ff */
[----:B------:R-:W-:-:S02]  /*5690*/  IMAD R63, R0, R63, R64 ;  /* 0x0000003f003f7224 */ /* 0x000fc400078e0240 */
[----:B------:R-:W-:Y:S02]  /*56a0*/  IMAD.IADD R49, R48, 0x1, R55 ;  /* 0x0000000130317824 */ /* 0x000fe400078e0237 */
[----:B------:R-:W-:Y:S02]  /*56b0*/  IMAD.IADD R51, R50, 0x1, R51 ;  /* 0x0000000132337824 */ /* 0x000fe400078e0233 */
[----:B------:R-:W-:Y:S02]  /*56c0*/  IMAD.IADD R63, R54, 0x1, R63 ;  /* 0x00000001363f7824 */ /* 0x000fe400078e023f */
[----:B-----5:R-:W-:-:S04]  /*56d0*/  IMAD.WIDE R48, R49, 0x4, R44 ;  /* 0x0000000431307825 */ /* 0x020fc800078e022c */
[--C-:B------:R-:W-:Y:S01]  /*56e0*/  IMAD.WIDE R50, R51, 0x4, R44.reuse ;  /* 0x0000000433327825 */ /* 0x100fe200078e022c */
[----:B0-----:R3:W-:Y:S03]  /*56f0*/  STG.E desc[UR6][R48.64], R57 ;  /* 0x0000003930007986 */ /* 0x0017e6000c101906 */
[--C-:B------:R-:W-:Y:S01]  /*5700*/  IMAD.WIDE R52, R53, 0x4, R44.reuse ;  /* 0x0000000435347825 */ /* 0x100fe200078e022c */
[----:B-1----:R3:W-:Y:S03]  /*5710*/  STG.E desc[UR6][R50.64], R59 ;  /* 0x0000003b32007986 */ /* 0x0027e6000c101906 */
[----:B------:R-:W-:Y:S01]  /*5720*/  IMAD.WIDE R44, R63, 0x4, R44 ;  /* 0x000000043f2c7825 */ /* 0x000fe200078e022c */
[----:B--2---:R3:W-:Y:S03]  /*5730*/  STG.E desc[UR6][R52.64], R61 ;  /* 0x0000003d34007986 */ /* 0x0047e6000c101906 */
[----:B------:R-:W-:Y:S01]  /*5740*/  IMAD.IADD R55, R64, 0x1, R3 ;  /* 0x0000000140377824 */ /* 0x000fe200078e0203 */
[----:B----4-:R3:W-:Y:S04]  /*5750*/  STG.E desc[UR6][R44.64], R65 ;  /* 0x000000412c007986 */ /* 0x0107e8000c101906 */
[----:B------:R-:W-:-:S13]  /*5760*/  ISETP.GE.U32.AND P1, PT, R55, 0x100, PT ;  /* 0x000001003700780c */ /* 0x000fda0003f26070 */
[----:B---3--:R-:W-:Y:S05]  /*5770*/  @!P1 BRA `(.L_x_2286) ;  /* 0xfffffff800509947 */ /* 0x008fea000383ffff */
.L_x_2285:
[----:B------:R-:W-:Y:S05]  /*5780*/  BSYNC.RECONVERGENT B0 ;  /* 0x0000000000007941 */ /* 0x000fea0003800200 */
.L_x_2284:
[C---:B------:R-:W-:Y:S02]  /*5790*/  IMAD.IADD R7, R4.reuse, 0x1, R7 ;  /* 0x0000000104077824 */ /* 0x040fe400078e0207 */
[----:B------:R-:W-:-:S05]  /*57a0*/  IMAD.SHL.U32 R44, R4, 0x10, RZ ;  /* 0x00000010042c7824 */ /* 0x000fca00078e00ff */
[----:B------:R-:W-:-:S13]  /*57b0*/  ISETP.GE.U32.AND P0, PT, R7, R44, PT ;  /* 0x0000002c0700720c */ /* 0x000fda0003f06070 */
[----:B------:R-:W-:Y:S05]  /*57c0*/  @!P0 BRA `(.L_x_2287) ;  /* 0xffffffb000588947 */ /* 0x000fea000383ffff */
[----:B------:R-:W-:Y:S05]  /*57d0*/  EXIT ;  /* 0x000000000000794d */ /* 0x000fea0003800000 */
.L_x_2217:
[----:B------:R-:W-:Y:S01]  /*57e0*/  BSSY B1, `(.L_x_2288) ;  /* 0x0000006000017945 */ /* 0x000fe20003800000 */
[----:B------:R-:W-:Y:S01]  /*57f0*/  MOV R151, R108 ;  /* 0x0000006c00977202 */ /* 0x000fe20000000f00 */
[----:B------:R-:W-:-:S07]  /*5800*/  IMAD.MOV.U32 R146, RZ, RZ, -0x1 ;  /* 0xffffffffff927424 */ /* 0x000fce00078e00ff */
[----:B01234-:R-:W-:Y:S05]  /*5810*/  WARPSYNC.COLLECTIVE R146, `(.L_x_2289) ;  /* 0x0000000092087348 */ /* 0x01ffea0003c00000 */
[----:B0-----:R0:W0:Y:S02]  /*5820*/  SHFL.IDX P6, R146, R144, R151, R11 ;  /* 0x0000009790927389 */ /* 0x00102400000c000b */
[----:B01234-:R-:W-:Y:S05]  /*5830*/  ENDCOLLECTIVE ;  /* 0x000000000000791b */ /* 0x01ffea0003800000 */
.L_x_2289:
[----:B------:R-:W-:Y:S05]  /*5840*/  BSYNC B1 ;  /* 0x0000000000017941 */ /* 0x000fea0003800000 */
.L_x_2288:
[----:B------:R-:W-:Y:S05]  /*5850*/  BRA `(.L_x_2290) ;  /* 0xffffffd800e87947 */ /* 0x000fea000383ffff */
.L_x_2219:
[----:B------:R-:W-:Y:S01]  /*5860*/  BSSY B1, `(.L_x_2291) ;  /* 0x0000006000017945 */ /* 0x000fe20003800000 */
[----:B------:R-:W-:Y:S02]  /*5870*/  IMAD.MOV.U32 R151, RZ, RZ, R48 ;  /* 0x000000ffff977224 */ /* 0x000fe400078e0030 */
[----:B------:R-:W-:-:S07]  /*5880*/  IMAD.MOV.U32 R146, RZ, RZ, -0x1 ;  /* 0xffffffffff927424 */ /* 0x000fce00078e00ff */
[----:B01234-:R-:W-:Y:S05]  /*5890*/  WARPSYNC.COLLECTIVE R146, `(.L_x_2292) ;  /* 0x0000000092087348 */ /* 0x01ffea0003c00000 */
[----:B0-----:R0:W0:Y:S02]  /*58a0*/  SHFL.IDX P6, R146, R144, R151, R11 ;  /* 0x0000009790927389 */ /* 0x00102400000c000b */
[----:B01234-:R-:W-:Y:S05]  /*58b0*/  ENDCOLLECTIVE ;  /* 0x000000000000791b */ /* 0x01ffea0003800000 */
.L_x_2292:
[----:B------:R-:W-:Y:S05]  /*58c0*/  BSYNC B1 ;  /* 0x0000000000017941 */ /* 0x000fea0003800000 */
.L_x_2291:
[----:B------:R-:W-:Y:S05]  /*58d0*/  BRA `(.L_x_2293) ;  /* 0xffffffd800e07947 */ /* 0x000fea000383ffff */
.L_x_2221:
[----:B------:R-:W-:Y:S01]  /*58e0*/  BSSY B1, `(.L_x_2294) ;  /* 0x0000006000017945 */ /* 0x000fe20003800000 */
[----:B------:R-:W-:Y:S01]  /*58f0*/  IMAD.MOV.U32 R151, RZ, RZ, R50 ;  /* 0x000000ffff977224 */ /* 0x000fe200078e0032 */
[----:B------:R-:W-:-:S07]  /*5900*/  MOV R146, 0xffffffff ;  /* 0xffffffff00927802 */ /* 0x000fce0000000f00 */
[----:B01234-:R-:W-:Y:S05]  /*5910*/  WARPSYNC.COLLECTIVE R146, `(.L_x_2295) ;  /* 0x0000000092087348 */ /* 0x01ffea0003c00000 */
[----:B0-----:R0:W0:Y:S02]  /*5920*/  SHFL.IDX P6, R146, R144, R151, R11 ;  /* 0x0000009790927389 */ /* 0x00102400000c000b */
[----:B01234-:R-:W-:Y:S05]  /*5930*/  ENDCOLLECTIVE ;  /* 0x000000000000791b */ /* 0x01ffea0003800000 */
.L_x_2295:
[----:B------:R-:W-:Y:S05]  /*5940*/  BSYNC B1 ;  /* 0x0000000000017941 */ /* 0x000fea0003800000 */
.L_x_2294:
[----:B------:R-:W-:Y:S05]  /*5950*/  BRA `(.L_x_2296) ;  /* 0xffffffd800d87947 */ /* 0x000fea000383ffff */
.L_x_2223:
[----:B------:R-:W-:Y:S01]  /*5960*/  BSSY B1, `(.L_x_2297) ;  /* 0x0000006000017945 */ /* 0x000fe20003800000 */
[----:B------:R-:W-:Y:S02]  /*5970*/  IMAD.MOV.U32 R151, RZ, RZ, R52 ;  /* 0x000000ffff977224 */ /* 0x000fe400078e0034 */
[----:B------:R-:W-:-:S07]  /*5980*/  IMAD.MOV.U32 R146, RZ, RZ, -0x1 ;  /* 0xffffffffff927424 */ /* 0x000fce00078e00ff */
[----:B01234-:R-:W-:Y:S05]  /*5990*/  WARPSYNC.COLLECTIVE R146, `(.L_x_2298) ;  /* 0x0000000092087348 */ /* 0x01ffea0003c00000 */
[----:B0-----:R0:W0:Y:S02]  /*59a0*/  SHFL.IDX P6, R146, R144, R151, R11 ;  /* 0x0000009790927389 */ /* 0x00102400000c000b */
[----:B01234-:R-:W-:Y:S05]  /*59b0*/  ENDCOLLECTIVE ;  /* 0x000000000000791b */ /* 0x01ffea0003800000 */
.L_x_2298:
[----:B------:R-:W-:Y:S05]  /*59c0*/  BSYNC B1 ;  /* 0x0000000000017941 */ /* 0x000fea0003800000 */
.L_x_2297:
[----:B------:R-:W-:Y:S05]  /*59d0*/  BRA `(.L_x_2299) ;  /* 0xffffffd800d07947 */ /* 0x000fea000383ffff */
.L_x_2225:
[----:B------:R-:W-:Y:S01]  /*59e0*/  BSSY B1, `(.L_x_2300) ;  /* 0x0000006000017945 */ /* 0x000fe20003800000 */
[----:B------:R-:W-:Y:S02]  /*59f0*/  IMAD.MOV.U32 R151, RZ, RZ, R54 ;  /* 0x000000ffff977224 */ /* 0x000fe400078e0036 */
[----:B------:R-:W-:-:S07]  /*5a00*/  IMAD.MOV.U32 R146, RZ, RZ, -0x1 ;  /* 0xffffffffff927424 */ /* 0x000fce00078e00ff */
[----:B01234-:R-:W-:Y:S05]  /*5a10*/  WARPSYNC.COLLECTIVE R146, `(.L_x_2301) ;  /* 0x0000000092087348 */ /* 0x01ffea0003c00000 */
[----:B0-----:R0:W0:Y:S02]  /*5a20*/  SHFL.IDX P6, R146, R144, R151, R11 ;  /* 0x0000009790927389 */ /* 0x00102400000c000b */
[----:B01234-:R-:W-:Y:S05]  /*5a30*/  ENDCOLLECTIVE ;  /* 0x000000000000791b */ /* 0x01ffea0003800000 */
.L_x_2301:
[----:B------:R-:W-:Y:S05]  /*5a40*/  BSYNC B1 ;  /* 0x0000000000017941 */ /* 0x000fea0003800000 */
.L_x_2300:
[----:B------:R-:W-:Y:S05]  /*5a50*/  BRA `(.L_x_2302) ;  /* 0xffffffd800c87947 */ /* 0x000fea000383ffff */
.L_x_2227:
[----:B------:R-:W-:Y:S01]  /*5a60*/  BSSY B1, `(.L_x_2303) ;  /* 0x0000006000017945 */ /* 0x000fe20003800000 */
[----:B------:R-:W-:Y:S01]  /*5a70*/  MOV R151, R56 ;  /* 0x0000003800977202 */ /* 0x000fe20000000f00 */
[----:B------:R-:W-:-:S07]  /*5a80*/  IMAD.MOV.U32 R146, RZ, RZ, -0x1 ;  /* 0xffffffffff927424 */ /* 0x000fce00078e00ff */
[----:B01234-:R-:W-:Y:S05]  /*5a90*/  WARPSYNC.COLLECTIVE R146, `(.L_x_2304) ;  /* 0x0000000092087348 */ /* 0x01ffea0003c00000 */
[----:B0-----:R0:W0:Y:S02]  /*5aa0*/  SHFL.IDX P6, R146, R144, R151, R11 ;  /* 0x0000009790927389 */ /* 0x00102400000c000b */
[----:B01234-:R-:W-:Y:S05]  /*5ab0*/  ENDCOLLECTIVE ;  /* 0x000000000000791b */ /* 0x01ffea0003800000 */
.L_x_2304:
[----:B------:R-:W-:Y:S05]  /*5ac0*/  BSYNC B1 ;  /* 0x0000000000017941 */ /* 0x000fea0003800000 */
.L_x_2303:
[----:B------:R-:W-:Y:S05]  /*5ad0*/  BRA `(.L_x_2305) ;  /* 0xffffffd800c07947 */ /* 0x000fea000383ffff */
.L_x_2229:
[----:B------:R-:W-:Y:S01]  /*5ae0*/  BSSY B1, `(.L_x_2306) ;  /* 0x0000006000017945 */ /* 0x000fe20003800000 */
[----:B------:R-:W-:Y:S02]  /*5af0*/  IMAD.MOV.U32 R151, RZ, RZ, R58 ;  /* 0x000000ffff977224 */ /* 0x000fe400078e003a */
[----:B------:R-:W-:-:S07]  /*5b00*/  IMAD.MOV.U32 R146, RZ, RZ, -0x1 ;  /* 0xffffffffff927424 */ /* 0x000fce00078e00ff */
[----:B01234-:R-:W-:Y:S05]  /*5b10*/  WARPSYNC.COLLECTIVE R146, `(.L_x_2307) ;  /* 0x0000000092087348 */ /* 0x01ffea0003c00000 */
[----:B0-----:R0:W0:Y:S02]  /*5b20*/  SHFL.IDX P6, R146, R144, R151, R11 ;  /* 0x0000009790927389 */ /* 0x00102400000c000b */
[----:B01234-:R-:W-:Y:S05]  /*5b30*/  ENDCOLLECTIVE ;  /* 0x000000000000791b */ /* 0x01ffea0003800000 */
.L_x_2307:
[----:B------:R-:W-:Y:S05]  /*5b40*/  BSYNC B1 ;  /* 0x0000000000017941 */ /* 0x000fea0003800000 */
.L_x_2306:
[----:B------:R-:W-:Y:S05]  /*5b50*/  BRA `(.L_x_2308) ;  /* 0xffffffd800b87947 */ /* 0x000fea000383ffff */
.L_x_2231:
[----:B------:R-:W-:Y:S01]  /*5b60*/  BSSY B1, `(.L_x_2309) ;  /* 0x0000006000017945 */ /* 0x000fe20003800000 */
[----:B------:R-:W-:Y:S01]  /*5b70*/  IMAD.MOV.U32 R151, RZ, RZ, R60 ;  /* 0x000000ffff977224 */ /* 0x000fe200078e003c */
[----:B------:R-:W-:-:S07]  /*5b80*/  MOV R146, 0xffffffff ;  /* 0xffffffff00927802 */ /* 0x000fce0000000f00 */
[----:B01234-:R-:W-:Y:S05]  /*5b90*/  WARPSYNC.COLLECTIVE R146, `(.L_x_2310) ;  /* 0x0000000092087348 */ /* 0x01ffea0003c00000 */
[----:B0-----:R0:W0:Y:S02]  /*5ba0*/  SHFL.IDX P6, R146, R144, R151, R11 ;  /* 0x0000009790927389 */ /* 0x00102400000c000b */
[----:B01234-:R-:W-:Y:S05]  /*5bb0*/  ENDCOLLECTIVE ;  /* 0x000000000000791b */ /* 0x01ffea0003800000 */
.L_x_2310:
[----:B------:R-:W-:Y:S05]  /*5bc0*/  BSYNC B1 ;  /* 0x0000000000017941 */ /* 0x000fea0003800000 */
.L_x_2309:
[----:B------:R-:W-:Y:S05]  /*5bd0*/  BRA `(.L_x_2311) ;  /* 0xffffffd800b07947 */ /* 0x000fea000383ffff */
.L_x_2233:
[----:B------:R-:W-:Y:S01]  /*5be0*/  BSSY B1, `(.L_x_2312) ;  /* 0x0000006000017945 */ /* 0x000fe20003800000 */
[----:B------:R-:W-:Y:S02]  /*5bf0*/  IMAD.MOV.U32 R151, RZ, RZ, R62 ;  /* 0x000000ffff977224 */ /* 0x000fe400078e003e */
[----:B------:R-:W-:-:S07]  /*5c00*/  IMAD.MOV.U32 R146, RZ, RZ, -0x1 ;  /* 0xffffffffff927424 */ /* 0x000fce00078e00ff */
[----:B01234-:R-:W-:Y:S05]  /*5c10*/  WARPSYNC.COLLECTIVE R146, `(.L_x_2313) ;  /* 0x0000000092087348 */ /* 0x01ffea0003c00000 */
[----:B0-----:R0:W0:Y:S02]  /*5c20*/  SHFL.IDX P6, R146, R144, R151, R11 ;  /* 0x0000009790927389 */ /* 0x00102400000c000b */
[----:B01234-:R-:W-:Y:S05]  /*5c30*/  ENDCOLLECTIVE ;  /* 0x000000000000791b */ /* 0x01ffea0003800000 */
.L_x_2313:
[----:B------:R-:W-:Y:S05]  /*5c40*/  BSYNC B1 ;  /* 0x0000000000017941 */ /* 0x000fea0003800000 */
.L_x_2312:
[----:B------:R-:W-:Y:S05]  /*5c50*/  BRA `(.L_x_2314) ;  /* 0xffffffd800a87947 */ /* 0x000fea000383ffff */
.L_x_2235:
[----:B------:R-:W-:Y:S01]  /*5c60*/  BSSY B1, `(.L_x_2315) ;  /* 0x0000006000017945 */ /* 0x000fe20003800000 */
[----:B------:R-:W-:Y:S02]  /*5c70*/  IMAD.MOV.U32 R151, RZ, RZ, R64 ;  /* 0x000000ffff977224 */ /* 0x000fe400078e0040 */
[----:B------:R-:W-:-:S07]  /*5c80*/  IMAD.MOV.U32 R146, RZ, RZ, -0x1 ;  /* 0xffffffffff927424 */ /* 0x000fce00078e00ff */
[----:B01234-:R-:W-:Y:S05]  /*5c90*/  WARPSYNC.COLLECTIVE R146, `(.L_x_2316) ;  /* 0x0000000092087348 */ /* 0x01ffea0003c00000 */
[----:B0-----:R0:W0:Y:S02]  /*5ca0*/  SHFL.IDX P6, R146, R144, R151, R11 ;  /* 0x0000009790927389 */ /* 0x00102400000c000b */
[----:B01234-:R-:W-:Y:S05]  /*5cb0*/  ENDCOLLECTIVE ;  /* 0x000000000000791b */ /* 0x01ffea0003800000 */
.L_x_2316:
[----:B------:R-:W-:Y:S05]  /*5cc0*/  BSYNC B1 ;  /* 0x0000000000017941 */ /* 0x000fea0003800000 */
.L_x_2315:
[----:B------:R-:W-:Y:S05]  /*5cd0*/  BRA `(.L_x_2317) ;  /* 0xffffffd800a07947 */ /* 0x000fea000383ffff */
.L_x_2237:
[----:B------:R-:W-:Y:S01]  /*5ce0*/  BSSY B1, `(.L_x_2318) ;  /* 0x0000006000017945 */ /* 0x000fe20003800000 */
[----:B------:R-:W-:Y:S01]  /*5cf0*/  MOV R151, R66 ;  /* 0x0000004200977202 */ /* 0x000fe20000000f00 */
[----:B------:R-:W-:-:S07]  /*5d00*/  IMAD.MOV.U32 R146, RZ, RZ, -0x1 ;  /* 0xffffffffff927424 */ /* 0x000fce00078e00ff */
[----:B01234-:R-:W-:Y:S05]  /*5d10*/  WARPSYNC.COLLECTIVE R146, `(.L_x_2319) ;  /* 0x0000000092087348 */ /* 0x01ffea0003c00000 */
[----:B0-----:R0:W0:Y:S02]  /*5d20*/  SHFL.IDX P6, R146, R144, R151, R11 ;  /* 0x0000009790927389 */ /* 0x00102400000c000b */
[----:B01234-:R-:W-:Y:S05]  /*5d30*/  ENDCOLLECTIVE ;  /* 0x000000000000791b */ /* 0x01ffea0003800000 */
.L_x_2319:
[----:B------:R-:W-:Y:S05]  /*5d40*/  BSYNC B1 ;  /* 0x0000000000017941 */ /* 0x000fea0003800000 */
.L_x_2318:
[----:B------:R-:W-:Y:S05]  /*5d50*/  BRA `(.L_x_2320) ;  /* 0xffffffd800987947 */ /* 0x000fea000383ffff */
.L_x_2239:
[----:B------:R-:W-:Y:S01]  /*5d60*/  BSSY B1, `(.L_x_2321) ;  /* 0x0000006000017945 */ /* 0x000fe20003800000 */
[----:B------:R-:W-:Y:S02]  /*5d70*/  IMAD.MOV.U32 R151, RZ, RZ, R68 ;  /* 0x000000ffff977224 */ /* 0x000fe400078e0044 */
[----:B------:R-:W-:-:S07]  /*5d80*/  IMAD.MOV.U32 R146, RZ, RZ, -0x1 ;  /* 0xffffffffff927424 */ /* 0x000fce00078e00ff */
[----:B01234-:R-:W-:Y:S05]  /*5d90*/  WARPSYNC.COLLECTIVE R146, `(.L_x_2322) ;  /* 0x0000000092087348 */ /* 0x01ffea0003c00000 */
[----:B0-----:R0:W0:Y:S02]  /*5da0*/  SHFL.IDX P6, R146, R144, R151, R11 ;  /* 0x0000009790927389 */ /* 0x00102400000c000b */
[----:B01234-:R-:W-:Y:S05]  /*5db0*/  ENDCOLLECTIVE ;  /* 0x000000000000791b */ /* 0x01ffea0003800000 */
.L_x_2322:
[----:B------:R-:W-:Y:S05]  /*5dc0*/  BSYNC B1 ;  /* 0x0000000000017941 */ /* 0x000fea0003800000 */
.L_x_2321:
[----:B------:R-:W-:Y:S05]  /*5dd0*/  BRA `(.L_x_2323) ;  /* 0xffffffd800907947 */ /* 0x000fea000383ffff */
.L_x_2241:
[----:B------:R-:W-:Y:S01]  /*5de0*/  BSSY B1, `(.L_x_2324) ;  /* 0x0000006000017945 */ /* 0x000fe20003800000 */
[----:B------:R-:W-:Y:S01]  /*5df0*/  IMAD.MOV.U32 R151, RZ, RZ, R70 ;  /* 0x000000ffff977224 */ /* 0x000fe200078e0046 */
[----:B------:R-:W-:-:S07]  /*5e00*/  MOV R146, 0xffffffff ;  /* 0xffffffff00927802 */ /* 0x000fce0000000f00 */
[----:B01234-:R-:W-:Y:S05]  /*5e10*/  WARPSYNC.COLLECTIVE R146, `(.L_x_2325) ;  /* 0x0000000092087348 */ /* 0x01ffea0003c00000 */
[----:B0-----:R0:W0:Y:S02]  /*5e20*/  SHFL.IDX P6, R146, R144, R151, R11 ;  /* 0x0000009790927389 */ /* 0x00102400000c000b */
[----:B01234-:R-:W-:Y:S05]  /*5e30*/  ENDCOLLECTIVE ;  /* 0x000000000000791b */ /* 0x01ffea0003800000 */
.L_x_2325:
[----:B------:R-:W-:Y:S05]  /*5e40*/  BSYNC B1 ;  /* 0x0000000000017941 */ /* 0x000fea0003800000 */
.L_x_2324:
[----:B------:R-:W-:Y:S05]  /*5e50*/  BRA `(.L_x_2326) ;  /* 0xffffffd800887947 */ /* 0x000fea000383ffff */
.L_x_2243:
[----:B------:R-:W-:Y:S01]  /*5e60*/  BSSY B1, `(.L_x_2327) ;  /* 0x0000006000017945 */ /* 0x000fe20003800000 */
[----:B------:R-:W-:Y:S02]  /*5e70*/  IMAD.MOV.U32 R151, RZ, RZ, R72 ;  /* 0x000000ffff977224 */ /* 0x000fe400078e0048 */
[----:B------:R-:W-:-:S07]  /*5e80*/  IMAD.MOV.U32 R146, RZ, RZ, -0x1 ;  /* 0xffffffffff927424 */ /* 0x000fce00078e00ff */
[----:B01234-:R-:W-:Y:S05]  /*5e90*/  WARPSYNC.COLLECTIVE R146, `(.L_x_2328) ;  /* 0x0000000092087348 */ /* 0x01ffea0003c00000 */
[----:B0-----:R0:W0:Y:S02]  /*5ea0*/  SHFL.IDX P6, R146, R144, R151, R11 ;  /* 0x0000009790927389 */ /* 0x00102400000c000b */
[----:B01234-:R-:W-:Y:S05]  /*5eb0*/  ENDCOLLECTIVE ;  /* 0x000000000000791b */ /* 0x01ffea0003800000 */
.L_x_2328:
[----:B------:R-:W-:Y:S05]  /*5ec0*/  BSYNC B1 ;  /* 0x0000000000017941 */ /* 0x000fea0003800000 */
.L_x_2327:
[----:B------:R-:W-:Y:S05]  /*5ed0*/  BRA `(.L_x_2329) ;  /* 0xffffffd800807947 */ /* 0x000fea000383ffff */
.L_x_2245:
[----:B------:R-:W-:Y:S01]  /*5ee0*/  BSSY B1, `(.L_x_2330) ;  /* 0x0000006000017945 */ /* 0x000fe20003800000 */
[----:B------:R-:W-:Y:S02]  /*5ef0*/  IMAD.MOV.U32 R151, RZ, RZ, R74 ;  /* 0x000000ffff977224 */ /* 0x000fe400078e004a */
[----:B------:R-:W-:-:S07]  /*5f00*/  IMAD.MOV.U32 R146, RZ, RZ, -0x1 ;  /* 0xffffffffff927424 */ /* 0x000fce00078e00ff */
[----:B01234-:R-:W-:Y:S05]  /*5f10*/  WARPSYNC.COLLECTIVE R146, `(.L_x_2331) ;  /* 0x0000000092087348 */ /* 0x01ffea0003c00000 */
[----:B0-----:R0:W0:Y:S02]  /*5f20*/  SHFL.IDX P6, R146, R144, R151, R11 ;  /* 0x0000009790927389 */ /* 0x00102400000c000b */
[----:B01234-:R-:W-:Y:S05]  /*5f30*/  ENDCOLLECTIVE ;  /* 0x000000000000791b */ /* 0x01ffea0003800000 */
.L_x_2331:
[----:B------:R-:W-:Y:S05]  /*5f40*/  BSYNC B1 ;  /* 0x0000000000017941 */ /* 0x000fea0003800000 */
.L_x_2330:
[----:B------:R-:W-:Y:S05]  /*5f50*/  BRA `(.L_x_2332) ;  /* 0xffffffd800787947 */ /* 0x000fea000383ffff */
.L_x_2247:
[----:B------:R-:W-:Y:S01]  /*5f60*/  BSSY B1, `(.L_x_2333) ;  /* 0x0000006000017945 */ /* 0x000fe20003800000 */
[----:B------:R-:W-:Y:S01]  /*5f70*/  MOV R151, R76 ;  /* 0x0000004c00977202 */ /* 0x000fe20000000f00 */
[----:B------:R-:W-:-:S07]  /*5f80*/  IMAD.MOV.U32 R146, RZ, RZ, -0x1 ;  /* 0xffffffffff927424 */ /* 0x000fce00078e00ff */
[----:B01234-:R-:W-:Y:S05]  /*5f90*/  WARPSYNC.COLLECTIVE R146, `(.L_x_2334) ;  /* 0x0000000092087348 */ /* 0x01ffea0003c00000 */
[----:B0-----:R0:W0:Y:S02]  /*5fa0*/  SHFL.IDX P6, R146, R144, R151, R11 ;  /* 0x0000009790927389 */ /* 0x00102400000c000b */
[----:B01234-:R-:W-:Y:S05]  /*5fb0*/  ENDCOLLECTIVE ;  /* 0x000000000000791b */ /* 0x01ffea0003800000 */
.L_x_2334:
[----:B------:R-:W-:Y:S05]  /*5fc0*/  BSYNC B1 ;  /* 0x0000000000017941 */ /* 0x000fea0003800000 */
.L_x_2333:
[----:B------:R-:W-:Y:S05]  /*5fd0*/  BRA `(.L_x_2335) ;  /* 0xffffffd800707947 */ /* 0x000fea000383ffff */
.L_x_2249:
[----:B------:R-:W-:Y:S01]  /*5fe0*/  BSSY B1, `(.L_x_2336) ;  /* 0x0000006000017945 */ /* 0x000fe20003800000 */
[----:B------:R-:W-:Y:S02]  /*5ff0*/  IMAD.MOV.U32 R151, RZ, RZ, R78 ;  /* 0x000000ffff977224 */ /* 0x000fe400078e004e */
[----:B------:R-:W-:-:S07]  /*6000*/  IMAD.MOV.U32 R146, RZ, RZ, -0x1 ;  /* 0xffffffffff927424 */ /* 0x000fce00078e00ff */
[----:B01234-:R-:W-:Y:S05]  /*6010*/  WARPSYNC.COLLECTIVE R146, `(.L_x_2337) ;  /* 0x0000000092087348 */ /* 0x01ffea0003c00000 */
[----:B0-----:R0:W0:Y:S02]  /*6020*/  SHFL.IDX P6, R146, R144, R151, R11 ;  /* 0x0000009790927389 */ /* 0x00102400000c000b */
[----:B01234-:R-:W-:Y:S05]  /*6030*/  ENDCOLLECTIVE ;  /* 0x000000000000791b */ /* 0x01ffea0003800000 */
.L_x_2337:
[----:B------:R-:W-:Y:S05]  /*6040*/  BSYNC B1 ;  /* 0x0000000000017941 */ /* 0x000fea0003800000 */
.L_x_2336:
[----:B------:R-:W-:Y:S05]  /*6050*/  BRA `(.L_x_2338) ;  /* 0xffffffd800687947 */ /* 0x000fea000383ffff */
.L_x_2251:
[----:B------:R-:W-:Y:S01]  /*6060*/  BSSY B1, `(.L_x_2339) ;  /* 0x0000006000017945 */ /* 0x000fe20003800000 */
[----:B------:R-:W-:Y:S01]  /*6070*/  IMAD.MOV.U32 R151, RZ, RZ, R80 ;  /* 0x000000ffff977224 */ /* 0x000fe200078e0050 */
[----:B------:R-:W-:-:S07]  /*6080*/  MOV R146, 0xffffffff ;  /* 0xffffffff00927802 */ /* 0x000fce0000000f00 */
[----:B01234-:R-:W-:Y:S05]  /*6090*/  WARPSYNC.COLLECTIVE R146, `(.L_x_2340) ;  /* 0x0000000092087348 */ /* 0x01ffea0003c00000 */
[----:B0-----:R0:W0:Y:S02]  /*60a0*/  SHFL.IDX P6, R146, R144, R151, R11 ;  /* 0x0000009790927389 */ /* 0x00102400000c000b */
[----:B01234-:R-:W-:Y:S05]  /*60b0*/  ENDCOLLECTIVE ;  /* 0x000000000000791b */ /* 0x01ffea0003800000 */
.L_x_2340:
[----:B------:R-:W-:Y:S05]  /*60c0*/  BSYNC B1 ;  /* 0x0000000000017941 */ /* 0x000fea0003800000 */
.L_x_2339:
[----:B------:R-:W-:Y:S05]  /*60d0*/  BRA `(.L_x_2341) ;  /* 0xffffffd800607947 */ /* 0x000fea000383ffff */
.L_x_2253:
[----:B------:R-:W-:Y:S01]  /*60e0*/  BSSY B1, `(.L_x_2342) ;  /* 0x0000006000017945 */ /* 0x000fe20003800000 */
[----:B------:R-:W-:Y:S02]  /*60f0*/  IMAD.MOV.U32 R151, RZ, RZ, R82 ;  /* 0x000000ffff977224 */ /* 0x000fe400078e0052 */
[----:B------:R-:W-:-:S07]  /*6100*/  IMAD.MOV.U32 R146, RZ, RZ, -0x1 ;  /* 0xffffffffff927424 */ /* 0x000fce00078e00ff */
[----:B01234-:R-:W-:Y:S05]  /*6110*/  WARPSYNC.COLLECTIVE R146, `(.L_x_2343) ;  /* 0x0000000092087348 */ /* 0x01ffea0003c00000 */
[----:B0-----:R0:W0:Y:S02]  /*6120*/  SHFL.IDX P6, R146, R144, R151, R11 ;  /* 0x0000009790927389 */ /* 0x00102400000c000b */
[----:B01234-:R-:W-:Y:S05]  /*6130*/  ENDCOLLECTIVE ;  /* 0x000000000000791b */ /* 0x01ffea0003800000 */
.L_x_2343:
[----:B------:R-:W-:Y:S05]  /*6140*/  BSYNC B1 ;  /* 0x0000000000017941 */ /* 0x000fea0003800000 */
.L_x_2342:
[----:B------:R-:W-:Y:S05]  /*6150*/  BRA `(.L_x_2344) ;  /* 0xffffffd800587947 */ /* 0x000fea000383ffff */
.L_x_2255:
[----:B------:R-:W-:Y:S01]  /*6160*/  BSSY B1, `(.L_x_2345) ;  /* 0x0000006000017945 */ /* 0x000fe20003800000 */
[----:B------:R-:W-:Y:S02]  /*6170*/  IMAD.MOV.U32 R151, RZ, RZ, R84 ;  /* 0x000000ffff977224 */ /* 0x000fe400078e0054 */
[----:B------:R-:W-:-:S07]  /*6180*/  IMAD.MOV.U32 R146, RZ, RZ, -0x1 ;  /* 0xffffffffff927424 */ /* 0x000fce00078e00ff */
[----:B01234-:R-:W-:Y:S05]  /*6190*/  WARPSYNC.COLLECTIVE R146, `(.L_x_2346) ;  /* 0x0000000092087348 */ /* 0x01ffea0003c00000 */
[----:B0-----:R0:W0:Y:S02]  /*61a0*/  SHFL.IDX P6, R146, R144, R151, R11 ;  /* 0x0000009790927389 */ /* 0x00102400000c000b */
[----:B01234-:R-:W-:Y:S05]  /*61b0*/  ENDCOLLECTIVE ;  /* 0x000000000000791b */ /* 0x01ffea0003800000 */
.L_x_2346:
[----:B------:R-:W-:Y:S05]  /*61c0*/  BSYNC B1 ;  /* 0x0000000000017941 */ /* 0x000fea0003800000 */
.L_x_2345:
[----:B------:R-:W-:Y:S05]  /*61d0*/  BRA `(.L_x_2347) ;  /* 0xffffffd800507947 */ /* 0x000fea000383ffff */
.L_x_2257:
[----:B------:R-:W-:Y:S01]  /*61e0*/  BSSY B1, `(.L_x_2348) ;  /* 0x0000006000017945 */ /* 0x000fe20003800000 */
[----:B------:R-:W-:Y:S01]  /*61f0*/  MOV R151, R86 ;  /* 0x0000005600977202 */ /* 0x000fe20000000f00 */
[----:B------:R-:W-:-:S07]  /*6200*/  IMAD.MOV.U32 R146, RZ, RZ, -0x1 ;  /* 0xffffffffff927424 */ /* 0x000fce00078e00ff */
[----:B01234-:R-:W-:Y:S05]  /*6210*/  WARPSYNC.COLLECTIVE R146, `(.L_x_2349) ;  /* 0x0000000092087348 */ /* 0x01ffea0003c00000 */
[----:B0-----:R0:W0:Y:S02]  /*6220*/  SHFL.IDX P6, R146, R144, R151, R11 ;  /* 0x0000009790927389 */ /* 0x00102400000c000b */
[----:B01234-:R-:W-:Y:S05]  /*6230*/  ENDCOLLECTIVE ;  /* 0x000000000000791b */ /* 0x01ffea0003800000 */
.L_x_2349:
[----:B------:R-:W-:Y:S05]  /*6240*/  BSYNC B1 ;  /* 0x0000000000017941 */ /* 0x000fea0003800000 */
.L_x_2348:
[----:B------:R-:W-:Y:S05]  /*6250*/  BRA `(.L_x_2350) ;  /* 0xffffffd800487947 */ /* 0x000fea000383ffff */
.L_x_2259:
[----:B------:R-:W-:Y:S01]  /*6260*/  BSSY B1, `(.L_x_2351) ;  /* 0x0000006000017945 */ /* 0x000fe20003800000 */
[----:B------:R-:W-:Y:S02]  /*6270*/  IMAD.MOV.U32 R151, RZ, RZ, R88 ;  /* 0x000000ffff977224 */ /* 0x000fe400078e0058 */
[----:B------:R-:W-:-:S07]  /*6280*/  IMAD.MOV.U32 R146, RZ, RZ, -0x1 ;  /* 0xffffffffff927424 */ /* 0x000fce00078e00ff */
[----:B01234-:R-:W-:Y:S05]  /*6290*/  WARPSYNC.COLLECTIVE R146, `(.L_x_2352) ;  /* 0x0000000092087348 */ /* 0x01ffea0003c00000 */
[----:B0-----:R0:W0:Y:S02]  /*62a0*/  SHFL.IDX P6, R146, R144, R151, R11 ;  /* 0x0000009790927389 */ /* 0x00102400000c000b */
[----:B01234-:R-:W-:Y:S05]  /*62b0*/  ENDCOLLECTIVE ;  /* 0x000000000000791b */ /* 0x01ffea0003800000 */
.L_x_2352:
[----:B------:R-:W-:Y:S05]  /*62c0*/  BSYNC B1 ;  /* 0x0000000000017941 */ /* 0x000fea0003800000 */
.L_x_2351:
[----:B------:R-:W-:Y:S05]  /*62d0*/  BRA `(.L_x_2353) ;  /* 0xffffffd800407947 */ /* 0x000fea000383ffff */
.L_x_2261:
[----:B------:R-:W-:Y:S01]  /*62e0*/  BSSY B1, `(.L_x_2354) ;  /* 0x0000006000017945 */ /* 0x000fe20003800000 */
[----:B------:R-:W-:Y:S01]  /*62f0*/  IMAD.MOV.U32 R151, RZ, RZ, R90 ;  /* 0x000000ffff977224 */ /* 0x000fe200078e005a */
[----:B------:R-:W-:-:S07]  /*6300*/  MOV R146, 0xffffffff ;  /* 0xffffffff00927802 */ /* 0x000fce0000000f00 */
[----:B01234-:R-:W-:Y:S05]  /*6310*/  WARPSYNC.COLLECTIVE R146, `(.L_x_2355) ;  /* 0x0000000092087348 */ /* 0x01ffea0003c00000 */
[----:B0-----:R0:W0:Y:S02]  /*6320*/  SHFL.IDX P6, R146, R144, R151, R11 ;  /* 0x0000009790927389 */ /* 0x00102400000c000b */
[----:B01234-:R-:W-:Y:S05]  /*6330*/  ENDCOLLECTIVE ;  /* 0x000000000000791b */ /* 0x01ffea0003800000 */
.L_x_2355:
[----:B------:R-:W-:Y:S05]  /*6340*/  BSYNC B1 ;  /* 0x0000000000017941 */ /* 0x000fea0003800000 */
.L_x_2354:
[----:B------:R-:W-:Y:S05]  /*6350*/  BRA `(.L_x_2356) ;  /* 0xffffffd800387947 */ /* 0x000fea000383ffff */
.L_x_2263:
[----:B------:R-:W-:Y:S01]  /*6360*/  BSSY B1, `(.L_x_2357) ;  /* 0x0000006000017945 */ /* 0x000fe20003800000 */
[----:B------:R-:W-:Y:S02]  /*6370*/  IMAD.MOV.U32 R151, RZ, RZ, R92 ;  /* 0x000000ffff977224 */ /* 0x000fe400078e005c */
[----:B------:R-:W-:-:S07]  /*6380*/  IMAD.MOV.U32 R146, RZ, RZ, -0x1 ;  /* 0xffffffffff927424 */ /* 0x000fce00078e00ff */
[----:B01234-:R-:W-:Y:S05]  /*6390*/  WARPSYNC.COLLECTIVE R146, `(.L_x_2358) ;  /* 0x0000000092087348 */ /* 0x01ffea0003c00000 */
[----:B0-----:R0:W0:Y:S02]  /*63a0*/  SHFL.IDX P6, R146, R144, R151, R11 ;  /* 0x0000009790927389 */ /* 0x00102400000c000b */
[----:B01234-:R-:W-:Y:S05]  /*63b0*/  ENDCOLLECTIVE ;  /* 0x000000000000791b */ /* 0x01ffea0003800000 */
.L_x_2358:
[----:B------:R-:W-:Y:S05]  /*63c0*/  BSYNC B1 ;  /* 0x0000000000017941 */ /* 0x000fea0003800000 */
.L_x_2357:
[----:B------:R-:W-:Y:S05]  /*63d0*/  BRA `(.L_x_2359) ;  /* 0xffffffd800307947 */ /* 0x000fea000383ffff */
.L_x_2265:
[----:B------:R-:W-:Y:S01]  /*63e0*/  BSSY B1, `(.L_x_2360) ;  /* 0x0000006000017945 */ /* 0x000fe20003800000 */
[----:B------:R-:W-:Y:S02]  /*63f0*/  IMAD.MOV.U32 R151, RZ, RZ, R94 ;  /* 0x000000ffff977224 */ /* 0x000fe400078e005e */
[----:B------:R-:W-:-:S07]  /*6400*/  IMAD.MOV.U32 R146, RZ, RZ, -0x1 ;  /* 0xffffffffff927424 */ /* 0x000fce00078e00ff */
[----:B01234-:R-:W-:Y:S05]  /*6410*/  WARPSYNC.COLLECTIVE R146, `(.L_x_2361) ;  /* 0x0000000092087348 */ /* 0x01ffea0003c00000 */
[----:B0-----:R0:W0:Y:S02]  /*6420*/  SHFL.IDX P6, R146, R144, R151, R11 ;  /* 0x0000009790927389 */ /* 0x00102400000c000b */
[----:B01234-:R-:W-:Y:S05]  /*6430*/  ENDCOLLECTIVE ;  /* 0x000000000000791b */ /* 0x01ffea0003800000 */
.L_x_2361:
[----:B------:R-:W-:Y:S05]  /*6440*/  BSYNC B1 ;  /* 0x0000000000017941 */ /* 0x000fea0003800000 */
.L_x_2360:
[----:B------:R-:W-:Y:S05]  /*6450*/  BRA `(.L_x_2362) ;  /* 0xffffffd800287947 */ /* 0x000fea000383ffff */
.L_x_2267:
[----:B------:R-:W-:Y:S01]  /*6460*/  BSSY B1, `(.L_x_2363) ;  /* 0x0000006000017945 */ /* 0x000fe20003800000 */
[----:B------:R-:W-:Y:S01]  /*6470*/  MOV R151, R96 ;  /* 0x0000006000977202 */ /* 0x000fe20000000f00 */
[----:B------:R-:W-:-:S07]  /*6480*/  IMAD.MOV.U32 R146, RZ, RZ, -0x1 ;  /* 0xffffffffff927424 */ /* 0x000fce00078e00ff */
[----:B01234-:R-:W-:Y:S05]  /*6490*/  WARPSYNC.COLLECTIVE R146, `(.L_x_2364) ;  /* 0x0000000092087348 */ /* 0x01ffea0003c00000 */
[----:B0-----:R0:W0:Y:S02]  /*64a0*/  SHFL.IDX P6, R146, R144, R151, R11 ;  /* 0x0000009790927389 */ /* 0x00102400000c000b */
[----:B01234-:R-:W-:Y:S05]  /*64b0*/  ENDCOLLECTIVE ;  /* 0x000000000000791b */ /* 0x01ffea0003800000 */
.L_x_2364:
[----:B------:R-:W-:Y:S05]  /*64c0*/  BSYNC B1 ;  /* 0x0000000000017941 */ /* 0x000fea0003800000 */
.L_x_2363:
[----:B------:R-:W-:Y:S05]  /*64d0*/  BRA `(.L_x_2365) ;  /* 0xffffffd800207947 */ /* 0x000fea000383ffff */
.L_x_2269:
[----:B------:R-:W-:Y:S01]  /*64e0*/  BSSY B1, `(.L_x_2366) ;  /* 0x0000006000017945 */ /* 0x000fe20003800000 */
[----:B------:R-:W-:Y:S02]  /*64f0*/  IMAD.MOV.U32 R151, RZ, RZ, R98 ;  /* 0x000000ffff977224 */ /* 0x000fe400078e0062 */
[----:B------:R-:W-:-:S07]  /*6500*/  IMAD.MOV.U32 R146, RZ, RZ, -0x1 ;  /* 0xffffffffff927424 */ /* 0x000fce00078e00ff */
[----:B01234-:R-:W-:Y:S05]  /*6510*/  WARPSYNC.COLLECTIVE R146, `(.L_x_2367) ;  /* 0x0000000092087348 */ /* 0x01ffea0003c00000 */
[----:B0-----:R0:W0:Y:S02]  /*6520*/  SHFL.IDX P6, R146, R144, R151, R11 ;  /* 0x0000009790927389 */ /* 0x00102400000c000b */
[----:B01234-:R-:W-:Y:S05]  /*6530*/  ENDCOLLECTIVE ;  /* 0x000000000000791b */ /* 0x01ffea0003800000 */
.L_x_2367:
[----:B------:R-:W-:Y:S05]  /*6540*/  BSYNC B1 ;  /* 0x0000000000017941 */ /* 0x000fea0003800000 */
.L_x_2366:
[----:B------:R-:W-:Y:S05]  /*6550*/  BRA `(.L_x_2368) ;  /* 0xffffffd800187947 */ /* 0x000fea000383ffff */
.L_x_2271:
[----:B------:R-:W-:Y:S01]  /*6560*/  BSSY B1, `(.L_x_2369) ;  /* 0x0000006000017945 */ /* 0x000fe20003800000 */
[----:B------:R-:W-:Y:S01]  /*6570*/  IMAD.MOV.U32 R151, RZ, RZ, R100 ;  /* 0x000000ffff977224 */ /* 0x000fe200078e0064 */
[----:B------:R-:W-:-:S07]  /*6580*/  MOV R146, 0xffffffff ;  /* 0xffffffff00927802 */ /* 0x000fce0000000f00 */
[----:B01234-:R-:W-:Y:S05]  /*6590*/  WARPSYNC.COLLECTIVE R146, `(.L_x_2370) ;  /* 0x0000000092087348 */ /* 0x01ffea0003c00000 */
[----:B0-----:R0:W0:Y:S02]  /*65a0*/  SHFL.IDX P6, R146, R144, R151, R11 ;  /* 0x0000009790927389 */ /* 0x00102400000c000b */
[----:B01234-:R-:W-:Y:S05]  /*65b0*/  ENDCOLLECTIVE ;  /* 0x000000000000791b */ /* 0x01ffea0003800000 */
.L_x_2370:
[----:B------:R-:W-:Y:S05]  /*65c0*/  BSYNC B1 ;  /* 0x0000000000017941 */ /* 0x000fea0003800000 */
.L_x_2369:
[----:B------:R-:W-:Y:S05]  /*65d0*/  BRA `(.L_x_2371) ;  /* 0xffffffd800107947 */ /* 0x000fea000383ffff */
.L_x_2273:
[----:B------:R-:W-:Y:S01]  /*65e0*/  BSSY B1, `(.L_x_2372) ;  /* 0x0000006000017945 */ /* 0x000fe20003800000 */
[----:B------:R-:W-:Y:S02]  /*65f0*/  IMAD.MOV.U32 R151, RZ, RZ, R102 ;  /* 0x000000ffff977224 */ /* 0x000fe400078e0066 */
[----:B------:R-:W-:-:S07]  /*6600*/  IMAD.MOV.U32 R146, RZ, RZ, -0x1 ;  /* 0xffffffffff927424 */ /* 0x000fce00078e00ff */
[----:B01234-:R-:W-:Y:S05]  /*6610*/  WARPSYNC.COLLECTIVE R146, `(.L_x_2373) ;  /* 0x0000000092087348 */ /* 0x01ffea0003c00000 */
[----:B0-----:R0:W0:Y:S02]  /*6620*/  SHFL.IDX P6, R146, R144, R151, R11 ;  /* 0x0000009790927389 */ /* 0x00102400000c000b */
[----:B01234-:R-:W-:Y:S05]  /*6630*/  ENDCOLLECTIVE ;  /* 0x000000000000791b */ /* 0x01ffea0003800000 */
.L_x_2373:
[----:B------:R-:W-:Y:S05]  /*6640*/  BSYNC B1 ;  /* 0x0000000000017941 */ /* 0x000fea0003800000 */
.L_x_2372:
[----:B------:R-:W-:Y:S05]  /*6650*/  BRA `(.L_x_2374) ;  /* 0xffffffd800087947 */ /* 0x000fea000383ffff */
.L_x_2275:
[----:B------:R-:W-:Y:S01]  /*6660*/  BSSY B1, `(.L_x_2375) ;  /* 0x0000006000017945 */ /* 0x000fe20003800000 */
[----:B------:R-:W-:Y:S01]  /*6670*/  IMAD.MOV.U32 R151, RZ, RZ, R104 ;  /* 0x000000ffff977224 */ /* 0x000fe200078e0068 */
[----:B------:R-:W-:-:S07]  /*6680*/  MOV R146, 0xffffffff ;  /* 0xffffffff00927802 */ /* 0x000fce0000000f00 */
[----:B01234-:R-:W-:Y:S05]  /*6690*/  WARPSYNC.COLLECTIVE R146, `(.L_x_2376) ;  /* 0x0000000092087348 */ /* 0x01ffea0003c00000 */
[----:B0-----:R0:W0:Y:S02]  /*66a0*/  SHFL.IDX P6, R146, R144, R151, R11 ;  /* 0x0000009790927389 */ /* 0x00102400000c000b */
[----:B01234-:R-:W-:Y:S05]  /*66b0*/  ENDCOLLECTIVE ;  /* 0x000000000000791b */ /* 0x01ffea0003800000 */
.L_x_2376:
[----:B------:R-:W-:Y:S05]  /*66c0*/  BSYNC B1 ;  /* 0x0000000000017941 */ /* 0x000fea0003800000 */
.L_x_2375:
[----:B------:R-:W-:Y:S05]  /*66d0*/  BRA `(.L_x_2377) ;  /* 0xffffffd800007947 */ /* 0x000fea000383ffff */
.L_x_2277:
[----:B------:R-:W-:Y:S01]  /*66e0*/  BSSY B1, `(.L_x_2378) ;  /* 0x0000006000017945 */ /* 0x000fe20003800000 */
[----:B------:R-:W-:Y:S02]  /*66f0*/  IMAD.MOV.U32 R151, RZ, RZ, R106 ;  /* 0x000000ffff977224 */ /* 0x000fe400078e006a */
[----:B------:R-:W-:-:S07]  /*6700*/  IMAD.MOV.U32 R146, RZ, RZ, -0x1 ;  /* 0xffffffffff927424 */ /* 0x000fce00078e00ff */
[----:B01234-:R-:W-:Y:S05]  /*6710*/  WARPSYNC.COLLECTIVE R146, `(.L_x_2379) ;  /* 0x0000000092087348 */ /* 0x01ffea0003c00000 */
[----:B0-----:R0:W0:Y:S02]  /*6720*/  SHFL.IDX P6, R146, R144, R151, R11 ;  /* 0x0000009790927389 */ /* 0x00102400000c000b */
[----:B01234-:R-:W-:Y:S05]  /*6730*/  ENDCOLLECTIVE ;  /* 0x000000000000791b */ /* 0x01ffea0003800000 */
.L_x_2379:
[----:B------:R-:W-:Y:S05]  /*6740*/  BSYNC B1 ;  /* 0x0000000000017941 */ /* 0x000fea0003800000 */
.L_x_2378:
[----:B------:R-:W-:Y:S05]  /*6750*/  BRA `(.L_x_2380) ;  /* 0xffffffd400f87947 */ /* 0x000fea000383ffff */
.L_x_2279:
[----:B------:R-:W-:Y:S01]  /*6760*/  BSSY B1, `(.L_x_2381) ;  /* 0x0000006000017945 */ /* 0x000fe20003800000 */
[----:B------:R-:W-:Y:S01]  /*6770*/  IMAD.MOV.U32 R151, RZ, RZ, R46 ;  /* 0x000000ffff977224 */ /* 0x000fe200078e002e */
[----:B------:R-:W-:-:S07]  /*6780*/  MOV R146, 0xffffffff ;  /* 0xffffffff00927802 */ /* 0x000fce0000000f00 */
[----:B01234-:R-:W-:Y:S05]  /*6790*/  WARPSYNC.COLLECTIVE R146, `(.L_x_2382) ;  /* 0x0000000092087348 */ /* 0x01ffea0003c00000 */
[----:B0-----:R0:W0:Y:S02]  /*67a0*/  SHFL.IDX P6, R146, R144, R151, R11 ;  /* 0x0000009790927389 */ /* 0x00102400000c000b */
[----:B01234-:R-:W-:Y:S05]  /*67b0*/  ENDCOLLECTIVE ;  /* 0x000000000000791b */ /* 0x01ffea0003800000 */
.L_x_2382:
[----:B------:R-:W-:Y:S05]  /*67c0*/  BSYNC B1 ;  /* 0x0000000000017941 */ /* 0x000fea0003800000 */
.L_x_2381:
[----:B------:R-:W-:Y:S01]  /*67d0*/  IMAD.MOV.U32 R144, RZ, RZ, R146 ;  /* 0x000000ffff907224 */ /* 0x000fe200078e0092 */
[----:B------:R-:W-:Y:S06]  /*67e0*/  BRA `(.L_x_2383) ;  /* 0xffffffd400ec7947 */ /* 0x000fec000383ffff */
        .weak           $__internal_27_$__cuda_sm20_div_u16
        .type           $__internal_27_$__cuda_sm20_div_u16,@function
        .size           $__internal_27_$__cuda_sm20_div_u16,(.L_x_20317 - $__internal_27_$__cuda_sm20_div_u16)
$__internal_27_$__cuda_sm20_div_u16:
        /* <DEDUP_REMOVED lines=12> */
[----:B------:R-:W-:Y:S02]  /*68b0*/  VIADD R10, R9, 0x2 ;  /* 0x00000002090a7836 */ /* 0x000fe40000000000 */
[----:B------:R-:W-:Y:S02]  /*68c0*/  IMAD.MOV.U32 R9, RZ, RZ, 0x0 ;  /* 0x00000000ff097424 */ /* 0x000fe400078e00ff */
[----:B------:R-:W-:-:S06]  /*68d0*/  FMUL.RZ R13, R11, R10 ;  /* 0x0000000a0b0d7220 */ /* 0x000fcc000040c000 */
[----:B------:R-:W0:Y:S02]  /*68e0*/  F2I.U32.TRUNC.NTZ R13, R13 ;  /* 0x0000000d000d7305 */ /* 0x000e24000020f000 */
[----:B0-----:R-:W-:Y:S02]  /*68f0*/  LOP3.LUT R10, R13, 0xffff, RZ, 0xc0, !PT ;  /* 0x0000ffff0d0a7812 */ /* 0x001fe400078ec0ff */
[----:B------:R-:W-:Y:S01]  /*6900*/  @!P0 MOV R10, 0xffffffff ;  /* 0xffffffff000a8802 */ /* 0x000fe20000000f00 */
[----:B------:R-:W-:Y:S06]  /*6910*/  RET.REL.NODEC R8 `(_Z9cuda_gemmIiLi128ELi16ELi1ELi256ELi32ELi32ELi0EEviiiPT_S1_S1_ii) ;  /* 0xffffff9408b87950 */ /* 0x000fec0003c3ffff */
.L_x_2384:
        /* <DEDUP_REMOVED lines=14> */
.L_x_20317:


//--------------------- .text._Z9cuda_gemmIiLi128ELi16ELi1ELi256ELi16ELi16ELi1EEviiiPT_S1_S1_ii --------------------------
	.section	.text._Z9cuda_gemmIiLi128ELi16ELi1ELi256ELi16ELi16ELi1EEviiiPT_S1_S1_ii,"ax",@progbits
	.align	128
        .global         _Z9cuda_gemmIiLi128ELi16ELi1ELi256ELi16ELi16ELi1EEviiiPT_S1_S1_ii
        .type           _Z9cuda_gemmIiLi128ELi16ELi1ELi256ELi16ELi16ELi1EEviiiPT_S1_S1_ii,@function
        .size           _Z9cuda_gemmIiLi128ELi16ELi1ELi256ELi16ELi16ELi1EEviiiPT_S1_S1_ii,(.L_x_20318 - _Z9cuda_gemmIiLi128ELi16ELi1ELi256ELi16ELi16ELi1EEviiiPT_S1_S1_ii)
        .other          _Z9cuda_gemmIiLi128ELi16ELi1ELi256ELi16ELi16ELi1EEviiiPT_S1_S1_ii,@"STO_CUDA_ENTRY STV_DEFAULT"
_Z9cuda_gemmIiLi128ELi16ELi1ELi256ELi16ELi16ELi1EEviiiPT_S1_S1_ii:
.text._Z9cuda_gemmIiLi128ELi16ELi1ELi256ELi16ELi16ELi1EEviiiPT_S1_S1_ii:
[----:B------:R-:W-:Y:S01]  /*0000*/  LDC R1, c[0x0][0x37c] ;  /* 0x0000df00ff017b82 */ /* 0x000fe20000000800 */
[----:B------:R-:W0:Y:S01]  /*0010*/  S2R R0, SR_TID.X ;  /* 0x0000000000007919 */ /* 0x000e220000002100 */
[----:B------:R-:W1:Y:S01]  /*0020*/  LDCU UR7, c[0x0][0x360] ;  /* 0x00006c00ff0777ac */ /* 0x000e620008000800 */
[----:B------:R-:W-:Y:S01]  /*0030*/  MOV R6, 0x80 ;  /* 0x0000008000067802 */ /* 0x000fe20000000f00 */
[----:B-1----:R-:W-:Y:S02]  /*0040*/  ULOP3.LUT UR4, UR7, 0xff, URZ, 0xc0, !UPT ;  /* 0x000000ff07047892 */ /* 0x002fe4000f8ec0ff */
[----:B0-----:R-:W-:-:S05]  /*0050*/  VIADD R0, R0, UR7 ;  /* 0x0000000700007c36 */ /* 0x001fca0008000000 */
[----:B------:R-:W-:-:S07]  /*0060*/  LOP3.LUT R0, R0, 0xff, RZ, 0xc, !PT ;  /* 0x000000ff00007812 */ /* 0x000fce00078e0cff */
[----:B------:R-:W-:Y:S05]  /*0070*/  CALL.REL.NOINC `($__internal_28_$__cuda_sm20_div_u16) ;  /* 0x0000002000787944 */ /* 0x000fea0003c00000 */
[----:B------:R-:W0:Y:S01]  /*0080*/  S2R R2, SR_TID.X ;  /* 0x0000000000027919 */ /* 0x000e220000002100 */
[----:B------:R-:W1:Y:S01]  /*0090*/  LDC R20, c[0x0][0x374] ;  /* 0x0000dd00ff147b82 */ /* 0x000e620000000800 */
[C---:B------:R-:W-:Y:S01]  /*00a0*/  LOP3.LUT R19, R18.reuse, 0x3, RZ, 0xc0, !PT ;  /* 0x0000000312137812 */ /* 0x040fe200078ec0ff */
[----:B------:R-:W2:Y:S01]  /*00b0*/  LDCU.64 UR10, c[0x0][0x358] ;  /* 0x00006b00ff0a77ac */ /* 0x000ea20008000a00 */
[----:B------:R-:W-:Y:S01]  /*00c0*/  LOP3.LUT R0, R18, 0xffff, RZ, 0xc0, !PT ;  /* 0x0000ffff12007812 */ /* 0x000fe200078ec0ff */
[----:B------:R-:W-:Y:S01]  /*00d0*/  BSSY.RECONVERGENT B0, `(.L_x_2385) ;  /* 0x0000018000007945 */ /* 0x000fe20003800200 */
[----:B------:R-:W-:Y:S02]  /*00e0*/  ISETP.NE.AND P0, PT, R19, 0x2, PT ;  /* 0x000000021300780c */ /* 0x000fe40003f05270 */
[----:B------:R-:W-:Y:S01]  /*00f0*/  ISETP.GE.U32.AND P1, PT, R0, 0x2, PT ;  /* 0x000000020000780c */ /* 0x000fe20003f26070 */
[----:B0-----:R-:W-:-:S10]  /*0100*/  IMAD.MOV.U32 R13, RZ, RZ, R2 ;  /* 0x000000ffff0d7224 */ /* 0x001fd400078e0002 */
[----:B--2---:R-:W-:Y:S05]  /*0110*/  @!P0 BRA `(.L_x_2386) ;  /* 0x00000000004c8947 */ /* 0x004fea0003800000 */
[----:B------:R-:W0:Y:S01]  /*0120*/  S2R R3, SR_CgaCtaId ;  /* 0x0000000000037919 */ /* 0x000e220000008800 */
[----:B------:R-:W2:Y:S01]  /*0130*/  LDC.64 R4, c[0x0][0x398] ;  /* 0x0000e600ff047b82 */ /* 0x000ea20000000a00 */
[----:B------:R-:W-:Y:S01]  /*0140*/  MOV R0, 0x400 ;  /* 0x0000040000007802 */ /* 0x000fe20000000f00 */
[----:B------:R-:W-:Y:S02]  /*0150*/  HFMA2 R6, -RZ, RZ, 0, 0 ;  /* 0x00000000ff067431 */ /* 0x000fe400000001ff */
[----:B------:R-:W-:Y:S01]  /*0160*/  IMAD.MOV.U32 R13, RZ, RZ, R2 ;  /* 0x000000ffff0d7224 */ /* 0x000fe200078e0002 */
[----:B0-----:R-:W-:-:S07]  /*0170*/  LEA R0, R3, R0, 0x18 ;  /* 0x0000000003007211 */ /* 0x001fce00078ec0ff */
.L_x_2387:
[----:B0-2---:R-:W-:-:S06]  /*0180*/  IMAD.WIDE.U32 R2, R13, 0x4, R4 ;  /* 0x000000040d027825 */ /* 0x005fcc00078e0004 */
[----:B------:R-:W2:Y:S01]  /*0190*/  LDG.E R2, desc[UR10][R2.64] ;  /* 0x0000000a02027981 */ /* 0x000ea2000c1e1900 */
        /* <DEDUP_REMOVED lines=11> */
.L_x_2386:
[----:B------:R-:W-:Y:S05]  /*0250*/  BSYNC.RECONVERGENT B0 ;  /* 0x0000000000007941 */ /* 0x000fea0003800200 */
.L_x_2385:
[----:B------:R-:W-:Y:S04]  /*0260*/  BSSY.RECONVERGENT B0, `(.L_x_2388) ;  /* 0x000002c000007945 */ /* 0x000fe80003800200 */
[----:B------:R-:W-:Y:S05]  /*0270*/  @!P1 BRA `(.L_x_2389) ;  /* 0x0000000000a89947 */ /* 0x000fea0003800000 */
[----:B------:R-:W2:Y:S01]  /*0280*/  S2R R5, SR_CgaCtaId ;  /* 0x0000000000057919 */ /* 0x000ea20000008800 */
[----:B0-----:R-:W0:Y:S01]  /*0290*/  LDC.64 R2, c[0x0][0x398] ;  /* 0x0000e600ff027b82 */ /* 0x001e220000000a00 */
[----:B------:R-:W-:-:S04]  /*02a0*/  MOV R0, 0x400 ;  /* 0x0000040000007802 */ /* 0x000fc80000000f00 */
[----:B--2---:R-:W-:-:S07]  /*02b0*/  LEA R14, R5, R0, 0x18 ;  /* 0x00000000050e7211 */ /* 0x004fce00078ec0ff */
.L_x_2390:
[C---:B------:R-:W-:Y:S02]  /*02c0*/  VIADD R23, R13.reuse, UR7 ;  /* 0x000000070d177c36 */ /* 0x040fe40008000000 */
[----:B0-2---:R-:W-:-:S03]  /*02d0*/  IMAD.WIDE.U32 R10, R13, 0x4, R2 ;  /* 0x000000040d0a7825 */ /* 0x005fc600078e0002 */
[C---:B------:R-:W-:Y:S01]  /*02e0*/  IADD3 R15, PT, PT, R23.reuse, UR7, RZ ;  /* 0x00000007170f7c10 */ /* 0x040fe2000fffe0ff */
[--C-:B------:R-:W-:Y:S02]  /*02f0*/  IMAD.WIDE.U32 R4, R23, 0x4, R2.reuse ;  /* 0x0000000417047825 */ /* 0x100fe400078e0002 */
[----:B------:R0:W2:Y:S02]  /*0300*/  LDG.E R10, desc[UR10][R10.64] ;  /* 0x0000000a0a0a7981 */ /* 0x0000a4000c1e1900 */
[C---:B------:R-:W-:Y:S02]  /*0310*/  VIADD R17, R15.reuse, UR7 ;  /* 0x000000070f117c36 */ /* 0x040fe40008000000 */
[--C-:B------:R-:W-:Y:S01]  /*0320*/  IMAD.WIDE.U32 R6, R15, 0x4, R2.reuse ;  /* 0x000000040f067825 */ /* 0x100fe200078e0002 */
[----:B------:R3:W4:Y:S03]  /*0330*/  LDG.E R4, desc[UR10][R4.64] ;  /* 0x0000000a04047981 */ /* 0x000726000c1e1900 */
[----:B------:R-:W-:-:S02]  /*0340*/  IMAD.WIDE.U32 R8, R17, 0x4, R2 ;  /* 0x0000000411087825 */ /* 0x000fc400078e0002 */
[----:B------:R5:W4:Y:S04]  /*0350*/  LDG.E R6, desc[UR10][R6.64] ;  /* 0x0000000a06067981 */ /* 0x000b28000c1e1900 */
[----:B------:R1:W4:Y:S01]  /*0360*/  LDG.E R9, desc[UR10][R8.64] ;  /* 0x0000000a08097981 */ /* 0x000322000c1e1900 */
[----:B------:R-:W-:-:S04]  /*0370*/  SHF.R.U32.HI R12, RZ, 0x2, R13 ;  /* 0x00000002ff0c7819 */ /* 0x000fc8000001160d */
[----:B------:R-:W-:Y:S02]  /*0380*/  LOP3.LUT R16, R12, 0x3ffffffc, RZ, 0xc0, !PT ;  /* 0x3ffffffc0c107812 */ /* 0x000fe400078ec0ff */
[----:B------:R-:W-:Y:S02]  /*0390*/  SHF.R.U32.HI R12, RZ, 0x2, R23 ;  /* 0x00000002ff0c7819 */ /* 0x000fe40000011617 */
[----:B------:R-:W-:Y:S02]  /*03a0*/  LOP3.LUT R21, R13, 0xf, RZ, 0xc0, !PT ;  /* 0x0000000f0d157812 */ /* 0x000fe400078ec0ff */
[----:B------:R-:W-:Y:S02]  /*03b0*/  LOP3.LUT R0, R23, 0xf, RZ, 0xc0, !PT ;  /* 0x0000000f17007812 */ /* 0x000fe400078ec0ff */
[----:B0-----:R-:W-:Y:S02]  /*03c0*/  LOP3.LUT R11, R15, 0xf, RZ, 0xc0, !PT ;  /* 0x0000000f0f0b7812 */ /* 0x001fe400078ec0ff */
[----:B------:R-:W-:-:S02]  /*03d0*/  SHF.R.U32.HI R15, RZ, 0x2, R15 ;  /* 0x00000002ff0f7819 */ /* 0x000fc4000001160f */
[----:B---3--:R-:W-:Y:S02]  /*03e0*/  LOP3.LUT R5, R12, 0x3ffffffc, RZ, 0xc0, !PT ;  /* 0x3ffffffc0c057812 */ /* 0x008fe400078ec0ff */
[----:B-----5:R-:W-:Y:S02]  /*03f0*/  LOP3.LUT R7, R17, 0xf, RZ, 0xc0, !PT ;  /* 0x0000000f11077812 */ /* 0x020fe400078ec0ff */
[----:B------:R-:W-:Y:S01]  /*0400*/  SHF.R.U32.HI R12, RZ, 0x2, R17 ;  /* 0x00000002ff0c7819 */ /* 0x000fe20000011611 */
[--C-:B------:R-:W-:Y:S01]  /*0410*/  IMAD R21, R21, 0x44, R14.reuse ;  /* 0x0000004415157824 */ /* 0x100fe200078e020e */
[----:B-1----:R-:W-:Y:S01]  /*0420*/  LOP3.LUT R8, R15, 0x3ffffffc, RZ, 0xc0, !PT ;  /* 0x3ffffffc0f087812 */ /* 0x002fe200078ec0ff */
        /* <DEDUP_REMOVED lines=12> */
[----:B------:R2:W-:Y:S04]  /*04f0*/  STS [R11], R6 ;  /* 0x000000060b007388 */ /* 0x0005e80000000800 */
[----:B------:R2:W-:Y:S01]  /*0500*/  STS [R12], R9 ;  /* 0x000000090c007388 */ /* 0x0005e20000000800 */
[----:B------:R-:W-:Y:S05]  /*0510*/  @!P0 BRA `(.L_x_2390) ;  /* 0xfffffffc00688947 */ /* 0x000fea000383ffff */
.L_x_2389:
[----:B------:R-:W-:Y:S05]  /*0520*/  BSYNC.RECONVERGENT B0 ;  /* 0x0000000000007941 */ /* 0x000fea0003800200 */
.L_x_2388:
[----:B------:R-:W3:Y:S01]  /*0530*/  S2UR UR8, SR_CTAID.Y ;  /* 0x00000000000879c3 */ /* 0x000ee20000002600 */
[----:B-1----:R-:W-:-:S05]  /*0540*/  IMAD.SHL.U32 R0, R20, 0x10, RZ ;  /* 0x0000001014007824 */ /* 0x002fca00078e00ff */
[----:B---3--:R-:W-:-:S13]  /*0550*/  ISETP.LE.U32.AND P0, PT, R0, UR8, PT ;  /* 0x0000000800007c0c */ /* 0x008fda000bf03070 */
[----:B------:R-:W-:Y:S05]  /*0560*/  @P0 EXIT ;  /* 0x000000000000094d */ /* 0x000fea0003800000 */
[----:B------:R-:W1:Y:S01]  /*0570*/  S2R R30, SR_TID.X ;  /* 0x00000000001e7919 */ /* 0x000e620000002100 */
[----:B------:R-:W3:Y:S01]  /*0580*/  S2UR UR6, SR_CgaCtaId ;  /* 0x00000000000679c3 */ /* 0x000ee20000008800 */
[----:B------:R-:W-:Y:S02]  /*0590*/  UMOV UR5, 0x400 ;  /* 0x0000040000057882 */ /* 0x000fe40000000000 */
[----:B------:R-:W-:-:S04]  /*05a0*/  UIADD3 UR4, UPT, UPT, UR5, 0x480, URZ ;  /* 0x0000048005047890 */ /* 0x000fc8000fffe0ff */
[----:B---3--:R-:W-:Y:S02]  /*05b0*/  ULEA UR4, UR6, UR4, 0x18 ;  /* 0x0000000406047291 */ /* 0x008fe4000f8ec0ff */
[----:B------:R-:W-:Y:S01]  /*05c0*/  ULEA UR5, UR6, UR5, 0x18 ;  /* 0x0000000506057291 */ /* 0x000fe2000f8ec0ff */
[C---:B-1----:R-:W-:Y:S01]  /*05d0*/  LOP3.LUT R17, R30.reuse, 0xf, RZ, 0xc0, !PT ;  /* 0x0000000f1e117812 */ /* 0x042fe200078ec0ff */
[C---:B------:R-:W-:Y:S01]  /*05e0*/  VIADD R36, R30.reuse, 0xa ;  /* 0x0000000a1e247836 */ /* 0x040fe20000000000 */
[C---:B------:R-:W-:Y:S01]  /*05f0*/  IADD3 R37, PT, PT, R30.reuse, 0x9, RZ ;  /* 0x000000091e257810 */ /* 0x040fe20007ffe0ff */
[C---:B------:R-:W-:Y:S01]  /*0600*/  VIADD R35, R30.reuse, 0xb ;  /* 0x0000000b1e237836 */ /* 0x040fe20000000000 */
[C---:B------:R-:W-:Y:S01]  /*0610*/  ISETP.NE.AND P3, PT, R17.reuse, 0xf, PT ;  /* 0x0000000f1100780c */ /* 0x040fe20003f65270 */
[C---:B------:R-:W-:Y:S01]  /*0620*/  IMAD R0, R17.reuse, 0x10, R17 ;  /* 0x0000001011007824 */ /* 0x040fe200078e0211 */
[C---:B------:R-:W-:Y:S01]  /*0630*/  ISETP.GE.U32.AND P4, PT, R17.reuse, 0xe, PT ;  /* 0x0000000e1100780c */ /* 0x040fe20003f86070 */
[C---:B------:R-:W-:Y:S01]  /*0640*/  VIADD R28, R30.reuse, 0xd ;  /* 0x0000000d1e1c7836 */ /* 0x040fe20000000000 */
[----:B------:R-:W-:Y:S01]  /*0650*/  ISETP.GE.U32.AND P5, PT, R17, 0xd, PT ;  /* 0x0000000d1100780c */ /* 0x000fe20003fa6070 */
[----:B------:R-:W-:Y:S01]  /*0660*/  VIADD R29, R30, 0xe ;  /* 0x0000000e1e1d7836 */ /* 0x000fe20000000000 */
[----:B------:R-:W-:-:S02]  /*0670*/  LEA R0, R0, UR4, 0x2 ;  /* 0x0000000400007c11 */ /* 0x000fc4000f8e10ff */
[C---:B------:R-:W-:Y:S02]  /*0680*/  ISETP.GE.U32.AND P6, PT, R17.reuse, 0xc, PT ;  /* 0x0000000c1100780c */ /* 0x040fe40003fc6070 */
[C---:B------:R-:W-:Y:S02]  /*0690*/  IADD3 R16, PT, PT, R0.reuse, -0x40, RZ ;  /* 0xffffffc000107810 */ /* 0x040fe40007ffe0ff */
[C---:B------:R-:W-:Y:S02]  /*06a0*/  ISETP.GE.U32.AND P0, PT, R17.reuse, 0xb, PT ;  /* 0x0000000b1100780c */ /* 0x040fe40003f06070 */
[C---:B------:R-:W-:Y:S01]  /*06b0*/  ISETP.GE.U32.AND P1, PT, R17.reuse, 0xa, PT ;  /* 0x0000000a1100780c */ /* 0x040fe20003f26070 */
[--C-:B------:R-:W-:Y:S01]  /*06c0*/  IMAD.MOV.U32 R15, RZ, RZ, R16.reuse ;  /* 0x000000ffff0f7224 */ /* 0x100fe200078e0010 */
[C---:B------:R-:W-:Y:S01]  /*06d0*/  @P3 IADD3 R15, PT, PT, R0.reuse, RZ, RZ ;  /* 0x000000ff000f3210 */ /* 0x040fe20007ffe0ff */
[--C-:B------:R-:W-:Y:S01]  /*06e0*/  IMAD.MOV.U32 R14, RZ, RZ, R16.reuse ;  /* 0x000000ffff0e7224 */ /* 0x100fe200078e0010 */
[C---:B------:R-:W-:Y:S01]  /*06f0*/  ISETP.GE.U32.AND P2, PT, R17.reuse, 0x9, PT ;  /* 0x000000091100780c */ /* 0x040fe20003f46070 */
[--C-:B------:R-:W-:Y:S01]  /*0700*/  IMAD.MOV.U32 R13, RZ, RZ, R16.reuse ;  /* 0x000000ffff0d7224 */ /* 0x100fe200078e0010 */
[C---:B------:R-:W-:Y:S01]  /*0710*/  ISETP.GE.U32.AND P3, PT, R17.reuse, 0x8, PT ;  /* 0x000000081100780c */ /* 0x040fe20003f66070 */
[--C-:B--2---:R-:W-:Y:S01]  /*0720*/  IMAD.MOV.U32 R11, RZ, RZ, R16.reuse ;  /* 0x000000ffff0b7224 */ /* 0x104fe200078e0010 */
[-C--:B------:R-:W-:Y:S01]  /*0730*/  MOV R12, R16.reuse ;  /* 0x00000010000c7202 */ /* 0x080fe20000000f00 */
[--C-:B------:R-:W-:Y:S01]  /*0740*/  IMAD.MOV.U32 R10, RZ, RZ, R16.reuse ;  /* 0x000000ffff0a7224 */ /* 0x100fe200078e0010 */
[-C--:B------:R-:W-:Y:S01]  /*0750*/  MOV R9, R16.reuse ;  /* 0x0000001000097202 */ /* 0x080fe20000000f00 */
[----:B------:R-:W-:Y:S01]  /*0760*/  IMAD.MOV.U32 R8, RZ, RZ, R16 ;  /* 0x000000ffff087224 */ /* 0x000fe200078e0010 */
[C---:B------:R-:W-:Y:S01]  /*0770*/  @!P6 IADD3 R12, PT, PT, R0.reuse, RZ, RZ ;  /* 0x000000ff000ce210 */ /* 0x040fe20007ffe0ff */
[--C-:B------:R-:W-:Y:S01]  /*0780*/  @!P4 IMAD.MOV R14, RZ, RZ, R0.reuse ;  /* 0x000000ffff0ec224 */ /* 0x100fe200078e0200 */
[C---:B------:R-:W-:Y:S01]  /*0790*/  ISETP.GE.U32.AND P4, PT, R17.reuse, 0x7, PT ;  /* 0x000000071100780c */ /* 0x040fe20003f86070 */
[--C-:B------:R-:W-:Y:S01]  /*07a0*/  @!P5 IMAD.MOV R13, RZ, RZ, R0.reuse ;  /* 0x000000ffff0dd224 */ /* 0x100fe200078e0200 */
[C---:B------:R-:W-:Y:S01]  /*07b0*/  ISETP.GE.U32.AND P5, PT, R17.reuse, 0x6, PT ;  /* 0x000000061100780c */ /* 0x040fe20003fa6070 */
[--C-:B------:R-:W-:Y:S01]  /*07c0*/  @!P0 IMAD.MOV R11, RZ, RZ, R0.reuse ;  /* 0x000000ffff0b8224 */ /* 0x100fe200078e0200 */
[----:B------:R-:W-:Y:S01]  /*07d0*/  @!P2 IADD3 R9, PT, PT, R0, RZ, RZ ;  /* 0x000000ff0009a210 */ /* 0x000fe20007ffe0ff */
[--C-:B------:R-:W-:Y:S01]  /*07e0*/  @!P1 IMAD.MOV R10, RZ, RZ, R0.reuse ;  /* 0x000000ffff0a9224 */ /* 0x100fe200078e0200 */
[C---:B------:R-:W-:Y:S01]  /*07f0*/  ISETP.GE.U32.AND P6, PT, R17.reuse, 0x5, PT ;  /* 0x000000051100780c */ /* 0x040fe20003fc6070 */
[----:B------:R-:W-:Y:S01]  /*0800*/  @!P3 IMAD.MOV R8, RZ, RZ, R0 ;  /* 0x000000ffff08b224 */ /* 0x000fe200078e0200 */
[C---:B------:R-:W-:Y:S01]  /*0810*/  ISETP.GE.U32.AND P0, PT, R17.reuse, 0x4, PT ;  /* 0x000000041100780c */ /* 0x040fe20003f06070 */
[--C-:B0-----:R-:W-:Y:S01]  /*0820*/  IMAD.MOV.U32 R7, RZ, RZ, R16.reuse ;  /* 0x000000ffff077224 */ /* 0x101fe200078e0010 */
[C---:B------:R-:W-:Y:S01]  /*0830*/  ISETP.GE.U32.AND P1, PT, R17.reuse, 0x3, PT ;  /* 0x000000031100780c */ /* 0x040fe20003f26070 */
[--C-:B------:R-:W-:Y:S01]  /*0840*/  IMAD.MOV.U32 R5, RZ, RZ, R16.reuse ;  /* 0x000000ffff057224 */ /* 0x100fe200078e0010 */
[C---:B------:R-:W-:Y:S01]  /*0850*/  ISETP.GE.U32.AND P2, PT, R17.reuse, 0x2, PT ;  /* 0x000000021100780c */ /* 0x040fe20003f46070 */
[--C-:B------:R-:W-:Y:S01]  /*0860*/  IMAD.MOV.U32 R4, RZ, RZ, R16.reuse ;  /* 0x000000ffff047224 */ /* 0x100fe200078e0010 */
[----:B------:R-:W-:Y:S01]  /*0870*/  ISETP.NE.AND P3, PT, R17, RZ, PT ;  /* 0x000000ff1100720c */ /* 0x000fe20003f65270 */
[----:B------:R-:W-:Y:S01]  /*0880*/  IMAD.MOV.U32 R2, RZ, RZ, R16 ;  /* 0x000000ffff027224 */ /* 0x000fe200078e0010 */
[C---:B------:R-:W-:Y:S01]  /*0890*/  IADD3 R34, PT, PT, R30.reuse, 0xc, RZ ;  /* 0x0000000c1e227810 */ /* 0x040fe20007ffe0ff */
[--C-:B------:R-:W-:Y:S01]  /*08a0*/  @!P4 IMAD.MOV R7, RZ, RZ, R0.reuse ;  /* 0x000000ffff07c224 */ /* 0x100fe200078e0200 */
[----:B------:R-:W-:Y:S01]  /*08b0*/  IADD3 R30, PT, PT, R30, -0x1, RZ ;  /* 0xffffffff1e1e7810 */ /* 0x000fe20007ffe0ff */
[--C-:B------:R-:W-:Y:S01]  /*08c0*/  @!P6 IMAD.MOV R5, RZ, RZ, R0.reuse ;  /* 0x000000ffff05e224 */ /* 0x100fe200078e0200 */
[-C--:B------:R-:W-:Y:S01]  /*08d0*/  MOV R6, R16.reuse ;  /* 0x0000001000067202 */ /* 0x080fe20000000f00 */
[----:B------:R-:W-:Y:S01]  /*08e0*/  @!P0 IMAD.MOV R4, RZ, RZ, R0 ;  /* 0x000000ffff048224 */ /* 0x000fe200078e0200 */
[----:B------:R-:W-:-:S02]  /*08f0*/  MOV R3, R16 ;  /* 0x0000001000037202 */ /* 0x000fc40000000f00 */
[C---:B------:R-:W-:Y:S01]  /*0900*/  @!P5 IADD3 R6, PT, PT, R0.reuse, RZ, RZ ;  /* 0x000000ff0006d210 */ /* 0x040fe20007ffe0ff */
[--C-:B------:R-:W-:Y:S01]  /*0910*/  @!P2 IMAD.MOV R2, RZ, RZ, R0.reuse ;  /* 0x000000ffff02a224 */ /* 0x100fe200078e0200 */
[----:B------:R-:W-:Y:S01]  /*0920*/  @!P1 IADD3 R3, PT, PT, R0, RZ, RZ ;  /* 0x000000ff00039210 */ /* 0x000fe20007ffe0ff */
[----:B------:R-:W-:Y:S01]  /*0930*/  @!P3 IMAD.MOV R16, RZ, RZ, R0 ;  /* 0x000000ffff10b224 */ /* 0x000fe200078e0200 */
[----:B------:R-:W-:Y:S01]  /*0940*/  LOP3.LUT R37, R37, 0xf, RZ, 0xc0, !PT ;  /* 0x0000000f25257812 */ /* 0x000fe200078ec0ff */
[----:B------:R-:W-:Y:S01]  /*0950*/  IMAD.U32 R0, RZ, RZ, UR8 ;  /* 0x00000008ff007e24 */ /* 0x000fe2000f8e00ff */
[----:B------:R-:W-:Y:S02]  /*0960*/  LOP3.LUT R36, R36, 0xf, RZ, 0xc0, !PT ;  /* 0x0000000f24247812 */ /* 0x000fe400078ec0ff */
[----:B------:R-:W-:Y:S02]  /*0970*/  LOP3.LUT R35, R35, 0xf, RZ, 0xc0, !PT ;  /* 0x0000000f23237812 */ /* 0x000fe400078ec0ff */
[----:B------:R-:W-:-:S02]  /*0980*/  LOP3.LUT R34, R34, 0xf, RZ, 0xc0, !PT ;  /* 0x0000000f22227812 */ /* 0x000fc400078ec0ff */
[----:B------:R-:W-:Y:S02]  /*0990*/  LOP3.LUT R21, R28, 0xf, RZ, 0xc0, !PT ;  /* 0x0000000f1c157812 */ /* 0x000fe400078ec0ff */
[----:B------:R-:W-:Y:S02]  /*09a0*/  LOP3.LUT R22, R29, 0xf, RZ, 0xc0, !PT ;  /* 0x0000000f1d167812 */ /* 0x000fe400078ec0ff */
[----:B------:R-:W-:Y:S02]  /*09b0*/  LOP3.LUT R23, R30, 0xf, RZ, 0xc0, !PT ;  /* 0x0000000f1e177812 */ /* 0x000fe400078ec0ff */
[C---:B------:R-:W-:Y:S02]  /*09c0*/  LOP3.LUT R53, R17.reuse, 0x8, RZ, 0x3c, !PT ;  /* 0x0000000811357812 */ /* 0x040fe400078e3cff */
[----:B------:R-:W-:-:S07]  /*09d0*/  LEA R32, R17, UR5, 0x2 ;  /* 0x0000000511207c11 */ /* 0x000fce000f8e10ff */
.L_x_2408:
[----:B01----:R-:W0:Y:S01]  /*09e0*/  S2R R28, SR_TID.X ;  /* 0x00000000001c7919 */ /* 0x003e220000002100 */
[----:B------:R-:W-:Y:S01]  /*09f0*/  ISETP.NE.AND P1, PT, R19, 0x2, PT ;  /* 0x000000021300780c */ /* 0x000fe20003f25270 */
[----:B------:R-:W-:Y:S01]  /*0a00*/  USHF.L.U32 UR6, UR7, 0x2, URZ ;  /* 0x0000000207067899 */ /* 0x000fe200080006ff */
[C---:B--2---:R-:W-:Y:S01]  /*0a10*/  LOP3.LUT R24, R18.reuse, 0xffff, RZ, 0xc0, !PT ;  /* 0x0000ffff12187812 */ /* 0x044fe200078ec0ff */
[----:B------:R-:W-:Y:S01]  /*0a20*/  BSSY.RECONVERGENT B0, `(.L_x_2391) ;  /* 0x0000024000007945 */ /* 0x000fe20003800200 */
[----:B------:R-:W-:Y:S01]  /*0a30*/  LOP3.LUT R25, R18, 0xffff, RZ, 0xc0, !PT ;  /* 0x0000ffff12197812 */ /* 0x000fe200078ec0ff */
[----:B------:R-:W-:Y:S01]  /*0a40*/  IMAD.MOV.U32 R33, RZ, RZ, R0 ;  /* 0x000000ffff217224 */ /* 0x000fe200078e0000 */
[----:B------:R-:W-:Y:S02]  /*0a50*/  ISETP.GE.U32.AND P2, PT, R24, 0x2, PT ;  /* 0x000000021800780c */ /* 0x000fe40003f46070 */
[----:B------:R-:W-:Y:S02]  /*0a60*/  ISETP.GE.U32.AND P0, PT, R25, 0x2, PT ;  /* 0x000000021900780c */ /* 0x000fe40003f06070 */
[----:B------:R-:W-:Y:S01]  /*0a70*/  ISETP.NE.AND P3, PT, R19, 0x2, PT ;  /* 0x000000021300780c */ /* 0x000fe20003f65270 */
[----:B0-----:R-:W-:-:S02]  /*0a80*/  VIADD R48, R28, UR7 ;  /* 0x000000071c307c36 */ /* 0x001fc40008000000 */
[----:B------:R-:W-:-:S03]  /*0a90*/  IMAD.MOV.U32 R45, RZ, RZ, R28 ;  /* 0x000000ffff2d7224 */ /* 0x000fc600078e001c */
[----:B------:R-:W-:-:S04]  /*0aa0*/  IADD3 R39, PT, PT, R48, UR7, RZ ;  /* 0x0000000730277c10 */ /* 0x000fc8000fffe0ff */
[----:B------:R-:W-:Y:S01]  /*0ab0*/  IADD3 R38, PT, PT, R39, UR7, RZ ;  /* 0x0000000727267c10 */ /* 0x000fe2000fffe0ff */
[----:B------:R-:W-:Y:S06]  /*0ac0*/  @!P1 BRA `(.L_x_2392) ;  /* 0x0000000000649947 */ /* 0x000fec0003800000 */
[----:B------:R-:W0:Y:S01]  /*0ad0*/  LDC.64 R26, c[0x0][0x390] ;  /* 0x0000e400ff1a7b82 */ /* 0x000e220000000a00 */
        /* <DEDUP_REMOVED lines=24> */
.L_x_2392:
[----:B------:R-:W-:Y:S05]  /*0c60*/  BSYNC.RECONVERGENT B0 ;  /* 0x0000000000007941 */ /* 0x000fea0003800200 */
.L_x_2391:
[----:B------:R-:W-:Y:S04]  /*0c70*/  BSSY.RECONVERGENT B0, `(.L_x_2393) ;  /* 0x0000024000007945 */ /* 0x000fe80003800200 */
[----:B------:R-:W-:Y:S05]  /*0c80*/  @!P2 BRA `(.L_x_2394) ;  /* 0x000000000088a947 */ /* 0x000fea0003800000 */
[----:B------:R-:W2:Y:S01]  /*0c90*/  S2UR UR5, SR_CgaCtaId ;  /* 0x00000000000579c3 */ /* 0x000ea20000008800 */
[----:B------:R-:W-:Y:S01]  /*0ca0*/  UMOV UR4, 0x400 ;  /* 0x0000040000047882 */ /* 0x000fe20000000000 */
[----:B01----:R-:W-:Y:S01]  /*0cb0*/  IMAD R25, R33, 0x100, R45 ;  /* 0x0000010021197824 */ /* 0x003fe200078e022d */
[----:B------:R-:W-:-:S04]  /*0cc0*/  UIADD3 UR4, UPT, UPT, UR4, 0x480, URZ ;  /* 0x0000048004047890 */ /* 0x000fc8000fffe0ff */
[----:B------:R-:W-:Y:S01]  /*0cd0*/  IADD3 R44, PT, PT, R25, UR7, RZ ;  /* 0x00000007192c7c10 */ /* 0x000fe2000fffe0ff */
[----:B------:R-:W0:Y:S08]  /*0ce0*/  LDC R40, c[0x0][0x360] ;  /* 0x0000d800ff287b82 */ /* 0x000e300000000800 */
[----:B------:R-:W1:Y:S01]  /*0cf0*/  LDC.64 R30, c[0x0][0x390] ;  /* 0x0000e400ff1e7b82 */ /* 0x000e620000000a00 */
[----:B--2---:R-:W-:-:S06]  /*0d00*/  ULEA UR4, UR5, UR4, 0x18 ;  /* 0x0000000405047291 */ /* 0x004fcc000f8ec0ff */
[----:B------:R-:W-:Y:S01]  /*0d10*/  LEA R43, R45, UR4, 0x2 ;  /* 0x000000042d2b7c11 */ /* 0x000fe2000f8e10ff */
[C-C-:B0-----:R-:W-:Y:S02]  /*0d20*/  IMAD R41, R40.reuse, 0x2, R25.reuse ;  /* 0x0000000228297824 */ /* 0x141fe400078e0219 */
[----:B------:R-:W-:Y:S02]  /*0d30*/  IMAD R42, R40, 0x3, R25 ;  /* 0x00000003282a7824 */ /* 0x000fe400078e0219 */
[----:B-1----:R-:W-:-:S07]  /*0d40*/  IMAD.WIDE.U32 R24, R25, 0x4, R30 ;  /* 0x0000000419187825 */ /* 0x002fce00078e001e */
.L_x_2395:
[--C-:B--2---:R-:W-:Y:S01]  /*0d50*/  IMAD.WIDE.U32 R26, R44, 0x4, R30.reuse ;  /* 0x000000042c1a7825 */ /* 0x104fe200078e001e */
[----:B------:R-:W2:Y:S03]  /*0d60*/  LDG.E R47, desc[UR10][R24.64] ;  /* 0x0000000a182f7981 */ /* 0x000ea6000c1e1900 */
[--C-:B------:R-:W-:Y:S01]  /*0d70*/  IMAD.WIDE.U32 R28, R41, 0x4, R30.reuse ;  /* 0x00000004291c7825 */ /* 0x100fe200078e001e */
[----:B------:R0:W3:Y:S05]  /*0d80*/  LDG.E R46, desc[UR10][R26.64] ;  /* 0x0000000a1a2e7981 */ /* 0x0000ea000c1e1900 */
[----:B------:R1:W4:Y:S01]  /*0d90*/  LDG.E R28, desc[UR10][R28.64] ;  /* 0x0000000a1c1c7981 */ /* 0x000322000c1e1900 */
[----:B0-----:R-:W-:-:S06]  /*0da0*/  IMAD.WIDE.U32 R26, R42, 0x4, R30 ;  /* 0x000000042a1a7825 */ /* 0x001fcc00078e001e */
[----:B------:R0:W5:Y:S01]  /*0db0*/  LDG.E R27, desc[UR10][R26.64] ;  /* 0x0000000a1a1b7981 */ /* 0x000162000c1e1900 */
[----:B-1----:R-:W-:Y:S01]  /*0dc0*/  IMAD R29, R40, 0x8, R43 ;  /* 0x00000008281d7824 */ /* 0x002fe200078e022b */
[----:B------:R-:W-:Y:S01]  /*0dd0*/  IADD3 R45, PT, PT, R45, UR6, RZ ;  /* 0x000000062d2d7c10 */ /* 0x000fe2000fffe0ff */
[----:B0-----:R-:W0:Y:S03]  /*0de0*/  LDC R26, c[0x0][0x360] ;  /* 0x0000d800ff1a7b82 */ /* 0x001e260000000800 */
[----:B------:R-:W-:Y:S01]  /*0df0*/  ISETP.GE.U32.AND P1, PT, R45, 0x100, PT ;  /* 0x000001002d00780c */ /* 0x000fe20003f26070 */
[----:B------:R-:W-:Y:S01]  /*0e00*/  VIADD R44, R44, UR6 ;  /* 0x000000062c2c7c36 */ /* 0x000fe20008000000 */
[----:B------:R-:W-:Y:S01]  /*0e10*/  IADD3 R42, PT, PT, R42, UR6, RZ ;  /* 0x000000062a2a7c10 */ /* 0x000fe2000fffe0ff */
[----:B------:R-:W-:Y:S02]  /*0e20*/  VIADD R41, R41, UR6 ;  /* 0x0000000629297c36 */ /* 0x000fe40008000000 */
[----:B0-----:R-:W-:Y:S01]  /*0e30*/  IMAD.WIDE.U32 R24, R26, 0x10, R24 ;  /* 0x000000101a187825 */ /* 0x001fe200078e0018 */
[----:B--2---:R-:W-:Y:S04]  /*0e40*/  STS [R43], R47 ;  /* 0x0000002f2b007388 */ /* 0x004fe80000000800 */
[----:B---3--:R0:W-:Y:S04]  /*0e50*/  STS [R43+UR6], R46 ;  /* 0x0000002e2b007988 */ /* 0x0081e80008000806 */
[----:B----4-:R2:W-:Y:S01]  /*0e60*/  STS [R29], R28 ;  /* 0x0000001c1d007388 */ /* 0x0105e20000000800 */
[----:B0-----:R-:W-:-:S05]  /*0e70*/  IMAD R46, R40, 0xc, R43 ;  /* 0x0000000c282e7824 */ /* 0x001fca00078e022b */
[----:B-----5:R2:W-:Y:S01]  /*0e80*/  STS [R46], R27 ;  /* 0x0000001b2e007388 */ /* 0x0205e20000000800 */
[----:B------:R-:W-:Y:S01]  /*0e90*/  IMAD R43, R40, 0x10, R43 ;  /* 0x00000010282b7824 */ /* 0x000fe200078e022b */
[----:B------:R-:W-:Y:S06]  /*0ea0*/  @!P1 BRA `(.L_x_2395) ;  /* 0xfffffffc00a89947 */ /* 0x000fec000383ffff */
.L_x_2394:
[----:B------:R-:W-:Y:S05]  /*0eb0*/  BSYNC.RECONVERGENT B0 ;  /* 0x0000000000007941 */ /* 0x000fea0003800200 */
.L_x_2393:
[----:B-1----:R-:W1:Y:S01]  /*0ec0*/  S2R R26, SR_TID.X ;  /* 0x00000000001a7919 */ /* 0x002e620000002100 */
[----:B------:R-:W-:Y:S01]  /*0ed0*/  BSSY.RECONVERGENT B0, `(.L_x_2396) ;  /* 0x0000013000007945 */ /* 0x000fe20003800200 */
[----:B------:R-:W-:Y:S01]  /*0ee0*/  BAR.SYNC.DEFER_BLOCKING 0x0 ;  /* 0x0000000000007b1d */ /* 0x000fe20000010000 */
[----:B-1----:R-:W-:-:S05]  /*0ef0*/  IMAD.MOV.U32 R24, RZ, RZ, R26 ;  /* 0x000000ffff187224 */ /* 0x002fca00078e001a */
[----:B------:R-:W-:Y:S05]  /*0f00*/  @!P3 BRA `(.L_x_2397) ;  /* 0x00000000003cb947 */ /* 0x000fea0003800000 */
[----:B------:R-:W1:Y:S01]  /*0f10*/  S2UR UR5, SR_CgaCtaId ;  /* 0x00000000000579c3 */ /* 0x000e620000008800 */
[----:B------:R-:W-:Y:S01]  /*0f20*/  UMOV UR4, 0x400 ;  /* 0x0000040000047882 */ /* 0x000fe20000000000 */
[----:B------:R-:W-:Y:S01]  /*0f30*/  ISETP.NE.AND P1, PT, R19, 0x3, PT ;  /* 0x000000031300780c */ /* 0x000fe20003f25270 */
[----:B------:R-:W-:Y:S01]  /*0f40*/  UIADD3 UR4, UPT, UPT, UR4, 0x880, URZ ;  /* 0x0000088004047890 */ /* 0x000fe2000fffe0ff */
[----:B------:R-:W-:-:S03]  /*0f50*/  MOV R24, R48 ;  /* 0x0000003000187202 */ /* 0x000fc60000000f00 */
[----:B-1----:R-:W-:-:S06]  /*0f60*/  ULEA UR4, UR5, UR4, 0x18 ;  /* 0x0000000405047291 */ /* 0x002fcc000f8ec0ff */
[----:B0-----:R-:W-:-:S05]  /*0f70*/  LEA R25, R26, UR4, 0x2 ;  /* 0x000000041a197c11 */ /* 0x001fca000f8e10ff */
[----:B------:R1:W-:Y:S01]  /*0f80*/  STS [R25], RZ ;  /* 0x000000ff19007388 */ /* 0x0003e20000000800 */
[----:B------:R-:W-:Y:S05]  /*0f90*/  @!P1 BRA `(.L_x_2397) ;  /* 0x0000000000189947 */ /* 0x000fea0003800000 */
[----:B------:R-:W-:Y:S01]  /*0fa0*/  ISETP.NE.AND P1, PT, R19, RZ, PT ;  /* 0x000000ff1300720c */ /* 0x000fe20003f25270 */
[----:B------:R-:W-:Y:S01]  /*0fb0*/  VIADD R26, R25, UR6 ;  /* 0x00000006191a7c36 */ /* 0x000fe20008000000 */
[----:B------:R3:W-:Y:S01]  /*0fc0*/  STS [R25+UR6], RZ ;  /* 0x000000ff19007988 */ /* 0x0007e20008000806 */
[----:B------:R-:W-:-:S10]  /*0fd0*/  IMAD.MOV.U32 R24, RZ, RZ, R39 ;  /* 0x000000ffff187224 */ /* 0x000fd400078e0027 */
[----:B------:R3:W-:Y:S01]  /*0fe0*/  @P1 STS [R26+UR6], RZ ;  /* 0x000000ff1a001988 */ /* 0x0007e20008000806 */
[----:B------:R-:W-:-:S07]  /*0ff0*/  @P1 MOV R24, R38 ;  /* 0x0000002600181202 */ /* 0x000fce0000000f00 */
.L_x_2397:
[----:B------:R-:W-:Y:S05]  /*1000*/  BSYNC.RECONVERGENT B0 ;  /* 0x0000000000007941 */ /* 0x000fea0003800200 */
.L_x_2396:
[----:B------:R-:W-:Y:S04]  /*1010*/  BSSY.RECONVERGENT B0, `(.L_x_2398) ;  /* 0x0000010000007945 */ /* 0x000fe80003800200 */
[----:B------:R-:W-:Y:S05]  /*1020*/  @!P0 BRA `(.L_x_2399) ;  /* 0x0000000000388947 */ /* 0x000fea0003800000 */
[----:B---3--:R-:W2:Y:S01]  /*1030*/  S2R R26, SR_CgaCtaId ;  /* 0x00000000001a7919 */ /* 0x008ea20000008800 */
[----:B01----:R-:W-:-:S05]  /*1040*/  MOV R25, 0x400 ;  /* 0x0000040000197802 */ /* 0x003fca0000000f00 */
[----:B------:R-:W-:-:S05]  /*1050*/  VIADD R25, R25, 0x880 ;  /* 0x0000088019197836 */ /* 0x000fca0000000000 */
[----:B--2---:R-:W-:-:S07]  /*1060*/  LEA R29, R26, R25, 0x18 ;  /* 0x000000191a1d7211 */ /* 0x004fce00078ec0ff */
.L_x_2400:
        /* <DEDUP_REMOVED lines=10> */
.L_x_2399:
[----:B------:R-:W-:Y:S05]  /*1110*/  BSYNC.RECONVERGENT B0 ;  /* 0x0000000000007941 */ /* 0x000fea0003800200 */
.L_x_2398:
[----:B------:R-:W5:Y:S01]  /*1120*/  S2UR UR5, SR_CgaCtaId ;  /* 0x00000000000579c3 */ /* 0x000f620000008800 */
[----:B------:R-:W-:Y:S01]  /*1130*/  UMOV UR4, 0x400 ;  /* 0x0000040000047882 */ /* 0x000fe20000000000 */
[----:B0-2---:R-:W-:Y:S01]  /*1140*/  LEA R28, R17, R17, 0x4 ;  /* 0x00000011111c7211 */ /* 0x005fe200078e20ff */
[----:B------:R-:W-:Y:S01]  /*1150*/  UIADD3 UR4, UPT, UPT, UR4, 0x480, URZ ;  /* 0x0000048004047890 */ /* 0x000fe2000fffe0ff */
[----:B------:R0:W2:Y:S01]  /*1160*/  LDS R49, [R15+0x4] ;  /* 0x000004000f317984 */ /* 0x0000a20000000800 */
[C---:B------:R-:W-:Y:S02]  /*1170*/  IMAD.IADD R0, R20.reuse, 0x1, R0 ;  /* 0x0000000114007824 */ /* 0x040fe400078e0200 */
[----:B------:R-:W-:Y:S01]  /*1180*/  IMAD.SHL.U32 R24, R20, 0x10, RZ ;  /* 0x0000001014187824 */ /* 0x000fe200078e00ff */
[----:B------:R0:W0:Y:S04]  /*1190*/  LDS R48, [R14+0x8] ;  /* 0x000008000e307984 */ /* 0x0000280000000800 */
[----:B------:R0:W0:Y:S01]  /*11a0*/  LDS R47, [R13+0xc] ;  /* 0x00000c000d2f7984 */ /* 0x0000220000000800 */
[----:B------:R-:W-:-:S03]  /*11b0*/  ISETP.GE.U32.AND P0, PT, R0, R24, PT ;  /* 0x000000180000720c */ /* 0x000fc60003f06070 */
[----:B------:R0:W0:Y:S04]  /*11c0*/  LDS R46, [R12+0x10] ;  /* 0x000010000c2e7984 */ /* 0x0000280000000800 */
[----:B------:R0:W0:Y:S01]  /*11d0*/  LDS R45, [R11+0x14] ;  /* 0x000014000b2d7984 */ /* 0x0000220000000800 */
[----:B-----5:R-:W-:-:S03]  /*11e0*/  ULEA UR4, UR5, UR4, 0x18 ;  /* 0x0000000405047291 */ /* 0x020fc6000f8ec0ff */
[----:B------:R0:W0:Y:S04]  /*11f0*/  LDS R44, [R10+0x18] ;  /* 0x000018000a2c7984 */ /* 0x0000280000000800 */
[----:B------:R0:W0:Y:S01]  /*1200*/  LDS R43, [R9+0x1c] ;  /* 0x00001c00092b7984 */ /* 0x0000220000000800 */
[----:B------:R-:W-:Y:S01]  /*1210*/  LEA R28, R28, UR4, 0x2 ;  /* 0x000000041c1c7c11 */ /* 0x000fe2000f8e10ff */
[----:B------:R-:W-:Y:S02]  /*1220*/  UMOV UR4, 0x400 ;  /* 0x0000040000047882 */ /* 0x000fe40000000000 */
[----:B------:R0:W0:Y:S01]  /*1230*/  LDS R42, [R8+0x20] ;  /* 0x00002000082a7984 */ /* 0x0000220000000800 */
[----:B------:R-:W-:-:S03]  /*1240*/  UIADD3 UR4, UPT, UPT, UR4, 0x880, URZ ;  /* 0x0000088004047890 */ /* 0x000fc6000fffe0ff */
[----:B------:R0:W0:Y:S01]  /*1250*/  LDS R41, [R7+0x24] ;  /* 0x0000240007297984 */ /* 0x0000220000000800 */
[----:B------:R-:W-:-:S03]  /*1260*/  ULEA UR4, UR5, UR4, 0x18 ;  /* 0x0000000405047291 */ /* 0x000fc6000f8ec0ff */
[----:B------:R0:W0:Y:S04]  /*1270*/  LDS R40, [R6+0x28] ;  /* 0x0000280006287984 */ /* 0x0000280000000800 */
[----:B------:R0:W0:Y:S04]  /*1280*/  LDS R39, [R5+0x2c] ;  /* 0x00002c0005277984 */ /* 0x0000280000000800 */
[----:B------:R0:W0:Y:S04]  /*1290*/  LDS R38, [R4+0x30] ;  /* 0x0000300004267984 */ /* 0x0000280000000800 */
[----:B------:R0:W0:Y:S04]  /*12a0*/  LDS R31, [R3+0x34] ;  /* 0x00003400031f7984 */ /* 0x0000280000000800 */
[----:B------:R0:W0:Y:S04]  /*12b0*/  LDS R30, [R2+0x38] ;  /* 0x00003800021e7984 */ /* 0x0000280000000800 */
[----:B------:R0:W0:Y:S04]  /*12c0*/  LDS R29, [R16+0x3c] ;  /* 0x00003c00101d7984 */ /* 0x0000280000000800 */
[----:B------:R-:W0:Y:S01]  /*12d0*/  LDS R28, [R28] ;  /* 0x000000001c1c7984 */ /* 0x000e220000000800 */
[----:B-1-34-:R-:W1:Y:S02]  /*12e0*/  S2R R25, SR_TID.X ;  /* 0x0000000000197919 */ /* 0x01ae640000002100 */
[----:B-12---:R-:W-:-:S07]  /*12f0*/  SHF.R.U32.HI R27, RZ, 0x4, R25 ;  /* 0x00000004ff1b7819 */ /* 0x006fce0000011619 */
.L_x_2402:
[----:B------:R-:W-:Y:S01]  /*1300*/  IMAD R50, R27, 0x44, R32 ;  /* 0x000000441b327824 */ /* 0x000fe200078e0220 */
[----:B------:R-:W-:-:S05]  /*1310*/  UMOV UR5, 0xffffffff ;  /* 0xffffffff00057882 */ /* 0x000fca0000000000 */
[----:B------:R-:W1:Y:S01]  /*1320*/  LDS R50, [R50] ;  /* 0x0000000032327984 */ /* 0x000e620000000800 */
[----:B------:R-:W-:Y:S05]  /*1330*/  BRA.DIV UR5, `(.L_x_2401) ;  /* 0x0000000605f47947 */ /* 0x000fea000b800000 */
[----:B------:R-:W2:Y:S01]  /*1340*/  S2R R24, SR_TID.X ;  /* 0x0000000000187919 */ /* 0x000ea20000002100 */
[----:B------:R-:W3:Y:S01]  /*1350*/  S2R R26, SR_TID.X ;  /* 0x00000000001a7919 */ /* 0x000ee20000002100 */
[----:B-1----:R-:W0:Y:S01]  /*1360*/  SHFL.IDX PT, R51, R50, R17, 0x101f ;  /* 0x00101f1132337589 */ /* 0x002e2200000e0000 */
[----:B--2---:R-:W-:Y:S01]  /*1370*/  IADD3 R24, PT, PT, R24, 0x1, RZ ;  /* 0x0000000118187810 */ /* 0x004fe20007ffe0ff */
[----:B0-----:R-:W-:-:S03]  /*1380*/  IMAD R51, R28, R51, RZ ;  /* 0x000000331c337224 */ /* 0x001fc600078e02ff */
[----:B------:R-:W-:Y:S01]  /*1390*/  LOP3.LUT R24, R24, 0xf, RZ, 0xc0, !PT ;  /* 0x0000000f18187812 */ /* 0x000fe200078ec0ff */
[C---:B---3--:R-:W-:Y:S02]  /*13a0*/  VIADD R25, R26.reuse, 0x2 ;  /* 0x000000021a197836 */ /* 0x048fe40000000000 */
[----:B------:R-:W-:-:S03]  /*13b0*/  VIADD R26, R26, 0x3 ;  /* 0x000000031a1a7836 */ /* 0x000fc60000000000 */
[----:B------:R-:W-:Y:S01]  /*13c0*/  LOP3.LUT R25, R25, 0xf, RZ, 0xc0, !PT ;  /* 0x0000000f19197812 */ /* 0x000fe200078ec0ff */
[----:B------:R-:W0:Y:S01]  /*13d0*/  SHFL.IDX PT, R24, R50, R24, 0x101f ;  /* 0x00101f1832187589 */ /* 0x000e2200000e0000 */
[----:B------:R-:W-:-:S03]  /*13e0*/  LOP3.LUT R26, R26, 0xf, RZ, 0xc0, !PT ;  /* 0x0000000f1a1a7812 */ /* 0x000fc600078ec0ff */
[----:B------:R1:W2:Y:S02]  /*13f0*/  SHFL.IDX PT, R52, R50, R25, 0x101f ;  /* 0x00101f1932347589 */ /* 0x0002a400000e0000 */
[----:B-1----:R-:W1:Y:S01]  /*1400*/  S2R R25, SR_TID.X ;  /* 0x0000000000197919 */ /* 0x002e620000002100 */
[----:B0-----:R-:W-:-:S04]  /*1410*/  IMAD R51, R49, R24, R51 ;  /* 0x0000001831337224 */ /* 0x001fc800078e0233 */
[----:B--2---:R-:W-:Y:S02]  /*1420*/  IMAD R51, R48, R52, R51 ;  /* 0x0000003430337224 */ /* 0x004fe400078e0233 */
[----:B------:R0:W2:Y:S01]  /*1430*/  SHFL.IDX PT, R52, R50, R26, 0x101f ;  /* 0x00101f1a32347589 */ /* 0x0000a200000e0000 */
[C---:B-1----:R-:W-:Y:S01]  /*1440*/  IADD3 R24, PT, PT, R25.reuse, 0x4, RZ ;  /* 0x0000000419187810 */ /* 0x042fe20007ffe0ff */
[----:B0-----:R-:W-:-:S03]  /*1450*/  VIADD R26, R25, 0x5 ;  /* 0x00000005191a7836 */ /* 0x001fc60000000000 */
[----:B------:R-:W-:Y:S02]  /*1460*/  LOP3.LUT R24, R24, 0xf, RZ, 0xc0, !PT ;  /* 0x0000000f18187812 */ /* 0x000fe400078ec0ff */
[----:B------:R-:W-:Y:S01]  /*1470*/  LOP3.LUT R26, R26, 0xf, RZ, 0xc0, !PT ;  /* 0x0000000f1a1a7812 */ /* 0x000fe200078ec0ff */
[----:B--2---:R-:W-:Y:S02]  /*1480*/  IMAD R51, R47, R52, R51 ;  /* 0x000000342f337224 */ /* 0x004fe400078e0233 */
[----:B------:R-:W0:Y:S02]  /*1490*/  SHFL.IDX PT, R52, R50, R24, 0x101f ;  /* 0x00101f1832347589 */ /* 0x000e2400000e0000 */
[----:B0-----:R-:W-:Y:S02]  /*14a0*/  IMAD R51, R46, R52, R51 ;  /* 0x000000342e337224 */ /* 0x001fe400078e0233 */
[----:B------:R0:W1:Y:S02]  /*14b0*/  SHFL.IDX PT, R52, R50, R26, 0x101f ;  /* 0x00101f1a32347589 */ /* 0x00006400000e0000 */
[C---:B0-----:R-:W-:Y:S01]  /*14c0*/  VIADD R26, R25.reuse, 0x6 ;  /* 0x00000006191a7836 */ /* 0x041fe20000000000 */
[----:B------:R-:W-:-:S04]  /*14d0*/  IADD3 R25, PT, PT, R25, 0x7, RZ ;  /* 0x0000000719197810 */ /* 0x000fc80007ffe0ff */
[----:B------:R-:W-:Y:S02]  /*14e0*/  LOP3.LUT R26, R26, 0xf, RZ, 0xc0, !PT ;  /* 0x0000000f1a1a7812 */ /* 0x000fe400078ec0ff */
[----:B------:R-:W-:Y:S01]  /*14f0*/  LOP3.LUT R25, R25, 0xf, RZ, 0xc0, !PT ;  /* 0x0000000f19197812 */ /* 0x000fe200078ec0ff */
[----:B-1----:R-:W-:Y:S02]  /*1500*/  IMAD R51, R45, R52, R51 ;  /* 0x000000342d337224 */ /* 0x002fe400078e0233 */
        /* <DEDUP_REMOVED lines=16> */
[----:B------:R-:W0:Y:S04]  /*1610*/  SHFL.IDX PT, R52, R50, R22, 0x101f ;  /* 0x00101f1632347589 */ /* 0x000e2800000e0000 */
[----:B------:R1:W2:Y:S02]  /*1620*/  SHFL.IDX PT, R50, R50, R23, 0x101f ;  /* 0x00101f1732327589 */ /* 0x0002a400000e0000 */
[----:B01----:R-:W-:-:S07]  /*1630*/  IMAD R51, R30, R52, R51 ;  /* 0x000000341e337224 */ /* 0x003fce00078e0233 */
.L_x_2426:
[----:B------:R-:W-:Y:S02]  /*1640*/  IMAD R24, R27, 0x10, R17 ;  /* 0x000000101b187824 */ /* 0x000fe400078e0211 */
[----:B--2---:R-:W-:-:S03]  /*1650*/  IMAD R50, R29, R50, R51 ;  /* 0x000000321d327224 */ /* 0x004fc600078e0233 */
[----:B------:R-:W-:-:S05]  /*1660*/  LEA R24, R24, UR4, 0x2 ;  /* 0x0000000418187c11 */ /* 0x000fca000f8e10ff */
[----:B------:R-:W0:Y:S02]  /*1670*/  LDS R25, [R24] ;  /* 0x0000000018197984 */ /* 0x000e240000000800 */
[----:B0-----:R-:W-:Y:S02]  /*1680*/  IMAD.IADD R50, R50, 0x1, R25 ;  /* 0x0000000132327824 */ /* 0x001fe400078e0219 */
[----:B------:R-:W0:Y:S03]  /*1690*/  LDC R25, c[0x0][0x360] ;  /* 0x0000d800ff197b82 */ /* 0x000e260000000800 */
[----:B------:R1:W-:Y:S01]  /*16a0*/  STS [R24], R50 ;  /* 0x0000003218007388 */ /* 0x0003e20000000800 */
[----:B0-----:R-:W-:-:S04]  /*16b0*/  LEA.HI R27, R25, R27, RZ, 0x1c ;  /* 0x0000001b191b7211 */ /* 0x001fc800078fe0ff */
[----:B------:R-:W-:-:S13]  /*16c0*/  ISETP.GE.U32.AND P1, PT, R27, 0x10, PT ;  /* 0x000000101b00780c */ /* 0x000fda0003f26070 */
[----:B-1----:R-:W-:Y:S05]  /*16d0*/  @!P1 BRA `(.L_x_2402) ;  /* 0xfffffffc00089947 */ /* 0x002fea000383ffff */
[----:B------:R-:W0:Y:S01]  /*16e0*/  S2R R26, SR_TID.X ;  /* 0x00000000001a7919 */ /* 0x000e220000002100 */
[----:B------:R-:W-:Y:S01]  /*16f0*/  ISETP.NE.AND P1, PT, R19, 0x2, PT ;  /* 0x000000021300780c */ /* 0x000fe20003f25270 */
[----:B------:R-:W-:Y:S05]  /*1700*/  WARPSYNC.ALL ;  /* 0x0000000000007948 */ /* 0x000fea0003800000 */
[----:B------:R-:W-:Y:S01]  /*1710*/  LOP3.LUT R24, R18, 0xffff, RZ, 0xc0, !PT ;  /* 0x0000ffff12187812 */ /* 0x000fe200078ec0ff */
[----:B------:R-:W-:Y:S01]  /*1720*/  BAR.SYNC.DEFER_BLOCKING 0x0 ;  /* 0x0000000000007b1d */ /* 0x000fe20000010000 */
[----:B------:R-:W-:Y:S02]  /*1730*/  SHF.L.U32 R38, R25, 0x2, RZ ;  /* 0x0000000219267819 */ /* 0x000fe400000006ff */
[----:B------:R-:W-:-:S03]  /*1740*/  ISETP.GE.U32.AND P3, PT, R24, 0x2, PT ;  /* 0x000000021800780c */ /* 0x000fc60003f66070 */
[----:B------:R-:W-:Y:S01]  /*1750*/  BSSY.RECONVERGENT B0, `(.L_x_2403) ;  /* 0x000001e000007945 */ /* 0x000fe20003800200 */
[----:B0-----:R-:W-:-:S03]  /*1760*/  IMAD.MOV.U32 R39, RZ, RZ, R26 ;  /* 0x000000ffff277224 */ /* 0x001fc600078e001a */
[----:B------:R-:W-:Y:S06]  /*1770*/  @!P1 BRA `(.L_x_2404) ;  /* 0x00000000006c9947 */ /* 0x000fec0003800000 */
[----:B------:R-:W0:Y:S01]  /*1780*/  S2UR UR6, SR_CgaCtaId ;  /* 0x00000000000679c3 */ /* 0x000e220000008800 */
[----:B------:R-:W-:Y:S01]  /*1790*/  UMOV UR5, 0x400 ;  /* 0x0000040000057882 */ /* 0x000fe20000000000 */
[----:B------:R-:W-:Y:S01]  /*17a0*/  IMAD R29, R33, 0x100, R26 ;  /* 0x00000100211d7824 */ /* 0x000fe200078e021a */
[----:B------:R-:W-:Y:S01]  /*17b0*/  UIADD3 UR5, UPT, UPT, UR5, 0x880, URZ ;  /* 0x0000088005057890 */ /* 0x000fe2000fffe0ff */
[----:B------:R-:W-:Y:S02]  /*17c0*/  ISETP.NE.AND P1, PT, R19, 0x3, PT ;  /* 0x000000031300780c */ /* 0x000fe40003f25270 */
[----:B------:R-:W-:Y:S02]  /*17d0*/  IADD3 R39, PT, PT, R26, UR7, RZ ;  /* 0x000000071a277c10 */ /* 0x000fe4000fffe0ff */
[----:B------:R-:W1:Y:S01]  /*17e0*/  LDC.64 R24, c[0x0][0x3a0] ;  /* 0x0000e800ff187b82 */ /* 0x000e620000000a00 */
[----:B0-----:R-:W-:-:S06]  /*17f0*/  ULEA UR5, UR6, UR5, 0x18 ;  /* 0x0000000506057291 */ /* 0x001fcc000f8ec0ff */
[----:B------:R-:W-:Y:S01]  /*1800*/  LEA R31, R26, UR5, 0x2 ;  /* 0x000000051a1f7c11 */ /* 0x000fe2000f8e10ff */
[----:B-1----:R-:W-:-:S04]  /*1810*/  IMAD.WIDE R24, R29, 0x4, R24 ;  /* 0x000000041d187825 */ /* 0x002fc800078e0218 */
[----:B------:R-:W0:Y:S04]  /*1820*/  LDS R27, [R31] ;  /* 0x000000001f1b7984 */ /* 0x000e280000000800 */
[----:B0-----:R0:W-:Y:S01]  /*1830*/  STG.E desc[UR10][R24.64], R27 ;  /* 0x0000001b18007986 */ /* 0x0011e2000c10190a */
[----:B------:R-:W-:Y:S05]  /*1840*/  @!P1 BRA `(.L_x_2404) ;  /* 0x0000000000389947 */ /* 0x000fea0003800000 */
[----:B------:R-:W-:Y:S01]  /*1850*/  ISETP.NE.AND P2, PT, R19, RZ, PT ;  /* 0x000000ff1300720c */ /* 0x000fe20003f45270 */
[C---:B------:R-:W-:Y:S01]  /*1860*/  IMAD.IADD R29, R38.reuse, 0x1, R31 ;  /* 0x00000001261d7824 */ /* 0x040fe200078e021f */
[C---:B0-----:R-:W-:Y:S01]  /*1870*/  IADD3 R24, P1, PT, R38.reuse, R24, RZ ;  /* 0x0000001826187210 */ /* 0x041fe20007f3e0ff */
[----:B------:R-:W-:Y:S02]  /*1880*/  VIADD R39, R39, UR7 ;  /* 0x0000000727277c36 */ /* 0x000fe40008000000 */
[----:B------:R-:W-:Y:S01]  /*1890*/  IMAD.IADD R31, R38, 0x1, R29 ;  /* 0x00000001261f7824 */ /* 0x000fe200078e021d */
[----:B------:R-:W-:Y:S01]  /*18a0*/  IADD3.X R25, PT, PT, RZ, R25, RZ, P1, !PT ;  /* 0x00000019ff197210 */ /* 0x000fe20000ffe4ff */
[----:B------:R-:W0:Y:S01]  /*18b0*/  LDS R29, [R29] ;  /* 0x000000001d1d7984 */ /* 0x000e220000000800 */
[----:B------:R-:W-:-:S05]  /*18c0*/  IADD3 R28, PT, PT, R39, UR7, RZ ;  /* 0x00000007271c7c10 */ /* 0x000fca000fffe0ff */
[----:B------:R-:W1:Y:S01]  /*18d0*/  @P2 LDS R31, [R31] ;  /* 0x000000001f1f2984 */ /* 0x000e620000000800 */
[----:B------:R-:W-:Y:S01]  /*18e0*/  @P2 IADD3 R26, P1, PT, R38, R24, RZ ;  /* 0x00000018261a2210 */ /* 0x000fe20007f3e0ff */
[----:B------:R-:W-:-:S04]  /*18f0*/  @P2 IMAD.MOV.U32 R39, RZ, RZ, R28 ;  /* 0x000000ffff272224 */ /* 0x000fc800078e001c */
[----:B------:R-:W-:Y:S01]  /*1900*/  @P2 IMAD.X R27, RZ, RZ, R25, P1 ;  /* 0x000000ffff1b2224 */ /* 0x000fe200008e0619 */
[----:B0-----:R2:W-:Y:S04]  /*1910*/  STG.E desc[UR10][R24.64], R29 ;  /* 0x0000001d18007986 */ /* 0x0015e8000c10190a */
[----:B-1----:R2:W-:Y:S03]  /*1920*/  @P2 STG.E desc[UR10][R26.64], R31 ;  /* 0x0000001f1a002986 */ /* 0x0025e6000c10190a */
.L_x_2404:
[----:B------:R-:W-:Y:S05]  /*1930*/  BSYNC.RECONVERGENT B0 ;  /* 0x0000000000007941 */ /* 0x000fea0003800200 */
.L_x_2403:
[----:B------:R-:W-:Y:S04]  /*1940*/  BSSY.RECONVERGENT B0, `(.L_x_2405) ;  /* 0x000001a000007945 */ /* 0x000fe80003800200 */
[----:B------:R-:W-:Y:S05]  /*1950*/  @!P3 BRA `(.L_x_2406) ;  /* 0x000000000060b947 */ /* 0x000fea0003800000 */
.L_x_2407:
[----:B-12---:R-:W-:Y:S01]  /*1960*/  LEA R31, R39, UR4, 0x2 ;  /* 0x00000004271f7c11 */ /* 0x006fe2000f8e10ff */
[----:B0-----:R-:W0:Y:S01]  /*1970*/  LDC.64 R24, c[0x0][0x3a0] ;  /* 0x0000e800ff187b82 */ /* 0x001e220000000a00 */
[----:B------:R-:W-:Y:S01]  /*1980*/  IMAD R27, R33, 0x100, R39 ;  /* 0x00000100211b7824 */ /* 0x000fe200078e0227 */
[C---:B------:R-:W-:Y:S02]  /*1990*/  IADD3 R39, PT, PT, R38.reuse, R39, RZ ;  /* 0x0000002726277210 */ /* 0x040fe40007ffe0ff */
[C---:B------:R-:W-:Y:S02]  /*19a0*/  IMAD.IADD R43, R38.reuse, 0x1, R31 ;  /* 0x00000001262b7824 */ /* 0x040fe400078e021f */
[----:B------:R-:W1:Y:S03]  /*19b0*/  LDS R31, [R31] ;  /* 0x000000001f1f7984 */ /* 0x000e660000000800 */
[C---:B------:R-:W-:Y:S01]  /*19c0*/  IADD3 R41, PT, PT, R38.reuse, R43, RZ ;  /* 0x0000002b26297210 */ /* 0x040fe20007ffe0ff */
[----:B------:R-:W2:Y:S04]  /*19d0*/  LDS R40, [R43] ;  /* 0x000000002b287984 */ /* 0x000ea80000000800 */
[----:B------:R-:W-:-:S02]  /*19e0*/  IMAD.IADD R42, R38, 0x1, R41 ;  /* 0x00000001262a7824 */ /* 0x000fc400078e0229 */
[----:B------:R-:W3:Y:S04]  /*19f0*/  LDS R41, [R41] ;  /* 0x0000000029297984 */ /* 0x000ee80000000800 */
[----:B------:R-:W4:Y:S01]  /*1a00*/  LDS R42, [R42] ;  /* 0x000000002a2a7984 */ /* 0x000f220000000800 */
[----:B0-----:R-:W-:-:S03]  /*1a10*/  IMAD.WIDE R24, R27, 0x4, R24 ;  /* 0x000000041b187825 */ /* 0x001fc600078e0218 */
[----:B------:R-:W-:-:S04]  /*1a20*/  IADD3 R26, P1, PT, R38, R24, RZ ;  /* 0x00000018261a7210 */ /* 0x000fc80007f3e0ff */
[----:B------:R-:W-:Y:S02]  /*1a30*/  IADD3.X R27, PT, PT, RZ, R25, RZ, P1, !PT ;  /* 0x00000019ff1b7210 */ /* 0x000fe40000ffe4ff */
[----:B------:R-:W-:-:S05]  /*1a40*/  IADD3 R28, P1, PT, R38, R26, RZ ;  /* 0x0000001a261c7210 */ /* 0x000fca0007f3e0ff */
[----:B------:R-:W-:Y:S01]  /*1a50*/  IMAD.X R29, RZ, RZ, R27, P1 ;  /* 0x000000ffff1d7224 */ /* 0x000fe200008e061b */
[----:B------:R-:W-:Y:S01]  /*1a60*/  IADD3 R30, P1, PT, R38, R28, RZ ;  /* 0x0000001c261e7210 */ /* 0x000fe20007f3e0ff */
[----:B-1----:R0:W-:Y:S04]  /*1a70*/  STG.E desc[UR10][R24.64], R31 ;  /* 0x0000001f18007986 */ /* 0x0021e8000c10190a */
[----:B--2---:R1:W-:Y:S04]  /*1a80*/  STG.E desc[UR10][R26.64], R40 ;  /* 0x000000281a007986 */ /* 0x0043e8000c10190a */
[----:B---3--:R1:W-:Y:S01]  /*1a90*/  STG.E desc[UR10][R28.64], R41 ;  /* 0x000000291c007986 */ /* 0x0083e2000c10190a */
[----:B0-----:R-:W-:Y:S01]  /*1aa0*/  IMAD.X R31, RZ, RZ, R29, P1 ;  /* 0x000000ffff1f7224 */ /* 0x001fe200008e061d */
[----:B------:R-:W-:-:S04]  /*1ab0*/  ISETP.GE.U32.AND P1, PT, R39, 0x100, PT ;  /* 0x000001002700780c */ /* 0x000fc80003f26070 */
[----:B----4-:R1:W-:Y:S09]  /*1ac0*/  STG.E desc[UR10][R30.64], R42 ;  /* 0x0000002a1e007986 */ /* 0x0103f2000c10190a */
[----:B------:R-:W-:Y:S05]  /*1ad0*/  @!P1 BRA `(.L_x_2407) ;  /* 0xfffffffc00a09947 */ /* 0x000fea000383ffff */
.L_x_2406:
[----:B------:R-:W-:Y:S05]  /*1ae0*/  BSYNC.RECONVERGENT B0 ;  /* 0x0000000000007941 */ /* 0x000fea0003800200 */
.L_x_2405:
[----:B------:R-:W-:Y:S05]  /*1af0*/  @!P0 BRA `(.L_x_2408) ;  /* 0xffffffec00b88947 */ /* 0x000fea000383ffff */
[----:B------:R-:W-:Y:S05]  /*1b00*/  EXIT ;  /* 0x000000000000794d */ /* 0x000fea0003800000 */
.L_x_2401:
[----:B------:R-:W-:Y:S01]  /*1b10*/  BSSY B0, `(.L_x_2409) ;  /* 0x0000007000007945 */ /* 0x000fe20003800000 */
[----:B------:R-:W-:Y:S01]  /*1b20*/  IMAD.MOV.U32 R26, RZ, RZ, R17 ;  /* 0x000000ffff1a7224 */ /* 0x000fe200078e0011 */
[----:B------:R-:W-:Y:S01]  /*1b30*/  MOV R24, 0xffffffff ;  /* 0xffffffff00187802 */ /* 0x000fe20000000f00 */
[----:B------:R-:W-:-:S07]  /*1b40*/  IMAD.MOV.U32 R25, RZ, RZ, 0x101f ;  /* 0x0000101fff197424 */ /* 0x000fce00078e00ff */
[----:B01----:R-:W-:Y:S05]  /*1b50*/  WARPSYNC.COLLECTIVE R24, `(.L_x_2410) ;  /* 0x0000000018087348 */ /* 0x003fea0003c00000 */
[----:B-1----:R1:W2:Y:S02]  /*1b60*/  SHFL.IDX P1, R52, R50, R26, R25 ;  /* 0x0000001a32347389 */ /* 0x0022a40000020019 */
[----:B012---:R-:W-:Y:S05]  /*1b70*/  ENDCOLLECTIVE ;  /* 0x000000000000791b */ /* 0x007fea0003800000 */
.L_x_2410:
[----:B------:R-:W-:Y:S05]  /*1b80*/  BSYNC B0 ;  /* 0x0000000000007941 */ /* 0x000fea0003800000 */
.L_x_2409:
[----:B------:R-:W0:Y:S01]  /*1b90*/  S2R R51, SR_TID.X ;  /* 0x0000000000337919 */ /* 0x000e220000002100 */
[----:B------:R-:W-:Y:S02]  /*1ba0*/  IMAD.MOV.U32 R25, RZ, RZ, 0x101f ;  /* 0x0000101fff197424 */ /* 0x000fe400078e00ff */
[----:B0-----:R-:W-:Y:S02]  /*1bb0*/  VIADD R24, R51, 0x1 ;  /* 0x0000000133187836 */ /* 0x001fe40000000000 */
[----:B------:R-:W-:-:S03]  /*1bc0*/  IMAD.MOV.U32 R51, RZ, RZ, R52 ;  /* 0x000000ffff337224 */ /* 0x000fc600078e0034 */
[----:B------:R-:W-:Y:S01]  /*1bd0*/  LOP3.LUT R24, R24, 0xf, RZ, 0xc0, !PT ;  /* 0x0000000f18187812 */ /* 0x000fe200078ec0ff */
[----:B------:R-:W-:-:S03]  /*1be0*/  IMAD R51, R28, R51, RZ ;  /* 0x000000331c337224 */ /* 0x000fc600078e02ff */
[----:B------:R-:W-:Y:S01]  /*1bf0*/  MOV R26, R24 ;  /* 0x00000018001a7202 */ /* 0x000fe20000000f00 */
[----:B------:R-:W-:-:S07]  /*1c00*/  IMAD.MOV.U32 R24, RZ, RZ, -0x1 ;  /* 0xffffffffff187424 */ /* 0x000fce00078e00ff */
[----:B------:R-:W-:Y:S05]  /*1c10*/  WARPSYNC.COLLECTIVE R24, `(.L_x_2411) ;  /* 0x0000000018087348 */ /* 0x000fea0003c00000 */
[----:B------:R0:W1:Y:S02]  /*1c20*/  SHFL.IDX P1, R52, R50, R26, R25 ;  /* 0x0000001a32347389 */ /* 0x0000640000020019 */
[----:B01----:R-:W-:Y:S05]  /*1c30*/  ENDCOLLECTIVE ;  /* 0x000000000000791b */ /* 0x003fea0003800000 */
.L_x_2411:
[----:B------:R-:W0:Y:S01]  /*1c40*/  S2R R25, SR_TID.X ;  /* 0x0000000000197919 */ /* 0x000e220000002100 */
[----:B------:R-:W-:-:S05]  /*1c50*/  MOV R24, R52 ;  /* 0x0000003400187202 */ /* 0x000fca0000000f00 */
[----:B------:R-:W-:Y:S02]  /*1c60*/  IMAD R51, R49, R24, R51 ;  /* 0x0000001831337224 */ /* 0x000fe400078e0233 */
[----:B------:R-:W-:Y:S02]  /*1c70*/  IMAD.MOV.U32 R24, RZ, RZ, -0x1 ;  /* 0xffffffffff187424 */ /* 0x000fe400078e00ff */
[----:B0-----:R-:W-:-:S05]  /*1c80*/  VIADD R25, R25, 0x2 ;  /* 0x0000000219197836 */ /* 0x001fca0000000000 */
[----:B------:R-:W-:-:S05]  /*1c90*/  LOP3.LUT R25, R25, 0xf, RZ, 0xc0, !PT ;  /* 0x0000000f19197812 */ /* 0x000fca00078ec0ff */
[----:B------:R-:W-:Y:S02]  /*1ca0*/  IMAD.MOV.U32 R26, RZ, RZ, R25 ;  /* 0x000000ffff1a7224 */ /* 0x000fe400078e0019 */
[----:B------:R-:W-:-:S07]  /*1cb0*/  HFMA2 R25, -RZ, RZ, 0, 0.000503063201904296875 ;  /* 0x0000101fff197431 */ /* 0x000fce00000001ff */
[----:B------:R-:W-:Y:S05]  /*1cc0*/  WARPSYNC.COLLECTIVE R24, `(.L_x_2412) ;  /* 0x0000000018087348 */ /* 0x000fea0003c00000 */
[----:B------:R0:W1:Y:S02]  /*1cd0*/  SHFL.IDX P1, R52, R50, R26, R25 ;  /* 0x0000001a32347389 */ /* 0x0000640000020019 */
[----:B01----:R-:W-:Y:S05]  /*1ce0*/  ENDCOLLECTIVE ;  /* 0x000000000000791b */ /* 0x003fea0003800000 */
.L_x_2412:
[----:B------:R-:W0:Y:S01]  /*1cf0*/  S2R R24, SR_TID.X ;  /* 0x0000000000187919 */ /* 0x000e220000002100 */
[----:B------:R-:W-:Y:S02]  /*1d00*/  IMAD R51, R48, R52, R51 ;  /* 0x0000003430337224 */ /* 0x000fe400078e0233 */
[----:B0-----:R-:W-:-:S05]  /*1d10*/  VIADD R24, R24, 0x3 ;  /* 0x0000000318187836 */ /* 0x001fca0000000000 */
[----:B------:R-:W-:-:S04]  /*1d20*/  LOP3.LUT R24, R24, 0xf, RZ, 0xc0, !PT ;  /* 0x0000000f18187812 */ /* 0x000fc800078ec0ff */
[----:B------:R-:W-:Y:S01]  /*1d30*/  MOV R26, R24 ;  /* 0x00000018001a7202 */ /* 0x000fe20000000f00 */
[----:B------:R-:W-:-:S07]  /*1d40*/  IMAD.MOV.U32 R24, RZ, RZ, -0x1 ;  /* 0xffffffffff187424 */ /* 0x000fce00078e00ff */
[----:B------:R-:W-:Y:S05]  /*1d50*/  WARPSYNC.COLLECTIVE R24, `(.L_x_2413) ;  /* 0x0000000018087348 */ /* 0x000fea0003c00000 */
[----:B------:R0:W1:Y:S02]  /*1d60*/  SHFL.IDX P1, R52, R50, R26, R25 ;  /* 0x0000001a32347389 */ /* 0x0000640000020019 */
[----:B01----:R-:W-:Y:S05]  /*1d70*/  ENDCOLLECTIVE ;  /* 0x000000000000791b */ /* 0x003fea0003800000 */
.L_x_2413:
        /* <DEDUP_REMOVED lines=9> */
.L_x_2414:
        /* <DEDUP_REMOVED lines=9> */
.L_x_2415:
        /* <DEDUP_REMOVED lines=9> */
.L_x_2416:
        /* <DEDUP_REMOVED lines=9> */
.L_x_2417:
[----:B------:R-:W-:Y:S02]  /*1fc0*/  IMAD.MOV.U32 R26, RZ, RZ, R53 ;  /* 0x000000ffff1a7224 */ /* 0x000fe400078e0035 */
[----:B------:R-:W-:-:S07]  /*1fd0*/  IMAD R51, R43, R52, R51 ;  /* 0x000000342b337224 */ /* 0x000fce00078e0233 */
[----:B------:R-:W-:Y:S05]  /*1fe0*/  WARPSYNC.COLLECTIVE R24, `(.L_x_2418) ;  /* 0x0000000018087348 */ /* 0x000fea0003c00000 */
[----:B------:R0:W1:Y:S02]  /*1ff0*/  SHFL.IDX P1, R52, R50, R26, R25 ;  /* 0x0000001a32347389 */ /* 0x0000640000020019 */
[----:B01----:R-:W-:Y:S05]  /*2000*/  ENDCOLLECTIVE ;  /* 0x000000000000791b */ /* 0x003fea0003800000 */
.L_x_2418:
[----:B------:R-:W-:Y:S01]  /*2010*/  MOV R26, R37 ;  /* 0x00000025001a7202 */ /* 0x000fe20000000f00 */
[----:B------:R-:W-:-:S07]  /*2020*/  IMAD R51, R42, R52, R51 ;  /* 0x000000342a337224 */ /* 0x000fce00078e0233 */
[----:B------:R-:W-:Y:S05]  /*2030*/  WARPSYNC.COLLECTIVE R24, `(.L_x_2419) ;  /* 0x0000000018087348 */ /* 0x000fea0003c00000 */
[----:B------:R0:W1:Y:S02]  /*2040*/  SHFL.IDX P1, R52, R50, R26, R25 ;  /* 0x0000001a32347389 */ /* 0x0000640000020019 */
[----:B01----:R-:W-:Y:S05]  /*2050*/  ENDCOLLECTIVE ;  /* 0x000000000000791b */ /* 0x003fea0003800000 */
.L_x_2419:
[----:B------:R-:W-:Y:S02]  /*2060*/  IMAD.MOV.U32 R26, RZ, RZ, R36 ;  /* 0x000000ffff1a7224 */ /* 0x000fe400078e0024 */
[----:B------:R-:W-:-:S07]  /*2070*/  IMAD R51, R41, R52, R51 ;  /* 0x0000003429337224 */ /* 0x000fce00078e0233 */
[----:B------:R-:W-:Y:S05]  /*2080*/  WARPSYNC.COLLECTIVE R24, `(.L_x_2420) ;  /* 0x0000000018087348 */ /* 0x000fea0003c00000 */
[----:B------:R0:W1:Y:S02]  /*2090*/  SHFL.IDX P1, R52, R50, R26, R25 ;  /* 0x0000001a32347389 */ /* 0x0000640000020019 */
[----:B01----:R-:W-:Y:S05]  /*20a0*/  ENDCOLLECTIVE ;  /* 0x000000000000791b */ /* 0x003fea0003800000 */
.L_x_2420:
[----:B------:R-:W-:Y:S02]  /*20b0*/  IMAD.MOV.U32 R26, RZ, RZ, R35 ;  /* 0x000000ffff1a7224 */ /* 0x000fe400078e0023 */
[----:B------:R-:W-:-:S07]  /*20c0*/  IMAD R51, R40, R52, R51 ;  /* 0x0000003428337224 */ /* 0x000fce00078e0233 */
[----:B------:R-:W-:Y:S05]  /*20d0*/  WARPSYNC.COLLECTIVE R24, `(.L_x_2421) ;  /* 0x0000000018087348 */ /* 0x000fea0003c00000 */
[----:B------:R0:W1:Y:S02]  /*20e0*/  SHFL.IDX P1, R52, R50, R26, R25 ;  /* 0x0000001a32347389 */ /* 0x0000640000020019 */
[----:B01----:R-:W-:Y:S05]  /*20f0*/  ENDCOLLECTIVE ;  /* 0x000000000000791b */ /* 0x003fea0003800000 */
.L_x_2421:
[----:B------:R-:W-:Y:S01]  /*2100*/  MOV R26, R34 ;  /* 0x00000022001a7202 */ /* 0x000fe20000000f00 */
[----:B------:R-:W-:-:S07]  /*2110*/  IMAD R51, R39, R52, R51 ;  /* 0x0000003427337224 */ /* 0x000fce00078e0233 */
[----:B------:R-:W-:Y:S05]  /*2120*/  WARPSYNC.COLLECTIVE R24, `(.L_x_2422) ;  /* 0x0000000018087348 */ /* 0x000fea0003c00000 */
[----:B------:R0:W1:Y:S02]  /*2130*/  SHFL.IDX P1, R52, R50, R26, R25 ;  /* 0x0000001a32347389 */ /* 0x0000640000020019 */
[----:B01----:R-:W-:Y:S05]  /*2140*/  ENDCOLLECTIVE ;  /* 0x000000000000791b */ /* 0x003fea0003800000 */
.L_x_2422:
[----:B------:R-:W-:Y:S02]  /*2150*/  IMAD.MOV.U32 R26, RZ, RZ, R21 ;  /* 0x000000ffff1a7224 */ /* 0x000fe400078e0015 */
[----:B------:R-:W-:-:S07]  /*2160*/  IMAD R51, R38, R52, R51 ;  /* 0x0000003426337224 */ /* 0x000fce00078e0233 */
[----:B------:R-:W-:Y:S05]  /*2170*/  WARPSYNC.COLLECTIVE R24, `(.L_x_2423) ;  /* 0x0000000018087348 */ /* 0x000fea0003c00000 */
[----:B------:R0:W1:Y:S02]  /*2180*/  SHFL.IDX P1, R52, R50, R26, R25 ;  /* 0x0000001a32347389 */ /* 0x0000640000020019 */
[----:B01----:R-:W-:Y:S05]  /*2190*/  ENDCOLLECTIVE ;  /* 0x000000000000791b */ /* 0x003fea0003800000 */
.L_x_2423:
[----:B------:R-:W-:Y:S02]  /*21a0*/  IMAD.MOV.U32 R26, RZ, RZ, R22 ;  /* 0x000000ffff1a7224 */ /* 0x000fe400078e0016 */
[----:B------:R-:W-:-:S07]  /*21b0*/  IMAD R51, R31, R52, R51 ;  /* 0x000000341f337224 */ /* 0x000fce00078e0233 */
[----:B------:R-:W-:Y:S05]  /*21c0*/  WARPSYNC.COLLECTIVE R24, `(.L_x_2424) ;  /* 0x0000000018087348 */ /* 0x000fea0003c00000 */
[----:B------:R0:W1:Y:S02]  /*21d0*/  SHFL.IDX P1, R52, R50, R26, R25 ;  /* 0x0000001a32347389 */ /* 0x0000640000020019 */
[----:B01----:R-:W-:Y:S05]  /*21e0*/  ENDCOLLECTIVE ;  /* 0x000000000000791b */ /* 0x003fea0003800000 */
.L_x_2424:
[----:B------:R-:W-:Y:S01]  /*21f0*/  MOV R26, R23 ;  /* 0x00000017001a7202 */ /* 0x000fe20000000f00 */
[----:B------:R-:W-:-:S07]  /*2200*/  IMAD R51, R30, R52, R51 ;  /* 0x000000341e337224 */ /* 0x000fce00078e0233 */
[----:B------:R-:W-:Y:S05]  /*2210*/  WARPSYNC.COLLECTIVE R24, `(.L_x_2425) ;  /* 0x0000000018087348 */ /* 0x000fea0003c00000 */
[----:B------:R0:W1:Y:S02]  /*2220*/  SHFL.IDX P1, R52, R50, R26, R25 ;  /* 0x0000001a32347389 */ /* 0x0000640000020019 */
[----:B01----:R-:W-:Y:S05]  /*2230*/  ENDCOLLECTIVE ;  /* 0x000000000000791b */ /* 0x003fea0003800000 */
.L_x_2425:
[----:B------:R-:W-:Y:S01]  /*2240*/  IMAD.MOV.U32 R50, RZ, RZ, R52 ;  /* 0x000000ffff327224 */ /* 0x000fe200078e0034 */
[----:B------:R-:W-:Y:S06]  /*2250*/  BRA `(.L_x_2426) ;  /* 0xfffffff000f87947 */ /* 0x000fec000383ffff */
        .weak           $__internal_28_$__cuda_sm20_div_u16
        .type           $__internal_28_$__cuda_sm20_div_u16,@function
        .size           $__internal_28_$__cuda_sm20_div_u16,(.L_x_20318 - $__internal_28_$__cuda_sm20_div_u16)
$__internal_28_$__cuda_sm20_div_u16:
[----:B------:R-:W0:Y:S01]  /*2260*/  I2F.U16 R2, UR4 ;  /* 0x0000000400027d06 */ /* 0x000e220008101000 */
[----:B------:R-:W-:-:S07]  /*2270*/  HFMA2 R3, -RZ, RZ, 15, 0 ;  /* 0x4b800000ff037431 */ /* 0x000fce00000001ff */
[----:B------:R-:W-:Y:S01]  /*2280*/  I2F.U16.RZ R0, R0 ;  /* 0x0000000000007306 */ /* 0x000fe2000010d000 */
        /* <DEDUP_REMOVED lines=15> */
[----:B------:R-:W-:Y:S06]  /*2380*/  RET.REL.NODEC R2 `(_Z9cuda_gemmIiLi128ELi16ELi1ELi256ELi16ELi16ELi1EEviiiPT_S1_S1_ii) ;  /* 0xffffffdc021c7950 */ /* 0x000fec0003c3ffff */
.L_x_2427:
        /* <DEDUP_REMOVED lines=15> */
.L_x_20318:


//--------------------- .text._Z9cuda_gemmIiLi128ELi16ELi1ELi256ELi16ELi16ELi0EEviiiPT_S1_S1_ii --------------------------
	.section	.text._Z9cuda_gemmIiLi128ELi16ELi1ELi256ELi16ELi16ELi0EEviiiPT_S1_S1_ii,"ax",@progbits
	.align	128
        .global         _Z9cuda_gemmIiLi128ELi16ELi1ELi256ELi16ELi16ELi0EEviiiPT_S1_S1_ii
        .type           _Z9cuda_gemmIiLi128ELi16ELi1ELi256ELi16ELi16ELi0EEviiiPT_S1_S1_ii,@function
        .size           _Z9cuda_gemmIiLi128ELi16ELi1ELi256ELi16ELi16ELi0EEviiiPT_S1_S1_ii,(.L_x_20319 - _Z9cuda_gemmIiLi128ELi16ELi1ELi256ELi16ELi16ELi0EEviiiPT_S1_S1_ii)
        .other          _Z9cuda_gemmIiLi128ELi16ELi1ELi256ELi16ELi16ELi0EEviiiPT_S1_S1_ii,@"STO_CUDA_ENTRY STV_DEFAULT"
_Z9cuda_gemmIiLi128ELi16ELi1ELi256ELi16ELi16ELi0EEviiiPT_S1_S1_ii:
.text._Z9cuda_gemmIiLi128ELi16ELi1ELi256ELi16ELi16ELi0EEviiiPT_S1_S1_ii:
        /* <DEDUP_REMOVED lines=58> */
.L_x_2430:
        /* <DEDUP_REMOVED lines=25> */
.L_x_2429:
[----:B------:R-:W-:Y:S05]  /*0530*/  BSYNC.RECONVERGENT B0 ;  /* 0x0000000000007941 */ /* 0x000fea0003800200 */
.L_x_2428:
        /* <DEDUP_REMOVED lines=24> */
[----:B------:R-:W-:Y:S01]  /*06c0*/  IMAD.U32 R5, RZ, RZ, UR12 ;  /* 0x0000000cff057e24 */ /* 0x000fe2000f8e00ff */
[----:B------:R-:W-:Y:S02]  /*06d0*/  @P0 IADD3 R0, PT, PT, R0, 0x1, RZ ;  /* 0x0000000100000810 */ /* 0x000fe40007ffe0ff */
[----:B------:R-:W-:Y:S01]  /*06e0*/  ISETP.GE.U32.AND P1, PT, R2, UR8, PT ;  /* 0x0000000802007c0c */ /* 0x000fe2000bf26070 */
[----:B------:R-:W-:Y:S01]  /*06f0*/  VIADD R2, R4, UR12 ;  /* 0x0000000c04027c36 */ /* 0x000fe20008000000 */
[----:B------:R-:W-:-:S04]  /*0700*/  MOV R9, 0x770 ;  /* 0x0000077000097802 */ /* 0x000fc80000000f00 */
[----:B------:R-:W-:Y:S02]  /*0710*/  LOP3.LUT R3, R2, 0xff, RZ, 0xc, !PT ;  /* 0x000000ff02037812 */ /* 0x000fe400078e0cff */
[----:B------:R-:W-:-:S05]  /*0720*/  LOP3.LUT R2, R5, 0xff, RZ, 0xc0, !PT ;  /* 0x000000ff05027812 */ /* 0x000fca00078ec0ff */
[----:B------:R-:W-:Y:S01]  /*0730*/  @P1 VIADD R0, R0, 0x1 ;  /* 0x0000000100001836 */ /* 0x000fe20000000000 */
[----:B------:R-:W-:Y:S01]  /*0740*/  @!P2 LOP3.LUT R0, RZ, UR8, RZ, 0x33, !PT ;  /* 0x00000008ff00ac12 */ /* 0x000fe2000f8e33ff */
[----:B-1----:R-:W-:-:S12]  /*0750*/  USHF.L.U32 UR4, UR4, 0x8, URZ ;  /* 0x0000000804047899 */ /* 0x002fd800080006ff */
[----:B0-----:R-:W-:Y:S05]  /*0760*/  CALL.REL.NOINC `($__internal_29_$__cuda_sm20_div_u16) ;  /* 0x00000040003c7944 */ /* 0x001fea0003c00000 */
[----:B------:R-:W0:Y:S01]  /*0770*/  I2F.U32.RP R3, UR8 ;  /* 0x0000000800037d06 */ /* 0x000e220008209000 */
[----:B------:R-:W-:Y:S01]  /*0780*/  IMAD R5, RZ, RZ, -UR8 ;  /* 0x80000008ff057e24 */ /* 0x000fe2000f8e02ff */
[----:B------:R-:W-:Y:S02]  /*0790*/  UISETP.NE.U32.AND UP2, UPT, UR8, URZ, UPT ;  /* 0x000000ff0800728c */ /* 0x000fe4000bf45070 */
[----:B------:R-:W-:Y:S01]  /*07a0*/  IMAD.U32 R8, RZ, RZ, UR8 ;  /* 0x00000008ff087e24 */ /* 0x000fe2000f8e00ff */
[----:B------:R-:W-:-:S03]  /*07b0*/  LOP3.LUT R76, R2, 0x3, RZ, 0xc0, !PT ;  /* 0x00000003024c7812 */ /* 0x000fc600078ec0ff */
[----:B0-----:R-:W0:Y:S02]  /*07c0*/  MUFU.RCP R3, R3 ;  /* 0x0000000300037308 */ /* 0x001e240000001000 */
[----:B0-----:R-:W-:-:S06]  /*07d0*/  IADD3 R6, PT, PT, R3, 0xffffffe, RZ ;  /* 0x0ffffffe03067810 */ /* 0x001fcc0007ffe0ff */
[----:B------:R0:W1:Y:S02]  /*07e0*/  F2I.FTZ.U32.TRUNC.NTZ R7, R6 ;  /* 0x0000000600077305 */ /* 0x000064000021f000 */
[----:B0-----:R-:W-:-:S05]  /*07f0*/  IMAD.MOV.U32 R6, RZ, RZ, RZ ;  /* 0x000000ffff067224 */ /* 0x001fca00078e00ff */
[----:B------:R-:W-:Y:S01]  /*0800*/  R2UR UR6, R6 ;  /* 0x00000000060672ca */ /* 0x000fe200000e0000 */
[----:B-1----:R-:W-:Y:S01]  /*0810*/  IMAD R5, R5, R7, RZ ;  /* 0x0000000705057224 */ /* 0x002fe200078e02ff */
[----:B------:R-:W-:-:S13]  /*0820*/  R2UR UR7, R7 ;  /* 0x00000000070772ca */ /* 0x000fda00000e0000 */
[----:B------:R-:W-:-:S05]  /*0830*/  IMAD.HI.U32 R5, R7, R5, UR6 ;  /* 0x0000000607057e27 */ /* 0x000fca000f8e0005 */
[----:B------:R-:W-:-:S13]  /*0840*/  R2UR UR14, R5 ;  /* 0x00000000050e72ca */ /* 0x000fda00000e0000 */
[----:B------:R-:W-:Y:S02]  /*0850*/  UIMAD.WIDE.U32 UR6, UR14, UR12, URZ ;  /* 0x0000000c0e0672a5 */ /* 0x000fe4000f8e00ff */
[----:B------:R-:W-:Y:S01]  /*0860*/  IMAD.HI.U32 R5, R4, UR14, RZ ;  /* 0x0000000e04057c27 */ /* 0x000fe2000f8e00ff */
[----:B------:R-:W0:Y:S03]  /*0870*/  LDCU UR14, c[0x0][0x3ac] ;  /* 0x00007580ff0e77ac */ /* 0x000e260008000800 */
[----:B------:R-:W-:Y:S01]  /*0880*/  IMAD.MOV R5, RZ, RZ, -R5 ;  /* 0x000000ffff057224 */ /* 0x000fe200078e0a05 */
[----:B------:R-:W-:Y:S01]  /*0890*/  IADD3 R3, PT, PT, RZ, -UR7, RZ ;  /* 0x80000007ff037c10 */ /* 0x000fe2000fffe0ff */
[----:B------:R-:W-:Y:S02]  /*08a0*/  ULOP3.LUT UR6, URZ, UR8, URZ, 0x33, !UPT ;  /* 0x00000008ff067292 */ /* 0x000fe4000f8e33ff */
[----:B------:R-:W-:-:S02]  /*08b0*/  IMAD R5, R5, UR8, R4 ;  /* 0x0000000805057c24 */ /* 0x000fc4000f8e0204 */
[----:B------:R-:W-:Y:S02]  /*08c0*/  IMAD R3, R8, R3, UR12 ;  /* 0x0000000c08037e24 */ /* 0x000fe4000f8e0203 */
[----:B------:R-:W-:-:S03]  /*08d0*/  MOV R6, UR6 ;  /* 0x0000000600067c02 */ /* 0x000fc60008000f00 */
[----:B------:R-:W-:Y:S01]  /*08e0*/  ISETP.GE.U32.AND P0, PT, R3, UR8, PT ;  /* 0x0000000803007c0c */ /* 0x000fe2000bf06070 */
[----:B0-----:R-:W-:-:S05]  /*08f0*/  IMAD R4, RZ, RZ, -UR14 ;  /* 0x8000000eff047e24 */ /* 0x001fca000f8e02ff */
[----:B------:R-:W-:-:S07]  /*0900*/  LEA R4, R4, 0x201f, 0x8 ;  /* 0x0000201f04047811 */ /* 0x000fce00078e40ff */
[----:B------:R-:W-:Y:S01]  /*0910*/  VOTEU.ANY UP0, P0 ;  /* 0x0000000000ff7886 */ /* 0x000fe20000000100 */
[----:B------:R-:W-:Y:S02]  /*0920*/  PLOP3.LUT P1, PT, PT, PT, UP0, 0x80, 0x8 ;  /* 0x000000000008781c */ /* 0x000fe40003f2f008 */
[----:B------:R-:W-:Y:S02]  /*0930*/  ISETP.GE.U32.AND P0, PT, R5, UR8, PT ;  /* 0x0000000805007c0c */ /* 0x000fe4000bf06070 */
[----:B------:R-:W-:-:S09]  /*0940*/  @UP0 UIADD3 UR7, UPT, UPT, UR7, 0x1, URZ ;  /* 0x0000000107070890 */ /* 0x000fd2000fffe0ff */
        /* <DEDUP_REMOVED lines=10> */
.L_x_2499:
[----:B0-----:R-:W0:Y:S01]  /*09f0*/  S2R R21, SR_TID.X ;  /* 0x0000000000157919 */ /* 0x001e220000002100 */
[----:B------:R-:W-:Y:S01]  /*0a00*/  ISETP.NE.AND P3, PT, R76, 0x2, PT ;  /* 0x000000024c00780c */ /* 0x000fe20003f65270 */
[----:B-1----:R-:W-:Y:S01]  /*0a10*/  IMAD.U32 R24, RZ, RZ, UR9 ;  /* 0x00000009ff187e24 */ /* 0x002fe2000f8e00ff */
[C---:B---3--:R-:W-:Y:S01]  /*0a20*/  LOP3.LUT R22, R2.reuse, 0xffff, RZ, 0xc0, !PT ;  /* 0x0000ffff02167812 */ /* 0x048fe200078ec0ff */
[----:B------:R-:W-:Y:S01]  /*0a30*/  BSSY.RECONVERGENT B0, `(.L_x_2431) ;  /* 0x0000028000007945 */ /* 0x000fe20003800200 */
[----:B------:R-:W-:Y:S02]  /*0a40*/  LOP3.LUT R23, R2, 0xffff, RZ, 0xc0, !PT ;  /* 0x0000ffff02177812 */ /* 0x000fe400078ec0ff */
[----:B------:R-:W-:Y:S02]  /*0a50*/  ISETP.GE.U32.AND P4, PT, R22, 0x2, PT ;  /* 0x000000021600780c */ /* 0x000fe40003f86070 */
[----:B------:R-:W-:Y:S02]  /*0a60*/  ISETP.GE.U32.AND P0, PT, R23, 0x2, PT ;  /* 0x000000021700780c */ /* 0x000fe40003f06070 */
[----:B------:R-:W-:-:S02]  /*0a70*/  ISETP.GE.AND P1, PT, R24, 0x1, PT ;  /* 0x000000011800780c */ /* 0x000fc40003f26270 */
[----:B------:R-:W-:Y:S02]  /*0a80*/  ISETP.NE.AND P2, PT, R76, 0x2, PT ;  /* 0x000000024c00780c */ /* 0x000fe40003f45270 */
[----:B0-----:R-:W-:Y:S01]  /*0a90*/  IADD3 R32, PT, PT, R21, UR12, RZ ;  /* 0x0000000c15207c10 */ /* 0x001fe2000fffe0ff */
[----:B------:R-:W-:-:S04]  /*0aa0*/  IMAD.MOV.U32 R30, RZ, RZ, R21 ;  /* 0x000000ffff1e7224 */ /* 0x000fc800078e0015 */
[----:B------:R-:W-:-:S04]  /*0ab0*/  VIADD R34, R32, UR12 ;  /* 0x0000000c20227c36 */ /* 0x000fc80008000000 */
[----:B------:R-:W-:Y:S01]  /*0ac0*/  VIADD R42, R34, UR12 ;  /* 0x0000000c222a7c36 */ /* 0x000fe20008000000 */
[----:B----4-:R-:W-:Y:S06]  /*0ad0*/  @!P3 BRA `(.L_x_2432) ;  /* 0x000000000074b947 */ /* 0x010fec0003800000 */
[----:B------:R-:W0:Y:S01]  /*0ae0*/  LDCU UR7, c[0x0][0x388] ;  /* 0x00007100ff0777ac */ /* 0x000e220008000800 */
[----:B------:R-:W1:Y:S01]  /*0af0*/  LDC.64 R24, c[0x0][0x390] ;  /* 0x0000e400ff187b82 */ /* 0x000e620000000a00 */
[----:B0-----:R-:W-:-:S06]  /*0b00*/  UIMAD UR7, UR5, UR7, UR4 ;  /* 0x00000007050772a4 */ /* 0x001fcc000f8e0204 */
[----:B------:R-:W-:-:S05]  /*0b10*/  IADD3 R29, PT, PT, R21, UR7, RZ ;  /* 0x00000007151d7c10 */ /* 0x000fca000fffe0ff */
        /* <DEDUP_REMOVED lines=18> */
[----:B------:R-:W-:Y:S01]  /*0c40*/  MOV R26, UR12 ;  /* 0x0000000c001a7c02 */ /* 0x000fe20008000f00 */
[----:B------:R-:W-:Y:S01]  /*0c50*/  IMAD.MOV.U32 R30, RZ, RZ, R34 ;  /* 0x000000ffff1e7224 */ /* 0x000fe200078e0022 */
[----:B------:R-:W-:-:S03]  /*0c60*/  @P3 MOV R30, R42 ;  /* 0x0000002a001e3202 */ /* 0x000fc60000000f00 */
[----:B------:R-:W-:-:S04]  /*0c70*/  IMAD R27, R26, 0x4, R27 ;  /* 0x000000041a1b7824 */ /* 0x000fc800078e021b */
[----:B------:R-:W-:Y:S01]  /*0c80*/  @P3 IMAD R29, R26, 0x4, R27 ;  /* 0x000000041a1d3824 */ /* 0x000fe200078e021b */
[----:B--2---:R1:W-:Y:S04]  /*0c90*/  STS [R27], R22 ;  /* 0x000000161b007388 */ /* 0x0043e80000000800 */
[----:B---3--:R1:W-:Y:S02]  /*0ca0*/  @P3 STS [R29], R24 ;  /* 0x000000181d003388 */ /* 0x0083e40000000800 */
.L_x_2432:
[----:B------:R-:W-:Y:S05]  /*0cb0*/  BSYNC.RECONVERGENT B0 ;  /* 0x0000000000007941 */ /* 0x000fea0003800200 */
.L_x_2431:
[----:B------:R-:W-:Y:S04]  /*0cc0*/  BSSY.RECONVERGENT B0, `(.L_x_2433) ;  /* 0x000002d000007945 */ /* 0x000fe80003800200 */
[----:B------:R-:W-:Y:S05]  /*0cd0*/  @!P4 BRA `(.L_x_2434) ;  /* 0x0000000000acc947 */ /* 0x000fea0003800000 */
[----:B------:R-:W2:Y:S01]  /*0ce0*/  LDCU UR7, c[0x0][0x388] ;  /* 0x00007100ff0777ac */ /* 0x000ea20008000800 */
[----:B------:R-:W3:Y:S01]  /*0cf0*/  S2UR UR8, SR_CgaCtaId ;  /* 0x00000000000879c3 */ /* 0x000ee20000008800 */
[----:B01----:R-:W-:Y:S01]  /*0d00*/  VIADD R22, R30, UR4 ;  /* 0x000000041e167c36 */ /* 0x003fe20008000000 */
[----:B------:R-:W-:Y:S01]  /*0d10*/  MOV R24, UR12 ;  /* 0x0000000c00187c02 */ /* 0x000fe20008000f00 */
[----:B--2---:R-:W-:Y:S01]  /*0d20*/  IMAD.U32 R33, RZ, RZ, UR7 ;  /* 0x00000007ff217e24 */ /* 0x004fe2000f8e00ff */
[----:B------:R-:W-:Y:S02]  /*0d30*/  UMOV UR7, 0x400 ;  /* 0x0000040000077882 */ /* 0x000fe40000000000 */
[----:B------:R-:W-:Y:S01]  /*0d40*/  UIADD3 UR7, UPT, UPT, UR7, 0x480, URZ ;  /* 0x0000048007077890 */ /* 0x000fe2000fffe0ff */
[----:B------:R-:W-:Y:S02]  /*0d50*/  IMAD R33, R33, UR5, R22 ;  /* 0x0000000521217c24 */ /* 0x000fe4000f8e0216 */
[----:B------:R-:W-:Y:S01]  /*0d60*/  IMAD.U32 R22, RZ, RZ, UR12 ;  /* 0x0000000cff167e24 */ /* 0x000fe2000f8e00ff */
[----:B---3--:R-:W-:Y:S01]  /*0d70*/  ULEA UR7, UR8, UR7, 0x18 ;  /* 0x0000000708077291 */ /* 0x008fe2000f8ec0ff */
[----:B------:R-:W-:-:S02]  /*0d80*/  IMAD R39, R24, 0x3, R33 ;  /* 0x0000000318277824 */ /* 0x000fc400078e0221 */
[----:B------:R-:W-:Y:S02]  /*0d90*/  IMAD R37, R22, 0x2, R33 ;  /* 0x0000000216257824 */ /* 0x000fe400078e0221 */
[----:B------:R-:W-:Y:S01]  /*0da0*/  VIADD R35, R33, UR12 ;  /* 0x0000000c21237c36 */ /* 0x000fe20008000000 */
[----:B------:R-:W-:-:S07]  /*0db0*/  LEA R31, R30, UR7, 0x2 ;  /* 0x000000071e1f7c11 */ /* 0x000fce000f8e10ff */
.L_x_2435:
[----:B--2---:R-:W0:Y:S02]  /*0dc0*/  LDC.64 R28, c[0x0][0x390] ;  /* 0x0000e400ff1c7b82 */ /* 0x004e240000000a00 */
        /* <DEDUP_REMOVED lines=11> */
[--C-:B------:R-:W-:Y:S01]  /*0e80*/  IMAD R41, R36, 0x4, R31.reuse ;  /* 0x0000000424297824 */ /* 0x100fe200078e021f */
[----:B0-----:R-:W-:Y:S01]  /*0e90*/  MOV R23, UR12 ;  /* 0x0000000c00177c02 */ /* 0x001fe20008000f00 */
[--C-:B------:R-:W-:Y:S02]  /*0ea0*/  IMAD R43, R38, 0x8, R31.reuse ;  /* 0x00000008262b7824 */ /* 0x100fe400078e021f */
[----:B------:R-:W-:Y:S02]  /*0eb0*/  IMAD R45, R40, 0xc, R31 ;  /* 0x0000000c282d7824 */ /* 0x000fe400078e021f */
[----:B------:R-:W-:-:S05]  /*0ec0*/  IMAD R30, R23, 0x4, R30 ;  /* 0x00000004171e7824 */ /* 0x000fca00078e021e */
[----:B------:R-:W-:Y:S01]  /*0ed0*/  ISETP.GE.U32.AND P3, PT, R30, 0x100, PT ;  /* 0x000001001e00780c */ /* 0x000fe20003f66070 */
[C---:B------:R-:W-:Y:S01]  /*0ee0*/  IMAD R35, R36.reuse, 0x4, R35 ;  /* 0x0000000424237824 */ /* 0x040fe200078e0223 */
        /* <DEDUP_REMOVED lines=10> */
.L_x_2434:
[----:B------:R-:W-:Y:S05]  /*0f90*/  BSYNC.RECONVERGENT B0 ;  /* 0x0000000000007941 */ /* 0x000fea0003800200 */
.L_x_2433:
[----:B------:R-:W-:Y:S01]  /*0fa0*/  BAR.SYNC.DEFER_BLOCKING 0x0 ;  /* 0x0000000000007b1d */ /* 0x000fe20000010000 */
[----:B01----:R-:W-:-:S05]  /*0fb0*/  MOV R22, R21 ;  /* 0x0000001500167202 */ /* 0x003fca0000000f00 */
[----:B------:R-:W-:Y:S04]  /*0fc0*/  BSSY.RECONVERGENT B0, `(.L_x_2436) ;  /* 0x0000014000007945 */ /* 0x000fe80003800200 */
        /* <DEDUP_REMOVED lines=10> */
[----:B------:R-:W-:Y:S01]  /*1070*/  ISETP.NE.AND P2, PT, R76, RZ, PT ;  /* 0x000000ff4c00720c */ /* 0x000fe20003f45270 */
[----:B--2---:R-:W-:Y:S02]  /*1080*/  IMAD.U32 R24, RZ, RZ, UR12 ;  /* 0x0000000cff187e24 */ /* 0x004fe4000f8e00ff */
[----:B------:R-:W-:Y:S02]  /*1090*/  IMAD.U32 R25, RZ, RZ, UR12 ;  /* 0x0000000cff197e24 */ /* 0x000fe4000f8e00ff */
[----:B------:R-:W-:Y:S01]  /*10a0*/  IMAD.MOV.U32 R22, RZ, RZ, R34 ;  /* 0x000000ffff167224 */ /* 0x000fe200078e0022 */
[----:B------:R-:W-:-:S05]  /*10b0*/  LEA R24, R24, R23, 0x2 ;  /* 0x0000001718187211 */ /* 0x000fca00078e10ff */
[----:B------:R1:W-:Y:S02]  /*10c0*/  STS [R24], RZ ;  /* 0x000000ff18007388 */ /* 0x0003e40000000800 */
[----:B0-----:R-:W-:Y:S02]  /*10d0*/  @P2 IMAD R23, R25, 0x4, R24 ;  /* 0x0000000419172824 */ /* 0x001fe400078e0218 */
[----:B------:R-:W-:-:S03]  /*10e0*/  @P2 IMAD.MOV.U32 R22, RZ, RZ, R42 ;  /* 0x000000ffff162224 */ /* 0x000fc600078e002a */
[----:B------:R1:W-:Y:S04]  /*10f0*/  @P2 STS [R23], RZ ;  /* 0x000000ff17002388 */ /* 0x0003e80000000800 */
.L_x_2437:
[----:B------:R-:W-:Y:S05]  /*1100*/  BSYNC.RECONVERGENT B0 ;  /* 0x0000000000007941 */ /* 0x000fea0003800200 */
.L_x_2436:
[----:B------:R-:W-:Y:S04]  /*1110*/  BSSY.RECONVERGENT B0, `(.L_x_2438) ;  /* 0x0000015000007945 */ /* 0x000fe80003800200 */
[----:B------:R-:W-:Y:S05]  /*1120*/  @!P0 BRA `(.L_x_2439) ;  /* 0x00000000004c8947 */ /* 0x000fea0003800000 */
[----:B-12---:R-:W1:Y:S01]  /*1130*/  S2R R24, SR_CgaCtaId ;  /* 0x0000000000187919 */ /* 0x006e620000008800 */
[----:B0-----:R-:W-:-:S04]  /*1140*/  MOV R23, 0x400 ;  /* 0x0000040000177802 */ /* 0x001fc80000000f00 */
[----:B------:R-:W-:-:S04]  /*1150*/  IADD3 R23, PT, PT, R23, 0x880, RZ ;  /* 0x0000088017177810 */ /* 0x000fc80007ffe0ff */
[----:B-1----:R-:W-:-:S07]  /*1160*/  LEA R27, R24, R23, 0x18 ;  /* 0x00000017181b7211 */ /* 0x002fce00078ec0ff */
.L_x_2440:
[----:B---3--:R-:W-:Y:S01]  /*1170*/  IMAD R23, R22, 0x4, R27 ;  /* 0x0000000416177824 */ /* 0x008fe200078e021b */
[----:B------:R-:W-:Y:S01]  /*1180*/  MOV R29, UR12 ;  /* 0x0000000c001d7c02 */ /* 0x000fe20008000f00 */
[----:B------:R-:W-:Y:S02]  /*1190*/  IMAD.U32 R24, RZ, RZ, UR12 ;  /* 0x0000000cff187e24 */ /* 0x000fe4000f8e00ff */
[----:B------:R-:W-:Y:S01]  /*11a0*/  IMAD.U32 R25, RZ, RZ, UR12 ;  /* 0x0000000cff197e24 */ /* 0x000fe2000f8e00ff */
[----:B------:R3:W-:Y:S01]  /*11b0*/  STS [R23], RZ ;  /* 0x000000ff17007388 */ /* 0x0007e20000000800 */
[----:B------:R-:W-:Y:S01]  /*11c0*/  IMAD.U32 R26, RZ, RZ, UR12 ;  /* 0x0000000cff1a7e24 */ /* 0x000fe2000f8e00ff */
[----:B------:R-:W-:Y:S01]  /*11d0*/  LEA R24, R24, R23, 0x2 ;  /* 0x0000001718187211 */ /* 0x000fe200078e10ff */
[----:B------:R-:W-:-:S04]  /*11e0*/  IMAD R22, R29, 0x4, R22 ;  /* 0x000000041d167824 */ /* 0x000fc800078e0216 */
[----:B------:R-:W-:Y:S01]  /*11f0*/  IMAD R25, R25, 0x4, R24 ;  /* 0x0000000419197824 */ /* 0x000fe200078e0218 */
[----:B------:R3:W-:Y:S01]  /*1200*/  STS [R24], RZ ;  /* 0x000000ff18007388 */ /* 0x0007e20000000800 */
[----:B------:R-:W-:Y:S02]  /*1210*/  ISETP.GE.U32.AND P0, PT, R22, 0x100, PT ;  /* 0x000001001600780c */ /* 0x000fe40003f06070 */
[----:B------:R-:W-:Y:S01]  /*1220*/  IMAD R26, R26, 0x4, R25 ;  /* 0x000000041a1a7824 */ /* 0x000fe200078e0219 */
[----:B------:R3:W-:Y:S04]  /*1230*/  STS [R25], RZ ;  /* 0x000000ff19007388 */ /* 0x0007e80000000800 */
[----:B------:R3:W-:Y:S06]  /*1240*/  STS [R26], RZ ;  /* 0x000000ff1a007388 */ /* 0x0007ec0000000800 */
[----:B------:R-:W-:Y:S05]  /*1250*/  @!P0 BRA `(.L_x_2440) ;  /* 0xfffffffc00c48947 */ /* 0x000fea000383ffff */
.L_x_2439:
[----:B------:R-:W-:Y:S05]  /*1260*/  BSYNC.RECONVERGENT B0 ;  /* 0x0000000000007941 */ /* 0x000fea0003800200 */
.L_x_2438:
[----:B------:R-:W-:Y:S05]  /*1270*/  @!P1 BRA `(.L_x_2441) ;  /* 0x0000001c00649947 */ /* 0x000fea0003800000 */
[----:B--23--:R-:W2:Y:S01]  /*1280*/  LDC R26, c[0x0][0x3ac] ;  /* 0x0000eb00ff1a7b82 */ /* 0x00cea20000000800 */
[----:B------:R-:W-:-:S04]  /*1290*/  LOP3.LUT R21, R21, 0x1f, RZ, 0xc0, !PT ;  /* 0x0000001f15157812 */ /* 0x000fc800078ec0ff */
[----:B------:R-:W-:Y:S02]  /*12a0*/  IABS R30, R21 ;  /* 0x00000015001e7213 */ /* 0x000fe40000000000 */
[----:B------:R-:W-:Y:S01]  /*12b0*/  ISETP.GE.AND P2, PT, R21, RZ, PT ;  /* 0x000000ff1500720c */ /* 0x000fe20003f46270 */
[----:B------:R-:W3:Y:S01]  /*12c0*/  LDC R54, c[0x0][0x3ac] ;  /* 0x0000eb00ff367b82 */ /* 0x000ee20000000800 */
[----:B--2---:R-:W-:-:S04]  /*12d0*/  VIMNMX R26, PT, PT, R26, 0x20, PT ;  /* 0x000000201a1a7848 */ /* 0x004fc80003fe0100 */
[-C--:B------:R-:W-:Y:S02]  /*12e0*/  IABS R28, R26.reuse ;  /* 0x0000001a001c7213 */ /* 0x080fe40000000000 */
[----:B------:R-:W-:Y:S02]  /*12f0*/  IABS R27, R26 ;  /* 0x0000001a001b7213 */ /* 0x000fe40000000000 */
[----:B-1----:R-:W1:Y:S08]  /*1300*/  I2F.RP R24, R28 ;  /* 0x0000001c00187306 */ /* 0x002e700000209400 */
[----:B-1----:R-:W1:Y:S02]  /*1310*/  MUFU.RCP R24, R24 ;  /* 0x0000001800187308 */ /* 0x002e640000001000 */
[----:B-1----:R-:W-:-:S06]  /*1320*/  VIADD R22, R24, 0xffffffe ;  /* 0x0ffffffe18167836 */ /* 0x002fcc0000000000 */
[----:B0-----:R0:W1:Y:S02]  /*1330*/  F2I.FTZ.U32.TRUNC.NTZ R23, R22 ;  /* 0x0000001600177305 */ /* 0x001064000021f000 */
[----:B0-----:R-:W-:Y:S02]  /*1340*/  HFMA2 R22, -RZ, RZ, 0, 0 ;  /* 0x00000000ff167431 */ /* 0x001fe400000001ff */
[----:B-1----:R-:W-:-:S04]  /*1350*/  IMAD.MOV R25, RZ, RZ, -R23 ;  /* 0x000000ffff197224 */ /* 0x002fc800078e0a17 */
[----:B------:R-:W-:-:S04]  /*1360*/  IMAD R25, R25, R28, RZ ;  /* 0x0000001c19197224 */ /* 0x000fc800078e02ff */
        /* <DEDUP_REMOVED lines=8> */
[----:B------:R-:W-:-:S05]  /*13f0*/  @!P1 IMAD.IADD R23, R23, 0x1, -R28 ;  /* 0x0000000117179824 */ /* 0x000fca00078e0a1c */
[----:B------:R-:W-:-:S05]  /*1400*/  MOV R21, R23 ;  /* 0x0000001700157202 */ /* 0x000fca0000000f00 */
[----:B------:R-:W-:Y:S01]  /*1410*/  @!P2 IMAD.MOV R21, RZ, RZ, -R21 ;  /* 0x000000ffff15a224 */ /* 0x000fe200078e0a15 */
[----:B------:R-:W-:-:S04]  /*1420*/  @!P0 LOP3.LUT R21, RZ, R26, RZ, 0x33, !PT ;  /* 0x0000001aff158212 */ /* 0x000fc800078e33ff */
[C---:B------:R-:W-:Y:S01]  /*1430*/  IADD3 R27, PT, PT, R21.reuse, 0x3, RZ ;  /* 0x00000003151b7810 */ /* 0x040fe20007ffe0ff */
[C---:B------:R-:W-:Y:S01]  /*1440*/  VIADD R23, R21.reuse, 0x1 ;  /* 0x0000000115177836 */ /* 0x040fe20000000000 */
[C---:B------:R-:W-:Y:S01]  /*1450*/  IADD3 R31, PT, PT, R21.reuse, 0x5, RZ ;  /* 0x00000005151f7810 */ /* 0x040fe20007ffe0ff */
[----:B------:R-:W-:Y:S01]  /*1460*/  VIADD R25, R21, 0x2 ;  /* 0x0000000215197836 */ /* 0x000fe20000000000 */
[-C--:B---3--:R-:W-:Y:S01]  /*1470*/  ISETP.GE.AND P2, PT, R27, R54.reuse, PT ;  /* 0x000000361b00720c */ /* 0x088fe20003f46270 */
[----:B------:R-:W-:Y:S01]  /*1480*/  VIADD R29, R21, 0x4 ;  /* 0x00000004151d7836 */ /* 0x000fe20000000000 */
[-C--:B------:R-:W-:Y:S01]  /*1490*/  ISETP.GE.AND P0, PT, R23, R54.reuse, PT ;  /* 0x000000361700720c */ /* 0x080fe20003f06270 */
[----:B------:R-:W-:Y:S01]  /*14a0*/  VIADD R33, R21, 0x6 ;  /* 0x0000000615217836 */ /* 0x000fe20000000000 */
[----:B------:R-:W-:Y:S01]  /*14b0*/  ISETP.GE.AND P1, PT, R25, R54, PT ;  /* 0x000000361900720c */ /* 0x000fe20003f26270 */
[C---:B------:R-:W-:Y:S01]  /*14c0*/  VIADD R35, R21.reuse, 0x7 ;  /* 0x0000000715237836 */ /* 0x040fe20000000000 */
[C---:B------:R-:W-:Y:S01]  /*14d0*/  SEL R22, R54.reuse, RZ, P0 ;  /* 0x000000ff36167207 */ /* 0x040fe20000000000 */
[----:B------:R-:W-:Y:S01]  /*14e0*/  VIADD R37, R21, 0x8 ;  /* 0x0000000815257836 */ /* 0x000fe20000000000 */
[----:B------:R-:W-:Y:S01]  /*14f0*/  ISETP.GE.AND P0, PT, R23, R26, PT ;  /* 0x0000001a1700720c */ /* 0x000fe20003f06270 */
[----:B------:R-:W-:Y:S01]  /*1500*/  VIADD R43, R21, 0xb ;  /* 0x0000000b152b7836 */ /* 0x000fe20000000000 */
[C---:B------:R-:W-:Y:S01]  /*1510*/  SEL R24, R54.reuse, RZ, P1 ;  /* 0x000000ff36187207 */ /* 0x040fe20000800000 */
[----:B------:R-:W-:Y:S01]  /*1520*/  IMAD.IADD R23, R23, 0x1, -R22 ;  /* 0x0000000117177824 */ /* 0x000fe200078e0a16 */
[C---:B------:R-:W-:Y:S01]  /*1530*/  SEL R22, R54.reuse, RZ, P2 ;  /* 0x000000ff36167207 */ /* 0x040fe20001000000 */
[----:B------:R-:W-:Y:S01]  /*1540*/  VIADD R45, R21, 0xc ;  /* 0x0000000c152d7836 */ /* 0x000fe20000000000 */
[----:B------:R-:W-:Y:S01]  /*1550*/  ISETP.GE.AND P2, PT, R29, R54, PT ;  /* 0x000000361d00720c */ /* 0x000fe20003f46270 */
[----:B------:R-:W-:Y:S01]  /*1560*/  VIADD R49, R21, 0xe ;  /* 0x0000000e15317836 */ /* 0x000fe20000000000 */
[C---:B------:R-:W-:Y:S01]  /*1570*/  ISETP.GE.AND P6, PT, R27.reuse, R26, PT ;  /* 0x0000001a1b00720c */ /* 0x040fe20003fc6270 */
[----:B------:R-:W-:Y:S01]  /*1580*/  IMAD.IADD R27, R27, 0x1, -R22 ;  /* 0x000000011b1b7824 */ /* 0x000fe200078e0a16 */
[----:B------:R-:W-:Y:S01]  /*1590*/  ISETP.GE.AND P3, PT, R31, R54, PT ;  /* 0x000000361f00720c */ /* 0x000fe20003f66270 */
[----:B------:R-:W-:Y:S01]  /*15a0*/  VIADD R47, R21, 0xd ;  /* 0x0000000d152f7836 */ /* 0x000fe20000000000 */
[----:B------:R-:W-:-:S02]  /*15b0*/  SEL R22, R54, RZ, P2 ;  /* 0x000000ff36167207 */ /* 0x000fc40001000000 */
[C---:B------:R-:W-:Y:S01]  /*15c0*/  ISETP.GE.AND P1, PT, R25.reuse, R26, PT ;  /* 0x0000001a1900720c */ /* 0x040fe20003f26270 */
[----:B------:R-:W-:Y:S01]  /*15d0*/  IMAD.IADD R25, R25, 0x1, -R24 ;  /* 0x0000000119197824 */ /* 0x000fe200078e0a18 */
[----:B------:R-:W-:Y:S02]  /*15e0*/  ISETP.GE.AND P2, PT, R33, R54, PT ;  /* 0x000000362100720c */ /* 0x000fe40003f46270 */
[C---:B------:R-:W-:Y:S02]  /*15f0*/  SEL R24, R54.reuse, RZ, P3 ;  /* 0x000000ff36187207 */ /* 0x040fe40001800000 */
[C---:B------:R-:W-:Y:S01]  /*1600*/  ISETP.GE.AND P4, PT, R29.reuse, R26, PT ;  /* 0x0000001a1d00720c */ /* 0x040fe20003f86270 */
[----:B------:R-:W-:Y:S01]  /*1610*/  IMAD.IADD R29, R29, 0x1, -R22 ;  /* 0x000000011d1d7824 */ /* 0x000fe200078e0a16 */
[----:B------:R-:W-:Y:S02]  /*1620*/  ISETP.GE.AND P3, PT, R35, R54, PT ;  /* 0x000000362300720c */ /* 0x000fe40003f66270 */
[----:B------:R-:W-:-:S02]  /*1630*/  SEL R22, R54, RZ, P2 ;  /* 0x000000ff36167207 */ /* 0x000fc40001000000 */
[----:B------:R-:W-:Y:S02]  /*1640*/  IADD3 R39, PT, PT, R21, 0x9, RZ ;  /* 0x0000000915277810 */ /* 0x000fe40007ffe0ff */
[C---:B------:R-:W-:Y:S02]  /*1650*/  ISETP.GE.AND P5, PT, R31.reuse, R26, PT ;  /* 0x0000001a1f00720c */ /* 0x040fe40003fa6270 */
[----:B------:R-:W-:Y:S02]  /*1660*/  IADD3 R31, PT, PT, R31, -R24, RZ ;  /* 0x800000181f1f7210 */ /* 0x000fe40007ffe0ff */
        /* <DEDUP_REMOVED lines=12> */
[----:B------:R-:W-:Y:S02]  /*1730*/  IADD3 R41, PT, PT, R21, 0xa, RZ ;  /* 0x0000000a15297810 */ /* 0x000fe40007ffe0ff */
[C---:B------:R-:W-:Y:S01]  /*1740*/  ISETP.GE.AND P0, PT, R39.reuse, R26, PT ;  /* 0x0000001a2700720c */ /* 0x040fe20003f06270 */
[----:B------:R-:W-:Y:S01]  /*1750*/  IMAD.IADD R39, R39, 0x1, -R28 ;  /* 0x0000000127277824 */ /* 0x000fe200078e0a1c */
[----:B------:R-:W-:-:S02]  /*1760*/  SEL R28, R26, RZ, P6 ;  /* 0x000000ff1a1c7207 */ /* 0x000fc40003000000 */
[----:B------:R-:W-:Y:S02]  /*1770*/  ISETP.GE.AND P6, PT, R41, R54, PT ;  /* 0x000000362900720c */ /* 0x000fe40003fc6270 */
[C---:B------:R-:W-:Y:S01]  /*1780*/  ISETP.GE.AND P1, PT, R37.reuse, R26, PT ;  /* 0x0000001a2500720c */ /* 0x040fe20003f26270 */
[----:B------:R-:W-:Y:S01]  /*1790*/  IMAD.IADD R37, R37, 0x1, -R30 ;  /* 0x0000000125257824 */ /* 0x000fe200078e0a1e */
[----:B------:R-:W-:Y:S02]  /*17a0*/  SEL R30, R26, RZ, P4 ;  /* 0x000000ff1a1e7207 */ /* 0x000fe40002000000 */
[----:B------:R-:W-:Y:S02]  /*17b0*/  SEL R34, R54, RZ, P6 ;  /* 0x000000ff36227207 */ /* 0x000fe40003000000 */
[-C--:B------:R-:W-:Y:S01]  /*17c0*/  ISETP.GE.AND P4, PT, R43, R54.reuse, PT ;  /* 0x000000362b00720c */ /* 0x080fe20003f86270 */
[----:B------:R-:W-:Y:S01]  /*17d0*/  IMAD.IADD R57, R21, 0x1, -R30 ;  /* 0x0000000115397824 */ /* 0x000fe200078e0a1e */
[----:B------:R-:W-:-:S02]  /*17e0*/  ISETP.GE.AND P6, PT, R45, R54, PT ;  /* 0x000000362d00720c */ /* 0x000fc40003fc6270 */
[----:B------:R-:W-:Y:S02]  /*17f0*/  SEL R32, R26, RZ, P5 ;  /* 0x000000ff1a207207 */ /* 0x000fe40002800000 */
[CC--:B------:R-:W-:Y:S01]  /*1800*/  ISETP.GE.AND P5, PT, R41.reuse, R26.reuse, PT ;  /* 0x0000001a2900720c */ /* 0x0c0fe20003fa6270 */
[----:B------:R-:W-:Y:S01]  /*1810*/  IMAD.IADD R41, R41, 0x1, -R34 ;  /* 0x0000000129297824 */ /* 0x000fe200078e0a22 */
[C---:B------:R-:W-:Y:S01]  /*1820*/  SEL R36, R54.reuse, RZ, P4 ;  /* 0x000000ff36247207 */ /* 0x040fe20002000000 */
[----:B------:R-:W-:Y:S01]  /*1830*/  IMAD.IADD R58, R21, 0x1, -R32 ;  /* 0x00000001153a7824 */ /* 0x000fe200078e0a20 */
[----:B------:R-:W-:Y:S02]  /*1840*/  SEL R34, R54, RZ, P6 ;  /* 0x000000ff36227207 */ /* 0x000fe40003000000 */
[C---:B------:R-:W-:Y:S02]  /*1850*/  ISETP.GE.AND P6, PT, R43.reuse, R26, PT ;  /* 0x0000001a2b00720c */ /* 0x040fe40003fc6270 */
[----:B------:R-:W-:-:S02]  /*1860*/  IADD3 R43, PT, PT, R43, -R36, RZ ;  /* 0x800000242b2b7210 */ /* 0x000fc40007ffe0ff */
[C---:B------:R-:W-:Y:S01]  /*1870*/  ISETP.GE.AND P4, PT, R45.reuse, R26, PT ;  /* 0x0000001a2d00720c */ /* 0x040fe20003f86270 */
[----:B------:R-:W-:Y:S01]  /*1880*/  IMAD.IADD R45, R45, 0x1, -R34 ;  /* 0x000000012d2d7824 */ /* 0x000fe200078e0a22 */
[C---:B------:R-:W-:Y:S02]  /*1890*/  SEL R36, R26.reuse, RZ, P3 ;  /* 0x000000ff1a247207 */ /* 0x040fe40001800000 */
[-C--:B------:R-:W-:Y:S02]  /*18a0*/  ISETP.GE.AND P3, PT, R49, R54.reuse, PT ;  /* 0x000000363100720c */ /* 0x080fe40003f66270 */
[----:B------:R-:W-:Y:S02]  /*18b0*/  SEL R34, R26, RZ, P2 ;  /* 0x000000ff1a227207 */ /* 0x000fe40001000000 */
[----:B------:R-:W-:Y:S02]  /*18c0*/  IADD3 R51, PT, PT, R21, 0xf, RZ ;  /* 0x0000000f15337810 */ /* 0x000fe40007ffe0ff */
[----:B------:R-:W-:Y:S01]  /*18d0*/  ISETP.GE.AND P2, PT, R47, R54, PT ;  /* 0x000000362f00720c */ /* 0x000fe20003f46270 */
[----:B------:R-:W-:Y:S01]  /*18e0*/  IMAD.IADD R59, R21, 0x1, -R34 ;  /* 0x00000001153b7824 */ /* 0x000fe200078e0a22 */
[----:B------:R-:W-:-:S02]  /*18f0*/  SEL R42, R54, RZ, P3 ;  /* 0x000000ff362a7207 */ /* 0x000fc40001800000 */
[----:B------:R-:W-:Y:S02]  /*1900*/  SEL R40, R54, RZ, P2 ;  /* 0x000000ff36287207 */ /* 0x000fe40001000000 */
[----:B------:R-:W-:Y:S02]  /*1910*/  ISETP.GE.AND P3, PT, R51, R54, PT ;  /* 0x000000363300720c */ /* 0x000fe40003f66270 */
[CC--:B------:R-:W-:Y:S01]  /*1920*/  ISETP.GE.AND P2, PT, R49.reuse, R26.reuse, PT ;  /* 0x0000001a3100720c */ /* 0x0c0fe20003f46270 */
[----:B------:R-:W-:Y:S01]  /*1930*/  IMAD.IADD R49, R49, 0x1, -R42 ;  /* 0x0000000131317824 */ /* 0x000fe200078e0a2a */
[----:B------:R-:W-:Y:S02]  /*1940*/  SEL R38, R26, RZ, P1 ;  /* 0x000000ff1a267207 */ /* 0x000fe40000800000 */
[C---:B------:R-:W-:Y:S01]  /*1950*/  ISETP.GE.AND P1, PT, R47.reuse, R26, PT ;  /* 0x0000001a2f00720c */ /* 0x040fe20003f26270 */
[----:B------:R-:W-:Y:S01]  /*1960*/  IMAD.IADD R47, R47, 0x1, -R40 ;  /* 0x000000012f2f7824 */ /* 0x000fe200078e0a28 */
[----:B------:R-:W-:Y:S01]  /*1970*/  SEL R42, R54, RZ, P3 ;  /* 0x000000ff362a7207 */ /* 0x000fe20001800000 */
[C---:B------:R-:W-:Y:S01]  /*1980*/  IMAD.IADD R61, R21.reuse, 0x1, -R38 ;  /* 0x00000001153d7824 */ /* 0x040fe200078e0a26 */
[----:B------:R-:W-:-:S02]  /*1990*/  ISETP.GE.AND P3, PT, R21, R54, PT ;  /* 0x000000361500720c */ /* 0x000fc40003f66270 */
[----:B------:R-:W-:Y:S02]  /*19a0*/  SEL R40, R26, RZ, P0 ;  /* 0x000000ff1a287207 */ /* 0x000fe40000000000 */
[C---:B------:R-:W-:Y:S01]  /*19b0*/  ISETP.GE.AND P0, PT, R51.reuse, R26, PT ;  /* 0x0000001a3300720c */ /* 0x040fe20003f06270 */
[----:B------:R-:W-:Y:S01]  /*19c0*/  IMAD.IADD R51, R51, 0x1, -R42 ;  /* 0x0000000133337824 */ /* 0x000fe200078e0a2a */
[----:B------:R-:W-:Y:S01]  /*19d0*/  SEL R54, R54, RZ, P3 ;  /* 0x000000ff36367207 */ /* 0x000fe20001800000 */
[----:B------:R-:W-:Y:S01]  /*19e0*/  HFMA2 R42, -RZ, RZ, 0, 0 ;  /* 0x00000000ff2a7431 */ /* 0x000fe200000001ff */
        /* <DEDUP_REMOVED lines=14> */
[----:B------:R-:W-:-:S02]  /*1ad0*/  IADD3 R60, PT, PT, R21, -R36, RZ ;  /* 0x80000024153c7210 */ /* 0x000fc40007ffe0ff */
[C---:B------:R-:W-:Y:S02]  /*1ae0*/  IADD3 R64, PT, PT, R21.reuse, -R46, RZ ;  /* 0x8000002e15407210 */ /* 0x040fe40007ffe0ff */
[----:B------:R-:W-:-:S07]  /*1af0*/  IADD3 R68, PT, PT, R21, -R26, RZ ;  /* 0x8000001a15447210 */ /* 0x000fce0007ffe0ff */
.L_x_2493:
[----:B0-----:R-:W0:Y:S01]  /*1b00*/  LDC R71, c[0x0][0x3ac] ;  /* 0x0000eb00ff477b82 */ /* 0x001e220000000800 */
[----:B-1----:R-:W1:Y:S01]  /*1b10*/  LDCU UR7, c[0x0][0x3a8] ;  /* 0x00007500ff0777ac */ /* 0x002e620008000800 */
[----:B------:R-:W-:Y:S01]  /*1b20*/  IMAD.IADD R70, R3, 0x1, R42 ;  /* 0x0000000103467824 */ /* 0x000fe200078e022a */
[C---:B0-----:R-:W-:Y:S02]  /*1b30*/  ISETP.GE.AND P0, PT, R71.reuse, 0x1, PT ;  /* 0x000000014700780c */ /* 0x041fe40003f06270 */
[C---:B------:R-:W-:Y:S02]  /*1b40*/  ISETP.GE.AND P5, PT, R71.reuse, 0x2, PT ;  /* 0x000000024700780c */ /* 0x040fe40003fa6270 */
[C---:B------:R-:W-:Y:S02]  /*1b50*/  ISETP.GE.AND P4, PT, R71.reuse, 0x3, PT ;  /* 0x000000034700780c */ /* 0x040fe40003f86270 */
[C---:B------:R-:W-:Y:S02]  /*1b60*/  ISETP.GE.AND P3, PT, R71.reuse, 0x4, PT ;  /* 0x000000044700780c */ /* 0x040fe40003f66270 */
[----:B------:R-:W-:-:S02]  /*1b70*/  ISETP.GE.AND P2, PT, R71, 0x5, PT ;  /* 0x000000054700780c */ /* 0x000fc40003f46270 */
[C---:B------:R-:W-:Y:S02]  /*1b80*/  ISETP.GE.AND P1, PT, R71.reuse, 0x6, PT ;  /* 0x000000064700780c */ /* 0x040fe40003f26270 */
[----:B------:R-:W-:Y:S01]  /*1b90*/  ISETP.GE.AND P6, PT, R71, 0x7, PT ;  /* 0x000000074700780c */ /* 0x000fe20003fc6270 */
[----:B------:R-:W0:Y:S01]  /*1ba0*/  @P0 S2R R73, SR_CgaCtaId ;  /* 0x0000000000490919 */ /* 0x000e220000008800 */
[----:B------:R-:W-:-:S05]  /*1bb0*/  @P0 MOV R69, 0x400 ;  /* 0x0000040000450802 */ /* 0x000fca0000000f00 */
[----:B------:R-:W-:Y:S02]  /*1bc0*/  @P0 VIADD R72, R69, 0x480 ;  /* 0x0000048045480836 */ /* 0x000fe40000000000 */
[----:B------:R-:W-:-:S03]  /*1bd0*/  IMAD R69, R70, R71, R21 ;  /* 0x0000004746457224 */ /* 0x000fc600078e0215 */
[----:B0-----:R-:W-:Y:S02]  /*1be0*/  @P0 LEA R72, R73, R72, 0x18 ;  /* 0x0000004849480211 */ /* 0x001fe400078ec0ff */
[----:B------:R-:W-:-:S03]  /*1bf0*/  MOV R73, UR9 ;  /* 0x0000000900497c02 */ /* 0x000fc60008000f00 */
[----:B------:R-:W-:Y:S01]  /*1c00*/  @P0 IMAD R72, R69, 0x4, R72 ;  /* 0x0000000445480824 */ /* 0x000fe200078e0248 */
[----:B------:R-:W-:-:S04]  /*1c10*/  VIMNMX R73, PT, PT, R73, 0x80, PT ;  /* 0x0000008049497848 */ /* 0x000fc80003fe0100 */
[----:B--2---:R0:W2:Y:S01]  /*1c20*/  @P0 LDS R6, [R72] ;  /* 0x0000000048060984 */ /* 0x0040a20000000800 */
[----:B-1----:R-:W-:Y:S01]  /*1c30*/  ISETP.GE.AND P0, PT, R0, UR7, PT ;  /* 0x0000000700007c0c */ /* 0x002fe2000bf06270 */
[----:B------:R-:W-:-:S03]  /*1c40*/  IMAD.IADD R42, R73, 0x1, R42 ;  /* 0x00000001492a7824 */ /* 0x000fc600078e022a */
        /* <DEDUP_REMOVED lines=9> */
.L_x_2442:
        /* <DEDUP_REMOVED lines=8> */
.L_x_2443:
[----:B------:R-:W-:Y:S05]  /*1d60*/  @!P3 BRA `(.L_x_2444) ;  /* 0x00000000001cb947 */ /* 0x000fea0003800000 */
[----:B------:R-:W3:Y:S01]  /*1d70*/  S2UR UR8, SR_CgaCtaId ;  /* 0x00000000000879c3 */ /* 0x000ee20000008800 */
[----:B------:R-:W-:Y:S01]  /*1d80*/  UMOV UR7, 0x400 ;  /* 0x0000040000077882 */ /* 0x000fe20000000000 */
[----:B------:R-:W-:Y:S01]  /*1d90*/  IADD3 R9, PT, PT, -R28, R69, RZ ;  /* 0x000000451c097210 */ /* 0x000fe20007ffe1ff */
[----:B------:R-:W-:-:S04]  /*1da0*/  UIADD3 UR7, UPT, UPT, UR7, 0x480, URZ ;  /* 0x0000048007077890 */ /* 0x000fc8000fffe0ff */
[----:B---3--:R-:W-:-:S06]  /*1db0*/  ULEA UR7, UR8, UR7, 0x18 ;  /* 0x0000000708077291 */ /* 0x008fcc000f8ec0ff */
[----:B------:R-:W-:-:S06]  /*1dc0*/  LEA R9, R9, UR7, 0x2 ;  /* 0x0000000709097c11 */ /* 0x000fcc000f8e10ff */
[----:B------:R-:W3:Y:S02]  /*1dd0*/  LDS R9, [R9+0xc] ;  /* 0x00000c0009097984 */ /* 0x000ee40000000800 */
.L_x_2444:
        /* <DEDUP_REMOVED lines=8> */
.L_x_2445:
        /* <DEDUP_REMOVED lines=8> */
.L_x_2446:
        /* <DEDUP_REMOVED lines=9> */
.L_x_2447:
        /* <DEDUP_REMOVED lines=9> */
.L_x_2448:
        /* <DEDUP_REMOVED lines=9> */
.L_x_2449:
        /* <DEDUP_REMOVED lines=9> */
.L_x_2450:
        /* <DEDUP_REMOVED lines=9> */
.L_x_2451:
        /* <DEDUP_REMOVED lines=9> */
.L_x_2452:
        /* <DEDUP_REMOVED lines=9> */
.L_x_2453:
        /* <DEDUP_REMOVED lines=9> */
.L_x_2454:
        /* <DEDUP_REMOVED lines=9> */
.L_x_2455:
[----:B------:R-:W-:-:S04]  /*23f0*/  ISETP.GE.AND P6, PT, R42, UR9, PT ;  /* 0x000000092a007c0c */ /* 0x000fc8000bfc6270 */
[----:B------:R-:W-:Y:S01]  /*2400*/  P2R R77, PR, RZ, 0x40 ;  /* 0x00000040ff4d7803 */ /* 0x000fe20000000000 */
[----:B------:R-:W-:Y:S08]  /*2410*/  @!P0 BRA `(.L_x_2456) ;  /* 0x00000000001c8947 */ /* 0x000ff00003800000 */
[----:B------:R-:W5:Y:S01]  /*2420*/  S2UR UR8, SR_CgaCtaId ;  /* 0x00000000000879c3 */ /* 0x000f620000008800 */
[----:B------:R-:W-:Y:S01]  /*2430*/  UMOV UR7, 0x400 ;  /* 0x0000040000077882 */ /* 0x000fe20000000000 */
[----:B------:R-:W-:Y:S01]  /*2440*/  IADD3 R69, PT, PT, -R26, R69, RZ ;  /* 0x000000451a457210 */ /* 0x000fe20007ffe1ff */
[----:B------:R-:W-:-:S04]  /*2450*/  UIADD3 UR7, UPT, UPT, UR7, 0x480, URZ ;  /* 0x0000048007077890 */ /* 0x000fc8000fffe0ff */
[----:B-----5:R-:W-:-:S06]  /*2460*/  ULEA UR7, UR8, UR7, 0x18 ;  /* 0x0000000708077291 */ /* 0x020fcc000f8ec0ff */
[----:B------:R-:W-:-:S06]  /*2470*/  LEA R5, R69, UR7, 0x2 ;  /* 0x0000000745057c11 */ /* 0x000fcc000f8e10ff */
[----:B------:R-:W0:Y:S02]  /*2480*/  LDS R5, [R5+0x3c] ;  /* 0x00003c0005057984 */ /* 0x000e240000000800 */
.L_x_2456:
        /* <DEDUP_REMOVED lines=10> */
.L_x_2492:
[----:B0-----:R-:W-:-:S04]  /*2530*/  IMAD R73, R69, 0x44, R72 ;  /* 0x0000004445497824 */ /* 0x001fc800078e0248 */
[----:B------:R-:W-:-:S06]  /*2540*/  IMAD R75, R21, 0x4, R73 ;  /* 0x00000004154b7824 */ /* 0x000fcc00078e0249 */
[----:B------:R-:W0:Y:S01]  /*2550*/  LDS R75, [R75] ;  /* 0x000000004b4b7984 */ /* 0x000e220000000800 */
[----:B------:R-:W-:Y:S05]  /*2560*/  @P0 BRA `(.L_x_2459) ;  /* 0x00000004008c0947 */ /* 0x000fea0003800000 */
[----:B------:R-:W5:Y:S01]  /*2570*/  LDC R78, c[0x0][0x3ac] ;  /* 0x0000eb00ff4e7b82 */ /* 0x000f620000000800 */
[----:B------:R-:W-:Y:S02]  /*2580*/  MOV R74, RZ ;  /* 0x000000ff004a7202 */ /* 0x000fe40000000f00 */
[----:B-----5:R-:W-:-:S13]  /*2590*/  ISETP.NE.AND P1, PT, R78, RZ, PT ;  /* 0x000000ff4e00720c */ /* 0x020fda0003f25270 */
[----:B------:R-:W-:Y:S05]  /*25a0*/  @!P1 BRA `(.L_x_2460) ;  /* 0x0000000000109947 */ /* 0x000fea0003800000 */
[----:B------:R-:W-:-:S03]  /*25b0*/  UMOV UR7, 0xffffffff ;  /* 0xffffffff00077882 */ /* 0x000fc60000000000 */
[----:B------:R-:W-:Y:S05]  /*25c0*/  BRA.DIV UR7, `(.L_x_2461) ;  /* 0x0000001a07a07947 */ /* 0x000fea000b800000 */
[----:B0-----:R0:W0:Y:S02]  /*25d0*/  SHFL.IDX PT, R73, R75, R53, R4 ;  /* 0x000000354b497389 */ /* 0x00102400000e0004 */
.L_x_2502:
[----:B0-2---:R-:W-:-:S07]  /*25e0*/  IMAD R74, R6, R73, RZ ;  /* 0x00000049064a7224 */ /* 0x005fce00078e02ff */
.L_x_2460:
[----:B------:R-:W-:-:S13]  /*25f0*/  ISETP.GE.AND P5, PT, R78, 0x2, PT ;  /* 0x000000024e00780c */ /* 0x000fda0003fa6270 */
[----:B------:R-:W-:Y:S05]  /*2600*/  @!P5 BRA `(.L_x_2462) ;  /* 0x000000000010d947 */ /* 0x000fea0003800000 */
[----:B------:R-:W-:-:S03]  /*2610*/  UMOV UR7, 0xffffffff ;  /* 0xffffffff00077882 */ /* 0x000fc60000000000 */
[----:B------:R-:W-:Y:S05]  /*2620*/  BRA.DIV UR7, `(.L_x_2463) ;  /* 0x0000001a07a87947 */ /* 0x000fea000b800000 */
[----:B0-----:R0:W0:Y:S02]  /*2630*/  SHFL.IDX PT, R73, R75, R23, R4 ;  /* 0x000000174b497389 */ /* 0x00102400000e0004 */
.L_x_2505:
[----:B0-----:R-:W-:-:S07]  /*2640*/  IMAD R74, R7, R73, R74 ;  /* 0x00000049074a7224 */ /* 0x001fce00078e024a */
.L_x_2462:
[----:B------:R-:W-:-:S13]  /*2650*/  ISETP.GE.AND P4, PT, R78, 0x3, PT ;  /* 0x000000034e00780c */ /* 0x000fda0003f86270 */
[----:B------:R-:W-:Y:S05]  /*2660*/  @!P4 BRA `(.L_x_2464) ;  /* 0x000000000010c947 */ /* 0x000fea0003800000 */
[----:B------:R-:W-:-:S03]  /*2670*/  UMOV UR7, 0xffffffff ;  /* 0xffffffff00077882 */ /* 0x000fc60000000000 */
[----:B------:R-:W-:Y:S05]  /*2680*/  BRA.DIV UR7, `(.L_x_2465) ;  /* 0x0000001a07b07947 */ /* 0x000fea000b800000 */
[----:B0-----:R0:W0:Y:S02]  /*2690*/  SHFL.IDX PT, R73, R75, R25, R4 ;  /* 0x000000194b497389 */ /* 0x00102400000e0004 */
.L_x_2508:
[----:B01----:R-:W-:-:S07]  /*26a0*/  IMAD R74, R8, R73, R74 ;  /* 0x00000049084a7224 */ /* 0x003fce00078e024a */
.L_x_2464:
[----:B------:R-:W-:-:S13]  /*26b0*/  ISETP.GE.AND P3, PT, R78, 0x4, PT ;  /* 0x000000044e00780c */ /* 0x000fda0003f66270 */
[----:B------:R-:W-:Y:S05]  /*26c0*/  @!P3 BRA `(.L_x_2466) ;  /* 0x000000000010b947 */ /* 0x000fea0003800000 */
[----:B------:R-:W-:-:S03]  /*26d0*/  UMOV UR7, 0xffffffff ;  /* 0xffffffff00077882 */ /* 0x000fc60000000000 */
[----:B------:R-:W-:Y:S05]  /*26e0*/  BRA.DIV UR7, `(.L_x_2467) ;  /* 0x0000001a07b87947 */ /* 0x000fea000b800000 */
[----:B0-----:R0:W0:Y:S02]  /*26f0*/  SHFL.IDX PT, R73, R75, R27, R4 ;  /* 0x0000001b4b497389 */ /* 0x00102400000e0004 */
.L_x_2511:
[----:B0--3--:R-:W-:-:S07]  /*2700*/  IMAD R74, R9, R73, R74 ;  /* 0x00000049094a7224 */ /* 0x009fce00078e024a */
.L_x_2466:
[----:B------:R-:W-:-:S13]  /*2710*/  ISETP.GE.AND P2, PT, R78, 0x5, PT ;  /* 0x000000054e00780c */ /* 0x000fda0003f46270 */
[----:B------:R-:W-:Y:S05]  /*2720*/  @!P2 BRA `(.L_x_2468) ;  /* 0x000000000010a947 */ /* 0x000fea0003800000 */
[----:B------:R-:W-:-:S03]  /*2730*/  UMOV UR7, 0xffffffff ;  /* 0xffffffff00077882 */ /* 0x000fc60000000000 */
[----:B------:R-:W-:Y:S05]  /*2740*/  BRA.DIV UR7, `(.L_x_2469) ;  /* 0x0000001a07c07947 */ /* 0x000fea000b800000 */
[----:B0-----:R0:W0:Y:S02]  /*2750*/  SHFL.IDX PT, R73, R75, R29, R4 ;  /* 0x0000001d4b497389 */ /* 0x00102400000e0004 */
.L_x_2514:
[----:B0---4-:R-:W-:-:S07]  /*2760*/  IMAD R74, R10, R73, R74 ;  /* 0x000000490a4a7224 */ /* 0x011fce00078e024a */
.L_x_2468:
[----:B------:R-:W-:-:S13]  /*2770*/  ISETP.GE.AND P1, PT, R78, 0x6, PT ;  /* 0x000000064e00780c */ /* 0x000fda0003f26270 */
[----:B------:R-:W-:Y:S05]  /*2780*/  @!P1 BRA `(.L_x_2470) ;  /* 0x0000000000109947 */ /* 0x000fea0003800000 */
[----:B------:R-:W-:-:S03]  /*2790*/  UMOV UR7, 0xffffffff ;  /* 0xffffffff00077882 */ /* 0x000fc60000000000 */
[----:B------:R-:W-:Y:S05]  /*27a0*/  BRA.DIV UR7, `(.L_x_2471) ;  /* 0x0000001a07c87947 */ /* 0x000fea000b800000 */
[----:B0-----:R0:W0:Y:S02]  /*27b0*/  SHFL.IDX PT, R73, R75, R31, R4 ;  /* 0x0000001f4b497389 */ /* 0x00102400000e0004 */
.L_x_2517:
[----:B0-----:R-:W-:-:S07]  /*27c0*/  IMAD R74, R11, R73, R74 ;  /* 0x000000490b4a7224 */ /* 0x001fce00078e024a */
.L_x_2470:
[----:B------:R-:W-:-:S13]  /*27d0*/  ISETP.GE.AND P6, PT, R78, 0x7, PT ;  /* 0x000000074e00780c */ /* 0x000fda0003fc6270 */
[----:B------:R-:W-:Y:S05]  /*27e0*/  @!P6 BRA `(.L_x_2472) ;  /* 0x000000000010e947 */ /* 0x000fea0003800000 */
[----:B------:R-:W-:-:S03]  /*27f0*/  UMOV UR7, 0xffffffff ;  /* 0xffffffff00077882 */ /* 0x000fc60000000000 */
[----:B------:R-:W-:Y:S05]  /*2800*/  BRA.DIV UR7, `(.L_x_2473) ;  /* 0x0000001a07d07947 */ /* 0x000fea000b800000 */
[----:B0-----:R0:W0:Y:S02]  /*2810*/  SHFL.IDX PT, R73, R75, R33, R4 ;  /* 0x000000214b497389 */ /* 0x00102400000e0004 */
.L_x_2520:
[----:B0-----:R-:W-:-:S07]  /*2820*/  IMAD R74, R12, R73, R74 ;  /* 0x000000490c4a7224 */ /* 0x001fce00078e024a */
.L_x_2472:
[----:B------:R-:W-:-:S13]  /*2830*/  ISETP.GE.AND P6, PT, R78, 0x8, PT ;  /* 0x000000084e00780c */ /* 0x000fda0003fc6270 */
[----:B------:R-:W-:Y:S05]  /*2840*/  @!P6 BRA `(.L_x_2474) ;  /* 0x000000000010e947 */ /* 0x000fea0003800000 */
[----:B------:R-:W-:-:S03]  /*2850*/  UMOV UR7, 0xffffffff ;  /* 0xffffffff00077882 */ /* 0x000fc60000000000 */
[----:B------:R-:W-:Y:S05]  /*2860*/  BRA.DIV UR7, `(.L_x_2475) ;  /* 0x0000001a07d87947 */ /* 0x000fea000b800000 */
[----:B0-----:R0:W0:Y:S02]  /*2870*/  SHFL.IDX PT, R73, R75, R35, R4 ;  /* 0x000000234b497389 */ /* 0x00102400000e0004 */
.L_x_2523:
[----:B0-----:R-:W-:-:S07]  /*2880*/  IMAD R74, R13, R73, R74 ;  /* 0x000000490d4a7224 */ /* 0x001fce00078e024a */
.L_x_2474:
[----:B------:R-:W-:-:S13]  /*2890*/  ISETP.GE.AND P6, PT, R78, 0x9, PT ;  /* 0x000000094e00780c */ /* 0x000fda0003fc6270 */
[----:B------:R-:W-:Y:S05]  /*28a0*/  @!P6 BRA `(.L_x_2476) ;  /* 0x000000000010e947 */ /* 0x000fea0003800000 */
[----:B------:R-:W-:-:S03]  /*28b0*/  UMOV UR7, 0xffffffff ;  /* 0xffffffff00077882 */ /* 0x000fc60000000000 */
[----:B------:R-:W-:Y:S05]  /*28c0*/  BRA.DIV UR7, `(.L_x_2477) ;  /* 0x0000001a07e07947 */ /* 0x000fea000b800000 */
[----:B0-----:R0:W0:Y:S02]  /*28d0*/  SHFL.IDX PT, R73, R75, R37, R4 ;  /* 0x000000254b497389 */ /* 0x00102400000e0004 */
.L_x_2526:
[----:B0-----:R-:W-:-:S07]  /*28e0*/  IMAD R74, R14, R73, R74 ;  /* 0x000000490e4a7224 */ /* 0x001fce00078e024a */
.L_x_2476:
[----:B------:R-:W-:-:S13]  /*28f0*/  ISETP.GE.AND P6, PT, R78, 0xa, PT ;  /* 0x0000000a4e00780c */ /* 0x000fda0003fc6270 */
[----:B------:R-:W-:Y:S05]  /*2900*/  @!P6 BRA `(.L_x_2478) ;  /* 0x000000000010e947 */ /* 0x000fea0003800000 */
[----:B------:R-:W-:-:S03]  /*2910*/  UMOV UR7, 0xffffffff ;  /* 0xffffffff00077882 */ /* 0x000fc60000000000 */
[----:B------:R-:W-:Y:S05]  /*2920*/  BRA.DIV UR7, `(.L_x_2479) ;  /* 0x0000001a07e87947 */ /* 0x000fea000b800000 */
[----:B0-----:R0:W0:Y:S02]  /*2930*/  SHFL.IDX PT, R73, R75, R39, R4 ;  /* 0x000000274b497389 */ /* 0x00102400000e0004 */
.L_x_2529:
[----:B0-----:R-:W-:-:S07]  /*2940*/  IMAD R74, R15, R73, R74 ;  /* 0x000000490f4a7224 */ /* 0x001fce00078e024a */
.L_x_2478:
[----:B------:R-:W-:-:S13]  /*2950*/  ISETP.GE.AND P6, PT, R78, 0xb, PT ;  /* 0x0000000b4e00780c */ /* 0x000fda0003fc6270 */
[----:B------:R-:W-:Y:S05]  /*2960*/  @!P6 BRA `(.L_x_2480) ;  /* 0x000000000010e947 */ /* 0x000fea0003800000 */
[----:B------:R-:W-:-:S03]  /*2970*/  UMOV UR7, 0xffffffff ;  /* 0xffffffff00077882 */ /* 0x000fc60000000000 */
[----:B------:R-:W-:Y:S05]  /*2980*/  BRA.DIV UR7, `(.L_x_2481) ;  /* 0x0000001a07f07947 */ /* 0x000fea000b800000 */
[----:B0-----:R0:W0:Y:S02]  /*2990*/  SHFL.IDX PT, R73, R75, R41, R4 ;  /* 0x000000294b497389 */ /* 0x00102400000e0004 */
.L_x_2532:
[----:B0-----:R-:W-:-:S07]  /*29a0*/  IMAD R74, R16, R73, R74 ;  /* 0x00000049104a7224 */ /* 0x001fce00078e024a */
.L_x_2480:
[----:B------:R-:W-:-:S13]  /*29b0*/  ISETP.GE.AND P6, PT, R78, 0xc, PT ;  /* 0x0000000c4e00780c */ /* 0x000fda0003fc6270 */
[----:B------:R-:W-:Y:S05]  /*29c0*/  @!P6 BRA `(.L_x_2482) ;  /* 0x000000000010e947 */ /* 0x000fea0003800000 */
[----:B------:R-:W-:-:S03]  /*29d0*/  UMOV UR7, 0xffffffff ;  /* 0xffffffff00077882 */ /* 0x000fc60000000000 */
[----:B------:R-:W-:Y:S05]  /*29e0*/  BRA.DIV UR7, `(.L_x_2483) ;  /* 0x0000001a07f87947 */ /* 0x000fea000b800000 */
[----:B0-----:R0:W0:Y:S02]  /*29f0*/  SHFL.IDX PT, R73, R75, R43, R4 ;  /* 0x0000002b4b497389 */ /* 0x00102400000e0004 */
.L_x_2535:
[----:B0-----:R-:W-:-:S07]  /*2a00*/  IMAD R74, R17, R73, R74 ;  /* 0x00000049114a7224 */ /* 0x001fce00078e024a */
.L_x_2482:
[----:B------:R-:W-:-:S13]  /*2a10*/  ISETP.GE.AND P6, PT, R78, 0xd, PT ;  /* 0x0000000d4e00780c */ /* 0x000fda0003fc6270 */
[----:B------:R-:W-:Y:S05]  /*2a20*/  @!P6 BRA `(.L_x_2484) ;  /* 0x000000000010e947 */ /* 0x000fea0003800000 */
[----:B------:R-:W-:-:S03]  /*2a30*/  UMOV UR7, 0xffffffff ;  /* 0xffffffff00077882 */ /* 0x000fc60000000000 */
[----:B------:R-:W-:Y:S05]  /*2a40*/  BRA.DIV UR7, `(.L_x_2485) ;  /* 0x0000001e07007947 */ /* 0x000fea000b800000 */
[----:B0-----:R0:W0:Y:S02]  /*2a50*/  SHFL.IDX PT, R73, R75, R45, R4 ;  /* 0x0000002d4b497389 */ /* 0x00102400000e0004 */
.L_x_2538:
[----:B0-----:R-:W-:-:S07]  /*2a60*/  IMAD R74, R18, R73, R74 ;  /* 0x00000049124a7224 */ /* 0x001fce00078e024a */
.L_x_2484:
[----:B------:R-:W-:-:S13]  /*2a70*/  ISETP.GE.AND P6, PT, R78, 0xe, PT ;  /* 0x0000000e4e00780c */ /* 0x000fda0003fc6270 */
[----:B------:R-:W-:Y:S05]  /*2a80*/  @!P6 BRA `(.L_x_2486) ;  /* 0x000000000010e947 */ /* 0x000fea0003800000 */
[----:B------:R-:W-:-:S03]  /*2a90*/  UMOV UR7, 0xffffffff ;  /* 0xffffffff00077882 */ /* 0x000fc60000000000 */
[----:B------:R-:W-:Y:S05]  /*2aa0*/  BRA.DIV UR7, `(.L_x_2487) ;  /* 0x0000001e07087947 */ /* 0x000fea000b800000 */
[----:B0-----:R0:W0:Y:S02]  /*2ab0*/  SHFL.IDX PT, R73, R75, R47, R4 ;  /* 0x0000002f4b497389 */ /* 0x00102400000e0004 */
.L_x_2541:
[----:B0-----:R-:W-:-:S07]  /*2ac0*/  IMAD R74, R19, R73, R74 ;  /* 0x00000049134a7224 */ /* 0x001fce00078e024a */
.L_x_2486:
[----:B------:R-:W-:-:S13]  /*2ad0*/  ISETP.GE.AND P6, PT, R78, 0xf, PT ;  /* 0x0000000f4e00780c */ /* 0x000fda0003fc6270 */
[----:B------:R-:W-:Y:S05]  /*2ae0*/  @!P6 BRA `(.L_x_2488) ;  /* 0x000000000010e947 */ /* 0x000fea0003800000 */
[----:B------:R-:W-:-:S03]  /*2af0*/  UMOV UR7, 0xffffffff ;  /* 0xffffffff00077882 */ /* 0x000fc60000000000 */
[----:B------:R-:W-:Y:S05]  /*2b00*/  BRA.DIV UR7, `(.L_x_2489) ;  /* 0x0000001e07107947 */ /* 0x000fea000b800000 */
[----:B0-----:R0:W0:Y:S02]  /*2b10*/  SHFL.IDX PT, R73, R75, R49, R4 ;  /* 0x000000314b497389 */ /* 0x00102400000e0004 */
.L_x_2544:
[----:B0-----:R-:W-:-:S07]  /*2b20*/  IMAD R74, R20, R73, R74 ;  /* 0x00000049144a7224 */ /* 0x001fce00078e024a */
.L_x_2488:
[----:B------:R-:W-:-:S13]  /*2b30*/  ISETP.GE.AND P6, PT, R78, 0x10, PT ;  /* 0x000000104e00780c */ /* 0x000fda0003fc6270 */
[----:B------:R-:W-:Y:S05]  /*2b40*/  @!P6 BRA `(.L_x_2490) ;  /* 0x000000040000e947 */ /* 0x000fea0003800000 */
[----:B------:R-:W-:-:S03]  /*2b50*/  UMOV UR7, 0xffffffff ;  /* 0xffffffff00077882 */ /* 0x000fc60000000000 */
[----:B------:R-:W-:Y:S05]  /*2b60*/  BRA.DIV UR7, `(.L_x_2491) ;  /* 0x0000001e07187947 */ /* 0x000fea000b800000 */
[----:B0-----:R0:W0:Y:S02]  /*2b70*/  SHFL.IDX PT, R75, R75, R51, R4 ;  /* 0x000000334b4b7389 */ /* 0x00102400000e0004 */
.L_x_2547:
[----:B0-----:R-:W-:Y:S01]  /*2b80*/  IMAD R74, R5, R75, R74 ;  /* 0x0000004b054a7224 */ /* 0x001fe200078e024a */
[----:B------:R-:W-:Y:S06]  /*2b90*/  BRA `(.L_x_2490) ;  /* 0x0000000000ec7947 */ /* 0x000fec0003800000 */
.L_x_2459:
        /* <DEDUP_REMOVED lines=9> */
[----:B------:R-:W1:Y:S04]  /*2c30*/  @P4 LDS R79, [R78+0x8] ;  /* 0x000008004e4f4984 */ /* 0x000e680000000800 */
[----:B------:R-:W3:Y:S01]  /*2c40*/  @P3 LDS R80, [R80+0xc] ;  /* 0x00000c0050503984 */ /* 0x000ee20000000800 */
[----:B-----5:R-:W-:-:S03]  /*2c50*/  ISETP.GT.AND P6, PT, R84, RZ, PT ;  /* 0x000000ff5400720c */ /* 0x020fc60003fc4270 */
[----:B------:R-:W2:Y:S01]  /*2c60*/  @P1 LDS R82, [R82+0x14] ;  /* 0x0000140052521984 */ /* 0x000ea20000000800 */
[----:B------:R-:W-:Y:S02]  /*2c70*/  SEL R74, R74, RZ, P6 ;  /* 0x000000ff4a4a7207 */ /* 0x000fe40003000000 */
[----:B------:R-:W-:-:S13]  /*2c80*/  ISETP.GE.AND P6, PT, R84, 0x7, PT ;  /* 0x000000075400780c */ /* 0x000fda0003fc6270 */
[----:B------:R-:W-:-:S06]  /*2c90*/  @P6 IMAD R83, R59, 0x4, R73 ;  /* 0x000000043b536824 */ /* 0x000fcc00078e0249 */
        /* <DEDUP_REMOVED lines=43> */
.L_x_2490:
[C---:B------:R-:W-:Y:S01]  /*2f50*/  IMAD R78, R69.reuse, UR9, R70 ;  /* 0x00000009454e7c24 */ /* 0x040fe2000f8e0246 */
[----:B------:R-:W5:Y:S01]  /*2f60*/  LDCU UR7, c[0x0][0x3a8] ;  /* 0x00007500ff0777ac */ /* 0x000f620008000800 */
[----:B------:R-:W-:-:S03]  /*2f70*/  VIADD R69, R69, UR6 ;  /* 0x0000000645457c36 */ /* 0x000fc60008000000 */
[----:B------:R-:W-:-:S05]  /*2f80*/  LEA R78, R78, R71, 0x2 ;  /* 0x000000474e4e7211 */ /* 0x000fca00078e10ff */
[----:B------:R-:W0:Y:S01]  /*2f90*/  LDS R73, [R78] ;  /* 0x000000004e497984 */ /* 0x000e220000000800 */
[----:B-----5:R-:W-:Y:S01]  /*2fa0*/  ISETP.GE.AND P6, PT, R69, UR7, PT ;  /* 0x0000000745007c0c */ /* 0x020fe2000bfc6270 */
[----:B0-----:R-:W-:-:S05]  /*2fb0*/  IMAD.IADD R73, R73, 0x1, R74 ;  /* 0x0000000149497824 */ /* 0x001fca00078e024a */
[----:B------:R0:W-:Y:S07]  /*2fc0*/  STS [R78], R73 ;  /* 0x000000494e007388 */ /* 0x0001ee0000000800 */
[----:B------:R-:W-:Y:S05]  /*2fd0*/  @!P6 BRA `(.L_x_2492) ;  /* 0xfffffff40054e947 */ /* 0x000fea000383ffff */
.L_x_2458:
[----:B------:R-:W-:Y:S05]  /*2fe0*/  BSYNC B0 ;  /* 0x0000000000007941 */ /* 0x000fea0003800000 */
.L_x_2457:
[----:B------:R-:W-:-:S13]  /*2ff0*/  ISETP.NE.AND P6, PT, R77, RZ, PT ;  /* 0x000000ff4d00720c */ /* 0x000fda0003fc5270 */
[----:B------:R-:W-:Y:S05]  /*3000*/  @!P6 BRA `(.L_x_2493) ;  /* 0xffffffe800bce947 */ /* 0x000fea000383ffff */
.L_x_2441:
[----:B------:R-:W5:Y:S01]  /*3010*/  S2R R30, SR_TID.X ;  /* 0x00000000001e7919 */ /* 0x000f620000002100 */
[----:B------:R-:W-:Y:S05]  /*3020*/  WARPSYNC.ALL ;  /* 0x0000000000007948 */ /* 0x000fea0003800000 */
[----:B------:R-:W-:Y:S01]  /*3030*/  ISETP.NE.AND P3, PT, R76, 0x2, PT ;  /* 0x000000024c00780c */ /* 0x000fe20003f65270 */
[----:B-123--:R-:W1:Y:S01]  /*3040*/  LDC R24, c[0x0][0x3ac] ;  /* 0x0000eb00ff187b82 */ /* 0x00ee620000000800 */
[----:B------:R-:W2:Y:S01]  /*3050*/  LDCU UR8, c[0x0][0x384] ;  /* 0x00007080ff0877ac */ /* 0x000ea20008000800 */
[----:B------:R-:W-:Y:S06]  /*3060*/  BSSY.RECONVERGENT B0, `(.L_x_2494) ;  /* 0x0000079000007945 */ /* 0x000fec0003800200 */
[----:B------:R-:W3:Y:S08]  /*3070*/  LDC R29, c[0x0][0x388] ;  /* 0x0000e200ff1d7b82 */ /* 0x000ef00000000800 */
[----:B------:R-:W0:Y:S01]  /*3080*/  S2UR UR7, SR_CTAID.X ;  /* 0x00000000000779c3 */ /* 0x000e220000002500 */
[----:B-1----:R-:W-:-:S04]  /*3090*/  IABS R25, R24 ;  /* 0x0000001800197213 */ /* 0x002fc80000000000 */
[----:B------:R-:W1:Y:S01]  /*30a0*/  I2F.RP R21, R25 ;  /* 0x0000001900157306 */ /* 0x000e620000209400 */
[----:B---3--:R-:W-:Y:S01]  /*30b0*/  IABS R28, R29 ;  /* 0x0000001d001c7213 */ /* 0x008fe20000000000 */
[----:B0-----:R-:W-:-:S06]  /*30c0*/  UIMAD UR7, UR9, UR7, URZ ;  /* 0x00000007090772a4 */ /* 0x001fcc000f8e02ff */
[----:B-1----:R-:W0:Y:S01]  /*30d0*/  MUFU.RCP R21, R21 ;  /* 0x0000001500157308 */ /* 0x002e220000001000 */
[----:B--2---:R-:W-:Y:S01]  /*30e0*/  UIMAD UR7, UR5, UR8, UR7 ;  /* 0x00000008050772a4 */ /* 0x004fe2000f8e0207 */
[----:B0-----:R-:W-:-:S06]  /*30f0*/  VIADD R26, R21, 0xffffffe ;  /* 0x0ffffffe151a7836 */ /* 0x001fcc0000000000 */
[----:B------:R-:W0:Y:S02]  /*3100*/  F2I.FTZ.U32.TRUNC.NTZ R23, R26 ;  /* 0x0000001a00177305 */ /* 0x000e24000021f000 */
[----:B0-----:R-:W-:-:S05]  /*3110*/  IADD3 R22, PT, PT, RZ, -R23, RZ ;  /* 0x80000017ff167210 */ /* 0x001fca0007ffe0ff */
[----:B------:R-:W-:Y:S02]  /*3120*/  IMAD R27, R22, R25, RZ ;  /* 0x00000019161b7224 */ /* 0x000fe400078e02ff */
[----:B------:R-:W-:-:S04]  /*3130*/  IMAD.MOV.U32 R22, RZ, RZ, RZ ;  /* 0x000000ffff167224 */ /* 0x000fc800078e00ff */
[----:B------:R-:W-:-:S04]  /*3140*/  IMAD.HI.U32 R27, R23, R27, R22 ;  /* 0x0000001b171b7227 */ /* 0x000fc800078e0016 */
[----:B------:R-:W-:-:S04]  /*3150*/  IMAD.MOV.U32 R22, RZ, RZ, R28 ;  /* 0x000000ffff167224 */ /* 0x000fc800078e001c */
[----:B------:R-:W-:Y:S01]  /*3160*/  IMAD.HI.U32 R21, R27, R22, RZ ;  /* 0x000000161b157227 */ /* 0x000fe200078e00ff */
[----:B-----5:R-:W-:-:S03]  /*3170*/  MOV R27, R30 ;  /* 0x0000001e001b7202 */ /* 0x020fc60000000f00 */
        /* <DEDUP_REMOVED lines=29> */
[----:B-1----:R-:W-:Y:S02]  /*3350*/  HFMA2 R22, -RZ, RZ, 0, 0 ;  /* 0x00000000ff167431 */ /* 0x002fe400000001ff */
[----:B--2---:R-:W-:-:S04]  /*3360*/  IMAD.MOV R25, RZ, RZ, -R23 ;  /* 0x000000ffff197224 */ /* 0x004fc800078e0a17 */
[----:B------:R-:W-:-:S04]  /*3370*/  IMAD R25, R25, R28, RZ ;  /* 0x0000001c19197224 */ /* 0x000fc800078e02ff */
[----:B------:R-:W-:-:S04]  /*3380*/  IMAD.HI.U32 R26, R23, R25, R22 ;  /* 0x00000019171a7227 */ /* 0x000fc800078e0016 */
[----:B------:R-:W-:Y:S02]  /*3390*/  IMAD.MOV.U32 R23, RZ, RZ, R27 ;  /* 0x000000ffff177224 */ /* 0x000fe400078e001b */
[----:B------:R-:W-:Y:S02]  /*33a0*/  VIADD R27, R30, UR12 ;  /* 0x0000000c1e1b7c36 */ /* 0x000fe40008000000 */
[----:B------:R-:W-:-:S04]  /*33b0*/  IMAD.HI.U32 R22, R26, R23, RZ ;  /* 0x000000171a167227 */ /* 0x000fc800078e00ff */
[----:B------:R-:W-:-:S05]  /*33c0*/  IMAD R23, R22, R33, R23 ;  /* 0x0000002116177224 */ /* 0x000fca00078e0217 */
[----:B------:R-:W-:-:S13]  /*33d0*/  ISETP.GT.U32.AND P1, PT, R28, R23, PT ;  /* 0x000000171c00720c */ /* 0x000fda0003f24070 */
[----:B------:R-:W-:Y:S02]  /*33e0*/  @!P1 IMAD.IADD R23, R23, 0x1, -R28 ;  /* 0x0000000117179824 */ /* 0x000fe400078e0a1c */
[----:B------:R-:W-:Y:S01]  /*33f0*/  @!P1 VIADD R22, R22, 0x1 ;  /* 0x0000000116169836 */ /* 0x000fe20000000000 */
[----:B------:R-:W-:Y:S02]  /*3400*/  ISETP.NE.AND P1, PT, R76, 0x3, PT ;  /* 0x000000034c00780c */ /* 0x000fe40003f25270 */
[----:B------:R-:W-:Y:S02]  /*3410*/  ISETP.GE.U32.AND P0, PT, R23, R28, PT ;  /* 0x0000001c1700720c */ /* 0x000fe40003f06070 */
[----:B------:R-:W-:-:S04]  /*3420*/  LOP3.LUT R23, R30, UR9, RZ, 0x3c, !PT ;  /* 0x000000091e177c12 */ /* 0x000fc8000f8e3cff */
[----:B------:R-:W-:-:S07]  /*3430*/  ISETP.GE.AND P2, PT, R23, RZ, PT ;  /* 0x000000ff1700720c */ /* 0x000fce0003f46270 */
[----:B------:R-:W-:Y:S02]  /*3440*/  @P0 IADD3 R22, PT, PT, R22, 0x1, RZ ;  /* 0x0000000116160810 */ /* 0x000fe40007ffe0ff */
[----:B------:R-:W-:-:S03]  /*3450*/  ISETP.NE.AND P0, PT, RZ, UR9, PT ;  /* 0x00000009ff007c0c */ /* 0x000fc6000bf05270 */
[----:B------:R-:W-:Y:S02]  /*3460*/  IMAD.MOV.U32 R24, RZ, RZ, R22 ;  /* 0x000000ffff187224 */ /* 0x000fe400078e0016 */
[----:B------:R-:W1:Y:S02]  /*3470*/  LDC.64 R22, c[0x0][0x3a0] ;  /* 0x0000e800ff167b82 */ /* 0x000e640000000a00 */
[----:B------:R-:W-:-:S05]  /*3480*/  @!P2 IMAD.MOV R24, RZ, RZ, -R24 ;  /* 0x000000ffff18a224 */ /* 0x000fca00078e0a18 */
[----:B------:R-:W-:-:S05]  /*3490*/  SEL R24, R29, R24, !P0 ;  /* 0x000000181d187207 */ /* 0x000fca0004000000 */
[----:B------:R-:W-:Y:S02]  /*34a0*/  IMAD.MOV R25, RZ, RZ, -R24 ;  /* 0x000000ffff197224 */ /* 0x000fe400078e0a18 */
[----:B------:R-:W-:Y:S02]  /*34b0*/  IMAD R24, R21, R24, UR7 ;  /* 0x0000000715187e24 */ /* 0x000fe4000f8e0218 */
[----:B------:R-:W-:-:S05]  /*34c0*/  IMAD R25, R25, UR9, R30 ;  /* 0x0000000919197c24 */ /* 0x000fca000f8e021e */
[----:B------:R-:W-:-:S05]  /*34d0*/  IADD3 R25, PT, PT, R24, R25, RZ ;  /* 0x0000001918197210 */ /* 0x000fca0007ffe0ff */
[----:B-1----:R-:W-:-:S05]  /*34e0*/  IMAD.WIDE R24, R25, 0x4, R22 ;  /* 0x0000000419187825 */ /* 0x002fca00078e0216 */
[----:B0-----:R0:W-:Y:S01]  /*34f0*/  STG.E desc[UR10][R24.64], R31 ;  /* 0x0000001f18007986 */ /* 0x0011e2000c10190a */
[----:B------:R-:W-:Y:S05]  /*3500*/  @!P1 BRA `(.L_x_2495) ;  /* 0x0000000000b89947 */ /* 0x000fea0003800000 */
[----:B0-----:R-:W-:Y:S01]  /*3510*/  IABS R25, R27 ;  /* 0x0000001b00197213 */ /* 0x001fe20000000000 */
[----:B------:R-:W-:-:S04]  /*3520*/  IMAD.U32 R31, RZ, RZ, UR12 ;  /* 0x0000000cff1f7e24 */ /* 0x000fc8000f8e00ff */
        /* <DEDUP_REMOVED lines=12> */
[----:B------:R-:W-:-:S05]  /*35f0*/  @!P3 IMAD.MOV R24, RZ, RZ, -R24 ;  /* 0x000000ffff18b224 */ /* 0x000fca00078e0a18 */
[----:B------:R-:W-:-:S04]  /*3600*/  SEL R24, R29, R24, !P0 ;  /* 0x000000181d187207 */ /* 0x000fc80004000000 */
[----:B------:R-:W-:Y:S01]  /*3610*/  IADD3 R25, PT, PT, -R24, RZ, RZ ;  /* 0x000000ff18197210 */ /* 0x000fe20007ffe1ff */
[----:B------:R-:W-:-:S04]  /*3620*/  IMAD R24, R21, R24, UR7 ;  /* 0x0000000715187e24 */ /* 0x000fc8000f8e0218 */
[----:B------:R-:W-:Y:S02]  /*3630*/  IMAD R25, R25, UR9, R27 ;  /* 0x0000000919197c24 */ /* 0x000fe4000f8e021b */
[----:B------:R-:W-:Y:S02]  /*3640*/  VIADD R27, R27, UR12 ;  /* 0x0000000c1b1b7c36 */ /* 0x000fe40008000000 */
[----:B------:R-:W-:-:S04]  /*3650*/  IMAD.IADD R25, R24, 0x1, R25 ;  /* 0x0000000118197824 */ /* 0x000fc800078e0219 */
[----:B------:R-:W-:-:S05]  /*3660*/  IMAD.WIDE R24, R25, 0x4, R22 ;  /* 0x0000000419187825 */ /* 0x000fca00078e0216 */
[----:B0-----:R1:W-:Y:S01]  /*3670*/  STG.E desc[UR10][R24.64], R31 ;  /* 0x0000001f18007986 */ /* 0x0013e2000c10190a */
[----:B------:R-:W-:Y:S05]  /*3680*/  @!P1 BRA `(.L_x_2495) ;  /* 0x0000000000589947 */ /* 0x000fea0003800000 */
[----:B-1----:R-:W-:Y:S02]  /*3690*/  IABS R25, R27 ;  /* 0x0000001b00197213 */ /* 0x002fe40000000000 */
[----:B------:R-:W-:-:S03]  /*36a0*/  MOV R31, UR12 ;  /* 0x0000000c001f7c02 */ /* 0x000fc60008000f00 */
[----:B------:R-:W-:-:S04]  /*36b0*/  IMAD.HI.U32 R26, R26, R25, RZ ;  /* 0x000000191a1a7227 */ /* 0x000fc800078e00ff */
[----:B------:R-:W-:Y:S02]  /*36c0*/  IMAD R24, R26, R33, R25 ;  /* 0x000000211a187224 */ /* 0x000fe400078e0219 */
[----:B------:R-:W-:-:S03]  /*36d0*/  IMAD R31, R31, 0x4, R32 ;  /* 0x000000041f1f7824 */ /* 0x000fc600078e0220 */
[----:B------:R-:W-:-:S03]  /*36e0*/  ISETP.GT.U32.AND P2, PT, R28, R24, PT ;  /* 0x000000181c00720c */ /* 0x000fc60003f44070 */
[----:B------:R-:W0:Y:S10]  /*36f0*/  LDS R31, [R31] ;  /* 0x000000001f1f7984 */ /* 0x000e340000000800 */
[----:B------:R-:W-:-:S02]  /*3700*/  @!P2 IMAD.IADD R24, R24, 0x1, -R28 ;  /* 0x000000011818a824 */ /* 0x000fc400078e0a1c */
[----:B------:R-:W-:-:S03]  /*3710*/  @!P2 VIADD R26, R26, 0x1 ;  /* 0x000000011a1aa836 */ /* 0x000fc60000000000 */
[----:B------:R-:W-:Y:S02]  /*3720*/  ISETP.GE.U32.AND P1, PT, R24, R28, PT ;  /* 0x0000001c1800720c */ /* 0x000fe40003f26070 */
[----:B------:R-:W-:-:S04]  /*3730*/  LOP3.LUT R24, R27, UR9, RZ, 0x3c, !PT ;  /* 0x000000091b187c12 */ /* 0x000fc8000f8e3cff */
[----:B------:R-:W-:-:S07]  /*3740*/  ISETP.GE.AND P3, PT, R24, RZ, PT ;  /* 0x000000ff1800720c */ /* 0x000fce0003f66270 */
[----:B------:R-:W-:-:S06]  /*3750*/  @P1 VIADD R26, R26, 0x1 ;  /* 0x000000011a1a1836 */ /* 0x000fcc0000000000 */
[----:B------:R-:W-:-:S04]  /*3760*/  @!P3 IADD3 R26, PT, PT, -R26, RZ, RZ ;  /* 0x000000ff1a1ab210 */ /* 0x000fc80007ffe1ff */
[----:B------:R-:W-:-:S05]  /*3770*/  SEL R26, R29, R26, !P0 ;  /* 0x0000001a1d1a7207 */ /* 0x000fca0004000000 */
[----:B------:R-:W-:Y:S02]  /*3780*/  IMAD.MOV R25, RZ, RZ, -R26 ;  /* 0x000000ffff197224 */ /* 0x000fe400078e0a1a */
[----:B------:R-:W-:Y:S02]  /*3790*/  IMAD R26, R21, R26, UR7 ;  /* 0x00000007151a7e24 */ /* 0x000fe4000f8e021a */
[----:B------:R-:W-:Y:S02]  /*37a0*/  IMAD R25, R25, UR9, R27 ;  /* 0x0000000919197c24 */ /* 0x000fe4000f8e021b */
[----:B------:R-:W-:Y:S02]  /*37b0*/  VIADD R27, R27, UR12 ;  /* 0x0000000c1b1b7c36 */ /* 0x000fe40008000000 */
[----:B------:R-:W-:-:S04]  /*37c0*/  IMAD.IADD R25, R26, 0x1, R25 ;  /* 0x000000011a197824 */ /* 0x000fc800078e0219 */
[----:B------:R-:W-:-:S05]  /*37d0*/  IMAD.WIDE R22, R25, 0x4, R22 ;  /* 0x0000000419167825 */ /* 0x000fca00078e0216 */
[----:B0-----:R2:W-:Y:S02]  /*37e0*/  STG.E desc[UR10][R22.64], R31 ;  /* 0x0000001f16007986 */ /* 0x0015e4000c10190a */
.L_x_2495:
[----:B------:R-:W-:Y:S05]  /*37f0*/  BSYNC.RECONVERGENT B0 ;  /* 0x0000000000007941 */ /* 0x000fea0003800200 */
.L_x_2494:
[----:B--2---:R-:W-:Y:S01]  /*3800*/  LOP3.LUT R22, R2, 0xffff, RZ, 0xc0, !PT ;  /* 0x0000ffff02167812 */ /* 0x004fe200078ec0ff */
[----:B------:R-:W-:Y:S03]  /*3810*/  BSSY.RECONVERGENT B0, `(.L_x_2496) ;  /* 0x000007d000007945 */ /* 0x000fe60003800200 */
[----:B------:R-:W-:-:S13]  /*3820*/  ISETP.GE.U32.AND P0, PT, R22, 0x2, PT ;  /* 0x000000021600780c */ /* 0x000fda0003f06070 */
[----:B------:R-:W-:Y:S05]  /*3830*/  @!P0 BRA `(.L_x_2497) ;  /* 0x0000000400e88947 */ /* 0x000fea0003800000 */
[----:B01----:R-:W-:Y:S02]  /*3840*/  IABS R24, UR9 ;  /* 0x0000000900187c13 */ /* 0x003fe40008000000 */
[----:B------:R-:W-:Y:S02]  /*3850*/  ISETP.NE.AND P0, PT, RZ, UR9, PT ;  /* 0x00000009ff007c0c */ /* 0x000fe4000bf05270 */
[----:B------:R-:W0:Y:S01]  /*3860*/  I2F.RP R28, R24 ;  /* 0x00000018001c7306 */ /* 0x000e220000209400 */
[----:B------:R-:W-:-:S07]  /*3870*/  LOP3.LUT R25, RZ, UR9, RZ, 0x33, !PT ;  /* 0x00000009ff197c12 */ /* 0x000fce000f8e33ff */
[----:B0-----:R-:W0:Y:S02]  /*3880*/  MUFU.RCP R28, R28 ;  /* 0x0000001c001c7308 */ /* 0x001e240000001000 */
[----:B0-----:R-:W-:-:S06]  /*3890*/  IADD3 R22, PT, PT, R28, 0xffffffe, RZ ;  /* 0x0ffffffe1c167810 */ /* 0x001fcc0007ffe0ff */
[----:B------:R0:W1:Y:S02]  /*38a0*/  F2I.FTZ.U32.TRUNC.NTZ R23, R22 ;  /* 0x0000001600177305 */ /* 0x000064000021f000 */
[----:B0-----:R-:W-:Y:S02]  /*38b0*/  IMAD.MOV.U32 R22, RZ, RZ, RZ ;  /* 0x000000ffff167224 */ /* 0x001fe400078e00ff */
[----:B-1----:R-:W-:-:S04]  /*38c0*/  IMAD.MOV R29, RZ, RZ, -R23 ;  /* 0x000000ffff1d7224 */ /* 0x002fc800078e0a17 */
[----:B------:R-:W-:-:S04]  /*38d0*/  IMAD R29, R29, R24, RZ ;  /* 0x000000181d1d7224 */ /* 0x000fc800078e02ff */
[----:B------:R-:W-:-:S07]  /*38e0*/  IMAD.HI.U32 R26, R23, R29, R22 ;  /* 0x0000001d171a7227 */ /* 0x000fce00078e0016 */
.L_x_2498:
[----:B------:R-:W-:Y:S01]  /*38f0*/  IABS R34, UR9 ;  /* 0x0000000900227c13 */ /* 0x000fe20008000000 */
[C---:B------:R-:W-:Y:S01]  /*3900*/  VIADD R38, R27.reuse, UR12 ;  /* 0x0000000c1b267c36 */ /* 0x040fe20008000000 */
[----:B---3--:R-:W-:Y:S01]  /*3910*/  IABS R28, UR9 ;  /* 0x00000009001c7c13 */ /* 0x008fe20008000000 */
[----:B------:R-:W0:Y:S01]  /*3920*/  S2UR UR14, SR_CgaCtaId ;  /* 0x00000000000e79c3 */ /* 0x000e220000008800 */
[----:B------:R-:W1:Y:S01]  /*3930*/  I2F.RP R30, R34 ;  /* 0x00000022001e7306 */ /* 0x000e620000209400 */
[----:B------:R-:W-:Y:S01]  /*3940*/  IABS R29, R27 ;  /* 0x0000001b001d7213 */ /* 0x000fe20000000000 */
[----:B------:R-:W-:Y:S01]  /*3950*/  UMOV UR8, 0x400 ;  /* 0x0000040000087882 */ /* 0x000fe20000000000 */
[----:B------:R-:W-:Y:S01]  /*3960*/  IADD3 R33, PT, PT, RZ, -R28, RZ ;  /* 0x8000001cff217210 */ /* 0x000fe20007ffe0ff */
[----:B------:R-:W-:Y:S01]  /*3970*/  UIADD3 UR8, UPT, UPT, UR8, 0x880, URZ ;  /* 0x0000088008087890 */ /* 0x000fe2000fffe0ff */
[----:B------:R-:W-:Y:S01]  /*3980*/  IADD3 R40, PT, PT, R38, UR12, RZ ;  /* 0x0000000c26287c10 */ /* 0x000fe2000fffe0ff */
[----:B------:R-:W-:Y:S01]  /*3990*/  IMAD.HI.U32 R28, R26, R29, RZ ;  /* 0x0000001d1a1c7227 */ /* 0x000fe200078e00ff */
[----:B------:R-:W-:-:S02]  /*39a0*/  LOP3.LUT R36, R27, UR9, RZ, 0x3c, !PT ;  /* 0x000000091b247c12 */ /* 0x000fc4000f8e3cff */
[----:B------:R-:W-:Y:S01]  /*39b0*/  LOP3.LUT R37, R38, UR9, RZ, 0x3c, !PT ;  /* 0x0000000926257c12 */ /* 0x000fe2000f8e3cff */
[----:B------:R-:W-:Y:S01]  /*39c0*/  IMAD R29, R28, R33, R29 ;  /* 0x000000211c1d7224 */ /* 0x000fe200078e021d */
[----:B------:R-:W-:Y:S01]  /*39d0*/  ISETP.GE.AND P5, PT, R36, RZ, PT ;  /* 0x000000ff2400720c */ /* 0x000fe20003fa6270 */
[----:B------:R-:W-:Y:S01]  /*39e0*/  VIADD R42, R40, UR12 ;  /* 0x0000000c282a7c36 */ /* 0x000fe20008000000 */
[----:B------:R-:W-:Y:S01]  /*39f0*/  ISETP.GE.AND P1, PT, R37, RZ, PT ;  /* 0x000000ff2500720c */ /* 0x000fe20003f26270 */
[----:B------:R-:W-:Y:S01]  /*3a00*/  IMAD.U32 R36, RZ, RZ, UR12 ;  /* 0x0000000cff247e24 */ /* 0x000fe2000f8e00ff */
[----:B-1----:R-:W1:Y:S01]  /*3a10*/  MUFU.RCP R30, R30 ;  /* 0x0000001e001e7308 */ /* 0x002e620000001000 */
[----:B------:R-:W-:Y:S01]  /*3a20*/  ISETP.GT.U32.AND P4, PT, R24, R29, PT ;  /* 0x0000001d1800720c */ /* 0x000fe20003f84070 */
[----:B------:R-:W-:Y:S01]  /*3a30*/  IMAD.U32 R44, RZ, RZ, UR12 ;  /* 0x0000000cff2c7e24 */ /* 0x000fe2000f8e00ff */
[----:B------:R-:W-:Y:S01]  /*3a40*/  IABS R35, R42 ;  /* 0x0000002a00237213 */ /* 0x000fe20000000000 */
[----:B0-----:R-:W-:-:S10]  /*3a50*/  ULEA UR8, UR14, UR8, 0x18 ;  /* 0x000000080e087291 */ /* 0x001fd4000f8ec0ff */
[----:B------:R-:W-:Y:S02]  /*3a60*/  @!P4 IMAD.IADD R29, R29, 0x1, -R34 ;  /* 0x000000011d1dc824 */ /* 0x000fe400078e0a22 */
        /* <DEDUP_REMOVED lines=14> */
[----:B------:R-:W-:Y:S01]  /*3b50*/  IMAD R29, R30, R33, R31 ;  /* 0x000000211e1d7224 */ /* 0x000fe200078e021f */
[----:B------:R-:W-:Y:S01]  /*3b60*/  MOV R31, R35 ;  /* 0x00000023001f7202 */ /* 0x000fe20000000f00 */
[----:B------:R-:W-:Y:S01]  /*3b70*/  IMAD.HI.U32 R22, R32, R23, RZ ;  /* 0x0000001720167227 */ /* 0x000fe200078e00ff */
[----:B------:R-:W-:Y:S02]  /*3b80*/  LEA R35, R27, UR8, 0x2 ;  /* 0x000000081b237c11 */ /* 0x000fe4000f8e10ff */
[----:B------:R-:W-:Y:S01]  /*3b90*/  ISETP.GT.U32.AND P2, PT, R34, R29, PT ;  /* 0x0000001d2200720c */ /* 0x000fe20003f44070 */
[----:B------:R-:W-:Y:S02]  /*3ba0*/  IMAD R23, R22, R33, R23 ;  /* 0x0000002116177224 */ /* 0x000fe400078e0217 */
[----:B------:R-:W-:-:S03]  /*3bb0*/  IMAD.HI.U32 R32, R32, R31, RZ ;  /* 0x0000001f20207227 */ /* 0x000fc600078e00ff */
[----:B------:R-:W-:Y:S01]  /*3bc0*/  ISETP.GT.U32.AND P6, PT, R34, R23, PT ;  /* 0x000000172200720c */ /* 0x000fe20003fc4070 */
[----:B------:R-:W-:Y:S02]  /*3bd0*/  IMAD R31, R32, R33, R31 ;  /* 0x00000021201f7224 */ /* 0x000fe400078e021f */
[----:B------:R-:W-:Y:S02]  /*3be0*/  IMAD R37, R36, 0x4, R35 ;  /* 0x0000000424257824 */ /* 0x000fe400078e0223 */
[----:B------:R-:W0:Y:S01]  /*3bf0*/  LDS R35, [R35] ;  /* 0x0000000023237984 */ /* 0x000e220000000800 */
[----:B------:R-:W-:Y:S01]  /*3c00*/  ISETP.GT.U32.AND P4, PT, R34, R31, PT ;  /* 0x0000001f2200720c */ /* 0x000fe20003f84070 */
[----:B------:R-:W-:Y:S01]  /*3c10*/  IMAD R39, R44, 0x4, R37 ;  /* 0x000000042c277824 */ /* 0x000fe200078e0225 */
[-C--:B------:R-:W-:Y:S01]  /*3c20*/  @!P2 IADD3 R29, PT, PT, R29, -R34.reuse, RZ ;  /* 0x800000221d1da210 */ /* 0x080fe20007ffe0ff */
[----:B------:R-:W1:Y:S01]  /*3c30*/  LDS R37, [R37] ;  /* 0x0000000025257984 */ /* 0x000e620000000800 */
[----:B------:R-:W-:Y:S01]  /*3c40*/  @!P2 IADD3 R30, PT, PT, R30, 0x1, RZ ;  /* 0x000000011e1ea810 */ /* 0x000fe20007ffe0ff */
[----:B------:R-:W-:Y:S01]  /*3c50*/  IMAD R33, R36, 0x4, R39 ;  /* 0x0000000424217824 */ /* 0x000fe200078e0227 */
[----:B------:R-:W-:Y:S01]  /*3c60*/  LOP3.LUT R36, RZ, UR9, RZ, 0x33, !PT ;  /* 0x00000009ff247c12 */ /* 0x000fe2000f8e33ff */
[----:B------:R-:W-:Y:S01]  /*3c70*/  @!P6 IMAD.IADD R23, R23, 0x1, -R34 ;  /* 0x000000011717e824 */ /* 0x000fe200078e0a22 */
[----:B------:R-:W2:Y:S01]  /*3c80*/  LDS R39, [R39] ;  /* 0x0000000027277984 */ /* 0x000ea20000000800 */
[----:B------:R-:W-:Y:S01]  /*3c90*/  @!P6 VIADD R22, R22, 0x1 ;  /* 0x000000011616e836 */ /* 0x000fe20000000000 */
[----:B------:R-:W-:-:S02]  /*3ca0*/  ISETP.GE.U32.AND P6, PT, R29, R34, PT ;  /* 0x000000221d00720c */ /* 0x000fc40003fc6070 */
[-C--:B------:R-:W-:Y:S01]  /*3cb0*/  ISETP.GE.U32.AND P3, PT, R23, R34.reuse, PT ;  /* 0x000000221700720c */ /* 0x080fe20003f66070 */
[----:B------:R-:W-:Y:S01]  /*3cc0*/  @!P4 IMAD.IADD R31, R31, 0x1, -R34 ;  /* 0x000000011f1fc824 */ /* 0x000fe200078e0a22 */
[----:B------:R-:W-:Y:S01]  /*3cd0*/  LOP3.LUT R23, R40, UR9, RZ, 0x3c, !PT ;  /* 0x0000000928177c12 */ /* 0x000fe2000f8e3cff */
[----:B------:R3:W5:Y:S01]  /*3ce0*/  LDS R43, [R33] ;  /* 0x00000000212b7984 */ /* 0x0007620000000800 */
[----:B------:R-:W-:Y:S02]  /*3cf0*/  @!P4 IADD3 R32, PT, PT, R32, 0x1, RZ ;  /* 0x000000012020c810 */ /* 0x000fe40007ffe0ff */
[----:B------:R-:W-:Y:S02]  /*3d00*/  ISETP.GE.U32.AND P2, PT, R31, R34, PT ;  /* 0x000000221f00720c */ /* 0x000fe40003f46070 */
[----:B------:R-:W-:Y:S02]  /*3d10*/  ISETP.GE.AND P5, PT, R23, RZ, PT ;  /* 0x000000ff1700720c */ /* 0x000fe40003fa6270 */
[----:B------:R-:W-:Y:S01]  /*3d20*/  LOP3.LUT R23, R42, UR9, RZ, 0x3c, !PT ;  /* 0x000000092a177c12 */ /* 0x000fe2000f8e3cff */
[----:B------:R-:W-:Y:S01]  /*3d30*/  @P6 VIADD R30, R30, 0x1 ;  /* 0x000000011e1e6836 */ /* 0x000fe20000000000 */
[----:B------:R-:W-:-:S02]  /*3d40*/  ISETP.NE.AND P6, PT, RZ, UR9, PT ;  /* 0x00000009ff007c0c */ /* 0x000fc4000bfc5270 */
[----:B------:R-:W-:Y:S01]  /*3d50*/  @P3 IADD3 R22, PT, PT, R22, 0x1, RZ ;  /* 0x0000000116163810 */ /* 0x000fe20007ffe0ff */
[----:B------:R-:W-:Y:S01]  /*3d60*/  IMAD.MOV.U32 R31, RZ, RZ, R30 ;  /* 0x000000ffff1f7224 */ /* 0x000fe200078e001e */
[----:B------:R-:W-:Y:S02]  /*3d70*/  ISETP.GE.AND P3, PT, R23, RZ, PT ;  /* 0x000000ff1700720c */ /* 0x000fe40003f66270 */
[----:B------:R-:W-:Y:S01]  /*3d80*/  SEL R28, R36, R28, !P6 ;  /* 0x0000001c241c7207 */ /* 0x000fe20007000000 */
[----:B------:R-:W-:Y:S02]  /*3d90*/  @P2 VIADD R32, R32, 0x1 ;  /* 0x0000000120202836 */ /* 0x000fe40000000000 */
[----:B------:R-:W-:Y:S02]  /*3da0*/  IMAD.MOV.U32 R29, RZ, RZ, R22 ;  /* 0x000000ffff1d7224 */ /* 0x000fe400078e0016 */
[----:B------:R-:W4:Y:S01]  /*3db0*/  LDC.64 R22, c[0x0][0x3a0] ;  /* 0x0000e800ff167b82 */ /* 0x000f220000000a00 */
[----:B------:R-:W-:-:S02]  /*3dc0*/  IMAD.MOV.U32 R34, RZ, RZ, R32 ;  /* 0x000000ffff227224 */ /* 0x000fc400078e0020 */
[----:B------:R-:W-:Y:S01]  /*3dd0*/  @!P1 IADD3 R29, PT, PT, -R29, RZ, RZ ;  /* 0x000000ff1d1d9210 */ /* 0x000fe20007ffe1ff */
[----:B------:R-:W-:Y:S02]  /*3de0*/  @!P5 IMAD.MOV R31, RZ, RZ, -R31 ;  /* 0x000000ffff1fd224 */ /* 0x000fe400078e0a1f */
[----:B------:R-:W-:Y:S02]  /*3df0*/  @!P3 IADD3 R34, PT, PT, -R34, RZ, RZ ;  /* 0x000000ff2222b210 */ /* 0x000fe40007ffe1ff */
[C---:B------:R-:W-:Y:S02]  /*3e00*/  SEL R30, R36.reuse, R29, !P6 ;  /* 0x0000001d241e7207 */ /* 0x040fe40007000000 */
[----:B------:R-:W-:Y:S01]  /*3e10*/  SEL R32, R36, R31, !P6 ;  /* 0x0000001f24207207 */ /* 0x000fe20007000000 */
[----:B------:R-:W-:Y:S01]  /*3e20*/  IMAD.MOV R36, RZ, RZ, -R28 ;  /* 0x000000ffff247224 */ /* 0x000fe200078e0a1c */
[----:B------:R-:W-:Y:S01]  /*3e30*/  SEL R34, R25, R34, !P0 ;  /* 0x0000002219227207 */ /* 0x000fe20004000000 */
[----:B------:R-:W-:-:S02]  /*3e40*/  IMAD.MOV R29, RZ, RZ, -R30 ;  /* 0x000000ffff1d7224 */ /* 0x000fc400078e0a1e */
[----:B---3--:R-:W-:Y:S02]  /*3e50*/  IMAD.MOV R33, RZ, RZ, -R32 ;  /* 0x000000ffff217224 */ /* 0x008fe400078e0a20 */
[----:B------:R-:W-:Y:S02]  /*3e60*/  IMAD R27, R36, UR9, R27 ;  /* 0x00000009241b7c24 */ /* 0x000fe4000f8e021b */
[----:B------:R-:W-:Y:S02]  /*3e70*/  IMAD R28, R21, R28, UR7 ;  /* 0x00000007151c7e24 */ /* 0x000fe4000f8e021c */
[----:B------:R-:W-:Y:S02]  /*3e80*/  IMAD.MOV R41, RZ, RZ, -R34 ;  /* 0x000000ffff297224 */ /* 0x000fe400078e0a22 */
[----:B------:R-:W-:Y:S01]  /*3e90*/  IMAD R29, R29, UR9, R38 ;  /* 0x000000091d1d7c24 */ /* 0x000fe2000f8e0226 */
[----:B------:R-:W-:Y:S01]  /*3ea0*/  IADD3 R27, PT, PT, R28, R27, RZ ;  /* 0x0000001b1c1b7210 */ /* 0x000fe20007ffe0ff */
[----:B------:R-:W-:-:S02]  /*3eb0*/  IMAD R30, R21, R30, UR7 ;  /* 0x00000007151e7e24 */ /* 0x000fc4000f8e021e */
[----:B------:R-:W-:Y:S02]  /*3ec0*/  IMAD R33, R33, UR9, R40 ;  /* 0x0000000921217c24 */ /* 0x000fe4000f8e0228 */
[C---:B------:R-:W-:Y:S02]  /*3ed0*/  IMAD R32, R21.reuse, R32, UR7 ;  /* 0x0000000715207e24 */ /* 0x040fe4000f8e0220 */
[----:B------:R-:W-:Y:S02]  /*3ee0*/  IMAD R34, R21, R34, UR7 ;  /* 0x0000000715227e24 */ /* 0x000fe4000f8e0222 */
[----:B------:R-:W-:Y:S02]  /*3ef0*/  IMAD R41, R41, UR9, R42 ;  /* 0x0000000929297c24 */ /* 0x000fe4000f8e022a */
[----:B------:R-:W-:Y:S02]  /*3f00*/  IMAD.IADD R31, R30, 0x1, R29 ;  /* 0x000000011e1f7824 */ /* 0x000fe400078e021d */
[----:B------:R-:W-:-:S02]  /*3f10*/  IMAD.IADD R33, R32, 0x1, R33 ;  /* 0x0000000120217824 */ /* 0x000fc400078e0221 */
[----:B------:R-:W-:Y:S02]  /*3f20*/  IMAD.IADD R41, R34, 0x1, R41 ;  /* 0x0000000122297824 */ /* 0x000fe400078e0229 */
[----:B----4-:R-:W-:Y:S01]  /*3f30*/  IMAD.WIDE R28, R27, 0x4, R22 ;  /* 0x000000041b1c7825 */ /* 0x010fe200078e0216 */
[----:B------:R-:W-:-:S03]  /*3f40*/  IADD3 R27, PT, PT, R42, UR12, RZ ;  /* 0x0000000c2a1b7c10 */ /* 0x000fc6000fffe0ff */
[--C-:B------:R-:W-:Y:S01]  /*3f50*/  IMAD.WIDE R30, R31, 0x4, R22.reuse ;  /* 0x000000041f1e7825 */ /* 0x100fe200078e0216 */
[----:B0-----:R3:W-:Y:S01]  /*3f60*/  STG.E desc[UR10][R28.64], R35 ;  /* 0x000000231c007986 */ /* 0x0017e2000c10190a */
[----:B------:R-:W-:Y:S02]  /*3f70*/  ISETP.GE.U32.AND P1, PT, R27, 0x100, PT ;  /* 0x000001001b00780c */ /* 0x000fe40003f26070 */
[--C-:B------:R-:W-:Y:S01]  /*3f80*/  IMAD.WIDE R32, R33, 0x4, R22.reuse ;  /* 0x0000000421207825 */ /* 0x100fe200078e0216 */
[----:B-1----:R3:W-:Y:S03]  /*3f90*/  STG.E desc[UR10][R30.64], R37 ;  /* 0x000000251e007986 */ /* 0x0027e6000c10190a */
[----:B------:R-:W-:Y:S01]  /*3fa0*/  IMAD.WIDE R22, R41, 0x4, R22 ;  /* 0x0000000429167825 */ /* 0x000fe200078e0216 */
[----:B--2---:R3:W-:Y:S04]  /*3fb0*/  STG.E desc[UR10][R32.64], R39 ;  /* 0x0000002720007986 */ /* 0x0047e8000c10190a */
[----:B-----5:R3:W-:Y:S02]  /*3fc0*/  STG.E desc[UR10][R22.64], R43 ;  /* 0x0000002b16007986 */ /* 0x0207e4000c10190a */
[----:B------:R-:W-:Y:S05]  /*3fd0*/  @!P1 BRA `(.L_x_2498) ;  /* 0xfffffff800449947 */ /* 0x000fea000383ffff */
.L_x_2497:
[----:B------:R-:W-:Y:S05]  /*3fe0*/  BSYNC.RECONVERGENT B0 ;  /* 0x0000000000007941 */ /* 0x000fea0003800200 */
.L_x_2496:
[----:B------:R-:W-:Y:S01]  /*3ff0*/  IMAD.U32 R21, RZ, RZ, UR13 ;  /* 0x0000000dff157e24 */ /* 0x000fe2000f8e00ff */
[----:B------:R-:W-:-:S03]  /*4000*/  UIADD3 UR5, UPT, UPT, UR13, UR5, URZ ;  /* 0x000000050d057290 */ /* 0x000fc6000fffe0ff */
[----:B------:R-:W-:-:S05]  /*4010*/  IMAD.SHL.U32 R21, R21, 0x10, RZ ;  /* 0x0000001015157824 */ /* 0x000fca00078e00ff */
[----:B------:R-:W-:-:S13]  /*4020*/  ISETP.LE.U32.AND P0, PT, R21, UR5, PT ;  /* 0x0000000515007c0c */ /* 0x000fda000bf03070 */
[----:B------:R-:W-:Y:S05]  /*4030*/  @!P0 BRA `(.L_x_2499) ;  /* 0xffffffc8006c8947 */ /* 0x000fea000383ffff */
[----:B------:R-:W-:Y:S05]  /*4040*/  EXIT ;  /* 0x000000000000794d */ /* 0x000fea0003800000 */
.L_x_2461:
[----:B------:R-:W-:Y:S01]  /*4050*/  BSSY B1, `(.L_x_2500) ;  /* 0x0000006000017945 */ /* 0x000fe20003800000 */
[----:B------:R-:W-:Y:S01]  /*4060*/  IMAD.MOV.U32 R80, RZ, RZ, R53 ;  /* 0x000000ffff507224 */ /* 0x000fe200078e0035 */
[----:B------:R-:W-:-:S07]  /*4070*/  MOV R73, 0xffffffff ;  /* 0xffffffff00497802 */ /* 0x000fce0000000f00 */
[----:B01234-:R-:W-:Y:S05]  /*4080*/  WARPSYNC.COLLECTIVE R73, `(.L_x_2501) ;  /* 0x0000000049087348 */ /* 0x01ffea0003c00000 */
[----:B0-----:R0:W0:Y:S02]  /*4090*/  SHFL.IDX P6, R73, R75, R80, R4 ;  /* 0x000000504b497389 */ /* 0x00102400000c0004 */
[----:B01234-:R-:W-:Y:S05]  /*40a0*/  ENDCOLLECTIVE ;  /* 0x000000000000791b */ /* 0x01ffea0003800000 */
.L_x_2501:
[----:B------:R-:W-:Y:S05]  /*40b0*/  BSYNC B1 ;  /* 0x0000000000017941 */ /* 0x000fea0003800000 */
.L_x_2500:
[----:B------:R-:W-:Y:S05]  /*40c0*/  BRA `(.L_x_2502) ;  /* 0xffffffe400447947 */ /* 0x000fea000383ffff */
.L_x_2463:
[----:B------:R-:W-:Y:S01]  /*40d0*/  BSSY B1, `(.L_x_2503) ;  /* 0x0000006000017945 */ /* 0x000fe20003800000 */
[----:B------:R-:W-:Y:S02]  /*40e0*/  IMAD.MOV.U32 R80, RZ, RZ, R23 ;  /* 0x000000ffff507224 */ /* 0x000fe400078e0017 */
[----:B------:R-:W-:-:S07]  /*40f0*/  IMAD.MOV.U32 R73, RZ, RZ, -0x1 ;  /* 0xffffffffff497424 */ /* 0x000fce00078e00ff */
[----:B01234-:R-:W-:Y:S05]  /*4100*/  WARPSYNC.COLLECTIVE R73, `(.L_x_2504) ;  /* 0x0000000049087348 */ /* 0x01ffea0003c00000 */
[----:B0-----:R0:W0:Y:S02]  /*4110*/  SHFL.IDX P6, R73, R75, R80, R4 ;  /* 0x000000504b497389 */ /* 0x00102400000c0004 */
[----:B01234-:R-:W-:Y:S05]  /*4120*/  ENDCOLLECTIVE ;  /* 0x000000000000791b */ /* 0x01ffea0003800000 */
.L_x_2504:
[----:B------:R-:W-:Y:S05]  /*4130*/  BSYNC B1 ;  /* 0x0000000000017941 */ /* 0x000fea0003800000 */
.L_x_2503:
[----:B------:R-:W-:Y:S05]  /*4140*/  BRA `(.L_x_2505) ;  /* 0xffffffe4003c7947 */ /* 0x000fea000383ffff */
.L_x_2465:
[----:B------:R-:W-:Y:S01]  /*4150*/  BSSY B1, `(.L_x_2506) ;  /* 0x0000006000017945 */ /* 0x000fe20003800000 */
[----:B------:R-:W-:Y:S01]  /*4160*/  IMAD.MOV.U32 R80, RZ, RZ, R25 ;  /* 0x000000ffff507224 */ /* 0x000fe200078e0019 */
[----:B------:R-:W-:-:S07]  /*4170*/  MOV R73, 0xffffffff ;  /* 0xffffffff00497802 */ /* 0x000fce0000000f00 */
[----:B01234-:R-:W-:Y:S05]  /*4180*/  WARPSYNC.COLLECTIVE R73, `(.L_x_2507) ;  /* 0x0000000049087348 */ /* 0x01ffea0003c00000 */
[----:B0-----:R0:W0:Y:S02]  /*4190*/  SHFL.IDX P6, R73, R75, R80, R4 ;  /* 0x000000504b497389 */ /* 0x00102400000c0004 */
[----:B01234-:R-:W-:Y:S05]  /*41a0*/  ENDCOLLECTIVE ;  /* 0x000000000000791b */ /* 0x01ffea0003800000 */
.L_x_2507:
[----:B------:R-:W-:Y:S05]  /*41b0*/  BSYNC B1 ;  /* 0x0000000000017941 */ /* 0x000fea0003800000 */
.L_x_2506:
[----:B------:R-:W-:Y:S05]  /*41c0*/  BRA `(.L_x_2508) ;  /* 0xffffffe400347947 */ /* 0x000fea000383ffff */
.L_x_2467:
[----:B------:R-:W-:Y:S01]  /*41d0*/  BSSY B1, `(.L_x_2509) ;  /* 0x0000006000017945 */ /* 0x000fe20003800000 */
[----:B------:R-:W-:Y:S02]  /*41e0*/  IMAD.MOV.U32 R80, RZ, RZ, R27 ;  /* 0x000000ffff507224 */ /* 0x000fe400078e001b */
[----:B------:R-:W-:-:S07]  /*41f0*/  IMAD.MOV.U32 R73, RZ, RZ, -0x1 ;  /* 0xffffffffff497424 */ /* 0x000fce00078e00ff */
[----:B01234-:R-:W-:Y:S05]  /*4200*/  WARPSYNC.COLLECTIVE R73, `(.L_x_2510) ;  /* 0x0000000049087348 */ /* 0x01ffea0003c00000 */
[----:B0-----:R0:W0:Y:S02]  /*4210*/  SHFL.IDX P6, R73, R75, R80, R4 ;  /* 0x000000504b497389 */ /* 0x00102400000c0004 */
[----:B01234-:R-:W-:Y:S05]  /*4220*/  ENDCOLLECTIVE ;  /* 0x000000000000791b */ /* 0x01ffea0003800000 */
.L_x_2510:
[----:B------:R-:W-:Y:S05]  /*4230*/  BSYNC B1 ;  /* 0x0000000000017941 */ /* 0x000fea0003800000 */
.L_x_2509:
[----:B------:R-:W-:Y:S05]  /*4240*/  BRA `(.L_x_2511) ;  /* 0xffffffe4002c7947 */ /* 0x000fea000383ffff */
.L_x_2469:
[----:B------:R-:W-:Y:S01]  /*4250*/  BSSY B1, `(.L_x_2512) ;  /* 0x0000006000017945 */ /* 0x000fe20003800000 */
[----:B------:R-:W-:Y:S01]  /*4260*/  IMAD.MOV.U32 R80, RZ, RZ, R29 ;  /* 0x000000ffff507224 */ /* 0x000fe200078e001d */
[----:B------:R-:W-:-:S07]  /*4270*/  MOV R73, 0xffffffff ;  /* 0xffffffff00497802 */ /* 0x000fce0000000f00 */
[----:B01234-:R-:W-:Y:S05]  /*4280*/  WARPSYNC.COLLECTIVE R73, `(.L_x_2513) ;  /* 0x0000000049087348 */ /* 0x01ffea0003c00000 */
[----:B0-----:R0:W0:Y:S02]  /*4290*/  SHFL.IDX P6, R73, R75, R80, R4 ;  /* 0x000000504b497389 */ /* 0x00102400000c0004 */
[----:B01234-:R-:W-:Y:S05]  /*42a0*/  ENDCOLLECTIVE ;  /* 0x000000000000791b */ /* 0x01ffea0003800000 */
.L_x_2513:
[----:B------:R-:W-:Y:S05]  /*42b0*/  BSYNC B1 ;  /* 0x0000000000017941 */ /* 0x000fea0003800000 */
.L_x_2512:
[----:B------:R-:W-:Y:S05]  /*42c0*/  BRA `(.L_x_2514) ;  /* 0xffffffe400247947 */ /* 0x000fea000383ffff */
.L_x_2471:
[----:B------:R-:W-:Y:S01]  /*42d0*/  BSSY B1, `(.L_x_2515) ;  /* 0x0000006000017945 */ /* 0x000fe20003800000 */
[----:B------:R-:W-:Y:S02]  /*42e0*/  IMAD.MOV.U32 R80, RZ, RZ, R31 ;  /* 0x000000ffff507224 */ /* 0x000fe400078e001f */
[----:B------:R-:W-:-:S07]  /*42f0*/  IMAD.MOV.U32 R73, RZ, RZ, -0x1 ;  /* 0xffffffffff497424 */ /* 0x000fce00078e00ff */
[----:B01234-:R-:W-:Y:S05]  /*4300*/  WARPSYNC.COLLECTIVE R73, `(.L_x_2516) ;  /* 0x0000000049087348 */ /* 0x01ffea0003c00000 */
[----:B0-----:R0:W0:Y:S02]  /*4310*/  SHFL.IDX P6, R73, R75, R80, R4 ;  /* 0x000000504b497389 */ /* 0x00102400000c0004 */
[----:B01234-:R-:W-:Y:S05]  /*4320*/  ENDCOLLECTIVE ;  /* 0x000000000000791b */ /* 0x01ffea0003800000 */
.L_x_2516:
[----:B------:R-:W-:Y:S05]  /*4330*/  BSYNC B1 ;  /* 0x0000000000017941 */ /* 0x000fea0003800000 */
.L_x_2515:
[----:B------:R-:W-:Y:S05]  /*4340*/  BRA `(.L_x_2517) ;  /* 0xffffffe4001c7947 */ /* 0x000fea000383ffff */
.L_x_2473:
[----:B------:R-:W-:Y:S01]  /*4350*/  BSSY B1, `(.L_x_2518) ;  /* 0x0000006000017945 */ /* 0x000fe20003800000 */
[----:B------:R-:W-:Y:S01]  /*4360*/  IMAD.MOV.U32 R80, RZ, RZ, R33 ;  /* 0x000000ffff507224 */ /* 0x000fe200078e0021 */
[----:B------:R-:W-:-:S07]  /*4370*/  MOV R73, 0xffffffff ;  /* 0xffffffff00497802 */ /* 0x000fce0000000f00 */
[----:B01234-:R-:W-:Y:S05]  /*4380*/  WARPSYNC.COLLECTIVE R73, `(.L_x_2519) ;  /* 0x0000000049087348 */ /* 0x01ffea0003c00000 */
[----:B0-----:R0:W0:Y:S02]  /*4390*/  SHFL.IDX P6, R73, R75, R80, R4 ;  /* 0x000000504b497389 */ /* 0x00102400000c0004 */
[----:B01234-:R-:W-:Y:S05]  /*43a0*/  ENDCOLLECTIVE ;  /* 0x000000000000791b */ /* 0x01ffea0003800000 */
.L_x_2519:
[----:B------:R-:W-:Y:S05]  /*43b0*/  BSYNC B1 ;  /* 0x0000000000017941 */ /* 0x000fea0003800000 */
.L_x_2518:
[----:B------:R-:W-:Y:S05]  /*43c0*/  BRA `(.L_x_2520) ;  /* 0xffffffe400147947 */ /* 0x000fea000383ffff */
.L_x_2475:
[----:B------:R-:W-:Y:S01]  /*43d0*/  BSSY B1, `(.L_x_2521) ;  /* 0x0000006000017945 */ /* 0x000fe20003800000 */
[----:B------:R-:W-:Y:S02]  /*43e0*/  IMAD.MOV.U32 R80, RZ, RZ, R35 ;  /* 0x000000ffff507224 */ /* 0x000fe400078e0023 */
[----:B------:R-:W-:-:S07]  /*43f0*/  IMAD.MOV.U32 R73, RZ, RZ, -0x1 ;  /* 0xffffffffff497424 */ /* 0x000fce00078e00ff */
[----:B01234-:R-:W-:Y:S05]  /*4400*/  WARPSYNC.COLLECTIVE R73, `(.L_x_2522) ;  /* 0x0000000049087348 */ /* 0x01ffea0003c00000 */
[----:B0-----:R0:W0:Y:S02]  /*4410*/  SHFL.IDX P6, R73, R75, R80, R4 ;  /* 0x000000504b497389 */ /* 0x00102400000c0004 */
[----:B01234-:R-:W-:Y:S05]  /*4420*/  ENDCOLLECTIVE ;  /* 0x000000000000791b */ /* 0x01ffea0003800000 */
.L_x_2522:
[----:B------:R-:W-:Y:S05]  /*4430*/  BSYNC B1 ;  /* 0x0000000000017941 */ /* 0x000fea0003800000 */
.L_x_2521:
[----:B------:R-:W-:Y:S05]  /*4440*/  BRA `(.L_x_2523) ;  /* 0xffffffe4000c7947 */ /* 0x000fea000383ffff */
.L_x_2477:
[----:B------:R-:W-:Y:S01]  /*4450*/  BSSY B1, `(.L_x_2524) ;  /* 0x0000006000017945 */ /* 0x000fe20003800000 */
[----:B------:R-:W-:Y:S01]  /*4460*/  IMAD.MOV.U32 R80, RZ, RZ, R37 ;  /* 0x000000ffff507224 */ /* 0x000fe200078e0025 */
[----:B------:R-:W-:-:S07]  /*4470*/  MOV R73, 0xffffffff ;  /* 0xffffffff00497802 */ /* 0x000fce0000000f00 */
[----:B01234-:R-:W-:Y:S05]  /*4480*/  WARPSYNC.COLLECTIVE R73, `(.L_x_2525) ;  /* 0x0000000049087348 */ /* 0x01ffea0003c00000 */
[----:B0-----:R0:W0:Y:S02]  /*4490*/  SHFL.IDX P6, R73, R75, R80, R4 ;  /* 0x000000504b497389 */ /* 0x00102400000c0004 */
[----:B01234-:R-:W-:Y:S05]  /*44a0*/  ENDCOLLECTIVE ;  /* 0x000000000000791b */ /* 0x01ffea0003800000 */
.L_x_2525:
[----:B------:R-:W-:Y:S05]  /*44b0*/  BSYNC B1 ;  /* 0x0000000000017941 */ /* 0x000fea0003800000 */
.L_x_2524:
[----:B------:R-:W-:Y:S05]  /*44c0*/  BRA `(.L_x_2526) ;  /* 0xffffffe400047947 */ /* 0x000fea000383ffff */
.L_x_2479:
[----:B------:R-:W-:Y:S01]  /*44d0*/  BSSY B1, `(.L_x_2527) ;  /* 0x0000006000017945 */ /* 0x000fe20003800000 */
[----:B------:R-:W-:Y:S02]  /*44e0*/  IMAD.MOV.U32 R80, RZ, RZ, R39 ;  /* 0x000000ffff507224 */ /* 0x000fe400078e0027 */
[----:B------:R-:W-:-:S07]  /*44f0*/  IMAD.MOV.U32 R73, RZ, RZ, -0x1 ;  /* 0xffffffffff497424 */ /* 0x000fce00078e00ff */
[----:B01234-:R-:W-:Y:S05]  /*4500*/  WARPSYNC.COLLECTIVE R73, `(.L_x_2528) ;  /* 0x0000000049087348 */ /* 0x01ffea0003c00000 */
[----:B0-----:R0:W0:Y:S02]  /*4510*/  SHFL.IDX P6, R73, R75, R80, R4 ;  /* 0x000000504b497389 */ /* 0x00102400000c0004 */
[----:B01234-:R-:W-:Y:S05]  /*4520*/  ENDCOLLECTIVE ;  /* 0x000000000000791b */ /* 0x01ffea0003800000 */
.L_x_2528:
[----:B------:R-:W-:Y:S05]  /*4530*/  BSYNC B1 ;  /* 0x0000000000017941 */ /* 0x000fea0003800000 */
.L_x_2527:
[----:B------:R-:W-:Y:S05]  /*4540*/  BRA `(.L_x_2529) ;  /* 0xffffffe000fc7947 */ /* 0x000fea000383ffff */
.L_x_2481:
[----:B------:R-:W-:Y:S01]  /*4550*/  BSSY B1, `(.L_x_2530) ;  /* 0x0000006000017945 */ /* 0x000fe20003800000 */
[----:B------:R-:W-:Y:S01]  /*4560*/  IMAD.MOV.U32 R80, RZ, RZ, R41 ;  /* 0x000000ffff507224 */ /* 0x000fe200078e0029 */
[----:B------:R-:W-:-:S07]  /*4570*/  MOV R73, 0xffffffff ;  /* 0xffffffff00497802 */ /* 0x000fce0000000f00 */
[----:B01234-:R-:W-:Y:S05]  /*4580*/  WARPSYNC.COLLECTIVE R73, `(.L_x_2531) ;  /* 0x0000000049087348 */ /* 0x01ffea0003c00000 */
[----:B0-----:R0:W0:Y:S02]  /*4590*/  SHFL.IDX P6, R73, R75, R80, R4 ;  /* 0x000000504b497389 */ /* 0x00102400000c0004 */
[----:B01234-:R-:W-:Y:S05]  /*45a0*/  ENDCOLLECTIVE ;  /* 0x000000000000791b */ /* 0x01ffea0003800000 */
.L_x_2531:
[----:B------:R-:W-:Y:S05]  /*45b0*/  BSYNC B1 ;  /* 0x0000000000017941 */ /* 0x000fea0003800000 */
.L_x_2530:
[----:B------:R-:W-:Y:S05]  /*45c0*/  BRA `(.L_x_2532) ;  /* 0xffffffe000f47947 */ /* 0x000fea000383ffff */
.L_x_2483:
[----:B------:R-:W-:Y:S01]  /*45d0*/  BSSY B1, `(.L_x_2533) ;  /* 0x0000006000017945 */ /* 0x000fe20003800000 */
[----:B------:R-:W-:Y:S02]  /*45e0*/  IMAD.MOV.U32 R80, RZ, RZ, R43 ;  /* 0x000000ffff507224 */ /* 0x000fe400078e002b */
[----:B------:R-:W-:-:S07]  /*45f0*/  IMAD.MOV.U32 R73, RZ, RZ, -0x1 ;  /* 0xffffffffff497424 */ /* 0x000fce00078e00ff */
[----:B01234-:R-:W-:Y:S05]  /*4600*/  WARPSYNC.COLLECTIVE R73, `(.L_x_2534) ;  /* 0x0000000049087348 */ /* 0x01ffea0003c00000 */
[----:B0-----:R0:W0:Y:S02]  /*4610*/  SHFL.IDX P6, R73, R75, R80, R4 ;  /* 0x000000504b497389 */ /* 0x00102400000c0004 */
[----:B01234-:R-:W-:Y:S05]  /*4620*/  ENDCOLLECTIVE ;  /* 0x000000000000791b */ /* 0x01ffea0003800000 */
.L_x_2534:
[----:B------:R-:W-:Y:S05]  /*4630*/  BSYNC B1 ;  /* 0x0000000000017941 */ /* 0x000fea0003800000 */
.L_x_2533:
[----:B------:R-:W-:Y:S05]  /*4640*/  BRA `(.L_x_2535) ;  /* 0xffffffe000ec7947 */ /* 0x000fea000383ffff */
.L_x_2485:
[----:B------:R-:W-:Y:S01]  /*4650*/  BSSY B1, `(.L_x_2536) ;  /* 0x0000006000017945 */ /* 0x000fe20003800000 */
[----:B------:R-:W-:Y:S01]  /*4660*/  MOV R80, R45 ;  /* 0x0000002d00507202 */ /* 0x000fe20000000f00 */
[----:B------:R-:W-:-:S07]  /*4670*/  IMAD.MOV.U32 R73, RZ, RZ, -0x1 ;  /* 0xffffffffff497424 */ /* 0x000fce00078e00ff */
[----:B01234-:R-:W-:Y:S05]  /*4680*/  WARPSYNC.COLLECTIVE R73, `(.L_x_2537) ;  /* 0x0000000049087348 */ /* 0x01ffea0003c00000 */
[----:B0-----:R0:W0:Y:S02]  /*4690*/  SHFL.IDX P6, R73, R75, R80, R4 ;  /* 0x000000504b497389 */ /* 0x00102400000c0004 */
[----:B01234-:R-:W-:Y:S05]  /*46a0*/  ENDCOLLECTIVE ;  /* 0x000000000000791b */ /* 0x01ffea0003800000 */
.L_x_2537:
[----:B------:R-:W-:Y:S05]  /*46b0*/  BSYNC B1 ;  /* 0x0000000000017941 */ /* 0x000fea0003800000 */
.L_x_2536:
[----:B------:R-:W-:Y:S05]  /*46c0*/  BRA `(.L_x_2538) ;  /* 0xffffffe000e47947 */ /* 0x000fea000383ffff */
.L_x_2487:
[----:B------:R-:W-:Y:S01]  /*46d0*/  BSSY B1, `(.L_x_2539) ;  /* 0x0000006000017945 */ /* 0x000fe20003800000 */
[----:B------:R-:W-:Y:S01]  /*46e0*/  IMAD.MOV.U32 R80, RZ, RZ, R47 ;  /* 0x000000ffff507224 */ /* 0x000fe200078e002f */
[----:B------:R-:W-:-:S07]  /*46f0*/  MOV R73, 0xffffffff ;  /* 0xffffffff00497802 */ /* 0x000fce0000000f00 */
[----:B01234-:R-:W-:Y:S05]  /*4700*/  WARPSYNC.COLLECTIVE R73, `(.L_x_2540) ;  /* 0x0000000049087348 */ /* 0x01ffea0003c00000 */
[----:B0-----:R0:W0:Y:S02]  /*4710*/  SHFL.IDX P6, R73, R75, R80, R4 ;  /* 0x000000504b497389 */ /* 0x00102400000c0004 */
[----:B01234-:R-:W-:Y:S05]  /*4720*/  ENDCOLLECTIVE ;  /* 0x000000000000791b */ /* 0x01ffea0003800000 */
.L_x_2540:
[----:B------:R-:W-:Y:S05]  /*4730*/  BSYNC B1 ;  /* 0x0000000000017941 */ /* 0x000fea0003800000 */
.L_x_2539:
[----:B------:R-:W-:Y:S05]  /*4740*/  BRA `(.L_x_2541) ;  /* 0xffffffe000dc7947 */ /* 0x000fea000383ffff */
.L_x_2489:
[----:B------:R-:W-:Y:S01]  /*4750*/  BSSY B1, `(.L_x_2542) ;  /* 0x0000006000017945 */ /* 0x000fe20003800000 */
[----:B------:R-:W-:Y:S02]  /*4760*/  IMAD.MOV.U32 R80, RZ, RZ, R49 ;  /* 0x000000ffff507224 */ /* 0x000fe400078e0031 */
[----:B------:R-:W-:-:S07]  /*4770*/  IMAD.MOV.U32 R73, RZ, RZ, -0x1 ;  /* 0xffffffffff497424 */ /* 0x000fce00078e00ff */
[----:B01234-:R-:W-:Y:S05]  /*4780*/  WARPSYNC.COLLECTIVE R73, `(.L_x_2543) ;  /* 0x0000000049087348 */ /* 0x01ffea0003c00000 */
[----:B0-----:R0:W0:Y:S02]  /*4790*/  SHFL.IDX P6, R73, R75, R80, R4 ;  /* 0x000000504b497389 */ /* 0x00102400000c0004 */
[----:B01234-:R-:W-:Y:S05]  /*47a0*/  ENDCOLLECTIVE ;  /* 0x000000000000791b */ /* 0x01ffea0003800000 */
.L_x_2543:
[----:B------:R-:W-:Y:S05]  /*47b0*/  BSYNC B1 ;  /* 0x0000000000017941 */ /* 0x000fea0003800000 */
.L_x_2542:
[----:B------:R-:W-:Y:S05]  /*47c0*/  BRA `(.L_x_2544) ;  /* 0xffffffe000d47947 */ /* 0x000fea000383ffff */
.L_x_2491:
[----:B------:R-:W-:Y:S01]  /*47d0*/  BSSY B1, `(.L_x_2545) ;  /* 0x0000006000017945 */ /* 0x000fe20003800000 */
[----:B------:R-:W-:Y:S01]  /*47e0*/  MOV R80, R51 ;  /* 0x0000003300507202 */ /* 0x000fe20000000f00 */
[----:B------:R-:W-:-:S07]  /*47f0*/  IMAD.MOV.U32 R73, RZ, RZ, -0x1 ;  /* 0xffffffffff497424 */ /* 0x000fce00078e00ff */
[----:B01234-:R-:W-:Y:S05]  /*4800*/  WARPSYNC.COLLECTIVE R73, `(.L_x_2546) ;  /* 0x0000000049087348 */ /* 0x01ffea0003c00000 */
[----:B0-----:R0:W0:Y:S02]  /*4810*/  SHFL.IDX P6, R73, R75, R80, R4 ;  /* 0x000000504b497389 */ /* 0x00102400000c0004 */
[----:B01234-:R-:W-:Y:S05]  /*4820*/  ENDCOLLECTIVE ;  /* 0x000000000000791b */ /* 0x01ffea0003800000 */
.L_x_2546:
[----:B------:R-:W-:Y:S05]  /*4830*/  BSYNC B1 ;  /* 0x0000000000017941 */ /* 0x000fea0003800000 */
.L_x_2545:
[----:B------:R-:W-:Y:S01]  /*4840*/  IMAD.MOV.U32 R75, RZ, RZ, R73 ;  /* 0x000000ffff4b7224 */ /* 0x000fe200078e0049 */
[----:B------:R-:W-:Y:S06]  /*4850*/  BRA `(.L_x_2547) ;  /* 0xffffffe000c87947 */ /* 0x000fec000383ffff */
        .weak           $__internal_29_$__cuda_sm20_div_u16
        .type           $__internal_29_$__cuda_sm20_div_u16,@function
        .size           $__internal_29_$__cuda_sm20_div_u16,(.L_x_20319 - $__internal_29_$__cuda_sm20_div_u16)
$__internal_29_$__cuda_sm20_div_u16:
[----:B------:R-:W0:Y:S01]  /*4860*/  I2F.U16 R5, R2 ;  /* 0x0000000200057306 */ /* 0x000e220000101000 */
[----:B------:R-:W-:Y:S02]  /*4870*/  HFMA2 R6, -RZ, RZ, 15, 0 ;  /* 0x4b800000ff067431 */ /* 0x000fe400000001ff */
[----:B------:R-:W-:-:S05]  /*4880*/  IMAD.MOV.U32 R7, RZ, RZ, 0x0 ;  /* 0x00000000ff077424 */ /* 0x000fca00078e00ff */
[----:B------:R-:W-:Y:S01]  /*4890*/  I2F.U16.RZ R3, R3 ;  /* 0x0000000300037306 */ /* 0x000fe2000010d000 */
[C---:B0-----:R-:W-:Y:S02]  /*48a0*/  FSETP.GEU.AND P1, PT, |R5|.reuse, 1.175494350822287508e-38, PT ;  /* 0x008000000500780b */ /* 0x041fe40003f2e200 */
[----:B------:R-:W-:Y:S02]  /*48b0*/  FSETP.GT.AND P0, PT, |R5|, 8.50705917302346158658e+37, PT ;  /* 0x7e8000000500780b */ /* 0x000fe40003f04200 */
[----:B------:R-:W-:-:S04]  /*48c0*/  FSEL R6, R6, 1, !P1 ;  /* 0x3f80000006067808 */ /* 0x000fc80004800000 */
[----:B------:R-:W-:Y:S02]  /*48d0*/  FSEL R6, R6, 0.25, !P0 ;  /* 0x3e80000006067808 */ /* 0x000fe40004000000 */
[----:B------:R-:W-:-:S03]  /*48e0*/  ISETP.NE.U32.AND P0, PT, R2, RZ, PT ;  /* 0x000000ff0200720c */ /* 0x000fc60003f05070 */
        /* <DEDUP_REMOVED lines=9> */
[----:B------:R-:W-:Y:S06]  /*4980*/  RET.REL.NODEC R6 `(_Z9cuda_gemmIiLi128ELi16ELi1ELi256ELi16ELi16ELi0EEviiiPT_S1_S1_ii) ;  /* 0xffffffb4069c7950 */ /* 0x000fec0003c3ffff */
.L_x_2548:
        /* <DEDUP_REMOVED lines=15> */
.L_x_20319:


//--------------------- .text._Z9cuda_gemmIiLi128ELi16ELi1ELi256ELi8ELi8ELi1EEviiiPT_S1_S1_ii --------------------------
	.section	.text._Z9cuda_gemmIiLi128ELi16ELi1ELi256ELi8ELi8ELi1EEviiiPT_S1_S1_ii,"ax",@progbits
	.align	128
        .global         _Z9cuda_gemmIiLi128ELi16ELi1ELi256ELi8ELi8ELi1EEviiiPT_S1_S1_ii
        .type           _Z9cuda_gemmIiLi128ELi16ELi1ELi256ELi8ELi8ELi1EEviiiPT_S1_S1_ii,@function
        .size           _Z9cuda_gemmIiLi128ELi16ELi1ELi256ELi8ELi8ELi1EEviiiPT_S1_S1_ii,(.L_x_20320 - _Z9cuda_gemmIiLi128ELi16ELi1ELi256ELi8ELi8ELi1EEviiiPT_S1_S1_ii)
        .other          _Z9cuda_gemmIiLi128ELi16ELi1ELi256ELi8ELi8ELi1EEviiiPT_S1_S1_ii,@"STO_CUDA_ENTRY STV_DEFAULT"
_Z9cuda_gemmIiLi128ELi16ELi1ELi256ELi8ELi8ELi1EEviiiPT_S1_S1_ii:
.text._Z9cuda_gemmIiLi128ELi16ELi1ELi256ELi8ELi8ELi1EEviiiPT_S1_S1_ii:
        /* <DEDUP_REMOVED lines=14> */
[----:B0-----:R-:W-:-:S06]  /*00e0*/  VIADD R4, R8, 0xffffffe ;  /* 0x0ffffffe08047836 */ /* 0x001fcc0000000000 */
[----:B------:R0:W1:Y:S02]  /*00f0*/  F2I.FTZ.U32.TRUNC.NTZ R5, R4 ;  /* 0x0000000400057305 */ /* 0x000064000021f000 */
[----:B0-----:R-:W-:Y:S02]  /*0100*/  IMAD.MOV.U32 R4, RZ, RZ, RZ ;  /* 0x000000ffff047224 */ /* 0x001fe400078e00ff */
        /* <DEDUP_REMOVED lines=9> */
[----:B------:R-:W-:Y:S01]  /*01a0*/  @P0 IADD3 R2, PT, PT, R2, -R3, RZ ;  /* 0x8000000302020210 */ /* 0x000fe20007ffe0ff */
[----:B------:R-:W-:-:S03]  /*01b0*/  @P0 VIADD R5, R5, 0x1 ;  /* 0x0000000105050836 */ /* 0x000fc60000000000 */
        /* <DEDUP_REMOVED lines=12> */
[----:B------:R-:W-:Y:S02]  /*0280*/  VIADD R5, R5, 0x1 ;  /* 0x0000000105057836 */ /* 0x000fe40000000000 */
[----:B------:R-:W-:-:S03]  /*0290*/  HFMA2 R9, -RZ, RZ, 0, 0 ;  /* 0x00000000ff097431 */ /* 0x000fc600000001ff */
[----:B------:R-:W-:Y:S02]  /*02a0*/  LOP3.LUT R8, R5, 0x3, RZ, 0xc0, !PT ;  /* 0x0000000305087812 */ /* 0x000fe400078ec0ff */
[----:B0-----:R-:W-:Y:S01]  /*02b0*/  LEA R11, R11, R2, 0x18 ;  /* 0x000000020b0b7211 */ /* 0x001fe200078ec0ff */
[----:B------:R-:W-:-:S07]  /*02c0*/  IMAD.MOV.U32 R2, RZ, RZ, R0 ;  /* 0x000000ffff027224 */ /* 0x000fce00078e0000 */
.L_x_2553:
        /* <DEDUP_REMOVED lines=12> */
.L_x_2552:
[----:B------:R-:W-:Y:S05]  /*0390*/  BSYNC.RECONVERGENT B1 ;  /* 0x0000000000017941 */ /* 0x000fea0003800200 */
.L_x_2551:
[----:B------:R-:W-:Y:S05]  /*03a0*/  @!P1 BRA `(.L_x_2550) ;  /* 0x0000000000a89947 */ /* 0x000fea0003800000 */
[----:B------:R-:W1:Y:S01]  /*03b0*/  S2R R7, SR_CgaCtaId ;  /* 0x0000000000077919 */ /* 0x000e620000008800 */
[----:B0-----:R-:W0:Y:S01]  /*03c0*/  LDC.64 R4, c[0x0][0x398] ;  /* 0x0000e600ff047b82 */ /* 0x001e220000000a00 */
[----:B------:R-:W-:-:S04]  /*03d0*/  MOV R6, 0x400 ;  /* 0x0000040000067802 */ /* 0x000fc80000000f00 */
[----:B-1----:R-:W-:-:S07]  /*03e0*/  LEA R6, R7, R6, 0x18 ;  /* 0x0000000607067211 */ /* 0x002fce00078ec0ff */
.L_x_2554:
[----:B------:R-:W-:Y:S02]  /*03f0*/  IMAD.IADD R18, R3, 0x1, R2 ;  /* 0x0000000103127824 */ /* 0x000fe400078e0202 */
[----:B01----:R-:W-:-:S03]  /*0400*/  IMAD.WIDE.U32 R8, R2, 0x4, R4 ;  /* 0x0000000402087825 */ /* 0x003fc600078e0004 */
[C---:B------:R-:W-:Y:S01]  /*0410*/  IADD3 R16, PT, PT, R18.reuse, R3, RZ ;  /* 0x0000000312107210 */ /* 0x040fe20007ffe0ff */
[----:B------:R-:W-:Y:S02]  /*0420*/  IMAD.WIDE.U32 R10, R18, 0x4, R4 ;  /* 0x00000004120a7825 */ /* 0x000fe400078e0004 */
[----:B------:R0:W2:Y:S02]  /*0430*/  LDG.E R8, desc[UR12][R8.64] ;  /* 0x0000000c08087981 */ /* 0x0000a4000c1e1900 */
[C---:B------:R-:W-:Y:S02]  /*0440*/  IMAD.IADD R7, R16.reuse, 0x1, R3 ;  /* 0x0000000110077824 */ /* 0x040fe400078e0203 */
[--C-:B------:R-:W-:Y:S01]  /*0450*/  IMAD.WIDE.U32 R12, R16, 0x4, R4.reuse ;  /* 0x00000004100c7825 */ /* 0x100fe200078e0004 */
[----:B------:R1:W3:Y:S03]  /*0460*/  LDG.E R10, desc[UR12][R10.64] ;  /* 0x0000000c0a0a7981 */ /* 0x0002e6000c1e1900 */
[----:B------:R-:W-:-:S02]  /*0470*/  IMAD.WIDE.U32 R14, R7, 0x4, R4 ;  /* 0x00000004070e7825 */ /* 0x000fc400078e0004 */
[----:B------:R4:W5:Y:S04]  /*0480*/  LDG.E R12, desc[UR12][R12.64] ;  /* 0x0000000c0c0c7981 */ /* 0x000968000c1e1900 */
[----:B------:R-:W5:Y:S01]  /*0490*/  LDG.E R14, desc[UR12][R14.64] ;  /* 0x0000000c0e0e7981 */ /* 0x000f62000c1e1900 */
[----:B------:R-:W-:Y:S02]  /*04a0*/  LOP3.LUT R19, R2, 0x7, RZ, 0xc0, !PT ;  /* 0x0000000702137812 */ /* 0x000fe400078ec0ff */
[----:B------:R-:W-:Y:S02]  /*04b0*/  SHF.R.U32.HI R2, RZ, 0x1, R2 ;  /* 0x00000001ff027819 */ /* 0x000fe40000011602 */
[----:B------:R-:W-:Y:S02]  /*04c0*/  LOP3.LUT R17, R18, 0x7, RZ, 0xc0, !PT ;  /* 0x0000000712117812 */ /* 0x000fe400078ec0ff */
[----:B------:R-:W-:-:S02]  /*04d0*/  LOP3.LUT R20, R2, 0x7ffffffc, RZ, 0xc0, !PT ;  /* 0x7ffffffc02147812 */ /* 0x000fc400078ec0ff */
[----:B0-----:R-:W-:Y:S02]  /*04e0*/  LOP3.LUT R9, R16, 0x7, RZ, 0xc0, !PT ;  /* 0x0000000710097812 */ /* 0x001fe400078ec0ff */
[----:B------:R-:W-:Y:S02]  /*04f0*/  SHF.R.U32.HI R2, RZ, 0x1, R18 ;  /* 0x00000001ff027819 */ /* 0x000fe40000011612 */
        /* <DEDUP_REMOVED lines=9> */
[----:B------:R-:W-:Y:S01]  /*0590*/  IMAD R11, R11, 0x24, R6 ;  /* 0x000000240b0b7824 */ /* 0x000fe200078e0206 */
[----:B------:R-:W-:Y:S01]  /*05a0*/  IADD3 R17, PT, PT, R17, R2, RZ ;  /* 0x0000000211117210 */ /* 0x000fe20007ffe0ff */
[----:B------:R-:W-:-:S02]  /*05b0*/  IMAD.IADD R19, R19, 0x1, R20 ;  /* 0x0000000113137824 */ /* 0x000fc400078e0214 */
[----:B------:R-:W-:Y:S02]  /*05c0*/  IMAD.IADD R9, R9, 0x1, R16 ;  /* 0x0000000109097824 */ /* 0x000fe400078e0210 */
[----:B------:R-:W-:Y:S01]  /*05d0*/  IMAD.IADD R11, R11, 0x1, R18 ;  /* 0x000000010b0b7824 */ /* 0x000fe200078e0212 */
[----:B------:R-:W-:-:S04]  /*05e0*/  IADD3 R2, PT, PT, R7, R3, RZ ;  /* 0x0000000307027210 */ /* 0x000fc80007ffe0ff */
[----:B------:R-:W-:Y:S01]  /*05f0*/  ISETP.GE.U32.AND P0, PT, R2, 0x40, PT ;  /* 0x000000400200780c */ /* 0x000fe20003f06070 */
[----:B--2---:R1:W-:Y:S04]  /*0600*/  STS [R19], R8 ;  /* 0x0000000813007388 */ /* 0x0043e80000000800 */
[----:B---3--:R1:W-:Y:S04]  /*0610*/  STS [R17], R10 ;  /* 0x0000000a11007388 */ /* 0x0083e80000000800 */
[----:B-----5:R1:W-:Y:S04]  /*0620*/  STS [R9], R12 ;  /* 0x0000000c09007388 */ /* 0x0203e80000000800 */
[----:B------:R1:W-:Y:S01]  /*0630*/  STS [R11], R14 ;  /* 0x0000000e0b007388 */ /* 0x0003e20000000800 */
[----:B------:R-:W-:Y:S05]  /*0640*/  @!P0 BRA `(.L_x_2554) ;  /* 0xfffffffc00688947 */ /* 0x000fea000383ffff */
.L_x_2550:
[----:B------:R-:W-:Y:S05]  /*0650*/  BSYNC.RECONVERGENT B0 ;  /* 0x0000000000007941 */ /* 0x000fea0003800200 */
.L_x_2549:
        /* <DEDUP_REMOVED lines=9> */
[----:B------:R-:W-:Y:S01]  /*06f0*/  UMOV UR6, 0x400 ;  /* 0x0000040000067882 */ /* 0x000fe20000000000 */
[C---:B------:R-:W-:Y:S01]  /*0700*/  VIADD R3, R0.reuse, UR11 ;  /* 0x0000000b00037c36 */ /* 0x040fe20008000000 */
[----:B------:R-:W-:Y:S01]  /*0710*/  LOP3.LUT R37, R0, 0x1f, RZ, 0xc0, !PT ;  /* 0x0000001f00257812 */ /* 0x000fe200078ec0ff */
[----:B------:R-:W-:Y:S01]  /*0720*/  ULOP3.LUT UR7, UR11, 0xff, URZ, 0xc0, !UPT ;  /* 0x000000ff0b077892 */ /* 0x000fe2000f8ec0ff */
[----:B------:R-:W-:Y:S02]  /*0730*/  LOP3.LUT R6, R2, 0x1c, RZ, 0xc0, !PT ;  /* 0x0000001c02067812 */ /* 0x000fe400078ec0ff */
[----:B------:R-:W-:Y:S02]  /*0740*/  LOP3.LUT R7, R3, 0xff, RZ, 0xc, !PT ;  /* 0x000000ff03077812 */ /* 0x000fe400078e0cff */
[----:B------:R-:W-:-:S02]  /*0750*/  LOP3.LUT R36, R0, 0x7, RZ, 0xc0, !PT ;  /* 0x0000000700247812 */ /* 0x000fc400078ec0ff */
[----:B-1----:R-:W-:Y:S01]  /*0760*/  MOV R10, 0x7a0 ;  /* 0x000007a0000a7802 */ /* 0x002fe20000000f00 */
[----:B--2---:R-:W-:-:S06]  /*0770*/  ULEA UR5, UR5, UR6, 0x18 ;  /* 0x0000000605057291 */ /* 0x004fcc000f8ec0ff */
[----:B------:R-:W-:-:S07]  /*0780*/  IADD3 R3, PT, PT, R6, UR5, RZ ;  /* 0x0000000506037c10 */ /* 0x000fce000fffe0ff */
[----:B0-----:R-:W-:Y:S05]  /*0790*/  CALL.REL.NOINC `($__internal_30_$__cuda_sm20_div_u16) ;  /* 0x0000001000cc7944 */ /* 0x001fea0003c00000 */
[----:B------:R-:W0:Y:S01]  /*07a0*/  S2UR UR7, SR_CgaCtaId ;  /* 0x00000000000779c3 */ /* 0x000e220000008800 */
[----:B------:R-:W-:Y:S01]  /*07b0*/  UIADD3 UR5, UPT, UPT, UR6, 0x180, URZ ;  /* 0x0000018006057890 */ /* 0x000fe2000fffe0ff */
[----:B------:R-:W-:Y:S01]  /*07c0*/  IMAD R4, R37, 0x20, R6 ;  /* 0x0000002025047824 */ /* 0x000fe200078e0206 */
[C---:B------:R-:W-:Y:S01]  /*07d0*/  ISETP.NE.AND P0, PT, R36.reuse, 0x7, PT ;  /* 0x000000072400780c */ /* 0x040fe20003f05270 */
[----:B------:R-:W-:Y:S01]  /*07e0*/  UIADD3 UR6, UPT, UPT, UR6, 0x580, URZ ;  /* 0x0000058006067890 */ /* 0x000fe2000fffe0ff */
[----:B------:R-:W-:Y:S01]  /*07f0*/  ISETP.GE.U32.AND P1, PT, R36, 0x6, PT ;  /* 0x000000062400780c */ /* 0x000fe20003f26070 */
[----:B------:R-:W-:Y:S01]  /*0800*/  VIADD R27, R0, 0x1 ;  /* 0x00000001001b7836 */ /* 0x000fe20000000000 */
[----:B------:R-:W-:Y:S01]  /*0810*/  ISETP.GE.U32.AND P2, PT, R36, 0x5, PT ;  /* 0x000000052400780c */ /* 0x000fe20003f46070 */
[----:B------:R-:W-:Y:S01]  /*0820*/  VIADD R25, R0, 0x3 ;  /* 0x0000000300197836 */ /* 0x000fe20000000000 */
[----:B------:R-:W-:Y:S01]  /*0830*/  ISETP.GE.U32.AND P3, PT, R36, 0x4, PT ;  /* 0x000000042400780c */ /* 0x000fe20003f66070 */
[----:B------:R-:W-:Y:S01]  /*0840*/  VIADD R23, R0, 0x5 ;  /* 0x0000000500177836 */ /* 0x000fe20000000000 */
[----:B------:R-:W-:Y:S01]  /*0850*/  ISETP.GE.U32.AND P4, PT, R36, 0x3, PT ;  /* 0x000000032400780c */ /* 0x000fe20003f86070 */
[----:B------:R-:W-:Y:S01]  /*0860*/  VIADD R15, R0, 0xffffffff ;  /* 0xffffffff000f7836 */ /* 0x000fe20000000000 */
[C---:B------:R-:W-:Y:S01]  /*0870*/  ISETP.GE.U32.AND P5, PT, R36.reuse, 0x2, PT ;  /* 0x000000022400780c */ /* 0x040fe20003fa6070 */
[----:B------:R-:W-:Y:S01]  /*0880*/  USHF.L.U32 UR10, UR11, 0x2, URZ ;  /* 0x000000020b0a7899 */ /* 0x000fe200080006ff */
[----:B------:R-:W-:-:S02]  /*0890*/  ISETP.NE.AND P6, PT, R36, RZ, PT ;  /* 0x000000ff2400720c */ /* 0x000fc40003fc5270 */
[C---:B------:R-:W-:Y:S02]  /*08a0*/  IADD3 R26, PT, PT, R0.reuse, 0x2, RZ ;  /* 0x00000002001a7810 */ /* 0x040fe40007ffe0ff */
[----:B------:R-:W-:Y:S02]  /*08b0*/  IADD3 R14, PT, PT, R0, 0x6, RZ ;  /* 0x00000006000e7810 */ /* 0x000fe40007ffe0ff */
[----:B------:R-:W-:Y:S02]  /*08c0*/  LOP3.LUT R24, R36, 0x4, RZ, 0x3c, !PT ;  /* 0x0000000424187812 */ /* 0x000fe400078e3cff */
[----:B------:R-:W-:Y:S01]  /*08d0*/  LOP3.LUT R27, R27, 0x7, RZ, 0xc0, !PT ;  /* 0x000000071b1b7812 */ /* 0x000fe200078ec0ff */
        /* <DEDUP_REMOVED lines=8> */
[----:B------:R-:W-:Y:S02]  /*0960*/  LOP3.LUT R15, R15, 0x7, RZ, 0xc0, !PT ;  /* 0x000000070f0f7812 */ /* 0x000fe400078ec0ff */
[----:B------:R-:W-:-:S04]  /*0970*/  IADD3 R5, PT, PT, R12, -0x20, RZ ;  /* 0xffffffe00c057810 */ /* 0x000fc80007ffe0ff */
[-C--:B------:R-:W-:Y:S01]  /*0980*/  MOV R8, R5.reuse ;  /* 0x0000000500087202 */ /* 0x080fe20000000f00 */
[--C-:B------:R-:W-:Y:S01]  /*0990*/  IMAD.MOV.U32 R6, RZ, RZ, R5.reuse ;  /* 0x000000ffff067224 */ /* 0x100fe200078e0005 */
[----:B------:R-:W-:Y:S01]  /*09a0*/  MOV R11, R5 ;  /* 0x00000005000b7202 */ /* 0x000fe20000000f00 */
[--C-:B------:R-:W-:Y:S01]  /*09b0*/  IMAD.MOV.U32 R7, RZ, RZ, R5.reuse ;  /* 0x000000ffff077224 */ /* 0x100fe200078e0005 */
[C---:B------:R-:W-:Y:S01]  /*09c0*/  @!P2 IADD3 R8, PT, PT, R12.reuse, RZ, RZ ;  /* 0x000000ff0c08a210 */ /* 0x040fe20007ffe0ff */
[--C-:B------:R-:W-:Y:S01]  /*09d0*/  IMAD.MOV.U32 R9, RZ, RZ, R5.reuse ;  /* 0x000000ffff097224 */ /* 0x100fe200078e0005 */
[----:B------:R-:W-:Y:S01]  /*09e0*/  @!P5 IADD3 R11, PT, PT, R12, RZ, RZ ;  /* 0x000000ff0c0bd210 */ /* 0x000fe20007ffe0ff */
[----:B------:R-:W-:Y:S02]  /*09f0*/  IMAD.MOV.U32 R10, RZ, RZ, R5 ;  /* 0x000000ffff0a7224 */ /* 0x000fe400078e0005 */
[--C-:B------:R-:W-:Y:S02]  /*0a00*/  @P0 IMAD.MOV R6, RZ, RZ, R12.reuse ;  /* 0x000000ffff060224 */ /* 0x100fe400078e020c */
[----:B------:R-:W-:-:S02]  /*0a10*/  @!P1 IMAD.MOV R7, RZ, RZ, R12 ;  /* 0x000000ffff079224 */ /* 0x000fc400078e020c */
[--C-:B------:R-:W-:Y:S02]  /*0a20*/  @!P3 IMAD.MOV R9, RZ, RZ, R12.reuse ;  /* 0x000000ffff09b224 */ /* 0x100fe400078e020c */
[--C-:B------:R-:W-:Y:S02]  /*0a30*/  @!P4 IMAD.MOV R10, RZ, RZ, R12.reuse ;  /* 0x000000ffff0ac224 */ /* 0x100fe400078e020c */
[----:B------:R-:W-:Y:S01]  /*0a40*/  @!P6 IMAD.MOV R5, RZ, RZ, R12 ;  /* 0x000000ffff05e224 */ /* 0x000fe200078e020c */
[----:B------:R-:W-:-:S07]  /*0a50*/  LOP3.LUT R12, R13, 0x3, RZ, 0xc0, !PT ;  /* 0x000000030d0c7812 */ /* 0x000fce00078ec0ff */
.L_x_2572:
[----:B------:R-:W-:Y:S01]  /*0a60*/  ISETP.NE.AND P1, PT, R12, 0x2, PT ;  /* 0x000000020c00780c */ /* 0x000fe20003f25270 */
[----:B------:R-:W-:Y:S01]  /*0a70*/  UMOV UR7, UR4 ;  /* 0x0000000400077c82 */ /* 0x000fe20008000000 */
[----:B------:R-:W-:Y:S01]  /*0a80*/  USHF.L.U32 UR8, UR14, 0x4, URZ ;  /* 0x000000040e087899 */ /* 0x000fe200080006ff */
[----:B-12-4-:R-:W-:Y:S01]  /*0a90*/  LOP3.LUT R16, R13, 0xffff, RZ, 0xc0, !PT ;  /* 0x0000ffff0d107812 */ /* 0x016fe200078ec0ff */
[----:B------:R-:W-:Y:S01]  /*0aa0*/  UIADD3 UR4, UPT, UPT, UR14, UR4, URZ ;  /* 0x000000040e047290 */ /* 0x000fe2000fffe0ff */
[----:B------:R-:W-:Y:S01]  /*0ab0*/  BSSY.RECONVERGENT B0, `(.L_x_2555) ;  /* 0x0000020000007945 */ /* 0x000fe20003800200 */
[----:B------:R-:W-:Y:S02]  /*0ac0*/  MOV R28, R0 ;  /* 0x00000000001c7202 */ /* 0x000fe40000000f00 */
[----:B------:R-:W-:Y:S01]  /*0ad0*/  UISETP.GE.U32.AND UP0, UPT, UR4, UR8, UPT ;  /* 0x000000080400728c */ /* 0x000fe2000bf06070 */
[----:B------:R-:W-:-:S04]  /*0ae0*/  ISETP.GE.U32.AND P2, PT, R16, 0x2, PT ;  /* 0x000000021000780c */ /* 0x000fc80003f46070 */
[----:B0--3--:R-:W-:Y:S09]  /*0af0*/  @!P1 BRA `(.L_x_2556) ;  /* 0x00000000006c9947 */ /* 0x009ff20003800000 */
[----:B------:R-:W0:Y:S01]  /*0b00*/  LDC.64 R18, c[0x0][0x390] ;  /* 0x0000e400ff127b82 */ /* 0x000e220000000a00 */
[----:B------:R-:W-:-:S04]  /*0b10*/  IMAD.U32 R21, RZ, RZ, UR7 ;  /* 0x00000007ff157e24 */ /* 0x000fc8000f8e00ff */
[----:B------:R-:W-:-:S04]  /*0b20*/  IMAD R21, R21, 0x100, R0 ;  /* 0x0000010015157824 */ /* 0x000fc800078e0200 */
[----:B0-----:R-:W-:-:S06]  /*0b30*/  IMAD.WIDE.U32 R16, R21, 0x4, R18 ;  /* 0x0000000415107825 */ /* 0x001fcc00078e0012 */
[----:B------:R-:W2:Y:S01]  /*0b40*/  LDG.E R16, desc[UR12][R16.64] ;  /* 0x0000000c10107981 */ /* 0x000ea2000c1e1900 */
[----:B------:R-:W0:Y:S01]  /*0b50*/  S2UR UR9, SR_CgaCtaId ;  /* 0x00000000000979c3 */ /* 0x000e220000008800 */
[----:B------:R-:W-:Y:S01]  /*0b60*/  UMOV UR8, 0x400 ;  /* 0x0000040000087882 */ /* 0x000fe20000000000 */
[----:B------:R-:W-:Y:S01]  /*0b70*/  ISETP.NE.AND P0, PT, R12, 0x3, PT ;  /* 0x000000030c00780c */ /* 0x000fe20003f05270 */
[----:B------:R-:W-:Y:S01]  /*0b80*/  UIADD3 UR8, UPT, UPT, UR8, 0x180, URZ ;  /* 0x0000018008087890 */ /* 0x000fe2000fffe0ff */
[C---:B------:R-:W-:Y:S01]  /*0b90*/  SHF.L.U32 R29, R0.reuse, 0x2, RZ ;  /* 0x00000002001d7819 */ /* 0x040fe200000006ff */
[----:B------:R-:W-:Y:S02]  /*0ba0*/  VIADD R28, R0, UR11 ;  /* 0x0000000b001c7c36 */ /* 0x000fe40008000000 */
[----:B0-----:R-:W-:-:S06]  /*0bb0*/  ULEA UR8, UR9, UR8, 0x18 ;  /* 0x0000000809087291 */ /* 0x001fcc000f8ec0ff */
[----:B------:R-:W-:-:S03]  /*0bc0*/  VIADD R20, R29, UR8 ;  /* 0x000000081d147c36 */ /* 0x000fc60008000000 */
[----:B--2---:R0:W-:Y:S01]  /*0bd0*/  STS [R29+UR8], R16 ;  /* 0x000000101d007988 */ /* 0x0041e20008000808 */
        /* <DEDUP_REMOVED lines=8> */
[----:B------:R-:W-:Y:S01]  /*0c60*/  VIADD R21, R20, UR10 ;  /* 0x0000000a14157c36 */ /* 0x000fe20008000000 */
[----:B------:R-:W-:-:S05]  /*0c70*/  IADD3 R28, PT, PT, R28, UR11, RZ ;  /* 0x0000000b1c1c7c10 */ /* 0x000fca000fffe0ff */
[----:B------:R-:W-:Y:S01]  /*0c80*/  @P0 VIADD R28, R28, UR11 ;  /* 0x0000000b1c1c0c36 */ /* 0x000fe20008000000 */
[----:B--2---:R1:W-:Y:S04]  /*0c90*/  STS [R20+UR10], R17 ;  /* 0x0000001114007988 */ /* 0x0043e8000800080a */
[----:B---3--:R1:W-:Y:S02]  /*0ca0*/  @P0 STS [R21+UR10], R18 ;  /* 0x0000001215000988 */ /* 0x0083e4000800080a */
.L_x_2556:
[----:B------:R-:W-:Y:S05]  /*0cb0*/  BSYNC.RECONVERGENT B0 ;  /* 0x0000000000007941 */ /* 0x000fea0003800200 */
.L_x_2555:
[----:B------:R-:W-:Y:S04]  /*0cc0*/  BSSY.RECONVERGENT B0, `(.L_x_2557) ;  /* 0x0000025000007945 */ /* 0x000fe80003800200 */
[----:B------:R-:W-:Y:S05]  /*0cd0*/  @!P2 BRA `(.L_x_2558) ;  /* 0x00000000008ca947 */ /* 0x000fea0003800000 */
[----:B------:R-:W2:Y:S01]  /*0ce0*/  S2UR UR9, SR_CgaCtaId ;  /* 0x00000000000979c3 */ /* 0x000ea20000008800 */
[----:B------:R-:W-:Y:S01]  /*0cf0*/  UMOV UR8, 0x400 ;  /* 0x0000040000087882 */ /* 0x000fe20000000000 */
[----:B-1----:R-:W-:Y:S01]  /*0d00*/  IMAD.U32 R17, RZ, RZ, UR7 ;  /* 0x00000007ff117e24 */ /* 0x002fe2000f8e00ff */
[----:B------:R-:W-:-:S04]  /*0d10*/  UIADD3 UR8, UPT, UPT, UR8, 0x180, URZ ;  /* 0x0000018008087890 */ /* 0x000fc8000fffe0ff */
[----:B0-----:R-:W-:Y:S01]  /*0d20*/  LEA R16, R17, R28, 0x8 ;  /* 0x0000001c11107211 */ /* 0x001fe200078e40ff */
[----:B------:R-:W0:Y:S04]  /*0d30*/  LDC R29, c[0x0][0x360] ;  /* 0x0000d800ff1d7b82 */ /* 0x000e280000000800 */
[----:B------:R-:W-:-:S04]  /*0d40*/  VIADD R30, R16, UR11 ;  /* 0x0000000b101e7c36 */ /* 0x000fc80008000000 */
[----:B------:R-:W1:Y:S01]  /*0d50*/  LDC.64 R18, c[0x0][0x390] ;  /* 0x0000e400ff127b82 */ /* 0x000e620000000a00 */
[----:B--2---:R-:W-:-:S06]  /*0d60*/  ULEA UR8, UR9, UR8, 0x18 ;  /* 0x0000000809087291 */ /* 0x004fcc000f8ec0ff */
[----:B------:R-:W-:Y:S01]  /*0d70*/  LEA R33, R28, UR8, 0x2 ;  /* 0x000000081c217c11 */ /* 0x000fe2000f8e10ff */
[C-C-:B0-----:R-:W-:Y:S02]  /*0d80*/  IMAD R31, R29.reuse, 0x2, R16.reuse ;  /* 0x000000021d1f7824 */ /* 0x141fe400078e0210 */
[----:B------:R-:W-:Y:S02]  /*0d90*/  IMAD R32, R29, 0x3, R16 ;  /* 0x000000031d207824 */ /* 0x000fe400078e0210 */
[----:B-1----:R-:W-:-:S07]  /*0da0*/  IMAD.WIDE.U32 R16, R16, 0x4, R18 ;  /* 0x0000000410107825 */ /* 0x002fce00078e0012 */
.L_x_2559:
[----:B------:R-:W2:Y:S01]  /*0db0*/  LDG.E R34, desc[UR12][R16.64] ;  /* 0x0000000c10227981 */ /* 0x000ea2000c1e1900 */
[----:B------:R-:W-:-:S05]  /*0dc0*/  IMAD.WIDE.U32 R20, R30, 0x4, R18 ;  /* 0x000000041e147825 */ /* 0x000fca00078e0012 */
[----:B------:R0:W3:Y:S02]  /*0dd0*/  LDG.E R35, desc[UR12][R20.64] ;  /* 0x0000000c14237981 */ /* 0x0000e4000c1e1900 */
[--C-:B0-----:R-:W-:Y:S02]  /*0de0*/  IMAD.WIDE.U32 R20, R31, 0x4, R18.reuse ;  /* 0x000000041f147825 */ /* 0x101fe400078e0012 */
[----:B--2---:R0:W-:Y:S04]  /*0df0*/  STS [R33], R34 ;  /* 0x0000002221007388 */ /* 0x0041e80000000800 */
[----:B0-----:R0:W2:Y:S02]  /*0e00*/  LDG.E R34, desc[UR12][R20.64] ;  /* 0x0000000c14227981 */ /* 0x0010a4000c1e1900 */
[----:B0-----:R-:W-:-:S06]  /*0e10*/  IMAD.WIDE.U32 R20, R32, 0x4, R18 ;  /* 0x0000000420147825 */ /* 0x001fcc00078e0012 */
[----:B------:R-:W4:Y:S04]  /*0e20*/  LDG.E R20, desc[UR12][R20.64] ;  /* 0x0000000c14147981 */ /* 0x000f28000c1e1900 */
[----:B---3--:R0:W-:Y:S02]  /*0e30*/  STS [R33+UR10], R35 ;  /* 0x0000002321007988 */ /* 0x0081e4000800080a */
[----:B0-----:R-:W-:Y:S01]  /*0e40*/  LEA R35, R29, R33, 0x3 ;  /* 0x000000211d237211 */ /* 0x001fe200078e18ff */
[----:B------:R-:W-:-:S05]  /*0e50*/  VIADD R28, R28, UR10 ;  /* 0x0000000a1c1c7c36 */ /* 0x000fca0008000000 */
[----:B------:R-:W-:Y:S01]  /*0e60*/  ISETP.GE.U32.AND P0, PT, R28, 0x100, PT ;  /* 0x000001001c00780c */ /* 0x000fe20003f06070 */
[----:B------:R-:W-:Y:S01]  /*0e70*/  VIADD R30, R30, UR10 ;  /* 0x0000000a1e1e7c36 */ /* 0x000fe20008000000 */
[----:B------:R-:W-:Y:S01]  /*0e80*/  IADD3 R31, PT, PT, R31, UR10, RZ ;  /* 0x0000000a1f1f7c10 */ /* 0x000fe2000fffe0ff */
[----:B------:R-:W-:Y:S01]  /*0e90*/  VIADD R32, R32, UR10 ;  /* 0x0000000a20207c36 */ /* 0x000fe20008000000 */
[----:B--2---:R0:W-:Y:S02]  /*0ea0*/  STS [R35], R34 ;  /* 0x0000002223007388 */ /* 0x0041e40000000800 */
[C-C-:B0-----:R-:W-:Y:S01]  /*0eb0*/  IMAD R35, R29.reuse, 0xc, R33.reuse ;  /* 0x0000000c1d237824 */ /* 0x141fe200078e0221 */
[----:B------:R-:W0:Y:S04]  /*0ec0*/  LDC R34, c[0x0][0x360] ;  /* 0x0000d800ff227b82 */ /* 0x000e280000000800 */
[----:B----4-:R2:W-:Y:S01]  /*0ed0*/  STS [R35], R20 ;  /* 0x0000001423007388 */ /* 0x0105e20000000800 */
[----:B------:R-:W-:-:S02]  /*0ee0*/  IMAD R33, R29, 0x10, R33 ;  /* 0x000000101d217824 */ /* 0x000fc400078e0221 */
[----:B0-----:R-:W-:Y:S01]  /*0ef0*/  IMAD.WIDE.U32 R16, R34, 0x10, R16 ;  /* 0x0000001022107825 */ /* 0x001fe200078e0010 */
[----:B--2---:R-:W-:Y:S06]  /*0f00*/  @!P0 BRA `(.L_x_2559) ;  /* 0xfffffffc00a88947 */ /* 0x004fec000383ffff */
.L_x_2558:
[----:B------:R-:W-:Y:S05]  /*0f10*/  BSYNC.RECONVERGENT B0 ;  /* 0x0000000000007941 */ /* 0x000fea0003800200 */
.L_x_2557:
[----:B------:R-:W-:Y:S01]  /*0f20*/  BAR.SYNC.DEFER_BLOCKING 0x0 ;  /* 0x0000000000007b1d */ /* 0x000fe20000010000 */
[----:B0-----:R-:W-:-:S05]  /*0f30*/  MOV R16, R0 ;  /* 0x0000000000107202 */ /* 0x001fca0000000f00 */
[----:B------:R-:W-:Y:S04]  /*0f40*/  BSSY.RECONVERGENT B0, `(.L_x_2560) ;  /* 0x000000d000007945 */ /* 0x000fe80003800200 */
[----:B------:R-:W-:Y:S05]  /*0f50*/  @!P1 BRA `(.L_x_2561) ;  /* 0x00000000002c9947 */ /* 0x000fea0003800000 */
[----:B------:R0:W-:Y:S01]  /*0f60*/  STS [R2+UR6], RZ ;  /* 0x000000ff02007988 */ /* 0x0001e20008000806 */
[----:B------:R-:W-:Y:S01]  /*0f70*/  ISETP.NE.AND P0, PT, R12, 0x3, PT ;  /* 0x000000030c00780c */ /* 0x000fe20003f05270 */
[----:B------:R-:W-:-:S12]  /*0f80*/  VIADD R16, R0, UR11 ;  /* 0x0000000b00107c36 */ /* 0x000fd80008000000 */
[----:B0-----:R-:W-:Y:S05]  /*0f90*/  @!P0 BRA `(.L_x_2561) ;  /* 0x00000000001c8947 */ /* 0x001fea0003800000 */
[----:B------:R-:W-:Y:S01]  /*0fa0*/  ISETP.NE.AND P0, PT, R12, RZ, PT ;  /* 0x000000ff0c00720c */ /* 0x000fe20003f05270 */
[----:B-1----:R-:W-:Y:S01]  /*0fb0*/  VIADD R18, R22, UR10 ;  /* 0x0000000a16127c36 */ /* 0x002fe20008000000 */
[----:B------:R0:W-:Y:S01]  /*0fc0*/  STS [R22+UR10], RZ ;  /* 0x000000ff16007988 */ /* 0x0001e2000800080a */
[----:B------:R-:W-:-:S05]  /*0fd0*/  IADD3 R16, PT, PT, R16, UR11, RZ ;  /* 0x0000000b10107c10 */ /* 0x000fca000fffe0ff */
[----:B------:R-:W-:-:S05]  /*0fe0*/  VIADD R17, R16, UR11 ;  /* 0x0000000b10117c36 */ /* 0x000fca0008000000 */
[----:B------:R0:W-:Y:S01]  /*0ff0*/  @P0 STS [R18+UR10], RZ ;  /* 0x000000ff12000988 */ /* 0x0001e2000800080a */
[----:B------:R-:W-:-:S07]  /*1000*/  @P0 IMAD.MOV.U32 R16, RZ, RZ, R17 ;  /* 0x000000ffff100224 */ /* 0x000fce00078e0011 */
.L_x_2561:
[----:B------:R-:W-:Y:S05]  /*1010*/  BSYNC.RECONVERGENT B0 ;  /* 0x0000000000007941 */ /* 0x000fea0003800200 */
.L_x_2560:
[----:B------:R-:W-:Y:S04]  /*1020*/  BSSY.RECONVERGENT B0, `(.L_x_2562) ;  /* 0x0000010000007945 */ /* 0x000fe80003800200 */
[----:B------:R-:W-:Y:S05]  /*1030*/  @!P2 BRA `(.L_x_2563) ;  /* 0x000000000038a947 */ /* 0x000fea0003800000 */
[----:B01----:R-:W0:Y:S01]  /*1040*/  S2R R18, SR_CgaCtaId ;  /* 0x0000000000127919 */ /* 0x003e220000008800 */
[----:B------:R-:W-:-:S04]  /*1050*/  MOV R17, 0x400 ;  /* 0x0000040000117802 */ /* 0x000fc80000000f00 */
[----:B------:R-:W-:-:S04]  /*1060*/  IADD3 R17, PT, PT, R17, 0x580, RZ ;  /* 0x0000058011117810 */ /* 0x000fc80007ffe0ff */
[----:B0-----:R-:W-:-:S07]  /*1070*/  LEA R21, R18, R17, 0x18 ;  /* 0x0000001112157211 */ /* 0x001fce00078ec0ff */
.L_x_2564:
[C---:B--2---:R-:W-:Y:S02]  /*1080*/  IMAD R17, R16.reuse, 0x4, R21 ;  /* 0x0000000410117824 */ /* 0x044fe400078e0215 */
[----:B------:R-:W-:Y:S02]  /*1090*/  VIADD R16, R16, UR10 ;  /* 0x0000000a10107c36 */ /* 0x000fe40008000000 */
[----:B------:R-:W-:Y:S01]  /*10a0*/  VIADD R18, R17, UR10 ;  /* 0x0000000a11127c36 */ /* 0x000fe20008000000 */
[----:B------:R2:W-:Y:S02]  /*10b0*/  STS [R17], RZ ;  /* 0x000000ff11007388 */ /* 0x0005e40000000800 */
[----:B------:R-:W-:Y:S02]  /*10c0*/  ISETP.GE.U32.AND P0, PT, R16, 0x100, PT ;  /* 0x000001001000780c */ /* 0x000fe40003f06070 */
[----:B------:R-:W-:Y:S01]  /*10d0*/  IADD3 R19, PT, PT, R18, UR10, RZ ;  /* 0x0000000a12137c10 */ /* 0x000fe2000fffe0ff */
[----:B------:R2:W-:Y:S04]  /*10e0*/  STS [R17+UR10], RZ ;  /* 0x000000ff11007988 */ /* 0x0005e8000800080a */
[----:B------:R2:W-:Y:S04]  /*10f0*/  STS [R18+UR10], RZ ;  /* 0x000000ff12007988 */ /* 0x0005e8000800080a */
[----:B------:R2:W-:Y:S02]  /*1100*/  STS [R19+UR10], RZ ;  /* 0x000000ff13007988 */ /* 0x0005e4000800080a */
[----:B------:R-:W-:Y:S05]  /*1110*/  @!P0 BRA `(.L_x_2564) ;  /* 0xfffffffc00d88947 */ /* 0x000fea000383ffff */
.L_x_2563:
[----:B------:R-:W-:Y:S05]  /*1120*/  BSYNC.RECONVERGENT B0 ;  /* 0x0000000000007941 */ /* 0x000fea0003800200 */
.L_x_2562:
[----:B------:R3:W4:Y:S01]  /*1130*/  LDS R33, [R4+UR5] ;  /* 0x0000000504217984 */ /* 0x0007220008000800 */
[----:B------:R-:W5:Y:S01]  /*1140*/  S2UR UR9, SR_CgaCtaId ;  /* 0x00000000000979c3 */ /* 0x000f620000008800 */
[----:B------:R-:W-:Y:S01]  /*1150*/  UMOV UR8, 0x400 ;  /* 0x0000040000087882 */ /* 0x000fe20000000000 */
[----:B--2---:R-:W-:Y:S01]  /*1160*/  SHF.R.U32.HI R19, RZ, 0x5, R0 ;  /* 0x00000005ff137819 */ /* 0x004fe20000011600 */
[----:B------:R3:W2:Y:S01]  /*1170*/  LDS R32, [R6+0x4] ;  /* 0x0000040006207984 */ /* 0x0006a20000000800 */
[----:B------:R-:W-:-:S03]  /*1180*/  UIADD3 UR8, UPT, UPT, UR8, 0x580, URZ ;  /* 0x0000058008087890 */ /* 0x000fc6000fffe0ff */
[----:B------:R3:W0:Y:S04]  /*1190*/  LDS R31, [R7+0x8] ;  /* 0x00000800071f7984 */ /* 0x0006280000000800 */
[----:B------:R3:W0:Y:S04]  /*11a0*/  LDS R30, [R8+0xc] ;  /* 0x00000c00081e7984 */ /* 0x0006280000000800 */
[----:B------:R3:W0:Y:S04]  /*11b0*/  LDS R29, [R9+0x10] ;  /* 0x00001000091d7984 */ /* 0x0006280000000800 */
[----:B------:R3:W0:Y:S04]  /*11c0*/  LDS R28, [R10+0x14] ;  /* 0x000014000a1c7984 */ /* 0x0006280000000800 */
[----:B-1----:R3:W1:Y:S01]  /*11d0*/  LDS R21, [R11+0x18] ;  /* 0x000018000b157984 */ /* 0x0026620000000800 */
[----:B-----5:R-:W-:-:S03]  /*11e0*/  ULEA UR8, UR9, UR8, 0x18 ;  /* 0x0000000809087291 */ /* 0x020fc6000f8ec0ff */
[----:B------:R3:W0:Y:S09]  /*11f0*/  LDS R20, [R5+0x1c] ;  /* 0x00001c0005147984 */ /* 0x0006320000000800 */
.L_x_2566:
[----:B0-----:R-:W-:Y:S01]  /*1200*/  IMAD R34, R19, 0x24, R3 ;  /* 0x0000002413227824 */ /* 0x001fe200078e0203 */
[----:B------:R-:W-:-:S05]  /*1210*/  UMOV UR9, 0xffffffff ;  /* 0xffffffff00097882 */ /* 0x000fca0000000000 */
[----:B------:R-:W0:Y:S01]  /*1220*/  LDS R34, [R34] ;  /* 0x0000000022227984 */ /* 0x000e220000000800 */
[----:B-1----:R-:W-:Y:S05]  /*1230*/  BRA.DIV UR9, `(.L_x_2565) ;  /* 0x0000000609507947 */ /* 0x002fea000b800000 */
[----:B0-----:R-:W4:Y:S04]  /*1240*/  SHFL.IDX PT, R35, R34, R36, 0x181f ;  /* 0x00181f2422237589 */ /* 0x001f2800000e0000 */
[----:B------:R-:W2:Y:S01]  /*1250*/  SHFL.IDX PT, R16, R34, R27, 0x181f ;  /* 0x00181f1b22107589 */ /* 0x000ea200000e0000 */
[----:B----4-:R-:W-:-:S04]  /*1260*/  IMAD R35, R33, R35, RZ ;  /* 0x0000002321237224 */ /* 0x010fc800078e02ff */
[----:B--2---:R-:W-:Y:S02]  /*1270*/  IMAD R35, R32, R16, R35 ;  /* 0x0000001020237224 */ /* 0x004fe400078e0223 */
        /* <DEDUP_REMOVED lines=8> */
[----:B------:R-:W1:Y:S02]  /*1300*/  SHFL.IDX PT, R16, R34, R14, 0x181f ;  /* 0x00181f0e22107589 */ /* 0x000e6400000e0000 */
[----:B-1----:R-:W-:Y:S02]  /*1310*/  IMAD R35, R21, R16, R35 ;  /* 0x0000001015237224 */ /* 0x002fe400078e0223 */
[----:B------:R0:W1:Y:S05]  /*1320*/  SHFL.IDX PT, R16, R34, R15, 0x181f ;  /* 0x00181f0f22107589 */ /* 0x00006a00000e0000 */
.L_x_2582:
[----:B------:R-:W-:Y:S01]  /*1330*/  IMAD R17, R19, 0x20, R37 ;  /* 0x0000002013117824 */ /* 0x000fe200078e0225 */
[----:B------:R-:W2:Y:S01]  /*1340*/  LDC R18, c[0x0][0x360] ;  /* 0x0000d800ff127b82 */ /* 0x000ea20000000800 */
[----:B-1----:R-:W-:-:S03]  /*1350*/  IMAD R16, R20, R16, R35 ;  /* 0x0000001014107224 */ /* 0x002fc600078e0223 */
[----:B------:R-:W-:-:S05]  /*1360*/  LEA R17, R17, UR8, 0x2 ;  /* 0x0000000811117c11 */ /* 0x000fca000f8e10ff */
[----:B------:R-:W1:Y:S01]  /*1370*/  LDS R35, [R17] ;  /* 0x0000000011237984 */ /* 0x000e620000000800 */
[----:B--2---:R-:W-:-:S04]  /*1380*/  LEA.HI R19, R18, R19, RZ, 0x1b ;  /* 0x0000001312137211 */ /* 0x004fc800078fd8ff */
[----:B------:R-:W-:Y:S02]  /*1390*/  ISETP.GE.U32.AND P0, PT, R19, 0x8, PT ;  /* 0x000000081300780c */ /* 0x000fe40003f06070 */
[----:B-1----:R-:W-:-:S05]  /*13a0*/  IADD3 R16, PT, PT, R16, R35, RZ ;  /* 0x0000002310107210 */ /* 0x002fca0007ffe0ff */
[----:B------:R1:W-:Y:S06]  /*13b0*/  STS [R17], R16 ;  /* 0x0000001011007388 */ /* 0x0003ec0000000800 */
[----:B------:R-:W-:Y:S05]  /*13c0*/  @!P0 BRA `(.L_x_2566) ;  /* 0xfffffffc008c8947 */ /* 0x000fea000383ffff */
[----:B------:R-:W-:Y:S01]  /*13d0*/  ISETP.NE.AND P0, PT, R12, 0x2, PT ;  /* 0x000000020c00780c */ /* 0x000fe20003f05270 */
[----:B------:R-:W-:Y:S05]  /*13e0*/  WARPSYNC.ALL ;  /* 0x0000000000007948 */ /* 0x000fea0003800000 */
[----:B-1----:R-:W-:Y:S01]  /*13f0*/  LOP3.LUT R16, R13, 0xffff, RZ, 0xc0, !PT ;  /* 0x0000ffff0d107812 */ /* 0x002fe200078ec0ff */
[----:B------:R-:W-:Y:S01]  /*1400*/  BAR.SYNC.DEFER_BLOCKING 0x0 ;  /* 0x0000000000007b1d */ /* 0x000fe20000010000 */
[----:B------:R-:W-:Y:S02]  /*1410*/  IMAD.MOV.U32 R28, RZ, RZ, R0 ;  /* 0x000000ffff1c7224 */ /* 0x000fe400078e0000 */
[----:B------:R-:W-:-:S03]  /*1420*/  ISETP.GE.U32.AND P2, PT, R16, 0x2, PT ;  /* 0x000000021000780c */ /* 0x000fc60003f46070 */
[----:B------:R-:W-:Y:S04]  /*1430*/  BSSY.RECONVERGENT B0, `(.L_x_2567) ;  /* 0x0000017000007945 */ /* 0x000fe80003800200 */
[----:B------:R-:W-:Y:S06]  /*1440*/  @!P0 BRA `(.L_x_2568) ;  /* 0x0000000000548947 */ /* 0x000fec0003800000 */
[----:B------:R-:W1:Y:S01]  /*1450*/  LDS R19, [R2+UR6] ;  /* 0x0000000602137984 */ /* 0x000e620008000800 */
[----:B------:R-:W2:Y:S01]  /*1460*/  LDC.64 R16, c[0x0][0x3a0] ;  /* 0x0000e800ff107b82 */ /* 0x000ea20000000a00 */
[----:B------:R-:W-:Y:S01]  /*1470*/  IMAD.U32 R21, RZ, RZ, UR7 ;  /* 0x00000007ff157e24 */ /* 0x000fe2000f8e00ff */
[----:B------:R-:W-:Y:S01]  /*1480*/  ISETP.NE.AND P0, PT, R12, 0x3, PT ;  /* 0x000000030c00780c */ /* 0x000fe20003f05270 */
[----:B------:R-:W-:-:S03]  /*1490*/  VIADD R28, R0, UR11 ;  /* 0x0000000b001c7c36 */ /* 0x000fc60008000000 */
[----:B------:R-:W-:-:S05]  /*14a0*/  LEA R21, R21, R0, 0x8 ;  /* 0x0000000015157211 */ /* 0x000fca00078e40ff */
[----:B--2---:R-:W-:-:S05]  /*14b0*/  IMAD.WIDE R16, R21, 0x4, R16 ;  /* 0x0000000415107825 */ /* 0x004fca00078e0210 */
[----:B-1----:R1:W-:Y:S01]  /*14c0*/  STG.E desc[UR12][R16.64], R19 ;  /* 0x0000001310007986 */ /* 0x0023e2000c10190c */
[----:B------:R-:W-:Y:S05]  /*14d0*/  @!P0 BRA `(.L_x_2568) ;  /* 0x0000000000308947 */ /* 0x000fea0003800000 */
[----:B------:R-:W-:Y:S01]  /*14e0*/  ISETP.NE.AND P1, PT, R12, RZ, PT ;  /* 0x000000ff0c00720c */ /* 0x000fe20003f25270 */
[----:B------:R-:W-:Y:S01]  /*14f0*/  VIADD R29, R22, UR10 ;  /* 0x0000000a161d7c36 */ /* 0x000fe20008000000 */
[----:B------:R-:W2:Y:S01]  /*1500*/  LDS R21, [R22+UR10] ;  /* 0x0000000a16157984 */ /* 0x000ea20008000800 */
[----:B-1----:R-:W-:Y:S01]  /*1510*/  IADD3 R16, P0, PT, R16, UR10, RZ ;  /* 0x0000000a10107c10 */ /* 0x002fe2000ff1e0ff */
[----:B------:R-:W-:-:S03]  /*1520*/  VIADD R28, R28, UR11 ;  /* 0x0000000b1c1c7c36 */ /* 0x000fc60008000000 */
[----:B------:R-:W-:-:S06]  /*1530*/  IADD3.X R17, PT, PT, RZ, R17, RZ, P0, !PT ;  /* 0x00000011ff117210 */ /* 0x000fcc00007fe4ff */
[----:B------:R-:W1:Y:S01]  /*1540*/  @P1 LDS R29, [R29+UR10] ;  /* 0x0000000a1d1d1984 */ /* 0x000e620008000800 */
[----:B------:R-:W-:Y:S02]  /*1550*/  @P1 IADD3 R18, P0, PT, R16, UR10, RZ ;  /* 0x0000000a10121c10 */ /* 0x000fe4000ff1e0ff */
[----:B------:R-:W-:-:S03]  /*1560*/  @P1 IADD3 R28, PT, PT, R28, UR11, RZ ;  /* 0x0000000b1c1c1c10 */ /* 0x000fc6000fffe0ff */
[----:B------:R-:W-:Y:S01]  /*1570*/  @P1 IMAD.X R19, RZ, RZ, R17, P0 ;  /* 0x000000ffff131224 */ /* 0x000fe200000e0611 */
[----:B--2---:R2:W-:Y:S04]  /*1580*/  STG.E desc[UR12][R16.64], R21 ;  /* 0x0000001510007986 */ /* 0x0045e8000c10190c */
[----:B-1----:R2:W-:Y:S03]  /*1590*/  @P1 STG.E desc[UR12][R18.64], R29 ;  /* 0x0000001d12001986 */ /* 0x0025e6000c10190c */
.L_x_2568:
[----:B------:R-:W-:Y:S05]  /*15a0*/  BSYNC.RECONVERGENT B0 ;  /* 0x0000000000007941 */ /* 0x000fea0003800200 */
.L_x_2567:
[----:B------:R-:W-:Y:S04]  /*15b0*/  BSSY.RECONVERGENT B0, `(.L_x_2569) ;  /* 0x000001a000007945 */ /* 0x000fe80003800200 */
[----:B------:R-:W-:Y:S05]  /*15c0*/  @!P2 BRA `(.L_x_2570) ;  /* 0x000000000060a947 */ /* 0x000fea0003800000 */
.L_x_2571:
[----:B----4-:R-:W-:Y:S01]  /*15d0*/  LEA R20, R28, UR8, 0x2 ;  /* 0x000000081c147c11 */ /* 0x010fe2000f8e10ff */
[----:B-12---:R-:W1:Y:S01]  /*15e0*/  LDC.64 R18, c[0x0][0x3a0] ;  /* 0x0000e800ff127b82 */ /* 0x006e620000000a00 */
[----:B------:R-:W-:-:S03]  /*15f0*/  MOV R17, UR7 ;  /* 0x0000000700117c02 */ /* 0x000fc60008000f00 */
[----:B------:R-:W2:Y:S01]  /*1600*/  LDS R35, [R20] ;  /* 0x0000000014237984 */ /* 0x000ea20000000800 */
[----:B------:R-:W-:Y:S02]  /*1610*/  VIADD R31, R20, UR10 ;  /* 0x0000000a141f7c36 */ /* 0x000fe40008000000 */
[----:B------:R-:W-:Y:S01]  /*1620*/  IMAD R17, R17, 0x100, R28 ;  /* 0x0000010011117824 */ /* 0x000fe200078e021c */
[----:B------:R-:W4:Y:S01]  /*1630*/  LDS R29, [R20+UR10] ;  /* 0x0000000a141d7984 */ /* 0x000f220008000800 */
[----:B------:R-:W-:Y:S02]  /*1640*/  VIADD R33, R31, UR10 ;  /* 0x0000000a1f217c36 */ /* 0x000fe40008000000 */
[----:B------:R-:W-:Y:S01]  /*1650*/  VIADD R28, R28, UR10 ;  /* 0x0000000a1c1c7c36 */ /* 0x000fe20008000000 */
[----:B------:R-:W5:Y:S04]  /*1660*/  LDS R31, [R31+UR10] ;  /* 0x0000000a1f1f7984 */ /* 0x000f680008000800 */
[----:B------:R-:W0:Y:S01]  /*1670*/  LDS R33, [R33+UR10] ;  /* 0x0000000a21217984 */ /* 0x000e220008000800 */
[----:B-1----:R-:W-:-:S03]  /*1680*/  IMAD.WIDE R18, R17, 0x4, R18 ;  /* 0x0000000411127825 */ /* 0x002fc600078e0212 */
[----:B------:R-:W-:-:S05]  /*1690*/  IADD3 R16, P0, PT, R18, UR10, RZ ;  /* 0x0000000a12107c10 */ /* 0x000fca000ff1e0ff */
[----:B------:R-:W-:Y:S01]  /*16a0*/  IMAD.X R17, RZ, RZ, R19, P0 ;  /* 0x000000ffff117224 */ /* 0x000fe200000e0613 */
[----:B--2---:R1:W-:Y:S04]  /*16b0*/  STG.E desc[UR12][R18.64], R35 ;  /* 0x0000002312007986 */ /* 0x0043e8000c10190c */
[----:B----4-:R4:W-:Y:S01]  /*16c0*/  STG.E desc[UR12][R16.64], R29 ;  /* 0x0000001d10007986 */ /* 0x0109e2000c10190c */
[----:B-1----:R-:W-:-:S04]  /*16d0*/  IADD3 R18, P0, PT, R16, UR10, RZ ;  /* 0x0000000a10127c10 */ /* 0x002fc8000ff1e0ff */
[----:B------:R-:W-:Y:S02]  /*16e0*/  IADD3.X R19, PT, PT, RZ, R17, RZ, P0, !PT ;  /* 0x00000011ff137210 */ /* 0x000fe400007fe4ff */
[----:B------:R-:W-:-:S03]  /*16f0*/  IADD3 R20, P0, PT, R18, UR10, RZ ;  /* 0x0000000a12147c10 */ /* 0x000fc6000ff1e0ff */
[----:B-----5:R4:W-:Y:S02]  /*1700*/  STG.E desc[UR12][R18.64], R31 ;  /* 0x0000001f12007986 */ /* 0x0209e4000c10190c */
[----:B------:R-:W-:Y:S01]  /*1710*/  IMAD.X R21, RZ, RZ, R19, P0 ;  /* 0x000000ffff157224 */ /* 0x000fe200000e0613 */
[----:B------:R-:W-:-:S04]  /*1720*/  ISETP.GE.U32.AND P0, PT, R28, 0x100, PT ;  /* 0x000001001c00780c */ /* 0x000fc80003f06070 */
[----:B0-----:R4:W-:Y:S09]  /*1730*/  STG.E desc[UR12][R20.64], R33 ;  /* 0x0000002114007986 */ /* 0x0019f2000c10190c */
[----:B------:R-:W-:Y:S05]  /*1740*/  @!P0 BRA `(.L_x_2571) ;  /* 0xfffffffc00a08947 */ /* 0x000fea000383ffff */
.L_x_2570:
[----:B------:R-:W-:Y:S05]  /*1750*/  BSYNC.RECONVERGENT B0 ;  /* 0x0000000000007941 */ /* 0x000fea0003800200 */
.L_x_2569:
[----:B------:R-:W-:Y:S05]  /*1760*/  BRA.U !UP0, `(.L_x_2572) ;  /* 0xfffffff108bc7547 */ /* 0x000fea000b83ffff */
[----:B------:R-:W-:Y:S05]  /*1770*/  EXIT ;  /* 0x000000000000794d */ /* 0x000fea0003800000 */
.L_x_2565:
[----:B------:R-:W-:Y:S01]  /*1780*/  BSSY B0, `(.L_x_2573) ;  /* 0x0000007000007945 */ /* 0x000fe20003800000 */
[----:B0-----:R-:W-:Y:S01]  /*1790*/  MOV R18, R36 ;  /* 0x0000002400127202 */ /* 0x001fe20000000f00 */
[----:B------:R-:W-:Y:S02]  /*17a0*/  IMAD.MOV.U32 R17, RZ, RZ, 0x181f ;  /* 0x0000181fff117424 */ /* 0x000fe400078e00ff */
[----:B------:R-:W-:-:S07]  /*17b0*/  IMAD.MOV.U32 R16, RZ, RZ, -0x1 ;  /* 0xffffffffff107424 */ /* 0x000fce00078e00ff */
[----:B-1234-:R-:W-:Y:S05]  /*17c0*/  WARPSYNC.COLLECTIVE R16, `(.L_x_2574) ;  /* 0x0000000010087348 */ /* 0x01efea0003c00000 */
[----:B------:R0:W0:Y:S02]  /*17d0*/  SHFL.IDX P0, R16, R34, R18, R17 ;  /* 0x0000001222107389 */ /* 0x0000240000000011 */
[----:B01234-:R-:W-:Y:S05]  /*17e0*/  ENDCOLLECTIVE ;  /* 0x000000000000791b */ /* 0x01ffea0003800000 */
.L_x_2574:
[----:B------:R-:W-:Y:S05]  /*17f0*/  BSYNC B0 ;  /* 0x0000000000007941 */ /* 0x000fea0003800000 */
.L_x_2573:
[----:B------:R-:W-:Y:S01]  /*1800*/  MOV R35, R16 ;  /* 0x0000001000237202 */ /* 0x000fe20000000f00 */
[----:B------:R-:W-:Y:S01]  /*1810*/  IMAD.MOV.U32 R18, RZ, RZ, R27 ;  /* 0x000000ffff127224 */ /* 0x000fe200078e001b */
[----:B------:R-:W-:Y:S01]  /*1820*/  MOV R16, 0xffffffff ;  /* 0xffffffff00107802 */ /* 0x000fe20000000f00 */
[----:B------:R-:W-:Y:S02]  /*1830*/  IMAD.MOV.U32 R17, RZ, RZ, 0x181f ;  /* 0x0000181fff117424 */ /* 0x000fe400078e00ff */
[----:B------:R-:W-:-:S07]  /*1840*/  IMAD R35, R33, R35, RZ ;  /* 0x0000002321237224 */ /* 0x000fce00078e02ff */
[----:B------:R-:W-:Y:S05]  /*1850*/  WARPSYNC.COLLECTIVE R16, `(.L_x_2575) ;  /* 0x0000000010087348 */ /* 0x000fea0003c00000 */
[----:B------:R0:W1:Y:S02]  /*1860*/  SHFL.IDX P0, R16, R34, R18, R17 ;  /* 0x0000001222107389 */ /* 0x0000640000000011 */
[----:B01----:R-:W-:Y:S05]  /*1870*/  ENDCOLLECTIVE ;  /* 0x000000000000791b */ /* 0x003fea0003800000 */
.L_x_2575:
[----:B------:R-:W-:Y:S02]  /*1880*/  IMAD.MOV.U32 R18, RZ, RZ, R26 ;  /* 0x000000ffff127224 */ /* 0x000fe400078e001a */
[----:B------:R-:W-:Y:S02]  /*1890*/  IMAD R35, R32, R16, R35 ;  /* 0x0000001020237224 */ /* 0x000fe400078e0223 */
[----:B------:R-:W-:-:S07]  /*18a0*/  IMAD.MOV.U32 R16, RZ, RZ, -0x1 ;  /* 0xffffffffff107424 */ /* 0x000fce00078e00ff */
[----:B------:R-:W-:Y:S05]  /*18b0*/  WARPSYNC.COLLECTIVE R16, `(.L_x_2576) ;  /* 0x0000000010087348 */ /* 0x000fea0003c00000 */
[----:B------:R0:W1:Y:S02]  /*18c0*/  SHFL.IDX P0, R16, R34, R18, R17 ;  /* 0x0000001222107389 */ /* 0x0000640000000011 */
[----:B01----:R-:W-:Y:S05]  /*18d0*/  ENDCOLLECTIVE ;  /* 0x000000000000791b */ /* 0x003fea0003800000 */
.L_x_2576:
[----:B------:R-:W-:Y:S01]  /*18e0*/  MOV R18, R25 ;  /* 0x0000001900127202 */ /* 0x000fe20000000f00 */
[----:B------:R-:W-:Y:S02]  /*18f0*/  IMAD R35, R31, R16, R35 ;  /* 0x000000101f237224 */ /* 0x000fe400078e0223 */
[----:B------:R-:W-:-:S07]  /*1900*/  IMAD.MOV.U32 R16, RZ, RZ, -0x1 ;  /* 0xffffffffff107424 */ /* 0x000fce00078e00ff */
[----:B------:R-:W-:Y:S05]  /*1910*/  WARPSYNC.COLLECTIVE R16, `(.L_x_2577) ;  /* 0x0000000010087348 */ /* 0x000fea0003c00000 */
[----:B------:R0:W1:Y:S02]  /*1920*/  SHFL.IDX P0, R16, R34, R18, R17 ;  /* 0x0000001222107389 */ /* 0x0000640000000011 */
[----:B01----:R-:W-:Y:S05]  /*1930*/  ENDCOLLECTIVE ;  /* 0x000000000000791b */ /* 0x003fea0003800000 */
.L_x_2577:
[----:B------:R-:W-:Y:S02]  /*1940*/  IMAD.MOV.U32 R18, RZ, RZ, R24 ;  /* 0x000000ffff127224 */ /* 0x000fe400078e0018 */
[----:B------:R-:W-:Y:S01]  /*1950*/  IMAD R35, R30, R16, R35 ;  /* 0x000000101e237224 */ /* 0x000fe200078e0223 */
[----:B------:R-:W-:-:S07]  /*1960*/  MOV R16, 0xffffffff ;  /* 0xffffffff00107802 */ /* 0x000fce0000000f00 */
[----:B------:R-:W-:Y:S05]  /*1970*/  WARPSYNC.COLLECTIVE R16, `(.L_x_2578) ;  /* 0x0000000010087348 */ /* 0x000fea0003c00000 */
[----:B------:R0:W1:Y:S02]  /*1980*/  SHFL.IDX P0, R16, R34, R18, R17 ;  /* 0x0000001222107389 */ /* 0x0000640000000011 */
[----:B01----:R-:W-:Y:S05]  /*1990*/  ENDCOLLECTIVE ;  /* 0x000000000000791b */ /* 0x003fea0003800000 */
.L_x_2578:
[----:B------:R-:W-:Y:S02]  /*19a0*/  IMAD.MOV.U32 R18, RZ, RZ, R23 ;  /* 0x000000ffff127224 */ /* 0x000fe400078e0017 */
[----:B------:R-:W-:Y:S02]  /*19b0*/  IMAD R35, R29, R16, R35 ;  /* 0x000000101d237224 */ /* 0x000fe400078e0223 */
[----:B------:R-:W-:-:S07]  /*19c0*/  IMAD.MOV.U32 R16, RZ, RZ, -0x1 ;  /* 0xffffffffff107424 */ /* 0x000fce00078e00ff */
[----:B------:R-:W-:Y:S05]  /*19d0*/  WARPSYNC.COLLECTIVE R16, `(.L_x_2579) ;  /* 0x0000000010087348 */ /* 0x000fea0003c00000 */
[----:B------:R0:W1:Y:S02]  /*19e0*/  SHFL.IDX P0, R16, R34, R18, R17 ;  /* 0x0000001222107389 */ /* 0x0000640000000011 */
[----:B01----:R-:W-:Y:S05]  /*19f0*/  ENDCOLLECTIVE ;  /* 0x000000000000791b */ /* 0x003fea0003800000 */
.L_x_2579:
[----:B------:R-:W-:Y:S01]  /*1a00*/  MOV R18, R14 ;  /* 0x0000000e00127202 */ /* 0x000fe20000000f00 */
[----:B------:R-:W-:Y:S02]  /*1a10*/  IMAD R35, R28, R16, R35 ;  /* 0x000000101c237224 */ /* 0x000fe400078e0223 */
[----:B------:R-:W-:-:S07]  /*1a20*/  IMAD.MOV.U32 R16, RZ, RZ, -0x1 ;  /* 0xffffffffff107424 */ /* 0x000fce00078e00ff */
[----:B------:R-:W-:Y:S05]  /*1a30*/  WARPSYNC.COLLECTIVE R16, `(.L_x_2580) ;  /* 0x0000000010087348 */ /* 0x000fea0003c00000 */
[----:B------:R0:W1:Y:S02]  /*1a40*/  SHFL.IDX P0, R16, R34, R18, R17 ;  /* 0x0000001222107389 */ /* 0x0000640000000011 */
[----:B01----:R-:W-:Y:S05]  /*1a50*/  ENDCOLLECTIVE ;  /* 0x000000000000791b */ /* 0x003fea0003800000 */
.L_x_2580:
[----:B------:R-:W-:Y:S02]  /*1a60*/  IMAD.MOV.U32 R18, RZ, RZ, R15 ;  /* 0x000000ffff127224 */ /* 0x000fe400078e000f */
[----:B------:R-:W-:Y:S01]  /*1a70*/  IMAD R35, R21, R16, R35 ;  /* 0x0000001015237224 */ /* 0x000fe200078e0223 */
[----:B------:R-:W-:-:S07]  /*1a80*/  MOV R16, 0xffffffff ;  /* 0xffffffff00107802 */ /* 0x000fce0000000f00 */
[----:B------:R-:W-:Y:S05]  /*1a90*/  WARPSYNC.COLLECTIVE R16, `(.L_x_2581) ;  /* 0x0000000010087348 */ /* 0x000fea0003c00000 */
[----:B------:R0:W1:Y:S02]  /*1aa0*/  SHFL.IDX P0, R16, R34, R18, R17 ;  /* 0x0000001222107389 */ /* 0x0000640000000011 */
[----:B01----:R-:W-:Y:S05]  /*1ab0*/  ENDCOLLECTIVE ;  /* 0x000000000000791b */ /* 0x003fea0003800000 */
.L_x_2581:
[----:B------:R-:W-:Y:S05]  /*1ac0*/  BRA `(.L_x_2582) ;  /* 0xfffffff800187947 */ /* 0x000fea000383ffff */
        .weak           $__internal_30_$__cuda_sm20_div_u16
        .type           $__internal_30_$__cuda_sm20_div_u16,@function
        .size           $__internal_30_$__cuda_sm20_div_u16,(.L_x_20320 - $__internal_30_$__cuda_sm20_div_u16)
$__internal_30_$__cuda_sm20_div_u16:
[----:B------:R-:W0:Y:S01]  /*1ad0*/  I2F.U16 R4, UR7 ;  /* 0x0000000700047d06 */ /* 0x000e220008101000 */
[----:B------:R-:W-:-:S07]  /*1ae0*/  IMAD.MOV.U32 R5, RZ, RZ, 0x4b800000 ;  /* 0x4b800000ff057424 */ /* 0x000fce00078e00ff */
[----:B------:R-:W-:Y:S01]  /*1af0*/  I2F.U16.RZ R7, R7 ;  /* 0x0000000700077306 */ /* 0x000fe2000010d000 */
        /* <DEDUP_REMOVED lines=8> */
[----:B------:R-:W-:Y:S02]  /*1b80*/  VIADD R4, R5, 0x2 ;  /* 0x0000000205047836 */ /* 0x000fe40000000000 */
[----:B------:R-:W-:Y:S02]  /*1b90*/  HFMA2 R5, -RZ, RZ, 0, 0 ;  /* 0x00000000ff057431 */ /* 0x000fe400000001ff */
[----:B------:R-:W-:Y:S01]  /*1ba0*/  FMUL.RZ R9, R7, R4 ;  /* 0x0000000407097220 */ /* 0x000fe2000040c000 */
[----:B------:R-:W-:-:S05]  /*1bb0*/  IMAD.MOV.U32 R4, RZ, RZ, R10 ;  /* 0x000000ffff047224 */ /* 0x000fca00078e000a */
[----:B------:R-:W0:Y:S02]  /*1bc0*/  F2I.U32.TRUNC.NTZ R9, R9 ;  /* 0x0000000900097305 */ /* 0x000e24000020f000 */
[----:B0-----:R-:W-:Y:S02]  /*1bd0*/  LOP3.LUT R13, R9, 0xffff, RZ, 0xc0, !PT ;  /* 0x0000ffff090d7812 */ /* 0x001fe400078ec0ff */
[----:B------:R-:W-:Y:S01]  /*1be0*/  @!P0 MOV R13, 0xffffffff ;  /* 0xffffffff000d8802 */ /* 0x000fe20000000f00 */
[----:B------:R-:W-:Y:S06]  /*1bf0*/  RET.REL.NODEC R4 `(_Z9cuda_gemmIiLi128ELi16ELi1ELi256ELi8ELi8ELi1EEviiiPT_S1_S1_ii) ;  /* 0xffffffe404007950 */ /* 0x000fec0003c3ffff */
.L_x_2583:
        /* <DEDUP_REMOVED lines=16> */
.L_x_20320:


//--------------------- .text._Z9cuda_gemmIiLi128ELi16ELi1ELi256ELi8ELi8ELi0EEviiiPT_S1_S1_ii --------------------------
	.section	.text._Z9cuda_gemmIiLi128ELi16ELi1ELi256ELi8ELi8ELi0EEviiiPT_S1_S1_ii,"ax",@progbits
	.align	128
        .global         _Z9cuda_gemmIiLi128ELi16ELi1ELi256ELi8ELi8ELi0EEviiiPT_S1_S1_ii
        .type           _Z9cuda_gemmIiLi128ELi16ELi1ELi256ELi8ELi8ELi0EEviiiPT_S1_S1_ii,@function
        .size           _Z9cuda_gemmIiLi128ELi16ELi1ELi256ELi8ELi8ELi0EEviiiPT_S1_S1_ii,(.L_x_20321 - _Z9cuda_gemmIiLi128ELi16ELi1ELi256ELi8ELi8ELi0EEviiiPT_S1_S1_ii)
        .other          _Z9cuda_gemmIiLi128ELi16ELi1ELi256ELi8ELi8ELi0EEviiiPT_S1_S1_ii,@"STO_CUDA_ENTRY STV_DEFAULT"
_Z9cuda_gemmIiLi128ELi16ELi1ELi256ELi8ELi8ELi0EEviiiPT_S1_S1_ii:
.text._Z9cuda_gemmIiLi128ELi16ELi1ELi256ELi8ELi8ELi0EEviiiPT_S1_S1_ii:
        /* <DEDUP_REMOVED lines=58> */
.L_x_2586:
        /* <DEDUP_REMOVED lines=25> */
.L_x_2585:
[----:B------:R-:W-:Y:S05]  /*0530*/  BSYNC.RECONVERGENT B0 ;  /* 0x0000000000007941 */ /* 0x000fea0003800200 */
.L_x_2584:
        /* <DEDUP_REMOVED lines=28> */
[----:B------:R-:W-:-:S04]  /*0700*/  IADD3 R2, PT, PT, R4, UR14, RZ ;  /* 0x0000000e04027c10 */ /* 0x000fc8000fffe0ff */
[----:B------:R-:W-:Y:S02]  /*0710*/  LOP3.LUT R3, R2, 0xff, RZ, 0xc, !PT ;  /* 0x000000ff02037812 */ /* 0x000fe400078e0cff */
[----:B------:R-:W-:-:S05]  /*0720*/  LOP3.LUT R2, R5, 0xff, RZ, 0xc0, !PT ;  /* 0x000000ff05027812 */ /* 0x000fca00078ec0ff */
[----:B------:R-:W-:Y:S01]  /*0730*/  @P1 VIADD R0, R0, 0x1 ;  /* 0x0000000100001836 */ /* 0x000fe20000000000 */
[----:B------:R-:W-:Y:S01]  /*0740*/  @!P2 LOP3.LUT R0, RZ, UR13, RZ, 0x33, !PT ;  /* 0x0000000dff00ac12 */ /* 0x000fe2000f8e33ff */
[----:B-1----:R-:W-:Y:S02]  /*0750*/  USHF.L.U32 UR16, UR4, 0x8, URZ ;  /* 0x0000000804107899 */ /* 0x002fe400080006ff */
[----:B------:R-:W-:-:S12]  /*0760*/  UIMAD UR4, UR12, UR4, URZ ;  /* 0x000000040c0472a4 */ /* 0x000fd8000f8e02ff */
[----:B0-----:R-:W-:Y:S05]  /*0770*/  CALL.REL.NOINC `($__internal_31_$__cuda_sm20_div_u16) ;  /* 0x0000003000087944 */ /* 0x001fea0003c00000 */
        /* <DEDUP_REMOVED lines=23> */
[----:B------:R-:W-:-:S13]  /*08f0*/  ISETP.GE.U32.AND P0, PT, R3, UR13, PT ;  /* 0x0000000d03007c0c */ /* 0x000fda000bf06070 */
[----:B------:R-:W-:Y:S01]  /*0900*/  VOTEU.ANY UP0, P0 ;  /* 0x0000000000ff7886 */ /* 0x000fe20000000100 */
[----:B------:R-:W-:Y:S02]  /*0910*/  PLOP3.LUT P1, PT, PT, PT, UP0, 0x80, 0x8 ;  /* 0x000000000008781c */ /* 0x000fe40003f2f008 */
[----:B------:R-:W-:Y:S02]  /*0920*/  ISETP.GE.U32.AND P0, PT, R4, UR13, PT ;  /* 0x0000000d04007c0c */ /* 0x000fe4000bf06070 */
[----:B------:R-:W-:-:S09]  /*0930*/  @UP0 UIADD3 UR7, UPT, UPT, UR7, 0x1, URZ ;  /* 0x0000000107070890 */ /* 0x000fd2000fffe0ff */
[----:B------:R-:W-:Y:S02]  /*0940*/  @P1 VIADD R3, R3, -UR13 ;  /* 0x8000000d03031c36 */ /* 0x000fe40008000000 */
[----:B------:R-:W-:-:S03]  /*0950*/  @P0 VIADD R4, R4, -UR13 ;  /* 0x8000000d04040c36 */ /* 0x000fc60008000000 */
[----:B------:R-:W-:Y:S01]  /*0960*/  ISETP.GE.U32.AND P1, PT, R3, UR13, PT ;  /* 0x0000000d03007c0c */ /* 0x000fe2000bf26070 */
[----:B0-----:R-:W-:Y:S01]  /*0970*/  IMAD R3, RZ, RZ, -UR8 ;  /* 0x80000008ff037e24 */ /* 0x001fe2000f8e02ff */
[----:B------:R-:W-:-:S04]  /*0980*/  ISETP.GE.U32.AND P0, PT, R4, UR13, PT ;  /* 0x0000000d04007c0c */ /* 0x000fc8000bf06070 */
[----:B------:R-:W-:-:S07]  /*0990*/  LEA R3, R3, 0x201f, 0x8 ;  /* 0x0000201f03037811 */ /* 0x000fce00078e40ff */
[----:B------:R-:W-:Y:S01]  /*09a0*/  VOTEU.ANY UP1, P1 ;  /* 0x0000000000ff7886 */ /* 0x000fe20000820100 */
[----:B------:R-:W-:Y:S01]  /*09b0*/  PLOP3.LUT P1, PT, PT, PT, UP2, 0x80, 0x8 ;  /* 0x000000000008781c */ /* 0x000fe20003f2f028 */
[----:B------:R-:W-:-:S03]  /*09c0*/  @P0 VIADD R4, R4, -UR13 ;  /* 0x8000000d04040c36 */ /* 0x000fc60008000000 */
[----:B------:R-:W-:Y:S02]  /*09d0*/  @UP1 UIADD3 UR7, UPT, UPT, UR7, 0x1, URZ ;  /* 0x0000000107071890 */ /* 0x000fe4000fffe0ff */
[----:B------:R-:W-:Y:S02]  /*09e0*/  SEL R4, R5, R4, !P1 ;  /* 0x0000000405047207 */ /* 0x000fe40004800000 */
[----:B------:R-:W-:-:S12]  /*09f0*/  USEL UR7, UR6, UR7, !UP2 ;  /* 0x0000000706077287 */ /* 0x000fd8000d000000 */
.L_x_2631:
[----:B0-----:R-:W0:Y:S01]  /*0a00*/  S2R R13, SR_TID.X ;  /* 0x00000000000d7919 */ /* 0x001e220000002100 */
[----:B------:R-:W-:Y:S01]  /*0a10*/  ISETP.NE.AND P3, PT, R25, 0x2, PT ;  /* 0x000000021900780c */ /* 0x000fe20003f65270 */
[----:B------:R-:W-:Y:S01]  /*0a20*/  IMAD.U32 R16, RZ, RZ, UR12 ;  /* 0x0000000cff107e24 */ /* 0x000fe2000f8e00ff */
[C---:B------:R-:W-:Y:S01]  /*0a30*/  LOP3.LUT R14, R2.reuse, 0xffff, RZ, 0xc0, !PT ;  /* 0x0000ffff020e7812 */ /* 0x040fe200078ec0ff */
        /* <DEDUP_REMOVED lines=8> */
[----:B-1----:R-:W-:-:S04]  /*0ac0*/  VIADD R23, R22, UR14 ;  /* 0x0000000e16177c36 */ /* 0x002fc80008000000 */
[----:B------:R-:W-:Y:S01]  /*0ad0*/  VIADD R28, R23, UR14 ;  /* 0x0000000e171c7c36 */ /* 0x000fe20008000000 */
[----:B---34-:R-:W-:Y:S06]  /*0ae0*/  @!P3 BRA `(.L_x_2588) ;  /* 0x000000000074b947 */ /* 0x018fec0003800000 */
        /* <DEDUP_REMOVED lines=29> */
.L_x_2588:
[----:B------:R-:W-:Y:S05]  /*0cc0*/  BSYNC.RECONVERGENT B0 ;  /* 0x0000000000007941 */ /* 0x000fea0003800200 */
.L_x_2587:
        /* <DEDUP_REMOVED lines=16> */
.L_x_2591:
[----:B--2---:R-:W0:Y:S02]  /*0dd0*/  LDC.64 R20, c[0x0][0x390] ;  /* 0x0000e400ff147b82 */ /* 0x004e240000000a00 */
[----:B0-----:R-:W-:-:S04]  /*0de0*/  IMAD.WIDE.U32 R14, R27, 0x4, R20 ;  /* 0x000000041b0e7825 */ /* 0x001fc800078e0014 */
[--C-:B------:R-:W-:Y:S02]  /*0df0*/  IMAD.WIDE.U32 R16, R29, 0x4, R20.reuse ;  /* 0x000000041d107825 */ /* 0x100fe400078e0014 */
[----:B------:R-:W2:Y:S02]  /*0e00*/  LDG.E R15, desc[UR10][R14.64] ;  /* 0x0000000a0e0f7981 */ /* 0x000ea4000c1e1900 */
[--C-:B------:R-:W-:Y:S02]  /*0e10*/  IMAD.WIDE.U32 R18, R31, 0x4, R20.reuse ;  /* 0x000000041f127825 */ /* 0x100fe400078e0014 */
[----:B------:R0:W3:Y:S02]  /*0e20*/  LDG.E R16, desc[UR10][R16.64] ;  /* 0x0000000a10107981 */ /* 0x0000e4000c1e1900 */
        /* <DEDUP_REMOVED lines=12> */
[----:B------:R-:W-:Y:S01]  /*0ef0*/  IMAD.U32 R14, RZ, RZ, UR14 ;  /* 0x0000000eff0e7e24 */ /* 0x000fe2000f8e00ff */
[----:B------:R-:W-:Y:S01]  /*0f00*/  MOV R30, UR14 ;  /* 0x0000000e001e7c02 */ /* 0x000fe20008000f00 */
[----:B------:R-:W-:Y:S02]  /*0f10*/  IMAD.U32 R32, RZ, RZ, UR14 ;  /* 0x0000000eff207e24 */ /* 0x000fe4000f8e00ff */
        /* <DEDUP_REMOVED lines=11> */
.L_x_2590:
[----:B------:R-:W-:Y:S05]  /*0fd0*/  BSYNC.RECONVERGENT B0 ;  /* 0x0000000000007941 */ /* 0x000fea0003800200 */
.L_x_2589:
        /* <DEDUP_REMOVED lines=16> */
[----:B0-----:R-:W-:Y:S02]  /*10e0*/  IMAD R15, R14, 0x4, R15 ;  /* 0x000000040e0f7824 */ /* 0x001fe400078e020f */
[----:B------:R-:W-:-:S03]  /*10f0*/  IMAD.MOV.U32 R14, RZ, RZ, R23 ;  /* 0x000000ffff0e7224 */ /* 0x000fc600078e0017 */
[----:B------:R-:W-:Y:S01]  /*1100*/  LEA R16, R16, R15, 0x2 ;  /* 0x0000000f10107211 */ /* 0x000fe200078e10ff */
[----:B------:R1:W-:Y:S04]  /*1110*/  STS [R15], RZ ;  /* 0x000000ff0f007388 */ /* 0x0003e80000000800 */
[----:B------:R1:W-:Y:S01]  /*1120*/  @P2 STS [R16], RZ ;  /* 0x000000ff10002388 */ /* 0x0003e20000000800 */
[----:B------:R-:W-:-:S07]  /*1130*/  @P2 IMAD.MOV.U32 R14, RZ, RZ, R28 ;  /* 0x000000ffff0e2224 */ /* 0x000fce00078e001c */
.L_x_2593:
[----:B------:R-:W-:Y:S05]  /*1140*/  BSYNC.RECONVERGENT B0 ;  /* 0x0000000000007941 */ /* 0x000fea0003800200 */
.L_x_2592:
[----:B------:R-:W-:Y:S04]  /*1150*/  BSSY.RECONVERGENT B0, `(.L_x_2594) ;  /* 0x0000015000007945 */ /* 0x000fe80003800200 */
[----:B------:R-:W-:Y:S05]  /*1160*/  @!P0 BRA `(.L_x_2595) ;  /* 0x00000000004c8947 */ /* 0x000fea0003800000 */
[----:B-12---:R-:W1:Y:S01]  /*1170*/  S2R R16, SR_CgaCtaId ;  /* 0x0000000000107919 */ /* 0x006e620000008800 */
[----:B0-----:R-:W-:-:S05]  /*1180*/  MOV R15, 0x400 ;  /* 0x00000400000f7802 */ /* 0x001fca0000000f00 */
[----:B------:R-:W-:-:S05]  /*1190*/  VIADD R15, R15, 0x580 ;  /* 0x000005800f0f7836 */ /* 0x000fca0000000000 */
[----:B-1----:R-:W-:-:S07]  /*11a0*/  LEA R19, R16, R15, 0x18 ;  /* 0x0000000f10137211 */ /* 0x002fce00078ec0ff */
.L_x_2596:
[----:B------:R-:W-:Y:S01]  /*11b0*/  LEA R15, R14, R19, 0x2 ;  /* 0x000000130e0f7211 */ /* 0x000fe200078e10ff */
[----:B------:R-:W-:Y:S01]  /*11c0*/  IMAD.U32 R16, RZ, RZ, UR14 ;  /* 0x0000000eff107e24 */ /* 0x000fe2000f8e00ff */
[----:B------:R-:W-:Y:S01]  /*11d0*/  MOV R18, UR14 ;  /* 0x0000000e00127c02 */ /* 0x000fe20008000f00 */
[----:B------:R-:W-:Y:S02]  /*11e0*/  IMAD.U32 R17, RZ, RZ, UR14 ;  /* 0x0000000eff117e24 */ /* 0x000fe4000f8e00ff */
[----:B------:R-:W-:Y:S01]  /*11f0*/  IMAD R16, R16, 0x4, R15 ;  /* 0x0000000410107824 */ /* 0x000fe200078e020f */
[----:B------:R3:W-:Y:S01]  /*1200*/  STS [R15], RZ ;  /* 0x000000ff0f007388 */ /* 0x0007e20000000800 */
[----:B------:R-:W-:Y:S02]  /*1210*/  IMAD.U32 R21, RZ, RZ, UR14 ;  /* 0x0000000eff157e24 */ /* 0x000fe4000f8e00ff */
[----:B------:R-:W-:Y:S01]  /*1220*/  IMAD R17, R17, 0x4, R16 ;  /* 0x0000000411117824 */ /* 0x000fe200078e0210 */
[----:B------:R3:W-:Y:S02]  /*1230*/  STS [R16], RZ ;  /* 0x000000ff10007388 */ /* 0x0007e40000000800 */
[----:B------:R-:W-:Y:S01]  /*1240*/  LEA R14, R21, R14, 0x2 ;  /* 0x0000000e150e7211 */ /* 0x000fe200078e10ff */
[----:B------:R-:W-:Y:S01]  /*1250*/  IMAD R18, R18, 0x4, R17 ;  /* 0x0000000412127824 */ /* 0x000fe200078e0211 */
[----:B------:R3:W-:Y:S02]  /*1260*/  STS [R17], RZ ;  /* 0x000000ff11007388 */ /* 0x0007e40000000800 */
[----:B------:R-:W-:-:S02]  /*1270*/  ISETP.GE.U32.AND P0, PT, R14, 0x100, PT ;  /* 0x000001000e00780c */ /* 0x000fc40003f06070 */
[----:B------:R3:W-:Y:S11]  /*1280*/  STS [R18], RZ ;  /* 0x000000ff12007388 */ /* 0x0007f60000000800 */
[----:B---3--:R-:W-:Y:S05]  /*1290*/  @!P0 BRA `(.L_x_2596) ;  /* 0xfffffffc00c48947 */ /* 0x008fea000383ffff */
.L_x_2595:
[----:B------:R-:W-:Y:S05]  /*12a0*/  BSYNC.RECONVERGENT B0 ;  /* 0x0000000000007941 */ /* 0x000fea0003800200 */
.L_x_2594:
[----:B------:R-:W-:Y:S05]  /*12b0*/  @!P1 BRA `(.L_x_2597) ;  /* 0x00000010002c9947 */ /* 0x000fea0003800000 */
[----:B01----:R-:W0:Y:S01]  /*12c0*/  LDC R15, c[0x0][0x3ac] ;  /* 0x0000eb00ff0f7b82 */ /* 0x003e220000000800 */
[----:B------:R-:W-:-:S04]  /*12d0*/  LOP3.LUT R13, R13, 0x1f, RZ, 0xc0, !PT ;  /* 0x0000001f0d0d7812 */ /* 0x000fc800078ec0ff */
[----:B--2---:R-:W-:Y:S02]  /*12e0*/  IABS R20, R13 ;  /* 0x0000000d00147213 */ /* 0x004fe40000000000 */
[----:B------:R-:W-:Y:S02]  /*12f0*/  ISETP.GE.AND P2, PT, R13, RZ, PT ;  /* 0x000000ff0d00720c */ /* 0x000fe40003f46270 */
[----:B0-----:R-:W-:-:S04]  /*1300*/  VIMNMX R15, PT, PT, R15, 0x20, PT ;  /* 0x000000200f0f7848 */ /* 0x001fc80003fe0100 */
[-C--:B------:R-:W-:Y:S02]  /*1310*/  IABS R18, R15.reuse ;  /* 0x0000000f00127213 */ /* 0x080fe40000000000 */
[----:B------:R-:W-:Y:S02]  /*1320*/  IABS R21, R15 ;  /* 0x0000000f00157213 */ /* 0x000fe40000000000 */
[----:B------:R-:W0:Y:S08]  /*1330*/  I2F.RP R14, R18 ;  /* 0x00000012000e7306 */ /* 0x000e300000209400 */
[----:B0-----:R-:W0:Y:S02]  /*1340*/  MUFU.RCP R14, R14 ;  /* 0x0000000e000e7308 */ /* 0x001e240000001000 */
[----:B0-----:R-:W-:Y:S01]  /*1350*/  VIADD R16, R14, 0xffffffe ;  /* 0x0ffffffe0e107836 */ /* 0x001fe20000000000 */
[----:B------:R-:W-:-:S02]  /*1360*/  IADD3 R14, PT, PT, RZ, -R21, RZ ;  /* 0x80000015ff0e7210 */ /* 0x000fc40007ffe0ff */
[----:B------:R-:W0:Y:S03]  /*1370*/  LDC R21, c[0x0][0x3ac] ;  /* 0x0000eb00ff157b82 */ /* 0x000e260000000800 */
[----:B------:R1:W2:Y:S02]  /*1380*/  F2I.FTZ.U32.TRUNC.NTZ R17, R16 ;  /* 0x0000001000117305 */ /* 0x0002a4000021f000 */
[----:B-1----:R-:W-:Y:S02]  /*1390*/  IMAD.MOV.U32 R16, RZ, RZ, RZ ;  /* 0x000000ffff107224 */ /* 0x002fe400078e00ff */
[----:B--2---:R-:W-:-:S04]  /*13a0*/  IMAD.MOV R19, RZ, RZ, -R17 ;  /* 0x000000ffff137224 */ /* 0x004fc800078e0a11 */
[----:B------:R-:W-:-:S04]  /*13b0*/  IMAD R19, R19, R18, RZ ;  /* 0x0000001213137224 */ /* 0x000fc800078e02ff */
[----:B------:R-:W-:-:S06]  /*13c0*/  IMAD.HI.U32 R17, R17, R19, R16 ;  /* 0x0000001311117227 */ /* 0x000fcc00078e0010 */
        /* <DEDUP_REMOVED lines=13> */
[C---:B------:R-:W-:Y:S01]  /*14a0*/  VIADD R18, R13.reuse, 0x3 ;  /* 0x000000030d127836 */ /* 0x040fe20000000000 */
[C---:B0-----:R-:W-:Y:S01]  /*14b0*/  ISETP.GE.AND P0, PT, R14.reuse, R21, PT ;  /* 0x000000150e00720c */ /* 0x041fe20003f06270 */
[C---:B------:R-:W-:Y:S01]  /*14c0*/  VIADD R20, R13.reuse, 0x4 ;  /* 0x000000040d147836 */ /* 0x040fe20000000000 */
[----:B------:R-:W-:Y:S01]  /*14d0*/  ISETP.GE.AND P5, PT, R14, R15, PT ;  /* 0x0000000f0e00720c */ /* 0x000fe20003fa6270 */
[----:B------:R-:W-:Y:S01]  /*14e0*/  VIADD R24, R13, 0x6 ;  /* 0x000000060d187836 */ /* 0x000fe20000000000 */
[----:B------:R-:W-:Y:S01]  /*14f0*/  SEL R17, R21, RZ, P0 ;  /* 0x000000ff15117207 */ /* 0x000fe20000000000 */
[----:B------:R-:W-:Y:S01]  /*1500*/  VIADD R28, R13, 0x7 ;  /* 0x000000070d1c7836 */ /* 0x000fe20000000000 */
[----:B------:R-:W-:-:S02]  /*1510*/  ISETP.GE.AND P0, PT, R16, R21, PT ;  /* 0x000000151000720c */ /* 0x000fc40003f06270 */
[----:B------:R-:W-:Y:S02]  /*1520*/  IADD3 R14, PT, PT, R14, -R17, RZ ;  /* 0x800000110e0e7210 */ /* 0x000fe40007ffe0ff */
[C---:B------:R-:W-:Y:S02]  /*1530*/  SEL R17, R21.reuse, RZ, P0 ;  /* 0x000000ff15117207 */ /* 0x040fe40000000000 */
[-C--:B------:R-:W-:Y:S02]  /*1540*/  ISETP.GE.AND P1, PT, R18, R21.reuse, PT ;  /* 0x000000151200720c */ /* 0x080fe40003f26270 */
[----:B------:R-:W-:Y:S02]  /*1550*/  ISETP.GE.AND P0, PT, R20, R21, PT ;  /* 0x000000151400720c */ /* 0x000fe40003f06270 */
[C---:B------:R-:W-:Y:S01]  /*1560*/  ISETP.GE.AND P4, PT, R16.reuse, R15, PT ;  /* 0x0000000f1000720c */ /* 0x040fe20003f86270 */
[----:B------:R-:W-:Y:S01]  /*1570*/  IMAD.IADD R16, R16, 0x1, -R17 ;  /* 0x0000000110107824 */ /* 0x000fe200078e0a11 */
[----:B------:R-:W-:-:S02]  /*1580*/  SEL R19, R21, RZ, P1 ;  /* 0x000000ff15137207 */ /* 0x000fc40000800000 */
[C---:B------:R-:W-:Y:S02]  /*1590*/  SEL R17, R21.reuse, RZ, P0 ;  /* 0x000000ff15117207 */ /* 0x040fe40000000000 */
[-C--:B------:R-:W-:Y:S02]  /*15a0*/  ISETP.GE.AND P0, PT, R22, R21.reuse, PT ;  /* 0x000000151600720c */ /* 0x080fe40003f06270 */
[----:B------:R-:W-:Y:S02]  /*15b0*/  ISETP.GE.AND P6, PT, R24, R21, PT ;  /* 0x000000151800720c */ /* 0x000fe40003fc6270 */
[CC--:B------:R-:W-:Y:S01]  /*15c0*/  ISETP.GE.AND P3, PT, R18.reuse, R15.reuse, PT ;  /* 0x0000000f1200720c */ /* 0x0c0fe20003f66270 */
[----:B------:R-:W-:Y:S01]  /*15d0*/  IMAD.IADD R18, R18, 0x1, -R19 ;  /* 0x0000000112127824 */ /* 0x000fe200078e0a13 */
[C---:B------:R-:W-:Y:S01]  /*15e0*/  ISETP.GE.AND P2, PT, R20.reuse, R15, PT ;  /* 0x0000000f1400720c */ /* 0x040fe20003f46270 */
[----:B------:R-:W-:Y:S01]  /*15f0*/  IMAD.IADD R20, R20, 0x1, -R17 ;  /* 0x0000000114147824 */ /* 0x000fe200078e0a11 */
[----:B------:R-:W-:-:S02]  /*1600*/  SEL R17, R21, RZ, P0 ;  /* 0x000000ff15117207 */ /* 0x000fc40000000000 */
[----:B------:R-:W-:Y:S02]  /*1610*/  SEL R19, R21, RZ, P6 ;  /* 0x000000ff15137207 */ /* 0x000fe40003000000 */
[----:B------:R-:W-:Y:S02]  /*1620*/  ISETP.GE.AND P6, PT, R28, R21, PT ;  /* 0x000000151c00720c */ /* 0x000fe40003fc6270 */
[C---:B------:R-:W-:Y:S02]  /*1630*/  ISETP.GE.AND P1, PT, R22.reuse, R15, PT ;  /* 0x0000000f1600720c */ /* 0x040fe40003f26270 */
[----:B------:R-:W-:Y:S02]  /*1640*/  IADD3 R22, PT, PT, R22, -R17, RZ ;  /* 0x8000001116167210 */ /* 0x000fe40007ffe0ff */
[----:B------:R-:W-:Y:S02]  /*1650*/  SEL R26, R15, RZ, P5 ;  /* 0x000000ff0f1a7207 */ /* 0x000fe40002800000 */
[C---:B------:R-:W-:Y:S01]  /*1660*/  ISETP.GE.AND P0, PT, R24.reuse, R15, PT ;  /* 0x0000000f1800720c */ /* 0x040fe20003f06270 */
[----:B------:R-:W-:Y:S01]  /*1670*/  IMAD.IADD R24, R24, 0x1, -R19 ;  /* 0x0000000118187824 */ /* 0x000fe200078e0a13 */
[----:B------:R-:W-:-:S02]  /*1680*/  SEL R17, R21, RZ, P6 ;  /* 0x000000ff15117207 */ /* 0x000fc40003000000 */
[C---:B------:R-:W-:Y:S02]  /*1690*/  ISETP.GE.AND P5, PT, R28.reuse, R15, PT ;  /* 0x0000000f1c00720c */ /* 0x040fe40003fa6270 */
[----:B------:R-:W-:Y:S01]  /*16a0*/  ISETP.GE.AND P6, PT, R13, R21, PT ;  /* 0x000000150d00720c */ /* 0x000fe20003fc6270 */
[----:B------:R-:W-:Y:S01]  /*16b0*/  IMAD.IADD R28, R28, 0x1, -R17 ;  /* 0x000000011c1c7824 */ /* 0x000fe200078e0a11 */
[C---:B------:R-:W-:Y:S01]  /*16c0*/  SEL R30, R15.reuse, RZ, P4 ;  /* 0x000000ff0f1e7207 */ /* 0x040fe20002000000 */
[----:B------:R-:W-:Y:S01]  /*16d0*/  IMAD.MOV.U32 R17, RZ, RZ, RZ ;  /* 0x000000ffff117224 */ /* 0x000fe200078e00ff */
[C---:B------:R-:W-:Y:S02]  /*16e0*/  SEL R32, R15.reuse, RZ, P3 ;  /* 0x000000ff0f207207 */ /* 0x040fe40001800000 */
[----:B------:R-:W-:Y:S01]  /*16f0*/  SEL R36, R15, RZ, P1 ;  /* 0x000000ff0f247207 */ /* 0x000fe20000800000 */
[----:B------:R-:W-:Y:S01]  /*1700*/  IMAD.IADD R19, R13, 0x1, -R30 ;  /* 0x000000010d137824 */ /* 0x000fe200078e0a1e */
[----:B------:R-:W-:-:S02]  /*1710*/  SEL R38, R15, RZ, P0 ;  /* 0x000000ff0f267207 */ /* 0x000fc40000000000 */
[----:B------:R-:W-:Y:S01]  /*1720*/  SEL R40, R15, RZ, P5 ;  /* 0x000000ff0f287207 */ /* 0x000fe20002800000 */
[----:B------:R-:W-:Y:S01]  /*1730*/  IMAD.IADD R27, R13, 0x1, -R36 ;  /* 0x000000010d1b7824 */ /* 0x000fe200078e0a24 */
[----:B------:R-:W-:Y:S01]  /*1740*/  SEL R42, R21, RZ, P6 ;  /* 0x000000ff152a7207 */ /* 0x000fe20003000000 */
[----:B------:R-:W-:Y:S01]  /*1750*/  IMAD.IADD R21, R13, 0x1, -R32 ;  /* 0x000000010d157824 */ /* 0x000fe200078e0a20 */
[----:B------:R-:W-:Y:S01]  /*1760*/  SEL R34, R15, RZ, P2 ;  /* 0x000000ff0f227207 */ /* 0x000fe20001000000 */
[C---:B------:R-:W-:Y:S01]  /*1770*/  IMAD.IADD R15, R13.reuse, 0x1, -R26 ;  /* 0x000000010d0f7824 */ /* 0x040fe200078e0a1a */
[C---:B------:R-:W-:Y:S01]  /*1780*/  IADD3 R42, PT, PT, R13.reuse, -R42, RZ ;  /* 0x8000002a0d2a7210 */ /* 0x040fe20007ffe0ff */
[C---:B------:R-:W-:Y:S01]  /*1790*/  IMAD.IADD R29, R13.reuse, 0x1, -R38 ;  /* 0x000000010d1d7824 */ /* 0x040fe200078e0a26 */
[C---:B------:R-:W-:Y:S01]  /*17a0*/  IADD3 R23, PT, PT, R13.reuse, -R34, RZ ;  /* 0x800000220d177210 */ /* 0x040fe20007ffe0ff */
[----:B------:R-:W-:-:S07]  /*17b0*/  IMAD.IADD R31, R13, 0x1, -R40 ;  /* 0x000000010d1f7824 */ /* 0x000fce00078e0a28 */
.L_x_2625:
[----:B0-----:R-:W0:Y:S01]  /*17c0*/  LDC R33, c[0x0][0x3ac] ;  /* 0x0000eb00ff217b82 */ /* 0x001e220000000800 */
[----:B-1----:R-:W1:Y:S01]  /*17d0*/  LDCU UR6, c[0x0][0x3a8] ;  /* 0x00007500ff0677ac */ /* 0x002e620008000800 */
[----:B------:R-:W-:Y:S01]  /*17e0*/  IADD3 R44, PT, PT, R4, R17, RZ ;  /* 0x00000011042c7210 */ /* 0x000fe20007ffe0ff */
[----:B------:R-:W-:Y:S01]  /*17f0*/  VIADD R17, R17, UR13 ;  /* 0x0000000d11117c36 */ /* 0x000fe20008000000 */
        /* <DEDUP_REMOVED lines=14> */
[----:B-1----:R-:W-:Y:S01]  /*18e0*/  ISETP.GE.AND P0, PT, R0, UR6, PT ;  /* 0x0000000600007c0c */ /* 0x002fe2000bf06270 */
[----:B---34-:R-:W-:-:S12]  /*18f0*/  @!P1 BRA `(.L_x_2598) ;  /* 0x00000000001c9947 */ /* 0x018fd80003800000 */
[----:B------:R-:W1:Y:S01]  /*1900*/  S2UR UR8, SR_CgaCtaId ;  /* 0x00000000000879c3 */ /* 0x000e620000008800 */
[----:B------:R-:W-:Y:S01]  /*1910*/  UMOV UR6, 0x400 ;  /* 0x0000040000067882 */ /* 0x000fe20000000000 */
[----:B------:R-:W-:Y:S01]  /*1920*/  IADD3 R6, PT, PT, -R26, R35, RZ ;  /* 0x000000231a067210 */ /* 0x000fe20007ffe1ff */
[----:B------:R-:W-:-:S04]  /*1930*/  UIADD3 UR6, UPT, UPT, UR6, 0x180, URZ ;  /* 0x0000018006067890 */ /* 0x000fc8000fffe0ff */
[----:B-1----:R-:W-:-:S06]  /*1940*/  ULEA UR6, UR8, UR6, 0x18 ;  /* 0x0000000608067291 */ /* 0x002fcc000f8ec0ff */
[----:B------:R-:W-:-:S06]  /*1950*/  LEA R6, R6, UR6, 0x2 ;  /* 0x0000000606067c11 */ /* 0x000fcc000f8e10ff */
[----:B------:R-:W1:Y:S02]  /*1960*/  LDS R6, [R6+0x4] ;  /* 0x0000040006067984 */ /* 0x000e640000000800 */
.L_x_2598:
        /* <DEDUP_REMOVED lines=8> */
.L_x_2599:
        /* <DEDUP_REMOVED lines=8> */
.L_x_2600:
        /* <DEDUP_REMOVED lines=8> */
.L_x_2601:
        /* <DEDUP_REMOVED lines=8> */
.L_x_2602:
[----:B0-----:R-:W-:Y:S02]  /*1b70*/  P2R R37, PR, RZ, 0x1 ;  /* 0x00000001ff257803 */ /* 0x001fe40000000000 */
[----:B------:R-:W-:-:S04]  /*1b80*/  ISETP.GE.AND P0, PT, R33, 0x8, PT ;  /* 0x000000082100780c */ /* 0x000fc80003f06270 */
[----:B------:R-:W-:Y:S02]  /*1b90*/  P2R R39, PR, RZ, 0x1 ;  /* 0x00000001ff277803 */ /* 0x000fe40000000000 */
[----:B------:R-:W-:Y:S01]  /*1ba0*/  ISETP.NE.AND P0, PT, R37, RZ, PT ;  /* 0x000000ff2500720c */ /* 0x000fe20003f05270 */
[----:B------:R-:W-:-:S12]  /*1bb0*/  @!P6 BRA `(.L_x_2603) ;  /* 0x00000000001ce947 */ /* 0x000fd80003800000 */
[----:B------:R-:W0:Y:S01]  /*1bc0*/  S2UR UR8, SR_CgaCtaId ;  /* 0x00000000000879c3 */ /* 0x000e220000008800 */
[----:B------:R-:W-:Y:S01]  /*1bd0*/  UMOV UR6, 0x400 ;  /* 0x0000040000067882 */ /* 0x000fe20000000000 */
[----:B------:R-:W-:Y:S01]  /*1be0*/  IMAD.IADD R11, R35, 0x1, -R38 ;  /* 0x00000001230b7824 */ /* 0x000fe200078e0a26 */
[----:B------:R-:W-:-:S04]  /*1bf0*/  UIADD3 UR6, UPT, UPT, UR6, 0x180, URZ ;  /* 0x0000018006067890 */ /* 0x000fc8000fffe0ff */
[----:B0-----:R-:W-:-:S06]  /*1c00*/  ULEA UR6, UR8, UR6, 0x18 ;  /* 0x0000000608067291 */ /* 0x001fcc000f8ec0ff */
[----:B------:R-:W-:-:S06]  /*1c10*/  LEA R11, R11, UR6, 0x2 ;  /* 0x000000060b0b7c11 */ /* 0x000fcc000f8e10ff */
[----:B------:R-:W0:Y:S02]  /*1c20*/  LDS R11, [R11+0x18] ;  /* 0x000018000b0b7984 */ /* 0x000e240000000800 */
.L_x_2603:
        /* <DEDUP_REMOVED lines=13> */
.L_x_2604:
[----:B------:R-:W-:Y:S04]  /*1d00*/  BSSY B0, `(.L_x_2605) ;  /* 0x0000064000007945 */ /* 0x000fe80003800000 */
[----:B------:R-:W-:Y:S05]  /*1d10*/  @P0 BRA `(.L_x_2606) ;  /* 0x0000000400880947 */ /* 0x000fea0003800000 */
[----:B------:R-:W5:Y:S01]  /*1d20*/  S2R R35, SR_CgaCtaId ;  /* 0x0000000000237919 */ /* 0x000f620000008800 */
[----:B------:R-:W-:Y:S02]  /*1d30*/  MOV R46, 0x400 ;  /* 0x00000400002e7802 */ /* 0x000fe40000000f00 */
[----:B------:R-:W-:Y:S02]  /*1d40*/  ISETP.GT.U32.AND P0, PT, R33, 0x20, PT ;  /* 0x000000202100780c */ /* 0x000fe40003f04070 */
[----:B------:R-:W-:Y:S01]  /*1d50*/  MOV R33, R0 ;  /* 0x0000000000217202 */ /* 0x000fe20000000f00 */
[----:B------:R-:W-:Y:S01]  /*1d60*/  VIADD R48, R46, 0x580 ;  /* 0x000005802e307836 */ /* 0x000fe20000000000 */
[----:B-----5:R-:W-:-:S04]  /*1d70*/  LEA R46, R35, R46, 0x18 ;  /* 0x0000002e232e7211 */ /* 0x020fc800078ec0ff */
[----:B------:R-:W-:-:S07]  /*1d80*/  LEA R35, R35, R48, 0x18 ;  /* 0x0000003023237211 */ /* 0x000fce00078ec0ff */
.L_x_2624:
        /* <DEDUP_REMOVED lines=11> */
.L_x_2634:
[----:B0-2---:R-:W-:-:S07]  /*1e40*/  IMAD R37, R5, R48, RZ ;  /* 0x0000003005257224 */ /* 0x005fce00078e02ff */
.L_x_2608:
[----:B------:R-:W-:-:S13]  /*1e50*/  ISETP.GE.AND P1, PT, R41, 0x2, PT ;  /* 0x000000022900780c */ /* 0x000fda0003f26270 */
[----:B------:R-:W-:Y:S05]  /*1e60*/  @!P1 BRA `(.L_x_2610) ;  /* 0x0000000000109947 */ /* 0x000fea0003800000 */
[----:B------:R-:W-:-:S03]  /*1e70*/  UMOV UR6, 0xffffffff ;  /* 0xffffffff00067882 */ /* 0x000fc60000000000 */
[----:B------:R-:W-:Y:S05]  /*1e80*/  BRA.DIV UR6, `(.L_x_2611) ;  /* 0x0000001606547947 */ /* 0x000fea000b800000 */
[----:B0-----:R0:W0:Y:S02]  /*1e90*/  SHFL.IDX PT, R39, R50, R14, R3 ;  /* 0x0000000e32277389 */ /* 0x00102400000e0003 */
.L_x_2637:
[----:B01----:R-:W-:-:S07]  /*1ea0*/  IMAD R37, R6, R39, R37 ;  /* 0x0000002706257224 */ /* 0x003fce00078e0225 */
.L_x_2610:
[----:B------:R-:W-:-:S13]  /*1eb0*/  ISETP.GE.AND P2, PT, R41, 0x3, PT ;  /* 0x000000032900780c */ /* 0x000fda0003f46270 */
[----:B------:R-:W-:Y:S05]  /*1ec0*/  @!P2 BRA `(.L_x_2612) ;  /* 0x000000000010a947 */ /* 0x000fea0003800000 */
[----:B------:R-:W-:-:S03]  /*1ed0*/  UMOV UR6, 0xffffffff ;  /* 0xffffffff00067882 */ /* 0x000fc60000000000 */
[----:B------:R-:W-:Y:S05]  /*1ee0*/  BRA.DIV UR6, `(.L_x_2613) ;  /* 0x0000001606607947 */ /* 0x000fea000b800000 */
[----:B0-----:R0:W0:Y:S02]  /*1ef0*/  SHFL.IDX PT, R48, R50, R16, R3 ;  /* 0x0000001032307389 */ /* 0x00102400000e0003 */
.L_x_2640:
[----:B0--3--:R-:W-:-:S07]  /*1f00*/  IMAD R37, R7, R48, R37 ;  /* 0x0000003007257224 */ /* 0x009fce00078e0225 */
.L_x_2612:
[----:B------:R-:W-:-:S13]  /*1f10*/  ISETP.GE.AND P3, PT, R41, 0x4, PT ;  /* 0x000000042900780c */ /* 0x000fda0003f66270 */
[----:B------:R-:W-:Y:S05]  /*1f20*/  @!P3 BRA `(.L_x_2614) ;  /* 0x000000000010b947 */ /* 0x000fea0003800000 */
[----:B------:R-:W-:-:S03]  /*1f30*/  UMOV UR6, 0xffffffff ;  /* 0xffffffff00067882 */ /* 0x000fc60000000000 */
[----:B------:R-:W-:Y:S05]  /*1f40*/  BRA.DIV UR6, `(.L_x_2615) ;  /* 0x0000001606687947 */ /* 0x000fea000b800000 */
[----:B0-----:R0:W0:Y:S02]  /*1f50*/  SHFL.IDX PT, R39, R50, R18, R3 ;  /* 0x0000001232277389 */ /* 0x00102400000e0003 */
.L_x_2643:
[----:B0---4-:R-:W-:-:S07]  /*1f60*/  IMAD R37, R8, R39, R37 ;  /* 0x0000002708257224 */ /* 0x011fce00078e0225 */
.L_x_2614:
[----:B------:R-:W-:-:S13]  /*1f70*/  ISETP.GE.AND P4, PT, R41, 0x5, PT ;  /* 0x000000052900780c */ /* 0x000fda0003f86270 */
[----:B------:R-:W-:Y:S05]  /*1f80*/  @!P4 BRA `(.L_x_2616) ;  /* 0x000000000010c947 */ /* 0x000fea0003800000 */
[----:B------:R-:W-:-:S03]  /*1f90*/  UMOV UR6, 0xffffffff ;  /* 0xffffffff00067882 */ /* 0x000fc60000000000 */
[----:B------:R-:W-:Y:S05]  /*1fa0*/  BRA.DIV UR6, `(.L_x_2617) ;  /* 0x0000001606747947 */ /* 0x000fea000b800000 */
[----:B0-----:R0:W0:Y:S02]  /*1fb0*/  SHFL.IDX PT, R48, R50, R20, R3 ;  /* 0x0000001432307389 */ /* 0x00102400000e0003 */
.L_x_2646:
[----:B0-----:R-:W-:-:S07]  /*1fc0*/  IMAD R37, R9, R48, R37 ;  /* 0x0000003009257224 */ /* 0x001fce00078e0225 */
.L_x_2616:
[----:B------:R-:W-:-:S13]  /*1fd0*/  ISETP.GE.AND P5, PT, R41, 0x6, PT ;  /* 0x000000062900780c */ /* 0x000fda0003fa6270 */
[----:B------:R-:W-:Y:S05]  /*1fe0*/  @!P5 BRA `(.L_x_2618) ;  /* 0x000000000010d947 */ /* 0x000fea0003800000 */
[----:B------:R-:W-:-:S03]  /*1ff0*/  UMOV UR6, 0xffffffff ;  /* 0xffffffff00067882 */ /* 0x000fc60000000000 */
[----:B------:R-:W-:Y:S05]  /*2000*/  BRA.DIV UR6, `(.L_x_2619) ;  /* 0x00000016067c7947 */ /* 0x000fea000b800000 */
[----:B0-----:R0:W0:Y:S02]  /*2010*/  SHFL.IDX PT, R39, R50, R22, R3 ;  /* 0x0000001632277389 */ /* 0x00102400000e0003 */
.L_x_2649:
[----:B0-----:R-:W-:-:S07]  /*2020*/  IMAD R37, R10, R39, R37 ;  /* 0x000000270a257224 */ /* 0x001fce00078e0225 */
.L_x_2618:
[----:B------:R-:W-:-:S13]  /*2030*/  ISETP.GE.AND P6, PT, R41, 0x7, PT ;  /* 0x000000072900780c */ /* 0x000fda0003fc6270 */
[----:B------:R-:W-:Y:S05]  /*2040*/  @!P6 BRA `(.L_x_2620) ;  /* 0x000000000010e947 */ /* 0x000fea0003800000 */
[----:B------:R-:W-:-:S03]  /*2050*/  UMOV UR6, 0xffffffff ;  /* 0xffffffff00067882 */ /* 0x000fc60000000000 */
[----:B------:R-:W-:Y:S05]  /*2060*/  BRA.DIV UR6, `(.L_x_2621) ;  /* 0x0000001606887947 */ /* 0x000fea000b800000 */
[----:B0-----:R0:W0:Y:S02]  /*2070*/  SHFL.IDX PT, R48, R50, R24, R3 ;  /* 0x0000001832307389 */ /* 0x00102400000e0003 */
.L_x_2652:
[----:B0-----:R-:W-:-:S07]  /*2080*/  IMAD R37, R11, R48, R37 ;  /* 0x000000300b257224 */ /* 0x001fce00078e0225 */
.L_x_2620:
[----:B------:R-:W-:-:S13]  /*2090*/  ISETP.GE.AND P6, PT, R41, 0x8, PT ;  /* 0x000000082900780c */ /* 0x000fda0003fc6270 */
[----:B------:R-:W-:Y:S05]  /*20a0*/  @!P6 BRA `(.L_x_2622) ;  /* 0x000000000080e947 */ /* 0x000fea0003800000 */
[----:B------:R-:W-:-:S03]  /*20b0*/  UMOV UR6, 0xffffffff ;  /* 0xffffffff00067882 */ /* 0x000fc60000000000 */
[----:B------:R-:W-:Y:S05]  /*20c0*/  BRA.DIV UR6, `(.L_x_2623) ;  /* 0x0000001606907947 */ /* 0x000fea000b800000 */
[----:B0-----:R0:W0:Y:S02]  /*20d0*/  SHFL.IDX PT, R50, R50, R28, R3 ;  /* 0x0000001c32327389 */ /* 0x00102400000e0003 */
.L_x_2655:
[----:B0-----:R-:W-:Y:S01]  /*20e0*/  IMAD R37, R12, R50, R37 ;  /* 0x000000320c257224 */ /* 0x001fe200078e0225 */
[----:B------:R-:W-:Y:S06]  /*20f0*/  BRA `(.L_x_2622) ;  /* 0x00000000006c7947 */ /* 0x000fec0003800000 */
.L_x_2607:
[----:B------:R-:W5:Y:S01]  /*2100*/  LDC R45, c[0x0][0x3ac] ;  /* 0x0000eb00ff2d7b82 */ /* 0x000f620000000800 */
[--C-:B------:R-:W-:Y:S01]  /*2110*/  @P1 IMAD R39, R15, 0x4, R48.reuse ;  /* 0x000000040f271824 */ /* 0x100fe200078e0230 */
[----:B------:R-:W-:Y:S01]  /*2120*/  @P5 LEA R49, R27, R48, 0x2 ;  /* 0x000000301b315211 */ /* 0x000fe200078e10ff */
[----:B0-2---:R-:W-:Y:S01]  /*2130*/  IMAD R37, R5, R50, RZ ;  /* 0x0000003205257224 */ /* 0x005fe200078e02ff */
[----:B------:R-:W-:Y:S01]  /*2140*/  @P2 LEA R50, R19, R48, 0x2 ;  /* 0x0000003013322211 */ /* 0x000fe200078e10ff */
[--C-:B------:R-:W-:Y:S02]  /*2150*/  @P3 IMAD R41, R21, 0x4, R48.reuse ;  /* 0x0000000415293824 */ /* 0x100fe400078e0230 */
[----:B------:R-:W1:Y:S01]  /*2160*/  @P1 LDS R39, [R39+0x4] ;  /* 0x0000040027271984 */ /* 0x000e620000000800 */
[----:B------:R-:W-:-:S03]  /*2170*/  @P4 IMAD R47, R23, 0x4, R48 ;  /* 0x00000004172f4824 */ /* 0x000fc600078e0230 */
[----:B------:R-:W3:Y:S04]  /*2180*/  @P2 LDS R50, [R50+0x8] ;  /* 0x0000080032322984 */ /* 0x000ee80000000800 */
[----:B------:R-:W4:Y:S04]  /*2190*/  @P3 LDS R41, [R41+0xc] ;  /* 0x00000c0029293984 */ /* 0x000f280000000800 */
[----:B------:R-:W0:Y:S04]  /*21a0*/  @P4 LDS R52, [R47+0x10] ;  /* 0x000010002f344984 */ /* 0x000e280000000800 */
[----:B------:R-:W2:Y:S01]  /*21b0*/  @P5 LDS R49, [R49+0x14] ;  /* 0x0000140031315984 */ /* 0x000ea20000000800 */
[----:B-----5:R-:W-:-:S04]  /*21c0*/  ISETP.GT.AND P6, PT, R45, RZ, PT ;  /* 0x000000ff2d00720c */ /* 0x020fc80003fc4270 */
[----:B------:R-:W-:Y:S02]  /*21d0*/  SEL R37, R37, RZ, P6 ;  /* 0x000000ff25257207 */ /* 0x000fe40003000000 */
[----:B------:R-:W-:-:S13]  /*21e0*/  ISETP.GE.AND P6, PT, R45, 0x7, PT ;  /* 0x000000072d00780c */ /* 0x000fda0003fc6270 */
[----:B------:R-:W-:Y:S02]  /*21f0*/  @P6 IMAD R51, R29, 0x4, R48 ;  /* 0x000000041d336824 */ /* 0x000fe400078e0230 */
[----:B-1----:R-:W-:-:S04]  /*2200*/  @P1 IMAD R37, R6, R39, R37 ;  /* 0x0000002706251224 */ /* 0x002fc800078e0225 */
[----:B------:R-:W1:Y:S01]  /*2210*/  @P6 LDS R51, [R51+0x18] ;  /* 0x0000180033336984 */ /* 0x000e620000000800 */
[----:B---3--:R-:W-:-:S04]  /*2220*/  @P2 IMAD R37, R7, R50, R37 ;  /* 0x0000003207252224 */ /* 0x008fc800078e0225 */
[----:B----4-:R-:W-:-:S04]  /*2230*/  @P3 IMAD R37, R8, R41, R37 ;  /* 0x0000002908253224 */ /* 0x010fc800078e0225 */
[----:B0-----:R-:W-:-:S04]  /*2240*/  @P4 IMAD R37, R9, R52, R37 ;  /* 0x0000003409254224 */ /* 0x001fc800078e0225 */
[----:B--2---:R-:W-:-:S04]  /*2250*/  @P5 IMAD R37, R10, R49, R37 ;  /* 0x000000310a255224 */ /* 0x004fc800078e0225 */
[----:B-1----:R-:W-:Y:S01]  /*2260*/  @P6 IMAD R37, R11, R51, R37 ;  /* 0x000000330b256224 */ /* 0x002fe200078e0225 */
[----:B------:R-:W-:-:S13]  /*2270*/  ISETP.GE.AND P6, PT, R45, 0x8, PT ;  /* 0x000000082d00780c */ /* 0x000fda0003fc6270 */
[----:B------:R-:W-:-:S06]  /*2280*/  @P6 IMAD R48, R31, 0x4, R48 ;  /* 0x000000041f306824 */ /* 0x000fcc00078e0230 */
[----:B------:R-:W0:Y:S02]  /*2290*/  @P6 LDS R48, [R48+0x1c] ;  /* 0x00001c0030306984 */ /* 0x000e240000000800 */
[----:B0-----:R-:W-:-:S07]  /*22a0*/  @P6 IMAD R37, R12, R48, R37 ;  /* 0x000000300c256224 */ /* 0x001fce00078e0225 */
.L_x_2622:
[C---:B------:R-:W-:Y:S01]  /*22b0*/  IMAD R48, R33.reuse, UR12, R44 ;  /* 0x0000000c21307c24 */ /* 0x040fe2000f8e022c */
[----:B------:R-:W5:Y:S01]  /*22c0*/  LDCU UR6, c[0x0][0x3a8] ;  /* 0x00007500ff0677ac */ /* 0x000f620008000800 */
[----:B------:R-:W-:-:S03]  /*22d0*/  VIADD R33, R33, UR7 ;  /* 0x0000000721217c36 */ /* 0x000fc60008000000 */
[----:B------:R-:W-:-:S05]  /*22e0*/  LEA R48, R48, R35, 0x2 ;  /* 0x0000002330307211 */ /* 0x000fca00078e10ff */
[----:B0-----:R-:W0:Y:S01]  /*22f0*/  LDS R50, [R48] ;  /* 0x0000000030327984 */ /* 0x001e220000000800 */
[----:B-----5:R-:W-:Y:S01]  /*2300*/  ISETP.GE.AND P6, PT, R33, UR6, PT ;  /* 0x0000000621007c0c */ /* 0x020fe2000bfc6270 */
[----:B0-----:R-:W-:-:S05]  /*2310*/  IMAD.IADD R37, R50, 0x1, R37 ;  /* 0x0000000132257824 */ /* 0x001fca00078e0225 */
[----:B------:R0:W-:Y:S07]  /*2320*/  STS [R48], R37 ;  /* 0x0000002530007388 */ /* 0x0001ee0000000800 */
[----:B------:R-:W-:Y:S05]  /*2330*/  @!P6 BRA `(.L_x_2624) ;  /* 0xfffffff80094e947 */ /* 0x000fea000383ffff */
.L_x_2606:
[----:B------:R-:W-:Y:S05]  /*2340*/  BSYNC B0 ;  /* 0x0000000000007941 */ /* 0x000fea0003800000 */
.L_x_2605:
[----:B------:R-:W-:-:S13]  /*2350*/  ISETP.NE.AND P6, PT, R43, RZ, PT ;  /* 0x000000ff2b00720c */ /* 0x000fda0003fc5270 */
[----:B------:R-:W-:Y:S05]  /*2360*/  @!P6 BRA `(.L_x_2625) ;  /* 0xfffffff40014e947 */ /* 0x000fea000383ffff */
.L_x_2597:
[----:B------:R-:W0:Y:S01]  /*2370*/  S2R R28, SR_TID.X ;  /* 0x00000000001c7919 */ /* 0x000e220000002100 */
[----:B------:R-:W-:Y:S05]  /*2380*/  WARPSYNC.ALL ;  /* 0x0000000000007948 */ /* 0x000fea0003800000 */
[----:B------:R-:W-:Y:S01]  /*2390*/  ISETP.NE.AND P3, PT, R25, 0x2, PT ;  /* 0x000000021900780c */ /* 0x000fe20003f65270 */
[----:B-12---:R-:W1:Y:S01]  /*23a0*/  LDC R16, c[0x0][0x3ac] ;  /* 0x0000eb00ff107b82 */ /* 0x006e620000000800 */
[----:B------:R-:W2:Y:S01]  /*23b0*/  LDCU UR6, c[0x0][0x384] ;  /* 0x00007080ff0677ac */ /* 0x000ea20008000800 */
[----:B------:R-:W-:Y:S06]  /*23c0*/  BSSY.RECONVERGENT B0, `(.L_x_2626) ;  /* 0x0000075000007945 */ /* 0x000fec0003800200 */
[----:B------:R-:W5:Y:S01]  /*23d0*/  LDC R21, c[0x0][0x388] ;  /* 0x0000e200ff157b82 */ /* 0x000f620000000800 */
[----:B--2---:R-:W-:Y:S01]  /*23e0*/  UIMAD UR6, UR5, UR6, UR4 ;  /* 0x00000006050672a4 */ /* 0x004fe2000f8e0204 */
[----:B-1----:R-:W-:-:S04]  /*23f0*/  IABS R17, R16 ;  /* 0x0000001000117213 */ /* 0x002fc80000000000 */
[----:B------:R-:W1:Y:S01]  /*2400*/  I2F.RP R13, R17 ;  /* 0x00000011000d7306 */ /* 0x000e620000209400 */
[----:B-----5:R-:W-:-:S07]  /*2410*/  IABS R20, R21 ;  /* 0x0000001500147213 */ /* 0x020fce0000000000 */
[----:B-1----:R-:W1:Y:S02]  /*2420*/  MUFU.RCP R13, R13 ;  /* 0x0000000d000d7308 */ /* 0x002e640000001000 */
[----:B-1----:R-:W-:-:S06]  /*2430*/  IADD3 R18, PT, PT, R13, 0xffffffe, RZ ;  /* 0x0ffffffe0d127810 */ /* 0x002fcc0007ffe0ff */
[----:B0-----:R-:W0:Y:S02]  /*2440*/  F2I.FTZ.U32.TRUNC.NTZ R15, R18 ;  /* 0x00000012000f7305 */ /* 0x001e24000021f000 */
[----:B0-----:R-:W-:-:S04]  /*2450*/  IMAD.MOV R14, RZ, RZ, -R15 ;  /* 0x000000ffff0e7224 */ /* 0x001fc800078e0a0f */
[----:B------:R-:W-:Y:S02]  /*2460*/  IMAD R19, R14, R17, RZ ;  /* 0x000000110e137224 */ /* 0x000fe400078e02ff */
        /* <DEDUP_REMOVED lines=8> */
[----:B------:R-:W-:Y:S01]  /*24f0*/  @!P1 IMAD.IADD R14, R14, 0x1, -R17 ;  /* 0x000000010e0e9824 */ /* 0x000fe200078e0a11 */
[----:B------:R-:W-:Y:S02]  /*2500*/  @!P1 IADD3 R13, PT, PT, R13, 0x1, RZ ;  /* 0x000000010d0d9810 */ /* 0x000fe40007ffe0ff */
        /* <DEDUP_REMOVED lines=13> */
[----:B------:R-:W-:Y:S02]  /*25e0*/  UIADD3 UR8, UPT, UPT, UR8, 0x580, URZ ;  /* 0x0000058008087890 */ /* 0x000fe4000fffe0ff */
[----:B------:R-:W-:-:S05]  /*25f0*/  IMAD.MOV R19, RZ, RZ, -R19 ;  /* 0x000000ffff137224 */ /* 0x000fca00078e0a13 */
[----:B-1----:R-:W1:Y:S01]  /*2600*/  MUFU.RCP R18, R18 ;  /* 0x0000001200127308 */ /* 0x002e620000001000 */
[----:B0-----:R-:W-:-:S06]  /*2610*/  ULEA UR8, UR9, UR8, 0x18 ;  /* 0x0000000809087291 */ /* 0x001fcc000f8ec0ff */
[----:B------:R-:W-:Y:S02]  /*2620*/  LEA R24, R28, UR8, 0x2 ;  /* 0x000000081c187c11 */ /* 0x000fe4000f8e10ff */
[----:B-1----:R-:W-:-:S03]  /*2630*/  IADD3 R14, PT, PT, R18, 0xffffffe, RZ ;  /* 0x0ffffffe120e7810 */ /* 0x002fc60007ffe0ff */
[----:B------:R-:W0:Y:S01]  /*2640*/  LDS R23, [R24] ;  /* 0x0000000018177984 */ /* 0x000e220000000800 */
[----:B------:R-:W-:Y:S01]  /*2650*/  IABS R18, R28 ;  /* 0x0000001c00127213 */ /* 0x000fe20000000000 */
[----:B------:R1:W2:Y:S02]  /*2660*/  F2I.FTZ.U32.TRUNC.NTZ R15, R14 ;  /* 0x0000000e000f7305 */ /* 0x0002a4000021f000 */
[----:B-1----:R-:W-:Y:S02]  /*2670*/  HFMA2 R14, -RZ, RZ, 0, 0 ;  /* 0x00000000ff0e7431 */ /* 0x002fe400000001ff */
[----:B--2---:R-:W-:-:S04]  /*2680*/  IMAD.MOV R17, RZ, RZ, -R15 ;  /* 0x000000ffff117224 */ /* 0x004fc800078e0a0f */
[----:B------:R-:W-:-:S04]  /*2690*/  IMAD R17, R17, R16, RZ ;  /* 0x0000001011117224 */ /* 0x000fc800078e02ff */
[----:B------:R-:W-:-:S06]  /*26a0*/  IMAD.HI.U32 R17, R15, R17, R14 ;  /* 0x000000110f117227 */ /* 0x000fcc00078e000e */
[----:B------:R-:W-:-:S04]  /*26b0*/  IMAD.HI.U32 R14, R17, R18, RZ ;  /* 0x00000012110e7227 */ /* 0x000fc800078e00ff */
[----:B------:R-:W-:Y:S01]  /*26c0*/  IMAD R15, R14, R19, R18 ;  /* 0x000000130e0f7224 */ /* 0x000fe200078e0212 */
[----:B------:R-:W-:-:S04]  /*26d0*/  LOP3.LUT R18, RZ, UR12, RZ, 0x33, !PT ;  /* 0x0000000cff127c12 */ /* 0x000fc8000f8e33ff */
        /* <DEDUP_REMOVED lines=12> */
[----:B------:R-:W-:-:S04]  /*27a0*/  SEL R20, R18, R21, !P0 ;  /* 0x0000001512147207 */ /* 0x000fc80004000000 */
[----:B------:R-:W-:Y:S01]  /*27b0*/  IADD3 R21, PT, PT, -R20, RZ, RZ ;  /* 0x000000ff14157210 */ /* 0x000fe20007ffe1ff */
[----:B------:R-:W-:-:S04]  /*27c0*/  IMAD R20, R13, R20, UR6 ;  /* 0x000000060d147e24 */ /* 0x000fc8000f8e0214 */
[----:B------:R-:W-:Y:S02]  /*27d0*/  IMAD R21, R21, UR12, R28 ;  /* 0x0000000c15157c24 */ /* 0x000fe4000f8e021c */
[----:B------:R-:W-:Y:S02]  /*27e0*/  VIADD R28, R28, UR14 ;  /* 0x0000000e1c1c7c36 */ /* 0x000fe40008000000 */
[----:B------:R-:W-:-:S04]  /*27f0*/  IMAD.IADD R21, R20, 0x1, R21 ;  /* 0x0000000114157824 */ /* 0x000fc800078e0215 */
[----:B-1----:R-:W-:-:S05]  /*2800*/  IMAD.WIDE R20, R21, 0x4, R14 ;  /* 0x0000000415147825 */ /* 0x002fca00078e020e */
[----:B0-----:R0:W-:Y:S01]  /*2810*/  STG.E desc[UR10][R20.64], R23 ;  /* 0x0000001714007986 */ /* 0x0011e2000c10190a */
[----:B------:R-:W-:Y:S05]  /*2820*/  @!P1 BRA `(.L_x_2627) ;  /* 0x0000000000b89947 */ /* 0x000fea0003800000 */
[----:B------:R-:W-:Y:S01]  /*2830*/  IABS R22, R28 ;  /* 0x0000001c00167213 */ /* 0x000fe20000000000 */
[----:B0-----:R-:W-:-:S04]  /*2840*/  IMAD.U32 R23, RZ, RZ, UR14 ;  /* 0x0000000eff177e24 */ /* 0x001fc8000f8e00ff */
[----:B------:R-:W-:-:S04]  /*2850*/  IMAD.HI.U32 R20, R17, R22, RZ ;  /* 0x0000001611147227 */ /* 0x000fc800078e00ff */
[----:B------:R-:W-:Y:S02]  /*2860*/  IMAD R21, R20, R19, R22 ;  /* 0x0000001314157224 */ /* 0x000fe400078e0216 */
[----:B------:R-:W-:-:S03]  /*2870*/  IMAD R24, R23, 0x4, R24 ;  /* 0x0000000417187824 */ /* 0x000fc600078e0218 */
[----:B------:R-:W-:Y:S02]  /*2880*/  ISETP.GT.U32.AND P2, PT, R16, R21, PT ;  /* 0x000000151000720c */ /* 0x000fe40003f44070 */
[----:B------:R-:W0:Y:S11]  /*2890*/  LDS R23, [R24] ;  /* 0x0000000018177984 */ /* 0x000e360000000800 */
[----:B------:R-:W-:-:S02]  /*28a0*/  @!P2 IADD3 R21, PT, PT, R21, -R16, RZ ;  /* 0x800000101515a210 */ /* 0x000fc40007ffe0ff */
[----:B------:R-:W-:Y:S02]  /*28b0*/  @!P2 IADD3 R20, PT, PT, R20, 0x1, RZ ;  /* 0x000000011414a810 */ /* 0x000fe40007ffe0ff */
        /* <DEDUP_REMOVED lines=20> */
[-C--:B------:R-:W-:Y:S02]  /*2a00*/  @!P2 IADD3 R19, PT, PT, R19, -R16.reuse, RZ ;  /* 0x800000101313a210 */ /* 0x080fe40007ffe0ff */
[----:B------:R-:W-:Y:S02]  /*2a10*/  @!P2 IADD3 R20, PT, PT, R20, 0x1, RZ ;  /* 0x000000011414a810 */ /* 0x000fe40007ffe0ff */
[----:B------:R-:W-:Y:S01]  /*2a20*/  ISETP.GE.U32.AND P1, PT, R19, R16, PT ;  /* 0x000000101300720c */ /* 0x000fe20003f26070 */
[----:B------:R-:W-:Y:S01]  /*2a30*/  IMAD R19, R17, 0x4, R24 ;  /* 0x0000000411137824 */ /* 0x000fe200078e0218 */
[----:B------:R-:W-:-:S04]  /*2a40*/  LOP3.LUT R16, R28, UR12, RZ, 0x3c, !PT ;  /* 0x0000000c1c107c12 */ /* 0x000fc8000f8e3cff */
[----:B------:R-:W-:Y:S01]  /*2a50*/  ISETP.GE.AND P3, PT, R16, RZ, PT ;  /* 0x000000ff1000720c */ /* 0x000fe20003f66270 */
[----:B------:R-:W0:Y:S06]  /*2a60*/  LDS R19, [R19] ;  /* 0x0000000013137984 */ /* 0x000e2c0000000800 */
[----:B------:R-:W-:-:S06]  /*2a70*/  @P1 VIADD R20, R20, 0x1 ;  /* 0x0000000114141836 */ /* 0x000fcc0000000000 */
        /* <DEDUP_REMOVED lines=8> */
[----:B0-----:R2:W-:Y:S02]  /*2b00*/  STG.E desc[UR10][R14.64], R19 ;  /* 0x000000130e007986 */ /* 0x0015e4000c10190a */
.L_x_2627:
[----:B------:R-:W-:Y:S05]  /*2b10*/  BSYNC.RECONVERGENT B0 ;  /* 0x0000000000007941 */ /* 0x000fea0003800200 */
.L_x_2626:
[----:B--2---:R-:W-:Y:S01]  /*2b20*/  LOP3.LUT R14, R2, 0xffff, RZ, 0xc0, !PT ;  /* 0x0000ffff020e7812 */ /* 0x004fe200078ec0ff */
[----:B------:R-:W-:Y:S03]  /*2b30*/  BSSY.RECONVERGENT B0, `(.L_x_2628) ;  /* 0x000007c000007945 */ /* 0x000fe60003800200 */
[----:B------:R-:W-:-:S13]  /*2b40*/  ISETP.GE.U32.AND P0, PT, R14, 0x2, PT ;  /* 0x000000020e00780c */ /* 0x000fda0003f06070 */
[----:B------:R-:W-:Y:S05]  /*2b50*/  @!P0 BRA `(.L_x_2629) ;  /* 0x0000000400e48947 */ /* 0x000fea0003800000 */
[----:B------:R-:W-:Y:S02]  /*2b60*/  IABS R22, UR12 ;  /* 0x0000000c00167c13 */ /* 0x000fe40008000000 */
[----:B------:R-:W-:Y:S02]  /*2b70*/  ISETP.NE.AND P0, PT, RZ, UR12, PT ;  /* 0x0000000cff007c0c */ /* 0x000fe4000bf05270 */
[----:B------:R-:W2:Y:S01]  /*2b80*/  I2F.RP R16, R22 ;  /* 0x0000001600107306 */ /* 0x000ea20000209400 */
[----:B01----:R-:W-:-:S07]  /*2b90*/  LOP3.LUT R23, RZ, UR12, RZ, 0x33, !PT ;  /* 0x0000000cff177c12 */ /* 0x003fce000f8e33ff */
[----:B--2---:R-:W0:Y:S02]  /*2ba0*/  MUFU.RCP R16, R16 ;  /* 0x0000001000107308 */ /* 0x004e240000001000 */
[----:B0-----:R-:W-:-:S06]  /*2bb0*/  IADD3 R14, PT, PT, R16, 0xffffffe, RZ ;  /* 0x0ffffffe100e7810 */ /* 0x001fcc0007ffe0ff */
[----:B------:R0:W1:Y:S02]  /*2bc0*/  F2I.FTZ.U32.TRUNC.NTZ R15, R14 ;  /* 0x0000000e000f7305 */ /* 0x000064000021f000 */
[----:B0-----:R-:W-:Y:S02]  /*2bd0*/  IMAD.MOV.U32 R14, RZ, RZ, RZ ;  /* 0x000000ffff0e7224 */ /* 0x001fe400078e00ff */
[----:B-1----:R-:W-:-:S04]  /*2be0*/  IMAD.MOV R17, RZ, RZ, -R15 ;  /* 0x000000ffff117224 */ /* 0x002fc800078e0a0f */
[----:B------:R-:W-:-:S04]  /*2bf0*/  IMAD R17, R17, R22, RZ ;  /* 0x0000001611117224 */ /* 0x000fc800078e02ff */
[----:B------:R-:W-:-:S07]  /*2c00*/  IMAD.HI.U32 R24, R15, R17, R14 ;  /* 0x000000110f187227 */ /* 0x000fce00078e000e */
.L_x_2630:
        /* <DEDUP_REMOVED lines=16> */
[----:B0-----:R-:W-:-:S12]  /*2d10*/  ULEA UR8, UR9, UR8, 0x18 ;  /* 0x0000000809087291 */ /* 0x001fd8000f8ec0ff */
[----:B------:R-:W-:Y:S01]  /*2d20*/  @!P4 IMAD.IADD R21, R21, 0x1, -R18 ;  /* 0x000000011515c824 */ /* 0x000fe200078e0a12 */
[----:B------:R-:W-:Y:S02]  /*2d30*/  @!P4 IADD3 R19, PT, PT, R19, 0x1, RZ ;  /* 0x000000011313c810 */ /* 0x000fe40007ffe0ff */
[----:B-1----:R-:W-:Y:S02]  /*2d40*/  IADD3 R14, PT, PT, R16, 0xffffffe, RZ ;  /* 0x0ffffffe100e7810 */ /* 0x002fe40007ffe0ff */
[----:B------:R-:W-:Y:S02]  /*2d50*/  IADD3 R16, PT, PT, R28, UR14, RZ ;  /* 0x0000000e1c107c10 */ /* 0x000fe4000fffe0ff */
[----:B------:R0:W1:Y:S01]  /*2d60*/  F2I.FTZ.U32.TRUNC.NTZ R15, R14 ;  /* 0x0000000e000f7305 */ /* 0x000062000021f000 */
[----:B------:R-:W-:Y:S02]  /*2d70*/  ISETP.GE.U32.AND P3, PT, R21, R22, PT ;  /* 0x000000161500720c */ /* 0x000fe40003f66070 */
[----:B------:R-:W-:-:S02]  /*2d80*/  IABS R20, R16 ;  /* 0x0000001000147213 */ /* 0x000fc40000000000 */
[----:B------:R-:W-:Y:S01]  /*2d90*/  LOP3.LUT R33, R16, UR12, RZ, 0x3c, !PT ;  /* 0x0000000c10217c12 */ /* 0x000fe2000f8e3cff */
[----:B0-----:R-:W-:-:S03]  /*2da0*/  IMAD.MOV.U32 R14, RZ, RZ, RZ ;  /* 0x000000ffff0e7224 */ /* 0x001fc600078e00ff */
[----:B------:R-:W-:Y:S02]  /*2db0*/  ISETP.GE.AND P1, PT, R33, RZ, PT ;  /* 0x000000ff2100720c */ /* 0x000fe40003f26270 */
[----:B------:R-:W-:-:S03]  /*2dc0*/  LEA R33, R28, UR8, 0x2 ;  /* 0x000000081c217c11 */ /* 0x000fc6000f8e10ff */
[----:B------:R-:W-:Y:S02]  /*2dd0*/  @P3 VIADD R19, R19, 0x1 ;  /* 0x0000000113133836 */ /* 0x000fe40000000000 */
[----:B-1----:R-:W-:Y:S02]  /*2de0*/  IMAD.MOV R17, RZ, RZ, -R15 ;  /* 0x000000ffff117224 */ /* 0x002fe400078e0a0f */
[----:B------:R-:W-:Y:S02]  /*2df0*/  @!P5 IMAD.MOV R19, RZ, RZ, -R19 ;  /* 0x000000ffff13d224 */ /* 0x000fe400078e0a13 */
[----:B------:R-:W-:-:S04]  /*2e00*/  IMAD R17, R17, R18, RZ ;  /* 0x0000001211117224 */ /* 0x000fc800078e02ff */
[----:B------:R-:W-:Y:S01]  /*2e10*/  IMAD.HI.U32 R30, R15, R17, R14 ;  /* 0x000000110f1e7227 */ /* 0x000fe200078e000e */
[----:B------:R-:W-:-:S03]  /*2e20*/  MOV R15, R20 ;  /* 0x00000014000f7202 */ /* 0x000fc60000000f00 */
[----:B------:R-:W-:Y:S02]  /*2e30*/  VIADD R17, R16, UR14 ;  /* 0x0000000e10117c36 */ /* 0x000fe40008000000 */
[----:B------:R-:W-:-:S03]  /*2e40*/  IMAD.HI.U32 R14, R30, R15, RZ ;  /* 0x0000000f1e0e7227 */ /* 0x000fc600078e00ff */
[----:B------:R-:W-:Y:S01]  /*2e50*/  IABS R20, R17 ;  /* 0x0000001100147213 */ /* 0x000fe20000000000 */
[----:B------:R-:W-:Y:S02]  /*2e60*/  VIADD R26, R17, UR14 ;  /* 0x0000000e111a7c36 */ /* 0x000fe40008000000 */
[----:B------:R-:W-:Y:S02]  /*2e70*/  IMAD R15, R14, R32, R15 ;  /* 0x000000200e0f7224 */ /* 0x000fe400078e020f */
[----:B------:R-:W-:Y:S01]  /*2e80*/  IMAD.HI.U32 R21, R30, R20, RZ ;  /* 0x000000141e157227 */ /* 0x000fe200078e00ff */
[----:B------:R-:W-:Y:S02]  /*2e90*/  IABS R29, R26 ;  /* 0x0000001a001d7213 */ /* 0x000fe40000000000 */
[----:B------:R-:W-:Y:S01]  /*2ea0*/  ISETP.GT.U32.AND P6, PT, R18, R15, PT ;  /* 0x0000000f1200720c */ /* 0x000fe20003fc4070 */
[----:B------:R-:W-:Y:S01]  /*2eb0*/  IMAD R27, R21, R32, R20 ;  /* 0x00000020151b7224 */ /* 0x000fe200078e0214 */
[----:B------:R-:W-:Y:S01]  /*2ec0*/  MOV R20, UR14 ;  /* 0x0000000e00147c02 */ /* 0x000fe20008000f00 */
[----:B------:R-:W-:-:S03]  /*2ed0*/  IMAD.HI.U32 R30, R30, R29, RZ ;  /* 0x0000001d1e1e7227 */ /* 0x000fc600078e00ff */
[----:B------:R-:W-:Y:S01]  /*2ee0*/  ISETP.GT.U32.AND P2, PT, R18, R27, PT ;  /* 0x0000001b1200720c */ /* 0x000fe20003f44070 */
[----:B------:R-:W-:Y:S01]  /*2ef0*/  IMAD R29, R30, R32, R29 ;  /* 0x000000201e1d7224 */ /* 0x000fe200078e021d */
[----:B------:R-:W-:Y:S02]  /*2f00*/  LEA R31, R20, R33, 0x2 ;  /* 0x00000021141f7211 */ /* 0x000fe400078e10ff */
[----:B------:R-:W0:Y:S02]  /*2f10*/  LDS R33, [R33] ;  /* 0x0000000021217984 */ /* 0x000e240000000800 */
[----:B------:R-:W-:Y:S01]  /*2f20*/  ISETP.GT.U32.AND P4, PT, R18, R29, PT ;  /* 0x0000001d1200720c */ /* 0x000fe20003f84070 */
[----:B------:R-:W-:Y:S02]  /*2f30*/  @!P6 IMAD.IADD R15, R15, 0x1, -R18 ;  /* 0x000000010f0fe824 */ /* 0x000fe400078e0a12 */
[----:B------:R-:W-:Y:S02]  /*2f40*/  @!P6 VIADD R14, R14, 0x1 ;  /* 0x000000010e0ee836 */ /* 0x000fe40000000000 */
[----:B------:R-:W-:Y:S01]  /*2f50*/  IMAD R34, R34, 0x4, R31 ;  /* 0x0000000422227824 */ /* 0x000fe200078e021f */
[-C--:B------:R-:W-:Y:S01]  /*2f60*/  ISETP.GE.U32.AND P3, PT, R15, R18.reuse, PT ;  /* 0x000000120f00720c */ /* 0x080fe20003f66070 */
[----:B------:R-:W-:Y:S01]  /*2f70*/  @!P2 VIADD R21, R21, 0x1 ;  /* 0x000000011515a836 */ /* 0x000fe20000000000 */
[----:B------:R-:W-:Y:S01]  /*2f80*/  @!P2 IADD3 R27, PT, PT, R27, -R18, RZ ;  /* 0x800000121b1ba210 */ /* 0x000fe20007ffe0ff */
[----:B------:R-:W1:Y:S01]  /*2f90*/  LDS R31, [R31] ;  /* 0x000000001f1f7984 */ /* 0x000e620000000800 */
[----:B------:R-:W-:-:S02]  /*2fa0*/  LOP3.LUT R15, R17, UR12, RZ, 0x3c, !PT ;  /* 0x0000000c110f7c12 */ /* 0x000fc4000f8e3cff */
[-C--:B------:R-:W-:Y:S01]  /*2fb0*/  ISETP.GE.U32.AND P6, PT, R27, R18.reuse, PT ;  /* 0x000000121b00720c */ /* 0x080fe20003fc6070 */
[----:B------:R-:W-:Y:S01]  /*2fc0*/  @!P4 IMAD.IADD R29, R29, 0x1, -R18 ;  /* 0x000000011d1dc824 */ /* 0x000fe200078e0a12 */
[----:B------:R-:W-:Y:S01]  /*2fd0*/  MOV R27, UR14 ;  /* 0x0000000e001b7c02 */ /* 0x000fe20008000f00 */
[----:B------:R-:W-:Y:S01]  /*2fe0*/  @!P4 VIADD R30, R30, 0x1 ;  /* 0x000000011e1ec836 */ /* 0x000fe20000000000 */
[----:B------:R-:W-:Y:S02]  /*2ff0*/  ISETP.GE.AND P5, PT, R15, RZ, PT ;  /* 0x000000ff0f00720c */ /* 0x000fe40003fa6270 */
[----:B------:R-:W-:Y:S01]  /*3000*/  ISETP.GE.U32.AND P2, PT, R29, R18, PT ;  /* 0x000000121d00720c */ /* 0x000fe20003f46070 */
[----:B------:R-:W-:Y:S01]  /*3010*/  @P3 VIADD R14, R14, 0x1 ;  /* 0x000000010e0e3836 */ /* 0x000fe20000000000 */
[----:B------:R-:W-:Y:S01]  /*3020*/  LOP3.LUT R15, R26, UR12, RZ, 0x3c, !PT ;  /* 0x0000000c1a0f7c12 */ /* 0x000fe2000f8e3cff */
[----:B------:R2:W5:Y:S01]  /*3030*/  LDS R29, [R34] ;  /* 0x00000000221d7984 */ /* 0x0005620000000800 */
[----:B------:R-:W-:Y:S01]  /*3040*/  LEA R27, R27, R34, 0x2 ;  /* 0x000000221b1b7211 */ /* 0x000fe200078e10ff */
[----:B------:R-:W-:Y:S01]  /*3050*/  IMAD.MOV.U32 R20, RZ, RZ, R14 ;  /* 0x000000ffff147224 */ /* 0x000fe200078e000e */
[----:B------:R-:W-:Y:S01]  /*3060*/  ISETP.GE.AND P3, PT, R15, RZ, PT ;  /* 0x000000ff0f00720c */ /* 0x000fe20003f66270 */
[----:B------:R-:W-:Y:S01]  /*3070*/  @P6 VIADD R21, R21, 0x1 ;  /* 0x0000000115156836 */ /* 0x000fe20000000000 */
[----:B------:R-:W3:Y:S01]  /*3080*/  LDC.64 R14, c[0x0][0x3a0] ;  /* 0x0000e800ff0e7b82 */ /* 0x000ee20000000a00 */
[----:B------:R-:W-:Y:S01]  /*3090*/  ISETP.NE.AND P6, PT, RZ, UR12, PT ;  /* 0x0000000cff007c0c */ /* 0x000fe2000bfc5270 */
[----:B------:R-:W4:Y:S01]  /*30a0*/  LDS R27, [R27] ;  /* 0x000000001b1b7984 */ /* 0x000f220000000800 */
[----:B------:R-:W-:-:S02]  /*30b0*/  @!P1 IMAD.MOV R20, RZ, RZ, -R20 ;  /* 0x000000ffff149224 */ /* 0x000fc400078e0a14 */
[----:B------:R-:W-:Y:S01]  /*30c0*/  @P2 IADD3 R30, PT, PT, R30, 0x1, RZ ;  /* 0x000000011e1e2810 */ /* 0x000fe20007ffe0ff */
[----:B------:R-:W-:Y:S01]  /*30d0*/  @!P5 IMAD.MOV R21, RZ, RZ, -R21 ;  /* 0x000000ffff15d224 */ /* 0x000fe200078e0a15 */
[C---:B------:R-:W-:Y:S02]  /*30e0*/  SEL R18, R36.reuse, R19, !P6 ;  /* 0x0000001324127207 */ /* 0x040fe40007000000 */
[----:B------:R-:W-:Y:S02]  /*30f0*/  MOV R32, R30 ;  /* 0x0000001e00207202 */ /* 0x000fe40000000f00 */
[C---:B------:R-:W-:Y:S01]  /*3100*/  SEL R20, R36.reuse, R20, !P6 ;  /* 0x0000001424147207 */ /* 0x040fe20007000000 */
[----:B------:R-:W-:Y:S01]  /*3110*/  IMAD.MOV R19, RZ, RZ, -R18 ;  /* 0x000000ffff137224 */ /* 0x000fe200078e0a12 */
[----:B------:R-:W-:Y:S01]  /*3120*/  SEL R30, R36, R21, !P6 ;  /* 0x00000015241e7207 */ /* 0x000fe20007000000 */
[----:B------:R-:W-:Y:S01]  /*3130*/  @!P3 IMAD.MOV R32, RZ, RZ, -R32 ;  /* 0x000000ffff20b224 */ /* 0x000fe200078e0a20 */
[----:B------:R-:W-:Y:S01]  /*3140*/  IADD3 R21, PT, PT, -R20, RZ, RZ ;  /* 0x000000ff14157210 */ /* 0x000fe20007ffe1ff */
[----:B------:R-:W-:-:S02]  /*3150*/  IMAD R19, R19, UR12, R28 ;  /* 0x0000000c13137c24 */ /* 0x000fc4000f8e021c */
[----:B--2---:R-:W-:Y:S01]  /*3160*/  IMAD.MOV R34, RZ, RZ, -R30 ;  /* 0x000000ffff227224 */ /* 0x004fe200078e0a1e */
[----:B------:R-:W-:Y:S01]  /*3170*/  SEL R32, R23, R32, !P0 ;  /* 0x0000002017207207 */ /* 0x000fe20004000000 */
[----:B------:R-:W-:Y:S02]  /*3180*/  IMAD R18, R13, R18, UR6 ;  /* 0x000000060d127e24 */ /* 0x000fe4000f8e0212 */
[----:B------:R-:W-:Y:S02]  /*3190*/  IMAD R21, R21, UR12, R16 ;  /* 0x0000000c15157c24 */ /* 0x000fe4000f8e0210 */
[----:B------:R-:W-:Y:S01]  /*31a0*/  IMAD.MOV R37, RZ, RZ, -R32 ;  /* 0x000000ffff257224 */ /* 0x000fe200078e0a20 */
[----:B------:R-:W-:Y:S01]  /*31b0*/  IADD3 R19, PT, PT, R18, R19, RZ ;  /* 0x0000001312137210 */ /* 0x000fe20007ffe0ff */
[C---:B------:R-:W-:Y:S02]  /*31c0*/  IMAD R20, R13.reuse, R20, UR6 ;  /* 0x000000060d147e24 */ /* 0x040fe4000f8e0214 */
[----:B------:R-:W-:-:S02]  /*31d0*/  IMAD R32, R13, R32, UR6 ;  /* 0x000000060d207e24 */ /* 0x000fc4000f8e0220 */
[----:B------:R-:W-:Y:S02]  /*31e0*/  IMAD R37, R37, UR12, R26 ;  /* 0x0000000c25257c24 */ /* 0x000fe4000f8e021a */
[----:B------:R-:W-:Y:S02]  /*31f0*/  IMAD R35, R34, UR12, R17 ;  /* 0x0000000c22237c24 */ /* 0x000fe4000f8e0211 */
[----:B------:R-:W-:Y:S01]  /*3200*/  IMAD R30, R13, R30, UR6 ;  /* 0x000000060d1e7e24 */ /* 0x000fe2000f8e021e */
[----:B------:R-:W-:Y:S01]  /*3210*/  IADD3 R37, PT, PT, R32, R37, RZ ;  /* 0x0000002520257210 */ /* 0x000fe20007ffe0ff */
[----:B------:R-:W-:Y:S02]  /*3220*/  IMAD.IADD R17, R20, 0x1, R21 ;  /* 0x0000000114117824 */ /* 0x000fe400078e0215 */
[----:B------:R-:W-:Y:S02]  /*3230*/  IMAD.IADD R35, R30, 0x1, R35 ;  /* 0x000000011e237824 */ /* 0x000fe400078e0223 */
[----:B---3--:R-:W-:-:S04]  /*3240*/  IMAD.WIDE R20, R19, 0x4, R14 ;  /* 0x0000000413147825 */ /* 0x008fc800078e020e */
[--C-:B------:R-:W-:Y:S01]  /*3250*/  IMAD.WIDE R18, R17, 0x4, R14.reuse ;  /* 0x0000000411127825 */ /* 0x100fe200078e020e */
[----:B0-----:R2:W-:Y:S03]  /*3260*/  STG.E desc[UR10][R20.64], R33 ;  /* 0x0000002114007986 */ /* 0x0015e6000c10190a */
[--C-:B------:R-:W-:Y:S01]  /*3270*/  IMAD.WIDE R16, R35, 0x4, R14.reuse ;  /* 0x0000000423107825 */ /* 0x100fe200078e020e */
[----:B-1----:R2:W-:Y:S03]  /*3280*/  STG.E desc[UR10][R18.64], R31 ;  /* 0x0000001f12007986 */ /* 0x0025e6000c10190a */
[----:B------:R-:W-:Y:S01]  /*3290*/  IMAD.WIDE R14, R37, 0x4, R14 ;  /* 0x00000004250e7825 */ /* 0x000fe200078e020e */
[----:B-----5:R2:W-:Y:S03]  /*32a0*/  STG.E desc[UR10][R16.64], R29 ;  /* 0x0000001d10007986 */ /* 0x0205e6000c10190a */
[----:B------:R-:W-:Y:S01]  /*32b0*/  VIADD R28, R26, UR14 ;  /* 0x0000000e1a1c7c36 */ /* 0x000fe20008000000 */
[----:B----4-:R2:W-:Y:S04]  /*32c0*/  STG.E desc[UR10][R14.64], R27 ;  /* 0x0000001b0e007986 */ /* 0x0105e8000c10190a */
[----:B------:R-:W-:-:S13]  /*32d0*/  ISETP.GE.U32.AND P1, PT, R28, 0x100, PT ;  /* 0x000001001c00780c */ /* 0x000fda0003f26070 */
[----:B--2---:R-:W-:Y:S05]  /*32e0*/  @!P1 BRA `(.L_x_2630) ;  /* 0xfffffff800489947 */ /* 0x004fea000383ffff */
.L_x_2629:
[----:B------:R-:W-:Y:S05]  /*32f0*/  BSYNC.RECONVERGENT B0 ;  /* 0x0000000000007941 */ /* 0x000fea0003800200 */
.L_x_2628:
[----:B------:R-:W-:Y:S01]  /*3300*/  IMAD.U32 R13, RZ, RZ, UR15 ;  /* 0x0000000fff0d7e24 */ /* 0x000fe2000f8e00ff */
[----:B------:R-:W-:-:S04]  /*3310*/  UIADD3 UR5, UPT, UPT, UR15, UR5, URZ ;  /* 0x000000050f057290 */ /* 0x000fc8000fffe0ff */
[----:B------:R-:W-:-:S04]  /*3320*/  SHF.L.U32 R13, R13, 0x4, RZ ;  /* 0x000000040d0d7819 */ /* 0x000fc800000006ff */
[----:B------:R-:W-:-:S13]  /*3330*/  ISETP.LE.U32.AND P0, PT, R13, UR5, PT ;  /* 0x000000050d007c0c */ /* 0x000fda000bf03070 */
[----:B------:R-:W-:Y:S05]  /*3340*/  @!P0 BRA `(.L_x_2631) ;  /* 0xffffffd400ac8947 */ /* 0x000fea000383ffff */
[----:B------:R-:W-:Y:S05]  /*3350*/  EXIT ;  /* 0x000000000000794d */ /* 0x000fea0003800000 */
.L_x_2609:
[----:B------:R-:W-:Y:S01]  /*3360*/  BSSY B1, `(.L_x_2632) ;  /* 0x0000006000017945 */ /* 0x000fe20003800000 */
[----:B------:R-:W-:Y:S02]  /*3370*/  IMAD.MOV.U32 R45, RZ, RZ, R42 ;  /* 0x000000ffff2d7224 */ /* 0x000fe400078e002a */
[----:B------:R-:W-:-:S07]  /*3380*/  IMAD.MOV.U32 R39, RZ, RZ, -0x1 ;  /* 0xffffffffff277424 */ /* 0x000fce00078e00ff */
[----:B01234-:R-:W-:Y:S05]  /*3390*/  WARPSYNC.COLLECTIVE R39, `(.L_x_2633) ;  /* 0x0000000027087348 */ /* 0x01ffea0003c00000 */
[----:B0-----:R0:W0:Y:S02]  /*33a0*/  SHFL.IDX P6, R48, R50, R45, R3 ;  /* 0x0000002d32307389 */ /* 0x00102400000c0003 */
[----:B01234-:R-:W-:Y:S05]  /*33b0*/  ENDCOLLECTIVE ;  /* 0x000000000000791b */ /* 0x01ffea0003800000 */
.L_x_2633:
[----:B------:R-:W-:Y:S05]  /*33c0*/  BSYNC B1 ;  /* 0x0000000000017941 */ /* 0x000fea0003800000 */
.L_x_2632:
[----:B------:R-:W-:Y:S05]  /*33d0*/  BRA `(.L_x_2634) ;  /* 0xffffffe800987947 */ /* 0x000fea000383ffff */
.L_x_2611:
[----:B------:R-:W-:Y:S01]  /*33e0*/  BSSY B1, `(.L_x_2635) ;  /* 0x0000006000017945 */ /* 0x000fe20003800000 */
[----:B------:R-:W-:Y:S01]  /*33f0*/  MOV R45, R14 ;  /* 0x0000000e002d7202 */ /* 0x000fe20000000f00 */
[----:B------:R-:W-:-:S07]  /*3400*/  IMAD.MOV.U32 R39, RZ, RZ, -0x1 ;  /* 0xffffffffff277424 */ /* 0x000fce00078e00ff */
[----:B01234-:R-:W-:Y:S05]  /*3410*/  WARPSYNC.COLLECTIVE R39, `(.L_x_2636) ;  /* 0x0000000027087348 */ /* 0x01ffea0003c00000 */
[----:B0-----:R0:W0:Y:S02]  /*3420*/  SHFL.IDX P6, R48, R50, R45, R3 ;  /* 0x0000002d32307389 */ /* 0x00102400000c0003 */
[----:B01234-:R-:W-:Y:S05]  /*3430*/  ENDCOLLECTIVE ;  /* 0x000000000000791b */ /* 0x01ffea0003800000 */
.L_x_2636:
[----:B------:R-:W-:Y:S05]  /*3440*/  BSYNC B1 ;  /* 0x0000000000017941 */ /* 0x000fea0003800000 */
.L_x_2635:
[----:B------:R-:W-:Y:S01]  /*3450*/  IMAD.MOV.U32 R39, RZ, RZ, R48 ;  /* 0x000000ffff277224 */ /* 0x000fe200078e0030 */
[----:B------:R-:W-:Y:S06]  /*3460*/  BRA `(.L_x_2637) ;  /* 0xffffffe8008c7947 */ /* 0x000fec000383ffff */
.L_x_2613:
[----:B------:R-:W-:Y:S01]  /*3470*/  BSSY B1, `(.L_x_2638) ;  /* 0x0000006000017945 */ /* 0x000fe20003800000 */
[----:B------:R-:W-:Y:S01]  /*3480*/  MOV R45, R16 ;  /* 0x00000010002d7202 */ /* 0x000fe20000000f00 */
[----:B------:R-:W-:-:S07]  /*3490*/  IMAD.MOV.U32 R39, RZ, RZ, -0x1 ;  /* 0xffffffffff277424 */ /* 0x000fce00078e00ff */
[----:B01234-:R-:W-:Y:S05]  /*34a0*/  WARPSYNC.COLLECTIVE R39, `(.L_x_2639) ;  /* 0x0000000027087348 */ /* 0x01ffea0003c00000 */
[----:B0-----:R0:W0:Y:S02]  /*34b0*/  SHFL.IDX P6, R48, R50, R45, R3 ;  /* 0x0000002d32307389 */ /* 0x00102400000c0003 */
[----:B01234-:R-:W-:Y:S05]  /*34c0*/  ENDCOLLECTIVE ;  /* 0x000000000000791b */ /* 0x01ffea0003800000 */
.L_x_2639:
[----:B------:R-:W-:Y:S05]  /*34d0*/  BSYNC B1 ;  /* 0x0000000000017941 */ /* 0x000fea0003800000 */
.L_x_2638:
[----:B------:R-:W-:Y:S05]  /*34e0*/  BRA `(.L_x_2640) ;  /* 0xffffffe800847947 */ /* 0x000fea000383ffff */
.L_x_2615:
[----:B------:R-:W-:Y:S01]  /*34f0*/  BSSY B1, `(.L_x_2641) ;  /* 0x0000006000017945 */ /* 0x000fe20003800000 */
[----:B------:R-:W-:Y:S01]  /*3500*/  IMAD.MOV.U32 R45, RZ, RZ, R18 ;  /* 0x000000ffff2d7224 */ /* 0x000fe200078e0012 */
[----:B------:R-:W-:-:S07]  /*3510*/  MOV R39, 0xffffffff ;  /* 0xffffffff00277802 */ /* 0x000fce0000000f00 */
[----:B01234-:R-:W-:Y:S05]  /*3520*/  WARPSYNC.COLLECTIVE R39, `(.L_x_2642) ;  /* 0x0000000027087348 */ /* 0x01ffea0003c00000 */
[----:B0-----:R0:W0:Y:S02]  /*3530*/  SHFL.IDX P6, R48, R50, R45, R3 ;  /* 0x0000002d32307389 */ /* 0x00102400000c0003 */
[----:B01234-:R-:W-:Y:S05]  /*3540*/  ENDCOLLECTIVE ;  /* 0x000000000000791b */ /* 0x01ffea0003800000 */
.L_x_2642:
[----:B------:R-:W-:Y:S05]  /*3550*/  BSYNC B1 ;  /* 0x0000000000017941 */ /* 0x000fea0003800000 */
.L_x_2641:
[----:B------:R-:W-:Y:S01]  /*3560*/  IMAD.MOV.U32 R39, RZ, RZ, R48 ;  /* 0x000000ffff277224 */ /* 0x000fe200078e0030 */
[----:B------:R-:W-:Y:S06]  /*3570*/  BRA `(.L_x_2643) ;  /* 0xffffffe800787947 */ /* 0x000fec000383ffff */
.L_x_2617:
[----:B------:R-:W-:Y:S01]  /*3580*/  BSSY B1, `(.L_x_2644) ;  /* 0x0000006000017945 */ /* 0x000fe20003800000 */
[----:B------:R-:W-:Y:S01]  /*3590*/  IMAD.MOV.U32 R45, RZ, RZ, R20 ;  /* 0x000000ffff2d7224 */ /* 0x000fe200078e0014 */
[----:B------:R-:W-:-:S07]  /*35a0*/  MOV R39, 0xffffffff ;  /* 0xffffffff00277802 */ /* 0x000fce0000000f00 */
[----:B01234-:R-:W-:Y:S05]  /*35b0*/  WARPSYNC.COLLECTIVE R39, `(.L_x_2645) ;  /* 0x0000000027087348 */ /* 0x01ffea0003c00000 */
[----:B0-----:R0:W0:Y:S02]  /*35c0*/  SHFL.IDX P6, R48, R50, R45, R3 ;  /* 0x0000002d32307389 */ /* 0x00102400000c0003 */
[----:B01234-:R-:W-:Y:S05]  /*35d0*/  ENDCOLLECTIVE ;  /* 0x000000000000791b */ /* 0x01ffea0003800000 */
.L_x_2645:
[----:B------:R-:W-:Y:S05]  /*35e0*/  BSYNC B1 ;  /* 0x0000000000017941 */ /* 0x000fea0003800000 */
.L_x_2644:
[----:B------:R-:W-:Y:S05]  /*35f0*/  BRA `(.L_x_2646) ;  /* 0xffffffe800707947 */ /* 0x000fea000383ffff */
.L_x_2619:
[----:B------:R-:W-:Y:S01]  /*3600*/  BSSY B1, `(.L_x_2647) ;  /* 0x0000006000017945 */ /* 0x000fe20003800000 */
[----:B------:R-:W-:Y:S02]  /*3610*/  IMAD.MOV.U32 R45, RZ, RZ, R22 ;  /* 0x000000ffff2d7224 */ /* 0x000fe400078e0016 */
[----:B------:R-:W-:-:S07]  /*3620*/  IMAD.MOV.U32 R39, RZ, RZ, -0x1 ;  /* 0xffffffffff277424 */ /* 0x000fce00078e00ff */
[----:B01234-:R-:W-:Y:S05]  /*3630*/  WARPSYNC.COLLECTIVE R39, `(.L_x_2648) ;  /* 0x0000000027087348 */ /* 0x01ffea0003c00000 */
[----:B0-----:R0:W0:Y:S02]  /*3640*/  SHFL.IDX P6, R48, R50, R45, R3 ;  /* 0x0000002d32307389 */ /* 0x00102400000c0003 */
[----:B01234-:R-:W-:Y:S05]  /*3650*/  ENDCOLLECTIVE ;  /* 0x000000000000791b */ /* 0x01ffea0003800000 */
.L_x_2648:
[----:B------:R-:W-:Y:S05]  /*3660*/  BSYNC B1 ;  /* 0x0000000000017941 */ /* 0x000fea0003800000 */
.L_x_2647:
[----:B------:R-:W-:Y:S01]  /*3670*/  MOV R39, R48 ;  /* 0x0000003000277202 */ /* 0x000fe20000000f00 */
[----:B------:R-:W-:Y:S06]  /*3680*/  BRA `(.L_x_2649) ;  /* 0xffffffe800647947 */ /* 0x000fec000383ffff */
.L_x_2621:
[----:B------:R-:W-:Y:S01]  /*3690*/  BSSY B1, `(.L_x_2650) ;  /* 0x0000006000017945 */ /* 0x000fe20003800000 */
[----:B------:R-:W-:Y:S02]  /*36a0*/  IMAD.MOV.U32 R45, RZ, RZ, R24 ;  /* 0x000000ffff2d7224 */ /* 0x000fe400078e0018 */
[----:B------:R-:W-:-:S07]  /*36b0*/  IMAD.MOV.U32 R39, RZ, RZ, -0x1 ;  /* 0xffffffffff277424 */ /* 0x000fce00078e00ff */
[----:B01234-:R-:W-:Y:S05]  /*36c0*/  WARPSYNC.COLLECTIVE R39, `(.L_x_2651) ;  /* 0x0000000027087348 */ /* 0x01ffea0003c00000 */
[----:B0-----:R0:W0:Y:S02]  /*36d0*/  SHFL.IDX P6, R48, R50, R45, R3 ;  /* 0x0000002d32307389 */ /* 0x00102400000c0003 */
[----:B01234-:R-:W-:Y:S05]  /*36e0*/  ENDCOLLECTIVE ;  /* 0x000000000000791b */ /* 0x01ffea0003800000 */
.L_x_2651:
[----:B------:R-:W-:Y:S05]  /*36f0*/  BSYNC B1 ;  /* 0x0000000000017941 */ /* 0x000fea0003800000 */
.L_x_2650:
[----:B------:R-:W-:Y:S05]  /*3700*/  BRA `(.L_x_2652) ;  /* 0xffffffe8005c7947 */ /* 0x000fea000383ffff */
.L_x_2623:
[----:B------:R-:W-:Y:S01]  /*3710*/  BSSY B1, `(.L_x_2653) ;  /* 0x0000006000017945 */ /* 0x000fe20003800000 */
[----:B------:R-:W-:Y:S01]  /*3720*/  MOV R45, R28 ;  /* 0x0000001c002d7202 */ /* 0x000fe20000000f00 */
[----:B------:R-:W-:-:S07]  /*3730*/  IMAD.MOV.U32 R39, RZ, RZ, -0x1 ;  /* 0xffffffffff277424 */ /* 0x000fce00078e00ff */
[----:B01234-:R-:W-:Y:S05]  /*3740*/  WARPSYNC.COLLECTIVE R39, `(.L_x_2654) ;  /* 0x0000000027087348 */ /* 0x01ffea0003c00000 */
[----:B0-----:R0:W0:Y:S02]  /*3750*/  SHFL.IDX P6, R48, R50, R45, R3 ;  /* 0x0000002d32307389 */ /* 0x00102400000c0003 */
[----:B01234-:R-:W-:Y:S05]  /*3760*/  ENDCOLLECTIVE ;  /* 0x000000000000791b */ /* 0x01ffea0003800000 */
.L_x_2654:
[----:B------:R-:W-:Y:S05]  /*3770*/  BSYNC B1 ;  /* 0x0000000000017941 */ /* 0x000fea0003800000 */
.L_x_2653:
[----:B------:R-:W-:Y:S01]  /*3780*/  IMAD.MOV.U32 R50, RZ, RZ, R48 ;  /* 0x000000ffff327224 */ /* 0x000fe200078e0030 */
[----:B------:R-:W-:Y:S06]  /*3790*/  BRA `(.L_x_2655) ;  /* 0xffffffe800507947 */ /* 0x000fec000383ffff */
        .weak           $__internal_31_$__cuda_sm20_div_u16
        .type           $__internal_31_$__cuda_sm20_div_u16,@function
        .size           $__internal_31_$__cuda_sm20_div_u16,(.L_x_20321 - $__internal_31_$__cuda_sm20_div_u16)
$__internal_31_$__cuda_sm20_div_u16:
        /* <DEDUP_REMOVED lines=18> */
[----:B------:R-:W-:Y:S06]  /*38c0*/  RET.REL.NODEC R6 `(_Z9cuda_gemmIiLi128ELi16ELi1ELi256ELi8ELi8ELi0EEviiiPT_S1_S1_ii) ;  /* 0xffffffc406cc7950 */ /* 0x000fec0003c3ffff */
.L_x_2656:
        /* <DEDUP_REMOVED lines=11> */
.L_x_20321:


//--------------------- .text._Z9cuda_gemmIiLi128ELi16ELi1ELi256ELi4ELi4ELi1EEviiiPT_S1_S1_ii --------------------------
	.section	.text._Z9cuda_gemmIiLi128ELi16ELi1ELi256ELi4ELi4ELi1EEviiiPT_S1_S1_ii,"ax",@progbits
	.align	128
        .global         _Z9cuda_gemmIiLi128ELi16ELi1ELi256ELi4ELi4ELi1EEviiiPT_S1_S1_ii
        .type           _Z9cuda_gemmIiLi128ELi16ELi1ELi256ELi4ELi4ELi1EEviiiPT_S1_S1_ii,@function
        .size           _Z9cuda_gemmIiLi128ELi16ELi1ELi256ELi4ELi4ELi1EEviiiPT_S1_S1_ii,(.L_x_20322 - _Z9cuda_gemmIiLi128ELi16ELi1ELi256ELi4ELi4ELi1EEviiiPT_S1_S1_ii)
        .other          _Z9cuda_gemmIiLi128ELi16ELi1ELi256ELi4ELi4ELi1EEviiiPT_S1_S1_ii,@"STO_CUDA_ENTRY STV_DEFAULT"
_Z9cuda_gemmIiLi128ELi16ELi1ELi256ELi4ELi4ELi1EEviiiPT_S1_S1_ii:
.text._Z9cuda_gemmIiLi128ELi16ELi1ELi256ELi4ELi4ELi1EEviiiPT_S1_S1_ii:
        /* <DEDUP_REMOVED lines=12> */
.L_x_2659:
        /* <DEDUP_REMOVED lines=10> */
.L_x_2658:
[----:B------:R-:W-:Y:S05]  /*0160*/  BSYNC.RECONVERGENT B0 ;  /* 0x0000000000007941 */ /* 0x000fea0003800200 */
.L_x_2657:
        /* <DEDUP_REMOVED lines=8> */
[----:B------:R-:W-:Y:S01]  /*01f0*/  UMOV UR5, 0x400 ;  /* 0x0000040000057882 */ /* 0x000fe20000000000 */
[C---:B------:R-:W-:Y:S01]  /*0200*/  IADD3 R5, PT, PT, R0.reuse, UR9, RZ ;  /* 0x0000000900057c10 */ /* 0x040fe2000fffe0ff */
[----:B------:R-:W-:Y:S01]  /*0210*/  IMAD.U32 R7, RZ, RZ, UR7 ;  /* 0x00000007ff077e24 */ /* 0x000fe2000f8e00ff */
[C---:B------:R-:W-:Y:S01]  /*0220*/  LOP3.LUT R4, R0.reuse, 0x3f, RZ, 0xc0, !PT ;  /* 0x0000003f00047812 */ /* 0x040fe200078ec0ff */
[----:B------:R-:W-:Y:S01]  /*0230*/  ULOP3.LUT UR6, UR9, 0xff, URZ, 0xc0, !UPT ;  /* 0x000000ff09067892 */ /* 0x000fe2000f8ec0ff */
[----:B------:R-:W-:Y:S02]  /*0240*/  LOP3.LUT R9, R3, 0xc, RZ, 0xc0, !PT ;  /* 0x0000000c03097812 */ /* 0x000fe400078ec0ff */
[----:B------:R-:W-:Y:S02]  /*0250*/  LOP3.LUT R6, R0, 0x3, RZ, 0xc0, !PT ;  /* 0x0000000300067812 */ /* 0x000fe400078ec0ff */
[----:B------:R-:W-:-:S02]  /*0260*/  LOP3.LUT R12, R5, 0xff, RZ, 0xc, !PT ;  /* 0x000000ff050c7812 */ /* 0x000fc400078e0cff */
[----:B------:R-:W-:Y:S01]  /*0270*/  MOV R16, 0x2b0 ;  /* 0x000002b000107802 */ /* 0x000fe20000000f00 */
[----:B0-----:R-:W-:-:S06]  /*0280*/  ULEA UR4, UR4, UR5, 0x18 ;  /* 0x0000000504047291 */ /* 0x001fcc000f8ec0ff */
[----:B------:R-:W-:-:S07]  /*0290*/  VIADD R8, R9, UR4 ;  /* 0x0000000409087c36 */ /* 0x000fce0008000000 */
[----:B------:R-:W-:Y:S05]  /*02a0*/  CALL.REL.NOINC `($__internal_32_$__cuda_sm20_div_u16) ;  /* 0x0000000c00d07944 */ /* 0x000fea0003c00000 */
[----:B------:R-:W0:Y:S01]  /*02b0*/  S2UR UR6, SR_CgaCtaId ;  /* 0x00000000000679c3 */ /* 0x000e220000008800 */
[----:B------:R-:W-:Y:S01]  /*02c0*/  UIADD3 UR4, UPT, UPT, UR5, 0x80, URZ ;  /* 0x0000008005047890 */ /* 0x000fe2000fffe0ff */
[----:B------:R-:W-:Y:S01]  /*02d0*/  LEA R9, R4, R9, 0x4 ;  /* 0x0000000904097211 */ /* 0x000fe200078e20ff */
[----:B------:R-:W-:Y:S01]  /*02e0*/  UIADD3 UR5, UPT, UPT, UR5, 0x480, URZ ;  /* 0x0000048005057890 */ /* 0x000fe2000fffe0ff */
[----:B------:R-:W-:Y:S01]  /*02f0*/  ISETP.NE.AND P0, PT, R6, 0x3, PT ;  /* 0x000000030600780c */ /* 0x000fe20003f05270 */
[----:B------:R-:W-:Y:S01]  /*0300*/  VIADD R26, R0, 0x1 ;  /* 0x00000001001a7836 */ /* 0x000fe20000000000 */
[C---:B------:R-:W-:Y:S01]  /*0310*/  ISETP.GE.U32.AND P1, PT, R6.reuse, 0x2, PT ;  /* 0x000000020600780c */ /* 0x040fe20003f26070 */
[----:B------:R-:W-:Y:S01]  /*0320*/  USHF.L.U32 UR8, UR9, 0x2, URZ ;  /* 0x0000000209087899 */ /* 0x000fe200080006ff */
[----:B------:R-:W-:Y:S02]  /*0330*/  ISETP.NE.AND P2, PT, R6, RZ, PT ;  /* 0x000000ff0600720c */ /* 0x000fe40003f45270 */
[----:B------:R-:W-:-:S02]  /*0340*/  IADD3 R27, PT, PT, R0, -0x1, RZ ;  /* 0xffffffff001b7810 */ /* 0x000fc40007ffe0ff */
[----:B------:R-:W-:Y:S02]  /*0350*/  LOP3.LUT R15, R6, 0x2, RZ, 0x3c, !PT ;  /* 0x00000002060f7812 */ /* 0x000fe400078e3cff */
[----:B------:R-:W-:Y:S02]  /*0360*/  LOP3.LUT R26, R26, 0x3, RZ, 0xc0, !PT ;  /* 0x000000031a1a7812 */ /* 0x000fe400078ec0ff */
[----:B------:R-:W-:Y:S01]  /*0370*/  LOP3.LUT R27, R27, 0x3, RZ, 0xc0, !PT ;  /* 0x000000031b1b7812 */ /* 0x000fe200078ec0ff */
[----:B0-----:R-:W-:Y:S02]  /*0380*/  ULEA UR4, UR6, UR4, 0x18 ;  /* 0x0000000406047291 */ /* 0x001fe4000f8ec0ff */
[----:B------:R-:W-:-:S04]  /*0390*/  ULEA UR5, UR6, UR5, 0x18 ;  /* 0x0000000506057291 */ /* 0x000fc8000f8ec0ff */
[----:B------:R-:W-:Y:S02]  /*03a0*/  VIADD R13, R9, UR4 ;  /* 0x00000004090d7c36 */ /* 0x000fe40008000000 */
[----:B------:R-:W-:Y:S02]  /*03b0*/  VIADD R28, R3, UR5 ;  /* 0x00000005031c7c36 */ /* 0x000fe40008000000 */
[----:B------:R-:W-:-:S04]  /*03c0*/  VIADD R10, R13, 0xfffffff0 ;  /* 0xfffffff00d0a7836 */ /* 0x000fc80000000000 */
[----:B------:R-:W-:Y:S01]  /*03d0*/  IMAD.MOV.U32 R12, RZ, RZ, R10 ;  /* 0x000000ffff0c7224 */ /* 0x000fe200078e000a */
[----:B------:R-:W-:Y:S01]  /*03e0*/  MOV R11, R10 ;  /* 0x0000000a000b7202 */ /* 0x000fe20000000f00 */
[--C-:B------:R-:W-:Y:S01]  /*03f0*/  @P0 IMAD.MOV R11, RZ, RZ, R13.reuse ;  /* 0x000000ffff0b0224 */ /* 0x100fe200078e020d */
[----:B------:R-:W-:Y:S01]  /*0400*/  @!P1 IADD3 R12, PT, PT, R13, RZ, RZ ;  /* 0x000000ff0d0c9210 */ /* 0x000fe20007ffe0ff */
[----:B------:R-:W-:Y:S01]  /*0410*/  @!P2 IMAD.MOV R10, RZ, RZ, R13 ;  /* 0x000000ffff0aa224 */ /* 0x000fe200078e020d */
[----:B------:R-:W-:-:S07]  /*0420*/  LOP3.LUT R13, R14, 0x3, RZ, 0xc0, !PT ;  /* 0x000000030e0d7812 */ /* 0x000fce00078ec0ff */
.L_x_2677:
[----:B------:R-:W-:Y:S01]  /*0430*/  ISETP.NE.AND P1, PT, R13, 0x2, PT ;  /* 0x000000020d00780c */ /* 0x000fe20003f25270 */
[----:B------:R-:W-:Y:S01]  /*0440*/  BSSY.RECONVERGENT B0, `(.L_x_2660) ;  /* 0x0000020000007945 */ /* 0x000fe20003800200 */
[----:B01----:R-:W-:Y:S01]  /*0450*/  LOP3.LUT R16, R14, 0xffff, RZ, 0xc0, !PT ;  /* 0x0000ffff0e107812 */ /* 0x003fe200078ec0ff */
[----:B------:R-:W-:Y:S01]  /*0460*/  IMAD.MOV.U32 R29, RZ, RZ, R7 ;  /* 0x000000ffff1d7224 */ /* 0x000fe200078e0007 */
[----:B------:R-:W-:Y:S02]  /*0470*/  MOV R30, R0 ;  /* 0x00000000001e7202 */ /* 0x000fe40000000f00 */
[----:B------:R-:W-:-:S07]  /*0480*/  ISETP.GE.U32.AND P0, PT, R16, 0x2, PT ;  /* 0x000000021000780c */ /* 0x000fce0003f06070 */
[----:B----4-:R-:W-:Y:S06]  /*0490*/  @!P1 BRA `(.L_x_2661) ;  /* 0x0000000000689947 */ /* 0x010fec0003800000 */
        /* <DEDUP_REMOVED lines=8> */
[----:B------:R-:W-:Y:S01]  /*0520*/  IMAD.SHL.U32 R23, R0, 0x4, RZ ;  /* 0x0000000400177824 */ /* 0x000fe200078e00ff */
[----:B------:R-:W-:Y:S02]  /*0530*/  MOV R30, R5 ;  /* 0x00000005001e7202 */ /* 0x000fe40000000f00 */
[----:B0-----:R-:W-:-:S06]  /*0540*/  ULEA UR6, UR7, UR6, 0x18 ;  /* 0x0000000607067291 */ /* 0x001fcc000f8ec0ff */
[----:B------:R-:W-:-:S03]  /*0550*/  VIADD R25, R23, UR6 ;  /* 0x0000000617197c36 */ /* 0x000fc60008000000 */
[----:B--2---:R0:W-:Y:S01]  /*0560*/  STS [R23+UR6], R18 ;  /* 0x0000001217007988 */ /* 0x0041e20008000806 */
[----:B------:R-:W-:Y:S05]  /*0570*/  @!P2 BRA `(.L_x_2661) ;  /* 0x000000000030a947 */ /* 0x000fea0003800000 */
[----:B------:R-:W-:Y:S01]  /*0580*/  ISETP.NE.AND P2, PT, R13, RZ, PT ;  /* 0x000000ff0d00720c */ /* 0x000fe20003f45270 */
[----:B------:R-:W-:-:S12]  /*0590*/  VIADD R19, R21, UR9 ;  /* 0x0000000915137c36 */ /* 0x000fd80008000000 */
[C---:B------:R-:W-:Y:S01]  /*05a0*/  @P2 IADD3 R21, PT, PT, R19.reuse, UR9, RZ ;  /* 0x0000000913152c10 */ /* 0x040fe2000fffe0ff */
[----:B0-----:R-:W-:-:S04]  /*05b0*/  IMAD.WIDE.U32 R18, R19, 0x4, R16 ;  /* 0x0000000413127825 */ /* 0x001fc800078e0010 */
        /* <DEDUP_REMOVED lines=8> */
.L_x_2661:
[----:B------:R-:W-:Y:S05]  /*0640*/  BSYNC.RECONVERGENT B0 ;  /* 0x0000000000007941 */ /* 0x000fea0003800200 */
.L_x_2660:
[----:B------:R-:W-:Y:S04]  /*0650*/  BSSY.RECONVERGENT B0, `(.L_x_2662) ;  /* 0x0000024000007945 */ /* 0x000fe80003800200 */
[----:B------:R-:W-:Y:S05]  /*0660*/  @!P0 BRA `(.L_x_2663) ;  /* 0x0000000000888947 */ /* 0x000fea0003800000 */
[----:B------:R-:W2:Y:S01]  /*0670*/  S2UR UR7, SR_CgaCtaId ;  /* 0x00000000000779c3 */ /* 0x000ea20000008800 */
[----:B------:R-:W-:Y:S01]  /*0680*/  UMOV UR6, 0x400 ;  /* 0x0000040000067882 */ /* 0x000fe20000000000 */
[----:B-1----:R-:W-:Y:S01]  /*0690*/  IMAD R16, R29, 0x100, R30 ;  /* 0x000001001d107824 */ /* 0x002fe200078e021e */
[----:B------:R-:W-:-:S03]  /*06a0*/  UIADD3 UR6, UPT, UPT, UR6, 0x80, URZ ;  /* 0x0000008006067890 */ /* 0x000fc6000fffe0ff */
[----:B------:R-:W-:Y:S02]  /*06b0*/  VIADD R37, R16, UR9 ;  /* 0x0000000910257c36 */ /* 0x000fe40008000000 */
[----:B------:R-:W1:Y:S08]  /*06c0*/  LDC R31, c[0x0][0x360] ;  /* 0x0000d800ff1f7b82 */ /* 0x000e700000000800 */
[----:B0-----:R-:W0:Y:S01]  /*06d0*/  LDC.64 R18, c[0x0][0x390] ;  /* 0x0000e400ff127b82 */ /* 0x001e220000000a00 */
[----:B--2---:R-:W-:-:S06]  /*06e0*/  ULEA UR6, UR7, UR6, 0x18 ;  /* 0x0000000607067291 */ /* 0x004fcc000f8ec0ff */
[----:B------:R-:W-:Y:S02]  /*06f0*/  LEA R32, R30, UR6, 0x2 ;  /* 0x000000061e207c11 */ /* 0x000fe4000f8e10ff */
[C---:B-1----:R-:W-:Y:S01]  /*0700*/  LEA R33, R31.reuse, R16, 0x1 ;  /* 0x000000101f217211 */ /* 0x042fe200078e08ff */
[----:B------:R-:W-:Y:S02]  /*0710*/  IMAD R35, R31, 0x3, R16 ;  /* 0x000000031f237824 */ /* 0x000fe400078e0210 */
[----:B0-----:R-:W-:-:S07]  /*0720*/  IMAD.WIDE.U32 R16, R16, 0x4, R18 ;  /* 0x0000000410107825 */ /* 0x001fce00078e0012 */
.L_x_2664:
[--C-:B------:R-:W-:Y:S01]  /*0730*/  IMAD.WIDE.U32 R20, R37, 0x4, R18.reuse ;  /* 0x0000000425147825 */ /* 0x100fe200078e0012 */
[----:B--2---:R-:W2:Y:S03]  /*0740*/  LDG.E R34, desc[UR10][R16.64] ;  /* 0x0000000a10227981 */ /* 0x004ea6000c1e1900 */
[--C-:B------:R-:W-:Y:S02]  /*0750*/  IMAD.WIDE.U32 R22, R33, 0x4, R18.reuse ;  /* 0x0000000421167825 */ /* 0x100fe400078e0012 */
[----:B------:R-:W3:Y:S02]  /*0760*/  LDG.E R21, desc[UR10][R20.64] ;  /* 0x0000000a14157981 */ /* 0x000ee4000c1e1900 */
[----:B------:R-:W-:Y:S02]  /*0770*/  IMAD.WIDE.U32 R24, R35, 0x4, R18 ;  /* 0x0000000423187825 */ /* 0x000fe400078e0012 */
[----:B------:R0:W4:Y:S04]  /*0780*/  LDG.E R22, desc[UR10][R22.64] ;  /* 0x0000000a16167981 */ /* 0x000128000c1e1900 */
[----:B------:R1:W5:Y:S01]  /*0790*/  LDG.E R24, desc[UR10][R24.64] ;  /* 0x0000000a18187981 */ /* 0x000362000c1e1900 */
[----:B------:R-:W-:Y:S01]  /*07a0*/  IMAD R36, R31, 0x8, R32 ;  /* 0x000000081f247824 */ /* 0x000fe200078e0220 */
[----:B------:R-:W-:Y:S01]  /*07b0*/  IADD3 R37, PT, PT, R37, UR8, RZ ;  /* 0x0000000825257c10 */ /* 0x000fe2000fffe0ff */
[----:B------:R-:W-:-:S02]  /*07c0*/  VIADD R30, R30, UR8 ;  /* 0x000000081e1e7c36 */ /* 0x000fc40008000000 */
[----:B------:R-:W-:Y:S02]  /*07d0*/  VIADD R33, R33, UR8 ;  /* 0x0000000821217c36 */ /* 0x000fe40008000000 */
[----:B0-----:R-:W-:Y:S01]  /*07e0*/  IMAD R23, R31, 0xc, R32 ;  /* 0x0000000c1f177824 */ /* 0x001fe200078e0220 */
[----:B------:R-:W-:Y:S01]  /*07f0*/  ISETP.GE.U32.AND P2, PT, R30, 0x100, PT ;  /* 0x000001001e00780c */ /* 0x000fe20003f46070 */
[----:B------:R-:W-:Y:S01]  /*0800*/  VIADD R35, R35, UR8 ;  /* 0x0000000823237c36 */ /* 0x000fe20008000000 */
[----:B-1----:R-:W0:Y:S02]  /*0810*/  LDC R25, c[0x0][0x360] ;  /* 0x0000d800ff197b82 */ /* 0x002e240000000800 */
[----:B0-----:R-:W-:Y:S01]  /*0820*/  IMAD.WIDE.U32 R16, R25, 0x10, R16 ;  /* 0x0000001019107825 */ /* 0x001fe200078e0010 */
[----:B--2---:R-:W-:Y:S04]  /*0830*/  STS [R32], R34 ;  /* 0x0000002220007388 */ /* 0x004fe80000000800 */
[----:B---3--:R0:W-:Y:S04]  /*0840*/  STS [R32+UR8], R21 ;  /* 0x0000001520007988 */ /* 0x0081e80008000808 */
[----:B----4-:R2:W-:Y:S04]  /*0850*/  STS [R36], R22 ;  /* 0x0000001624007388 */ /* 0x0105e80000000800 */
[----:B-----5:R2:W-:Y:S01]  /*0860*/  STS [R23], R24 ;  /* 0x0000001817007388 */ /* 0x0205e20000000800 */
[----:B0-----:R-:W-:Y:S01]  /*0870*/  LEA R32, R31, R32, 0x4 ;  /* 0x000000201f207211 */ /* 0x001fe200078e20ff */
[----:B------:R-:W-:Y:S06]  /*0880*/  @!P2 BRA `(.L_x_2664) ;  /* 0xfffffffc00a8a947 */ /* 0x000fec000383ffff */
.L_x_2663:
[----:B------:R-:W-:Y:S05]  /*0890*/  BSYNC.RECONVERGENT B0 ;  /* 0x0000000000007941 */ /* 0x000fea0003800200 */
.L_x_2662:
[----:B------:R-:W-:Y:S01]  /*08a0*/  BAR.SYNC.DEFER_BLOCKING 0x0 ;  /* 0x0000000000007b1d */ /* 0x000fe20000010000 */
[----:B-1----:R-:W-:-:S05]  /*08b0*/  IMAD.MOV.U32 R16, RZ, RZ, R0 ;  /* 0x000000ffff107224 */ /* 0x002fca00078e0000 */
[----:B------:R-:W-:Y:S04]  /*08c0*/  BSSY.RECONVERGENT B0, `(.L_x_2665) ;  /* 0x000000d000007945 */ /* 0x000fe80003800200 */
[----:B------:R-:W-:Y:S05]  /*08d0*/  @!P1 BRA `(.L_x_2666) ;  /* 0x00000000002c9947 */ /* 0x000fea0003800000 */
[----:B------:R1:W-:Y:S01]  /*08e0*/  STS [R3+UR5], RZ ;  /* 0x000000ff03007988 */ /* 0x0003e20008000805 */
[----:B------:R-:W-:Y:S01]  /*08f0*/  ISETP.NE.AND P2, PT, R13, 0x3, PT ;  /* 0x000000030d00780c */ /* 0x000fe20003f45270 */
[----:B------:R-:W-:-:S12]  /*0900*/  IMAD.MOV.U32 R16, RZ, RZ, R5 ;  /* 0x000000ffff107224 */ /* 0x000fd800078e0005 */
[----:B-1----:R-:W-:Y:S05]  /*0910*/  @!P2 BRA `(.L_x_2666) ;  /* 0x00000000001ca947 */ /* 0x002fea0003800000 */
[----:B------:R-:W-:Y:S01]  /*0920*/  ISETP.NE.AND P2, PT, R13, RZ, PT ;  /* 0x000000ff0d00720c */ /* 0x000fe20003f45270 */
[----:B------:R1:W-:Y:S01]  /*0930*/  STS [R28+UR8], RZ ;  /* 0x000000ff1c007988 */ /* 0x0003e20008000808 */
[----:B------:R-:W-:Y:S01]  /*0940*/  IADD3 R17, PT, PT, R28, UR8, RZ ;  /* 0x000000081c117c10 */ /* 0x000fe2000fffe0ff */
[----:B------:R-:W-:-:S04]  /*0950*/  VIADD R16, R5, UR9 ;  /* 0x0000000905107c36 */ /* 0x000fc80008000000 */
[----:B0-----:R-:W-:-:S06]  /*0960*/  VIADD R18, R16, UR9 ;  /* 0x0000000910127c36 */ /* 0x001fcc0008000000 */
[----:B------:R1:W-:Y:S01]  /*0970*/  @P2 STS [R17+UR8], RZ ;  /* 0x000000ff11002988 */ /* 0x0003e20008000808 */
[----:B------:R-:W-:-:S07]  /*0980*/  @P2 MOV R16, R18 ;  /* 0x0000001200102202 */ /* 0x000fce0000000f00 */
.L_x_2666:
[----:B------:R-:W-:Y:S05]  /*0990*/  BSYNC.RECONVERGENT B0 ;  /* 0x0000000000007941 */ /* 0x000fea0003800200 */
.L_x_2665:
[----:B------:R-:W-:Y:S04]  /*09a0*/  BSSY.RECONVERGENT B0, `(.L_x_2667) ;  /* 0x0000010000007945 */ /* 0x000fe80003800200 */
[----:B------:R-:W-:Y:S05]  /*09b0*/  @!P0 BRA `(.L_x_2668) ;  /* 0x0000000000388947 */ /* 0x000fea0003800000 */
[----:B0-----:R-:W0:Y:S01]  /*09c0*/  S2R R18, SR_CgaCtaId ;  /* 0x0000000000127919 */ /* 0x001e220000008800 */
[----:B-1----:R-:W-:-:S05]  /*09d0*/  MOV R17, 0x400 ;  /* 0x0000040000117802 */ /* 0x002fca0000000f00 */
[----:B------:R-:W-:-:S05]  /*09e0*/  VIADD R17, R17, 0x480 ;  /* 0x0000048011117836 */ /* 0x000fca0000000000 */
[----:B0-----:R-:W-:-:S07]  /*09f0*/  LEA R21, R18, R17, 0x18 ;  /* 0x0000001112157211 */ /* 0x001fce00078ec0ff */
.L_x_2669:
[C---:B---3--:R-:W-:Y:S02]  /*0a00*/  IMAD R17, R16.reuse, 0x4, R21 ;  /* 0x0000000410117824 */ /* 0x048fe400078e0215 */
        /* <DEDUP_REMOVED lines=9> */
.L_x_2668:
[----:B------:R-:W-:Y:S05]  /*0aa0*/  BSYNC.RECONVERGENT B0 ;  /* 0x0000000000007941 */ /* 0x000fea0003800200 */
.L_x_2667:
[----:B------:R4:W2:Y:S01]  /*0ab0*/  LDS R16, [R9+UR4] ;  /* 0x0000000409107984 */ /* 0x0008a20008000800 */
[----:B------:R-:W5:Y:S01]  /*0ac0*/  S2UR UR7, SR_CgaCtaId ;  /* 0x00000000000779c3 */ /* 0x000f620000008800 */
[C---:B------:R-:W-:Y:S01]  /*0ad0*/  IMAD.IADD R7, R2.reuse, 0x1, R7 ;  /* 0x0000000102077824 */ /* 0x040fe200078e0207 */
[----:B------:R-:W-:Y:S01]  /*0ae0*/  SHF.L.U32 R20, R2, 0x4, RZ ;  /* 0x0000000402147819 */ /* 0x000fe200000006ff */
[----:B-1-3--:R4:W1:Y:S01]  /*0af0*/  LDS R17, [R11+0x4] ;  /* 0x000004000b117984 */ /* 0x00a8620000000800 */
[----:B------:R-:W-:Y:S01]  /*0b00*/  UMOV UR6, 0x400 ;  /* 0x0000040000067882 */ /* 0x000fe20000000000 */
[----:B------:R-:W-:Y:S01]  /*0b10*/  SHF.R.U32.HI R21, RZ, 0x6, R0 ;  /* 0x00000006ff157819 */ /* 0x000fe20000011600 */
[----:B------:R-:W-:Y:S01]  /*0b20*/  UIADD3 UR6, UPT, UPT, UR6, 0x480, URZ ;  /* 0x0000048006067890 */ /* 0x000fe2000fffe0ff */
[----:B0-----:R4:W0:Y:S01]  /*0b30*/  LDS R18, [R12+0x8] ;  /* 0x000008000c127984 */ /* 0x0018220000000800 */
[----:B------:R-:W-:-:S03]  /*0b40*/  ISETP.GE.U32.AND P2, PT, R7, R20, PT ;  /* 0x000000140700720c */ /* 0x000fc60003f46070 */
[----:B------:R4:W3:Y:S02]  /*0b50*/  LDS R19, [R10+0xc] ;  /* 0x00000c000a137984 */ /* 0x0008e40000000800 */
[----:B----45:R-:W-:-:S12]  /*0b60*/  ULEA UR6, UR7, UR6, 0x18 ;  /* 0x0000000607067291 */ /* 0x030fd8000f8ec0ff */
.L_x_2671:
[----:B----4-:R-:W-:Y:S01]  /*0b70*/  IMAD R20, R21, 0x14, R8 ;  /* 0x0000001415147824 */ /* 0x010fe200078e0208 */
[----:B------:R-:W-:-:S05]  /*0b80*/  UMOV UR7, 0xffffffff ;  /* 0xffffffff00077882 */ /* 0x000fca0000000000 */
[----:B------:R-:W4:Y:S01]  /*0b90*/  LDS R20, [R20] ;  /* 0x0000000014147984 */ /* 0x000f220000000800 */
[----:B------:R-:W-:Y:S05]  /*0ba0*/  BRA.DIV UR7, `(.L_x_2670) ;  /* 0x00000006071c7947 */ /* 0x000fea000b800000 */
[----:B--2-4-:R-:W2:Y:S04]  /*0bb0*/  SHFL.IDX PT, R23, R20, R6, 0x1c1f ;  /* 0x001c1f0614177589 */ /* 0x014ea800000e0000 */
[----:B------:R-:W1:Y:S04]  /*0bc0*/  SHFL.IDX PT, R24, R20, R26, 0x1c1f ;  /* 0x001c1f1a14187589 */ /* 0x000e6800000e0000 */
[----:B------:R-:W0:Y:S04]  /*0bd0*/  SHFL.IDX PT, R25, R20, R15, 0x1c1f ;  /* 0x001c1f0f14197589 */ /* 0x000e2800000e0000 */
[----:B------:R4:W3:Y:S01]  /*0be0*/  SHFL.IDX PT, R30, R20, R27, 0x1c1f ;  /* 0x001c1f1b141e7589 */ /* 0x0008e200000e0000 */
[----:B--2---:R-:W-:-:S04]  /*0bf0*/  IMAD R22, R16, R23, RZ ;  /* 0x0000001710167224 */ /* 0x004fc800078e02ff */
[----:B-1----:R-:W-:-:S04]  /*0c00*/  IMAD R23, R17, R24, R22 ;  /* 0x0000001811177224 */ /* 0x002fc800078e0216 */
[----:B0-----:R-:W-:-:S07]  /*0c10*/  IMAD R22, R18, R25, R23 ;  /* 0x0000001912167224 */ /* 0x001fce00078e0217 */
.L_x_2683:
[----:B----4-:R-:W-:Y:S01]  /*0c20*/  IMAD R20, R21, 0x40, R4 ;  /* 0x0000004015147824 */ /* 0x010fe200078e0204 */
[----:B------:R-:W0:Y:S01]  /*0c30*/  LDC R24, c[0x0][0x360] ;  /* 0x0000d800ff187b82 */ /* 0x000e220000000800 */
[----:B---3--:R-:W-:-:S03]  /*0c40*/  IMAD R22, R19, R30, R22 ;  /* 0x0000001e13167224 */ /* 0x008fc600078e0216 */
[----:B------:R-:W-:-:S05]  /*0c50*/  LEA R20, R20, UR6, 0x2 ;  /* 0x0000000614147c11 */ /* 0x000fca000f8e10ff */
[----:B------:R-:W1:Y:S01]  /*0c60*/  LDS R23, [R20] ;  /* 0x0000000014177984 */ /* 0x000e620000000800 */
[----:B0-----:R-:W-:-:S04]  /*0c70*/  LEA.HI R21, R24, R21, RZ, 0x1a ;  /* 0x0000001518157211 */ /* 0x001fc800078fd0ff */
[----:B------:R-:W-:Y:S02]  /*0c80*/  ISETP.GE.U32.AND P3, PT, R21, 0x4, PT ;  /* 0x000000041500780c */ /* 0x000fe40003f66070 */
[----:B-1----:R-:W-:-:S05]  /*0c90*/  IADD3 R23, PT, PT, R22, R23, RZ ;  /* 0x0000001716177210 */ /* 0x002fca0007ffe0ff */
[----:B------:R4:W-:Y:S06]  /*0ca0*/  STS [R20], R23 ;  /* 0x0000001714007388 */ /* 0x0009ec0000000800 */
[----:B------:R-:W-:Y:S05]  /*0cb0*/  @!P3 BRA `(.L_x_2671) ;  /* 0xfffffffc00acb947 */ /* 0x000fea000383ffff */
[----:B------:R-:W-:Y:S05]  /*0cc0*/  WARPSYNC.ALL ;  /* 0x0000000000007948 */ /* 0x000fea0003800000 */
[----:B------:R-:W-:Y:S01]  /*0cd0*/  BAR.SYNC.DEFER_BLOCKING 0x0 ;  /* 0x0000000000007b1d */ /* 0x000fe20000010000 */
[----:B------:R-:W-:-:S05]  /*0ce0*/  IMAD.MOV.U32 R24, RZ, RZ, R0 ;  /* 0x000000ffff187224 */ /* 0x000fca00078e0000 */
[----:B------:R-:W-:Y:S04]  /*0cf0*/  BSSY.RECONVERGENT B0, `(.L_x_2672) ;  /* 0x0000016000007945 */ /* 0x000fe80003800200 */
[----:B------:R-:W-:Y:S05]  /*0d00*/  @!P1 BRA `(.L_x_2673) ;  /* 0x0000000000509947 */ /* 0x000fea0003800000 */
[----:B------:R-:W0:Y:S01]  /*0d10*/  LDS R19, [R3+UR5] ;  /* 0x0000000503137984 */ /* 0x000e220008000800 */
        /* <DEDUP_REMOVED lines=8> */
[----:B----4-:R-:W-:Y:S01]  /*0da0*/  VIADD R23, R28, UR8 ;  /* 0x000000081c177c36 */ /* 0x010fe20008000000 */
[----:B------:R-:W1:Y:S01]  /*0db0*/  LDS R21, [R28+UR8] ;  /* 0x000000081c157984 */ /* 0x000e620008000800 */
[----:B------:R-:W-:Y:S01]  /*0dc0*/  IADD3 R18, P3, PT, R16, UR8, RZ ;  /* 0x0000000810127c10 */ /* 0x000fe2000ff7e0ff */
[----:B------:R-:W-:-:S04]  /*0dd0*/  VIADD R24, R5, UR9 ;  /* 0x0000000905187c36 */ /* 0x000fc80008000000 */
[----:B0-----:R-:W-:-:S05]  /*0de0*/  IMAD.X R19, RZ, RZ, R17, P3 ;  /* 0x000000ffff137224 */ /* 0x001fca00018e0611 */
[----:B------:R-:W0:Y:S01]  /*0df0*/  @P1 LDS R23, [R23+UR8] ;  /* 0x0000000817171984 */ /* 0x000e220008000800 */
[----:B------:R-:W-:Y:S01]  /*0e00*/  @P1 IADD3 R16, P3, PT, R18, UR8, RZ ;  /* 0x0000000812101c10 */ /* 0x000fe2000ff7e0ff */
[----:B------:R-:W-:-:S03]  /*0e10*/  @P1 VIADD R24, R24, UR9 ;  /* 0x0000000918181c36 */ /* 0x000fc60008000000 */
[----:B------:R-:W-:Y:S01]  /*0e20*/  @P1 IADD3.X R17, PT, PT, RZ, R19, RZ, P3, !PT ;  /* 0x00000013ff111210 */ /* 0x000fe20001ffe4ff */
[----:B-1----:R1:W-:Y:S04]  /*0e30*/  STG.E desc[UR10][R18.64], R21 ;  /* 0x0000001512007986 */ /* 0x0023e8000c10190a */
[----:B0-----:R1:W-:Y:S04]  /*0e40*/  @P1 STG.E desc[UR10][R16.64], R23 ;  /* 0x0000001710001986 */ /* 0x0013e8000c10190a */
.L_x_2673:
[----:B------:R-:W-:Y:S05]  /*0e50*/  BSYNC.RECONVERGENT B0 ;  /* 0x0000000000007941 */ /* 0x000fea0003800200 */
.L_x_2672:
[----:B------:R-:W-:Y:S04]  /*0e60*/  BSSY.RECONVERGENT B0, `(.L_x_2674) ;  /* 0x0000019000007945 */ /* 0x000fe80003800200 */
[----:B------:R-:W-:Y:S05]  /*0e70*/  @!P0 BRA `(.L_x_2675) ;  /* 0x00000000005c8947 */ /* 0x000fea0003800000 */
.L_x_2676:
[C---:B------:R-:W-:Y:S01]  /*0e80*/  LEA R30, R24.reuse, UR6, 0x2 ;  /* 0x00000006181e7c11 */ /* 0x040fe2000f8e10ff */
[----:B01----:R-:W0:Y:S01]  /*0e90*/  LDC.64 R16, c[0x0][0x3a0] ;  /* 0x0000e800ff107b82 */ /* 0x003e220000000a00 */
[----:B------:R-:W-:Y:S01]  /*0ea0*/  IMAD R19, R29, 0x100, R24 ;  /* 0x000001001d137824 */ /* 0x000fe200078e0218 */
[----:B------:R-:W-:Y:S02]  /*0eb0*/  IADD3 R24, PT, PT, R24, UR8, RZ ;  /* 0x0000000818187c10 */ /* 0x000fe4000fffe0ff */
[----:B------:R-:W-:Y:S01]  /*0ec0*/  IADD3 R31, PT, PT, R30, UR8, RZ ;  /* 0x000000081e1f7c10 */ /* 0x000fe2000fffe0ff */
[----:B------:R-:W1:Y:S04]  /*0ed0*/  LDS R25, [R30] ;  /* 0x000000001e197984 */ /* 0x000e680000000800 */
[----:B------:R-:W-:Y:S01]  /*0ee0*/  VIADD R32, R31, UR8 ;  /* 0x000000081f207c36 */ /* 0x000fe20008000000 */
[----:B------:R-:W2:Y:S04]  /*0ef0*/  LDS R33, [R30+UR8] ;  /* 0x000000081e217984 */ /* 0x000ea80008000800 */
[----:B------:R-:W3:Y:S04]  /*0f00*/  LDS R31, [R31+UR8] ;  /* 0x000000081f1f7984 */ /* 0x000ee80008000800 */
[----:B------:R-:W5:Y:S01]  /*0f10*/  LDS R35, [R32+UR8] ;  /* 0x0000000820237984 */ /* 0x000f620008000800 */
[----:B0-----:R-:W-:-:S03]  /*0f20*/  IMAD.WIDE R16, R19, 0x4, R16 ;  /* 0x0000000413107825 */ /* 0x001fc600078e0210 */
[----:B------:R-:W-:-:S04]  /*0f30*/  IADD3 R18, P0, PT, R16, UR8, RZ ;  /* 0x0000000810127c10 */ /* 0x000fc8000ff1e0ff */
[----:B------:R-:W-:Y:S02]  /*0f40*/  IADD3.X R19, PT, PT, RZ, R17, RZ, P0, !PT ;  /* 0x00000011ff137210 */ /* 0x000fe400007fe4ff */
[----:B----4-:R-:W-:-:S05]  /*0f50*/  IADD3 R20, P0, PT, R18, UR8, RZ ;  /* 0x0000000812147c10 */ /* 0x010fca000ff1e0ff */
[----:B------:R-:W-:Y:S01]  /*0f60*/  IMAD.X R21, RZ, RZ, R19, P0 ;  /* 0x000000ffff157224 */ /* 0x000fe200000e0613 */
[----:B------:R-:W-:Y:S01]  /*0f70*/  IADD3 R22, P0, PT, R20, UR8, RZ ;  /* 0x0000000814167c10 */ /* 0x000fe2000ff1e0ff */
[----:B-1----:R0:W-:Y:S04]  /*0f80*/  STG.E desc[UR10][R16.64], R25 ;  /* 0x0000001910007986 */ /* 0x0021e8000c10190a */
[----:B------:R-:W-:Y:S01]  /*0f90*/  IMAD.X R23, RZ, RZ, R21, P0 ;  /* 0x000000ffff177224 */ /* 0x000fe200000e0615 */
[----:B------:R-:W-:Y:S01]  /*0fa0*/  ISETP.GE.U32.AND P0, PT, R24, 0x100, PT ;  /* 0x000001001800780c */ /* 0x000fe20003f06070 */
[----:B--2---:R0:W-:Y:S04]  /*0fb0*/  STG.E desc[UR10][R18.64], R33 ;  /* 0x0000002112007986 */ /* 0x0041e8000c10190a */
[----:B---3--:R0:W-:Y:S04]  /*0fc0*/  STG.E desc[UR10][R20.64], R31 ;  /* 0x0000001f14007986 */ /* 0x0081e8000c10190a */
[----:B-----5:R0:W-:Y:S04]  /*0fd0*/  STG.E desc[UR10][R22.64], R35 ;  /* 0x0000002316007986 */ /* 0x0201e8000c10190a */
[----:B------:R-:W-:Y:S05]  /*0fe0*/  @!P0 BRA `(.L_x_2676) ;  /* 0xfffffffc00a48947 */ /* 0x000fea000383ffff */
.L_x_2675:
[----:B------:R-:W-:Y:S05]  /*0ff0*/  BSYNC.RECONVERGENT B0 ;  /* 0x0000000000007941 */ /* 0x000fea0003800200 */
.L_x_2674:
[----:B------:R-:W-:Y:S05]  /*1000*/  @!P2 BRA `(.L_x_2677) ;  /* 0xfffffff40008a947 */ /* 0x000fea000383ffff */
[----:B------:R-:W-:Y:S05]  /*1010*/  EXIT ;  /* 0x000000000000794d */ /* 0x000fea0003800000 */
.L_x_2670:
[----:B------:R-:W-:Y:S01]  /*1020*/  HFMA2 R33, -RZ, RZ, 0, 0.004024505615234375 ;  /* 0x00001c1fff217431 */ /* 0x000fe200000001ff */
[----:B------:R-:W-:Y:S01]  /*1030*/  BSSY B0, `(.L_x_2678) ;  /* 0x0000006000007945 */ /* 0x000fe20003800000 */
[----:B------:R-:W-:Y:S02]  /*1040*/  IMAD.MOV.U32 R32, RZ, RZ, R6 ;  /* 0x000000ffff207224 */ /* 0x000fe400078e0006 */
[----:B------:R-:W-:-:S07]  /*1050*/  IMAD.MOV.U32 R31, RZ, RZ, -0x1 ;  /* 0xffffffffff1f7424 */ /* 0x000fce00078e00ff */
[----:B01234-:R-:W-:Y:S05]  /*1060*/  WARPSYNC.COLLECTIVE R31, `(.L_x_2679) ;  /* 0x000000001f087348 */ /* 0x01ffea0003c00000 */
[----:B----4-:R4:W0:Y:S02]  /*1070*/  SHFL.IDX P3, R25, R20, R32, R33 ;  /* 0x0000002014197389 */ /* 0x0108240000060021 */
[----:B01234-:R-:W-:Y:S05]  /*1080*/  ENDCOLLECTIVE ;  /* 0x000000000000791b */ /* 0x01ffea0003800000 */
.L_x_2679:
[----:B------:R-:W-:Y:S05]  /*1090*/  BSYNC B0 ;  /* 0x0000000000007941 */ /* 0x000fea0003800000 */
.L_x_2678:
[----:B------:R-:W-:Y:S02]  /*10a0*/  HFMA2 R33, -RZ, RZ, 0, 0.004024505615234375 ;  /* 0x00001c1fff217431 */ /* 0x000fe400000001ff */
[----:B------:R-:W-:Y:S01]  /*10b0*/  IMAD.MOV.U32 R32, RZ, RZ, R26 ;  /* 0x000000ffff207224 */ /* 0x000fe200078e001a */
[----:B------:R-:W-:Y:S01]  /*10c0*/  MOV R23, R25 ;  /* 0x0000001900177202 */ /* 0x000fe20000000f00 */
[----:B------:R-:W-:-:S04]  /*10d0*/  IMAD.MOV.U32 R31, RZ, RZ, -0x1 ;  /* 0xffffffffff1f7424 */ /* 0x000fc800078e00ff */
[----:B------:R-:W-:-:S07]  /*10e0*/  IMAD R22, R16, R23, RZ ;  /* 0x0000001710167224 */ /* 0x000fce00078e02ff */
[----:B------:R-:W-:Y:S05]  /*10f0*/  WARPSYNC.COLLECTIVE R31, `(.L_x_2680) ;  /* 0x000000001f087348 */ /* 0x000fea0003c00000 */
[----:B------:R0:W1:Y:S02]  /*1100*/  SHFL.IDX P3, R25, R20, R32, R33 ;  /* 0x0000002014197389 */ /* 0x0000640000060021 */
[----:B01----:R-:W-:Y:S05]  /*1110*/  ENDCOLLECTIVE ;  /* 0x000000000000791b */ /* 0x003fea0003800000 */
.L_x_2680:
[----:B------:R-:W-:Y:S01]  /*1120*/  IMAD.MOV.U32 R32, RZ, RZ, R15 ;  /* 0x000000ffff207224 */ /* 0x000fe200078e000f */
[----:B------:R-:W-:-:S07]  /*1130*/  MOV R24, R25 ;  /* 0x0000001900187202 */ /* 0x000fce0000000f00 */
[----:B------:R-:W-:Y:S05]  /*1140*/  WARPSYNC.COLLECTIVE R31, `(.L_x_2681) ;  /* 0x000000001f087348 */ /* 0x000fea0003c00000 */
[----:B------:R0:W1:Y:S02]  /*1150*/  SHFL.IDX P3, R25, R20, R32, R33 ;  /* 0x0000002014197389 */ /* 0x0000640000060021 */
[----:B01----:R-:W-:Y:S05]  /*1160*/  ENDCOLLECTIVE ;  /* 0x000000000000791b */ /* 0x003fea0003800000 */
.L_x_2681:
[----:B------:R-:W-:Y:S01]  /*1170*/  IMAD R23, R17, R24, R22 ;  /* 0x0000001811177224 */ /* 0x000fe200078e0216 */
[----:B------:R-:W-:-:S03]  /*1180*/  MOV R32, R27 ;  /* 0x0000001b00207202 */ /* 0x000fc60000000f00 */
[----:B------:R-:W-:-:S07]  /*1190*/  IMAD R22, R18, R25, R23 ;  /* 0x0000001912167224 */ /* 0x000fce00078e0217 */
[----:B------:R-:W-:Y:S05]  /*11a0*/  WARPSYNC.COLLECTIVE R31, `(.L_x_2682) ;  /* 0x000000001f087348 */ /* 0x000fea0003c00000 */
[----:B------:R0:W1:Y:S02]  /*11b0*/  SHFL.IDX P3, R25, R20, R32, R33 ;  /* 0x0000002014197389 */ /* 0x0000640000060021 */
[----:B01----:R-:W-:Y:S05]  /*11c0*/  ENDCOLLECTIVE ;  /* 0x000000000000791b */ /* 0x003fea0003800000 */
.L_x_2682:
[----:B------:R-:W-:Y:S01]  /*11d0*/  IMAD.MOV.U32 R30, RZ, RZ, R25 ;  /* 0x000000ffff1e7224 */ /* 0x000fe200078e0019 */
[----:B------:R-:W-:Y:S06]  /*11e0*/  BRA `(.L_x_2683) ;  /* 0xfffffff8008c7947 */ /* 0x000fec000383ffff */
        .weak           $__internal_32_$__cuda_sm20_div_u16
        .type           $__internal_32_$__cuda_sm20_div_u16,@function
        .size           $__internal_32_$__cuda_sm20_div_u16,(.L_x_20322 - $__internal_32_$__cuda_sm20_div_u16)
$__internal_32_$__cuda_sm20_div_u16:
        /* <DEDUP_REMOVED lines=11> */
[----:B------:R-:W-:Y:S02]  /*12a0*/  VIADD R11, R10, 0x2 ;  /* 0x000000020a0b7836 */ /* 0x000fe40000000000 */
[----:B------:R-:W-:Y:S02]  /*12b0*/  IMAD.MOV.U32 R10, RZ, RZ, R16 ;  /* 0x000000ffff0a7224 */ /* 0x000fe400078e0010 */
[----:B------:R-:W-:Y:S01]  /*12c0*/  FMUL.RZ R15, R12, R11 ;  /* 0x0000000b0c0f7220 */ /* 0x000fe2000040c000 */
[----:B------:R-:W-:-:S05]  /*12d0*/  HFMA2 R11, -RZ, RZ, 0, 0 ;  /* 0x00000000ff0b7431 */ /* 0x000fca00000001ff */
[----:B------:R-:W0:Y:S02]  /*12e0*/  F2I.U32.TRUNC.NTZ R15, R15 ;  /* 0x0000000f000f7305 */ /* 0x000e24000020f000 */
[----:B0-----:R-:W-:Y:S02]  /*12f0*/  LOP3.LUT R14, R15, 0xffff, RZ, 0xc0, !PT ;  /* 0x0000ffff0f0e7812 */ /* 0x001fe400078ec0ff */
[----:B------:R-:W-:Y:S01]  /*1300*/  @!P0 MOV R14, 0xffffffff ;  /* 0xffffffff000e8802 */ /* 0x000fe20000000f00 */
[----:B------:R-:W-:Y:S06]  /*1310*/  RET.REL.NODEC R10 `(_Z9cuda_gemmIiLi128ELi16ELi1ELi256ELi4ELi4ELi1EEviiiPT_S1_S1_ii) ;  /* 0xffffffec0a387950 */ /* 0x000fec0003c3ffff */
.L_x_2684:
        /* <DEDUP_REMOVED lines=14> */
.L_x_20322:


//--------------------- .text._Z9cuda_gemmIiLi128ELi16ELi1ELi256ELi4ELi4ELi0EEviiiPT_S1_S1_ii --------------------------
	.section	.text._Z9cuda_gemmIiLi128ELi16ELi1ELi256ELi4ELi4ELi0EEviiiPT_S1_S1_ii,"ax",@progbits
	.align	128
        .global         _Z9cuda_gemmIiLi128ELi16ELi1ELi256ELi4ELi4ELi0EEviiiPT_S1_S1_ii
        .type           _Z9cuda_gemmIiLi128ELi16ELi1ELi256ELi4ELi4ELi0EEviiiPT_S1_S1_ii,@function
        .size           _Z9cuda_gemmIiLi128ELi16ELi1ELi256ELi4ELi4ELi0EEviiiPT_S1_S1_ii,(.L_x_20323 - _Z9cuda_gemmIiLi128ELi16ELi1ELi256ELi4ELi4ELi0EEviiiPT_S1_S1_ii)
        .other          _Z9cuda_gemmIiLi128ELi16ELi1ELi256ELi4ELi4ELi0EEviiiPT_S1_S1_ii,@"STO_CUDA_ENTRY STV_DEFAULT"
_Z9cuda_gemmIiLi128ELi16ELi1ELi256ELi4ELi4ELi0EEviiiPT_S1_S1_ii:
.text._Z9cuda_gemmIiLi128ELi16ELi1ELi256ELi4ELi4ELi0EEviiiPT_S1_S1_ii:
        /* <DEDUP_REMOVED lines=35> */
[----:B------:R-:W-:Y:S02]  /*0230*/  MOV R10, 0x400 ;  /* 0x00000400000a7802 */ /* 0x000fe40000000f00 */
[----:B------:R-:W-:Y:S02]  /*0240*/  ISETP.NE.U32.AND P1, PT, R2, RZ, PT ;  /* 0x000000ff0200720c */ /* 0x000fe40003f25070 */
[----:B------:R-:W-:Y:S01]  /*0250*/  ISETP.NE.U32.AND P4, PT, R3, RZ, PT ;  /* 0x000000ff0300720c */ /* 0x000fe20003f85070 */
[----:B------:R-:W3:Y:S01]  /*0260*/  I2F.U32.RP R12, R2 ;  /* 0x00000002000c7306 */ /* 0x000ee20000209000 */
[----:B------:R-:W-:Y:S01]  /*0270*/  LOP3.LUT R14, RZ, R2, RZ, 0x33, !PT ;  /* 0x00000002ff0e7212 */ /* 0x000fe200078e33ff */
[----:B------:R-:W4:Y:S06]  /*0280*/  LDC.64 R4, c[0x0][0x398] ;  /* 0x0000e600ff047b82 */ /* 0x000f2c0000000a00 */
[----:B0-----:R-:W0:Y:S08]  /*0290*/  MUFU.RCP R13, R13 ;  /* 0x0000000d000d7308 */ /* 0x001e300000001000 */
[----:B---3--:R-:W3:Y:S01]  /*02a0*/  MUFU.RCP R12, R12 ;  /* 0x0000000c000c7308 */ /* 0x008ee20000001000 */
[----:B0-----:R-:W-:Y:S01]  /*02b0*/  VIADD R11, R13, 0xffffffe ;  /* 0x0ffffffe0d0b7836 */ /* 0x001fe20000000000 */
[----:B-1----:R-:W-:Y:S01]  /*02c0*/  LEA R16, R15, R10, 0x18 ;  /* 0x0000000a0f107211 */ /* 0x002fe200078ec0ff */
[----:B------:R-:W-:-:S05]  /*02d0*/  IMAD.MOV.U32 R10, RZ, RZ, RZ ;  /* 0x000000ffff0a7224 */ /* 0x000fca00078e00ff */
[----:B------:R-:W0:Y:S01]  /*02e0*/  F2I.FTZ.U32.TRUNC.NTZ R11, R11 ;  /* 0x0000000b000b7305 */ /* 0x000e22000021f000 */
[----:B---3--:R-:W-:-:S07]  /*02f0*/  IADD3 R8, PT, PT, R12, 0xffffffe, RZ ;  /* 0x0ffffffe0c087810 */ /* 0x008fce0007ffe0ff */
[----:B------:R1:W3:Y:S01]  /*0300*/  F2I.FTZ.U32.TRUNC.NTZ R9, R8 ;  /* 0x0000000800097305 */ /* 0x0002e2000021f000 */
[----:B0-----:R-:W-:Y:S01]  /*0310*/  IADD3 R12, PT, PT, RZ, -R11, RZ ;  /* 0x8000000bff0c7210 */ /* 0x001fe20007ffe0ff */
[----:B-1----:R-:W-:-:S04]  /*0320*/  IMAD.MOV.U32 R8, RZ, RZ, RZ ;  /* 0x000000ffff087224 */ /* 0x002fc800078e00ff */
[----:B------:R-:W-:Y:S02]  /*0330*/  IMAD R15, R12, R3, RZ ;  /* 0x000000030c0f7224 */ /* 0x000fe400078e02ff */
[----:B---3--:R-:W-:Y:S02]  /*0340*/  IMAD.MOV R13, RZ, RZ, -R9 ;  /* 0x000000ffff0d7224 */ /* 0x008fe400078e0a09 */
[----:B------:R-:W-:Y:S01]  /*0350*/  IMAD.HI.U32 R18, R11, R15, R10 ;  /* 0x0000000f0b127227 */ /* 0x000fe200078e000a */
[----:B------:R-:W-:Y:S02]  /*0360*/  MOV R11, R6 ;  /* 0x00000006000b7202 */ /* 0x000fe40000000f00 */
[----:B------:R-:W-:Y:S01]  /*0370*/  LOP3.LUT R15, RZ, R3, RZ, 0x33, !PT ;  /* 0x00000003ff0f7212 */ /* 0x000fe200078e33ff */
[----:B------:R-:W-:-:S04]  /*0380*/  IMAD R13, R13, R2, RZ ;  /* 0x000000020d0d7224 */ /* 0x000fc800078e02ff */
[----:B--2-4-:R-:W-:-:S07]  /*0390*/  IMAD.HI.U32 R12, R9, R13, R8 ;  /* 0x0000000d090c7227 */ /* 0x014fce00078e0008 */
.L_x_2687:
        /* <DEDUP_REMOVED lines=25> */
.L_x_2686:
[----:B------:R-:W-:Y:S05]  /*0530*/  BSYNC.RECONVERGENT B0 ;  /* 0x0000000000007941 */ /* 0x000fea0003800200 */
.L_x_2685:
        /* <DEDUP_REMOVED lines=11> */
[----:B---3--:R-:W-:Y:S01]  /*05f0*/  MOV R2, RZ ;  /* 0x000000ff00027202 */ /* 0x008fe20000000f00 */
[----:B----4-:R-:W-:-:S04]  /*0600*/  IMAD R5, R5, R3, RZ ;  /* 0x0000000305057224 */ /* 0x010fc800078e02ff */
[----:B------:R-:W-:-:S04]  /*0610*/  IMAD.HI.U32 R3, R3, R5, R2 ;  /* 0x0000000503037227 */ /* 0x000fc800078e0002 */
[----:B------:R-:W-:Y:S02]  /*0620*/  IMAD.SHL.U32 R2, R4, 0x10, RZ ;  /* 0x0000001004027824 */ /* 0x000fe400078e00ff */
[----:B------:R-:W-:-:S03]  /*0630*/  IMAD.HI.U32 R0, R3, R6, RZ ;  /* 0x0000000603007227 */ /* 0x000fc600078e00ff */
[----:B-1----:R-:W-:Y:S02]  /*0640*/  ISETP.LE.U32.AND P1, PT, R2, UR6, PT ;  /* 0x0000000602007c0c */ /* 0x002fe4000bf23070 */
[----:B------:R-:W-:-:S05]  /*0650*/  IADD3 R3, PT, PT, -R0, RZ, RZ ;  /* 0x000000ff00037210 */ /* 0x000fca0007ffe1ff */
[----:B------:R-:W-:-:S05]  /*0660*/  IMAD R2, R3, UR17, R6 ;  /* 0x0000001103027c24 */ /* 0x000fca000f8e0206 */
[----:B------:R-:W-:Y:S01]  /*0670*/  ISETP.GE.U32.AND P0, PT, R2, UR17, PT ;  /* 0x0000001102007c0c */ /* 0x000fe2000bf06070 */
[----:B--2---:R-:W-:-:S12]  /*0680*/  @P1 EXIT ;  /* 0x000000000000194d */ /* 0x004fd80003800000 */
        /* <DEDUP_REMOVED lines=12> */
[----:B-1----:R-:W-:Y:S02]  /*0750*/  USHF.L.U32 UR11, UR4, 0x8, URZ ;  /* 0x00000008040b7899 */ /* 0x002fe400080006ff */
[----:B------:R-:W-:-:S12]  /*0760*/  UIMAD UR8, UR16, UR4, URZ ;  /* 0x00000004100872a4 */ /* 0x000fd8000f8e02ff */
[----:B0-----:R-:W-:Y:S05]  /*0770*/  CALL.REL.NOINC `($__internal_33_$__cuda_sm20_div_u16) ;  /* 0x0000002400d87944 */ /* 0x001fea0003c00000 */
[----:B------:R-:W0:Y:S01]  /*0780*/  I2F.U32.RP R3, UR17 ;  /* 0x0000001100037d06 */ /* 0x000e220008209000 */
[----:B------:R-:W-:Y:S01]  /*0790*/  IMAD R7, RZ, RZ, -UR17 ;  /* 0x80000011ff077e24 */ /* 0x000fe2000f8e02ff */
[----:B------:R-:W-:Y:S01]  /*07a0*/  MOV R8, UR17 ;  /* 0x0000001100087c02 */ /* 0x000fe20008000f00 */
[----:B------:R-:W-:Y:S01]  /*07b0*/  UISETP.NE.U32.AND UP2, UPT, UR17, URZ, UPT ;  /* 0x000000ff1100728c */ /* 0x000fe2000bf45070 */
[----:B------:R-:W-:-:S04]  /*07c0*/  LOP3.LUT R21, R2, 0x3, RZ, 0xc0, !PT ;  /* 0x0000000302157812 */ /* 0x000fc800078ec0ff */
        /* <DEDUP_REMOVED lines=13> */
[----:B------:R-:W-:Y:S01]  /*08a0*/  ULOP3.LUT UR4, URZ, UR17, URZ, 0x33, !UPT ;  /* 0x00000011ff047292 */ /* 0x000fe2000f8e33ff */
[----:B------:R-:W-:Y:S02]  /*08b0*/  IMAD R3, RZ, RZ, -UR5 ;  /* 0x80000005ff037e24 */ /* 0x000fe4000f8e02ff */
[----:B------:R-:W-:-:S02]  /*08c0*/  IMAD R5, R5, UR17, R6 ;  /* 0x0000001105057c24 */ /* 0x000fc4000f8e0206 */
[----:B------:R-:W-:Y:S02]  /*08d0*/  IMAD R3, R3, R8, UR14 ;  /* 0x0000000e03037e24 */ /* 0x000fe4000f8e0208 */
[----:B------:R-:W-:-:S03]  /*08e0*/  IMAD.U32 R4, RZ, RZ, UR4 ;  /* 0x00000004ff047e24 */ /* 0x000fc6000f8e00ff */
[----:B------:R-:W-:Y:S01]  /*08f0*/  ISETP.GE.U32.AND P0, PT, R3, UR17, PT ;  /* 0x0000001103007c0c */ /* 0x000fe2000bf06070 */
[----:B0-----:R-:W-:-:S04]  /*0900*/  UIADD3 UR7, UPT, UPT, -UR7, URZ, URZ ;  /* 0x000000ff07077290 */ /* 0x001fc8000fffe1ff */
[----:B------:R-:W-:-:S08]  /*0910*/  ULEA UR7, UR7, 0x201f, 0x8 ;  /* 0x0000201f07077891 */ /* 0x000fd0000f8e40ff */
[----:B------:R-:W-:Y:S01]  /*0920*/  VOTEU.ANY UP0, P0 ;  /* 0x0000000000ff7886 */ /* 0x000fe20000000100 */
[----:B------:R-:W-:Y:S02]  /*0930*/  PLOP3.LUT P1, PT, PT, PT, UP0, 0x80, 0x8 ;  /* 0x000000000008781c */ /* 0x000fe40003f2f008 */
[----:B------:R-:W-:Y:S02]  /*0940*/  ISETP.GE.U32.AND P0, PT, R5, UR17, PT ;  /* 0x0000001105007c0c */ /* 0x000fe4000bf06070 */
[----:B------:R-:W-:-:S09]  /*0950*/  @UP0 UIADD3 UR5, UPT, UPT, UR5, 0x1, URZ ;  /* 0x0000000105050890 */ /* 0x000fd2000fffe0ff */
        /* <DEDUP_REMOVED lines=10> */
.L_x_2719:
[----:B01----:R-:W0:Y:S01]  /*0a00*/  S2R R18, SR_TID.X ;  /* 0x0000000000127919 */ /* 0x003e220000002100 */
[----:B------:R-:W-:Y:S01]  /*0a10*/  ISETP.NE.AND P3, PT, R21, 0x2, PT ;  /* 0x000000021500780c */ /* 0x000fe20003f65270 */
[----:B--2---:R-:W-:Y:S01]  /*0a20*/  IMAD.U32 R10, RZ, RZ, UR16 ;  /* 0x00000010ff0a7e24 */ /* 0x004fe2000f8e00ff */
[C---:B------:R-:W-:Y:S01]  /*0a30*/  LOP3.LUT R8, R2.reuse, 0xffff, RZ, 0xc0, !PT ;  /* 0x0000ffff02087812 */ /* 0x040fe200078ec0ff */
[----:B------:R-:W-:Y:S01]  /*0a40*/  BSSY.RECONVERGENT B0, `(.L_x_2688) ;  /* 0x0000028000007945 */ /* 0x000fe20003800200 */
[----:B------:R-:W-:Y:S02]  /*0a50*/  LOP3.LUT R9, R2, 0xffff, RZ, 0xc0, !PT ;  /* 0x0000ffff02097812 */ /* 0x000fe400078ec0ff */
[----:B------:R-:W-:Y:S02]  /*0a60*/  ISETP.GE.U32.AND P4, PT, R8, 0x2, PT ;  /* 0x000000020800780c */ /* 0x000fe40003f86070 */
[----:B------:R-:W-:Y:S02]  /*0a70*/  ISETP.GE.U32.AND P0, PT, R9, 0x2, PT ;  /* 0x000000020900780c */ /* 0x000fe40003f06070 */
[----:B------:R-:W-:-:S02]  /*0a80*/  ISETP.GE.AND P1, PT, R10, 0x1, PT ;  /* 0x000000010a00780c */ /* 0x000fc40003f26270 */
[----:B------:R-:W-:Y:S01]  /*0a90*/  ISETP.NE.AND P2, PT, R21, 0x2, PT ;  /* 0x000000021500780c */ /* 0x000fe20003f45270 */
[----:B0-----:R-:W-:Y:S02]  /*0aa0*/  VIADD R19, R18, UR14 ;  /* 0x0000000e12137c36 */ /* 0x001fe40008000000 */
[----:B------:R-:W-:-:S03]  /*0ab0*/  IMAD.MOV.U32 R22, RZ, RZ, R18 ;  /* 0x000000ffff167224 */ /* 0x000fc600078e0012 */
[----:B------:R-:W-:-:S05]  /*0ac0*/  IADD3 R20, PT, PT, R19, UR14, RZ ;  /* 0x0000000e13147c10 */ /* 0x000fca000fffe0ff */
        /* <DEDUP_REMOVED lines=24> */
[----:B------:R-:W-:Y:S02]  /*0c50*/  IMAD.U32 R12, RZ, RZ, UR14 ;  /* 0x0000000eff0c7e24 */ /* 0x000fe4000f8e00ff */
[----:B------:R-:W-:Y:S02]  /*0c60*/  IMAD.MOV.U32 R22, RZ, RZ, R20 ;  /* 0x000000ffff167224 */ /* 0x000fe400078e0014 */
[----:B------:R-:W-:-:S02]  /*0c70*/  IMAD R15, R12, 0x4, R15 ;  /* 0x000000040c0f7824 */ /* 0x000fc400078e020f */
[----:B------:R-:W-:-:S03]  /*0c80*/  @P3 IMAD.MOV.U32 R22, RZ, RZ, R26 ;  /* 0x000000ffff163224 */ /* 0x000fc600078e001a */
[----:B------:R-:W-:Y:S01]  /*0c90*/  @P3 LEA R13, R12, R15, 0x2 ;  /* 0x0000000f0c0d3211 */ /* 0x000fe200078e10ff */
[----:B--2---:R1:W-:Y:S04]  /*0ca0*/  STS [R15], R10 ;  /* 0x0000000a0f007388 */ /* 0x0043e80000000800 */
[----:B---3--:R1:W-:Y:S02]  /*0cb0*/  @P3 STS [R13], R8 ;  /* 0x000000080d003388 */ /* 0x0083e40000000800 */
.L_x_2689:
[----:B------:R-:W-:Y:S05]  /*0cc0*/  BSYNC.RECONVERGENT B0 ;  /* 0x0000000000007941 */ /* 0x000fea0003800200 */
.L_x_2688:
[----:B------:R-:W-:Y:S04]  /*0cd0*/  BSSY.RECONVERGENT B0, `(.L_x_2690) ;  /* 0x0000030000007945 */ /* 0x000fe80003800200 */
[----:B------:R-:W-:Y:S05]  /*0ce0*/  @!P4 BRA `(.L_x_2691) ;  /* 0x0000000000b8c947 */ /* 0x000fea0003800000 */
[----:B------:R-:W0:Y:S01]  /*0cf0*/  LDCU UR4, c[0x0][0x388] ;  /* 0x00007100ff0477ac */ /* 0x000e220008000800 */
[----:B------:R-:W2:Y:S01]  /*0d00*/  S2UR UR9, SR_CgaCtaId ;  /* 0x00000000000979c3 */ /* 0x000ea20000008800 */
[----:B------:R-:W-:Y:S02]  /*0d10*/  IADD3 R23, PT, PT, R22, UR11, RZ ;  /* 0x0000000b16177c10 */ /* 0x000fe4000fffe0ff */
[----:B------:R-:W-:-:S05]  /*0d20*/  MOV R12, UR14 ;  /* 0x0000000e000c7c02 */ /* 0x000fca0008000f00 */
[----:B-1----:R-:W1:Y:S01]  /*0d30*/  LDC.64 R8, c[0x0][0x390] ;  /* 0x0000e400ff087b82 */ /* 0x002e620000000a00 */
[----:B0-----:R-:W-:Y:S01]  /*0d40*/  IMAD.U32 R10, RZ, RZ, UR4 ;  /* 0x00000004ff0a7e24 */ /* 0x001fe2000f8e00ff */
[----:B------:R-:W-:Y:S02]  /*0d50*/  UMOV UR4, 0x400 ;  /* 0x0000040000047882 */ /* 0x000fe40000000000 */
[----:B------:R-:W-:Y:S01]  /*0d60*/  UIADD3 UR4, UPT, UPT, UR4, 0x80, URZ ;  /* 0x0000008004047890 */ /* 0x000fe2000fffe0ff */
[----:B------:R-:W-:Y:S02]  /*0d70*/  IMAD R23, R10, UR6, R23 ;  /* 0x000000060a177c24 */ /* 0x000fe4000f8e0217 */
[----:B------:R-:W-:Y:S01]  /*0d80*/  IMAD.U32 R10, RZ, RZ, UR14 ;  /* 0x0000000eff0a7e24 */ /* 0x000fe2000f8e00ff */
[----:B--2---:R-:W-:Y:S01]  /*0d90*/  ULEA UR4, UR9, UR4, 0x18 ;  /* 0x0000000409047291 */ /* 0x004fe2000f8ec0ff */
[--C-:B------:R-:W-:Y:S02]  /*0da0*/  IMAD R29, R12, 0x3, R23.reuse ;  /* 0x000000030c1d7824 */ /* 0x100fe400078e0217 */
[----:B------:R-:W-:-:S02]  /*0db0*/  IMAD R25, R10, 0x2, R23 ;  /* 0x000000020a197824 */ /* 0x000fc400078e0217 */
[----:B------:R-:W-:Y:S01]  /*0dc0*/  VIADD R27, R23, UR14 ;  /* 0x0000000e171b7c36 */ /* 0x000fe20008000000 */
[----:B------:R-:W-:-:S07]  /*0dd0*/  LEA R24, R22, UR4, 0x2 ;  /* 0x0000000416187c11 */ /* 0x000fce000f8e10ff */
.L_x_2692:
        /* <DEDUP_REMOVED lines=8> */
[----:B------:R-:W-:Y:S01]  /*0e60*/  MOV R31, UR14 ;  /* 0x0000000e001f7c02 */ /* 0x000fe20008000f00 */
[----:B------:R-:W-:Y:S01]  /*0e70*/  IMAD.U32 R33, RZ, RZ, UR14 ;  /* 0x0000000eff217e24 */ /* 0x000fe2000f8e00ff */
[----:B------:R-:W-:Y:S01]  /*0e80*/  MOV R35, UR14 ;  /* 0x0000000e00237c02 */ /* 0x000fe20008000f00 */
[----:B------:R-:W-:Y:S01]  /*0e90*/  IMAD.U32 R28, RZ, RZ, UR14 ;  /* 0x0000000eff1c7e24 */ /* 0x000fe2000f8e00ff */
[----:B0-----:R-:W-:Y:S01]  /*0ea0*/  MOV R10, UR14 ;  /* 0x0000000e000a7c02 */ /* 0x001fe20008000f00 */
[----:B------:R-:W-:-:S02]  /*0eb0*/  IMAD R31, R31, 0x4, R24 ;  /* 0x000000041f1f7824 */ /* 0x000fc400078e0218 */
[--C-:B-1----:R-:W-:Y:S01]  /*0ec0*/  IMAD R13, R33, 0x8, R24.reuse ;  /* 0x00000008210d7824 */ /* 0x102fe200078e0218 */
[C---:B------:R-:W-:Y:S01]  /*0ed0*/  LEA R25, R10.reuse, R25, 0x2 ;  /* 0x000000190a197211 */ /* 0x040fe200078e10ff */
[----:B------:R-:W-:Y:S02]  /*0ee0*/  IMAD R33, R35, 0xc, R24 ;  /* 0x0000000c23217824 */ /* 0x000fe400078e0218 */
[----:B----4-:R-:W-:Y:S02]  /*0ef0*/  IMAD.U32 R15, RZ, RZ, UR14 ;  /* 0x0000000eff0f7e24 */ /* 0x010fe4000f8e00ff */
[----:B------:R-:W-:Y:S02]  /*0f00*/  IMAD R27, R10, 0x4, R27 ;  /* 0x000000040a1b7824 */ /* 0x000fe400078e021b */
[----:B------:R-:W-:Y:S02]  /*0f10*/  IMAD R22, R15, 0x4, R22 ;  /* 0x000000040f167824 */ /* 0x000fe400078e0216 */
[----:B------:R-:W-:-:S03]  /*0f20*/  IMAD R23, R28, 0x4, R23 ;  /* 0x000000041c177824 */ /* 0x000fc600078e0217 */
[----:B------:R-:W-:Y:S01]  /*0f30*/  ISETP.GE.U32.AND P3, PT, R22, 0x100, PT ;  /* 0x000001001600780c */ /* 0x000fe20003f66070 */
[----:B--2---:R0:W-:Y:S04]  /*0f40*/  STS [R24], R11 ;  /* 0x0000000b18007388 */ /* 0x0041e80000000800 */
[----:B---3--:R1:W-:Y:S04]  /*0f50*/  STS [R31], R12 ;  /* 0x0000000c1f007388 */ /* 0x0083e80000000800 */
[----:B-----5:R2:W-:Y:S01]  /*0f60*/  STS [R13], R14 ;  /* 0x0000000e0d007388 */ /* 0x0205e20000000800 */
[----:B0-----:R-:W-:-:S03]  /*0f70*/  IMAD.U32 R11, RZ, RZ, UR14 ;  /* 0x0000000eff0b7e24 */ /* 0x001fc6000f8e00ff */
[----:B------:R2:W-:Y:S01]  /*0f80*/  STS [R33], R16 ;  /* 0x0000001021007388 */ /* 0x0005e20000000800 */
[----:B-1----:R-:W-:Y:S02]  /*0f90*/  MOV R12, UR14 ;  /* 0x0000000e000c7c02 */ /* 0x002fe40008000f00 */
[----:B------:R-:W-:-:S03]  /*0fa0*/  LEA R24, R11, R24, 0x4 ;  /* 0x000000180b187211 */ /* 0x000fc600078e20ff */
[----:B------:R-:W-:Y:S01]  /*0fb0*/  IMAD R29, R12, 0x4, R29 ;  /* 0x000000040c1d7824 */ /* 0x000fe200078e021d */
[----:B------:R-:W-:Y:S06]  /*0fc0*/  @!P3 BRA `(.L_x_2692) ;  /* 0xfffffffc0084b947 */ /* 0x000fec000383ffff */
.L_x_2691:
[----:B------:R-:W-:Y:S05]  /*0fd0*/  BSYNC.RECONVERGENT B0 ;  /* 0x0000000000007941 */ /* 0x000fea0003800200 */
.L_x_2690:
        /* <DEDUP_REMOVED lines=13> */
[----:B------:R-:W-:Y:S01]  /*10b0*/  MOV R8, UR14 ;  /* 0x0000000e00087c02 */ /* 0x000fe20008000f00 */
[----:B0-----:R-:W-:Y:S01]  /*10c0*/  IMAD.U32 R10, RZ, RZ, UR14 ;  /* 0x0000000eff0a7e24 */ /* 0x001fe2000f8e00ff */
[----:B------:R-:W-:-:S03]  /*10d0*/  ISETP.NE.AND P2, PT, R21, RZ, PT ;  /* 0x000000ff1500720c */ /* 0x000fc60003f45270 */
[----:B-1----:R-:W-:Y:S02]  /*10e0*/  IMAD R9, R8, 0x4, R9 ;  /* 0x0000000408097824 */ /* 0x002fe400078e0209 */
[----:B------:R-:W-:-:S03]  /*10f0*/  IMAD.MOV.U32 R8, RZ, RZ, R20 ;  /* 0x000000ffff087224 */ /* 0x000fc600078e0014 */
[----:B------:R-:W-:Y:S01]  /*1100*/  LEA R10, R10, R9, 0x2 ;  /* 0x000000090a0a7211 */ /* 0x000fe200078e10ff */
[----:B------:R3:W-:Y:S04]  /*1110*/  STS [R9], RZ ;  /* 0x000000ff09007388 */ /* 0x0007e80000000800 */
[----:B------:R3:W-:Y:S01]  /*1120*/  @P2 STS [R10], RZ ;  /* 0x000000ff0a002388 */ /* 0x0007e20000000800 */
[----:B------:R-:W-:-:S07]  /*1130*/  @P2 IMAD.MOV.U32 R8, RZ, RZ, R26 ;  /* 0x000000ffff082224 */ /* 0x000fce00078e001a */
.L_x_2694:
[----:B------:R-:W-:Y:S05]  /*1140*/  BSYNC.RECONVERGENT B0 ;  /* 0x0000000000007941 */ /* 0x000fea0003800200 */
.L_x_2693:
[----:B------:R-:W-:Y:S04]  /*1150*/  BSSY.RECONVERGENT B0, `(.L_x_2695) ;  /* 0x0000015000007945 */ /* 0x000fe80003800200 */
[----:B------:R-:W-:Y:S05]  /*1160*/  @!P0 BRA `(.L_x_2696) ;  /* 0x00000000004c8947 */ /* 0x000fea0003800000 */
[----:B0--3--:R-:W2:Y:S01]  /*1170*/  S2R R10, SR_CgaCtaId ;  /* 0x00000000000a7919 */ /* 0x009ea20000008800 */
[----:B-1----:R-:W-:-:S04]  /*1180*/  MOV R9, 0x400 ;  /* 0x0000040000097802 */ /* 0x002fc80000000f00 */
[----:B------:R-:W-:-:S04]  /*1190*/  IADD3 R9, PT, PT, R9, 0x480, RZ ;  /* 0x0000048009097810 */ /* 0x000fc80007ffe0ff */
[----:B--2---:R-:W-:-:S07]  /*11a0*/  LEA R13, R10, R9, 0x18 ;  /* 0x000000090a0d7211 */ /* 0x004fce00078ec0ff */
.L_x_2697:
[----:B------:R-:W-:Y:S01]  /*11b0*/  IMAD R9, R8, 0x4, R13 ;  /* 0x0000000408097824 */ /* 0x000fe200078e020d */
[----:B------:R-:W-:Y:S01]  /*11c0*/  MOV R11, UR14 ;  /* 0x0000000e000b7c02 */ /* 0x000fe20008000f00 */
[----:B------:R-:W-:Y:S02]  /*11d0*/  IMAD.U32 R10, RZ, RZ, UR14 ;  /* 0x0000000eff0a7e24 */ /* 0x000fe4000f8e00ff */
[----:B------:R-:W-:Y:S01]  /*11e0*/  IMAD.U32 R12, RZ, RZ, UR14 ;  /* 0x0000000eff0c7e24 */ /* 0x000fe2000f8e00ff */
[----:B------:R4:W-:Y:S01]  /*11f0*/  STS [R9], RZ ;  /* 0x000000ff09007388 */ /* 0x0009e20000000800 */
[----:B------:R-:W-:Y:S02]  /*1200*/  IMAD R10, R10, 0x4, R9 ;  /* 0x000000040a0a7824 */ /* 0x000fe400078e0209 */
        /* <DEDUP_REMOVED lines=8> */
[----:B----4-:R-:W-:Y:S05]  /*1290*/  @!P0 BRA `(.L_x_2697) ;  /* 0xfffffffc00c48947 */ /* 0x010fea000383ffff */
.L_x_2696:
[----:B------:R-:W-:Y:S05]  /*12a0*/  BSYNC.RECONVERGENT B0 ;  /* 0x0000000000007941 */ /* 0x000fea0003800200 */
.L_x_2695:
[----:B------:R-:W-:Y:S05]  /*12b0*/  @!P1 BRA `(.L_x_2698) ;  /* 0x0000000800689947 */ /* 0x000fea0003800000 */
[----:B0-----:R-:W0:Y:S01]  /*12c0*/  LDC R15, c[0x0][0x3ac] ;  /* 0x0000eb00ff0f7b82 */ /* 0x001e220000000800 */
[----:B------:R-:W-:-:S04]  /*12d0*/  LOP3.LUT R18, R18, 0x1f, RZ, 0xc0, !PT ;  /* 0x0000001f12127812 */ /* 0x000fc800078ec0ff */
[----:B--2---:R-:W-:Y:S02]  /*12e0*/  IABS R14, R18 ;  /* 0x00000012000e7213 */ /* 0x004fe40000000000 */
[----:B------:R-:W-:Y:S01]  /*12f0*/  ISETP.GE.AND P2, PT, R18, RZ, PT ;  /* 0x000000ff1200720c */ /* 0x000fe20003f46270 */
[----:B------:R-:W2:Y:S01]  /*1300*/  LDC R17, c[0x0][0x3ac] ;  /* 0x0000eb00ff117b82 */ /* 0x000ea20000000800 */
[----:B0-----:R-:W-:-:S04]  /*1310*/  VIMNMX R15, PT, PT, R15, 0x20, PT ;  /* 0x000000200f0f7848 */ /* 0x001fc80003fe0100 */
[-C--:B------:R-:W-:Y:S02]  /*1320*/  IABS R11, R15.reuse ;  /* 0x0000000f000b7213 */ /* 0x080fe40000000000 */
[----:B------:R-:W-:Y:S02]  /*1330*/  IABS R16, R15 ;  /* 0x0000000f00107213 */ /* 0x000fe40000000000 */
[----:B---3--:R-:W0:Y:S08]  /*1340*/  I2F.RP R10, R11 ;  /* 0x0000000b000a7306 */ /* 0x008e300000209400 */
[----:B0-----:R-:W0:Y:S02]  /*1350*/  MUFU.RCP R10, R10 ;  /* 0x0000000a000a7308 */ /* 0x001e240000001000 */
[----:B0-----:R-:W-:-:S06]  /*1360*/  VIADD R8, R10, 0xffffffe ;  /* 0x0ffffffe0a087836 */ /* 0x001fcc0000000000 */
[----:B-1----:R0:W1:Y:S02]  /*1370*/  F2I.FTZ.U32.TRUNC.NTZ R9, R8 ;  /* 0x0000000800097305 */ /* 0x002064000021f000 */
[----:B0-----:R-:W-:Y:S02]  /*1380*/  IMAD.MOV.U32 R8, RZ, RZ, RZ ;  /* 0x000000ffff087224 */ /* 0x001fe400078e00ff */
[----:B-1----:R-:W-:-:S04]  /*1390*/  IMAD.MOV R12, RZ, RZ, -R9 ;  /* 0x000000ffff0c7224 */ /* 0x002fc800078e0a09 */
[----:B------:R-:W-:Y:S01]  /*13a0*/  IMAD R13, R12, R11, RZ ;  /* 0x0000000b0c0d7224 */ /* 0x000fe200078e02ff */
[----:B------:R-:W-:-:S03]  /*13b0*/  MOV R12, R14 ;  /* 0x0000000e000c7202 */ /* 0x000fc60000000f00 */
        /* <DEDUP_REMOVED lines=13> */
[CC--:B--2---:R-:W-:Y:S01]  /*1490*/  ISETP.GE.AND P3, PT, R8.reuse, R17.reuse, PT ;  /* 0x000000110800720c */ /* 0x0c4fe20003f66270 */
[----:B------:R-:W-:Y:S01]  /*14a0*/  VIADD R14, R8, 0x3 ;  /* 0x00000003080e7836 */ /* 0x000fe20000000000 */
[-C--:B------:R-:W-:Y:S02]  /*14b0*/  ISETP.GE.AND P0, PT, R10, R17.reuse, PT ;  /* 0x000000110a00720c */ /* 0x080fe40003f06270 */
[-C--:B------:R-:W-:Y:S02]  /*14c0*/  ISETP.GE.AND P1, PT, R12, R17.reuse, PT ;  /* 0x000000110c00720c */ /* 0x080fe40003f26270 */
[----:B------:R-:W-:Y:S02]  /*14d0*/  ISETP.GE.AND P2, PT, R14, R17, PT ;  /* 0x000000110e00720c */ /* 0x000fe40003f46270 */
[----:B------:R-:W-:-:S02]  /*14e0*/  SEL R9, R17, RZ, P0 ;  /* 0x000000ff11097207 */ /* 0x000fc40000000000 */
[C---:B------:R-:W-:Y:S02]  /*14f0*/  SEL R11, R17.reuse, RZ, P1 ;  /* 0x000000ff110b7207 */ /* 0x040fe40000800000 */
[----:B------:R-:W-:Y:S02]  /*1500*/  SEL R13, R17, RZ, P2 ;  /* 0x000000ff110d7207 */ /* 0x000fe40001000000 */
[-C--:B------:R-:W-:Y:S02]  /*1510*/  ISETP.GE.AND P0, PT, R10, R15.reuse, PT ;  /* 0x0000000f0a00720c */ /* 0x080fe40003f06270 */
[-C--:B------:R-:W-:Y:S02]  /*1520*/  ISETP.GE.AND P1, PT, R12, R15.reuse, PT ;  /* 0x0000000f0c00720c */ /* 0x080fe40003f26270 */
[C---:B------:R-:W-:Y:S01]  /*1530*/  ISETP.GE.AND P2, PT, R14.reuse, R15, PT ;  /* 0x0000000f0e00720c */ /* 0x040fe20003f46270 */
[----:B------:R-:W-:Y:S01]  /*1540*/  IMAD.IADD R14, R14, 0x1, -R13 ;  /* 0x000000010e0e7824 */ /* 0x000fe200078e0a0d */
        /* <DEDUP_REMOVED lines=11> */
.L_x_2713:
[----:B0-----:R-:W0:Y:S01]  /*1600*/  LDC R23, c[0x0][0x3ac] ;  /* 0x0000eb00ff177b82 */ /* 0x001e220000000800 */
[----:B------:R-:W-:Y:S01]  /*1610*/  IMAD.IADD R17, R3, 0x1, R12 ;  /* 0x0000000103117824 */ /* 0x000fe200078e020c */
[----:B-1----:R-:W1:Y:S01]  /*1620*/  LDCU UR4, c[0x0][0x3a8] ;  /* 0x00007500ff0477ac */ /* 0x002e620008000800 */
[----:B------:R-:W-:-:S05]  /*1630*/  VIADD R12, R12, UR17 ;  /* 0x000000110c0c7c36 */ /* 0x000fca0008000000 */
[----:B------:R-:W-:Y:S02]  /*1640*/  ISETP.GE.AND P3, PT, R12, UR16, PT ;  /* 0x000000100c007c0c */ /* 0x000fe4000bf66270 */
[----:B-1----:R-:W-:Y:S02]  /*1650*/  ISETP.GE.AND P4, PT, R0, UR4, PT ;  /* 0x0000000400007c0c */ /* 0x002fe4000bf86270 */
[----:B0-----:R-:W-:Y:S01]  /*1660*/  ISETP.GE.AND P0, PT, R23, 0x1, PT ;  /* 0x000000011700780c */ /* 0x001fe20003f06270 */
[----:B------:R-:W-:Y:S01]  /*1670*/  IMAD R24, R17, R23, R8 ;  /* 0x0000001711187224 */ /* 0x000fe200078e0208 */
[C---:B------:R-:W-:Y:S02]  /*1680*/  ISETP.GE.AND P1, PT, R23.reuse, 0x3, PT ;  /* 0x000000031700780c */ /* 0x040fe40003f26270 */
[----:B------:R-:W-:-:S09]  /*1690*/  ISETP.GE.AND P2, PT, R23, 0x4, PT ;  /* 0x000000041700780c */ /* 0x000fd20003f46270 */
[----:B----4-:R-:W0:Y:S01]  /*16a0*/  @P0 S2R R25, SR_CgaCtaId ;  /* 0x0000000000190919 */ /* 0x010e220000008800 */
[----:B------:R-:W-:-:S04]  /*16b0*/  @P0 MOV R22, 0x400 ;  /* 0x0000040000160802 */ /* 0x000fc80000000f00 */
[----:B------:R-:W-:-:S04]  /*16c0*/  @P0 IADD3 R22, PT, PT, R22, 0x80, RZ ;  /* 0x0000008016160810 */ /* 0x000fc80007ffe0ff */
        /* <DEDUP_REMOVED lines=12> */
.L_x_2699:
        /* <DEDUP_REMOVED lines=8> */
.L_x_2700:
        /* <DEDUP_REMOVED lines=8> */
.L_x_2701:
[----:B------:R-:W-:Y:S04]  /*1890*/  BSSY B0, `(.L_x_2702) ;  /* 0x000003b000007945 */ /* 0x000fe80003800000 */
[----:B------:R-:W-:Y:S05]  /*18a0*/  @P4 BRA `(.L_x_2703) ;  /* 0x0000000000e44947 */ /* 0x000fea0003800000 */
[----:B------:R-:W4:Y:S01]  /*18b0*/  S2R R25, SR_CgaCtaId ;  /* 0x0000000000197919 */ /* 0x000f220000008800 */
[----:B------:R-:W-:Y:S02]  /*18c0*/  MOV R22, 0x400 ;  /* 0x0000040000167802 */ /* 0x000fe40000000f00 */
[----:B------:R-:W-:Y:S02]  /*18d0*/  ISETP.GT.U32.AND P4, PT, R23, 0x20, PT ;  /* 0x000000201700780c */ /* 0x000fe40003f84070 */
[----:B------:R-:W-:-:S04]  /*18e0*/  IADD3 R24, PT, PT, R22, 0x480, RZ ;  /* 0x0000048016187810 */ /* 0x000fc80007ffe0ff */
[C---:B----4-:R-:W-:Y:S01]  /*18f0*/  LEA R23, R25.reuse, R24, 0x18 ;  /* 0x0000001819177211 */ /* 0x050fe200078ec0ff */
[----:B------:R-:W-:Y:S01]  /*1900*/  IMAD.MOV.U32 R24, RZ, RZ, R0 ;  /* 0x000000ffff187224 */ /* 0x000fe200078e0000 */
[----:B------:R-:W-:-:S07]  /*1910*/  LEA R22, R25, R22, 0x18 ;  /* 0x0000001619167211 */ /* 0x000fce00078ec0ff */
.L_x_2712:
[----:B------:R-:W-:-:S04]  /*1920*/  IMAD R29, R24, 0x14, R22 ;  /* 0x00000014181d7824 */ /* 0x000fc800078e0216 */
[----:B----4-:R-:W-:-:S06]  /*1930*/  IMAD R25, R8, 0x4, R29 ;  /* 0x0000000408197824 */ /* 0x010fcc00078e021d */
[----:B------:R-:W4:Y:S01]  /*1940*/  LDS R25, [R25] ;  /* 0x0000000019197984 */ /* 0x000f220000000800 */
[----:B------:R-:W-:Y:S05]  /*1950*/  @P4 BRA `(.L_x_2704) ;  /* 0x0000000000604947 */ /* 0x000fea0003800000 */
[----:B------:R-:W-:-:S03]  /*1960*/  UMOV UR4, 0xffffffff ;  /* 0xffffffff00047882 */ /* 0x000fc60000000000 */
[----:B------:R-:W-:Y:S05]  /*1970*/  BRA.DIV UR4, `(.L_x_2705) ;  /* 0x0000001204b47947 */ /* 0x000fea000b800000 */
[----:B------:R-:W-:-:S06]  /*1980*/  MOV R27, UR7 ;  /* 0x00000007001b7c02 */ /* 0x000fcc0008000f00 */
[----:B----4-:R4:W0:Y:S02]  /*1990*/  SHFL.IDX PT, R27, R25, R20, R27 ;  /* 0x00000014191b7389 */ /* 0x01082400000e001b */
.L_x_2722:
[----:B01----:R-:W-:Y:S01]  /*19a0*/  IMAD R26, R4, R27, RZ ;  /* 0x0000001b041a7224 */ /* 0x003fe200078e02ff */
[----:B------:R-:W-:Y:S06]  /*19b0*/  @!P0 BRA `(.L_x_2706) ;  /* 0x0000000000148947 */ /* 0x000fec0003800000 */
[----:B------:R-:W-:-:S03]  /*19c0*/  UMOV UR4, 0xffffffff ;  /* 0xffffffff00047882 */ /* 0x000fc60000000000 */
[----:B------:R-:W-:Y:S05]  /*19d0*/  BRA.DIV UR4, `(.L_x_2707) ;  /* 0x0000001204c47947 */ /* 0x000fea000b800000 */
[----:B------:R-:W-:-:S05]  /*19e0*/  IMAD.U32 R28, RZ, RZ, UR7 ;  /* 0x00000007ff1c7e24 */ /* 0x000fca000f8e00ff */
[----:B------:R0:W1:Y:S02]  /*19f0*/  SHFL.IDX PT, R27, R25, R9, R28 ;  /* 0x00000009191b7389 */ /* 0x00006400000e001c */
.L_x_2725:
[----:B-1----:R-:W-:-:S07]  /*1a00*/  IMAD R26, R5, R27, R26 ;  /* 0x0000001b051a7224 */ /* 0x002fce00078e021a */
.L_x_2706:
[----:B------:R-:W-:Y:S05]  /*1a10*/  @!P1 BRA `(.L_x_2708) ;  /* 0x0000000000149947 */ /* 0x000fea0003800000 */
[----:B------:R-:W-:-:S03]  /*1a20*/  UMOV UR4, 0xffffffff ;  /* 0xffffffff00047882 */ /* 0x000fc60000000000 */
[----:B------:R-:W-:Y:S05]  /*1a30*/  BRA.DIV UR4, `(.L_x_2709) ;  /* 0x0000001204d47947 */ /* 0x000fea000b800000 */
[----:B------:R-:W-:-:S06]  /*1a40*/  IMAD.U32 R27, RZ, RZ, UR7 ;  /* 0x00000007ff1b7e24 */ /* 0x000fcc000f8e00ff */
[----:B------:R1:W0:Y:S02]  /*1a50*/  SHFL.IDX PT, R27, R25, R10, R27 ;  /* 0x0000000a191b7389 */ /* 0x00022400000e001b */
.L_x_2728:
[----:B0-2---:R-:W-:-:S07]  /*1a60*/  IMAD R26, R6, R27, R26 ;  /* 0x0000001b061a7224 */ /* 0x005fce00078e021a */
.L_x_2708:
[----:B------:R-:W-:Y:S05]  /*1a70*/  @!P2 BRA `(.L_x_2710) ;  /* 0x00000000004ca947 */ /* 0x000fea0003800000 */
[----:B------:R-:W-:-:S03]  /*1a80*/  UMOV UR4, 0xffffffff ;  /* 0xffffffff00047882 */ /* 0x000fc60000000000 */
[----:B------:R-:W-:Y:S05]  /*1a90*/  BRA.DIV UR4, `(.L_x_2711) ;  /* 0x0000001204e47947 */ /* 0x000fea000b800000 */
[----:B------:R-:W-:-:S05]  /*1aa0*/  MOV R27, UR7 ;  /* 0x00000007001b7c02 */ /* 0x000fca0008000f00 */
[----:B01--4-:R0:W1:Y:S02]  /*1ab0*/  SHFL.IDX PT, R25, R25, R14, R27 ;  /* 0x0000000e19197389 */ /* 0x01306400000e001b */
.L_x_2731:
[----:B-1-3--:R-:W-:Y:S01]  /*1ac0*/  IMAD R26, R7, R25, R26 ;  /* 0x00000019071a7224 */ /* 0x00afe200078e021a */
[----:B------:R-:W-:Y:S06]  /*1ad0*/  BRA `(.L_x_2710) ;  /* 0x0000000000347947 */ /* 0x000fec0003800000 */
.L_x_2704:
[----:B------:R-:W5:Y:S01]  /*1ae0*/  LDCU UR4, c[0x0][0x3ac] ;  /* 0x00007580ff0477ac */ /* 0x000f620008000800 */
[----:B-1--4-:R-:W-:Y:S01]  /*1af0*/  IMAD R25, R4, R25, RZ ;  /* 0x0000001904197224 */ /* 0x012fe200078e02ff */
[----:B------:R-:W-:Y:S01]  /*1b00*/  @P2 LEA R28, R16, R29, 0x2 ;  /* 0x0000001d101c2211 */ /* 0x000fe200078e10ff */
[----:B------:R-:W-:-:S05]  /*1b10*/  @P0 IMAD R27, R19, 0x4, R29 ;  /* 0x00000004131b0824 */ /* 0x000fca00078e021d */
[----:B------:R-:W-:Y:S04]  /*1b20*/  @P2 LDS R28, [R28+0xc] ;  /* 0x00000c001c1c2984 */ /* 0x000fe80000000800 */
[----:B------:R-:W0:Y:S01]  /*1b30*/  @P0 LDS R27, [R27+0x4] ;  /* 0x000004001b1b0984 */ /* 0x000e220000000800 */
[----:B-----5:R-:W-:-:S04]  /*1b40*/  ISETP.LT.AND P5, PT, RZ, UR4, PT ;  /* 0x00000004ff007c0c */ /* 0x020fc8000bfa1270 */
[----:B------:R-:W-:Y:S01]  /*1b50*/  SEL R26, R25, RZ, P5 ;  /* 0x000000ff191a7207 */ /* 0x000fe20002800000 */
[----:B------:R-:W-:-:S06]  /*1b60*/  @P1 IMAD R25, R18, 0x4, R29 ;  /* 0x0000000412191824 */ /* 0x000fcc00078e021d */
[----:B------:R-:W2:Y:S01]  /*1b70*/  @P1 LDS R25, [R25+0x8] ;  /* 0x0000080019191984 */ /* 0x000ea20000000800 */
[----:B0-----:R-:W-:-:S04]  /*1b80*/  @P0 IMAD R26, R5, R27, R26 ;  /* 0x0000001b051a0224 */ /* 0x001fc800078e021a */
[----:B--2---:R-:W-:-:S04]  /*1b90*/  @P1 IMAD R26, R6, R25, R26 ;  /* 0x00000019061a1224 */ /* 0x004fc800078e021a */
[----:B---3--:R-:W-:-:S07]  /*1ba0*/  @P2 IMAD R26, R7, R28, R26 ;  /* 0x0000001c071a2224 */ /* 0x008fce00078e021a */
.L_x_2710:
[C---:B0-----:R-:W-:Y:S01]  /*1bb0*/  IMAD R28, R24.reuse, UR16, R17 ;  /* 0x00000010181c7c24 */ /* 0x041fe2000f8e0211 */
[----:B------:R-:W0:Y:S01]  /*1bc0*/  LDCU UR4, c[0x0][0x3a8] ;  /* 0x00007500ff0477ac */ /* 0x000e220008000800 */
[----:B------:R-:W-:Y:S02]  /*1bd0*/  IADD3 R24, PT, PT, R24, UR5, RZ ;  /* 0x0000000518187c10 */ /* 0x000fe4000fffe0ff */
[----:B------:R-:W-:-:S05]  /*1be0*/  IMAD R28, R28, 0x4, R23 ;  /* 0x000000041c1c7824 */ /* 0x000fca00078e0217 */
[----:B-1--4-:R-:W1:Y:S01]  /*1bf0*/  LDS R25, [R28] ;  /* 0x000000001c197984 */ /* 0x012e620000000800 */
[----:B0-----:R-:W-:Y:S01]  /*1c00*/  ISETP.GE.AND P5, PT, R24, UR4, PT ;  /* 0x0000000418007c0c */ /* 0x001fe2000bfa6270 */
[----:B-1----:R-:W-:-:S05]  /*1c10*/  IMAD.IADD R25, R25, 0x1, R26 ;  /* 0x0000000119197824 */ /* 0x002fca00078e021a */
[----:B------:R4:W-:Y:S07]  /*1c20*/  STS [R28], R25 ;  /* 0x000000191c007388 */ /* 0x0009ee0000000800 */
[----:B------:R-:W-:Y:S05]  /*1c30*/  @!P5 BRA `(.L_x_2712) ;  /* 0xfffffffc0038d947 */ /* 0x000fea000383ffff */
.L_x_2703:
[----:B------:R-:W-:Y:S05]  /*1c40*/  BSYNC B0 ;  /* 0x0000000000007941 */ /* 0x000fea0003800000 */
.L_x_2702:
[----:B------:R-:W-:Y:S05]  /*1c50*/  @!P3 BRA `(.L_x_2713) ;  /* 0xfffffff80068b947 */ /* 0x000fea000383ffff */
.L_x_2698:
[----:B--2---:R-:W2:Y:S01]  /*1c60*/  S2R R13, SR_TID.X ;  /* 0x00000000000d7919 */ /* 0x004ea20000002100 */
[----:B------:R-:W-:Y:S05]  /*1c70*/  WARPSYNC.ALL ;  /* 0x0000000000007948 */ /* 0x000fea0003800000 */
[----:B------:R-:W-:Y:S01]  /*1c80*/  ISETP.NE.AND P3, PT, R21, 0x2, PT ;  /* 0x000000021500780c */ /* 0x000fe20003f65270 */
[----:B0--3--:R-:W0:Y:S01]  /*1c90*/  LDC R10, c[0x0][0x3ac] ;  /* 0x0000eb00ff0a7b82 */ /* 0x009e220000000800 */
[----:B------:R-:W3:Y:S01]  /*1ca0*/  LDCU UR4, c[0x0][0x384] ;  /* 0x00007080ff0477ac */ /* 0x000ee20008000800 */
[----:B------:R-:W-:Y:S01]  /*1cb0*/  BSSY.RECONVERGENT B0, `(.L_x_2714) ;  /* 0x0000078000007945 */ /* 0x000fe20003800200 */
[----:B--2---:R-:W-:-:S05]  /*1cc0*/  IMAD.MOV.U32 R20, RZ, RZ, R13 ;  /* 0x000000ffff147224 */ /* 0x004fca00078e000d */
[----:B------:R-:W2:Y:S01]  /*1cd0*/  LDC R17, c[0x0][0x388] ;  /* 0x0000e200ff117b82 */ /* 0x000ea20000000800 */
[----:B---3--:R-:W-:Y:S01]  /*1ce0*/  UIMAD UR4, UR6, UR4, UR8 ;  /* 0x00000004060472a4 */ /* 0x008fe2000f8e0208 */
[----:B0-----:R-:W-:-:S04]  /*1cf0*/  IABS R11, R10 ;  /* 0x0000000a000b7213 */ /* 0x001fc80000000000 */
[----:B------:R-:W0:Y:S01]  /*1d00*/  I2F.RP R12, R11 ;  /* 0x0000000b000c7306 */ /* 0x000e220000209400 */
[----:B--2---:R-:W-:-:S07]  /*1d10*/  IABS R16, R17 ;  /* 0x0000001100107213 */ /* 0x004fce0000000000 */
[----:B0-----:R-:W0:Y:S02]  /*1d20*/  MUFU.RCP R12, R12 ;  /* 0x0000000c000c7308 */ /* 0x001e240000001000 */
[----:B0-----:R-:W-:-:S06]  /*1d30*/  VIADD R14, R12, 0xffffffe ;  /* 0x0ffffffe0c0e7836 */ /* 0x001fcc0000000000 */
[----:B-1----:R-:W0:Y:S02]  /*1d40*/  F2I.FTZ.U32.TRUNC.NTZ R9, R14 ;  /* 0x0000000e00097305 */ /* 0x002e24000021f000 */
        /* <DEDUP_REMOVED lines=21> */
[----:B------:R-:W-:Y:S01]  /*1ea0*/  IMAD.MOV.U32 R14, RZ, RZ, RZ ;  /* 0x000000ffff0e7224 */ /* 0x000fe200078e00ff */
[----:B------:R-:W-:Y:S01]  /*1eb0*/  IABS R12, UR16 ;  /* 0x00000010000c7c13 */ /* 0x000fe20008000000 */
[----:B------:R-:W0:Y:S01]  /*1ec0*/  S2UR UR10, SR_CgaCtaId ;  /* 0x00000000000a79c3 */ /* 0x000e220000008800 */
[----:B------:R-:W1:Y:S01]  /*1ed0*/  I2F.RP R8, R10 ;  /* 0x0000000a00087306 */ /* 0x000e620000209400 */
[----:B------:R-:W-:Y:S01]  /*1ee0*/  IABS R11, R13 ;  /* 0x0000000d000b7213 */ /* 0x000fe20000000000 */
[----:B------:R-:W-:Y:S01]  /*1ef0*/  UMOV UR9, 0x400 ;  /* 0x0000040000097882 */ /* 0x000fe20000000000 */
[----:B------:R-:W-:Y:S01]  /*1f00*/  IMAD.MOV R12, RZ, RZ, -R12 ;  /* 0x000000ffff0c7224 */ /* 0x000fe200078e0a0c */
[----:B------:R-:W-:Y:S01]  /*1f10*/  UIADD3 UR9, UPT, UPT, UR9, 0x480, URZ ;  /* 0x0000048009097890 */ /* 0x000fe2000fffe0ff */
[----:B------:R-:W-:-:S03]  /*1f20*/  IADD3 R20, PT, PT, R13, UR14, RZ ;  /* 0x0000000e0d147c10 */ /* 0x000fc6000fffe0ff */
[----:B-1----:R-:W1:Y:S01]  /*1f30*/  MUFU.RCP R8, R8 ;  /* 0x0000000800087308 */ /* 0x002e620000001000 */
[----:B0-----:R-:W-:-:S06]  /*1f40*/  ULEA UR9, UR10, UR9, 0x18 ;  /* 0x000000090a097291 */ /* 0x001fcc000f8ec0ff */
[----:B------:R-:W-:Y:S01]  /*1f50*/  LEA R22, R13, UR9, 0x2 ;  /* 0x000000090d167c11 */ /* 0x000fe2000f8e10ff */
[----:B-1----:R-:W-:-:S04]  /*1f60*/  VIADD R15, R8, 0xffffffe ;  /* 0x0ffffffe080f7836 */ /* 0x002fc80000000000 */
[----:B------:R-:W0:Y:S02]  /*1f70*/  LDS R17, [R22] ;  /* 0x0000000016117984 */ /* 0x000e240000000800 */
[----:B------:R-:W1:Y:S02]  /*1f80*/  F2I.FTZ.U32.TRUNC.NTZ R15, R15 ;  /* 0x0000000f000f7305 */ /* 0x000e64000021f000 */
[----:B-1----:R-:W-:-:S05]  /*1f90*/  IADD3 R9, PT, PT, RZ, -R15, RZ ;  /* 0x8000000fff097210 */ /* 0x002fca0007ffe0ff */
[----:B------:R-:W-:-:S04]  /*1fa0*/  IMAD R9, R9, R10, RZ ;  /* 0x0000000a09097224 */ /* 0x000fc800078e02ff */
[----:B------:R-:W-:Y:S01]  /*1fb0*/  IMAD.HI.U32 R14, R15, R9, R14 ;  /* 0x000000090f0e7227 */ /* 0x000fe200078e000e */
[----:B------:R-:W-:-:S03]  /*1fc0*/  MOV R9, R11 ;  /* 0x0000000b00097202 */ /* 0x000fc60000000f00 */
[----:B------:R-:W-:Y:S01]  /*1fd0*/  IMAD.MOV.U32 R11, RZ, RZ, R12 ;  /* 0x000000ffff0b7224 */ /* 0x000fe200078e000c */
[----:B------:R-:W-:Y:S01]  /*1fe0*/  LOP3.LUT R12, RZ, UR16, RZ, 0x33, !PT ;  /* 0x00000010ff0c7c12 */ /* 0x000fe2000f8e33ff */
[----:B------:R-:W-:-:S04]  /*1ff0*/  IMAD.HI.U32 R8, R14, R9, RZ ;  /* 0x000000090e087227 */ /* 0x000fc800078e00ff */
[----:B------:R-:W-:-:S05]  /*2000*/  IMAD R9, R8, R11, R9 ;  /* 0x0000000b08097224 */ /* 0x000fca00078e0209 */
        /* <DEDUP_REMOVED lines=20> */
[----:B------:R-:W-:Y:S01]  /*2150*/  IABS R13, R20 ;  /* 0x00000014000d7213 */ /* 0x000fe20000000000 */
[----:B------:R-:W-:-:S04]  /*2160*/  IMAD.U32 R15, RZ, RZ, UR14 ;  /* 0x0000000eff0f7e24 */ /* 0x000fc8000f8e00ff */
[----:B0-----:R-:W-:Y:S01]  /*2170*/  IMAD.HI.U32 R18, R14, R13, RZ ;  /* 0x0000000d0e127227 */ /* 0x001fe200078e00ff */
        /* <DEDUP_REMOVED lines=22> */
[----:B------:R-:W-:-:S04]  /*22e0*/  IMAD.HI.U32 R14, R14, R13, RZ ;  /* 0x0000000d0e0e7227 */ /* 0x000fc800078e00ff */
[----:B------:R-:W-:Y:S02]  /*22f0*/  IMAD R11, R14, R11, R13 ;  /* 0x0000000b0e0b7224 */ /* 0x000fe400078e020d */
[----:B------:R-:W-:-:S03]  /*2300*/  IMAD.U32 R13, RZ, RZ, UR14 ;  /* 0x0000000eff0d7e24 */ /* 0x000fc6000f8e00ff */
[----:B------:R-:W-:Y:S02]  /*2310*/  ISETP.GT.U32.AND P2, PT, R10, R11, PT ;  /* 0x0000000b0a00720c */ /* 0x000fe40003f44070 */
[----:B------:R-:W-:-:S06]  /*2320*/  LEA R13, R13, R22, 0x2 ;  /* 0x000000160d0d7211 */ /* 0x000fcc00078e10ff */
[----:B------:R-:W0:Y:S05]  /*2330*/  LDS R13, [R13] ;  /* 0x000000000d0d7984 */ /* 0x000e2a0000000800 */
[----:B------:R-:W-:Y:S02]  /*2340*/  @!P2 IMAD.IADD R11, R11, 0x1, -R10 ;  /* 0x000000010b0ba824 */ /* 0x000fe400078e0a0a */
        /* <DEDUP_REMOVED lines=14> */
.L_x_2715:
[----:B------:R-:W-:Y:S05]  /*2430*/  BSYNC.RECONVERGENT B0 ;  /* 0x0000000000007941 */ /* 0x000fea0003800200 */
.L_x_2714:
[----:B--2---:R-:W-:Y:S01]  /*2440*/  LOP3.LUT R8, R2, 0xffff, RZ, 0xc0, !PT ;  /* 0x0000ffff02087812 */ /* 0x004fe200078ec0ff */
[----:B------:R-:W-:Y:S03]  /*2450*/  BSSY.RECONVERGENT B0, `(.L_x_2716) ;  /* 0x0000079000007945 */ /* 0x000fe60003800200 */
[----:B------:R-:W-:-:S13]  /*2460*/  ISETP.GE.U32.AND P0, PT, R8, 0x2, PT ;  /* 0x000000020800780c */ /* 0x000fda0003f06070 */
[----:B------:R-:W-:Y:S05]  /*2470*/  @!P0 BRA `(.L_x_2717) ;  /* 0x0000000400d88947 */ /* 0x000fea0003800000 */
[----:B01----:R-:W-:Y:S01]  /*2480*/  IABS R18, UR16 ;  /* 0x0000001000127c13 */ /* 0x003fe20008000000 */
[----:B------:R-:W0:Y:S01]  /*2490*/  LDC.64 R8, c[0x0][0x3a0] ;  /* 0x0000e800ff087b82 */ /* 0x000e220000000a00 */
[----:B------:R-:W-:Y:S02]  /*24a0*/  ISETP.NE.AND P0, PT, RZ, UR16, PT ;  /* 0x00000010ff007c0c */ /* 0x000fe4000bf05270 */
[----:B------:R-:W1:Y:S01]  /*24b0*/  I2F.RP R12, R18 ;  /* 0x00000012000c7306 */ /* 0x000e620000209400 */
[----:B------:R-:W-:-:S07]  /*24c0*/  LOP3.LUT R17, RZ, UR16, RZ, 0x33, !PT ;  /* 0x00000010ff117c12 */ /* 0x000fce000f8e33ff */
[----:B-1----:R-:W1:Y:S02]  /*24d0*/  MUFU.RCP R12, R12 ;  /* 0x0000000c000c7308 */ /* 0x002e640000001000 */
[----:B-1----:R-:W-:-:S06]  /*24e0*/  VIADD R10, R12, 0xffffffe ;  /* 0x0ffffffe0c0a7836 */ /* 0x002fcc0000000000 */
[----:B------:R1:W2:Y:S02]  /*24f0*/  F2I.FTZ.U32.TRUNC.NTZ R11, R10 ;  /* 0x0000000a000b7305 */ /* 0x0002a4000021f000 */
[----:B-1----:R-:W-:Y:S01]  /*2500*/  MOV R10, RZ ;  /* 0x000000ff000a7202 */ /* 0x002fe20000000f00 */
[----:B--2---:R-:W-:-:S04]  /*2510*/  IMAD.MOV R19, RZ, RZ, -R11 ;  /* 0x000000ffff137224 */ /* 0x004fc800078e0a0b */
[----:B------:R-:W-:-:S04]  /*2520*/  IMAD R19, R19, R18, RZ ;  /* 0x0000001213137224 */ /* 0x000fc800078e02ff */
[----:B0-----:R-:W-:-:S07]  /*2530*/  IMAD.HI.U32 R19, R11, R19, R10 ;  /* 0x000000130b137227 */ /* 0x001fce00078e000a */
.L_x_2718:
[----:B--2---:R-:W-:Y:S01]  /*2540*/  IABS R10, UR16 ;  /* 0x00000010000a7c13 */ /* 0x004fe20008000000 */
[----:B------:R-:W0:Y:S01]  /*2550*/  S2UR UR10, SR_CgaCtaId ;  /* 0x00000000000a79c3 */ /* 0x000e220000008800 */
[----:B------:R-:W-:Y:S01]  /*2560*/  IABS R14, R20 ;  /* 0x00000014000e7213 */ /* 0x000fe20000000000 */
[----:B------:R-:W-:Y:S01]  /*2570*/  UMOV UR9, 0x400 ;  /* 0x0000040000097882 */ /* 0x000fe20000000000 */
[----:B------:R-:W-:Y:S01]  /*2580*/  IABS R12, UR16 ;  /* 0x00000010000c7c13 */ /* 0x000fe20008000000 */
[----:B------:R-:W-:Y:S01]  /*2590*/  IMAD.MOV R13, RZ, RZ, -R10 ;  /* 0x000000ffff0d7224 */ /* 0x000fe200078e0a0a */
[----:B------:R-:W-:Y:S01]  /*25a0*/  LOP3.LUT R15, R20, UR16, RZ, 0x3c, !PT ;  /* 0x00000010140f7c12 */ /* 0x000fe2000f8e3cff */
[----:B------:R-:W-:Y:S01]  /*25b0*/  IMAD.HI.U32 R10, R19, R14, RZ ;  /* 0x0000000e130a7227 */ /* 0x000fe200078e00ff */
[----:B------:R-:W1:Y:S01]  /*25c0*/  I2F.RP R22, R12 ;  /* 0x0000000c00167306 */ /* 0x000e620000209400 */
[----:B------:R-:W-:Y:S01]  /*25d0*/  UIADD3 UR9, UPT, UPT, UR9, 0x480, URZ ;  /* 0x0000048009097890 */ /* 0x000fe2000fffe0ff */
[----:B------:R-:W-:Y:S01]  /*25e0*/  ISETP.GE.AND P3, PT, R15, RZ, PT ;  /* 0x000000ff0f00720c */ /* 0x000fe20003f66270 */
[----:B------:R-:W-:Y:S01]  /*25f0*/  IMAD R11, R10, R13, R14 ;  /* 0x0000000d0a0b7224 */ /* 0x000fe200078e020e */
[----:B------:R-:W-:-:S04]  /*2600*/  LOP3.LUT R15, RZ, UR16, RZ, 0x33, !PT ;  /* 0x00000010ff0f7c12 */ /* 0x000fc8000f8e33ff */
[----:B------:R-:W-:Y:S01]  /*2610*/  ISETP.GT.U32.AND P2, PT, R18, R11, PT ;  /* 0x0000000b1200720c */ /* 0x000fe20003f44070 */
[----:B-1----:R-:W1:Y:S01]  /*2620*/  MUFU.RCP R22, R22 ;  /* 0x0000001600167308 */ /* 0x002e620000001000 */
[----:B0-----:R-:W-:-:S11]  /*2630*/  ULEA UR9, UR10, UR9, 0x18 ;  /* 0x000000090a097291 */ /* 0x001fd6000f8ec0ff */
[----:B------:R-:W-:Y:S02]  /*2640*/  @!P2 IMAD.IADD R11, R11, 0x1, -R12 ;  /* 0x000000010b0ba824 */ /* 0x000fe400078e0a0c */
[----:B------:R-:W-:Y:S01]  /*2650*/  @!P2 VIADD R10, R10, 0x1 ;  /* 0x000000010a0aa836 */ /* 0x000fe20000000000 */
[----:B------:R-:W-:Y:S02]  /*2660*/  LEA R14, R20, UR9, 0x2 ;  /* 0x00000009140e7c11 */ /* 0x000fe4000f8e10ff */
[----:B------:R-:W-:-:S03]  /*2670*/  ISETP.GE.U32.AND P1, PT, R11, R18, PT ;  /* 0x000000120b00720c */ /* 0x000fc60003f26070 */
[----:B----4-:R-:W0:Y:S01]  /*2680*/  LDS R25, [R14] ;  /* 0x000000000e197984 */ /* 0x010e220000000800 */
[----:B-1----:R-:W-:Y:S01]  /*2690*/  IADD3 R23, PT, PT, R22, 0xffffffe, RZ ;  /* 0x0ffffffe16177810 */ /* 0x002fe20007ffe0ff */
[----:B------:R-:W-:-:S03]  /*26a0*/  VIADD R22, R20, UR14 ;  /* 0x0000000e14167c36 */ /* 0x000fc60008000000 */
[----:B------:R1:W2:Y:S05]  /*26b0*/  F2I.FTZ.U32.TRUNC.NTZ R11, R23 ;  /* 0x00000017000b7305 */ /* 0x0002aa000021f000 */
[----:B------:R-:W-:Y:S01]  /*26c0*/  @P1 VIADD R10, R10, 0x1 ;  /* 0x000000010a0a1836 */ /* 0x000fe20000000000 */
[----:B------:R-:W-:-:S03]  /*26d0*/  ISETP.NE.AND P1, PT, RZ, UR16, PT ;  /* 0x00000010ff007c0c */ /* 0x000fc6000bf25270 */
[----:B------:R-:W-:-:S05]  /*26e0*/  @!P3 IMAD.MOV R10, RZ, RZ, -R10 ;  /* 0x000000ffff0ab224 */ /* 0x000fca00078e0a0a */
[----:B-1----:R-:W-:Y:S01]  /*26f0*/  SEL R23, R15, R10, !P1 ;  /* 0x0000000a0f177207 */ /* 0x002fe20004800000 */
[----:B------:R-:W-:Y:S01]  /*2700*/  HFMA2 R10, -RZ, RZ, 0, 0 ;  /* 0x00000000ff0a7431 */ /* 0x000fe200000001ff */
[----:B--2---:R-:W-:-:S03]  /*2710*/  IADD3 R29, PT, PT, RZ, -R11, RZ ;  /* 0x8000000bff1d7210 */ /* 0x004fc60007ffe0ff */
[----:B------:R-:W-:Y:S02]  /*2720*/  IMAD.MOV R27, RZ, RZ, -R23 ;  /* 0x000000ffff1b7224 */ /* 0x000fe400078e0a17 */
[----:B------:R-:W-:Y:S02]  /*2730*/  IMAD R23, R16, R23, UR4 ;  /* 0x0000000410177e24 */ /* 0x000fe4000f8e0217 */
[----:B------:R-:W-:-:S04]  /*2740*/  IMAD R29, R29, R12, RZ ;  /* 0x0000000c1d1d7224 */ /* 0x000fc800078e02ff */
[----:B------:R-:W-:-:S04]  /*2750*/  IMAD.HI.U32 R24, R11, R29, R10 ;  /* 0x0000001d0b187227 */ /* 0x000fc800078e000a */
[----:B------:R-:W-:Y:S01]  /*2760*/  IMAD R10, R27, UR16, R20 ;  /* 0x000000101b0a7c24 */ /* 0x000fe2000f8e0214 */
[----:B------:R-:W-:-:S03]  /*2770*/  IABS R27, R22 ;  /* 0x00000016001b7213 */ /* 0x000fc60000000000 */
[----:B------:R-:W-:Y:S01]  /*2780*/  IMAD.IADD R11, R23, 0x1, R10 ;  /* 0x00000001170b7824 */ /* 0x000fe200078e020a */
[----:B------:R-:W-:Y:S01]  /*2790*/  IADD3 R23, PT, PT, R22, UR14, RZ ;  /* 0x0000000e16177c10 */ /* 0x000fe2000fffe0ff */
[----:B------:R-:W-:-:S03]  /*27a0*/  IMAD.HI.U32 R26, R24, R27, RZ ;  /* 0x0000001b181a7227 */ /* 0x000fc600078e00ff */
[----:B------:R-:W-:Y:S01]  /*27b0*/  IABS R29, R23 ;  /* 0x00000017001d7213 */ /* 0x000fe20000000000 */
[----:B------:R-:W-:Y:S02]  /*27c0*/  IMAD R27, R26, R13, R27 ;  /* 0x0000000d1a1b7224 */ /* 0x000fe400078e021b */
[----:B------:R-:W-:-:S03]  /*27d0*/  IMAD.WIDE R10, R11, 0x4, R8 ;  /* 0x000000040b0a7825 */ /* 0x000fc600078e0208 */
[----:B------:R-:W-:Y:S01]  /*27e0*/  ISETP.GT.U32.AND P6, PT, R12, R27, PT ;  /* 0x0000001b0c00720c */ /* 0x000fe20003fc4070 */
[----:B------:R-:W-:Y:S01]  /*27f0*/  IMAD.HI.U32 R28, R24, R29, RZ ;  /* 0x0000001d181c7227 */ /* 0x000fe200078e00ff */
[----:B0-----:R0:W-:Y:S03]  /*2800*/  STG.E desc[UR12][R10.64], R25 ;  /* 0x000000190a007986 */ /* 0x0011e6000c10190c */
[----:B------:R-:W-:Y:S02]  /*2810*/  VIADD R20, R23, UR14 ;  /* 0x0000000e17147c36 */ /* 0x000fe40008000000 */
[----:B------:R-:W-:-:S05]  /*2820*/  IMAD R29, R28, R13, R29 ;  /* 0x0000000d1c1d7224 */ /* 0x000fca00078e021d */
[----:B------:R-:W-:Y:S01]  /*2830*/  ISETP.GT.U32.AND P2, PT, R12, R29, PT ;  /* 0x0000001d0c00720c */ /* 0x000fe20003f44070 */
[----:B------:R-:W-:Y:S01]  /*2840*/  @!P6 IMAD.IADD R27, R27, 0x1, -R12 ;  /* 0x000000011b1be824 */ /* 0x000fe200078e0a0c */
[----:B0-----:R-:W-:Y:S01]  /*2850*/  IABS R11, R20 ;  /* 0x00000014000b7213 */ /* 0x001fe20000000000 */
[----:B------:R-:W-:-:S03]  /*2860*/  @!P6 VIADD R26, R26, 0x1 ;  /* 0x000000011a1ae836 */ /* 0x000fc60000000000 */
[----:B------:R-:W-:Y:S01]  /*2870*/  ISETP.GE.U32.AND P5, PT, R27, R12, PT ;  /* 0x0000000c1b00720c */ /* 0x000fe20003fa6070 */
[----:B------:R-:W-:Y:S01]  /*2880*/  IMAD.HI.U32 R10, R24, R11, RZ ;  /* 0x0000000b180a7227 */ /* 0x000fe200078e00ff */
[----:B------:R-:W-:-:S03]  /*2890*/  MOV R27, UR14 ;  /* 0x0000000e001b7c02 */ /* 0x000fc60008000f00 */
[----:B------:R-:W-:Y:S01]  /*28a0*/  IMAD R13, R10, R13, R11 ;  /* 0x0000000d0a0d7224 */ /* 0x000fe200078e020b */
[----:B------:R-:W-:Y:S01]  /*28b0*/  LOP3.LUT R11, R22, UR16, RZ, 0x3c, !PT ;  /* 0x00000010160b7c12 */ /* 0x000fe2000f8e3cff */
[----:B------:R-:W-:Y:S01]  /*28c0*/  IMAD R27, R27, 0x4, R14 ;  /* 0x000000041b1b7824 */ /* 0x000fe200078e020e */
[-C--:B------:R-:W-:Y:S02]  /*28d0*/  @!P2 IADD3 R29, PT, PT, R29, -R12.reuse, RZ ;  /* 0x8000000c1d1da210 */ /* 0x080fe40007ffe0ff */
[----:B------:R-:W-:Y:S02]  /*28e0*/  ISETP.GE.AND P4, PT, R11, RZ, PT ;  /* 0x000000ff0b00720c */ /* 0x000fe40003f86270 */
[----:B------:R-:W-:Y:S01]  /*28f0*/  ISETP.GE.U32.AND P3, PT, R29, R12, PT ;  /* 0x0000000c1d00720c */ /* 0x000fe20003f66070 */
[----:B------:R-:W-:Y:S01]  /*2900*/  @P5 VIADD R26, R26, 0x1 ;  /* 0x000000011a1a5836 */ /* 0x000fe20000000000 */
[----:B------:R-:W-:Y:S02]  /*2910*/  ISETP.GT.U32.AND P5, PT, R12, R13, PT ;  /* 0x0000000d0c00720c */ /* 0x000fe40003fa4070 */
[----:B------:R-:W-:-:S02]  /*2920*/  LOP3.LUT R11, R23, UR16, RZ, 0x3c, !PT ;  /* 0x00000010170b7c12 */ /* 0x000fc4000f8e3cff */
[----:B------:R-:W-:Y:S02]  /*2930*/  @!P2 IADD3 R28, PT, PT, R28, 0x1, RZ ;  /* 0x000000011c1ca810 */ /* 0x000fe40007ffe0ff */
[----:B------:R-:W-:Y:S02]  /*2940*/  ISETP.GE.AND P6, PT, R11, RZ, PT ;  /* 0x000000ff0b00720c */ /* 0x000fe40003fc6270 */
[----:B------:R-:W-:Y:S01]  /*2950*/  MOV R14, UR14 ;  /* 0x0000000e000e7c02 */ /* 0x000fe20008000f00 */
[----:B------:R-:W-:Y:S02]  /*2960*/  @!P4 IMAD.MOV R26, RZ, RZ, -R26 ;  /* 0x000000ffff1ac224 */ /* 0x000fe400078e0a1a */
[----:B------:R-:W-:Y:S02]  /*2970*/  @P3 VIADD R28, R28, 0x1 ;  /* 0x000000011c1c3836 */ /* 0x000fe40000000000 */
[----:B------:R-:W-:Y:S01]  /*2980*/  @!P5 IMAD.IADD R13, R13, 0x1, -R12 ;  /* 0x000000010d0dd824 */ /* 0x000fe200078e0a0c */
[----:B------:R-:W-:Y:S01]  /*2990*/  SEL R11, R15, R26, !P1 ;  /* 0x0000001a0f0b7207 */ /* 0x000fe20004800000 */
[----:B------:R-:W-:-:S03]  /*29a0*/  @!P5 VIADD R10, R10, 0x1 ;  /* 0x000000010a0ad836 */ /* 0x000fc60000000000 */
[----:B------:R-:W-:Y:S01]  /*29b0*/  ISETP.GE.U32.AND P2, PT, R13, R12, PT ;  /* 0x0000000c0d00720c */ /* 0x000fe20003f46070 */
[----:B------:R-:W-:Y:S01]  /*29c0*/  IMAD.MOV R25, RZ, RZ, -R11 ;  /* 0x000000ffff197224 */ /* 0x000fe200078e0a0b */
[----:B------:R-:W-:Y:S01]  /*29d0*/  @!P6 IADD3 R28, PT, PT, -R28, RZ, RZ ;  /* 0x000000ff1c1ce210 */ /* 0x000fe20007ffe1ff */
[----:B------:R-:W-:Y:S01]  /*29e0*/  IMAD.U32 R12, RZ, RZ, UR14 ;  /* 0x0000000eff0c7e24 */ /* 0x000fe2000f8e00ff */
[----:B------:R-:W-:Y:S01]  /*29f0*/  LOP3.LUT R13, R20, UR16, RZ, 0x3c, !PT ;  /* 0x00000010140d7c12 */ /* 0x000fe2000f8e3cff */
[----:B------:R-:W-:Y:S01]  /*2a00*/  IMAD R22, R25, UR16, R22 ;  /* 0x0000001019167c24 */ /* 0x000fe2000f8e0216 */
[----:B------:R-:W-:Y:S01]  /*2a10*/  SEL R15, R15, R28, !P1 ;  /* 0x0000001c0f0f7207 */ /* 0x000fe20004800000 */
[----:B------:R-:W-:Y:S01]  /*2a20*/  IMAD R25, R12, 0x4, R27 ;  /* 0x000000040c197824 */ /* 0x000fe200078e021b */
[----:B------:R-:W-:Y:S01]  /*2a30*/  ISETP.GE.AND P1, PT, R13, RZ, PT ;  /* 0x000000ff0d00720c */ /* 0x000fe20003f26270 */
[----:B------:R-:W0:Y:S01]  /*2a40*/  LDS R27, [R27] ;  /* 0x000000001b1b7984 */ /* 0x000e220000000800 */
[----:B------:R-:W-:-:S02]  /*2a50*/  IMAD R11, R16, R11, UR4 ;  /* 0x00000004100b7e24 */ /* 0x000fc4000f8e020b */
[----:B------:R-:W-:Y:S01]  /*2a60*/  IMAD.MOV R12, RZ, RZ, -R15 ;  /* 0x000000ffff0c7224 */ /* 0x000fe200078e0a0f */
[----:B------:R-:W-:Y:S01]  /*2a70*/  LEA R14, R14, R25, 0x2 ;  /* 0x000000190e0e7211 */ /* 0x000fe200078e10ff */
[----:B------:R-:W-:Y:S01]  /*2a80*/  @P2 VIADD R10, R10, 0x1 ;  /* 0x000000010a0a2836 */ /* 0x000fe20000000000 */
[----:B------:R-:W1:Y:S01]  /*2a90*/  LDS R25, [R25] ;  /* 0x0000000019197984 */ /* 0x000e620000000800 */
[----:B------:R-:W-:Y:S02]  /*2aa0*/  IMAD R12, R12, UR16, R23 ;  /* 0x000000100c0c7c24 */ /* 0x000fe4000f8e0217 */
[----:B------:R-:W-:Y:S01]  /*2ab0*/  IMAD R15, R16, R15, UR4 ;  /* 0x00000004100f7e24 */ /* 0x000fe2000f8e020f */
[----:B------:R2:W3:Y:S01]  /*2ac0*/  LDS R23, [R14] ;  /* 0x000000000e177984 */ /* 0x0004e20000000800 */
[----:B------:R-:W-:Y:S01]  /*2ad0*/  IMAD.IADD R11, R11, 0x1, R22 ;  /* 0x000000010b0b7824 */ /* 0x000fe200078e0216 */
[----:B------:R-:W-:-:S04]  /*2ae0*/  @!P1 IADD3 R10, PT, PT, -R10, RZ, RZ ;  /* 0x000000ff0a0a9210 */ /* 0x000fc80007ffe1ff */
[----:B------:R-:W-:-:S05]  /*2af0*/  SEL R13, R17, R10, !P0 ;  /* 0x0000000a110d7207 */ /* 0x000fca0004000000 */
[----:B------:R-:W-:Y:S02]  /*2b00*/  IMAD.MOV R29, RZ, RZ, -R13 ;  /* 0x000000ffff1d7224 */ /* 0x000fe400078e0a0d */
[----:B------:R-:W-:Y:S01]  /*2b10*/  IMAD R10, R16, R13, UR4 ;  /* 0x00000004100a7e24 */ /* 0x000fe2000f8e020d */
[----:B------:R-:W-:Y:S01]  /*2b20*/  IADD3 R13, PT, PT, R15, R12, RZ ;  /* 0x0000000c0f0d7210 */ /* 0x000fe20007ffe0ff */
[----:B------:R-:W-:Y:S02]  /*2b30*/  IMAD R29, R29, UR16, R20 ;  /* 0x000000101d1d7c24 */ /* 0x000fe4000f8e0214 */
[----:B------:R-:W-:Y:S02]  /*2b40*/  VIADD R20, R20, UR14 ;  /* 0x0000000e14147c36 */ /* 0x000fe40008000000 */
[----:B------:R-:W-:Y:S02]  /*2b50*/  IMAD.IADD R15, R10, 0x1, R29 ;  /* 0x000000010a0f7824 */ /* 0x000fe400078e021d */
[----:B------:R-:W-:Y:S01]  /*2b60*/  IMAD.WIDE R10, R11, 0x4, R8 ;  /* 0x000000040b0a7825 */ /* 0x000fe200078e0208 */
[----:B------:R-:W-:-:S03]  /*2b70*/  ISETP.GE.U32.AND P1, PT, R20, 0x100, PT ;  /* 0x000001001400780c */ /* 0x000fc60003f26070 */
[----:B------:R-:W-:-:S04]  /*2b80*/  IMAD.WIDE R12, R13, 0x4, R8 ;  /* 0x000000040d0c7825 */ /* 0x000fc800078e0208 */
[----:B--2---:R-:W-:Y:S01]  /*2b90*/  IMAD.WIDE R14, R15, 0x4, R8 ;  /* 0x000000040f0e7825 */ /* 0x004fe200078e0208 */
[----:B0-----:R2:W-:Y:S04]  /*2ba0*/  STG.E desc[UR12][R10.64], R27 ;  /* 0x0000001b0a007986 */ /* 0x0015e8000c10190c */
[----:B-1----:R2:W-:Y:S04]  /*2bb0*/  STG.E desc[UR12][R12.64], R25 ;  /* 0x000000190c007986 */ /* 0x0025e8000c10190c */
[----:B---3--:R2:W-:Y:S01]  /*2bc0*/  STG.E desc[UR12][R14.64], R23 ;  /* 0x000000170e007986 */ /* 0x0085e2000c10190c */
[----:B------:R-:W-:Y:S05]  /*2bd0*/  @!P1 BRA `(.L_x_2718) ;  /* 0xfffffff800589947 */ /* 0x000fea000383ffff */
.L_x_2717:
[----:B------:R-:W-:Y:S05]  /*2be0*/  BSYNC.RECONVERGENT B0 ;  /* 0x0000000000007941 */ /* 0x000fea0003800200 */
.L_x_2716:
[----:B------:R-:W-:Y:S01]  /*2bf0*/  MOV R8, UR15 ;  /* 0x0000000f00087c02 */ /* 0x000fe20008000f00 */
[----:B------:R-:W-:-:S04]  /*2c00*/  UIADD3 UR6, UPT, UPT, UR15, UR6, URZ ;  /* 0x000000060f067290 */ /* 0x000fc8000fffe0ff */
[----:B------:R-:W-:-:S05]  /*2c10*/  IMAD.SHL.U32 R8, R8, 0x10, RZ ;  /* 0x0000001008087824 */ /* 0x000fca00078e00ff */
[----:B------:R-:W-:-:S13]  /*2c20*/  ISETP.LE.U32.AND P0, PT, R8, UR6, PT ;  /* 0x0000000608007c0c */ /* 0x000fda000bf03070 */
[----:B------:R-:W-:Y:S05]  /*2c30*/  @!P0 BRA `(.L_x_2719) ;  /* 0xffffffdc00708947 */ /* 0x000fea000383ffff */
[----:B------:R-:W-:Y:S05]  /*2c40*/  EXIT ;  /* 0x000000000000794d */ /* 0x000fea0003800000 */
.L_x_2705:
[----:B------:R-:W-:Y:S01]  /*2c50*/  IMAD.U32 R26, RZ, RZ, UR7 ;  /* 0x00000007ff1a7e24 */ /* 0x000fe2000f8e00ff */
[----:B------:R-:W-:Y:S01]  /*2c60*/  BSSY B1, `(.L_x_2720) ;  /* 0x0000007000017945 */ /* 0x000fe20003800000 */
[----:B------:R-:W-:Y:S01]  /*2c70*/  MOV R28, R20 ;  /* 0x00000014001c7202 */ /* 0x000fe20000000f00 */
[----:B------:R-:W-:Y:S02]  /*2c80*/  IMAD.MOV.U32 R27, RZ, RZ, -0x1 ;  /* 0xffffffffff1b7424 */ /* 0x000fe400078e00ff */
[----:B------:R-:W-:-:S07]  /*2c90*/  IMAD.MOV.U32 R30, RZ, RZ, R26 ;  /* 0x000000ffff1e7224 */ /* 0x000fce00078e001a */
[----:B01234-:R-:W-:Y:S05]  /*2ca0*/  WARPSYNC.COLLECTIVE R27, `(.L_x_2721) ;  /* 0x000000001b087348 */ /* 0x01ffea0003c00000 */
[----:B----4-:R4:W0:Y:S02]  /*2cb0*/  SHFL.IDX P5, R27, R25, R28, R30 ;  /* 0x0000001c191b7389 */ /* 0x01082400000a001e */
[----:B01234-:R-:W-:Y:S05]  /*2cc0*/  ENDCOLLECTIVE ;  /* 0x000000000000791b */ /* 0x01ffea0003800000 */
.L_x_2721:
[----:B------:R-:W-:Y:S05]  /*2cd0*/  BSYNC B1 ;  /* 0x0000000000017941 */ /* 0x000fea0003800000 */
.L_x_2720:
[----:B------:R-:W-:Y:S05]  /*2ce0*/  BRA `(.L_x_2722) ;  /* 0xffffffec002c7947 */ /* 0x000fea000383ffff */
.L_x_2707:
[----:B------:R-:W-:Y:S01]  /*2cf0*/  MOV R27, UR7 ;  /* 0x00000007001b7c02 */ /* 0x000fe20008000f00 */
[----:B------:R-:W-:Y:S01]  /*2d00*/  BSSY B1, `(.L_x_2723) ;  /* 0x0000007000017945 */ /* 0x000fe20003800000 */
[----:B------:R-:W-:-:S03]  /*2d10*/  IMAD.MOV.U32 R28, RZ, RZ, R9 ;  /* 0x000000ffff1c7224 */ /* 0x000fc600078e0009 */
[----:B------:R-:W-:Y:S01]  /*2d20*/  IMAD.MOV.U32 R30, RZ, RZ, R27 ;  /* 0x000000ffff1e7224 */ /* 0x000fe200078e001b */
[----:B------:R-:W-:-:S07]  /*2d30*/  MOV R27, 0xffffffff ;  /* 0xffffffff001b7802 */ /* 0x000fce0000000f00 */
[----:B--234-:R-:W-:Y:S05]  /*2d40*/  WARPSYNC.COLLECTIVE R27, `(.L_x_2724) ;  /* 0x000000001b087348 */ /* 0x01cfea0003c00000 */
[----:B------:R0:W1:Y:S02]  /*2d50*/  SHFL.IDX P5, R27, R25, R28, R30 ;  /* 0x0000001c191b7389 */ /* 0x00006400000a001e */
[----:B01234-:R-:W-:Y:S05]  /*2d60*/  ENDCOLLECTIVE ;  /* 0x000000000000791b */ /* 0x01ffea0003800000 */
.L_x_2724:
[----:B------:R-:W-:Y:S05]  /*2d70*/  BSYNC B1 ;  /* 0x0000000000017941 */ /* 0x000fea0003800000 */
.L_x_2723:
[----:B------:R-:W-:Y:S05]  /*2d80*/  BRA `(.L_x_2725) ;  /* 0xffffffec001c7947 */ /* 0x000fea000383ffff */
.L_x_2709:
[----:B------:R-:W-:Y:S01]  /*2d90*/  IMAD.U32 R27, RZ, RZ, UR7 ;  /* 0x00000007ff1b7e24 */ /* 0x000fe2000f8e00ff */
[----:B------:R-:W-:Y:S01]  /*2da0*/  BSSY B1, `(.L_x_2726) ;  /* 0x0000007000017945 */ /* 0x000fe20003800000 */
[----:B0-----:R-:W-:-:S03]  /*2db0*/  IMAD.MOV.U32 R28, RZ, RZ, R10 ;  /* 0x000000ffff1c7224 */ /* 0x001fc600078e000a */
[----:B------:R-:W-:Y:S01]  /*2dc0*/  MOV R30, R27 ;  /* 0x0000001b001e7202 */ /* 0x000fe20000000f00 */
[----:B------:R-:W-:-:S07]  /*2dd0*/  IMAD.MOV.U32 R27, RZ, RZ, -0x1 ;  /* 0xffffffffff1b7424 */ /* 0x000fce00078e00ff */
[----:B--234-:R-:W-:Y:S05]  /*2de0*/  WARPSYNC.COLLECTIVE R27, `(.L_x_2727) ;  /* 0x000000001b087348 */ /* 0x01cfea0003c00000 */
[----:B------:R0:W1:Y:S02]  /*2df0*/  SHFL.IDX P5, R27, R25, R28, R30 ;  /* 0x0000001c191b7389 */ /* 0x00006400000a001e */
[----:B01234-:R-:W-:Y:S05]  /*2e00*/  ENDCOLLECTIVE ;  /* 0x000000000000791b */ /* 0x01ffea0003800000 */
.L_x_2727:
[----:B------:R-:W-:Y:S05]  /*2e10*/  BSYNC B1 ;  /* 0x0000000000017941 */ /* 0x000fea0003800000 */
.L_x_2726:
[----:B------:R-:W-:Y:S05]  /*2e20*/  BRA `(.L_x_2728) ;  /* 0xffffffec000c7947 */ /* 0x000fea000383ffff */
.L_x_2711:
[----:B------:R-:W-:Y:S01]  /*2e30*/  IMAD.U32 R27, RZ, RZ, UR7 ;  /* 0x00000007ff1b7e24 */ /* 0x000fe2000f8e00ff */
[----:B------:R-:W-:Y:S01]  /*2e40*/  BSSY B1, `(.L_x_2729) ;  /* 0x0000007000017945 */ /* 0x000fe20003800000 */
[----:B0-----:R-:W-:Y:S02]  /*2e50*/  MOV R28, R14 ;  /* 0x0000000e001c7202 */ /* 0x001fe40000000f00 */
[----:B------:R-:W-:Y:S01]  /*2e60*/  IMAD.MOV.U32 R30, RZ, RZ, R27 ;  /* 0x000000ffff1e7224 */ /* 0x000fe200078e001b */
[----:B------:R-:W-:-:S07]  /*2e70*/  MOV R27, 0xffffffff ;  /* 0xffffffff001b7802 */ /* 0x000fce0000000f00 */
[----:B-1234-:R-:W-:Y:S05]  /*2e80*/  WARPSYNC.COLLECTIVE R27, `(.L_x_2730) ;  /* 0x000000001b087348 */ /* 0x01efea0003c00000 */
[----:B------:R0:W0:Y:S02]  /*2e90*/  SHFL.IDX P5, R27, R25, R28, R30 ;  /* 0x0000001c191b7389 */ /* 0x00002400000a001e */
[----:B01234-:R-:W-:Y:S05]  /*2ea0*/  ENDCOLLECTIVE ;  /* 0x000000000000791b */ /* 0x01ffea0003800000 */
.L_x_2730:
[----:B------:R-:W-:Y:S05]  /*2eb0*/  BSYNC B1 ;  /* 0x0000000000017941 */ /* 0x000fea0003800000 */
.L_x_2729:
[----:B------:R-:W-:Y:S01]  /*2ec0*/  IMAD.MOV.U32 R25, RZ, RZ, R27 ;  /* 0x000000ffff197224 */ /* 0x000fe200078e001b */
[----:B------:R-:W-:Y:S06]  /*2ed0*/  BRA `(.L_x_2731) ;  /* 0xffffffe800f87947 */ /* 0x000fec000383ffff */
        .weak           $__internal_33_$__cuda_sm20_div_u16
        .type           $__internal_33_$__cuda_sm20_div_u16,@function
        .size           $__internal_33_$__cuda_sm20_div_u16,(.L_x_20323 - $__internal_33_$__cuda_sm20_div_u16)
$__internal_33_$__cuda_sm20_div_u16:
[----:B------:R-:W0:Y:S01]  /*2ee0*/  I2F.U16 R4, R2 ;  /* 0x0000000200047306 */ /* 0x000e220000101000 */
[----:B------:R-:W-:-:S07]  /*2ef0*/  HFMA2 R5, -RZ, RZ, 15, 0 ;  /* 0x4b800000ff057431 */ /* 0x000fce00000001ff */
[----:B------:R-:W-:Y:S01]  /*2f00*/  I2F.U16.RZ R3, R3 ;  /* 0x0000000300037306 */ /* 0x000fe2000010d000 */
[C---:B0-----:R-:W-:Y:S02]  /*2f10*/  FSETP.GEU.AND P1, PT, |R4|.reuse, 1.175494350822287508e-38, PT ;  /* 0x008000000400780b */ /* 0x041fe40003f2e200 */
[----:B------:R-:W-:Y:S02]  /*2f20*/  FSETP.GT.AND P0, PT, |R4|, 8.50705917302346158658e+37, PT ;  /* 0x7e8000000400780b */ /* 0x000fe40003f04200 */
[----:B------:R-:W-:-:S04]  /*2f30*/  FSEL R5, R5, 1, !P1 ;  /* 0x3f80000005057808 */ /* 0x000fc80004800000 */
[----:B------:R-:W-:Y:S02]  /*2f40*/  FSEL R5, R5, 0.25, !P0 ;  /* 0x3e80000005057808 */ /* 0x000fe40004000000 */
[----:B------:R-:W-:-:S03]  /*2f50*/  ISETP.NE.U32.AND P0, PT, R2, RZ, PT ;  /* 0x000000ff0200720c */ /* 0x000fc60003f05070 */
[----:B------:R-:W-:-:S04]  /*2f60*/  FMUL R7, R4, R5 ;  /* 0x0000000504077220 */ /* 0x000fc80000400000 */
[----:B------:R-:W0:Y:S02]  /*2f70*/  MUFU.RCP R4, R7 ;  /* 0x0000000700047308 */ /* 0x000e240000001000 */
[----:B0-----:R-:W-:Y:S01]  /*2f80*/  FMUL R4, R5, R4 ;  /* 0x0000000405047220 */ /* 0x001fe20000400000 */
[----:B------:R-:W-:-:S03]  /*2f90*/  HFMA2 R5, -RZ, RZ, 0, 0 ;  /* 0x00000000ff057431 */ /* 0x000fc600000001ff */
[----:B------:R-:W-:-:S04]  /*2fa0*/  VIADD R4, R4, 0x2 ;  /* 0x0000000204047836 */ /* 0x000fc80000000000 */
[----:B------:R-:W-:Y:S01]  /*2fb0*/  FMUL.RZ R8, R3, R4 ;  /* 0x0000000403087220 */ /* 0x000fe2000040c000 */
[----:B------:R-:W-:-:S05]  /*2fc0*/  IMAD.MOV.U32 R4, RZ, RZ, R9 ;  /* 0x000000ffff047224 */ /* 0x000fca00078e0009 */
[----:B------:R-:W0:Y:S02]  /*2fd0*/  F2I.U32.TRUNC.NTZ R8, R8 ;  /* 0x0000000800087305 */ /* 0x000e24000020f000 */
[----:B0-----:R-:W-:Y:S02]  /*2fe0*/  LOP3.LUT R2, R8, 0xffff, RZ, 0xc0, !PT ;  /* 0x0000ffff08027812 */ /* 0x001fe400078ec0ff */
[----:B------:R-:W-:Y:S01]  /*2ff0*/  @!P0 MOV R2, 0xffffffff ;  /* 0xffffffff00028802 */ /* 0x000fe20000000f00 */
[----:B------:R-:W-:Y:S06]  /*3000*/  RET.REL.NODEC R4 `(_Z9cuda_gemmIiLi128ELi16ELi1ELi256ELi4ELi4ELi0EEviiiPT_S1_S1_ii) ;  /* 0xffffffcc04fc7950 */ /* 0x000fec0003c3ffff */
.L_x_2732:
        /* <DEDUP_REMOVED lines=15> */
.L_x_20323:


//--------------------- .text._Z9cuda_gemmIiLi128ELi16ELi1ELi256ELi2ELi2ELi1EEviiiPT_S1_S1_ii --------------------------
	.section	.text._Z9cuda_gemmIiLi128ELi16ELi1ELi256ELi2ELi2ELi1EEviiiPT_S1_S1_ii,"ax",@progbits
	.align	128
        .global         _Z9cuda_gemmIiLi128ELi16ELi1ELi256ELi2ELi2ELi1EEviiiPT_S1_S1_ii
        .type           _Z9cuda_gemmIiLi128ELi16ELi1ELi256ELi2ELi2ELi1EEviiiPT_S1_S1_ii,@function
        .size           _Z9cuda_gemmIiLi128ELi16ELi1ELi256ELi2ELi2ELi1EEviiiPT_S1_S1_ii,(.L_x_20324 - _Z9cuda_gemmIiLi128ELi16ELi1ELi256ELi2ELi2ELi1EEviiiPT_S1_S1_ii)
        .other          _Z9cuda_gemmIiLi128ELi16ELi1ELi256ELi2ELi2ELi1EEviiiPT_S1_S1_ii,@"STO_CUDA_ENTRY STV_DEFAULT"
_Z9cuda_gemmIiLi128ELi16ELi1ELi256ELi2ELi2ELi1EEviiiPT_S1_S1_ii:
.text._Z9cuda_gemmIiLi128ELi16ELi1ELi256ELi2ELi2ELi1EEviiiPT_S1_S1_ii:
        /* <DEDUP_REMOVED lines=12> */
.L_x_2735:
[----:B0-2---:R-:W-:-:S06]  /*00c0*/  IMAD.WIDE.U32 R2, R7, 0x4, R4 ;  /* 0x0000000407027825 */ /* 0x005fcc00078e0004 */
[----:B------:R-:W2:Y:S01]  /*00d0*/  LDG.E R2, desc[UR10][R2.64] ;  /* 0x0000000a02027981 */ /* 0x000ea2000c1e1900 */
[C---:B------:R-:W-:Y:S01]  /*00e0*/  IMAD.SHL.U32 R8, R7.reuse, 0x2, RZ ;  /* 0x0000000207087824 */ /* 0x040fe200078e00ff */
[----:B------:R-:W-:Y:S02]  /*00f0*/  LOP3.LUT R9, R7, 0x1, RZ, 0xc0, !PT ;  /* 0x0000000107097812 */ /* 0x000fe400078ec0ff */
[----:B-1----:R-:W-:Y:S02]  /*0100*/  IADD3 R7, PT, PT, R10, R7, RZ ;  /* 0x000000070a077210 */ /* 0x002fe40007ffe0ff */
[----:B------:R-:W-:Y:S01]  /*0110*/  LOP3.LUT R8, R8, 0xfffffffc, RZ, 0xc0, !PT ;  /* 0xfffffffc08087812 */ /* 0x000fe200078ec0ff */
[----:B------:R-:W-:Y:S01]  /*0120*/  IMAD R9, R9, 0xc, R6 ;  /* 0x0000000c09097824 */ /* 0x000fe200078e0206 */
[----:B------:R-:W-:-:S03]  /*0130*/  ISETP.GE.U32.AND P0, PT, R7, 0x4, PT ;  /* 0x000000040700780c */ /* 0x000fc60003f06070 */
[----:B------:R-:W-:-:S05]  /*0140*/  IMAD.IADD R9, R9, 0x1, R8 ;  /* 0x0000000109097824 */ /* 0x000fca00078e0208 */
[----:B--2---:R0:W-:Y:S05]  /*0150*/  STS [R9], R2 ;  /* 0x0000000209007388 */ /* 0x0041ea0000000800 */
[----:B------:R-:W-:Y:S05]  /*0160*/  @!P0 BRA `(.L_x_2735) ;  /* 0xfffffffc00d48947 */ /* 0x000fea000383ffff */
.L_x_2734:
[----:B------:R-:W-:Y:S05]  /*0170*/  BSYNC.RECONVERGENT B0 ;  /* 0x0000000000007941 */ /* 0x000fea0003800200 */
.L_x_2733:
        /* <DEDUP_REMOVED lines=9> */
[C---:B------:R-:W-:Y:S01]  /*0210*/  VIADD R4, R0.reuse, UR9 ;  /* 0x0000000900047c36 */ /* 0x040fe20008000000 */
[----:B------:R-:W-:Y:S01]  /*0220*/  LOP3.LUT R5, R0, 0x1, RZ, 0xc0, !PT ;  /* 0x0000000100057812 */ /* 0x000fe200078ec0ff */
[----:B------:R-:W-:Y:S01]  /*0230*/  ULOP3.LUT UR5, UR9, 0xff, URZ, 0xc0, !UPT ;  /* 0x000000ff09057892 */ /* 0x000fe2000f8ec0ff */
[----:B------:R-:W-:Y:S02]  /*0240*/  LOP3.LUT R13, R3, 0x4, RZ, 0xc0, !PT ;  /* 0x00000004030d7812 */ /* 0x000fe400078ec0ff */
[----:B------:R-:W-:Y:S01]  /*0250*/  MOV R7, UR7 ;  /* 0x0000000700077c02 */ /* 0x000fe20008000f00 */
[----:B------:R-:W-:Y:S01]  /*0260*/  IMAD.MOV R16, RZ, RZ, -R5 ;  /* 0x000000ffff107224 */ /* 0x000fe200078e0a05 */
[----:B------:R-:W-:Y:S01]  /*0270*/  LOP3.LUT R10, R4, 0xff, RZ, 0xc, !PT ;  /* 0x000000ff040a7812 */ /* 0x000fe200078e0cff */
[----:B0-----:R-:W-:-:S06]  /*0280*/  ULEA UR4, UR4, UR6, 0x18 ;  /* 0x0000000604047291 */ /* 0x001fcc000f8ec0ff */
[----:B------:R-:W-:Y:S01]  /*0290*/  VIADD R6, R13, UR4 ;  /* 0x000000040d067c36 */ /* 0x000fe20008000000 */
[----:B------:R-:W-:-:S07]  /*02a0*/  MOV R15, 0x2c0 ;  /* 0x000002c0000f7802 */ /* 0x000fce0000000f00 */
[----:B------:R-:W-:Y:S05]  /*02b0*/  CALL.REL.NOINC `($__internal_34_$__cuda_sm20_div_u16) ;  /* 0x0000000c001c7944 */ /* 0x000fea0003c00000 */
[----:B------:R-:W0:Y:S01]  /*02c0*/  S2UR UR7, SR_CgaCtaId ;  /* 0x00000000000779c3 */ /* 0x000e220000008800 */
[----:B------:R-:W-:Y:S01]  /*02d0*/  UIADD3 UR4, UPT, UPT, UR6, 0x80, URZ ;  /* 0x0000008006047890 */ /* 0x000fe2000fffe0ff */
[----:B------:R-:W-:Y:S01]  /*02e0*/  LEA R8, R0, R13, 0x3 ;  /* 0x0000000d00087211 */ /* 0x000fe200078e18ff */
[----:B------:R-:W-:Y:S01]  /*02f0*/  USHF.L.U32 UR8, UR9, 0x2, URZ ;  /* 0x0000000209087899 */ /* 0x000fe200080006ff */
[----:B------:R-:W-:Y:S01]  /*0300*/  LOP3.LUT R10, R16, 0xfffffff8, RZ, 0xc0, !PT ;  /* 0xfffffff8100a7812 */ /* 0x000fe200078ec0ff */
[----:B------:R-:W-:Y:S02]  /*0310*/  UISETP.GT.U32.AND UP0, UPT, UR9, 0x7f, UPT ;  /* 0x0000007f0900788c */ /* 0x000fe4000bf04070 */
[----:B------:R-:W-:Y:S02]  /*0320*/  IADD3 R18, PT, PT, R4, UR9, RZ ;  /* 0x0000000904127c10 */ /* 0x000fe4000fffe0ff */
[----:B------:R-:W-:Y:S01]  /*0330*/  LOP3.LUT R19, R0, 0x1, RZ, 0xc, !PT ;  /* 0x0000000100137812 */ /* 0x000fe200078e0cff */
[----:B0-----:R-:W-:-:S02]  /*0340*/  ULEA UR5, UR7, UR4, 0x18 ;  /* 0x0000000407057291 */ /* 0x001fc4000f8ec0ff */
[----:B------:R-:W-:-:S04]  /*0350*/  UIADD3 UR4, UPT, UPT, UR6, 0x480, URZ ;  /* 0x0000048006047890 */ /* 0x000fc8000fffe0ff */
[----:B------:R-:W-:Y:S01]  /*0360*/  ULEA UR6, UR7, UR4, 0x18 ;  /* 0x0000000407067291 */ /* 0x000fe2000f8ec0ff */
[----:B------:R-:W-:Y:S02]  /*0370*/  VIADD R9, R8, UR5 ;  /* 0x0000000508097c36 */ /* 0x000fe40008000000 */
[----:B------:R-:W-:Y:S02]  /*0380*/  VIADD R20, R3, UR5 ;  /* 0x0000000503147c36 */ /* 0x000fe40008000000 */
[----:B------:R-:W-:Y:S01]  /*0390*/  IMAD.IADD R9, R9, 0x1, R10 ;  /* 0x0000000109097824 */ /* 0x000fe200078e020a */
[----:B------:R-:W-:Y:S01]  /*03a0*/  LOP3.LUT R10, R11, 0x3, RZ, 0xc0, !PT ;  /* 0x000000030b0a7812 */ /* 0x000fe200078ec0ff */
[----:B------:R-:W-:-:S07]  /*03b0*/  VIADD R21, R3, UR6 ;  /* 0x0000000603157c36 */ /* 0x000fce0008000000 */
.L_x_2752:
[----:B------:R-:W-:Y:S01]  /*03c0*/  ISETP.NE.AND P4, PT, R10, 0x2, PT ;  /* 0x000000020a00780c */ /* 0x000fe20003f85270 */
[C---:B0-2-4-:R-:W-:Y:S01]  /*03d0*/  IMAD.SHL.U32 R12, R2.reuse, 0x10, RZ ;  /* 0x00000010020c7824 */ /* 0x055fe200078e00ff */
[----:B------:R-:W-:Y:S01]  /*03e0*/  MOV R23, R7 ;  /* 0x0000000700177202 */ /* 0x000fe20000000f00 */
[----:B------:R-:W-:Y:S01]  /*03f0*/  IMAD.IADD R7, R2, 0x1, R7 ;  /* 0x0000000102077824 */ /* 0x000fe200078e0207 */
[C---:B------:R-:W-:Y:S01]  /*0400*/  LOP3.LUT R13, R11.reuse, 0xffff, RZ, 0xc0, !PT ;  /* 0x0000ffff0b0d7812 */ /* 0x040fe200078ec0ff */
[----:B------:R-:W-:Y:S01]  /*0410*/  BSSY.RECONVERGENT B0, `(.L_x_2736) ;  /* 0x000001d000007945 */ /* 0x000fe20003800200 */
[----:B------:R-:W-:Y:S02]  /*0420*/  LOP3.LUT R14, R11, 0xffff, RZ, 0xc0, !PT ;  /* 0x0000ffff0b0e7812 */ /* 0x000fe400078ec0ff */
[----:B------:R-:W-:Y:S02]  /*0430*/  ISETP.GE.U32.AND P1, PT, R13, 0x2, PT ;  /* 0x000000020d00780c */ /* 0x000fe40003f26070 */
[----:B------:R-:W-:-:S02]  /*0440*/  ISETP.GE.U32.AND P2, PT, R14, 0x2, PT ;  /* 0x000000020e00780c */ /* 0x000fc40003f46070 */
[----:B------:R-:W-:Y:S02]  /*0450*/  ISETP.GE.U32.AND P0, PT, R7, R12, PT ;  /* 0x0000000c0700720c */ /* 0x000fe40003f06070 */
[----:B------:R-:W-:Y:S02]  /*0460*/  ISETP.NE.AND P3, PT, R10, 0x2, PT ;  /* 0x000000020a00780c */ /* 0x000fe40003f65270 */
[----:B------:R-:W-:Y:S01]  /*0470*/  MOV R26, R0 ;  /* 0x00000000001a7202 */ /* 0x000fe20000000f00 */
[----:B-1-3--:R-:W-:Y:S10]  /*0480*/  @!P4 BRA `(.L_x_2737) ;  /* 0x000000000054c947 */ /* 0x00aff40003800000 */
[----:B------:R-:W0:Y:S01]  /*0490*/  LDC.64 R12, c[0x0][0x390] ;  /* 0x0000e400ff0c7b82 */ /* 0x000e220000000a00 */
[----:B------:R-:W-:-:S04]  /*04a0*/  IMAD R17, R23, 0x100, R0 ;  /* 0x0000010017117824 */ /* 0x000fc800078e0200 */
[----:B0-----:R-:W-:-:S06]  /*04b0*/  IMAD.WIDE.U32 R14, R17, 0x4, R12 ;  /* 0x00000004110e7825 */ /* 0x001fcc00078e000c */
[----:B------:R-:W2:Y:S01]  /*04c0*/  LDG.E R14, desc[UR10][R14.64] ;  /* 0x0000000a0e0e7981 */ /* 0x000ea2000c1e1900 */
[----:B------:R-:W-:Y:S01]  /*04d0*/  ISETP.NE.AND P4, PT, R10, 0x3, PT ;  /* 0x000000030a00780c */ /* 0x000fe20003f85270 */
[----:B------:R-:W-:Y:S02]  /*04e0*/  IMAD.MOV.U32 R26, RZ, RZ, R4 ;  /* 0x000000ffff1a7224 */ /* 0x000fe400078e0004 */
[----:B--2---:R0:W-:Y:S10]  /*04f0*/  STS [R3+UR5], R14 ;  /* 0x0000000e03007988 */ /* 0x0041f40008000805 */
        /* <DEDUP_REMOVED lines=14> */
.L_x_2737:
[----:B------:R-:W-:Y:S05]  /*05e0*/  BSYNC.RECONVERGENT B0 ;  /* 0x0000000000007941 */ /* 0x000fea0003800200 */
.L_x_2736:
[----:B------:R-:W-:Y:S04]  /*05f0*/  BSSY.RECONVERGENT B0, `(.L_x_2738) ;  /* 0x0000024000007945 */ /* 0x000fe80003800200 */
[----:B------:R-:W-:Y:S05]  /*0600*/  @!P1 BRA `(.L_x_2739) ;  /* 0x0000000000889947 */ /* 0x000fea0003800000 */
[----:B------:R-:W2:Y:S01]  /*0610*/  S2UR UR7, SR_CgaCtaId ;  /* 0x00000000000779c3 */ /* 0x000ea20000008800 */
[----:B------:R-:W-:Y:S01]  /*0620*/  UMOV UR4, 0x400 ;  /* 0x0000040000047882 */ /* 0x000fe20000000000 */
[----:B-1----:R-:W-:Y:S01]  /*0630*/  LEA R15, R23, R26, 0x8 ;  /* 0x0000001a170f7211 */ /* 0x002fe200078e40ff */
[----:B------:R-:W-:-:S04]  /*0640*/  UIADD3 UR4, UPT, UPT, UR4, 0x80, URZ ;  /* 0x0000008004047890 */ /* 0x000fc8000fffe0ff */
[----:B------:R-:W-:Y:S01]  /*0650*/  VIADD R24, R15, UR9 ;  /* 0x000000090f187c36 */ /* 0x000fe20008000000 */
[----:B------:R-:W1:Y:S08]  /*0660*/  LDC R22, c[0x0][0x360] ;  /* 0x0000d800ff167b82 */ /* 0x000e700000000800 */
[----:B------:R-:W0:Y:S01]  /*0670*/  LDC.64 R12, c[0x0][0x390] ;  /* 0x0000e400ff0c7b82 */ /* 0x000e220000000a00 */
[----:B--2---:R-:W-:-:S06]  /*0680*/  ULEA UR4, UR7, UR4, 0x18 ;  /* 0x0000000407047291 */ /* 0x004fcc000f8ec0ff */
[----:B------:R-:W-:Y:S01]  /*0690*/  LEA R29, R26, UR4, 0x2 ;  /* 0x000000041a1d7c11 */ /* 0x000fe2000f8e10ff */
[C-C-:B-1----:R-:W-:Y:S02]  /*06a0*/  IMAD R25, R22.reuse, 0x2, R15.reuse ;  /* 0x0000000216197824 */ /* 0x142fe400078e020f */
[----:B------:R-:W-:Y:S02]  /*06b0*/  IMAD R27, R22, 0x3, R15 ;  /* 0x00000003161b7824 */ /* 0x000fe400078e020f */
[----:B0-----:R-:W-:-:S07]  /*06c0*/  IMAD.WIDE.U32 R14, R15, 0x4, R12 ;  /* 0x000000040f0e7825 */ /* 0x001fce00078e000c */
.L_x_2740:
[----:B------:R-:W2:Y:S01]  /*06d0*/  LDG.E R28, desc[UR10][R14.64] ;  /* 0x0000000a0e1c7981 */ /* 0x000ea2000c1e1900 */
[----:B------:R-:W-:-:S03]  /*06e0*/  IMAD.WIDE.U32 R16, R24, 0x4, R12 ;  /* 0x0000000418107825 */ /* 0x000fc600078e000c */
[----:B--2---:R0:W-:Y:S04]  /*06f0*/  STS [R29], R28 ;  /* 0x0000001c1d007388 */ /* 0x0041e80000000800 */
[----:B0-----:R0:W2:Y:S02]  /*0700*/  LDG.E R28, desc[UR10][R16.64] ;  /* 0x0000000a101c7981 */ /* 0x0010a4000c1e1900 */
[----:B0-----:R-:W-:-:S06]  /*0710*/  IMAD.WIDE.U32 R16, R25, 0x4, R12 ;  /* 0x0000000419107825 */ /* 0x001fcc00078e000c */
[----:B------:R-:W3:Y:S04]  /*0720*/  LDG.E R16, desc[UR10][R16.64] ;  /* 0x0000000a10107981 */ /* 0x000ee8000c1e1900 */
[----:B--2---:R0:W-:Y:S02]  /*0730*/  STS [R29+UR8], R28 ;  /* 0x0000001c1d007988 */ /* 0x0041e40008000808 */
[----:B0-----:R-:W-:-:S05]  /*0740*/  LEA R28, R22, R29, 0x3 ;  /* 0x0000001d161c7211 */ /* 0x001fca00078e18ff */
[----:B---3--:R0:W-:Y:S02]  /*0750*/  STS [R28], R16 ;  /* 0x000000101c007388 */ /* 0x0081e40000000800 */
[----:B0-----:R-:W-:-:S06]  /*0760*/  IMAD.WIDE.U32 R16, R27, 0x4, R12 ;  /* 0x000000041b107825 */ /* 0x001fcc00078e000c */
[----:B------:R-:W2:Y:S01]  /*0770*/  LDG.E R17, desc[UR10][R16.64] ;  /* 0x0000000a10117981 */ /* 0x000ea2000c1e1900 */
[----:B------:R-:W-:Y:S02]  /*0780*/  IMAD R28, R22, 0xc, R29 ;  /* 0x0000000c161c7824 */ /* 0x000fe400078e021d */
[----:B------:R-:W-:-:S05]  /*0790*/  VIADD R26, R26, UR8 ;  /* 0x000000081a1a7c36 */ /* 0x000fca0008000000 */
[----:B------:R-:W-:Y:S01]  /*07a0*/  ISETP.GE.U32.AND P1, PT, R26, 0x100, PT ;  /* 0x000001001a00780c */ /* 0x000fe20003f26070 */
[----:B------:R-:W-:Y:S01]  /*07b0*/  VIADD R24, R24, UR8 ;  /* 0x0000000818187c36 */ /* 0x000fe20008000000 */
[----:B------:R-:W-:Y:S01]  /*07c0*/  IADD3 R25, PT, PT, R25, UR8, RZ ;  /* 0x0000000819197c10 */ /* 0x000fe2000fffe0ff */
[----:B------:R-:W-:Y:S02]  /*07d0*/  VIADD R27, R27, UR8 ;  /* 0x000000081b1b7c36 */ /* 0x000fe40008000000 */
[----:B------:R-:W-:Y:S01]  /*07e0*/  IMAD R29, R22, 0x10, R29 ;  /* 0x00000010161d7824 */ /* 0x000fe200078e021d */
[----:B--2---:R0:W-:Y:S02]  /*07f0*/  STS [R28], R17 ;  /* 0x000000111c007388 */ /* 0x0041e40000000800 */
[----:B0-----:R-:W0:Y:S02]  /*0800*/  LDC R28, c[0x0][0x360] ;  /* 0x0000d800ff1c7b82 */ /* 0x001e240000000800 */
[----:B0-----:R-:W-:-:S03]  /*0810*/  IMAD.WIDE.U32 R14, R28, 0x10, R14 ;  /* 0x000000101c0e7825 */ /* 0x001fc600078e000e */
[----:B------:R-:W-:Y:S05]  /*0820*/  @!P1 BRA `(.L_x_2740) ;  /* 0xfffffffc00a89947 */ /* 0x000fea000383ffff */
.L_x_2739:
[----:B------:R-:W-:Y:S05]  /*0830*/  BSYNC.RECONVERGENT B0 ;  /* 0x0000000000007941 */ /* 0x000fea0003800200 */
.L_x_2738:
[----:B------:R-:W-:Y:S01]  /*0840*/  BAR.SYNC.DEFER_BLOCKING 0x0 ;  /* 0x0000000000007b1d */ /* 0x000fe20000010000 */
[----:B------:R-:W-:Y:S01]  /*0850*/  IADD3 R16, PT, PT, R21, UR8, RZ ;  /* 0x0000000815107c10 */ /* 0x000fe2000fffe0ff */
[----:B-1----:R-:W-:-:S04]  /*0860*/  IMAD.MOV.U32 R12, RZ, RZ, R0 ;  /* 0x000000ffff0c7224 */ /* 0x002fc800078e0000 */
        /* <DEDUP_REMOVED lines=9> */
[----:B------:R-:W-:-:S10]  /*0900*/  IMAD.MOV.U32 R12, RZ, RZ, R18 ;  /* 0x000000ffff0c7224 */ /* 0x000fd400078e0012 */
[----:B------:R1:W-:Y:S01]  /*0910*/  @P1 STS [R16+UR8], RZ ;  /* 0x000000ff10001988 */ /* 0x0003e20008000808 */
[----:B------:R-:W-:-:S07]  /*0920*/  @P1 IMAD.MOV.U32 R12, RZ, RZ, R13 ;  /* 0x000000ffff0c1224 */ /* 0x000fce00078e000d */
.L_x_2742:
[----:B------:R-:W-:Y:S05]  /*0930*/  BSYNC.RECONVERGENT B0 ;  /* 0x0000000000007941 */ /* 0x000fea0003800200 */
.L_x_2741:
[----:B------:R-:W-:Y:S04]  /*0940*/  BSSY.RECONVERGENT B0, `(.L_x_2743) ;  /* 0x0000010000007945 */ /* 0x000fe80003800200 */
[----:B------:R-:W-:Y:S05]  /*0950*/  @!P2 BRA `(.L_x_2744) ;  /* 0x000000000038a947 */ /* 0x000fea0003800000 */
[----:B0-----:R-:W0:Y:S01]  /*0960*/  S2R R14, SR_CgaCtaId ;  /* 0x00000000000e7919 */ /* 0x001e220000008800 */
[----:B------:R-:W-:-:S04]  /*0970*/  MOV R13, 0x400 ;  /* 0x00000400000d7802 */ /* 0x000fc80000000f00 */
[----:B------:R-:W-:-:S04]  /*0980*/  IADD3 R13, PT, PT, R13, 0x480, RZ ;  /* 0x000004800d0d7810 */ /* 0x000fc80007ffe0ff */
[----:B0-----:R-:W-:-:S07]  /*0990*/  LEA R17, R14, R13, 0x18 ;  /* 0x0000000d0e117211 */ /* 0x001fce00078ec0ff */
.L_x_2745:
        /* <DEDUP_REMOVED lines=10> */
.L_x_2744:
[----:B------:R-:W-:Y:S05]  /*0a40*/  BSYNC.RECONVERGENT B0 ;  /* 0x0000000000007941 */ /* 0x000fea0003800200 */
.L_x_2743:
[----:B------:R3:W4:Y:S01]  /*0a50*/  LDS R12, [R8+UR5] ;  /* 0x00000005080c7984 */ /* 0x0007220008000800 */
[----:B------:R-:W-:-:S03]  /*0a60*/  UMOV UR4, URZ ;  /* 0x000000ff00047c82 */ /* 0x000fc60008000000 */
[----:B--2---:R3:W2:Y:S02]  /*0a70*/  LDS R13, [R9+0x4] ;  /* 0x00000400090d7984 */ /* 0x0046a40000000800 */
.L_x_2746:
[----:B0-----:R-:W-:Y:S01]  /*0a80*/  IMAD.U32 R24, RZ, RZ, UR4 ;  /* 0x00000004ff187e24 */ /* 0x001fe2000f8e00ff */
[----:B------:R-:W-:Y:S02]  /*0a90*/  UIADD3 UR7, UPT, UPT, UR4, 0x1, URZ ;  /* 0x0000000104077890 */ /* 0x000fe4000fffe0ff */
[----:B------:R-:W-:Y:S01]  /*0aa0*/  @!UP0 UIADD3 UR7, UPT, UPT, UR4, URZ, URZ ;  /* 0x000000ff04078290 */ /* 0x000fe2000fffe0ff */
[C---:B0-----:R-:W-:Y:S01]  /*0ab0*/  IMAD R14, R24.reuse, 0xc, R6 ;  /* 0x0000000c180e7824 */ /* 0x041fe200078e0206 */
[----:B------:R-:W-:Y:S02]  /*0ac0*/  LEA R24, R24, R21, 0x9 ;  /* 0x0000001518187211 */ /* 0x000fe400078e48ff */
[----:B------:R-:W-:-:S03]  /*0ad0*/  UISETP.GE.U32.AND UP1, UPT, UR7, 0x2, UPT ;  /* 0x000000020700788c */ /* 0x000fc6000bf26070 */
[----:B------:R-:W0:Y:S01]  /*0ae0*/  LDS R14, [R14] ;  /* 0x000000000e0e7984 */ /* 0x000e220000000800 */
[----:B------:R-:W-:-:S03]  /*0af0*/  UMOV UR4, UR7 ;  /* 0x0000000700047c82 */ /* 0x000fc60008000000 */
[----:B------:R-:W-:Y:S04]  /*0b00*/  LDS R26, [R24] ;  /* 0x00000000181a7984 */ /* 0x000fe80000000800 */
[----:B0-----:R-:W4:Y:S04]  /*0b10*/  SHFL.IDX PT, R15, R14, R5, 0x1e1f ;  /* 0x001e1f050e0f7589 */ /* 0x001f2800000e0000 */
[----:B------:R-:W2:Y:S01]  /*0b20*/  SHFL.IDX PT, R17, R14, R19, 0x1e1f ;  /* 0x001e1f130e117589 */ /* 0x000ea200000e0000 */
[----:B----4-:R-:W-:-:S04]  /*0b30*/  IMAD R22, R12, R15, RZ ;  /* 0x0000000f0c167224 */ /* 0x010fc800078e02ff */
[----:B--2---:R-:W-:-:S04]  /*0b40*/  IMAD R17, R13, R17, R22 ;  /* 0x000000110d117224 */ /* 0x004fc800078e0216 */
[----:B------:R-:W-:-:S05]  /*0b50*/  IMAD.IADD R17, R17, 0x1, R26 ;  /* 0x0000000111117824 */ /* 0x000fca00078e021a */
[----:B------:R0:W-:Y:S01]  /*0b60*/  STS [R24], R17 ;  /* 0x0000001118007388 */ /* 0x0001e20000000800 */
[----:B------:R-:W-:Y:S05]  /*0b70*/  BRA.U !UP1, `(.L_x_2746) ;  /* 0xfffffffd09c07547 */ /* 0x000fea000b83ffff */
[----:B------:R-:W-:Y:S01]  /*0b80*/  BAR.SYNC.DEFER_BLOCKING 0x0 ;  /* 0x0000000000007b1d */ /* 0x000fe20000010000 */
[----:B------:R-:W-:Y:S01]  /*0b90*/  ISETP.NE.AND P2, PT, R10, 0x2, PT ;  /* 0x000000020a00780c */ /* 0x000fe20003f45270 */
[----:B------:R-:W-:Y:S01]  /*0ba0*/  IMAD.MOV.U32 R26, RZ, RZ, R0 ;  /* 0x000000ffff1a7224 */ /* 0x000fe200078e0000 */
[----:B------:R-:W-:-:S03]  /*0bb0*/  LOP3.LUT R12, R11, 0xffff, RZ, 0xc0, !PT ;  /* 0x0000ffff0b0c7812 */ /* 0x000fc600078ec0ff */
[----:B------:R-:W-:Y:S01]  /*0bc0*/  BSSY.RECONVERGENT B0, `(.L_x_2747) ;  /* 0x0000016000007945 */ /* 0x000fe20003800200 */
[----:B------:R-:W-:-:S07]  /*0bd0*/  ISETP.GE.U32.AND P1, PT, R12, 0x2, PT ;  /* 0x000000020c00780c */ /* 0x000fce0003f26070 */
[----:B------:R-:W-:Y:S06]  /*0be0*/  @!P2 BRA `(.L_x_2748) ;  /* 0x00000000004ca947 */ /* 0x000fec0003800000 */
[----:B------:R-:W2:Y:S01]  /*0bf0*/  LDS R15, [R3+UR6] ;  /* 0x00000006030f7984 */ /* 0x000ea20008000800 */
[----:B------:R-:W4:Y:S01]  /*0c00*/  LDC.64 R12, c[0x0][0x3a0] ;  /* 0x0000e800ff0c7b82 */ /* 0x000f220000000a00 */
[----:B0-----:R-:W-:Y:S01]  /*0c10*/  LEA R17, R23, R0, 0x8 ;  /* 0x0000000017117211 */ /* 0x001fe200078e40ff */
[----:B------:R-:W-:Y:S01]  /*0c20*/  IMAD.MOV.U32 R26, RZ, RZ, R4 ;  /* 0x000000ffff1a7224 */ /* 0x000fe200078e0004 */
[----:B------:R-:W-:-:S03]  /*0c30*/  ISETP.NE.AND P2, PT, R10, 0x3, PT ;  /* 0x000000030a00780c */ /* 0x000fc60003f45270 */
[----:B----4-:R-:W-:-:S05]  /*0c40*/  IMAD.WIDE R12, R17, 0x4, R12 ;  /* 0x00000004110c7825 */ /* 0x010fca00078e020c */
[----:B--2---:R2:W-:Y:S05]  /*0c50*/  STG.E desc[UR10][R12.64], R15 ;  /* 0x0000000f0c007986 */ /* 0x0045ea000c10190a */
[----:B------:R-:W-:Y:S05]  /*0c60*/  @!P2 BRA `(.L_x_2748) ;  /* 0x00000000002ca947 */ /* 0x000fea0003800000 */
[----:B------:R-:W-:Y:S01]  /*0c70*/  ISETP.NE.AND P3, PT, R10, RZ, PT ;  /* 0x000000ff0a00720c */ /* 0x000fe20003f65270 */
[----:B------:R-:W0:Y:S01]  /*0c80*/  LDS R17, [R21+UR8] ;  /* 0x0000000815117984 */ /* 0x000e220008000800 */
[----:B------:R-:W-:Y:S01]  /*0c90*/  IADD3 R14, P2, PT, R12, UR8, RZ ;  /* 0x000000080c0e7c10 */ /* 0x000fe2000ff5e0ff */
[----:B------:R-:W-:-:S04]  /*0ca0*/  IMAD.MOV.U32 R26, RZ, RZ, R18 ;  /* 0x000000ffff1a7224 */ /* 0x000fc800078e0012 */
[----:B--2---:R-:W-:-:S06]  /*0cb0*/  IMAD.X R15, RZ, RZ, R13, P2 ;  /* 0x000000ffff0f7224 */ /* 0x004fcc00010e060d */
[----:B------:R-:W2:Y:S01]  /*0cc0*/  @P3 LDS R25, [R16+UR8] ;  /* 0x0000000810193984 */ /* 0x000ea20008000800 */
[----:B------:R-:W-:Y:S01]  /*0cd0*/  @P3 IADD3 R12, P2, PT, R14, UR8, RZ ;  /* 0x000000080e0c3c10 */ /* 0x000fe2000ff5e0ff */
[----:B------:R-:W-:-:S03]  /*0ce0*/  @P3 VIADD R26, R18, UR9 ;  /* 0x00000009121a3c36 */ /* 0x000fc60008000000 */
[----:B------:R-:W-:Y:S01]  /*0cf0*/  @P3 IADD3.X R13, PT, PT, RZ, R15, RZ, P2, !PT ;  /* 0x0000000fff0d3210 */ /* 0x000fe200017fe4ff */
[----:B0-----:R4:W-:Y:S04]  /*0d00*/  STG.E desc[UR10][R14.64], R17 ;  /* 0x000000110e007986 */ /* 0x0019e8000c10190a */
[----:B--2---:R4:W-:Y:S04]  /*0d10*/  @P3 STG.E desc[UR10][R12.64], R25 ;  /* 0x000000190c003986 */ /* 0x0049e8000c10190a */
.L_x_2748:
[----:B------:R-:W-:Y:S05]  /*0d20*/  BSYNC.RECONVERGENT B0 ;  /* 0x0000000000007941 */ /* 0x000fea0003800200 */
.L_x_2747:
[----:B------:R-:W-:Y:S04]  /*0d30*/  BSSY.RECONVERGENT B0, `(.L_x_2749) ;  /* 0x000001d000007945 */ /* 0x000fe80003800200 */
[----:B------:R-:W-:Y:S05]  /*0d40*/  @!P1 BRA `(.L_x_2750) ;  /* 0x00000000006c9947 */ /* 0x000fea0003800000 */
[----:B--2-4-:R-:W2:Y:S01]  /*0d50*/  S2R R13, SR_CgaCtaId ;  /* 0x00000000000d7919 */ /* 0x014ea20000008800 */
[----:B------:R-:W-:-:S04]  /*0d60*/  MOV R12, 0x400 ;  /* 0x00000400000c7802 */ /* 0x000fc80000000f00 */
[----:B------:R-:W-:-:S04]  /*0d70*/  IADD3 R12, PT, PT, R12, 0x480, RZ ;  /* 0x000004800c0c7810 */ /* 0x000fc80007ffe0ff */
[----:B--2---:R-:W-:-:S07]  /*0d80*/  LEA R22, R13, R12, 0x18 ;  /* 0x0000000c0d167211 */ /* 0x004fce00078ec0ff */
.L_x_2751:
[----:B0-----:R-:W-:Y:S01]  /*0d90*/  IMAD R12, R26, 0x4, R22 ;  /* 0x000000041a0c7824 */ /* 0x001fe200078e0216 */
[----:B0-----:R-:W0:Y:S01]  /*0da0*/  LDC.64 R24, c[0x0][0x3a0] ;  /* 0x0000e800ff187b82 */ /* 0x001e220000000a00 */
[----:B------:R-:W-:Y:S02]  /*0db0*/  IMAD R13, R23, 0x100, R26 ;  /* 0x00000100170d7824 */ /* 0x000fe400078e021a */
[----:B------:R-:W-:Y:S01]  /*0dc0*/  VIADD R27, R12, UR8 ;  /* 0x000000080c1b7c36 */ /* 0x000fe20008000000 */
[----:B------:R-:W2:Y:S01]  /*0dd0*/  LDS R17, [R12] ;  /* 0x000000000c117984 */ /* 0x000ea20000000800 */
[----:B------:R-:W-:-:S03]  /*0de0*/  VIADD R26, R26, UR8 ;  /* 0x000000081a1a7c36 */ /* 0x000fc60008000000 */
[----:B------:R-:W-:Y:S01]  /*0df0*/  IADD3 R29, PT, PT, R27, UR8, RZ ;  /* 0x000000081b1d7c10 */ /* 0x000fe2000fffe0ff */
[----:B------:R-:W4:Y:S04]  /*0e00*/  LDS R28, [R12+UR8] ;  /* 0x000000080c1c7984 */ /* 0x000f280008000800 */
[----:B------:R-:W5:Y:S04]  /*0e10*/  LDS R27, [R27+UR8] ;  /* 0x000000081b1b7984 */ /* 0x000f680008000800 */
[----:B------:R-:W3:Y:S01]  /*0e20*/  LDS R29, [R29+UR8] ;  /* 0x000000081d1d7984 */ /* 0x000ee20008000800 */
[----:B0-----:R-:W-:-:S03]  /*0e30*/  IMAD.WIDE R24, R13, 0x4, R24 ;  /* 0x000000040d187825 */ /* 0x001fc600078e0218 */
[----:B-1----:R-:W-:Y:S02]  /*0e40*/  IADD3 R16, P1, PT, R24, UR8, RZ ;  /* 0x0000000818107c10 */ /* 0x002fe4000ff3e0ff */
[----:B--2---:R0:W-:Y:S03]  /*0e50*/  STG.E desc[UR10][R24.64], R17 ;  /* 0x0000001118007986 */ /* 0x0041e6000c10190a */
[----:B0-----:R-:W-:Y:S01]  /*0e60*/  IMAD.X R17, RZ, RZ, R25, P1 ;  /* 0x000000ffff117224 */ /* 0x001fe200008e0619 */
[----:B------:R-:W-:-:S04]  /*0e70*/  IADD3 R14, P1, PT, R16, UR8, RZ ;  /* 0x00000008100e7c10 */ /* 0x000fc8000ff3e0ff */
[----:B------:R-:W-:Y:S01]  /*0e80*/  IADD3.X R15, PT, PT, RZ, R17, RZ, P1, !PT ;  /* 0x00000011ff0f7210 */ /* 0x000fe20000ffe4ff */
[----:B----4-:R0:W-:Y:S01]  /*0e90*/  STG.E desc[UR10][R16.64], R28 ;  /* 0x0000001c10007986 */ /* 0x0101e2000c10190a */
[----:B------:R-:W-:-:S03]  /*0ea0*/  IADD3 R12, P1, PT, R14, UR8, RZ ;  /* 0x000000080e0c7c10 */ /* 0x000fc6000ff3e0ff */
[----:B-----5:R0:W-:Y:S02]  /*0eb0*/  STG.E desc[UR10][R14.64], R27 ;  /* 0x0000001b0e007986 */ /* 0x0201e4000c10190a */
[----:B------:R-:W-:Y:S01]  /*0ec0*/  IMAD.X R13, RZ, RZ, R15, P1 ;  /* 0x000000ffff0d7224 */ /* 0x000fe200008e060f */
[----:B------:R-:W-:-:S04]  /*0ed0*/  ISETP.GE.U32.AND P1, PT, R26, 0x100, PT ;  /* 0x000001001a00780c */ /* 0x000fc80003f26070 */
[----:B---3--:R0:W-:Y:S09]  /*0ee0*/  STG.E desc[UR10][R12.64], R29 ;  /* 0x0000001d0c007986 */ /* 0x0081f2000c10190a */
[----:B------:R-:W-:Y:S05]  /*0ef0*/  @!P1 BRA `(.L_x_2751) ;  /* 0xfffffffc00a49947 */ /* 0x000fea000383ffff */
.L_x_2750:
[----:B------:R-:W-:Y:S05]  /*0f00*/  BSYNC.RECONVERGENT B0 ;  /* 0x0000000000007941 */ /* 0x000fea0003800200 */
.L_x_2749:
[----:B------:R-:W-:Y:S05]  /*0f10*/  @!P0 BRA `(.L_x_2752) ;  /* 0xfffffff400288947 */ /* 0x000fea000383ffff */
[----:B------:R-:W-:Y:S05]  /*0f20*/  EXIT ;  /* 0x000000000000794d */ /* 0x000fea0003800000 */
        .weak           $__internal_34_$__cuda_sm20_div_u16
        .type           $__internal_34_$__cuda_sm20_div_u16,@function
        .size           $__internal_34_$__cuda_sm20_div_u16,(.L_x_20324 - $__internal_34_$__cuda_sm20_div_u16)
$__internal_34_$__cuda_sm20_div_u16:
        /* <DEDUP_REMOVED lines=9> */
[----:B------:R-:W-:-:S05]  /*0fc0*/  MOV R8, R15 ;  /* 0x0000000f00087202 */ /* 0x000fca0000000f00 */
        /* <DEDUP_REMOVED lines=8> */
[----:B------:R-:W-:Y:S06]  /*1050*/  RET.REL.NODEC R8 `(_Z9cuda_gemmIiLi128ELi16ELi1ELi256ELi2ELi2ELi1EEviiiPT_S1_S1_ii) ;  /* 0xffffffec08e87950 */ /* 0x000fec0003c3ffff */
.L_x_2753:
        /* <DEDUP_REMOVED lines=10> */
.L_x_20324:


//--------------------- .text._Z9cuda_gemmIiLi128ELi16ELi1ELi256ELi2ELi2ELi0EEviiiPT_S1_S1_ii --------------------------
	.section	.text._Z9cuda_gemmIiLi128ELi16ELi1ELi256ELi2ELi2ELi0EEviiiPT_S1_S1_ii,"ax",@progbits
	.align	128
        .global         _Z9cuda_gemmIiLi128ELi16ELi1ELi256ELi2ELi2ELi0EEviiiPT_S1_S1_ii
        .type           _Z9cuda_gemmIiLi128ELi16ELi1ELi256ELi2ELi2ELi0EEviiiPT_S1_S1_ii,@function
        .size           _Z9cuda_gemmIiLi128ELi16ELi1ELi256ELi2ELi2ELi0EEviiiPT_S1_S1_ii,(.L_x_20325 - _Z9cuda_gemmIiLi128ELi16ELi1ELi256ELi2ELi2ELi0EEviiiPT_S1_S1_ii)
        .other          _Z9cuda_gemmIiLi128ELi16ELi1ELi256ELi2ELi2ELi0EEviiiPT_S1_S1_ii,@"STO_CUDA_ENTRY STV_DEFAULT"
_Z9cuda_gemmIiLi128ELi16ELi1ELi256ELi2ELi2ELi0EEviiiPT_S1_S1_ii:
.text._Z9cuda_gemmIiLi128ELi16ELi1ELi256ELi2ELi2ELi0EEviiiPT_S1_S1_ii:
[----:B------:R-:W-:Y:S01]  /*0000*/  LDC R1, c[0x0][0x37c] ;  /* 0x0000df00ff017b82 */ /* 0x000fe20000000800 */
[----:B------:R-:W0:Y:S01]  /*0010*/  S2R R0, SR_TID.X ;  /* 0x0000000000007919 */ /* 0x000e220000002100 */
[----:B------:R-:W1:Y:S01]  /*0020*/  LDCU.64 UR10, c[0x0][0x3a8] ;  /* 0x00007500ff0a77ac */ /* 0x000e620008000a00 */
[----:B------:R-:W-:Y:S01]  /*0030*/  BSSY.RECONVERGENT B0, `(.L_x_2754) ;  /* 0x000003a000007945 */ /* 0x000fe20003800200 */
[----:B------:R-:W2:Y:S01]  /*0040*/  LDCU.64 UR12, c[0x0][0x358] ;  /* 0x00006b00ff0c77ac */ /* 0x000ea20008000a00 */
[----:B-1----:R-:W-:Y:S02]  /*0050*/  UIMAD UR7, UR11, UR10, URZ ;  /* 0x0000000a0b0772a4 */ /* 0x002fe4000f8e02ff */
[----:B------:R-:W-:-:S05]  /*0060*/  IMAD.U32 R2, RZ, RZ, UR11 ;  /* 0x0000000bff027e24 */ /* 0x000fca000f8e00ff */
[----:B------:R-:W-:Y:S02]  /*0070*/  IABS R4, R2 ;  /* 0x0000000200047213 */ /* 0x000fe40000000000 */
[----:B0-----:R-:W-:-:S13]  /*0080*/  ISETP.GE.U32.AND P0, PT, R0, UR7, PT ;  /* 0x0000000700007c0c */ /* 0x001fda000bf06070 */
[----:B--2---:R-:W-:Y:S05]  /*0090*/  @P0 BRA `(.L_x_2755) ;  /* 0x0000000000cc0947 */ /* 0x004fea0003800000 */
[----:B------:R-:W0:Y:S01]  /*00a0*/  I2F.U32.RP R6, UR10 ;  /* 0x0000000a00067d06 */ /* 0x000e220008209000 */
[----:B------:R-:W1:Y:S01]  /*00b0*/  S2R R13, SR_CgaCtaId ;  /* 0x00000000000d7919 */ /* 0x000e620000008800 */
[----:B------:R-:W2:Y:S01]  /*00c0*/  LDC R5, c[0x0][0x360] ;  /* 0x0000d800ff057b82 */ /* 0x000ea20000000800 */
[----:B------:R-:W-:Y:S02]  /*00d0*/  ISETP.NE.U32.AND P1, PT, RZ, UR10, PT ;  /* 0x0000000aff007c0c */ /* 0x000fe4000bf25070 */
[----:B------:R-:W-:Y:S02]  /*00e0*/  ISETP.NE.U32.AND P4, PT, RZ, UR11, PT ;  /* 0x0000000bff007c0c */ /* 0x000fe4000bf85070 */
[----:B------:R-:W-:Y:S01]  /*00f0*/  LOP3.LUT R16, RZ, UR11, RZ, 0x33, !PT ;  /* 0x0000000bff107c12 */ /* 0x000fe2000f8e33ff */
[----:B------:R-:W3:Y:S02]  /*0100*/  I2F.U32.RP R7, UR11 ;  /* 0x0000000b00077d06 */ /* 0x000ee40008209000 */
[----:B------:R-:W4:Y:S06]  /*0110*/  LDC.64 R2, c[0x0][0x398] ;  /* 0x0000e600ff027b82 */ /* 0x000f2c0000000a00 */
[----:B0-----:R-:W0:Y:S08]  /*0120*/  MUFU.RCP R6, R6 ;  /* 0x0000000600067308 */ /* 0x001e300000001000 */
[----:B---3--:R-:W3:Y:S01]  /*0130*/  MUFU.RCP R7, R7 ;  /* 0x0000000700077308 */ /* 0x008ee20000001000 */
[----:B0-----:R-:W-:Y:S01]  /*0140*/  VIADD R8, R6, 0xffffffe ;  /* 0x0ffffffe06087836 */ /* 0x001fe20000000000 */
[----:B------:R-:W-:-:S06]  /*0150*/  MOV R6, 0x400 ;  /* 0x0000040000067802 */ /* 0x000fcc0000000f00 */
[----:B------:R0:W5:Y:S01]  /*0160*/  F2I.FTZ.U32.TRUNC.NTZ R9, R8 ;  /* 0x0000000800097305 */ /* 0x000162000021f000 */
[----:B-1----:R-:W-:Y:S02]  /*0170*/  LEA R6, R13, R6, 0x18 ;  /* 0x000000060d067211 */ /* 0x002fe400078ec0ff */
[----:B---3--:R-:W-:-:S05]  /*0180*/  IADD3 R10, PT, PT, R7, 0xffffffe, RZ ;  /* 0x0ffffffe070a7810 */ /* 0x008fca0007ffe0ff */
[----:B------:R1:W3:Y:S01]  /*0190*/  F2I.FTZ.U32.TRUNC.NTZ R11, R10 ;  /* 0x0000000a000b7305 */ /* 0x0002e2000021f000 */
[----:B0-----:R-:W-:Y:S02]  /*01a0*/  HFMA2 R8, -RZ, RZ, 0, 0 ;  /* 0x00000000ff087431 */ /* 0x001fe400000001ff */
[----:B-----5:R-:W-:Y:S02]  /*01b0*/  IMAD.MOV R7, RZ, RZ, -R9 ;  /* 0x000000ffff077224 */ /* 0x020fe400078e0a09 */
[----:B-1----:R-:W-:Y:S02]  /*01c0*/  IMAD.MOV.U32 R10, RZ, RZ, RZ ;  /* 0x000000ffff0a7224 */ /* 0x002fe400078e00ff */
[----:B------:R-:W-:Y:S02]  /*01d0*/  IMAD R7, R7, UR10, RZ ;  /* 0x0000000a07077c24 */ /* 0x000fe4000f8e02ff */
[----:B---3--:R-:W-:-:S04]  /*01e0*/  IMAD.MOV R12, RZ, RZ, -R11 ;  /* 0x000000ffff0c7224 */ /* 0x008fc800078e0a0b */
[----:B------:R-:W-:Y:S02]  /*01f0*/  IMAD R13, R12, UR11, RZ ;  /* 0x0000000b0c0d7c24 */ /* 0x000fe4000f8e02ff */
[----:B------:R-:W-:-:S04]  /*0200*/  IMAD.HI.U32 R12, R9, R7, R8 ;  /* 0x00000007090c7227 */ /* 0x000fc800078e0008 */
[----:B------:R-:W-:Y:S01]  /*0210*/  IMAD.HI.U32 R14, R11, R13, R10 ;  /* 0x0000000d0b0e7227 */ /* 0x000fe200078e000a */
[----:B------:R-:W-:-:S03]  /*0220*/  LOP3.LUT R11, RZ, UR10, RZ, 0x33, !PT ;  /* 0x0000000aff0b7c12 */ /* 0x000fc6000f8e33ff */
[----:B--2-4-:R-:W-:-:S07]  /*0230*/  IMAD.MOV.U32 R7, RZ, RZ, R0 ;  /* 0x000000ffff077224 */ /* 0x014fce00078e0000 */
.L_x_2756:
[----:B0-----:R-:W-:-:S06]  /*0240*/  IMAD.WIDE.U32 R8, R7, 0x4, R2 ;  /* 0x0000000407087825 */ /* 0x001fcc00078e0002 */
[----:B------:R0:W2:Y:S01]  /*0250*/  LDG.E R8, desc[UR12][R8.64] ;  /* 0x0000000c08087981 */ /* 0x0000a2000c1e1900 */
[----:B------:R-:W-:-:S04]  /*0260*/  IMAD.HI.U32 R10, R12, R7, RZ ;  /* 0x000000070c0a7227 */ /* 0x000fc800078e00ff */
[----:B------:R-:W-:Y:S01]  /*0270*/  IMAD.HI.U32 R13, R14, R7, RZ ;  /* 0x000000070e0d7227 */ /* 0x000fe200078e00ff */
[----:B------:R-:W-:-:S03]  /*0280*/  IADD3 R10, PT, PT, -R10, RZ, RZ ;  /* 0x000000ff0a0a7210 */ /* 0x000fc60007ffe1ff */
[----:B------:R-:W-:Y:S02]  /*0290*/  IMAD.MOV R18, RZ, RZ, -R13 ;  /* 0x000000ffff127224 */ /* 0x000fe400078e0a0d */
[--C-:B------:R-:W-:Y:S02]  /*02a0*/  IMAD R10, R10, UR10, R7.reuse ;  /* 0x0000000a0a0a7c24 */ /* 0x100fe4000f8e0207 */
[--C-:B------:R-:W-:Y:S02]  /*02b0*/  IMAD R15, R18, UR11, R7.reuse ;  /* 0x0000000b120f7c24 */ /* 0x100fe4000f8e0207 */
[----:B------:R-:W-:Y:S01]  /*02c0*/  IMAD.IADD R7, R5, 0x1, R7 ;  /* 0x0000000105077824 */ /* 0x000fe200078e0207 */
[----:B------:R-:W-:Y:S02]  /*02d0*/  ISETP.GE.U32.AND P0, PT, R10, UR10, PT ;  /* 0x0000000a0a007c0c */ /* 0x000fe4000bf06070 */
[----:B------:R-:W-:-:S11]  /*02e0*/  ISETP.GE.U32.AND P2, PT, R15, UR11, PT ;  /* 0x0000000b0f007c0c */ /* 0x000fd6000bf46070 */
[----:B------:R-:W-:Y:S02]  /*02f0*/  @P0 VIADD R10, R10, -UR10 ;  /* 0x8000000a0a0a0c36 */ /* 0x000fe40008000000 */
[----:B------:R-:W-:Y:S01]  /*0300*/  @P2 IADD3 R15, PT, PT, R15, -UR11, RZ ;  /* 0x8000000b0f0f2c10 */ /* 0x000fe2000fffe0ff */
[----:B------:R-:W-:Y:S02]  /*0310*/  @P2 VIADD R13, R13, 0x1 ;  /* 0x000000010d0d2836 */ /* 0x000fe40000000000 */
[----:B------:R-:W-:Y:S02]  /*0320*/  ISETP.GE.U32.AND P0, PT, R10, UR10, PT ;  /* 0x0000000a0a007c0c */ /* 0x000fe4000bf06070 */
[----:B------:R-:W-:-:S11]  /*0330*/  ISETP.GE.U32.AND P3, PT, R15, UR11, PT ;  /* 0x0000000b0f007c0c */ /* 0x000fd6000bf66070 */
[----:B------:R-:W-:Y:S01]  /*0340*/  @P0 VIADD R10, R10, -UR10 ;  /* 0x8000000a0a0a0c36 */ /* 0x000fe20008000000 */
[----:B------:R-:W-:Y:S02]  /*0350*/  ISETP.GE.U32.AND P0, PT, R7, UR7, PT ;  /* 0x0000000707007c0c */ /* 0x000fe4000bf06070 */
[----:B------:R-:W-:Y:S02]  /*0360*/  @P3 IADD3 R13, PT, PT, R13, 0x1, RZ ;  /* 0x000000010d0d3810 */ /* 0x000fe40007ffe0ff */
[----:B0-----:R-:W-:Y:S02]  /*0370*/  SEL R9, R11, R10, !P1 ;  /* 0x0000000a0b097207 */ /* 0x001fe40004800000 */
[----:B------:R-:W-:-:S03]  /*0380*/  SEL R10, R16, R13, !P4 ;  /* 0x0000000d100a7207 */ /* 0x000fc60006000000 */
[----:B------:R-:W-:-:S04]  /*0390*/  IMAD R9, R9, 0xc, R6 ;  /* 0x0000000c09097824 */ /* 0x000fc800078e0206 */
[----:B------:R-:W-:-:S05]  /*03a0*/  IMAD R9, R10, 0x4, R9 ;  /* 0x000000040a097824 */ /* 0x000fca00078e0209 */
[----:B--2---:R0:W-:Y:S01]  /*03b0*/  STS [R9], R8 ;  /* 0x0000000809007388 */ /* 0x0041e20000000800 */
[----:B------:R-:W-:Y:S05]  /*03c0*/  @!P0 BRA `(.L_x_2756) ;  /* 0xfffffffc009c8947 */ /* 0x000fea000383ffff */
.L_x_2755:
[----:B------:R-:W-:Y:S05]  /*03d0*/  BSYNC.RECONVERGENT B0 ;  /* 0x0000000000007941 */ /* 0x000fea0003800200 */
.L_x_2754:
[----:B------:R-:W-:Y:S01]  /*03e0*/  R2UR UR8, R4 ;  /* 0x00000000040872ca */ /* 0x000fe200000e0000 */
[----:B------:R-:W-:-:S12]  /*03f0*/  UMOV UR4, URZ ;  /* 0x000000ff00047c82 */ /* 0x000fd80008000000 */
[----:B------:R-:W1:Y:S08]  /*0400*/  I2F.RP R2, UR8 ;  /* 0x0000000800027d06 */ /* 0x000e700008209400 */
[----:B-1----:R-:W1:Y:S02]  /*0410*/  MUFU.RCP R2, R2 ;  /* 0x0000000200027308 */ /* 0x002e640000001000 */
[----:B-1----:R-:W-:-:S06]  /*0420*/  IADD3 R3, PT, PT, R2, 0xffffffe, RZ ;  /* 0x0ffffffe02037810 */ /* 0x002fcc0007ffe0ff */
[----:B------:R-:W1:Y:S02]  /*0430*/  F2I.FTZ.U32.TRUNC.NTZ R3, R3 ;  /* 0x0000000300037305 */ /* 0x000e64000021f000 */
[----:B-1----:R-:W-:Y:S02]  /*0440*/  R2UR UR5, R3 ;  /* 0x00000000030572ca */ /* 0x002fe400000e0000 */
[----:B------:R-:W1:Y:S01]  /*0450*/  LDC R3, c[0x0][0x360] ;  /* 0x0000d800ff037b82 */ /* 0x000e620000000800 */
[----:B------:R-:W2:Y:S10]  /*0460*/  LDCU UR15, c[0x0][0x374] ;  /* 0x00006e80ff0f77ac */ /* 0x000eb40008000800 */
[----:B------:R-:W-:-:S04]  /*0470*/  UIADD3 UR6, UPT, UPT, URZ, -UR5, URZ ;  /* 0x80000005ff067290 */ /* 0x000fc8000fffe0ff */
[----:B------:R-:W-:-:S04]  /*0480*/  UIMAD UR6, UR6, UR8, URZ ;  /* 0x00000008060672a4 */ /* 0x000fc8000f8e02ff */
[----:B------:R-:W-:-:S04]  /*0490*/  UIMAD.WIDE.U32 UR4, UR5, UR6, UR4 ;  /* 0x00000006050472a5 */ /* 0x000fc8000f8e0004 */
[----:B------:R-:W-:-:S04]  /*04a0*/  UIMAD.WIDE.U32 UR4, UR5, 0x100, URZ ;  /* 0x00000100050478a5 */ /* 0x000fc8000f8e00ff */
[----:B------:R-:W-:-:S04]  /*04b0*/  UIADD3 UR4, UPT, UPT, -UR5, URZ, URZ ;  /* 0x000000ff05047290 */ /* 0x000fc8000fffe1ff */
[----:B------:R-:W-:-:S04]  /*04c0*/  UIMAD UR4, UR8, UR4, 0x100 ;  /* 0x00000100080474a4 */ /* 0x000fc8000f8e0204 */
[----:B------:R-:W-:-:S11]  /*04d0*/  UISETP.GT.U32.AND UP0, UPT, UR8, UR4, UPT ;  /* 0x000000040800728c */ /* 0x000fd6000bf04070 */
[----:B------:R-:W-:Y:S02]  /*04e0*/  @!UP0 UIADD3 UR4, UPT, UPT, UR4, -UR8, URZ ;  /* 0x8000000804048290 */ /* 0x000fe4000fffe0ff */
[----:B------:R-:W-:Y:S02]  /*04f0*/  @!UP0 UIADD3 UR5, UPT, UPT, UR5, 0x1, URZ ;  /* 0x0000000105058890 */ /* 0x000fe4000fffe0ff */
[----:B------:R-:W-:Y:S02]  /*0500*/  UISETP.GE.U32.AND UP1, UPT, UR4, UR8, UPT ;  /* 0x000000080400728c */ /* 0x000fe4000bf26070 */
[----:B------:R-:W-:-:S04]  /*0510*/  ULOP3.LUT UR4, UR11, 0x100, URZ, 0x3c, !UPT ;  /* 0x000001000b047892 */ /* 0x000fc8000f8e3cff */
[----:B------:R-:W-:-:S05]  /*0520*/  UISETP.GE.AND UP0, UPT, UR4, URZ, UPT ;  /* 0x000000ff0400728c */ /* 0x000fca000bf06270 */
[----:B------:R-:W-:Y:S02]  /*0530*/  @UP1 UIADD3 UR5, UPT, UPT, UR5, 0x1, URZ ;  /* 0x0000000105051890 */ /* 0x000fe4000fffe0ff */
[----:B------:R-:W-:Y:S01]  /*0540*/  UISETP.NE.AND UP1, UPT, UR11, URZ, UPT ;  /* 0x000000ff0b00728c */ /* 0x000fe2000bf25270 */
[----:B------:R-:W3:Y:S04]  /*0550*/  S2UR UR4, SR_CTAID.Y ;  /* 0x00000000000479c3 */ /* 0x000ee80000002600 */
[----:B------:R-:W-:Y:S01]  /*0560*/  UMOV UR9, UR5 ;  /* 0x0000000500097c82 */ /* 0x000fe20008000000 */
[----:B--2---:R-:W-:Y:S02]  /*0570*/  USHF.L.U32 UR5, UR15, 0x4, URZ ;  /* 0x000000040f057899 */ /* 0x004fe400080006ff */
[----:B------:R-:W-:-:S03]  /*0580*/  @!UP0 UIADD3 UR9, UPT, UPT, -UR9, URZ, URZ ;  /* 0x000000ff09098290 */ /* 0x000fc6000fffe1ff */
[----:B------:R-:W-:-:S04]  /*0590*/  @!UP1 ULOP3.LUT UR9, URZ, UR11, URZ, 0x33, !UPT ;  /* 0x0000000bff099292 */ /* 0x000fc8000f8e33ff */
[----:B------:R-:W-:-:S04]  /*05a0*/  UISETP.LT.AND UP0, UPT, UR9, 0x80, UPT ;  /* 0x000000800900788c */ /* 0x000fc8000bf01270 */
[----:B------:R-:W-:-:S06]  /*05b0*/  USEL UR16, UR9, 0x80, UP0 ;  /* 0x0000008009107887 */ /* 0x000fcc0008000000 */
[----:B------:R-:W-:Y:S01]  /*05c0*/  IMAD R7, RZ, RZ, -UR16 ;  /* 0x80000010ff077e24 */ /* 0x000fe2000f8e02ff */
[----:B---3--:R-:W-:Y:S02]  /*05d0*/  UISETP.GE.U32.AND UP0, UPT, UR4, UR5, UPT ;  /* 0x000000050400728c */ /* 0x008fe4000bf06070 */
[----:B------:R-:W2:Y:S04]  /*05e0*/  I2F.U32.RP R2, UR16 ;  /* 0x0000001000027d06 */ /* 0x000ea80008209000 */
[----:B------:R-:W-:-:S04]  /*05f0*/  PLOP3.LUT P1, PT, PT, PT, UP0, 0x80, 0x8 ;  /* 0x000000000008781c */ /* 0x000fc80003f2f008 */
[----:B--2---:R-:W2:Y:S02]  /*0600*/  MUFU.RCP R2, R2 ;  /* 0x0000000200027308 */ /* 0x004ea40000001000 */
[----:B--2---:R-:W-:-:S06]  /*0610*/  VIADD R4, R2, 0xffffffe ;  /* 0x0ffffffe02047836 */ /* 0x004fcc0000000000 */
[----:B------:R2:W3:Y:S02]  /*0620*/  F2I.FTZ.U32.TRUNC.NTZ R5, R4 ;  /* 0x0000000400057305 */ /* 0x0004e4000021f000 */
[----:B--2---:R-:W-:Y:S02]  /*0630*/  HFMA2 R4, -RZ, RZ, 0, 0 ;  /* 0x00000000ff047431 */ /* 0x004fe400000001ff */
[----:B---3--:R-:W-:-:S04]  /*0640*/  IMAD R7, R7, R5, RZ ;  /* 0x0000000507077224 */ /* 0x008fc800078e02ff */
[----:B------:R-:W-:-:S06]  /*0650*/  IMAD.HI.U32 R5, R5, R7, R4 ;  /* 0x0000000705057227 */ /* 0x000fcc00078e0004 */
[----:B------:R-:W-:-:S04]  /*0660*/  IMAD.HI.U32 R2, R5, R0, RZ ;  /* 0x0000000005027227 */ /* 0x000fc800078e00ff */
[----:B------:R-:W-:-:S04]  /*0670*/  IMAD.MOV R5, RZ, RZ, -R2 ;  /* 0x000000ffff057224 */ /* 0x000fc800078e0a02 */
[----:B------:R-:W-:-:S05]  /*0680*/  IMAD R4, R5, UR16, R0 ;  /* 0x0000001005047c24 */ /* 0x000fca000f8e0200 */
[----:B------:R-:W-:Y:S01]  /*0690*/  ISETP.GE.U32.AND P0, PT, R4, UR16, PT ;  /* 0x0000001004007c0c */ /* 0x000fe2000bf06070 */
[----:B-1----:R-:W-:-:S12]  /*06a0*/  @P1 EXIT ;  /* 0x000000000000194d */ /* 0x002fd80003800000 */
[----:B------:R-:W1:Y:S01]  /*06b0*/  S2UR UR5, SR_CTAID.X ;  /* 0x00000000000579c3 */ /* 0x000e620000002500 */
[----:B------:R-:W-:Y:S01]  /*06c0*/  @P0 VIADD R4, R4, -UR16 ;  /* 0x8000001004040c36 */ /* 0x000fe20008000000 */
[----:B------:R-:W-:Y:S02]  /*06d0*/  ISETP.NE.U32.AND P2, PT, RZ, UR16, PT ;  /* 0x00000010ff007c0c */ /* 0x000fe4000bf45070 */
[----:B------:R-:W-:Y:S02]  /*06e0*/  @P0 IADD3 R2, PT, PT, R2, 0x1, RZ ;  /* 0x0000000102020810 */ /* 0x000fe40007ffe0ff */
[----:B------:R-:W-:Y:S01]  /*06f0*/  ISETP.GE.U32.AND P1, PT, R4, UR16, PT ;  /* 0x0000001004007c0c */ /* 0x000fe2000bf26070 */
[----:B------:R-:W-:Y:S01]  /*0700*/  IMAD.IADD R4, R0, 0x1, R3 ;  /* 0x0000000100047824 */ /* 0x000fe200078e0203 */
[----:B------:R-:W-:Y:S02]  /*0710*/  LOP3.LUT R5, R3, 0xff, RZ, 0xc0, !PT ;  /* 0x000000ff03057812 */ /* 0x000fe400078ec0ff */
[----:B------:R-:W-:-:S02]  /*0720*/  MOV R10, 0x790 ;  /* 0x00000790000a7802 */ /* 0x000fc40000000f00 */
[----:B------:R-:W-:-:S07]  /*0730*/  LOP3.LUT R6, R4, 0xff, RZ, 0xc, !PT ;  /* 0x000000ff04067812 */ /* 0x000fce00078e0cff */
[----:B------:R-:W-:Y:S01]  /*0740*/  @P1 VIADD R2, R2, 0x1 ;  /* 0x0000000102021836 */ /* 0x000fe20000000000 */
[----:B------:R-:W-:Y:S01]  /*0750*/  @!P2 LOP3.LUT R2, RZ, UR16, RZ, 0x33, !PT ;  /* 0x00000010ff02ac12 */ /* 0x000fe2000f8e33ff */
[----:B-1----:R-:W-:Y:S02]  /*0760*/  USHF.L.U32 UR14, UR5, 0x8, URZ ;  /* 0x00000008050e7899 */ /* 0x002fe400080006ff */
[----:B------:R-:W-:-:S12]  /*0770*/  UIMAD UR10, UR9, UR5, URZ ;  /* 0x00000005090a72a4 */ /* 0x000fd8000f8e02ff */
[----:B0-----:R-:W-:Y:S05]  /*0780*/  CALL.REL.NOINC `($__internal_35_$__cuda_sm20_div_u16) ;  /* 0x00000020000c7944 */ /* 0x001fea0003c00000 */
[----:B------:R-:W0:Y:S01]  /*0790*/  I2F.U32.RP R8, UR16 ;  /* 0x0000001000087d06 */ /* 0x000e220008209000 */
[----:B------:R-:W-:Y:S01]  /*07a0*/  IMAD R11, RZ, RZ, -UR16 ;  /* 0x80000010ff0b7e24 */ /* 0x000fe2000f8e02ff */
[----:B------:R-:W1:Y:S01]  /*07b0*/  S2UR UR7, SR_CgaCtaId ;  /* 0x00000000000779c3 */ /* 0x000e620000008800 */
[----:B------:R-:W-:Y:S01]  /*07c0*/  IMAD.MOV.U32 R4, RZ, RZ, RZ ;  /* 0x000000ffff047224 */ /* 0x000fe200078e00ff */
[----:B------:R-:W2:Y:S01]  /*07d0*/  LDCU UR11, c[0x0][0x3ac] ;  /* 0x00007580ff0b77ac */ /* 0x000ea20008000800 */
[----:B------:R-:W-:Y:S01]  /*07e0*/  ISETP.NE.U32.AND P2, PT, RZ, UR16, PT ;  /* 0x00000010ff007c0c */ /* 0x000fe2000bf45070 */
[----:B------:R-:W-:Y:S02]  /*07f0*/  UMOV UR6, 0x400 ;  /* 0x0000040000067882 */ /* 0x000fe40000000000 */
[----:B------:R-:W-:Y:S02]  /*0800*/  UIADD3 UR5, UPT, UPT, UR6, 0x80, URZ ;  /* 0x0000008006057890 */ /* 0x000fe4000fffe0ff */
[----:B------:R-:W-:Y:S01]  /*0810*/  UIADD3 UR6, UPT, UPT, UR6, 0x480, URZ ;  /* 0x0000048006067890 */ /* 0x000fe2000fffe0ff */
[----:B0-----:R-:W0:Y:S01]  /*0820*/  MUFU.RCP R8, R8 ;  /* 0x0000000800087308 */ /* 0x001e220000001000 */
[----:B--2---:R-:W-:-:S02]  /*0830*/  UISETP.LT.AND UP0, UPT, UR11, 0x20, UPT ;  /* 0x000000200b00788c */ /* 0x004fc4000bf01270 */
[----:B------:R-:W-:Y:S02]  /*0840*/  UIADD3 UR8, UPT, UPT, -UR11, URZ, URZ ;  /* 0x000000ff0b087290 */ /* 0x000fe4000fffe1ff */
[----:B-1----:R-:W-:Y:S02]  /*0850*/  ULEA UR5, UR7, UR5, 0x18 ;  /* 0x0000000507057291 */ /* 0x002fe4000f8ec0ff */
[----:B------:R-:W-:Y:S02]  /*0860*/  ULEA UR6, UR7, UR6, 0x18 ;  /* 0x0000000607067291 */ /* 0x000fe4000f8ec0ff */
[----:B------:R-:W-:Y:S01]  /*0870*/  USEL UR7, UR11, 0x20, UP0 ;  /* 0x000000200b077887 */ /* 0x000fe20008000000 */
[----:B0-----:R-:W-:Y:S01]  /*0880*/  IADD3 R9, PT, PT, R8, 0xffffffe, RZ ;  /* 0x0ffffffe08097810 */ /* 0x001fe20007ffe0ff */
[----:B------:R-:W-:Y:S01]  /*0890*/  ULEA UR8, UR8, 0x201f, 0x8 ;  /* 0x0000201f08087891 */ /* 0x000fe2000f8e40ff */
[C---:B------:R-:W-:Y:S02]  /*08a0*/  LEA R8, R0.reuse, UR5, 0x2 ;  /* 0x0000000500087c11 */ /* 0x040fe4000f8e10ff */
[----:B------:R-:W0:Y:S01]  /*08b0*/  F2I.FTZ.U32.TRUNC.NTZ R5, R9 ;  /* 0x0000000900057305 */ /* 0x000e22000021f000 */
[----:B------:R-:W-:Y:S01]  /*08c0*/  LEA R10, R0, UR6, 0x2 ;  /* 0x00000006000a7c11 */ /* 0x000fe2000f8e10ff */
[----:B0-----:R-:W-:-:S04]  /*08d0*/  IMAD R11, R11, R5, RZ ;  /* 0x000000050b0b7224 */ /* 0x001fc800078e02ff */
[----:B------:R-:W-:-:S06]  /*08e0*/  IMAD.HI.U32 R11, R5, R11, R4 ;  /* 0x0000000b050b7227 */ /* 0x000fcc00078e0004 */
[----:B------:R-:W-:-:S04]  /*08f0*/  IMAD.HI.U32 R4, R11, R3, RZ ;  /* 0x000000030b047227 */ /* 0x000fc800078e00ff */
[----:B------:R-:W-:Y:S01]  /*0900*/  IMAD.HI.U32 R11, R11, R0, RZ ;  /* 0x000000000b0b7227 */ /* 0x000fe200078e00ff */
[----:B------:R-:W-:-:S03]  /*0910*/  IADD3 R6, PT, PT, -R4, RZ, RZ ;  /* 0x000000ff04067210 */ /* 0x000fc60007ffe1ff */
[----:B------:R-:W-:Y:S02]  /*0920*/  IMAD.MOV R11, RZ, RZ, -R11 ;  /* 0x000000ffff0b7224 */ /* 0x000fe400078e0a0b */
[----:B------:R-:W-:Y:S02]  /*0930*/  IMAD R5, R6, UR16, R3 ;  /* 0x0000001006057c24 */ /* 0x000fe4000f8e0203 */
[----:B------:R-:W-:-:S03]  /*0940*/  IMAD R6, R11, UR16, R0 ;  /* 0x000000100b067c24 */ /* 0x000fc6000f8e0200 */
[----:B------:R-:W-:Y:S02]  /*0950*/  ISETP.GE.U32.AND P0, PT, R5, UR16, PT ;  /* 0x0000001005007c0c */ /* 0x000fe4000bf06070 */
[----:B------:R-:W-:-:S11]  /*0960*/  ISETP.GE.U32.AND P1, PT, R6, UR16, PT ;  /* 0x0000001006007c0c */ /* 0x000fd6000bf26070 */
[----:B------:R-:W-:Y:S02]  /*0970*/  @P0 VIADD R5, R5, -UR16 ;  /* 0x8000001005050c36 */ /* 0x000fe40008000000 */
[----:B------:R-:W-:Y:S01]  /*0980*/  @P1 IADD3 R6, PT, PT, R6, -UR16, RZ ;  /* 0x8000001006061c10 */ /* 0x000fe2000fffe0ff */
[----:B------:R-:W-:Y:S02]  /*0990*/  @P0 VIADD R4, R4, 0x1 ;  /* 0x0000000104040836 */ /* 0x000fe40000000000 */
[----:B------:R-:W-:Y:S02]  /*09a0*/  ISETP.GE.U32.AND P1, PT, R5, UR16, PT ;  /* 0x0000001005007c0c */ /* 0x000fe4000bf26070 */
[----:B------:R-:W-:Y:S02]  /*09b0*/  ISETP.GE.U32.AND P3, PT, R6, UR16, PT ;  /* 0x0000001006007c0c */ /* 0x000fe4000bf66070 */
[----:B------:R-:W-:-:S09]  /*09c0*/  LOP3.LUT R5, RZ, UR16, RZ, 0x33, !PT ;  /* 0x00000010ff057c12 */ /* 0x000fd2000f8e33ff */
[----:B------:R-:W-:Y:S02]  /*09d0*/  @P1 VIADD R4, R4, 0x1 ;  /* 0x0000000104041836 */ /* 0x000fe40000000000 */
[----:B------:R-:W-:-:S03]  /*09e0*/  @P3 IADD3 R6, PT, PT, R6, -UR16, RZ ;  /* 0x8000001006063c10 */ /* 0x000fc6000fffe0ff */
[C---:B------:R-:W-:Y:S02]  /*09f0*/  SEL R4, R5.reuse, R4, !P2 ;  /* 0x0000000405047207 */ /* 0x040fe40005000000 */
[----:B------:R-:W-:Y:S02]  /*0a00*/  SEL R5, R5, R6, !P2 ;  /* 0x0000000605057207 */ /* 0x000fe40005000000 */
[----:B------:R-:W-:-:S07]  /*0a10*/  LOP3.LUT R6, R7, 0x3, RZ, 0xc0, !PT ;  /* 0x0000000307067812 */ /* 0x000fce00078ec0ff */
.L_x_2782:
[----:B------:R-:W-:Y:S01]  /*0a20*/  ISETP.NE.AND P1, PT, R6, 0x2, PT ;  /* 0x000000020600780c */ /* 0x000fe20003f25270 */
[--C-:B--23--:R-:W-:Y:S01]  /*0a30*/  IMAD.IADD R12, R0, 0x1, R3.reuse ;  /* 0x00000001000c7824 */ /* 0x10cfe200078e0203 */
[----:B------:R-:W-:Y:S01]  /*0a40*/  LOP3.LUT R9, R7, 0xffff, RZ, 0xc0, !PT ;  /* 0x0000ffff07097812 */ /* 0x000fe200078ec0ff */
[----:B------:R-:W-:Y:S01]  /*0a50*/  BSSY.RECONVERGENT B0, `(.L_x_2757) ;  /* 0x000001d000007945 */ /* 0x000fe20003800200 */
[----:B------:R-:W-:Y:S01]  /*0a60*/  MOV R28, R0 ;  /* 0x00000000001c7202 */ /* 0x000fe20000000f00 */
[----:B01----:R-:W-:Y:S01]  /*0a70*/  IMAD.IADD R14, R12, 0x1, R3 ;  /* 0x000000010c0e7824 */ /* 0x003fe200078e0203 */
[----:B------:R-:W-:-:S03]  /*0a80*/  ISETP.GE.U32.AND P0, PT, R9, 0x2, PT ;  /* 0x000000020900780c */ /* 0x000fc60003f06070 */
[----:B------:R-:W-:-:S04]  /*0a90*/  IMAD.IADD R9, R14, 0x1, R3 ;  /* 0x000000010e097824 */ /* 0x000fc800078e0203 */
[----:B------:R-:W-:Y:S06]  /*0aa0*/  @!P1 BRA `(.L_x_2758) ;  /* 0x00000000005c9947 */ /* 0x000fec0003800000 */
[----:B------:R-:W0:Y:S01]  /*0ab0*/  LDCU UR5, c[0x0][0x388] ;  /* 0x00007100ff0577ac */ /* 0x000e220008000800 */
[----:B------:R-:W1:Y:S01]  /*0ac0*/  LDC.64 R18, c[0x0][0x390] ;  /* 0x0000e400ff127b82 */ /* 0x000e620000000a00 */
[----:B0-----:R-:W-:-:S06]  /*0ad0*/  UIMAD UR5, UR4, UR5, UR14 ;  /* 0x00000005040572a4 */ /* 0x001fcc000f8e020e */
[----:B------:R-:W-:-:S04]  /*0ae0*/  VIADD R13, R0, UR5 ;  /* 0x00000005000d7c36 */ /* 0x000fc80008000000 */
[----:B-1----:R-:W-:-:S06]  /*0af0*/  IMAD.WIDE.U32 R20, R13, 0x4, R18 ;  /* 0x000000040d147825 */ /* 0x002fcc00078e0012 */
[----:B------:R-:W2:Y:S01]  /*0b00*/  LDG.E R21, desc[UR12][R20.64] ;  /* 0x0000000c14157981 */ /* 0x000ea2000c1e1900 */
[----:B------:R-:W-:Y:S02]  /*0b10*/  ISETP.NE.AND P2, PT, R6, 0x3, PT ;  /* 0x000000030600780c */ /* 0x000fe40003f45270 */
[----:B------:R-:W-:Y:S01]  /*0b20*/  MOV R28, R12 ;  /* 0x0000000c001c7202 */ /* 0x000fe20000000f00 */
[----:B--2---:R0:W-:Y:S10]  /*0b30*/  STS [R8], R21 ;  /* 0x0000001508007388 */ /* 0x0041f40000000800 */
        /* <DEDUP_REMOVED lines=8> */
[----:B------:R-:W-:Y:S01]  /*0bc0*/  LEA R15, R3, R8, 0x2 ;  /* 0x00000008030f7211 */ /* 0x000fe200078e10ff */
[----:B------:R-:W-:Y:S01]  /*0bd0*/  IMAD.MOV.U32 R28, RZ, RZ, R14 ;  /* 0x000000ffff1c7224 */ /* 0x000fe200078e000e */
[----:B------:R-:W-:-:S03]  /*0be0*/  @P2 MOV R28, R9 ;  /* 0x00000009001c2202 */ /* 0x000fc60000000f00 */
[----:B------:R-:W-:Y:S01]  /*0bf0*/  @P2 IMAD R13, R3, 0x4, R15 ;  /* 0x00000004030d2824 */ /* 0x000fe200078e020f */
[----:B--2---:R1:W-:Y:S04]  /*0c00*/  STS [R15], R20 ;  /* 0x000000140f007388 */ /* 0x0043e80000000800 */
[----:B---3--:R1:W-:Y:S02]  /*0c10*/  @P2 STS [R13], R18 ;  /* 0x000000120d002388 */ /* 0x0083e40000000800 */
.L_x_2758:
[----:B------:R-:W-:Y:S05]  /*0c20*/  BSYNC.RECONVERGENT B0 ;  /* 0x0000000000007941 */ /* 0x000fea0003800200 */
.L_x_2757:
[----:B------:R-:W-:Y:S04]  /*0c30*/  BSSY.RECONVERGENT B0, `(.L_x_2759) ;  /* 0x0000026000007945 */ /* 0x000fe80003800200 */
[----:B------:R-:W-:Y:S05]  /*0c40*/  @!P0 BRA `(.L_x_2760) ;  /* 0x0000000000908947 */ /* 0x000fea0003800000 */
[----:B------:R-:W2:Y:S01]  /*0c50*/  S2UR UR6, SR_CgaCtaId ;  /* 0x00000000000679c3 */ /* 0x000ea20000008800 */
[----:B------:R-:W1:Y:S01]  /*0c60*/  LDCU UR11, c[0x0][0x388] ;  /* 0x00007100ff0b77ac */ /* 0x000e620008000800 */
[----:B------:R-:W-:Y:S01]  /*0c70*/  VIADD R26, R28, UR14 ;  /* 0x0000000e1c1a7c36 */ /* 0x000fe20008000000 */
[----:B------:R-:W-:Y:S02]  /*0c80*/  UMOV UR5, 0x400 ;  /* 0x0000040000057882 */ /* 0x000fe40000000000 */
[----:B------:R-:W-:Y:S01]  /*0c90*/  UIADD3 UR5, UPT, UPT, UR5, 0x80, URZ ;  /* 0x0000008005057890 */ /* 0x000fe2000fffe0ff */
[----:B-1----:R-:W-:-:S04]  /*0ca0*/  IMAD.U32 R13, RZ, RZ, UR11 ;  /* 0x0000000bff0d7e24 */ /* 0x002fc8000f8e00ff */
[----:B------:R-:W-:Y:S01]  /*0cb0*/  IMAD R26, R13, UR4, R26 ;  /* 0x000000040d1a7c24 */ /* 0x000fe2000f8e021a */
[----:B--2---:R-:W-:-:S03]  /*0cc0*/  ULEA UR5, UR6, UR5, 0x18 ;  /* 0x0000000506057291 */ /* 0x004fc6000f8ec0ff */
[C-C-:B------:R-:W-:Y:S01]  /*0cd0*/  IMAD R13, R3.reuse, 0x2, R26.reuse ;  /* 0x00000002030d7824 */ /* 0x140fe200078e021a */
[----:B------:R-:W-:Y:S01]  /*0ce0*/  IADD3 R16, PT, PT, R26, R3, RZ ;  /* 0x000000031a107210 */ /* 0x000fe20007ffe0ff */
[----:B------:R-:W-:Y:S01]  /*0cf0*/  IMAD R15, R3, 0x3, R26 ;  /* 0x00000003030f7824 */ /* 0x000fe200078e021a */
[----:B------:R-:W-:-:S07]  /*0d00*/  LEA R24, R28, UR5, 0x2 ;  /* 0x000000051c187c11 */ /* 0x000fce000f8e10ff */
.L_x_2761:
[----:B--2---:R-:W0:Y:S02]  /*0d10*/  LDC.64 R18, c[0x0][0x390] ;  /* 0x0000e400ff127b82 */ /* 0x004e240000000a00 */
[----:B0-----:R-:W-:-:S04]  /*0d20*/  IMAD.WIDE.U32 R20, R26, 0x4, R18 ;  /* 0x000000041a147825 */ /* 0x001fc800078e0012 */
[--C-:B------:R-:W-:Y:S01]  /*0d30*/  IMAD.WIDE.U32 R22, R16, 0x4, R18.reuse ;  /* 0x0000000410167825 */ /* 0x100fe200078e0012 */
[----:B------:R0:W2:Y:S05]  /*0d40*/  LDG.E R25, desc[UR12][R20.64] ;  /* 0x0000000c14197981 */ /* 0x0000aa000c1e1900 */
[----:B------:R-:W3:Y:S01]  /*0d50*/  LDG.E R22, desc[UR12][R22.64] ;  /* 0x0000000c16167981 */ /* 0x000ee2000c1e1900 */
[----:B0-----:R-:W-:-:S04]  /*0d60*/  IMAD.WIDE.U32 R20, R13, 0x4, R18 ;  /* 0x000000040d147825 */ /* 0x001fc800078e0012 */
[----:B------:R-:W-:Y:S01]  /*0d70*/  IMAD.WIDE.U32 R18, R15, 0x4, R18 ;  /* 0x000000040f127825 */ /* 0x000fe200078e0012 */
[----:B------:R0:W4:Y:S05]  /*0d80*/  LDG.E R29, desc[UR12][R20.64] ;  /* 0x0000000c141d7981 */ /* 0x00012a000c1e1900 */
[----:B------:R1:W5:Y:S01]  /*0d90*/  LDG.E R19, desc[UR12][R18.64] ;  /* 0x0000000c12137981 */ /* 0x000362000c1e1900 */
[C---:B------:R-:W-:Y:S01]  /*0da0*/  IMAD R27, R3.reuse, 0x4, R24 ;  /* 0x00000004031b7824 */ /* 0x040fe200078e0218 */
[C---:B------:R-:W-:Y:S01]  /*0db0*/  LEA R13, R3.reuse, R13, 0x2 ;  /* 0x0000000d030d7211 */ /* 0x040fe200078e10ff */
[C---:B------:R-:W-:Y:S02]  /*0dc0*/  IMAD R28, R3.reuse, 0x4, R28 ;  /* 0x00000004031c7824 */ /* 0x040fe400078e021c */
[----:B0-----:R-:W-:-:S02]  /*0dd0*/  IMAD R20, R3, 0xc, R24 ;  /* 0x0000000c03147824 */ /* 0x001fc400078e0218 */
[C---:B------:R-:W-:Y:S01]  /*0de0*/  IMAD R16, R3.reuse, 0x4, R16 ;  /* 0x0000000403107824 */ /* 0x040fe200078e0210 */
[----:B------:R-:W-:Y:S01]  /*0df0*/  ISETP.GE.U32.AND P2, PT, R28, 0x100, PT ;  /* 0x000001001c00780c */ /* 0x000fe20003f46070 */
[C---:B------:R-:W-:Y:S01]  /*0e00*/  IMAD R15, R3.reuse, 0x4, R15 ;  /* 0x00000004030f7824 */ /* 0x040fe200078e020f */
[CC--:B-1----:R-:W-:Y:S01]  /*0e10*/  LEA R18, R3.reuse, R24.reuse, 0x3 ;  /* 0x0000001803127211 */ /* 0x0c2fe200078e18ff */
[C---:B------:R-:W-:Y:S01]  /*0e20*/  IMAD R26, R3.reuse, 0x4, R26 ;  /* 0x00000004031a7824 */ /* 0x040fe200078e021a */
[----:B--2---:R0:W-:Y:S04]  /*0e30*/  STS [R24], R25 ;  /* 0x0000001918007388 */ /* 0x0041e80000000800 */
[----:B---3--:R2:W-:Y:S01]  /*0e40*/  STS [R27], R22 ;  /* 0x000000161b007388 */ /* 0x0085e20000000800 */
[----:B0-----:R-:W-:-:S03]  /*0e50*/  LEA R24, R3, R24, 0x4 ;  /* 0x0000001803187211 */ /* 0x001fc600078e20ff */
[----:B----4-:R2:W-:Y:S04]  /*0e60*/  STS [R18], R29 ;  /* 0x0000001d12007388 */ /* 0x0105e80000000800 */
[----:B-----5:R2:W-:Y:S01]  /*0e70*/  STS [R20], R19 ;  /* 0x0000001314007388 */ /* 0x0205e20000000800 */
[----:B------:R-:W-:Y:S05]  /*0e80*/  @!P2 BRA `(.L_x_2761) ;  /* 0xfffffffc00a0a947 */ /* 0x000fea000383ffff */
.L_x_2760:
[----:B------:R-:W-:Y:S05]  /*0e90*/  BSYNC.RECONVERGENT B0 ;  /* 0x0000000000007941 */ /* 0x000fea0003800200 */
.L_x_2759:
[----:B------:R-:W-:Y:S01]  /*0ea0*/  BAR.SYNC.DEFER_BLOCKING 0x0 ;  /* 0x0000000000007b1d */ /* 0x000fe20000010000 */
[----:B------:R-:W-:-:S05]  /*0eb0*/  IMAD.MOV.U32 R16, RZ, RZ, R0 ;  /* 0x000000ffff107224 */ /* 0x000fca00078e0000 */
[----:B------:R-:W-:Y:S04]  /*0ec0*/  BSSY.RECONVERGENT B0, `(.L_x_2762) ;  /* 0x000000d000007945 */ /* 0x000fe80003800200 */
[----:B------:R-:W-:Y:S05]  /*0ed0*/  @!P1 BRA `(.L_x_2763) ;  /* 0x00000000002c9947 */ /* 0x000fea0003800000 */
[----:B------:R3:W-:Y:S01]  /*0ee0*/  STS [R10], RZ ;  /* 0x000000ff0a007388 */ /* 0x0007e20000000800 */
[----:B------:R-:W-:Y:S01]  /*0ef0*/  ISETP.NE.AND P2, PT, R6, 0x3, PT ;  /* 0x000000030600780c */ /* 0x000fe20003f45270 */
[----:B------:R-:W-:-:S12]  /*0f00*/  IMAD.MOV.U32 R16, RZ, RZ, R12 ;  /* 0x000000ffff107224 */ /* 0x000fd800078e000c */
[----:B---3--:R-:W-:Y:S05]  /*0f10*/  @!P2 BRA `(.L_x_2763) ;  /* 0x00000000001ca947 */ /* 0x008fea0003800000 */
[----:B------:R-:W-:Y:S01]  /*0f20*/  ISETP.NE.AND P2, PT, R6, RZ, PT ;  /* 0x000000ff0600720c */ /* 0x000fe20003f45270 */
[----:B------:R-:W-:Y:S01]  /*0f30*/  IMAD.MOV.U32 R16, RZ, RZ, R14 ;  /* 0x000000ffff107224 */ /* 0x000fe200078e000e */
[----:B------:R-:W-:-:S05]  /*0f40*/  LEA R12, R3, R10, 0x2 ;  /* 0x0000000a030c7211 */ /* 0x000fca00078e10ff */
[----:B-1----:R-:W-:Y:S01]  /*0f50*/  IMAD R13, R3, 0x4, R12 ;  /* 0x00000004030d7824 */ /* 0x002fe200078e020c */
[----:B------:R3:W-:Y:S05]  /*0f60*/  STS [R12], RZ ;  /* 0x000000ff0c007388 */ /* 0x0007ea0000000800 */
[----:B------:R3:W-:Y:S01]  /*0f70*/  @P2 STS [R13], RZ ;  /* 0x000000ff0d002388 */ /* 0x0007e20000000800 */
[----:B------:R-:W-:-:S07]  /*0f80*/  @P2 MOV R16, R9 ;  /* 0x0000000900102202 */ /* 0x000fce0000000f00 */
.L_x_2763:
[----:B------:R-:W-:Y:S05]  /*0f90*/  BSYNC.RECONVERGENT B0 ;  /* 0x0000000000007941 */ /* 0x000fea0003800200 */
.L_x_2762:
[----:B------:R-:W-:Y:S04]  /*0fa0*/  BSSY.RECONVERGENT B0, `(.L_x_2764) ;  /* 0x0000011000007945 */ /* 0x000fe80003800200 */
[----:B------:R-:W-:Y:S05]  /*0fb0*/  @!P0 BRA `(.L_x_2765) ;  /* 0x00000000003c8947 */ /* 0x000fea0003800000 */
[----:B---3--:R-:W1:Y:S01]  /*0fc0*/  S2R R12, SR_CgaCtaId ;  /* 0x00000000000c7919 */ /* 0x008e620000008800 */
[----:B------:R-:W-:-:S05]  /*0fd0*/  MOV R9, 0x400 ;  /* 0x0000040000097802 */ /* 0x000fca0000000f00 */
[----:B------:R-:W-:-:S05]  /*0fe0*/  VIADD R9, R9, 0x480 ;  /* 0x0000048009097836 */ /* 0x000fca0000000000 */
[----:B-1----:R-:W-:-:S07]  /*0ff0*/  LEA R13, R12, R9, 0x18 ;  /* 0x000000090c0d7211 */ /* 0x002fce00078ec0ff */
.L_x_2766:
[----:B----4-:R-:W-:Y:S01]  /*1000*/  IMAD R12, R16, 0x4, R13 ;  /* 0x00000004100c7824 */ /* 0x010fe200078e020d */
[----:B------:R-:W-:-:S04]  /*1010*/  LEA R16, R3, R16, 0x2 ;  /* 0x0000001003107211 */ /* 0x000fc800078e10ff */
[----:B------:R-:W-:Y:S01]  /*1020*/  LEA R14, R3, R12, 0x2 ;  /* 0x0000000c030e7211 */ /* 0x000fe200078e10ff */
[----:B------:R4:W-:Y:S01]  /*1030*/  STS [R12], RZ ;  /* 0x000000ff0c007388 */ /* 0x0009e20000000800 */
[----:B------:R-:W-:-:S03]  /*1040*/  ISETP.GE.U32.AND P2, PT, R16, 0x100, PT ;  /* 0x000001001000780c */ /* 0x000fc60003f46070 */
[C---:B--2---:R-:W-:Y:S01]  /*1050*/  IMAD R18, R3.reuse, 0x4, R14 ;  /* 0x0000000403127824 */ /* 0x044fe200078e020e */
[----:B------:R4:W-:Y:S03]  /*1060*/  STS [R14], RZ ;  /* 0x000000ff0e007388 */ /* 0x0009e60000000800 */
[----:B------:R-:W-:Y:S01]  /*1070*/  IMAD R9, R3, 0x4, R18 ;  /* 0x0000000403097824 */ /* 0x000fe200078e0212 */
[----:B------:R4:W-:Y:S04]  /*1080*/  STS [R18], RZ ;  /* 0x000000ff12007388 */ /* 0x0009e80000000800 */
[----:B------:R4:W-:Y:S01]  /*1090*/  STS [R9], RZ ;  /* 0x000000ff09007388 */ /* 0x0009e20000000800 */
[----:B------:R-:W-:Y:S05]  /*10a0*/  @!P2 BRA `(.L_x_2766) ;  /* 0xfffffffc00d4a947 */ /* 0x000fea000383ffff */
.L_x_2765:
[----:B------:R-:W-:Y:S05]  /*10b0*/  BSYNC.RECONVERGENT B0 ;  /* 0x0000000000007941 */ /* 0x000fea0003800200 */
.L_x_2764:
[----:B------:R-:W-:-:S09]  /*10c0*/  UISETP.GE.AND UP0, UPT, UR9, 0x1, UPT ;  /* 0x000000010900788c */ /* 0x000fd2000bf06270 */
[----:B------:R-:W-:Y:S05]  /*10d0*/  BRA.U !UP0, `(.L_x_2767) ;  /* 0x00000005089c7547 */ /* 0x000fea000b800000 */
[----:B----4-:R-:W-:Y:S01]  /*10e0*/  IABS R9, UR7 ;  /* 0x0000000700097c13 */ /* 0x010fe20008000000 */
[----:B------:R-:W4:Y:S01]  /*10f0*/  LDCU UR17, c[0x0][0x3ac] ;  /* 0x00007580ff1177ac */ /* 0x000f220008000800 */
[----:B------:R-:W-:Y:S02]  /*1100*/  LOP3.LUT R14, R0, 0x1f, RZ, 0xc0, !PT ;  /* 0x0000001f000e7812 */ /* 0x000fe400078ec0ff */
[----:B-1----:R-:W1:Y:S01]  /*1110*/  I2F.RP R15, R9 ;  /* 0x00000009000f7306 */ /* 0x002e620000209400 */
[----:B--2---:R-:W-:Y:S01]  /*1120*/  IABS R18, UR7 ;  /* 0x0000000700127c13 */ /* 0x004fe20008000000 */
[----:B------:R-:W2:Y:S01]  /*1130*/  LDCU UR18, c[0x0][0x3a8] ;  /* 0x00007500ff1277ac */ /* 0x000ea20008000800 */
[----:B------:R-:W-:Y:S02]  /*1140*/  ISETP.GE.AND P4, PT, R14, RZ, PT ;  /* 0x000000ff0e00720c */ /* 0x000fe40003f86270 */
[----:B------:R-:W-:-:S03]  /*1150*/  IADD3 R18, PT, PT, RZ, -R18, RZ ;  /* 0x80000012ff127210 */ /* 0x000fc60007ffe0ff */
[----:B-1----:R-:W3:Y:S02]  /*1160*/  MUFU.RCP R15, R15 ;  /* 0x0000000f000f7308 */ /* 0x002ee40000001000 */
[----:B---3--:R-:W-:-:S06]  /*1170*/  VIADD R12, R15, 0xffffffe ;  /* 0x0ffffffe0f0c7836 */ /* 0x008fcc0000000000 */
[----:B------:R1:W3:Y:S02]  /*1180*/  F2I.FTZ.U32.TRUNC.NTZ R13, R12 ;  /* 0x0000000c000d7305 */ /* 0x0002e4000021f000 */
[----:B-1----:R-:W-:Y:S02]  /*1190*/  IMAD.MOV.U32 R12, RZ, RZ, RZ ;  /* 0x000000ffff0c7224 */ /* 0x002fe400078e00ff */
[----:B---3--:R-:W-:-:S04]  /*11a0*/  IMAD.MOV R16, RZ, RZ, -R13 ;  /* 0x000000ffff107224 */ /* 0x008fc800078e0a0d */
[----:B------:R-:W-:Y:S01]  /*11b0*/  IMAD R19, R16, R9, RZ ;  /* 0x0000000910137224 */ /* 0x000fe200078e02ff */
[----:B------:R-:W-:-:S03]  /*11c0*/  IABS R16, R14 ;  /* 0x0000000e00107213 */ /* 0x000fc60000000000 */
[----:B------:R-:W-:-:S04]  /*11d0*/  IMAD.HI.U32 R13, R13, R19, R12 ;  /* 0x000000130d0d7227 */ /* 0x000fc800078e000c */
[----:B------:R-:W-:Y:S02]  /*11e0*/  IMAD.MOV.U32 R12, RZ, RZ, R18 ;  /* 0x000000ffff0c7224 */ /* 0x000fe400078e0012 */
[----:B------:R-:W-:-:S04]  /*11f0*/  IMAD.HI.U32 R13, R13, R16, RZ ;  /* 0x000000100d0d7227 */ /* 0x000fc800078e00ff */
[----:B------:R-:W-:Y:S02]  /*1200*/  IMAD R12, R13, R12, R16 ;  /* 0x0000000c0d0c7224 */ /* 0x000fe400078e0210 */
[----:B------:R-:W1:Y:S03]  /*1210*/  LDC R16, c[0x0][0x3ac] ;  /* 0x0000eb00ff107b82 */ /* 0x000e660000000800 */
[----:B------:R-:W-:-:S13]  /*1220*/  ISETP.GT.U32.AND P2, PT, R9, R12, PT ;  /* 0x0000000c0900720c */ /* 0x000fda0003f44070 */
[----:B------:R-:W-:Y:S02]  /*1230*/  @!P2 IADD3 R12, PT, PT, R12, -R9, RZ ;  /* 0x800000090c0ca210 */ /* 0x000fe40007ffe0ff */
[----:B------:R-:W-:Y:S02]  /*1240*/  ISETP.NE.AND P2, PT, RZ, UR7, PT ;  /* 0x00000007ff007c0c */ /* 0x000fe4000bf45270 */
[----:B------:R-:W-:-:S13]  /*1250*/  ISETP.GT.U32.AND P3, PT, R9, R12, PT ;  /* 0x0000000c0900720c */ /* 0x000fda0003f64070 */
[----:B------:R-:W-:-:S04]  /*1260*/  @!P3 IMAD.IADD R12, R12, 0x1, -R9 ;  /* 0x000000010c0cb824 */ /* 0x000fc800078e0a09 */
[----:B------:R-:W-:-:S05]  /*1270*/  IMAD.MOV.U32 R9, RZ, RZ, R12 ;  /* 0x000000ffff097224 */ /* 0x000fca00078e000c */
[----:B------:R-:W-:Y:S02]  /*1280*/  @!P4 IADD3 R9, PT, PT, -R9, RZ, RZ ;  /* 0x000000ff0909c210 */ /* 0x000fe40007ffe1ff */
[----:B------:R-:W-:-:S04]  /*1290*/  @!P2 LOP3.LUT R9, RZ, UR7, RZ, 0x33, !PT ;  /* 0x00000007ff09ac12 */ /* 0x000fc8000f8e33ff */
[C---:B-1----:R-:W-:Y:S01]  /*12a0*/  ISETP.GE.AND P3, PT, R9.reuse, R16, PT ;  /* 0x000000100900720c */ /* 0x042fe20003f66270 */
[----:B------:R-:W-:-:S05]  /*12b0*/  VIADD R13, R9, 0x1 ;  /* 0x00000001090d7836 */ /* 0x000fca0000000000 */
[C---:B------:R-:W-:Y:S02]  /*12c0*/  ISETP.GE.AND P4, PT, R13.reuse, R16, PT ;  /* 0x000000100d00720c */ /* 0x040fe40003f86270 */
[C---:B------:R-:W-:Y:S02]  /*12d0*/  ISETP.GE.AND P2, PT, R13.reuse, UR7, PT ;  /* 0x000000070d007c0c */ /* 0x040fe4000bf46270 */
[C---:B------:R-:W-:Y:S02]  /*12e0*/  SEL R14, R16.reuse, RZ, P4 ;  /* 0x000000ff100e7207 */ /* 0x040fe40002000000 */
[----:B------:R-:W-:Y:S02]  /*12f0*/  SEL R16, R16, RZ, P3 ;  /* 0x000000ff10107207 */ /* 0x000fe40001800000 */
[----:B------:R-:W-:Y:S01]  /*1300*/  SEL R12, RZ, UR7, !P2 ;  /* 0x00000007ff0c7c07 */ /* 0x000fe2000d000000 */
[----:B------:R-:W-:Y:S02]  /*1310*/  IMAD.IADD R13, R13, 0x1, -R14 ;  /* 0x000000010d0d7824 */ /* 0x000fe400078e0a0e */
[----:B------:R-:W-:-:S02]  /*1320*/  HFMA2 R14, -RZ, RZ, 0, 0 ;  /* 0x00000000ff0e7431 */ /* 0x000fc400000001ff */
[C---:B------:R-:W-:Y:S02]  /*1330*/  IMAD.IADD R15, R9.reuse, 0x1, -R16 ;  /* 0x00000001090f7824 */ /* 0x040fe400078e0a10 */
[----:B--2-4-:R-:W-:-:S07]  /*1340*/  IMAD.IADD R16, R9, 0x1, -R12 ;  /* 0x0000000109107824 */ /* 0x014fce00078e0a0c */
.L_x_2776:
[----:B-1----:R-:W1:Y:S01]  /*1350*/  LDC R20, c[0x0][0x3ac] ;  /* 0x0000eb00ff147b82 */ /* 0x002e620000000800 */
[----:B------:R-:W-:Y:S01]  /*1360*/  IADD3 R18, PT, PT, R5, R14, RZ ;  /* 0x0000000e05127210 */ /* 0x000fe20007ffe0ff */
[----:B--2---:R-:W2:Y:S01]  /*1370*/  LDCU UR5, c[0x0][0x3a8] ;  /* 0x00007500ff0577ac */ /* 0x004ea20008000800 */
[----:B------:R-:W-:-:S04]  /*1380*/  IADD3 R14, PT, PT, R14, UR16, RZ ;  /* 0x000000100e0e7c10 */ /* 0x000fc8000fffe0ff */
[----:B------:R-:W-:Y:S02]  /*1390*/  ISETP.GE.AND P3, PT, R14, UR9, PT ;  /* 0x000000090e007c0c */ /* 0x000fe4000bf66270 */
[----:B--2---:R-:W-:Y:S02]  /*13a0*/  ISETP.GE.AND P4, PT, R2, UR5, PT ;  /* 0x0000000502007c0c */ /* 0x004fe4000bf86270 */
[----:B-1----:R-:W-:Y:S01]  /*13b0*/  ISETP.GE.AND P2, PT, R20, 0x1, PT ;  /* 0x000000011400780c */ /* 0x002fe20003f46270 */
[----:B0-----:R-:W-:-:S12]  /*13c0*/  IMAD R21, R18, R20, R9 ;  /* 0x0000001412157224 */ /* 0x001fd800078e0209 */
[----:B------:R-:W0:Y:S01]  /*13d0*/  @P2 S2R R22, SR_CgaCtaId ;  /* 0x0000000000162919 */ /* 0x000e220000008800 */
[----:B------:R-:W-:-:S05]  /*13e0*/  @P2 MOV R19, 0x400 ;  /* 0x0000040000132802 */ /* 0x000fca0000000f00 */
[----:B------:R-:W-:-:S05]  /*13f0*/  @P2 VIADD R19, R19, 0x80 ;  /* 0x0000008013132836 */ /* 0x000fca0000000000 */
[----:B0-----:R-:W-:-:S05]  /*1400*/  @P2 LEA R22, R22, R19, 0x18 ;  /* 0x0000001316162211 */ /* 0x001fca00078ec0ff */
[----:B------:R-:W-:-:S05]  /*1410*/  @P2 IMAD R19, R21, 0x4, R22 ;  /* 0x0000000415132824 */ /* 0x000fca00078e0216 */
[----:B------:R0:W1:Y:S01]  /*1420*/  @P2 LDS R17, [R19] ;  /* 0x0000000013112984 */ /* 0x0000620000000800 */
[----:B------:R-:W-:-:S13]  /*1430*/  ISETP.GE.AND P2, PT, R20, 0x2, PT ;  /* 0x000000021400780c */ /* 0x000fda0003f46270 */
[----:B0--3--:R-:W-:Y:S05]  /*1440*/  @!P2 BRA `(.L_x_2768) ;  /* 0x00000000001ca947 */ /* 0x009fea0003800000 */
[----:B------:R-:W0:Y:S01]  /*1450*/  S2UR UR6, SR_CgaCtaId ;  /* 0x00000000000679c3 */ /* 0x000e220000008800 */
[----:B------:R-:W-:Y:S01]  /*1460*/  UMOV UR5, 0x400 ;  /* 0x0000040000057882 */ /* 0x000fe20000000000 */
[----:B------:R-:W-:Y:S01]  /*1470*/  IMAD.IADD R11, R21, 0x1, -R12 ;  /* 0x00000001150b7824 */ /* 0x000fe200078e0a0c */
[----:B------:R-:W-:-:S04]  /*1480*/  UIADD3 UR5, UPT, UPT, UR5, 0x80, URZ ;  /* 0x0000008005057890 */ /* 0x000fc8000fffe0ff */
[----:B0-----:R-:W-:-:S06]  /*1490*/  ULEA UR5, UR6, UR5, 0x18 ;  /* 0x0000000506057291 */ /* 0x001fcc000f8ec0ff */
[----:B------:R-:W-:-:S06]  /*14a0*/  LEA R11, R11, UR5, 0x2 ;  /* 0x000000050b0b7c11 */ /* 0x000fcc000f8e10ff */
[----:B------:R-:W0:Y:S02]  /*14b0*/  LDS R11, [R11+0x4] ;  /* 0x000004000b0b7984 */ /* 0x000e240000000800 */
.L_x_2768:
[----:B------:R-:W-:Y:S04]  /*14c0*/  BSSY B0, `(.L_x_2769) ;  /* 0x0000027000007945 */ /* 0x000fe80003800000 */
[----:B------:R-:W-:Y:S05]  /*14d0*/  @P4 BRA `(.L_x_2770) ;  /* 0x0000000000944947 */ /* 0x000fea0003800000 */
[----:B------:R-:W2:Y:S01]  /*14e0*/  S2R R22, SR_CgaCtaId ;  /* 0x0000000000167919 */ /* 0x000ea20000008800 */
[----:B------:R-:W-:Y:S02]  /*14f0*/  MOV R19, 0x400 ;  /* 0x0000040000137802 */ /* 0x000fe40000000f00 */
[----:B------:R-:W-:-:S03]  /*1500*/  ISETP.GT.U32.AND P4, PT, R20, 0x20, PT ;  /* 0x000000201400780c */ /* 0x000fc60003f84070 */
[----:B------:R-:W-:-:S05]  /*1510*/  VIADD R21, R19, 0x480 ;  /* 0x0000048013157836 */ /* 0x000fca0000000000 */
[C---:B--2---:R-:W-:Y:S02]  /*1520*/  LEA R20, R22.reuse, R21, 0x18 ;  /* 0x0000001516147211 */ /* 0x044fe400078ec0ff */
[----:B------:R-:W-:Y:S02]  /*1530*/  LEA R19, R22, R19, 0x18 ;  /* 0x0000001316137211 */ /* 0x000fe400078ec0ff */
[----:B------:R-:W-:-:S07]  /*1540*/  MOV R21, R2 ;  /* 0x0000000200157202 */ /* 0x000fce0000000f00 */
.L_x_2775:
[----:B---3--:R-:W-:-:S04]  /*1550*/  IMAD R23, R21, 0xc, R19 ;  /* 0x0000000c15177824 */ /* 0x008fc800078e0213 */
[----:B--2---:R-:W-:-:S06]  /*1560*/  IMAD R22, R9, 0x4, R23 ;  /* 0x0000000409167824 */ /* 0x004fcc00078e0217 */
[----:B------:R-:W2:Y:S01]  /*1570*/  LDS R22, [R22] ;  /* 0x0000000016167984 */ /* 0x000ea20000000800 */
[----:B------:R-:W-:Y:S05]  /*1580*/  @P4 BRA `(.L_x_2771) ;  /* 0x0000000000304947 */ /* 0x000fea0003800000 */
[----:B------:R-:W-:-:S03]  /*1590*/  UMOV UR5, 0xffffffff ;  /* 0xffffffff00057882 */ /* 0x000fc60000000000 */
[----:B------:R-:W-:Y:S05]  /*15a0*/  BRA.DIV UR5, `(.L_x_2772) ;  /* 0x00000012052c7947 */ /* 0x000fea000b800000 */
[----:B------:R-:W-:-:S06]  /*15b0*/  IMAD.U32 R24, RZ, RZ, UR8 ;  /* 0x00000008ff187e24 */ /* 0x000fcc000f8e00ff */
[----:B--2---:R2:W3:Y:S02]  /*15c0*/  SHFL.IDX PT, R24, R22, R15, R24 ;  /* 0x0000000f16187389 */ /* 0x0044e400000e0018 */
.L_x_2785:
[----:B-1-3--:R-:W-:Y:S01]  /*15d0*/  IMAD R24, R17, R24, RZ ;  /* 0x0000001811187224 */ /* 0x00afe200078e02ff */
[----:B------:R-:W-:Y:S06]  /*15e0*/  @!P2 BRA `(.L_x_2773) ;  /* 0x000000000030a947 */ /* 0x000fec0003800000 */
[----:B------:R-:W-:-:S03]  /*15f0*/  UMOV UR5, 0xffffffff ;  /* 0xffffffff00057882 */ /* 0x000fc60000000000 */
[----:B------:R-:W-:Y:S05]  /*1600*/  BRA.DIV UR5, `(.L_x_2774) ;  /* 0x0000001205407947 */ /* 0x000fea000b800000 */
[----:B------:R-:W-:-:S05]  /*1610*/  MOV R23, UR8 ;  /* 0x0000000800177c02 */ /* 0x000fca0008000f00 */
[----:B--2---:R1:W2:Y:S02]  /*1620*/  SHFL.IDX PT, R22, R22, R13, R23 ;  /* 0x0000000d16167389 */ /* 0x0042a400000e0017 */
.L_x_2788:
[----:B0-2---:R-:W-:Y:S01]  /*1630*/  IMAD R24, R11, R22, R24 ;  /* 0x000000160b187224 */ /* 0x005fe200078e0218 */
[----:B------:R-:W-:Y:S06]  /*1640*/  BRA `(.L_x_2773) ;  /* 0x0000000000187947 */ /* 0x000fec0003800000 */
.L_x_2771:
[----:B------:R-:W-:Y:S01]  /*1650*/  @P2 IMAD R23, R16, 0x4, R23 ;  /* 0x0000000410172824 */ /* 0x000fe200078e0217 */
[----:B------:R-:W-:Y:S01]  /*1660*/  ISETP.LT.AND P5, PT, RZ, UR17, PT ;  /* 0x00000011ff007c0c */ /* 0x000fe2000bfa1270 */
[----:B-12---:R-:W-:-:S04]  /*1670*/  IMAD R22, R17, R22, RZ ;  /* 0x0000001611167224 */ /* 0x006fc800078e02ff */
[----:B------:R-:W0:Y:S01]  /*1680*/  @P2 LDS R23, [R23+0x4] ;  /* 0x0000040017172984 */ /* 0x000e220000000800 */
[----:B------:R-:W-:-:S05]  /*1690*/  SEL R24, R22, RZ, P5 ;  /* 0x000000ff16187207 */ /* 0x000fca0002800000 */
[----:B0-----:R-:W-:-:S07]  /*16a0*/  @P2 IMAD R24, R11, R23, R24 ;  /* 0x000000170b182224 */ /* 0x001fce00078e0218 */
.L_x_2773:
[----:B-1----:R-:W-:Y:S02]  /*16b0*/  IMAD R23, R21, UR9, R18 ;  /* 0x0000000915177c24 */ /* 0x002fe4000f8e0212 */
[----:B------:R-:W-:Y:S02]  /*16c0*/  IMAD.IADD R21, R4, 0x1, R21 ;  /* 0x0000000104157824 */ /* 0x000fe400078e0215 */
[----:B------:R-:W-:-:S03]  /*16d0*/  IMAD R23, R23, 0x4, R20 ;  /* 0x0000000417177824 */ /* 0x000fc600078e0214 */
[----:B------:R-:W-:Y:S02]  /*16e0*/  ISETP.GE.AND P5, PT, R21, UR18, PT ;  /* 0x0000001215007c0c */ /* 0x000fe4000bfa6270 */
[----:B------:R-:W1:Y:S02]  /*16f0*/  LDS R25, [R23] ;  /* 0x0000000017197984 */ /* 0x000e640000000800 */
[----:B-1----:R-:W-:-:S05]  /*1700*/  IADD3 R24, PT, PT, R25, R24, RZ ;  /* 0x0000001819187210 */ /* 0x002fca0007ffe0ff */
[----:B------:R3:W-:Y:S04]  /*1710*/  STS [R23], R24 ;  /* 0x0000001817007388 */ /* 0x0007e80000000800 */
[----:B------:R-:W-:Y:S05]  /*1720*/  @!P5 BRA `(.L_x_2775) ;  /* 0xfffffffc0088d947 */ /* 0x000fea000383ffff */
.L_x_2770:
[----:B------:R-:W-:Y:S05]  /*1730*/  BSYNC B0 ;  /* 0x0000000000007941 */ /* 0x000fea0003800000 */
.L_x_2769:
[----:B------:R-:W-:Y:S05]  /*1740*/  @!P3 BRA `(.L_x_2776) ;  /* 0xfffffffc0000b947 */ /* 0x000fea000383ffff */
.L_x_2767:
[----:B------:R-:W-:Y:S05]  /*1750*/  WARPSYNC.ALL ;  /* 0x0000000000007948 */ /* 0x000fea0003800000 */
[----:B----4-:R-:W1:Y:S01]  /*1760*/  LDC R14, c[0x0][0x3ac] ;  /* 0x0000eb00ff0e7b82 */ /* 0x010e620000000800 */
[----:B------:R-:W4:Y:S01]  /*1770*/  LDCU UR5, c[0x0][0x384] ;  /* 0x00007080ff0577ac */ /* 0x000f220008000800 */
[----:B------:R-:W-:Y:S01]  /*1780*/  BSSY.RECONVERGENT B0, `(.L_x_2777) ;  /* 0x0000071000007945 */ /* 0x000fe20003800200 */
[----:B--2---:R-:W-:-:S05]  /*1790*/  IMAD.MOV.U32 R22, RZ, RZ, R0 ;  /* 0x000000ffff167224 */ /* 0x004fca00078e0000 */
[----:B0-----:R-:W0:Y:S01]  /*17a0*/  LDC R21, c[0x0][0x388] ;  /* 0x0000e200ff157b82 */ /* 0x001e220000000800 */
[----:B----4-:R-:W-:Y:S01]  /*17b0*/  UIMAD UR5, UR4, UR5, UR10 ;  /* 0x00000005040572a4 */ /* 0x010fe2000f8e020a */
[----:B-1----:R-:W-:-:S04]  /*17c0*/  IABS R15, R14 ;  /* 0x0000000e000f7213 */ /* 0x002fc80000000000 */
[----:B------:R-:W1:Y:S01]  /*17d0*/  I2F.RP R9, R15 ;  /* 0x0000000f00097306 */ /* 0x000e620000209400 */
[----:B0-----:R-:W-:-:S07]  /*17e0*/  IABS R18, R21 ;  /* 0x0000001500127213 */ /* 0x001fce0000000000 */
[----:B-1----:R-:W0:Y:S02]  /*17f0*/  MUFU.RCP R9, R9 ;  /* 0x0000000900097308 */ /* 0x002e240000001000 */
[----:B0-----:R-:W-:-:S06]  /*1800*/  VIADD R16, R9, 0xffffffe ;  /* 0x0ffffffe09107836 */ /* 0x001fcc0000000000 */
[----:B---3--:R-:W0:Y:S02]  /*1810*/  F2I.FTZ.U32.TRUNC.NTZ R13, R16 ;  /* 0x00000010000d7305 */ /* 0x008e24000021f000 */
[----:B0-----:R-:W-:-:S05]  /*1820*/  IADD3 R12, PT, PT, RZ, -R13, RZ ;  /* 0x8000000dff0c7210 */ /* 0x001fca0007ffe0ff */
        /* <DEDUP_REMOVED lines=20> */
[----:B------:R-:W0:Y:S01]  /*1970*/  LDS R21, [R10] ;  /* 0x000000000a157984 */ /* 0x000e220000000800 */
[----:B------:R-:W-:Y:S01]  /*1980*/  IABS R18, UR9 ;  /* 0x0000000900127c13 */ /* 0x000fe20008000000 */
[----:B------:R-:W-:Y:S01]  /*1990*/  IMAD.IADD R22, R0, 0x1, R3 ;  /* 0x0000000100167824 */ /* 0x000fe200078e0203 */
[----:B------:R-:W1:Y:S01]  /*19a0*/  I2F.RP R12, R16 ;  /* 0x00000010000c7306 */ /* 0x000e620000209400 */
[----:B------:R-:W-:Y:S02]  /*19b0*/  IABS R14, R0 ;  /* 0x00000000000e7213 */ /* 0x000fe40000000000 */
[----:B------:R-:W-:Y:S02]  /*19c0*/  IMAD.MOV R20, RZ, RZ, -R18 ;  /* 0x000000ffff147224 */ /* 0x000fe400078e0a12 */
[----:B------:R-:W-:-:S03]  /*19d0*/  HFMA2 R18, -RZ, RZ, 0, 0 ;  /* 0x00000000ff127431 */ /* 0x000fc600000001ff */
[----:B-1----:R-:W1:Y:S02]  /*19e0*/  MUFU.RCP R12, R12 ;  /* 0x0000000c000c7308 */ /* 0x002e640000001000 */
[----:B-1----:R-:W-:-:S06]  /*19f0*/  IADD3 R13, PT, PT, R12, 0xffffffe, RZ ;  /* 0x0ffffffe0c0d7810 */ /* 0x002fcc0007ffe0ff */
[----:B------:R-:W1:Y:S02]  /*1a00*/  F2I.FTZ.U32.TRUNC.NTZ R19, R13 ;  /* 0x0000000d00137305 */ /* 0x000e64000021f000 */
[----:B-1----:R-:W-:-:S04]  /*1a10*/  IMAD.MOV R15, RZ, RZ, -R19 ;  /* 0x000000ffff0f7224 */ /* 0x002fc800078e0a13 */
[----:B------:R-:W-:-:S04]  /*1a20*/  IMAD R15, R15, R16, RZ ;  /* 0x000000100f0f7224 */ /* 0x000fc800078e02ff */
[----:B------:R-:W-:-:S04]  /*1a30*/  IMAD.HI.U32 R18, R19, R15, R18 ;  /* 0x0000000f13127227 */ /* 0x000fc800078e0012 */
[----:B------:R-:W-:Y:S02]  /*1a40*/  IMAD.MOV.U32 R15, RZ, RZ, R14 ;  /* 0x000000ffff0f7224 */ /* 0x000fe400078e000e */
[----:B------:R-:W-:Y:S01]  /*1a50*/  IMAD.MOV.U32 R19, RZ, RZ, R20 ;  /* 0x000000ffff137224 */ /* 0x000fe200078e0014 */
[----:B------:R-:W-:Y:S01]  /*1a60*/  LOP3.LUT R20, RZ, UR9, RZ, 0x33, !PT ;  /* 0x00000009ff147c12 */ /* 0x000fe2000f8e33ff */
        /* <DEDUP_REMOVED lines=12> */
[----:B------:R-:W1:Y:S03]  /*1b30*/  LDC.64 R12, c[0x0][0x3a0] ;  /* 0x0000e800ff0c7b82 */ /* 0x000e660000000a00 */
        /* <DEDUP_REMOVED lines=30> */
[----:B0-----:R1:W-:Y:S01]  /*1d20*/  STG.E desc[UR12][R14.64], R21 ;  /* 0x000000150e007986 */ /* 0x0013e2000c10190c */
[----:B------:R-:W-:Y:S05]  /*1d30*/  @!P2 BRA `(.L_x_2778) ;  /* 0x000000000054a947 */ /* 0x000fea0003800000 */
[----:B-1----:R-:W-:Y:S02]  /*1d40*/  IABS R15, R22 ;  /* 0x00000016000f7213 */ /* 0x002fe40000000000 */
[----:B------:R-:W-:-:S03]  /*1d50*/  LOP3.LUT R14, R22, UR9, RZ, 0x3c, !PT ;  /* 0x00000009160e7c12 */ /* 0x000fc6000f8e3cff */
[----:B------:R-:W-:Y:S01]  /*1d60*/  IMAD.HI.U32 R18, R18, R15, RZ ;  /* 0x0000000f12127227 */ /* 0x000fe200078e00ff */
[----:B------:R-:W-:-:S03]  /*1d70*/  ISETP.GE.AND P4, PT, R14, RZ, PT ;  /* 0x000000ff0e00720c */ /* 0x000fc60003f86270 */
[----:B------:R-:W-:-:S05]  /*1d80*/  IMAD R19, R18, R19, R15 ;  /* 0x0000001312137224 */ /* 0x000fca00078e020f */
[----:B------:R-:W-:-:S13]  /*1d90*/  ISETP.GT.U32.AND P3, PT, R16, R19, PT ;  /* 0x000000131000720c */ /* 0x000fda0003f64070 */
[----:B------:R-:W-:Y:S01]  /*1da0*/  @!P3 IMAD.IADD R19, R19, 0x1, -R16 ;  /* 0x000000011313b824 */ /* 0x000fe200078e0a10 */
[----:B------:R-:W-:-:S04]  /*1db0*/  @!P3 IADD3 R18, PT, PT, R18, 0x1, RZ ;  /* 0x000000011212b810 */ /* 0x000fc80007ffe0ff */
[----:B------:R-:W-:Y:S01]  /*1dc0*/  ISETP.GE.U32.AND P2, PT, R19, R16, PT ;  /* 0x000000101300720c */ /* 0x000fe20003f46070 */
[----:B------:R-:W-:-:S06]  /*1dd0*/  IMAD R19, R3, 0x4, R24 ;  /* 0x0000000403137824 */ /* 0x000fcc00078e0218 */
[----:B------:R-:W0:Y:S06]  /*1de0*/  LDS R19, [R19] ;  /* 0x0000000013137984 */ /* 0x000e2c0000000800 */
        /* <DEDUP_REMOVED lines=9> */
[----:B0-----:R2:W-:Y:S02]  /*1e80*/  STG.E desc[UR12][R12.64], R19 ;  /* 0x000000130c007986 */ /* 0x0015e4000c10190c */
.L_x_2778:
[----:B------:R-:W-:Y:S05]  /*1e90*/  BSYNC.RECONVERGENT B0 ;  /* 0x0000000000007941 */ /* 0x000fea0003800200 */
.L_x_2777:
[----:B------:R-:W-:Y:S04]  /*1ea0*/  BSSY.RECONVERGENT B0, `(.L_x_2779) ;  /* 0x0000076000007945 */ /* 0x000fe80003800200 */
[----:B------:R-:W-:Y:S05]  /*1eb0*/  @!P0 BRA `(.L_x_2780) ;  /* 0x0000000400d08947 */ /* 0x000fea0003800000 */
[----:B------:R-:W-:Y:S02]  /*1ec0*/  IABS R16, UR9 ;  /* 0x0000000900107c13 */ /* 0x000fe40008000000 */
[----:B------:R-:W-:Y:S02]  /*1ed0*/  ISETP.NE.AND P0, PT, RZ, UR9, PT ;  /* 0x00000009ff007c0c */ /* 0x000fe4000bf05270 */
[----:B01----:R-:W0:Y:S01]  /*1ee0*/  I2F.RP R14, R16 ;  /* 0x00000010000e7306 */ /* 0x003e220000209400 */
[----:B------:R-:W-:-:S07]  /*1ef0*/  LOP3.LUT R20, RZ, UR9, RZ, 0x33, !PT ;  /* 0x00000009ff147c12 */ /* 0x000fce000f8e33ff */
[----:B0-----:R-:W2:Y:S02]  /*1f00*/  MUFU.RCP R14, R14 ;  /* 0x0000000e000e7308 */ /* 0x001ea40000001000 */
[----:B--2---:R-:W-:-:S06]  /*1f10*/  IADD3 R12, PT, PT, R14, 0xffffffe, RZ ;  /* 0x0ffffffe0e0c7810 */ /* 0x004fcc0007ffe0ff */
[----:B------:R0:W1:Y:S02]  /*1f20*/  F2I.FTZ.U32.TRUNC.NTZ R13, R12 ;  /* 0x0000000c000d7305 */ /* 0x000064000021f000 */
[----:B0-----:R-:W-:Y:S02]  /*1f30*/  IMAD.MOV.U32 R12, RZ, RZ, RZ ;  /* 0x000000ffff0c7224 */ /* 0x001fe400078e00ff */
[----:B-1----:R-:W-:-:S04]  /*1f40*/  IMAD.MOV R21, RZ, RZ, -R13 ;  /* 0x000000ffff157224 */ /* 0x002fc800078e0a0d */
[----:B------:R-:W-:-:S04]  /*1f50*/  IMAD R21, R21, R16, RZ ;  /* 0x0000001015157224 */ /* 0x000fc800078e02ff */
[----:B------:R-:W-:-:S07]  /*1f60*/  IMAD.HI.U32 R21, R13, R21, R12 ;  /* 0x000000150d157227 */ /* 0x000fce00078e000c */
.L_x_2781:
[----:B---3--:R-:W-:Y:S01]  /*1f70*/  IABS R12, UR9 ;  /* 0x00000009000c7c13 */ /* 0x008fe20008000000 */
[----:B------:R-:W0:Y:S01]  /*1f80*/  S2UR UR11, SR_CgaCtaId ;  /* 0x00000000000b79c3 */ /* 0x000e220000008800 */
[----:B------:R-:W-:Y:S01]  /*1f90*/  IABS R14, R22 ;  /* 0x00000016000e7213 */ /* 0x000fe20000000000 */
[----:B------:R-:W-:Y:S01]  /*1fa0*/  UMOV UR6, 0x400 ;  /* 0x0000040000067882 */ /* 0x000fe20000000000 */
[----:B------:R-:W-:Y:S01]  /*1fb0*/  IADD3 R23, PT, PT, RZ, -R12, RZ ;  /* 0x8000000cff177210 */ /* 0x000fe20007ffe0ff */
[----:B------:R-:W-:Y:S01]  /*1fc0*/  UIADD3 UR6, UPT, UPT, UR6, 0x480, URZ ;  /* 0x0000048006067890 */ /* 0x000fe2000fffe0ff */
[----:B------:R-:W-:Y:S01]  /*1fd0*/  IABS R24, UR9 ;  /* 0x0000000900187c13 */ /* 0x000fe20008000000 */
[----:B------:R-:W-:Y:S01]  /*1fe0*/  IMAD.HI.U32 R12, R21, R14, RZ ;  /* 0x0000000e150c7227 */ /* 0x000fe200078e00ff */
[----:B------:R-:W-:Y:S02]  /*1ff0*/  LOP3.LUT R25, RZ, UR9, RZ, 0x33, !PT ;  /* 0x00000009ff197c12 */ /* 0x000fe4000f8e33ff */
[----:B------:R-:W1:Y:S01]  /*2000*/  I2F.RP R15, R24 ;  /* 0x00000018000f7306 */ /* 0x000e620000209400 */
[----:B------:R-:W-:-:S05]  /*2010*/  IMAD R13, R12, R23, R14 ;  /* 0x000000170c0d7224 */ /* 0x000fca00078e020e */
[----:B------:R-:W-:Y:S02]  /*2020*/  ISETP.GT.U32.AND P2, PT, R16, R13, PT ;  /* 0x0000000d1000720c */ /* 0x000fe40003f44070 */
[----:B-1----:R-:W1:Y:S01]  /*2030*/  MUFU.RCP R15, R15 ;  /* 0x0000000f000f7308 */ /* 0x002e620000001000 */
[----:B0-----:R-:W-:-:S10]  /*2040*/  ULEA UR6, UR11, UR6, 0x18 ;  /* 0x000000060b067291 */ /* 0x001fd4000f8ec0ff */
[----:B------:R-:W-:Y:S02]  /*2050*/  @!P2 IMAD.IADD R13, R13, 0x1, -R24 ;  /* 0x000000010d0da824 */ /* 0x000fe400078e0a18 */
[----:B------:R-:W-:Y:S01]  /*2060*/  @!P2 VIADD R12, R12, 0x1 ;  /* 0x000000010c0ca836 */ /* 0x000fe20000000000 */
[C---:B------:R-:W-:Y:S02]  /*2070*/  LEA R28, R22.reuse, UR6, 0x2 ;  /* 0x00000006161c7c11 */ /* 0x040fe4000f8e10ff */
[----:B------:R-:W-:Y:S02]  /*2080*/  ISETP.GE.U32.AND P1, PT, R13, R16, PT ;  /* 0x000000100d00720c */ /* 0x000fe40003f26070 */
[----:B------:R-:W-:Y:S01]  /*2090*/  LOP3.LUT R13, R22, UR9, RZ, 0x3c, !PT ;  /* 0x00000009160d7c12 */ /* 0x000fe2000f8e3cff */
[----:B------:R-:W0:Y:S03]  /*20a0*/  LDS R27, [R28] ;  /* 0x000000001c1b7984 */ /* 0x000e260000000800 */
[----:B------:R-:W-:Y:S01]  /*20b0*/  ISETP.GE.AND P3, PT, R13, RZ, PT ;  /* 0x000000ff0d00720c */ /* 0x000fe20003f66270 */
[----:B-1----:R-:W-:-:S04]  /*20c0*/  VIADD R29, R15, 0xffffffe ;  /* 0x0ffffffe0f1d7836 */ /* 0x002fc80000000000 */
[----:B------:R-:W1:Y:S02]  /*20d0*/  F2I.FTZ.U32.TRUNC.NTZ R15, R29 ;  /* 0x0000001d000f7305 */ /* 0x000e64000021f000 */
[----:B------:R-:W-:Y:S02]  /*20e0*/  @P1 IADD3 R12, PT, PT, R12, 0x1, RZ ;  /* 0x000000010c0c1810 */ /* 0x000fe40007ffe0ff */
[----:B------:R-:W-:-:S03]  /*20f0*/  ISETP.NE.AND P1, PT, RZ, UR9, PT ;  /* 0x00000009ff007c0c */ /* 0x000fc6000bf25270 */
[----:B------:R-:W-:Y:S02]  /*2100*/  IMAD.MOV.U32 R14, RZ, RZ, R12 ;  /* 0x000000ffff0e7224 */ /* 0x000fe400078e000c */
[----:B------:R-:W2:Y:S02]  /*2110*/  LDC.64 R12, c[0x0][0x3a0] ;  /* 0x0000e800ff0c7b82 */ /* 0x000ea40000000a00 */
[----:B------:R-:W-:-:S05]  /*2120*/  @!P3 IMAD.MOV R14, RZ, RZ, -R14 ;  /* 0x000000ffff0eb224 */ /* 0x000fca00078e0a0e */
[----:B------:R-:W-:Y:S02]  /*2130*/  SEL R14, R25, R14, !P1 ;  /* 0x0000000e190e7207 */ /* 0x000fe40004800000 */
[----:B-1----:R-:W-:Y:S02]  /*2140*/  IADD3 R26, PT, PT, RZ, -R15, RZ ;  /* 0x8000000fff1a7210 */ /* 0x002fe40007ffe0ff */
[----:B------:R-:W-:Y:S01]  /*2150*/  IADD3 R19, PT, PT, -R14, RZ, RZ ;  /* 0x000000ff0e137210 */ /* 0x000fe20007ffe1ff */
[----:B------:R-:W-:Y:S02]  /*2160*/  IMAD R14, R9, R14, UR5 ;  /* 0x00000005090e7e24 */ /* 0x000fe4000f8e020e */
[----:B------:R-:W-:Y:S02]  /*2170*/  IMAD R26, R26, R24, RZ ;  /* 0x000000181a1a7224 */ /* 0x000fe400078e02ff */
[--C-:B------:R-:W-:Y:S02]  /*2180*/  IMAD R19, R19, UR9, R22.reuse ;  /* 0x0000000913137c24 */ /* 0x100fe4000f8e0216 */
[----:B------:R-:W-:-:S02]  /*2190*/  IMAD.IADD R22, R3, 0x1, R22 ;  /* 0x0000000103167824 */ /* 0x000fc400078e0216 */
[----:B------:R-:W-:Y:S02]  /*21a0*/  IMAD.IADD R19, R14, 0x1, R19 ;  /* 0x000000010e137824 */ /* 0x000fe400078e0213 */
[----:B------:R-:W-:Y:S02]  /*21b0*/  IMAD.MOV.U32 R14, RZ, RZ, RZ ;  /* 0x000000ffff0e7224 */ /* 0x000fe400078e00ff */
[----:B--2---:R-:W-:-:S04]  /*21c0*/  IMAD.WIDE R18, R19, 0x4, R12 ;  /* 0x0000000413127825 */ /* 0x004fc800078e020c */
[----:B------:R-:W-:Y:S01]  /*21d0*/  IMAD.HI.U32 R26, R15, R26, R14 ;  /* 0x0000001a0f1a7227 */ /* 0x000fe200078e000e */
[----:B------:R-:W-:Y:S01]  /*21e0*/  IABS R15, R22 ;  /* 0x00000016000f7213 */ /* 0x000fe20000000000 */
[----:B0-----:R0:W-:Y:S04]  /*21f0*/  STG.E desc[UR12][R18.64], R27 ;  /* 0x0000001b12007986 */ /* 0x0011e8000c10190c */
[----:B------:R-:W-:-:S04]  /*2200*/  IMAD.HI.U32 R14, R26, R15, RZ ;  /* 0x0000000f1a0e7227 */ /* 0x000fc800078e00ff */
[----:B------:R-:W-:Y:S02]  /*2210*/  IMAD R15, R14, R23, R15 ;  /* 0x000000170e0f7224 */ /* 0x000fe400078e020f */
[----:B0-----:R-:W-:-:S03]  /*2220*/  IMAD R18, R3, 0x4, R28 ;  /* 0x0000000403127824 */ /* 0x001fc600078e021c */
[----:B------:R-:W-:Y:S01]  /*2230*/  ISETP.GT.U32.AND P3, PT, R24, R15, PT ;  /* 0x0000000f1800720c */ /* 0x000fe20003f64070 */
[----:B------:R-:W-:Y:S01]  /*2240*/  IMAD.IADD R27, R22, 0x1, R3 ;  /* 0x00000001161b7824 */ /* 0x000fe200078e0203 */
[----:B------:R0:W1:Y:S04]  /*2250*/  LDS R19, [R18] ;  /* 0x0000000012137984 */ /* 0x0000680000000800 */
[----:B------:R-:W-:-:S05]  /*2260*/  IABS R29, R27 ;  /* 0x0000001b001d7213 */ /* 0x000fca0000000000 */
[----:B------:R-:W-:Y:S02]  /*2270*/  IMAD.HI.U32 R28, R26, R29, RZ ;  /* 0x0000001d1a1c7227 */ /* 0x000fe400078e00ff */
[-C--:B------:R-:W-:Y:S02]  /*2280*/  @!P3 IADD3 R15, PT, PT, R15, -R24.reuse, RZ ;  /* 0x800000180f0fb210 */ /* 0x080fe40007ffe0ff */
[----:B------:R-:W-:Y:S02]  /*2290*/  @!P3 VIADD R14, R14, 0x1 ;  /* 0x000000010e0eb836 */ /* 0x000fe40000000000 */
[----:B------:R-:W-:Y:S01]  /*22a0*/  ISETP.GE.U32.AND P2, PT, R15, R24, PT ;  /* 0x000000180f00720c */ /* 0x000fe20003f46070 */
[----:B------:R-:W-:Y:S01]  /*22b0*/  IMAD R29, R28, R23, R29 ;  /* 0x000000171c1d7224 */ /* 0x000fe200078e021d */
[----:B------:R-:W-:Y:S01]  /*22c0*/  LOP3.LUT R15, R22, UR9, RZ, 0x3c, !PT ;  /* 0x00000009160f7c12 */ /* 0x000fe2000f8e3cff */
[----:B0-----:R-:W-:-:S03]  /*22d0*/  IMAD R18, R3, 0x4, R18 ;  /* 0x0000000403127824 */ /* 0x001fc600078e0212 */
[----:B------:R-:W-:Y:S02]  /*22e0*/  ISETP.GE.AND P4, PT, R15, RZ, PT ;  /* 0x000000ff0f00720c */ /* 0x000fe40003f86270 */
[----:B------:R-:W-:-:S05]  /*22f0*/  ISETP.GT.U32.AND P6, PT, R24, R29, PT ;  /* 0x0000001d1800720c */ /* 0x000fca0003fc4070 */
[----:B------:R-:W-:-:S06]  /*2300*/  @P2 IADD3 R14, PT, PT, R14, 0x1, RZ ;  /* 0x000000010e0e2810 */ /* 0x000fcc0007ffe0ff */
[----:B------:R-:W-:Y:S02]  /*2310*/  @!P4 IMAD.MOV R14, RZ, RZ, -R14 ;  /* 0x000000ffff0ec224 */ /* 0x000fe400078e0a0e */
[----:B------:R-:W-:Y:S02]  /*2320*/  @!P6 IMAD.IADD R29, R29, 0x1, -R24 ;  /* 0x000000011d1de824 */ /* 0x000fe400078e0a18 */
[----:B------:R-:W-:Y:S01]  /*2330*/  @!P6 VIADD R28, R28, 0x1 ;  /* 0x000000011c1ce836 */ /* 0x000fe20000000000 */
[----:B------:R-:W-:Y:S02]  /*2340*/  SEL R14, R25, R14, !P1 ;  /* 0x0000000e190e7207 */ /* 0x000fe40004800000 */
[----:B------:R-:W-:Y:S02]  /*2350*/  ISETP.GE.U32.AND P4, PT, R29, R24, PT ;  /* 0x000000181d00720c */ /* 0x000fe40003f86070 */
[----:B------:R-:W-:Y:S01]  /*2360*/  LOP3.LUT R29, R27, UR9, RZ, 0x3c, !PT ;  /* 0x000000091b1d7c12 */ /* 0x000fe2000f8e3cff */
[----:B------:R-:W-:-:S02]  /*2370*/  IMAD.MOV R15, RZ, RZ, -R14 ;  /* 0x000000ffff0f7224 */ /* 0x000fc400078e0a0e */
[----:B------:R-:W-:Y:S01]  /*2380*/  IMAD R14, R9, R14, UR5 ;  /* 0x00000005090e7e24 */ /* 0x000fe2000f8e020e */
[----:B------:R-:W-:Y:S01]  /*2390*/  ISETP.GE.AND P2, PT, R29, RZ, PT ;  /* 0x000000ff1d00720c */ /* 0x000fe20003f46270 */
[----:B------:R-:W-:Y:S01]  /*23a0*/  IMAD R15, R15, UR9, R22 ;  /* 0x000000090f0f7c24 */ /* 0x000fe2000f8e0216 */
[----:B------:R-:W-:-:S04]  /*23b0*/  IADD3 R22, PT, PT, R27, R3, RZ ;  /* 0x000000031b167210 */ /* 0x000fc80007ffe0ff */
[----:B------:R-:W-:Y:S01]  /*23c0*/  IADD3 R15, PT, PT, R14, R15, RZ ;  /* 0x0000000f0e0f7210 */ /* 0x000fe20007ffe0ff */
[----:B------:R-:W-:-:S04]  /*23d0*/  @P4 VIADD R28, R28, 0x1 ;  /* 0x000000011c1c4836 */ /* 0x000fc80000000000 */
[----:B------:R-:W-:-:S04]  /*23e0*/  IMAD.WIDE R14, R15, 0x4, R12 ;  /* 0x000000040f0e7825 */ /* 0x000fc800078e020c */
[----:B------:R-:W-:Y:S01]  /*23f0*/  @!P2 IMAD.MOV R28, RZ, RZ, -R28 ;  /* 0x000000ffff1ca224 */ /* 0x000fe200078e0a1c */
[----:B-1----:R0:W-:Y:S04]  /*2400*/  STG.E desc[UR12][R14.64], R19 ;  /* 0x000000130e007986 */ /* 0x0021e8000c10190c */
[----:B------:R-:W-:Y:S02]  /*2410*/  SEL R28, R25, R28, !P1 ;  /* 0x0000001c191c7207 */ /* 0x000fe40004800000 */
[----:B0-----:R-:W-:Y:S02]  /*2420*/  IABS R15, R22 ;  /* 0x00000016000f7213 */ /* 0x001fe40000000000 */
[----:B------:R-:W-:Y:S02]  /*2430*/  LEA R19, R3, R18, 0x2 ;  /* 0x0000001203137211 */ /* 0x000fe400078e10ff */
[----:B------:R-:W-:Y:S01]  /*2440*/  LOP3.LUT R14, R22, UR9, RZ, 0x3c, !PT ;  /* 0x00000009160e7c12 */ /* 0x000fe2000f8e3cff */
[----:B------:R-:W-:-:S03]  /*2450*/  IMAD.HI.U32 R26, R26, R15, RZ ;  /* 0x0000000f1a1a7227 */ /* 0x000fc600078e00ff */
[----:B------:R-:W-:Y:S01]  /*2460*/  ISETP.GE.AND P6, PT, R14, RZ, PT ;  /* 0x000000ff0e00720c */ /* 0x000fe20003fc6270 */
[----:B------:R-:W-:Y:S01]  /*2470*/  IMAD R23, R26, R23, R15 ;  /* 0x000000171a177224 */ /* 0x000fe200078e020f */
[----:B------:R-:W-:Y:S01]  /*2480*/  LDS R19, [R19] ;  /* 0x0000000013137984 */ /* 0x000fe20000000800 */
[----:B------:R-:W-:Y:S02]  /*2490*/  IMAD.MOV R14, RZ, RZ, -R28 ;  /* 0x000000ffff0e7224 */ /* 0x000fe400078e0a1c */
[----:B------:R-:W-:Y:S01]  /*24a0*/  IMAD R28, R9, R28, UR5 ;  /* 0x00000005091c7e24 */ /* 0x000fe2000f8e021c */
[----:B------:R-:W-:Y:S01]  /*24b0*/  ISETP.GT.U32.AND P5, PT, R24, R23, PT ;  /* 0x000000171800720c */ /* 0x000fe20003fa4070 */
[----:B------:R-:W-:-:S04]  /*24c0*/  IMAD R27, R14, UR9, R27 ;  /* 0x000000090e1b7c24 */ /* 0x000fc8000f8e021b */
[----:B------:R-:W-:-:S04]  /*24d0*/  IMAD.IADD R15, R28, 0x1, R27 ;  /* 0x000000011c0f7824 */ /* 0x000fc800078e021b */
[----:B------:R-:W-:-:S04]  /*24e0*/  IMAD.WIDE R14, R15, 0x4, R12 ;  /* 0x000000040f0e7825 */ /* 0x000fc800078e020c */
[----:B------:R-:W-:Y:S01]  /*24f0*/  @!P5 IMAD.IADD R23, R23, 0x1, -R24 ;  /* 0x000000011717d824 */ /* 0x000fe200078e0a18 */
[----:B------:R-:W-:-:S04]  /*2500*/  @!P5 IADD3 R26, PT, PT, R26, 0x1, RZ ;  /* 0x000000011a1ad810 */ /* 0x000fc80007ffe0ff */
[----:B------:R-:W-:Y:S02]  /*2510*/  ISETP.GE.U32.AND P3, PT, R23, R24, PT ;  /* 0x000000181700720c */ /* 0x000fe40003f66070 */
[----:B------:R-:W0:Y:S11]  /*2520*/  LDS R23, [R18] ;  /* 0x0000000012177984 */ /* 0x000e360000000800 */
[----:B------:R-:W-:-:S04]  /*2530*/  @P3 IADD3 R26, PT, PT, R26, 0x1, RZ ;  /* 0x000000011a1a3810 */ /* 0x000fc80007ffe0ff */
[----:B------:R-:W-:-:S04]  /*2540*/  @!P6 IADD3 R26, PT, PT, -R26, RZ, RZ ;  /* 0x000000ff1a1ae210 */ /* 0x000fc80007ffe1ff */
[----:B------:R-:W-:-:S04]  /*2550*/  SEL R26, R20, R26, !P0 ;  /* 0x0000001a141a7207 */ /* 0x000fc80004000000 */
[----:B------:R-:W-:Y:S01]  /*2560*/  IADD3 R25, PT, PT, -R26, RZ, RZ ;  /* 0x000000ff1a197210 */ /* 0x000fe20007ffe1ff */
[----:B------:R-:W-:-:S04]  /*2570*/  IMAD R26, R9, R26, UR5 ;  /* 0x00000005091a7e24 */ /* 0x000fc8000f8e021a */
[----:B------:R-:W-:Y:S02]  /*2580*/  IMAD R25, R25, UR9, R22 ;  /* 0x0000000919197c24 */ /* 0x000fe4000f8e0216 */
[----:B------:R-:W-:-:S03]  /*2590*/  IMAD.IADD R22, R22, 0x1, R3 ;  /* 0x0000000116167824 */ /* 0x000fc600078e0203 */
[----:B------:R-:W-:Y:S02]  /*25a0*/  IADD3 R25, PT, PT, R26, R25, RZ ;  /* 0x000000191a197210 */ /* 0x000fe40007ffe0ff */
[----:B------:R-:W-:-:S03]  /*25b0*/  ISETP.GE.U32.AND P1, PT, R22, 0x100, PT ;  /* 0x000001001600780c */ /* 0x000fc60003f26070 */
[----:B------:R-:W-:Y:S01]  /*25c0*/  IMAD.WIDE R12, R25, 0x4, R12 ;  /* 0x00000004190c7825 */ /* 0x000fe200078e020c */
[----:B0-----:R3:W-:Y:S04]  /*25d0*/  STG.E desc[UR12][R14.64], R23 ;  /* 0x000000170e007986 */ /* 0x0017e8000c10190c */
[----:B------:R3:W-:Y:S05]  /*25e0*/  STG.E desc[UR12][R12.64], R19 ;  /* 0x000000130c007986 */ /* 0x0007ea000c10190c */
[----:B------:R-:W-:Y:S05]  /*25f0*/  @!P1 BRA `(.L_x_2781) ;  /* 0xfffffff8005c9947 */ /* 0x000fea000383ffff */
.L_x_2780:
[----:B------:R-:W-:Y:S05]  /*2600*/  BSYNC.RECONVERGENT B0 ;  /* 0x0000000000007941 */ /* 0x000fea0003800200 */
.L_x_2779:
[----:B------:R-:W-:Y:S02]  /*2610*/  USHF.L.U32 UR5, UR15, 0x4, URZ ;  /* 0x000000040f057899 */ /* 0x000fe400080006ff */
[----:B------:R-:W-:-:S04]  /*2620*/  UIADD3 UR4, UPT, UPT, UR15, UR4, URZ ;  /* 0x000000040f047290 */ /* 0x000fc8000fffe0ff */
[----:B------:R-:W-:-:S09]  /*2630*/  UISETP.GE.U32.AND UP0, UPT, UR4, UR5, UPT ;  /* 0x000000050400728c */ /* 0x000fd2000bf06070 */
[----:B------:R-:W-:Y:S05]  /*2640*/  BRA.U !UP0, `(.L_x_2782) ;  /* 0xffffffe108f47547 */ /* 0x000fea000b83ffff */
[----:B------:R-:W-:Y:S05]  /*2650*/  EXIT ;  /* 0x000000000000794d */ /* 0x000fea0003800000 */
.L_x_2772:
[----:B------:R-:W-:Y:S01]  /*2660*/  MOV R23, UR8 ;  /* 0x0000000800177c02 */ /* 0x000fe20008000f00 */
[----:B------:R-:W-:Y:S01]  /*2670*/  BSSY B1, `(.L_x_2783) ;  /* 0x0000007000017945 */ /* 0x000fe20003800000 */
[----:B------:R-:W-:Y:S02]  /*2680*/  IMAD.MOV.U32 R25, RZ, RZ, R15 ;  /* 0x000000ffff197224 */ /* 0x000fe400078e000f */
[----:B------:R-:W-:Y:S01]  /*2690*/  MOV R26, R23 ;  /* 0x00000017001a7202 */ /* 0x000fe20000000f00 */
[----:B------:R-:W-:-:S07]  /*26a0*/  IMAD.MOV.U32 R23, RZ, RZ, -0x1 ;  /* 0xffffffffff177424 */ /* 0x000fce00078e00ff */
[----:B012---:R-:W-:Y:S05]  /*26b0*/  WARPSYNC.COLLECTIVE R23, `(.L_x_2784) ;  /* 0x0000000017087348 */ /* 0x007fea0003c00000 */
[----:B--2---:R2:W3:Y:S02]  /*26c0*/  SHFL.IDX P5, R23, R22, R25, R26 ;  /* 0x0000001916177389 */ /* 0x0044e400000a001a */
[----:B0123--:R-:W-:Y:S05]  /*26d0*/  ENDCOLLECTIVE ;  /* 0x000000000000791b */ /* 0x00ffea0003800000 */
.L_x_2784:
[----:B------:R-:W-:Y:S05]  /*26e0*/  BSYNC B1 ;  /* 0x0000000000017941 */ /* 0x000fea0003800000 */
.L_x_2783:
[----:B------:R-:W-:Y:S01]  /*26f0*/  MOV R24, R23 ;  /* 0x0000001700187202 */ /* 0x000fe20000000f00 */
[----:B------:R-:W-:Y:S06]  /*2700*/  BRA `(.L_x_2785) ;  /* 0xffffffec00b07947 */ /* 0x000fec000383ffff */
.L_x_2774:
[----:B------:R-:W-:Y:S01]  /*2710*/  IMAD.U32 R23, RZ, RZ, UR8 ;  /* 0x00000008ff177e24 */ /* 0x000fe2000f8e00ff */
[----:B------:R-:W-:Y:S01]  /*2720*/  BSSY B1, `(.L_x_2786) ;  /* 0x0000007000017945 */ /* 0x000fe20003800000 */
[----:B------:R-:W-:Y:S02]  /*2730*/  MOV R25, R13 ;  /* 0x0000000d00197202 */ /* 0x000fe40000000f00 */
[----:B------:R-:W-:Y:S01]  /*2740*/  IMAD.MOV.U32 R26, RZ, RZ, R23 ;  /* 0x000000ffff1a7224 */ /* 0x000fe200078e0017 */
[----:B------:R-:W-:-:S07]  /*2750*/  MOV R23, 0xffffffff ;  /* 0xffffffff00177802 */ /* 0x000fce0000000f00 */
[----:B0-2---:R-:W-:Y:S05]  /*2760*/  WARPSYNC.COLLECTIVE R23, `(.L_x_2787) ;  /* 0x0000000017087348 */ /* 0x005fea0003c00000 */
[----:B------:R1:W3:Y:S02]  /*2770*/  SHFL.IDX P5, R23, R22, R25, R26 ;  /* 0x0000001916177389 */ /* 0x0002e400000a001a */
[----:B0123--:R-:W-:Y:S05]  /*2780*/  ENDCOLLECTIVE ;  /* 0x000000000000791b */ /* 0x00ffea0003800000 */
.L_x_2787:
[----:B------:R-:W-:Y:S05]  /*2790*/  BSYNC B1 ;  /* 0x0000000000017941 */ /* 0x000fea0003800000 */
.L_x_2786:
[----:B------:R-:W-:Y:S01]  /*27a0*/  IMAD.MOV.U32 R22, RZ, RZ, R23 ;  /* 0x000000ffff167224 */ /* 0x000fe200078e0017 */
[----:B------:R-:W-:Y:S06]  /*27b0*/  BRA `(.L_x_2788) ;  /* 0xffffffec009c7947 */ /* 0x000fec000383ffff */
        .weak           $__internal_35_$__cuda_sm20_div_u16
        .type           $__internal_35_$__cuda_sm20_div_u16,@function
        .size           $__internal_35_$__cuda_sm20_div_u16,(.L_x_20325 - $__internal_35_$__cuda_sm20_div_u16)
$__internal_35_$__cuda_sm20_div_u16:
[----:B------:R-:W0:Y:S01]  /*27c0*/  I2F.U16 R4, R5 ;  /* 0x0000000500047306 */ /* 0x000e220000101000 */
[----:B------:R-:W-:-:S07]  /*27d0*/  HFMA2 R7, -RZ, RZ, 15, 0 ;  /* 0x4b800000ff077431 */ /* 0x000fce00000001ff */
[----:B------:R-:W-:Y:S01]  /*27e0*/  I2F.U16.RZ R6, R6 ;  /* 0x0000000600067306 */ /* 0x000fe2000010d000 */
[C---:B0-----:R-:W-:Y:S02]  /*27f0*/  FSETP.GEU.AND P1, PT, |R4|.reuse, 1.175494350822287508e-38, PT ;  /* 0x008000000400780b */ /* 0x041fe40003f2e200 */
[----:B------:R-:W-:Y:S02]  /*2800*/  FSETP.GT.AND P0, PT, |R4|, 8.50705917302346158658e+37, PT ;  /* 0x7e8000000400780b */ /* 0x000fe40003f04200 */
[----:B------:R-:W-:-:S04]  /*2810*/  FSEL R7, R7, 1, !P1 ;  /* 0x3f80000007077808 */ /* 0x000fc80004800000 */
[----:B------:R-:W-:Y:S02]  /*2820*/  FSEL R7, R7, 0.25, !P0 ;  /* 0x3e80000007077808 */ /* 0x000fe40004000000 */
[----:B------:R-:W-:Y:S01]  /*2830*/  ISETP.NE.U32.AND P0, PT, R5, RZ, PT ;  /* 0x000000ff0500720c */ /* 0x000fe20003f05070 */
[----:B------:R-:W-:Y:S02]  /*2840*/  HFMA2 R5, -RZ, RZ, 0, 0 ;  /* 0x00000000ff057431 */ /* 0x000fe400000001ff */
[----:B------:R-:W-:Y:S01]  /*2850*/  FMUL R8, R4, R7 ;  /* 0x0000000704087220 */ /* 0x000fe20000400000 */
[----:B------:R-:W-:-:S05]  /*2860*/  IMAD.MOV.U32 R4, RZ, RZ, R10 ;  /* 0x000000ffff047224 */ /* 0x000fca00078e000a */
[----:B------:R-:W0:Y:S02]  /*2870*/  MUFU.RCP R8, R8 ;  /* 0x0000000800087308 */ /* 0x000e240000001000 */
[----:B0-----:R-:W-:-:S04]  /*2880*/  FMUL R7, R7, R8 ;  /* 0x0000000807077220 */ /* 0x001fc80000400000 */
[----:B------:R-:W-:-:S04]  /*2890*/  VIADD R7, R7, 0x2 ;  /* 0x0000000207077836 */ /* 0x000fc80000000000 */
[----:B------:R-:W-:-:S06]  /*28a0*/  FMUL.RZ R9, R6, R7 ;  /* 0x0000000706097220 */ /* 0x000fcc000040c000 */
[----:B------:R-:W0:Y:S02]  /*28b0*/  F2I.U32.TRUNC.NTZ R9, R9 ;  /* 0x0000000900097305 */ /* 0x000e24000020f000 */
[----:B0-----:R-:W-:Y:S02]  /*28c0*/  LOP3.LUT R7, R9, 0xffff, RZ, 0xc0, !PT ;  /* 0x0000ffff09077812 */ /* 0x001fe400078ec0ff */
[----:B------:R-:W-:Y:S01]  /*28d0*/  @!P0 MOV R7, 0xffffffff ;  /* 0xffffffff00078802 */ /* 0x000fe20000000f00 */
[----:B------:R-:W-:Y:S06]  /*28e0*/  RET.REL.NODEC R4 `(_Z9cuda_gemmIiLi128ELi16ELi1ELi256ELi2ELi2ELi0EEviiiPT_S1_S1_ii) ;  /* 0xffffffd404c47950 */ /* 0x000fec0003c3ffff */
.L_x_2789:
        /* <DEDUP_REMOVED lines=9> */
.L_x_20325:


//--------------------- .text._Z9cuda_gemmIiLi128ELi16ELi1ELi128ELi64ELi64ELi1EEviiiPT_S1_S1_ii --------------------------
	.section	.text._Z9cuda_gemmIiLi128ELi16ELi1ELi128ELi64ELi64ELi1EEviiiPT_S1_S1_ii,"ax",@progbits
	.align	128
        .global         _Z9cuda_gemmIiLi128ELi16ELi1ELi128ELi64ELi64ELi1EEviiiPT_S1_S1_ii
        .type           _Z9cuda_gemmIiLi128ELi16ELi1ELi128ELi64ELi64ELi1EEviiiPT_S1_S1_ii,@function
        .size           _Z9cuda_gemmIiLi128ELi16ELi1ELi128ELi64ELi64ELi1EEviiiPT_S1_S1_ii,(.L_x_20326 - _Z9cuda_gemmIiLi128ELi16ELi1ELi128ELi64ELi64ELi1EEviiiPT_S1_S1_ii)
        .other          _Z9cuda_gemmIiLi128ELi16ELi1ELi128ELi64ELi64ELi1EEviiiPT_S1_S1_ii,@"STO_CUDA_ENTRY STV_DEFAULT"
_Z9cuda_gemmIiLi128ELi16ELi1ELi128ELi64ELi64ELi1EEviiiPT_S1_S1_ii:
.text._Z9cuda_gemmIiLi128ELi16ELi1ELi128ELi64ELi64ELi1EEviiiPT_S1_S1_ii:
        /* <DEDUP_REMOVED lines=9> */
[----:B------:R-:W-:Y:S05]  /*0090*/  CALL.REL.NOINC `($__internal_36_$__cuda_sm20_div_u16) ;  /* 0x00000020005c7944 */ /* 0x000fea0003c00000 */
        /* <DEDUP_REMOVED lines=15> */
.L_x_2792:
        /* <DEDUP_REMOVED lines=13> */
.L_x_2791:
[----:B--2---:R-:W-:Y:S05]  /*0260*/  BSYNC.RECONVERGENT B0 ;  /* 0x0000000000007941 */ /* 0x004fea0003800200 */
.L_x_2790:
[----:B------:R-:W-:Y:S01]  /*0270*/  BSSY.RECONVERGENT B0, `(.L_x_2793) ;  /* 0x0000028000007945 */ /* 0x000fe20003800200 */
[----:B0-----:R-:W-:-:S07]  /*0280*/  LEA R18, R17, R14, 0x18 ;  /* 0x0000000e11127211 */ /* 0x001fce00078ec0ff */
.L_x_2794:
[C---:B------:R-:W-:Y:S02]  /*0290*/  VIADD R23, R13.reuse, UR11 ;  /* 0x0000000b0d177c36 */ /* 0x040fe40008000000 */
[----:B01----:R-:W-:-:S03]  /*02a0*/  IMAD.WIDE.U32 R10, R13, 0x4, R2 ;  /* 0x000000040d0a7825 */ /* 0x003fc600078e0002 */
[C---:B------:R-:W-:Y:S01]  /*02b0*/  IADD3 R15, PT, PT, R23.reuse, UR11, RZ ;  /* 0x0000000b170f7c10 */ /* 0x040fe2000fffe0ff */
[--C-:B---3--:R-:W-:Y:S02]  /*02c0*/  IMAD.WIDE.U32 R4, R23, 0x4, R2.reuse ;  /* 0x0000000417047825 */ /* 0x108fe400078e0002 */
[----:B------:R0:W2:Y:S02]  /*02d0*/  LDG.E R10, desc[UR14][R10.64] ;  /* 0x0000000e0a0a7981 */ /* 0x0000a4000c1e1900 */
[C---:B------:R-:W-:Y:S02]  /*02e0*/  VIADD R17, R15.reuse, UR11 ;  /* 0x0000000b0f117c36 */ /* 0x040fe40008000000 */
[--C-:B------:R-:W-:Y:S01]  /*02f0*/  IMAD.WIDE.U32 R6, R15, 0x4, R2.reuse ;  /* 0x000000040f067825 */ /* 0x100fe200078e0002 */
[----:B------:R1:W3:Y:S03]  /*0300*/  LDG.E R4, desc[UR14][R4.64] ;  /* 0x0000000e04047981 */ /* 0x0002e6000c1e1900 */
        /* <DEDUP_REMOVED lines=19> */
[----:B------:R-:W-:Y:S01]  /*0440*/  IMAD.IADD R21, R21, 0x1, R20 ;  /* 0x0000000115157824 */ /* 0x000fe200078e0214 */
[----:B------:R-:W-:Y:S01]  /*0450*/  IADD3 R11, PT, PT, R11, R8, RZ ;  /* 0x000000080b0b7210 */ /* 0x000fe20007ffe0ff */
[----:B------:R-:W-:Y:S02]  /*0460*/  IMAD.IADD R5, R12, 0x1, R13 ;  /* 0x000000010c057824 */ /* 0x000fe400078e020d */
[----:B------:R-:W-:Y:S02]  /*0470*/  IMAD.IADD R14, R7, 0x1, R14 ;  /* 0x00000001070e7824 */ /* 0x000fe400078e020e */
[----:B------:R-:W-:-:S05]  /*0480*/  VIADD R13, R17, UR11 ;  /* 0x0000000b110d7c36 */ /* 0x000fca0008000000 */
[----:B------:R-:W-:Y:S01]  /*0490*/  ISETP.GE.U32.AND P0, PT, R13, 0x1000, PT ;  /* 0x000010000d00780c */ /* 0x000fe20003f06070 */
[----:B--2---:R0:W-:Y:S04]  /*04a0*/  STS [R21], R10 ;  /* 0x0000000a15007388 */ /* 0x0041e80000000800 */
[----:B---3--:R0:W-:Y:S04]  /*04b0*/  STS [R5], R4 ;  /* 0x0000000405007388 */ /* 0x0081e80000000800 */
[----:B----4-:R0:W-:Y:S04]  /*04c0*/  STS [R11], R6 ;  /* 0x000000060b007388 */ /* 0x0101e80000000800 */
[----:B------:R0:W-:Y:S01]  /*04d0*/  STS [R14], R9 ;  /* 0x000000090e007388 */ /* 0x0001e20000000800 */
[----:B------:R-:W-:Y:S05]  /*04e0*/  @!P0 BRA `(.L_x_2794) ;  /* 0xfffffffc00688947 */ /* 0x000fea000383ffff */
[----:B------:R-:W-:Y:S05]  /*04f0*/  BSYNC.RECONVERGENT B0 ;  /* 0x0000000000007941 */ /* 0x000fea0003800200 */
.L_x_2793:
[----:B------:R-:W1:Y:S01]  /*0500*/  S2UR UR5, SR_CTAID.Y ;  /* 0x00000000000579c3 */ /* 0x000e620000002600 */
[----:B------:R-:W2:Y:S02]  /*0510*/  LDCU UR12, c[0x0][0x374] ;  /* 0x00006e80ff0c77ac */ /* 0x000ea40008000800 */
[----:B--2---:R-:W-:-:S04]  /*0520*/  USHF.L.U32 UR4, UR12, 0x4, URZ ;  /* 0x000000040c047899 */ /* 0x004fc800080006ff */
[----:B-1----:R-:W-:-:S06]  /*0530*/  UISETP.GE.U32.AND UP0, UPT, UR5, UR4, UPT ;  /* 0x000000040500728c */ /* 0x002fcc000bf06070 */
[----:B------:R-:W-:-:S13]  /*0540*/  PLOP3.LUT P0, PT, PT, PT, UP0, 0x80, 0x8 ;  /* 0x000000000008781c */ /* 0x000fda0003f0f008 */
[----:B------:R-:W-:Y:S05]  /*0550*/  @P0 EXIT ;  /* 0x000000000000094d */ /* 0x000fea0003800000 */
[----:B0-----:R-:W0:Y:S01]  /*0560*/  I2F.U32.RP R4, UR11 ;  /* 0x0000000b00047d06 */ /* 0x001e220008209000 */
[C---:B------:R-:W-:Y:S01]  /*0570*/  ISETP.GE.U32.AND P0, PT, R0.reuse, 0x80, PT ;  /* 0x000000800000780c */ /* 0x040fe20003f06070 */
[----:B------:R-:W-:Y:S01]  /*0580*/  USHF.R.U32.HI UR10, URZ, 0x1, UR11 ;  /* 0x00000001ff0a7899 */ /* 0x000fe2000801160b */
[----:B------:R-:W-:Y:S02]  /*0590*/  VIMNMX.U32 R5, PT, PT, R0, 0x80, !PT ;  /* 0x0000008000057848 */ /* 0x000fe40007fe0000 */
[----:B------:R-:W-:Y:S02]  /*05a0*/  SEL R20, RZ, 0x1, P0 ;  /* 0x00000001ff147807 */ /* 0x000fe40000000000 */
[----:B------:R-:W-:Y:S02]  /*05b0*/  ISETP.NE.U32.AND P2, PT, RZ, UR11, PT ;  /* 0x0000000bff007c0c */ /* 0x000fe4000bf45070 */
[----:B------:R-:W-:Y:S02]  /*05c0*/  IADD3 R5, PT, PT, R5, -R0, -R20 ;  /* 0x8000000005057210 */ /* 0x000fe40007ffe814 */
[----:B------:R-:W-:-:S02]  /*05d0*/  ISETP.NE.AND P3, PT, R16, 0x1f, PT ;  /* 0x0000001f1000780c */ /* 0x000fc40003f65270 */
[C---:B------:R-:W-:Y:S01]  /*05e0*/  ISETP.GE.U32.AND P4, PT, R16.reuse, 0x1e, PT ;  /* 0x0000001e1000780c */ /* 0x040fe20003f86070 */
[----:B0-----:R-:W0:Y:S01]  /*05f0*/  MUFU.RCP R4, R4 ;  /* 0x0000000400047308 */ /* 0x001e220000001000 */
[C---:B------:R-:W-:Y:S02]  /*0600*/  ISETP.GE.U32.AND P5, PT, R16.reuse, 0x1d, PT ;  /* 0x0000001d1000780c */ /* 0x040fe40003fa6070 */
[----:B------:R-:W-:Y:S02]  /*0610*/  SEL R44, RZ, 0xffffff80, P3 ;  /* 0xffffff80ff2c7807 */ /* 0x000fe40001800000 */
[----:B------:R-:W-:Y:S02]  /*0620*/  SEL R43, RZ, 0xffffff80, !P4 ;  /* 0xffffff80ff2b7807 */ /* 0x000fe40006000000 */
[----:B------:R-:W-:Y:S02]  /*0630*/  SEL R42, RZ, 0xffffff80, !P5 ;  /* 0xffffff80ff2a7807 */ /* 0x000fe40006800000 */
[----:B------:R-:W-:-:S02]  /*0640*/  ISETP.GE.U32.AND P6, PT, R16, 0x1c, PT ;  /* 0x0000001c1000780c */ /* 0x000fc40003fc6070 */
[C---:B------:R-:W-:Y:S02]  /*0650*/  ISETP.GE.U32.AND P3, PT, R16.reuse, 0x18, PT ;  /* 0x000000181000780c */ /* 0x040fe40003f66070 */
[C---:B------:R-:W-:Y:S02]  /*0660*/  ISETP.GE.U32.AND P4, PT, R16.reuse, 0x17, PT ;  /* 0x000000171000780c */ /* 0x040fe40003f86070 */
[----:B------:R-:W-:Y:S01]  /*0670*/  ISETP.GE.U32.AND P5, PT, R16, 0x16, PT ;  /* 0x000000161000780c */ /* 0x000fe20003fa6070 */
[----:B0-----:R-:W-:Y:S01]  /*0680*/  VIADD R2, R4, 0xffffffe ;  /* 0x0ffffffe04027836 */ /* 0x001fe20000000000 */
[----:B------:R-:W-:Y:S02]  /*0690*/  SEL R41, RZ, 0xffffff80, !P6 ;  /* 0xffffff80ff297807 */ /* 0x000fe40007000000 */
[----:B------:R-:W-:Y:S01]  /*06a0*/  SEL R37, RZ, 0xffffff80, !P3 ;  /* 0xffffff80ff257807 */ /* 0x000fe20005800000 */
[----:B------:R0:W1:Y:S01]  /*06b0*/  F2I.FTZ.U32.TRUNC.NTZ R3, R2 ;  /* 0x0000000200037305 */ /* 0x000062000021f000 */
[----:B------:R-:W-:-:S02]  /*06c0*/  SEL R36, RZ, 0xffffff80, !P4 ;  /* 0xffffff80ff247807 */ /* 0x000fc40006000000 */
[----:B------:R-:W-:Y:S02]  /*06d0*/  SEL R35, RZ, 0xffffff80, !P5 ;  /* 0xffffff80ff237807 */ /* 0x000fe40006800000 */
[C---:B------:R-:W-:Y:S02]  /*06e0*/  ISETP.GE.U32.AND P6, PT, R16.reuse, 0x15, PT ;  /* 0x000000151000780c */ /* 0x040fe40003fc6070 */
[C---:B------:R-:W-:Y:S01]  /*06f0*/  ISETP.GE.U32.AND P3, PT, R16.reuse, 0x11, PT ;  /* 0x000000111000780c */ /* 0x040fe20003f66070 */
[----:B0-----:R-:W-:Y:S01]  /*0700*/  IMAD.MOV.U32 R2, RZ, RZ, RZ ;  /* 0x000000ffff027224 */ /* 0x001fe200078e00ff */
[C---:B------:R-:W-:Y:S02]  /*0710*/  ISETP.GE.U32.AND P4, PT, R16.reuse, 0x10, PT ;  /* 0x000000101000780c */ /* 0x040fe40003f86070 */
[----:B------:R-:W-:Y:S02]  /*0720*/  ISETP.GE.U32.AND P5, PT, R16, 0xf, PT ;  /* 0x0000000f1000780c */ /* 0x000fe40003fa6070 */
[----:B------:R-:W-:-:S02]  /*0730*/  SEL R34, RZ, 0xffffff80, !P6 ;  /* 0xffffff80ff227807 */ /* 0x000fc40007000000 */
[----:B-1----:R-:W-:Y:S02]  /*0740*/  IADD3 R7, PT, PT, RZ, -R3, RZ ;  /* 0x80000003ff077210 */ /* 0x002fe40007ffe0ff */
[----:B------:R-:W-:Y:S02]  /*0750*/  SEL R30, RZ, 0xffffff80, !P3 ;  /* 0xffffff80ff1e7807 */ /* 0x000fe40005800000 */
[----:B------:R-:W-:Y:S01]  /*0760*/  SEL R29, RZ, 0xffffff80, !P4 ;  /* 0xffffff80ff1d7807 */ /* 0x000fe20006000000 */
[----:B------:R-:W-:Y:S01]  /*0770*/  IMAD R7, R7, UR11, RZ ;  /* 0x0000000b07077c24 */ /* 0x000fe2000f8e02ff */
[----:B------:R-:W-:Y:S02]  /*0780*/  SEL R28, RZ, 0xffffff80, !P5 ;  /* 0xffffff80ff1c7807 */ /* 0x000fe40006800000 */
[C---:B------:R-:W-:Y:S01]  /*0790*/  ISETP.GE.U32.AND P6, PT, R16.reuse, 0xe, PT ;  /* 0x0000000e1000780c */ /* 0x040fe20003fc6070 */
[----:B------:R-:W-:Y:S01]  /*07a0*/  IMAD.HI.U32 R6, R3, R7, R2 ;  /* 0x0000000703067227 */ /* 0x000fe200078e0002 */
[----:B------:R-:W-:-:S02]  /*07b0*/  ISETP.GE.U32.AND P3, PT, R16, 0xa, PT ;  /* 0x0000000a1000780c */ /* 0x000fc40003f66070 */
[C---:B------:R-:W-:Y:S02]  /*07c0*/  ISETP.GE.U32.AND P4, PT, R16.reuse, 0x9, PT ;  /* 0x000000091000780c */ /* 0x040fe40003f86070 */
[----:B------:R-:W-:Y:S01]  /*07d0*/  ISETP.GE.U32.AND P5, PT, R16, 0x8, PT ;  /* 0x000000081000780c */ /* 0x000fe20003fa6070 */
[----:B------:R-:W-:Y:S01]  /*07e0*/  IMAD.HI.U32 R3, R6, R5, RZ ;  /* 0x0000000506037227 */ /* 0x000fe200078e00ff */
[----:B------:R-:W-:Y:S02]  /*07f0*/  SEL R27, RZ, 0xffffff80, !P6 ;  /* 0xffffff80ff1b7807 */ /* 0x000fe40007000000 */
[----:B------:R-:W-:Y:S01]  /*0800*/  SEL R23, RZ, 0xffffff80, !P3 ;  /* 0xffffff80ff177807 */ /* 0x000fe20005800000 */
[----:B------:R-:W-:Y:S01]  /*0810*/  IMAD.MOV R0, RZ, RZ, -R3 ;  /* 0x000000ffff007224 */ /* 0x000fe200078e0a03 */
[----:B------:R-:W-:Y:S02]  /*0820*/  SEL R22, RZ, 0xffffff80, !P4 ;  /* 0xffffff80ff167807 */ /* 0x000fe40006000000 */
[----:B------:R-:W-:Y:S01]  /*0830*/  SEL R21, RZ, 0xffffff80, !P5 ;  /* 0xffffff80ff157807 */ /* 0x000fe20006800000 */
[----:B------:R-:W-:Y:S01]  /*0840*/  IMAD R5, R0, UR11, R5 ;  /* 0x0000000b00057c24 */ /* 0x000fe2000f8e0205 */
[----:B------:R-:W-:-:S02]  /*0850*/  ISETP.GE.U32.AND P6, PT, R16, 0x7, PT ;  /* 0x000000071000780c */ /* 0x000fc40003fc6070 */
[C---:B------:R-:W-:Y:S02]  /*0860*/  ISETP.GE.U32.AND P3, PT, R16.reuse, 0x3, PT ;  /* 0x000000031000780c */ /* 0x040fe40003f66070 */
[----:B------:R-:W-:Y:S02]  /*0870*/  ISETP.GE.U32.AND P0, PT, R5, UR11, PT ;  /* 0x0000000b05007c0c */ /* 0x000fe4000bf06070 */
[C---:B------:R-:W-:Y:S02]  /*0880*/  ISETP.GE.U32.AND P4, PT, R16.reuse, 0x2, PT ;  /* 0x000000021000780c */ /* 0x040fe40003f86070 */
[----:B------:R-:W-:Y:S02]  /*0890*/  ISETP.NE.AND P5, PT, R16, RZ, PT ;  /* 0x000000ff1000720c */ /* 0x000fe40003fa5270 */
[----:B------:R-:W-:Y:S02]  /*08a0*/  LOP3.LUT R19, R19, 0x1, RZ, 0xc0, !PT ;  /* 0x0000000113137812 */ /* 0x000fe400078ec0ff */
[----:B------:R-:W-:-:S02]  /*08b0*/  SEL R18, RZ, 0xffffff80, !P6 ;  /* 0xffffff80ff127807 */ /* 0x000fc40007000000 */
[----:B------:R-:W-:Y:S02]  /*08c0*/  SEL R14, RZ, 0xffffff80, !P3 ;  /* 0xffffff80ff0e7807 */ /* 0x000fe40005800000 */
[----:B------:R-:W-:Y:S01]  /*08d0*/  SEL R13, RZ, 0xffffff80, !P4 ;  /* 0xffffff80ff0d7807 */ /* 0x000fe20006000000 */
[----:B------:R-:W-:Y:S01]  /*08e0*/  @P0 VIADD R5, R5, -UR11 ;  /* 0x8000000b05050c36 */ /* 0x000fe20008000000 */
[----:B------:R-:W-:Y:S02]  /*08f0*/  @P0 IADD3 R3, PT, PT, R3, 0x1, RZ ;  /* 0x0000000103030810 */ /* 0x000fe40007ffe0ff */
[----:B------:R-:W-:Y:S02]  /*0900*/  ISETP.GE.U32.AND P0, PT, R16, 0x1b, PT ;  /* 0x0000001b1000780c */ /* 0x000fe40003f06070 */
[----:B------:R-:W-:Y:S02]  /*0910*/  ISETP.GE.U32.AND P1, PT, R5, UR11, PT ;  /* 0x0000000b05007c0c */ /* 0x000fe4000bf26070 */
[----:B------:R-:W-:-:S02]  /*0920*/  SEL R40, RZ, 0xffffff80, !P0 ;  /* 0xffffff80ff287807 */ /* 0x000fc40004000000 */
[C---:B------:R-:W-:Y:S02]  /*0930*/  ISETP.GE.U32.AND P0, PT, R16.reuse, 0x14, PT ;  /* 0x000000141000780c */ /* 0x040fe40003f06070 */
[----:B------:R-:W-:Y:S02]  /*0940*/  SEL R12, RZ, 0xffffff80, !P5 ;  /* 0xffffff80ff0c7807 */ /* 0x000fe40006800000 */
[----:B------:R-:W-:Y:S02]  /*0950*/  SEL R33, RZ, 0xffffff80, !P0 ;  /* 0xffffff80ff217807 */ /* 0x000fe40004000000 */
[----:B------:R-:W-:-:S03]  /*0960*/  ISETP.GE.U32.AND P0, PT, R16, 0xd, PT ;  /* 0x0000000d1000780c */ /* 0x000fc60003f06070 */
[----:B------:R-:W-:Y:S01]  /*0970*/  @P1 VIADD R3, R3, 0x1 ;  /* 0x0000000103031836 */ /* 0x000fe20000000000 */
[----:B------:R-:W-:Y:S02]  /*0980*/  @!P2 LOP3.LUT R3, RZ, UR11, RZ, 0x33, !PT ;  /* 0x0000000bff03ac12 */ /* 0x000fe4000f8e33ff */
[C---:B------:R-:W-:Y:S02]  /*0990*/  ISETP.GE.U32.AND P1, PT, R16.reuse, 0x1a, PT ;  /* 0x0000001a1000780c */ /* 0x040fe40003f26070 */
[----:B------:R-:W-:Y:S01]  /*09a0*/  ISETP.GE.U32.AND P2, PT, R16, 0x19, PT ;  /* 0x000000191000780c */ /* 0x000fe20003f46070 */
[----:B------:R-:W-:Y:S01]  /*09b0*/  IMAD.IADD R20, R20, 0x1, R3 ;  /* 0x0000000114147824 */ /* 0x000fe200078e0203 */
[----:B------:R-:W-:Y:S02]  /*09c0*/  SEL R39, RZ, 0xffffff80, !P1 ;  /* 0xffffff80ff277807 */ /* 0x000fe40004800000 */
[----:B------:R-:W-:Y:S02]  /*09d0*/  SEL R38, RZ, 0xffffff80, !P2 ;  /* 0xffffff80ff267807 */ /* 0x000fe40005000000 */
[----:B------:R-:W-:-:S02]  /*09e0*/  ISETP.GE.U32.AND P1, PT, R16, 0x13, PT ;  /* 0x000000131000780c */ /* 0x000fc40003f26070 */
[C---:B------:R-:W-:Y:S02]  /*09f0*/  ISETP.GE.U32.AND P2, PT, R16.reuse, 0x12, PT ;  /* 0x000000121000780c */ /* 0x040fe40003f46070 */
[----:B------:R-:W-:Y:S02]  /*0a00*/  SEL R32, RZ, 0xffffff80, !P1 ;  /* 0xffffff80ff207807 */ /* 0x000fe40004800000 */
[----:B------:R-:W-:Y:S02]  /*0a10*/  SEL R31, RZ, 0xffffff80, !P2 ;  /* 0xffffff80ff1f7807 */ /* 0x000fe40005000000 */
[C---:B------:R-:W-:Y:S02]  /*0a20*/  ISETP.GE.U32.AND P1, PT, R16.reuse, 0xc, PT ;  /* 0x0000000c1000780c */ /* 0x040fe40003f26070 */
[----:B------:R-:W-:Y:S02]  /*0a30*/  ISETP.GE.U32.AND P2, PT, R16, 0xb, PT ;  /* 0x0000000b1000780c */ /* 0x000fe40003f46070 */
[----:B------:R-:W-:-:S02]  /*0a40*/  SEL R26, RZ, 0xffffff80, !P0 ;  /* 0xffffff80ff1a7807 */ /* 0x000fc40004000000 */
[----:B------:R-:W-:Y:S02]  /*0a50*/  SEL R25, RZ, 0xffffff80, !P1 ;  /* 0xffffff80ff197807 */ /* 0x000fe40004800000 */
[----:B------:R-:W-:Y:S02]  /*0a60*/  SEL R24, RZ, 0xffffff80, !P2 ;  /* 0xffffff80ff187807 */ /* 0x000fe40005000000 */
[C---:B------:R-:W-:Y:S02]  /*0a70*/  ISETP.GE.U32.AND P0, PT, R16.reuse, 0x6, PT ;  /* 0x000000061000780c */ /* 0x040fe40003f06070 */
[C---:B------:R-:W-:Y:S02]  /*0a80*/  ISETP.GE.U32.AND P1, PT, R16.reuse, 0x5, PT ;  /* 0x000000051000780c */ /* 0x040fe40003f26070 */
[----:B------:R-:W-:Y:S02]  /*0a90*/  ISETP.GE.U32.AND P2, PT, R16, 0x4, PT ;  /* 0x000000041000780c */ /* 0x000fe40003f46070 */
[----:B------:R-:W-:-:S02]  /*0aa0*/  SEL R17, RZ, 0xffffff80, !P0 ;  /* 0xffffff80ff117807 */ /* 0x000fc40004000000 */
[----:B------:R-:W-:Y:S02]  /*0ab0*/  SEL R16, RZ, 0xffffff80, !P1 ;  /* 0xffffff80ff107807 */ /* 0x000fe40004800000 */
[----:B------:R-:W-:-:S07]  /*0ac0*/  SEL R15, RZ, 0xffffff80, !P2 ;  /* 0xffffff80ff0f7807 */ /* 0x000fce0005000000 */
.L_x_2813:
[----:B0-----:R-:W0:Y:S01]  /*0ad0*/  S2R R0, SR_TID.X ;  /* 0x0000000000007919 */ /* 0x001e220000002100 */
[----:B------:R-:W-:Y:S01]  /*0ae0*/  LOP3.LUT R54, R20, 0x3, RZ, 0xc0, !PT ;  /* 0x0000000314367812 */ /* 0x000fe200078ec0ff */
[----:B------:R-:W-:Y:S01]  /*0af0*/  UMOV UR6, UR5 ;  /* 0x0000000500067c82 */ /* 0x000fe20008000000 */
[----:B------:R-:W-:Y:S01]  /*0b00*/  USHF.L.U32 UR4, UR12, 0x4, URZ ;  /* 0x000000040c047899 */ /* 0x000fe200080006ff */
[----:B------:R-:W-:Y:S01]  /*0b10*/  BSSY.RECONVERGENT B0, `(.L_x_2795) ;  /* 0x0000026000007945 */ /* 0x000fe20003800200 */
[----:B------:R-:W-:Y:S01]  /*0b20*/  ISETP.NE.AND P0, PT, R54, 0x3, PT ;  /* 0x000000033600780c */ /* 0x000fe20003f05270 */
[----:B------:R-:W-:Y:S01]  /*0b30*/  UIADD3 UR5, UPT, UPT, UR12, UR5, URZ ;  /* 0x000000050c057290 */ /* 0x000fe2000fffe0ff */
[----:B------:R-:W-:Y:S01]  /*0b40*/  ISETP.GE.U32.AND P2, PT, R20, 0x3, PT ;  /* 0x000000031400780c */ /* 0x000fe20003f46070 */
[----:B------:R-:W-:Y:S02]  /*0b50*/  USHF.L.U32 UR8, UR11, 0x2, URZ ;  /* 0x000000020b087899 */ /* 0x000fe400080006ff */
[----:B------:R-:W-:Y:S01]  /*0b60*/  UISETP.GE.U32.AND UP2, UPT, UR5, UR4, UPT ;  /* 0x000000040500728c */ /* 0x000fe2000bf46070 */
[----:B0-----:R-:W-:-:S02]  /*0b70*/  VIADD R47, R0, UR11 ;  /* 0x0000000b002f7c36 */ /* 0x001fc40008000000 */
[--C-:B------:R-:W-:Y:S02]  /*0b80*/  IMAD.MOV.U32 R48, RZ, RZ, R0.reuse ;  /* 0x000000ffff307224 */ /* 0x100fe400078e0000 */
[----:B------:R-:W-:Y:S01]  /*0b90*/  IMAD.MOV.U32 R45, RZ, RZ, R0 ;  /* 0x000000ffff2d7224 */ /* 0x000fe200078e0000 */
[----:B------:R-:W-:-:S05]  /*0ba0*/  IADD3 R46, PT, PT, R47, UR11, RZ ;  /* 0x0000000b2f2e7c10 */ /* 0x000fca000fffe0ff */
[----:B------:R-:W-:Y:S01]  /*0bb0*/  VIADD R52, R46, UR11 ;  /* 0x0000000b2e347c36 */ /* 0x000fe20008000000 */
[----:B-123--:R-:W-:Y:S06]  /*0bc0*/  @!P0 BRA `(.L_x_2796) ;  /* 0x0000000000688947 */ /* 0x00efec0003800000 */
[----:B------:R-:W0:Y:S01]  /*0bd0*/  LDC.64 R2, c[0x0][0x390] ;  /* 0x0000e400ff027b82 */ /* 0x000e220000000a00 */
[----:B------:R-:W-:-:S05]  /*0be0*/  MOV R7, UR6 ;  /* 0x0000000600077c02 */ /* 0x000fca0008000f00 */
[----:B------:R-:W-:-:S04]  /*0bf0*/  IMAD R7, R7, 0x80, R0 ;  /* 0x0000008007077824 */ /* 0x000fc800078e0200 */
[----:B0-----:R-:W-:-:S06]  /*0c00*/  IMAD.WIDE.U32 R4, R7, 0x4, R2 ;  /* 0x0000000407047825 */ /* 0x001fcc00078e0002 */
[----:B------:R-:W2:Y:S01]  /*0c10*/  LDG.E R4, desc[UR14][R4.64] ;  /* 0x0000000e04047981 */ /* 0x000ea2000c1e1900 */
[----:B------:R-:W0:Y:S01]  /*0c20*/  S2UR UR7, SR_CgaCtaId ;  /* 0x00000000000779c3 */ /* 0x000e220000008800 */
[----:B------:R-:W-:Y:S01]  /*0c30*/  UMOV UR4, 0x400 ;  /* 0x0000040000047882 */ /* 0x000fe20000000000 */
[----:B------:R-:W-:Y:S01]  /*0c40*/  ISETP.NE.AND P1, PT, R54, RZ, PT ;  /* 0x000000ff3600720c */ /* 0x000fe20003f25270 */
[----:B------:R-:W-:Y:S01]  /*0c50*/  UIADD3 UR4, UPT, UPT, UR4, 0x4100, URZ ;  /* 0x0000410004047890 */ /* 0x000fe2000fffe0ff */
[----:B------:R-:W-:-:S03]  /*0c60*/  IMAD.MOV.U32 R48, RZ, RZ, R47 ;  /* 0x000000ffff307224 */ /* 0x000fc600078e002f */
[----:B0-----:R-:W-:-:S06]  /*0c70*/  ULEA UR4, UR7, UR4, 0x18 ;  /* 0x0000000407047291 */ /* 0x001fcc000f8ec0ff */
[----:B------:R-:W-:-:S05]  /*0c80*/  LEA R9, R0, UR4, 0x2 ;  /* 0x0000000400097c11 */ /* 0x000fca000f8e10ff */
[----:B--2---:R0:W-:Y:S01]  /*0c90*/  STS [R9], R4 ;  /* 0x0000000409007388 */ /* 0x0041e20000000800 */
[----:B------:R-:W-:Y:S05]  /*0ca0*/  @!P1 BRA `(.L_x_2796) ;  /* 0x0000000000309947 */ /* 0x000fea0003800000 */
[----:B------:R-:W-:Y:S01]  /*0cb0*/  ISETP.NE.AND P1, PT, R54, 0x1, PT ;  /* 0x000000013600780c */ /* 0x000fe20003f25270 */
[----:B------:R-:W-:-:S12]  /*0cc0*/  VIADD R5, R7, UR11 ;  /* 0x0000000b07057c36 */ /* 0x000fd80008000000 */
[C---:B------:R-:W-:Y:S01]  /*0cd0*/  @P1 IADD3 R7, PT, PT, R5.reuse, UR11, RZ ;  /* 0x0000000b05071c10 */ /* 0x040fe2000fffe0ff */
[----:B0-----:R-:W-:-:S04]  /*0ce0*/  IMAD.WIDE.U32 R4, R5, 0x4, R2 ;  /* 0x0000000405047825 */ /* 0x001fc800078e0002 */
[----:B------:R-:W-:Y:S02]  /*0cf0*/  @P1 IMAD.WIDE.U32 R2, R7, 0x4, R2 ;  /* 0x0000000407021825 */ /* 0x000fe400078e0002 */
[----:B------:R-:W2:Y:S04]  /*0d00*/  LDG.E R4, desc[UR14][R4.64] ;  /* 0x0000000e04047981 */ /* 0x000ea8000c1e1900 */
[----:B------:R-:W3:Y:S01]  /*0d10*/  @P1 LDG.E R2, desc[UR14][R2.64] ;  /* 0x0000000e02021981 */ /* 0x000ee2000c1e1900 */
[----:B------:R-:W-:Y:S02]  /*0d20*/  VIADD R7, R9, UR8 ;  /* 0x0000000809077c36 */ /* 0x000fe40008000000 */
[----:B------:R-:W-:Y:S02]  /*0d30*/  IMAD.MOV.U32 R48, RZ, RZ, R46 ;  /* 0x000000ffff307224 */ /* 0x000fe400078e002e */
[----:B------:R-:W-:Y:S01]  /*0d40*/  @P1 IMAD.MOV.U32 R48, RZ, RZ, R52 ;  /* 0x000000ffff301224 */ /* 0x000fe200078e0034 */
[----:B--2---:R1:W-:Y:S04]  /*0d50*/  STS [R9+UR8], R4 ;  /* 0x0000000409007988 */ /* 0x0043e80008000808 */
[----:B---3--:R1:W-:Y:S02]  /*0d60*/  @P1 STS [R7+UR8], R2 ;  /* 0x0000000207001988 */ /* 0x0083e40008000808 */
.L_x_2796:
[----:B------:R-:W-:Y:S05]  /*0d70*/  BSYNC.RECONVERGENT B0 ;  /* 0x0000000000007941 */ /* 0x000fea0003800200 */
.L_x_2795:
[----:B------:R-:W-:Y:S04]  /*0d80*/  BSSY.RECONVERGENT B0, `(.L_x_2797) ;  /* 0x0000025000007945 */ /* 0x000fe80003800200 */
[----:B------:R-:W-:Y:S05]  /*0d90*/  @!P2 BRA `(.L_x_2798) ;  /* 0x00000000008ca947 */ /* 0x000fea0003800000 */
[----:B------:R-:W2:Y:S01]  /*0da0*/  S2UR UR7, SR_CgaCtaId ;  /* 0x00000000000779c3 */ /* 0x000ea20000008800 */
[----:B------:R-:W-:Y:S01]  /*0db0*/  UMOV UR4, 0x400 ;  /* 0x0000040000047882 */ /* 0x000fe20000000000 */
[----:B------:R-:W-:Y:S01]  /*0dc0*/  MOV R5, UR6 ;  /* 0x0000000600057c02 */ /* 0x000fe20008000f00 */
[----:B------:R-:W-:-:S04]  /*0dd0*/  UIADD3 UR4, UPT, UPT, UR4, 0x4100, URZ ;  /* 0x0000410004047890 */ /* 0x000fc8000fffe0ff */
[----:B------:R-:W-:Y:S01]  /*0de0*/  IMAD R5, R5, 0x80, R48 ;  /* 0x0000008005057824 */ /* 0x000fe200078e0230 */
[----:B------:R-:W3:Y:S03]  /*0df0*/  LDC R56, c[0x0][0x360] ;  /* 0x0000d800ff387b82 */ /* 0x000ee60000000800 */
[----:B------:R-:W-:-:S05]  /*0e00*/  VIADD R51, R5, UR11 ;  /* 0x0000000b05337c36 */ /* 0x000fca0008000000 */
[----:B-1----:R-:W0:Y:S01]  /*0e10*/  LDC.64 R2, c[0x0][0x390] ;  /* 0x0000e400ff027b82 */ /* 0x002e220000000a00 */
[----:B--2---:R-:W-:-:S06]  /*0e20*/  ULEA UR4, UR7, UR4, 0x18 ;  /* 0x0000000407047291 */ /* 0x004fcc000f8ec0ff */
[----:B------:R-:W-:Y:S01]  /*0e30*/  LEA R49, R48, UR4, 0x2 ;  /* 0x0000000430317c11 */ /* 0x000fe2000f8e10ff */
[C-C-:B---3--:R-:W-:Y:S02]  /*0e40*/  IMAD R53, R56.reuse, 0x2, R5.reuse ;  /* 0x0000000238357824 */ /* 0x148fe400078e0205 */
[----:B------:R-:W-:Y:S02]  /*0e50*/  IMAD R55, R56, 0x3, R5 ;  /* 0x0000000338377824 */ /* 0x000fe400078e0205 */
[----:B0-----:R-:W-:-:S07]  /*0e60*/  IMAD.WIDE.U32 R4, R5, 0x4, R2 ;  /* 0x0000000405047825 */ /* 0x001fce00078e0002 */
.L_x_2799:
[--C-:B------:R-:W-:Y:S01]  /*0e70*/  IMAD.WIDE.U32 R6, R51, 0x4, R2.reuse ;  /* 0x0000000433067825 */ /* 0x100fe200078e0002 */
[----:B--2---:R0:W2:Y:S03]  /*0e80*/  LDG.E R50, desc[UR14][R4.64] ;  /* 0x0000000e04327981 */ /* 0x0040a6000c1e1900 */
[--C-:B------:R-:W-:Y:S02]  /*0e90*/  IMAD.WIDE.U32 R8, R53, 0x4, R2.reuse ;  /* 0x0000000435087825 */ /* 0x100fe400078e0002 */
[----:B------:R-:W3:Y:S02]  /*0ea0*/  LDG.E R6, desc[UR14][R6.64] ;  /* 0x0000000e06067981 */ /* 0x000ee4000c1e1900 */
[----:B------:R-:W-:Y:S02]  /*0eb0*/  IMAD.WIDE.U32 R10, R55, 0x4, R2 ;  /* 0x00000004370a7825 */ /* 0x000fe400078e0002 */
[----:B------:R-:W4:Y:S04]  /*0ec0*/  LDG.E R8, desc[UR14][R8.64] ;  /* 0x0000000e08087981 */ /* 0x000f28000c1e1900 */
[----:B------:R-:W5:Y:S01]  /*0ed0*/  LDG.E R10, desc[UR14][R10.64] ;  /* 0x0000000e0a0a7981 */ /* 0x000f62000c1e1900 */
[C---:B------:R-:W-:Y:S01]  /*0ee0*/  LEA R57, R56.reuse, R49, 0x3 ;  /* 0x0000003138397211 */ /* 0x040fe200078e18ff */
[----:B------:R-:W-:Y:S01]  /*0ef0*/  IMAD R59, R56, 0xc, R49 ;  /* 0x0000000c383b7824 */ /* 0x000fe200078e0231 */
[----:B------:R-:W0:Y:S01]  /*0f00*/  LDC R61, c[0x0][0x360] ;  /* 0x0000d800ff3d7b82 */ /* 0x000e220000000800 */
        /* <DEDUP_REMOVED lines=12> */
.L_x_2798:
[----:B------:R-:W-:Y:S05]  /*0fd0*/  BSYNC.RECONVERGENT B0 ;  /* 0x0000000000007941 */ /* 0x000fea0003800200 */
.L_x_2797:
[----:B------:R-:W-:Y:S06]  /*0fe0*/  BAR.SYNC.DEFER_BLOCKING 0x0 ;  /* 0x0000000000007b1d */ /* 0x000fec0000010000 */
[----:B------:R-:W-:Y:S04]  /*0ff0*/  BSSY.RECONVERGENT B0, `(.L_x_2800) ;  /* 0x0000011000007945 */ /* 0x000fe80003800200 */
[----:B------:R-:W-:Y:S05]  /*1000*/  @!P0 BRA `(.L_x_2801) ;  /* 0x00000000003c8947 */ /* 0x000fea0003800000 */
[----:B------:R-:W3:Y:S01]  /*1010*/  S2UR UR7, SR_CgaCtaId ;  /* 0x00000000000779c3 */ /* 0x000ee20000008800 */
[----:B------:R-:W-:Y:S01]  /*1020*/  UMOV UR4, 0x400 ;  /* 0x0000040000047882 */ /* 0x000fe20000000000 */
[----:B------:R-:W-:Y:S01]  /*1030*/  ISETP.NE.AND P0, PT, R54, RZ, PT ;  /* 0x000000ff3600720c */ /* 0x000fe20003f05270 */
[----:B------:R-:W-:Y:S01]  /*1040*/  UIADD3 UR4, UPT, UPT, UR4, 0x4300, URZ ;  /* 0x0000430004047890 */ /* 0x000fe2000fffe0ff */
[----:B------:R-:W-:-:S03]  /*1050*/  IMAD.MOV.U32 R45, RZ, RZ, R47 ;  /* 0x000000ffff2d7224 */ /* 0x000fc600078e002f */
[----:B---3--:R-:W-:-:S06]  /*1060*/  ULEA UR4, UR7, UR4, 0x18 ;  /* 0x0000000407047291 */ /* 0x008fcc000f8ec0ff */
[----:B-1----:R-:W-:-:S05]  /*1070*/  LEA R2, R0, UR4, 0x2 ;  /* 0x0000000400027c11 */ /* 0x002fca000f8e10ff */
[----:B------:R3:W-:Y:S01]  /*1080*/  STS [R2], RZ ;  /* 0x000000ff02007388 */ /* 0x0007e20000000800 */
[----:B------:R-:W-:Y:S05]  /*1090*/  @!P0 BRA `(.L_x_2801) ;  /* 0x0000000000188947 */ /* 0x000fea0003800000 */
[----:B------:R-:W-:Y:S01]  /*10a0*/  ISETP.NE.AND P0, PT, R54, 0x1, PT ;  /* 0x000000013600780c */ /* 0x000fe20003f05270 */
[----:B------:R-:W-:Y:S01]  /*10b0*/  VIADD R3, R2, UR8 ;  /* 0x0000000802037c36 */ /* 0x000fe20008000000 */
[----:B------:R4:W-:Y:S01]  /*10c0*/  STS [R2+UR8], RZ ;  /* 0x000000ff02007988 */ /* 0x0009e20008000808 */
[----:B------:R-:W-:-:S10]  /*10d0*/  MOV R45, R46 ;  /* 0x0000002e002d7202 */ /* 0x000fd40000000f00 */
[----:B------:R4:W-:Y:S01]  /*10e0*/  @P0 STS [R3+UR8], RZ ;  /* 0x000000ff03000988 */ /* 0x0009e20008000808 */
[----:B------:R-:W-:-:S07]  /*10f0*/  @P0 IMAD.MOV.U32 R45, RZ, RZ, R52 ;  /* 0x000000ffff2d0224 */ /* 0x000fce00078e0034 */
.L_x_2801:
[----:B------:R-:W-:Y:S05]  /*1100*/  BSYNC.RECONVERGENT B0 ;  /* 0x0000000000007941 */ /* 0x000fea0003800200 */
.L_x_2800:
[----:B------:R-:W-:Y:S04]  /*1110*/  BSSY.RECONVERGENT B0, `(.L_x_2802) ;  /* 0x0000010000007945 */ /* 0x000fe80003800200 */
[----:B------:R-:W-:Y:S05]  /*1120*/  @!P2 BRA `(.L_x_2803) ;  /* 0x000000000038a947 */ /* 0x000fea0003800000 */
[----:B----4-:R-:W4:Y:S01]  /*1130*/  S2R R3, SR_CgaCtaId ;  /* 0x0000000000037919 */ /* 0x010f220000008800 */
[----:B-1-3--:R-:W-:-:S05]  /*1140*/  MOV R2, 0x400 ;  /* 0x0000040000027802 */ /* 0x00afca0000000f00 */
[----:B------:R-:W-:-:S05]  /*1150*/  VIADD R2, R2, 0x4300 ;  /* 0x0000430002027836 */ /* 0x000fca0000000000 */
[----:B----4-:R-:W-:-:S07]  /*1160*/  LEA R6, R3, R2, 0x18 ;  /* 0x0000000203067211 */ /* 0x010fce00078ec0ff */
.L_x_2804:
[C---:B-1----:R-:W-:Y:S02]  /*1170*/  IMAD R2, R45.reuse, 0x4, R6 ;  /* 0x000000042d027824 */ /* 0x042fe400078e0206 */
[----:B------:R-:W-:-:S03]  /*1180*/  VIADD R45, R45, UR8 ;  /* 0x000000082d2d7c36 */ /* 0x000fc60008000000 */
        /* <DEDUP_REMOVED lines=8> */
.L_x_2803:
[----:B------:R-:W-:Y:S05]  /*1210*/  BSYNC.RECONVERGENT B0 ;  /* 0x0000000000007941 */ /* 0x000fea0003800200 */
.L_x_2802:
[----:B------:R-:W-:Y:S01]  /*1220*/  UPLOP3.LUT UP0, UPT, UPT, UPT, UPT, 0x80, 0x8 ;  /* 0x000000000008789c */ /* 0x000fe20003f0f070 */
[----:B------:R-:W-:-:S10]  /*1230*/  UMOV UR4, URZ ;  /* 0x000000ff00047c82 */ /* 0x000fd40008000000 */
.L_x_2807:
[----:B------:R-:W5:Y:S01]  /*1240*/  S2UR UR9, SR_CgaCtaId ;  /* 0x00000000000979c3 */ /* 0x000f620000008800 */
[----:B------:R-:W-:Y:S01]  /*1250*/  LOP3.LUT R58, R0, 0x1f, RZ, 0xc0, !PT ;  /* 0x0000001f003a7812 */ /* 0x000fe200078ec0ff */
[----:B------:R-:W-:Y:S01]  /*1260*/  UMOV UR7, 0x400 ;  /* 0x0000040000077882 */ /* 0x000fe20000000000 */
[----:B------:R-:W-:Y:S01]  /*1270*/  BSSY.RECONVERGENT B0, `(.L_x_2805) ;  /* 0x00000b5000007945 */ /* 0x000fe20003800200 */
[----:B------:R-:W-:Y:S01]  /*1280*/  UIADD3 UR8, UPT, UPT, UR7, 0x4100, URZ ;  /* 0x0000410007087890 */ /* 0x000fe2000fffe0ff */
[----:B------:R-:W-:Y:S01]  /*1290*/  SHF.R.U32.HI R68, RZ, 0x1, R0 ;  /* 0x00000001ff447819 */ /* 0x000fe20000011600 */
[----:B-1-34-:R-:W-:Y:S01]  /*12a0*/  IMAD R2, R19, 0x40, R58 ;  /* 0x0000004013027824 */ /* 0x01afe200078e023a */
[----:B------:R-:W-:Y:S01]  /*12b0*/  IADD3 R58, PT, PT, R58, UR4, RZ ;  /* 0x000000043a3a7c10 */ /* 0x000fe2000fffe0ff */
[----:B------:R-:W-:-:S03]  /*12c0*/  UPLOP3.LUT UP1, UPT, UPT, UPT, UP0, 0x80, 0x8 ;  /* 0x000000000008789c */ /* 0x000fc60003f2f000 */
[----:B------:R-:W-:Y:S01]  /*12d0*/  IADD3 R2, PT, PT, R2, UR4, RZ ;  /* 0x0000000402027c10 */ /* 0x000fe2000fffe0ff */
[----:B-----5:R-:W-:-:S06]  /*12e0*/  ULEA UR8, UR9, UR8, 0x18 ;  /* 0x0000000809087291 */ /* 0x020fcc000f8ec0ff */
[----:B------:R-:W-:Y:S01]  /*12f0*/  LEA R69, R2, UR8, 0x2 ;  /* 0x0000000802457c11 */ /* 0x000fe2000f8e10ff */
[----:B------:R-:W-:Y:S02]  /*1300*/  UIADD3 UR8, UPT, UPT, UR7, 0x4300, URZ ;  /* 0x0000430007087890 */ /* 0x000fe4000fffe0ff */
[----:B------:R-:W-:Y:S01]  /*1310*/  ULEA UR7, UR9, UR7, 0x18 ;  /* 0x0000000709077291 */ /* 0x000fe2000f8ec0ff */
[-C--:B------:R-:W-:Y:S01]  /*1320*/  IADD3 R52, PT, PT, R41, R69.reuse, RZ ;  /* 0x0000004529347210 */ /* 0x080fe20007ffe0ff */
[--C-:B------:R-:W-:Y:S01]  /*1330*/  IMAD.IADD R55, R44, 0x1, R69.reuse ;  /* 0x000000012c377824 */ /* 0x100fe200078e0245 */
        /* <DEDUP_REMOVED lines=12> */
[----:B------:R1:W3:Y:S01]  /*1400*/  LDS R56, [R69] ;  /* 0x0000000045387984 */ /* 0x0002e20000000800 */
[--C-:B------:R-:W-:Y:S01]  /*1410*/  IMAD.IADD R46, R35, 0x1, R69.reuse ;  /* 0x00000001232e7824 */ /* 0x100fe200078e0245 */
[----:B------:R-:W-:Y:S01]  /*1420*/  ULEA UR8, UR9, UR8, 0x18 ;  /* 0x0000000809087291 */ /* 0x000fe2000f8ec0ff */
[--C-:B------:R-:W-:Y:S01]  /*1430*/  IMAD.IADD R45, R34, 0x1, R69.reuse ;  /* 0x00000001222d7824 */ /* 0x100fe200078e0245 */
[----:B------:R-:W4:Y:S01]  /*1440*/  LDS R55, [R55+0x4] ;  /* 0x0000040037377984 */ /* 0x000f220000000800 */
[----:B--2---:R-:W-:-:S02]  /*1450*/  IMAD.IADD R10, R32, 0x1, R69 ;  /* 0x00000001200a7824 */ /* 0x004fc400078e0245 */
[--C-:B0-----:R-:W-:Y:S01]  /*1460*/  IMAD.IADD R9, R31, 0x1, R69.reuse ;  /* 0x000000011f097824 */ /* 0x101fe200078e0245 */
[----:B------:R-:W0:Y:S01]  /*1470*/  LDS R54, [R54+0x8] ;  /* 0x0000080036367984 */ /* 0x000e220000000800 */
[--C-:B------:R-:W-:Y:S02]  /*1480*/  IMAD.IADD R8, R30, 0x1, R69.reuse ;  /* 0x000000011e087824 */ /* 0x100fe400078e0245 */
[--C-:B------:R-:W-:Y:S01]  /*1490*/  IMAD.IADD R6, R28, 0x1, R69.reuse ;  /* 0x000000011c067824 */ /* 0x100fe200078e0245 */
[----:B------:R-:W2:Y:S01]  /*14a0*/  LDS R53, [R53+0xc] ;  /* 0x00000c0035357984 */ /* 0x000ea20000000800 */
        /* <DEDUP_REMOVED lines=39> */
.L_x_2806:
[----:B-1----:R-:W-:-:S04]  /*1720*/  IMAD.MOV.U32 R69, RZ, RZ, 0x104 ;  /* 0x00000104ff457424 */ /* 0x002fc800078e00ff */
[----:B------:R-:W-:-:S04]  /*1730*/  IMAD R69, R68, R69, UR7 ;  /* 0x0000000744457e24 */ /* 0x000fc8000f8e0245 */
[----:B------:R-:W-:-:S04]  /*1740*/  IMAD R69, R58, 0x4, R69 ;  /* 0x000000043a457824 */ /* 0x000fc800078e0245 */
[--C-:B------:R-:W-:Y:S01]  /*1750*/  IMAD.IADD R73, R44, 0x1, R69.reuse ;  /* 0x000000012c497824 */ /* 0x100fe200078e0245 */
[----:B------:R-:W1:Y:S01]  /*1760*/  LDS R71, [R69] ;  /* 0x0000000045477984 */ /* 0x000e620000000800 */
[----:B------:R-:W-:Y:S01]  /*1770*/  IADD3 R74, PT, PT, R43, R69, RZ ;  /* 0x000000452b4a7210 */ /* 0x000fe20007ffe0ff */
[--C-:B------:R-:W-:Y:S02]  /*1780*/  IMAD.IADD R70, R42, 0x1, R69.reuse ;  /* 0x000000012a467824 */ /* 0x100fe400078e0245 */
[--C-:B------:R-:W-:Y:S01]  /*1790*/  IMAD.IADD R75, R40, 0x1, R69.reuse ;  /* 0x00000001284b7824 */ /* 0x100fe200078e0245 */
[----:B------:R-:W2:Y:S01]  /*17a0*/  LDS R73, [R73+0x4] ;  /* 0x0000040049497984 */ /* 0x000ea20000000800 */
[--C-:B------:R-:W-:Y:S02]  /*17b0*/  IMAD.IADD R76, R36, 0x1, R69.reuse ;  /* 0x00000001244c7824 */ /* 0x100fe400078e0245 */
[----:B------:R-:W-:Y:S01]  /*17c0*/  IMAD.IADD R77, R15, 0x1, R69 ;  /* 0x000000010f4d7824 */ /* 0x000fe200078e0245 */
[----:B------:R-:W0:Y:S04]  /*17d0*/  LDS R74, [R74+0x8] ;  /* 0x000008004a4a7984 */ /* 0x000e280000000800 */
[----:B------:R-:W3:Y:S04]  /*17e0*/  LDS R70, [R70+0xc] ;  /* 0x00000c0046467984 */ /* 0x000ee80000000800 */
[----:B------:R-:W-:Y:S04]  /*17f0*/  LDS R75, [R75+0x14] ;  /* 0x000014004b4b7984 */ /* 0x000fe80000000800 */
[----:B------:R-:W-:Y:S04]  /*1800*/  LDS R76, [R76+0x24] ;  /* 0x000024004c4c7984 */ /* 0x000fe80000000800 */
[----:B------:R-:W-:Y:S01]  /*1810*/  LDS R77, [R77+0x70] ;  /* 0x000070004d4d7984 */ /* 0x000fe20000000800 */
[----:B-1----:R-:W-:-:S04]  /*1820*/  IMAD R72, R56, R71, RZ ;  /* 0x0000004738487224 */ /* 0x002fc800078e02ff */
[----:B--2---:R-:W-:Y:S01]  /*1830*/  IMAD R71, R55, R73, R72 ;  /* 0x0000004937477224 */ /* 0x004fe200078e0248 */
[----:B------:R-:W-:Y:S01]  /*1840*/  IADD3 R73, PT, PT, R39, R69, RZ ;  /* 0x0000004527497210 */ /* 0x000fe20007ffe0ff */
[----:B------:R-:W-:Y:S02]  /*1850*/  IMAD.IADD R72, R41, 0x1, R69 ;  /* 0x0000000129487824 */ /* 0x000fe400078e0245 */
[----:B0-----:R-:W-:Y:S02]  /*1860*/  IMAD R71, R54, R74, R71 ;  /* 0x0000004a36477224 */ /* 0x001fe400078e0247 */
[----:B------:R-:W-:Y:S01]  /*1870*/  IMAD.IADD R74, R38, 0x1, R69 ;  /* 0x00000001264a7824 */ /* 0x000fe200078e0245 */
[----:B------:R-:W-:Y:S01]  /*1880*/  LDS R73, [R73+0x18] ;  /* 0x0000180049497984 */ /* 0x000fe20000000800 */
[----:B---3--:R-:W-:-:S03]  /*1890*/  IMAD R71, R53, R70, R71 ;  /* 0x0000004635477224 */ /* 0x008fc600078e0247 */
[----:B------:R-:W0:Y:S04]  /*18a0*/  LDS R72, [R72+0x10] ;  /* 0x0000100048487984 */ /* 0x000e280000000800 */
[----:B------:R-:W1:Y:S01]  /*18b0*/  LDS R74, [R74+0x1c] ;  /* 0x00001c004a4a7984 */ /* 0x000e620000000800 */
[----:B0-----:R-:W-:Y:S02]  /*18c0*/  IMAD R70, R52, R72, R71 ;  /* 0x0000004834467224 */ /* 0x001fe400078e0247 */
[----:B------:R-:W-:Y:S02]  /*18d0*/  IMAD.IADD R72, R37, 0x1, R69 ;  /* 0x0000000125487824 */ /* 0x000fe400078e0245 */
[----:B------:R-:W-:-:S04]  /*18e0*/  IMAD R71, R51, R75, R70 ;  /* 0x0000004b33477224 */ /* 0x000fc800078e0246 */
[----:B------:R-:W0:Y:S01]  /*18f0*/  LDS R72, [R72+0x20] ;  /* 0x0000200048487984 */ /* 0x000e220000000800 */
[----:B------:R-:W-:Y:S01]  /*1900*/  IMAD R70, R50, R73, R71 ;  /* 0x0000004932467224 */ /* 0x000fe200078e0247 */
[----:B------:R-:W-:-:S03]  /*1910*/  IADD3 R73, PT, PT, R35, R69, RZ ;  /* 0x0000004523497210 */ /* 0x000fc60007ffe0ff */
[----:B-1----:R-:W-:Y:S02]  /*1920*/  IMAD R75, R49, R74, R70 ;  /* 0x0000004a314b7224 */ /* 0x002fe400078e0246 */
[----:B------:R1:W2:Y:S01]  /*1930*/  LDS R71, [R73+0x28] ;  /* 0x0000280049477984 */ /* 0x0002a20000000800 */
[----:B------:R-:W-:-:S06]  /*1940*/  IMAD.IADD R74, R34, 0x1, R69 ;  /* 0x00000001224a7824 */ /* 0x000fcc00078e0245 */
[----:B------:R-:W3:Y:S01]  /*1950*/  LDS R74, [R74+0x2c] ;  /* 0x00002c004a4a7984 */ /* 0x000ee20000000800 */
[----:B-1----:R-:W-:-:S06]  /*1960*/  IADD3 R73, PT, PT, R31, R69, RZ ;  /* 0x000000451f497210 */ /* 0x002fcc0007ffe0ff */
[----:B------:R-:W-:Y:S01]  /*1970*/  LDS R73, [R73+0x38] ;  /* 0x0000380049497984 */ /* 0x000fe20000000800 */
[----:B0-----:R-:W-:Y:S02]  /*1980*/  IMAD R70, R48, R72, R75 ;  /* 0x0000004830467224 */ /* 0x001fe400078e024b */
[--C-:B------:R-:W-:Y:S02]  /*1990*/  IMAD.IADD R75, R33, 0x1, R69.reuse ;  /* 0x00000001214b7824 */ /* 0x100fe400078e0245 */
[----:B------:R-:W-:Y:S02]  /*19a0*/  IMAD R70, R47, R76, R70 ;  /* 0x0000004c2f467224 */ /* 0x000fe400078e0246 */
[--C-:B------:R-:W-:Y:S02]  /*19b0*/  IMAD.IADD R76, R30, 0x1, R69.reuse ;  /* 0x000000011e4c7824 */ /* 0x100fe400078e0245 */
[----:B--2---:R-:W-:Y:S01]  /*19c0*/  IMAD R70, R46, R71, R70 ;  /* 0x000000472e467224 */ /* 0x004fe200078e0246 */
[----:B------:R-:W0:Y:S01]  /*19d0*/  LDS R75, [R75+0x30] ;  /* 0x000030004b4b7984 */ /* 0x000e220000000800 */
[----:B------:R-:W-:-:S03]  /*19e0*/  IMAD.IADD R71, R32, 0x1, R69 ;  /* 0x0000000120477824 */ /* 0x000fc600078e0245 */
[----:B------:R-:W-:Y:S01]  /*19f0*/  LDS R76, [R76+0x3c] ;  /* 0x00003c004c4c7984 */ /* 0x000fe20000000800 */
[----:B---3--:R-:W-:Y:S01]  /*1a00*/  IMAD R70, R45, R74, R70 ;  /* 0x0000004a2d467224 */ /* 0x008fe200078e0246 */
[----:B------:R-:W-:Y:S02]  /*1a10*/  IADD3 R74, PT, PT, R27, R69, RZ ;  /* 0x000000451b4a7210 */ /* 0x000fe40007ffe0ff */
[----:B------:R-:W1:Y:S04]  /*1a20*/  LDS R71, [R71+0x34] ;  /* 0x0000340047477984 */ /* 0x000e680000000800 */
[----:B------:R-:W-:Y:S01]  /*1a30*/  LDS R74, [R74+0x48] ;  /* 0x000048004a4a7984 */ /* 0x000fe20000000800 */
[----:B0-----:R-:W-:-:S04]  /*1a40*/  IMAD R70, R11, R75, R70 ;  /* 0x0000004b0b467224 */ /* 0x001fc800078e0246 */
[----:B-1----:R-:W-:Y:S02]  /*1a50*/  IMAD R72, R10, R71, R70 ;  /* 0x000000470a487224 */ /* 0x002fe400078e0246 */
[--C-:B------:R-:W-:Y:S02]  /*1a60*/  IMAD.IADD R70, R29, 0x1, R69.reuse ;  /* 0x000000011d467824 */ /* 0x100fe400078e0245 */
[----:B------:R-:W-:Y:S02]  /*1a70*/  IMAD.IADD R71, R28, 0x1, R69 ;  /* 0x000000011c477824 */ /* 0x000fe400078e0245 */
[----:B------:R-:W-:Y:S02]  /*1a80*/  IMAD R75, R9, R73, R72 ;  /* 0x00000049094b7224 */ /* 0x000fe400078e0248 */
[----:B------:R-:W0:Y:S02]  /*1a90*/  LDS R70, [R70+0x40] ;  /* 0x0000400046467984 */ /* 0x000e240000000800 */
[----:B------:R-:W-:-:S02]  /*1aa0*/  IMAD R75, R8, R76, R75 ;  /* 0x0000004c084b7224 */ /* 0x000fc400078e024b */
[----:B------:R-:W1:Y:S01]  /*1ab0*/  LDS R71, [R71+0x44] ;  /* 0x0000440047477984 */ /* 0x000e620000000800 */
[----:B------:R-:W-:-:S06]  /*1ac0*/  IMAD.IADD R76, R26, 0x1, R69 ;  /* 0x000000011a4c7824 */ /* 0x000fcc00078e0245 */
[----:B------:R-:W2:Y:S01]  /*1ad0*/  LDS R76, [R76+0x4c] ;  /* 0x00004c004c4c7984 */ /* 0x000ea20000000800 */
[----:B0-----:R-:W-:-:S04]  /*1ae0*/  IMAD R75, R7, R70, R75 ;  /* 0x00000046074b7224 */ /* 0x001fc800078e024b */
[----:B-1----:R-:W-:Y:S02]  /*1af0*/  IMAD R72, R6, R71, R75 ;  /* 0x0000004706487224 */ /* 0x002fe400078e024b */
[--C-:B------:R-:W-:Y:S02]  /*1b00*/  IMAD.IADD R75, R24, 0x1, R69.reuse ;  /* 0x00000001184b7824 */ /* 0x100fe400078e0245 */
[----:B------:R-:W-:Y:S01]  /*1b10*/  IMAD R73, R5, R74, R72 ;  /* 0x0000004a05497224 */ /* 0x000fe200078e0248 */
[----:B------:R-:W-:Y:S01]  /*1b20*/  IADD3 R74, PT, PT, R23, R69, RZ ;  /* 0x00000045174a7210 */ /* 0x000fe20007ffe0ff */
[--C-:B------:R-:W-:Y:S02]  /*1b30*/  IMAD.IADD R72, R25, 0x1, R69.reuse ;  /* 0x0000000119487824 */ /* 0x100fe400078e0245 */
[----:B------:R-:W-:Y:S01]  /*1b40*/  LDS R75, [R75+0x54] ;  /* 0x000054004b4b7984 */ /* 0x000fe20000000800 */
[----:B------:R-:W-:Y:S02]  /*1b50*/  IMAD.IADD R71, R22, 0x1, R69 ;  /* 0x0000000116477824 */ /* 0x000fe400078e0245 */
[----:B--2---:R-:W-:Y:S01]  /*1b60*/  IMAD R70, R4, R76, R73 ;  /* 0x0000004c04467224 */ /* 0x004fe200078e0249 */
[----:B------:R-:W0:Y:S01]  /*1b70*/  LDS R72, [R72+0x50] ;  /* 0x0000500048487984 */ /* 0x000e220000000800 */
[----:B------:R-:W-:-:S03]  /*1b80*/  IMAD.IADD R76, R18, 0x1, R69 ;  /* 0x00000001124c7824 */ /* 0x000fc600078e0245 */
[----:B------:R-:W1:Y:S04]  /*1b90*/  LDS R74, [R74+0x58] ;  /* 0x000058004a4a7984 */ /* 0x000e680000000800 */
[----:B------:R-:W2:Y:S04]  /*1ba0*/  LDS R71, [R71+0x5c] ;  /* 0x00005c0047477984 */ /* 0x000ea80000000800 */
[----:B------:R-:W-:Y:S01]  /*1bb0*/  LDS R76, [R76+0x64] ;  /* 0x000064004c4c7984 */ /* 0x000fe20000000800 */
[----:B0-----:R-:W-:-:S04]  /*1bc0*/  IMAD R73, R3, R72, R70 ;  /* 0x0000004803497224 */ /* 0x001fc800078e0246 */
[----:B------:R-:W-:Y:S02]  /*1bd0*/  IMAD R70, R2, R75, R73 ;  /* 0x0000004b02467224 */ /* 0x000fe400078e0249 */
[----:B------:R-:W-:Y:S02]  /*1be0*/  IMAD.IADD R73, R21, 0x1, R69 ;  /* 0x0000000115497824 */ /* 0x000fe400078e0245 */
[----:B-1----:R-:W-:-:S04]  /*1bf0*/  IMAD R70, R67, R74, R70 ;  /* 0x0000004a43467224 */ /* 0x002fc800078e0246 */
[----:B------:R-:W0:Y:S01]  /*1c00*/  LDS R73, [R73+0x60] ;  /* 0x0000600049497984 */ /* 0x000e220000000800 */
[----:B--2---:R-:W-:Y:S01]  /*1c10*/  IMAD R72, R66, R71, R70 ;  /* 0x0000004742487224 */ /* 0x004fe200078e0246 */
[----:B------:R-:W-:Y:S01]  /*1c20*/  IADD3 R70, PT, PT, R17, R69, RZ ;  /* 0x0000004511467210 */ /* 0x000fe20007ffe0ff */
[----:B------:R-:W-:-:S05]  /*1c30*/  IMAD.IADD R71, R14, 0x1, R69 ;  /* 0x000000010e477824 */ /* 0x000fca00078e0245 */
[----:B------:R-:W1:Y:S04]  /*1c40*/  LDS R70, [R70+0x68] ;  /* 0x0000680046467984 */ /* 0x000e680000000800 */
[----:B------:R-:W-:Y:S01]  /*1c50*/  LDS R71, [R71+0x74] ;  /* 0x0000740047477984 */ /* 0x000fe20000000800 */
[----:B0-----:R-:W-:Y:S02]  /*1c60*/  IMAD R75, R65, R73, R72 ;  /* 0x00000049414b7224 */ /* 0x001fe400078e0248 */
[----:B------:R-:W-:Y:S02]  /*1c70*/  IMAD.IADD R72, R16, 0x1, R69 ;  /* 0x0000000110487824 */ /* 0x000fe400078e0245 */
[----:B------:R-:W-:Y:S02]  /*1c80*/  IMAD R75, R64, R76, R75 ;  /* 0x0000004c404b7224 */ /* 0x000fe400078e024b */
[----:B------:R-:W-:-:S02]  /*1c90*/  IMAD.IADD R73, R12, 0x1, R69 ;  /* 0x000000010c497824 */ /* 0x000fc400078e0245 */
[----:B------:R-:W0:Y:S01]  /*1ca0*/  LDS R72, [R72+0x6c] ;  /* 0x00006c0048487984 */ /* 0x000e220000000800 */
[----:B-1----:R-:W-:Y:S01]  /*1cb0*/  IMAD R75, R63, R70, R75 ;  /* 0x000000463f4b7224 */ /* 0x002fe200078e024b */
[----:B------:R-:W-:Y:S01]  /*1cc0*/  IADD3 R70, PT, PT, R13, R69, RZ ;  /* 0x000000450d467210 */ /* 0x000fe20007ffe0ff */
[C---:B------:R-:W-:Y:S01]  /*1cd0*/  IMAD R69, R68.reuse, 0x2, R19 ;  /* 0x0000000244457824 */ /* 0x040fe200078e0213 */
[----:B------:R-:W-:Y:S01]  /*1ce0*/  LDS R73, [R73+0x7c] ;  /* 0x00007c0049497984 */ /* 0x000fe20000000800 */
[----:B------:R-:W-:-:S03]  /*1cf0*/  IADD3 R68, PT, PT, R68, UR10, RZ ;  /* 0x0000000a44447c10 */ /* 0x000fc6000fffe0ff */
[----:B------:R-:W1:Y:S01]  /*1d00*/  LDS R70, [R70+0x78] ;  /* 0x0000780046467984 */ /* 0x000e620000000800 */
[----:B------:R-:W-:Y:S02]  /*1d10*/  LEA R69, R69, UR8, 0x2 ;  /* 0x0000000845457c11 */ /* 0x000fe4000f8e10ff */
[----:B------:R-:W-:Y:S01]  /*1d20*/  ISETP.GE.U32.AND P0, PT, R68, 0x40, PT ;  /* 0x000000404400780c */ /* 0x000fe20003f06070 */
[----:B0-----:R-:W-:Y:S02]  /*1d30*/  IMAD R74, R62, R72, R75 ;  /* 0x000000483e4a7224 */ /* 0x001fe400078e024b */
[----:B------:R-:W0:Y:S02]  /*1d40*/  LDS R75, [R69] ;  /* 0x00000000454b7984 */ /* 0x000e240000000800 */
[----:B------:R-:W-:-:S04]  /*1d50*/  IMAD R74, R61, R77, R74 ;  /* 0x0000004d3d4a7224 */ /* 0x000fc800078e024a */
[----:B------:R-:W-:-:S04]  /*1d60*/  IMAD R74, R60, R71, R74 ;  /* 0x000000473c4a7224 */ /* 0x000fc800078e024a */
[----:B-1----:R-:W-:-:S04]  /*1d70*/  IMAD R74, R59, R70, R74 ;  /* 0x000000463b4a7224 */ /* 0x002fc800078e024a */
[----:B------:R-:W-:-:S04]  /*1d80*/  IMAD R74, R57, R73, R74 ;  /* 0x00000049394a7224 */ /* 0x000fc800078e024a */
[----:B0-----:R-:W-:-:S05]  /*1d90*/  IMAD.IADD R74, R74, 0x1, R75 ;  /* 0x000000014a4a7824 */ /* 0x001fca00078e024b */
[----:B------:R1:W-:Y:S01]  /*1da0*/  STS [R69], R74 ;  /* 0x0000004a45007388 */ /* 0x0003e20000000800 */
[----:B------:R-:W-:Y:S05]  /*1db0*/  @!P0 BRA `(.L_x_2806) ;  /* 0xfffffff800588947 */ /* 0x000fea000383ffff */
[----:B------:R-:W-:Y:S05]  /*1dc0*/  BSYNC.RECONVERGENT B0 ;  /* 0x0000000000007941 */ /* 0x000fea0003800200 */
.L_x_2805:
[----:B------:R-:W-:Y:S01]  /*1dd0*/  UPLOP3.LUT UP0, UPT, UPT, UPT, UPT, 0x40, 0x4 ;  /* 0x000000000004789c */ /* 0x000fe20003f0e870 */
[----:B------:R-:W-:Y:S01]  /*1de0*/  UMOV UR4, 0x20 ;  /* 0x0000002000047882 */ /* 0x000fe20000000000 */
[----:B------:R-:W-:Y:S09]  /*1df0*/  BRA.U UP1, `(.L_x_2807) ;  /* 0xfffffff501107547 */ /* 0x000ff2000b83ffff */
[----:B------:R-:W0:Y:S01]  /*1e00*/  S2R R0, SR_TID.X ;  /* 0x0000000000007919 */ /* 0x000e220000002100 */
[----:B------:R-:W-:Y:S01]  /*1e10*/  LOP3.LUT R4, R20, 0x3, RZ, 0xc0, !PT ;  /* 0x0000000314047812 */ /* 0x000fe200078ec0ff */
[----:B------:R-:W-:Y:S01]  /*1e20*/  USHF.L.U32 UR9, UR11, 0x2, URZ ;  /* 0x000000020b097899 */ /* 0x000fe200080006ff */
[----:B------:R-:W-:Y:S01]  /*1e30*/  BSSY.RECONVERGENT B0, `(.L_x_2808) ;  /* 0x0000020000007945 */ /* 0x000fe20003800200 */
[----:B------:R-:W-:Y:S01]  /*1e40*/  BAR.SYNC.DEFER_BLOCKING 0x0 ;  /* 0x0000000000007b1d */ /* 0x000fe20000010000 */
[----:B------:R-:W-:Y:S02]  /*1e50*/  ISETP.NE.AND P0, PT, R4, 0x3, PT ;  /* 0x000000030400780c */ /* 0x000fe40003f05270 */
[----:B------:R-:W-:-:S11]  /*1e60*/  ISETP.GE.U32.AND P2, PT, R20, 0x3, PT ;  /* 0x000000031400780c */ /* 0x000fd60003f46070 */
[----:B------:R-:W-:Y:S05]  /*1e70*/  @!P0 BRA `(.L_x_2809) ;  /* 0x00000000006c8947 */ /* 0x000fea0003800000 */
[----:B------:R-:W2:Y:S01]  /*1e80*/  S2UR UR7, SR_CgaCtaId ;  /* 0x00000000000779c3 */ /* 0x000ea20000008800 */
[----:B------:R-:W-:Y:S01]  /*1e90*/  UMOV UR4, 0x400 ;  /* 0x0000040000047882 */ /* 0x000fe20000000000 */
[----:B------:R-:W-:Y:S01]  /*1ea0*/  IMAD.U32 R7, RZ, RZ, UR6 ;  /* 0x00000006ff077e24 */ /* 0x000fe2000f8e00ff */
[----:B------:R-:W-:Y:S01]  /*1eb0*/  UIADD3 UR4, UPT, UPT, UR4, 0x4300, URZ ;  /* 0x0000430004047890 */ /* 0x000fe2000fffe0ff */
[----:B------:R-:W-:Y:S02]  /*1ec0*/  ISETP.NE.AND P0, PT, R4, RZ, PT ;  /* 0x000000ff0400720c */ /* 0x000fe40003f05270 */
        /* <DEDUP_REMOVED lines=9> */
[----:B------:R-:W-:Y:S01]  /*1f60*/  ISETP.NE.AND P1, PT, R4, 0x1, PT ;  /* 0x000000010400780c */ /* 0x000fe20003f25270 */
        /* <DEDUP_REMOVED lines=12> */
.L_x_2809:
[----:B------:R-:W-:Y:S05]  /*2030*/  BSYNC.RECONVERGENT B0 ;  /* 0x0000000000007941 */ /* 0x000fea0003800200 */
.L_x_2808:
[----:B------:R-:W-:Y:S04]  /*2040*/  BSSY.RECONVERGENT B0, `(.L_x_2810) ;  /* 0x000001a000007945 */ /* 0x000fe80003800200 */
[----:B------:R-:W-:Y:S05]  /*2050*/  @!P2 BRA `(.L_x_2811) ;  /* 0x000000000060a947 */ /* 0x000fea0003800000 */
.L_x_2812:
        /* <DEDUP_REMOVED lines=24> */
.L_x_2811:
[----:B------:R-:W-:Y:S05]  /*21e0*/  BSYNC.RECONVERGENT B0 ;  /* 0x0000000000007941 */ /* 0x000fea0003800200 */
.L_x_2810:
[----:B------:R-:W-:Y:S05]  /*21f0*/  BRA.U !UP2, `(.L_x_2813) ;  /* 0xffffffe90a347547 */ /* 0x000fea000b83ffff */
[----:B------:R-:W-:Y:S05]  /*2200*/  EXIT ;  /* 0x000000000000794d */ /* 0x000fea0003800000 */
        .weak           $__internal_36_$__cuda_sm20_div_u16
        .type           $__internal_36_$__cuda_sm20_div_u16,@function
        .size           $__internal_36_$__cuda_sm20_div_u16,(.L_x_20326 - $__internal_36_$__cuda_sm20_div_u16)
$__internal_36_$__cuda_sm20_div_u16:
[----:B------:R-:W0:Y:S01]  /*2210*/  I2F.U16 R3, UR4 ;  /* 0x0000000400037d06 */ /* 0x000e220008101000 */
[----:B------:R-:W-:Y:S01]  /*2220*/  IMAD.MOV.U32 R4, RZ, RZ, 0x4b800000 ;  /* 0x4b800000ff047424 */ /* 0x000fe200078e00ff */
        /* <DEDUP_REMOVED lines=16> */
[----:B------:R-:W-:Y:S06]  /*2330*/  RET.REL.NODEC R2 `(_Z9cuda_gemmIiLi128ELi16ELi1ELi128ELi64ELi64ELi1EEviiiPT_S1_S1_ii) ;  /* 0xffffffdc02307950 */ /* 0x000fec0003c3ffff */
.L_x_2814:
        /* <DEDUP_REMOVED lines=12> */
.L_x_20326:


//--------------------- .text._Z9cuda_gemmIiLi128ELi16ELi1ELi128ELi64ELi64ELi0EEviiiPT_S1_S1_ii --------------------------
	.section	.text._Z9cuda_gemmIiLi128ELi16ELi1ELi128ELi64ELi64ELi0EEviiiPT_S1_S1_ii,"ax",@progbits
	.align	128
        .global         _Z9cuda_gemmIiLi128ELi16ELi1ELi128ELi64ELi64ELi0EEviiiPT_S1_S1_ii
        .type           _Z9cuda_gemmIiLi128ELi16ELi1ELi128ELi64ELi64ELi0EEviiiPT_S1_S1_ii,@function
        .size           _Z9cuda_gemmIiLi128ELi16ELi1ELi128ELi64ELi64ELi0EEviiiPT_S1_S1_ii,(.L_x_20471 - _Z9cuda_gemmIiLi128ELi16ELi1ELi128ELi64ELi64ELi0EEviiiPT_S1_S1_ii)
        .other          _Z9cuda_gemmIiLi128ELi16ELi1ELi128ELi64ELi64ELi0EEviiiPT_S1_S1_ii,@"STO_CUDA_ENTRY STV_DEFAULT"
_Z9cuda_gemmIiLi128ELi16ELi1ELi128ELi64ELi64ELi0EEviiiPT_S1_S1_ii:
.text._Z9cuda_gemmIiLi128ELi16ELi1ELi128ELi64ELi64ELi0EEviiiPT_S1_S1_ii:
[----:B------:R-:W-:Y:S08]  /*0000*/  LDC R1, c[0x0][0x37c] ;  /* 0x0000df00ff017b82 */ /* 0x000ff00000000800 */
[----:B------:R-:W0:Y:S01]  /*0010*/  LDC.64 R10, c[0x0][0x3a8] ;  /* 0x0000ea00ff0a7b82 */ /* 0x000e220000000a00 */
[----:B------:R-:W1:Y:S01]  /*0020*/  S2R R0, SR_TID.X ;  /* 0x0000000000007919 */ /* 0x000e620000002100 */
[----:B------:R-:W2:Y:S01]  /*0030*/  LDCU.64 UR8, c[0x0][0x358] ;  /* 0x00006b00ff0877ac */ /* 0x000ea20008000a00 */
[----:B------:R-:W-:Y:S01]  /*0040*/  BSSY.RECONVERGENT B0, `(.L_x_2815) ;  /* 0x000003e000007945 */ /* 0x000fe20003800200 */
[----:B0-----:R-:W-:Y:S01]  /*0050*/  IABS R23, R11 ;  /* 0x0000000b00177213 */ /* 0x001fe20000000000 */
[----:B------:R-:W-:-:S03]  /*0060*/  IMAD R13, R11, R10, RZ ;  /* 0x0000000a0b0d7224 */ /* 0x000fc600078e02ff */
[----:B------:R-:W0:Y:S02]  /*0070*/  I2F.RP R2, R23 ;  /* 0x0000001700027306 */ /* 0x000e240000209400 */
[----:B-1----:R-:W-:-:S06]  /*0080*/  ISETP.GE.U32.AND P0, PT, R0, R13, PT ;  /* 0x0000000d0000720c */ /* 0x002fcc0003f06070 */
[----:B0-----:R-:W0:Y:S02]  /*0090*/  MUFU.RCP R2, R2 ;  /* 0x0000000200027308 */ /* 0x001e240000001000 */
[----:B0-----:R-:W-:-:S06]  /*00a0*/  VIADD R8, R2, 0xffffffe ;  /* 0x0ffffffe02087836 */ /* 0x001fcc0000000000 */
[----:B------:R-:W0:Y:S02]  /*00b0*/  F2I.FTZ.U32.TRUNC.NTZ R9, R8 ;  /* 0x0000000800097305 */ /* 0x000e24000021f000 */
[----:B0-----:R-:W-:-:S04]  /*00c0*/  IMAD.MOV R4, RZ, RZ, -R9 ;  /* 0x000000ffff047224 */ /* 0x001fc800078e0a09 */
[----:B------:R-:W-:Y:S01]  /*00d0*/  IMAD R25, R4, R23, RZ ;  /* 0x0000001704197224 */ /* 0x000fe200078e02ff */
[----:B--2---:R-:W-:Y:S06]  /*00e0*/  @P0 BRA `(.L_x_2816) ;  /* 0x0000000000cc0947 */ /* 0x004fec0003800000 */
        /* <DEDUP_REMOVED lines=15> */
[----:B---3--:R-:W-:-:S07]  /*01e0*/  VIADD R2, R12, 0xffffffe ;  /* 0x0ffffffe0c027836 */ /* 0x008fce0000000000 */
[----:B------:R1:W3:Y:S01]  /*01f0*/  F2I.FTZ.U32.TRUNC.NTZ R3, R2 ;  /* 0x0000000200037305 */ /* 0x0002e2000021f000 */
[----:B0-----:R-:W-:Y:S02]  /*0200*/  IMAD.MOV R12, RZ, RZ, -R7 ;  /* 0x000000ffff0c7224 */ /* 0x001fe400078e0a07 */
[----:B-1----:R-:W-:Y:S02]  /*0210*/  HFMA2 R2, -RZ, RZ, 0, 0 ;  /* 0x00000000ff027431 */ /* 0x002fe400000001ff */
[----:B---3--:R-:W-:-:S04]  /*0220*/  IMAD.MOV R17, RZ, RZ, -R3 ;  /* 0x000000ffff117224 */ /* 0x008fc800078e0a03 */
[-C--:B------:R-:W-:Y:S02]  /*0230*/  IMAD R15, R17, R10.reuse, RZ ;  /* 0x0000000a110f7224 */ /* 0x080fe400078e02ff */
[----:B------:R-:W-:Y:S01]  /*0240*/  IMAD R17, R12, R11, RZ ;  /* 0x0000000b0c117224 */ /* 0x000fe200078e02ff */
[----:B------:R-:W-:Y:S01]  /*0250*/  LOP3.LUT R12, RZ, R10, RZ, 0x33, !PT ;  /* 0x0000000aff0c7212 */ /* 0x000fe200078e33ff */
[----:B------:R-:W-:-:S04]  /*0260*/  IMAD.HI.U32 R15, R3, R15, R2 ;  /* 0x0000000f030f7227 */ /* 0x000fc800078e0002 */
[----:B------:R-:W-:-:S04]  /*0270*/  IMAD.HI.U32 R17, R7, R17, R6 ;  /* 0x0000001107117227 */ /* 0x000fc800078e0006 */
[----:B--2-4-:R-:W-:-:S07]  /*0280*/  IMAD.MOV.U32 R6, RZ, RZ, R0 ;  /* 0x000000ffff067224 */ /* 0x014fce00078e0000 */
.L_x_2817:
[----:B0-----:R-:W-:-:S06]  /*0290*/  IMAD.WIDE.U32 R2, R6, 0x4, R4 ;  /* 0x0000000406027825 */ /* 0x001fcc00078e0004 */
[----:B------:R-:W2:Y:S01]  /*02a0*/  LDG.E R2, desc[UR8][R2.64] ;  /* 0x0000000802027981 */ /* 0x000ea2000c1e1900 */
[----:B------:R-:W-:-:S04]  /*02b0*/  IMAD.HI.U32 R7, R15, R6, RZ ;  /* 0x000000060f077227 */ /* 0x000fc800078e00ff */
[----:B------:R-:W-:-:S04]  /*02c0*/  IMAD.HI.U32 R16, R17, R6, RZ ;  /* 0x0000000611107227 */ /* 0x000fc800078e00ff */
[----:B------:R-:W-:Y:S02]  /*02d0*/  IMAD.MOV R7, RZ, RZ, -R7 ;  /* 0x000000ffff077224 */ /* 0x000fe400078e0a07 */
[----:B------:R-:W-:Y:S02]  /*02e0*/  IMAD.MOV R18, RZ, RZ, -R16 ;  /* 0x000000ffff127224 */ /* 0x000fe400078e0a10 */
[--C-:B------:R-:W-:Y:S02]  /*02f0*/  IMAD R7, R10, R7, R6.reuse ;  /* 0x000000070a077224 */ /* 0x100fe400078e0206 */
[--C-:B------:R-:W-:Y:S02]  /*0300*/  IMAD R18, R11, R18, R6.reuse ;  /* 0x000000120b127224 */ /* 0x100fe400078e0206 */
[----:B------:R-:W-:Y:S01]  /*0310*/  IMAD.IADD R6, R21, 0x1, R6 ;  /* 0x0000000115067824 */ /* 0x000fe200078e0206 */
        /* <DEDUP_REMOVED lines=16> */
.L_x_2816:
[----:B------:R-:W-:Y:S05]  /*0420*/  BSYNC.RECONVERGENT B0 ;  /* 0x0000000000007941 */ /* 0x000fea0003800200 */
.L_x_2815:
[----:B------:R-:W-:Y:S01]  /*0430*/  IMAD.MOV.U32 R8, RZ, RZ, RZ ;  /* 0x000000ffff087224 */ /* 0x000fe200078e00ff */
[----:B------:R-:W1:Y:S03]  /*0440*/  S2UR UR7, SR_CTAID.Y ;  /* 0x00000000000779c3 */ /* 0x000e660000002600 */
[----:B------:R-:W-:-:S05]  /*0450*/  IMAD.HI.U32 R8, R9, R25, R8 ;  /* 0x0000001909087227 */ /* 0x000fca00078e0008 */
[----:B------:R-:W2:Y:S01]  /*0460*/  LDC R9, c[0x0][0x360] ;  /* 0x0000d800ff097b82 */ /* 0x000ea20000000800 */
[----:B0-----:R-:W-:-:S04]  /*0470*/  IMAD.HI.U32 R7, R8, 0x80, RZ ;  /* 0x0000008008077827 */ /* 0x001fc800078e00ff */
[----:B------:R-:W-:-:S03]  /*0480*/  IMAD.MOV R2, RZ, RZ, -R7 ;  /* 0x000000ffff027224 */ /* 0x000fc600078e0a07 */
[----:B------:R-:W0:Y:S01]  /*0490*/  LDC R6, c[0x0][0x374] ;  /* 0x0000dd00ff067b82 */ /* 0x000e220000000800 */
[----:B------:R-:W-:-:S05]  /*04a0*/  IMAD R2, R23, R2, 0x80 ;  /* 0x0000008017027424 */ /* 0x000fca00078e0202 */
[----:B------:R-:W-:-:S13]  /*04b0*/  ISETP.GT.U32.AND P1, PT, R23, R2, PT ;  /* 0x000000021700720c */ /* 0x000fda0003f24070 */
[----:B------:R-:W-:Y:S01]  /*04c0*/  @!P1 IMAD.IADD R2, R2, 0x1, -R23 ;  /* 0x0000000102029824 */ /* 0x000fe200078e0a17 */
[----:B0-----:R-:W-:-:S04]  /*04d0*/  SHF.L.U32 R3, R6, 0x4, RZ ;  /* 0x0000000406037819 */ /* 0x001fc800000006ff */
[----:B------:R-:W-:Y:S02]  /*04e0*/  ISETP.GE.U32.AND P0, PT, R2, R23, PT ;  /* 0x000000170200720c */ /* 0x000fe40003f06070 */
[----:B-1----:R-:W-:Y:S02]  /*04f0*/  ISETP.LE.U32.AND P2, PT, R3, UR7, PT ;  /* 0x0000000703007c0c */ /* 0x002fe4000bf43070 */
[----:B------:R-:W-:-:S11]  /*0500*/  LOP3.LUT R3, R11, 0x80, RZ, 0x3c, !PT ;  /* 0x000000800b037812 */ /* 0x000fd600078e3cff */
[----:B--2---:R-:W-:Y:S05]  /*0510*/  @P2 EXIT ;  /* 0x000000000000294d */ /* 0x004fea0003800000 */
[----:B------:R-:W-:Y:S01]  /*0520*/  ISETP.GE.AND P2, PT, R3, RZ, PT ;  /* 0x000000ff0300720c */ /* 0x000fe20003f46270 */
[----:B------:R-:W-:Y:S01]  /*0530*/  @!P1 VIADD R7, R7, 0x1 ;  /* 0x0000000107079836 */ /* 0x000fe20000000000 */
[----:B------:R-:W-:Y:S01]  /*0540*/  ISETP.NE.AND P1, PT, R11, RZ, PT ;  /* 0x000000ff0b00720c */ /* 0x000fe20003f25270 */
[----:B------:R-:W0:Y:S01]  /*0550*/  I2F.U32.RP R12, R9 ;  /* 0x00000009000c7306 */ /* 0x000e220000209000 */
[----:B------:R-:W-:Y:S01]  /*0560*/  IMAD.IADD R10, R0, 0x1, R9 ;  /* 0x00000001000a7824 */ /* 0x000fe200078e0209 */
[----:B------:R-:W1:Y:S01]  /*0570*/  S2UR UR6, SR_CgaCtaId ;  /* 0x00000000000679c3 */ /* 0x000e620000008800 */
[----:B------:R-:W-:Y:S01]  /*0580*/  @P0 VIADD R7, R7, 0x1 ;  /* 0x0000000107070836 */ /* 0x000fe20000000000 */
[----:B------:R-:W-:Y:S01]  /*0590*/  UMOV UR4, 0x400 ;  /* 0x0000040000047882 */ /* 0x000fe20000000000 */
[----:B------:R-:W-:Y:S01]  /*05a0*/  IMAD.MOV R45, RZ, RZ, -R11 ;  /* 0x000000ffff2d7224 */ /* 0x000fe200078e0a0b */
[C---:B------:R-:W-:Y:S01]  /*05b0*/  ISETP.GE.U32.AND P0, PT, R10.reuse, 0x80, PT ;  /* 0x000000800a00780c */ /* 0x040fe20003f06070 */
[----:B------:R-:W-:Y:S01]  /*05c0*/  UIADD3 UR4, UPT, UPT, UR4, 0x4300, URZ ;  /* 0x0000430004047890 */ /* 0x000fe2000fffe0ff */
[----:B------:R-:W-:Y:S01]  /*05d0*/  VIMNMX.U32 R13, PT, PT, R10, 0x80, !PT ;  /* 0x000000800a0d7848 */ /* 0x000fe20007fe0000 */
[----:B------:R-:W-:Y:S01]  /*05e0*/  IMAD.U32 R47, RZ, RZ, UR7 ;  /* 0x00000007ff2f7e24 */ /* 0x000fe2000f8e00ff */
[----:B------:R-:W2:Y:S01]  /*05f0*/  S2UR UR5, SR_CTAID.X ;  /* 0x00000000000579c3 */ /* 0x000ea20000002500 */
[----:B------:R-:W-:Y:S01]  /*0600*/  @!P2 IMAD.MOV R7, RZ, RZ, -R7 ;  /* 0x000000ffff07a224 */ /* 0x000fe200078e0a07 */
[----:B------:R-:W-:-:S02]  /*0610*/  @!P1 LOP3.LUT R7, RZ, R11, RZ, 0x33, !PT ;  /* 0x0000000bff079212 */ /* 0x000fc400078e33ff */
[----:B------:R-:W-:Y:S01]  /*0620*/  ISETP.NE.U32.AND P2, PT, R9, RZ, PT ;  /* 0x000000ff0900720c */ /* 0x000fe20003f45070 */
[----:B0-----:R-:W0:Y:S01]  /*0630*/  MUFU.RCP R12, R12 ;  /* 0x0000000c000c7308 */ /* 0x001e220000001000 */
[----:B------:R-:W-:Y:S01]  /*0640*/  SHF.R.S32.HI R43, RZ, 0x1f, R11 ;  /* 0x0000001fff2b7819 */ /* 0x000fe2000001140b */
[----:B------:R-:W-:Y:S01]  /*0650*/  IMAD.MOV R17, RZ, RZ, -R7 ;  /* 0x000000ffff117224 */ /* 0x000fe200078e0a07 */
[----:B------:R-:W-:-:S05]  /*0660*/  LEA R45, R45, 0x201f, 0x8 ;  /* 0x0000201f2d2d7811 */ /* 0x000fca00078e40ff */
[----:B------:R-:W3:Y:S01]  /*0670*/  I2F.U32.RP R8, R7 ;  /* 0x0000000700087306 */ /* 0x000ee20000209000 */
[----:B-1----:R-:W-:Y:S01]  /*0680*/  ULEA UR4, UR6, UR4, 0x18 ;  /* 0x0000000406047291 */ /* 0x002fe2000f8ec0ff */
[----:B0-----:R-:W-:-:S05]  /*0690*/  VIADD R4, R12, 0xffffffe ;  /* 0x0ffffffe0c047836 */ /* 0x001fca0000000000 */
[----:B------:R-:W-:Y:S01]  /*06a0*/  LEA R44, R0, UR4, 0x2 ;  /* 0x00000004002c7c11 */ /* 0x000fe2000f8e10ff */
[----:B--2---:R-:W-:Y:S01]  /*06b0*/  USHF.L.U32 UR5, UR5, 0x7, URZ ;  /* 0x0000000705057899 */ /* 0x004fe200080006ff */
[----:B------:R0:W1:Y:S08]  /*06c0*/  F2I.FTZ.U32.TRUNC.NTZ R5, R4 ;  /* 0x0000000400057305 */ /* 0x000070000021f000 */
[----:B---3--:R-:W2:Y:S01]  /*06d0*/  MUFU.RCP R8, R8 ;  /* 0x0000000800087308 */ /* 0x008ea20000001000 */
[----:B0-----:R-:W-:Y:S01]  /*06e0*/  IMAD.MOV.U32 R4, RZ, RZ, RZ ;  /* 0x000000ffff047224 */ /* 0x001fe200078e00ff */
[----:B-1----:R-:W-:-:S05]  /*06f0*/  IADD3 R12, PT, PT, RZ, -R5, RZ ;  /* 0x80000005ff0c7210 */ /* 0x002fca0007ffe0ff */
[----:B------:R-:W-:Y:S01]  /*0700*/  IMAD R15, R12, R9, RZ ;  /* 0x000000090c0f7224 */ /* 0x000fe200078e02ff */
[----:B------:R-:W-:-:S03]  /*0710*/  SEL R12, RZ, 0x1, P0 ;  /* 0x00000001ff0c7807 */ /* 0x000fc60000000000 */
[----:B------:R-:W-:Y:S01]  /*0720*/  IMAD.HI.U32 R5, R5, R15, R4 ;  /* 0x0000000f05057227 */ /* 0x000fe200078e0004 */
[----:B------:R-:W-:-:S03]  /*0730*/  IADD3 R10, PT, PT, R13, -R10, -R12 ;  /* 0x8000000a0d0a7210 */ /* 0x000fc60007ffe80c */
[----:B--2---:R-:W-:Y:S02]  /*0740*/  VIADD R2, R8, 0xffffffe ;  /* 0x0ffffffe08027836 */ /* 0x004fe40000000000 */
[----:B------:R-:W-:Y:S02]  /*0750*/  IMAD.HI.U32 R5, R5, R10, RZ ;  /* 0x0000000a05057227 */ /* 0x000fe400078e00ff */
[----:B------:R0:W1:Y:S02]  /*0760*/  F2I.FTZ.U32.TRUNC.NTZ R3, R2 ;  /* 0x0000000200037305 */ /* 0x000064000021f000 */
[----:B------:R-:W-:-:S04]  /*0770*/  IMAD.MOV R14, RZ, RZ, -R5 ;  /* 0x000000ffff0e7224 */ /* 0x000fc800078e0a05 */
[----:B------:R-:W-:Y:S02]  /*0780*/  IMAD R14, R9, R14, R10 ;  /* 0x0000000e090e7224 */ /* 0x000fe400078e020a */
[----:B0-----:R-:W-:-:S03]  /*0790*/  IMAD.MOV.U32 R2, RZ, RZ, RZ ;  /* 0x000000ffff027224 */ /* 0x001fc600078e00ff */
[----:B------:R-:W-:Y:S01]  /*07a0*/  ISETP.GE.U32.AND P5, PT, R14, R9, PT ;  /* 0x000000090e00720c */ /* 0x000fe20003fa6070 */
[----:B-1----:R-:W-:-:S04]  /*07b0*/  IMAD R13, R17, R3, RZ ;  /* 0x00000003110d7224 */ /* 0x002fc800078e02ff */
[----:B------:R-:W-:Y:S01]  /*07c0*/  IMAD.HI.U32 R2, R3, R13, R2 ;  /* 0x0000000d03027227 */ /* 0x000fe200078e0002 */
[----:B------:R-:W-:-:S07]  /*07d0*/  LOP3.LUT R3, RZ, R7, RZ, 0x33, !PT ;  /* 0x00000007ff037212 */ /* 0x000fce00078e33ff */
[----:B------:R-:W-:Y:S02]  /*07e0*/  @P5 IMAD.IADD R14, R14, 0x1, -R9 ;  /* 0x000000010e0e5824 */ /* 0x000fe400078e0a09 */
[----:B------:R-:W-:-:S03]  /*07f0*/  IMAD.HI.U32 R4, R2, R0, RZ ;  /* 0x0000000002047227 */ /* 0x000fc600078e00ff */
[-C--:B------:R-:W-:Y:S01]  /*0800*/  ISETP.GE.U32.AND P6, PT, R14, R9.reuse, PT ;  /* 0x000000090e00720c */ /* 0x080fe20003fc6070 */
[----:B------:R-:W-:-:S04]  /*0810*/  IMAD.HI.U32 R8, R2, R9, RZ ;  /* 0x0000000902087227 */ /* 0x000fc800078e00ff */
[----:B------:R-:W-:Y:S01]  /*0820*/  IMAD.MOV R2, RZ, RZ, -R4 ;  /* 0x000000ffff027224 */ /* 0x000fe200078e0a04 */
[----:B------:R-:W-:Y:S01]  /*0830*/  IADD3 R10, PT, PT, -R8, RZ, RZ ;  /* 0x000000ff080a7210 */ /* 0x000fe20007ffe1ff */
[----:B------:R-:W-:Y:S01]  /*0840*/  @P5 VIADD R5, R5, 0x1 ;  /* 0x0000000105055836 */ /* 0x000fe20000000000 */
[C---:B------:R-:W-:Y:S01]  /*0850*/  ISETP.NE.U32.AND P5, PT, R7.reuse, RZ, PT ;  /* 0x000000ff0700720c */ /* 0x040fe20003fa5070 */
[C---:B------:R-:W-:Y:S02]  /*0860*/  IMAD R2, R7.reuse, R2, R0 ;  /* 0x0000000207027224 */ /* 0x040fe400078e0200 */
[----:B------:R-:W-:Y:S02]  /*0870*/  IMAD R10, R7, R10, R9 ;  /* 0x0000000a070a7224 */ /* 0x000fe400078e0209 */
[----:B------:R-:W-:Y:S01]  /*0880*/  @P6 VIADD R5, R5, 0x1 ;  /* 0x0000000105056836 */ /* 0x000fe20000000000 */
[-C--:B------:R-:W-:Y:S02]  /*0890*/  ISETP.GE.U32.AND P0, PT, R2, R7.reuse, PT ;  /* 0x000000070200720c */ /* 0x080fe40003f06070 */
[----:B------:R-:W-:-:S02]  /*08a0*/  ISETP.GE.U32.AND P1, PT, R10, R7, PT ;  /* 0x000000070a00720c */ /* 0x000fc40003f26070 */
[----:B------:R-:W-:-:S05]  /*08b0*/  @!P2 LOP3.LUT R5, RZ, R9, RZ, 0x33, !PT ;  /* 0x00000009ff05a212 */ /* 0x000fca00078e33ff */
[----:B------:R-:W-:-:S04]  /*08c0*/  IMAD.IADD R5, R12, 0x1, R5 ;  /* 0x000000010c057824 */ /* 0x000fc800078e0205 */
[--C-:B------:R-:W-:Y:S02]  /*08d0*/  @P0 IMAD.IADD R2, R2, 0x1, -R7.reuse ;  /* 0x0000000102020824 */ /* 0x100fe400078e0a07 */
[----:B------:R-:W-:Y:S01]  /*08e0*/  @P1 IMAD.IADD R10, R10, 0x1, -R7 ;  /* 0x000000010a0a1824 */ /* 0x000fe200078e0a07 */
[----:B------:R-:W-:Y:S01]  /*08f0*/  @P1 IADD3 R8, PT, PT, R8, 0x1, RZ ;  /* 0x0000000108081810 */ /* 0x000fe20007ffe0ff */
[----:B------:R-:W-:Y:S01]  /*0900*/  @P0 VIADD R4, R4, 0x1 ;  /* 0x0000000104040836 */ /* 0x000fe20000000000 */
[-C--:B------:R-:W-:Y:S02]  /*0910*/  ISETP.GE.U32.AND P3, PT, R2, R7.reuse, PT ;  /* 0x000000070200720c */ /* 0x080fe40003f66070 */
[----:B------:R-:W-:Y:S02]  /*0920*/  ISETP.GE.U32.AND P4, PT, R10, R7, PT ;  /* 0x000000070a00720c */ /* 0x000fe40003f86070 */
[----:B------:R-:W-:-:S04]  /*0930*/  VIMNMX R2, PT, PT, R11, 0x20, PT ;  /* 0x000000200b027848 */ /* 0x000fc80003fe0100 */
[----:B------:R-:W-:-:S05]  /*0940*/  LOP3.LUT R43, R43, R2, RZ, 0xc0, !PT ;  /* 0x000000022b2b7212 */ /* 0x000fca00078ec0ff */
[----:B------:R-:W-:Y:S02]  /*0950*/  @P3 VIADD R4, R4, 0x1 ;  /* 0x0000000104043836 */ /* 0x000fe40000000000 */
[----:B------:R-:W-:-:S03]  /*0960*/  @P4 VIADD R8, R8, 0x1 ;  /* 0x0000000108084836 */ /* 0x000fc60000000000 */
[C---:B------:R-:W-:Y:S02]  /*0970*/  SEL R4, R3.reuse, R4, !P5 ;  /* 0x0000000403047207 */ /* 0x040fe40006800000 */
[----:B------:R-:W-:-:S03]  /*0980*/  SEL R3, R3, R8, !P5 ;  /* 0x0000000803037207 */ /* 0x000fc60006800000 */
[----:B------:R-:W-:-:S04]  /*0990*/  IMAD.MOV R42, RZ, RZ, -R4 ;  /* 0x000000ffff2a7224 */ /* 0x000fc800078e0a04 */
[----:B------:R-:W-:-:S07]  /*09a0*/  IMAD R42, R7, R42, R0 ;  /* 0x0000002a072a7224 */ /* 0x000fce00078e0200 */
.L_x_3010:
[C---:B------:R-:W-:Y:S01]  /*09b0*/  LOP3.LUT R66, R5.reuse, 0x3, RZ, 0xc0, !PT ;  /* 0x0000000305427812 */ /* 0x040fe200078ec0ff */
[----:B------:R-:W-:Y:S01]  /*09c0*/  BSSY.RECONVERGENT B0, `(.L_x_2818) ;  /* 0x0000025000007945 */ /* 0x000fe20003800200 */
[----:B------:R-:W-:Y:S01]  /*09d0*/  IADD3 R60, PT, PT, R0, R9, RZ ;  /* 0x00000009003c7210 */ /* 0x000fe20007ffe0ff */
[----:B------:R-:W-:Y:S01]  /*09e0*/  IMAD.MOV.U32 R46, RZ, RZ, R0 ;  /* 0x000000ffff2e7224 */ /* 0x000fe200078e0000 */
[----:B------:R-:W-:Y:S02]  /*09f0*/  ISETP.NE.AND P2, PT, R66, 0x3, PT ;  /* 0x000000034200780c */ /* 0x000fe40003f45270 */
[----:B------:R-:W-:Y:S01]  /*0a00*/  ISETP.GE.U32.AND P1, PT, R5, 0x3, PT ;  /* 0x000000030500780c */ /* 0x000fe20003f26070 */
[----:B------:R-:W-:Y:S01]  /*0a10*/  IMAD.IADD R62, R60, 0x1, R9 ;  /* 0x000000013c3e7824 */ /* 0x000fe200078e0209 */
[----:B------:R-:W-:-:S03]  /*0a20*/  ISETP.GE.AND P0, PT, R7, 0x1, PT ;  /* 0x000000010700780c */ /* 0x000fc60003f06270 */
[----:B------:R-:W-:-:S06]  /*0a30*/  IMAD.IADD R64, R62, 0x1, R9 ;  /* 0x000000013e407824 */ /* 0x000fcc00078e0209 */
[----:B012---:R-:W-:Y:S05]  /*0a40*/  @!P2 BRA `(.L_x_2819) ;  /* 0x000000000070a947 */ /* 0x007fea0003800000 */
[----:B------:R-:W0:Y:S08]  /*0a50*/  LDC R46, c[0x0][0x388] ;  /* 0x0000e200ff2e7b82 */ /* 0x000e300000000800 */
[----:B------:R-:W1:Y:S01]  /*0a60*/  LDC.64 R50, c[0x0][0x390] ;  /* 0x0000e400ff327b82 */ /* 0x000e620000000a00 */
[----:B0-----:R-:W-:-:S04]  /*0a70*/  IMAD R41, R47, R46, UR5 ;  /* 0x000000052f297e24 */ /* 0x001fc8000f8e022e */
[----:B------:R-:W-:-:S04]  /*0a80*/  IMAD.IADD R52, R41, 0x1, R0 ;  /* 0x0000000129347824 */ /* 0x000fc800078e0200 */
[----:B-1----:R-:W-:-:S06]  /*0a90*/  IMAD.WIDE.U32 R48, R52, 0x4, R50 ;  /* 0x0000000434307825 */ /* 0x002fcc00078e0032 */
        /* <DEDUP_REMOVED lines=11> */
[----:B0-----:R-:W-:-:S12]  /*0b50*/  IMAD.IADD R48, R52, 0x1, R9 ;  /* 0x0000000134307824 */ /* 0x001fd800078e0209 */
[C---:B------:R-:W-:Y:S01]  /*0b60*/  @P3 IADD3 R53, PT, PT, R48.reuse, R9, RZ ;  /* 0x0000000930353210 */ /* 0x040fe20007ffe0ff */
[----:B------:R-:W-:-:S04]  /*0b70*/  IMAD.WIDE.U32 R48, R48, 0x4, R50 ;  /* 0x0000000430307825 */ /* 0x000fc800078e0032 */
[----:B------:R-:W-:Y:S02]  /*0b80*/  @P3 IMAD.WIDE.U32 R50, R53, 0x4, R50 ;  /* 0x0000000435323825 */ /* 0x000fe400078e0032 */
[----:B------:R-:W2:Y:S04]  /*0b90*/  LDG.E R48, desc[UR8][R48.64] ;  /* 0x0000000830307981 */ /* 0x000ea8000c1e1900 */
[----:B------:R-:W3:Y:S01]  /*0ba0*/  @P3 LDG.E R50, desc[UR8][R50.64] ;  /* 0x0000000832323981 */ /* 0x000ee2000c1e1900 */
[C---:B------:R-:W-:Y:S02]  /*0bb0*/  IMAD R41, R9.reuse, 0x4, R41 ;  /* 0x0000000409297824 */ /* 0x040fe400078e0229 */
[----:B------:R-:W-:Y:S02]  /*0bc0*/  IMAD.MOV.U32 R46, RZ, RZ, R62 ;  /* 0x000000ffff2e7224 */ /* 0x000fe400078e003e */
[----:B------:R-:W-:-:S02]  /*0bd0*/  @P3 IMAD R53, R9, 0x4, R41 ;  /* 0x0000000409353824 */ /* 0x000fc400078e0229 */
[----:B------:R-:W-:Y:S01]  /*0be0*/  @P3 IMAD.MOV.U32 R46, RZ, RZ, R64 ;  /* 0x000000ffff2e3224 */ /* 0x000fe200078e0040 */
[----:B--2---:R1:W-:Y:S04]  /*0bf0*/  STS [R41], R48 ;  /* 0x0000003029007388 */ /* 0x0043e80000000800 */
[----:B---3--:R1:W-:Y:S02]  /*0c00*/  @P3 STS [R53], R50 ;  /* 0x0000003235003388 */ /* 0x0083e40000000800 */
.L_x_2819:
[----:B------:R-:W-:Y:S05]  /*0c10*/  BSYNC.RECONVERGENT B0 ;  /* 0x0000000000007941 */ /* 0x000fea0003800200 */
.L_x_2818:
        /* <DEDUP_REMOVED lines=13> */
.L_x_2822:
        /* <DEDUP_REMOVED lines=24> */
.L_x_2821:
[----:B------:R-:W-:Y:S05]  /*0e70*/  BSYNC.RECONVERGENT B0 ;  /* 0x0000000000007941 */ /* 0x000fea0003800200 */
.L_x_2820:
[----:B------:R-:W-:Y:S01]  /*0e80*/  BAR.SYNC.DEFER_BLOCKING 0x0 ;  /* 0x0000000000007b1d */ /* 0x000fe20000010000 */
[----:B------:R-:W-:-:S05]  /*0e90*/  IMAD.MOV.U32 R46, RZ, RZ, R0 ;  /* 0x000000ffff2e7224 */ /* 0x000fca00078e0000 */
[----:B------:R-:W-:Y:S04]  /*0ea0*/  BSSY.RECONVERGENT B0, `(.L_x_2823) ;  /* 0x000000d000007945 */ /* 0x000fe80003800200 */
[----:B------:R-:W-:Y:S05]  /*0eb0*/  @!P2 BRA `(.L_x_2824) ;  /* 0x00000000002ca947 */ /* 0x000fea0003800000 */
[----:B------:R3:W-:Y:S01]  /*0ec0*/  STS [R44], RZ ;  /* 0x000000ff2c007388 */ /* 0x0007e20000000800 */
[----:B------:R-:W-:Y:S01]  /*0ed0*/  ISETP.NE.AND P2, PT, R66, RZ, PT ;  /* 0x000000ff4200720c */ /* 0x000fe20003f45270 */
[----:B------:R-:W-:-:S12]  /*0ee0*/  IMAD.MOV.U32 R46, RZ, RZ, R60 ;  /* 0x000000ffff2e7224 */ /* 0x000fd800078e003c */
[----:B---3--:R-:W-:Y:S05]  /*0ef0*/  @!P2 BRA `(.L_x_2824) ;  /* 0x00000000001ca947 */ /* 0x008fea0003800000 */
[----:B------:R-:W-:Y:S01]  /*0f00*/  ISETP.NE.AND P2, PT, R66, 0x1, PT ;  /* 0x000000014200780c */ /* 0x000fe20003f45270 */
[----:B01----:R-:W-:Y:S02]  /*0f10*/  IMAD R48, R9, 0x4, R44 ;  /* 0x0000000409307824 */ /* 0x003fe400078e022c */
[----:B------:R-:W-:-:S03]  /*0f20*/  IMAD.MOV.U32 R46, RZ, RZ, R62 ;  /* 0x000000ffff2e7224 */ /* 0x000fc600078e003e */
[----:B------:R3:W-:Y:S07]  /*0f30*/  STS [R48], RZ ;  /* 0x000000ff30007388 */ /* 0x0007ee0000000800 */
[----:B------:R-:W-:Y:S01]  /*0f40*/  @P2 IMAD R41, R9, 0x4, R48 ;  /* 0x0000000409292824 */ /* 0x000fe200078e0230 */
[----:B------:R-:W-:-:S04]  /*0f50*/  @P2 MOV R46, R64 ;  /* 0x00000040002e2202 */ /* 0x000fc80000000f00 */
[----:B------:R3:W-:Y:S03]  /*0f60*/  @P2 STS [R41], RZ ;  /* 0x000000ff29002388 */ /* 0x0007e60000000800 */
.L_x_2824:
[----:B------:R-:W-:Y:S05]  /*0f70*/  BSYNC.RECONVERGENT B0 ;  /* 0x0000000000007941 */ /* 0x000fea0003800200 */
.L_x_2823:
[----:B------:R-:W-:Y:S04]  /*0f80*/  BSSY.RECONVERGENT B0, `(.L_x_2825) ;  /* 0x0000011000007945 */ /* 0x000fe80003800200 */
[----:B------:R-:W-:Y:S05]  /*0f90*/  @!P1 BRA `(.L_x_2826) ;  /* 0x00000000003c9947 */ /* 0x000fea0003800000 */
[----:B01-3--:R-:W0:Y:S01]  /*0fa0*/  S2R R48, SR_CgaCtaId ;  /* 0x0000000000307919 */ /* 0x00be220000008800 */
[----:B------:R-:W-:-:S05]  /*0fb0*/  MOV R41, 0x400 ;  /* 0x0000040000297802 */ /* 0x000fca0000000f00 */
[----:B------:R-:W-:-:S05]  /*0fc0*/  VIADD R41, R41, 0x4300 ;  /* 0x0000430029297836 */ /* 0x000fca0000000000 */
[----:B0-----:R-:W-:-:S07]  /*0fd0*/  LEA R49, R48, R41, 0x18 ;  /* 0x0000002930317211 */ /* 0x001fce00078ec0ff */
.L_x_2827:
[----:B----4-:R-:W-:Y:S02]  /*0fe0*/  IMAD R48, R46, 0x4, R49 ;  /* 0x000000042e307824 */ /* 0x010fe400078e0231 */
[C---:B------:R-:W-:Y:S02]  /*0ff0*/  IMAD R46, R9.reuse, 0x4, R46 ;  /* 0x00000004092e7824 */ /* 0x040fe400078e022e */
[C---:B--2---:R-:W-:Y:S01]  /*1000*/  IMAD R50, R9.reuse, 0x4, R48 ;  /* 0x0000000409327824 */ /* 0x044fe200078e0230 */
[----:B------:R4:W-:Y:S02]  /*1010*/  STS [R48], RZ ;  /* 0x000000ff30007388 */ /* 0x0009e40000000800 */
[----:B------:R-:W-:Y:S01]  /*1020*/  ISETP.GE.U32.AND P1, PT, R46, 0x80, PT ;  /* 0x000000802e00780c */ /* 0x000fe20003f26070 */
[C---:B------:R-:W-:Y:S01]  /*1030*/  IMAD R52, R9.reuse, 0x4, R50 ;  /* 0x0000000409347824 */ /* 0x040fe200078e0232 */
[----:B------:R4:W-:Y:S03]  /*1040*/  STS [R50], RZ ;  /* 0x000000ff32007388 */ /* 0x0009e60000000800 */
[----:B------:R-:W-:Y:S01]  /*1050*/  IMAD R41, R9, 0x4, R52 ;  /* 0x0000000409297824 */ /* 0x000fe200078e0234 */
[----:B------:R4:W-:Y:S04]  /*1060*/  STS [R52], RZ ;  /* 0x000000ff34007388 */ /* 0x0009e80000000800 */
[----:B------:R4:W-:Y:S03]  /*1070*/  STS [R41], RZ ;  /* 0x000000ff29007388 */ /* 0x0009e60000000800 */
[----:B------:R-:W-:Y:S05]  /*1080*/  @!P1 BRA `(.L_x_2827) ;  /* 0xfffffffc00d49947 */ /* 0x000fea000383ffff */
.L_x_2826:
[----:B------:R-:W-:Y:S05]  /*1090*/  BSYNC.RECONVERGENT B0 ;  /* 0x0000000000007941 */ /* 0x000fea0003800200 */
.L_x_2825:
[----:B------:R-:W-:Y:S05]  /*10a0*/  @!P0 BRA `(.L_x_2828) ;  /* 0x0000005800008947 */ /* 0x000fea0003800000 */
[-C--:B-12-4-:R-:W-:Y:S01]  /*10b0*/  IABS R50, R2.reuse ;  /* 0x0000000200327213 */ /* 0x096fe20000000000 */
[----:B------:R-:W1:Y:S01]  /*10c0*/  LDC R106, c[0x0][0x3ac] ;  /* 0x0000eb00ff6a7b82 */ /* 0x000e620000000800 */
[----:B0--3--:R-:W-:Y:S02]  /*10d0*/  LOP3.LUT R41, R0, 0x1f, RZ, 0xc0, !PT ;  /* 0x0000001f00297812 */ /* 0x009fe400078ec0ff */
[----:B------:R-:W0:Y:S01]  /*10e0*/  I2F.RP R46, R50 ;  /* 0x00000032002e7306 */ /* 0x000e220000209400 */
[----:B------:R-:W-:Y:S02]  /*10f0*/  IABS R52, R2 ;  /* 0x0000000200347213 */ /* 0x000fe40000000000 */
[----:B------:R-:W-:-:S03]  /*1100*/  ISETP.GE.AND P2, PT, R41, RZ, PT ;  /* 0x000000ff2900720c */ /* 0x000fc60003f46270 */
[----:B------:R-:W-:Y:S02]  /*1110*/  IMAD.MOV R52, RZ, RZ, -R52 ;  /* 0x000000ffff347224 */ /* 0x000fe400078e0a34 */
[----:B0-----:R-:W0:Y:S02]  /*1120*/  MUFU.RCP R46, R46 ;  /* 0x0000002e002e7308 */ /* 0x001e240000001000 */
[----:B0-----:R-:W-:Y:S02]  /*1130*/  IADD3 R48, PT, PT, R46, 0xffffffe, RZ ;  /* 0x0ffffffe2e307810 */ /* 0x001fe40007ffe0ff */
[----:B------:R-:W-:-:S04]  /*1140*/  IABS R46, R41 ;  /* 0x00000029002e7213 */ /* 0x000fc80000000000 */
[----:B------:R0:W2:Y:S02]  /*1150*/  F2I.FTZ.U32.TRUNC.NTZ R49, R48 ;  /* 0x0000003000317305 */ /* 0x0000a4000021f000 */
[----:B0-----:R-:W-:Y:S02]  /*1160*/  IMAD.MOV.U32 R48, RZ, RZ, RZ ;  /* 0x000000ffff307224 */ /* 0x001fe400078e00ff */
        /* <DEDUP_REMOVED lines=11> */
[----:B-1----:R-:W-:-:S04]  /*1220*/  ISETP.GE.AND P1, PT, R106, 0x21, PT ;  /* 0x000000216a00780c */ /* 0x002fc80003f26270 */
[----:B------:R-:W-:-:S05]  /*1230*/  MOV R41, R49 ;  /* 0x0000003100297202 */ /* 0x000fca0000000f00 */
[----:B------:R-:W-:Y:S01]  /*1240*/  @!P2 IMAD.MOV R41, RZ, RZ, -R41 ;  /* 0x000000ffff29a224 */ /* 0x000fe200078e0a29 */
[----:B------:R-:W-:-:S03]  /*1250*/  @!P0 LOP3.LUT R41, RZ, R2, RZ, 0x33, !PT ;  /* 0x00000002ff298212 */ /* 0x000fc600078e33ff */
        /* <DEDUP_REMOVED lines=36> */
[----:B------:R-:W-:Y:S01]  /*14a0*/  ISETP.GE.AND P5, PT, R53, R2, PT ;  /* 0x000000023500720c */ /* 0x000fe20003fa6270 */
[----:B------:R-:W-:Y:S01]  /*14b0*/  UPLOP3.LUT UP0, UPT, UPT, UPT, UPT, 0x80, 0x8 ;  /* 0x000000000008789c */ /* 0x000fe20003f0f070 */
[----:B------:R-:W-:Y:S01]  /*14c0*/  SEL R51, R2, RZ, P6 ;  /* 0x000000ff02337207 */ /* 0x000fe20003000000 */
[----:B------:R-:W-:Y:S01]  /*14d0*/  UMOV UR4, URZ ;  /* 0x000000ff00047c82 */ /* 0x000fe20008000000 */
[----:B------:R-:W-:-:S02]  /*14e0*/  IADD3 R53, PT, PT, R41, 0xd, RZ ;  /* 0x0000000d29357810 */ /* 0x000fc40007ffe0ff */
        /* <DEDUP_REMOVED lines=47> */
[----:B------:R-:W-:Y:S02]  /*17e0*/  ISETP.GE.AND P4, PT, R73, R2, PT ;  /* 0x000000024900720c */ /* 0x000fe40003f86270 */
[C---:B------:R-:W-:Y:S02]  /*17f0*/  SEL R71, R2.reuse, RZ, P5 ;  /* 0x000000ff02477207 */ /* 0x040fe40002800000 */
[C---:B------:R-:W-:Y:S02]  /*1800*/  SEL R72, R2.reuse, RZ, P6 ;  /* 0x000000ff02487207 */ /* 0x040fe40003000000 */
[----:B------:R-:W-:-:S02]  /*1810*/  SEL R73, R2, RZ, P0 ;  /* 0x000000ff02497207 */ /* 0x000fc40000000000 */
[C---:B------:R-:W-:Y:S02]  /*1820*/  SEL R74, R2.reuse, RZ, P1 ;  /* 0x000000ff024a7207 */ /* 0x040fe40000800000 */
[C---:B------:R-:W-:Y:S02]  /*1830*/  SEL R75, R2.reuse, RZ, P2 ;  /* 0x000000ff024b7207 */ /* 0x040fe40001000000 */
[C---:B------:R-:W-:Y:S02]  /*1840*/  SEL R76, R2.reuse, RZ, P3 ;  /* 0x000000ff024c7207 */ /* 0x040fe40001800000 */
[----:B------:R-:W-:-:S07]  /*1850*/  SEL R77, R2, RZ, P4 ;  /* 0x000000ff024d7207 */ /* 0x000fce0002000000 */
.L_x_2864:
[----:B0-----:R-:W0:Y:S01]  /*1860*/  LDC R79, c[0x0][0x3ac] ;  /* 0x0000eb00ff4f7b82 */ /* 0x001e220000000800 */
[----:B-1----:R-:W1:Y:S01]  /*1870*/  LDCU UR6, c[0x0][0x3a8] ;  /* 0x00007500ff0677ac */ /* 0x002e620008000800 */
[----:B--2---:R-:W2:Y:S01]  /*1880*/  LDCU UR10, c[0x0][0x3a8] ;  /* 0x00007500ff0a77ac */ /* 0x004ea20008000800 */
[----:B------:R-:W-:Y:S01]  /*1890*/  UPLOP3.LUT UP1, UPT, UPT, UPT, UP0, 0x80, 0x8 ;  /* 0x000000000008789c */ /* 0x000fe20003f2f000 */
[----:B0-----:R-:W-:Y:S02]  /*18a0*/  VIADD R115, R79, -UR4 ;  /* 0x800000044f737c36 */ /* 0x001fe40008000000 */
[----:B------:R-:W-:-:S03]  /*18b0*/  IMAD R79, R42, R79, R41 ;  /* 0x0000004f2a4f7224 */ /* 0x000fc600078e0229 */
[----:B------:R-:W-:Y:S02]  /*18c0*/  ISETP.GT.AND P0, PT, R115, RZ, PT ;  /* 0x000000ff7300720c */ /* 0x000fe40003f04270 */
[----:B------:R-:W-:Y:S02]  /*18d0*/  IADD3 R79, PT, PT, R79, UR4, RZ ;  /* 0x000000044f4f7c10 */ /* 0x000fe4000fffe0ff */
[C---:B------:R-:W-:Y:S02]  /*18e0*/  ISETP.GE.AND P5, PT, R115.reuse, 0x2, PT ;  /* 0x000000027300780c */ /* 0x040fe40003fa6270 */
[C---:B------:R-:W-:Y:S02]  /*18f0*/  ISETP.GE.AND P4, PT, R115.reuse, 0x3, PT ;  /* 0x000000037300780c */ /* 0x040fe40003f86270 */
[C---:B------:R-:W-:Y:S02]  /*1900*/  ISETP.GE.AND P3, PT, R115.reuse, 0x4, PT ;  /* 0x000000047300780c */ /* 0x040fe40003f66270 */
[----:B------:R-:W-:-:S02]  /*1910*/  ISETP.GE.AND P2, PT, R115, 0x5, PT ;  /* 0x000000057300780c */ /* 0x000fc40003f46270 */
[C---:B------:R-:W-:Y:S01]  /*1920*/  ISETP.GE.AND P1, PT, R115.reuse, 0x6, PT ;  /* 0x000000067300780c */ /* 0x040fe20003f26270 */
[----:B------:R-:W0:Y:S01]  /*1930*/  @P0 S2R R81, SR_CgaCtaId ;  /* 0x0000000000510919 */ /* 0x000e220000008800 */
[----:B------:R-:W-:Y:S02]  /*1940*/  @P0 MOV R78, 0x400 ;  /* 0x00000400004e0802 */ /* 0x000fe40000000f00 */
[----:B------:R-:W-:-:S03]  /*1950*/  ISETP.GE.AND P6, PT, R115, 0x7, PT ;  /* 0x000000077300780c */ /* 0x000fc60003fc6270 */
[----:B------:R-:W-:-:S05]  /*1960*/  @P0 VIADD R78, R78, 0x4100 ;  /* 0x000041004e4e0836 */ /* 0x000fca0000000000 */
[----:B0-----:R-:W-:-:S05]  /*1970*/  @P0 LEA R78, R81, R78, 0x18 ;  /* 0x0000004e514e0211 */ /* 0x001fca00078ec0ff */
[----:B------:R-:W-:-:S05]  /*1980*/  @P0 IMAD R78, R79, 0x4, R78 ;  /* 0x000000044f4e0824 */ /* 0x000fca00078e024e */
[----:B---3--:R0:W3:Y:S01]  /*1990*/  @P0 LDS R40, [R78] ;  /* 0x000000004e280984 */ /* 0x0080e20000000800 */
[----:B-1----:R-:W-:-:S04]  /*19a0*/  ISETP.GE.AND P0, PT, R4, UR6, PT ;  /* 0x0000000604007c0c */ /* 0x002fc8000bf06270 */
[----:B0-----:R-:W-:Y:S01]  /*19b0*/  P2R R78, PR, RZ, 0x1 ;  /* 0x00000001ff4e7803 */ /* 0x001fe20000000000 */
[----:B--2-4-:R-:W-:Y:S08]  /*19c0*/  @!P5 BRA `(.L_x_2830) ;  /* 0x00000000001cd947 */ /* 0x014ff00003800000 */
[----:B------:R-:W0:Y:S01]  /*19d0*/  S2UR UR7, SR_CgaCtaId ;  /* 0x00000000000779c3 */ /* 0x000e220000008800 */
[----:B------:R-:W-:Y:S01]  /*19e0*/  UMOV UR6, 0x400 ;  /* 0x0000040000067882 */ /* 0x000fe20000000000 */
[----:B------:R-:W-:Y:S01]  /*19f0*/  IMAD.IADD R39, R79, 0x1, -R46 ;  /* 0x000000014f277824 */ /* 0x000fe200078e0a2e */
[----:B------:R-:W-:-:S04]  /*1a00*/  UIADD3 UR6, UPT, UPT, UR6, 0x4100, URZ ;  /* 0x0000410006067890 */ /* 0x000fc8000fffe0ff */
[----:B0-----:R-:W-:-:S06]  /*1a10*/  ULEA UR6, UR7, UR6, 0x18 ;  /* 0x0000000607067291 */ /* 0x001fcc000f8ec0ff */
[----:B------:R-:W-:-:S06]  /*1a20*/  LEA R39, R39, UR6, 0x2 ;  /* 0x0000000627277c11 */ /* 0x000fcc000f8e10ff */
[----:B------:R-:W0:Y:S02]  /*1a30*/  LDS R39, [R39+0x4] ;  /* 0x0000040027277984 */ /* 0x000e240000000800 */
.L_x_2830:
        /* <DEDUP_REMOVED lines=8> */
.L_x_2831:
        /* <DEDUP_REMOVED lines=8> */
.L_x_2832:
        /* <DEDUP_REMOVED lines=8> */
.L_x_2833:
        /* <DEDUP_REMOVED lines=8> */
.L_x_2834:
        /* <DEDUP_REMOVED lines=9> */
.L_x_2835:
        /* <DEDUP_REMOVED lines=9> */
.L_x_2836:
        /* <DEDUP_REMOVED lines=9> */
.L_x_2837:
        /* <DEDUP_REMOVED lines=9> */
.L_x_2838:
        /* <DEDUP_REMOVED lines=9> */
.L_x_2839:
        /* <DEDUP_REMOVED lines=9> */
.L_x_2840:
        /* <DEDUP_REMOVED lines=9> */
.L_x_2841:
        /* <DEDUP_REMOVED lines=9> */
.L_x_2842:
        /* <DEDUP_REMOVED lines=9> */
.L_x_2843:
        /* <DEDUP_REMOVED lines=9> */
.L_x_2844:
        /* <DEDUP_REMOVED lines=9> */
.L_x_2845:
        /* <DEDUP_REMOVED lines=9> */
.L_x_2846:
        /* <DEDUP_REMOVED lines=9> */
.L_x_2847:
        /* <DEDUP_REMOVED lines=9> */
.L_x_2848:
        /* <DEDUP_REMOVED lines=9> */
.L_x_2849:
        /* <DEDUP_REMOVED lines=9> */
.L_x_2850:
        /* <DEDUP_REMOVED lines=9> */
.L_x_2851:
        /* <DEDUP_REMOVED lines=9> */
.L_x_2852:
        /* <DEDUP_REMOVED lines=9> */
.L_x_2853:
        /* <DEDUP_REMOVED lines=9> */
.L_x_2854:
        /* <DEDUP_REMOVED lines=9> */
.L_x_2855:
        /* <DEDUP_REMOVED lines=9> */
.L_x_2856:
        /* <DEDUP_REMOVED lines=9> */
.L_x_2857:
        /* <DEDUP_REMOVED lines=9> */
.L_x_2858:
        /* <DEDUP_REMOVED lines=9> */
.L_x_2859:
[----:B------:R-:W-:Y:S05]  /*2a50*/  @!P0 BRA `(.L_x_2860) ;  /* 0x00000000001c8947 */ /* 0x000fea0003800000 */
[----:B------:R-:W5:Y:S01]  /*2a60*/  S2UR UR7, SR_CgaCtaId ;  /* 0x00000000000779c3 */ /* 0x000f620000008800 */
[----:B------:R-:W-:Y:S01]  /*2a70*/  UMOV UR6, 0x400 ;  /* 0x0000040000067882 */ /* 0x000fe20000000000 */
[----:B------:R-:W-:Y:S01]  /*2a80*/  IMAD.IADD R79, R79, 0x1, -R77 ;  /* 0x000000014f4f7824 */ /* 0x000fe200078e0a4d */
[----:B------:R-:W-:-:S04]  /*2a90*/  UIADD3 UR6, UPT, UPT, UR6, 0x4100, URZ ;  /* 0x0000410006067890 */ /* 0x000fc8000fffe0ff */
[----:B-----5:R-:W-:-:S06]  /*2aa0*/  ULEA UR6, UR7, UR6, 0x18 ;  /* 0x0000000607067291 */ /* 0x020fcc000f8ec0ff */
[----:B------:R-:W-:-:S05]  /*2ab0*/  LEA R79, R79, UR6, 0x2 ;  /* 0x000000064f4f7c11 */ /* 0x000fca000f8e10ff */
[----:B------:R0:W0:Y:S02]  /*2ac0*/  LDS R8, [R79+0x7c] ;  /* 0x00007c004f087984 */ /* 0x0000240000000800 */
.L_x_2860:
[----:B------:R-:W-:Y:S01]  /*2ad0*/  ISETP.NE.AND P0, PT, R78, RZ, PT ;  /* 0x000000ff4e00720c */ /* 0x000fe20003f05270 */
[----:B------:R-:W-:-:S12]  /*2ae0*/  BSSY.RECONVERGENT B0, `(.L_x_2861) ;  /* 0x00000ad000007945 */ /* 0x000fd80003800200 */
[----:B------:R-:W-:Y:S05]  /*2af0*/  @P0 BRA `(.L_x_2862) ;  /* 0x0000000800ac0947 */ /* 0x000fea0003800000 */
[----:B------:R-:W5:Y:S01]  /*2b00*/  S2R R81, SR_CgaCtaId ;  /* 0x0000000000517919 */ /* 0x000f620000008800 */
[----:B------:R-:W-:Y:S01]  /*2b10*/  MOV R78, 0x400 ;  /* 0x00000400004e7802 */ /* 0x000fe20000000f00 */
[----:B0-----:R-:W-:Y:S01]  /*2b20*/  VIADD R79, R41, UR4 ;  /* 0x00000004294f7c36 */ /* 0x001fe20008000000 */
[----:B------:R-:W-:Y:S02]  /*2b30*/  ISETP.GE.AND P0, PT, R115, 0x1, PT ;  /* 0x000000017300780c */ /* 0x000fe40003f06270 */
[----:B------:R-:W-:Y:S01]  /*2b40*/  MOV R112, R4 ;  /* 0x0000000400707202 */ /* 0x000fe20000000f00 */
[----:B------:R-:W-:Y:S01]  /*2b50*/  VIADD R80, R78, 0x4300 ;  /* 0x000043004e507836 */ /* 0x000fe20000000000 */
[-C--:B------:R-:W-:Y:S01]  /*2b60*/  IADD3 R88, PT, PT, -R53, R79.reuse, RZ ;  /* 0x0000004f35587210 */ /* 0x080fe20007ffe1ff */
[C---:B------:R-:W-:Y:S01]  /*2b70*/  IMAD.IADD R82, R79.reuse, 0x1, -R46 ;  /* 0x000000014f527824 */ /* 0x040fe200078e0a2e */
        /* <DEDUP_REMOVED lines=31> */
.L_x_2863:
[----:B------:R-:W-:Y:S01]  /*2d70*/  IMAD R114, R112, 0x104, R78 ;  /* 0x0000010470727824 */ /* 0x000fe200078e024e */
[----:B------:R-:W-:Y:S01]  /*2d80*/  ISETP.GE.AND P6, PT, R115, 0x7, PT ;  /* 0x000000077300780c */ /* 0x000fe20003fc6270 */
[----:B------:R-:W-:Y:S02]  /*2d90*/  IMAD.MOV.U32 R113, RZ, RZ, RZ ;  /* 0x000000ffff717224 */ /* 0x000fe400078e00ff */
[--C-:B------:R-:W-:Y:S01]  /*2da0*/  @P0 IMAD R117, R79, 0x4, R114.reuse ;  /* 0x000000044f750824 */ /* 0x100fe200078e0272 */
[----:B------:R-:W-:Y:S01]  /*2db0*/  @P4 LEA R118, R83, R114, 0x2 ;  /* 0x0000007253764211 */ /* 0x000fe200078e10ff */
[--C-:B0-----:R-:W-:Y:S02]  /*2dc0*/  @P5 IMAD R116, R82, 0x4, R114.reuse ;  /* 0x0000000452745824 */ /* 0x101fe400078e0272 */
[--C-:B------:R-:W-:Y:S02]  /*2dd0*/  @P3 IMAD R119, R84, 0x4, R114.reuse ;  /* 0x0000000454773824 */ /* 0x100fe400078e0272 */
[----:B------:R-:W3:Y:S01]  /*2de0*/  @P0 LDS R117, [R117] ;  /* 0x0000000075750984 */ /* 0x000ee20000000800 */
[----:B------:R-:W-:-:S03]  /*2df0*/  @P2 IMAD R121, R85, 0x4, R114 ;  /* 0x0000000455792824 */ /* 0x000fc600078e0272 */
[----:B------:R-:W0:Y:S01]  /*2e00*/  @P5 LDS R116, [R116+0x4] ;  /* 0x0000040074745984 */ /* 0x000e220000000800 */
[----:B------:R-:W-:-:S03]  /*2e10*/  @P6 IMAD R123, R87, 0x4, R114 ;  /* 0x00000004577b6824 */ /* 0x000fc600078e0272 */
[----:B------:R-:W1:Y:S04]  /*2e20*/  @P4 LDS R118, [R118+0x8] ;  /* 0x0000080076764984 */ /* 0x000e680000000800 */
[----:B------:R5:W2:Y:S04]  /*2e30*/  @P3 LDS R120, [R119+0xc] ;  /* 0x00000c0077783984 */ /* 0x000aa80000000800 */
[----:B------:R-:W4:Y:S04]  /*2e40*/  @P2 LDS R121, [R121+0x10] ;  /* 0x0000100079792984 */ /* 0x000f280000000800 */
[----:B------:R-:W-:Y:S01]  /*2e50*/  @P6 LDS R123, [R123+0x18] ;  /* 0x000018007b7b6984 */ /* 0x000fe20000000800 */
[----:B-----5:R-:W-:-:S02]  /*2e60*/  IMAD R119, R7, R112, R42 ;  /* 0x0000007007777224 */ /* 0x020fc400078e022a */
[----:B------:R-:W-:Y:S02]  /*2e70*/  IMAD.IADD R112, R3, 0x1, R112 ;  /* 0x0000000103707824 */ /* 0x000fe400078e0270 */
[----:B------:R-:W-:Y:S02]  /*2e80*/  IMAD R119, R119, 0x4, R80 ;  /* 0x0000000477777824 */ /* 0x000fe400078e0250 */
[----:B---3--:R-:W-:Y:S02]  /*2e90*/  @P0 IMAD R113, R40, R117, RZ ;  /* 0x0000007528710224 */ /* 0x008fe400078e02ff */
[----:B------:R-:W-:Y:S02]  /*2ea0*/  @P1 IMAD R117, R86, 0x4, R114 ;  /* 0x0000000456751824 */ /* 0x000fe400078e0272 */
[----:B0-----:R-:W-:-:S03]  /*2eb0*/  @P5 IMAD R113, R39, R116, R113 ;  /* 0x0000007427715224 */ /* 0x001fc600078e0271 */
[----:B------:R-:W0:Y:S01]  /*2ec0*/  @P1 LDS R122, [R117+0x14] ;  /* 0x00001400757a1984 */ /* 0x000e220000000800 */
[----:B-1----:R-:W-:-:S04]  /*2ed0*/  @P4 IMAD R113, R38, R118, R113 ;  /* 0x0000007626714224 */ /* 0x002fc800078e0271 */
[----:B--2---:R-:W-:-:S04]  /*2ee0*/  @P3 IMAD R113, R37, R120, R113 ;  /* 0x0000007825713224 */ /* 0x004fc800078e0271 */
[----:B----4-:R-:W-:-:S04]  /*2ef0*/  @P2 IMAD R113, R36, R121, R113 ;  /* 0x0000007924712224 */ /* 0x010fc800078e0271 */
[----:B0-----:R-:W-:-:S04]  /*2f00*/  @P1 IMAD R113, R35, R122, R113 ;  /* 0x0000007a23711224 */ /* 0x001fc800078e0271 */
        /* <DEDUP_REMOVED lines=106> */
.L_x_2862:
[----:B------:R-:W-:Y:S05]  /*35b0*/  BSYNC.RECONVERGENT B0 ;  /* 0x0000000000007941 */ /* 0x000fea0003800200 */
.L_x_2861:
[----:B------:R-:W-:Y:S01]  /*35c0*/  UPLOP3.LUT UP0, UPT, UPT, UPT, UPT, 0x40, 0x4 ;  /* 0x000000000004789c */ /* 0x000fe20003f0e870 */
[----:B------:R-:W-:Y:S01]  /*35d0*/  UMOV UR4, 0x20 ;  /* 0x0000002000047882 */ /* 0x000fe20000000000 */
[----:B------:R-:W-:Y:S09]  /*35e0*/  BRA.U UP1, `(.L_x_2864) ;  /* 0xffffffe1019c7547 */ /* 0x000ff2000b83ffff */
[----:B------:R-:W-:Y:S05]  /*35f0*/  BRA `(.L_x_2828) ;  /* 0x0000003000ac7947 */ /* 0x000fea0003800000 */
.L_x_2829:
[C---:B------:R-:W-:Y:S01]  /*3600*/  VIADD R49, R41.reuse, 0x1 ;  /* 0x0000000129317836 */ /* 0x040fe20000000000 */
[C---:B------:R-:W-:Y:S01]  /*3610*/  IADD3 R51, PT, PT, R41.reuse, 0x2, RZ ;  /* 0x0000000229337810 */ /* 0x040fe20007ffe0ff */
[C---:B------:R-:W-:Y:S01]  /*3620*/  VIADD R53, R41.reuse, 0x1f ;  /* 0x0000001f29357836 */ /* 0x040fe20000000000 */
[C---:B------:R-:W-:Y:S01]  /*3630*/  IADD3 R61, PT, PT, R41.reuse, 0xa, RZ ;  /* 0x0000000a293d7810 */ /* 0x040fe20007ffe0ff */
[----:B------:R-:W-:Y:S01]  /*3640*/  VIADD R55, R41, 0x5 ;  /* 0x0000000529377836 */ /* 0x000fe20000000000 */
[-C--:B------:R-:W-:Y:S01]  /*3650*/  ISETP.GE.AND P0, PT, R49, R106.reuse, PT ;  /* 0x0000006a3100720c */ /* 0x080fe20003f06270 */
[----:B------:R-:W-:Y:S01]  /*3660*/  VIADD R59, R41, 0x9 ;  /* 0x00000009293b7836 */ /* 0x000fe20000000000 */
[----:B------:R-:W-:Y:S01]  /*3670*/  ISETP.GE.AND P1, PT, R53, R106, PT ;  /* 0x0000006a3500720c */ /* 0x000fe20003f26270 */
[C---:B------:R-:W-:Y:S01]  /*3680*/  VIADD R65, R41.reuse, 0xc ;  /* 0x0000000c29417836 */ /* 0x040fe20000000000 */
[C---:B------:R-:W-:Y:S01]  /*3690*/  SEL R48, R106.reuse, RZ, P0 ;  /* 0x000000ff6a307207 */ /* 0x040fe20000000000 */
[C---:B------:R-:W-:Y:S01]  /*36a0*/  VIADD R57, R41.reuse, 0x8 ;  /* 0x0000000829397836 */ /* 0x040fe20000000000 */
[C---:B------:R-:W-:Y:S01]  /*36b0*/  SEL R46, R106.reuse, RZ, P1 ;  /* 0x000000ff6a2e7207 */ /* 0x040fe20000800000 */
[----:B------:R-:W-:Y:S01]  /*36c0*/  VIADD R67, R41, 0xd ;  /* 0x0000000d29437836 */ /* 0x000fe20000000000 */
[CC--:B------:R-:W-:Y:S01]  /*36d0*/  ISETP.GE.AND P4, PT, R49.reuse, R2.reuse, PT ;  /* 0x000000023100720c */ /* 0x0c0fe20003f86270 */
[----:B------:R-:W-:Y:S01]  /*36e0*/  IMAD.IADD R48, R49, 0x1, -R48 ;  /* 0x0000000131307824 */ /* 0x000fe200078e0a30 */
[C---:B------:R-:W-:Y:S01]  /*36f0*/  ISETP.GE.AND P3, PT, R53.reuse, R2, PT ;  /* 0x000000023500720c */ /* 0x040fe20003f66270 */
[----:B------:R-:W-:Y:S01]  /*3700*/  IMAD.IADD R46, R53, 0x1, -R46 ;  /* 0x00000001352e7824 */ /* 0x000fe200078e0a2e */
[----:B------:R-:W-:Y:S01]  /*3710*/  ISETP.GE.AND P0, PT, R51, R106, PT ;  /* 0x0000006a3300720c */ /* 0x000fe20003f06270 */
[----:B------:R-:W-:Y:S01]  /*3720*/  VIADD R49, R41, 0x3 ;  /* 0x0000000329317836 */ /* 0x000fe20000000000 */
[----:B------:R-:W-:Y:S01]  /*3730*/  ISETP.GE.AND P5, PT, R51, R2, PT ;  /* 0x000000023300720c */ /* 0x000fe20003fa6270 */
[C---:B------:R-:W-:Y:S01]  /*3740*/  VIADD R53, R41.reuse, 0x4 ;  /* 0x0000000429357836 */ /* 0x040fe20000000000 */
[C---:B------:R-:W-:Y:S01]  /*3750*/  SEL R50, R106.reuse, RZ, P0 ;  /* 0x000000ff6a327207 */ /* 0x040fe20000000000 */
[----:B------:R-:W-:Y:S01]  /*3760*/  VIADD R71, R41, 0xf ;  /* 0x0000000f29477836 */ /* 0x000fe20000000000 */
[-C--:B------:R-:W-:Y:S01]  /*3770*/  ISETP.GE.AND P0, PT, R49, R106.reuse, PT ;  /* 0x0000006a3100720c */ /* 0x080fe20003f06270 */
        /* <DEDUP_REMOVED lines=8> */
[C---:B------:R-:W-:Y:S01]  /*3800*/  VIADD R79, R41.reuse, 0x13 ;  /* 0x00000013294f7836 */ /* 0x040fe20000000000 */
[----:B------:R-:W-:Y:S01]  /*3810*/  SEL R56, R106, RZ, P0 ;  /* 0x000000ff6a387207 */ /* 0x000fe20000000000 */
[----:B------:R-:W-:Y:S01]  /*3820*/  VIADD R83, R41, 0x15 ;  /* 0x0000001529537836 */ /* 0x000fe20000000000 */
[CC--:B------:R-:W-:Y:S01]  /*3830*/  ISETP.GE.AND P0, PT, R53.reuse, R2.reuse, PT ;  /* 0x000000023500720c */ /* 0x0c0fe20003f06270 */
[----:B------:R-:W-:Y:S01]  /*3840*/  IMAD.IADD R54, R53, 0x1, -R54 ;  /* 0x0000000135367824 */ /* 0x000fe200078e0a36 */
[-C--:B------:R-:W-:Y:S01]  /*3850*/  ISETP.GE.AND P1, PT, R55, R2.reuse, PT ;  /* 0x000000023700720c */ /* 0x080fe20003f26270 */
[----:B------:R-:W-:Y:S01]  /*3860*/  VIADD R53, R41, 0x6 ;  /* 0x0000000629357836 */ /* 0x000fe20000000000 */
[----:B------:R-:W-:Y:S01]  /*3870*/  ISETP.GE.AND P6, PT, R49, R2, PT ;  /* 0x000000023100720c */ /* 0x000fe20003fc6270 */
[----:B------:R-:W-:Y:S01]  /*3880*/  IMAD.IADD R56, R55, 0x1, -R56 ;  /* 0x0000000137387824 */ /* 0x000fe200078e0a38 */
[----:B------:R-:W-:Y:S01]  /*3890*/  IADD3 R52, PT, PT, R49, -R52, RZ ;  /* 0x8000003431347210 */ /* 0x000fe20007ffe0ff */
[----:B------:R-:W-:Y:S01]  /*38a0*/  VIADD R55, R41, 0x7 ;  /* 0x0000000729377836 */ /* 0x000fe20000000000 */
[-C--:B------:R-:W-:Y:S01]  /*38b0*/  ISETP.GE.AND P2, PT, R53, R106.reuse, PT ;  /* 0x0000006a3500720c */ /* 0x080fe20003f46270 */
[C---:B------:R-:W-:Y:S01]  /*38c0*/  VIADD R75, R41.reuse, 0x11 ;  /* 0x00000011294b7836 */ /* 0x040fe20000000000 */
[----:B------:R-:W-:Y:S01]  /*38d0*/  SEL R49, R2, RZ, P3 ;  /* 0x000000ff02317207 */ /* 0x000fe20001800000 */
        /* <DEDUP_REMOVED lines=10> */
[----:B------:R-:W-:Y:S01]  /*3980*/  VIADD R95, R41, 0x1b ;  /* 0x0000001b295f7836 */ /* 0x000fe20000000000 */
[----:B------:R-:W-:Y:S01]  /*3990*/  SEL R64, R106, RZ, P2 ;  /* 0x000000ff6a407207 */ /* 0x000fe20001000000 */
[----:B------:R-:W-:Y:S01]  /*39a0*/  IMAD.IADD R58, R53, 0x1, -R58 ;  /* 0x00000001353a7824 */ /* 0x000fe200078e0a3a */
[-C--:B------:R-:W-:Y:S01]  /*39b0*/  ISETP.GE.AND P2, PT, R65, R106.reuse, PT ;  /* 0x0000006a4100720c */ /* 0x080fe20003f46270 */
[----:B------:R-:W-:Y:S01]  /*39c0*/  IMAD.IADD R60, R55, 0x1, -R60 ;  /* 0x00000001373c7824 */ /* 0x000fe200078e0a3c */
[----:B------:R-:W-:Y:S01]  /*39d0*/  SEL R51, R2, RZ, P4 ;  /* 0x000000ff02337207 */ /* 0x000fe20002000000 */
[----:B------:R-:W-:Y:S01]  /*39e0*/  IMAD.IADD R64, R59, 0x1, -R64 ;  /* 0x000000013b407824 */ /* 0x000fe200078e0a40 */
[----:B------:R-:W-:Y:S01]  /*39f0*/  SEL R66, R106, RZ, P3 ;  /* 0x000000ff6a427207 */ /* 0x000fe20001800000 */
[----:B------:R-:W-:Y:S01]  /*3a00*/  IMAD.MOV.U32 R110, RZ, RZ, RZ ;  /* 0x000000ffff6e7224 */ /* 0x000fe200078e00ff */
[----:B------:R-:W-:-:S02]  /*3a10*/  ISETP.GE.AND P4, PT, R57, R106, PT ;  /* 0x0000006a3900720c */ /* 0x000fc40003f86270 */
[-C--:B------:R-:W-:Y:S01]  /*3a20*/  ISETP.GE.AND P3, PT, R67, R106.reuse, PT ;  /* 0x0000006a4300720c */ /* 0x080fe20003f66270 */
[----:B------:R-:W-:Y:S01]  /*3a30*/  IMAD.IADD R66, R61, 0x1, -R66 ;  /* 0x000000013d427824 */ /* 0x000fe200078e0a42 */
[C---:B------:R-:W-:Y:S01]  /*3a40*/  SEL R70, R106.reuse, RZ, P2 ;  /* 0x000000ff6a467207 */ /* 0x040fe20001000000 */
[C---:B------:R-:W-:Y:S01]  /*3a50*/  VIADD R61, R41.reuse, 0x1d ;  /* 0x0000001d293d7836 */ /* 0x040fe20000000000 */
[----:B------:R-:W-:Y:S02]  /*3a60*/  IADD3 R73, PT, PT, R41, 0x10, RZ ;  /* 0x0000001029497810 */ /* 0x000fe40007ffe0ff */
[----:B------:R-:W-:Y:S01]  /*3a70*/  ISETP.GE.AND P2, PT, R71, R106, PT ;  /* 0x0000006a4700720c */ /* 0x000fe20003f46270 */
[----:B------:R-:W-:Y:S01]  /*3a80*/  IMAD.IADD R70, R65, 0x1, -R70 ;  /* 0x0000000141467824 */ /* 0x000fe200078e0a46 */
[C---:B------:R-:W-:Y:S02]  /*3a90*/  SEL R62, R106.reuse, RZ, P4 ;  /* 0x000000ff6a3e7207 */ /* 0x040fe40002000000 */
[----:B------:R-:W-:-:S02]  /*3aa0*/  SEL R72, R106, RZ, P3 ;  /* 0x000000ff6a487207 */ /* 0x000fc40001800000 */
[-C--:B------:R-:W-:Y:S01]  /*3ab0*/  ISETP.GE.AND P4, PT, R63, R106.reuse, PT ;  /* 0x0000006a3f00720c */ /* 0x080fe20003f86270 */
[----:B------:R-:W-:Y:S01]  /*3ac0*/  IMAD.IADD R62, R57, 0x1, -R62 ;  /* 0x00000001393e7824 */ /* 0x000fe200078e0a3e */
[-C--:B------:R-:W-:Y:S01]  /*3ad0*/  ISETP.GE.AND P3, PT, R73, R106.reuse, PT ;  /* 0x0000006a4900720c */ /* 0x080fe20003f66270 */
[----:B------:R-:W-:Y:S01]  /*3ae0*/  IMAD.IADD R72, R67, 0x1, -R72 ;  /* 0x0000000143487824 */ /* 0x000fe200078e0a48 */
[C---:B------:R-:W-:Y:S02]  /*3af0*/  SEL R76, R106.reuse, RZ, P2 ;  /* 0x000000ff6a4c7207 */ /* 0x040fe40001000000 */
[----:B------:R-:W-:Y:S02]  /*3b00*/  ISETP.GE.AND P2, PT, R77, R106, PT ;  /* 0x0000006a4d00720c */ /* 0x000fe40003f46270 */
[C---:B------:R-:W-:Y:S01]  /*3b10*/  SEL R68, R106.reuse, RZ, P4 ;  /* 0x000000ff6a447207 */ /* 0x040fe20002000000 */
[----:B------:R-:W-:Y:S01]  /*3b20*/  IMAD.IADD R76, R71, 0x1, -R76 ;  /* 0x00000001474c7824 */ /* 0x000fe200078e0a4c */
[----:B------:R-:W-:-:S02]  /*3b30*/  SEL R78, R106, RZ, P3 ;  /* 0x000000ff6a4e7207 */ /* 0x000fc40001800000 */
[-C--:B------:R-:W-:Y:S02]  /*3b40*/  ISETP.GE.AND P4, PT, R69, R106.reuse, PT ;  /* 0x0000006a4500720c */ /* 0x080fe40003f86270 */
[-C--:B------:R-:W-:Y:S01]  /*3b50*/  ISETP.GE.AND P3, PT, R79, R106.reuse, PT ;  /* 0x0000006a4f00720c */ /* 0x080fe20003f66270 */
[----:B------:R-:W-:Y:S01]  /*3b60*/  IMAD.IADD R78, R73, 0x1, -R78 ;  /* 0x00000001494e7824 */ /* 0x000fe200078e0a4e */
[C---:B------:R-:W-:Y:S02]  /*3b70*/  SEL R82, R106.reuse, RZ, P2 ;  /* 0x000000ff6a527207 */ /* 0x040fe40001000000 */
[----:B------:R-:W-:Y:S02]  /*3b80*/  IADD3 R85, PT, PT, R41, 0x16, RZ ;  /* 0x0000001629557810 */ /* 0x000fe40007ffe0ff */
[----:B------:R-:W-:Y:S01]  /*3b90*/  ISETP.GE.AND P2, PT, R83, R106, PT ;  /* 0x0000006a5300720c */ /* 0x000fe20003f46270 */
[----:B------:R-:W-:Y:S01]  /*3ba0*/  IMAD.IADD R82, R77, 0x1, -R82 ;  /* 0x000000014d527824 */ /* 0x000fe200078e0a52 */
[----:B------:R-:W-:-:S02]  /*3bb0*/  SEL R74, R106, RZ, P4 ;  /* 0x000000ff6a4a7207 */ /* 0x000fc40002000000 */
[C---:B------:R-:W-:Y:S02]  /*3bc0*/  SEL R84, R106.reuse, RZ, P3 ;  /* 0x000000ff6a547207 */ /* 0x040fe40001800000 */
        /* <DEDUP_REMOVED lines=13> */
[----:B------:R-:W-:Y:S02]  /*3ca0*/  ISETP.GE.AND P2, PT, R93, R106, PT ;  /* 0x0000006a5d00720c */ /* 0x000fe40003f46270 */
[----:B------:R-:W-:Y:S01]  /*3cb0*/  IADD3 R97, PT, PT, R41, 0x1c, RZ ;  /* 0x0000001c29617810 */ /* 0x000fe20007ffe0ff */
        /* <DEDUP_REMOVED lines=9> */
[----:B------:R-:W-:Y:S01]  /*3d50*/  IADD3 R68, PT, PT, R63, -R68, RZ ;  /* 0x800000443f447210 */ /* 0x000fe20007ffe0ff */
[----:B------:R-:W-:Y:S01]  /*3d60*/  VIADD R63, R41, 0x1e ;  /* 0x0000001e293f7836 */ /* 0x000fe20000000000 */
[C---:B------:R-:W-:Y:S01]  /*3d70*/  SEL R92, R106.reuse, RZ, P4 ;  /* 0x000000ff6a5c7207 */ /* 0x040fe20002000000 */
[----:B------:R-:W-:Y:S01]  /*3d80*/  IMAD.IADD R98, R93, 0x1, -R98 ;  /* 0x000000015d627824 */ /* 0x000fe200078e0a62 */
[----:B------:R-:W-:-:S02]  /*3d90*/  SEL R100, R106, RZ, P3 ;  /* 0x000000ff6a647207 */ /* 0x000fc40001800000 */
[-C--:B------:R-:W-:Y:S02]  /*3da0*/  ISETP.GE.AND P4, PT, R53, R2.reuse, PT ;  /* 0x000000023500720c */ /* 0x080fe40003f86270 */
[-C--:B------:R-:W-:Y:S01]  /*3db0*/  ISETP.GE.AND P3, PT, R55, R2.reuse, PT ;  /* 0x000000023700720c */ /* 0x080fe20003f66270 */
[----:B------:R-:W-:Y:S01]  /*3dc0*/  IMAD.IADD R100, R95, 0x1, -R100 ;  /* 0x000000015f647824 */ /* 0x000fe200078e0a64 */
[----:B------:R-:W-:Y:S02]  /*3dd0*/  SEL R102, R106, RZ, P2 ;  /* 0x000000ff6a667207 */ /* 0x000fe40001000000 */
[----:B------:R-:W-:Y:S02]  /*3de0*/  ISETP.GE.AND P2, PT, R57, R2, PT ;  /* 0x000000023900720c */ /* 0x000fe40003f46270 */
[C---:B------:R-:W-:Y:S02]  /*3df0*/  SEL R53, R2.reuse, RZ, P5 ;  /* 0x000000ff02357207 */ /* 0x040fe40002800000 */
[----:B------:R-:W-:-:S02]  /*3e00*/  SEL R55, R2, RZ, P6 ;  /* 0x000000ff02377207 */ /* 0x000fc40003000000 */
[-C--:B------:R-:W-:Y:S02]  /*3e10*/  ISETP.GE.AND P5, PT, R61, R106.reuse, PT ;  /* 0x0000006a3d00720c */ /* 0x080fe40003fa6270 */
[-C--:B------:R-:W-:Y:S02]  /*3e20*/  ISETP.GE.AND P6, PT, R63, R106.reuse, PT ;  /* 0x0000006a3f00720c */ /* 0x080fe40003fc6270 */
[----:B------:R-:W-:Y:S02]  /*3e30*/  SEL R57, R2, RZ, P0 ;  /* 0x000000ff02397207 */ /* 0x000fe40000000000 */
[----:B------:R-:W-:Y:S02]  /*3e40*/  ISETP.GE.AND P0, PT, R41, R106, PT ;  /* 0x0000006a2900720c */ /* 0x000fe40003f06270 */
[C---:B------:R-:W-:Y:S02]  /*3e50*/  SEL R104, R106.reuse, RZ, P5 ;  /* 0x000000ff6a687207 */ /* 0x040fe40002800000 */
[----:B------:R-:W-:-:S02]  /*3e60*/  SEL R59, R106, RZ, P6 ;  /* 0x000000ff6a3b7207 */ /* 0x000fc40003000000 */
[----:B------:R-:W-:Y:S01]  /*3e70*/  SEL R108, R106, RZ, P0 ;  /* 0x000000ff6a6c7207 */ /* 0x000fe20000000000 */
[C---:B------:R-:W-:Y:S01]  /*3e80*/  IMAD.IADD R104, R61.reuse, 0x1, -R104 ;  /* 0x000000013d687824 */ /* 0x040fe200078e0a68 */
[-C--:B------:R-:W-:Y:S01]  /*3e90*/  ISETP.GE.AND P5, PT, R61, R2.reuse, PT ;  /* 0x000000023d00720c */ /* 0x080fe20003fa6270 */
[C---:B------:R-:W-:Y:S01]  /*3ea0*/  IMAD.IADD R106, R63.reuse, 0x1, -R59 ;  /* 0x000000013f6a7824 */ /* 0x040fe200078e0a3b */
[----:B------:R-:W-:Y:S01]  /*3eb0*/  ISETP.GE.AND P6, PT, R63, R2, PT ;  /* 0x000000023f00720c */ /* 0x000fe20003fc6270 */
[----:B------:R-:W-:Y:S01]  /*3ec0*/  IMAD.IADD R108, R41, 0x1, -R108 ;  /* 0x00000001296c7824 */ /* 0x000fe200078e0a6c */
[----:B------:R-:W-:Y:S02]  /*3ed0*/  IADD3 R80, PT, PT, R75, -R80, RZ ;  /* 0x800000504b507210 */ /* 0x000fe40007ffe0ff */
[----:B------:R-:W-:Y:S02]  /*3ee0*/  IADD3 R92, PT, PT, R87, -R92, RZ ;  /* 0x8000005c575c7210 */ /* 0x000fe40007ffe0ff */
[----:B------:R-:W-:-:S02]  /*3ef0*/  IADD3 R102, PT, PT, R97, -R102, RZ ;  /* 0x8000006661667210 */ /* 0x000fc40007ffe0ff */
[----:B------:R-:W-:Y:S02]  /*3f00*/  PLOP3.LUT P0, PT, PT, PT, PT, 0x80, 0x8 ;  /* 0x000000000008781c */ /* 0x000fe40003f0f070 */
[C---:B------:R-:W-:Y:S02]  /*3f10*/  SEL R59, R2.reuse, RZ, P1 ;  /* 0x000000ff023b7207 */ /* 0x040fe40000800000 */
[C---:B------:R-:W-:Y:S02]  /*3f20*/  SEL R61, R2.reuse, RZ, P4 ;  /* 0x000000ff023d7207 */ /* 0x040fe40002000000 */
[C---:B------:R-:W-:Y:S02]  /*3f30*/  SEL R63, R2.reuse, RZ, P3 ;  /* 0x000000ff023f7207 */ /* 0x040fe40001800000 */
[C---:B------:R-:W-:Y:S02]  /*3f40*/  SEL R65, R2.reuse, RZ, P2 ;  /* 0x000000ff02417207 */ /* 0x040fe40001000000 */
[----:B------:R-:W-:-:S02]  /*3f50*/  SEL R67, R2, RZ, P5 ;  /* 0x000000ff02437207 */ /* 0x000fc40002800000 */
[----:B------:R-:W-:-:S07]  /*3f60*/  SEL R69, R2, RZ, P6 ;  /* 0x000000ff02457207 */ /* 0x000fce0003000000 */
.L_x_3004:
[----:B0-----:R-:W0:Y:S01]  /*3f70*/  LDCU UR4, c[0x0][0x3ac] ;  /* 0x00007580ff0477ac */ /* 0x001e220008000800 */
[----:B------:R-:W-:Y:S01]  /*3f80*/  BSSY.RECONVERGENT B0, `(.L_x_2865) ;  /* 0x0000070000007945 */ /* 0x000fe20003800200 */
[----:B0-----:R-:W-:-:S04]  /*3f90*/  IADD3 R81, PT, PT, -R110, UR4, RZ ;  /* 0x000000046e517c10 */ /* 0x001fc8000fffe1ff */
[C---:B------:R-:W-:Y:S02]  /*3fa0*/  ISETP.GE.AND P5, PT, R81.reuse, 0x7, PT ;  /* 0x000000075100780c */ /* 0x040fe40003fa6270 */
[C---:B------:R-:W-:Y:S02]  /*3fb0*/  ISETP.GE.AND P4, PT, R81.reuse, 0x6, PT ;  /* 0x000000065100780c */ /* 0x040fe40003f86270 */
[C---:B------:R-:W-:Y:S02]  /*3fc0*/  ISETP.GE.AND P2, PT, R81.reuse, 0x8, PT ;  /* 0x000000085100780c */ /* 0x040fe40003f46270 */
[C---:B------:R-:W-:Y:S02]  /*3fd0*/  ISETP.GE.AND P3, PT, R81.reuse, 0x9, PT ;  /* 0x000000095100780c */ /* 0x040fe40003f66270 */
[C---:B------:R-:W-:Y:S02]  /*3fe0*/  ISETP.GE.AND P1, PT, R81.reuse, 0x1e, PT ;  /* 0x0000001e5100780c */ /* 0x040fe40003f26270 */
[----:B------:R-:W-:-:S03]  /*3ff0*/  ISETP.GE.AND P6, PT, R81, 0x1f, PT ;  /* 0x0000001f5100780c */ /* 0x000fc60003fc6270 */
[----:B------:R-:W0:Y:S01]  /*4000*/  @P5 S2R R116, SR_CgaCtaId ;  /* 0x0000000000745919 */ /* 0x000e220000008800 */
[----:B------:R-:W-:Y:S02]  /*4010*/  @P5 MOV R73, 0x400 ;  /* 0x0000040000495802 */ /* 0x000fe40000000f00 */
[----:B------:R-:W-:Y:S01]  /*4020*/  @P4 MOV R71, 0x400 ;  /* 0x0000040000474802 */ /* 0x000fe20000000f00 */
[----:B-1----:R-:W1:Y:S01]  /*4030*/  @P4 S2R R112, SR_CgaCtaId ;  /* 0x0000000000704919 */ /* 0x002e620000008800 */
[----:B------:R-:W-:Y:S01]  /*4040*/  @P2 MOV R75, 0x400 ;  /* 0x00000400004b2802 */ /* 0x000fe20000000f00 */
[----:B------:R-:W-:Y:S01]  /*4050*/  @P5 VIADD R73, R73, 0x4100 ;  /* 0x0000410049495836 */ /* 0x000fe20000000000 */
[----:B------:R-:W-:Y:S01]  /*4060*/  @P4 IADD3 R71, PT, PT, R71, 0x4100, RZ ;  /* 0x0000410047474810 */ /* 0x000fe20007ffe0ff */
[----:B--2---:R-:W2:Y:S01]  /*4070*/  @P2 S2R R118, SR_CgaCtaId ;  /* 0x0000000000762919 */ /* 0x004ea20000008800 */
[----:B------:R-:W-:Y:S01]  /*4080*/  @P1 MOV R77, 0x400 ;  /* 0x00000400004d1802 */ /* 0x000fe20000000f00 */
[----:B------:R-:W-:Y:S01]  /*4090*/  @P2 VIADD R75, R75, 0x4100 ;  /* 0x000041004b4b2836 */ /* 0x000fe20000000000 */
[----:B---3--:R-:W3:Y:S03]  /*40a0*/  @P3 S2R R120, SR_CgaCtaId ;  /* 0x0000000000783919 */ /* 0x008ee60000008800 */
[----:B------:R-:W-:Y:S01]  /*40b0*/  @P1 VIADD R77, R77, 0x4100 ;  /* 0x000041004d4d1836 */ /* 0x000fe20000000000 */
[----:B----4-:R-:W4:Y:S01]  /*40c0*/  @P1 S2R R122, SR_CgaCtaId ;  /* 0x00000000007a1919 */ /* 0x010f220000008800 */
[----:B------:R-:W5:Y:S01]  /*40d0*/  @P6 S2R R124, SR_CgaCtaId ;  /* 0x00000000007c6919 */ /* 0x000f620000008800 */
[----:B0-----:R-:W-:-:S02]  /*40e0*/  @P5 LEA R116, R116, R73, 0x18 ;  /* 0x0000004974745211 */ /* 0x001fc400078ec0ff */
[----:B------:R-:W-:Y:S02]  /*40f0*/  @P3 MOV R73, 0x400 ;  /* 0x0000040000493802 */ /* 0x000fe40000000f00 */
[----:B-1----:R-:W-:Y:S01]  /*4100*/  @P4 LEA R114, R112, R71, 0x18 ;  /* 0x0000004770724211 */ /* 0x002fe200078ec0ff */
[----:B------:R-:W-:Y:S02]  /*4110*/  IMAD R71, R42, UR4, R41 ;  /* 0x000000042a477c24 */ /* 0x000fe4000f8e0229 */
[----:B------:R-:W-:Y:S01]  /*4120*/  @P3 VIADD R73, R73, 0x4100 ;  /* 0x0000410049493836 */ /* 0x000fe20000000000 */
[----:B--2---:R-:W-:Y:S01]  /*4130*/  @P2 LEA R118, R118, R75, 0x18 ;  /* 0x0000004b76762211 */ /* 0x004fe200078ec0ff */
[----:B------:R-:W-:Y:S01]  /*4140*/  IMAD.IADD R112, R71, 0x1, R110 ;  /* 0x0000000147707824 */ /* 0x000fe200078e026e */
[----:B------:R-:W-:Y:S02]  /*4150*/  @P6 MOV R75, 0x400 ;  /* 0x00000400004b6802 */ /* 0x000fe40000000f00 */
[----:B---3--:R-:W-:Y:S01]  /*4160*/  @P3 LEA R120, R120, R73, 0x18 ;  /* 0x0000004978783211 */ /* 0x008fe200078ec0ff */
[----:B------:R-:W-:Y:S01]  /*4170*/  @P5 IMAD.IADD R73, R112, 0x1, -R61 ;  /* 0x0000000170495824 */ /* 0x000fe200078e0a3d */
[----:B------:R-:W-:Y:S01]  /*4180*/  @P4 IADD3 R71, PT, PT, -R59, R112, RZ ;  /* 0x000000703b474210 */ /* 0x000fe20007ffe1ff */
[----:B------:R-:W-:Y:S01]  /*4190*/  @P6 VIADD R79, R75, 0x4100 ;  /* 0x000041004b4f6836 */ /* 0x000fe20000000000 */
[----:B----4-:R-:W-:Y:S01]  /*41a0*/  @P1 LEA R122, R122, R77, 0x18 ;  /* 0x0000004d7a7a1211 */ /* 0x010fe200078ec0ff */
[----:B------:R-:W-:Y:S01]  /*41b0*/  @P2 IMAD.IADD R75, R112, 0x1, -R63 ;  /* 0x00000001704b2824 */ /* 0x000fe200078e0a3f */
[----:B------:R-:W-:Y:S01]  /*41c0*/  @P5 LEA R73, R73, R116, 0x2 ;  /* 0x0000007449495211 */ /* 0x000fe200078e10ff */
[----:B------:R-:W-:Y:S01]  /*41d0*/  @P4 IMAD R71, R71, 0x4, R114 ;  /* 0x0000000447474824 */ /* 0x000fe200078e0272 */
[----:B-----5:R-:W-:Y:S01]  /*41e0*/  @P6 LEA R124, R124, R79, 0x18 ;  /* 0x0000004f7c7c6211 */ /* 0x020fe200078ec0ff */
[----:B------:R-:W-:-:S02]  /*41f0*/  @P3 IMAD.IADD R77, R112, 0x1, -R65 ;  /* 0x00000001704d3824 */ /* 0x000fc400078e0a41 */
[----:B------:R-:W-:Y:S01]  /*4200*/  @P2 IMAD R75, R75, 0x4, R118 ;  /* 0x000000044b4b2824 */ /* 0x000fe200078e0276 */
[----:B------:R-:W0:Y:S01]  /*4210*/  @P5 LDS R34, [R73+0x18] ;  /* 0x0000180049225984 */ /* 0x000e220000000800 */
[----:B------:R-:W-:Y:S01]  /*4220*/  @P3 IMAD R77, R77, 0x4, R120 ;  /* 0x000000044d4d3824 */ /* 0x000fe200078e0278 */
[C---:B------:R-:W-:Y:S01]  /*4230*/  ISETP.GE.AND P5, PT, R81.reuse, 0x1, PT ;  /* 0x000000015100780c */ /* 0x040fe20003fa6270 */
[C---:B------:R-:W-:Y:S01]  /*4240*/  @P1 IMAD.IADD R79, R112.reuse, 0x1, -R67 ;  /* 0x00000001704f1824 */ /* 0x040fe200078e0a43 */
[----:B------:R1:W2:Y:S01]  /*4250*/  @P4 LDS R35, [R71+0x14] ;  /* 0x0000140047234984 */ /* 0x0002a20000000800 */
[----:B------:R-:W-:Y:S01]  /*4260*/  @P6 IMAD.IADD R83, R112, 0x1, -R69 ;  /* 0x0000000170536824 */ /* 0x000fe200078e0a45 */
[----:B------:R-:W-:Y:S01]  /*4270*/  ISETP.GE.AND P4, PT, R81, 0x2, PT ;  /* 0x000000025100780c */ /* 0x000fe20003f86270 */
[----:B------:R-:W-:Y:S01]  /*4280*/  @P1 IMAD R79, R79, 0x4, R122 ;  /* 0x000000044f4f1824 */ /* 0x000fe200078e027a */
[----:B------:R-:W3:Y:S01]  /*4290*/  @P2 LDS R33, [R75+0x1c] ;  /* 0x00001c004b212984 */ /* 0x000ee20000000800 */
[----:B------:R-:W-:-:S02]  /*42a0*/  ISETP.GE.AND P2, PT, R81, 0x4, PT ;  /* 0x000000045100780c */ /* 0x000fc40003f46270 */
[----:B------:R-:W-:Y:S01]  /*42b0*/  @P6 LEA R83, R83, R124, 0x2 ;  /* 0x0000007c53536211 */ /* 0x000fe200078e10ff */
[----:B------:R4:W0:Y:S01]  /*42c0*/  @P3 LDS R32, [R77+0x20] ;  /* 0x000020004d203984 */ /* 0x0008220000000800 */
[C---:B------:R-:W-:Y:S02]  /*42d0*/  ISETP.GE.AND P3, PT, R81.reuse, 0x3, PT ;  /* 0x000000035100780c */ /* 0x040fe40003f66270 */
[----:B-1----:R-:W-:Y:S01]  /*42e0*/  @P5 MOV R71, 0x400 ;  /* 0x0000040000475802 */ /* 0x002fe20000000f00 */
[----:B------:R-:W1:Y:S01]  /*42f0*/  @P1 LDS R11, [R79+0x74] ;  /* 0x000074004f0b1984 */ /* 0x000e620000000800 */
[C---:B------:R-:W-:Y:S02]  /*4300*/  ISETP.GE.AND P1, PT, R81.reuse, 0x20, PT ;  /* 0x000000205100780c */ /* 0x040fe40003f26270 */
[----:B------:R-:W-:Y:S01]  /*4310*/  @P4 MOV R73, 0x400 ;  /* 0x0000040000494802 */ /* 0x000fe20000000f00 */
[----:B------:R5:W0:Y:S01]  /*4320*/  @P6 LDS R10, [R83+0x78] ;  /* 0x00007800530a6984 */ /* 0x000a220000000800 */
[----:B------:R-:W-:Y:S01]  /*4330*/  ISETP.GE.AND P6, PT, R81, 0x5, PT ;  /* 0x000000055100780c */ /* 0x000fe20003fc6270 */
[----:B------:R-:W-:Y:S01]  /*4340*/  @P5 VIADD R71, R71, 0x4100 ;  /* 0x0000410047475836 */ /* 0x000fe20000000000 */
[----:B----4-:R-:W-:Y:S01]  /*4350*/  @P2 MOV R77, 0x400 ;  /* 0x00000400004d2802 */ /* 0x010fe20000000f00 */
[----:B------:R-:W4:Y:S01]  /*4360*/  @P5 S2R R114, SR_CgaCtaId ;  /* 0x0000000000725919 */ /* 0x000f220000008800 */
[----:B------:R-:W-:Y:S01]  /*4370*/  @P4 VIADD R73, R73, 0x4100 ;  /* 0x0000410049494836 */ /* 0x000fe20000000000 */
[----:B------:R-:W-:Y:S01]  /*4380*/  @P3 MOV R75, 0x400 ;  /* 0x00000400004b3802 */ /* 0x000fe20000000f00 */
[----:B------:R-:W2:Y:S01]  /*4390*/  @P4 S2R R116, SR_CgaCtaId ;  /* 0x0000000000744919 */ /* 0x000ea20000008800 */
[----:B------:R-:W-:-:S03]  /*43a0*/  @P2 VIADD R77, R77, 0x4100 ;  /* 0x000041004d4d2836 */ /* 0x000fc60000000000 */
[----:B------:R-:W-:Y:S01]  /*43b0*/  @P3 VIADD R75, R75, 0x4100 ;  /* 0x000041004b4b3836 */ /* 0x000fe20000000000 */
[----:B------:R-:W3:Y:S01]  /*43c0*/  @P3 S2R R118, SR_CgaCtaId ;  /* 0x0000000000763919 */ /* 0x000ee20000008800 */
[C---:B-----5:R-:W-:Y:S02]  /*43d0*/  @P1 IMAD.IADD R83, R112.reuse, 0x1, -R49 ;  /* 0x0000000170531824 */ /* 0x060fe400078e0a31 */
[----:B------:R-:W-:Y:S01]  /*43e0*/  @P6 IMAD.IADD R79, R112, 0x1, -R57 ;  /* 0x00000001704f6824 */ /* 0x000fe200078e0a39 */
[----:B------:R-:W5:Y:S01]  /*43f0*/  @P2 S2R R120, SR_CgaCtaId ;  /* 0x0000000000782919 */ /* 0x000f620000008800 */
[----:B------:R-:W1:Y:S01]  /*4400*/  @P1 S2R R124, SR_CgaCtaId ;  /* 0x00000000007c1919 */ /* 0x000e620000008800 */
[----:B------:R-:W0:Y:S01]  /*4410*/  @P6 S2R R122, SR_CgaCtaId ;  /* 0x00000000007a6919 */ /* 0x000e220000008800 */
[----:B----4-:R-:W-:Y:S02]  /*4420*/  @P5 LEA R114, R114, R71, 0x18 ;  /* 0x0000004772725211 */ /* 0x010fe400078ec0ff */
[----:B------:R-:W-:-:S02]  /*4430*/  @P6 MOV R71, 0x400 ;  /* 0x0000040000476802 */ /* 0x000fc40000000f00 */
[----:B--2---:R-:W-:Y:S02]  /*4440*/  @P4 LEA R116, R116, R73, 0x18 ;  /* 0x0000004974744211 */ /* 0x004fe400078ec0ff */
[----:B------:R-:W-:Y:S02]  /*4450*/  @P1 MOV R73, 0x400 ;  /* 0x0000040000491802 */ /* 0x000fe40000000f00 */
[----:B---3--:R-:W-:Y:S01]  /*4460*/  @P3 LEA R118, R118, R75, 0x18 ;  /* 0x0000004b76763211 */ /* 0x008fe200078ec0ff */
[----:B------:R-:W-:Y:S02]  /*4470*/  @P6 VIADD R75, R71, 0x4100 ;  /* 0x00004100474b6836 */ /* 0x000fe40000000000 */
[----:B------:R-:W-:Y:S01]  /*4480*/  @P5 IMAD.IADD R71, R112, 0x1, -R43 ;  /* 0x0000000170475824 */ /* 0x000fe200078e0a2b */
[----:B-----5:R-:W-:Y:S02]  /*4490*/  @P2 LEA R120, R120, R77, 0x18 ;  /* 0x0000004d78782211 */ /* 0x020fe400078ec0ff */
[----:B------:R-:W-:Y:S01]  /*44a0*/  @P1 IADD3 R77, PT, PT, R73, 0x4100, RZ ;  /* 0x00004100494d1810 */ /* 0x000fe20007ffe0ff */
[----:B------:R-:W-:-:S02]  /*44b0*/  @P4 IMAD.IADD R73, R112, 0x1, -R51 ;  /* 0x0000000170494824 */ /* 0x000fc400078e0a33 */
[----:B------:R-:W-:Y:S01]  /*44c0*/  @P5 IMAD R71, R71, 0x4, R114 ;  /* 0x0000000447475824 */ /* 0x000fe200078e0272 */
[----:B-1----:R-:W-:Y:S01]  /*44d0*/  @P1 LEA R124, R124, R77, 0x18 ;  /* 0x0000004d7c7c1211 */ /* 0x002fe200078ec0ff */
[----:B------:R-:W-:Y:S01]  /*44e0*/  @P4 IMAD R73, R73, 0x4, R116 ;  /* 0x0000000449494824 */ /* 0x000fe200078e0274 */
[----:B0-----:R-:W-:Y:S01]  /*44f0*/  @P6 LEA R122, R122, R75, 0x18 ;  /* 0x0000004b7a7a6211 */ /* 0x001fe200078ec0ff */
[----:B------:R-:W-:Y:S01]  /*4500*/  @P3 IMAD.IADD R75, R112, 0x1, -R53 ;  /* 0x00000001704b3824 */ /* 0x000fe200078e0a35 */
[----:B------:R-:W-:Y:S01]  /*4510*/  @P2 IADD3 R77, PT, PT, -R55, R112, RZ ;  /* 0x00000070374d2210 */ /* 0x000fe20007ffe1ff */
[----:B------:R0:W1:Y:S01]  /*4520*/  @P5 LDS R40, [R71] ;  /* 0x0000000047285984 */ /* 0x0000620000000800 */
[----:B------:R-:W-:Y:S01]  /*4530*/  @P1 LEA R83, R83, R124, 0x2 ;  /* 0x0000007c53531211 */ /* 0x000fe200078e10ff */
[----:B------:R-:W-:Y:S02]  /*4540*/  @P3 IMAD R75, R75, 0x4, R118 ;  /* 0x000000044b4b3824 */ /* 0x000fe400078e0276 */
[----:B------:R-:W-:Y:S01]  /*4550*/  @P2 IMAD R77, R77, 0x4, R120 ;  /* 0x000000044d4d2824 */ /* 0x000fe200078e0278 */
[----:B------:R0:W2:Y:S01]  /*4560*/  @P4 LDS R39, [R73+0x4] ;  /* 0x0000040049274984 */ /* 0x0000a20000000800 */
[----:B------:R-:W-:-:S03]  /*4570*/  @P6 IMAD R79, R79, 0x4, R122 ;  /* 0x000000044f4f6824 */ /* 0x000fc600078e027a */
[----:B------:R0:W3:Y:S04]  /*4580*/  @P3 LDS R38, [R75+0x8] ;  /* 0x000008004b263984 */ /* 0x0000e80000000800 */
[----:B------:R0:W4:Y:S04]  /*4590*/  @P2 LDS R37, [R77+0xc] ;  /* 0x00000c004d252984 */ /* 0x0001280000000800 */
[----:B------:R0:W0:Y:S04]  /*45a0*/  @P6 LDS R36, [R79+0x10] ;  /* 0x000010004f246984 */ /* 0x0000280000000800 */
[----:B------:R0:W0:Y:S01]  /*45b0*/  @P1 LDS R8, [R83+0x7c] ;  /* 0x00007c0053081984 */ /* 0x0000220000000800 */
[----:B------:R-:W-:-:S13]  /*45c0*/  ISETP.GE.AND P1, PT, R81, 0xa, PT ;  /* 0x0000000a5100780c */ /* 0x000fda0003f26270 */
[----:B------:R-:W-:Y:S05]  /*45d0*/  @!P1 BRA `(.L_x_2866) ;  /* 0x0000000000289947 */ /* 0x000fea0003800000 */
[----:B------:R-:W5:Y:S01]  /*45e0*/  S2UR UR6, SR_CgaCtaId ;  /* 0x00000000000679c3 */ /* 0x000f620000008800 */
[----:B------:R-:W-:Y:S01]  /*45f0*/  VIADD R31, R41, 0x9 ;  /* 0x00000009291f7836 */ /* 0x000fe20000000000 */
[----:B------:R-:W-:Y:S02]  /*4600*/  UMOV UR4, 0x400 ;  /* 0x0000040000047882 */ /* 0x000fe40000000000 */
[----:B------:R-:W-:Y:S02]  /*4610*/  UIADD3 UR4, UPT, UPT, UR4, 0x4100, URZ ;  /* 0x0000410004047890 */ /* 0x000fe4000fffe0ff */
[----:B------:R-:W-:-:S04]  /*4620*/  ISETP.GE.AND P1, PT, R31, R2, PT ;  /* 0x000000021f00720c */ /* 0x000fc80003f26270 */
[----:B------:R-:W-:-:S05]  /*4630*/  SEL R31, R2, RZ, P1 ;  /* 0x000000ff021f7207 */ /* 0x000fca0000800000 */
[----:B------:R-:W-:Y:S01]  /*4640*/  IMAD.IADD R31, R112, 0x1, -R31 ;  /* 0x00000001701f7824 */ /* 0x000fe200078e0a1f */
[----:B-----5:R-:W-:-:S06]  /*4650*/  ULEA UR4, UR6, UR4, 0x18 ;  /* 0x0000000406047291 */ /* 0x020fcc000f8ec0ff */
[----:B------:R-:W-:-:S06]  /*4660*/  LEA R31, R31, UR4, 0x2 ;  /* 0x000000041f1f7c11 */ /* 0x000fcc000f8e10ff */
[----:B------:R-:W0:Y:S02]  /*4670*/  LDS R31, [R31+0x24] ;  /* 0x000024001f1f7984 */ /* 0x000e240000000800 */
.L_x_2866:
[----:B------:R-:W-:Y:S05]  /*4680*/  BSYNC.RECONVERGENT B0 ;  /* 0x0000000000007941 */ /* 0x000fea0003800200 */
.L_x_2865:
[----:B------:R-:W-:Y:S01]  /*4690*/  ISETP.GE.AND P1, PT, R81, 0xb, PT ;  /* 0x0000000b5100780c */ /* 0x000fe20003f26270 */
[----:B------:R-:W-:-:S12]  /*46a0*/  BSSY.RECONVERGENT B0, `(.L_x_2867) ;  /* 0x000000c000007945 */ /* 0x000fd80003800200 */
[----:B------:R-:W-:Y:S05]  /*46b0*/  @!P1 BRA `(.L_x_2868) ;  /* 0x0000000000289947 */ /* 0x000fea0003800000 */
[----:B------:R-:W5:Y:S01]  /*46c0*/  S2UR UR6, SR_CgaCtaId ;  /* 0x00000000000679c3 */ /* 0x000f620000008800 */
[----:B0-----:R-:W-:Y:S01]  /*46d0*/  VIADD R71, R41, 0xa ;  /* 0x0000000a29477836 */ /* 0x001fe20000000000 */
        /* <DEDUP_REMOVED lines=8> */
.L_x_2868:
[----:B------:R-:W-:Y:S05]  /*4760*/  BSYNC.RECONVERGENT B0 ;  /* 0x0000000000007941 */ /* 0x000fea0003800200 */
.L_x_2867:
[----:B------:R-:W-:Y:S01]  /*4770*/  ISETP.GE.AND P1, PT, R81, 0xc, PT ;  /* 0x0000000c5100780c */ /* 0x000fe20003f26270 */
[----:B------:R-:W-:-:S12]  /*4780*/  BSSY.RECONVERGENT B0, `(.L_x_2869) ;  /* 0x000000c000007945 */ /* 0x000fd80003800200 */
[----:B------:R-:W-:Y:S05]  /*4790*/  @!P1 BRA `(.L_x_2870) ;  /* 0x0000000000289947 */ /* 0x000fea0003800000 */
[----:B------:R-:W5:Y:S01]  /*47a0*/  S2UR UR6, SR_CgaCtaId ;  /* 0x00000000000679c3 */ /* 0x000f620000008800 */
[----:B------:R-:W-:Y:S01]  /*47b0*/  VIADD R29, R41, 0xb ;  /* 0x0000000b291d7836 */ /* 0x000fe20000000000 */
[----:B------:R-:W-:Y:S02]  /*47c0*/  UMOV UR4, 0x400 ;  /* 0x0000040000047882 */ /* 0x000fe40000000000 */
[----:B------:R-:W-:Y:S02]  /*47d0*/  UIADD3 UR4, UPT, UPT, UR4, 0x4100, URZ ;  /* 0x0000410004047890 */ /* 0x000fe4000fffe0ff */
[----:B------:R-:W-:-:S04]  /*47e0*/  ISETP.GE.AND P1, PT, R29, R2, PT ;  /* 0x000000021d00720c */ /* 0x000fc80003f26270 */
[----:B------:R-:W-:-:S04]  /*47f0*/  SEL R29, R2, RZ, P1 ;  /* 0x000000ff021d7207 */ /* 0x000fc80000800000 */
[----:B------:R-:W-:Y:S01]  /*4800*/  IADD3 R29, PT, PT, R112, -R29, RZ ;  /* 0x8000001d701d7210 */ /* 0x000fe20007ffe0ff */
[----:B-----5:R-:W-:-:S06]  /*4810*/  ULEA UR4, UR6, UR4, 0x18 ;  /* 0x0000000406047291 */ /* 0x020fcc000f8ec0ff */
[----:B------:R-:W-:-:S06]  /*4820*/  LEA R29, R29, UR4, 0x2 ;  /* 0x000000041d1d7c11 */ /* 0x000fcc000f8e10ff */
[----:B------:R-:W0:Y:S02]  /*4830*/  LDS R29, [R29+0x2c] ;  /* 0x00002c001d1d7984 */ /* 0x000e240000000800 */
.L_x_2870:
[----:B------:R-:W-:Y:S05]  /*4840*/  BSYNC.RECONVERGENT B0 ;  /* 0x0000000000007941 */ /* 0x000fea0003800200 */
.L_x_2869:
        /* <DEDUP_REMOVED lines=13> */
.L_x_2872:
[----:B------:R-:W-:Y:S05]  /*4920*/  BSYNC.RECONVERGENT B0 ;  /* 0x0000000000007941 */ /* 0x000fea0003800200 */
.L_x_2871:
        /* <DEDUP_REMOVED lines=13> */
.L_x_2874:
[----:B------:R-:W-:Y:S05]  /*4a00*/  BSYNC.RECONVERGENT B0 ;  /* 0x0000000000007941 */ /* 0x000fea0003800200 */
.L_x_2873:
        /* <DEDUP_REMOVED lines=13> */
.L_x_2876:
[----:B------:R-:W-:Y:S05]  /*4ae0*/  BSYNC.RECONVERGENT B0 ;  /* 0x0000000000007941 */ /* 0x000fea0003800200 */
.L_x_2875:
        /* <DEDUP_REMOVED lines=13> */
.L_x_2878:
[----:B------:R-:W-:Y:S05]  /*4bc0*/  BSYNC.RECONVERGENT B0 ;  /* 0x0000000000007941 */ /* 0x000fea0003800200 */
.L_x_2877:
        /* <DEDUP_REMOVED lines=13> */
.L_x_2880:
[----:B------:R-:W-:Y:S05]  /*4ca0*/  BSYNC.RECONVERGENT B0 ;  /* 0x0000000000007941 */ /* 0x000fea0003800200 */
.L_x_2879:
        /* <DEDUP_REMOVED lines=13> */
.L_x_2882:
[----:B------:R-:W-:Y:S05]  /*4d80*/  BSYNC.RECONVERGENT B0 ;  /* 0x0000000000007941 */ /* 0x000fea0003800200 */
.L_x_2881:
        /* <DEDUP_REMOVED lines=13> */
.L_x_2884:
[----:B------:R-:W-:Y:S05]  /*4e60*/  BSYNC.RECONVERGENT B0 ;  /* 0x0000000000007941 */ /* 0x000fea0003800200 */
.L_x_2883:
        /* <DEDUP_REMOVED lines=13> */
.L_x_2886:
[----:B------:R-:W-:Y:S05]  /*4f40*/  BSYNC.RECONVERGENT B0 ;  /* 0x0000000000007941 */ /* 0x000fea0003800200 */
.L_x_2885:
        /* <DEDUP_REMOVED lines=13> */
.L_x_2888:
[----:B------:R-:W-:Y:S05]  /*5020*/  BSYNC.RECONVERGENT B0 ;  /* 0x0000000000007941 */ /* 0x000fea0003800200 */
.L_x_2887:
        /* <DEDUP_REMOVED lines=13> */
.L_x_2890:
[----:B------:R-:W-:Y:S05]  /*5100*/  BSYNC.RECONVERGENT B0 ;  /* 0x0000000000007941 */ /* 0x000fea0003800200 */
.L_x_2889:
        /* <DEDUP_REMOVED lines=13> */
.L_x_2892:
[----:B------:R-:W-:Y:S05]  /*51e0*/  BSYNC.RECONVERGENT B0 ;  /* 0x0000000000007941 */ /* 0x000fea0003800200 */
.L_x_2891:
        /* <DEDUP_REMOVED lines=13> */
.L_x_2894:
[----:B------:R-:W-:Y:S05]  /*52c0*/  BSYNC.RECONVERGENT B0 ;  /* 0x0000000000007941 */ /* 0x000fea0003800200 */
.L_x_2893:
        /* <DEDUP_REMOVED lines=13> */
.L_x_2896:
[----:B------:R-:W-:Y:S05]  /*53a0*/  BSYNC.RECONVERGENT B0 ;  /* 0x0000000000007941 */ /* 0x000fea0003800200 */
.L_x_2895:
        /* <DEDUP_REMOVED lines=13> */
.L_x_2898:
[----:B------:R-:W-:Y:S05]  /*5480*/  BSYNC.RECONVERGENT B0 ;  /* 0x0000000000007941 */ /* 0x000fea0003800200 */
.L_x_2897:
        /* <DEDUP_REMOVED lines=13> */
.L_x_2900:
[----:B------:R-:W-:Y:S05]  /*5560*/  BSYNC.RECONVERGENT B0 ;  /* 0x0000000000007941 */ /* 0x000fea0003800200 */
.L_x_2899:
        /* <DEDUP_REMOVED lines=13> */
.L_x_2902:
[----:B------:R-:W-:Y:S05]  /*5640*/  BSYNC.RECONVERGENT B0 ;  /* 0x0000000000007941 */ /* 0x000fea0003800200 */
.L_x_2901:
        /* <DEDUP_REMOVED lines=11> */
[----:B------:R-:W-:-:S05]  /*5700*/  LEA R112, R112, UR4, 0x2 ;  /* 0x0000000470707c11 */ /* 0x000fca000f8e10ff */
[----:B------:R0:W0:Y:S02]  /*5710*/  LDS R12, [R112+0x70] ;  /* 0x00007000700c7984 */ /* 0x0000240000000800 */
.L_x_2904:
[----:B------:R-:W-:Y:S05]  /*5720*/  BSYNC.RECONVERGENT B0 ;  /* 0x0000000000007941 */ /* 0x000fea0003800200 */
.L_x_2903:
[----:B------:R-:W5:Y:S01]  /*5730*/  LDCU UR4, c[0x0][0x3a8] ;  /* 0x00007500ff0477ac */ /* 0x000f620008000800 */
[----:B------:R-:W-:Y:S01]  /*5740*/  PLOP3.LUT P1, PT, P0, PT, PT, 0x80, 0x8 ;  /* 0x000000000008781c */ /* 0x000fe2000072f070 */
[----:B------:R-:W-:Y:S01]  /*5750*/  BSSY B0, `(.L_x_2905) ;  /* 0x0000112000007945 */ /* 0x000fe20003800000 */
[----:B-----5:R-:W-:-:S13]  /*5760*/  ISETP.GE.AND P0, PT, R4, UR4, PT ;  /* 0x0000000404007c0c */ /* 0x020fda000bf06270 */
[----:B------:R-:W-:Y:S05]  /*5770*/  @P0 BRA `(.L_x_2906) ;  /* 0x00000010003c0947 */ /* 0x000fea0003800000 */
[----:B0-----:R-:W0:Y:S01]  /*5780*/  S2R R112, SR_CgaCtaId ;  /* 0x0000000000707919 */ /* 0x001e220000008800 */
[----:B------:R-:W-:Y:S01]  /*5790*/  MOV R71, 0x400 ;  /* 0x0000040000477802 */ /* 0x000fe20000000f00 */
[----:B------:R-:W-:Y:S02]  /*57a0*/  IMAD.IADD R73, R41, 0x1, R110 ;  /* 0x0000000129497824 */ /* 0x000fe400078e026e */
[----:B------:R-:W-:Y:S01]  /*57b0*/  IMAD.MOV.U32 R110, RZ, RZ, R4 ;  /* 0x000000ffff6e7224 */ /* 0x000fe200078e0004 */
[----:B0-----:R-:W-:Y:S02]  /*57c0*/  LEA R114, R112, R71, 0x18 ;  /* 0x0000004770727211 */ /* 0x001fe400078ec0ff */
[----:B------:R-:W-:-:S03]  /*57d0*/  IADD3 R71, PT, PT, R71, 0x4300, RZ ;  /* 0x0000430047477810 */ /* 0x000fc60007ffe0ff */
[----:B------:R-:W-:Y:S01]  /*57e0*/  IMAD R73, R73, 0x4, R114 ;  /* 0x0000000449497824 */ /* 0x000fe200078e0272 */
[----:B------:R-:W-:-:S07]  /*57f0*/  LEA R71, R112, R71, 0x18 ;  /* 0x0000004770477211 */ /* 0x000fce00078ec0ff */
.L_x_3003:
[----:B------:R-:W-:Y:S01]  /*5800*/  IMAD R75, R110, 0x104, R73 ;  /* 0x000001046e4b7824 */ /* 0x000fe200078e0249 */
[----:B------:R-:W-:Y:S01]  /*5810*/  BSSY B1, `(.L_x_2907) ;  /* 0x0000008000017945 */ /* 0x000fe20003800000 */
[----:B0-----:R-:W-:-:S04]  /*5820*/  IMAD.MOV.U32 R77, RZ, RZ, RZ ;  /* 0x000000ffff4d7224 */ /* 0x001fc800078e00ff */
[----:B------:R-:W0:Y:S01]  /*5830*/  LDS R75, [R75] ;  /* 0x000000004b4b7984 */ /* 0x000e220000000800 */
[----:B------:R-:W-:Y:S05]  /*5840*/  @!P5 BRA `(.L_x_2908) ;  /* 0x000000000010d947 */ /* 0x000fea0003800000 */
[----:B------:R-:W-:-:S03]  /*5850*/  UMOV UR4, 0xffffffff ;  /* 0xffffffff00047882 */ /* 0x000fc60000000000 */
[----:B------:R-:W-:Y:S05]  /*5860*/  BRA.DIV UR4, `(.L_x_2909) ;  /* 0x0000001e04f47947 */ /* 0x000fea000b800000 */
[----:B0-----:R0:W0:Y:S02]  /*5870*/  SHFL.IDX PT, R77, R75, R108, R45 ;  /* 0x0000006c4b4d7389 */ /* 0x00102400000e002d */
.L_x_3013:
[----:B01----:R-:W-:-:S07]  /*5880*/  IMAD R77, R40, R77, RZ ;  /* 0x0000004d284d7224 */ /* 0x003fce00078e02ff */
.L_x_2908:
[----:B------:R-:W-:Y:S05]  /*5890*/  BSYNC B1 ;  /* 0x0000000000017941 */ /* 0x000fea0003800000 */
.L_x_2907:
[----:B------:R-:W-:Y:S04]  /*58a0*/  BSSY B1, `(.L_x_2910) ;  /* 0x0000006000017945 */ /* 0x000fe80003800000 */
[----:B------:R-:W-:Y:S05]  /*58b0*/  @!P4 BRA `(.L_x_2911) ;  /* 0x000000000010c947 */ /* 0x000fea0003800000 */
[----:B------:R-:W-:-:S03]  /*58c0*/  UMOV UR4, 0xffffffff ;  /* 0xffffffff00047882 */ /* 0x000fc60000000000 */
[----:B------:R-:W-:Y:S05]  /*58d0*/  BRA.DIV UR4, `(.L_x_2912) ;  /* 0x0000001e04fc7947 */ /* 0x000fea000b800000 */
[----:B0-----:R0:W0:Y:S02]  /*58e0*/  SHFL.IDX PT, R112, R75, R48, R45 ;  /* 0x000000304b707389 */ /* 0x00102400000e002d */
.L_x_3016:
[----:B0-2---:R-:W-:-:S07]  /*58f0*/  IMAD R77, R39, R112, R77 ;  /* 0x00000070274d7224 */ /* 0x005fce00078e024d */
.L_x_2911:
[----:B------:R-:W-:Y:S05]  /*5900*/  BSYNC B1 ;  /* 0x0000000000017941 */ /* 0x000fea0003800000 */
.L_x_2910:
[----:B------:R-:W-:Y:S04]  /*5910*/  BSSY B1, `(.L_x_2913) ;  /* 0x0000006000017945 */ /* 0x000fe80003800000 */
[----:B------:R-:W-:Y:S05]  /*5920*/  @!P3 BRA `(.L_x_2914) ;  /* 0x000000000010b947 */ /* 0x000fea0003800000 */
[----:B------:R-:W-:-:S03]  /*5930*/  UMOV UR4, 0xffffffff ;  /* 0xffffffff00047882 */ /* 0x000fc60000000000 */
[----:B------:R-:W-:Y:S05]  /*5940*/  BRA.DIV UR4, `(.L_x_2915) ;  /* 0x0000002204047947 */ /* 0x000fea000b800000 */
[----:B0-----:R0:W0:Y:S02]  /*5950*/  SHFL.IDX PT, R79, R75, R50, R45 ;  /* 0x000000324b4f7389 */ /* 0x00102400000e002d */
.L_x_3019:
[----:B0--3--:R-:W-:-:S07]  /*5960*/  IMAD R77, R38, R79, R77 ;  /* 0x0000004f264d7224 */ /* 0x009fce00078e024d */
.L_x_2914:
[----:B------:R-:W-:Y:S05]  /*5970*/  BSYNC B1 ;  /* 0x0000000000017941 */ /* 0x000fea0003800000 */
.L_x_2913:
[----:B------:R-:W-:Y:S04]  /*5980*/  BSSY B1, `(.L_x_2916) ;  /* 0x0000006000017945 */ /* 0x000fe80003800000 */
[----:B------:R-:W-:Y:S05]  /*5990*/  @!P2 BRA `(.L_x_2917) ;  /* 0x000000000010a947 */ /* 0x000fea0003800000 */
[----:B------:R-:W-:-:S03]  /*59a0*/  UMOV UR4, 0xffffffff ;  /* 0xffffffff00047882 */ /* 0x000fc60000000000 */
[----:B------:R-:W-:Y:S05]  /*59b0*/  BRA.DIV UR4, `(.L_x_2918) ;  /* 0x0000002204087947 */ /* 0x000fea000b800000 */
[----:B0-----:R0:W0:Y:S02]  /*59c0*/  SHFL.IDX PT, R112, R75, R52, R45 ;  /* 0x000000344b707389 */ /* 0x00102400000e002d */
.L_x_3022:
[----:B0---4-:R-:W-:-:S07]  /*59d0*/  IMAD R77, R37, R112, R77 ;  /* 0x00000070254d7224 */ /* 0x011fce00078e024d */
.L_x_2917:
[----:B------:R-:W-:Y:S05]  /*59e0*/  BSYNC B1 ;  /* 0x0000000000017941 */ /* 0x000fea0003800000 */
.L_x_2916:
[----:B------:R-:W-:Y:S04]  /*59f0*/  BSSY B1, `(.L_x_2919) ;  /* 0x0000006000017945 */ /* 0x000fe80003800000 */
[----:B------:R-:W-:Y:S05]  /*5a00*/  @!P6 BRA `(.L_x_2920) ;  /* 0x000000000010e947 */ /* 0x000fea0003800000 */
[----:B------:R-:W-:-:S03]  /*5a10*/  UMOV UR4, 0xffffffff ;  /* 0xffffffff00047882 */ /* 0x000fc60000000000 */
[----:B------:R-:W-:Y:S05]  /*5a20*/  BRA.DIV UR4, `(.L_x_2921) ;  /* 0x0000002204107947 */ /* 0x000fea000b800000 */
[----:B0-----:R0:W0:Y:S02]  /*5a30*/  SHFL.IDX PT, R79, R75, R54, R45 ;  /* 0x000000364b4f7389 */ /* 0x00102400000e002d */
.L_x_3025:
[----:B0-----:R-:W-:-:S07]  /*5a40*/  IMAD R77, R36, R79, R77 ;  /* 0x0000004f244d7224 */ /* 0x001fce00078e024d */
.L_x_2920:
[----:B------:R-:W-:Y:S05]  /*5a50*/  BSYNC B1 ;  /* 0x0000000000017941 */ /* 0x000fea0003800000 */
.L_x_2919:
[----:B------:R-:W-:Y:S01]  /*5a60*/  ISETP.GE.AND P0, PT, R81, 0x6, PT ;  /* 0x000000065100780c */ /* 0x000fe20003f06270 */
[----:B------:R-:W-:-:S12]  /*5a70*/  BSSY B1, `(.L_x_2922) ;  /* 0x0000006000017945 */ /* 0x000fd80003800000 */
[----:B------:R-:W-:Y:S05]  /*5a80*/  @!P0 BRA `(.L_x_2923) ;  /* 0x0000000000108947 */ /* 0x000fea0003800000 */
[----:B------:R-:W-:-:S03]  /*5a90*/  UMOV UR4, 0xffffffff ;  /* 0xffffffff00047882 */ /* 0x000fc60000000000 */
[----:B------:R-:W-:Y:S05]  /*5aa0*/  BRA.DIV UR4, `(.L_x_2924) ;  /* 0x0000002204107947 */ /* 0x000fea000b800000 */
[----:B0-----:R0:W0:Y:S02]  /*5ab0*/  SHFL.IDX PT, R112, R75, R56, R45 ;  /* 0x000000384b707389 */ /* 0x00102400000e002d */
.L_x_3028:
[----:B0-----:R-:W-:-:S07]  /*5ac0*/  IMAD R77, R35, R112, R77 ;  /* 0x00000070234d7224 */ /* 0x001fce00078e024d */
.L_x_2923:
[----:B------:R-:W-:Y:S05]  /*5ad0*/  BSYNC B1 ;  /* 0x0000000000017941 */ /* 0x000fea0003800000 */
.L_x_2922:
[----:B------:R-:W-:Y:S01]  /*5ae0*/  ISETP.GE.AND P0, PT, R81, 0x7, PT ;  /* 0x000000075100780c */ /* 0x000fe20003f06270 */
[----:B------:R-:W-:-:S12]  /*5af0*/  BSSY B1, `(.L_x_2925) ;  /* 0x0000006000017945 */ /* 0x000fd80003800000 */
[----:B------:R-:W-:Y:S05]  /*5b00*/  @!P0 BRA `(.L_x_2926) ;  /* 0x0000000000108947 */ /* 0x000fea0003800000 */
[----:B------:R-:W-:-:S03]  /*5b10*/  UMOV UR4, 0xffffffff ;  /* 0xffffffff00047882 */ /* 0x000fc60000000000 */
[----:B------:R-:W-:Y:S05]  /*5b20*/  BRA.DIV UR4, `(.L_x_2927) ;  /* 0x0000002204147947 */ /* 0x000fea000b800000 */
[----:B0-----:R0:W0:Y:S02]  /*5b30*/  SHFL.IDX PT, R79, R75, R58, R45 ;  /* 0x0000003a4b4f7389 */ /* 0x00102400000e002d */
.L_x_3031:
[----:B0-----:R-:W-:-:S07]  /*5b40*/  IMAD R77, R34, R79, R77 ;  /* 0x0000004f224d7224 */ /* 0x001fce00078e024d */
.L_x_2926:
[----:B------:R-:W-:Y:S05]  /*5b50*/  BSYNC B1 ;  /* 0x0000000000017941 */ /* 0x000fea0003800000 */
.L_x_2925:
[----:B------:R-:W-:Y:S01]  /*5b60*/  ISETP.GE.AND P0, PT, R81, 0x8, PT ;  /* 0x000000085100780c */ /* 0x000fe20003f06270 */
[----:B------:R-:W-:-:S12]  /*5b70*/  BSSY B1, `(.L_x_2928) ;  /* 0x0000006000017945 */ /* 0x000fd80003800000 */
[----:B------:R-:W-:Y:S05]  /*5b80*/  @!P0 BRA `(.L_x_2929) ;  /* 0x0000000000108947 */ /* 0x000fea0003800000 */
[----:B------:R-:W-:-:S03]  /*5b90*/  UMOV UR4, 0xffffffff ;  /* 0xffffffff00047882 */ /* 0x000fc60000000000 */
[----:B------:R-:W-:Y:S05]  /*5ba0*/  BRA.DIV UR4, `(.L_x_2930) ;  /* 0x0000002204147947 */ /* 0x000fea000b800000 */
[----:B0-----:R0:W0:Y:S02]  /*5bb0*/  SHFL.IDX PT, R112, R75, R60, R45 ;  /* 0x0000003c4b707389 */ /* 0x00102400000e002d */
.L_x_3034:
[----:B0-----:R-:W-:-:S07]  /*5bc0*/  IMAD R77, R33, R112, R77 ;  /* 0x00000070214d7224 */ /* 0x001fce00078e024d */
.L_x_2929:
[----:B------:R-:W-:Y:S05]  /*5bd0*/  BSYNC B1 ;  /* 0x0000000000017941 */ /* 0x000fea0003800000 */
.L_x_2928:
[----:B------:R-:W-:Y:S01]  /*5be0*/  ISETP.GE.AND P0, PT, R81, 0x9, PT ;  /* 0x000000095100780c */ /* 0x000fe20003f06270 */
[----:B------:R-:W-:-:S12]  /*5bf0*/  BSSY B1, `(.L_x_2931) ;  /* 0x0000006000017945 */ /* 0x000fd80003800000 */
[----:B------:R-:W-:Y:S05]  /*5c00*/  @!P0 BRA `(.L_x_2932) ;  /* 0x0000000000108947 */ /* 0x000fea0003800000 */
[----:B------:R-:W-:-:S03]  /*5c10*/  UMOV UR4, 0xffffffff ;  /* 0xffffffff00047882 */ /* 0x000fc60000000000 */
[----:B------:R-:W-:Y:S05]  /*5c20*/  BRA.DIV UR4, `(.L_x_2933) ;  /* 0x0000002204187947 */ /* 0x000fea000b800000 */
[----:B0-----:R0:W0:Y:S02]  /*5c30*/  SHFL.IDX PT, R79, R75, R62, R45 ;  /* 0x0000003e4b4f7389 */ /* 0x00102400000e002d */
.L_x_3037:
[----:B0-----:R-:W-:-:S07]  /*5c40*/  IMAD R77, R32, R79, R77 ;  /* 0x0000004f204d7224 */ /* 0x001fce00078e024d */
.L_x_2932:
[----:B------:R-:W-:Y:S05]  /*5c50*/  BSYNC B1 ;  /* 0x0000000000017941 */ /* 0x000fea0003800000 */
.L_x_2931:
[----:B------:R-:W-:Y:S01]  /*5c60*/  ISETP.GE.AND P0, PT, R81, 0xa, PT ;  /* 0x0000000a5100780c */ /* 0x000fe20003f06270 */
[----:B------:R-:W-:-:S12]  /*5c70*/  BSSY B1, `(.L_x_2934) ;  /* 0x0000006000017945 */ /* 0x000fd80003800000 */
[----:B------:R-:W-:Y:S05]  /*5c80*/  @!P0 BRA `(.L_x_2935) ;  /* 0x0000000000108947 */ /* 0x000fea0003800000 */
[----:B------:R-:W-:-:S03]  /*5c90*/  UMOV UR4, 0xffffffff ;  /* 0xffffffff00047882 */ /* 0x000fc60000000000 */
[----:B------:R-:W-:Y:S05]  /*5ca0*/  BRA.DIV UR4, `(.L_x_2936) ;  /* 0x0000002204187947 */ /* 0x000fea000b800000 */
[----:B0-----:R0:W0:Y:S02]  /*5cb0*/  SHFL.IDX PT, R112, R75, R64, R45 ;  /* 0x000000404b707389 */ /* 0x00102400000e002d */
.L_x_3040:
[----:B0-----:R-:W-:-:S07]  /*5cc0*/  IMAD R77, R31, R112, R77 ;  /* 0x000000701f4d7224 */ /* 0x001fce00078e024d */
.L_x_2935:
[----:B------:R-:W-:Y:S05]  /*5cd0*/  BSYNC B1 ;  /* 0x0000000000017941 */ /* 0x000fea0003800000 */
.L_x_2934:
[----:B------:R-:W-:Y:S01]  /*5ce0*/  ISETP.GE.AND P0, PT, R81, 0xb, PT ;  /* 0x0000000b5100780c */ /* 0x000fe20003f06270 */
[----:B------:R-:W-:-:S12]  /*5cf0*/  BSSY B1, `(.L_x_2937) ;  /* 0x0000006000017945 */ /* 0x000fd80003800000 */
[----:B------:R-:W-:Y:S05]  /*5d00*/  @!P0 BRA `(.L_x_2938) ;  /* 0x0000000000108947 */ /* 0x000fea0003800000 */
[----:B------:R-:W-:-:S03]  /*5d10*/  UMOV UR4, 0xffffffff ;  /* 0xffffffff00047882 */ /* 0x000fc60000000000 */
[----:B------:R-:W-:Y:S05]  /*5d20*/  BRA.DIV UR4, `(.L_x_2939) ;  /* 0x00000022041c7947 */ /* 0x000fea000b800000 */
[----:B0-----:R0:W0:Y:S02]  /*5d30*/  SHFL.IDX PT, R79, R75, R66, R45 ;  /* 0x000000424b4f7389 */ /* 0x00102400000e002d */
.L_x_3043:
[----:B0-----:R-:W-:-:S07]  /*5d40*/  IMAD R77, R30, R79, R77 ;  /* 0x0000004f1e4d7224 */ /* 0x001fce00078e024d */
.L_x_2938:
[----:B------:R-:W-:Y:S05]  /*5d50*/  BSYNC B1 ;  /* 0x0000000000017941 */ /* 0x000fea0003800000 */
.L_x_2937:
[----:B------:R-:W-:Y:S01]  /*5d60*/  ISETP.GE.AND P0, PT, R81, 0xc, PT ;  /* 0x0000000c5100780c */ /* 0x000fe20003f06270 */
[----:B------:R-:W-:-:S12]  /*5d70*/  BSSY B1, `(.L_x_2940) ;  /* 0x0000006000017945 */ /* 0x000fd80003800000 */
[----:B------:R-:W-:Y:S05]  /*5d80*/  @!P0 BRA `(.L_x_2941) ;  /* 0x0000000000108947 */ /* 0x000fea0003800000 */
[----:B------:R-:W-:-:S03]  /*5d90*/  UMOV UR4, 0xffffffff ;  /* 0xffffffff00047882 */ /* 0x000fc60000000000 */
[----:B------:R-:W-:Y:S05]  /*5da0*/  BRA.DIV UR4, `(.L_x_2942) ;  /* 0x00000022041c7947 */ /* 0x000fea000b800000 */
[----:B0-----:R0:W0:Y:S02]  /*5db0*/  SHFL.IDX PT, R112, R75, R68, R45 ;  /* 0x000000444b707389 */ /* 0x00102400000e002d */
.L_x_3046:
[----:B0-----:R-:W-:-:S07]  /*5dc0*/  IMAD R77, R29, R112, R77 ;  /* 0x000000701d4d7224 */ /* 0x001fce00078e024d */
.L_x_2941:
[----:B------:R-:W-:Y:S05]  /*5dd0*/  BSYNC B1 ;  /* 0x0000000000017941 */ /* 0x000fea0003800000 */
.L_x_2940:
[----:B------:R-:W-:Y:S01]  /*5de0*/  ISETP.GE.AND P0, PT, R81, 0xd, PT ;  /* 0x0000000d5100780c */ /* 0x000fe20003f06270 */
[----:B------:R-:W-:-:S12]  /*5df0*/  BSSY B1, `(.L_x_2943) ;  /* 0x0000006000017945 */ /* 0x000fd80003800000 */
[----:B------:R-:W-:Y:S05]  /*5e00*/  @!P0 BRA `(.L_x_2944) ;  /* 0x0000000000108947 */ /* 0x000fea0003800000 */
[----:B------:R-:W-:-:S03]  /*5e10*/  UMOV UR4, 0xffffffff ;  /* 0xffffffff00047882 */ /* 0x000fc60000000000 */
[----:B------:R-:W-:Y:S05]  /*5e20*/  BRA.DIV UR4, `(.L_x_2945) ;  /* 0x0000002204207947 */ /* 0x000fea000b800000 */
[----:B0-----:R0:W0:Y:S02]  /*5e30*/  SHFL.IDX PT, R79, R75, R70, R45 ;  /* 0x000000464b4f7389 */ /* 0x00102400000e002d */
.L_x_3049:
[----:B0-----:R-:W-:-:S07]  /*5e40*/  IMAD R77, R28, R79, R77 ;  /* 0x0000004f1c4d7224 */ /* 0x001fce00078e024d */
.L_x_2944:
[----:B------:R-:W-:Y:S05]  /*5e50*/  BSYNC B1 ;  /* 0x0000000000017941 */ /* 0x000fea0003800000 */
.L_x_2943:
[----:B------:R-:W-:Y:S01]  /*5e60*/  ISETP.GE.AND P0, PT, R81, 0xe, PT ;  /* 0x0000000e5100780c */ /* 0x000fe20003f06270 */
[----:B------:R-:W-:-:S12]  /*5e70*/  BSSY B1, `(.L_x_2946) ;  /* 0x0000006000017945 */ /* 0x000fd80003800000 */
[----:B------:R-:W-:Y:S05]  /*5e80*/  @!P0 BRA `(.L_x_2947) ;  /* 0x0000000000108947 */ /* 0x000fea0003800000 */
[----:B------:R-:W-:-:S03]  /*5e90*/  UMOV UR4, 0xffffffff ;  /* 0xffffffff00047882 */ /* 0x000fc60000000000 */
[----:B------:R-:W-:Y:S05]  /*5ea0*/  BRA.DIV UR4, `(.L_x_2948) ;  /* 0x0000002204207947 */ /* 0x000fea000b800000 */
[----:B0-----:R0:W0:Y:S02]  /*5eb0*/  SHFL.IDX PT, R112, R75, R72, R45 ;  /* 0x000000484b707389 */ /* 0x00102400000e002d */
.L_x_3052:
[----:B0-----:R-:W-:-:S07]  /*5ec0*/  IMAD R77, R27, R112, R77 ;  /* 0x000000701b4d7224 */ /* 0x001fce00078e024d */
.L_x_2947:
[----:B------:R-:W-:Y:S05]  /*5ed0*/  BSYNC B1 ;  /* 0x0000000000017941 */ /* 0x000fea0003800000 */
.L_x_2946:
[----:B------:R-:W-:Y:S01]  /*5ee0*/  ISETP.GE.AND P0, PT, R81, 0xf, PT ;  /* 0x0000000f5100780c */ /* 0x000fe20003f06270 */
[----:B------:R-:W-:-:S12]  /*5ef0*/  BSSY B1, `(.L_x_2949) ;  /* 0x0000006000017945 */ /* 0x000fd80003800000 */
[----:B------:R-:W-:Y:S05]  /*5f00*/  @!P0 BRA `(.L_x_2950) ;  /* 0x0000000000108947 */ /* 0x000fea0003800000 */
[----:B------:R-:W-:-:S03]  /*5f10*/  UMOV UR4, 0xffffffff ;  /* 0xffffffff00047882 */ /* 0x000fc60000000000 */
[----:B------:R-:W-:Y:S05]  /*5f20*/  BRA.DIV UR4, `(.L_x_2951) ;  /* 0x0000002204247947 */ /* 0x000fea000b800000 */
[----:B0-----:R0:W0:Y:S02]  /*5f30*/  SHFL.IDX PT, R79, R75, R74, R45 ;  /* 0x0000004a4b4f7389 */ /* 0x00102400000e002d */
.L_x_3055:
[----:B0-----:R-:W-:-:S07]  /*5f40*/  IMAD R77, R26, R79, R77 ;  /* 0x0000004f1a4d7224 */ /* 0x001fce00078e024d */
.L_x_2950:
[----:B------:R-:W-:Y:S05]  /*5f50*/  BSYNC B1 ;  /* 0x0000000000017941 */ /* 0x000fea0003800000 */
.L_x_2949:
[----:B------:R-:W-:Y:S01]  /*5f60*/  ISETP.GE.AND P0, PT, R81, 0x10, PT ;  /* 0x000000105100780c */ /* 0x000fe20003f06270 */
[----:B------:R-:W-:-:S12]  /*5f70*/  BSSY B1, `(.L_x_2952) ;  /* 0x0000006000017945 */ /* 0x000fd80003800000 */
[----:B------:R-:W-:Y:S05]  /*5f80*/  @!P0 BRA `(.L_x_2953) ;  /* 0x0000000000108947 */ /* 0x000fea0003800000 */
[----:B------:R-:W-:-:S03]  /*5f90*/  UMOV UR4, 0xffffffff ;  /* 0xffffffff00047882 */ /* 0x000fc60000000000 */
[----:B------:R-:W-:Y:S05]  /*5fa0*/  BRA.DIV UR4, `(.L_x_2954) ;  /* 0x0000002204247947 */ /* 0x000fea000b800000 */
[----:B0-----:R0:W0:Y:S02]  /*5fb0*/  SHFL.IDX PT, R112, R75, R76, R45 ;  /* 0x0000004c4b707389 */ /* 0x00102400000e002d */
.L_x_3058:
[----:B0-----:R-:W-:-:S07]  /*5fc0*/  IMAD R77, R25, R112, R77 ;  /* 0x00000070194d7224 */ /* 0x001fce00078e024d */
.L_x_2953:
[----:B------:R-:W-:Y:S05]  /*5fd0*/  BSYNC B1 ;  /* 0x0000000000017941 */ /* 0x000fea0003800000 */
.L_x_2952:
[----:B------:R-:W-:Y:S01]  /*5fe0*/  ISETP.GE.AND P0, PT, R81, 0x11, PT ;  /* 0x000000115100780c */ /* 0x000fe20003f06270 */
[----:B------:R-:W-:-:S12]  /*5ff0*/  BSSY B1, `(.L_x_2955) ;  /* 0x0000006000017945 */ /* 0x000fd80003800000 */
[----:B------:R-:W-:Y:S05]  /*6000*/  @!P0 BRA `(.L_x_2956) ;  /* 0x0000000000108947 */ /* 0x000fea0003800000 */
[----:B------:R-:W-:-:S03]  /*6010*/  UMOV UR4, 0xffffffff ;  /* 0xffffffff00047882 */ /* 0x000fc60000000000 */
[----:B------:R-:W-:Y:S05]  /*6020*/  BRA.DIV UR4, `(.L_x_2957) ;  /* 0x0000002204287947 */ /* 0x000fea000b800000 */
[----:B0-----:R0:W0:Y:S02]  /*6030*/  SHFL.IDX PT, R79, R75, R78, R45 ;  /* 0x0000004e4b4f7389 */ /* 0x00102400000e002d */
.L_x_3061:
[----:B0-----:R-:W-:-:S07]  /*6040*/  IMAD R77, R24, R79, R77 ;  /* 0x0000004f184d7224 */ /* 0x001fce00078e024d */
.L_x_2956:
[----:B------:R-:W-:Y:S05]  /*6050*/  BSYNC B1 ;  /* 0x0000000000017941 */ /* 0x000fea0003800000 */
.L_x_2955:
[----:B------:R-:W-:Y:S01]  /*6060*/  ISETP.GE.AND P0, PT, R81, 0x12, PT ;  /* 0x000000125100780c */ /* 0x000fe20003f06270 */
[----:B------:R-:W-:-:S12]  /*6070*/  BSSY B1, `(.L_x_2958) ;  /* 0x0000006000017945 */ /* 0x000fd80003800000 */
[----:B------:R-:W-:Y:S05]  /*6080*/  @!P0 BRA `(.L_x_2959) ;  /* 0x0000000000108947 */ /* 0x000fea0003800000 */
[----:B------:R-:W-:-:S03]  /*6090*/  UMOV UR4, 0xffffffff ;  /* 0xffffffff00047882 */ /* 0x000fc60000000000 */
[----:B------:R-:W-:Y:S05]  /*60a0*/  BRA.DIV UR4, `(.L_x_2960) ;  /* 0x0000002204287947 */ /* 0x000fea000b800000 */
[----:B0-----:R0:W0:Y:S02]  /*60b0*/  SHFL.IDX PT, R112, R75, R80, R45 ;  /* 0x000000504b707389 */ /* 0x00102400000e002d */
.L_x_3064:
[----:B0-----:R-:W-:-:S07]  /*60c0*/  IMAD R77, R23, R112, R77 ;  /* 0x00000070174d7224 */ /* 0x001fce00078e024d */
.L_x_2959:
[----:B------:R-:W-:Y:S05]  /*60d0*/  BSYNC B1 ;  /* 0x0000000000017941 */ /* 0x000fea0003800000 */
.L_x_2958:
[----:B------:R-:W-:Y:S01]  /*60e0*/  ISETP.GE.AND P0, PT, R81, 0x13, PT ;  /* 0x000000135100780c */ /* 0x000fe20003f06270 */
[----:B------:R-:W-:-:S12]  /*60f0*/  BSSY B1, `(.L_x_2961) ;  /* 0x0000006000017945 */ /* 0x000fd80003800000 */
[----:B------:R-:W-:Y:S05]  /*6100*/  @!P0 BRA `(.L_x_2962) ;  /* 0x0000000000108947 */ /* 0x000fea0003800000 */
[----:B------:R-:W-:-:S03]  /*6110*/  UMOV UR4, 0xffffffff ;  /* 0xffffffff00047882 */ /* 0x000fc60000000000 */
[----:B------:R-:W-:Y:S05]  /*6120*/  BRA.DIV UR4, `(.L_x_2963) ;  /* 0x00000022042c7947 */ /* 0x000fea000b800000 */
[----:B0-----:R0:W0:Y:S02]  /*6130*/  SHFL.IDX PT, R79, R75, R82, R45 ;  /* 0x000000524b4f7389 */ /* 0x00102400000e002d */
.L_x_3067:
[----:B0-----:R-:W-:-:S07]  /*6140*/  IMAD R77, R22, R79, R77 ;  /* 0x0000004f164d7224 */ /* 0x001fce00078e024d */
.L_x_2962:
[----:B------:R-:W-:Y:S05]  /*6150*/  BSYNC B1 ;  /* 0x0000000000017941 */ /* 0x000fea0003800000 */
.L_x_2961:
[----:B------:R-:W-:Y:S01]  /*6160*/  ISETP.GE.AND P0, PT, R81, 0x14, PT ;  /* 0x000000145100780c */ /* 0x000fe20003f06270 */
[----:B------:R-:W-:-:S12]  /*6170*/  BSSY B1, `(.L_x_2964) ;  /* 0x0000006000017945 */ /* 0x000fd80003800000 */
[----:B------:R-:W-:Y:S05]  /*6180*/  @!P0 BRA `(.L_x_2965) ;  /* 0x0000000000108947 */ /* 0x000fea0003800000 */
[----:B------:R-:W-:-:S03]  /*6190*/  UMOV UR4, 0xffffffff ;  /* 0xffffffff00047882 */ /* 0x000fc60000000000 */
[----:B------:R-:W-:Y:S05]  /*61a0*/  BRA.DIV UR4, `(.L_x_2966) ;  /* 0x00000022042c7947 */ /* 0x000fea000b800000 */
[----:B0-----:R0:W0:Y:S02]  /*61b0*/  SHFL.IDX PT, R112, R75, R84, R45 ;  /* 0x000000544b707389 */ /* 0x00102400000e002d */
.L_x_3070:
[----:B0-----:R-:W-:-:S07]  /*61c0*/  IMAD R77, R21, R112, R77 ;  /* 0x00000070154d7224 */ /* 0x001fce00078e024d */
.L_x_2965:
[----:B------:R-:W-:Y:S05]  /*61d0*/  BSYNC B1 ;  /* 0x0000000000017941 */ /* 0x000fea0003800000 */
.L_x_2964:
[----:B------:R-:W-:Y:S01]  /*61e0*/  ISETP.GE.AND P0, PT, R81, 0x15, PT ;  /* 0x000000155100780c */ /* 0x000fe20003f06270 */
[----:B------:R-:W-:-:S12]  /*61f0*/  BSSY B1, `(.L_x_2967) ;  /* 0x0000006000017945 */ /* 0x000fd80003800000 */
[----:B------:R-:W-:Y:S05]  /*6200*/  @!P0 BRA `(.L_x_2968) ;  /* 0x0000000000108947 */ /* 0x000fea0003800000 */
[----:B------:R-:W-:-:S03]  /*6210*/  UMOV UR4, 0xffffffff ;  /* 0xffffffff00047882 */ /* 0x000fc60000000000 */
[----:B------:R-:W-:Y:S05]  /*6220*/  BRA.DIV UR4, `(.L_x_2969) ;  /* 0x0000002204307947 */ /* 0x000fea000b800000 */
[----:B0-----:R0:W0:Y:S02]  /*6230*/  SHFL.IDX PT, R79, R75, R86, R45 ;  /* 0x000000564b4f7389 */ /* 0x00102400000e002d */
.L_x_3073:
[----:B0-----:R-:W-:-:S07]  /*6240*/  IMAD R77, R20, R79, R77 ;  /* 0x0000004f144d7224 */ /* 0x001fce00078e024d */
.L_x_2968:
[----:B------:R-:W-:Y:S05]  /*6250*/  BSYNC B1 ;  /* 0x0000000000017941 */ /* 0x000fea0003800000 */
.L_x_2967:
[----:B------:R-:W-:Y:S01]  /*6260*/  ISETP.GE.AND P0, PT, R81, 0x16, PT ;  /* 0x000000165100780c */ /* 0x000fe20003f06270 */
[----:B------:R-:W-:-:S12]  /*6270*/  BSSY B1, `(.L_x_2970) ;  /* 0x0000006000017945 */ /* 0x000fd80003800000 */
[----:B------:R-:W-:Y:S05]  /*6280*/  @!P0 BRA `(.L_x_2971) ;  /* 0x0000000000108947 */ /* 0x000fea0003800000 */
[----:B------:R-:W-:-:S03]  /*6290*/  UMOV UR4, 0xffffffff ;  /* 0xffffffff00047882 */ /* 0x000fc60000000000 */
[----:B------:R-:W-:Y:S05]  /*62a0*/  BRA.DIV UR4, `(.L_x_2972) ;  /* 0x0000002204307947 */ /* 0x000fea000b800000 */
[----:B0-----:R0:W0:Y:S02]  /*62b0*/  SHFL.IDX PT, R112, R75, R88, R45 ;  /* 0x000000584b707389 */ /* 0x00102400000e002d */
.L_x_3076:
[----:B0-----:R-:W-:-:S07]  /*62c0*/  IMAD R77, R19, R112, R77 ;  /* 0x00000070134d7224 */ /* 0x001fce00078e024d */
.L_x_2971:
[----:B------:R-:W-:Y:S05]  /*62d0*/  BSYNC B1 ;  /* 0x0000000000017941 */ /* 0x000fea0003800000 */
.L_x_2970:
[----:B------:R-:W-:Y:S01]  /*62e0*/  ISETP.GE.AND P0, PT, R81, 0x17, PT ;  /* 0x000000175100780c */ /* 0x000fe20003f06270 */
[----:B------:R-:W-:-:S12]  /*62f0*/  BSSY B1, `(.L_x_2973) ;  /* 0x0000006000017945 */ /* 0x000fd80003800000 */
[----:B------:R-:W-:Y:S05]  /*6300*/  @!P0 BRA `(.L_x_2974) ;  /* 0x0000000000108947 */ /* 0x000fea0003800000 */
[----:B------:R-:W-:-:S03]  /*6310*/  UMOV UR4, 0xffffffff ;  /* 0xffffffff00047882 */ /* 0x000fc60000000000 */
[----:B------:R-:W-:Y:S05]  /*6320*/  BRA.DIV UR4, `(.L_x_2975) ;  /* 0x0000002204347947 */ /* 0x000fea000b800000 */
[----:B0-----:R0:W0:Y:S02]  /*6330*/  SHFL.IDX PT, R79, R75, R90, R45 ;  /* 0x0000005a4b4f7389 */ /* 0x00102400000e002d */
.L_x_3079:
[----:B0-----:R-:W-:-:S07]  /*6340*/  IMAD R77, R18, R79, R77 ;  /* 0x0000004f124d7224 */ /* 0x001fce00078e024d */
.L_x_2974:
[----:B------:R-:W-:Y:S05]  /*6350*/  BSYNC B1 ;  /* 0x0000000000017941 */ /* 0x000fea0003800000 */
.L_x_2973:
[----:B------:R-:W-:Y:S01]  /*6360*/  ISETP.GE.AND P0, PT, R81, 0x18, PT ;  /* 0x000000185100780c */ /* 0x000fe20003f06270 */
[----:B------:R-:W-:-:S12]  /*6370*/  BSSY B1, `(.L_x_2976) ;  /* 0x0000006000017945 */ /* 0x000fd80003800000 */
[----:B------:R-:W-:Y:S05]  /*6380*/  @!P0 BRA `(.L_x_2977) ;  /* 0x0000000000108947 */ /* 0x000fea0003800000 */
[----:B------:R-:W-:-:S03]  /*6390*/  UMOV UR4, 0xffffffff ;  /* 0xffffffff00047882 */ /* 0x000fc60000000000 */
[----:B------:R-:W-:Y:S05]  /*63a0*/  BRA.DIV UR4, `(.L_x_2978) ;  /* 0x0000002204347947 */ /* 0x000fea000b800000 */
[----:B0-----:R0:W0:Y:S02]  /*63b0*/  SHFL.IDX PT, R112, R75, R92, R45 ;  /* 0x0000005c4b707389 */ /* 0x00102400000e002d */
.L_x_3082:
[----:B0-----:R-:W-:-:S07]  /*63c0*/  IMAD R77, R17, R112, R77 ;  /* 0x00000070114d7224 */ /* 0x001fce00078e024d */
.L_x_2977:
[----:B------:R-:W-:Y:S05]  /*63d0*/  BSYNC B1 ;  /* 0x0000000000017941 */ /* 0x000fea0003800000 */
.L_x_2976:
[----:B------:R-:W-:Y:S01]  /*63e0*/  ISETP.GE.AND P0, PT, R81, 0x19, PT ;  /* 0x000000195100780c */ /* 0x000fe20003f06270 */
[----:B------:R-:W-:-:S12]  /*63f0*/  BSSY B1, `(.L_x_2979) ;  /* 0x0000006000017945 */ /* 0x000fd80003800000 */
[----:B------:R-:W-:Y:S05]  /*6400*/  @!P0 BRA `(.L_x_2980) ;  /* 0x0000000000108947 */ /* 0x000fea0003800000 */
[----:B------:R-:W-:-:S03]  /*6410*/  UMOV UR4, 0xffffffff ;  /* 0xffffffff00047882 */ /* 0x000fc60000000000 */
[----:B------:R-:W-:Y:S05]  /*6420*/  BRA.DIV UR4, `(.L_x_2981) ;  /* 0x0000002204387947 */ /* 0x000fea000b800000 */
[----:B0-----:R0:W0:Y:S02]  /*6430*/  SHFL.IDX PT, R79, R75, R94, R45 ;  /* 0x0000005e4b4f7389 */ /* 0x00102400000e002d */
.L_x_3085:
[----:B0-----:R-:W-:-:S07]  /*6440*/  IMAD R77, R16, R79, R77 ;  /* 0x0000004f104d7224 */ /* 0x001fce00078e024d */
.L_x_2980:
[----:B------:R-:W-:Y:S05]  /*6450*/  BSYNC B1 ;  /* 0x0000000000017941 */ /* 0x000fea0003800000 */
.L_x_2979:
[----:B------:R-:W-:Y:S01]  /*6460*/  ISETP.GE.AND P0, PT, R81, 0x1a, PT ;  /* 0x0000001a5100780c */ /* 0x000fe20003f06270 */
[----:B------:R-:W-:-:S12]  /*6470*/  BSSY B1, `(.L_x_2982) ;  /* 0x0000006000017945 */ /* 0x000fd80003800000 */
[----:B------:R-:W-:Y:S05]  /*6480*/  @!P0 BRA `(.L_x_2983) ;  /* 0x0000000000108947 */ /* 0x000fea0003800000 */
[----:B------:R-:W-:-:S03]  /*6490*/  UMOV UR4, 0xffffffff ;  /* 0xffffffff00047882 */ /* 0x000fc60000000000 */
[----:B------:R-:W-:Y:S05]  /*64a0*/  BRA.DIV UR4, `(.L_x_2984) ;  /* 0x0000002204387947 */ /* 0x000fea000b800000 */
[----:B0-----:R0:W0:Y:S02]  /*64b0*/  SHFL.IDX PT, R112, R75, R96, R45 ;  /* 0x000000604b707389 */ /* 0x00102400000e002d */
.L_x_3088:
[----:B0-----:R-:W-:-:S07]  /*64c0*/  IMAD R77, R15, R112, R77 ;  /* 0x000000700f4d7224 */ /* 0x001fce00078e024d */
.L_x_2983:
[----:B------:R-:W-:Y:S05]  /*64d0*/  BSYNC B1 ;  /* 0x0000000000017941 */ /* 0x000fea0003800000 */
.L_x_2982:
[----:B------:R-:W-:Y:S01]  /*64e0*/  ISETP.GE.AND P0, PT, R81, 0x1b, PT ;  /* 0x0000001b5100780c */ /* 0x000fe20003f06270 */
[----:B------:R-:W-:-:S12]  /*64f0*/  BSSY B1, `(.L_x_2985) ;  /* 0x0000006000017945 */ /* 0x000fd80003800000 */
[----:B------:R-:W-:Y:S05]  /*6500*/  @!P0 BRA `(.L_x_2986) ;  /* 0x0000000000108947 */ /* 0x000fea0003800000 */
[----:B------:R-:W-:-:S03]  /*6510*/  UMOV UR4, 0xffffffff ;  /* 0xffffffff00047882 */ /* 0x000fc60000000000 */
[----:B------:R-:W-:Y:S05]  /*6520*/  BRA.DIV UR4, `(.L_x_2987) ;  /* 0x00000022043c7947 */ /* 0x000fea000b800000 */
[----:B0-----:R0:W0:Y:S02]  /*6530*/  SHFL.IDX PT, R79, R75, R98, R45 ;  /* 0x000000624b4f7389 */ /* 0x00102400000e002d */
.L_x_3091:
[----:B0-----:R-:W-:-:S07]  /*6540*/  IMAD R77, R14, R79, R77 ;  /* 0x0000004f0e4d7224 */ /* 0x001fce00078e024d */
.L_x_2986:
[----:B------:R-:W-:Y:S05]  /*6550*/  BSYNC B1 ;  /* 0x0000000000017941 */ /* 0x000fea0003800000 */
.L_x_2985:
[----:B------:R-:W-:Y:S01]  /*6560*/  ISETP.GE.AND P0, PT, R81, 0x1c, PT ;  /* 0x0000001c5100780c */ /* 0x000fe20003f06270 */
[----:B------:R-:W-:-:S12]  /*6570*/  BSSY B1, `(.L_x_2988) ;  /* 0x0000006000017945 */ /* 0x000fd80003800000 */
[----:B------:R-:W-:Y:S05]  /*6580*/  @!P0 BRA `(.L_x_2989) ;  /* 0x0000000000108947 */ /* 0x000fea0003800000 */
[----:B------:R-:W-:-:S03]  /*6590*/  UMOV UR4, 0xffffffff ;  /* 0xffffffff00047882 */ /* 0x000fc60000000000 */
[----:B------:R-:W-:Y:S05]  /*65a0*/  BRA.DIV UR4, `(.L_x_2990) ;  /* 0x00000022043c7947 */ /* 0x000fea000b800000 */
[----:B0-----:R0:W0:Y:S02]  /*65b0*/  SHFL.IDX PT, R112, R75, R100, R45 ;  /* 0x000000644b707389 */ /* 0x00102400000e002d */
.L_x_3094:
[----:B0-----:R-:W-:-:S07]  /*65c0*/  IMAD R77, R13, R112, R77 ;  /* 0x000000700d4d7224 */ /* 0x001fce00078e024d */
.L_x_2989:
[----:B------:R-:W-:Y:S05]  /*65d0*/  BSYNC B1 ;  /* 0x0000000000017941 */ /* 0x000fea0003800000 */
.L_x_2988:
[----:B------:R-:W-:Y:S01]  /*65e0*/  ISETP.GE.AND P0, PT, R81, 0x1d, PT ;  /* 0x0000001d5100780c */ /* 0x000fe20003f06270 */
[----:B------:R-:W-:-:S12]  /*65f0*/  BSSY B1, `(.L_x_2991) ;  /* 0x0000006000017945 */ /* 0x000fd80003800000 */
[----:B------:R-:W-:Y:S05]  /*6600*/  @!P0 BRA `(.L_x_2992) ;  /* 0x0000000000108947 */ /* 0x000fea0003800000 */
[----:B------:R-:W-:-:S03]  /*6610*/  UMOV UR4, 0xffffffff ;  /* 0xffffffff00047882 */ /* 0x000fc60000000000 */
[----:B------:R-:W-:Y:S05]  /*6620*/  BRA.DIV UR4, `(.L_x_2993) ;  /* 0x0000002204407947 */ /* 0x000fea000b800000 */
[----:B0-----:R0:W0:Y:S02]  /*6630*/  SHFL.IDX PT, R79, R75, R102, R45 ;  /* 0x000000664b4f7389 */ /* 0x00102400000e002d */
.L_x_3097:
[----:B0-----:R-:W-:-:S07]  /*6640*/  IMAD R77, R12, R79, R77 ;  /* 0x0000004f0c4d7224 */ /* 0x001fce00078e024d */
.L_x_2992:
[----:B------:R-:W-:Y:S05]  /*6650*/  BSYNC B1 ;  /* 0x0000000000017941 */ /* 0x000fea0003800000 */
.L_x_2991:
[----:B------:R-:W-:Y:S01]  /*6660*/  ISETP.GE.AND P0, PT, R81, 0x1e, PT ;  /* 0x0000001e5100780c */ /* 0x000fe20003f06270 */
[----:B------:R-:W-:-:S12]  /*6670*/  BSSY B1, `(.L_x_2994) ;  /* 0x0000006000017945 */ /* 0x000fd80003800000 */
[----:B------:R-:W-:Y:S05]  /*6680*/  @!P0 BRA `(.L_x_2995) ;  /* 0x0000000000108947 */ /* 0x000fea0003800000 */
[----:B------:R-:W-:-:S03]  /*6690*/  UMOV UR4, 0xffffffff ;  /* 0xffffffff00047882 */ /* 0x000fc60000000000 */
[----:B------:R-:W-:Y:S05]  /*66a0*/  BRA.DIV UR4, `(.L_x_2996) ;  /* 0x0000002204407947 */ /* 0x000fea000b800000 */
[----:B0-----:R0:W0:Y:S02]  /*66b0*/  SHFL.IDX PT, R112, R75, R104, R45 ;  /* 0x000000684b707389 */ /* 0x00102400000e002d */
.L_x_3100:
[----:B0-----:R-:W-:-:S07]  /*66c0*/  IMAD R77, R11, R112, R77 ;  /* 0x000000700b4d7224 */ /* 0x001fce00078e024d */
.L_x_2995:
[----:B------:R-:W-:Y:S05]  /*66d0*/  BSYNC B1 ;  /* 0x0000000000017941 */ /* 0x000fea0003800000 */
.L_x_2994:
[----:B------:R-:W-:Y:S01]  /*66e0*/  ISETP.GE.AND P0, PT, R81, 0x1f, PT ;  /* 0x0000001f5100780c */ /* 0x000fe20003f06270 */
[----:B------:R-:W-:-:S12]  /*66f0*/  BSSY B1, `(.L_x_2997) ;  /* 0x0000006000017945 */ /* 0x000fd80003800000 */
[----:B------:R-:W-:Y:S05]  /*6700*/  @!P0 BRA `(.L_x_2998) ;  /* 0x0000000000108947 */ /* 0x000fea0003800000 */
[----:B------:R-:W-:-:S03]  /*6710*/  UMOV UR4, 0xffffffff ;  /* 0xffffffff00047882 */ /* 0x000fc60000000000 */
[----:B------:R-:W-:Y:S05]  /*6720*/  BRA.DIV UR4, `(.L_x_2999) ;  /* 0x0000002204447947 */ /* 0x000fea000b800000 */
[----:B0-----:R0:W0:Y:S02]  /*6730*/  SHFL.IDX PT, R79, R75, R106, R45 ;  /* 0x0000006a4b4f7389 */ /* 0x00102400000e002d */
.L_x_3103:
[----:B0-----:R-:W-:-:S07]  /*6740*/  IMAD R77, R10, R79, R77 ;  /* 0x0000004f0a4d7224 */ /* 0x001fce00078e024d */
.L_x_2998:
[----:B------:R-:W-:Y:S05]  /*6750*/  BSYNC B1 ;  /* 0x0000000000017941 */ /* 0x000fea0003800000 */
.L_x_2997:
[----:B------:R-:W-:Y:S01]  /*6760*/  ISETP.GE.AND P0, PT, R81, 0x20, PT ;  /* 0x000000205100780c */ /* 0x000fe20003f06270 */
[----:B------:R-:W-:-:S12]  /*6770*/  BSSY B1, `(.L_x_3000) ;  /* 0x0000006000017945 */ /* 0x000fd80003800000 */
[----:B------:R-:W-:Y:S05]  /*6780*/  @!P0 BRA `(.L_x_3001) ;  /* 0x0000000000108947 */ /* 0x000fea0003800000 */
[----:B------:R-:W-:-:S03]  /*6790*/  UMOV UR4, 0xffffffff ;  /* 0xffffffff00047882 */ /* 0x000fc60000000000 */
[----:B------:R-:W-:Y:S05]  /*67a0*/  BRA.DIV UR4, `(.L_x_3002) ;  /* 0x0000002204447947 */ /* 0x000fea000b800000 */
[----:B0-----:R0:W0:Y:S02]  /*67b0*/  SHFL.IDX PT, R75, R75, R46, R45 ;  /* 0x0000002e4b4b7389 */ /* 0x00102400000e002d */
.L_x_3106:
[----:B0-----:R-:W-:-:S07]  /*67c0*/  IMAD R77, R8, R75, R77 ;  /* 0x0000004b084d7224 */ /* 0x001fce00078e024d */
.L_x_3001:
[----:B------:R-:W-:Y:S05]  /*67d0*/  BSYNC B1 ;  /* 0x0000000000017941 */ /* 0x000fea0003800000 */
.L_x_3000:
[-C--:B------:R-:W-:Y:S01]  /*67e0*/  IMAD R112, R7, R110.reuse, R42 ;  /* 0x0000006e07707224 */ /* 0x080fe200078e022a */
[----:B------:R-:W5:Y:S01]  /*67f0*/  LDCU UR4, c[0x0][0x3a8] ;  /* 0x00007500ff0477ac */ /* 0x000f620008000800 */
[----:B------:R-:W-:Y:S02]  /*6800*/  IADD3 R110, PT, PT, R3, R110, RZ ;  /* 0x0000006e036e7210 */ /* 0x000fe40007ffe0ff */
[----:B------:R-:W-:-:S05]  /*6810*/  IMAD R112, R112, 0x4, R71 ;  /* 0x0000000470707824 */ /* 0x000fca00078e0247 */
[----:B------:R-:W0:Y:S01]  /*6820*/  LDS R114, [R112] ;  /* 0x0000000070727984 */ /* 0x000e220000000800 */
[----:B-----5:R-:W-:Y:S01]  /*6830*/  ISETP.GE.AND P0, PT, R110, UR4, PT ;  /* 0x000000046e007c0c */ /* 0x020fe2000bf06270 */
[----:B0-----:R-:W-:-:S05]  /*6840*/  IMAD.IADD R77, R114, 0x1, R77 ;  /* 0x00000001724d7824 */ /* 0x001fca00078e024d */
[----:B------:R0:W-:Y:S07]  /*6850*/  STS [R112], R77 ;  /* 0x0000004d70007388 */ /* 0x0001ee0000000800 */
[----:B------:R-:W-:Y:S05]  /*6860*/  @!P0 BRA `(.L_x_3003) ;  /* 0xffffffec00e48947 */ /* 0x000fea000383ffff */
.L_x_2906:
[----:B------:R-:W-:Y:S05]  /*6870*/  BSYNC B0 ;  /* 0x0000000000007941 */ /* 0x000fea0003800000 */
.L_x_2905:
[----:B------:R-:W-:Y:S01]  /*6880*/  PLOP3.LUT P0, PT, PT, PT, PT, 0x8, 0x80 ;  /* 0x000000000080781c */ /* 0x000fe20003f0e170 */
[----:B------:R-:W-:Y:S01]  /*6890*/  IMAD.MOV.U32 R110, RZ, RZ, 0x20 ;  /* 0x00000020ff6e7424 */ /* 0x000fe200078e00ff */
[----:B------:R-:W-:Y:S11]  /*68a0*/  @P1 BRA `(.L_x_3004) ;  /* 0xffffffd400b01947 */ /* 0x000ff6000383ffff */
.L_x_2828:
[----:B------:R-:W-:Y:S01]  /*68b0*/  LOP3.LUT R59, R5, 0x3, RZ, 0xc0, !PT ;  /* 0x00000003053b7812 */ /* 0x000fe200078ec0ff */
[----:B------:R-:W-:Y:S05]  /*68c0*/  WARPSYNC.ALL ;  /* 0x0000000000007948 */ /* 0x000fea0003800000 */
[----:B------:R-:W-:Y:S01]  /*68d0*/  ISETP.NE.AND P3, PT, R59, 0x3, PT ;  /* 0x000000033b00780c */ /* 0x000fe20003f65270 */
[----:B-12-4-:R-:W1:Y:S01]  /*68e0*/  LDC R50, c[0x0][0x3ac] ;  /* 0x0000eb00ff327b82 */ /* 0x016e620000000800 */
[----:B------:R-:W2:Y:S01]  /*68f0*/  LDCU UR4, c[0x0][0x384] ;  /* 0x00007080ff0477ac */ /* 0x000ea20008000800 */
[----:B------:R-:W-:Y:S01]  /*6900*/  BSSY.RECONVERGENT B0, `(.L_x_3005) ;  /* 0x0000072000007945 */ /* 0x000fe20003800200 */
[----:B------:R-:W-:-:S05]  /*6910*/  IMAD.MOV.U32 R56, RZ, RZ, R0 ;  /* 0x000000ffff387224 */ /* 0x000fca00078e0000 */
[----:B------:R-:W4:Y:S08]  /*6920*/  LDC R55, c[0x0][0x388] ;  /* 0x0000e200ff377b82 */ /* 0x000f300000000800 */
[----:B------:R-:W5:Y:S01]  /*6930*/  S2UR UR6, SR_CTAID.X ;  /* 0x00000000000679c3 */ /* 0x000f620000002500 */
[----:B-1----:R-:W-:-:S04]  /*6940*/  IABS R51, R50 ;  /* 0x0000003200337213 */ /* 0x002fc80000000000 */
[----:B0--3--:R-:W0:Y:S08]  /*6950*/  I2F.RP R41, R51 ;  /* 0x0000003300297306 */ /* 0x009e300000209400 */
[----:B0-----:R-:W0:Y:S02]  /*6960*/  MUFU.RCP R41, R41 ;  /* 0x0000002900297308 */ /* 0x001e240000001000 */
[----:B0-----:R-:W-:-:S06]  /*6970*/  VIADD R48, R41, 0xffffffe ;  /* 0x0ffffffe29307836 */ /* 0x001fcc0000000000 */
[----:B------:R0:W1:Y:S02]  /*6980*/  F2I.FTZ.U32.TRUNC.NTZ R49, R48 ;  /* 0x0000003000317305 */ /* 0x000064000021f000 */
[----:B0-----:R-:W-:Y:S02]  /*6990*/  IMAD.MOV.U32 R48, RZ, RZ, RZ ;  /* 0x000000ffff307224 */ /* 0x001fe400078e00ff */
[----:B-1----:R-:W-:-:S04]  /*69a0*/  IMAD.MOV R46, RZ, RZ, -R49 ;  /* 0x000000ffff2e7224 */ /* 0x002fc800078e0a31 */
[----:B------:R-:W-:Y:S01]  /*69b0*/  IMAD R53, R46, R51, RZ ;  /* 0x000000332e357224 */ /* 0x000fe200078e02ff */
[----:B----4-:R-:W-:-:S03]  /*69c0*/  IABS R46, R55 ;  /* 0x00000037002e7213 */ /* 0x010fc60000000000 */
[----:B------:R-:W-:-:S06]  /*69d0*/  IMAD.HI.U32 R53, R49, R53, R48 ;  /* 0x0000003531357227 */ /* 0x000fcc00078e0030 */
        /* <DEDUP_REMOVED lines=10> */
[----:B------:R-:W-:Y:S01]  /*6a80*/  ISETP.GE.AND P2, PT, R46, RZ, PT ;  /* 0x000000ff2e00720c */ /* 0x000fe20003f46270 */
[----:B-----5:R-:W-:-:S04]  /*6a90*/  IMAD R46, R7, UR6, RZ ;  /* 0x00000006072e7c24 */ /* 0x020fc8000f8e02ff */
[----:B--2---:R-:W-:Y:S02]  /*6aa0*/  IMAD R46, R47, UR4, R46 ;  /* 0x000000042f2e7c24 */ /* 0x004fe4000f8e022e */
[----:B------:R-:W-:-:S06]  /*6ab0*/  @P0 VIADD R41, R41, 0x1 ;  /* 0x0000000129290836 */ /* 0x000fcc0000000000 */
[----:B------:R-:W-:Y:S01]  /*6ac0*/  @!P2 IMAD.MOV R41, RZ, RZ, -R41 ;  /* 0x000000ffff29a224 */ /* 0x000fe200078e0a29 */
[----:B------:R-:W-:Y:S01]  /*6ad0*/  @!P1 LOP3.LUT R41, RZ, R50, RZ, 0x33, !PT ;  /* 0x00000032ff299212 */ /* 0x000fe200078e33ff */
[----:B------:R-:W-:Y:S06]  /*6ae0*/  @!P3 BRA `(.L_x_3006) ;  /* 0x00000004004cb947 */ /* 0x000fec0003800000 */
[-C--:B------:R-:W-:Y:S01]  /*6af0*/  IABS R54, R7.reuse ;  /* 0x0000000700367213 */ /* 0x080fe20000000000 */
[----:B------:R-:W-:Y:S01]  /*6b00*/  IMAD.IADD R58, R0, 0x1, R9 ;  /* 0x00000001003a7824 */ /* 0x000fe200078e0209 */
[-C--:B------:R-:W-:Y:S02]  /*6b10*/  IABS R52, R7.reuse ;  /* 0x0000000700347213 */ /* 0x080fe40000000000 */
[----:B------:R-:W0:Y:S01]  /*6b20*/  I2F.RP R50, R54 ;  /* 0x0000003600327306 */ /* 0x000e220000209400 */
[----:B------:R-:W-:Y:S02]  /*6b30*/  IABS R53, R0 ;  /* 0x0000000000357213 */ /* 0x000fe40000000000 */
[----:B------:R-:W-:Y:S01]  /*6b40*/  IMAD.MOV R55, RZ, RZ, -R52 ;  /* 0x000000ffff377224 */ /* 0x000fe200078e0a34 */
[----:B------:R-:W-:Y:S02]  /*6b50*/  LOP3.LUT R57, RZ, R7, RZ, 0x33, !PT ;  /* 0x00000007ff397212 */ /* 0x000fe400078e33ff */
[----:B------:R-:W-:-:S02]  /*6b60*/  MOV R56, R58 ;  /* 0x0000003a00387202 */ /* 0x000fc40000000f00 */
[----:B0-----:R-:W0:Y:S02]  /*6b70*/  MUFU.RCP R50, R50 ;  /* 0x0000003200327308 */ /* 0x001e240000001000 */
[----:B0-----:R-:W-:-:S06]  /*6b80*/  VIADD R48, R50, 0xffffffe ;  /* 0x0ffffffe32307836 */ /* 0x001fcc0000000000 */
[----:B------:R0:W1:Y:S02]  /*6b90*/  F2I.FTZ.U32.TRUNC.NTZ R49, R48 ;  /* 0x0000003000317305 */ /* 0x000064000021f000 */
[----:B0-----:R-:W-:Y:S01]  /*6ba0*/  IMAD.MOV.U32 R48, RZ, RZ, RZ ;  /* 0x000000ffff307224 */ /* 0x001fe200078e00ff */
[----:B-1----:R-:W-:-:S05]  /*6bb0*/  IADD3 R51, PT, PT, RZ, -R49, RZ ;  /* 0x80000031ff337210 */ /* 0x002fca0007ffe0ff */
[----:B------:R-:W-:-:S04]  /*6bc0*/  IMAD R51, R51, R54, RZ ;  /* 0x0000003633337224 */ /* 0x000fc800078e02ff */
[----:B------:R-:W-:-:S04]  /*6bd0*/  IMAD.HI.U32 R52, R49, R51, R48 ;  /* 0x0000003331347227 */ /* 0x000fc800078e0030 */
[----:B------:R-:W-:Y:S02]  /*6be0*/  IMAD.MOV.U32 R49, RZ, RZ, R53 ;  /* 0x000000ffff317224 */ /* 0x000fe400078e0035 */
[----:B------:R-:W0:Y:S02]  /*6bf0*/  LDS R53, [R44] ;  /* 0x000000002c357984 */ /* 0x000e240000000800 */
[----:B------:R-:W-:-:S04]  /*6c00*/  IMAD.HI.U32 R48, R52, R49, RZ ;  /* 0x0000003134307227 */ /* 0x000fc800078e00ff */
[----:B------:R-:W-:-:S05]  /*6c10*/  IMAD R49, R48, R55, R49 ;  /* 0x0000003730317224 */ /* 0x000fca00078e0231 */
[----:B------:R-:W-:-:S13]  /*6c20*/  ISETP.GT.U32.AND P1, PT, R54, R49, PT ;  /* 0x000000313600720c */ /* 0x000fda0003f24070 */
[----:B------:R-:W-:Y:S02]  /*6c30*/  @!P1 IMAD.IADD R49, R49, 0x1, -R54 ;  /* 0x0000000131319824 */ /* 0x000fe400078e0a36 */
[----:B------:R-:W-:Y:S01]  /*6c40*/  @!P1 VIADD R48, R48, 0x1 ;  /* 0x0000000130309836 */ /* 0x000fe20000000000 */
[----:B------:R-:W-:Y:S02]  /*6c50*/  ISETP.NE.AND P1, PT, R59, RZ, PT ;  /* 0x000000ff3b00720c */ /* 0x000fe40003f25270 */
[----:B------:R-:W-:Y:S02]  /*6c60*/  ISETP.GE.U32.AND P0, PT, R49, R54, PT ;  /* 0x000000363100720c */ /* 0x000fe40003f06070 */
[----:B------:R-:W-:-:S04]  /*6c70*/  LOP3.LUT R49, R0, R7, RZ, 0x3c, !PT ;  /* 0x0000000700317212 */ /* 0x000fc800078e3cff */
[----:B------:R-:W-:-:S07]  /*6c80*/  ISETP.GE.AND P2, PT, R49, RZ, PT ;  /* 0x000000ff3100720c */ /* 0x000fce0003f46270 */
[----:B------:R-:W-:Y:S02]  /*6c90*/  @P0 IADD3 R48, PT, PT, R48, 0x1, RZ ;  /* 0x0000000130300810 */ /* 0x000fe40007ffe0ff */
[----:B------:R-:W-:-:S03]  /*6ca0*/  ISETP.NE.AND P0, PT, R7, RZ, PT ;  /* 0x000000ff0700720c */ /* 0x000fc60003f05270 */
[----:B------:R-:W-:Y:S02]  /*6cb0*/  IMAD.MOV.U32 R50, RZ, RZ, R48 ;  /* 0x000000ffff327224 */ /* 0x000fe400078e0030 */
[----:B------:R-:W1:Y:S02]  /*6cc0*/  LDC.64 R48, c[0x0][0x3a0] ;  /* 0x0000e800ff307b82 */ /* 0x000e640000000a00 */
[----:B------:R-:W-:-:S05]  /*6cd0*/  @!P2 IMAD.MOV R50, RZ, RZ, -R50 ;  /* 0x000000ffff32a224 */ /* 0x000fca00078e0a32 */
[----:B------:R-:W-:-:S05]  /*6ce0*/  SEL R50, R57, R50, !P0 ;  /* 0x0000003239327207 */ /* 0x000fca0004000000 */
[----:B------:R-:W-:Y:S02]  /*6cf0*/  IMAD.MOV R51, RZ, RZ, -R50 ;  /* 0x000000ffff337224 */ /* 0x000fe400078e0a32 */
[----:B------:R-:W-:Y:S02]  /*6d00*/  IMAD R50, R41, R50, R46 ;  /* 0x0000003229327224 */ /* 0x000fe400078e022e */
[----:B------:R-:W-:-:S04]  /*6d10*/  IMAD R51, R7, R51, R0 ;  /* 0x0000003307337224 */ /* 0x000fc800078e0200 */
        /* <DEDUP_REMOVED lines=16> */
[----:B------:R-:W-:-:S05]  /*6e20*/  ISETP.NE.AND P1, PT, R59, 0x1, PT ;  /* 0x000000013b00780c */ /* 0x000fca0003f25270 */
        /* <DEDUP_REMOVED lines=31> */
.L_x_3006:
[----:B------:R-:W-:Y:S05]  /*7020*/  BSYNC.RECONVERGENT B0 ;  /* 0x0000000000007941 */ /* 0x000fea0003800200 */
.L_x_3005:
[----:B------:R-:W-:Y:S01]  /*7030*/  ISETP.GE.U32.AND P0, PT, R5, 0x3, PT ;  /* 0x000000030500780c */ /* 0x000fe20003f06070 */
[----:B------:R-:W-:-:S12]  /*7040*/  BSSY.RECONVERGENT B0, `(.L_x_3007) ;  /* 0x000007a000007945 */ /* 0x000fd80003800200 */
[----:B------:R-:W-:Y:S05]  /*7050*/  @!P0 BRA `(.L_x_3008) ;  /* 0x0000000400e08947 */ /* 0x000fea0003800000 */
[-C--:B------:R-:W-:Y:S01]  /*7060*/  IABS R52, R7.reuse ;  /* 0x0000000700347213 */ /* 0x080fe20000000000 */
[----:B------:R-:W-:Y:S01]  /*7070*/  IMAD.MOV.U32 R54, RZ, RZ, RZ ;  /* 0x000000ffff367224 */ /* 0x000fe200078e00ff */
[----:B------:R-:W-:Y:S02]  /*7080*/  ISETP.NE.AND P0, PT, R7, RZ, PT ;  /* 0x000000ff0700720c */ /* 0x000fe40003f05270 */
[----:B--2---:R-:W2:Y:S01]  /*7090*/  I2F.RP R48, R52 ;  /* 0x0000003400307306 */ /* 0x004ea20000209400 */
[----:B01----:R-:W-:-:S07]  /*70a0*/  LOP3.LUT R53, RZ, R7, RZ, 0x33, !PT ;  /* 0x00000007ff357212 */ /* 0x003fce00078e33ff */
[----:B--2---:R-:W0:Y:S02]  /*70b0*/  MUFU.RCP R48, R48 ;  /* 0x0000003000307308 */ /* 0x004e240000001000 */
[----:B0-----:R-:W-:-:S06]  /*70c0*/  VIADD R55, R48, 0xffffffe ;  /* 0x0ffffffe30377836 */ /* 0x001fcc0000000000 */
[----:B------:R-:W0:Y:S02]  /*70d0*/  F2I.FTZ.U32.TRUNC.NTZ R55, R55 ;  /* 0x0000003700377305 */ /* 0x000e24000021f000 */
[----:B0-----:R-:W-:-:S05]  /*70e0*/  IADD3 R49, PT, PT, RZ, -R55, RZ ;  /* 0x80000037ff317210 */ /* 0x001fca0007ffe0ff */
[----:B------:R-:W-:-:S04]  /*70f0*/  IMAD R49, R49, R52, RZ ;  /* 0x0000003431317224 */ /* 0x000fc800078e02ff */
[----:B------:R-:W-:-:S07]  /*7100*/  IMAD.HI.U32 R54, R55, R49, R54 ;  /* 0x0000003137367227 */ /* 0x000fce00078e0036 */
.L_x_3009:
[-C--:B------:R-:W-:Y:S01]  /*7110*/  IABS R74, R7.reuse ;  /* 0x00000007004a7213 */ /* 0x080fe20000000000 */
[----:B------:R-:W0:Y:S01]  /*7120*/  S2UR UR6, SR_CgaCtaId ;  /* 0x00000000000679c3 */ /* 0x000e220000008800 */
[----:B------:R-:W-:Y:S01]  /*7130*/  IABS R55, R7 ;  /* 0x0000000700377213 */ /* 0x000fe20000000000 */
[----:B------:R-:W-:Y:S01]  /*7140*/  UMOV UR4, 0x400 ;  /* 0x0000040000047882 */ /* 0x000fe20000000000 */
[----:B------:R-:W1:Y:S01]  /*7150*/  I2F.RP R50, R74 ;  /* 0x0000004a00327306 */ /* 0x000e620000209400 */
[-C--:B------:R-:W-:Y:S01]  /*7160*/  IABS R51, R56.reuse ;  /* 0x0000003800337213 */ /* 0x080fe20000000000 */
[----:B------:R-:W-:Y:S01]  /*7170*/  UIADD3 UR4, UPT, UPT, UR4, 0x4300, URZ ;  /* 0x0000430004047890 */ /* 0x000fe2000fffe0ff */
[----:B------:R-:W-:Y:S01]  /*7180*/  IMAD.MOV R60, RZ, RZ, -R55 ;  /* 0x000000ffff3c7224 */ /* 0x000fe200078e0a37 */
[----:B------:R-:W-:-:S05]  /*7190*/  IADD3 R66, PT, PT, R9, R56, RZ ;  /* 0x0000003809427210 */ /* 0x000fca0007ffe0ff */
[----:B------:R-:W-:-:S04]  /*71a0*/  IMAD.IADD R68, R66, 0x1, R9 ;  /* 0x0000000142447824 */ /* 0x000fc800078e0209 */
[----:B------:R-:W-:Y:S01]  /*71b0*/  IMAD.IADD R72, R68, 0x1, R9 ;  /* 0x0000000144487824 */ /* 0x000fe200078e0209 */
[----:B------:R-:W-:Y:S01]  /*71c0*/  IABS R58, R68 ;  /* 0x00000044003a7213 */ /* 0x000fe20000000000 */
[----:B-1----:R-:W1:Y:S03]  /*71d0*/  MUFU.RCP R50, R50 ;  /* 0x0000003200327308 */ /* 0x002e660000001000 */
[----:B------:R-:W-:Y:S01]  /*71e0*/  IABS R61, R72 ;  /* 0x00000048003d7213 */ /* 0x000fe20000000000 */
[----:B0-----:R-:W-:-:S06]  /*71f0*/  ULEA UR4, UR6, UR4, 0x18 ;  /* 0x0000000406047291 */ /* 0x001fcc000f8ec0ff */
[----:B------:R-:W-:Y:S01]  /*7200*/  LEA R62, R56, UR4, 0x2 ;  /* 0x00000004383e7c11 */ /* 0x000fe2000f8e10ff */
[----:B-1----:R-:W-:Y:S02]  /*7210*/  VIADD R48, R50, 0xffffffe ;  /* 0x0ffffffe32307836 */ /* 0x002fe40000000000 */
[----:B------:R-:W-:Y:S02]  /*7220*/  IMAD.HI.U32 R50, R54, R51, RZ ;  /* 0x0000003336327227 */ /* 0x000fe400078e00ff */
[----:B------:R0:W1:Y:S02]  /*7230*/  F2I.FTZ.U32.TRUNC.NTZ R49, R48 ;  /* 0x0000003000317305 */ /* 0x000064000021f000 */
[----:B------:R-:W-:Y:S02]  /*7240*/  IMAD R51, R50, R60, R51 ;  /* 0x0000003c32337224 */ /* 0x000fe400078e0233 */
[----:B------:R-:W-:-:S03]  /*7250*/  IMAD R64, R9, 0x4, R62 ;  /* 0x0000000409407824 */ /* 0x000fc600078e023e */
[----:B------:R-:W-:Y:S01]  /*7260*/  ISETP.GT.U32.AND P2, PT, R52, R51, PT ;  /* 0x000000333400720c */ /* 0x000fe20003f44070 */
[----:B------:R-:W-:Y:S01]  /*7270*/  IMAD R70, R9, 0x4, R64 ;  /* 0x0000000409467824 */ /* 0x000fe200078e0240 */
[----:B------:R-:W-:Y:S01]  /*7280*/  LDS R63, [R64] ;  /* 0x00000000403f7984 */ /* 0x000fe20000000800 */
[----:B0-----:R-:W-:-:S03]  /*7290*/  IMAD.MOV.U32 R48, RZ, RZ, RZ ;  /* 0x000000ffff307224 */ /* 0x001fc600078e00ff */
[----:B------:R-:W-:Y:S01]  /*72a0*/  LDS R65, [R70] ;  /* 0x0000000046417984 */ /* 0x000fe20000000800 */
[----:B-1----:R-:W-:-:S04]  /*72b0*/  IMAD.MOV R57, RZ, RZ, -R49 ;  /* 0x000000ffff397224 */ /* 0x002fc800078e0a31 */
[----:B------:R-:W-:Y:S01]  /*72c0*/  IMAD.MOV.U32 R55, RZ, RZ, R57 ;  /* 0x000000ffff377224 */ /* 0x000fe200078e0039 */
[----:B------:R-:W-:Y:S01]  /*72d0*/  IABS R57, R66 ;  /* 0x0000004200397213 */ /* 0x000fe20000000000 */
[----:B------:R-:W-:Y:S02]  /*72e0*/  @!P2 IMAD.IADD R51, R51, 0x1, -R74 ;  /* 0x000000013333a824 */ /* 0x000fe400078e0a4a */
[----:B------:R-:W-:Y:S02]  /*72f0*/  IMAD R55, R55, R74, RZ ;  /* 0x0000004a37377224 */ /* 0x000fe400078e02ff */
[----:B------:R-:W-:Y:S01]  /*7300*/  @!P2 VIADD R50, R50, 0x1 ;  /* 0x000000013232a836 */ /* 0x000fe20000000000 */
[----:B------:R-:W-:Y:S01]  /*7310*/  ISETP.GE.U32.AND P1, PT, R51, R52, PT ;  /* 0x000000343300720c */ /* 0x000fe20003f26070 */
[----:B------:R-:W-:Y:S01]  /*7320*/  IMAD.HI.U32 R59, R49, R55, R48 ;  /* 0x00000037313b7227 */ /* 0x000fe200078e0030 */
[----:B------:R-:W-:-:S03]  /*7330*/  LOP3.LUT R51, R56, R7, RZ, 0x3c, !PT ;  /* 0x0000000738337212 */ /* 0x000fc600078e3cff */
[----:B------:R-:W-:Y:S01]  /*7340*/  IMAD.MOV.U32 R49, RZ, RZ, R57 ;  /* 0x000000ffff317224 */ /* 0x000fe200078e0039 */
[----:B------:R-:W-:Y:S01]  /*7350*/  ISETP.GE.AND P3, PT, R51, RZ, PT ;  /* 0x000000ff3300720c */ /* 0x000fe20003f66270 */
[----:B------:R-:W-:-:S04]  /*7360*/  IMAD.HI.U32 R57, R59, R58, RZ ;  /* 0x0000003a3b397227 */ /* 0x000fc800078e00ff */
[----:B------:R-:W-:-:S04]  /*7370*/  IMAD.HI.U32 R48, R59, R49, RZ ;  /* 0x000000313b307227 */ /* 0x000fc800078e00ff */
[-C--:B------:R-:W-:Y:S02]  /*7380*/  IMAD R49, R48, R60.reuse, R49 ;  /* 0x0000003c30317224 */ /* 0x080fe400078e0231 */
[----:B------:R-:W-:Y:S01]  /*7390*/  IMAD R55, R57, R60, R58 ;  /* 0x0000003c39377224 */ /* 0x000fe200078e023a */
[----:B------:R-:W-:Y:S01]  /*73a0*/  MOV R58, R61 ;  /* 0x0000003d003a7202 */ /* 0x000fe20000000f00 */
[----:B------:R-:W-:Y:S01]  /*73b0*/  @P1 VIADD R50, R50, 0x1 ;  /* 0x0000000132321836 */ /* 0x000fe20000000000 */
[C---:B------:R-:W-:Y:S02]  /*73c0*/  ISETP.GT.U32.AND P6, PT, R74.reuse, R49, PT ;  /* 0x000000314a00720c */ /* 0x040fe40003fc4070 */
[----:B------:R-:W-:Y:S01]  /*73d0*/  ISETP.GT.U32.AND P5, PT, R74, R55, PT ;  /* 0x000000374a00720c */ /* 0x000fe20003fa4070 */
[----:B------:R-:W-:Y:S01]  /*73e0*/  IMAD.HI.U32 R59, R59, R58, RZ ;  /* 0x0000003a3b3b7227 */ /* 0x000fe200078e00ff */
[----:B------:R-:W-:-:S03]  /*73f0*/  LOP3.LUT R61, RZ, R7, RZ, 0x33, !PT ;  /* 0x00000007ff3d7212 */ /* 0x000fc600078e33ff */
[----:B------:R-:W-:Y:S02]  /*7400*/  IMAD R51, R59, R60, R58 ;  /* 0x0000003c3b337224 */ /* 0x000fe400078e023a */
[----:B------:R-:W-:Y:S02]  /*7410*/  @!P3 IMAD.MOV R50, RZ, RZ, -R50 ;  /* 0x000000ffff32b224 */ /* 0x000fe400078e0a32 */
[----:B------:R-:W-:Y:S01]  /*7420*/  IMAD R60, R9, 0x4, R70 ;  /* 0x00000004093c7824 */ /* 0x000fe200078e0246 */
[----:B------:R-:W-:Y:S01]  /*7430*/  ISETP.GT.U32.AND P2, PT, R74, R51, PT ;  /* 0x000000334a00720c */ /* 0x000fe20003f44070 */
[--C-:B------:R-:W-:Y:S01]  /*7440*/  @!P6 IMAD.IADD R49, R49, 0x1, -R74.reuse ;  /* 0x000000013131e824 */ /* 0x100fe200078e0a4a */
[----:B------:R-:W-:Y:S01]  /*7450*/  @!P6 IADD3 R48, PT, PT, R48, 0x1, RZ ;  /* 0x000000013030e810 */ /* 0x000fe20007ffe0ff */
[----:B------:R-:W-:Y:S01]  /*7460*/  @!P5 IMAD.IADD R55, R55, 0x1, -R74 ;  /* 0x000000013737d824 */ /* 0x000fe200078e0a4a */
[----:B------:R-:W-:Y:S01]  /*7470*/  LDS R69, [R60] ;  /* 0x000000003c457984 */ /* 0x000fe20000000800 */
[----:B------:R-:W-:Y:S01]  /*7480*/  @!P5 VIADD R57, R57, 0x1 ;  /* 0x000000013939d836 */ /* 0x000fe20000000000 */
[----:B------:R-:W-:-:S02]  /*7490*/  ISETP.GE.U32.AND P4, PT, R49, R74, PT ;  /* 0x0000004a3100720c */ /* 0x000fc40003f86070 */
[-C--:B------:R-:W-:Y:S02]  /*74a0*/  ISETP.GE.U32.AND P1, PT, R55, R74.reuse, PT ;  /* 0x0000004a3700720c */ /* 0x080fe40003f26070 */
[-C--:B------:R-:W-:Y:S02]  /*74b0*/  LOP3.LUT R49, R66, R7.reuse, RZ, 0x3c, !PT ;  /* 0x0000000742317212 */ /* 0x080fe400078e3cff */
[-C--:B------:R-:W-:Y:S01]  /*74c0*/  LOP3.LUT R55, R68, R7.reuse, RZ, 0x3c, !PT ;  /* 0x0000000744377212 */ /* 0x080fe200078e3cff */
[----:B------:R-:W-:Y:S01]  /*74d0*/  @!P2 IMAD.IADD R51, R51, 0x1, -R74 ;  /* 0x000000013333a824 */ /* 0x000fe200078e0a4a */
[----:B------:R-:W-:Y:S01]  /*74e0*/  ISETP.GE.AND P3, PT, R49, RZ, PT ;  /* 0x000000ff3100720c */ /* 0x000fe20003f66270 */
[----:B------:R-:W-:Y:S01]  /*74f0*/  @!P2 VIADD R59, R59, 0x1 ;  /* 0x000000013b3ba836 */ /* 0x000fe20000000000 */
[----:B------:R-:W-:Y:S02]  /*7500*/  ISETP.GE.AND P6, PT, R55, RZ, PT ;  /* 0x000000ff3700720c */ /* 0x000fe40003fc6270 */
[----:B------:R-:W-:Y:S01]  /*7510*/  LOP3.LUT R49, R72, R7, RZ, 0x3c, !PT ;  /* 0x0000000748317212 */ /* 0x000fe200078e3cff */
[----:B------:R0:W1:Y:S01]  /*7520*/  LDS R55, [R62] ;  /* 0x000000003e377984 */ /* 0x0000620000000800 */
[----:B------:R-:W-:Y:S01]  /*7530*/  ISETP.GE.U32.AND P5, PT, R51, R74, PT ;  /* 0x0000004a3300720c */ /* 0x000fe20003fa6070 */
[----:B------:R-:W-:Y:S01]  /*7540*/  @P4 VIADD R48, R48, 0x1 ;  /* 0x0000000130304836 */ /* 0x000fe20000000000 */
[----:B------:R-:W-:-:S02]  /*7550*/  ISETP.GE.AND P4, PT, R49, RZ, PT ;  /* 0x000000ff3100720c */ /* 0x000fc40003f86270 */
[----:B------:R-:W-:Y:S01]  /*7560*/  @P1 IADD3 R57, PT, PT, R57, 0x1, RZ ;  /* 0x0000000139391810 */ /* 0x000fe20007ffe0ff */
[----:B------:R-:W-:Y:S01]  /*7570*/  IMAD.MOV.U32 R51, RZ, RZ, R48 ;  /* 0x000000ffff337224 */ /* 0x000fe200078e0030 */
[----:B------:R-:W-:Y:S01]  /*7580*/  ISETP.NE.AND P1, PT, R7, RZ, PT ;  /* 0x000000ff0700720c */ /* 0x000fe20003f25270 */
[----:B------:R-:W2:Y:S02]  /*7590*/  LDC.64 R48, c[0x0][0x3a0] ;  /* 0x0000e800ff307b82 */ /* 0x000ea40000000a00 */
[----:B------:R-:W-:Y:S01]  /*75a0*/  IMAD.MOV.U32 R58, RZ, RZ, R57 ;  /* 0x000000ffff3a7224 */ /* 0x000fe200078e0039 */
[----:B------:R-:W-:Y:S02]  /*75b0*/  @!P3 IADD3 R51, PT, PT, -R51, RZ, RZ ;  /* 0x000000ff3333b210 */ /* 0x000fe40007ffe1ff */
[----:B------:R-:W-:Y:S01]  /*75c0*/  SEL R50, R61, R50, !P1 ;  /* 0x000000323d327207 */ /* 0x000fe20004800000 */
[----:B------:R-:W-:Y:S01]  /*75d0*/  @P5 VIADD R59, R59, 0x1 ;  /* 0x000000013b3b5836 */ /* 0x000fe20000000000 */
[----:B------:R-:W-:Y:S01]  /*75e0*/  SEL R57, R61, R51, !P1 ;  /* 0x000000333d397207 */ /* 0x000fe20004800000 */
[----:B------:R-:W-:-:S02]  /*75f0*/  @!P6 IMAD.MOV R58, RZ, RZ, -R58 ;  /* 0x000000ffff3ae224 */ /* 0x000fc400078e0a3a */
[----:B------:R-:W-:Y:S02]  /*7600*/  @!P4 IMAD.MOV R59, RZ, RZ, -R59 ;  /* 0x000000ffff3bc224 */ /* 0x000fe400078e0a3b */
[----:B------:R-:W-:Y:S01]  /*7610*/  IMAD.MOV R51, RZ, RZ, -R50 ;  /* 0x000000ffff337224 */ /* 0x000fe200078e0a32 */
[----:B------:R-:W-:Y:S01]  /*7620*/  SEL R58, R61, R58, !P1 ;  /* 0x0000003a3d3a7207 */ /* 0x000fe20004800000 */
[----:B0-----:R-:W-:Y:S01]  /*7630*/  IMAD.MOV R62, RZ, RZ, -R57 ;  /* 0x000000ffff3e7224 */ /* 0x001fe200078e0a39 */
[----:B------:R-:W-:Y:S01]  /*7640*/  SEL R60, R53, R59, !P0 ;  /* 0x0000003b353c7207 */ /* 0x000fe20004000000 */
[C---:B------:R-:W-:Y:S02]  /*7650*/  IMAD R51, R7.reuse, R51, R56 ;  /* 0x0000003307337224 */ /* 0x040fe400078e0238 */
[----:B------:R-:W-:Y:S01]  /*7660*/  IMAD R56, R7, R62, R66 ;  /* 0x0000003e07387224 */ /* 0x000fe200078e0242 */
[----:B------:R-:W-:Y:S01]  /*7670*/  IADD3 R62, PT, PT, -R60, RZ, RZ ;  /* 0x000000ff3c3e7210 */ /* 0x000fe20007ffe1ff */
[----:B------:R-:W-:-:S02]  /*7680*/  IMAD.MOV R64, RZ, RZ, -R58 ;  /* 0x000000ffff407224 */ /* 0x000fc400078e0a3a */
[C-C-:B------:R-:W-:Y:S02]  /*7690*/  IMAD R50, R41.reuse, R50, R46.reuse ;  /* 0x0000003229327224 */ /* 0x140fe400078e022e */
[----:B------:R-:W-:Y:S02]  /*76a0*/  IMAD R57, R41, R57, R46 ;  /* 0x0000003929397224 */ /* 0x000fe400078e022e */
[----:B------:R-:W-:Y:S02]  /*76b0*/  IMAD R59, R7, R64, R68 ;  /* 0x00000040073b7224 */ /* 0x000fe400078e0244 */
[C-C-:B------:R-:W-:Y:S02]  /*76c0*/  IMAD R58, R41.reuse, R58, R46.reuse ;  /* 0x0000003a293a7224 */ /* 0x140fe400078e022e */
[----:B------:R-:W-:Y:S02]  /*76d0*/  IMAD R60, R41, R60, R46 ;  /* 0x0000003c293c7224 */ /* 0x000fe400078e022e */
[----:B------:R-:W-:-:S02]  /*76e0*/  IMAD R67, R7, R62, R72 ;  /* 0x0000003e07437224 */ /* 0x000fc400078e0248 */
[----:B------:R-:W-:Y:S02]  /*76f0*/  IMAD.IADD R51, R50, 0x1, R51 ;  /* 0x0000000132337824 */ /* 0x000fe400078e0233 */
[----:B------:R-:W-:Y:S02]  /*7700*/  IMAD.IADD R57, R57, 0x1, R56 ;  /* 0x0000000139397824 */ /* 0x000fe400078e0238 */
[----:B------:R-:W-:Y:S02]  /*7710*/  IMAD.IADD R61, R58, 0x1, R59 ;  /* 0x000000013a3d7824 */ /* 0x000fe400078e023b */
[----:B------:R-:W-:Y:S02]  /*7720*/  IMAD.IADD R67, R60, 0x1, R67 ;  /* 0x000000013c437824 */ /* 0x000fe400078e0243 */
[----:B--2---:R-:W-:-:S04]  /*7730*/  IMAD.WIDE R50, R51, 0x4, R48 ;  /* 0x0000000433327825 */ /* 0x004fc800078e0230 */
[--C-:B------:R-:W-:Y:S01]  /*7740*/  IMAD.WIDE R58, R57, 0x4, R48.reuse ;  /* 0x00000004393a7825 */ /* 0x100fe200078e0230 */
[----:B-1----:R3:W-:Y:S03]  /*7750*/  STG.E desc[UR8][R50.64], R55 ;  /* 0x0000003732007986 */ /* 0x0027e6000c101908 */
[--C-:B------:R-:W-:Y:S01]  /*7760*/  IMAD.WIDE R60, R61, 0x4, R48.reuse ;  /* 0x000000043d3c7825 */ /* 0x100fe200078e0230 */
[----:B------:R3:W-:Y:S03]  /*7770*/  STG.E desc[UR8][R58.64], R63 ;  /* 0x0000003f3a007986 */ /* 0x0007e6000c101908 */
[----:B------:R-:W-:Y:S01]  /*7780*/  IMAD.WIDE R48, R67, 0x4, R48 ;  /* 0x0000000443307825 */ /* 0x000fe200078e0230 */
[----:B------:R3:W-:Y:S03]  /*7790*/  STG.E desc[UR8][R60.64], R65 ;  /* 0x000000413c007986 */ /* 0x0007e6000c101908 */
[----:B------:R-:W-:Y:S01]  /*77a0*/  IMAD.IADD R56, R72, 0x1, R9 ;  /* 0x0000000148387824 */ /* 0x000fe200078e0209 */
[----:B------:R3:W-:Y:S04]  /*77b0*/  STG.E desc[UR8][R48.64], R69 ;  /* 0x0000004530007986 */ /* 0x0007e8000c101908 */
[----:B------:R-:W-:-:S13]  /*77c0*/  ISETP.GE.U32.AND P1, PT, R56, 0x80, PT ;  /* 0x000000803800780c */ /* 0x000fda0003f26070 */
[----:B---3--:R-:W-:Y:S05]  /*77d0*/  @!P1 BRA `(.L_x_3009) ;  /* 0xfffffff8004c9947 */ /* 0x008fea000383ffff */
.L_x_3008:
[----:B------:R-:W-:Y:S05]  /*77e0*/  BSYNC.RECONVERGENT B0 ;  /* 0x0000000000007941 */ /* 0x000fea0003800200 */
.L_x_3007:
[C---:B------:R-:W-:Y:S01]  /*77f0*/  IMAD.SHL.U32 R46, R6.reuse, 0x10, RZ ;  /* 0x00000010062e7824 */ /* 0x040fe200078e00ff */
[----:B------:R-:W-:-:S04]  /*7800*/  IADD3 R47, PT, PT, R6, R47, RZ ;  /* 0x0000002f062f7210 */ /* 0x000fc80007ffe0ff */
[----:B------:R-:W-:-:S13]  /*7810*/  ISETP.GE.U32.AND P0, PT, R47, R46, PT ;  /* 0x0000002e2f00720c */ /* 0x000fda0003f06070 */
[----:B------:R-:W-:Y:S05]  /*7820*/  @!P0 BRA `(.L_x_3010) ;  /* 0xffffff9000608947 */ /* 0x000fea000383ffff */
[----:B------:R-:W-:Y:S05]  /*7830*/  EXIT ;  /* 0x000000000000794d */ /* 0x000fea0003800000 */
.L_x_2909:
[----:B------:R-:W-:Y:S01]  /*7840*/  BSSY B2, `(.L_x_3011) ;  /* 0x0000006000027945 */ /* 0x000fe20003800000 */
[----:B------:R-:W-:Y:S02]  /*7850*/  IMAD.MOV.U32 R112, RZ, RZ, R108 ;  /* 0x000000ffff707224 */ /* 0x000fe400078e006c */
[----:B------:R-:W-:-:S07]  /*7860*/  IMAD.MOV.U32 R79, RZ, RZ, -0x1 ;  /* 0xffffffffff4f7424 */ /* 0x000fce00078e00ff */
[----:B01234-:R-:W-:Y:S05]  /*7870*/  WARPSYNC.COLLECTIVE R79, `(.L_x_3012) ;  /* 0x000000004f087348 */ /* 0x01ffea0003c00000 */
[----:B0-----:R0:W0:Y:S02]  /*7880*/  SHFL.IDX P0, R79, R75, R112, R45 ;  /* 0x000000704b4f7389 */ /* 0x001024000000002d */
[----:B01234-:R-:W-:Y:S05]  /*7890*/  ENDCOLLECTIVE ;  /* 0x000000000000791b */ /* 0x01ffea0003800000 */
.L_x_3012:
[----:B------:R-:W-:Y:S05]  /*78a0*/  BSYNC B2 ;  /* 0x0000000000027941 */ /* 0x000fea0003800000 */
.L_x_3011:
[----:B------:R-:W-:Y:S01]  /*78b0*/  IMAD.MOV.U32 R77, RZ, RZ, R79 ;  /* 0x000000ffff4d7224 */ /* 0x000fe200078e004f */
[----:B------:R-:W-:Y:S06]  /*78c0*/  BRA `(.L_x_3013) ;  /* 0xffffffdc00ec7947 */ /* 0x000fec000383ffff */
.L_x_2912:
[----:B------:R-:W-:Y:S01]  /*78d0*/  BSSY B2, `(.L_x_3014) ;  /* 0x0000006000027945 */ /* 0x000fe20003800000 */
[----:B------:R-:W-:Y:S01]  /*78e0*/  IMAD.MOV.U32 R112, RZ, RZ, R48 ;  /* 0x000000ffff707224 */ /* 0x000fe200078e0030 */
[----:B------:R-:W-:-:S07]  /*78f0*/  MOV R79, 0xffffffff ;  /* 0xffffffff004f7802 */ /* 0x000fce0000000f00 */
[----:B01234-:R-:W-:Y:S05]  /*7900*/  WARPSYNC.COLLECTIVE R79, `(.L_x_3015) ;  /* 0x000000004f087348 */ /* 0x01ffea0003c00000 */
[----:B0-----:R0:W0:Y:S02]  /*7910*/  SHFL.IDX P0, R79, R75, R112, R45 ;  /* 0x000000704b4f7389 */ /* 0x001024000000002d */
[----:B01234-:R-:W-:Y:S05]  /*7920*/  ENDCOLLECTIVE ;  /* 0x000000000000791b */ /* 0x01ffea0003800000 */
.L_x_3015:
[----:B------:R-:W-:Y:S05]  /*7930*/  BSYNC B2 ;  /* 0x0000000000027941 */ /* 0x000fea0003800000 */
.L_x_3014:
[----:B------:R-:W-:Y:S01]  /*7940*/  IMAD.MOV.U32 R112, RZ, RZ, R79 ;  /* 0x000000ffff707224 */ /* 0x000fe200078e004f */
[----:B------:R-:W-:Y:S06]  /*7950*/  BRA `(.L_x_3016) ;  /* 0xffffffdc00e47947 */ /* 0x000fec000383ffff */
.L_x_2915:
[----:B------:R-:W-:Y:S01]  /*7960*/  BSSY B2, `(.L_x_3017) ;  /* 0x0000006000027945 */ /* 0x000fe20003800000 */
[----:B------:R-:W-:Y:S02]  /*7970*/  IMAD.MOV.U32 R112, RZ, RZ, R50 ;  /* 0x000000ffff707224 */ /* 0x000fe400078e0032 */
[----:B------:R-:W-:-:S07]  /*7980*/  IMAD.MOV.U32 R79, RZ, RZ, -0x1 ;  /* 0xffffffffff4f7424 */ /* 0x000fce00078e00ff */
[----:B01234-:R-:W-:Y:S05]  /*7990*/  WARPSYNC.COLLECTIVE R79, `(.L_x_3018) ;  /* 0x000000004f087348 */ /* 0x01ffea0003c00000 */
[----:B0-----:R0:W0:Y:S02]  /*79a0*/  SHFL.IDX P0, R79, R75, R112, R45 ;  /* 0x000000704b4f7389 */ /* 0x001024000000002d */
[----:B01234-:R-:W-:Y:S05]  /*79b0*/  ENDCOLLECTIVE ;  /* 0x000000000000791b */ /* 0x01ffea0003800000 */
.L_x_3018:
[----:B------:R-:W-:Y:S05]  /*79c0*/  BSYNC B2 ;  /* 0x0000000000027941 */ /* 0x000fea0003800000 */
.L_x_3017:
[----:B------:R-:W-:Y:S05]  /*79d0*/  BRA `(.L_x_3019) ;  /* 0xffffffdc00e07947 */ /* 0x000fea000383ffff */
.L_x_2918:
[----:B------:R-:W-:Y:S01]  /*79e0*/  BSSY B2, `(.L_x_3020) ;  /* 0x0000006000027945 */ /* 0x000fe20003800000 */
[----:B------:R-:W-:Y:S02]  /*79f0*/  IMAD.MOV.U32 R112, RZ, RZ, R52 ;  /* 0x000000ffff707224 */ /* 0x000fe400078e0034 */
[----:B------:R-:W-:-:S07]  /*7a00*/  IMAD.MOV.U32 R79, RZ, RZ, -0x1 ;  /* 0xffffffffff4f7424 */ /* 0x000fce00078e00ff */
[----:B01234-:R-:W-:Y:S05]  /*7a10*/  WARPSYNC.COLLECTIVE R79, `(.L_x_3021) ;  /* 0x000000004f087348 */ /* 0x01ffea0003c00000 */
[----:B0-----:R0:W0:Y:S02]  /*7a20*/  SHFL.IDX P0, R79, R75, R112, R45 ;  /* 0x000000704b4f7389 */ /* 0x001024000000002d */
[----:B01234-:R-:W-:Y:S05]  /*7a30*/  ENDCOLLECTIVE ;  /* 0x000000000000791b */ /* 0x01ffea0003800000 */
.L_x_3021:
[----:B------:R-:W-:Y:S05]  /*7a40*/  BSYNC B2 ;  /* 0x0000000000027941 */ /* 0x000fea0003800000 */
.L_x_3020:
[----:B------:R-:W-:Y:S01]  /*7a50*/  MOV R112, R79 ;  /* 0x0000004f00707202 */ /* 0x000fe20000000f00 */
[----:B------:R-:W-:Y:S06]  /*7a60*/  BRA `(.L_x_3022) ;  /* 0xffffffdc00d87947 */ /* 0x000fec000383ffff */
.L_x_2921:
[----:B------:R-:W-:Y:S01]  /*7a70*/  BSSY B2, `(.L_x_3023) ;  /* 0x0000006000027945 */ /* 0x000fe20003800000 */
[----:B------:R-:W-:Y:S02]  /*7a80*/  IMAD.MOV.U32 R112, RZ, RZ, R54 ;  /* 0x000000ffff707224 */ /* 0x000fe400078e0036 */
[----:B------:R-:W-:-:S07]  /*7a90*/  IMAD.MOV.U32 R79, RZ, RZ, -0x1 ;  /* 0xffffffffff4f7424 */ /* 0x000fce00078e00ff */
[----:B01234-:R-:W-:Y:S05]  /*7aa0*/  WARPSYNC.COLLECTIVE R79, `(.L_x_3024) ;  /* 0x000000004f087348 */ /* 0x01ffea0003c00000 */
[----:B0-----:R0:W0:Y:S02]  /*7ab0*/  SHFL.IDX P0, R79, R75, R112, R45 ;  /* 0x000000704b4f7389 */ /* 0x001024000000002d */
[----:B01234-:R-:W-:Y:S05]  /*7ac0*/  ENDCOLLECTIVE ;  /* 0x000000000000791b */ /* 0x01ffea0003800000 */
.L_x_3024:
[----:B------:R-:W-:Y:S05]  /*7ad0*/  BSYNC B2 ;  /* 0x0000000000027941 */ /* 0x000fea0003800000 */
.L_x_3023:
[----:B------:R-:W-:Y:S05]  /*7ae0*/  BRA `(.L_x_3025) ;  /* 0xffffffdc00d47947 */ /* 0x000fea000383ffff */
.L_x_2924:
[----:B------:R-:W-:Y:S01]  /*7af0*/  BSSY B2, `(.L_x_3026) ;  /* 0x0000006000027945 */ /* 0x000fe20003800000 */
[----:B------:R-:W-:Y:S02]  /*7b00*/  IMAD.MOV.U32 R112, RZ, RZ, R56 ;  /* 0x000000ffff707224 */ /* 0x000fe400078e0038 */
[----:B------:R-:W-:-:S07]  /*7b10*/  IMAD.MOV.U32 R79, RZ, RZ, -0x1 ;  /* 0xffffffffff4f7424 */ /* 0x000fce00078e00ff */
[----:B01234-:R-:W-:Y:S05]  /*7b20*/  WARPSYNC.COLLECTIVE R79, `(.L_x_3027) ;  /* 0x000000004f087348 */ /* 0x01ffea0003c00000 */
[----:B0-----:R0:W0:Y:S02]  /*7b30*/  SHFL.IDX P0, R79, R75, R112, R45 ;  /* 0x000000704b4f7389 */ /* 0x001024000000002d */
[----:B01234-:R-:W-:Y:S05]  /*7b40*/  ENDCOLLECTIVE ;  /* 0x000000000000791b */ /* 0x01ffea0003800000 */
.L_x_3027:
[----:B------:R-:W-:Y:S05]  /*7b50*/  BSYNC B2 ;  /* 0x0000000000027941 */ /* 0x000fea0003800000 */
.L_x_3026:
[----:B------:R-:W-:Y:S01]  /*7b60*/  IMAD.MOV.U32 R112, RZ, RZ, R79 ;  /* 0x000000ffff707224 */ /* 0x000fe200078e004f */
[----:B------:R-:W-:Y:S06]  /*7b70*/  BRA `(.L_x_3028) ;  /* 0xffffffdc00d07947 */ /* 0x000fec000383ffff */
.L_x_2927:
[----:B------:R-:W-:Y:S01]  /*7b80*/  BSSY B2, `(.L_x_3029) ;  /* 0x0000006000027945 */ /* 0x000fe20003800000 */
[----:B------:R-:W-:Y:S01]  /*7b90*/  MOV R112, R58 ;  /* 0x0000003a00707202 */ /* 0x000fe20000000f00 */
[----:B------:R-:W-:-:S07]  /*7ba0*/  IMAD.MOV.U32 R79, RZ, RZ, -0x1 ;  /* 0xffffffffff4f7424 */ /* 0x000fce00078e00ff */
[----:B01234-:R-:W-:Y:S05]  /*7bb0*/  WARPSYNC.COLLECTIVE R79, `(.L_x_3030) ;  /* 0x000000004f087348 */ /* 0x01ffea0003c00000 */
[----:B0-----:R0:W0:Y:S02]  /*7bc0*/  SHFL.IDX P0, R79, R75, R112, R45 ;  /* 0x000000704b4f7389 */ /* 0x001024000000002d */
[----:B01234-:R-:W-:Y:S05]  /*7bd0*/  ENDCOLLECTIVE ;  /* 0x000000000000791b */ /* 0x01ffea0003800000 */
.L_x_3030:
[----:B------:R-:W-:Y:S05]  /*7be0*/  BSYNC B2 ;  /* 0x0000000000027941 */ /* 0x000fea0003800000 */
.L_x_3029:
[----:B------:R-:W-:Y:S05]  /*7bf0*/  BRA `(.L_x_3031) ;  /* 0xffffffdc00d07947 */ /* 0x000fea000383ffff */
.L_x_2930:
[----:B------:R-:W-:Y:S01]  /*7c00*/  BSSY B2, `(.L_x_3032) ;  /* 0x0000006000027945 */ /* 0x000fe20003800000 */
[----:B------:R-:W-:Y:S02]  /*7c10*/  IMAD.MOV.U32 R112, RZ, RZ, R60 ;  /* 0x000000ffff707224 */ /* 0x000fe400078e003c */
[----:B------:R-:W-:-:S07]  /*7c20*/  IMAD.MOV.U32 R79, RZ, RZ, -0x1 ;  /* 0xffffffffff4f7424 */ /* 0x000fce00078e00ff */
[----:B01234-:R-:W-:Y:S05]  /*7c30*/  WARPSYNC.COLLECTIVE R79, `(.L_x_3033) ;  /* 0x000000004f087348 */ /* 0x01ffea0003c00000 */
[----:B0-----:R0:W0:Y:S02]  /*7c40*/  SHFL.IDX P0, R79, R75, R112, R45 ;  /* 0x000000704b4f7389 */ /* 0x001024000000002d */
[----:B01234-:R-:W-:Y:S05]  /*7c50*/  ENDCOLLECTIVE ;  /* 0x000000000000791b */ /* 0x01ffea0003800000 */
.L_x_3033:
[----:B------:R-:W-:Y:S05]  /*7c60*/  BSYNC B2 ;  /* 0x0000000000027941 */ /* 0x000fea0003800000 */
.L_x_3032:
[----:B------:R-:W-:Y:S01]  /*7c70*/  IMAD.MOV.U32 R112, RZ, RZ, R79 ;  /* 0x000000ffff707224 */ /* 0x000fe200078e004f */
[----:B------:R-:W-:Y:S06]  /*7c80*/  BRA `(.L_x_3034) ;  /* 0xffffffdc00cc7947 */ /* 0x000fec000383ffff */
.L_x_2933:
[----:B------:R-:W-:Y:S01]  /*7c90*/  BSSY B2, `(.L_x_3035) ;  /* 0x0000006000027945 */ /* 0x000fe20003800000 */
[----:B------:R-:W-:Y:S01]  /*7ca0*/  IMAD.MOV.U32 R112, RZ, RZ, R62 ;  /* 0x000000ffff707224 */ /* 0x000fe200078e003e */
[----:B------:R-:W-:-:S07]  /*7cb0*/  MOV R79, 0xffffffff ;  /* 0xffffffff004f7802 */ /* 0x000fce0000000f00 */
[----:B01234-:R-:W-:Y:S05]  /*7cc0*/  WARPSYNC.COLLECTIVE R79, `(.L_x_3036) ;  /* 0x000000004f087348 */ /* 0x01ffea0003c00000 */
[----:B0-----:R0:W0:Y:S02]  /*7cd0*/  SHFL.IDX P0, R79, R75, R112, R45 ;  /* 0x000000704b4f7389 */ /* 0x001024000000002d */
[----:B01234-:R-:W-:Y:S05]  /*7ce0*/  ENDCOLLECTIVE ;  /* 0x000000000000791b */ /* 0x01ffea0003800000 */
.L_x_3036:
[----:B------:R-:W-:Y:S05]  /*7cf0*/  BSYNC B2 ;  /* 0x0000000000027941 */ /* 0x000fea0003800000 */
.L_x_3035:
[----:B------:R-:W-:Y:S05]  /*7d00*/  BRA `(.L_x_3037) ;  /* 0xffffffdc00cc7947 */ /* 0x000fea000383ffff */
.L_x_2936:
[----:B------:R-:W-:Y:S01]  /*7d10*/  BSSY B2, `(.L_x_3038) ;  /* 0x0000006000027945 */ /* 0x000fe20003800000 */
[----:B------:R-:W-:Y:S02]  /*7d20*/  IMAD.MOV.U32 R112, RZ, RZ, R64 ;  /* 0x000000ffff707224 */ /* 0x000fe400078e0040 */
[----:B------:R-:W-:-:S07]  /*7d30*/  IMAD.MOV.U32 R79, RZ, RZ, -0x1 ;  /* 0xffffffffff4f7424 */ /* 0x000fce00078e00ff */
[----:B01234-:R-:W-:Y:S05]  /*7d40*/  WARPSYNC.COLLECTIVE R79, `(.L_x_3039) ;  /* 0x000000004f087348 */ /* 0x01ffea0003c00000 */
[----:B0-----:R0:W0:Y:S02]  /*7d50*/  SHFL.IDX P0, R79, R75, R112, R45 ;  /* 0x000000704b4f7389 */ /* 0x001024000000002d */
[----:B01234-:R-:W-:Y:S05]  /*7d60*/  ENDCOLLECTIVE ;  /* 0x000000000000791b */ /* 0x01ffea0003800000 */
.L_x_3039:
[----:B------:R-:W-:Y:S05]  /*7d70*/  BSYNC B2 ;  /* 0x0000000000027941 */ /* 0x000fea0003800000 */
.L_x_3038:
[----:B------:R-:W-:Y:S01]  /*7d80*/  IMAD.MOV.U32 R112, RZ, RZ, R79 ;  /* 0x000000ffff707224 */ /* 0x000fe200078e004f */
[----:B------:R-:W-:Y:S06]  /*7d90*/  BRA `(.L_x_3040) ;  /* 0xffffffdc00c87947 */ /* 0x000fec000383ffff */
.L_x_2939:
[----:B------:R-:W-:Y:S01]  /*7da0*/  BSSY B2, `(.L_x_3041) ;  /* 0x0000006000027945 */ /* 0x000fe20003800000 */
[----:B------:R-:W-:Y:S02]  /*7db0*/  IMAD.MOV.U32 R112, RZ, RZ, R66 ;  /* 0x000000ffff707224 */ /* 0x000fe400078e0042 */
[----:B------:R-:W-:-:S07]  /*7dc0*/  IMAD.MOV.U32 R79, RZ, RZ, -0x1 ;  /* 0xffffffffff4f7424 */ /* 0x000fce00078e00ff */
[----:B01234-:R-:W-:Y:S05]  /*7dd0*/  WARPSYNC.COLLECTIVE R79, `(.L_x_3042) ;  /* 0x000000004f087348 */ /* 0x01ffea0003c00000 */
[----:B0-----:R0:W0:Y:S02]  /*7de0*/  SHFL.IDX P0, R79, R75, R112, R45 ;  /* 0x000000704b4f7389 */ /* 0x001024000000002d */
[----:B01234-:R-:W-:Y:S05]  /*7df0*/  ENDCOLLECTIVE ;  /* 0x000000000000791b */ /* 0x01ffea0003800000 */
.L_x_3042:
[----:B------:R-:W-:Y:S05]  /*7e00*/  BSYNC B2 ;  /* 0x0000000000027941 */ /* 0x000fea0003800000 */
.L_x_3041:
[----:B------:R-:W-:Y:S05]  /*7e10*/  BRA `(.L_x_3043) ;  /* 0xffffffdc00c87947 */ /* 0x000fea000383ffff */
.L_x_2942:
[----:B------:R-:W-:Y:S01]  /*7e20*/  BSSY B2, `(.L_x_3044) ;  /* 0x0000006000027945 */ /* 0x000fe20003800000 */
[----:B------:R-:W-:Y:S01]  /*7e30*/  MOV R112, R68 ;  /* 0x0000004400707202 */ /* 0x000fe20000000f00 */
[----:B------:R-:W-:-:S07]  /*7e40*/  IMAD.MOV.U32 R79, RZ, RZ, -0x1 ;  /* 0xffffffffff4f7424 */ /* 0x000fce00078e00ff */
[----:B01234-:R-:W-:Y:S05]  /*7e50*/  WARPSYNC.COLLECTIVE R79, `(.L_x_3045) ;  /* 0x000000004f087348 */ /* 0x01ffea0003c00000 */
[----:B0-----:R0:W0:Y:S02]  /*7e60*/  SHFL.IDX P0, R79, R75, R112, R45 ;  /* 0x000000704b4f7389 */ /* 0x001024000000002d */
[----:B01234-:R-:W-:Y:S05]  /*7e70*/  ENDCOLLECTIVE ;  /* 0x000000000000791b */ /* 0x01ffea0003800000 */
.L_x_3045:
[----:B------:R-:W-:Y:S05]  /*7e80*/  BSYNC B2 ;  /* 0x0000000000027941 */ /* 0x000fea0003800000 */
.L_x_3044:
[----:B------:R-:W-:Y:S01]  /*7e90*/  IMAD.MOV.U32 R112, RZ, RZ, R79 ;  /* 0x000000ffff707224 */ /* 0x000fe200078e004f */
[----:B------:R-:W-:Y:S06]  /*7ea0*/  BRA `(.L_x_3046) ;  /* 0xffffffdc00c47947 */ /* 0x000fec000383ffff */
.L_x_2945:
[----:B------:R-:W-:Y:S01]  /*7eb0*/  BSSY B2, `(.L_x_3047) ;  /* 0x0000006000027945 */ /* 0x000fe20003800000 */
[----:B------:R-:W-:Y:S02]  /*7ec0*/  IMAD.MOV.U32 R112, RZ, RZ, R70 ;  /* 0x000000ffff707224 */ /* 0x000fe400078e0046 */
[----:B------:R-:W-:-:S07]  /*7ed0*/  IMAD.MOV.U32 R79, RZ, RZ, -0x1 ;  /* 0xffffffffff4f7424 */ /* 0x000fce00078e00ff */
[----:B01234-:R-:W-:Y:S05]  /*7ee0*/  WARPSYNC.COLLECTIVE R79, `(.L_x_3048) ;  /* 0x000000004f087348 */ /* 0x01ffea0003c00000 */
[----:B0-----:R0:W0:Y:S02]  /*7ef0*/  SHFL.IDX P0, R79, R75, R112, R45 ;  /* 0x000000704b4f7389 */ /* 0x001024000000002d */
[----:B01234-:R-:W-:Y:S05]  /*7f00*/  ENDCOLLECTIVE ;  /* 0x000000000000791b */ /* 0x01ffea0003800000 */
.L_x_3048:
[----:B------:R-:W-:Y:S05]  /*7f10*/  BSYNC B2 ;  /* 0x0000000000027941 */ /* 0x000fea0003800000 */
.L_x_3047:
[----:B------:R-:W-:Y:S05]  /*7f20*/  BRA `(.L_x_3049) ;  /* 0xffffffdc00c47947 */ /* 0x000fea000383ffff */
.L_x_2948:
[----:B------:R-:W-:Y:S01]  /*7f30*/  BSSY B2, `(.L_x_3050) ;  /* 0x0000006000027945 */ /* 0x000fe20003800000 */
[----:B------:R-:W-:Y:S01]  /*7f40*/  IMAD.MOV.U32 R112, RZ, RZ, R72 ;  /* 0x000000ffff707224 */ /* 0x000fe200078e0048 */
[----:B------:R-:W-:-:S07]  /*7f50*/  MOV R79, 0xffffffff ;  /* 0xffffffff004f7802 */ /* 0x000fce0000000f00 */
[----:B01234-:R-:W-:Y:S05]  /*7f60*/  WARPSYNC.COLLECTIVE R79, `(.L_x_3051) ;  /* 0x000000004f087348 */ /* 0x01ffea0003c00000 */
[----:B0-----:R0:W0:Y:S02]  /*7f70*/  SHFL.IDX P0, R79, R75, R112, R45 ;  /* 0x000000704b4f7389 */ /* 0x001024000000002d */
[----:B01234-:R-:W-:Y:S05]  /*7f80*/  ENDCOLLECTIVE ;  /* 0x000000000000791b */ /* 0x01ffea0003800000 */
.L_x_3051:
[----:B------:R-:W-:Y:S05]  /*7f90*/  BSYNC B2 ;  /* 0x0000000000027941 */ /* 0x000fea0003800000 */
.L_x_3050:
[----:B------:R-:W-:Y:S01]  /*7fa0*/  IMAD.MOV.U32 R112, RZ, RZ, R79 ;  /* 0x000000ffff707224 */ /* 0x000fe200078e004f */
[----:B------:R-:W-:Y:S06]  /*7fb0*/  BRA `(.L_x_3052) ;  /* 0xffffffdc00c07947 */ /* 0x000fec000383ffff */
.L_x_2951:
[----:B------:R-:W-:Y:S01]  /*7fc0*/  BSSY B2, `(.L_x_3053) ;  /* 0x0000006000027945 */ /* 0x000fe20003800000 */
[----:B------:R-:W-:Y:S02]  /*7fd0*/  IMAD.MOV.U32 R112, RZ, RZ, R74 ;  /* 0x000000ffff707224 */ /* 0x000fe400078e004a */
[----:B------:R-:W-:-:S07]  /*7fe0*/  IMAD.MOV.U32 R79, RZ, RZ, -0x1 ;  /* 0xffffffffff4f7424 */ /* 0x000fce00078e00ff */
[----:B01234-:R-:W-:Y:S05]  /*7ff0*/  WARPSYNC.COLLECTIVE R79, `(.L_x_3054) ;  /* 0x000000004f087348 */ /* 0x01ffea0003c00000 */
[----:B0-----:R0:W0:Y:S02]  /*8000*/  SHFL.IDX P0, R79, R75, R112, R45 ;  /* 0x000000704b4f7389 */ /* 0x001024000000002d */
[----:B01234-:R-:W-:Y:S05]  /*8010*/  ENDCOLLECTIVE ;  /* 0x000000000000791b */ /* 0x01ffea0003800000 */
.L_x_3054:
[----:B------:R-:W-:Y:S05]  /*8020*/  BSYNC B2 ;  /* 0x0000000000027941 */ /* 0x000fea0003800000 */
.L_x_3053:
[----:B------:R-:W-:Y:S05]  /*8030*/  BRA `(.L_x_3055) ;  /* 0xffffffdc00c07947 */ /* 0x000fea000383ffff */
.L_x_2954:
[----:B------:R-:W-:Y:S01]  /*8040*/  BSSY B2, `(.L_x_3056) ;  /* 0x0000006000027945 */ /* 0x000fe20003800000 */
[----:B------:R-:W-:Y:S02]  /*8050*/  IMAD.MOV.U32 R112, RZ, RZ, R76 ;  /* 0x000000ffff707224 */ /* 0x000fe400078e004c */
[----:B------:R-:W-:-:S07]  /*8060*/  IMAD.MOV.U32 R79, RZ, RZ, -0x1 ;  /* 0xffffffffff4f7424 */ /* 0x000fce00078e00ff */
[----:B01234-:R-:W-:Y:S05]  /*8070*/  WARPSYNC.COLLECTIVE R79, `(.L_x_3057) ;  /* 0x000000004f087348 */ /* 0x01ffea0003c00000 */
[----:B0-----:R0:W0:Y:S02]  /*8080*/  SHFL.IDX P0, R79, R75, R112, R45 ;  /* 0x000000704b4f7389 */ /* 0x001024000000002d */
[----:B01234-:R-:W-:Y:S05]  /*8090*/  ENDCOLLECTIVE ;  /* 0x000000000000791b */ /* 0x01ffea0003800000 */
.L_x_3057:
[----:B------:R-:W-:Y:S05]  /*80a0*/  BSYNC B2 ;  /* 0x0000000000027941 */ /* 0x000fea0003800000 */
.L_x_3056:
[----:B------:R-:W-:Y:S01]  /*80b0*/  MOV R112, R79 ;  /* 0x0000004f00707202 */ /* 0x000fe20000000f00 */
[----:B------:R-:W-:Y:S06]  /*80c0*/  BRA `(.L_x_3058) ;  /* 0xffffffdc00bc7947 */ /* 0x000fec000383ffff */
.L_x_2957:
[----:B------:R-:W-:Y:S01]  /*80d0*/  BSSY B2, `(.L_x_3059) ;  /* 0x0000006000027945 */ /* 0x000fe20003800000 */
[----:B------:R-:W-:Y:S02]  /*80e0*/  IMAD.MOV.U32 R112, RZ, RZ, R78 ;  /* 0x000000ffff707224 */ /* 0x000fe400078e004e */
[----:B------:R-:W-:-:S07]  /*80f0*/  IMAD.MOV.U32 R79, RZ, RZ, -0x1 ;  /* 0xffffffffff4f7424 */ /* 0x000fce00078e00ff */
[----:B01234-:R-:W-:Y:S05]  /*8100*/  WARPSYNC.COLLECTIVE R79, `(.L_x_3060) ;  /* 0x000000004f087348 */ /* 0x01ffea0003c00000 */
[----:B0-----:R0:W0:Y:S02]  /*8110*/  SHFL.IDX P0, R79, R75, R112, R45 ;  /* 0x000000704b4f7389 */ /* 0x001024000000002d */
[----:B01234-:R-:W-:Y:S05]  /*8120*/  ENDCOLLECTIVE ;  /* 0x000000000000791b */ /* 0x01ffea0003800000 */
.L_x_3060:
[----:B------:R-:W-:Y:S05]  /*8130*/  BSYNC B2 ;  /* 0x0000000000027941 */ /* 0x000fea0003800000 */
.L_x_3059:
[----:B------:R-:W-:Y:S05]  /*8140*/  BRA `(.L_x_3061) ;  /* 0xffffffdc00bc7947 */ /* 0x000fea000383ffff */
.L_x_2960:
[----:B------:R-:W-:Y:S01]  /*8150*/  BSSY B2, `(.L_x_3062) ;  /* 0x0000006000027945 */ /* 0x000fe20003800000 */
[----:B------:R-:W-:Y:S02]  /*8160*/  IMAD.MOV.U32 R112, RZ, RZ, R80 ;  /* 0x000000ffff707224 */ /* 0x000fe400078e0050 */
[----:B------:R-:W-:-:S07]  /*8170*/  IMAD.MOV.U32 R79, RZ, RZ, -0x1 ;  /* 0xffffffffff4f7424 */ /* 0x000fce00078e00ff */
[----:B01234-:R-:W-:Y:S05]  /*8180*/  WARPSYNC.COLLECTIVE R79, `(.L_x_3063) ;  /* 0x000000004f087348 */ /* 0x01ffea0003c00000 */
[----:B0-----:R0:W0:Y:S02]  /*8190*/  SHFL.IDX P0, R79, R75, R112, R45 ;  /* 0x000000704b4f7389 */ /* 0x001024000000002d */
[----:B01234-:R-:W-:Y:S05]  /*81a0*/  ENDCOLLECTIVE ;  /* 0x000000000000791b */ /* 0x01ffea0003800000 */
.L_x_3063:
[----:B------:R-:W-:Y:S05]  /*81b0*/  BSYNC B2 ;  /* 0x0000000000027941 */ /* 0x000fea0003800000 */
.L_x_3062:
[----:B------:R-:W-:Y:S01]  /*81c0*/  IMAD.MOV.U32 R112, RZ, RZ, R79 ;  /* 0x000000ffff707224 */ /* 0x000fe200078e004f */
[----:B------:R-:W-:Y:S06]  /*81d0*/  BRA `(.L_x_3064) ;  /* 0xffffffdc00b87947 */ /* 0x000fec000383ffff */
.L_x_2963:
[----:B------:R-:W-:Y:S01]  /*81e0*/  BSSY B2, `(.L_x_3065) ;  /* 0x0000006000027945 */ /* 0x000fe20003800000 */
[----:B------:R-:W-:Y:S01]  /*81f0*/  MOV R112, R82 ;  /* 0x0000005200707202 */ /* 0x000fe20000000f00 */
[----:B------:R-:W-:-:S07]  /*8200*/  IMAD.MOV.U32 R79, RZ, RZ, -0x1 ;  /* 0xffffffffff4f7424 */ /* 0x000fce00078e00ff */
[----:B01234-:R-:W-:Y:S05]  /*8210*/  WARPSYNC.COLLECTIVE R79, `(.L_x_3066) ;  /* 0x000000004f087348 */ /* 0x01ffea0003c00000 */
[----:B0-----:R0:W0:Y:S02]  /*8220*/  SHFL.IDX P0, R79, R75, R112, R45 ;  /* 0x000000704b4f7389 */ /* 0x001024000000002d */
[----:B01234-:R-:W-:Y:S05]  /*8230*/  ENDCOLLECTIVE ;  /* 0x000000000000791b */ /* 0x01ffea0003800000 */
.L_x_3066:
[----:B------:R-:W-:Y:S05]  /*8240*/  BSYNC B2 ;  /* 0x0000000000027941 */ /* 0x000fea0003800000 */
.L_x_3065:
[----:B------:R-:W-:Y:S05]  /*8250*/  BRA `(.L_x_3067) ;  /* 0xffffffdc00b87947 */ /* 0x000fea000383ffff */
.L_x_2966:
[----:B------:R-:W-:Y:S01]  /*8260*/  BSSY B2, `(.L_x_3068) ;  /* 0x0000006000027945 */ /* 0x000fe20003800000 */
[----:B------:R-:W-:Y:S02]  /*8270*/  IMAD.MOV.U32 R112, RZ, RZ, R84 ;  /* 0x000000ffff707224 */ /* 0x000fe400078e0054 */
[----:B------:R-:W-:-:S07]  /*8280*/  IMAD.MOV.U32 R79, RZ, RZ, -0x1 ;  /* 0xffffffffff4f7424 */ /* 0x000fce00078e00ff */
[----:B01234-:R-:W-:Y:S05]  /*8290*/  WARPSYNC.COLLECTIVE R79, `(.L_x_3069) ;  /* 0x000000004f087348 */ /* 0x01ffea0003c00000 */
[----:B0-----:R0:W0:Y:S02]  /*82a0*/  SHFL.IDX P0, R79, R75, R112, R45 ;  /* 0x000000704b4f7389 */ /* 0x001024000000002d */
[----:B01234-:R-:W-:Y:S05]  /*82b0*/  ENDCOLLECTIVE ;  /* 0x000000000000791b */ /* 0x01ffea0003800000 */
.L_x_3069:
[----:B------:R-:W-:Y:S05]  /*82c0*/  BSYNC B2 ;  /* 0x0000000000027941 */ /* 0x000fea0003800000 */
.L_x_3068:
[----:B------:R-:W-:Y:S01]  /*82d0*/  IMAD.MOV.U32 R112, RZ, RZ, R79 ;  /* 0x000000ffff707224 */ /* 0x000fe200078e004f */
[----:B------:R-:W-:Y:S06]  /*82e0*/  BRA `(.L_x_3070) ;  /* 0xffffffdc00b47947 */ /* 0x000fec000383ffff */
.L_x_2969:
[----:B------:R-:W-:Y:S01]  /*82f0*/  BSSY B2, `(.L_x_3071) ;  /* 0x0000006000027945 */ /* 0x000fe20003800000 */
[----:B------:R-:W-:Y:S01]  /*8300*/  IMAD.MOV.U32 R112, RZ, RZ, R86 ;  /* 0x000000ffff707224 */ /* 0x000fe200078e0056 */
[----:B------:R-:W-:-:S07]  /*8310*/  MOV R79, 0xffffffff ;  /* 0xffffffff004f7802 */ /* 0x000fce0000000f00 */
[----:B01234-:R-:W-:Y:S05]  /*8320*/  WARPSYNC.COLLECTIVE R79, `(.L_x_3072) ;  /* 0x000000004f087348 */ /* 0x01ffea0003c00000 */
[----:B0-----:R0:W0:Y:S02]  /*8330*/  SHFL.IDX P0, R79, R75, R112, R45 ;  /* 0x000000704b4f7389 */ /* 0x001024000000002d */
[----:B01234-:R-:W-:Y:S05]  /*8340*/  ENDCOLLECTIVE ;  /* 0x000000000000791b */ /* 0x01ffea0003800000 */
.L_x_3072:
[----:B------:R-:W-:Y:S05]  /*8350*/  BSYNC B2 ;  /* 0x0000000000027941 */ /* 0x000fea0003800000 */
.L_x_3071:
[----:B------:R-:W-:Y:S05]  /*8360*/  BRA `(.L_x_3073) ;  /* 0xffffffdc00b47947 */ /* 0x000fea000383ffff */
.L_x_2972:
[----:B------:R-:W-:Y:S01]  /*8370*/  BSSY B2, `(.L_x_3074) ;  /* 0x0000006000027945 */ /* 0x000fe20003800000 */
[----:B------:R-:W-:Y:S02]  /*8380*/  IMAD.MOV.U32 R112, RZ, RZ, R88 ;  /* 0x000000ffff707224 */ /* 0x000fe400078e0058 */
[----:B------:R-:W-:-:S07]  /*8390*/  IMAD.MOV.U32 R79, RZ, RZ, -0x1 ;  /* 0xffffffffff4f7424 */ /* 0x000fce00078e00ff */
[----:B01234-:R-:W-:Y:S05]  /*83a0*/  WARPSYNC.COLLECTIVE R79, `(.L_x_3075) ;  /* 0x000000004f087348 */ /* 0x01ffea0003c00000 */
[----:B0-----:R0:W0:Y:S02]  /*83b0*/  SHFL.IDX P0, R79, R75, R112, R45 ;  /* 0x000000704b4f7389 */ /* 0x001024000000002d */
[----:B01234-:R-:W-:Y:S05]  /*83c0*/  ENDCOLLECTIVE ;  /* 0x000000000000791b */ /* 0x01ffea0003800000 */
.L_x_3075:
[----:B------:R-:W-:Y:S05]  /*83d0*/  BSYNC B2 ;  /* 0x0000000000027941 */ /* 0x000fea0003800000 */
.L_x_3074:
[----:B------:R-:W-:Y:S01]  /*83e0*/  IMAD.MOV.U32 R112, RZ, RZ, R79 ;  /* 0x000000ffff707224 */ /* 0x000fe200078e004f */
[----:B------:R-:W-:Y:S06]  /*83f0*/  BRA `(.L_x_3076) ;  /* 0xffffffdc00b07947 */ /* 0x000fec000383ffff */
.L_x_2975:
[----:B------:R-:W-:Y:S01]  /*8400*/  BSSY B2, `(.L_x_3077) ;  /* 0x0000006000027945 */ /* 0x000fe20003800000 */
[----:B------:R-:W-:Y:S02]  /*8410*/  IMAD.MOV.U32 R112, RZ, RZ, R90 ;  /* 0x000000ffff707224 */ /* 0x000fe400078e005a */
[----:B------:R-:W-:-:S07]  /*8420*/  IMAD.MOV.U32 R79, RZ, RZ, -0x1 ;  /* 0xffffffffff4f7424 */ /* 0x000fce00078e00ff */
[----:B01234-:R-:W-:Y:S05]  /*8430*/  WARPSYNC.COLLECTIVE R79, `(.L_x_3078) ;  /* 0x000000004f087348 */ /* 0x01ffea0003c00000 */
[----:B0-----:R0:W0:Y:S02]  /*8440*/  SHFL.IDX P0, R79, R75, R112, R45 ;  /* 0x000000704b4f7389 */ /* 0x001024000000002d */
[----:B01234-:R-:W-:Y:S05]  /*8450*/  ENDCOLLECTIVE ;  /* 0x000000000000791b */ /* 0x01ffea0003800000 */
.L_x_3078:
[----:B------:R-:W-:Y:S05]  /*8460*/  BSYNC B2 ;  /* 0x0000000000027941 */ /* 0x000fea0003800000 */
.L_x_3077:
[----:B------:R-:W-:Y:S05]  /*8470*/  BRA `(.L_x_3079) ;  /* 0xffffffdc00b07947 */ /* 0x000fea000383ffff */
.L_x_2978:
[----:B------:R-:W-:Y:S01]  /*8480*/  BSSY B2, `(.L_x_3080) ;  /* 0x0000006000027945 */ /* 0x000fe20003800000 */
[----:B------:R-:W-:Y:S01]  /*8490*/  MOV R112, R92 ;  /* 0x0000005c00707202 */ /* 0x000fe20000000f00 */
[----:B------:R-:W-:-:S07]  /*84a0*/  IMAD.MOV.U32 R79, RZ, RZ, -0x1 ;  /* 0xffffffffff4f7424 */ /* 0x000fce00078e00ff */
[----:B01234-:R-:W-:Y:S05]  /*84b0*/  WARPSYNC.COLLECTIVE R79, `(.L_x_3081) ;  /* 0x000000004f087348 */ /* 0x01ffea0003c00000 */
[----:B0-----:R0:W0:Y:S02]  /*84c0*/  SHFL.IDX P0, R79, R75, R112, R45 ;  /* 0x000000704b4f7389 */ /* 0x001024000000002d */
[----:B01234-:R-:W-:Y:S05]  /*84d0*/  ENDCOLLECTIVE ;  /* 0x000000000000791b */ /* 0x01ffea0003800000 */
.L_x_3081:
[----:B------:R-:W-:Y:S05]  /*84e0*/  BSYNC B2 ;  /* 0x0000000000027941 */ /* 0x000fea0003800000 */
.L_x_3080:
[----:B------:R-:W-:Y:S01]  /*84f0*/  IMAD.MOV.U32 R112, RZ, RZ, R79 ;  /* 0x000000ffff707224 */ /* 0x000fe200078e004f */
[----:B------:R-:W-:Y:S06]  /*8500*/  BRA `(.L_x_3082) ;  /* 0xffffffdc00ac7947 */ /* 0x000fec000383ffff */
.L_x_2981:
[----:B------:R-:W-:Y:S01]  /*8510*/  BSSY B2, `(.L_x_3083) ;  /* 0x0000006000027945 */ /* 0x000fe20003800000 */
[----:B------:R-:W-:Y:S02]  /*8520*/  IMAD.MOV.U32 R112, RZ, RZ, R94 ;  /* 0x000000ffff707224 */ /* 0x000fe400078e005e */
[----:B------:R-:W-:-:S07]  /*8530*/  IMAD.MOV.U32 R79, RZ, RZ, -0x1 ;  /* 0xffffffffff4f7424 */ /* 0x000fce00078e00ff */
[----:B01234-:R-:W-:Y:S05]  /*8540*/  WARPSYNC.COLLECTIVE R79, `(.L_x_3084) ;  /* 0x000000004f087348 */ /* 0x01ffea0003c00000 */
[----:B0-----:R0:W0:Y:S02]  /*8550*/  SHFL.IDX P0, R79, R75, R112, R45 ;  /* 0x000000704b4f7389 */ /* 0x001024000000002d */
[----:B01234-:R-:W-:Y:S05]  /*8560*/  ENDCOLLECTIVE ;  /* 0x000000000000791b */ /* 0x01ffea0003800000 */
.L_x_3084:
[----:B------:R-:W-:Y:S05]  /*8570*/  BSYNC B2 ;  /* 0x0000000000027941 */ /* 0x000fea0003800000 */
.L_x_3083:
[----:B------:R-:W-:Y:S05]  /*8580*/  BRA `(.L_x_3085) ;  /* 0xffffffdc00ac7947 */ /* 0x000fea000383ffff */
.L_x_2984:
[----:B------:R-:W-:Y:S01]  /*8590*/  BSSY B2, `(.L_x_3086) ;  /* 0x0000006000027945 */ /* 0x000fe20003800000 */
[----:B------:R-:W-:Y:S01]  /*85a0*/  IMAD.MOV.U32 R112, RZ, RZ, R96 ;  /* 0x000000ffff707224 */ /* 0x000fe200078e0060 */
[----:B------:R-:W-:-:S07]  /*85b0*/  MOV R79, 0xffffffff ;  /* 0xffffffff004f7802 */ /* 0x000fce0000000f00 */
[----:B01234-:R-:W-:Y:S05]  /*85c0*/  WARPSYNC.COLLECTIVE R79, `(.L_x_3087) ;  /* 0x000000004f087348 */ /* 0x01ffea0003c00000 */
[----:B0-----:R0:W0:Y:S02]  /*85d0*/  SHFL.IDX P0, R79, R75, R112, R45 ;  /* 0x000000704b4f7389 */ /* 0x001024000000002d */
[----:B01234-:R-:W-:Y:S05]  /*85e0*/  ENDCOLLECTIVE ;  /* 0x000000000000791b */ /* 0x01ffea0003800000 */
.L_x_3087:
[----:B------:R-:W-:Y:S05]  /*85f0*/  BSYNC B2 ;  /* 0x0000000000027941 */ /* 0x000fea0003800000 */
.L_x_3086:
[----:B------:R-:W-:Y:S01]  /*8600*/  IMAD.MOV.U32 R112, RZ, RZ, R79 ;  /* 0x000000ffff707224 */ /* 0x000fe200078e004f */
[----:B------:R-:W-:Y:S06]  /*8610*/  BRA `(.L_x_3088) ;  /* 0xffffffdc00a87947 */ /* 0x000fec000383ffff */
.L_x_2987:
[----:B------:R-:W-:Y:S01]  /*8620*/  BSSY B2, `(.L_x_3089) ;  /* 0x0000006000027945 */ /* 0x000fe20003800000 */
[----:B------:R-:W-:Y:S02]  /*8630*/  IMAD.MOV.U32 R112, RZ, RZ, R98 ;  /* 0x000000ffff707224 */ /* 0x000fe400078e0062 */
[----:B------:R-:W-:-:S07]  /*8640*/  IMAD.MOV.U32 R79, RZ, RZ, -0x1 ;  /* 0xffffffffff4f7424 */ /* 0x000fce00078e00ff */
[----:B01234-:R-:W-:Y:S05]  /*8650*/  WARPSYNC.COLLECTIVE R79, `(.L_x_3090) ;  /* 0x000000004f087348 */ /* 0x01ffea0003c00000 */
[----:B0-----:R0:W0:Y:S02]  /*8660*/  SHFL.IDX P0, R79, R75, R112, R45 ;  /* 0x000000704b4f7389 */ /* 0x001024000000002d */
[----:B01234-:R-:W-:Y:S05]  /*8670*/  ENDCOLLECTIVE ;  /* 0x000000000000791b */ /* 0x01ffea0003800000 */
.L_x_3090:
[----:B------:R-:W-:Y:S05]  /*8680*/  BSYNC B2 ;  /* 0x0000000000027941 */ /* 0x000fea0003800000 */
.L_x_3089:
[----:B------:R-:W-:Y:S05]  /*8690*/  BRA `(.L_x_3091) ;  /* 0xffffffdc00a87947 */ /* 0x000fea000383ffff */
.L_x_2990:
[----:B------:R-:W-:Y:S01]  /*86a0*/  BSSY B2, `(.L_x_3092) ;  /* 0x0000006000027945 */ /* 0x000fe20003800000 */
[----:B------:R-:W-:Y:S02]  /*86b0*/  IMAD.MOV.U32 R112, RZ, RZ, R100 ;  /* 0x000000ffff707224 */ /* 0x000fe400078e0064 */
[----:B------:R-:W-:-:S07]  /*86c0*/  IMAD.MOV.U32 R79, RZ, RZ, -0x1 ;  /* 0xffffffffff4f7424 */ /* 0x000fce00078e00ff */
[----:B01234-:R-:W-:Y:S05]  /*86d0*/  WARPSYNC.COLLECTIVE R79, `(.L_x_3093) ;  /* 0x000000004f087348 */ /* 0x01ffea0003c00000 */
[----:B0-----:R0:W0:Y:S02]  /*86e0*/  SHFL.IDX P0, R79, R75, R112, R45 ;  /* 0x000000704b4f7389 */ /* 0x001024000000002d */
[----:B01234-:R-:W-:Y:S05]  /*86f0*/  ENDCOLLECTIVE ;  /* 0x000000000000791b */ /* 0x01ffea0003800000 */
.L_x_3093:
[----:B------:R-:W-:Y:S05]  /*8700*/  BSYNC B2 ;  /* 0x0000000000027941 */ /* 0x000fea0003800000 */
.L_x_3092:
[----:B------:R-:W-:Y:S01]  /*8710*/  MOV R112, R79 ;  /* 0x0000004f00707202 */ /* 0x000fe20000000f00 */
[----:B------:R-:W-:Y:S06]  /*8720*/  BRA `(.L_x_3094) ;  /* 0xffffffdc00a47947 */ /* 0x000fec000383ffff */
.L_x_2993:
[----:B------:R-:W-:Y:S01]  /*8730*/  BSSY B2, `(.L_x_3095) ;  /* 0x0000006000027945 */ /* 0x000fe20003800000 */
[----:B------:R-:W-:Y:S02]  /*8740*/  IMAD.MOV.U32 R112, RZ, RZ, R102 ;  /* 0x000000ffff707224 */ /* 0x000fe400078e0066 */
[----:B------:R-:W-:-:S07]  /*8750*/  IMAD.MOV.U32 R79, RZ, RZ, -0x1 ;  /* 0xffffffffff4f7424 */ /* 0x000fce00078e00ff */
[----:B01234-:R-:W-:Y:S05]  /*8760*/  WARPSYNC.COLLECTIVE R79, `(.L_x_3096) ;  /* 0x000000004f087348 */ /* 0x01ffea0003c00000 */
[----:B0-----:R0:W0:Y:S02]  /*8770*/  SHFL.IDX P0, R79, R75, R112, R45 ;  /* 0x000000704b4f7389 */ /* 0x001024000000002d */
[----:B01234-:R-:W-:Y:S05]  /*8780*/  ENDCOLLECTIVE ;  /* 0x000000000000791b */ /* 0x01ffea0003800000 */
.L_x_3096:
[----:B------:R-:W-:Y:S05]  /*8790*/  BSYNC B2 ;  /* 0x0000000000027941 */ /* 0x000fea0003800000 */
.L_x_3095:
[----:B------:R-:W-:Y:S05]  /*87a0*/  BRA `(.L_x_3097) ;  /* 0xffffffdc00a47947 */ /* 0x000fea000383ffff */
.L_x_2996:
[----:B------:R-:W-:Y:S01]  /*87b0*/  BSSY B2, `(.L_x_3098) ;  /* 0x0000006000027945 */ /* 0x000fe20003800000 */
[----:B------:R-:W-:Y:S02]  /*87c0*/  IMAD.MOV.U32 R112, RZ, RZ, R104 ;  /* 0x000000ffff707224 */ /* 0x000fe400078e0068 */
[----:B------:R-:W-:-:S07]  /*87d0*/  IMAD.MOV.U32 R79, RZ, RZ, -0x1 ;  /* 0xffffffffff4f7424 */ /* 0x000fce00078e00ff */
[----:B01234-:R-:W-:Y:S05]  /*87e0*/  WARPSYNC.COLLECTIVE R79, `(.L_x_3099) ;  /* 0x000000004f087348 */ /* 0x01ffea0003c00000 */
[----:B0-----:R0:W0:Y:S02]  /*87f0*/  SHFL.IDX P0, R79, R75, R112, R45 ;  /* 0x000000704b4f7389 */ /* 0x001024000000002d */
[----:B01234-:R-:W-:Y:S05]  /*8800*/  ENDCOLLECTIVE ;  /* 0x000000000000791b */ /* 0x01ffea0003800000 */
.L_x_3099:
[----:B------:R-:W-:Y:S05]  /*8810*/  BSYNC B2 ;  /* 0x0000000000027941 */ /* 0x000fea0003800000 */
.L_x_3098:
[----:B------:R-:W-:Y:S01]  /*8820*/  IMAD.MOV.U32 R112, RZ, RZ, R79 ;  /* 0x000000ffff707224 */ /* 0x000fe200078e004f */
[----:B------:R-:W-:Y:S06]  /*8830*/  BRA `(.L_x_3100) ;  /* 0xffffffdc00a07947 */ /* 0x000fec000383ffff */
.L_x_2999:
[----:B------:R-:W-:Y:S01]  /*8840*/  BSSY B2, `(.L_x_3101) ;  /* 0x0000006000027945 */ /* 0x000fe20003800000 */
[----:B------:R-:W-:Y:S01]  /*8850*/  MOV R112, R106 ;  /* 0x0000006a00707202 */ /* 0x000fe20000000f00 */
[----:B------:R-:W-:-:S07]  /*8860*/  IMAD.MOV.U32 R79, RZ, RZ, -0x1 ;  /* 0xffffffffff4f7424 */ /* 0x000fce00078e00ff */
[----:B01234-:R-:W-:Y:S05]  /*8870*/  WARPSYNC.COLLECTIVE R79, `(.L_x_3102) ;  /* 0x000000004f087348 */ /* 0x01ffea0003c00000 */
[----:B0-----:R0:W0:Y:S02]  /*8880*/  SHFL.IDX P0, R79, R75, R112, R45 ;  /* 0x000000704b4f7389 */ /* 0x001024000000002d */
[----:B01234-:R-:W-:Y:S05]  /*8890*/  ENDCOLLECTIVE ;  /* 0x000000000000791b */ /* 0x01ffea0003800000 */
.L_x_3102:
[----:B------:R-:W-:Y:S05]  /*88a0*/  BSYNC B2 ;  /* 0x0000000000027941 */ /* 0x000fea0003800000 */
.L_x_3101:
[----:B------:R-:W-:Y:S05]  /*88b0*/  BRA `(.L_x_3103) ;  /* 0xffffffdc00a07947 */ /* 0x000fea000383ffff */
.L_x_3002:
[----:B------:R-:W-:Y:S01]  /*88c0*/  BSSY B2, `(.L_x_3104) ;  /* 0x0000006000027945 */ /* 0x000fe20003800000 */
[----:B------:R-:W-:Y:S02]  /*88d0*/  IMAD.MOV.U32 R112, RZ, RZ, R46 ;  /* 0x000000ffff707224 */ /* 0x000fe400078e002e */
[----:B------:R-:W-:-:S07]  /*88e0*/  IMAD.MOV.U32 R79, RZ, RZ, -0x1 ;  /* 0xffffffffff4f7424 */ /* 0x000fce00078e00ff */
[----:B01234-:R-:W-:Y:S05]  /*88f0*/  WARPSYNC.COLLECTIVE R79, `(.L_x_3105) ;  /* 0x000000004f087348 */ /* 0x01ffea0003c00000 */
[----:B0-----:R0:W0:Y:S02]  /*8900*/  SHFL.IDX P0, R79, R75, R112, R45 ;  /* 0x000000704b4f7389 */ /* 0x001024000000002d */
[----:B01234-:R-:W-:Y:S05]  /*8910*/  ENDCOLLECTIVE ;  /* 0x000000000000791b */ /* 0x01ffea0003800000 */
.L_x_3105:
[----:B------:R-:W-:Y:S05]  /*8920*/  BSYNC B2 ;  /* 0x0000000000027941 */ /* 0x000fea0003800000 */
.L_x_3104:
[----:B------:R-:W-:Y:S01]  /*8930*/  IMAD.MOV.U32 R75, RZ, RZ, R79 ;  /* 0x000000ffff4b7224 */ /* 0x000fe200078e004f */
[----:B------:R-:W-:Y:S06]  /*8940*/  BRA `(.L_x_3106) ;  /* 0xffffffdc009c7947 */ /* 0x000fec000383ffff */
.L_x_3107:
        /* <DEDUP_REMOVED lines=11> */
.L_x_20471:


//--------------------- .text._Z9cuda_gemmIiLi128ELi16ELi1ELi128ELi32ELi32ELi1EEviiiPT_S1_S1_ii --------------------------
	.section	.text._Z9cuda_gemmIiLi128ELi16ELi1ELi128ELi32ELi32ELi1EEviiiPT_S1_S1_ii,"ax",@progbits
	.align	128
        .global         _Z9cuda_gemmIiLi128ELi16ELi1ELi128ELi32ELi32ELi1EEviiiPT_S1_S1_ii
        .type           _Z9cuda_gemmIiLi128ELi16ELi1ELi128ELi32ELi32ELi1EEviiiPT_S1_S1_ii,@function
        .size           _Z9cuda_gemmIiLi128ELi16ELi1ELi128ELi32ELi32ELi1EEviiiPT_S1_S1_ii,(.L_x_20327 - _Z9cuda_gemmIiLi128ELi16ELi1ELi128ELi32ELi32ELi1EEviiiPT_S1_S1_ii)
        .other          _Z9cuda_gemmIiLi128ELi16ELi1ELi128ELi32ELi32ELi1EEviiiPT_S1_S1_ii,@"STO_CUDA_ENTRY STV_DEFAULT"
_Z9cuda_gemmIiLi128ELi16ELi1ELi128ELi32ELi32ELi1EEviiiPT_S1_S1_ii:
.text._Z9cuda_gemmIiLi128ELi16ELi1ELi128ELi32ELi32ELi1EEviiiPT_S1_S1_ii:
        /* <DEDUP_REMOVED lines=9> */
[----:B------:R-:W-:Y:S05]  /*0090*/  CALL.REL.NOINC `($__internal_37_$__cuda_sm20_div_u16) ;  /* 0x0000002c00487944 */ /* 0x000fea0003c00000 */
        /* <DEDUP_REMOVED lines=15> */
.L_x_3110:
        /* <DEDUP_REMOVED lines=13> */
.L_x_3109:
[----:B--2---:R-:W-:Y:S05]  /*0260*/  BSYNC.RECONVERGENT B0 ;  /* 0x0000000000007941 */ /* 0x004fea0003800200 */
.L_x_3108:
[----:B------:R-:W-:Y:S01]  /*0270*/  BSSY.RECONVERGENT B0, `(.L_x_3111) ;  /* 0x0000028000007945 */ /* 0x000fe20003800200 */
[----:B0-----:R-:W-:-:S07]  /*0280*/  LEA R80, R19, R14, 0x18 ;  /* 0x0000000e13507211 */ /* 0x001fce00078ec0ff */
.L_x_3112:
        /* <DEDUP_REMOVED lines=39> */
.L_x_3111:
[----:B------:R-:W1:Y:S08]  /*0500*/  LDC R87, c[0x0][0x374] ;  /* 0x0000dd00ff577b82 */ /* 0x000e700000000800 */
[----:B------:R-:W2:Y:S01]  /*0510*/  S2UR UR4, SR_CTAID.Y ;  /* 0x00000000000479c3 */ /* 0x000ea20000002600 */
[----:B-1----:R-:W-:-:S05]  /*0520*/  IMAD.SHL.U32 R85, R87, 0x10, RZ ;  /* 0x0000001057557824 */ /* 0x002fca00078e00ff */
[----:B--2---:R-:W-:-:S13]  /*0530*/  ISETP.LE.U32.AND P0, PT, R85, UR4, PT ;  /* 0x0000000455007c0c */ /* 0x004fda000bf03070 */
[----:B------:R-:W-:Y:S05]  /*0540*/  @P0 EXIT ;  /* 0x000000000000094d */ /* 0x000fea0003800000 */
[----:B------:R-:W1:Y:S01]  /*0550*/  I2F.U32.RP R0, UR7 ;  /* 0x0000000700007d06 */ /* 0x000e620008209000 */
[C---:B------:R-:W-:Y:S01]  /*0560*/  ISETP.GE.U32.AND P0, PT, R86.reuse, 0x80, PT ;  /* 0x000000805600780c */ /* 0x040fe20003f06070 */
[----:B------:R-:W-:Y:S01]  /*0570*/  USHF.L.U32 UR6, UR7, 0x2, URZ ;  /* 0x0000000207067899 */ /* 0x000fe200080006ff */
[----:B------:R-:W-:Y:S01]  /*0580*/  VIMNMX.U32 R5, PT, PT, R86, 0x80, !PT ;  /* 0x0000008056057848 */ /* 0x000fe20007fe0000 */
[C---:B------:R-:W-:Y:S01]  /*0590*/  VIADD R51, R89.reuse, 0x1 ;  /* 0x0000000159337836 */ /* 0x040fe20000000000 */
[----:B------:R-:W-:Y:S01]  /*05a0*/  SEL R82, RZ, 0x1, P0 ;  /* 0x00000001ff527807 */ /* 0x000fe20000000000 */
[C---:B------:R-:W-:Y:S01]  /*05b0*/  VIADD R50, R89.reuse, 0x2 ;  /* 0x0000000259327836 */ /* 0x040fe20000000000 */
[----:B------:R-:W-:Y:S01]  /*05c0*/  ISETP.NE.U32.AND P2, PT, RZ, UR7, PT ;  /* 0x00000007ff007c0c */ /* 0x000fe2000bf45070 */
[----:B------:R-:W-:Y:S01]  /*05d0*/  VIADD R48, R89, 0x4 ;  /* 0x0000000459307836 */ /* 0x000fe20000000000 */
[----:B------:R-:W-:Y:S01]  /*05e0*/  IADD3 R5, PT, PT, R5, -R86, -R82 ;  /* 0x8000005605057210 */ /* 0x000fe20007ffe852 */
[C---:B------:R-:W-:Y:S01]  /*05f0*/  VIADD R47, R89.reuse, 0x5 ;  /* 0x00000005592f7836 */ /* 0x040fe20000000000 */
[C---:B------:R-:W-:Y:S01]  /*0600*/  LOP3.LUT R83, R89.reuse, 0x3, RZ, 0xc0, !PT ;  /* 0x0000000359537812 */ /* 0x040fe200078ec0ff */
[C---:B------:R-:W-:Y:S01]  /*0610*/  VIADD R45, R89.reuse, 0x7 ;  /* 0x00000007592d7836 */ /* 0x040fe20000000000 */
[C---:B------:R-:W-:Y:S01]  /*0620*/  ISETP.GE.U32.AND P3, PT, R84.reuse, 0x1e, PT ;  /* 0x0000001e5400780c */ /* 0x040fe20003f66070 */
[----:B------:R-:W-:Y:S01]  /*0630*/  VIADD R44, R89, 0x8 ;  /* 0x00000008592c7836 */ /* 0x000fe20000000000 */
[----:B-1----:R-:W0:Y:S01]  /*0640*/  MUFU.RCP R0, R0 ;  /* 0x0000000000007308 */ /* 0x002e220000001000 */
[----:B------:R-:W-:Y:S01]  /*0650*/  IMAD R81, R83, 0x20, R84 ;  /* 0x0000002053517824 */ /* 0x000fe200078e0254 */
        /* <DEDUP_REMOVED lines=15> */
[----:B0-----:R-:W-:Y:S01]  /*0750*/  VIADD R2, R0, 0xffffffe ;  /* 0x0ffffffe00027836 */ /* 0x001fe20000000000 */
[C---:B------:R-:W-:Y:S01]  /*0760*/  IADD3 R34, PT, PT, R89.reuse, 0x13, RZ ;  /* 0x0000001359227810 */ /* 0x040fe20007ffe0ff */
[C---:B------:R-:W-:Y:S01]  /*0770*/  VIADD R32, R89.reuse, 0x15 ;  /* 0x0000001559207836 */ /* 0x040fe20000000000 */
[C---:B------:R-:W-:Y:S01]  /*0780*/  IADD3 R31, PT, PT, R89.reuse, 0x16, RZ ;  /* 0x00000016591f7810 */ /* 0x040fe20007ffe0ff */
[----:B------:R0:W1:Y:S01]  /*0790*/  F2I.FTZ.U32.TRUNC.NTZ R3, R2 ;  /* 0x0000000200037305 */ /* 0x000062000021f000 */
[C---:B------:R-:W-:Y:S01]  /*07a0*/  VIADD R30, R89.reuse, 0x17 ;  /* 0x00000017591e7836 */ /* 0x040fe20000000000 */
[C---:B------:R-:W-:Y:S01]  /*07b0*/  IADD3 R28, PT, PT, R89.reuse, 0x19, RZ ;  /* 0x00000019591c7810 */ /* 0x040fe20007ffe0ff */
[C---:B------:R-:W-:Y:S01]  /*07c0*/  VIADD R29, R89.reuse, 0x18 ;  /* 0x00000018591d7836 */ /* 0x040fe20000000000 */
[C---:B------:R-:W-:Y:S01]  /*07d0*/  IADD3 R25, PT, PT, R89.reuse, 0x1c, RZ ;  /* 0x0000001c59197810 */ /* 0x040fe20007ffe0ff */
[C---:B------:R-:W-:Y:S01]  /*07e0*/  VIADD R27, R89.reuse, 0x1a ;  /* 0x0000001a591b7836 */ /* 0x040fe20000000000 */
[C---:B------:R-:W-:Y:S01]  /*07f0*/  IADD3 R20, PT, PT, R89.reuse, -0x1, RZ ;  /* 0xffffffff59147810 */ /* 0x040fe20007ffe0ff */
[----:B------:R-:W-:Y:S01]  /*0800*/  VIADD R26, R89, 0x1b ;  /* 0x0000001b591a7836 */ /* 0x000fe20000000000 */
[----:B------:R-:W-:Y:S01]  /*0810*/  LOP3.LUT R52, R84, 0x10, RZ, 0x3c, !PT ;  /* 0x0000001054347812 */ /* 0x000fe200078e3cff */
[----:B0-----:R-:W-:Y:S01]  /*0820*/  IMAD.MOV.U32 R2, RZ, RZ, RZ ;  /* 0x000000ffff027224 */ /* 0x001fe200078e00ff */
[----:B------:R-:W-:Y:S01]  /*0830*/  LOP3.LUT R51, R51, 0x1f, RZ, 0xc0, !PT ;  /* 0x0000001f33337812 */ /* 0x000fe200078ec0ff */
[C---:B------:R-:W-:Y:S01]  /*0840*/  VIADD R24, R89.reuse, 0x1d ;  /* 0x0000001d59187836 */ /* 0x040fe20000000000 */
[----:B------:R-:W-:Y:S01]  /*0850*/  LOP3.LUT R50, R50, 0x1f, RZ, 0xc0, !PT ;  /* 0x0000001f32327812 */ /* 0x000fe200078ec0ff */
[----:B------:R-:W-:Y:S01]  /*0860*/  VIADD R23, R89, 0x1e ;  /* 0x0000001e59177836 */ /* 0x000fe20000000000 */
[----:B------:R-:W-:Y:S01]  /*0870*/  LOP3.LUT R49, R49, 0x1f, RZ, 0xc0, !PT ;  /* 0x0000001f31317812 */ /* 0x000fe200078ec0ff */
[----:B------:R-:W-:Y:S01]  /*0880*/  VIADD R53, R86, UR7 ;  /* 0x0000000756357c36 */ /* 0x000fe20008000000 */
[----:B-1----:R-:W-:Y:S01]  /*0890*/  IADD3 R7, PT, PT, RZ, -R3, RZ ;  /* 0x80000003ff077210 */ /* 0x002fe20007ffe0ff */
[----:B------:R-:W-:Y:S01]  /*08a0*/  IMAD R80, R84, 0x4, R80 ;  /* 0x0000000454507824 */ /* 0x000fe200078e0250 */
[----:B------:R-:W-:Y:S01]  /*08b0*/  LOP3.LUT R48, R48, 0x1f, RZ, 0xc0, !PT ;  /* 0x0000001f30307812 */ /* 0x000fe200078ec0ff */
[----:B------:R-:W-:Y:S01]  /*08c0*/  IMAD.U32 R54, RZ, RZ, UR4 ;  /* 0x00000004ff367e24 */ /* 0x000fe2000f8e00ff */
[----:B------:R-:W-:Y:S01]  /*08d0*/  LOP3.LUT R47, R47, 0x1f, RZ, 0xc0, !PT ;  /* 0x0000001f2f2f7812 */ /* 0x000fe200078ec0ff */
[----:B------:R-:W-:Y:S01]  /*08e0*/  IMAD R7, R7, UR7, RZ ;  /* 0x0000000707077c24 */ /* 0x000fe2000f8e02ff */
[----:B------:R-:W-:Y:S01]  /*08f0*/  LOP3.LUT R46, R46, 0x1f, RZ, 0xc0, !PT ;  /* 0x0000001f2e2e7812 */ /* 0x000fe200078ec0ff */
[----:B------:R-:W-:Y:S01]  /*0900*/  VIADD R90, R53, UR7 ;  /* 0x00000007355a7c36 */ /* 0x000fe20008000000 */
[----:B------:R-:W-:Y:S01]  /*0910*/  LOP3.LUT R45, R45, 0x1f, RZ, 0xc0, !PT ;  /* 0x0000001f2d2d7812 */ /* 0x000fe200078ec0ff */
[----:B------:R-:W-:Y:S01]  /*0920*/  IMAD.HI.U32 R4, R3, R7, R2 ;  /* 0x0000000703047227 */ /* 0x000fe200078e0002 */
[----:B------:R-:W-:-:S02]  /*0930*/  LOP3.LUT R44, R44, 0x1f, RZ, 0xc0, !PT ;  /* 0x0000001f2c2c7812 */ /* 0x000fc400078ec0ff */
[----:B------:R-:W-:Y:S01]  /*0940*/  LOP3.LUT R43, R43, 0x1f, RZ, 0xc0, !PT ;  /* 0x0000001f2b2b7812 */ /* 0x000fe200078ec0ff */
[----:B------:R-:W-:Y:S01]  /*0950*/  VIADD R2, R14, 0x1280 ;  /* 0x000012800e027836 */ /* 0x000fe20000000000 */
[----:B------:R-:W-:Y:S01]  /*0960*/  LOP3.LUT R42, R42, 0x1f, RZ, 0xc0, !PT ;  /* 0x0000001f2a2a7812 */ /* 0x000fe200078ec0ff */
[----:B------:R-:W-:Y:S01]  /*0970*/  IMAD.HI.U32 R3, R4, R5, RZ ;  /* 0x0000000504037227 */ /* 0x000fe200078e00ff */
[----:B------:R-:W-:Y:S02]  /*0980*/  LOP3.LUT R41, R41, 0x1f, RZ, 0xc0, !PT ;  /* 0x0000001f29297812 */ /* 0x000fe400078ec0ff */
[----:B------:R-:W-:Y:S01]  /*0990*/  LEA R2, R19, R2, 0x18 ;  /* 0x0000000213027211 */ /* 0x000fe200078ec0ff */
[----:B------:R-:W-:Y:S01]  /*09a0*/  IMAD.MOV R0, RZ, RZ, -R3 ;  /* 0x000000ffff007224 */ /* 0x000fe200078e0a03 */
[----:B------:R-:W-:Y:S02]  /*09b0*/  LOP3.LUT R40, R40, 0x1f, RZ, 0xc0, !PT ;  /* 0x0000001f28287812 */ /* 0x000fe400078ec0ff */
[----:B------:R-:W-:Y:S01]  /*09c0*/  LOP3.LUT R39, R39, 0x1f, RZ, 0xc0, !PT ;  /* 0x0000001f27277812 */ /* 0x000fe200078ec0ff */
[----:B------:R-:W-:Y:S01]  /*09d0*/  IMAD R5, R0, UR7, R5 ;  /* 0x0000000700057c24 */ /* 0x000fe2000f8e0205 */
[----:B------:R-:W-:Y:S01]  /*09e0*/  IADD3 R0, PT, PT, R14, 0x1080, RZ ;  /* 0x000010800e007810 */ /* 0x000fe20007ffe0ff */
[----:B------:R-:W-:Y:S01]  /*09f0*/  IMAD R21, R89, 0x4, R2 ;  /* 0x0000000459157824 */ /* 0x000fe200078e0202 */
[----:B------:R-:W-:-:S02]  /*0a00*/  LOP3.LUT R38, R38, 0x1f, RZ, 0xc0, !PT ;  /* 0x0000001f26267812 */ /* 0x000fc400078ec0ff */
[----:B------:R-:W-:Y:S01]  /*0a10*/  ISETP.GE.U32.AND P0, PT, R5, UR7, PT ;  /* 0x0000000705007c0c */ /* 0x000fe2000bf06070 */
[----:B------:R-:W-:Y:S01]  /*0a20*/  VIADD R18, R21, UR6 ;  /* 0x0000000615127c36 */ /* 0x000fe20008000000 */
[----:B------:R-:W-:Y:S02]  /*0a30*/  LEA R0, R19, R0, 0x18 ;  /* 0x0000000013007211 */ /* 0x000fe400078ec0ff */
[----:B------:R-:W-:Y:S02]  /*0a40*/  LOP3.LUT R37, R37, 0x1f, RZ, 0xc0, !PT ;  /* 0x0000001f25257812 */ /* 0x000fe400078ec0ff */
[----:B------:R-:W-:Y:S01]  /*0a50*/  LEA R22, R89, R0, 0x2 ;  /* 0x0000000059167211 */ /* 0x000fe200078e10ff */
[----:B------:R-:W-:Y:S01]  /*0a60*/  IMAD.U32 R81, R81, 0x4, R0 ;  /* 0x0000000451517824 */ /* 0x000fe200078e0000 */
[----:B------:R-:W-:Y:S02]  /*0a70*/  LOP3.LUT R36, R36, 0x1f, RZ, 0xc0, !PT ;  /* 0x0000001f24247812 */ /* 0x000fe400078ec0ff */
[----:B------:R-:W-:-:S02]  /*0a80*/  LOP3.LUT R35, R35, 0x1f, RZ, 0xc0, !PT ;  /* 0x0000001f23237812 */ /* 0x000fc400078ec0ff */
[----:B------:R-:W-:Y:S01]  /*0a90*/  IADD3 R79, PT, PT, R81, -0x80, RZ ;  /* 0xffffff80514f7810 */ /* 0x000fe20007ffe0ff */
[----:B------:R-:W-:Y:S01]  /*0aa0*/  @P0 VIADD R3, R3, 0x1 ;  /* 0x0000000103030836 */ /* 0x000fe20000000000 */
[----:B------:R-:W-:Y:S02]  /*0ab0*/  @P0 IADD3 R5, PT, PT, R5, -UR7, RZ ;  /* 0x8000000705050c10 */ /* 0x000fe4000fffe0ff */
[C---:B------:R-:W-:Y:S01]  /*0ac0*/  ISETP.GE.U32.AND P0, PT, R84.reuse, 0x1a, PT ;  /* 0x0000001a5400780c */ /* 0x040fe20003f06070 */
[--C-:B------:R-:W-:Y:S01]  /*0ad0*/  IMAD.MOV.U32 R78, RZ, RZ, R79.reuse ;  /* 0x000000ffff4e7224 */ /* 0x100fe200078e004f */
[----:B------:R-:W-:Y:S01]  /*0ae0*/  ISETP.GE.U32.AND P1, PT, R5, UR7, PT ;  /* 0x0000000705007c0c */ /* 0x000fe2000bf26070 */
[--C-:B------:R-:W-:Y:S01]  /*0af0*/  IMAD.MOV.U32 R77, RZ, RZ, R79.reuse ;  /* 0x000000ffff4d7224 */ /* 0x100fe200078e004f */
[-C--:B------:R-:W-:Y:S01]  /*0b00*/  MOV R75, R79.reuse ;  /* 0x0000004f004b7202 */ /* 0x080fe20000000f00 */
[----:B------:R-:W-:Y:S01]  /*0b10*/  IMAD.MOV.U32 R76, RZ, RZ, R79 ;  /* 0x000000ffff4c7224 */ /* 0x000fe200078e004f */
[-C--:B------:R-:W-:Y:S01]  /*0b20*/  MOV R72, R79.reuse ;  /* 0x0000004f00487202 */ /* 0x080fe20000000f00 */
[--C-:B------:R-:W-:Y:S01]  /*0b30*/  @!P3 IMAD.MOV R77, RZ, RZ, R81.reuse ;  /* 0x000000ffff4db224 */ /* 0x100fe200078e0251 */
[C---:B------:R-:W-:Y:S01]  /*0b40*/  ISETP.GE.U32.AND P3, PT, R84.reuse, 0x17, PT ;  /* 0x000000175400780c */ /* 0x040fe20003f66070 */
[----:B------:R-:W-:Y:S01]  /*0b50*/  @!P4 IMAD.MOV R76, RZ, RZ, R81 ;  /* 0x000000ffff4cc224 */ /* 0x000fe200078e0251 */
[C---:B------:R-:W-:Y:S01]  /*0b60*/  ISETP.GE.U32.AND P4, PT, R84.reuse, 0x16, PT ;  /* 0x000000165400780c */ /* 0x040fe20003f86070 */
[--C-:B------:R-:W-:Y:S01]  /*0b70*/  IMAD.MOV.U32 R74, RZ, RZ, R79.reuse ;  /* 0x000000ffff4a7224 */ /* 0x100fe200078e004f */
[-C--:B------:R-:W-:Y:S01]  /*0b80*/  MOV R69, R79.reuse ;  /* 0x0000004f00457202 */ /* 0x080fe20000000f00 */
[--C-:B------:R-:W-:Y:S01]  /*0b90*/  IMAD.MOV.U32 R73, RZ, RZ, R79.reuse ;  /* 0x000000ffff497224 */ /* 0x100fe200078e004f */
[----:B------:R-:W-:Y:S01]  /*0ba0*/  @!P5 IADD3 R75, PT, PT, R81, RZ, RZ ;  /* 0x000000ff514bd210 */ /* 0x000fe20007ffe0ff */
[----:B------:R-:W-:Y:S01]  /*0bb0*/  @P1 VIADD R3, R3, 0x1 ;  /* 0x0000000103031836 */ /* 0x000fe20000000000 */
[----:B------:R-:W-:Y:S01]  /*0bc0*/  @!P2 LOP3.LUT R3, RZ, UR7, RZ, 0x33, !PT ;  /* 0x00000007ff03ac12 */ /* 0x000fe2000f8e33ff */
[--C-:B------:R-:W-:Y:S01]  /*0bd0*/  IMAD.MOV.U32 R71, RZ, RZ, R79.reuse ;  /* 0x000000ffff477224 */ /* 0x100fe200078e004f */
[C---:B------:R-:W-:Y:S01]  /*0be0*/  ISETP.NE.AND P2, PT, R84.reuse, 0x1f, PT ;  /* 0x0000001f5400780c */ /* 0x040fe20003f45270 */
[----:B------:R-:W-:Y:S01]  /*0bf0*/  IMAD.MOV.U32 R70, RZ, RZ, R79 ;  /* 0x000000ffff467224 */ /* 0x000fe200078e004f */
[C---:B------:R-:W-:Y:S01]  /*0c00*/  ISETP.GE.U32.AND P1, PT, R84.reuse, 0x19, PT ;  /* 0x000000195400780c */ /* 0x040fe20003f26070 */
        /* <DEDUP_REMOVED lines=11> */
[C---:B------:R-:W-:Y:S01]  /*0cc0*/  @P2 IADD3 R78, PT, PT, R81.reuse, RZ, RZ ;  /* 0x000000ff514e2210 */ /* 0x040fe20007ffe0ff */
[--C-:B------:R-:W-:Y:S01]  /*0cd0*/  IMAD.MOV.U32 R64, RZ, RZ, R79.reuse ;  /* 0x000000ffff407224 */ /* 0x100fe200078e004f */
[C---:B------:R-:W-:Y:S01]  /*0ce0*/  ISETP.GE.U32.AND P2, PT, R84.reuse, 0x18, PT ;  /* 0x000000185400780c */ /* 0x040fe20003f46070 */
[----:B------:R-:W-:Y:S01]  /*0cf0*/  IMAD.MOV.U32 R62, RZ, RZ, R79 ;  /* 0x000000ffff3e7224 */ /* 0x000fe200078e004f */
[C---:B------:R-:W-:Y:S01]  /*0d00*/  @!P1 IADD3 R72, PT, PT, R81.reuse, RZ, RZ ;  /* 0x000000ff51489210 */ /* 0x040fe20007ffe0ff */
[--C-:B------:R-:W-:Y:S01]  /*0d10*/  @!P5 IMAD.MOV R68, RZ, RZ, R81.reuse ;  /* 0x000000ffff44d224 */ /* 0x100fe200078e0251 */
[C---:B------:R-:W-:Y:S01]  /*0d20*/  ISETP.GE.U32.AND P1, PT, R84.reuse, 0x12, PT ;  /* 0x000000125400780c */ /* 0x040fe20003f26070 */
[----:B------:R-:W-:Y:S01]  /*0d30*/  @!P6 IMAD.MOV R67, RZ, RZ, R81 ;  /* 0x000000ffff43e224 */ /* 0x000fe200078e0251 */
[C---:B------:R-:W-:Y:S01]  /*0d40*/  ISETP.GE.U32.AND P4, PT, R84.reuse, 0xf, PT ;  /* 0x0000000f5400780c */ /* 0x040fe20003f86070 */
[--C-:B------:R-:W-:Y:S01]  /*0d50*/  IMAD.MOV.U32 R61, RZ, RZ, R79.reuse ;  /* 0x000000ffff3d7224 */ /* 0x100fe200078e004f */
[-C--:B------:R-:W-:Y:S01]  /*0d60*/  MOV R66, R79.reuse ;  /* 0x0000004f00427202 */ /* 0x080fe20000000f00 */
[--C-:B------:R-:W-:Y:S01]  /*0d70*/  IMAD.MOV.U32 R59, RZ, RZ, R79.reuse ;  /* 0x000000ffff3b7224 */ /* 0x100fe200078e004f */
[-C--:B------:R-:W-:Y:S01]  /*0d80*/  MOV R63, R79.reuse ;  /* 0x0000004f003f7202 */ /* 0x080fe20000000f00 */
[----:B------:R-:W-:Y:S01]  /*0d90*/  IMAD.MOV.U32 R58, RZ, RZ, R79 ;  /* 0x000000ffff3a7224 */ /* 0x000fe200078e004f */
[C---:B------:R-:W-:Y:S01]  /*0da0*/  @!P0 IADD3 R66, PT, PT, R81.reuse, RZ, RZ ;  /* 0x000000ff51428210 */ /* 0x040fe20007ffe0ff */
[----:B------:R-:W-:Y:S01]  /*0db0*/  @!P2 IMAD.MOV R71, RZ, RZ, R81 ;  /* 0x000000ffff47a224 */ /* 0x000fe200078e0251 */
[C---:B------:R-:W-:Y:S01]  /*0dc0*/  ISETP.GE.U32.AND P2, PT, R84.reuse, 0x11, PT ;  /* 0x000000115400780c */ /* 0x040fe20003f46070 */
[----:B------:R-:W-:Y:S01]  /*0dd0*/  IMAD.MOV.U32 R56, RZ, RZ, R79 ;  /* 0x000000ffff387224 */ /* 0x000fe200078e004f */
[----:B------:R-:W-:Y:S01]  /*0de0*/  @!P3 IADD3 R63, PT, PT, R81, RZ, RZ ;  /* 0x000000ff513fb210 */ /* 0x000fe20007ffe0ff */
        /* <DEDUP_REMOVED lines=8> */
[----:B------:R-:W-:Y:S01]  /*0e70*/  IMAD.MOV.U32 R14, RZ, RZ, R79 ;  /* 0x000000ffff0e7224 */ /* 0x000fe200078e004f */
[C---:B------:R-:W-:Y:S01]  /*0e80*/  ISETP.GE.U32.AND P3, PT, R84.reuse, 0x9, PT ;  /* 0x000000095400780c */ /* 0x040fe20003f66070 */
[----:B------:R-:W-:Y:S01]  /*0e90*/  @!P2 IMAD.MOV R64, RZ, RZ, R81 ;  /* 0x000000ffff40a224 */ /* 0x000fe200078e0251 */
[C---:B------:R-:W-:Y:S01]  /*0ea0*/  ISETP.GE.U32.AND P2, PT, R84.reuse, 0xa, PT ;  /* 0x0000000a5400780c */ /* 0x040fe20003f46070 */
[----:B------:R-:W-:Y:S01]  /*0eb0*/  IMAD.MOV.U32 R12, RZ, RZ, R79 ;  /* 0x000000ffff0c7224 */ /* 0x000fe200078e004f */
[----:B------:R-:W-:Y:S01]  /*0ec0*/  ISETP.GE.U32.AND P4, PT, R84, 0x8, PT ;  /* 0x000000085400780c */ /* 0x000fe20003f86070 */
[----:B------:R-:W-:Y:S01]  /*0ed0*/  @!P5 IMAD.MOV R61, RZ, RZ, R81 ;  /* 0x000000ffff3dd224 */ /* 0x000fe200078e0251 */
[----:B------:R-:W-:-:S02]  /*0ee0*/  MOV R60, R79 ;  /* 0x0000004f003c7202 */ /* 0x000fc40000000f00 */
[-C--:B------:R-:W-:Y:S01]  /*0ef0*/  MOV R57, R79.reuse ;  /* 0x0000004f00397202 */ /* 0x080fe20000000f00 */
[--C-:B------:R-:W-:Y:S01]  /*0f00*/  @!P0 IMAD.MOV R59, RZ, RZ, R81.reuse ;  /* 0x000000ffff3b8224 */ /* 0x100fe200078e0251 */
[----:B------:R-:W-:Y:S01]  /*0f10*/  MOV R55, R79 ;  /* 0x0000004f00377202 */ /* 0x000fe20000000f00 */
[--C-:B------:R-:W-:Y:S01]  /*0f20*/  @!P1 IMAD.MOV R58, RZ, RZ, R81.reuse ;  /* 0x000000ffff3a9224 */ /* 0x100fe200078e0251 */
[C---:B------:R-:W-:Y:S01]  /*0f30*/  @!P6 IADD3 R60, PT, PT, R81.reuse, RZ, RZ ;  /* 0x000000ff513ce210 */ /* 0x040fe20007ffe0ff */
[--C-:B------:R-:W-:Y:S01]  /*0f40*/  @!P3 IMAD.MOV R56, RZ, RZ, R81.reuse ;  /* 0x000000ffff38b224 */ /* 0x100fe200078e0251 */
[C---:B------:R-:W-:Y:S01]  /*0f50*/  ISETP.GE.U32.AND P5, PT, R84.reuse, 0x7, PT ;  /* 0x000000075400780c */ /* 0x040fe20003fa6070 */
[----:B------:R-:W-:Y:S01]  /*0f60*/  @!P2 IMAD.MOV R57, RZ, RZ, R81 ;  /* 0x000000ffff39a224 */ /* 0x000fe200078e0251 */
[----:B------:R-:W-:Y:S02]  /*0f70*/  ISETP.GE.U32.AND P6, PT, R84, 0x6, PT ;  /* 0x000000065400780c */ /* 0x000fe40003fc6070 */
[----:B------:R-:W-:-:S02]  /*0f80*/  @!P4 IADD3 R55, PT, PT, R81, RZ, RZ ;  /* 0x000000ff5137c210 */ /* 0x000fc40007ffe0ff */
[C---:B------:R-:W-:Y:S02]  /*0f90*/  ISETP.GE.U32.AND P0, PT, R84.reuse, 0x5, PT ;  /* 0x000000055400780c */ /* 0x040fe40003f06070 */
[C---:B------:R-:W-:Y:S02]  /*0fa0*/  ISETP.GE.U32.AND P1, PT, R84.reuse, 0x4, PT ;  /* 0x000000045400780c */ /* 0x040fe40003f26070 */
[C---:B------:R-:W-:Y:S02]  /*0fb0*/  ISETP.GE.U32.AND P2, PT, R84.reuse, 0x3, PT ;  /* 0x000000035400780c */ /* 0x040fe40003f46070 */
[C---:B------:R-:W-:Y:S02]  /*0fc0*/  ISETP.GE.U32.AND P3, PT, R84.reuse, 0x2, PT ;  /* 0x000000025400780c */ /* 0x040fe40003f66070 */
[----:B------:R-:W-:Y:S02]  /*0fd0*/  ISETP.NE.AND P4, PT, R84, RZ, PT ;  /* 0x000000ff5400720c */ /* 0x000fe40003f85270 */
[----:B------:R-:W-:-:S02]  /*0fe0*/  IADD3 R82, PT, PT, R82, R3, RZ ;  /* 0x0000000352527210 */ /* 0x000fc40007ffe0ff */
[-C--:B------:R-:W-:Y:S01]  /*0ff0*/  MOV R16, R79.reuse ;  /* 0x0000004f00107202 */ /* 0x080fe20000000f00 */
[--C-:B------:R-:W-:Y:S01]  /*1000*/  @!P6 IMAD.MOV R16, RZ, RZ, R81.reuse ;  /* 0x000000ffff10e224 */ /* 0x100fe200078e0251 */
[----:B------:R-:W-:Y:S01]  /*1010*/  MOV R13, R79 ;  /* 0x0000004f000d7202 */ /* 0x000fe20000000f00 */
[--C-:B------:R-:W-:Y:S01]  /*1020*/  @!P1 IMAD.MOV R14, RZ, RZ, R81.reuse ;  /* 0x000000ffff0e9224 */ /* 0x100fe200078e0251 */
[----:B------:R-:W-:Y:S02]  /*1030*/  LOP3.LUT R34, R34, 0x1f, RZ, 0xc0, !PT ;  /* 0x0000001f22227812 */ /* 0x000fe400078ec0ff */
[----:B------:R-:W-:Y:S01]  /*1040*/  LOP3.LUT R33, R33, 0x1f, RZ, 0xc0, !PT ;  /* 0x0000001f21217812 */ /* 0x000fe200078ec0ff */
[----:B------:R-:W-:Y:S01]  /*1050*/  @!P3 IMAD.MOV R12, RZ, RZ, R81 ;  /* 0x000000ffff0cb224 */ /* 0x000fe200078e0251 */
        /* <DEDUP_REMOVED lines=11> */
[----:B------:R-:W-:Y:S02]  /*1110*/  IADD3 R19, PT, PT, R22, UR6, RZ ;  /* 0x0000000616137c10 */ /* 0x000fe4000fffe0ff */
[C---:B------:R-:W-:Y:S02]  /*1120*/  @!P5 IADD3 R17, PT, PT, R81.reuse, RZ, RZ ;  /* 0x000000ff5111d210 */ /* 0x040fe40007ffe0ff */
[----:B------:R-:W-:-:S02]  /*1130*/  @!P0 IADD3 R15, PT, PT, R81, RZ, RZ ;  /* 0x000000ff510f8210 */ /* 0x000fc40007ffe0ff */
[C---:B------:R-:W-:Y:S02]  /*1140*/  @!P2 IADD3 R13, PT, PT, R81.reuse, RZ, RZ ;  /* 0x000000ff510da210 */ /* 0x040fe40007ffe0ff */
[----:B------:R-:W-:Y:S02]  /*1150*/  @!P4 IADD3 R79, PT, PT, R81, RZ, RZ ;  /* 0x000000ff514fc210 */ /* 0x000fe40007ffe0ff */
[----:B------:R-:W-:-:S07]  /*1160*/  LOP3.LUT R88, R82, 0x3, RZ, 0xc0, !PT ;  /* 0x0000000352587812 */ /* 0x000fce00078ec0ff */
.L_x_3130:
[----:B------:R-:W-:Y:S01]  /*1170*/  ISETP.NE.AND P0, PT, R88, 0x3, PT ;  /* 0x000000035800780c */ /* 0x000fe20003f05270 */
[----:B------:R-:W-:Y:S01]  /*1180*/  BSSY.RECONVERGENT B0, `(.L_x_3113) ;  /* 0x0000019000007945 */ /* 0x000fe20003800200 */
[----:B------:R-:W-:Y:S01]  /*1190*/  ISETP.GE.U32.AND P1, PT, R82, 0x3, PT ;  /* 0x000000035200780c */ /* 0x000fe20003f26070 */
[----:B------:R-:W-:Y:S01]  /*11a0*/  IMAD.MOV.U32 R0, RZ, RZ, R54 ;  /* 0x000000ffff007224 */ /* 0x000fe200078e0036 */
[----:B0-----:R-:W-:Y:S01]  /*11b0*/  MOV R91, R89 ;  /* 0x00000059005b7202 */ /* 0x001fe20000000f00 */
[----:B------:R-:W-:-:S08]  /*11c0*/  IMAD.MOV.U32 R93, RZ, RZ, R89 ;  /* 0x000000ffff5d7224 */ /* 0x000fd000078e0059 */
[----:B-12---:R-:W-:Y:S05]  /*11d0*/  @!P0 BRA `(.L_x_3114) ;  /* 0x00000000004c8947 */ /* 0x006fea0003800000 */
[----:B------:R-:W0:Y:S01]  /*11e0*/  LDC.64 R2, c[0x0][0x390] ;  /* 0x0000e400ff027b82 */ /* 0x000e220000000a00 */
[----:B------:R-:W-:-:S05]  /*11f0*/  LEA R7, R0, R89, 0x7 ;  /* 0x0000005900077211 */ /* 0x000fca00078e38ff */
[----:B0-----:R-:W-:-:S06]  /*1200*/  IMAD.WIDE.U32 R4, R7, 0x4, R2 ;  /* 0x0000000407047825 */ /* 0x001fcc00078e0002 */
[----:B------:R-:W2:Y:S01]  /*1210*/  LDG.E R5, desc[UR8][R4.64] ;  /* 0x0000000804057981 */ /* 0x000ea2000c1e1900 */
[----:B------:R-:W-:Y:S01]  /*1220*/  ISETP.NE.AND P2, PT, R88, RZ, PT ;  /* 0x000000ff5800720c */ /* 0x000fe20003f45270 */
[----:B------:R-:W-:Y:S02]  /*1230*/  IMAD.MOV.U32 R93, RZ, RZ, R86 ;  /* 0x000000ffff5d7224 */ /* 0x000fe400078e0056 */
[----:B--2---:R0:W-:Y:S10]  /*1240*/  STS [R22], R5 ;  /* 0x0000000516007388 */ /* 0x0041f40000000800 */
[----:B------:R-:W-:Y:S05]  /*1250*/  @!P2 BRA `(.L_x_3114) ;  /* 0x00000000002ca947 */ /* 0x000fea0003800000 */
[----:B------:R-:W-:Y:S02]  /*1260*/  ISETP.NE.AND P2, PT, R88, 0x1, PT ;  /* 0x000000015800780c */ /* 0x000fe40003f45270 */
[----:B0-----:R-:W-:-:S11]  /*1270*/  IADD3 R5, PT, PT, R7, UR7, RZ ;  /* 0x0000000707057c10 */ /* 0x001fd6000fffe0ff */
        /* <DEDUP_REMOVED lines=9> */
.L_x_3114:
[----:B------:R-:W-:Y:S05]  /*1310*/  BSYNC.RECONVERGENT B0 ;  /* 0x0000000000007941 */ /* 0x000fea0003800200 */
.L_x_3113:
[----:B------:R-:W-:Y:S04]  /*1320*/  BSSY.RECONVERGENT B0, `(.L_x_3115) ;  /* 0x0000024000007945 */ /* 0x000fe80003800200 */
[----:B------:R-:W-:Y:S05]  /*1330*/  @!P1 BRA `(.L_x_3116) ;  /* 0x0000000000889947 */ /* 0x000fea0003800000 */
[----:B------:R-:W2:Y:S01]  /*1340*/  S2UR UR5, SR_CgaCtaId ;  /* 0x00000000000579c3 */ /* 0x000ea20000008800 */
[----:B------:R-:W-:Y:S01]  /*1350*/  UMOV UR4, 0x400 ;  /* 0x0000040000047882 */ /* 0x000fe20000000000 */
[----:B01----:R-:W-:Y:S01]  /*1360*/  LEA R5, R0, R93, 0x7 ;  /* 0x0000005d00057211 */ /* 0x003fe200078e38ff */
[----:B------:R-:W-:-:S04]  /*1370*/  UIADD3 UR4, UPT, UPT, UR4, 0x1080, URZ ;  /* 0x0000108004047890 */ /* 0x000fc8000fffe0ff */
[----:B------:R-:W-:Y:S01]  /*1380*/  VIADD R95, R5, UR7 ;  /* 0x00000007055f7c36 */ /* 0x000fe20008000000 */
[----:B------:R-:W0:Y:S08]  /*1390*/  LDC R107, c[0x0][0x360] ;  /* 0x0000d800ff6b7b82 */ /* 0x000e300000000800 */
[----:B------:R-:W1:Y:S01]  /*13a0*/  LDC.64 R2, c[0x0][0x390] ;  /* 0x0000e400ff027b82 */ /* 0x000e620000000a00 */
[----:B--2---:R-:W-:-:S06]  /*13b0*/  ULEA UR4, UR5, UR4, 0x18 ;  /* 0x0000000405047291 */ /* 0x004fcc000f8ec0ff */
[----:B------:R-:W-:Y:S02]  /*13c0*/  LEA R92, R93, UR4, 0x2 ;  /* 0x000000045d5c7c11 */ /* 0x000fe4000f8e10ff */
[C---:B0-----:R-:W-:Y:S01]  /*13d0*/  LEA R97, R107.reuse, R5, 0x1 ;  /* 0x000000056b617211 */ /* 0x041fe200078e08ff */
[----:B------:R-:W-:Y:S02]  /*13e0*/  IMAD R99, R107, 0x3, R5 ;  /* 0x000000036b637824 */ /* 0x000fe400078e0205 */
[----:B-1----:R-:W-:-:S07]  /*13f0*/  IMAD.WIDE.U32 R4, R5, 0x4, R2 ;  /* 0x0000000405047825 */ /* 0x002fce00078e0002 */
.L_x_3117:
        /* <DEDUP_REMOVED lines=9> */
[----:B------:R-:W-:Y:S01]  /*1490*/  IMAD R105, R107, 0xc, R92 ;  /* 0x0000000c6b697824 */ /* 0x000fe200078e025c */
[----:B------:R-:W-:-:S04]  /*14a0*/  IADD3 R93, PT, PT, R93, UR6, RZ ;  /* 0x000000065d5d7c10 */ /* 0x000fc8000fffe0ff */
        /* <DEDUP_REMOVED lines=11> */
.L_x_3116:
[----:B------:R-:W-:Y:S05]  /*1560*/  BSYNC.RECONVERGENT B0 ;  /* 0x0000000000007941 */ /* 0x000fea0003800200 */
.L_x_3115:
[----:B------:R-:W-:Y:S06]  /*1570*/  BAR.SYNC.DEFER_BLOCKING 0x0 ;  /* 0x0000000000007b1d */ /* 0x000fec0000010000 */
[----:B------:R-:W-:Y:S04]  /*1580*/  BSSY.RECONVERGENT B0, `(.L_x_3118) ;  /* 0x000000b000007945 */ /* 0x000fe80003800200 */
[----:B------:R-:W-:Y:S05]  /*1590*/  @!P0 BRA `(.L_x_3119) ;  /* 0x0000000000248947 */ /* 0x000fea0003800000 */
[----:B------:R3:W-:Y:S01]  /*15a0*/  STS [R21], RZ ;  /* 0x000000ff15007388 */ /* 0x0007e20000000800 */
[----:B------:R-:W-:Y:S01]  /*15b0*/  ISETP.NE.AND P2, PT, R88, RZ, PT ;  /* 0x000000ff5800720c */ /* 0x000fe20003f45270 */
[----:B------:R-:W-:-:S12]  /*15c0*/  IMAD.MOV.U32 R91, RZ, RZ, R86 ;  /* 0x000000ffff5b7224 */ /* 0x000fd800078e0056 */
[----:B---3--:R-:W-:Y:S05]  /*15d0*/  @!P2 BRA `(.L_x_3119) ;  /* 0x000000000014a947 */ /* 0x008fea0003800000 */
[----:B------:R-:W-:Y:S01]  /*15e0*/  ISETP.NE.AND P2, PT, R88, 0x1, PT ;  /* 0x000000015800780c */ /* 0x000fe20003f45270 */
[----:B------:R3:W-:Y:S01]  /*15f0*/  STS [R21+UR6], RZ ;  /* 0x000000ff15007988 */ /* 0x0007e20008000806 */
[----:B------:R-:W-:-:S11]  /*1600*/  MOV R91, R53 ;  /* 0x00000035005b7202 */ /* 0x000fd60000000f00 */
[----:B------:R3:W-:Y:S01]  /*1610*/  @P2 STS [R18+UR6], RZ ;  /* 0x000000ff12002988 */ /* 0x0007e20008000806 */
[----:B------:R-:W-:-:S07]  /*1620*/  @P2 IMAD.MOV.U32 R91, RZ, RZ, R90 ;  /* 0x000000ffff5b2224 */ /* 0x000fce00078e005a */
.L_x_3119:
[----:B------:R-:W-:Y:S05]  /*1630*/  BSYNC.RECONVERGENT B0 ;  /* 0x0000000000007941 */ /* 0x000fea0003800200 */
.L_x_3118:
[----:B------:R-:W-:Y:S04]  /*1640*/  BSSY.RECONVERGENT B0, `(.L_x_3120) ;  /* 0x0000010000007945 */ /* 0x000fe80003800200 */
[----:B------:R-:W-:Y:S05]  /*1650*/  @!P1 BRA `(.L_x_3121) ;  /* 0x0000000000389947 */ /* 0x000fea0003800000 */
[----:B------:R-:W4:Y:S01]  /*1660*/  S2R R3, SR_CgaCtaId ;  /* 0x0000000000037919 */ /* 0x000f220000008800 */
[----:B-1----:R-:W-:-:S04]  /*1670*/  MOV R2, 0x400 ;  /* 0x0000040000027802 */ /* 0x002fc80000000f00 */
[----:B------:R-:W-:-:S04]  /*1680*/  IADD3 R2, PT, PT, R2, 0x1280, RZ ;  /* 0x0000128002027810 */ /* 0x000fc80007ffe0ff */
[----:B----4-:R-:W-:-:S07]  /*1690*/  LEA R6, R3, R2, 0x18 ;  /* 0x0000000203067211 */ /* 0x010fce00078ec0ff */
.L_x_3122:
[C---:B----4-:R-:W-:Y:S01]  /*16a0*/  IMAD R2, R91.reuse, 0x4, R6 ;  /* 0x000000045b027824 */ /* 0x050fe200078e0206 */
[----:B------:R-:W-:-:S04]  /*16b0*/  IADD3 R91, PT, PT, R91, UR6, RZ ;  /* 0x000000065b5b7c10 */ /* 0x000fc8000fffe0ff */
        /* <DEDUP_REMOVED lines=8> */
.L_x_3121:
[----:B------:R-:W-:Y:S05]  /*1740*/  BSYNC.RECONVERGENT B0 ;  /* 0x0000000000007941 */ /* 0x000fea0003800200 */
.L_x_3120:
[----:B------:R0:W0:Y:S01]  /*1750*/  LDS R113, [R81] ;  /* 0x0000000051717984 */ /* 0x0000220000000800 */
[----:B------:R-:W5:Y:S01]  /*1760*/  S2UR UR5, SR_CgaCtaId ;  /* 0x00000000000579c3 */ /* 0x000f620000008800 */
[----:B------:R-:W-:Y:S01]  /*1770*/  IMAD.IADD R54, R87, 0x1, R54 ;  /* 0x0000000157367824 */ /* 0x000fe200078e0236 */
[----:B------:R-:W-:Y:S01]  /*1780*/  UMOV UR4, 0x400 ;  /* 0x0000040000047882 */ /* 0x000fe20000000000 */
[----:B------:R0:W0:Y:S01]  /*1790*/  LDS R112, [R78+0x4] ;  /* 0x000004004e707984 */ /* 0x0000220000000800 */
[----:B------:R-:W-:Y:S01]  /*17a0*/  UIADD3 UR4, UPT, UPT, UR4, 0x1280, URZ ;  /* 0x0000128004047890 */ /* 0x000fe2000fffe0ff */
[----:B-1--4-:R-:W-:Y:S02]  /*17b0*/  SHF.R.U32.HI R2, RZ, 0x2, R89 ;  /* 0x00000002ff027819 */ /* 0x012fe40000011659 */
[----:B------:R1:W4:Y:S01]  /*17c0*/  LDS R111, [R77+0x8] ;  /* 0x000008004d6f7984 */ /* 0x0003220000000800 */
[----:B------:R-:W-:-:S03]  /*17d0*/  ISETP.GE.U32.AND P2, PT, R54, R85, PT ;  /* 0x000000553600720c */ /* 0x000fc60003f46070 */
[----:B------:R1:W0:Y:S04]  /*17e0*/  LDS R110, [R76+0xc] ;  /* 0x00000c004c6e7984 */ /* 0x0002280000000800 */
[----:B------:R1:W0:Y:S04]  /*17f0*/  LDS R109, [R75+0x10] ;  /* 0x000010004b6d7984 */ /* 0x0002280000000800 */
[----:B------:R1:W0:Y:S04]  /*1800*/  LDS R108, [R74+0x14] ;  /* 0x000014004a6c7984 */ /* 0x0002280000000800 */
[----:B------:R1:W0:Y:S01]  /*1810*/  LDS R107, [R73+0x18] ;  /* 0x00001800496b7984 */ /* 0x0002220000000800 */
[----:B-----5:R-:W-:-:S03]  /*1820*/  ULEA UR4, UR5, UR4, 0x18 ;  /* 0x0000000405047291 */ /* 0x020fc6000f8ec0ff */
        /* <DEDUP_REMOVED lines=22> */
[----:B0-----:R0:W0:Y:S04]  /*1990*/  LDS R5, [R13+0x74] ;  /* 0x000074000d057984 */ /* 0x0010280000000800 */
[----:B------:R0:W0:Y:S04]  /*19a0*/  LDS R4, [R12+0x78] ;  /* 0x000078000c047984 */ /* 0x0000280000000800 */
[----:B--2-4-:R0:W0:Y:S02]  /*19b0*/  LDS R3, [R79+0x7c] ;  /* 0x00007c004f037984 */ /* 0x0140240000000800 */
.L_x_3124:
[----:B--2---:R-:W-:Y:S01]  /*19c0*/  IMAD R115, R2, 0x84, R80 ;  /* 0x0000008402737824 */ /* 0x004fe200078e0250 */
[----:B------:R-:W-:-:S05]  /*19d0*/  UMOV UR5, 0xffffffff ;  /* 0xffffffff00057882 */ /* 0x000fca0000000000 */
[----:B------:R-:W2:Y:S01]  /*19e0*/  LDS R115, [R115] ;  /* 0x0000000073737984 */ /* 0x000ea20000000800 */
[----:B------:R-:W-:Y:S05]  /*19f0*/  BRA.DIV UR5, `(.L_x_3123) ;  /* 0x0000000605f87947 */ /* 0x000fea000b800000 */
[----:B--2---:R-:W2:Y:S04]  /*1a00*/  SHFL.IDX PT, R120, R115, R84, 0x1f ;  /* 0x00001f5473787589 */ /* 0x004ea800000e0000 */
[----:B------:R-:W4:Y:S04]  /*1a10*/  SHFL.IDX PT, R118, R115, R51, 0x1f ;  /* 0x00001f3373767589 */ /* 0x000f2800000e0000 */
[----:B------:R-:W5:Y:S04]  /*1a20*/  SHFL.IDX PT, R121, R115, R50, 0x1f ;  /* 0x00001f3273797589 */ /* 0x000f6800000e0000 */
[----:B------:R-:W-:Y:S04]  /*1a30*/  SHFL.IDX PT, R122, R115, R47, 0x1f ;  /* 0x00001f2f737a7589 */ /* 0x000fe800000e0000 */
[----:B------:R-:W-:Y:S04]  /*1a40*/  SHFL.IDX PT, R123, R115, R46, 0x1f ;  /* 0x00001f2e737b7589 */ /* 0x000fe800000e0000 */
[----:B------:R-:W-:Y:S01]  /*1a50*/  SHFL.IDX PT, R124, R115, R45, 0x1f ;  /* 0x00001f2d737c7589 */ /* 0x000fe200000e0000 */
[----:B--2---:R-:W-:-:S03]  /*1a60*/  IMAD R119, R113, R120, RZ ;  /* 0x0000007871777224 */ /* 0x004fc600078e02ff */
[----:B------:R-:W-:Y:S01]  /*1a70*/  SHFL.IDX PT, R125, R115, R23, 0x1f ;  /* 0x00001f17737d7589 */ /* 0x000fe200000e0000 */
[----:B----4-:R-:W-:-:S03]  /*1a80*/  IMAD R120, R112, R118, R119 ;  /* 0x0000007670787224 */ /* 0x010fc600078e0277 */
[----:B------:R-:W2:Y:S01]  /*1a90*/  SHFL.IDX PT, R118, R115, R49, 0x1f ;  /* 0x00001f3173767589 */ /* 0x000ea200000e0000 */
[----:B-----5:R-:W-:-:S03]  /*1aa0*/  IMAD R121, R111, R121, R120 ;  /* 0x000000796f797224 */ /* 0x020fc600078e0278 */
        /* <DEDUP_REMOVED lines=8> */
[----:B------:R-:W3:Y:S01]  /*1b30*/  SHFL.IDX PT, R122, R115, R41, 0x1f ;  /* 0x00001f29737a7589 */ /* 0x000ee200000e0000 */
[----:B------:R-:W-:-:S03]  /*1b40*/  IMAD R124, R106, R124, R123 ;  /* 0x0000007c6a7c7224 */ /* 0x000fc600078e027b */
[----:B------:R-:W1:Y:S01]  /*1b50*/  SHFL.IDX PT, R123, R115, R40, 0x1f ;  /* 0x00001f28737b7589 */ /* 0x000e6200000e0000 */
[----:B--2---:R-:W-:-:S03]  /*1b60*/  IMAD R119, R105, R118, R124 ;  /* 0x0000007669777224 */ /* 0x004fc600078e027c */
[----:B------:R-:W2:Y:S01]  /*1b70*/  SHFL.IDX PT, R118, R115, R39, 0x1f ;  /* 0x00001f2773767589 */ /* 0x000ea200000e0000 */
[----:B----4-:R-:W-:-:S03]  /*1b80*/  IMAD R120, R104, R120, R119 ;  /* 0x0000007868787224 */ /* 0x010fc600078e0277 */
[----:B------:R-:W4:Y:S01]  /*1b90*/  SHFL.IDX PT, R119, R115, R38, 0x1f ;  /* 0x00001f2673777589 */ /* 0x000f2200000e0000 */
[----:B-----5:R-:W-:-:S03]  /*1ba0*/  IMAD R121, R103, R121, R120 ;  /* 0x0000007967797224 */ /* 0x020fc600078e0278 */
[----:B------:R-:W-:Y:S01]  /*1bb0*/  SHFL.IDX PT, R124, R115, R34, 0x1f ;  /* 0x00001f22737c7589 */ /* 0x000fe200000e0000 */
[----:B---3--:R-:W-:-:S03]  /*1bc0*/  IMAD R122, R102, R122, R121 ;  /* 0x0000007a667a7224 */ /* 0x008fc600078e0279 */
[----:B------:R-:W-:Y:S01]  /*1bd0*/  SHFL.IDX PT, R121, R115, R52, 0x1f ;  /* 0x00001f3473797589 */ /* 0x000fe200000e0000 */
[----:B-1----:R-:W-:-:S03]  /*1be0*/  IMAD R123, R101, R123, R122 ;  /* 0x0000007b657b7224 */ /* 0x002fc600078e027a */
        /* <DEDUP_REMOVED lines=32> */
.L_x_3164:
        /* <DEDUP_REMOVED lines=10> */
[----:B------:R-:W-:Y:S05]  /*1e90*/  WARPSYNC.ALL ;  /* 0x0000000000007948 */ /* 0x000fea0003800000 */
[----:B------:R-:W-:Y:S01]  /*1ea0*/  BAR.SYNC.DEFER_BLOCKING 0x0 ;  /* 0x0000000000007b1d */ /* 0x000fe20000010000 */
[----:B------:R-:W-:-:S05]  /*1eb0*/  MOV R11, R89 ;  /* 0x00000059000b7202 */ /* 0x000fca0000000f00 */
[----:B------:R-:W-:Y:S04]  /*1ec0*/  BSSY.RECONVERGENT B0, `(.L_x_3125) ;  /* 0x0000015000007945 */ /* 0x000fe80003800200 */
[----:B------:R-:W-:Y:S05]  /*1ed0*/  @!P0 BRA `(.L_x_3126) ;  /* 0x00000000004c8947 */ /* 0x000fea0003800000 */
[----:B------:R-:W0:Y:S01]  /*1ee0*/  LDS R5, [R21] ;  /* 0x0000000015057984 */ /* 0x000e220000000800 */
[----:B------:R-:W1:Y:S01]  /*1ef0*/  LDC.64 R2, c[0x0][0x3a0] ;  /* 0x0000e800ff027b82 */ /* 0x000e620000000a00 */
[----:B------:R-:W-:Y:S01]  /*1f00*/  IMAD R7, R0, 0x80, R89 ;  /* 0x0000008000077824 */ /* 0x000fe200078e0259 */
[----:B------:R-:W-:Y:S02]  /*1f10*/  ISETP.NE.AND P0, PT, R88, RZ, PT ;  /* 0x000000ff5800720c */ /* 0x000fe40003f05270 */
[----:B------:R-:W-:Y:S01]  /*1f20*/  MOV R11, R86 ;  /* 0x00000056000b7202 */ /* 0x000fe20000000f00 */
[----:B-1----:R-:W-:-:S05]  /*1f30*/  IMAD.WIDE R2, R7, 0x4, R2 ;  /* 0x0000000407027825 */ /* 0x002fca00078e0202 */
[----:B0-----:R0:W-:Y:S05]  /*1f40*/  STG.E desc[UR8][R2.64], R5 ;  /* 0x0000000502007986 */ /* 0x0011ea000c101908 */
[----:B------:R-:W-:Y:S05]  /*1f50*/  @!P0 BRA `(.L_x_3126) ;  /* 0x00000000002c8947 */ /* 0x000fea0003800000 */
[----:B------:R-:W-:Y:S01]  /*1f60*/  ISETP.NE.AND P3, PT, R88, 0x1, PT ;  /* 0x000000015800780c */ /* 0x000fe20003f65270 */
        /* <DEDUP_REMOVED lines=10> */
.L_x_3126:
[----:B------:R-:W-:Y:S05]  /*2010*/  BSYNC.RECONVERGENT B0 ;  /* 0x0000000000007941 */ /* 0x000fea0003800200 */
.L_x_3125:
[----:B------:R-:W-:Y:S04]  /*2020*/  BSSY.RECONVERGENT B0, `(.L_x_3127) ;  /* 0x0000019000007945 */ /* 0x000fe80003800200 */
[----:B------:R-:W-:Y:S05]  /*2030*/  @!P1 BRA `(.L_x_3128) ;  /* 0x00000000005c9947 */ /* 0x000fea0003800000 */
.L_x_3129:
        /* <DEDUP_REMOVED lines=23> */
.L_x_3128:
[----:B------:R-:W-:Y:S05]  /*21b0*/  BSYNC.RECONVERGENT B0 ;  /* 0x0000000000007941 */ /* 0x000fea0003800200 */
.L_x_3127:
[----:B------:R-:W-:Y:S05]  /*21c0*/  @!P2 BRA `(.L_x_3130) ;  /* 0xffffffec00e8a947 */ /* 0x000fea000383ffff */
[----:B------:R-:W-:Y:S05]  /*21d0*/  EXIT ;  /* 0x000000000000794d */ /* 0x000fea0003800000 */
.L_x_3123:
[----:B------:R-:W-:Y:S01]  /*21e0*/  BSSY B0, `(.L_x_3131) ;  /* 0x0000007000007945 */ /* 0x000fe20003800000 */
[----:B------:R-:W-:Y:S01]  /*21f0*/  MOV R116, R84 ;  /* 0x0000005400747202 */ /* 0x000fe20000000f00 */
[----:B------:R-:W-:Y:S01]  /*2200*/  IMAD.MOV.U32 R117, RZ, RZ, 0x1f ;  /* 0x0000001fff757424 */ /* 0x000fe200078e00ff */
[----:B------:R-:W-:-:S07]  /*2210*/  MOV R114, 0xffffffff ;  /* 0xffffffff00727802 */ /* 0x000fce0000000f00 */
[----:B0123--:R-:W-:Y:S05]  /*2220*/  WARPSYNC.COLLECTIVE R114, `(.L_x_3132) ;  /* 0x0000000072087348 */ /* 0x00ffea0003c00000 */
[----:B--2---:R2:W4:Y:S02]  /*2230*/  SHFL.IDX P3, R118, R115, R116, R117 ;  /* 0x0000007473767389 */ /* 0x0045240000060075 */
[----:B01234-:R-:W-:Y:S05]  /*2240*/  ENDCOLLECTIVE ;  /* 0x000000000000791b */ /* 0x01ffea0003800000 */
.L_x_3132:
[----:B------:R-:W-:Y:S05]  /*2250*/  BSYNC B0 ;  /* 0x0000000000007941 */ /* 0x000fea0003800000 */
.L_x_3131:
[----:B------:R-:W-:Y:S01]  /*2260*/  MOV R116, R51 ;  /* 0x0000003300747202 */ /* 0x000fe20000000f00 */
[----:B------:R-:W-:Y:S01]  /*2270*/  IMAD.MOV.U32 R117, RZ, RZ, 0x1f ;  /* 0x0000001fff757424 */ /* 0x000fe200078e00ff */
[----:B------:R-:W-:Y:S01]  /*2280*/  MOV R114, 0xffffffff ;  /* 0xffffffff00727802 */ /* 0x000fe20000000f00 */
[----:B------:R-:W-:-:S07]  /*2290*/  IMAD.MOV.U32 R120, RZ, RZ, R118 ;  /* 0x000000ffff787224 */ /* 0x000fce00078e0076 */
[----:B------:R-:W-:Y:S05]  /*22a0*/  WARPSYNC.COLLECTIVE R114, `(.L_x_3133) ;  /* 0x0000000072087348 */ /* 0x000fea0003c00000 */
[----:B------:R0:W1:Y:S02]  /*22b0*/  SHFL.IDX P3, R118, R115, R116, R117 ;  /* 0x0000007473767389 */ /* 0x0000640000060075 */
[----:B01----:R-:W-:Y:S05]  /*22c0*/  ENDCOLLECTIVE ;  /* 0x000000000000791b */ /* 0x003fea0003800000 */
.L_x_3133:
[----:B------:R-:W-:Y:S02]  /*22d0*/  IMAD R119, R113, R120, RZ ;  /* 0x0000007871777224 */ /* 0x000fe400078e02ff */
[----:B------:R-:W-:Y:S02]  /*22e0*/  IMAD.MOV.U32 R116, RZ, RZ, R50 ;  /* 0x000000ffff747224 */ /* 0x000fe400078e0032 */
[----:B------:R-:W-:-:S07]  /*22f0*/  IMAD R120, R112, R118, R119 ;  /* 0x0000007670787224 */ /* 0x000fce00078e0277 */
[----:B------:R-:W-:Y:S05]  /*2300*/  WARPSYNC.COLLECTIVE R114, `(.L_x_3134) ;  /* 0x0000000072087348 */ /* 0x000fea0003c00000 */
[----:B------:R0:W1:Y:S02]  /*2310*/  SHFL.IDX P3, R118, R115, R116, R117 ;  /* 0x0000007473767389 */ /* 0x0000640000060075 */
[----:B01----:R-:W-:Y:S05]  /*2320*/  ENDCOLLECTIVE ;  /* 0x000000000000791b */ /* 0x003fea0003800000 */
.L_x_3134:
[----:B------:R-:W-:Y:S01]  /*2330*/  IMAD.MOV.U32 R116, RZ, RZ, R49 ;  /* 0x000000ffff747224 */ /* 0x000fe200078e0031 */
[----:B------:R-:W-:-:S07]  /*2340*/  MOV R121, R118 ;  /* 0x0000007600797202 */ /* 0x000fce0000000f00 */
[----:B------:R-:W-:Y:S05]  /*2350*/  WARPSYNC.COLLECTIVE R114, `(.L_x_3135) ;  /* 0x0000000072087348 */ /* 0x000fea0003c00000 */
[----:B------:R0:W1:Y:S02]  /*2360*/  SHFL.IDX P3, R118, R115, R116, R117 ;  /* 0x0000007473767389 */ /* 0x0000640000060075 */
[----:B01----:R-:W-:Y:S05]  /*2370*/  ENDCOLLECTIVE ;  /* 0x000000000000791b */ /* 0x003fea0003800000 */
.L_x_3135:
[----:B------:R-:W-:Y:S01]  /*2380*/  IMAD R121, R111, R121, R120 ;  /* 0x000000796f797224 */ /* 0x000fe200078e0278 */
[----:B------:R-:W-:-:S03]  /*2390*/  MOV R116, R48 ;  /* 0x0000003000747202 */ /* 0x000fc60000000f00 */
[----:B------:R-:W-:-:S07]  /*23a0*/  IMAD R120, R110, R118, R121 ;  /* 0x000000766e787224 */ /* 0x000fce00078e0279 */
[----:B------:R-:W-:Y:S05]  /*23b0*/  WARPSYNC.COLLECTIVE R114, `(.L_x_3136) ;  /* 0x0000000072087348 */ /* 0x000fea0003c00000 */
[----:B------:R0:W1:Y:S02]  /*23c0*/  SHFL.IDX P3, R118, R115, R116, R117 ;  /* 0x0000007473767389 */ /* 0x0000640000060075 */
[----:B01----:R-:W-:Y:S05]  /*23d0*/  ENDCOLLECTIVE ;  /* 0x000000000000791b */ /* 0x003fea0003800000 */
.L_x_3136:
[----:B------:R-:W-:Y:S01]  /*23e0*/  MOV R116, R47 ;  /* 0x0000002f00747202 */ /* 0x000fe20000000f00 */
[----:B------:R-:W-:-:S07]  /*23f0*/  IMAD.MOV.U32 R119, RZ, RZ, R118 ;  /* 0x000000ffff777224 */ /* 0x000fce00078e0076 */
[----:B------:R-:W-:Y:S05]  /*2400*/  WARPSYNC.COLLECTIVE R114, `(.L_x_3137) ;  /* 0x0000000072087348 */ /* 0x000fea0003c00000 */
[----:B------:R0:W1:Y:S02]  /*2410*/  SHFL.IDX P3, R118, R115, R116, R117 ;  /* 0x0000007473767389 */ /* 0x0000640000060075 */
[----:B01----:R-:W-:Y:S05]  /*2420*/  ENDCOLLECTIVE ;  /* 0x000000000000791b */ /* 0x003fea0003800000 */
.L_x_3137:
[----:B------:R-:W-:Y:S01]  /*2430*/  IMAD R119, R109, R119, R120 ;  /* 0x000000776d777224 */ /* 0x000fe200078e0278 */
[----:B------:R-:W-:Y:S01]  /*2440*/  MOV R116, R46 ;  /* 0x0000002e00747202 */ /* 0x000fe20000000f00 */
[----:B------:R-:W-:-:S07]  /*2450*/  IMAD.MOV.U32 R122, RZ, RZ, R118 ;  /* 0x000000ffff7a7224 */ /* 0x000fce00078e0076 */
[----:B------:R-:W-:Y:S05]  /*2460*/  WARPSYNC.COLLECTIVE R114, `(.L_x_3138) ;  /* 0x0000000072087348 */ /* 0x000fea0003c00000 */
[----:B------:R0:W1:Y:S02]  /*2470*/  SHFL.IDX P3, R118, R115, R116, R117 ;  /* 0x0000007473767389 */ /* 0x0000640000060075 */
[----:B01----:R-:W-:Y:S05]  /*2480*/  ENDCOLLECTIVE ;  /* 0x000000000000791b */ /* 0x003fea0003800000 */
.L_x_3138:
[----:B------:R-:W-:Y:S01]  /*2490*/  IMAD R122, R108, R122, R119 ;  /* 0x0000007a6c7a7224 */ /* 0x000fe200078e0277 */
[----:B------:R-:W-:Y:S01]  /*24a0*/  MOV R116, R45 ;  /* 0x0000002d00747202 */ /* 0x000fe20000000f00 */
[----:B------:R-:W-:-:S07]  /*24b0*/  IMAD.MOV.U32 R123, RZ, RZ, R118 ;  /* 0x000000ffff7b7224 */ /* 0x000fce00078e0076 */
[----:B------:R-:W-:Y:S05]  /*24c0*/  WARPSYNC.COLLECTIVE R114, `(.L_x_3139) ;  /* 0x0000000072087348 */ /* 0x000fea0003c00000 */
[----:B------:R0:W1:Y:S02]  /*24d0*/  SHFL.IDX P3, R118, R115, R116, R117 ;  /* 0x0000007473767389 */ /* 0x0000640000060075 */
[----:B01----:R-:W-:Y:S05]  /*24e0*/  ENDCOLLECTIVE ;  /* 0x000000000000791b */ /* 0x003fea0003800000 */
.L_x_3139:
[----:B------:R-:W-:Y:S01]  /*24f0*/  IMAD R123, R107, R123, R122 ;  /* 0x0000007b6b7b7224 */ /* 0x000fe200078e027a */
[----:B------:R-:W-:Y:S01]  /*2500*/  MOV R116, R44 ;  /* 0x0000002c00747202 */ /* 0x000fe20000000f00 */
[----:B------:R-:W-:-:S07]  /*2510*/  IMAD.MOV.U32 R124, RZ, RZ, R118 ;  /* 0x000000ffff7c7224 */ /* 0x000fce00078e0076 */
[----:B------:R-:W-:Y:S05]  /*2520*/  WARPSYNC.COLLECTIVE R114, `(.L_x_3140) ;  /* 0x0000000072087348 */ /* 0x000fea0003c00000 */
[----:B------:R0:W1:Y:S02]  /*2530*/  SHFL.IDX P3, R118, R115, R116, R117 ;  /* 0x0000007473767389 */ /* 0x0000640000060075 */
[----:B01----:R-:W-:Y:S05]  /*2540*/  ENDCOLLECTIVE ;  /* 0x000000000000791b */ /* 0x003fea0003800000 */
.L_x_3140:
[----:B------:R-:W-:Y:S02]  /*2550*/  IMAD R124, R106, R124, R123 ;  /* 0x0000007c6a7c7224 */ /* 0x000fe400078e027b */
[----:B------:R-:W-:Y:S02]  /*2560*/  IMAD.MOV.U32 R116, RZ, RZ, R43 ;  /* 0x000000ffff747224 */ /* 0x000fe400078e002b */
[----:B------:R-:W-:-:S07]  /*2570*/  IMAD R119, R105, R118, R124 ;  /* 0x0000007669777224 */ /* 0x000fce00078e027c */
[----:B------:R-:W-:Y:S05]  /*2580*/  WARPSYNC.COLLECTIVE R114, `(.L_x_3141) ;  /* 0x0000000072087348 */ /* 0x000fea0003c00000 */
[----:B------:R0:W1:Y:S02]  /*2590*/  SHFL.IDX P3, R118, R115, R116, R117 ;  /* 0x0000007473767389 */ /* 0x0000640000060075 */
[----:B01----:R-:W-:Y:S05]  /*25a0*/  ENDCOLLECTIVE ;  /* 0x000000000000791b */ /* 0x003fea0003800000 */
.L_x_3141:
[----:B------:R-:W-:Y:S01]  /*25b0*/  IMAD.MOV.U32 R116, RZ, RZ, R42 ;  /* 0x000000ffff747224 */ /* 0x000fe200078e002a */
[----:B------:R-:W-:-:S07]  /*25c0*/  MOV R120, R118 ;  /* 0x0000007600787202 */ /* 0x000fce0000000f00 */
[----:B------:R-:W-:Y:S05]  /*25d0*/  WARPSYNC.COLLECTIVE R114, `(.L_x_3142) ;  /* 0x0000000072087348 */ /* 0x000fea0003c00000 */
[----:B------:R0:W1:Y:S02]  /*25e0*/  SHFL.IDX P3, R118, R115, R116, R117 ;  /* 0x0000007473767389 */ /* 0x0000640000060075 */
[----:B01----:R-:W-:Y:S05]  /*25f0*/  ENDCOLLECTIVE ;  /* 0x000000000000791b */ /* 0x003fea0003800000 */
.L_x_3142:
[----:B------:R-:W-:Y:S02]  /*2600*/  IMAD R120, R104, R120, R119 ;  /* 0x0000007868787224 */ /* 0x000fe400078e0277 */
[----:B------:R-:W-:Y:S01]  /*2610*/  IMAD.MOV.U32 R116, RZ, RZ, R41 ;  /* 0x000000ffff747224 */ /* 0x000fe200078e0029 */
[----:B------:R-:W-:-:S07]  /*2620*/  MOV R121, R118 ;  /* 0x0000007600797202 */ /* 0x000fce0000000f00 */
[----:B------:R-:W-:Y:S05]  /*2630*/  WARPSYNC.COLLECTIVE R114, `(.L_x_3143) ;  /* 0x0000000072087348 */ /* 0x000fea0003c00000 */
[----:B------:R0:W1:Y:S02]  /*2640*/  SHFL.IDX P3, R118, R115, R116, R117 ;  /* 0x0000007473767389 */ /* 0x0000640000060075 */
[----:B01----:R-:W-:Y:S05]  /*2650*/  ENDCOLLECTIVE ;  /* 0x000000000000791b */ /* 0x003fea0003800000 */
.L_x_3143:
[----:B------:R-:W-:Y:S02]  /*2660*/  IMAD R121, R103, R121, R120 ;  /* 0x0000007967797224 */ /* 0x000fe400078e0278 */
[----:B------:R-:W-:Y:S01]  /*2670*/  IMAD.MOV.U32 R116, RZ, RZ, R40 ;  /* 0x000000ffff747224 */ /* 0x000fe200078e0028 */
[----:B------:R-:W-:-:S07]  /*2680*/  MOV R122, R118 ;  /* 0x00000076007a7202 */ /* 0x000fce0000000f00 */
[----:B------:R-:W-:Y:S05]  /*2690*/  WARPSYNC.COLLECTIVE R114, `(.L_x_3144) ;  /* 0x0000000072087348 */ /* 0x000fea0003c00000 */
[----:B------:R0:W1:Y:S02]  /*26a0*/  SHFL.IDX P3, R118, R115, R116, R117 ;  /* 0x0000007473767389 */ /* 0x0000640000060075 */
[----:B01----:R-:W-:Y:S05]  /*26b0*/  ENDCOLLECTIVE ;  /* 0x000000000000791b */ /* 0x003fea0003800000 */
.L_x_3144:
[----:B------:R-:W-:Y:S02]  /*26c0*/  IMAD R122, R102, R122, R121 ;  /* 0x0000007a667a7224 */ /* 0x000fe400078e0279 */
[----:B------:R-:W-:Y:S01]  /*26d0*/  IMAD.MOV.U32 R116, RZ, RZ, R39 ;  /* 0x000000ffff747224 */ /* 0x000fe200078e0027 */
[----:B------:R-:W-:-:S07]  /*26e0*/  MOV R123, R118 ;  /* 0x00000076007b7202 */ /* 0x000fce0000000f00 */
[----:B------:R-:W-:Y:S05]  /*26f0*/  WARPSYNC.COLLECTIVE R114, `(.L_x_3145) ;  /* 0x0000000072087348 */ /* 0x000fea0003c00000 */
[----:B------:R0:W1:Y:S02]  /*2700*/  SHFL.IDX P3, R118, R115, R116, R117 ;  /* 0x0000007473767389 */ /* 0x0000640000060075 */
[----:B01----:R-:W-:Y:S05]  /*2710*/  ENDCOLLECTIVE ;  /* 0x000000000000791b */ /* 0x003fea0003800000 */
.L_x_3145:
[----:B------:R-:W-:Y:S01]  /*2720*/  IMAD R123, R101, R123, R122 ;  /* 0x0000007b657b7224 */ /* 0x000fe200078e027a */
[----:B------:R-:W-:-:S03]  /*2730*/  MOV R116, R38 ;  /* 0x0000002600747202 */ /* 0x000fc60000000f00 */
[----:B------:R-:W-:-:S07]  /*2740*/  IMAD R120, R100, R118, R123 ;  /* 0x0000007664787224 */ /* 0x000fce00078e027b */
[----:B------:R-:W-:Y:S05]  /*2750*/  WARPSYNC.COLLECTIVE R114, `(.L_x_3146) ;  /* 0x0000000072087348 */ /* 0x000fea0003c00000 */
[----:B------:R0:W1:Y:S02]  /*2760*/  SHFL.IDX P3, R118, R115, R116, R117 ;  /* 0x0000007473767389 */ /* 0x0000640000060075 */
[----:B01----:R-:W-:Y:S05]  /*2770*/  ENDCOLLECTIVE ;  /* 0x000000000000791b */ /* 0x003fea0003800000 */
.L_x_3146:
[----:B------:R-:W-:Y:S01]  /*2780*/  MOV R116, R37 ;  /* 0x0000002500747202 */ /* 0x000fe20000000f00 */
[----:B------:R-:W-:-:S07]  /*2790*/  IMAD.MOV.U32 R119, RZ, RZ, R118 ;  /* 0x000000ffff777224 */ /* 0x000fce00078e0076 */
[----:B------:R-:W-:Y:S05]  /*27a0*/  WARPSYNC.COLLECTIVE R114, `(.L_x_3147) ;  /* 0x0000000072087348 */ /* 0x000fea0003c00000 */
[----:B------:R0:W1:Y:S02]  /*27b0*/  SHFL.IDX P3, R118, R115, R116, R117 ;  /* 0x0000007473767389 */ /* 0x0000640000060075 */
[----:B01----:R-:W-:Y:S05]  /*27c0*/  ENDCOLLECTIVE ;  /* 0x000000000000791b */ /* 0x003fea0003800000 */
.L_x_3147:
[----:B------:R-:W-:Y:S02]  /*27d0*/  IMAD R119, R99, R119, R120 ;  /* 0x0000007763777224 */ /* 0x000fe400078e0278 */
[----:B------:R-:W-:Y:S02]  /*27e0*/  IMAD.MOV.U32 R116, RZ, RZ, R52 ;  /* 0x000000ffff747224 */ /* 0x000fe400078e0034 */
[----:B------:R-:W-:-:S07]  /*27f0*/  IMAD R120, R98, R118, R119 ;  /* 0x0000007662787224 */ /* 0x000fce00078e0277 */
[----:B------:R-:W-:Y:S05]  /*2800*/  WARPSYNC.COLLECTIVE R114, `(.L_x_3148) ;  /* 0x0000000072087348 */ /* 0x000fea0003c00000 */
[----:B------:R0:W1:Y:S02]  /*2810*/  SHFL.IDX P3, R118, R115, R116, R117 ;  /* 0x0000007473767389 */ /* 0x0000640000060075 */
[----:B01----:R-:W-:Y:S05]  /*2820*/  ENDCOLLECTIVE ;  /* 0x000000000000791b */ /* 0x003fea0003800000 */
.L_x_3148:
[----:B------:R-:W-:Y:S01]  /*2830*/  IMAD.MOV.U32 R116, RZ, RZ, R36 ;  /* 0x000000ffff747224 */ /* 0x000fe200078e0024 */
[----:B------:R-:W-:-:S07]  /*2840*/  MOV R121, R118 ;  /* 0x0000007600797202 */ /* 0x000fce0000000f00 */
[----:B------:R-:W-:Y:S05]  /*2850*/  WARPSYNC.COLLECTIVE R114, `(.L_x_3149) ;  /* 0x0000000072087348 */ /* 0x000fea0003c00000 */
[----:B------:R0:W1:Y:S02]  /*2860*/  SHFL.IDX P3, R118, R115, R116, R117 ;  /* 0x0000007473767389 */ /* 0x0000640000060075 */
[----:B01----:R-:W-:Y:S05]  /*2870*/  ENDCOLLECTIVE ;  /* 0x000000000000791b */ /* 0x003fea0003800000 */
.L_x_3149:
[----:B------:R-:W-:Y:S02]  /*2880*/  IMAD R121, R97, R121, R120 ;  /* 0x0000007961797224 */ /* 0x000fe400078e0278 */
[----:B------:R-:W-:Y:S01]  /*2890*/  IMAD.MOV.U32 R116, RZ, RZ, R35 ;  /* 0x000000ffff747224 */ /* 0x000fe200078e0023 */
[----:B------:R-:W-:-:S07]  /*28a0*/  MOV R122, R118 ;  /* 0x00000076007a7202 */ /* 0x000fce0000000f00 */
[----:B------:R-:W-:Y:S05]  /*28b0*/  WARPSYNC.COLLECTIVE R114, `(.L_x_3150) ;  /* 0x0000000072087348 */ /* 0x000fea0003c00000 */
[----:B------:R0:W1:Y:S02]  /*28c0*/  SHFL.IDX P3, R118, R115, R116, R117 ;  /* 0x0000007473767389 */ /* 0x0000640000060075 */
[----:B01----:R-:W-:Y:S05]  /*28d0*/  ENDCOLLECTIVE ;  /* 0x000000000000791b */ /* 0x003fea0003800000 */
.L_x_3150:
[----:B------:R-:W-:Y:S02]  /*28e0*/  IMAD R122, R96, R122, R121 ;  /* 0x0000007a607a7224 */ /* 0x000fe400078e0279 */
[----:B------:R-:W-:Y:S01]  /*28f0*/  IMAD.MOV.U32 R116, RZ, RZ, R34 ;  /* 0x000000ffff747224 */ /* 0x000fe200078e0022 */
[----:B------:R-:W-:-:S07]  /*2900*/  MOV R123, R118 ;  /* 0x00000076007b7202 */ /* 0x000fce0000000f00 */
[----:B------:R-:W-:Y:S05]  /*2910*/  WARPSYNC.COLLECTIVE R114, `(.L_x_3151) ;  /* 0x0000000072087348 */ /* 0x000fea0003c00000 */
[----:B------:R0:W1:Y:S02]  /*2920*/  SHFL.IDX P3, R118, R115, R116, R117 ;  /* 0x0000007473767389 */ /* 0x0000640000060075 */
[----:B01----:R-:W-:Y:S05]  /*2930*/  ENDCOLLECTIVE ;  /* 0x000000000000791b */ /* 0x003fea0003800000 */
.L_x_3151:
[----:B------:R-:W-:Y:S02]  /*2940*/  IMAD R123, R95, R123, R122 ;  /* 0x0000007b5f7b7224 */ /* 0x000fe400078e027a */
[----:B------:R-:W-:Y:S01]  /*2950*/  IMAD.MOV.U32 R116, RZ, RZ, R33 ;  /* 0x000000ffff747224 */ /* 0x000fe200078e0021 */
[----:B------:R-:W-:-:S07]  /*2960*/  MOV R124, R118 ;  /* 0x00000076007c7202 */ /* 0x000fce0000000f00 */
[----:B------:R-:W-:Y:S05]  /*2970*/  WARPSYNC.COLLECTIVE R114, `(.L_x_3152) ;  /* 0x0000000072087348 */ /* 0x000fea0003c00000 */
[----:B------:R0:W1:Y:S02]  /*2980*/  SHFL.IDX P3, R118, R115, R116, R117 ;  /* 0x0000007473767389 */ /* 0x0000640000060075 */
[----:B01----:R-:W-:Y:S05]  /*2990*/  ENDCOLLECTIVE ;  /* 0x000000000000791b */ /* 0x003fea0003800000 */
.L_x_3152:
[----:B------:R-:W-:Y:S01]  /*29a0*/  IMAD R124, R94, R124, R123 ;  /* 0x0000007c5e7c7224 */ /* 0x000fe200078e027b */
[----:B------:R-:W-:-:S03]  /*29b0*/  MOV R116, R32 ;  /* 0x0000002000747202 */ /* 0x000fc60000000f00 */
[----:B------:R-:W-:-:S07]  /*29c0*/  IMAD R119, R93, R118, R124 ;  /* 0x000000765d777224 */ /* 0x000fce00078e027c */
[----:B------:R-:W-:Y:S05]  /*29d0*/  WARPSYNC.COLLECTIVE R114, `(.L_x_3153) ;  /* 0x0000000072087348 */ /* 0x000fea0003c00000 */
[----:B------:R0:W1:Y:S02]  /*29e0*/  SHFL.IDX P3, R118, R115, R116, R117 ;  /* 0x0000007473767389 */ /* 0x0000640000060075 */
[----:B01----:R-:W-:Y:S05]  /*29f0*/  ENDCOLLECTIVE ;  /* 0x000000000000791b */ /* 0x003fea0003800000 */
.L_x_3153:
[----:B------:R-:W-:Y:S01]  /*2a00*/  MOV R116, R31 ;  /* 0x0000001f00747202 */ /* 0x000fe20000000f00 */
[----:B------:R-:W-:-:S07]  /*2a10*/  IMAD.MOV.U32 R120, RZ, RZ, R118 ;  /* 0x000000ffff787224 */ /* 0x000fce00078e0076 */
[----:B------:R-:W-:Y:S05]  /*2a20*/  WARPSYNC.COLLECTIVE R114, `(.L_x_3154) ;  /* 0x0000000072087348 */ /* 0x000fea0003c00000 */
[----:B------:R0:W1:Y:S02]  /*2a30*/  SHFL.IDX P3, R118, R115, R116, R117 ;  /* 0x0000007473767389 */ /* 0x0000640000060075 */
[----:B01----:R-:W-:Y:S05]  /*2a40*/  ENDCOLLECTIVE ;  /* 0x000000000000791b */ /* 0x003fea0003800000 */
.L_x_3154:
[----:B------:R-:W-:Y:S01]  /*2a50*/  IMAD R120, R92, R120, R119 ;  /* 0x000000785c787224 */ /* 0x000fe200078e0277 */
[----:B------:R-:W-:Y:S01]  /*2a60*/  MOV R116, R30 ;  /* 0x0000001e00747202 */ /* 0x000fe20000000f00 */
[----:B------:R-:W-:-:S07]  /*2a70*/  IMAD.MOV.U32 R121, RZ, RZ, R118 ;  /* 0x000000ffff797224 */ /* 0x000fce00078e0076 */
[----:B------:R-:W-:Y:S05]  /*2a80*/  WARPSYNC.COLLECTIVE R114, `(.L_x_3155) ;  /* 0x0000000072087348 */ /* 0x000fea0003c00000 */
[----:B------:R0:W1:Y:S02]  /*2a90*/  SHFL.IDX P3, R118, R115, R116, R117 ;  /* 0x0000007473767389 */ /* 0x0000640000060075 */
[----:B01----:R-:W-:Y:S05]  /*2aa0*/  ENDCOLLECTIVE ;  /* 0x000000000000791b */ /* 0x003fea0003800000 */
.L_x_3155:
[----:B------:R-:W-:Y:S01]  /*2ab0*/  IMAD R120, R91, R121, R120 ;  /* 0x000000795b787224 */ /* 0x000fe200078e0278 */
[----:B------:R-:W-:Y:S01]  /*2ac0*/  MOV R116, R29 ;  /* 0x0000001d00747202 */ /* 0x000fe20000000f00 */
[----:B------:R-:W-:-:S07]  /*2ad0*/  IMAD.MOV.U32 R122, RZ, RZ, R118 ;  /* 0x000000ffff7a7224 */ /* 0x000fce00078e0076 */
[----:B------:R-:W-:Y:S05]  /*2ae0*/  WARPSYNC.COLLECTIVE R114, `(.L_x_3156) ;  /* 0x0000000072087348 */ /* 0x000fea0003c00000 */
[----:B------:R0:W1:Y:S02]  /*2af0*/  SHFL.IDX P3, R118, R115, R116, R117 ;  /* 0x0000007473767389 */ /* 0x0000640000060075 */
[----:B01----:R-:W-:Y:S05]  /*2b00*/  ENDCOLLECTIVE ;  /* 0x000000000000791b */ /* 0x003fea0003800000 */
.L_x_3156:
[----:B------:R-:W-:Y:S01]  /*2b10*/  IMAD R119, R11, R122, R120 ;  /* 0x0000007a0b777224 */ /* 0x000fe200078e0278 */
[----:B------:R-:W-:Y:S01]  /*2b20*/  MOV R116, R28 ;  /* 0x0000001c00747202 */ /* 0x000fe20000000f00 */
[----:B------:R-:W-:-:S07]  /*2b30*/  IMAD.MOV.U32 R123, RZ, RZ, R118 ;  /* 0x000000ffff7b7224 */ /* 0x000fce00078e0076 */
[----:B------:R-:W-:Y:S05]  /*2b40*/  WARPSYNC.COLLECTIVE R114, `(.L_x_3157) ;  /* 0x0000000072087348 */ /* 0x000fea0003c00000 */
[----:B------:R0:W1:Y:S02]  /*2b50*/  SHFL.IDX P3, R118, R115, R116, R117 ;  /* 0x0000007473767389 */ /* 0x0000640000060075 */
[----:B01----:R-:W-:Y:S05]  /*2b60*/  ENDCOLLECTIVE ;  /* 0x000000000000791b */ /* 0x003fea0003800000 */
.L_x_3157:
[----:B------:R-:W-:Y:S02]  /*2b70*/  IMAD R120, R10, R123, R119 ;  /* 0x0000007b0a787224 */ /* 0x000fe400078e0277 */
[----:B------:R-:W-:Y:S02]  /*2b80*/  IMAD.MOV.U32 R116, RZ, RZ, R27 ;  /* 0x000000ffff747224 */ /* 0x000fe400078e001b */
[----:B------:R-:W-:-:S07]  /*2b90*/  IMAD R119, R9, R118, R120 ;  /* 0x0000007609777224 */ /* 0x000fce00078e0278 */
[----:B------:R-:W-:Y:S05]  /*2ba0*/  WARPSYNC.COLLECTIVE R114, `(.L_x_3158) ;  /* 0x0000000072087348 */ /* 0x000fea0003c00000 */
[----:B------:R0:W1:Y:S02]  /*2bb0*/  SHFL.IDX P3, R118, R115, R116, R117 ;  /* 0x0000007473767389 */ /* 0x0000640000060075 */
[----:B01----:R-:W-:Y:S05]  /*2bc0*/  ENDCOLLECTIVE ;  /* 0x000000000000791b */ /* 0x003fea0003800000 */
.L_x_3158:
[----:B------:R-:W-:Y:S01]  /*2bd0*/  IMAD.MOV.U32 R116, RZ, RZ, R26 ;  /* 0x000000ffff747224 */ /* 0x000fe200078e001a */
[----:B------:R-:W-:-:S07]  /*2be0*/  MOV R121, R118 ;  /* 0x0000007600797202 */ /* 0x000fce0000000f00 */
[----:B------:R-:W-:Y:S05]  /*2bf0*/  WARPSYNC.COLLECTIVE R114, `(.L_x_3159) ;  /* 0x0000000072087348 */ /* 0x000fea0003c00000 */
[----:B------:R0:W1:Y:S02]  /*2c00*/  SHFL.IDX P3, R118, R115, R116, R117 ;  /* 0x0000007473767389 */ /* 0x0000640000060075 */
[----:B01----:R-:W-:Y:S05]  /*2c10*/  ENDCOLLECTIVE ;  /* 0x000000000000791b */ /* 0x003fea0003800000 */
.L_x_3159:
[----:B------:R-:W-:Y:S02]  /*2c20*/  IMAD R120, R8, R121, R119 ;  /* 0x0000007908787224 */ /* 0x000fe400078e0277 */
[----:B------:R-:W-:Y:S01]  /*2c30*/  IMAD.MOV.U32 R116, RZ, RZ, R25 ;  /* 0x000000ffff747224 */ /* 0x000fe200078e0019 */
[----:B------:R-:W-:-:S07]  /*2c40*/  MOV R122, R118 ;  /* 0x00000076007a7202 */ /* 0x000fce0000000f00 */
[----:B------:R-:W-:Y:S05]  /*2c50*/  WARPSYNC.COLLECTIVE R114, `(.L_x_3160) ;  /* 0x0000000072087348 */ /* 0x000fea0003c00000 */
[----:B------:R0:W1:Y:S02]  /*2c60*/  SHFL.IDX P3, R118, R115, R116, R117 ;  /* 0x0000007473767389 */ /* 0x0000640000060075 */
[----:B01----:R-:W-:Y:S05]  /*2c70*/  ENDCOLLECTIVE ;  /* 0x000000000000791b */ /* 0x003fea0003800000 */
.L_x_3160:
[----:B------:R-:W-:Y:S02]  /*2c80*/  IMAD R119, R7, R122, R120 ;  /* 0x0000007a07777224 */ /* 0x000fe400078e0278 */
[----:B------:R-:W-:Y:S01]  /*2c90*/  IMAD.MOV.U32 R116, RZ, RZ, R24 ;  /* 0x000000ffff747224 */ /* 0x000fe200078e0018 */
[----:B------:R-:W-:-:S07]  /*2ca0*/  MOV R123, R118 ;  /* 0x00000076007b7202 */ /* 0x000fce0000000f00 */
[----:B------:R-:W-:Y:S05]  /*2cb0*/  WARPSYNC.COLLECTIVE R114, `(.L_x_3161) ;  /* 0x0000000072087348 */ /* 0x000fea0003c00000 */
[----:B------:R0:W1:Y:S02]  /*2cc0*/  SHFL.IDX P3, R118, R115, R116, R117 ;  /* 0x0000007473767389 */ /* 0x0000640000060075 */
[----:B01----:R-:W-:Y:S05]  /*2cd0*/  ENDCOLLECTIVE ;  /* 0x000000000000791b */ /* 0x003fea0003800000 */
.L_x_3161:
[----:B------:R-:W-:Y:S02]  /*2ce0*/  IMAD R120, R6, R123, R119 ;  /* 0x0000007b06787224 */ /* 0x000fe400078e0277 */
[----:B------:R-:W-:Y:S01]  /*2cf0*/  IMAD.MOV.U32 R116, RZ, RZ, R23 ;  /* 0x000000ffff747224 */ /* 0x000fe200078e0017 */
[----:B------:R-:W-:-:S07]  /*2d00*/  MOV R124, R118 ;  /* 0x00000076007c7202 */ /* 0x000fce0000000f00 */
[----:B------:R-:W-:Y:S05]  /*2d10*/  WARPSYNC.COLLECTIVE R114, `(.L_x_3162) ;  /* 0x0000000072087348 */ /* 0x000fea0003c00000 */
[----:B------:R0:W1:Y:S02]  /*2d20*/  SHFL.IDX P3, R118, R115, R116, R117 ;  /* 0x0000007473767389 */ /* 0x0000640000060075 */
[----:B01----:R-:W-:Y:S05]  /*2d30*/  ENDCOLLECTIVE ;  /* 0x000000000000791b */ /* 0x003fea0003800000 */
.L_x_3162:
[----:B------:R-:W-:Y:S02]  /*2d40*/  IMAD R119, R5, R124, R120 ;  /* 0x0000007c05777224 */ /* 0x000fe400078e0278 */
[----:B------:R-:W-:Y:S01]  /*2d50*/  IMAD.MOV.U32 R116, RZ, RZ, R20 ;  /* 0x000000ffff747224 */ /* 0x000fe200078e0014 */
[----:B------:R-:W-:-:S07]  /*2d60*/  MOV R125, R118 ;  /* 0x00000076007d7202 */ /* 0x000fce0000000f00 */
[----:B------:R-:W-:Y:S05]  /*2d70*/  WARPSYNC.COLLECTIVE R114, `(.L_x_3163) ;  /* 0x0000000072087348 */ /* 0x000fea0003c00000 */
[----:B------:R0:W1:Y:S02]  /*2d80*/  SHFL.IDX P3, R118, R115, R116, R117 ;  /* 0x0000007473767389 */ /* 0x0000640000060075 */
[----:B01----:R-:W-:Y:S05]  /*2d90*/  ENDCOLLECTIVE ;  /* 0x000000000000791b */ /* 0x003fea0003800000 */
.L_x_3163:
[----:B------:R-:W-:Y:S01]  /*2da0*/  IMAD R119, R4, R125, R119 ;  /* 0x0000007d04777224 */ /* 0x000fe200078e0277 */
[----:B------:R-:W-:Y:S06]  /*2db0*/  BRA `(.L_x_3164) ;  /* 0xfffffff0000c7947 */ /* 0x000fec000383ffff */
        .weak           $__internal_37_$__cuda_sm20_div_u16
        .type           $__internal_37_$__cuda_sm20_div_u16,@function
        .size           $__internal_37_$__cuda_sm20_div_u16,(.L_x_20327 - $__internal_37_$__cuda_sm20_div_u16)
$__internal_37_$__cuda_sm20_div_u16:
        /* <DEDUP_REMOVED lines=18> */
[----:B------:R-:W-:Y:S06]  /*2ee0*/  RET.REL.NODEC R2 `(_Z9cuda_gemmIiLi128ELi16ELi1ELi128ELi32ELi32ELi1EEviiiPT_S1_S1_ii) ;  /* 0xffffffd002447950 */ /* 0x000fec0003c3ffff */
.L_x_3165:
        /* <DEDUP_REMOVED lines=9> */
.L_x_20327:


//--------------------- .text._Z9cuda_gemmIiLi128ELi16ELi1ELi128ELi32ELi32ELi0EEviiiPT_S1_S1_ii --------------------------
	.section	.text._Z9cuda_gemmIiLi128ELi16ELi1ELi128ELi32ELi32ELi0EEviiiPT_S1_S1_ii,"ax",@progbits
	.align	128
        .global         _Z9cuda_gemmIiLi128ELi16ELi1ELi128ELi32ELi32ELi0EEviiiPT_S1_S1_ii
        .type           _Z9cuda_gemmIiLi128ELi16ELi1ELi128ELi32ELi32ELi0EEviiiPT_S1_S1_ii,@function
        .size           _Z9cuda_gemmIiLi128ELi16ELi1ELi128ELi32ELi32ELi0EEviiiPT_S1_S1_ii,(.L_x_20473 - _Z9cuda_gemmIiLi128ELi16ELi1ELi128ELi32ELi32ELi0EEviiiPT_S1_S1_ii)
        .other          _Z9cuda_gemmIiLi128ELi16ELi1ELi128ELi32ELi32ELi0EEviiiPT_S1_S1_ii,@"STO_CUDA_ENTRY STV_DEFAULT"
_Z9cuda_gemmIiLi128ELi16ELi1ELi128ELi32ELi32ELi0EEviiiPT_S1_S1_ii:
.text._Z9cuda_gemmIiLi128ELi16ELi1ELi128ELi32ELi32ELi0EEviiiPT_S1_S1_ii:
        /* <DEDUP_REMOVED lines=32> */
[----:B0-----:R-:W-:Y:S01]  /*0200*/  IADD3 R12, PT, PT, RZ, -R7, RZ ;  /* 0x80000007ff0c7210 */ /* 0x001fe20007ffe0ff */
[----:B-1----:R-:W-:Y:S02]  /*0210*/  IMAD.MOV.U32 R2, RZ, RZ, RZ ;  /* 0x000000ffff027224 */ /* 0x002fe400078e00ff */
[----:B---3--:R-:W-:-:S04]  /*0220*/  IMAD.MOV R17, RZ, RZ, -R3 ;  /* 0x000000ffff117224 */ /* 0x008fc800078e0a03 */
[-C--:B------:R-:W-:Y:S02]  /*0230*/  IMAD R15, R17, R10.reuse, RZ ;  /* 0x0000000a110f7224 */ /* 0x080fe400078e02ff */
[----:B------:R-:W-:Y:S01]  /*0240*/  IMAD R17, R12, R11, RZ ;  /* 0x0000000b0c117224 */ /* 0x000fe200078e02ff */
[----:B------:R-:W-:Y:S01]  /*0250*/  LOP3.LUT R12, RZ, R10, RZ, 0x33, !PT ;  /* 0x0000000aff0c7212 */ /* 0x000fe200078e33ff */
[----:B------:R-:W-:-:S04]  /*0260*/  IMAD.HI.U32 R15, R3, R15, R2 ;  /* 0x0000000f030f7227 */ /* 0x000fc800078e0002 */
[----:B------:R-:W-:-:S04]  /*0270*/  IMAD.HI.U32 R17, R7, R17, R6 ;  /* 0x0000001107117227 */ /* 0x000fc800078e0006 */
[----:B--2-4-:R-:W-:-:S07]  /*0280*/  IMAD.MOV.U32 R6, RZ, RZ, R0 ;  /* 0x000000ffff067224 */ /* 0x014fce00078e0000 */
.L_x_3168:
[----:B0-----:R-:W-:-:S06]  /*0290*/  IMAD.WIDE.U32 R2, R6, 0x4, R4 ;  /* 0x0000000406027825 */ /* 0x001fcc00078e0004 */
[----:B------:R-:W2:Y:S01]  /*02a0*/  LDG.E R2, desc[UR8][R2.64] ;  /* 0x0000000802027981 */ /* 0x000ea2000c1e1900 */
[----:B------:R-:W-:-:S04]  /*02b0*/  IMAD.HI.U32 R7, R15, R6, RZ ;  /* 0x000000060f077227 */ /* 0x000fc800078e00ff */
[----:B------:R-:W-:-:S04]  /*02c0*/  IMAD.HI.U32 R16, R17, R6, RZ ;  /* 0x0000000611107227 */ /* 0x000fc800078e00ff */
[----:B------:R-:W-:Y:S02]  /*02d0*/  IMAD.MOV R7, RZ, RZ, -R7 ;  /* 0x000000ffff077224 */ /* 0x000fe400078e0a07 */
[----:B------:R-:W-:Y:S02]  /*02e0*/  IMAD.MOV R18, RZ, RZ, -R16 ;  /* 0x000000ffff127224 */ /* 0x000fe400078e0a10 */
[--C-:B------:R-:W-:Y:S02]  /*02f0*/  IMAD R7, R10, R7, R6.reuse ;  /* 0x000000070a077224 */ /* 0x100fe400078e0206 */
[----:B------:R-:W-:Y:S01]  /*0300*/  IMAD R18, R11, R18, R6 ;  /* 0x000000120b127224 */ /* 0x000fe200078e0206 */
[----:B------:R-:W-:Y:S02]  /*0310*/  IADD3 R6, PT, PT, R21, R6, RZ ;  /* 0x0000000615067210 */ /* 0x000fe40007ffe0ff */
[----:B------:R-:W-:Y:S02]  /*0320*/  ISETP.GE.U32.AND P0, PT, R7, R10, PT ;  /* 0x0000000a0700720c */ /* 0x000fe40003f06070 */
[----:B------:R-:W-:-:S11]  /*0330*/  ISETP.GE.U32.AND P2, PT, R18, R11, PT ;  /* 0x0000000b1200720c */ /* 0x000fd60003f46070 */
[-C--:B------:R-:W-:Y:S02]  /*0340*/  @P0 IADD3 R7, PT, PT, R7, -R10.reuse, RZ ;  /* 0x8000000a07070210 */ /* 0x080fe40007ffe0ff */
[----:B------:R-:W-:Y:S02]  /*0350*/  @P2 IMAD.IADD R18, R18, 0x1, -R11 ;  /* 0x0000000112122824 */ /* 0x000fe400078e0a0b */
[----:B------:R-:W-:Y:S01]  /*0360*/  ISETP.GE.U32.AND P0, PT, R7, R10, PT ;  /* 0x0000000a0700720c */ /* 0x000fe20003f06070 */
[----:B------:R-:W-:Y:S02]  /*0370*/  @P2 VIADD R16, R16, 0x1 ;  /* 0x0000000110102836 */ /* 0x000fe40000000000 */
[----:B------:R-:W-:-:S10]  /*0380*/  ISETP.GE.U32.AND P3, PT, R18, R11, PT ;  /* 0x0000000b1200720c */ /* 0x000fd40003f66070 */
[----:B------:R-:W-:Y:S01]  /*0390*/  @P0 IMAD.IADD R7, R7, 0x1, -R10 ;  /* 0x0000000107070824 */ /* 0x000fe200078e0a0a */
[----:B------:R-:W-:Y:S02]  /*03a0*/  ISETP.GE.U32.AND P0, PT, R6, R13, PT ;  /* 0x0000000d0600720c */ /* 0x000fe40003f06070 */
[----:B------:R-:W-:Y:S02]  /*03b0*/  @P3 VIADD R16, R16, 0x1 ;  /* 0x0000000110103836 */ /* 0x000fe40000000000 */
[----:B------:R-:W-:-:S03]  /*03c0*/  SEL R7, R12, R7, !P1 ;  /* 0x000000070c077207 */ /* 0x000fc60004800000 */
[----:B------:R-:W-:Y:S02]  /*03d0*/  SEL R16, R19, R16, !P4 ;  /* 0x0000001013107207 */ /* 0x000fe40006000000 */
[----:B------:R-:W-:-:S04]  /*03e0*/  IMAD R7, R7, 0x84, R14 ;  /* 0x0000008407077824 */ /* 0x000fc800078e020e */
[----:B------:R-:W-:-:S05]  /*03f0*/  IMAD R7, R16, 0x4, R7 ;  /* 0x0000000410077824 */ /* 0x000fca00078e0207 */
[----:B--2---:R0:W-:Y:S01]  /*0400*/  STS [R7], R2 ;  /* 0x0000000207007388 */ /* 0x0041e20000000800 */
[----:B------:R-:W-:Y:S05]  /*0410*/  @!P0 BRA `(.L_x_3168) ;  /* 0xfffffffc009c8947 */ /* 0x000fea000383ffff */
.L_x_3167:
[----:B------:R-:W-:Y:S05]  /*0420*/  BSYNC.RECONVERGENT B0 ;  /* 0x0000000000007941 */ /* 0x000fea0003800200 */
.L_x_3166:
[----:B------:R-:W1:Y:S01]  /*0430*/  LDC R3, c[0x0][0x360] ;  /* 0x0000d800ff037b82 */ /* 0x000e620000000800 */
[----:B------:R-:W-:-:S04]  /*0440*/  IMAD.MOV.U32 R8, RZ, RZ, RZ ;  /* 0x000000ffff087224 */ /* 0x000fc800078e00ff */
[----:B------:R-:W-:-:S03]  /*0450*/  IMAD.HI.U32 R8, R9, R25, R8 ;  /* 0x0000001909087227 */ /* 0x000fc600078e0008 */
[----:B0-----:R-:W0:Y:S03]  /*0460*/  LDC R2, c[0x0][0x374] ;  /* 0x0000dd00ff027b82 */ /* 0x001e260000000800 */
[----:B------:R-:W-:-:S04]  /*0470*/  IMAD.HI.U32 R5, R8, 0x80, RZ ;  /* 0x0000008008057827 */ /* 0x000fc800078e00ff */
[----:B------:R-:W-:Y:S01]  /*0480*/  IMAD.MOV R4, RZ, RZ, -R5 ;  /* 0x000000ffff047224 */ /* 0x000fe200078e0a05 */
[----:B------:R-:W2:Y:S03]  /*0490*/  S2UR UR7, SR_CTAID.Y ;  /* 0x00000000000779c3 */ /* 0x000ea60000002600 */
[----:B------:R-:W-:-:S05]  /*04a0*/  IMAD R4, R23, R4, 0x80 ;  /* 0x0000008017047424 */ /* 0x000fca00078e0204 */
[----:B------:R-:W-:Y:S01]  /*04b0*/  ISETP.GT.U32.AND P1, PT, R23, R4, PT ;  /* 0x000000041700720c */ /* 0x000fe20003f24070 */
[----:B0-----:R-:W-:-:S12]  /*04c0*/  IMAD.SHL.U32 R6, R2, 0x10, RZ ;  /* 0x0000001002067824 */ /* 0x001fd800078e00ff */
[----:B------:R-:W-:Y:S01]  /*04d0*/  @!P1 IMAD.IADD R4, R4, 0x1, -R23 ;  /* 0x0000000104049824 */ /* 0x000fe200078e0a17 */
[----:B--2---:R-:W-:Y:S02]  /*04e0*/  ISETP.LE.U32.AND P2, PT, R6, UR7, PT ;  /* 0x0000000706007c0c */ /* 0x004fe4000bf43070 */
[----:B------:R-:W-:Y:S02]  /*04f0*/  LOP3.LUT R6, R11, 0x80, RZ, 0x3c, !PT ;  /* 0x000000800b067812 */ /* 0x000fe400078e3cff */
[----:B------:R-:W-:-:S09]  /*0500*/  ISETP.GE.U32.AND P0, PT, R4, R23, PT ;  /* 0x000000170400720c */ /* 0x000fd20003f06070 */
[----:B-1----:R-:W-:Y:S05]  /*0510*/  @P2 EXIT ;  /* 0x000000000000294d */ /* 0x002fea0003800000 */
[----:B------:R-:W-:Y:S01]  /*0520*/  ISETP.GE.AND P2, PT, R6, RZ, PT ;  /* 0x000000ff0600720c */ /* 0x000fe20003f46270 */
[----:B------:R-:W-:Y:S01]  /*0530*/  @!P1 VIADD R5, R5, 0x1 ;  /* 0x0000000105059836 */ /* 0x000fe20000000000 */
[----:B------:R-:W-:Y:S01]  /*0540*/  ISETP.NE.AND P1, PT, R11, RZ, PT ;  /* 0x000000ff0b00720c */ /* 0x000fe20003f25270 */
[----:B------:R-:W0:Y:S01]  /*0550*/  I2F.U32.RP R12, R3 ;  /* 0x00000003000c7306 */ /* 0x000e220000209000 */
[----:B------:R-:W-:Y:S01]  /*0560*/  IMAD.IADD R4, R0, 0x1, R3 ;  /* 0x0000000100047824 */ /* 0x000fe200078e0203 */
[----:B------:R-:W1:Y:S01]  /*0570*/  S2UR UR6, SR_CgaCtaId ;  /* 0x00000000000679c3 */ /* 0x000e620000008800 */
[----:B------:R-:W-:Y:S01]  /*0580*/  @P0 IADD3 R5, PT, PT, R5, 0x1, RZ ;  /* 0x0000000105050810 */ /* 0x000fe20007ffe0ff */
[----:B------:R-:W-:Y:S02]  /*0590*/  UMOV UR5, 0x400 ;  /* 0x0000040000057882 */ /* 0x000fe40000000000 */
[C---:B------:R-:W-:Y:S01]  /*05a0*/  ISETP.GE.U32.AND P0, PT, R4.reuse, 0x80, PT ;  /* 0x000000800400780c */ /* 0x040fe20003f06070 */
[----:B------:R-:W-:Y:S01]  /*05b0*/  UIADD3 UR4, UPT, UPT, UR5, 0x1080, URZ ;  /* 0x0000108005047890 */ /* 0x000fe2000fffe0ff */
[----:B------:R-:W-:Y:S01]  /*05c0*/  VIMNMX.U32 R13, PT, PT, R4, 0x80, !PT ;  /* 0x00000080040d7848 */ /* 0x000fe20007fe0000 */
[----:B------:R-:W-:Y:S01]  /*05d0*/  UIADD3 UR5, UPT, UPT, UR5, 0x1280, URZ ;  /* 0x0000128005057890 */ /* 0x000fe2000fffe0ff */
[----:B------:R-:W-:Y:S01]  /*05e0*/  @!P2 IMAD.MOV R5, RZ, RZ, -R5 ;  /* 0x000000ffff05a224 */ /* 0x000fe200078e0a05 */
[----:B------:R-:W-:Y:S01]  /*05f0*/  ISETP.NE.U32.AND P2, PT, R3, RZ, PT ;  /* 0x000000ff0300720c */ /* 0x000fe20003f45070 */
[----:B------:R-:W2:Y:S01]  /*0600*/  S2UR UR10, SR_CTAID.X ;  /* 0x00000000000a79c3 */ /* 0x000ea20000002500 */
[----:B------:R-:W-:Y:S01]  /*0610*/  @!P1 LOP3.LUT R5, RZ, R11, RZ, 0x33, !PT ;  /* 0x0000000bff059212 */ /* 0x000fe200078e33ff */
[----:B0-----:R-:W0:Y:S03]  /*0620*/  MUFU.RCP R12, R12 ;  /* 0x0000000c000c7308 */ /* 0x001e260000001000 */
[----:B------:R-:W-:-:S05]  /*0630*/  IADD3 R17, PT, PT, RZ, -R5, RZ ;  /* 0x80000005ff117210 */ /* 0x000fca0007ffe0ff */
[----:B------:R-:W3:Y:S01]  /*0640*/  I2F.U32.RP R10, R5 ;  /* 0x00000005000a7306 */ /* 0x000ee20000209000 */
[----:B-1----:R-:W-:Y:S02]  /*0650*/  ULEA UR4, UR6, UR4, 0x18 ;  /* 0x0000000406047291 */ /* 0x002fe4000f8ec0ff */
[----:B------:R-:W-:Y:S01]  /*0660*/  ULEA UR5, UR6, UR5, 0x18 ;  /* 0x0000000506057291 */ /* 0x000fe2000f8ec0ff */
[----:B0-----:R-:W-:-:S03]  /*0670*/  VIADD R8, R12, 0xffffffe ;  /* 0x0ffffffe0c087836 */ /* 0x001fc60000000000 */
[C---:B------:R-:W-:Y:S02]  /*0680*/  LEA R14, R0.reuse, UR4, 0x2 ;  /* 0x00000004000e7c11 */ /* 0x040fe4000f8e10ff */
[----:B------:R-:W-:Y:S01]  /*0690*/  LEA R16, R0, UR5, 0x2 ;  /* 0x0000000500107c11 */ /* 0x000fe2000f8e10ff */
[----:B------:R0:W1:Y:S01]  /*06a0*/  F2I.FTZ.U32.TRUNC.NTZ R9, R8 ;  /* 0x0000000800097305 */ /* 0x000062000021f000 */
[----:B--2---:R-:W-:Y:S01]  /*06b0*/  IMAD R22, R5, UR10, RZ ;  /* 0x0000000a05167c24 */ /* 0x004fe2000f8e02ff */
[----:B------:R-:W-:Y:S01]  /*06c0*/  USHF.L.U32 UR6, UR10, 0x7, URZ ;  /* 0x000000070a067899 */ /* 0x000fe200080006ff */
[C---:B------:R-:W-:Y:S02]  /*06d0*/  IMAD R18, R3.reuse, 0x4, R14 ;  /* 0x0000000403127824 */ /* 0x040fe400078e020e */
[----:B------:R-:W-:-:S03]  /*06e0*/  IMAD R20, R3, 0x4, R16 ;  /* 0x0000000403147824 */ /* 0x000fc600078e0210 */
[----:B---3--:R-:W2:Y:S01]  /*06f0*/  MUFU.RCP R10, R10 ;  /* 0x0000000a000a7308 */ /* 0x008ea20000001000 */
[----:B0-----:R-:W-:Y:S02]  /*0700*/  IMAD.MOV.U32 R8, RZ, RZ, RZ ;  /* 0x000000ffff087224 */ /* 0x001fe400078e00ff */
[----:B-1----:R-:W-:-:S04]  /*0710*/  IMAD.MOV R12, RZ, RZ, -R9 ;  /* 0x000000ffff0c7224 */ /* 0x002fc800078e0a09 */
[----:B------:R-:W-:-:S04]  /*0720*/  IMAD R15, R12, R3, RZ ;  /* 0x000000030c0f7224 */ /* 0x000fc800078e02ff */
[----:B------:R-:W-:-:S04]  /*0730*/  IMAD.HI.U32 R9, R9, R15, R8 ;  /* 0x0000000f09097227 */ /* 0x000fc800078e0008 */
[----:B--2---:R-:W-:Y:S01]  /*0740*/  VIADD R6, R10, 0xffffffe ;  /* 0x0ffffffe0a067836 */ /* 0x004fe20000000000 */
[----:B------:R-:W-:-:S03]  /*0750*/  SEL R10, RZ, 0x1, P0 ;  /* 0x00000001ff0a7807 */ /* 0x000fc60000000000 */
[----:B------:R0:W1:Y:S01]  /*0760*/  F2I.FTZ.U32.TRUNC.NTZ R7, R6 ;  /* 0x0000000600077305 */ /* 0x000062000021f000 */
[----:B------:R-:W-:-:S05]  /*0770*/  IADD3 R8, PT, PT, R13, -R4, -R10 ;  /* 0x800000040d087210 */ /* 0x000fca0007ffe80a */
[----:B------:R-:W-:-:S04]  /*0780*/  IMAD.HI.U32 R9, R9, R8, RZ ;  /* 0x0000000809097227 */ /* 0x000fc800078e00ff */
[----:B0-----:R-:W-:Y:S02]  /*0790*/  IMAD.MOV.U32 R6, RZ, RZ, RZ ;  /* 0x000000ffff067224 */ /* 0x001fe400078e00ff */
[----:B------:R-:W-:Y:S02]  /*07a0*/  IMAD.MOV R12, RZ, RZ, -R9 ;  /* 0x000000ffff0c7224 */ /* 0x000fe400078e0a09 */
[----:B-1----:R-:W-:Y:S02]  /*07b0*/  IMAD R13, R17, R7, RZ ;  /* 0x00000007110d7224 */ /* 0x002fe400078e02ff */
[----:B------:R-:W-:Y:S02]  /*07c0*/  IMAD R8, R3, R12, R8 ;  /* 0x0000000c03087224 */ /* 0x000fe400078e0208 */
[----:B------:R-:W-:-:S03]  /*07d0*/  IMAD.HI.U32 R6, R7, R13, R6 ;  /* 0x0000000d07067227 */ /* 0x000fc600078e0006 */
[----:B------:R-:W-:-:S03]  /*07e0*/  ISETP.GE.U32.AND P5, PT, R8, R3, PT ;  /* 0x000000030800720c */ /* 0x000fc60003fa6070 */
[----:B------:R-:W-:-:S04]  /*07f0*/  IMAD.HI.U32 R7, R6, R0, RZ ;  /* 0x0000000006077227 */ /* 0x000fc800078e00ff */
[----:B------:R-:W-:-:S04]  /*0800*/  IMAD.HI.U32 R13, R6, R3, RZ ;  /* 0x00000003060d7227 */ /* 0x000fc800078e00ff */
[----:B------:R-:W-:Y:S02]  /*0810*/  IMAD.MOV R6, RZ, RZ, -R7 ;  /* 0x000000ffff067224 */ /* 0x000fe400078e0a07 */
[----:B------:R-:W-:Y:S01]  /*0820*/  IMAD.MOV R12, RZ, RZ, -R13 ;  /* 0x000000ffff0c7224 */ /* 0x000fe200078e0a0d */
[-C--:B------:R-:W-:Y:S01]  /*0830*/  @P5 IADD3 R8, PT, PT, R8, -R3.reuse, RZ ;  /* 0x8000000308085210 */ /* 0x080fe20007ffe0ff */
[C---:B------:R-:W-:Y:S02]  /*0840*/  IMAD R6, R5.reuse, R6, R0 ;  /* 0x0000000605067224 */ /* 0x040fe400078e0200 */
[----:B------:R-:W-:Y:S01]  /*0850*/  IMAD R12, R5, R12, R3 ;  /* 0x0000000c050c7224 */ /* 0x000fe200078e0203 */
[----:B------:R-:W-:Y:S01]  /*0860*/  ISETP.GE.U32.AND P6, PT, R8, R3, PT ;  /* 0x000000030800720c */ /* 0x000fe20003fc6070 */
[----:B------:R-:W-:Y:S01]  /*0870*/  @P5 VIADD R9, R9, 0x1 ;  /* 0x0000000109095836 */ /* 0x000fe20000000000 */
[-C--:B------:R-:W-:Y:S02]  /*0880*/  ISETP.GE.U32.AND P0, PT, R6, R5.reuse, PT ;  /* 0x000000050600720c */ /* 0x080fe40003f06070 */
[----:B------:R-:W-:-:S02]  /*0890*/  ISETP.GE.U32.AND P1, PT, R12, R5, PT ;  /* 0x000000050c00720c */ /* 0x000fc40003f26070 */
[----:B------:R-:W-:Y:S02]  /*08a0*/  ISETP.NE.U32.AND P5, PT, R5, RZ, PT ;  /* 0x000000ff0500720c */ /* 0x000fe40003fa5070 */
[----:B------:R-:W-:-:S05]  /*08b0*/  LOP3.LUT R8, RZ, R5, RZ, 0x33, !PT ;  /* 0x00000005ff087212 */ /* 0x000fca00078e33ff */
[----:B------:R-:W-:Y:S01]  /*08c0*/  @P6 VIADD R9, R9, 0x1 ;  /* 0x0000000109096836 */ /* 0x000fe20000000000 */
[----:B------:R-:W-:Y:S01]  /*08d0*/  @!P2 LOP3.LUT R9, RZ, R3, RZ, 0x33, !PT ;  /* 0x00000003ff09a212 */ /* 0x000fe200078e33ff */
[--C-:B------:R-:W-:Y:S02]  /*08e0*/  @P0 IMAD.IADD R6, R6, 0x1, -R5.reuse ;  /* 0x0000000106060824 */ /* 0x100fe400078e0a05 */
[----:B------:R-:W-:Y:S01]  /*08f0*/  @P1 IMAD.IADD R12, R12, 0x1, -R5 ;  /* 0x000000010c0c1824 */ /* 0x000fe200078e0a05 */
[----:B------:R-:W-:Y:S01]  /*0900*/  @P1 IADD3 R13, PT, PT, R13, 0x1, RZ ;  /* 0x000000010d0d1810 */ /* 0x000fe20007ffe0ff */
[----:B------:R-:W-:Y:S01]  /*0910*/  @P0 VIADD R7, R7, 0x1 ;  /* 0x0000000107070836 */ /* 0x000fe20000000000 */
[-C--:B------:R-:W-:Y:S01]  /*0920*/  ISETP.GE.U32.AND P3, PT, R6, R5.reuse, PT ;  /* 0x000000050600720c */ /* 0x080fe20003f66070 */
[----:B------:R-:W-:Y:S01]  /*0930*/  IMAD.IADD R6, R10, 0x1, R9 ;  /* 0x000000010a067824 */ /* 0x000fe200078e0209 */
[----:B------:R-:W-:Y:S01]  /*0940*/  ISETP.GE.U32.AND P4, PT, R12, R5, PT ;  /* 0x000000050c00720c */ /* 0x000fe20003f86070 */
[----:B------:R-:W-:Y:S01]  /*0950*/  IMAD.MOV R12, RZ, RZ, -R11 ;  /* 0x000000ffff0c7224 */ /* 0x000fe200078e0a0b */
[----:B------:R-:W-:-:S02]  /*0960*/  IADD3 R10, PT, PT, R4, R3, RZ ;  /* 0x00000003040a7210 */ /* 0x000fc40007ffe0ff */
[----:B------:R-:W-:Y:S01]  /*0970*/  VIMNMX R9, PT, PT, R11, 0x20, PT ;  /* 0x000000200b097848 */ /* 0x000fe20003fe0100 */
[----:B------:R-:W-:Y:S01]  /*0980*/  IMAD.U32 R11, RZ, RZ, UR7 ;  /* 0x00000007ff0b7e24 */ /* 0x000fe2000f8e00ff */
[----:B------:R-:W-:Y:S02]  /*0990*/  LEA R12, R12, 0x201f, 0x8 ;  /* 0x0000201f0c0c7811 */ /* 0x000fe400078e40ff */
[----:B------:R-:W-:-:S03]  /*09a0*/  LOP3.LUT R82, R6, 0x3, RZ, 0xc0, !PT ;  /* 0x0000000306527812 */ /* 0x000fc600078ec0ff */
[----:B------:R-:W-:Y:S02]  /*09b0*/  @P3 VIADD R7, R7, 0x1 ;  /* 0x0000000107073836 */ /* 0x000fe40000000000 */
[----:B------:R-:W-:-:S03]  /*09c0*/  @P4 VIADD R13, R13, 0x1 ;  /* 0x000000010d0d4836 */ /* 0x000fc60000000000 */
[C---:B------:R-:W-:Y:S02]  /*09d0*/  SEL R7, R8.reuse, R7, !P5 ;  /* 0x0000000708077207 */ /* 0x040fe40006800000 */
[----:B------:R-:W-:Y:S01]  /*09e0*/  SEL R8, R8, R13, !P5 ;  /* 0x0000000d08087207 */ /* 0x000fe20006800000 */
[----:B------:R-:W-:Y:S02]  /*09f0*/  IMAD.IADD R13, R10, 0x1, R3 ;  /* 0x000000010a0d7824 */ /* 0x000fe400078e0203 */
[----:B------:R-:W-:-:S04]  /*0a00*/  IMAD.MOV R24, RZ, RZ, -R7 ;  /* 0x000000ffff187224 */ /* 0x000fc800078e0a07 */
[----:B------:R-:W-:-:S07]  /*0a10*/  IMAD R24, R5, R24, R0 ;  /* 0x0000001805187224 */ /* 0x000fce00078e0200 */
.L_x_3300:
[----:B------:R-:W-:Y:S01]  /*0a20*/  ISETP.NE.AND P2, PT, R82, 0x3, PT ;  /* 0x000000035200780c */ /* 0x000fe20003f45270 */
[----:B------:R-:W-:Y:S01]  /*0a30*/  BSSY.RECONVERGENT B0, `(.L_x_3169) ;  /* 0x000001b000007945 */ /* 0x000fe20003800200 */
[----:B------:R-:W-:Y:S01]  /*0a40*/  ISETP.GE.U32.AND P1, PT, R6, 0x3, PT ;  /* 0x000000030600780c */ /* 0x000fe20003f26070 */
[----:B------:R-:W-:Y:S01]  /*0a50*/  IMAD.MOV.U32 R60, RZ, RZ, R0 ;  /* 0x000000ffff3c7224 */ /* 0x000fe200078e0000 */
[----:B------:R-:W-:-:S09]  /*0a60*/  ISETP.GT.AND P0, PT, R5, RZ, PT ;  /* 0x000000ff0500720c */ /* 0x000fd20003f04270 */
[----:B01----:R-:W-:Y:S05]  /*0a70*/  @!P2 BRA `(.L_x_3170) ;  /* 0x000000000058a947 */ /* 0x003fea0003800000 */
[----:B------:R-:W0:Y:S08]  /*0a80*/  LDC R52, c[0x0][0x388] ;  /* 0x0000e200ff347b82 */ /* 0x000e300000000800 */
[----:B------:R-:W1:Y:S01]  /*0a90*/  LDC.64 R54, c[0x0][0x390] ;  /* 0x0000e400ff367b82 */ /* 0x000e620000000a00 */
[----:B0-----:R-:W-:-:S05]  /*0aa0*/  IMAD R53, R11, R52, UR6 ;  /* 0x000000060b357e24 */ /* 0x001fca000f8e0234 */
[----:B------:R-:W-:-:S05]  /*0ab0*/  IADD3 R56, PT, PT, R53, R0, RZ ;  /* 0x0000000035387210 */ /* 0x000fca0007ffe0ff */
[----:B-1----:R-:W-:-:S06]  /*0ac0*/  IMAD.WIDE.U32 R52, R56, 0x4, R54 ;  /* 0x0000000438347825 */ /* 0x002fcc00078e0036 */
[----:B------:R-:W2:Y:S01]  /*0ad0*/  LDG.E R53, desc[UR8][R52.64] ;  /* 0x0000000834357981 */ /* 0x000ea2000c1e1900 */
[----:B------:R-:W-:Y:S01]  /*0ae0*/  ISETP.NE.AND P3, PT, R82, RZ, PT ;  /* 0x000000ff5200720c */ /* 0x000fe20003f65270 */
[----:B------:R-:W-:Y:S02]  /*0af0*/  IMAD.MOV.U32 R60, RZ, RZ, R4 ;  /* 0x000000ffff3c7224 */ /* 0x000fe400078e0004 */
[----:B--2---:R0:W-:Y:S10]  /*0b00*/  STS [R14], R53 ;  /* 0x000000350e007388 */ /* 0x0041f40000000800 */
[----:B------:R-:W-:Y:S05]  /*0b10*/  @!P3 BRA `(.L_x_3170) ;  /* 0x000000000030b947 */ /* 0x000fea0003800000 */
[----:B------:R-:W-:Y:S01]  /*0b20*/  ISETP.NE.AND P3, PT, R82, 0x1, PT ;  /* 0x000000015200780c */ /* 0x000fe20003f65270 */
[----:B------:R-:W-:-:S12]  /*0b30*/  IMAD.IADD R52, R56, 0x1, R3 ;  /* 0x0000000138347824 */ /* 0x000fd800078e0203 */
[C---:B------:R-:W-:Y:S02]  /*0b40*/  @P3 IMAD.IADD R57, R52.reuse, 0x1, R3 ;  /* 0x0000000134393824 */ /* 0x040fe400078e0203 */
[----:B0-----:R-:W-:-:S04]  /*0b50*/  IMAD.WIDE.U32 R52, R52, 0x4, R54 ;  /* 0x0000000434347825 */ /* 0x001fc800078e0036 */
[----:B------:R-:W-:Y:S02]  /*0b60*/  @P3 IMAD.WIDE.U32 R54, R57, 0x4, R54 ;  /* 0x0000000439363825 */ /* 0x000fe400078e0036 */
[----:B------:R-:W2:Y:S04]  /*0b70*/  LDG.E R53, desc[UR8][R52.64] ;  /* 0x0000000834357981 */ /* 0x000ea8000c1e1900 */
[----:B------:R-:W3:Y:S01]  /*0b80*/  @P3 LDG.E R54, desc[UR8][R54.64] ;  /* 0x0000000836363981 */ /* 0x000ee2000c1e1900 */
[----:B------:R-:W-:Y:S02]  /*0b90*/  @P3 IMAD R57, R3, 0x4, R18 ;  /* 0x0000000403393824 */ /* 0x000fe400078e0212 */
[----:B------:R-:W-:Y:S01]  /*0ba0*/  IMAD.MOV.U32 R60, RZ, RZ, R10 ;  /* 0x000000ffff3c7224 */ /* 0x000fe200078e000a */
[----:B------:R-:W-:Y:S01]  /*0bb0*/  @P3 MOV R60, R13 ;  /* 0x0000000d003c3202 */ /* 0x000fe20000000f00 */
[----:B--2---:R1:W-:Y:S04]  /*0bc0*/  STS [R18], R53 ;  /* 0x0000003512007388 */ /* 0x0043e80000000800 */
[----:B---3--:R1:W-:Y:S02]  /*0bd0*/  @P3 STS [R57], R54 ;  /* 0x0000003639003388 */ /* 0x0083e40000000800 */
.L_x_3170:
[----:B------:R-:W-:Y:S05]  /*0be0*/  BSYNC.RECONVERGENT B0 ;  /* 0x0000000000007941 */ /* 0x000fea0003800200 */
.L_x_3169:
[----:B------:R-:W-:Y:S04]  /*0bf0*/  BSSY.RECONVERGENT B0, `(.L_x_3171) ;  /* 0x0000025000007945 */ /* 0x000fe80003800200 */
[----:B------:R-:W-:Y:S05]  /*0c00*/  @!P1 BRA `(.L_x_3172) ;  /* 0x00000000008c9947 */ /* 0x000fea0003800000 */
[----:B------:R-:W2:Y:S01]  /*0c10*/  S2UR UR5, SR_CgaCtaId ;  /* 0x00000000000579c3 */ /* 0x000ea20000008800 */
[----:B------:R-:W3:Y:S01]  /*0c20*/  LDCU UR10, c[0x0][0x388] ;  /* 0x00007100ff0a77ac */ /* 0x000ee20008000800 */
[----:B------:R-:W-:Y:S01]  /*0c30*/  VIADD R52, R60, UR6 ;  /* 0x000000063c347c36 */ /* 0x000fe20008000000 */
[----:B------:R-:W-:Y:S02]  /*0c40*/  UMOV UR4, 0x400 ;  /* 0x0000040000047882 */ /* 0x000fe40000000000 */
[----:B------:R-:W-:Y:S01]  /*0c50*/  UIADD3 UR4, UPT, UPT, UR4, 0x1080, URZ ;  /* 0x0000108004047890 */ /* 0x000fe2000fffe0ff */
[----:B---3--:R-:W-:-:S04]  /*0c60*/  IMAD R64, R11, UR10, R52 ;  /* 0x0000000a0b407c24 */ /* 0x008fc8000f8e0234 */
[----:B------:R-:W-:Y:S01]  /*0c70*/  IMAD.IADD R61, R64, 0x1, R3 ;  /* 0x00000001403d7824 */ /* 0x000fe200078e0203 */
[----:B--2---:R-:W-:Y:S01]  /*0c80*/  ULEA UR4, UR5, UR4, 0x18 ;  /* 0x0000000405047291 */ /* 0x004fe2000f8ec0ff */
[C-C-:B------:R-:W-:Y:S02]  /*0c90*/  IMAD R63, R3.reuse, 0x2, R64.reuse ;  /* 0x00000002033f7824 */ /* 0x140fe400078e0240 */
[----:B------:R-:W-:-:S03]  /*0ca0*/  IMAD R65, R3, 0x3, R64 ;  /* 0x0000000303417824 */ /* 0x000fc600078e0240 */
[----:B------:R-:W-:-:S07]  /*0cb0*/  LEA R62, R60, UR4, 0x2 ;  /* 0x000000043c3e7c11 */ /* 0x000fce000f8e10ff */
.L_x_3173:
[----:B--2---:R-:W0:Y:S02]  /*0cc0*/  LDC.64 R58, c[0x0][0x390] ;  /* 0x0000e400ff3a7b82 */ /* 0x004e240000000a00 */
[----:B01----:R-:W-:-:S04]  /*0cd0*/  IMAD.WIDE.U32 R52, R64, 0x4, R58 ;  /* 0x0000000440347825 */ /* 0x003fc800078e003a */
        /* <DEDUP_REMOVED lines=22> */
.L_x_3172:
[----:B------:R-:W-:Y:S05]  /*0e40*/  BSYNC.RECONVERGENT B0 ;  /* 0x0000000000007941 */ /* 0x000fea0003800200 */
.L_x_3171:
[----:B------:R-:W-:Y:S01]  /*0e50*/  BAR.SYNC.DEFER_BLOCKING 0x0 ;  /* 0x0000000000007b1d */ /* 0x000fe20000010000 */
[----:B------:R-:W-:-:S05]  /*0e60*/  MOV R52, R0 ;  /* 0x0000000000347202 */ /* 0x000fca0000000f00 */
[----:B------:R-:W-:Y:S04]  /*0e70*/  BSSY.RECONVERGENT B0, `(.L_x_3174) ;  /* 0x000000c000007945 */ /* 0x000fe80003800200 */
[----:B------:R-:W-:Y:S05]  /*0e80*/  @!P2 BRA `(.L_x_3175) ;  /* 0x000000000028a947 */ /* 0x000fea0003800000 */
[----:B------:R3:W-:Y:S01]  /*0e90*/  STS [R16], RZ ;  /* 0x000000ff10007388 */ /* 0x0007e20000000800 */
[----:B------:R-:W-:Y:S01]  /*0ea0*/  ISETP.NE.AND P2, PT, R82, RZ, PT ;  /* 0x000000ff5200720c */ /* 0x000fe20003f45270 */
[----:B------:R-:W-:-:S12]  /*0eb0*/  IMAD.MOV.U32 R52, RZ, RZ, R4 ;  /* 0x000000ffff347224 */ /* 0x000fd800078e0004 */
[----:B---3--:R-:W-:Y:S05]  /*0ec0*/  @!P2 BRA `(.L_x_3175) ;  /* 0x000000000018a947 */ /* 0x008fea0003800000 */
[----:B------:R-:W-:Y:S01]  /*0ed0*/  ISETP.NE.AND P2, PT, R82, 0x1, PT ;  /* 0x000000015200780c */ /* 0x000fe20003f45270 */
[----:B------:R3:W-:Y:S01]  /*0ee0*/  STS [R20], RZ ;  /* 0x000000ff14007388 */ /* 0x0007e20000000800 */
[----:B------:R-:W-:-:S11]  /*0ef0*/  IMAD.MOV.U32 R52, RZ, RZ, R10 ;  /* 0x000000ffff347224 */ /* 0x000fd600078e000a */
[----:B01----:R-:W-:Y:S02]  /*0f00*/  @P2 IMAD R53, R3, 0x4, R20 ;  /* 0x0000000403352824 */ /* 0x003fe400078e0214 */
[----:B------:R-:W-:-:S03]  /*0f10*/  @P2 IMAD.MOV.U32 R52, RZ, RZ, R13 ;  /* 0x000000ffff342224 */ /* 0x000fc600078e000d */
[----:B------:R3:W-:Y:S04]  /*0f20*/  @P2 STS [R53], RZ ;  /* 0x000000ff35002388 */ /* 0x0007e80000000800 */
.L_x_3175:
[----:B------:R-:W-:Y:S05]  /*0f30*/  BSYNC.RECONVERGENT B0 ;  /* 0x0000000000007941 */ /* 0x000fea0003800200 */
.L_x_3174:
[----:B------:R-:W-:Y:S04]  /*0f40*/  BSSY.RECONVERGENT B0, `(.L_x_3176) ;  /* 0x0000011000007945 */ /* 0x000fe80003800200 */
[----:B------:R-:W-:Y:S05]  /*0f50*/  @!P1 BRA `(.L_x_3177) ;  /* 0x00000000003c9947 */ /* 0x000fea0003800000 */
[----:B-12---:R-:W1:Y:S01]  /*0f60*/  S2R R54, SR_CgaCtaId ;  /* 0x0000000000367919 */ /* 0x006e620000008800 */
[----:B0--3--:R-:W-:-:S05]  /*0f70*/  MOV R53, 0x400 ;  /* 0x0000040000357802 */ /* 0x009fca0000000f00 */
[----:B------:R-:W-:-:S05]  /*0f80*/  VIADD R53, R53, 0x1280 ;  /* 0x0000128035357836 */ /* 0x000fca0000000000 */
[----:B-1----:R-:W-:-:S07]  /*0f90*/  LEA R55, R54, R53, 0x18 ;  /* 0x0000003536377211 */ /* 0x002fce00078ec0ff */
.L_x_3178:
[----:B----4-:R-:W-:Y:S01]  /*0fa0*/  LEA R54, R52, R55, 0x2 ;  /* 0x0000003734367211 */ /* 0x010fe200078e10ff */
        /* <DEDUP_REMOVED lines=10> */
.L_x_3177:
[----:B------:R-:W-:Y:S05]  /*1050*/  BSYNC.RECONVERGENT B0 ;  /* 0x0000000000007941 */ /* 0x000fea0003800200 */
.L_x_3176:
[----:B------:R-:W-:Y:S05]  /*1060*/  @!P0 BRA `(.L_x_3179) ;  /* 0x0000003c00c88947 */ /* 0x000fea0003800000 */
[-C--:B--2-4-:R-:W-:Y:S01]  /*1070*/  IABS R58, R9.reuse ;  /* 0x00000009003a7213 */ /* 0x094fe20000000000 */
[----:B------:R-:W2:Y:S01]  /*1080*/  LDC R52, c[0x0][0x3ac] ;  /* 0x0000eb00ff347b82 */ /* 0x000ea20000000800 */
[----:B01-3--:R-:W-:Y:S01]  /*1090*/  LOP3.LUT R53, R0, 0x1f, RZ, 0xc0, !PT ;  /* 0x0000001f00357812 */ /* 0x00bfe200078ec0ff */
[----:B------:R-:W0:Y:S01]  /*10a0*/  LDCU UR4, c[0x0][0x3a8] ;  /* 0x00007500ff0477ac */ /* 0x000e220008000800 */
[----:B------:R-:W1:Y:S01]  /*10b0*/  I2F.RP R56, R58 ;  /* 0x0000003a00387306 */ /* 0x000e620000209400 */
[----:B------:R-:W-:Y:S02]  /*10c0*/  IABS R60, R9 ;  /* 0x00000009003c7213 */ /* 0x000fe40000000000 */
[----:B------:R-:W-:Y:S01]  /*10d0*/  IABS R59, R53 ;  /* 0x00000035003b7213 */ /* 0x000fe20000000000 */
[----:B------:R-:W3:Y:S01]  /*10e0*/  LDCU UR7, c[0x0][0x3a8] ;  /* 0x00007500ff0777ac */ /* 0x000ee20008000800 */
[----:B------:R-:W-:-:S03]  /*10f0*/  ISETP.GE.AND P2, PT, R53, RZ, PT ;  /* 0x000000ff3500720c */ /* 0x000fc60003f46270 */
[----:B-1----:R-:W1:Y:S01]  /*1100*/  MUFU.RCP R56, R56 ;  /* 0x0000003800387308 */ /* 0x002e620000001000 */
[C---:B--2---:R-:W-:Y:S02]  /*1110*/  ISETP.GE.AND P3, PT, R52.reuse, 0x1, PT ;  /* 0x000000013400780c */ /* 0x044fe40003f66270 */
[C---:B------:R-:W-:Y:S02]  /*1120*/  ISETP.GE.AND P6, PT, R52.reuse, 0x2, PT ;  /* 0x000000023400780c */ /* 0x040fe40003fc6270 */
[C---:B------:R-:W-:Y:S02]  /*1130*/  ISETP.GE.AND P4, PT, R52.reuse, 0x6, PT ;  /* 0x000000063400780c */ /* 0x040fe40003f86270 */
[----:B------:R-:W-:Y:S01]  /*1140*/  ISETP.GE.AND P5, PT, R52, 0x7, PT ;  /* 0x000000073400780c */ /* 0x000fe20003fa6270 */
[----:B-1----:R-:W-:Y:S02]  /*1150*/  VIADD R54, R56, 0xffffffe ;  /* 0x0ffffffe38367836 */ /* 0x002fe40000000000 */
[----:B------:R-:W-:-:S02]  /*1160*/  IMAD.MOV R56, RZ, RZ, -R60 ;  /* 0x000000ffff387224 */ /* 0x000fc400078e0a3c */
[----:B------:R1:W2:Y:S02]  /*1170*/  F2I.FTZ.U32.TRUNC.NTZ R55, R54 ;  /* 0x0000003600377305 */ /* 0x0002a4000021f000 */
[----:B-1----:R-:W-:Y:S01]  /*1180*/  IMAD.MOV.U32 R54, RZ, RZ, RZ ;  /* 0x000000ffff367224 */ /* 0x002fe200078e00ff */
[----:B--2---:R-:W-:-:S05]  /*1190*/  IADD3 R57, PT, PT, RZ, -R55, RZ ;  /* 0x80000037ff397210 */ /* 0x004fca0007ffe0ff */
[----:B------:R-:W-:-:S04]  /*11a0*/  IMAD R57, R57, R58, RZ ;  /* 0x0000003a39397224 */ /* 0x000fc800078e02ff */
[----:B------:R-:W-:-:S04]  /*11b0*/  IMAD.HI.U32 R55, R55, R57, R54 ;  /* 0x0000003937377227 */ /* 0x000fc800078e0036 */
[----:B------:R-:W-:-:S04]  /*11c0*/  IMAD.MOV.U32 R54, RZ, RZ, R59 ;  /* 0x000000ffff367224 */ /* 0x000fc800078e003b */
[----:B------:R-:W-:-:S04]  /*11d0*/  IMAD.HI.U32 R55, R55, R54, RZ ;  /* 0x0000003637377227 */ /* 0x000fc800078e00ff */
[----:B------:R-:W-:Y:S01]  /*11e0*/  IMAD R55, R55, R56, R54 ;  /* 0x0000003837377224 */ /* 0x000fe200078e0236 */
[----:B------:R-:W-:Y:S01]  /*11f0*/  @P3 MOV R54, 0x400 ;  /* 0x0000040000363802 */ /* 0x000fe20000000f00 */
[----:B------:R-:W1:Y:S03]  /*1200*/  @P3 S2R R56, SR_CgaCtaId ;  /* 0x0000000000383919 */ /* 0x000e660000008800 */
[----:B------:R-:W-:-:S13]  /*1210*/  ISETP.GT.U32.AND P0, PT, R58, R55, PT ;  /* 0x000000373a00720c */ /* 0x000fda0003f04070 */
[----:B------:R-:W-:Y:S01]  /*1220*/  @!P0 IMAD.IADD R55, R55, 0x1, -R58 ;  /* 0x0000000137378824 */ /* 0x000fe200078e0a3a */
[----:B------:R-:W-:-:S04]  /*1230*/  ISETP.NE.AND P0, PT, R9, RZ, PT ;  /* 0x000000ff0900720c */ /* 0x000fc80003f05270 */
[----:B------:R-:W-:-:S13]  /*1240*/  ISETP.GT.U32.AND P1, PT, R58, R55, PT ;  /* 0x000000373a00720c */ /* 0x000fda0003f24070 */
[----:B------:R-:W-:Y:S01]  /*1250*/  @!P1 IMAD.IADD R55, R55, 0x1, -R58 ;  /* 0x0000000137379824 */ /* 0x000fe200078e0a3a */
[----:B------:R-:W-:-:S04]  /*1260*/  ISETP.GE.AND P1, PT, R52, 0x3, PT ;  /* 0x000000033400780c */ /* 0x000fc80003f26270 */
[----:B------:R-:W-:Y:S01]  /*1270*/  MOV R53, R55 ;  /* 0x0000003700357202 */ /* 0x000fe20000000f00 */
[----:B------:R-:W-:-:S04]  /*1280*/  @P3 VIADD R55, R54, 0x1080 ;  /* 0x0000108036373836 */ /* 0x000fc80000000000 */
[----:B------:R-:W-:Y:S01]  /*1290*/  @!P2 IMAD.MOV R53, RZ, RZ, -R53 ;  /* 0x000000ffff35a224 */ /* 0x000fe200078e0a35 */
[----:B------:R-:W-:Y:S02]  /*12a0*/  @!P0 LOP3.LUT R53, RZ, R9, RZ, 0x33, !PT ;  /* 0x00000009ff358212 */ /* 0x000fe400078e33ff */
[----:B-1----:R-:W-:Y:S02]  /*12b0*/  @P3 LEA R55, R56, R55, 0x18 ;  /* 0x0000003738373211 */ /* 0x002fe400078ec0ff */
[----:B0-----:R-:W-:Y:S01]  /*12c0*/  ISETP.GE.AND P0, PT, R7, UR4, PT ;  /* 0x0000000407007c0c */ /* 0x001fe2000bf06270 */
[----:B------:R-:W-:Y:S01]  /*12d0*/  IMAD R54, R24, R52, R53 ;  /* 0x0000003418367224 */ /* 0x000fe200078e0235 */
[----:B------:R-:W-:-:S03]  /*12e0*/  ISETP.GE.AND P2, PT, R52, 0x4, PT ;  /* 0x000000043400780c */ /* 0x000fc60003f46270 */
[----:B------:R-:W-:-:S05]  /*12f0*/  @P3 IMAD R55, R54, 0x4, R55 ;  /* 0x0000000436373824 */ /* 0x000fca00078e0237 */
[----:B------:R0:W1:Y:S01]  /*1300*/  @P3 LDS R15, [R55] ;  /* 0x00000000370f3984 */ /* 0x0000620000000800 */
[----:B------:R-:W-:Y:S01]  /*1310*/  ISETP.GE.AND P3, PT, R52, 0x5, PT ;  /* 0x000000053400780c */ /* 0x000fe20003f66270 */
[----:B---3--:R-:W-:-:S12]  /*1320*/  @!P6 BRA `(.L_x_3180) ;  /* 0x000000000028e947 */ /* 0x008fd80003800000 */
[----:B------:R-:W2:Y:S01]  /*1330*/  S2UR UR5, SR_CgaCtaId ;  /* 0x00000000000579c3 */ /* 0x000ea20000008800 */
[----:B------:R-:W-:Y:S01]  /*1340*/  VIADD R56, R53, 0x1 ;  /* 0x0000000135387836 */ /* 0x000fe20000000000 */
[----:B------:R-:W-:Y:S02]  /*1350*/  UMOV UR4, 0x400 ;  /* 0x0000040000047882 */ /* 0x000fe40000000000 */
[----:B------:R-:W-:Y:S02]  /*1360*/  UIADD3 UR4, UPT, UPT, UR4, 0x1080, URZ ;  /* 0x0000108004047890 */ /* 0x000fe4000fffe0ff */
[----:B------:R-:W-:-:S04]  /*1370*/  ISETP.GE.AND P6, PT, R56, R9, PT ;  /* 0x000000093800720c */ /* 0x000fc80003fc6270 */
[----:B------:R-:W-:-:S05]  /*1380*/  SEL R17, R9, RZ, P6 ;  /* 0x000000ff09117207 */ /* 0x000fca0003000000 */
[----:B------:R-:W-:Y:S01]  /*1390*/  IMAD.IADD R17, R54, 0x1, -R17 ;  /* 0x0000000136117824 */ /* 0x000fe200078e0a11 */
[----:B--2---:R-:W-:-:S06]  /*13a0*/  ULEA UR4, UR5, UR4, 0x18 ;  /* 0x0000000405047291 */ /* 0x004fcc000f8ec0ff */
[----:B------:R-:W-:-:S06]  /*13b0*/  LEA R17, R17, UR4, 0x2 ;  /* 0x0000000411117c11 */ /* 0x000fcc000f8e10ff */
[----:B------:R-:W2:Y:S02]  /*13c0*/  LDS R17, [R17+0x4] ;  /* 0x0000040011117984 */ /* 0x000ea40000000800 */
.L_x_3180:
[----:B------:R-:W-:Y:S01]  /*13d0*/  ISETP.GE.AND P6, PT, R52, 0x8, PT ;  /* 0x000000083400780c */ /* 0x000fe20003fc6270 */
[----:B------:R-:W-:-:S12]  /*13e0*/  @!P1 BRA `(.L_x_3181) ;  /* 0x0000000000289947 */ /* 0x000fd80003800000 */
[----:B------:R-:W3:Y:S01]  /*13f0*/  S2UR UR5, SR_CgaCtaId ;  /* 0x00000000000579c3 */ /* 0x000ee20000008800 */
[----:B------:R-:W-:Y:S01]  /*1400*/  IADD3 R56, PT, PT, R53, 0x2, RZ ;  /* 0x0000000235387810 */ /* 0x000fe20007ffe0ff */
[----:B------:R-:W-:Y:S02]  /*1410*/  UMOV UR4, 0x400 ;  /* 0x0000040000047882 */ /* 0x000fe40000000000 */
[----:B------:R-:W-:Y:S01]  /*1420*/  UIADD3 UR4, UPT, UPT, UR4, 0x1080, URZ ;  /* 0x0000108004047890 */ /* 0x000fe2000fffe0ff */
[----:B------:R-:W-:-:S04]  /*1430*/  ISETP.GE.AND P1, PT, R56, R9, PT ;  /* 0x000000093800720c */ /* 0x000fc80003f26270 */
[----:B------:R-:W-:-:S05]  /*1440*/  SEL R19, R9, RZ, P1 ;  /* 0x000000ff09137207 */ /* 0x000fca0000800000 */
[----:B------:R-:W-:Y:S01]  /*1450*/  IMAD.IADD R19, R54, 0x1, -R19 ;  /* 0x0000000136137824 */ /* 0x000fe200078e0a13 */
[----:B---3--:R-:W-:-:S06]  /*1460*/  ULEA UR4, UR5, UR4, 0x18 ;  /* 0x0000000405047291 */ /* 0x008fcc000f8ec0ff */
[----:B------:R-:W-:-:S06]  /*1470*/  LEA R19, R19, UR4, 0x2 ;  /* 0x0000000413137c11 */ /* 0x000fcc000f8e10ff */
[----:B------:R-:W3:Y:S02]  /*1480*/  LDS R19, [R19+0x8] ;  /* 0x0000080013137984 */ /* 0x000ee40000000800 */
.L_x_3181:
[----:B------:R-:W-:Y:S01]  /*1490*/  ISETP.GE.AND P1, PT, R52, 0x9, PT ;  /* 0x000000093400780c */ /* 0x000fe20003f26270 */
[----:B------:R-:W-:-:S12]  /*14a0*/  @!P2 BRA `(.L_x_3182) ;  /* 0x000000000028a947 */ /* 0x000fd80003800000 */
[----:B------:R-:W4:Y:S01]  /*14b0*/  S2UR UR5, SR_CgaCtaId ;  /* 0x00000000000579c3 */ /* 0x000f220000008800 */
[----:B------:R-:W-:Y:S01]  /*14c0*/  VIADD R56, R53, 0x3 ;  /* 0x0000000335387836 */ /* 0x000fe20000000000 */
[----:B------:R-:W-:Y:S02]  /*14d0*/  UMOV UR4, 0x400 ;  /* 0x0000040000047882 */ /* 0x000fe40000000000 */
[----:B------:R-:W-:Y:S02]  /*14e0*/  UIADD3 UR4, UPT, UPT, UR4, 0x1080, URZ ;  /* 0x0000108004047890 */ /* 0x000fe4000fffe0ff */
[----:B------:R-:W-:-:S04]  /*14f0*/  ISETP.GE.AND P2, PT, R56, R9, PT ;  /* 0x000000093800720c */ /* 0x000fc80003f46270 */
[----:B------:R-:W-:-:S05]  /*1500*/  SEL R21, R9, RZ, P2 ;  /* 0x000000ff09157207 */ /* 0x000fca0001000000 */
[----:B------:R-:W-:Y:S01]  /*1510*/  IMAD.IADD R21, R54, 0x1, -R21 ;  /* 0x0000000136157824 */ /* 0x000fe200078e0a15 */
[----:B----4-:R-:W-:-:S06]  /*1520*/  ULEA UR4, UR5, UR4, 0x18 ;  /* 0x0000000405047291 */ /* 0x010fcc000f8ec0ff */
[----:B------:R-:W-:-:S06]  /*1530*/  LEA R21, R21, UR4, 0x2 ;  /* 0x0000000415157c11 */ /* 0x000fcc000f8e10ff */
[----:B------:R-:W4:Y:S02]  /*1540*/  LDS R21, [R21+0xc] ;  /* 0x00000c0015157984 */ /* 0x000f240000000800 */
.L_x_3182:
[----:B------:R-:W-:Y:S01]  /*1550*/  ISETP.GE.AND P2, PT, R52, 0xa, PT ;  /* 0x0000000a3400780c */ /* 0x000fe20003f46270 */
[----:B------:R-:W-:-:S12]  /*1560*/  @!P3 BRA `(.L_x_3183) ;  /* 0x000000000028b947 */ /* 0x000fd80003800000 */
        /* <DEDUP_REMOVED lines=10> */
.L_x_3183:
[----:B------:R-:W-:Y:S01]  /*1610*/  ISETP.GE.AND P3, PT, R52, 0xb, PT ;  /* 0x0000000b3400780c */ /* 0x000fe20003f66270 */
[----:B------:R-:W-:-:S12]  /*1620*/  @!P4 BRA `(.L_x_3184) ;  /* 0x000000000028c947 */ /* 0x000fd80003800000 */
[----:B------:R-:W5:Y:S01]  /*1630*/  S2UR UR5, SR_CgaCtaId ;  /* 0x00000000000579c3 */ /* 0x000f620000008800 */
[----:B------:R-:W-:Y:S01]  /*1640*/  IADD3 R56, PT, PT, R53, 0x5, RZ ;  /* 0x0000000535387810 */ /* 0x000fe20007ffe0ff */
[----:B------:R-:W-:Y:S02]  /*1650*/  UMOV UR4, 0x400 ;  /* 0x0000040000047882 */ /* 0x000fe40000000000 */
[----:B------:R-:W-:Y:S01]  /*1660*/  UIADD3 UR4, UPT, UPT, UR4, 0x1080, URZ ;  /* 0x0000108004047890 */ /* 0x000fe2000fffe0ff */
[----:B------:R-:W-:-:S04]  /*1670*/  ISETP.GE.AND P4, PT, R56, R9, PT ;  /* 0x000000093800720c */ /* 0x000fc80003f86270 */
[----:B------:R-:W-:-:S05]  /*1680*/  SEL R25, R9, RZ, P4 ;  /* 0x000000ff09197207 */ /* 0x000fca0002000000 */
[----:B------:R-:W-:Y:S01]  /*1690*/  IMAD.IADD R25, R54, 0x1, -R25 ;  /* 0x0000000136197824 */ /* 0x000fe200078e0a19 */
[----:B-----5:R-:W-:-:S06]  /*16a0*/  ULEA UR4, UR5, UR4, 0x18 ;  /* 0x0000000405047291 */ /* 0x020fcc000f8ec0ff */
[----:B------:R-:W-:-:S06]  /*16b0*/  LEA R25, R25, UR4, 0x2 ;  /* 0x0000000419197c11 */ /* 0x000fcc000f8e10ff */
[----:B------:R-:W0:Y:S02]  /*16c0*/  LDS R25, [R25+0x14] ;  /* 0x0000140019197984 */ /* 0x000e240000000800 */
.L_x_3184:
[----:B------:R-:W-:Y:S01]  /*16d0*/  ISETP.GE.AND P4, PT, R52, 0xc, PT ;  /* 0x0000000c3400780c */ /* 0x000fe20003f86270 */
[----:B------:R-:W-:-:S12]  /*16e0*/  @!P5 BRA `(.L_x_3185) ;  /* 0x000000000028d947 */ /* 0x000fd80003800000 */
[----:B------:R-:W5:Y:S01]  /*16f0*/  S2UR UR5, SR_CgaCtaId ;  /* 0x00000000000579c3 */ /* 0x000f620000008800 */
[----:B------:R-:W-:Y:S01]  /*1700*/  VIADD R26, R53, 0x6 ;  /* 0x00000006351a7836 */ /* 0x000fe20000000000 */
[----:B------:R-:W-:Y:S02]  /*1710*/  UMOV UR4, 0x400 ;  /* 0x0000040000047882 */ /* 0x000fe40000000000 */
[----:B------:R-:W-:Y:S02]  /*1720*/  UIADD3 UR4, UPT, UPT, UR4, 0x1080, URZ ;  /* 0x0000108004047890 */ /* 0x000fe4000fffe0ff */
[----:B------:R-:W-:-:S04]  /*1730*/  ISETP.GE.AND P5, PT, R26, R9, PT ;  /* 0x000000091a00720c */ /* 0x000fc80003fa6270 */
[----:B0-----:R-:W-:-:S05]  /*1740*/  SEL R55, R9, RZ, P5 ;  /* 0x000000ff09377207 */ /* 0x001fca0002800000 */
[----:B------:R-:W-:Y:S01]  /*1750*/  IMAD.IADD R55, R54, 0x1, -R55 ;  /* 0x0000000136377824 */ /* 0x000fe200078e0a37 */
[----:B-----5:R-:W-:-:S06]  /*1760*/  ULEA UR4, UR5, UR4, 0x18 ;  /* 0x0000000405047291 */ /* 0x020fcc000f8ec0ff */
[----:B------:R-:W-:-:S06]  /*1770*/  LEA R26, R55, UR4, 0x2 ;  /* 0x00000004371a7c11 */ /* 0x000fcc000f8e10ff */
[----:B------:R-:W0:Y:S02]  /*1780*/  LDS R26, [R26+0x18] ;  /* 0x000018001a1a7984 */ /* 0x000e240000000800 */
.L_x_3185:
        /* <DEDUP_REMOVED lines=12> */
.L_x_3186:
[----:B------:R-:W-:Y:S01]  /*1850*/  ISETP.GE.AND P6, PT, R52, 0xe, PT ;  /* 0x0000000e3400780c */ /* 0x000fe20003fc6270 */
[----:B------:R-:W-:-:S12]  /*1860*/  @!P1 BRA `(.L_x_3187) ;  /* 0x0000000000289947 */ /* 0x000fd80003800000 */
[----:B------:R-:W5:Y:S01]  /*1870*/  S2UR UR5, SR_CgaCtaId ;  /* 0x00000000000579c3 */ /* 0x000f620000008800 */
[----:B------:R-:W-:Y:S01]  /*1880*/  IADD3 R28, PT, PT, R53, 0x8, RZ ;  /* 0x00000008351c7810 */ /* 0x000fe20007ffe0ff */
[----:B------:R-:W-:Y:S02]  /*1890*/  UMOV UR4, 0x400 ;  /* 0x0000040000047882 */ /* 0x000fe40000000000 */
[----:B------:R-:W-:Y:S01]  /*18a0*/  UIADD3 UR4, UPT, UPT, UR4, 0x1080, URZ ;  /* 0x0000108004047890 */ /* 0x000fe2000fffe0ff */
[----:B------:R-:W-:-:S04]  /*18b0*/  ISETP.GE.AND P1, PT, R28, R9, PT ;  /* 0x000000091c00720c */ /* 0x000fc80003f26270 */
[----:B0-----:R-:W-:-:S05]  /*18c0*/  SEL R55, R9, RZ, P1 ;  /* 0x000000ff09377207 */ /* 0x001fca0000800000 */
[----:B------:R-:W-:Y:S01]  /*18d0*/  IMAD.IADD R55, R54, 0x1, -R55 ;  /* 0x0000000136377824 */ /* 0x000fe200078e0a37 */
[----:B-----5:R-:W-:-:S06]  /*18e0*/  ULEA UR4, UR5, UR4, 0x18 ;  /* 0x0000000405047291 */ /* 0x020fcc000f8ec0ff */
[----:B------:R-:W-:-:S06]  /*18f0*/  LEA R28, R55, UR4, 0x2 ;  /* 0x00000004371c7c11 */ /* 0x000fcc000f8e10ff */
[----:B------:R-:W0:Y:S02]  /*1900*/  LDS R28, [R28+0x20] ;  /* 0x000020001c1c7984 */ /* 0x000e240000000800 */
.L_x_3187:
        /* <DEDUP_REMOVED lines=12> */
.L_x_3188:
        /* <DEDUP_REMOVED lines=12> */
.L_x_3189:
        /* <DEDUP_REMOVED lines=12> */
.L_x_3190:
        /* <DEDUP_REMOVED lines=12> */
.L_x_3191:
        /* <DEDUP_REMOVED lines=12> */
.L_x_3192:
        /* <DEDUP_REMOVED lines=12> */
.L_x_3193:
        /* <DEDUP_REMOVED lines=12> */
.L_x_3194:
        /* <DEDUP_REMOVED lines=12> */
.L_x_3195:
        /* <DEDUP_REMOVED lines=12> */
.L_x_3196:
        /* <DEDUP_REMOVED lines=12> */
.L_x_3197:
        /* <DEDUP_REMOVED lines=12> */
.L_x_3198:
        /* <DEDUP_REMOVED lines=12> */
.L_x_3199:
        /* <DEDUP_REMOVED lines=12> */
.L_x_3200:
        /* <DEDUP_REMOVED lines=12> */
.L_x_3201:
        /* <DEDUP_REMOVED lines=12> */
.L_x_3202:
        /* <DEDUP_REMOVED lines=12> */
.L_x_3203:
        /* <DEDUP_REMOVED lines=12> */
.L_x_3204:
        /* <DEDUP_REMOVED lines=12> */
.L_x_3205:
        /* <DEDUP_REMOVED lines=11> */
.L_x_3206:
[----:B------:R-:W-:Y:S05]  /*2740*/  @!P3 BRA `(.L_x_3207) ;  /* 0x000000000028b947 */ /* 0x000fea0003800000 */
        /* <DEDUP_REMOVED lines=10> */
.L_x_3207:
[----:B------:R-:W-:Y:S05]  /*27f0*/  @!P4 BRA `(.L_x_3208) ;  /* 0x000000000028c947 */ /* 0x000fea0003800000 */
        /* <DEDUP_REMOVED lines=10> */
.L_x_3208:
        /* <DEDUP_REMOVED lines=11> */
.L_x_3209:
        /* <DEDUP_REMOVED lines=11> */
.L_x_3210:
[----:B------:R-:W-:Y:S05]  /*2a00*/  @P0 BRA `(.L_x_3179) ;  /* 0x0000002400600947 */ /* 0x000fea0003800000 */
[----:B0-----:R-:W0:Y:S01]  /*2a10*/  S2R R55, SR_CgaCtaId ;  /* 0x0000000000377919 */ /* 0x001e220000008800 */
[----:B------:R-:W-:Y:S01]  /*2a20*/  MOV R54, 0x400 ;  /* 0x0000040000367802 */ /* 0x000fe20000000f00 */
[C---:B------:R-:W-:Y:S01]  /*2a30*/  VIADD R58, R53.reuse, 0x2 ;  /* 0x00000002353a7836 */ /* 0x040fe20000000000 */
[C---:B------:R-:W-:Y:S01]  /*2a40*/  IADD3 R56, PT, PT, R53.reuse, 0x1, RZ ;  /* 0x0000000135387810 */ /* 0x040fe20007ffe0ff */
[C---:B------:R-:W-:Y:S01]  /*2a50*/  VIADD R62, R53.reuse, 0x7 ;  /* 0x00000007353e7836 */ /* 0x040fe20000000000 */
[C---:B------:R-:W-:Y:S01]  /*2a60*/  IADD3 R68, PT, PT, R53.reuse, 0xb, RZ ;  /* 0x0000000b35447810 */ /* 0x040fe20007ffe0ff */
[----:B------:R-:W-:Y:S01]  /*2a70*/  VIADD R60, R54, 0x1280 ;  /* 0x00001280363c7836 */ /* 0x000fe20000000000 */
[CC--:B------:R-:W-:Y:S01]  /*2a80*/  ISETP.GE.AND P0, PT, R56.reuse, R52.reuse, PT ;  /* 0x000000343800720c */ /* 0x0c0fe20003f06270 */
[C---:B------:R-:W-:Y:S01]  /*2a90*/  VIADD R64, R53.reuse, 0x9 ;  /* 0x0000000935407836 */ /* 0x040fe20000000000 */
[-C--:B------:R-:W-:Y:S01]  /*2aa0*/  ISETP.GE.AND P2, PT, R56, R9.reuse, PT ;  /* 0x000000093800720c */ /* 0x080fe20003f46270 */
[C---:B------:R-:W-:Y:S01]  /*2ab0*/  VIADD R66, R53.reuse, 0xa ;  /* 0x0000000a35427836 */ /* 0x040fe20000000000 */
[----:B------:R-:W-:Y:S01]  /*2ac0*/  SEL R57, R52, RZ, P0 ;  /* 0x000000ff34397207 */ /* 0x000fe20000000000 */
[C---:B------:R-:W-:Y:S01]  /*2ad0*/  VIADD R70, R53.reuse, 0xc ;  /* 0x0000000c35467836 */ /* 0x040fe20000000000 */
[CC--:B------:R-:W-:Y:S01]  /*2ae0*/  ISETP.GE.AND P0, PT, R58.reuse, R52.reuse, PT ;  /* 0x000000343a00720c */ /* 0x0c0fe20003f06270 */
[C---:B------:R-:W-:Y:S01]  /*2af0*/  VIADD R86, R53.reuse, 0xf ;  /* 0x0000000f35567836 */ /* 0x040fe20000000000 */
[----:B------:R-:W-:Y:S01]  /*2b00*/  ISETP.GE.AND P1, PT, R58, R9, PT ;  /* 0x000000093a00720c */ /* 0x000fe20003f26270 */
[----:B------:R-:W-:Y:S01]  /*2b10*/  IMAD.IADD R57, R56, 0x1, -R57 ;  /* 0x0000000138397824 */ /* 0x000fe200078e0a39 */
[----:B------:R-:W-:Y:S01]  /*2b20*/  SEL R59, R52, RZ, P0 ;  /* 0x000000ff343b7207 */ /* 0x000fe20000000000 */
[C---:B------:R-:W-:Y:S01]  /*2b30*/  VIADD R56, R53.reuse, 0x4 ;  /* 0x0000000435387836 */ /* 0x040fe20000000000 */
[-C--:B------:R-:W-:Y:S01]  /*2b40*/  ISETP.GE.AND P5, PT, R62, R52.reuse, PT ;  /* 0x000000343e00720c */ /* 0x080fe20003fa6270 */
[C---:B------:R-:W-:Y:S01]  /*2b50*/  VIADD R88, R53.reuse, 0x10 ;  /* 0x0000001035587836 */ /* 0x040fe20000000000 */
[----:B------:R-:W-:Y:S01]  /*2b60*/  IADD3 R59, PT, PT, R58, -R59, RZ ;  /* 0x8000003b3a3b7210 */ /* 0x000fe20007ffe0ff */
[C---:B------:R-:W-:Y:S01]  /*2b70*/  VIADD R58, R53.reuse, 0x5 ;  /* 0x00000005353a7836 */ /* 0x040fe20000000000 */
[-C--:B------:R-:W-:Y:S01]  /*2b80*/  ISETP.GE.AND P0, PT, R56, R52.reuse, PT ;  /* 0x000000343800720c */ /* 0x080fe20003f06270 */
[C---:B------:R-:W-:Y:S01]  /*2b90*/  VIADD R84, R53.reuse, 0xe ;  /* 0x0000000e35547836 */ /* 0x040fe20000000000 */
[C---:B------:R-:W-:Y:S01]  /*2ba0*/  SEL R69, R52.reuse, RZ, P5 ;  /* 0x000000ff34457207 */ /* 0x040fe20002800000 */
[C---:B------:R-:W-:Y:S01]  /*2bb0*/  VIADD R92, R53.reuse, 0x12 ;  /* 0x00000012355c7836 */ /* 0x040fe20000000000 */
[----:B------:R-:W-:Y:S01]  /*2bc0*/  SEL R63, R52, RZ, P0 ;  /* 0x000000ff343f7207 */ /* 0x000fe20000000000 */
[----:B------:R-:W-:Y:S01]  /*2bd0*/  VIADD R90, R53, 0x11 ;  /* 0x00000011355a7836 */ /* 0x000fe20000000000 */
[----:B------:R-:W-:Y:S01]  /*2be0*/  ISETP.GE.AND P4, PT, R58, R52, PT ;  /* 0x000000343a00720c */ /* 0x000fe20003f86270 */
[----:B------:R-:W-:Y:S01]  /*2bf0*/  IMAD.IADD R69, R62, 0x1, -R69 ;  /* 0x000000013e457824 */ /* 0x000fe200078e0a45 */
[CC--:B------:R-:W-:Y:S01]  /*2c00*/  ISETP.GE.AND P6, PT, R56.reuse, R9.reuse, PT ;  /* 0x000000093800720c */ /* 0x0c0fe20003fc6270 */
[----:B------:R-:W-:Y:S01]  /*2c10*/  IMAD.IADD R63, R56, 0x1, -R63 ;  /* 0x00000001383f7824 */ /* 0x000fe200078e0a3f */
[----:B0-----:R-:W-:Y:S01]  /*2c20*/  LEA R54, R55, R54, 0x18 ;  /* 0x0000003637367211 */ /* 0x001fe200078ec0ff */
[----:B------:R-:W-:Y:S01]  /*2c30*/  VIADD R98, R53, 0x15 ;  /* 0x0000001535627836 */ /* 0x000fe20000000000 */
[----:B------:R-:W-:Y:S01]  /*2c40*/  LEA R55, R55, R60, 0x18 ;  /* 0x0000003c37377211 */ /* 0x000fe200078ec0ff */
[C---:B------:R-:W-:Y:S01]  /*2c50*/  VIADD R60, R53.reuse, 0x3 ;  /* 0x00000003353c7836 */ /* 0x040fe20000000000 */
[----:B------:R-:W-:Y:S01]  /*2c60*/  SEL R65, R52, RZ, P4 ;  /* 0x000000ff34417207 */ /* 0x000fe20002000000 */
[C---:B------:R-:W-:Y:S01]  /*2c70*/  VIADD R100, R53.reuse, 0x16 ;  /* 0x0000001635647836 */ /* 0x040fe20000000000 */
[----:B------:R-:W-:Y:S01]  /*2c80*/  ISETP.GE.AND P4, PT, R58, R9, PT ;  /* 0x000000093a00720c */ /* 0x000fe20003f86270 */
[C---:B------:R-:W-:Y:S01]  /*2c90*/  VIADD R96, R53.reuse, 0x14 ;  /* 0x0000001435607836 */ /* 0x040fe20000000000 */
[-C--:B------:R-:W-:Y:S01]  /*2ca0*/  ISETP.GE.AND P3, PT, R60, R52.reuse, PT ;  /* 0x000000343c00720c */ /* 0x080fe20003f66270 */
[C---:B------:R-:W-:Y:S01]  /*2cb0*/  VIADD R104, R53.reuse, 0x18 ;  /* 0x0000001835687836 */ /* 0x040fe20000000000 */
[----:B------:R-:W-:Y:S01]  /*2cc0*/  IADD3 R65, PT, PT, R58, -R65, RZ ;  /* 0x800000413a417210 */ /* 0x000fe20007ffe0ff */
[C---:B------:R-:W-:Y:S01]  /*2cd0*/  VIADD R102, R53.reuse, 0x17 ;  /* 0x0000001735667836 */ /* 0x040fe20000000000 */
[----:B------:R-:W-:Y:S01]  /*2ce0*/  SEL R61, R52, RZ, P3 ;  /* 0x000000ff343d7207 */ /* 0x000fe20001800000 */
[C---:B------:R-:W-:Y:S01]  /*2cf0*/  VIADD R109, R53.reuse, 0x1b ;  /* 0x0000001b356d7836 */ /* 0x040fe20000000000 */
[CC--:B------:R-:W-:Y:S01]  /*2d00*/  ISETP.GE.AND P3, PT, R60.reuse, R9.reuse, PT ;  /* 0x000000093c00720c */ /* 0x0c0fe20003f66270 */
[----:B------:R-:W-:Y:S01]  /*2d10*/  VIADD R111, R53, 0x1c ;  /* 0x0000001c356f7836 */ /* 0x000fe20000000000 */
[----:B------:R-:W-:Y:S01]  /*2d20*/  SEL R58, R9, RZ, P1 ;  /* 0x000000ff093a7207 */ /* 0x000fe20000800000 */
[----:B------:R-:W-:Y:S01]  /*2d30*/  IMAD.IADD R61, R60, 0x1, -R61 ;  /* 0x000000013c3d7824 */ /* 0x000fe200078e0a3d */
[-C--:B------:R-:W-:Y:S01]  /*2d40*/  ISETP.GE.AND P1, PT, R64, R52.reuse, PT ;  /* 0x000000344000720c */ /* 0x080fe20003f26270 */
[C---:B------:R-:W-:Y:S01]  /*2d50*/  VIADD R60, R53.reuse, 0x6 ;  /* 0x00000006353c7836 */ /* 0x040fe20000000000 */
[C---:B------:R-:W-:Y:S01]  /*2d60*/  IADD3 R72, PT, PT, R53.reuse, 0xd, RZ ;  /* 0x0000000d35487810 */ /* 0x040fe20007ffe0ff */
[C---:B------:R-:W-:Y:S01]  /*2d70*/  VIADD R107, R53.reuse, 0x1a ;  /* 0x0000001a356b7836 */ /* 0x040fe20000000000 */
[----:B------:R-:W-:Y:S01]  /*2d80*/  SEL R73, R52, RZ, P1 ;  /* 0x000000ff34497207 */ /* 0x000fe20000800000 */
[C---:B------:R-:W-:Y:S01]  /*2d90*/  VIADD R113, R53.reuse, 0x1d ;  /* 0x0000001d35717836 */ /* 0x040fe20000000000 */
[CC--:B------:R-:W-:Y:S01]  /*2da0*/  ISETP.GE.AND P0, PT, R60.reuse, R52.reuse, PT ;  /* 0x000000343c00720c */ /* 0x0c0fe20003f06270 */
[C---:B------:R-:W-:Y:S01]  /*2db0*/  VIADD R117, R53.reuse, 0x1e ;  /* 0x0000001e35757836 */ /* 0x040fe20000000000 */
[-C--:B------:R-:W-:Y:S01]  /*2dc0*/  ISETP.GE.AND P5, PT, R60, R9.reuse, PT ;  /* 0x000000093c00720c */ /* 0x080fe20003fa6270 */
[----:B------:R-:W-:Y:S01]  /*2dd0*/  IMAD.IADD R73, R64, 0x1, -R73 ;  /* 0x0000000140497824 */ /* 0x000fe200078e0a49 */
[----:B------:R-:W-:Y:S01]  /*2de0*/  SEL R67, R52, RZ, P0 ;  /* 0x000000ff34437207 */ /* 0x000fe20000000000 */
[----:B------:R-:W-:Y:S01]  /*2df0*/  IMAD.MOV.U32 R115, RZ, RZ, R7 ;  /* 0x000000ffff737224 */ /* 0x000fe200078e0007 */
[----:B------:R-:W-:Y:S01]  /*2e00*/  ISETP.GE.AND P0, PT, R62, R9, PT ;  /* 0x000000093e00720c */ /* 0x000fe20003f06270 */
[----:B------:R-:W-:Y:S01]  /*2e10*/  IMAD.IADD R58, R53, 0x1, -R58 ;  /* 0x00000001353a7824 */ /* 0x000fe200078e0a3a */
[----:B------:R-:W-:Y:S01]  /*2e20*/  SEL R62, R9, RZ, P2 ;  /* 0x000000ff093e7207 */ /* 0x000fe20001000000 */
[----:B------:R-:W-:Y:S01]  /*2e30*/  IMAD.IADD R67, R60, 0x1, -R67 ;  /* 0x000000013c437824 */ /* 0x000fe200078e0a43 */
[----:B------:R-:W-:Y:S01]  /*2e40*/  ISETP.GE.AND P1, PT, R68, R52, PT ;  /* 0x000000344400720c */ /* 0x000fe20003f26270 */
[----:B------:R-:W-:Y:S01]  /*2e50*/  VIADD R60, R53, 0x8 ;  /* 0x00000008353c7836 */ /* 0x000fe20000000000 */
[----:B------:R-:W-:Y:S01]  /*2e60*/  SEL R56, R9, RZ, P3 ;  /* 0x000000ff09387207 */ /* 0x000fe20001800000 */
[----:B------:R-:W-:Y:S01]  /*2e70*/  IMAD.IADD R62, R53, 0x1, -R62 ;  /* 0x00000001353e7824 */ /* 0x000fe200078e0a3e */
[----:B------:R-:W-:-:S02]  /*2e80*/  SEL R77, R52, RZ, P1 ;  /* 0x000000ff344d7207 */ /* 0x000fc40000800000 */
[-C--:B------:R-:W-:Y:S01]  /*2e90*/  ISETP.GE.AND P2, PT, R60, R52.reuse, PT ;  /* 0x000000343c00720c */ /* 0x080fe20003f46270 */
[----:B------:R-:W-:Y:S01]  /*2ea0*/  IMAD.IADD R56, R53, 0x1, -R56 ;  /* 0x0000000135387824 */ /* 0x000fe200078e0a38 */
[-C--:B------:R-:W-:Y:S01]  /*2eb0*/  ISETP.GE.AND P1, PT, R66, R9.reuse, PT ;  /* 0x000000094200720c */ /* 0x080fe20003f26270 */
[----:B------:R-:W-:Y:S01]  /*2ec0*/  IMAD.IADD R77, R68, 0x1, -R77 ;  /* 0x00000001444d7824 */ /* 0x000fe200078e0a4d */
[----:B------:R-:W-:Y:S02]  /*2ed0*/  SEL R71, R52, RZ, P2 ;  /* 0x000000ff34477207 */ /* 0x000fe40001000000 */
[----:B------:R-:W-:Y:S02]  /*2ee0*/  ISETP.GE.AND P2, PT, R66, R52, PT ;  /* 0x000000344200720c */ /* 0x000fe40003f46270 */
[C---:B------:R-:W-:Y:S01]  /*2ef0*/  ISETP.GE.AND P3, PT, R60.reuse, R9, PT ;  /* 0x000000093c00720c */ /* 0x040fe20003f66270 */
[----:B------:R-:W-:Y:S01]  /*2f00*/  IMAD.IADD R71, R60, 0x1, -R71 ;  /* 0x000000013c477824 */ /* 0x000fe200078e0a47 */
[----:B------:R-:W-:-:S02]  /*2f10*/  SEL R75, R52, RZ, P2 ;  /* 0x000000ff344b7207 */ /* 0x000fc40001000000 */
[----:B------:R-:W-:Y:S02]  /*2f20*/  ISETP.GE.AND P2, PT, R64, R9, PT ;  /* 0x000000094000720c */ /* 0x000fe40003f46270 */
[C---:B------:R-:W-:Y:S01]  /*2f30*/  SEL R64, R9.reuse, RZ, P4 ;  /* 0x000000ff09407207 */ /* 0x040fe20002000000 */
[----:B------:R-:W-:Y:S01]  /*2f40*/  IMAD.IADD R75, R66, 0x1, -R75 ;  /* 0x00000001424b7824 */ /* 0x000fe200078e0a4b */
[----:B------:R-:W-:Y:S02]  /*2f50*/  SEL R66, R9, RZ, P6 ;  /* 0x000000ff09427207 */ /* 0x000fe40003000000 */
[-C--:B------:R-:W-:Y:S01]  /*2f60*/  ISETP.GE.AND P6, PT, R70, R52.reuse, PT ;  /* 0x000000344600720c */ /* 0x080fe20003fc6270 */
[----:B------:R-:W-:Y:S01]  /*2f70*/  IMAD.IADD R64, R53, 0x1, -R64 ;  /* 0x0000000135407824 */ /* 0x000fe200078e0a40 */
[----:B------:R-:W-:Y:S02]  /*2f80*/  ISETP.GE.AND P4, PT, R72, R52, PT ;  /* 0x000000344800720c */ /* 0x000fe40003f86270 */
[----:B------:R-:W-:-:S02]  /*2f90*/  SEL R79, R52, RZ, P6 ;  /* 0x000000ff344f7207 */ /* 0x000fc40003000000 */
[-C--:B------:R-:W-:Y:S02]  /*2fa0*/  ISETP.GE.AND P6, PT, R86, R52.reuse, PT ;  /* 0x000000345600720c */ /* 0x080fe40003fc6270 */
[----:B------:R-:W-:Y:S02]  /*2fb0*/  SEL R81, R52, RZ, P4 ;  /* 0x000000ff34517207 */ /* 0x000fe40002000000 */
[----:B------:R-:W-:Y:S02]  /*2fc0*/  ISETP.GE.AND P4, PT, R88, R52, PT ;  /* 0x000000345800720c */ /* 0x000fe40003f86270 */
[----:B------:R-:W-:Y:S01]  /*2fd0*/  IADD3 R94, PT, PT, R53, 0x13, RZ ;  /* 0x00000013355e7810 */ /* 0x000fe20007ffe0ff */
[----:B------:R-:W-:Y:S01]  /*2fe0*/  IMAD.IADD R81, R72, 0x1, -R81 ;  /* 0x0000000148517824 */ /* 0x000fe200078e0a51 */
[----:B------:R-:W-:Y:S02]  /*2ff0*/  SEL R60, R9, RZ, P5 ;  /* 0x000000ff093c7207 */ /* 0x000fe40002800000 */
[----:B------:R-:W-:-:S02]  /*3000*/  SEL R85, R52, RZ, P6 ;  /* 0x000000ff34557207 */ /* 0x000fc40003000000 */
[-C--:B------:R-:W-:Y:S02]  /*3010*/  ISETP.GE.AND P5, PT, R84, R52.reuse, PT ;  /* 0x000000345400720c */ /* 0x080fe40003fa6270 */
[-C--:B------:R-:W-:Y:S01]  /*3020*/  ISETP.GE.AND P6, PT, R92, R52.reuse, PT ;  /* 0x000000345c00720c */ /* 0x080fe20003fc6270 */
[----:B------:R-:W-:Y:S01]  /*3030*/  IMAD.IADD R85, R86, 0x1, -R85 ;  /* 0x0000000156557824 */ /* 0x000fe200078e0a55 */
[----:B------:R-:W-:Y:S02]  /*3040*/  SEL R87, R52, RZ, P4 ;  /* 0x000000ff34577207 */ /* 0x000fe40002000000 */
[----:B------:R-:W-:Y:S02]  /*3050*/  ISETP.GE.AND P4, PT, R94, R52, PT ;  /* 0x000000345e00720c */ /* 0x000fe40003f86270 */
[----:B------:R-:W-:Y:S01]  /*3060*/  SEL R83, R52, RZ, P5 ;  /* 0x000000ff34537207 */ /* 0x000fe20002800000 */
[----:B------:R-:W-:Y:S01]  /*3070*/  IMAD.IADD R87, R88, 0x1, -R87 ;  /* 0x0000000158577824 */ /* 0x000fe200078e0a57 */
[----:B------:R-:W-:-:S02]  /*3080*/  SEL R91, R52, RZ, P6 ;  /* 0x000000ff345b7207 */ /* 0x000fc40003000000 */
[-C--:B------:R-:W-:Y:S01]  /*3090*/  ISETP.GE.AND P5, PT, R90, R52.reuse, PT ;  /* 0x000000345a00720c */ /* 0x080fe20003fa6270 */
[----:B------:R-:W-:Y:S01]  /*30a0*/  IMAD.IADD R83, R84, 0x1, -R83 ;  /* 0x0000000154537824 */ /* 0x000fe200078e0a53 */
[-C--:B------:R-:W-:Y:S02]  /*30b0*/  ISETP.GE.AND P6, PT, R98, R52.reuse, PT ;  /* 0x000000346200720c */ /* 0x080fe40003fc6270 */
[----:B------:R-:W-:Y:S02]  /*30c0*/  SEL R93, R52, RZ, P4 ;  /* 0x000000ff345d7207 */ /* 0x000fe40002000000 */
[----:B------:R-:W-:Y:S02]  /*30d0*/  ISETP.GE.AND P4, PT, R100, R52, PT ;  /* 0x000000346400720c */ /* 0x000fe40003f86270 */
[----:B------:R-:W-:Y:S01]  /*30e0*/  IADD3 R105, PT, PT, R53, 0x19, RZ ;  /* 0x0000001935697810 */ /* 0x000fe20007ffe0ff */
[----:B------:R-:W-:Y:S01]  /*30f0*/  IMAD.IADD R93, R94, 0x1, -R93 ;  /* 0x000000015e5d7824 */ /* 0x000fe200078e0a5d */
[----:B------:R-:W-:-:S02]  /*3100*/  SEL R89, R52, RZ, P5 ;  /* 0x000000ff34597207 */ /* 0x000fc40002800000 */
[----:B------:R-:W-:Y:S02]  /*3110*/  SEL R97, R52, RZ, P6 ;  /* 0x000000ff34617207 */ /* 0x000fe40003000000 */
[-C--:B------:R-:W-:Y:S01]  /*3120*/  ISETP.GE.AND P5, PT, R96, R52.reuse, PT ;  /* 0x000000346000720c */ /* 0x080fe20003fa6270 */
[----:B------:R-:W-:Y:S01]  /*3130*/  IMAD.IADD R89, R90, 0x1, -R89 ;  /* 0x000000015a597824 */ /* 0x000fe200078e0a59 */
[-C--:B------:R-:W-:Y:S01]  /*3140*/  ISETP.GE.AND P6, PT, R104, R52.reuse, PT ;  /* 0x000000346800720c */ /* 0x080fe20003fc6270 */
[----:B------:R-:W-:Y:S01]  /*3150*/  IMAD.IADD R97, R98, 0x1, -R97 ;  /* 0x0000000162617824 */ /* 0x000fe200078e0a61 */
[C---:B------:R-:W-:Y:S02]  /*3160*/  SEL R99, R52.reuse, RZ, P4 ;  /* 0x000000ff34637207 */ /* 0x040fe40002000000 */
[----:B------:R-:W-:Y:S02]  /*3170*/  ISETP.GE.AND P4, PT, R105, R52, PT ;  /* 0x000000346900720c */ /* 0x000fe40003f86270 */
[----:B------:R-:W-:Y:S01]  /*3180*/  SEL R95, R52, RZ, P5 ;  /* 0x000000ff345f7207 */ /* 0x000fe20002800000 */
[----:B------:R-:W-:Y:S01]  /*3190*/  IMAD.IADD R99, R100, 0x1, -R99 ;  /* 0x0000000164637824 */ /* 0x000fe200078e0a63 */
[----:B------:R-:W-:-:S02]  /*31a0*/  SEL R103, R52, RZ, P6 ;  /* 0x000000ff34677207 */ /* 0x000fc40003000000 */
[-C--:B------:R-:W-:Y:S01]  /*31b0*/  ISETP.GE.AND P5, PT, R102, R52.reuse, PT ;  /* 0x000000346600720c */ /* 0x080fe20003fa6270 */
[----:B------:R-:W-:Y:S01]  /*31c0*/  IMAD.IADD R95, R96, 0x1, -R95 ;  /* 0x00000001605f7824 */ /* 0x000fe200078e0a5f */
[-C--:B------:R-:W-:Y:S02]  /*31d0*/  ISETP.GE.AND P6, PT, R109, R52.reuse, PT ;  /* 0x000000346d00720c */ /* 0x080fe40003fc6270 */
[C---:B------:R-:W-:Y:S02]  /*31e0*/  SEL R80, R52.reuse, RZ, P4 ;  /* 0x000000ff34507207 */ /* 0x040fe40002000000 */
[----:B------:R-:W-:Y:S02]  /*31f0*/  ISETP.GE.AND P4, PT, R111, R52, PT ;  /* 0x000000346f00720c */ /* 0x000fe40003f86270 */
[C---:B------:R-:W-:Y:S01]  /*3200*/  SEL R101, R52.reuse, RZ, P5 ;  /* 0x000000ff34657207 */ /* 0x040fe20002800000 */
[----:B------:R-:W-:Y:S01]  /*3210*/  IMAD.IADD R105, R105, 0x1, -R80 ;  /* 0x0000000169697824 */ /* 0x000fe200078e0a50 */
        /* <DEDUP_REMOVED lines=10> */
[C---:B------:R-:W-:Y:S01]  /*32c0*/  ISETP.GE.AND P5, PT, R70.reuse, R9, PT ;  /* 0x000000094600720c */ /* 0x040fe20003fa6270 */
[----:B------:R-:W-:Y:S01]  /*32d0*/  IMAD.IADD R107, R107, 0x1, -R78 ;  /* 0x000000016b6b7824 */ /* 0x000fe200078e0a4e */
[----:B------:R-:W-:Y:S01]  /*32e0*/  IADD3 R79, PT, PT, R70, -R79, RZ ;  /* 0x8000004f464f7210 */ /* 0x000fe20007ffe0ff */
[----:B------:R-:W-:Y:S01]  /*32f0*/  IMAD.IADD R113, R113, 0x1, -R76 ;  /* 0x0000000171717824 */ /* 0x000fe200078e0a4c */
[C---:B------:R-:W-:Y:S01]  /*3300*/  ISETP.NE.AND P6, PT, R53.reuse, RZ, PT ;  /* 0x000000ff3500720c */ /* 0x040fe20003fc5270 */
[C---:B------:R-:W-:Y:S01]  /*3310*/  IMAD.IADD R76, R53.reuse, 0x1, -R60 ;  /* 0x00000001354c7824 */ /* 0x040fe200078e0a3c */
[----:B------:R-:W-:Y:S02]  /*3320*/  SEL R70, R52, RZ, P4 ;  /* 0x000000ff34467207 */ /* 0x000fe40002000000 */
[----:B------:R-:W-:Y:S02]  /*3330*/  ISETP.GE.AND P4, PT, R53, R52, PT ;  /* 0x000000343500720c */ /* 0x000fe40003f86270 */
[----:B------:R-:W-:-:S02]  /*3340*/  SEL R72, RZ, 0xffffffe0, !P6 ;  /* 0xffffffe0ff487807 */ /* 0x000fc40007000000 */
[C---:B------:R-:W-:Y:S02]  /*3350*/  ISETP.GT.U32.AND P6, PT, R52.reuse, 0x20, PT ;  /* 0x000000203400780c */ /* 0x040fe40003fc4070 */
[----:B------:R-:W-:Y:S02]  /*3360*/  SEL R52, R52, RZ, P4 ;  /* 0x000000ff34347207 */ /* 0x000fe40002000000 */
[----:B------:R-:W-:Y:S02]  /*3370*/  ISETP.GE.AND P4, PT, R84, R9, PT ;  /* 0x000000095400720c */ /* 0x000fe40003f86270 */
[----:B------:R-:W-:Y:S01]  /*3380*/  IADD3 R117, PT, PT, R117, -R70, RZ ;  /* 0x8000004675757210 */ /* 0x000fe20007ffe0ff */
[C---:B------:R-:W-:Y:S01]  /*3390*/  IMAD.IADD R119, R53.reuse, 0x1, -R52 ;  /* 0x0000000135777824 */ /* 0x040fe200078e0a34 */
[----:B------:R-:W-:Y:S02]  /*33a0*/  LOP3.LUT R121, R53, R72, RZ, 0xfc, !PT ;  /* 0x0000004835797212 */ /* 0x000fe400078efcff */
[----:B------:R-:W-:-:S02]  /*33b0*/  SEL R74, R9, RZ, P0 ;  /* 0x000000ff094a7207 */ /* 0x000fc40000000000 */
[----:B------:R-:W-:Y:S01]  /*33c0*/  SEL R72, R9, RZ, P3 ;  /* 0x000000ff09487207 */ /* 0x000fe20001800000 */
[----:B------:R-:W-:Y:S01]  /*33d0*/  VIADD R121, R121, 0x1f ;  /* 0x0000001f79797836 */ /* 0x000fe20000000000 */
[----:B------:R-:W-:Y:S01]  /*33e0*/  SEL R70, R9, RZ, P2 ;  /* 0x000000ff09467207 */ /* 0x000fe20001000000 */
[----:B------:R-:W-:Y:S01]  /*33f0*/  IMAD.IADD R74, R53, 0x1, -R74 ;  /* 0x00000001354a7824 */ /* 0x000fe200078e0a4a */
[----:B------:R-:W-:Y:S01]  /*3400*/  SEL R78, R9, RZ, P5 ;  /* 0x000000ff094e7207 */ /* 0x000fe20002800000 */
[----:B------:R-:W-:Y:S01]  /*3410*/  IMAD.IADD R72, R53, 0x1, -R72 ;  /* 0x0000000135487824 */ /* 0x000fe200078e0a48 */
[----:B------:R-:W-:Y:S01]  /*3420*/  SEL R80, R9, RZ, P4 ;  /* 0x000000ff09507207 */ /* 0x000fe20002000000 */
[----:B------:R-:W-:Y:S01]  /*3430*/  IMAD.IADD R70, R53, 0x1, -R70 ;  /* 0x0000000135467824 */ /* 0x000fe200078e0a46 */
[----:B------:R-:W-:Y:S02]  /*3440*/  SEL R68, R9, RZ, P1 ;  /* 0x000000ff09447207 */ /* 0x000fe40000800000 */
[C---:B------:R-:W-:Y:S01]  /*3450*/  IADD3 R52, PT, PT, R53.reuse, -R66, RZ ;  /* 0x8000004235347210 */ /* 0x040fe20007ffe0ff */
[C---:B------:R-:W-:Y:S01]  /*3460*/  IMAD.IADD R66, R53.reuse, 0x1, -R78 ;  /* 0x0000000135427824 */ /* 0x040fe200078e0a4e */
[----:B------:R-:W-:Y:S01]  /*3470*/  IADD3 R91, PT, PT, R92, -R91, RZ ;  /* 0x8000005b5c5b7210 */ /* 0x000fe20007ffe0ff */
[----:B------:R-:W-:Y:S01]  /*3480*/  IMAD.IADD R60, R53, 0x1, -R80 ;  /* 0x00000001353c7824 */ /* 0x000fe200078e0a50 */
[----:B------:R-:W-:-:S02]  /*3490*/  IADD3 R103, PT, PT, R104, -R103, RZ ;  /* 0x8000006768677210 */ /* 0x000fc40007ffe0ff */
[----:B------:R-:W-:-:S07]  /*34a0*/  IADD3 R68, PT, PT, R53, -R68, RZ ;  /* 0x8000004435447210 */ /* 0x000fce0007ffe0ff */
.L_x_3294:
        /* <DEDUP_REMOVED lines=11> */
.L_x_3303:
[----:B01----:R-:W-:-:S07]  /*3560*/  IMAD R80, R15, R80, RZ ;  /* 0x000000500f507224 */ /* 0x003fce00078e02ff */
.L_x_3212:
[----:B------:R-:W-:-:S13]  /*3570*/  ISETP.GE.AND P0, PT, R86, 0x2, PT ;  /* 0x000000025600780c */ /* 0x000fda0003f06270 */
[----:B------:R-:W-:Y:S05]  /*3580*/  @!P0 BRA `(.L_x_3214) ;  /* 0x0000000000108947 */ /* 0x000fea0003800000 */
[----:B------:R-:W-:-:S03]  /*3590*/  UMOV UR4, 0xffffffff ;  /* 0xffffffff00047882 */ /* 0x000fc60000000000 */
[----:B------:R-:W-:Y:S05]  /*35a0*/  BRA.DIV UR4, `(.L_x_3215) ;  /* 0x0000002a04707947 */ /* 0x000fea000b800000 */
[----:B0-----:R0:W0:Y:S02]  /*35b0*/  SHFL.IDX PT, R84, R78, R57, R12 ;  /* 0x000000394e547389 */ /* 0x00102400000e000c */
.L_x_3306:
[----:B0-2---:R-:W-:-:S07]  /*35c0*/  IMAD R80, R17, R84, R80 ;  /* 0x0000005411507224 */ /* 0x005fce00078e0250 */
.L_x_3214:
[----:B------:R-:W-:-:S13]  /*35d0*/  ISETP.GE.AND P0, PT, R86, 0x3, PT ;  /* 0x000000035600780c */ /* 0x000fda0003f06270 */
[----:B------:R-:W-:Y:S05]  /*35e0*/  @!P0 BRA `(.L_x_3216) ;  /* 0x0000000000108947 */ /* 0x000fea0003800000 */
[----:B------:R-:W-:-:S03]  /*35f0*/  UMOV UR4, 0xffffffff ;  /* 0xffffffff00047882 */ /* 0x000fc60000000000 */
[----:B------:R-:W-:Y:S05]  /*3600*/  BRA.DIV UR4, `(.L_x_3217) ;  /* 0x0000002a04787947 */ /* 0x000fea000b800000 */
[----:B0-----:R0:W0:Y:S02]  /*3610*/  SHFL.IDX PT, R84, R78, R59, R12 ;  /* 0x0000003b4e547389 */ /* 0x00102400000e000c */
.L_x_3309:
[----:B0--3--:R-:W-:-:S07]  /*3620*/  IMAD R80, R19, R84, R80 ;  /* 0x0000005413507224 */ /* 0x009fce00078e0250 */
.L_x_3216:
[----:B------:R-:W-:-:S13]  /*3630*/  ISETP.GE.AND P0, PT, R86, 0x4, PT ;  /* 0x000000045600780c */ /* 0x000fda0003f06270 */
[----:B------:R-:W-:Y:S05]  /*3640*/  @!P0 BRA `(.L_x_3218) ;  /* 0x0000000000108947 */ /* 0x000fea0003800000 */
[----:B------:R-:W-:-:S03]  /*3650*/  UMOV UR4, 0xffffffff ;  /* 0xffffffff00047882 */ /* 0x000fc60000000000 */
[----:B------:R-:W-:Y:S05]  /*3660*/  BRA.DIV UR4, `(.L_x_3219) ;  /* 0x0000002a04807947 */ /* 0x000fea000b800000 */
[----:B0-----:R0:W0:Y:S02]  /*3670*/  SHFL.IDX PT, R84, R78, R61, R12 ;  /* 0x0000003d4e547389 */ /* 0x00102400000e000c */
.L_x_3312:
[----:B0---4-:R-:W-:-:S07]  /*3680*/  IMAD R80, R21, R84, R80 ;  /* 0x0000005415507224 */ /* 0x011fce00078e0250 */
.L_x_3218:
[----:B------:R-:W-:-:S13]  /*3690*/  ISETP.GE.AND P0, PT, R86, 0x5, PT ;  /* 0x000000055600780c */ /* 0x000fda0003f06270 */
[----:B------:R-:W-:Y:S05]  /*36a0*/  @!P0 BRA `(.L_x_3220) ;  /* 0x0000000000108947 */ /* 0x000fea0003800000 */
[----:B------:R-:W-:-:S03]  /*36b0*/  UMOV UR4, 0xffffffff ;  /* 0xffffffff00047882 */ /* 0x000fc60000000000 */
[----:B------:R-:W-:Y:S05]  /*36c0*/  BRA.DIV UR4, `(.L_x_3221) ;  /* 0x0000002a04887947 */ /* 0x000fea000b800000 */
[----:B0-----:R0:W0:Y:S02]  /*36d0*/  SHFL.IDX PT, R84, R78, R63, R12 ;  /* 0x0000003f4e547389 */ /* 0x00102400000e000c */
.L_x_3315:
[----:B0-----:R-:W-:-:S07]  /*36e0*/  IMAD R80, R23, R84, R80 ;  /* 0x0000005417507224 */ /* 0x001fce00078e0250 */
.L_x_3220:
[----:B------:R-:W-:-:S13]  /*36f0*/  ISETP.GE.AND P0, PT, R86, 0x6, PT ;  /* 0x000000065600780c */ /* 0x000fda0003f06270 */
[----:B------:R-:W-:Y:S05]  /*3700*/  @!P0 BRA `(.L_x_3222) ;  /* 0x0000000000108947 */ /* 0x000fea0003800000 */
[----:B------:R-:W-:-:S03]  /*3710*/  UMOV UR4, 0xffffffff ;  /* 0xffffffff00047882 */ /* 0x000fc60000000000 */
[----:B------:R-:W-:Y:S05]  /*3720*/  BRA.DIV UR4, `(.L_x_3223) ;  /* 0x0000002a04907947 */ /* 0x000fea000b800000 */
[----:B0-----:R0:W0:Y:S02]  /*3730*/  SHFL.IDX PT, R84, R78, R65, R12 ;  /* 0x000000414e547389 */ /* 0x00102400000e000c */
.L_x_3318:
[----:B0-----:R-:W-:-:S07]  /*3740*/  IMAD R80, R25, R84, R80 ;  /* 0x0000005419507224 */ /* 0x001fce00078e0250 */
.L_x_3222:
[----:B------:R-:W-:-:S13]  /*3750*/  ISETP.GE.AND P0, PT, R86, 0x7, PT ;  /* 0x000000075600780c */ /* 0x000fda0003f06270 */
[----:B------:R-:W-:Y:S05]  /*3760*/  @!P0 BRA `(.L_x_3224) ;  /* 0x0000000000108947 */ /* 0x000fea0003800000 */
[----:B------:R-:W-:-:S03]  /*3770*/  UMOV UR4, 0xffffffff ;  /* 0xffffffff00047882 */ /* 0x000fc60000000000 */
[----:B------:R-:W-:Y:S05]  /*3780*/  BRA.DIV UR4, `(.L_x_3225) ;  /* 0x0000002a04987947 */ /* 0x000fea000b800000 */
[----:B0-----:R0:W0:Y:S02]  /*3790*/  SHFL.IDX PT, R123, R78, R67, R12 ;  /* 0x000000434e7b7389 */ /* 0x00102400000e000c */
.L_x_3321:
[----:B0-----:R-:W-:-:S07]  /*37a0*/  IMAD R80, R26, R123, R80 ;  /* 0x0000007b1a507224 */ /* 0x001fce00078e0250 */
.L_x_3224:
[----:B------:R-:W-:-:S13]  /*37b0*/  ISETP.GE.AND P0, PT, R86, 0x8, PT ;  /* 0x000000085600780c */ /* 0x000fda0003f06270 */
[----:B------:R-:W-:Y:S05]  /*37c0*/  @!P0 BRA `(.L_x_3226) ;  /* 0x0000000000108947 */ /* 0x000fea0003800000 */
[----:B------:R-:W-:-:S03]  /*37d0*/  UMOV UR4, 0xffffffff ;  /* 0xffffffff00047882 */ /* 0x000fc60000000000 */
[----:B------:R-:W-:Y:S05]  /*37e0*/  BRA.DIV UR4, `(.L_x_3227) ;  /* 0x0000002a04a47947 */ /* 0x000fea000b800000 */
[----:B0-----:R0:W0:Y:S02]  /*37f0*/  SHFL.IDX PT, R84, R78, R69, R12 ;  /* 0x000000454e547389 */ /* 0x00102400000e000c */
.L_x_3324:
[----:B0-----:R-:W-:-:S07]  /*3800*/  IMAD R80, R27, R84, R80 ;  /* 0x000000541b507224 */ /* 0x001fce00078e0250 */
.L_x_3226:
[----:B------:R-:W-:-:S13]  /*3810*/  ISETP.GE.AND P0, PT, R86, 0x9, PT ;  /* 0x000000095600780c */ /* 0x000fda0003f06270 */
[----:B------:R-:W-:Y:S05]  /*3820*/  @!P0 BRA `(.L_x_3228) ;  /* 0x0000000000108947 */ /* 0x000fea0003800000 */
[----:B------:R-:W-:-:S03]  /*3830*/  UMOV UR4, 0xffffffff ;  /* 0xffffffff00047882 */ /* 0x000fc60000000000 */
[----:B------:R-:W-:Y:S05]  /*3840*/  BRA.DIV UR4, `(.L_x_3229) ;  /* 0x0000002a04ac7947 */ /* 0x000fea000b800000 */
[----:B0-----:R0:W0:Y:S02]  /*3850*/  SHFL.IDX PT, R123, R78, R71, R12 ;  /* 0x000000474e7b7389 */ /* 0x00102400000e000c */
.L_x_3327:
[----:B0-----:R-:W-:-:S07]  /*3860*/  IMAD R80, R28, R123, R80 ;  /* 0x0000007b1c507224 */ /* 0x001fce00078e0250 */
.L_x_3228:
[----:B------:R-:W-:-:S13]  /*3870*/  ISETP.GE.AND P0, PT, R86, 0xa, PT ;  /* 0x0000000a5600780c */ /* 0x000fda0003f06270 */
[----:B------:R-:W-:Y:S05]  /*3880*/  @!P0 BRA `(.L_x_3230) ;  /* 0x0000000000108947 */ /* 0x000fea0003800000 */
[----:B------:R-:W-:-:S03]  /*3890*/  UMOV UR4, 0xffffffff ;  /* 0xffffffff00047882 */ /* 0x000fc60000000000 */
[----:B------:R-:W-:Y:S05]  /*38a0*/  BRA.DIV UR4, `(.L_x_3231) ;  /* 0x0000002a04b87947 */ /* 0x000fea000b800000 */
[----:B0-----:R0:W0:Y:S02]  /*38b0*/  SHFL.IDX PT, R84, R78, R73, R12 ;  /* 0x000000494e547389 */ /* 0x00102400000e000c */
.L_x_3330:
[----:B0-----:R-:W-:-:S07]  /*38c0*/  IMAD R80, R29, R84, R80 ;  /* 0x000000541d507224 */ /* 0x001fce00078e0250 */
.L_x_3230:
[----:B------:R-:W-:-:S13]  /*38d0*/  ISETP.GE.AND P0, PT, R86, 0xb, PT ;  /* 0x0000000b5600780c */ /* 0x000fda0003f06270 */
[----:B------:R-:W-:Y:S05]  /*38e0*/  @!P0 BRA `(.L_x_3232) ;  /* 0x0000000000108947 */ /* 0x000fea0003800000 */
[----:B------:R-:W-:-:S03]  /*38f0*/  UMOV UR4, 0xffffffff ;  /* 0xffffffff00047882 */ /* 0x000fc60000000000 */
[----:B------:R-:W-:Y:S05]  /*3900*/  BRA.DIV UR4, `(.L_x_3233) ;  /* 0x0000002a04c07947 */ /* 0x000fea000b800000 */
[----:B0-----:R0:W0:Y:S02]  /*3910*/  SHFL.IDX PT, R123, R78, R75, R12 ;  /* 0x0000004b4e7b7389 */ /* 0x00102400000e000c */
.L_x_3333:
[----:B0-----:R-:W-:-:S07]  /*3920*/  IMAD R80, R30, R123, R80 ;  /* 0x0000007b1e507224 */ /* 0x001fce00078e0250 */
.L_x_3232:
[----:B------:R-:W-:-:S13]  /*3930*/  ISETP.GE.AND P0, PT, R86, 0xc, PT ;  /* 0x0000000c5600780c */ /* 0x000fda0003f06270 */
[----:B------:R-:W-:Y:S05]  /*3940*/  @!P0 BRA `(.L_x_3234) ;  /* 0x0000000000108947 */ /* 0x000fea0003800000 */
[----:B------:R-:W-:-:S03]  /*3950*/  UMOV UR4, 0xffffffff ;  /* 0xffffffff00047882 */ /* 0x000fc60000000000 */
[----:B------:R-:W-:Y:S05]  /*3960*/  BRA.DIV UR4, `(.L_x_3235) ;  /* 0x0000002a04cc7947 */ /* 0x000fea000b800000 */
[----:B0-----:R0:W0:Y:S02]  /*3970*/  SHFL.IDX PT, R84, R78, R77, R12 ;  /* 0x0000004d4e547389 */ /* 0x00102400000e000c */
.L_x_3336:
[----:B0-----:R-:W-:-:S07]  /*3980*/  IMAD R80, R31, R84, R80 ;  /* 0x000000541f507224 */ /* 0x001fce00078e0250 */
.L_x_3234:
[----:B------:R-:W-:-:S13]  /*3990*/  ISETP.GE.AND P0, PT, R86, 0xd, PT ;  /* 0x0000000d5600780c */ /* 0x000fda0003f06270 */
[----:B------:R-:W-:Y:S05]  /*39a0*/  @!P0 BRA `(.L_x_3236) ;  /* 0x0000000000108947 */ /* 0x000fea0003800000 */
[----:B------:R-:W-:-:S03]  /*39b0*/  UMOV UR4, 0xffffffff ;  /* 0xffffffff00047882 */ /* 0x000fc60000000000 */
[----:B------:R-:W-:Y:S05]  /*39c0*/  BRA.DIV UR4, `(.L_x_3237) ;  /* 0x0000002a04d47947 */ /* 0x000fea000b800000 */
[----:B0-----:R0:W0:Y:S02]  /*39d0*/  SHFL.IDX PT, R123, R78, R79, R12 ;  /* 0x0000004f4e7b7389 */ /* 0x00102400000e000c */
.L_x_3339:
[----:B0-----:R-:W-:-:S07]  /*39e0*/  IMAD R80, R32, R123, R80 ;  /* 0x0000007b20507224 */ /* 0x001fce00078e0250 */
.L_x_3236:
[----:B------:R-:W-:-:S13]  /*39f0*/  ISETP.GE.AND P0, PT, R86, 0xe, PT ;  /* 0x0000000e5600780c */ /* 0x000fda0003f06270 */
[----:B------:R-:W-:Y:S05]  /*3a00*/  @!P0 BRA `(.L_x_3238) ;  /* 0x0000000000108947 */ /* 0x000fea0003800000 */
[----:B------:R-:W-:-:S03]  /*3a10*/  UMOV UR4, 0xffffffff ;  /* 0xffffffff00047882 */ /* 0x000fc60000000000 */
[----:B------:R-:W-:Y:S05]  /*3a20*/  BRA.DIV UR4, `(.L_x_3239) ;  /* 0x0000002a04e07947 */ /* 0x000fea000b800000 */
[----:B0-----:R0:W0:Y:S02]  /*3a30*/  SHFL.IDX PT, R84, R78, R81, R12 ;  /* 0x000000514e547389 */ /* 0x00102400000e000c */
.L_x_3342:
[----:B0-----:R-:W-:-:S07]  /*3a40*/  IMAD R80, R33, R84, R80 ;  /* 0x0000005421507224 */ /* 0x001fce00078e0250 */
.L_x_3238:
[----:B------:R-:W-:-:S13]  /*3a50*/  ISETP.GE.AND P0, PT, R86, 0xf, PT ;  /* 0x0000000f5600780c */ /* 0x000fda0003f06270 */
[----:B------:R-:W-:Y:S05]  /*3a60*/  @!P0 BRA `(.L_x_3240) ;  /* 0x0000000000108947 */ /* 0x000fea0003800000 */
[----:B------:R-:W-:-:S03]  /*3a70*/  UMOV UR4, 0xffffffff ;  /* 0xffffffff00047882 */ /* 0x000fc60000000000 */
[----:B------:R-:W-:Y:S05]  /*3a80*/  BRA.DIV UR4, `(.L_x_3241) ;  /* 0x0000002a04e87947 */ /* 0x000fea000b800000 */
[----:B0-----:R0:W0:Y:S02]  /*3a90*/  SHFL.IDX PT, R123, R78, R83, R12 ;  /* 0x000000534e7b7389 */ /* 0x00102400000e000c */
.L_x_3345:
[----:B0-----:R-:W-:-:S07]  /*3aa0*/  IMAD R80, R34, R123, R80 ;  /* 0x0000007b22507224 */ /* 0x001fce00078e0250 */
.L_x_3240:
[----:B------:R-:W-:-:S13]  /*3ab0*/  ISETP.GE.AND P0, PT, R86, 0x10, PT ;  /* 0x000000105600780c */ /* 0x000fda0003f06270 */
[----:B------:R-:W-:Y:S05]  /*3ac0*/  @!P0 BRA `(.L_x_3242) ;  /* 0x0000000000108947 */ /* 0x000fea0003800000 */
[----:B------:R-:W-:-:S03]  /*3ad0*/  UMOV UR4, 0xffffffff ;  /* 0xffffffff00047882 */ /* 0x000fc60000000000 */
[----:B------:R-:W-:Y:S05]  /*3ae0*/  BRA.DIV UR4, `(.L_x_3243) ;  /* 0x0000002a04f47947 */ /* 0x000fea000b800000 */
[----:B0-----:R0:W0:Y:S02]  /*3af0*/  SHFL.IDX PT, R84, R78, R85, R12 ;  /* 0x000000554e547389 */ /* 0x00102400000e000c */
.L_x_3348:
[----:B0-----:R-:W-:-:S07]  /*3b00*/  IMAD R80, R35, R84, R80 ;  /* 0x0000005423507224 */ /* 0x001fce00078e0250 */
.L_x_3242:
[----:B------:R-:W-:-:S13]  /*3b10*/  ISETP.GE.AND P0, PT, R86, 0x11, PT ;  /* 0x000000115600780c */ /* 0x000fda0003f06270 */
[----:B------:R-:W-:Y:S05]  /*3b20*/  @!P0 BRA `(.L_x_3244) ;  /* 0x0000000000108947 */ /* 0x000fea0003800000 */
[----:B------:R-:W-:-:S03]  /*3b30*/  UMOV UR4, 0xffffffff ;  /* 0xffffffff00047882 */ /* 0x000fc60000000000 */
[----:B------:R-:W-:Y:S05]  /*3b40*/  BRA.DIV UR4, `(.L_x_3245) ;  /* 0x0000002a04fc7947 */ /* 0x000fea000b800000 */
[----:B0-----:R0:W0:Y:S02]  /*3b50*/  SHFL.IDX PT, R123, R78, R87, R12 ;  /* 0x000000574e7b7389 */ /* 0x00102400000e000c */
.L_x_3351:
[----:B0-----:R-:W-:-:S07]  /*3b60*/  IMAD R80, R36, R123, R80 ;  /* 0x0000007b24507224 */ /* 0x001fce00078e0250 */
.L_x_3244:
[----:B------:R-:W-:-:S13]  /*3b70*/  ISETP.GE.AND P0, PT, R86, 0x12, PT ;  /* 0x000000125600780c */ /* 0x000fda0003f06270 */
[----:B------:R-:W-:Y:S05]  /*3b80*/  @!P0 BRA `(.L_x_3246) ;  /* 0x0000000000108947 */ /* 0x000fea0003800000 */
[----:B------:R-:W-:-:S03]  /*3b90*/  UMOV UR4, 0xffffffff ;  /* 0xffffffff00047882 */ /* 0x000fc60000000000 */
[----:B------:R-:W-:Y:S05]  /*3ba0*/  BRA.DIV UR4, `(.L_x_3247) ;  /* 0x0000002e04087947 */ /* 0x000fea000b800000 */
[----:B0-----:R0:W0:Y:S02]  /*3bb0*/  SHFL.IDX PT, R84, R78, R89, R12 ;  /* 0x000000594e547389 */ /* 0x00102400000e000c */
.L_x_3354:
[----:B0-----:R-:W-:-:S07]  /*3bc0*/  IMAD R80, R37, R84, R80 ;  /* 0x0000005425507224 */ /* 0x001fce00078e0250 */
.L_x_3246:
[----:B------:R-:W-:-:S13]  /*3bd0*/  ISETP.GE.AND P0, PT, R86, 0x13, PT ;  /* 0x000000135600780c */ /* 0x000fda0003f06270 */
[----:B------:R-:W-:Y:S05]  /*3be0*/  @!P0 BRA `(.L_x_3248) ;  /* 0x0000000000108947 */ /* 0x000fea0003800000 */
[----:B------:R-:W-:-:S03]  /*3bf0*/  UMOV UR4, 0xffffffff ;  /* 0xffffffff00047882 */ /* 0x000fc60000000000 */
[----:B------:R-:W-:Y:S05]  /*3c00*/  BRA.DIV UR4, `(.L_x_3249) ;  /* 0x0000002e04107947 */ /* 0x000fea000b800000 */
[----:B0-----:R0:W0:Y:S02]  /*3c10*/  SHFL.IDX PT, R123, R78, R91, R12 ;  /* 0x0000005b4e7b7389 */ /* 0x00102400000e000c */
.L_x_3357:
[----:B0-----:R-:W-:-:S07]  /*3c20*/  IMAD R80, R38, R123, R80 ;  /* 0x0000007b26507224 */ /* 0x001fce00078e0250 */
.L_x_3248:
[----:B------:R-:W-:-:S13]  /*3c30*/  ISETP.GE.AND P0, PT, R86, 0x14, PT ;  /* 0x000000145600780c */ /* 0x000fda0003f06270 */
[----:B------:R-:W-:Y:S05]  /*3c40*/  @!P0 BRA `(.L_x_3250) ;  /* 0x0000000000108947 */ /* 0x000fea0003800000 */
[----:B------:R-:W-:-:S03]  /*3c50*/  UMOV UR4, 0xffffffff ;  /* 0xffffffff00047882 */ /* 0x000fc60000000000 */
[----:B------:R-:W-:Y:S05]  /*3c60*/  BRA.DIV UR4, `(.L_x_3251) ;  /* 0x0000002e041c7947 */ /* 0x000fea000b800000 */
[----:B0-----:R0:W0:Y:S02]  /*3c70*/  SHFL.IDX PT, R84, R78, R93, R12 ;  /* 0x0000005d4e547389 */ /* 0x00102400000e000c */
.L_x_3360:
[----:B0-----:R-:W-:-:S07]  /*3c80*/  IMAD R80, R39, R84, R80 ;  /* 0x0000005427507224 */ /* 0x001fce00078e0250 */
.L_x_3250:
[----:B------:R-:W-:-:S13]  /*3c90*/  ISETP.GE.AND P0, PT, R86, 0x15, PT ;  /* 0x000000155600780c */ /* 0x000fda0003f06270 */
[----:B------:R-:W-:Y:S05]  /*3ca0*/  @!P0 BRA `(.L_x_3252) ;  /* 0x0000000000108947 */ /* 0x000fea0003800000 */
[----:B------:R-:W-:-:S03]  /*3cb0*/  UMOV UR4, 0xffffffff ;  /* 0xffffffff00047882 */ /* 0x000fc60000000000 */
[----:B------:R-:W-:Y:S05]  /*3cc0*/  BRA.DIV UR4, `(.L_x_3253) ;  /* 0x0000002e04247947 */ /* 0x000fea000b800000 */
[----:B0-----:R0:W0:Y:S02]  /*3cd0*/  SHFL.IDX PT, R123, R78, R95, R12 ;  /* 0x0000005f4e7b7389 */ /* 0x00102400000e000c */
.L_x_3363:
[----:B0-----:R-:W-:-:S07]  /*3ce0*/  IMAD R80, R40, R123, R80 ;  /* 0x0000007b28507224 */ /* 0x001fce00078e0250 */
.L_x_3252:
[----:B------:R-:W-:-:S13]  /*3cf0*/  ISETP.GE.AND P0, PT, R86, 0x16, PT ;  /* 0x000000165600780c */ /* 0x000fda0003f06270 */
[----:B------:R-:W-:Y:S05]  /*3d00*/  @!P0 BRA `(.L_x_3254) ;  /* 0x0000000000108947 */ /* 0x000fea0003800000 */
[----:B------:R-:W-:-:S03]  /*3d10*/  UMOV UR4, 0xffffffff ;  /* 0xffffffff00047882 */ /* 0x000fc60000000000 */
[----:B------:R-:W-:Y:S05]  /*3d20*/  BRA.DIV UR4, `(.L_x_3255) ;  /* 0x0000002e04307947 */ /* 0x000fea000b800000 */
[----:B0-----:R0:W0:Y:S02]  /*3d30*/  SHFL.IDX PT, R84, R78, R97, R12 ;  /* 0x000000614e547389 */ /* 0x00102400000e000c */
.L_x_3366:
[----:B0-----:R-:W-:-:S07]  /*3d40*/  IMAD R80, R41, R84, R80 ;  /* 0x0000005429507224 */ /* 0x001fce00078e0250 */
.L_x_3254:
[----:B------:R-:W-:-:S13]  /*3d50*/  ISETP.GE.AND P0, PT, R86, 0x17, PT ;  /* 0x000000175600780c */ /* 0x000fda0003f06270 */
[----:B------:R-:W-:Y:S05]  /*3d60*/  @!P0 BRA `(.L_x_3256) ;  /* 0x0000000000108947 */ /* 0x000fea0003800000 */
[----:B------:R-:W-:-:S03]  /*3d70*/  UMOV UR4, 0xffffffff ;  /* 0xffffffff00047882 */ /* 0x000fc60000000000 */
[----:B------:R-:W-:Y:S05]  /*3d80*/  BRA.DIV UR4, `(.L_x_3257) ;  /* 0x0000002e04387947 */ /* 0x000fea000b800000 */
[----:B0-----:R0:W0:Y:S02]  /*3d90*/  SHFL.IDX PT, R123, R78, R99, R12 ;  /* 0x000000634e7b7389 */ /* 0x00102400000e000c */
.L_x_3369:
[----:B0-----:R-:W-:-:S07]  /*3da0*/  IMAD R80, R42, R123, R80 ;  /* 0x0000007b2a507224 */ /* 0x001fce00078e0250 */
.L_x_3256:
[----:B------:R-:W-:-:S13]  /*3db0*/  ISETP.GE.AND P0, PT, R86, 0x18, PT ;  /* 0x000000185600780c */ /* 0x000fda0003f06270 */
[----:B------:R-:W-:Y:S05]  /*3dc0*/  @!P0 BRA `(.L_x_3258) ;  /* 0x0000000000108947 */ /* 0x000fea0003800000 */
[----:B------:R-:W-:-:S03]  /*3dd0*/  UMOV UR4, 0xffffffff ;  /* 0xffffffff00047882 */ /* 0x000fc60000000000 */
[----:B------:R-:W-:Y:S05]  /*3de0*/  BRA.DIV UR4, `(.L_x_3259) ;  /* 0x0000002e04447947 */ /* 0x000fea000b800000 */
[----:B0-----:R0:W0:Y:S02]  /*3df0*/  SHFL.IDX PT, R84, R78, R101, R12 ;  /* 0x000000654e547389 */ /* 0x00102400000e000c */
.L_x_3372:
[----:B0-----:R-:W-:-:S07]  /*3e00*/  IMAD R80, R43, R84, R80 ;  /* 0x000000542b507224 */ /* 0x001fce00078e0250 */
.L_x_3258:
[----:B------:R-:W-:-:S13]  /*3e10*/  ISETP.GE.AND P0, PT, R86, 0x19, PT ;  /* 0x000000195600780c */ /* 0x000fda0003f06270 */
[----:B------:R-:W-:Y:S05]  /*3e20*/  @!P0 BRA `(.L_x_3260) ;  /* 0x0000000000108947 */ /* 0x000fea0003800000 */
[----:B------:R-:W-:-:S03]  /*3e30*/  UMOV UR4, 0xffffffff ;  /* 0xffffffff00047882 */ /* 0x000fc60000000000 */
[----:B------:R-:W-:Y:S05]  /*3e40*/  BRA.DIV UR4, `(.L_x_3261) ;  /* 0x0000002e044c7947 */ /* 0x000fea000b800000 */
[----:B0-----:R0:W0:Y:S02]  /*3e50*/  SHFL.IDX PT, R123, R78, R103, R12 ;  /* 0x000000674e7b7389 */ /* 0x00102400000e000c */
.L_x_3375:
[----:B0-----:R-:W-:-:S07]  /*3e60*/  IMAD R80, R44, R123, R80 ;  /* 0x0000007b2c507224 */ /* 0x001fce00078e0250 */
.L_x_3260:
[----:B------:R-:W-:-:S13]  /*3e70*/  ISETP.GE.AND P0, PT, R86, 0x1a, PT ;  /* 0x0000001a5600780c */ /* 0x000fda0003f06270 */
[----:B------:R-:W-:Y:S05]  /*3e80*/  @!P0 BRA `(.L_x_3262) ;  /* 0x0000000000108947 */ /* 0x000fea0003800000 */
[----:B------:R-:W-:-:S03]  /*3e90*/  UMOV UR4, 0xffffffff ;  /* 0xffffffff00047882 */ /* 0x000fc60000000000 */
[----:B------:R-:W-:Y:S05]  /*3ea0*/  BRA.DIV UR4, `(.L_x_3263) ;  /* 0x0000002e04587947 */ /* 0x000fea000b800000 */
[----:B0-----:R0:W0:Y:S02]  /*3eb0*/  SHFL.IDX PT, R84, R78, R105, R12 ;  /* 0x000000694e547389 */ /* 0x00102400000e000c */
.L_x_3378:
[----:B0-----:R-:W-:-:S07]  /*3ec0*/  IMAD R80, R45, R84, R80 ;  /* 0x000000542d507224 */ /* 0x001fce00078e0250 */
.L_x_3262:
[----:B------:R-:W-:-:S13]  /*3ed0*/  ISETP.GE.AND P0, PT, R86, 0x1b, PT ;  /* 0x0000001b5600780c */ /* 0x000fda0003f06270 */
[----:B------:R-:W-:Y:S05]  /*3ee0*/  @!P0 BRA `(.L_x_3264) ;  /* 0x0000000000108947 */ /* 0x000fea0003800000 */
[----:B------:R-:W-:-:S03]  /*3ef0*/  UMOV UR4, 0xffffffff ;  /* 0xffffffff00047882 */ /* 0x000fc60000000000 */
[----:B------:R-:W-:Y:S05]  /*3f00*/  BRA.DIV UR4, `(.L_x_3265) ;  /* 0x0000002e04607947 */ /* 0x000fea000b800000 */
[----:B0-----:R0:W0:Y:S02]  /*3f10*/  SHFL.IDX PT, R123, R78, R107, R12 ;  /* 0x0000006b4e7b7389 */ /* 0x00102400000e000c */
.L_x_3381:
[----:B0-----:R-:W-:-:S07]  /*3f20*/  IMAD R80, R46, R123, R80 ;  /* 0x0000007b2e507224 */ /* 0x001fce00078e0250 */
.L_x_3264:
[----:B------:R-:W-:-:S13]  /*3f30*/  ISETP.GE.AND P0, PT, R86, 0x1c, PT ;  /* 0x0000001c5600780c */ /* 0x000fda0003f06270 */
[----:B------:R-:W-:Y:S05]  /*3f40*/  @!P0 BRA `(.L_x_3266) ;  /* 0x0000000000108947 */ /* 0x000fea0003800000 */
[----:B------:R-:W-:-:S03]  /*3f50*/  UMOV UR4, 0xffffffff ;  /* 0xffffffff00047882 */ /* 0x000fc60000000000 */
[----:B------:R-:W-:Y:S05]  /*3f60*/  BRA.DIV UR4, `(.L_x_3267) ;  /* 0x0000002e046c7947 */ /* 0x000fea000b800000 */
[----:B0-----:R0:W0:Y:S02]  /*3f70*/  SHFL.IDX PT, R84, R78, R109, R12 ;  /* 0x0000006d4e547389 */ /* 0x00102400000e000c */
.L_x_3384:
[----:B0-----:R-:W-:-:S07]  /*3f80*/  IMAD R80, R47, R84, R80 ;  /* 0x000000542f507224 */ /* 0x001fce00078e0250 */
.L_x_3266:
[----:B------:R-:W-:-:S13]  /*3f90*/  ISETP.GE.AND P0, PT, R86, 0x1d, PT ;  /* 0x0000001d5600780c */ /* 0x000fda0003f06270 */
[----:B------:R-:W-:Y:S05]  /*3fa0*/  @!P0 BRA `(.L_x_3268) ;  /* 0x0000000000108947 */ /* 0x000fea0003800000 */
[----:B------:R-:W-:-:S03]  /*3fb0*/  UMOV UR4, 0xffffffff ;  /* 0xffffffff00047882 */ /* 0x000fc60000000000 */
[----:B------:R-:W-:Y:S05]  /*3fc0*/  BRA.DIV UR4, `(.L_x_3269) ;  /* 0x0000002e04747947 */ /* 0x000fea000b800000 */
[----:B0-----:R0:W0:Y:S02]  /*3fd0*/  SHFL.IDX PT, R123, R78, R111, R12 ;  /* 0x0000006f4e7b7389 */ /* 0x00102400000e000c */
.L_x_3387:
[----:B0-----:R-:W-:-:S07]  /*3fe0*/  IMAD R80, R48, R123, R80 ;  /* 0x0000007b30507224 */ /* 0x001fce00078e0250 */
.L_x_3268:
[----:B------:R-:W-:-:S13]  /*3ff0*/  ISETP.GE.AND P0, PT, R86, 0x1e, PT ;  /* 0x0000001e5600780c */ /* 0x000fda0003f06270 */
[----:B------:R-:W-:Y:S05]  /*4000*/  @!P0 BRA `(.L_x_3270) ;  /* 0x0000000000108947 */ /* 0x000fea0003800000 */
[----:B------:R-:W-:-:S03]  /*4010*/  UMOV UR4, 0xffffffff ;  /* 0xffffffff00047882 */ /* 0x000fc60000000000 */
[----:B------:R-:W-:Y:S05]  /*4020*/  BRA.DIV UR4, `(.L_x_3271) ;  /* 0x0000002e04807947 */ /* 0x000fea000b800000 */
[----:B0-----:R0:W0:Y:S02]  /*4030*/  SHFL.IDX PT, R84, R78, R113, R12 ;  /* 0x000000714e547389 */ /* 0x00102400000e000c */
.L_x_3390:
[----:B0-----:R-:W-:-:S07]  /*4040*/  IMAD R80, R49, R84, R80 ;  /* 0x0000005431507224 */ /* 0x001fce00078e0250 */
.L_x_3270:
[----:B------:R-:W-:-:S13]  /*4050*/  ISETP.GE.AND P0, PT, R86, 0x1f, PT ;  /* 0x0000001f5600780c */ /* 0x000fda0003f06270 */
[----:B------:R-:W-:Y:S05]  /*4060*/  @!P0 BRA `(.L_x_3272) ;  /* 0x0000000000108947 */ /* 0x000fea0003800000 */
[----:B------:R-:W-:-:S03]  /*4070*/  UMOV UR4, 0xffffffff ;  /* 0xffffffff00047882 */ /* 0x000fc60000000000 */
[----:B------:R-:W-:Y:S05]  /*4080*/  BRA.DIV UR4, `(.L_x_3273) ;  /* 0x0000002e04887947 */ /* 0x000fea000b800000 */
[----:B0-----:R0:W0:Y:S02]  /*4090*/  SHFL.IDX PT, R123, R78, R117, R12 ;  /* 0x000000754e7b7389 */ /* 0x00102400000e000c */
.L_x_3393:
[----:B0-----:R-:W-:-:S07]  /*40a0*/  IMAD R80, R50, R123, R80 ;  /* 0x0000007b32507224 */ /* 0x001fce00078e0250 */
.L_x_3272:
[----:B------:R-:W-:-:S13]  /*40b0*/  ISETP.NE.AND P0, PT, R86, 0x20, PT ;  /* 0x000000205600780c */ /* 0x000fda0003f05270 */
[----:B------:R-:W-:Y:S05]  /*40c0*/  @P0 BRA `(.L_x_3274) ;  /* 0x0000000c00900947 */ /* 0x000fea0003800000 */
[----:B------:R-:W-:-:S03]  /*40d0*/  UMOV UR4, 0xffffffff ;  /* 0xffffffff00047882 */ /* 0x000fc60000000000 */
[----:B------:R-:W-:Y:S05]  /*40e0*/  BRA.DIV UR4, `(.L_x_3275) ;  /* 0x0000002e04947947 */ /* 0x000fea000b800000 */
[----:B0-----:R0:W0:Y:S02]  /*40f0*/  SHFL.IDX PT, R78, R78, R121, R12 ;  /* 0x000000794e4e7389 */ /* 0x00102400000e000c */
.L_x_3396:
[----:B0-----:R-:W-:Y:S01]  /*4100*/  IMAD R80, R51, R78, R80 ;  /* 0x0000004e33507224 */ /* 0x001fe200078e0250 */
[----:B------:R-:W-:Y:S06]  /*4110*/  BRA `(.L_x_3274) ;  /* 0x0000000c007c7947 */ /* 0x000fec0003800000 */
.L_x_3211:
[----:B------:R-:W5:Y:S01]  /*4120*/  LDC R94, c[0x0][0x3ac] ;  /* 0x0000eb00ff5e7b82 */ /* 0x000f620000000800 */
[----:B01----:R-:W-:Y:S01]  /*4130*/  IMAD R78, R15, R78, RZ ;  /* 0x0000004e0f4e7224 */ /* 0x003fe200078e02ff */
[C---:B-----5:R-:W-:Y:S02]  /*4140*/  ISETP.GE.AND P2, PT, R94.reuse, 0x2, PT ;  /* 0x000000025e00780c */ /* 0x060fe40003f46270 */
[C---:B------:R-:W-:Y:S02]  /*4150*/  ISETP.GE.AND P3, PT, R94.reuse, 0x3, PT ;  /* 0x000000035e00780c */ /* 0x040fe40003f66270 */
[C---:B------:R-:W-:Y:S02]  /*4160*/  ISETP.GE.AND P4, PT, R94.reuse, 0x4, PT ;  /* 0x000000045e00780c */ /* 0x040fe40003f86270 */
[C---:B------:R-:W-:Y:S02]  /*4170*/  ISETP.GE.AND P5, PT, R94.reuse, 0x5, PT ;  /* 0x000000055e00780c */ /* 0x040fe40003fa6270 */
[----:B------:R-:W-:-:S02]  /*4180*/  ISETP.GT.AND P1, PT, R94, RZ, PT ;  /* 0x000000ff5e00720c */ /* 0x000fc40003f24270 */
[----:B------:R-:W-:Y:S02]  /*4190*/  ISETP.GE.AND P0, PT, R94, 0x6, PT ;  /* 0x000000065e00780c */ /* 0x000fe40003f06270 */
[----:B------:R-:W-:Y:S02]  /*41a0*/  SEL R80, R78, RZ, P1 ;  /* 0x000000ff4e507207 */ /* 0x000fe40000800000 */
[----:B------:R-:W-:Y:S01]  /*41b0*/  @P2 LEA R84, R62, R123, 0x2 ;  /* 0x0000007b3e542211 */ /* 0x000fe200078e10ff */
[--C-:B------:R-:W-:Y:S01]  /*41c0*/  @P3 IMAD R86, R58, 0x4, R123.reuse ;  /* 0x000000043a563824 */ /* 0x100fe200078e027b */
[----:B------:R-:W-:Y:S01]  /*41d0*/  ISETP.GE.AND P1, PT, R94, 0x7, PT ;  /* 0x000000075e00780c */ /* 0x000fe20003f26270 */
[--C-:B------:R-:W-:Y:S02]  /*41e0*/  @P4 IMAD R88, R56, 0x4, R123.reuse ;  /* 0x0000000438584824 */ /* 0x100fe400078e027b */
[--C-:B------:R-:W-:Y:S01]  /*41f0*/  @P5 IMAD R90, R52, 0x4, R123.reuse ;  /* 0x00000004345a5824 */ /* 0x100fe200078e027b */
[----:B------:R-:W2:Y:S03]  /*4200*/  @P2 LDS R84, [R84+0x4] ;  /* 0x0000040054542984 */ /* 0x000ea60000000800 */
[--C-:B------:R-:W-:Y:S01]  /*4210*/  @P0 IMAD R78, R64, 0x4, R123.reuse ;  /* 0x00000004404e0824 */ /* 0x100fe200078e027b */
[----:B------:R-:W3:Y:S04]  /*4220*/  @P3 LDS R86, [R86+0x8] ;  /* 0x0000080056563984 */ /* 0x000ee80000000800 */
[----:B------:R-:W4:Y:S01]  /*4230*/  @P4 LDS R88, [R88+0xc] ;  /* 0x00000c0058584984 */ /* 0x000f220000000800 */
[----:B------:R-:W-:-:S03]  /*4240*/  @P1 IMAD R92, R76, 0x4, R123 ;  /* 0x000000044c5c1824 */ /* 0x000fc600078e027b */
[----:B------:R-:W0:Y:S04]  /*4250*/  @P5 LDS R90, [R90+0x10] ;  /* 0x000010005a5a5984 */ /* 0x000e280000000800 */
[----:B------:R-:W1:Y:S04]  /*4260*/  @P0 LDS R78, [R78+0x14] ;  /* 0x000014004e4e0984 */ /* 0x000e680000000800 */
[----:B------:R-:W5:Y:S01]  /*4270*/  @P1 LDS R125, [R92+0x18] ;  /* 0x000018005c7d1984 */ /* 0x000f620000000800 */
[----:B--2---:R-:W-:Y:S01]  /*4280*/  @P2 IMAD R80, R17, R84, R80 ;  /* 0x0000005411502224 */ /* 0x004fe200078e0250 */
[----:B------:R-:W-:-:S03]  /*4290*/  ISETP.GE.AND P2, PT, R94, 0x8, PT ;  /* 0x000000085e00780c */ /* 0x000fc60003f46270 */
[----:B---3--:R-:W-:Y:S01]  /*42a0*/  @P3 IMAD R80, R19, R86, R80 ;  /* 0x0000005613503224 */ /* 0x008fe200078e0250 */
[----:B------:R-:W-:-:S03]  /*42b0*/  ISETP.GE.AND P3, PT, R94, 0x9, PT ;  /* 0x000000095e00780c */ /* 0x000fc60003f66270 */
[----:B----4-:R-:W-:Y:S01]  /*42c0*/  @P4 IMAD R80, R21, R88, R80 ;  /* 0x0000005815504224 */ /* 0x010fe200078e0250 */
[----:B------:R-:W-:-:S03]  /*42d0*/  ISETP.GE.AND P4, PT, R94, 0xa, PT ;  /* 0x0000000a5e00780c */ /* 0x000fc60003f86270 */
[----:B0-----:R-:W-:Y:S01]  /*42e0*/  @P5 IMAD R80, R23, R90, R80 ;  /* 0x0000005a17505224 */ /* 0x001fe200078e0250 */
[----:B------:R-:W-:Y:S02]  /*42f0*/  ISETP.GE.AND P5, PT, R94, 0xb, PT ;  /* 0x0000000b5e00780c */ /* 0x000fe40003fa6270 */
[----:B------:R-:W-:Y:S01]  /*4300*/  @P2 LEA R84, R74, R123, 0x2 ;  /* 0x0000007b4a542211 */ /* 0x000fe200078e10ff */
[----:B-1----:R-:W-:Y:S01]  /*4310*/  @P0 IMAD R80, R25, R78, R80 ;  /* 0x0000004e19500224 */ /* 0x002fe200078e0250 */
[----:B------:R-:W-:Y:S01]  /*4320*/  ISETP.GE.AND P0, PT, R94, 0xf, PT ;  /* 0x0000000f5e00780c */ /* 0x000fe20003f06270 */
[--C-:B------:R-:W-:Y:S02]  /*4330*/  @P3 IMAD R86, R72, 0x4, R123.reuse ;  /* 0x0000000448563824 */ /* 0x100fe400078e027b */
[----:B-----5:R-:W-:Y:S01]  /*4340*/  @P1 IMAD R80, R26, R125, R80 ;  /* 0x0000007d1a501224 */ /* 0x020fe200078e0250 */
[----:B------:R-:W0:Y:S01]  /*4350*/  @P2 LDS R84, [R84+0x1c] ;  /* 0x00001c0054542984 */ /* 0x000e220000000800 */
[----:B------:R-:W-:Y:S01]  /*4360*/  ISETP.GE.AND P1, PT, R94, 0xd, PT ;  /* 0x0000000d5e00780c */ /* 0x000fe20003f26270 */
[----:B------:R-:W-:-:S02]  /*4370*/  @P4 IMAD R88, R70, 0x4, R123 ;  /* 0x0000000446584824 */ /* 0x000fc400078e027b */
[----:B------:R-:W1:Y:S01]  /*4380*/  @P3 LDS R86, [R86+0x20] ;  /* 0x0000200056563984 */ /* 0x000e620000000800 */
[----:B------:R-:W-:-:S03]  /*4390*/  @P5 IMAD R78, R68, 0x4, R123 ;  /* 0x00000004444e5824 */ /* 0x000fc600078e027b */
[----:B------:R-:W2:Y:S01]  /*43a0*/  @P4 LDS R88, [R88+0x24] ;  /* 0x0000240058584984 */ /* 0x000ea20000000800 */
[----:B------:R-:W-:-:S03]  /*43b0*/  @P0 IMAD R92, R60, 0x4, R123 ;  /* 0x000000043c5c0824 */ /* 0x000fc600078e027b */
[----:B------:R-:W3:Y:S02]  /*43c0*/  @P5 LDS R125, [R78+0x28] ;  /* 0x000028004e7d5984 */ /* 0x000ee40000000800 */
[----:B------:R-:W-:Y:S02]  /*43d0*/  @P1 IMAD R90, R66, 0x4, R123 ;  /* 0x00000004425a1824 */ /* 0x000fe400078e027b */
[----:B------:R-:W4:Y:S04]  /*43e0*/  @P0 LDS R92, [R92+0x38] ;  /* 0x000038005c5c0984 */ /* 0x000f280000000800 */
[----:B------:R-:W4:Y:S01]  /*43f0*/  @P1 LDS R90, [R90+0x30] ;  /* 0x000030005a5a1984 */ /* 0x000f220000000800 */
[----:B0-----:R-:W-:Y:S01]  /*4400*/  @P2 IMAD R80, R27, R84, R80 ;  /* 0x000000541b502224 */ /* 0x001fe200078e0250 */
[----:B------:R-:W-:-:S03]  /*4410*/  ISETP.GE.AND P2, PT, R94, 0xe, PT ;  /* 0x0000000e5e00780c */ /* 0x000fc60003f46270 */
[----:B-1----:R-:W-:Y:S01]  /*4420*/  @P3 IMAD R80, R28, R86, R80 ;  /* 0x000000561c503224 */ /* 0x002fe200078e0250 */
[----:B------:R-:W-:-:S03]  /*4430*/  ISETP.GE.AND P3, PT, R94, 0xc, PT ;  /* 0x0000000c5e00780c */ /* 0x000fc60003f66270 */
[----:B--2---:R-:W-:Y:S01]  /*4440*/  @P4 IMAD R80, R29, R88, R80 ;  /* 0x000000581d504224 */ /* 0x004fe200078e0250 */
[----:B------:R-:W-:-:S03]  /*4450*/  ISETP.GE.AND P4, PT, R94, 0x10, PT ;  /* 0x000000105e00780c */ /* 0x000fc60003f86270 */
[----:B---3--:R-:W-:Y:S01]  /*4460*/  @P5 IMAD R80, R30, R125, R80 ;  /* 0x0000007d1e505224 */ /* 0x008fe200078e0250 */
[----:B------:R-:W-:-:S05]  /*4470*/  ISETP.GE.AND P5, PT, R94, 0x11, PT ;  /* 0x000000115e00780c */ /* 0x000fca0003fa6270 */
[----:B------:R-:W-:Y:S08]  /*4480*/  @!P3 BRA `(.L_x_3276) ;  /* 0x00000000001cb947 */ /* 0x000ff00003800000 */
[----:B------:R-:W-:-:S04]  /*4490*/  IADD3 R78, PT, PT, R53, 0xb, RZ ;  /* 0x0000000b354e7810 */ /* 0x000fc80007ffe0ff */
[----:B------:R-:W-:-:S04]  /*44a0*/  ISETP.GE.AND P3, PT, R78, R9, PT ;  /* 0x000000094e00720c */ /* 0x000fc80003f66270 */
[----:B------:R-:W-:-:S05]  /*44b0*/  SEL R78, R9, RZ, P3 ;  /* 0x000000ff094e7207 */ /* 0x000fca0001800000 */
[----:B------:R-:W-:-:S04]  /*44c0*/  IMAD.IADD R78, R53, 0x1, -R78 ;  /* 0x00000001354e7824 */ /* 0x000fc800078e0a4e */
[----:B------:R-:W-:-:S06]  /*44d0*/  IMAD R78, R78, 0x4, R123 ;  /* 0x000000044e4e7824 */ /* 0x000fcc00078e027b */
[----:B------:R-:W0:Y:S02]  /*44e0*/  LDS R78, [R78+0x2c] ;  /* 0x00002c004e4e7984 */ /* 0x000e240000000800 */
[----:B0-----:R-:W-:-:S07]  /*44f0*/  IMAD R80, R31, R78, R80 ;  /* 0x0000004e1f507224 */ /* 0x001fce00078e0250 */
.L_x_3276:
[----:B----4-:R-:W-:Y:S01]  /*4500*/  @P1 IMAD R80, R32, R90, R80 ;  /* 0x0000005a20501224 */ /* 0x010fe200078e0250 */
[----:B------:R-:W-:Y:S06]  /*4510*/  @!P2 BRA `(.L_x_3277) ;  /* 0x00000000001ca947 */ /* 0x000fec0003800000 */
[----:B------:R-:W-:-:S05]  /*4520*/  VIADD R78, R53, 0xd ;  /* 0x0000000d354e7836 */ /* 0x000fca0000000000 */
[----:B------:R-:W-:-:S04]  /*4530*/  ISETP.GE.AND P1, PT, R78, R9, PT ;  /* 0x000000094e00720c */ /* 0x000fc80003f26270 */
[----:B------:R-:W-:-:S05]  /*4540*/  SEL R78, R9, RZ, P1 ;  /* 0x000000ff094e7207 */ /* 0x000fca0000800000 */
[----:B------:R-:W-:-:S04]  /*4550*/  IMAD.IADD R78, R53, 0x1, -R78 ;  /* 0x00000001354e7824 */ /* 0x000fc800078e0a4e */
[----:B------:R-:W-:-:S06]  /*4560*/  IMAD R78, R78, 0x4, R123 ;  /* 0x000000044e4e7824 */ /* 0x000fcc00078e027b */
[----:B------:R-:W0:Y:S02]  /*4570*/  LDS R78, [R78+0x34] ;  /* 0x000034004e4e7984 */ /* 0x000e240000000800 */
[----:B0-----:R-:W-:-:S07]  /*4580*/  IMAD R80, R33, R78, R80 ;  /* 0x0000004e21507224 */ /* 0x001fce00078e0250 */
.L_x_3277:
[----:B------:R-:W-:Y:S01]  /*4590*/  @P0 IMAD R80, R34, R92, R80 ;  /* 0x0000005c22500224 */ /* 0x000fe200078e0250 */
[C---:B------:R-:W-:Y:S02]  /*45a0*/  ISETP.GE.AND P0, PT, R94.reuse, 0x12, PT ;  /* 0x000000125e00780c */ /* 0x040fe40003f06270 */
[C---:B------:R-:W-:Y:S02]  /*45b0*/  ISETP.GE.AND P1, PT, R94.reuse, 0x13, PT ;  /* 0x000000135e00780c */ /* 0x040fe40003f26270 */
[C---:B------:R-:W-:Y:S02]  /*45c0*/  ISETP.GE.AND P2, PT, R94.reuse, 0x14, PT ;  /* 0x000000145e00780c */ /* 0x040fe40003f46270 */
[----:B------:R-:W-:Y:S01]  /*45d0*/  ISETP.GE.AND P3, PT, R94, 0x15, PT ;  /* 0x000000155e00780c */ /* 0x000fe20003f66270 */
[----:B------:R-:W-:-:S12]  /*45e0*/  @!P4 BRA `(.L_x_3278) ;  /* 0x00000000001cc947 */ /* 0x000fd80003800000 */
[----:B------:R-:W-:-:S04]  /*45f0*/  IADD3 R78, PT, PT, R53, 0xf, RZ ;  /* 0x0000000f354e7810 */ /* 0x000fc80007ffe0ff */
[----:B------:R-:W-:-:S04]  /*4600*/  ISETP.GE.AND P4, PT, R78, R9, PT ;  /* 0x000000094e00720c */ /* 0x000fc80003f86270 */
[----:B------:R-:W-:-:S05]  /*4610*/  SEL R78, R9, RZ, P4 ;  /* 0x000000ff094e7207 */ /* 0x000fca0002000000 */
[----:B------:R-:W-:-:S04]  /*4620*/  IMAD.IADD R78, R53, 0x1, -R78 ;  /* 0x00000001354e7824 */ /* 0x000fc800078e0a4e */
[----:B------:R-:W-:-:S06]  /*4630*/  IMAD R78, R78, 0x4, R123 ;  /* 0x000000044e4e7824 */ /* 0x000fcc00078e027b */
[----:B------:R-:W0:Y:S02]  /*4640*/  LDS R78, [R78+0x3c] ;  /* 0x00003c004e4e7984 */ /* 0x000e240000000800 */
[----:B0-----:R-:W-:-:S07]  /*4650*/  IMAD R80, R35, R78, R80 ;  /* 0x0000004e23507224 */ /* 0x001fce00078e0250 */
.L_x_3278:
[----:B------:R-:W-:Y:S01]  /*4660*/  ISETP.GE.AND P4, PT, R94, 0x16, PT ;  /* 0x000000165e00780c */ /* 0x000fe20003f86270 */
[----:B------:R-:W-:-:S12]  /*4670*/  @!P5 BRA `(.L_x_3279) ;  /* 0x00000000001cd947 */ /* 0x000fd80003800000 */
[----:B------:R-:W-:-:S05]  /*4680*/  VIADD R78, R53, 0x10 ;  /* 0x00000010354e7836 */ /* 0x000fca0000000000 */
[----:B------:R-:W-:-:S04]  /*4690*/  ISETP.GE.AND P5, PT, R78, R9, PT ;  /* 0x000000094e00720c */ /* 0x000fc80003fa6270 */
[----:B------:R-:W-:-:S05]  /*46a0*/  SEL R78, R9, RZ, P5 ;  /* 0x000000ff094e7207 */ /* 0x000fca0002800000 */
[----:B------:R-:W-:-:S04]  /*46b0*/  IMAD.IADD R78, R53, 0x1, -R78 ;  /* 0x00000001354e7824 */ /* 0x000fc800078e0a4e */
[----:B------:R-:W-:-:S05]  /*46c0*/  IMAD R78, R78, 0x4, R123 ;  /* 0x000000044e4e7824 */ /* 0x000fca00078e027b */
[----:B------:R-:W0:Y:S02]  /*46d0*/  LDS R125, [R78+0x40] ;  /* 0x000040004e7d7984 */ /* 0x000e240000000800 */
[----:B0-----:R-:W-:-:S07]  /*46e0*/  IMAD R80, R36, R125, R80 ;  /* 0x0000007d24507224 */ /* 0x001fce00078e0250 */
.L_x_3279:
        /* <DEDUP_REMOVED lines=9> */
.L_x_3280:
        /* <DEDUP_REMOVED lines=9> */
.L_x_3281:
        /* <DEDUP_REMOVED lines=9> */
.L_x_3282:
[----:B------:R-:W-:Y:S01]  /*48a0*/  ISETP.GE.AND P2, PT, R94, 0x1a, PT ;  /* 0x0000001a5e00780c */ /* 0x000fe20003f46270 */
[----:B------:R-:W-:-:S12]  /*48b0*/  @!P3 BRA `(.L_x_3283) ;  /* 0x00000000001cb947 */ /* 0x000fd80003800000 */
[----:B------:R-:W-:-:S05]  /*48c0*/  VIADD R78, R53, 0x14 ;  /* 0x00000014354e7836 */ /* 0x000fca0000000000 */
[----:B------:R-:W-:-:S04]  /*48d0*/  ISETP.GE.AND P3, PT, R78, R9, PT ;  /* 0x000000094e00720c */ /* 0x000fc80003f66270 */
[----:B------:R-:W-:-:S05]  /*48e0*/  SEL R78, R9, RZ, P3 ;  /* 0x000000ff094e7207 */ /* 0x000fca0001800000 */
[----:B------:R-:W-:-:S05]  /*48f0*/  IMAD.IADD R78, R53, 0x1, -R78 ;  /* 0x00000001354e7824 */ /* 0x000fca00078e0a4e */
[----:B------:R-:W-:-:S05]  /*4900*/  LEA R78, R78, R123, 0x2 ;  /* 0x0000007b4e4e7211 */ /* 0x000fca00078e10ff */
[----:B------:R-:W0:Y:S02]  /*4910*/  LDS R125, [R78+0x50] ;  /* 0x000050004e7d7984 */ /* 0x000e240000000800 */
[----:B0-----:R-:W-:-:S07]  /*4920*/  IMAD R80, R40, R125, R80 ;  /* 0x0000007d28507224 */ /* 0x001fce00078e0250 */
.L_x_3283:
[----:B------:R-:W-:Y:S01]  /*4930*/  ISETP.GE.AND P3, PT, R94, 0x1b, PT ;  /* 0x0000001b5e00780c */ /* 0x000fe20003f66270 */
[----:B------:R-:W-:-:S12]  /*4940*/  @!P4 BRA `(.L_x_3284) ;  /* 0x00000000001cc947 */ /* 0x000fd80003800000 */
[----:B------:R-:W-:-:S05]  /*4950*/  VIADD R78, R53, 0x15 ;  /* 0x00000015354e7836 */ /* 0x000fca0000000000 */
[----:B------:R-:W-:-:S04]  /*4960*/  ISETP.GE.AND P4, PT, R78, R9, PT ;  /* 0x000000094e00720c */ /* 0x000fc80003f86270 */
[----:B------:R-:W-:-:S05]  /*4970*/  SEL R78, R9, RZ, P4 ;  /* 0x000000ff094e7207 */ /* 0x000fca0002000000 */
[----:B------:R-:W-:-:S04]  /*4980*/  IMAD.IADD R78, R53, 0x1, -R78 ;  /* 0x00000001354e7824 */ /* 0x000fc800078e0a4e */
[----:B------:R-:W-:-:S06]  /*4990*/  IMAD R78, R78, 0x4, R123 ;  /* 0x000000044e4e7824 */ /* 0x000fcc00078e027b */
[----:B------:R-:W0:Y:S02]  /*49a0*/  LDS R78, [R78+0x54] ;  /* 0x000054004e4e7984 */ /* 0x000e240000000800 */
[----:B0-----:R-:W-:-:S07]  /*49b0*/  IMAD R80, R41, R78, R80 ;  /* 0x0000004e29507224 */ /* 0x001fce00078e0250 */
.L_x_3284:
[----:B------:R-:W-:Y:S01]  /*49c0*/  ISETP.GE.AND P4, PT, R94, 0x1c, PT ;  /* 0x0000001c5e00780c */ /* 0x000fe20003f86270 */
[----:B------:R-:W-:-:S12]  /*49d0*/  @!P5 BRA `(.L_x_3285) ;  /* 0x00000000001cd947 */ /* 0x000fd80003800000 */
[----:B------:R-:W-:-:S05]  /*49e0*/  VIADD R78, R53, 0x16 ;  /* 0x00000016354e7836 */ /* 0x000fca0000000000 */
[----:B------:R-:W-:-:S04]  /*49f0*/  ISETP.GE.AND P5, PT, R78, R9, PT ;  /* 0x000000094e00720c */ /* 0x000fc80003fa6270 */
[----:B------:R-:W-:-:S04]  /*4a00*/  SEL R78, R9, RZ, P5 ;  /* 0x000000ff094e7207 */ /* 0x000fc80002800000 */
[----:B------:R-:W-:-:S05]  /*4a10*/  IADD3 R78, PT, PT, R53, -R78, RZ ;  /* 0x8000004e354e7210 */ /* 0x000fca0007ffe0ff */
[----:B------:R-:W-:-:S05]  /*4a20*/  IMAD R78, R78, 0x4, R123 ;  /* 0x000000044e4e7824 */ /* 0x000fca00078e027b */
[----:B------:R-:W0:Y:S02]  /*4a30*/  LDS R125, [R78+0x58] ;  /* 0x000058004e7d7984 */ /* 0x000e240000000800 */
[----:B0-----:R-:W-:-:S07]  /*4a40*/  IMAD R80, R42, R125, R80 ;  /* 0x0000007d2a507224 */ /* 0x001fce00078e0250 */
.L_x_3285:
        /* <DEDUP_REMOVED lines=9> */
.L_x_3286:
[----:B------:R-:W-:Y:S01]  /*4ae0*/  ISETP.GE.AND P0, PT, R94, 0x1e, PT ;  /* 0x0000001e5e00780c */ /* 0x000fe20003f06270 */
[----:B------:R-:W-:-:S12]  /*4af0*/  @!P1 BRA `(.L_x_3287) ;  /* 0x00000000001c9947 */ /* 0x000fd80003800000 */
[----:B------:R-:W-:-:S04]  /*4b00*/  IADD3 R78, PT, PT, R53, 0x18, RZ ;  /* 0x00000018354e7810 */ /* 0x000fc80007ffe0ff */
[----:B------:R-:W-:-:S04]  /*4b10*/  ISETP.GE.AND P1, PT, R78, R9, PT ;  /* 0x000000094e00720c */ /* 0x000fc80003f26270 */
[----:B------:R-:W-:-:S05]  /*4b20*/  SEL R78, R9, RZ, P1 ;  /* 0x000000ff094e7207 */ /* 0x000fca0000800000 */
[----:B------:R-:W-:-:S04]  /*4b30*/  IMAD.IADD R78, R53, 0x1, -R78 ;  /* 0x00000001354e7824 */ /* 0x000fc800078e0a4e */
[----:B------:R-:W-:-:S05]  /*4b40*/  IMAD R78, R78, 0x4, R123 ;  /* 0x000000044e4e7824 */ /* 0x000fca00078e027b */
[----:B------:R-:W0:Y:S02]  /*4b50*/  LDS R125, [R78+0x60] ;  /* 0x000060004e7d7984 */ /* 0x000e240000000800 */
[----:B0-----:R-:W-:-:S07]  /*4b60*/  IMAD R80, R44, R125, R80 ;  /* 0x0000007d2c507224 */ /* 0x001fce00078e0250 */
.L_x_3287:
[----:B------:R-:W-:Y:S01]  /*4b70*/  ISETP.GE.AND P1, PT, R94, 0x1f, PT ;  /* 0x0000001f5e00780c */ /* 0x000fe20003f26270 */
[----:B------:R-:W-:-:S12]  /*4b80*/  @!P2 BRA `(.L_x_3288) ;  /* 0x00000000001ca947 */ /* 0x000fd80003800000 */
[----:B------:R-:W-:-:S05]  /*4b90*/  VIADD R78, R53, 0x19 ;  /* 0x00000019354e7836 */ /* 0x000fca0000000000 */
[----:B------:R-:W-:-:S04]  /*4ba0*/  ISETP.GE.AND P2, PT, R78, R9, PT ;  /* 0x000000094e00720c */ /* 0x000fc80003f46270 */
[----:B------:R-:W-:-:S05]  /*4bb0*/  SEL R78, R9, RZ, P2 ;  /* 0x000000ff094e7207 */ /* 0x000fca0001000000 */
[----:B------:R-:W-:-:S05]  /*4bc0*/  IMAD.IADD R78, R53, 0x1, -R78 ;  /* 0x00000001354e7824 */ /* 0x000fca00078e0a4e */
[----:B------:R-:W-:-:S06]  /*4bd0*/  LEA R78, R78, R123, 0x2 ;  /* 0x0000007b4e4e7211 */ /* 0x000fcc00078e10ff */
[----:B------:R-:W0:Y:S02]  /*4be0*/  LDS R78, [R78+0x64] ;  /* 0x000064004e4e7984 */ /* 0x000e240000000800 */
[----:B0-----:R-:W-:-:S07]  /*4bf0*/  IMAD R80, R45, R78, R80 ;  /* 0x0000004e2d507224 */ /* 0x001fce00078e0250 */
.L_x_3288:
        /* <DEDUP_REMOVED lines=9> */
.L_x_3289:
[----:B------:R-:W-:Y:S05]  /*4c90*/  @!P4 BRA `(.L_x_3290) ;  /* 0x00000000001cc947 */ /* 0x000fea0003800000 */
[----:B------:R-:W-:-:S05]  /*4ca0*/  VIADD R78, R53, 0x1b ;  /* 0x0000001b354e7836 */ /* 0x000fca0000000000 */
[----:B------:R-:W-:-:S04]  /*4cb0*/  ISETP.GE.AND P3, PT, R78, R9, PT ;  /* 0x000000094e00720c */ /* 0x000fc80003f66270 */
[----:B------:R-:W-:-:S04]  /*4cc0*/  SEL R78, R9, RZ, P3 ;  /* 0x000000ff094e7207 */ /* 0x000fc80001800000 */
[----:B------:R-:W-:-:S05]  /*4cd0*/  IADD3 R78, PT, PT, R53, -R78, RZ ;  /* 0x8000004e354e7210 */ /* 0x000fca0007ffe0ff */
[----:B------:R-:W-:-:S06]  /*4ce0*/  IMAD R78, R78, 0x4, R123 ;  /* 0x000000044e4e7824 */ /* 0x000fcc00078e027b */
[----:B------:R-:W0:Y:S02]  /*4cf0*/  LDS R78, [R78+0x6c] ;  /* 0x00006c004e4e7984 */ /* 0x000e240000000800 */
[----:B0-----:R-:W-:-:S07]  /*4d00*/  IMAD R80, R47, R78, R80 ;  /* 0x0000004e2f507224 */ /* 0x001fce00078e0250 */
.L_x_3290:
[----:B------:R-:W-:Y:S05]  /*4d10*/  @!P5 BRA `(.L_x_3291) ;  /* 0x00000000001cd947 */ /* 0x000fea0003800000 */
[----:B------:R-:W-:-:S05]  /*4d20*/  VIADD R78, R53, 0x1c ;  /* 0x0000001c354e7836 */ /* 0x000fca0000000000 */
[----:B------:R-:W-:-:S04]  /*4d30*/  ISETP.GE.AND P3, PT, R78, R9, PT ;  /* 0x000000094e00720c */ /* 0x000fc80003f66270 */
[----:B------:R-:W-:-:S05]  /*4d40*/  SEL R78, R9, RZ, P3 ;  /* 0x000000ff094e7207 */ /* 0x000fca0001800000 */
[----:B------:R-:W-:-:S04]  /*4d50*/  IMAD.IADD R78, R53, 0x1, -R78 ;  /* 0x00000001354e7824 */ /* 0x000fc800078e0a4e */
[----:B------:R-:W-:-:S05]  /*4d60*/  IMAD R78, R78, 0x4, R123 ;  /* 0x000000044e4e7824 */ /* 0x000fca00078e027b */
[----:B------:R-:W0:Y:S02]  /*4d70*/  LDS R125, [R78+0x70] ;  /* 0x000070004e7d7984 */ /* 0x000e240000000800 */
[----:B0-----:R-:W-:-:S07]  /*4d80*/  IMAD R80, R48, R125, R80 ;  /* 0x0000007d30507224 */ /* 0x001fce00078e0250 */
.L_x_3291:
[----:B------:R-:W-:Y:S05]  /*4d90*/  @!P0 BRA `(.L_x_3292) ;  /* 0x00000000001c8947 */ /* 0x000fea0003800000 */
[----:B------:R-:W-:-:S04]  /*4da0*/  IADD3 R78, PT, PT, R53, 0x1d, RZ ;  /* 0x0000001d354e7810 */ /* 0x000fc80007ffe0ff */
[----:B------:R-:W-:-:S04]  /*4db0*/  ISETP.GE.AND P0, PT, R78, R9, PT ;  /* 0x000000094e00720c */ /* 0x000fc80003f06270 */
[----:B------:R-:W-:-:S05]  /*4dc0*/  SEL R78, R9, RZ, P0 ;  /* 0x000000ff094e7207 */ /* 0x000fca0000000000 */
[----:B------:R-:W-:-:S04]  /*4dd0*/  IMAD.IADD R78, R53, 0x1, -R78 ;  /* 0x00000001354e7824 */ /* 0x000fc800078e0a4e */
[----:B------:R-:W-:-:S06]  /*4de0*/  IMAD R78, R78, 0x4, R123 ;  /* 0x000000044e4e7824 */ /* 0x000fcc00078e027b */
[----:B------:R-:W0:Y:S02]  /*4df0*/  LDS R78, [R78+0x74] ;  /* 0x000074004e4e7984 */ /* 0x000e240000000800 */
[----:B0-----:R-:W-:-:S07]  /*4e00*/  IMAD R80, R49, R78, R80 ;  /* 0x0000004e31507224 */ /* 0x001fce00078e0250 */
.L_x_3292:
[----:B------:R-:W-:Y:S05]  /*4e10*/  @!P1 BRA `(.L_x_3293) ;  /* 0x00000000001c9947 */ /* 0x000fea0003800000 */
[----:B------:R-:W-:-:S05]  /*4e20*/  VIADD R78, R53, 0x1e ;  /* 0x0000001e354e7836 */ /* 0x000fca0000000000 */
[----:B------:R-:W-:-:S04]  /*4e30*/  ISETP.GE.AND P0, PT, R78, R9, PT ;  /* 0x000000094e00720c */ /* 0x000fc80003f06270 */
[----:B------:R-:W-:-:S05]  /*4e40*/  SEL R78, R9, RZ, P0 ;  /* 0x000000ff094e7207 */ /* 0x000fca0000000000 */
[----:B------:R-:W-:-:S05]  /*4e50*/  IMAD.IADD R78, R53, 0x1, -R78 ;  /* 0x00000001354e7824 */ /* 0x000fca00078e0a4e */
[----:B------:R-:W-:-:S05]  /*4e60*/  LEA R78, R78, R123, 0x2 ;  /* 0x0000007b4e4e7211 */ /* 0x000fca00078e10ff */
[----:B------:R-:W0:Y:S02]  /*4e70*/  LDS R125, [R78+0x78] ;  /* 0x000078004e7d7984 */ /* 0x000e240000000800 */
[----:B0-----:R-:W-:-:S07]  /*4e80*/  IMAD R80, R50, R125, R80 ;  /* 0x0000007d32507224 */ /* 0x001fce00078e0250 */
.L_x_3293:
[----:B------:R-:W-:Y:S05]  /*4e90*/  @!P2 BRA `(.L_x_3274) ;  /* 0x00000000001ca947 */ /* 0x000fea0003800000 */
[----:B------:R-:W-:-:S05]  /*4ea0*/  VIADD R78, R53, 0x1f ;  /* 0x0000001f354e7836 */ /* 0x000fca0000000000 */
[----:B------:R-:W-:-:S04]  /*4eb0*/  ISETP.GE.AND P0, PT, R78, R9, PT ;  /* 0x000000094e00720c */ /* 0x000fc80003f06270 */
[----:B------:R-:W-:-:S05]  /*4ec0*/  SEL R78, R9, RZ, P0 ;  /* 0x000000ff094e7207 */ /* 0x000fca0000000000 */
[----:B------:R-:W-:-:S04]  /*4ed0*/  IMAD.IADD R78, R53, 0x1, -R78 ;  /* 0x00000001354e7824 */ /* 0x000fc800078e0a4e */
[----:B------:R-:W-:-:S06]  /*4ee0*/  IMAD R78, R78, 0x4, R123 ;  /* 0x000000044e4e7824 */ /* 0x000fcc00078e027b */
[----:B------:R-:W0:Y:S02]  /*4ef0*/  LDS R78, [R78+0x7c] ;  /* 0x00007c004e4e7984 */ /* 0x000e240000000800 */
[----:B0-----:R-:W-:-:S07]  /*4f00*/  IMAD R80, R51, R78, R80 ;  /* 0x0000004e33507224 */ /* 0x001fce00078e0250 */
.L_x_3274:
[----:B0-----:R-:W-:Y:S02]  /*4f10*/  IMAD R78, R5, R115, R24 ;  /* 0x00000073054e7224 */ /* 0x001fe400078e0218 */
[----:B------:R-:W-:Y:S02]  /*4f20*/  IMAD.IADD R115, R8, 0x1, R115 ;  /* 0x0000000108737824 */ /* 0x000fe400078e0273 */
[----:B------:R-:W-:-:S03]  /*4f30*/  IMAD R78, R78, 0x4, R55 ;  /* 0x000000044e4e7824 */ /* 0x000fc600078e0237 */
[----:B------:R-:W-:Y:S02]  /*4f40*/  ISETP.GE.AND P0, PT, R115, UR7, PT ;  /* 0x0000000773007c0c */ /* 0x000fe4000bf06270 */
[----:B------:R-:W0:Y:S02]  /*4f50*/  LDS R123, [R78] ;  /* 0x000000004e7b7984 */ /* 0x000e240000000800 */
[----:B0-----:R-:W-:-:S05]  /*4f60*/  IADD3 R123, PT, PT, R123, R80, RZ ;  /* 0x000000507b7b7210 */ /* 0x001fca0007ffe0ff */
[----:B------:R0:W-:Y:S04]  /*4f70*/  STS [R78], R123 ;  /* 0x0000007b4e007388 */ /* 0x0001e80000000800 */
[----:B------:R-:W-:Y:S05]  /*4f80*/  @!P0 BRA `(.L_x_3294) ;  /* 0xffffffe400488947 */ /* 0x000fea000383ffff */
.L_x_3179:
[----:B------:R-:W-:Y:S05]  /*4f90*/  WARPSYNC.ALL ;  /* 0x0000000000007948 */ /* 0x000fea0003800000 */
[----:B------:R-:W-:Y:S01]  /*4fa0*/  ISETP.NE.AND P3, PT, R82, 0x3, PT ;  /* 0x000000035200780c */ /* 0x000fe20003f65270 */
[----:B-12-4-:R-:W0:Y:S01]  /*4fb0*/  LDC R54, c[0x0][0x3ac] ;  /* 0x0000eb00ff367b82 */ /* 0x016e220000000800 */
[----:B------:R-:W1:Y:S01]  /*4fc0*/  LDCU UR4, c[0x0][0x384] ;  /* 0x00007080ff0477ac */ /* 0x000e620008000800 */
[----:B------:R-:W-:Y:S01]  /*4fd0*/  BSSY.RECONVERGENT B0, `(.L_x_3295) ;  /* 0x000006f000007945 */ /* 0x000fe20003800200 */
[----:B------:R-:W-:-:S05]  /*4fe0*/  IMAD.MOV.U32 R66, RZ, RZ, R0 ;  /* 0x000000ffff427224 */ /* 0x000fca00078e0000 */
[----:B------:R-:W2:Y:S01]  /*4ff0*/  LDC R61, c[0x0][0x388] ;  /* 0x0000e200ff3d7b82 */ /* 0x000ea20000000800 */
[----:B0-----:R-:W-:-:S04]  /*5000*/  IABS R55, R54 ;  /* 0x0000003600377213 */ /* 0x001fc80000000000 */
[----:B------:R-:W0:Y:S01]  /*5010*/  I2F.RP R56, R55 ;  /* 0x0000003700387306 */ /* 0x000e220000209400 */
[----:B--2---:R-:W-:-:S07]  /*5020*/  IABS R58, R61 ;  /* 0x0000003d003a7213 */ /* 0x004fce0000000000 */
[----:B0-----:R-:W0:Y:S02]  /*5030*/  MUFU.RCP R56, R56 ;  /* 0x0000003800387308 */ /* 0x001e240000001000 */
[----:B0-----:R-:W-:-:S06]  /*5040*/  VIADD R57, R56, 0xffffffe ;  /* 0x0ffffffe38397836 */ /* 0x001fcc0000000000 */
[----:B---3--:R-:W0:Y:S02]  /*5050*/  F2I.FTZ.U32.TRUNC.NTZ R53, R57 ;  /* 0x0000003900357305 */ /* 0x008e24000021f000 */
        /* <DEDUP_REMOVED lines=14> */
[----:B------:R-:W-:Y:S01]  /*5140*/  LOP3.LUT R52, R61, R54, RZ, 0x3c, !PT ;  /* 0x000000363d347212 */ /* 0x000fe200078e3cff */
[----:B-1----:R-:W-:-:S03]  /*5150*/  IMAD R61, R11, UR4, R22 ;  /* 0x000000040b3d7c24 */ /* 0x002fc6000f8e0216 */
[----:B------:R-:W-:-:S07]  /*5160*/  ISETP.GE.AND P2, PT, R52, RZ, PT ;  /* 0x000000ff3400720c */ /* 0x000fce0003f46270 */
[----:B------:R-:W-:-:S06]  /*5170*/  @P0 VIADD R60, R60, 0x1 ;  /* 0x000000013c3c0836 */ /* 0x000fcc0000000000 */
[----:B------:R-:W-:Y:S02]  /*5180*/  @!P2 IADD3 R60, PT, PT, -R60, RZ, RZ ;  /* 0x000000ff3c3ca210 */ /* 0x000fe40007ffe1ff */
[----:B------:R-:W-:Y:S01]  /*5190*/  @!P1 LOP3.LUT R60, RZ, R54, RZ, 0x33, !PT ;  /* 0x00000036ff3c9212 */ /* 0x000fe200078e33ff */
[----:B------:R-:W-:Y:S06]  /*51a0*/  @!P3 BRA `(.L_x_3296) ;  /* 0x000000040044b947 */ /* 0x000fec0003800000 */
[-C--:B------:R-:W-:Y:S01]  /*51b0*/  IABS R58, R5.reuse ;  /* 0x00000005003a7213 */ /* 0x080fe20000000000 */
[----:B------:R-:W-:Y:S01]  /*51c0*/  IMAD.MOV.U32 R66, RZ, RZ, R4 ;  /* 0x000000ffff427224 */ /* 0x000fe200078e0004 */
[-C--:B------:R-:W-:Y:S02]  /*51d0*/  IABS R56, R5.reuse ;  /* 0x0000000500387213 */ /* 0x080fe40000000000 */
[----:B------:R-:W0:Y:S01]  /*51e0*/  I2F.RP R54, R58 ;  /* 0x0000003a00367306 */ /* 0x000e220000209400 */
[----:B------:R-:W-:Y:S02]  /*51f0*/  IABS R57, R0 ;  /* 0x0000000000397213 */ /* 0x000fe40000000000 */
[----:B------:R-:W-:Y:S01]  /*5200*/  IMAD.MOV R59, RZ, RZ, -R56 ;  /* 0x000000ffff3b7224 */ /* 0x000fe200078e0a38 */
[----:B------:R-:W-:-:S04]  /*5210*/  LOP3.LUT R63, RZ, R5, RZ, 0x33, !PT ;  /* 0x00000005ff3f7212 */ /* 0x000fc800078e33ff */
[----:B0-----:R-:W0:Y:S02]  /*5220*/  MUFU.RCP R54, R54 ;  /* 0x0000003600367308 */ /* 0x001e240000001000 */
[----:B0-----:R-:W-:-:S06]  /*5230*/  VIADD R52, R54, 0xffffffe ;  /* 0x0ffffffe36347836 */ /* 0x001fcc0000000000 */
[----:B------:R0:W1:Y:S02]  /*5240*/  F2I.FTZ.U32.TRUNC.NTZ R53, R52 ;  /* 0x0000003400357305 */ /* 0x000064000021f000 */
[----:B0-----:R-:W-:Y:S02]  /*5250*/  HFMA2 R52, -RZ, RZ, 0, 0 ;  /* 0x00000000ff347431 */ /* 0x001fe400000001ff */
[----:B-1----:R-:W-:-:S04]  /*5260*/  IMAD.MOV R55, RZ, RZ, -R53 ;  /* 0x000000ffff377224 */ /* 0x002fc800078e0a35 */
        /* <DEDUP_REMOVED lines=27> */
[----:B------:R-:W0:Y:S01]  /*5420*/  LDS R57, [R20] ;  /* 0x0000000014397984 */ /* 0x000e220000000800 */
[----:B------:R-:W-:-:S03]  /*5430*/  IMAD.MOV.U32 R66, RZ, RZ, R10 ;  /* 0x000000ffff427224 */ /* 0x000fc600078e000a */
[----:B------:R-:W-:-:S04]  /*5440*/  IMAD.HI.U32 R54, R56, R55, RZ ;  /* 0x0000003738367227 */ /* 0x000fc800078e00ff */
        /* <DEDUP_REMOVED lines=8> */
[----:B------:R-:W-:-:S05]  /*54d0*/  ISETP.NE.AND P1, PT, R82, 0x1, PT ;  /* 0x000000015200780c */ /* 0x000fca0003f25270 */
[----:B------:R-:W-:-:S05]  /*54e0*/  @!P3 IMAD.MOV R54, RZ, RZ, -R54 ;  /* 0x000000ffff36b224 */ /* 0x000fca00078e0a36 */
[----:B------:R-:W-:-:S05]  /*54f0*/  SEL R54, R63, R54, !P0 ;  /* 0x000000363f367207 */ /* 0x000fca0004000000 */
[----:B------:R-:W-:Y:S02]  /*5500*/  IMAD.MOV R55, RZ, RZ, -R54 ;  /* 0x000000ffff377224 */ /* 0x000fe400078e0a36 */
[----:B------:R-:W-:Y:S02]  /*5510*/  IMAD R54, R60, R54, R61 ;  /* 0x000000363c367224 */ /* 0x000fe400078e023d */
[----:B------:R-:W-:-:S05]  /*5520*/  IMAD R55, R5, R55, R4 ;  /* 0x0000003705377224 */ /* 0x000fca00078e0204 */
[----:B------:R-:W-:-:S05]  /*5530*/  IADD3 R55, PT, PT, R54, R55, RZ ;  /* 0x0000003736377210 */ /* 0x000fca0007ffe0ff */
[----:B------:R-:W-:-:S05]  /*5540*/  IMAD.WIDE R54, R55, 0x4, R52 ;  /* 0x0000000437367825 */ /* 0x000fca00078e0234 */
[----:B0-----:R1:W-:Y:S01]  /*5550*/  STG.E desc[UR8][R54.64], R57 ;  /* 0x0000003936007986 */ /* 0x0013e2000c101908 */
[----:B------:R-:W-:Y:S05]  /*5560*/  @!P1 BRA `(.L_x_3296) ;  /* 0x0000000000549947 */ /* 0x000fea0003800000 */
[----:B-1----:R-:W-:Y:S01]  /*5570*/  IABS R55, R10 ;  /* 0x0000000a00377213 */ /* 0x002fe20000000000 */
[----:B------:R-:W-:Y:S02]  /*5580*/  IMAD R57, R3, 0x4, R20 ;  /* 0x0000000403397824 */ /* 0x000fe400078e0214 */
[----:B------:R-:W-:Y:S02]  /*5590*/  IMAD.MOV.U32 R66, RZ, RZ, R13 ;  /* 0x000000ffff427224 */ /* 0x000fe400078e000d */
        /* <DEDUP_REMOVED lines=14> */
[----:B------:R-:W-:-:S04]  /*5680*/  IMAD R55, R5, R55, R10 ;  /* 0x0000003705377224 */ /* 0x000fc800078e020a */
[----:B------:R-:W-:-:S04]  /*5690*/  IMAD.IADD R55, R56, 0x1, R55 ;  /* 0x0000000138377824 */ /* 0x000fc800078e0237 */
[----:B------:R-:W-:-:S05]  /*56a0*/  IMAD.WIDE R52, R55, 0x4, R52 ;  /* 0x0000000437347825 */ /* 0x000fca00078e0234 */
[----:B0-----:R2:W-:Y:S02]  /*56b0*/  STG.E desc[UR8][R52.64], R57 ;  /* 0x0000003934007986 */ /* 0x0015e4000c101908 */
.L_x_3296:
[----:B------:R-:W-:Y:S05]  /*56c0*/  BSYNC.RECONVERGENT B0 ;  /* 0x0000000000007941 */ /* 0x000fea0003800200 */
.L_x_3295:
[----:B------:R-:W-:Y:S01]  /*56d0*/  ISETP.GE.U32.AND P0, PT, R6, 0x3, PT ;  /* 0x000000030600780c */ /* 0x000fe20003f06070 */
[----:B------:R-:W-:-:S12]  /*56e0*/  BSSY.RECONVERGENT B0, `(.L_x_3297) ;  /* 0x000007a000007945 */ /* 0x000fd80003800200 */
[----:B------:R-:W-:Y:S05]  /*56f0*/  @!P0 BRA `(.L_x_3298) ;  /* 0x0000000400e08947 */ /* 0x000fea0003800000 */
[-C--:B------:R-:W-:Y:S01]  /*5700*/  IABS R62, R5.reuse ;  /* 0x00000005003e7213 */ /* 0x080fe20000000000 */
[----:B------:R-:W-:Y:S01]  /*5710*/  IMAD.MOV.U32 R64, RZ, RZ, RZ ;  /* 0x000000ffff407224 */ /* 0x000fe200078e00ff */
[----:B------:R-:W-:Y:S02]  /*5720*/  ISETP.NE.AND P0, PT, R5, RZ, PT ;  /* 0x000000ff0500720c */ /* 0x000fe40003f05270 */
[----:B--2---:R-:W2:Y:S01]  /*5730*/  I2F.RP R52, R62 ;  /* 0x0000003e00347306 */ /* 0x004ea20000209400 */
[----:B------:R-:W-:-:S07]  /*5740*/  LOP3.LUT R63, RZ, R5, RZ, 0x33, !PT ;  /* 0x00000005ff3f7212 */ /* 0x000fce00078e33ff */
[----:B--2---:R-:W2:Y:S02]  /*5750*/  MUFU.RCP R52, R52 ;  /* 0x0000003400347308 */ /* 0x004ea40000001000 */
[----:B--2---:R-:W-:-:S06]  /*5760*/  IADD3 R65, PT, PT, R52, 0xffffffe, RZ ;  /* 0x0ffffffe34417810 */ /* 0x004fcc0007ffe0ff */
[----:B------:R-:W2:Y:S02]  /*5770*/  F2I.FTZ.U32.TRUNC.NTZ R65, R65 ;  /* 0x0000004100417305 */ /* 0x000ea4000021f000 */
[----:B--2---:R-:W-:-:S04]  /*5780*/  IMAD.MOV R53, RZ, RZ, -R65 ;  /* 0x000000ffff357224 */ /* 0x004fc800078e0a41 */
[----:B------:R-:W-:-:S04]  /*5790*/  IMAD R53, R53, R62, RZ ;  /* 0x0000003e35357224 */ /* 0x000fc800078e02ff */
[----:B------:R-:W-:-:S07]  /*57a0*/  IMAD.HI.U32 R64, R65, R53, R64 ;  /* 0x0000003541407227 */ /* 0x000fce00078e0040 */
.L_x_3299:
[-C--:B------:R-:W-:Y:S01]  /*57b0*/  IABS R80, R5.reuse ;  /* 0x0000000500507213 */ /* 0x080fe20000000000 */
[----:B------:R-:W-:Y:S01]  /*57c0*/  IMAD.IADD R74, R3, 0x1, R66 ;  /* 0x00000001034a7824 */ /* 0x000fe200078e0242 */
[----:B------:R-:W-:Y:S01]  /*57d0*/  IABS R56, R5 ;  /* 0x0000000500387213 */ /* 0x000fe20000000000 */
[----:B------:R-:W2:Y:S01]  /*57e0*/  S2UR UR5, SR_CgaCtaId ;  /* 0x00000000000579c3 */ /* 0x000ea20000008800 */
[----:B01----:R-:W0:Y:S01]  /*57f0*/  I2F.RP R54, R80 ;  /* 0x0000005000367306 */ /* 0x003e220000209400 */
[----:B------:R-:W-:Y:S01]  /*5800*/  IABS R55, R66 ;  /* 0x0000004200377213 */ /* 0x000fe20000000000 */
[----:B------:R-:W-:Y:S01]  /*5810*/  IMAD.IADD R76, R74, 0x1, R3 ;  /* 0x000000014a4c7824 */ /* 0x000fe200078e0203 */
[----:B------:R-:W-:Y:S01]  /*5820*/  IADD3 R59, PT, PT, RZ, -R56, RZ ;  /* 0x80000038ff3b7210 */ /* 0x000fe20007ffe0ff */
[----:B------:R-:W-:Y:S01]  /*5830*/  UMOV UR4, 0x400 ;  /* 0x0000040000047882 */ /* 0x000fe20000000000 */
[----:B------:R-:W-:Y:S01]  /*5840*/  IABS R56, R74 ;  /* 0x0000004a00387213 */ /* 0x000fe20000000000 */
[----:B------:R-:W-:Y:S01]  /*5850*/  UIADD3 UR4, UPT, UPT, UR4, 0x1280, URZ ;  /* 0x0000128004047890 */ /* 0x000fe2000fffe0ff */
[----:B------:R-:W-:-:S02]  /*5860*/  IADD3 R78, PT, PT, R76, R3, RZ ;  /* 0x000000034c4e7210 */ /* 0x000fc40007ffe0ff */
[----:B------:R-:W-:Y:S02]  /*5870*/  LOP3.LUT R67, R66, R5, RZ, 0x3c, !PT ;  /* 0x0000000542437212 */ /* 0x000fe400078e3cff */
[----:B------:R-:W-:Y:S02]  /*5880*/  IABS R65, R78 ;  /* 0x0000004e00417213 */ /* 0x000fe40000000000 */
[----:B------:R-:W-:Y:S01]  /*5890*/  ISETP.GE.AND P3, PT, R67, RZ, PT ;  /* 0x000000ff4300720c */ /* 0x000fe20003f66270 */
[----:B0-----:R-:W0:Y:S01]  /*58a0*/  MUFU.RCP R54, R54 ;  /* 0x0000003600367308 */ /* 0x001e220000001000 */
[----:B--2---:R-:W-:-:S06]  /*58b0*/  ULEA UR4, UR5, UR4, 0x18 ;  /* 0x0000000405047291 */ /* 0x004fcc000f8ec0ff */
[----:B------:R-:W-:Y:S01]  /*58c0*/  LEA R68, R66, UR4, 0x2 ;  /* 0x0000000442447c11 */ /* 0x000fe2000f8e10ff */
[----:B0-----:R-:W-:Y:S02]  /*58d0*/  VIADD R52, R54, 0xffffffe ;  /* 0x0ffffffe36347836 */ /* 0x001fe40000000000 */
        /* <DEDUP_REMOVED lines=10> */
[----:B------:R-:W-:Y:S02]  /*5980*/  IMAD R57, R57, R80, RZ ;  /* 0x0000005039397224 */ /* 0x000fe400078e02ff */
[----:B------:R-:W-:Y:S02]  /*5990*/  @!P2 IMAD.IADD R55, R55, 0x1, -R80 ;  /* 0x000000013737a824 */ /* 0x000fe400078e0a50 */
[----:B------:R-:W-:Y:S01]  /*59a0*/  IMAD.HI.U32 R58, R53, R57, R52 ;  /* 0x00000039353a7227 */ /* 0x000fe200078e0034 */
[----:B------:R-:W-:Y:S02]  /*59b0*/  IABS R57, R76 ;  /* 0x0000004c00397213 */ /* 0x000fe40000000000 */
[----:B------:R-:W-:Y:S01]  /*59c0*/  ISETP.GE.U32.AND P1, PT, R55, R62, PT ;  /* 0x0000003e3700720c */ /* 0x000fe20003f26070 */
[----:B------:R-:W-:Y:S02]  /*59d0*/  IMAD.MOV.U32 R53, RZ, RZ, R56 ;  /* 0x000000ffff357224 */ /* 0x000fe400078e0038 */
[----:B------:R-:W-:-:S02]  /*59e0*/  IMAD.MOV.U32 R55, RZ, RZ, R65 ;  /* 0x000000ffff377224 */ /* 0x000fc400078e0041 */
[C---:B------:R-:W-:Y:S01]  /*59f0*/  IMAD.HI.U32 R52, R58.reuse, R53, RZ ;  /* 0x000000353a347227 */ /* 0x040fe200078e00ff */
[----:B------:R0:W1:Y:S03]  /*5a00*/  LDS R65, [R68] ;  /* 0x0000000044417984 */ /* 0x0000660000000800 */
[----:B------:R-:W-:-:S04]  /*5a10*/  IMAD.HI.U32 R56, R58, R57, RZ ;  /* 0x000000393a387227 */ /* 0x000fc800078e00ff */
[----:B------:R-:W-:Y:S02]  /*5a20*/  IMAD R53, R52, R59, R53 ;  /* 0x0000003b34357224 */ /* 0x000fe400078e0235 */
[----:B------:R-:W-:-:S03]  /*5a30*/  IMAD.HI.U32 R58, R58, R55, RZ ;  /* 0x000000373a3a7227 */ /* 0x000fc600078e00ff */
[----:B------:R-:W-:Y:S01]  /*5a40*/  ISETP.GT.U32.AND P6, PT, R80, R53, PT ;  /* 0x000000355000720c */ /* 0x000fe20003fc4070 */
[-C--:B------:R-:W-:Y:S02]  /*5a50*/  IMAD R57, R56, R59.reuse, R57 ;  /* 0x0000003b38397224 */ /* 0x080fe400078e0239 */
[----:B------:R-:W-:Y:S01]  /*5a60*/  IMAD R55, R58, R59, R55 ;  /* 0x0000003b3a377224 */ /* 0x000fe200078e0237 */
[----:B------:R-:W-:Y:S01]  /*5a70*/  LEA R59, R3, R72, 0x2 ;  /* 0x00000048033b7211 */ /* 0x000fe200078e10ff */
[----:B------:R-:W-:Y:S01]  /*5a80*/  @!P2 VIADD R54, R54, 0x1 ;  /* 0x000000013636a836 */ /* 0x000fe20000000000 */
[C---:B------:R-:W-:Y:S02]  /*5a90*/  ISETP.GT.U32.AND P5, PT, R80.reuse, R57, PT ;  /* 0x000000395000720c */ /* 0x040fe40003fa4070 */
[----:B------:R-:W-:Y:S01]  /*5aa0*/  ISETP.GT.U32.AND P2, PT, R80, R55, PT ;  /* 0x000000375000720c */ /* 0x000fe20003f44070 */
[----:B------:R2:W3:Y:S01]  /*5ab0*/  LDS R73, [R59] ;  /* 0x000000003b497984 */ /* 0x0004e20000000800 */
[----:B------:R-:W-:-:S03]  /*5ac0*/  @P1 IADD3 R54, PT, PT, R54, 0x1, RZ ;  /* 0x0000000136361810 */ /* 0x000fc60007ffe0ff */
[----:B------:R-:W-:Y:S02]  /*5ad0*/  @!P6 IMAD.IADD R53, R53, 0x1, -R80 ;  /* 0x000000013535e824 */ /* 0x000fe400078e0a50 */
[----:B------:R-:W-:Y:S02]  /*5ae0*/  @!P3 IMAD.MOV R54, RZ, RZ, -R54 ;  /* 0x000000ffff36b224 */ /* 0x000fe400078e0a36 */
[----:B------:R-:W-:Y:S01]  /*5af0*/  @!P6 VIADD R52, R52, 0x1 ;  /* 0x000000013434e836 */ /* 0x000fe20000000000 */
[-C--:B------:R-:W-:Y:S01]  /*5b00*/  ISETP.GE.U32.AND P4, PT, R53, R80.reuse, PT ;  /* 0x000000503500720c */ /* 0x080fe20003f86070 */
[--C-:B------:R-:W-:Y:S01]  /*5b10*/  @!P5 IMAD.IADD R57, R57, 0x1, -R80.reuse ;  /* 0x000000013939d824 */ /* 0x100fe200078e0a50 */
[----:B------:R-:W-:Y:S01]  /*5b20*/  LOP3.LUT R53, R74, R5, RZ, 0x3c, !PT ;  /* 0x000000054a357212 */ /* 0x000fe200078e3cff */
[----:B------:R-:W-:Y:S01]  /*5b30*/  @!P2 IMAD.IADD R55, R55, 0x1, -R80 ;  /* 0x000000013737a824 */ /* 0x000fe200078e0a50 */
[----:B------:R-:W-:Y:S01]  /*5b40*/  @!P5 IADD3 R56, PT, PT, R56, 0x1, RZ ;  /* 0x000000013838d810 */ /* 0x000fe20007ffe0ff */
[----:B------:R-:W-:Y:S01]  /*5b50*/  @!P2 VIADD R58, R58, 0x1 ;  /* 0x000000013a3aa836 */ /* 0x000fe20000000000 */
[----:B------:R-:W-:-:S02]  /*5b60*/  ISETP.GE.U32.AND P1, PT, R57, R80, PT ;  /* 0x000000503900720c */ /* 0x000fc40003f26070 */
[----:B------:R-:W-:Y:S02]  /*5b70*/  ISETP.GE.U32.AND P5, PT, R55, R80, PT ;  /* 0x000000503700720c */ /* 0x000fe40003fa6070 */
[-C--:B------:R-:W-:Y:S02]  /*5b80*/  LOP3.LUT R57, R76, R5.reuse, RZ, 0x3c, !PT ;  /* 0x000000054c397212 */ /* 0x080fe400078e3cff */
[----:B------:R-:W-:Y:S01]  /*5b90*/  ISETP.GE.AND P3, PT, R53, RZ, PT ;  /* 0x000000ff3500720c */ /* 0x000fe20003f66270 */
[----:B------:R-:W-:Y:S01]  /*5ba0*/  @P4 VIADD R52, R52, 0x1 ;  /* 0x0000000134344836 */ /* 0x000fe20000000000 */
[-C--:B------:R-:W-:Y:S02]  /*5bb0*/  LOP3.LUT R53, R78, R5.reuse, RZ, 0x3c, !PT ;  /* 0x000000054e357212 */ /* 0x080fe400078e3cff */
[----:B------:R-:W-:Y:S01]  /*5bc0*/  ISETP.GE.AND P6, PT, R57, RZ, PT ;  /* 0x000000ff3900720c */ /* 0x000fe20003fc6270 */
[----:B------:R-:W-:Y:S01]  /*5bd0*/  IMAD.MOV.U32 R55, RZ, RZ, R52 ;  /* 0x000000ffff377224 */ /* 0x000fe200078e0034 */
[----:B------:R-:W-:Y:S01]  /*5be0*/  ISETP.GE.AND P4, PT, R53, RZ, PT ;  /* 0x000000ff3500720c */ /* 0x000fe20003f86270 */
[----:B------:R-:W-:Y:S01]  /*5bf0*/  @P1 VIADD R56, R56, 0x1 ;  /* 0x0000000138381836 */ /* 0x000fe20000000000 */
[----:B------:R-:W4:Y:S01]  /*5c00*/  LDC.64 R52, c[0x0][0x3a0] ;  /* 0x0000e800ff347b82 */ /* 0x000f220000000a00 */
[----:B------:R-:W-:Y:S01]  /*5c10*/  @P5 VIADD R58, R58, 0x1 ;  /* 0x000000013a3a5836 */ /* 0x000fe20000000000 */
[----:B------:R-:W-:Y:S01]  /*5c20*/  ISETP.NE.AND P1, PT, R5, RZ, PT ;  /* 0x000000ff0500720c */ /* 0x000fe20003f25270 */
[----:B------:R-:W-:Y:S01]  /*5c30*/  IMAD.MOV.U32 R57, RZ, RZ, R56 ;  /* 0x000000ffff397224 */ /* 0x000fe200078e0038 */
[----:B------:R-:W-:Y:S01]  /*5c40*/  LOP3.LUT R80, RZ, R5, RZ, 0x33, !PT ;  /* 0x00000005ff507212 */ /* 0x000fe200078e33ff */
[----:B0-----:R-:W-:Y:S01]  /*5c50*/  IMAD.MOV.U32 R68, RZ, RZ, R58 ;  /* 0x000000ffff447224 */ /* 0x001fe200078e003a */
[----:B------:R-:W-:-:S02]  /*5c60*/  @!P3 IADD3 R55, PT, PT, -R55, RZ, RZ ;  /* 0x000000ff3737b210 */ /* 0x000fc40007ffe1ff */
[C---:B------:R-:W-:Y:S01]  /*5c70*/  SEL R54, R80.reuse, R54, !P1 ;  /* 0x0000003650367207 */ /* 0x040fe20004800000 */
[----:B------:R-:W-:Y:S01]  /*5c80*/  @!P6 IMAD.MOV R57, RZ, RZ, -R57 ;  /* 0x000000ffff39e224 */ /* 0x000fe200078e0a39 */
[C---:B------:R-:W-:Y:S01]  /*5c90*/  SEL R56, R80.reuse, R55, !P1 ;  /* 0x0000003750387207 */ /* 0x040fe20004800000 */
[----:B------:R-:W-:Y:S02]  /*5ca0*/  @!P4 IMAD.MOV R68, RZ, RZ, -R68 ;  /* 0x000000ffff44c224 */ /* 0x000fe400078e0a44 */
[----:B------:R-:W-:Y:S01]  /*5cb0*/  IMAD.MOV R55, RZ, RZ, -R54 ;  /* 0x000000ffff377224 */ /* 0x000fe200078e0a36 */
[----:B------:R-:W-:Y:S01]  /*5cc0*/  SEL R58, R80, R57, !P1 ;  /* 0x00000039503a7207 */ /* 0x000fe20004800000 */
[----:B------:R-:W-:Y:S01]  /*5cd0*/  IMAD R54, R60, R54, R61 ;  /* 0x000000363c367224 */ /* 0x000fe200078e023d */
[----:B------:R-:W-:Y:S01]  /*5ce0*/  SEL R68, R63, R68, !P0 ;  /* 0x000000443f447207 */ /* 0x000fe20004000000 */
[----:B------:R-:W-:Y:S01]  /*5cf0*/  IMAD R55, R5, R55, R66 ;  /* 0x0000003705377224 */ /* 0x000fe200078e0242 */
[----:B------:R-:W-:Y:S01]  /*5d00*/  IADD3 R70, PT, PT, -R56, RZ, RZ ;  /* 0x000000ff38467210 */ /* 0x000fe20007ffe1ff */
[----:B------:R-:W-:-:S02]  /*5d10*/  IMAD.MOV R72, RZ, RZ, -R58 ;  /* 0x000000ffff487224 */ /* 0x000fc400078e0a3a */
[----:B------:R-:W-:Y:S02]  /*5d20*/  IMAD.MOV R66, RZ, RZ, -R68 ;  /* 0x000000ffff427224 */ /* 0x000fe400078e0a44 */
[C---:B--2---:R-:W-:Y:S02]  /*5d30*/  IMAD R59, R5.reuse, R72, R76 ;  /* 0x00000048053b7224 */ /* 0x044fe400078e024c */
[C-C-:B------:R-:W-:Y:S02]  /*5d40*/  IMAD R58, R60.reuse, R58, R61.reuse ;  /* 0x0000003a3c3a7224 */ /* 0x140fe400078e023d */
[----:B------:R-:W-:Y:S02]  /*5d50*/  IMAD R57, R5, R70, R74 ;  /* 0x0000004605397224 */ /* 0x000fe400078e024a */
[--C-:B------:R-:W-:Y:S01]  /*5d60*/  IMAD R56, R60, R56, R61.reuse ;  /* 0x000000383c387224 */ /* 0x100fe200078e023d */
[----:B------:R-:W-:Y:S01]  /*5d70*/  IADD3 R59, PT, PT, R58, R59, RZ ;  /* 0x0000003b3a3b7210 */ /* 0x000fe20007ffe0ff */
[----:B------:R-:W-:-:S02]  /*5d80*/  IMAD R68, R60, R68, R61 ;  /* 0x000000443c447224 */ /* 0x000fc400078e023d */
[----:B------:R-:W-:Y:S02]  /*5d90*/  IMAD R71, R5, R66, R78 ;  /* 0x0000004205477224 */ /* 0x000fe400078e024e */
[----:B------:R-:W-:Y:S02]  /*5da0*/  IMAD.IADD R55, R54, 0x1, R55 ;  /* 0x0000000136377824 */ /* 0x000fe400078e0237 */
[----:B------:R-:W-:Y:S02]  /*5db0*/  IMAD.IADD R57, R56, 0x1, R57 ;  /* 0x0000000138397824 */ /* 0x000fe400078e0239 */
[----:B------:R-:W-:Y:S02]  /*5dc0*/  IMAD.IADD R71, R68, 0x1, R71 ;  /* 0x0000000144477824 */ /* 0x000fe400078e0247 */
[----:B----4-:R-:W-:-:S04]  /*5dd0*/  IMAD.WIDE R54, R55, 0x4, R52 ;  /* 0x0000000437367825 */ /* 0x010fc800078e0234 */
[--C-:B------:R-:W-:Y:S01]  /*5de0*/  IMAD.WIDE R56, R57, 0x4, R52.reuse ;  /* 0x0000000439387825 */ /* 0x100fe200078e0234 */
[----:B-1----:R4:W-:Y:S03]  /*5df0*/  STG.E desc[UR8][R54.64], R65 ;  /* 0x0000004136007986 */ /* 0x0029e6000c101908 */
[--C-:B------:R-:W-:Y:S01]  /*5e00*/  IMAD.WIDE R58, R59, 0x4, R52.reuse ;  /* 0x000000043b3a7825 */ /* 0x100fe200078e0234 */
[----:B------:R4:W-:Y:S03]  /*5e10*/  STG.E desc[UR8][R56.64], R67 ;  /* 0x0000004338007986 */ /* 0x0009e6000c101908 */
[----:B------:R-:W-:Y:S01]  /*5e20*/  IMAD.WIDE R52, R71, 0x4, R52 ;  /* 0x0000000447347825 */ /* 0x000fe200078e0234 */
[----:B------:R4:W-:Y:S03]  /*5e30*/  STG.E desc[UR8][R58.64], R69 ;  /* 0x000000453a007986 */ /* 0x0009e6000c101908 */
[----:B------:R-:W-:Y:S01]  /*5e40*/  IMAD.IADD R66, R78, 0x1, R3 ;  /* 0x000000014e427824 */ /* 0x000fe200078e0203 */
[----:B---3--:R4:W-:Y:S04]  /*5e50*/  STG.E desc[UR8][R52.64], R73 ;  /* 0x0000004934007986 */ /* 0x0089e8000c101908 */
[----:B------:R-:W-:-:S13]  /*5e60*/  ISETP.GE.U32.AND P1, PT, R66, 0x80, PT ;  /* 0x000000804200780c */ /* 0x000fda0003f26070 */
[----:B----4-:R-:W-:Y:S05]  /*5e70*/  @!P1 BRA `(.L_x_3299) ;  /* 0xfffffff8004c9947 */ /* 0x010fea000383ffff */
.L_x_3298:
[----:B------:R-:W-:Y:S05]  /*5e80*/  BSYNC.RECONVERGENT B0 ;  /* 0x0000000000007941 */ /* 0x000fea0003800200 */
.L_x_3297:
[C---:B------:R-:W-:Y:S02]  /*5e90*/  IMAD.IADD R11, R2.reuse, 0x1, R11 ;  /* 0x00000001020b7824 */ /* 0x040fe400078e020b */
[----:B--2---:R-:W-:-:S05]  /*5ea0*/  IMAD.SHL.U32 R52, R2, 0x10, RZ ;  /* 0x0000001002347824 */ /* 0x004fca00078e00ff */
[----:B------:R-:W-:-:S13]  /*5eb0*/  ISETP.GE.U32.AND P0, PT, R11, R52, PT ;  /* 0x000000340b00720c */ /* 0x000fda0003f06070 */
[----:B------:R-:W-:Y:S05]  /*5ec0*/  @!P0 BRA `(.L_x_3300) ;  /* 0xffffffa800d48947 */ /* 0x000fea000383ffff */
[----:B------:R-:W-:Y:S05]  /*5ed0*/  EXIT ;  /* 0x000000000000794d */ /* 0x000fea0003800000 */
.L_x_3213:
[----:B------:R-:W-:Y:S01]  /*5ee0*/  BSSY B0, `(.L_x_3301) ;  /* 0x0000006000007945 */ /* 0x000fe20003800000 */
[----:B------:R-:W-:Y:S01]  /*5ef0*/  MOV R123, R119 ;  /* 0x00000077007b7202 */ /* 0x000fe20000000f00 */
[----:B------:R-:W-:-:S07]  /*5f00*/  IMAD.MOV.U32 R84, RZ, RZ, -0x1 ;  /* 0xffffffffff547424 */ /* 0x000fce00078e00ff */
[----:B01234-:R-:W-:Y:S05]  /*5f10*/  WARPSYNC.COLLECTIVE R84, `(.L_x_3302) ;  /* 0x0000000054087348 */ /* 0x01ffea0003c00000 */
[----:B0-----:R0:W0:Y:S02]  /*5f20*/  SHFL.IDX P0, R84, R78, R123, R12 ;  /* 0x0000007b4e547389 */ /* 0x001024000000000c */
[----:B01234-:R-:W-:Y:S05]  /*5f30*/  ENDCOLLECTIVE ;  /* 0x000000000000791b */ /* 0x01ffea0003800000 */
.L_x_3302:
[----:B------:R-:W-:Y:S05]  /*5f40*/  BSYNC B0 ;  /* 0x0000000000007941 */ /* 0x000fea0003800000 */
.L_x_3301:
[----:B------:R-:W-:Y:S01]  /*5f50*/  IMAD.MOV.U32 R80, RZ, RZ, R84 ;  /* 0x000000ffff507224 */ /* 0x000fe200078e0054 */
[----:B------:R-:W-:Y:S06]  /*5f60*/  BRA `(.L_x_3303) ;  /* 0xffffffd4007c7947 */ /* 0x000fec000383ffff */
.L_x_3215:
[----:B------:R-:W-:Y:S01]  /*5f70*/  BSSY B0, `(.L_x_3304) ;  /* 0x0000006000007945 */ /* 0x000fe20003800000 */
[----:B------:R-:W-:Y:S02]  /*5f80*/  IMAD.MOV.U32 R123, RZ, RZ, R57 ;  /* 0x000000ffff7b7224 */ /* 0x000fe400078e0039 */
[----:B------:R-:W-:-:S07]  /*5f90*/  IMAD.MOV.U32 R84, RZ, RZ, -0x1 ;  /* 0xffffffffff547424 */ /* 0x000fce00078e00ff */
[----:B01234-:R-:W-:Y:S05]  /*5fa0*/  WARPSYNC.COLLECTIVE R84, `(.L_x_3305) ;  /* 0x0000000054087348 */ /* 0x01ffea0003c00000 */
[----:B0-----:R0:W0:Y:S02]  /*5fb0*/  SHFL.IDX P0, R84, R78, R123, R12 ;  /* 0x0000007b4e547389 */ /* 0x001024000000000c */
[----:B01234-:R-:W-:Y:S05]  /*5fc0*/  ENDCOLLECTIVE ;  /* 0x000000000000791b */ /* 0x01ffea0003800000 */
.L_x_3305:
[----:B------:R-:W-:Y:S05]  /*5fd0*/  BSYNC B0 ;  /* 0x0000000000007941 */ /* 0x000fea0003800000 */
.L_x_3304:
[----:B------:R-:W-:Y:S05]  /*5fe0*/  BRA `(.L_x_3306) ;  /* 0xffffffd400747947 */ /* 0x000fea000383ffff */
.L_x_3217:
[----:B------:R-:W-:Y:S01]  /*5ff0*/  BSSY B0, `(.L_x_3307) ;  /* 0x0000006000007945 */ /* 0x000fe20003800000 */
[----:B------:R-:W-:Y:S01]  /*6000*/  MOV R123, R59 ;  /* 0x0000003b007b7202 */ /* 0x000fe20000000f00 */
[----:B------:R-:W-:-:S07]  /*6010*/  IMAD.MOV.U32 R84, RZ, RZ, -0x1 ;  /* 0xffffffffff547424 */ /* 0x000fce00078e00ff */
[----:B01234-:R-:W-:Y:S05]  /*6020*/  WARPSYNC.COLLECTIVE R84, `(.L_x_3308) ;  /* 0x0000000054087348 */ /* 0x01ffea0003c00000 */
[----:B0-----:R0:W0:Y:S02]  /*6030*/  SHFL.IDX P0, R84, R78, R123, R12 ;  /* 0x0000007b4e547389 */ /* 0x001024000000000c */
[----:B01234-:R-:W-:Y:S05]  /*6040*/  ENDCOLLECTIVE ;  /* 0x000000000000791b */ /* 0x01ffea0003800000 */
.L_x_3308:
[----:B------:R-:W-:Y:S05]  /*6050*/  BSYNC B0 ;  /* 0x0000000000007941 */ /* 0x000fea0003800000 */
.L_x_3307:
[----:B------:R-:W-:Y:S05]  /*6060*/  BRA `(.L_x_3309) ;  /* 0xffffffd4006c7947 */ /* 0x000fea000383ffff */
.L_x_3219:
[----:B------:R-:W-:Y:S01]  /*6070*/  BSSY B0, `(.L_x_3310) ;  /* 0x0000006000007945 */ /* 0x000fe20003800000 */
[----:B------:R-:W-:Y:S02]  /*6080*/  IMAD.MOV.U32 R123, RZ, RZ, R61 ;  /* 0x000000ffff7b7224 */ /* 0x000fe400078e003d */
[----:B------:R-:W-:-:S07]  /*6090*/  IMAD.MOV.U32 R84, RZ, RZ, -0x1 ;  /* 0xffffffffff547424 */ /* 0x000fce00078e00ff */
[----:B01234-:R-:W-:Y:S05]  /*60a0*/  WARPSYNC.COLLECTIVE R84, `(.L_x_3311) ;  /* 0x0000000054087348 */ /* 0x01ffea0003c00000 */
[----:B0-----:R0:W0:Y:S02]  /*60b0*/  SHFL.IDX P0, R84, R78, R123, R12 ;  /* 0x0000007b4e547389 */ /* 0x001024000000000c */
[----:B01234-:R-:W-:Y:S05]  /*60c0*/  ENDCOLLECTIVE ;  /* 0x000000000000791b */ /* 0x01ffea0003800000 */
.L_x_3311:
[----:B------:R-:W-:Y:S05]  /*60d0*/  BSYNC B0 ;  /* 0x0000000000007941 */ /* 0x000fea0003800000 */
.L_x_3310:
[----:B------:R-:W-:Y:S05]  /*60e0*/  BRA `(.L_x_3312) ;  /* 0xffffffd400647947 */ /* 0x000fea000383ffff */
.L_x_3221:
[----:B------:R-:W-:Y:S01]  /*60f0*/  BSSY B0, `(.L_x_3313) ;  /* 0x0000006000007945 */ /* 0x000fe20003800000 */
[----:B------:R-:W-:Y:S01]  /*6100*/  IMAD.MOV.U32 R123, RZ, RZ, R63 ;  /* 0x000000ffff7b7224 */ /* 0x000fe200078e003f */
[----:B------:R-:W-:-:S07]  /*6110*/  MOV R84, 0xffffffff ;  /* 0xffffffff00547802 */ /* 0x000fce0000000f00 */
[----:B01234-:R-:W-:Y:S05]  /*6120*/  WARPSYNC.COLLECTIVE R84, `(.L_x_3314) ;  /* 0x0000000054087348 */ /* 0x01ffea0003c00000 */
[----:B0-----:R0:W0:Y:S02]  /*6130*/  SHFL.IDX P0, R84, R78, R123, R12 ;  /* 0x0000007b4e547389 */ /* 0x001024000000000c */
[----:B01234-:R-:W-:Y:S05]  /*6140*/  ENDCOLLECTIVE ;  /* 0x000000000000791b */ /* 0x01ffea0003800000 */
.L_x_3314:
[----:B------:R-:W-:Y:S05]  /*6150*/  BSYNC B0 ;  /* 0x0000000000007941 */ /* 0x000fea0003800000 */
.L_x_3313:
[----:B------:R-:W-:Y:S05]  /*6160*/  BRA `(.L_x_3315) ;  /* 0xffffffd4005c7947 */ /* 0x000fea000383ffff */
.L_x_3223:
[----:B------:R-:W-:Y:S01]  /*6170*/  BSSY B0, `(.L_x_3316) ;  /* 0x0000006000007945 */ /* 0x000fe20003800000 */
[----:B------:R-:W-:Y:S02]  /*6180*/  IMAD.MOV.U32 R123, RZ, RZ, R65 ;  /* 0x000000ffff7b7224 */ /* 0x000fe400078e0041 */
[----:B------:R-:W-:-:S07]  /*6190*/  IMAD.MOV.U32 R84, RZ, RZ, -0x1 ;  /* 0xffffffffff547424 */ /* 0x000fce00078e00ff */
[----:B01234-:R-:W-:Y:S05]  /*61a0*/  WARPSYNC.COLLECTIVE R84, `(.L_x_3317) ;  /* 0x0000000054087348 */ /* 0x01ffea0003c00000 */
[----:B0-----:R0:W0:Y:S02]  /*61b0*/  SHFL.IDX P0, R84, R78, R123, R12 ;  /* 0x0000007b4e547389 */ /* 0x001024000000000c */
[----:B01234-:R-:W-:Y:S05]  /*61c0*/  ENDCOLLECTIVE ;  /* 0x000000000000791b */ /* 0x01ffea0003800000 */
.L_x_3317:
[----:B------:R-:W-:Y:S05]  /*61d0*/  BSYNC B0 ;  /* 0x0000000000007941 */ /* 0x000fea0003800000 */
.L_x_3316:
[----:B------:R-:W-:Y:S05]  /*61e0*/  BRA `(.L_x_3318) ;  /* 0xffffffd400547947 */ /* 0x000fea000383ffff */
.L_x_3225:
[----:B------:R-:W-:Y:S01]  /*61f0*/  BSSY B0, `(.L_x_3319) ;  /* 0x0000006000007945 */ /* 0x000fe20003800000 */
[----:B------:R-:W-:Y:S02]  /*6200*/  IMAD.MOV.U32 R123, RZ, RZ, R67 ;  /* 0x000000ffff7b7224 */ /* 0x000fe400078e0043 */
[----:B------:R-:W-:-:S07]  /*6210*/  IMAD.MOV.U32 R84, RZ, RZ, -0x1 ;  /* 0xffffffffff547424 */ /* 0x000fce00078e00ff */
[----:B01234-:R-:W-:Y:S05]  /*6220*/  WARPSYNC.COLLECTIVE R84, `(.L_x_3320) ;  /* 0x0000000054087348 */ /* 0x01ffea0003c00000 */
[----:B0-----:R0:W0:Y:S02]  /*6230*/  SHFL.IDX P0, R84, R78, R123, R12 ;  /* 0x0000007b4e547389 */ /* 0x001024000000000c */
[----:B01234-:R-:W-:Y:S05]  /*6240*/  ENDCOLLECTIVE ;  /* 0x000000000000791b */ /* 0x01ffea0003800000 */
.L_x_3320:
[----:B------:R-:W-:Y:S05]  /*6250*/  BSYNC B0 ;  /* 0x0000000000007941 */ /* 0x000fea0003800000 */
.L_x_3319:
[----:B------:R-:W-:Y:S01]  /*6260*/  MOV R123, R84 ;  /* 0x00000054007b7202 */ /* 0x000fe20000000f00 */
[----:B------:R-:W-:Y:S06]  /*6270*/  BRA `(.L_x_3321) ;  /* 0xffffffd400487947 */ /* 0x000fec000383ffff */
.L_x_3227:
[----:B------:R-:W-:Y:S01]  /*6280*/  BSSY B0, `(.L_x_3322) ;  /* 0x0000006000007945 */ /* 0x000fe20003800000 */
[----:B------:R-:W-:Y:S02]  /*6290*/  IMAD.MOV.U32 R123, RZ, RZ, R69 ;  /* 0x000000ffff7b7224 */ /* 0x000fe400078e0045 */
[----:B------:R-:W-:-:S07]  /*62a0*/  IMAD.MOV.U32 R84, RZ, RZ, -0x1 ;  /* 0xffffffffff547424 */ /* 0x000fce00078e00ff */
[----:B01234-:R-:W-:Y:S05]  /*62b0*/  WARPSYNC.COLLECTIVE R84, `(.L_x_3323) ;  /* 0x0000000054087348 */ /* 0x01ffea0003c00000 */
[----:B0-----:R0:W0:Y:S02]  /*62c0*/  SHFL.IDX P0, R84, R78, R123, R12 ;  /* 0x0000007b4e547389 */ /* 0x001024000000000c */
[----:B01234-:R-:W-:Y:S05]  /*62d0*/  ENDCOLLECTIVE ;  /* 0x000000000000791b */ /* 0x01ffea0003800000 */
.L_x_3323:
[----:B------:R-:W-:Y:S05]  /*62e0*/  BSYNC B0 ;  /* 0x0000000000007941 */ /* 0x000fea0003800000 */
.L_x_3322:
[----:B------:R-:W-:Y:S05]  /*62f0*/  BRA `(.L_x_3324) ;  /* 0xffffffd400407947 */ /* 0x000fea000383ffff */
.L_x_3229:
[----:B------:R-:W-:Y:S01]  /*6300*/  BSSY B0, `(.L_x_3325) ;  /* 0x0000006000007945 */ /* 0x000fe20003800000 */
[----:B------:R-:W-:Y:S02]  /*6310*/  IMAD.MOV.U32 R123, RZ, RZ, R71 ;  /* 0x000000ffff7b7224 */ /* 0x000fe400078e0047 */
[----:B------:R-:W-:-:S07]  /*6320*/  IMAD.MOV.U32 R84, RZ, RZ, -0x1 ;  /* 0xffffffffff547424 */ /* 0x000fce00078e00ff */
[----:B01234-:R-:W-:Y:S05]  /*6330*/  WARPSYNC.COLLECTIVE R84, `(.L_x_3326) ;  /* 0x0000000054087348 */ /* 0x01ffea0003c00000 */
[----:B0-----:R0:W0:Y:S02]  /*6340*/  SHFL.IDX P0, R84, R78, R123, R12 ;  /* 0x0000007b4e547389 */ /* 0x001024000000000c */
[----:B01234-:R-:W-:Y:S05]  /*6350*/  ENDCOLLECTIVE ;  /* 0x000000000000791b */ /* 0x01ffea0003800000 */
.L_x_3326:
[----:B------:R-:W-:Y:S05]  /*6360*/  BSYNC B0 ;  /* 0x0000000000007941 */ /* 0x000fea0003800000 */
.L_x_3325:
[----:B------:R-:W-:Y:S01]  /*6370*/  MOV R123, R84 ;  /* 0x00000054007b7202 */ /* 0x000fe20000000f00 */
[----:B------:R-:W-:Y:S06]  /*6380*/  BRA `(.L_x_3327) ;  /* 0xffffffd400347947 */ /* 0x000fec000383ffff */
.L_x_3231:
[----:B------:R-:W-:Y:S01]  /*6390*/  BSSY B0, `(.L_x_3328) ;  /* 0x0000006000007945 */ /* 0x000fe20003800000 */
[----:B------:R-:W-:Y:S02]  /*63a0*/  IMAD.MOV.U32 R123, RZ, RZ, R73 ;  /* 0x000000ffff7b7224 */ /* 0x000fe400078e0049 */
[----:B------:R-:W-:-:S07]  /*63b0*/  IMAD.MOV.U32 R84, RZ, RZ, -0x1 ;  /* 0xffffffffff547424 */ /* 0x000fce00078e00ff */
[----:B01234-:R-:W-:Y:S05]  /*63c0*/  WARPSYNC.COLLECTIVE R84, `(.L_x_3329) ;  /* 0x0000000054087348 */ /* 0x01ffea0003c00000 */
[----:B0-----:R0:W0:Y:S02]  /*63d0*/  SHFL.IDX P0, R84, R78, R123, R12 ;  /* 0x0000007b4e547389 */ /* 0x001024000000000c */
[----:B01234-:R-:W-:Y:S05]  /*63e0*/  ENDCOLLECTIVE ;  /* 0x000000000000791b */ /* 0x01ffea0003800000 */
.L_x_3329:
[----:B------:R-:W-:Y:S05]  /*63f0*/  BSYNC B0 ;  /* 0x0000000000007941 */ /* 0x000fea0003800000 */
.L_x_3328:
[----:B------:R-:W-:Y:S05]  /*6400*/  BRA `(.L_x_3330) ;  /* 0xffffffd4002c7947 */ /* 0x000fea000383ffff */
.L_x_3233:
[----:B------:R-:W-:Y:S01]  /*6410*/  BSSY B0, `(.L_x_3331) ;  /* 0x0000006000007945 */ /* 0x000fe20003800000 */
[----:B------:R-:W-:Y:S02]  /*6420*/  IMAD.MOV.U32 R123, RZ, RZ, R75 ;  /* 0x000000ffff7b7224 */ /* 0x000fe400078e004b */
[----:B------:R-:W-:-:S07]  /*6430*/  IMAD.MOV.U32 R84, RZ, RZ, -0x1 ;  /* 0xffffffffff547424 */ /* 0x000fce00078e00ff */
[----:B01234-:R-:W-:Y:S05]  /*6440*/  WARPSYNC.COLLECTIVE R84, `(.L_x_3332) ;  /* 0x0000000054087348 */ /* 0x01ffea0003c00000 */
[----:B0-----:R0:W0:Y:S02]  /*6450*/  SHFL.IDX P0, R84, R78, R123, R12 ;  /* 0x0000007b4e547389 */ /* 0x001024000000000c */
[----:B01234-:R-:W-:Y:S05]  /*6460*/  ENDCOLLECTIVE ;  /* 0x000000000000791b */ /* 0x01ffea0003800000 */
.L_x_3332:
[----:B------:R-:W-:Y:S05]  /*6470*/  BSYNC B0 ;  /* 0x0000000000007941 */ /* 0x000fea0003800000 */
.L_x_3331:
[----:B------:R-:W-:Y:S01]  /*6480*/  MOV R123, R84 ;  /* 0x00000054007b7202 */ /* 0x000fe20000000f00 */
[----:B------:R-:W-:Y:S06]  /*6490*/  BRA `(.L_x_3333) ;  /* 0xffffffd400207947 */ /* 0x000fec000383ffff */
.L_x_3235:
[----:B------:R-:W-:Y:S01]  /*64a0*/  BSSY B0, `(.L_x_3334) ;  /* 0x0000006000007945 */ /* 0x000fe20003800000 */
[----:B------:R-:W-:Y:S02]  /*64b0*/  IMAD.MOV.U32 R123, RZ, RZ, R77 ;  /* 0x000000ffff7b7224 */ /* 0x000fe400078e004d */
[----:B------:R-:W-:-:S07]  /*64c0*/  IMAD.MOV.U32 R84, RZ, RZ, -0x1 ;  /* 0xffffffffff547424 */ /* 0x000fce00078e00ff */
[----:B01234-:R-:W-:Y:S05]  /*64d0*/  WARPSYNC.COLLECTIVE R84, `(.L_x_3335) ;  /* 0x0000000054087348 */ /* 0x01ffea0003c00000 */
[----:B0-----:R0:W0:Y:S02]  /*64e0*/  SHFL.IDX P0, R84, R78, R123, R12 ;  /* 0x0000007b4e547389 */ /* 0x001024000000000c */
[----:B01234-:R-:W-:Y:S05]  /*64f0*/  ENDCOLLECTIVE ;  /* 0x000000000000791b */ /* 0x01ffea0003800000 */
.L_x_3335:
[----:B------:R-:W-:Y:S05]  /*6500*/  BSYNC B0 ;  /* 0x0000000000007941 */ /* 0x000fea0003800000 */
.L_x_3334:
[----:B------:R-:W-:Y:S05]  /*6510*/  BRA `(.L_x_3336) ;  /* 0xffffffd400187947 */ /* 0x000fea000383ffff */
.L_x_3237:
[----:B------:R-:W-:Y:S01]  /*6520*/  BSSY B0, `(.L_x_3337) ;  /* 0x0000006000007945 */ /* 0x000fe20003800000 */
[----:B------:R-:W-:Y:S02]  /*6530*/  IMAD.MOV.U32 R123, RZ, RZ, R79 ;  /* 0x000000ffff7b7224 */ /* 0x000fe400078e004f */
[----:B------:R-:W-:-:S07]  /*6540*/  IMAD.MOV.U32 R84, RZ, RZ, -0x1 ;  /* 0xffffffffff547424 */ /* 0x000fce00078e00ff */
[----:B01234-:R-:W-:Y:S05]  /*6550*/  WARPSYNC.COLLECTIVE R84, `(.L_x_3338) ;  /* 0x0000000054087348 */ /* 0x01ffea0003c00000 */
[----:B0-----:R0:W0:Y:S02]  /*6560*/  SHFL.IDX P0, R84, R78, R123, R12 ;  /* 0x0000007b4e547389 */ /* 0x001024000000000c */
[----:B01234-:R-:W-:Y:S05]  /*6570*/  ENDCOLLECTIVE ;  /* 0x000000000000791b */ /* 0x01ffea0003800000 */
.L_x_3338:
[----:B------:R-:W-:Y:S05]  /*6580*/  BSYNC B0 ;  /* 0x0000000000007941 */ /* 0x000fea0003800000 */
.L_x_3337:
[----:B------:R-:W-:Y:S01]  /*6590*/  MOV R123, R84 ;  /* 0x00000054007b7202 */ /* 0x000fe20000000f00 */
[----:B------:R-:W-:Y:S06]  /*65a0*/  BRA `(.L_x_3339) ;  /* 0xffffffd4000c7947 */ /* 0x000fec000383ffff */
.L_x_3239:
[----:B------:R-:W-:Y:S01]  /*65b0*/  BSSY B0, `(.L_x_3340) ;  /* 0x0000006000007945 */ /* 0x000fe20003800000 */
[----:B------:R-:W-:Y:S02]  /*65c0*/  IMAD.MOV.U32 R123, RZ, RZ, R81 ;  /* 0x000000ffff7b7224 */ /* 0x000fe400078e0051 */
[----:B------:R-:W-:-:S07]  /*65d0*/  IMAD.MOV.U32 R84, RZ, RZ, -0x1 ;  /* 0xffffffffff547424 */ /* 0x000fce00078e00ff */
[----:B01234-:R-:W-:Y:S05]  /*65e0*/  WARPSYNC.COLLECTIVE R84, `(.L_x_3341) ;  /* 0x0000000054087348 */ /* 0x01ffea0003c00000 */
[----:B0-----:R0:W0:Y:S02]  /*65f0*/  SHFL.IDX P0, R84, R78, R123, R12 ;  /* 0x0000007b4e547389 */ /* 0x001024000000000c */
[----:B01234-:R-:W-:Y:S05]  /*6600*/  ENDCOLLECTIVE ;  /* 0x000000000000791b */ /* 0x01ffea0003800000 */
.L_x_3341:
[----:B------:R-:W-:Y:S05]  /*6610*/  BSYNC B0 ;  /* 0x0000000000007941 */ /* 0x000fea0003800000 */
.L_x_3340:
[----:B------:R-:W-:Y:S05]  /*6620*/  BRA `(.L_x_3342) ;  /* 0xffffffd400047947 */ /* 0x000fea000383ffff */
.L_x_3241:
[----:B------:R-:W-:Y:S01]  /*6630*/  BSSY B0, `(.L_x_3343) ;  /* 0x0000006000007945 */ /* 0x000fe20003800000 */
[----:B------:R-:W-:Y:S02]  /*6640*/  IMAD.MOV.U32 R123, RZ, RZ, R83 ;  /* 0x000000ffff7b7224 */ /* 0x000fe400078e0053 */
[----:B------:R-:W-:-:S07]  /*6650*/  IMAD.MOV.U32 R84, RZ, RZ, -0x1 ;  /* 0xffffffffff547424 */ /* 0x000fce00078e00ff */
[----:B01234-:R-:W-:Y:S05]  /*6660*/  WARPSYNC.COLLECTIVE R84, `(.L_x_3344) ;  /* 0x0000000054087348 */ /* 0x01ffea0003c00000 */
[----:B0-----:R0:W0:Y:S02]  /*6670*/  SHFL.IDX P0, R84, R78, R123, R12 ;  /* 0x0000007b4e547389 */ /* 0x001024000000000c */
[----:B01234-:R-:W-:Y:S05]  /*6680*/  ENDCOLLECTIVE ;  /* 0x000000000000791b */ /* 0x01ffea0003800000 */
.L_x_3344:
[----:B------:R-:W-:Y:S05]  /*6690*/  BSYNC B0 ;  /* 0x0000000000007941 */ /* 0x000fea0003800000 */
.L_x_3343:
[----:B------:R-:W-:Y:S01]  /*66a0*/  MOV R123, R84 ;  /* 0x00000054007b7202 */ /* 0x000fe20000000f00 */
[----:B------:R-:W-:Y:S06]  /*66b0*/  BRA `(.L_x_3345) ;  /* 0xffffffd000f87947 */ /* 0x000fec000383ffff */
.L_x_3243:
[----:B------:R-:W-:Y:S01]  /*66c0*/  BSSY B0, `(.L_x_3346) ;  /* 0x0000006000007945 */ /* 0x000fe20003800000 */
[----:B------:R-:W-:Y:S02]  /*66d0*/  IMAD.MOV.U32 R123, RZ, RZ, R85 ;  /* 0x000000ffff7b7224 */ /* 0x000fe400078e0055 */
[----:B------:R-:W-:-:S07]  /*66e0*/  IMAD.MOV.U32 R84, RZ, RZ, -0x1 ;  /* 0xffffffffff547424 */ /* 0x000fce00078e00ff */
[----:B01234-:R-:W-:Y:S05]  /*66f0*/  WARPSYNC.COLLECTIVE R84, `(.L_x_3347) ;  /* 0x0000000054087348 */ /* 0x01ffea0003c00000 */
[----:B0-----:R0:W0:Y:S02]  /*6700*/  SHFL.IDX P0, R84, R78, R123, R12 ;  /* 0x0000007b4e547389 */ /* 0x001024000000000c */
[----:B01234-:R-:W-:Y:S05]  /*6710*/  ENDCOLLECTIVE ;  /* 0x000000000000791b */ /* 0x01ffea0003800000 */
.L_x_3347:
[----:B------:R-:W-:Y:S05]  /*6720*/  BSYNC B0 ;  /* 0x0000000000007941 */ /* 0x000fea0003800000 */
.L_x_3346:
[----:B------:R-:W-:Y:S05]  /*6730*/  BRA `(.L_x_3348) ;  /* 0xffffffd000f07947 */ /* 0x000fea000383ffff */
.L_x_3245:
[----:B------:R-:W-:Y:S01]  /*6740*/  BSSY B0, `(.L_x_3349) ;  /* 0x0000006000007945 */ /* 0x000fe20003800000 */
[----:B------:R-:W-:Y:S02]  /*6750*/  IMAD.MOV.U32 R123, RZ, RZ, R87 ;  /* 0x000000ffff7b7224 */ /* 0x000fe400078e0057 */
[----:B------:R-:W-:-:S07]  /*6760*/  IMAD.MOV.U32 R84, RZ, RZ, -0x1 ;  /* 0xffffffffff547424 */ /* 0x000fce00078e00ff */
[----:B01234-:R-:W-:Y:S05]  /*6770*/  WARPSYNC.COLLECTIVE R84, `(.L_x_3350) ;  /* 0x0000000054087348 */ /* 0x01ffea0003c00000 */
[----:B0-----:R0:W0:Y:S02]  /*6780*/  SHFL.IDX P0, R84, R78, R123, R12 ;  /* 0x0000007b4e547389 */ /* 0x001024000000000c */
[----:B01234-:R-:W-:Y:S05]  /*6790*/  ENDCOLLECTIVE ;  /* 0x000000000000791b */ /* 0x01ffea0003800000 */
.L_x_3350:
[----:B------:R-:W-:Y:S05]  /*67a0*/  BSYNC B0 ;  /* 0x0000000000007941 */ /* 0x000fea0003800000 */
.L_x_3349:
[----:B------:R-:W-:Y:S01]  /*67b0*/  MOV R123, R84 ;  /* 0x00000054007b7202 */ /* 0x000fe20000000f00 */
[----:B------:R-:W-:Y:S06]  /*67c0*/  BRA `(.L_x_3351) ;  /* 0xffffffd000e47947 */ /* 0x000fec000383ffff */
.L_x_3247:
[----:B------:R-:W-:Y:S01]  /*67d0*/  BSSY B0, `(.L_x_3352) ;  /* 0x0000006000007945 */ /* 0x000fe20003800000 */
[----:B------:R-:W-:Y:S02]  /*67e0*/  IMAD.MOV.U32 R123, RZ, RZ, R89 ;  /* 0x000000ffff7b7224 */ /* 0x000fe400078e0059 */
[----:B------:R-:W-:-:S07]  /*67f0*/  IMAD.MOV.U32 R84, RZ, RZ, -0x1 ;  /* 0xffffffffff547424 */ /* 0x000fce00078e00ff */
[----:B01234-:R-:W-:Y:S05]  /*6800*/  WARPSYNC.COLLECTIVE R84, `(.L_x_3353) ;  /* 0x0000000054087348 */ /* 0x01ffea0003c00000 */
[----:B0-----:R0:W0:Y:S02]  /*6810*/  SHFL.IDX P0, R84, R78, R123, R12 ;  /* 0x0000007b4e547389 */ /* 0x001024000000000c */
[----:B01234-:R-:W-:Y:S05]  /*6820*/  ENDCOLLECTIVE ;  /* 0x000000000000791b */ /* 0x01ffea0003800000 */
.L_x_3353:
[----:B------:R-:W-:Y:S05]  /*6830*/  BSYNC B0 ;  /* 0x0000000000007941 */ /* 0x000fea0003800000 */
.L_x_3352:
[----:B------:R-:W-:Y:S05]  /*6840*/  BRA `(.L_x_3354) ;  /* 0xffffffd000dc7947 */ /* 0x000fea000383ffff */
.L_x_3249:
[----:B------:R-:W-:Y:S01]  /*6850*/  BSSY B0, `(.L_x_3355) ;  /* 0x0000006000007945 */ /* 0x000fe20003800000 */
[----:B------:R-:W-:Y:S02]  /*6860*/  IMAD.MOV.U32 R123, RZ, RZ, R91 ;  /* 0x000000ffff7b7224 */ /* 0x000fe400078e005b */
[----:B------:R-:W-:-:S07]  /*6870*/  IMAD.MOV.U32 R84, RZ, RZ, -0x1 ;  /* 0xffffffffff547424 */ /* 0x000fce00078e00ff */
[----:B01234-:R-:W-:Y:S05]  /*6880*/  WARPSYNC.COLLECTIVE R84, `(.L_x_3356) ;  /* 0x0000000054087348 */ /* 0x01ffea0003c00000 */
[----:B0-----:R0:W0:Y:S02]  /*6890*/  SHFL.IDX P0, R84, R78, R123, R12 ;  /* 0x0000007b4e547389 */ /* 0x001024000000000c */
[----:B01234-:R-:W-:Y:S05]  /*68a0*/  ENDCOLLECTIVE ;  /* 0x000000000000791b */ /* 0x01ffea0003800000 */
.L_x_3356:
[----:B------:R-:W-:Y:S05]  /*68b0*/  BSYNC B0 ;  /* 0x0000000000007941 */ /* 0x000fea0003800000 */
.L_x_3355:
[----:B------:R-:W-:Y:S01]  /*68c0*/  MOV R123, R84 ;  /* 0x00000054007b7202 */ /* 0x000fe20000000f00 */
[----:B------:R-:W-:Y:S06]  /*68d0*/  BRA `(.L_x_3357) ;  /* 0xffffffd000d07947 */ /* 0x000fec000383ffff */
.L_x_3251:
[----:B------:R-:W-:Y:S01]  /*68e0*/  BSSY B0, `(.L_x_3358) ;  /* 0x0000006000007945 */ /* 0x000fe20003800000 */
[----:B------:R-:W-:Y:S02]  /*68f0*/  IMAD.MOV.U32 R123, RZ, RZ, R93 ;  /* 0x000000ffff7b7224 */ /* 0x000fe400078e005d */
[----:B------:R-:W-:-:S07]  /*6900*/  IMAD.MOV.U32 R84, RZ, RZ, -0x1 ;  /* 0xffffffffff547424 */ /* 0x000fce00078e00ff */
[----:B01234-:R-:W-:Y:S05]  /*6910*/  WARPSYNC.COLLECTIVE R84, `(.L_x_3359) ;  /* 0x0000000054087348 */ /* 0x01ffea0003c00000 */
[----:B0-----:R0:W0:Y:S02]  /*6920*/  SHFL.IDX P0, R84, R78, R123, R12 ;  /* 0x0000007b4e547389 */ /* 0x001024000000000c */
[----:B01234-:R-:W-:Y:S05]  /*6930*/  ENDCOLLECTIVE ;  /* 0x000000000000791b */ /* 0x01ffea0003800000 */
.L_x_3359:
[----:B------:R-:W-:Y:S05]  /*6940*/  BSYNC B0 ;  /* 0x0000000000007941 */ /* 0x000fea0003800000 */
.L_x_3358:
[----:B------:R-:W-:Y:S05]  /*6950*/  BRA `(.L_x_3360) ;  /* 0xffffffd000c87947 */ /* 0x000fea000383ffff */
.L_x_3253:
[----:B------:R-:W-:Y:S01]  /*6960*/  BSSY B0, `(.L_x_3361) ;  /* 0x0000006000007945 */ /* 0x000fe20003800000 */
[----:B------:R-:W-:Y:S02]  /*6970*/  IMAD.MOV.U32 R123, RZ, RZ, R95 ;  /* 0x000000ffff7b7224 */ /* 0x000fe400078e005f */
[----:B------:R-:W-:-:S07]  /*6980*/  IMAD.MOV.U32 R84, RZ, RZ, -0x1 ;  /* 0xffffffffff547424 */ /* 0x000fce00078e00ff */
[----:B01234-:R-:W-:Y:S05]  /*6990*/  WARPSYNC.COLLECTIVE R84, `(.L_x_3362) ;  /* 0x0000000054087348 */ /* 0x01ffea0003c00000 */
[----:B0-----:R0:W0:Y:S02]  /*69a0*/  SHFL.IDX P0, R84, R78, R123, R12 ;  /* 0x0000007b4e547389 */ /* 0x001024000000000c */
[----:B01234-:R-:W-:Y:S05]  /*69b0*/  ENDCOLLECTIVE ;  /* 0x000000000000791b */ /* 0x01ffea0003800000 */
.L_x_3362:
[----:B------:R-:W-:Y:S05]  /*69c0*/  BSYNC B0 ;  /* 0x0000000000007941 */ /* 0x000fea0003800000 */
.L_x_3361:
[----:B------:R-:W-:Y:S01]  /*69d0*/  MOV R123, R84 ;  /* 0x00000054007b7202 */ /* 0x000fe20000000f00 */
[----:B------:R-:W-:Y:S06]  /*69e0*/  BRA `(.L_x_3363) ;  /* 0xffffffd000bc7947 */ /* 0x000fec000383ffff */
.L_x_3255:
[----:B------:R-:W-:Y:S01]  /*69f0*/  BSSY B0, `(.L_x_3364) ;  /* 0x0000006000007945 */ /* 0x000fe20003800000 */
[----:B------:R-:W-:Y:S02]  /*6a00*/  IMAD.MOV.U32 R123, RZ, RZ, R97 ;  /* 0x000000ffff7b7224 */ /* 0x000fe400078e0061 */
[----:B------:R-:W-:-:S07]  /*6a10*/  IMAD.MOV.U32 R84, RZ, RZ, -0x1 ;  /* 0xffffffffff547424 */ /* 0x000fce00078e00ff */
[----:B01234-:R-:W-:Y:S05]  /*6a20*/  WARPSYNC.COLLECTIVE R84, `(.L_x_3365) ;  /* 0x0000000054087348 */ /* 0x01ffea0003c00000 */
[----:B0-----:R0:W0:Y:S02]  /*6a30*/  SHFL.IDX P0, R84, R78, R123, R12 ;  /* 0x0000007b4e547389 */ /* 0x001024000000000c */
[----:B01234-:R-:W-:Y:S05]  /*6a40*/  ENDCOLLECTIVE ;  /* 0x000000000000791b */ /* 0x01ffea0003800000 */
.L_x_3365:
[----:B------:R-:W-:Y:S05]  /*6a50*/  BSYNC B0 ;  /* 0x0000000000007941 */ /* 0x000fea0003800000 */
.L_x_3364:
[----:B------:R-:W-:Y:S05]  /*6a60*/  BRA `(.L_x_3366) ;  /* 0xffffffd000b47947 */ /* 0x000fea000383ffff */
.L_x_3257:
[----:B------:R-:W-:Y:S01]  /*6a70*/  BSSY B0, `(.L_x_3367) ;  /* 0x0000006000007945 */ /* 0x000fe20003800000 */
[----:B------:R-:W-:Y:S02]  /*6a80*/  IMAD.MOV.U32 R123, RZ, RZ, R99 ;  /* 0x000000ffff7b7224 */ /* 0x000fe400078e0063 */
[----:B------:R-:W-:-:S07]  /*6a90*/  IMAD.MOV.U32 R84, RZ, RZ, -0x1 ;  /* 0xffffffffff547424 */ /* 0x000fce00078e00ff */
[----:B01234-:R-:W-:Y:S05]  /*6aa0*/  WARPSYNC.COLLECTIVE R84, `(.L_x_3368) ;  /* 0x0000000054087348 */ /* 0x01ffea0003c00000 */
[----:B0-----:R0:W0:Y:S02]  /*6ab0*/  SHFL.IDX P0, R84, R78, R123, R12 ;  /* 0x0000007b4e547389 */ /* 0x001024000000000c */
[----:B01234-:R-:W-:Y:S05]  /*6ac0*/  ENDCOLLECTIVE ;  /* 0x000000000000791b */ /* 0x01ffea0003800000 */
.L_x_3368:
[----:B------:R-:W-:Y:S05]  /*6ad0*/  BSYNC B0 ;  /* 0x0000000000007941 */ /* 0x000fea0003800000 */
.L_x_3367:
[----:B------:R-:W-:Y:S01]  /*6ae0*/  MOV R123, R84 ;  /* 0x00000054007b7202 */ /* 0x000fe20000000f00 */
[----:B------:R-:W-:Y:S06]  /*6af0*/  BRA `(.L_x_3369) ;  /* 0xffffffd000a87947 */ /* 0x000fec000383ffff */
.L_x_3259:
[----:B------:R-:W-:Y:S01]  /*6b00*/  BSSY B0, `(.L_x_3370) ;  /* 0x0000006000007945 */ /* 0x000fe20003800000 */
[----:B------:R-:W-:Y:S02]  /*6b10*/  IMAD.MOV.U32 R123, RZ, RZ, R101 ;  /* 0x000000ffff7b7224 */ /* 0x000fe400078e0065 */
[----:B------:R-:W-:-:S07]  /*6b20*/  IMAD.MOV.U32 R84, RZ, RZ, -0x1 ;  /* 0xffffffffff547424 */ /* 0x000fce00078e00ff */
[----:B01234-:R-:W-:Y:S05]  /*6b30*/  WARPSYNC.COLLECTIVE R84, `(.L_x_3371) ;  /* 0x0000000054087348 */ /* 0x01ffea0003c00000 */
[----:B0-----:R0:W0:Y:S02]  /*6b40*/  SHFL.IDX P0, R84, R78, R123, R12 ;  /* 0x0000007b4e547389 */ /* 0x001024000000000c */
[----:B01234-:R-:W-:Y:S05]  /*6b50*/  ENDCOLLECTIVE ;  /* 0x000000000000791b */ /* 0x01ffea0003800000 */
.L_x_3371:
[----:B------:R-:W-:Y:S05]  /*6b60*/  BSYNC B0 ;  /* 0x0000000000007941 */ /* 0x000fea0003800000 */
.L_x_3370:
[----:B------:R-:W-:Y:S05]  /*6b70*/  BRA `(.L_x_3372) ;  /* 0xffffffd000a07947 */ /* 0x000fea000383ffff */
.L_x_3261:
[----:B------:R-:W-:Y:S01]  /*6b80*/  BSSY B0, `(.L_x_3373) ;  /* 0x0000006000007945 */ /* 0x000fe20003800000 */
[----:B------:R-:W-:Y:S02]  /*6b90*/  IMAD.MOV.U32 R123, RZ, RZ, R103 ;  /* 0x000000ffff7b7224 */ /* 0x000fe400078e0067 */
[----:B------:R-:W-:-:S07]  /*6ba0*/  IMAD.MOV.U32 R84, RZ, RZ, -0x1 ;  /* 0xffffffffff547424 */ /* 0x000fce00078e00ff */
[----:B01234-:R-:W-:Y:S05]  /*6bb0*/  WARPSYNC.COLLECTIVE R84, `(.L_x_3374) ;  /* 0x0000000054087348 */ /* 0x01ffea0003c00000 */
[----:B0-----:R0:W0:Y:S02]  /*6bc0*/  SHFL.IDX P0, R84, R78, R123, R12 ;  /* 0x0000007b4e547389 */ /* 0x001024000000000c */
[----:B01234-:R-:W-:Y:S05]  /*6bd0*/  ENDCOLLECTIVE ;  /* 0x000000000000791b */ /* 0x01ffea0003800000 */
.L_x_3374:
[----:B------:R-:W-:Y:S05]  /*6be0*/  BSYNC B0 ;  /* 0x0000000000007941 */ /* 0x000fea0003800000 */
.L_x_3373:
[----:B------:R-:W-:Y:S01]  /*6bf0*/  MOV R123, R84 ;  /* 0x00000054007b7202 */ /* 0x000fe20000000f00 */
[----:B------:R-:W-:Y:S06]  /*6c00*/  BRA `(.L_x_3375) ;  /* 0xffffffd000947947 */ /* 0x000fec000383ffff */
.L_x_3263:
[----:B------:R-:W-:Y:S01]  /*6c10*/  BSSY B0, `(.L_x_3376) ;  /* 0x0000006000007945 */ /* 0x000fe20003800000 */
[----:B------:R-:W-:Y:S02]  /*6c20*/  IMAD.MOV.U32 R123, RZ, RZ, R105 ;  /* 0x000000ffff7b7224 */ /* 0x000fe400078e0069 */
[----:B------:R-:W-:-:S07]  /*6c30*/  IMAD.MOV.U32 R84, RZ, RZ, -0x1 ;  /* 0xffffffffff547424 */ /* 0x000fce00078e00ff */
[----:B01234-:R-:W-:Y:S05]  /*6c40*/  WARPSYNC.COLLECTIVE R84, `(.L_x_3377) ;  /* 0x0000000054087348 */ /* 0x01ffea0003c00000 */
[----:B0-----:R0:W0:Y:S02]  /*6c50*/  SHFL.IDX P0, R84, R78, R123, R12 ;  /* 0x0000007b4e547389 */ /* 0x001024000000000c */
[----:B01234-:R-:W-:Y:S05]  /*6c60*/  ENDCOLLECTIVE ;  /* 0x000000000000791b */ /* 0x01ffea0003800000 */
.L_x_3377:
[----:B------:R-:W-:Y:S05]  /*6c70*/  BSYNC B0 ;  /* 0x0000000000007941 */ /* 0x000fea0003800000 */
.L_x_3376:
[----:B------:R-:W-:Y:S05]  /*6c80*/  BRA `(.L_x_3378) ;  /* 0xffffffd0008c7947 */ /* 0x000fea000383ffff */
.L_x_3265:
[----:B------:R-:W-:Y:S01]  /*6c90*/  BSSY B0, `(.L_x_3379) ;  /* 0x0000006000007945 */ /* 0x000fe20003800000 */
[----:B------:R-:W-:Y:S02]  /*6ca0*/  IMAD.MOV.U32 R123, RZ, RZ, R107 ;  /* 0x000000ffff7b7224 */ /* 0x000fe400078e006b */
[----:B------:R-:W-:-:S07]  /*6cb0*/  IMAD.MOV.U32 R84, RZ, RZ, -0x1 ;  /* 0xffffffffff547424 */ /* 0x000fce00078e00ff */
[----:B01234-:R-:W-:Y:S05]  /*6cc0*/  WARPSYNC.COLLECTIVE R84, `(.L_x_3380) ;  /* 0x0000000054087348 */ /* 0x01ffea0003c00000 */
[----:B0-----:R0:W0:Y:S02]  /*6cd0*/  SHFL.IDX P0, R84, R78, R123, R12 ;  /* 0x0000007b4e547389 */ /* 0x001024000000000c */
[----:B01234-:R-:W-:Y:S05]  /*6ce0*/  ENDCOLLECTIVE ;  /* 0x000000000000791b */ /* 0x01ffea0003800000 */
.L_x_3380:
[----:B------:R-:W-:Y:S05]  /*6cf0*/  BSYNC B0 ;  /* 0x0000000000007941 */ /* 0x000fea0003800000 */
.L_x_3379:
[----:B------:R-:W-:Y:S01]  /*6d00*/  MOV R123, R84 ;  /* 0x00000054007b7202 */ /* 0x000fe20000000f00 */
[----:B------:R-:W-:Y:S06]  /*6d10*/  BRA `(.L_x_3381) ;  /* 0xffffffd000807947 */ /* 0x000fec000383ffff */
.L_x_3267:
[----:B------:R-:W-:Y:S01]  /*6d20*/  BSSY B0, `(.L_x_3382) ;  /* 0x0000006000007945 */ /* 0x000fe20003800000 */
[----:B------:R-:W-:Y:S02]  /*6d30*/  IMAD.MOV.U32 R123, RZ, RZ, R109 ;  /* 0x000000ffff7b7224 */ /* 0x000fe400078e006d */
[----:B------:R-:W-:-:S07]  /*6d40*/  IMAD.MOV.U32 R84, RZ, RZ, -0x1 ;  /* 0xffffffffff547424 */ /* 0x000fce00078e00ff */
[----:B01234-:R-:W-:Y:S05]  /*6d50*/  WARPSYNC.COLLECTIVE R84, `(.L_x_3383) ;  /* 0x0000000054087348 */ /* 0x01ffea0003c00000 */
[----:B0-----:R0:W0:Y:S02]  /*6d60*/  SHFL.IDX P0, R84, R78, R123, R12 ;  /* 0x0000007b4e547389 */ /* 0x001024000000000c */
[----:B01234-:R-:W-:Y:S05]  /*6d70*/  ENDCOLLECTIVE ;  /* 0x000000000000791b */ /* 0x01ffea0003800000 */
.L_x_3383:
[----:B------:R-:W-:Y:S05]  /*6d80*/  BSYNC B0 ;  /* 0x0000000000007941 */ /* 0x000fea0003800000 */
.L_x_3382:
[----:B------:R-:W-:Y:S05]  /*6d90*/  BRA `(.L_x_3384) ;  /* 0xffffffd000787947 */ /* 0x000fea000383ffff */
.L_x_3269:
[----:B------:R-:W-:Y:S01]  /*6da0*/  BSSY B0, `(.L_x_3385) ;  /* 0x0000006000007945 */ /* 0x000fe20003800000 */
[----:B------:R-:W-:Y:S02]  /*6db0*/  IMAD.MOV.U32 R123, RZ, RZ, R111 ;  /* 0x000000ffff7b7224 */ /* 0x000fe400078e006f */
[----:B------:R-:W-:-:S07]  /*6dc0*/  IMAD.MOV.U32 R84, RZ, RZ, -0x1 ;  /* 0xffffffffff547424 */ /* 0x000fce00078e00ff */
[----:B01234-:R-:W-:Y:S05]  /*6dd0*/  WARPSYNC.COLLECTIVE R84, `(.L_x_3386) ;  /* 0x0000000054087348 */ /* 0x01ffea0003c00000 */
[----:B0-----:R0:W0:Y:S02]  /*6de0*/  SHFL.IDX P0, R84, R78, R123, R12 ;  /* 0x0000007b4e547389 */ /* 0x001024000000000c */
[----:B01234-:R-:W-:Y:S05]  /*6df0*/  ENDCOLLECTIVE ;  /* 0x000000000000791b */ /* 0x01ffea0003800000 */
.L_x_3386:
[----:B------:R-:W-:Y:S05]  /*6e00*/  BSYNC B0 ;  /* 0x0000000000007941 */ /* 0x000fea0003800000 */
.L_x_3385:
[----:B------:R-:W-:Y:S01]  /*6e10*/  MOV R123, R84 ;  /* 0x00000054007b7202 */ /* 0x000fe20000000f00 */
[----:B------:R-:W-:Y:S06]  /*6e20*/  BRA `(.L_x_3387) ;  /* 0xffffffd0006c7947 */ /* 0x000fec000383ffff */
.L_x_3271:
[----:B------:R-:W-:Y:S01]  /*6e30*/  BSSY B0, `(.L_x_3388) ;  /* 0x0000006000007945 */ /* 0x000fe20003800000 */
[----:B------:R-:W-:Y:S02]  /*6e40*/  IMAD.MOV.U32 R123, RZ, RZ, R113 ;  /* 0x000000ffff7b7224 */ /* 0x000fe400078e0071 */
[----:B------:R-:W-:-:S07]  /*6e50*/  IMAD.MOV.U32 R84, RZ, RZ, -0x1 ;  /* 0xffffffffff547424 */ /* 0x000fce00078e00ff */
[----:B01234-:R-:W-:Y:S05]  /*6e60*/  WARPSYNC.COLLECTIVE R84, `(.L_x_3389) ;  /* 0x0000000054087348 */ /* 0x01ffea0003c00000 */
[----:B0-----:R0:W0:Y:S02]  /*6e70*/  SHFL.IDX P0, R84, R78, R123, R12 ;  /* 0x0000007b4e547389 */ /* 0x001024000000000c */
[----:B01234-:R-:W-:Y:S05]  /*6e80*/  ENDCOLLECTIVE ;  /* 0x000000000000791b */ /* 0x01ffea0003800000 */
.L_x_3389:
[----:B------:R-:W-:Y:S05]  /*6e90*/  BSYNC B0 ;  /* 0x0000000000007941 */ /* 0x000fea0003800000 */
.L_x_3388:
[----:B------:R-:W-:Y:S05]  /*6ea0*/  BRA `(.L_x_3390) ;  /* 0xffffffd000647947 */ /* 0x000fea000383ffff */
.L_x_3273:
[----:B------:R-:W-:Y:S01]  /*6eb0*/  BSSY B0, `(.L_x_3391) ;  /* 0x0000006000007945 */ /* 0x000fe20003800000 */
[----:B------:R-:W-:Y:S02]  /*6ec0*/  IMAD.MOV.U32 R123, RZ, RZ, R117 ;  /* 0x000000ffff7b7224 */ /* 0x000fe400078e0075 */
[----:B------:R-:W-:-:S07]  /*6ed0*/  IMAD.MOV.U32 R84, RZ, RZ, -0x1 ;  /* 0xffffffffff547424 */ /* 0x000fce00078e00ff */
[----:B01234-:R-:W-:Y:S05]  /*6ee0*/  WARPSYNC.COLLECTIVE R84, `(.L_x_3392) ;  /* 0x0000000054087348 */ /* 0x01ffea0003c00000 */
[----:B0-----:R0:W0:Y:S02]  /*6ef0*/  SHFL.IDX P0, R84, R78, R123, R12 ;  /* 0x0000007b4e547389 */ /* 0x001024000000000c */
[----:B01234-:R-:W-:Y:S05]  /*6f00*/  ENDCOLLECTIVE ;  /* 0x000000000000791b */ /* 0x01ffea0003800000 */
.L_x_3392:
[----:B------:R-:W-:Y:S05]  /*6f10*/  BSYNC B0 ;  /* 0x0000000000007941 */ /* 0x000fea0003800000 */
.L_x_3391:
[----:B------:R-:W-:Y:S01]  /*6f20*/  MOV R123, R84 ;  /* 0x00000054007b7202 */ /* 0x000fe20000000f00 */
[----:B------:R-:W-:Y:S06]  /*6f30*/  BRA `(.L_x_3393) ;  /* 0xffffffd000587947 */ /* 0x000fec000383ffff */
.L_x_3275:
[----:B------:R-:W-:Y:S01]  /*6f40*/  BSSY B0, `(.L_x_3394) ;  /* 0x0000006000007945 */ /* 0x000fe20003800000 */
[----:B------:R-:W-:Y:S02]  /*6f50*/  IMAD.MOV.U32 R123, RZ, RZ, R121 ;  /* 0x000000ffff7b7224 */ /* 0x000fe400078e0079 */
[----:B------:R-:W-:-:S07]  /*6f60*/  IMAD.MOV.U32 R84, RZ, RZ, -0x1 ;  /* 0xffffffffff547424 */ /* 0x000fce00078e00ff */
[----:B01234-:R-:W-:Y:S05]  /*6f70*/  WARPSYNC.COLLECTIVE R84, `(.L_x_3395) ;  /* 0x0000000054087348 */ /* 0x01ffea0003c00000 */
[----:B0-----:R0:W0:Y:S02]  /*6f80*/  SHFL.IDX P0, R84, R78, R123, R12 ;  /* 0x0000007b4e547389 */ /* 0x001024000000000c */
[----:B01234-:R-:W-:Y:S05]  /*6f90*/  ENDCOLLECTIVE ;  /* 0x000000000000791b */ /* 0x01ffea0003800000 */
.L_x_3395:
[----:B------:R-:W-:Y:S05]  /*6fa0*/  BSYNC B0 ;  /* 0x0000000000007941 */ /* 0x000fea0003800000 */
.L_x_3394:
[----:B------:R-:W-:Y:S01]  /*6fb0*/  IMAD.MOV.U32 R78, RZ, RZ, R84 ;  /* 0x000000ffff4e7224 */ /* 0x000fe200078e0054 */
[----:B------:R-:W-:Y:S06]  /*6fc0*/  BRA `(.L_x_3396) ;  /* 0xffffffd0004c7947 */ /* 0x000fec000383ffff */
.L_x_3397:
        /* <DEDUP_REMOVED lines=11> */
.L_x_20473:


//--------------------- .text._Z9cuda_gemmIiLi128ELi16ELi1ELi128ELi16ELi16ELi1EEviiiPT_S1_S1_ii --------------------------
	.section	.text._Z9cuda_gemmIiLi128ELi16ELi1ELi128ELi16ELi16ELi1EEviiiPT_S1_S1_ii,"ax",@progbits
	.align	128
        .global         _Z9cuda_gemmIiLi128ELi16ELi1ELi128ELi16ELi16ELi1EEviiiPT_S1_S1_ii
        .type           _Z9cuda_gemmIiLi128ELi16ELi1ELi128ELi16ELi16ELi1EEviiiPT_S1_S1_ii,@function
        .size           _Z9cuda_gemmIiLi128ELi16ELi1ELi128ELi16ELi16ELi1EEviiiPT_S1_S1_ii,(.L_x_20328 - _Z9cuda_gemmIiLi128ELi16ELi1ELi128ELi16ELi16ELi1EEviiiPT_S1_S1_ii)
        .other          _Z9cuda_gemmIiLi128ELi16ELi1ELi128ELi16ELi16ELi1EEviiiPT_S1_S1_ii,@"STO_CUDA_ENTRY STV_DEFAULT"
_Z9cuda_gemmIiLi128ELi16ELi1ELi128ELi16ELi16ELi1EEviiiPT_S1_S1_ii:
.text._Z9cuda_gemmIiLi128ELi16ELi1ELi128ELi16ELi16ELi1EEviiiPT_S1_S1_ii:
[----:B------:R-:W-:Y:S01]  /*0000*/  LDC R1, c[0x0][0x37c] ;  /* 0x0000df00ff017b82 */ /* 0x000fe20000000800 */
[----:B------:R-:W0:Y:S01]  /*0010*/  S2R R0, SR_TID.X ;  /* 0x0000000000007919 */ /* 0x000e220000002100 */
[----:B------:R-:W1:Y:S01]  /*0020*/  LDCU UR8, c[0x0][0x360] ;  /* 0x00006c00ff0877ac */ /* 0x000e620008000800 */
[----:B------:R-:W-:Y:S01]  /*0030*/  MOV R9, 0x80 ;  /* 0x0000008000097802 */ /* 0x000fe20000000f00 */
[----:B-1----:R-:W-:Y:S02]  /*0040*/  ULOP3.LUT UR4, UR8, 0xff, URZ, 0xc0, !UPT ;  /* 0x000000ff08047892 */ /* 0x002fe4000f8ec0ff */
[----:B0-----:R-:W-:-:S05]  /*0050*/  VIADD R4, R0, UR8 ;  /* 0x0000000800047c36 */ /* 0x001fca0008000000 */
[----:B------:R-:W-:-:S07]  /*0060*/  LOP3.LUT R5, R4, 0xff, RZ, 0xc, !PT ;  /* 0x000000ff04057812 */ /* 0x000fce00078e0cff */
[----:B------:R-:W-:Y:S05]  /*0070*/  CALL.REL.NOINC `($__internal_38_$__cuda_sm20_div_u16) ;  /* 0x0000002000f87944 */ /* 0x000fea0003c00000 */
        /* <DEDUP_REMOVED lines=15> */
.L_x_3400:
        /* <DEDUP_REMOVED lines=13> */
.L_x_3399:
[----:B-1----:R-:W-:Y:S05]  /*0240*/  BSYNC.RECONVERGENT B0 ;  /* 0x0000000000007941 */ /* 0x002fea0003800200 */
.L_x_3398:
[----:B------:R-:W-:Y:S04]  /*0250*/  BSSY.RECONVERGENT B0, `(.L_x_3401) ;  /* 0x000002c000007945 */ /* 0x000fe80003800200 */
[----:B------:R-:W-:Y:S05]  /*0260*/  @!P1 BRA `(.L_x_3402) ;  /* 0x0000000000a89947 */ /* 0x000fea0003800000 */
[----:B------:R-:W1:Y:S01]  /*0270*/  S2R R7, SR_CgaCtaId ;  /* 0x0000000000077919 */ /* 0x000e620000008800 */
[----:B--2---:R-:W2:Y:S01]  /*0280*/  LDC.64 R2, c[0x0][0x398] ;  /* 0x0000e600ff027b82 */ /* 0x004ea20000000a00 */
[----:B------:R-:W-:-:S04]  /*0290*/  MOV R6, 0x400 ;  /* 0x0000040000067802 */ /* 0x000fc80000000f00 */
[----:B-1----:R-:W-:-:S07]  /*02a0*/  LEA R20, R7, R6, 0x18 ;  /* 0x0000000607147211 */ /* 0x002fce00078ec0ff */
.L_x_3403:
        /* <DEDUP_REMOVED lines=11> */
[----:B------:R-:W-:Y:S02]  /*0360*/  SHF.R.U32.HI R14, RZ, 0x2, R5 ;  /* 0x00000002ff0e7819 */ /* 0x000fe40000011605 */
[----:B------:R-:W-:Y:S02]  /*0370*/  LOP3.LUT R19, R5, 0xf, RZ, 0xc0, !PT ;  /* 0x0000000f05137812 */ /* 0x000fe400078ec0ff */
        /* <DEDUP_REMOVED lines=25> */
.L_x_3402:
[----:B------:R-:W-:Y:S05]  /*0510*/  BSYNC.RECONVERGENT B0 ;  /* 0x0000000000007941 */ /* 0x000fea0003800200 */
.L_x_3401:
[----:B------:R-:W3:Y:S01]  /*0520*/  S2UR UR9, SR_CTAID.Y ;  /* 0x00000000000979c3 */ /* 0x000ee20000002600 */
[----:B0-2---:R-:W-:-:S05]  /*0530*/  IMAD.SHL.U32 R2, R18, 0x10, RZ ;  /* 0x0000001012027824 */ /* 0x005fca00078e00ff */
[----:B---3--:R-:W-:-:S13]  /*0540*/  ISETP.LE.U32.AND P0, PT, R2, UR9, PT ;  /* 0x0000000902007c0c */ /* 0x008fda000bf03070 */
[----:B------:R-:W-:Y:S05]  /*0550*/  @P0 EXIT ;  /* 0x000000000000094d */ /* 0x000fea0003800000 */
[----:B-1----:R-:W0:Y:S01]  /*0560*/  I2F.U32.RP R6, UR8 ;  /* 0x0000000800067d06 */ /* 0x002e220008209000 */
[C---:B------:R-:W-:Y:S01]  /*0570*/  ISETP.GE.U32.AND P0, PT, R4.reuse, 0x80, PT ;  /* 0x000000800400780c */ /* 0x040fe20003f06070 */
[----:B------:R-:W1:Y:S01]  /*0580*/  S2UR UR6, SR_CgaCtaId ;  /* 0x00000000000679c3 */ /* 0x000e620000008800 */
[----:B------:R-:W-:Y:S01]  /*0590*/  VIMNMX.U32 R5, PT, PT, R4, 0x80, !PT ;  /* 0x0000008004057848 */ /* 0x000fe20007fe0000 */
[----:B------:R-:W-:Y:S01]  /*05a0*/  UMOV UR5, 0x400 ;  /* 0x0000040000057882 */ /* 0x000fe20000000000 */
[----:B------:R-:W-:Y:S01]  /*05b0*/  SEL R19, RZ, 0x1, P0 ;  /* 0x00000001ff137807 */ /* 0x000fe20000000000 */
[----:B------:R-:W-:Y:S01]  /*05c0*/  UIADD3 UR4, UPT, UPT, UR5, 0x480, URZ ;  /* 0x0000048005047890 */ /* 0x000fe2000fffe0ff */
[C---:B------:R-:W-:Y:S01]  /*05d0*/  SHF.L.U32 R32, R0.reuse, 0x2, RZ ;  /* 0x0000000200207819 */ /* 0x040fe200000006ff */
[C---:B------:R-:W-:Y:S01]  /*05e0*/  VIADD R53, R0.reuse, 0x6 ;  /* 0x0000000600357836 */ /* 0x040fe20000000000 */
[----:B------:R-:W-:Y:S01]  /*05f0*/  IADD3 R5, PT, PT, R5, -R4, -R19 ;  /* 0x8000000405057210 */ /* 0x000fe20007ffe813 */
[C---:B------:R-:W-:Y:S01]  /*0600*/  VIADD R37, R0.reuse, 0x7 ;  /* 0x0000000700257836 */ /* 0x040fe20000000000 */
[C---:B------:R-:W-:Y:S01]  /*0610*/  LOP3.LUT R9, R0.reuse, 0x7, RZ, 0xc0, !PT ;  /* 0x0000000700097812 */ /* 0x040fe200078ec0ff */
[----:B------:R-:W-:Y:S01]  /*0620*/  VIADD R34, R0, 0xa ;  /* 0x0000000a00227836 */ /* 0x000fe20000000000 */
[----:B------:R-:W-:Y:S01]  /*0630*/  LOP3.LUT R32, R32, 0x3c, RZ, 0xc0, !PT ;  /* 0x0000003c20207812 */ /* 0x000fe200078ec0ff */
[C---:B------:R-:W-:Y:S01]  /*0640*/  VIADD R24, R0.reuse, 0xb ;  /* 0x0000000b00187836 */ /* 0x040fe20000000000 */
[----:B0-----:R-:W0:Y:S01]  /*0650*/  MUFU.RCP R6, R6 ;  /* 0x0000000600067308 */ /* 0x001e220000001000 */
[C---:B------:R-:W-:Y:S01]  /*0660*/  LOP3.LUT R29, R0.reuse, 0xf, RZ, 0xc0, !PT ;  /* 0x0000000f001d7812 */ /* 0x040fe200078ec0ff */
[C---:B------:R-:W-:Y:S01]  /*0670*/  VIADD R26, R0.reuse, 0xd ;  /* 0x0000000d001a7836 */ /* 0x040fe20000000000 */
[----:B------:R-:W-:Y:S01]  /*0680*/  ISETP.NE.U32.AND P2, PT, RZ, UR8, PT ;  /* 0x00000008ff007c0c */ /* 0x000fe2000bf45070 */
[----:B------:R-:W-:Y:S01]  /*0690*/  VIADD R27, R0, 0xe ;  /* 0x0000000e001b7836 */ /* 0x000fe20000000000 */
[C---:B------:R-:W-:Y:S01]  /*06a0*/  ISETP.NE.AND P3, PT, R29.reuse, 0xf, PT ;  /* 0x0000000f1d00780c */ /* 0x040fe20003f65270 */
[----:B------:R-:W-:Y:S01]  /*06b0*/  USHF.L.U32 UR7, UR8, 0x2, URZ ;  /* 0x0000000208077899 */ /* 0x000fe200080006ff */
[----:B------:R-:W-:-:S02]  /*06c0*/  ISETP.GE.U32.AND P1, PT, R29, 0xe, PT ;  /* 0x0000000e1d00780c */ /* 0x000fc40003f26070 */
[C---:B------:R-:W-:Y:S01]  /*06d0*/  ISETP.GE.U32.AND P0, PT, R29.reuse, 0xd, PT ;  /* 0x0000000d1d00780c */ /* 0x040fe20003f06070 */
[----:B-1----:R-:W-:Y:S01]  /*06e0*/  ULEA UR4, UR6, UR4, 0x18 ;  /* 0x0000000406047291 */ /* 0x002fe2000f8ec0ff */
[----:B------:R-:W-:Y:S01]  /*06f0*/  ISETP.GE.U32.AND P6, PT, R29, 0xc, PT ;  /* 0x0000000c1d00780c */ /* 0x000fe20003fc6070 */
[----:B------:R-:W-:Y:S01]  /*0700*/  ULEA UR5, UR6, UR5, 0x18 ;  /* 0x0000000506057291 */ /* 0x000fe2000f8ec0ff */
[C---:B------:R-:W-:Y:S02]  /*0710*/  IADD3 R35, PT, PT, R0.reuse, 0x9, RZ ;  /* 0x0000000900237810 */ /* 0x040fe40007ffe0ff */
[----:B------:R-:W-:Y:S01]  /*0720*/  IADD3 R25, PT, PT, R0, 0xc, RZ ;  /* 0x0000000c00197810 */ /* 0x000fe20007ffe0ff */
[----:B0-----:R-:W-:Y:S01]  /*0730*/  VIADD R2, R6, 0xffffffe ;  /* 0x0ffffffe06027836 */ /* 0x001fe20000000000 */
[----:B------:R-:W-:Y:S02]  /*0740*/  IADD3 R28, PT, PT, R0, -0x1, RZ ;  /* 0xffffffff001c7810 */ /* 0x000fe40007ffe0ff */
[----:B------:R-:W-:Y:S01]  /*0750*/  LOP3.LUT R53, R53, 0xf, RZ, 0xc0, !PT ;  /* 0x0000000f35357812 */ /* 0x000fe200078ec0ff */
[----:B------:R0:W1:Y:S01]  /*0760*/  F2I.FTZ.U32.TRUNC.NTZ R3, R2 ;  /* 0x0000000200037305 */ /* 0x000062000021f000 */
[----:B------:R-:W-:-:S02]  /*0770*/  LOP3.LUT R37, R37, 0xf, RZ, 0xc0, !PT ;  /* 0x0000000f25257812 */ /* 0x000fc400078ec0ff */
[----:B------:R-:W-:Y:S02]  /*0780*/  LOP3.LUT R35, R35, 0xf, RZ, 0xc0, !PT ;  /* 0x0000000f23237812 */ /* 0x000fe400078ec0ff */
[----:B------:R-:W-:Y:S02]  /*0790*/  LOP3.LUT R34, R34, 0xf, RZ, 0xc0, !PT ;  /* 0x0000000f22227812 */ /* 0x000fe400078ec0ff */
[----:B------:R-:W-:Y:S01]  /*07a0*/  LOP3.LUT R21, R26, 0xf, RZ, 0xc0, !PT ;  /* 0x0000000f1a157812 */ /* 0x000fe200078ec0ff */
[----:B0-----:R-:W-:Y:S01]  /*07b0*/  IMAD.MOV.U32 R2, RZ, RZ, RZ ;  /* 0x000000ffff027224 */ /* 0x001fe200078e00ff */
[----:B------:R-:W-:Y:S02]  /*07c0*/  LOP3.LUT R22, R27, 0xf, RZ, 0xc0, !PT ;  /* 0x0000000f1b167812 */ /* 0x000fe400078ec0ff */
[----:B------:R-:W-:Y:S02]  /*07d0*/  LOP3.LUT R23, R28, 0xf, RZ, 0xc0, !PT ;  /* 0x0000000f1c177812 */ /* 0x000fe400078ec0ff */
[----:B------:R-:W-:-:S02]  /*07e0*/  LOP3.LUT R36, R29, 0x8, RZ, 0x3c, !PT ;  /* 0x000000081d247812 */ /* 0x000fc400078e3cff */
[----:B-1----:R-:W-:-:S05]  /*07f0*/  IADD3 R7, PT, PT, RZ, -R3, RZ ;  /* 0x80000003ff077210 */ /* 0x002fca0007ffe0ff */
[----:B------:R-:W-:-:S04]  /*0800*/  IMAD R7, R7, UR8, RZ ;  /* 0x0000000807077c24 */ /* 0x000fc8000f8e02ff */
[----:B------:R-:W-:-:S06]  /*0810*/  IMAD.HI.U32 R8, R3, R7, R2 ;  /* 0x0000000703087227 */ /* 0x000fcc00078e0002 */
[----:B------:R-:W-:-:S04]  /*0820*/  IMAD.HI.U32 R20, R8, R5, RZ ;  /* 0x0000000508147227 */ /* 0x000fc800078e00ff */
[----:B------:R-:W-:-:S04]  /*0830*/  IMAD.MOV R2, RZ, RZ, -R20 ;  /* 0x000000ffff027224 */ /* 0x000fc800078e0a14 */
[----:B------:R-:W-:Y:S02]  /*0840*/  IMAD R5, R2, UR8, R5 ;  /* 0x0000000802057c24 */ /* 0x000fe4000f8e0205 */
[----:B------:R-:W-:Y:S02]  /*0850*/  IMAD R2, R9, 0x40, R32 ;  /* 0x0000004009027824 */ /* 0x000fe400078e0220 */
[----:B------:R-:W-:Y:S01]  /*0860*/  VIADD R32, R32, UR5 ;  /* 0x0000000520207c36 */ /* 0x000fe20008000000 */
[----:B------:R-:W-:Y:S02]  /*0870*/  ISETP.GE.U32.AND P5, PT, R5, UR8, PT ;  /* 0x0000000805007c0c */ /* 0x000fe4000bfa6070 */
[----:B------:R-:W-:-:S05]  /*0880*/  IADD3 R2, PT, PT, R2, UR4, RZ ;  /* 0x0000000402027c10 */ /* 0x000fca000fffe0ff */
[----:B------:R-:W-:-:S04]  /*0890*/  VIADD R17, R2, 0xffffffc0 ;  /* 0xffffffc002117836 */ /* 0x000fc80000000000 */
[--C-:B------:R-:W-:Y:S01]  /*08a0*/  IMAD.MOV.U32 R15, RZ, RZ, R17.reuse ;  /* 0x000000ffff0f7224 */ /* 0x100fe200078e0011 */
[-C--:B------:R-:W-:Y:S01]  /*08b0*/  MOV R16, R17.reuse ;  /* 0x0000001100107202 */ /* 0x080fe20000000f00 */
[----:B------:R-:W-:Y:S01]  /*08c0*/  @P5 VIADD R5, R5, -UR8 ;  /* 0x8000000805055c36 */ /* 0x000fe20008000000 */
[----:B------:R-:W-:Y:S01]  /*08d0*/  @P3 IADD3 R16, PT, PT, R2, RZ, RZ ;  /* 0x000000ff02103210 */ /* 0x000fe20007ffe0ff */
[----:B------:R-:W-:Y:S01]  /*08e0*/  @P5 VIADD R20, R20, 0x1 ;  /* 0x0000000114145836 */ /* 0x000fe20000000000 */
[----:B------:R-:W-:Y:S01]  /*08f0*/  ISETP.GE.U32.AND P5, PT, R29, 0xb, PT ;  /* 0x0000000b1d00780c */ /* 0x000fe20003fa6070 */
[--C-:B------:R-:W-:Y:S01]  /*0900*/  IMAD.MOV.U32 R14, RZ, RZ, R17.reuse ;  /* 0x000000ffff0e7224 */ /* 0x100fe200078e0011 */
[----:B------:R-:W-:Y:S01]  /*0910*/  ISETP.GE.U32.AND P4, PT, R5, UR8, PT ;  /* 0x0000000805007c0c */ /* 0x000fe2000bf86070 */
[--C-:B------:R-:W-:Y:S01]  /*0920*/  @!P1 IMAD.MOV R15, RZ, RZ, R2.reuse ;  /* 0x000000ffff0f9224 */ /* 0x100fe200078e0202 */
[C---:B------:R-:W-:Y:S01]  /*0930*/  ISETP.GE.U32.AND P3, PT, R29.reuse, 0x9, PT ;  /* 0x000000091d00780c */ /* 0x040fe20003f66070 */
[--C-:B------:R-:W-:Y:S01]  /*0940*/  @!P0 IMAD.MOV R14, RZ, RZ, R2.reuse ;  /* 0x000000ffff0e8224 */ /* 0x100fe200078e0202 */
        /* <DEDUP_REMOVED lines=8> */
[----:B------:R-:W-:Y:S01]  /*09d0*/  MOV R8, R17 ;  /* 0x0000001100087202 */ /* 0x000fe20000000f00 */
[----:B------:R-:W-:Y:S01]  /*09e0*/  @P4 VIADD R20, R20, 0x1 ;  /* 0x0000000114144836 */ /* 0x000fe20000000000 */
[C---:B------:R-:W-:Y:S01]  /*09f0*/  ISETP.GE.U32.AND P4, PT, R29.reuse, 0xa, PT ;  /* 0x0000000a1d00780c */ /* 0x040fe20003f86070 */
[--C-:B------:R-:W-:Y:S01]  /*0a00*/  @!P3 IMAD.MOV R10, RZ, RZ, R2.reuse ;  /* 0x000000ffff0ab224 */ /* 0x100fe200078e0202 */
[C---:B------:R-:W-:Y:S01]  /*0a10*/  @!P6 IADD3 R13, PT, PT, R2.reuse, RZ, RZ ;  /* 0x000000ff020de210 */ /* 0x040fe20007ffe0ff */
[--C-:B------:R-:W-:Y:S01]  /*0a20*/  @!P1 IMAD.MOV R9, RZ, RZ, R2.reuse ;  /* 0x000000ffff099224 */ /* 0x100fe200078e0202 */
[C---:B------:R-:W-:Y:S01]  /*0a30*/  ISETP.GE.U32.AND P6, PT, R29.reuse, 0x6, PT ;  /* 0x000000061d00780c */ /* 0x040fe20003fc6070 */
[--C-:B------:R-:W-:Y:S01]  /*0a40*/  IMAD.MOV.U32 R7, RZ, RZ, R17.reuse ;  /* 0x000000ffff077224 */ /* 0x100fe200078e0011 */
[----:B------:R-:W-:Y:S01]  /*0a50*/  @!P0 IADD3 R8, PT, PT, R2, RZ, RZ ;  /* 0x000000ff02088210 */ /* 0x000fe20007ffe0ff */
[--C-:B------:R-:W-:Y:S01]  /*0a60*/  IMAD.MOV.U32 R6, RZ, RZ, R17.reuse ;  /* 0x000000ffff067224 */ /* 0x100fe200078e0011 */
[C---:B------:R-:W-:Y:S01]  /*0a70*/  ISETP.GE.U32.AND P5, PT, R29.reuse, 0x5, PT ;  /* 0x000000051d00780c */ /* 0x040fe20003fa6070 */
[--C-:B------:R-:W-:Y:S01]  /*0a80*/  IMAD.MOV.U32 R4, RZ, RZ, R17.reuse ;  /* 0x000000ffff047224 */ /* 0x100fe200078e0011 */
[C---:B------:R-:W-:Y:S01]  /*0a90*/  ISETP.GE.U32.AND P3, PT, R29.reuse, 0x3, PT ;  /* 0x000000031d00780c */ /* 0x040fe20003f66070 */
[----:B------:R-:W-:Y:S01]  /*0aa0*/  IMAD.MOV.U32 R3, RZ, RZ, R17 ;  /* 0x000000ffff037224 */ /* 0x000fe200078e0011 */
[C---:B------:R-:W-:Y:S01]  /*0ab0*/  ISETP.GE.U32.AND P1, PT, R29.reuse, 0x2, PT ;  /* 0x000000021d00780c */ /* 0x040fe20003f26070 */
[----:B------:R-:W-:Y:S01]  /*0ac0*/  @!P4 IMAD.MOV R11, RZ, RZ, R2 ;  /* 0x000000ffff0bc224 */ /* 0x000fe200078e0202 */
[----:B------:R-:W-:-:S02]  /*0ad0*/  ISETP.GE.U32.AND P4, PT, R29, 0x4, PT ;  /* 0x000000041d00780c */ /* 0x000fc40003f86070 */
[----:B------:R-:W-:Y:S01]  /*0ae0*/  LOP3.LUT P0, RZ, R0, 0xf, RZ, 0xc0, !PT ;  /* 0x0000000f00ff7812 */ /* 0x000fe2000780c0ff */
[----:B------:R-:W-:Y:S01]  /*0af0*/  IMAD.U32 R0, RZ, RZ, UR9 ;  /* 0x00000009ff007e24 */ /* 0x000fe2000f8e00ff */
[----:B------:R-:W-:Y:S02]  /*0b00*/  @!P2 LOP3.LUT R20, RZ, UR8, RZ, 0x33, !PT ;  /* 0x00000008ff14ac12 */ /* 0x000fe4000f8e33ff */
[----:B------:R-:W-:Y:S01]  /*0b10*/  MOV R5, R17 ;  /* 0x0000001100057202 */ /* 0x000fe20000000f00 */
[--C-:B------:R-:W-:Y:S01]  /*0b20*/  @!P5 IMAD.MOV R6, RZ, RZ, R2.reuse ;  /* 0x000000ffff06d224 */ /* 0x100fe200078e0202 */
[C---:B------:R-:W-:Y:S02]  /*0b30*/  @!P6 IADD3 R7, PT, PT, R2.reuse, RZ, RZ ;  /* 0x000000ff0207e210 */ /* 0x040fe40007ffe0ff */
[----:B------:R-:W-:Y:S01]  /*0b40*/  @!P3 IADD3 R4, PT, PT, R2, RZ, RZ ;  /* 0x000000ff0204b210 */ /* 0x000fe20007ffe0ff */
[--C-:B------:R-:W-:Y:S02]  /*0b50*/  @!P1 IMAD.MOV R3, RZ, RZ, R2.reuse ;  /* 0x000000ffff039224 */ /* 0x100fe400078e0202 */
[----:B------:R-:W-:-:S02]  /*0b60*/  @!P4 IMAD.MOV R5, RZ, RZ, R2 ;  /* 0x000000ffff05c224 */ /* 0x000fc400078e0202 */
[----:B------:R-:W-:Y:S01]  /*0b70*/  @!P0 IMAD.MOV R17, RZ, RZ, R2 ;  /* 0x000000ffff118224 */ /* 0x000fe200078e0202 */
[----:B------:R-:W-:Y:S02]  /*0b80*/  IADD3 R2, PT, PT, R19, R20, RZ ;  /* 0x0000001413027210 */ /* 0x000fe40007ffe0ff */
[----:B------:R-:W-:Y:S02]  /*0b90*/  LOP3.LUT R19, R24, 0xf, RZ, 0xc0, !PT ;  /* 0x0000000f18137812 */ /* 0x000fe400078ec0ff */
[----:B------:R-:W-:-:S07]  /*0ba0*/  LOP3.LUT R20, R25, 0xf, RZ, 0xc0, !PT ;  /* 0x0000000f19147812 */ /* 0x000fce00078ec0ff */
.L_x_3421:
[----:B0-----:R-:W0:Y:S01]  /*0bb0*/  S2R R50, SR_TID.X ;  /* 0x0000000000327919 */ /* 0x001e220000002100 */
[C---:B------:R-:W-:Y:S01]  /*0bc0*/  LOP3.LUT R39, R2.reuse, 0x3, RZ, 0xc0, !PT ;  /* 0x0000000302277812 */ /* 0x040fe200078ec0ff */
[----:B------:R-:W-:Y:S01]  /*0bd0*/  BSSY.RECONVERGENT B0, `(.L_x_3404) ;  /* 0x0000023000007945 */ /* 0x000fe20003800200 */
[----:B------:R-:W-:Y:S01]  /*0be0*/  ISETP.GE.U32.AND P1, PT, R2, 0x3, PT ;  /* 0x000000030200780c */ /* 0x000fe20003f26070 */
[----:B------:R-:W-:Y:S01]  /*0bf0*/  IMAD.MOV.U32 R33, RZ, RZ, R0 ;  /* 0x000000ffff217224 */ /* 0x000fe200078e0000 */
[----:B------:R-:W-:Y:S02]  /*0c00*/  ISETP.NE.AND P0, PT, R39, 0x3, PT ;  /* 0x000000032700780c */ /* 0x000fe40003f05270 */
[----:B0-----:R-:W-:Y:S01]  /*0c10*/  IADD3 R48, PT, PT, R50, UR8, RZ ;  /* 0x0000000832307c10 */ /* 0x001fe2000fffe0ff */
[----:B------:R-:W-:-:S03]  /*0c20*/  IMAD.MOV.U32 R45, RZ, RZ, R50 ;  /* 0x000000ffff2d7224 */ /* 0x000fc600078e0032 */
[----:B------:R-:W-:-:S07]  /*0c30*/  IADD3 R38, PT, PT, R48, UR8, RZ ;  /* 0x0000000830267c10 */ /* 0x000fce000fffe0ff */
[----:B-123--:R-:W-:Y:S05]  /*0c40*/  @!P0 BRA `(.L_x_3405) ;  /* 0x00000000006c8947 */ /* 0x00efea0003800000 */
[----:B------:R-:W0:Y:S01]  /*0c50*/  LDC.64 R26, c[0x0][0x390] ;  /* 0x0000e400ff1a7b82 */ /* 0x000e220000000a00 */
[----:B------:R-:W-:-:S04]  /*0c60*/  IMAD R29, R33, 0x80, R50 ;  /* 0x00000080211d7824 */ /* 0x000fc800078e0232 */
[----:B0-----:R-:W-:-:S06]  /*0c70*/  IMAD.WIDE.U32 R24, R29, 0x4, R26 ;  /* 0x000000041d187825 */ /* 0x001fcc00078e001a */
[----:B------:R-:W2:Y:S01]  /*0c80*/  LDG.E R24, desc[UR10][R24.64] ;  /* 0x0000000a18187981 */ /* 0x000ea2000c1e1900 */
[----:B------:R-:W0:Y:S01]  /*0c90*/  S2UR UR5, SR_CgaCtaId ;  /* 0x00000000000579c3 */ /* 0x000e220000008800 */
[----:B------:R-:W-:Y:S01]  /*0ca0*/  UMOV UR4, 0x400 ;  /* 0x0000040000047882 */ /* 0x000fe20000000000 */
[----:B------:R-:W-:Y:S01]  /*0cb0*/  ISETP.NE.AND P2, PT, R39, RZ, PT ;  /* 0x000000ff2700720c */ /* 0x000fe20003f45270 */
[----:B------:R-:W-:Y:S01]  /*0cc0*/  UIADD3 UR4, UPT, UPT, UR4, 0x480, URZ ;  /* 0x0000048004047890 */ /* 0x000fe2000fffe0ff */
[----:B------:R-:W-:Y:S01]  /*0cd0*/  IMAD.SHL.U32 R31, R50, 0x4, RZ ;  /* 0x00000004321f7824 */ /* 0x000fe200078e00ff */
[----:B------:R-:W-:Y:S02]  /*0ce0*/  MOV R45, R48 ;  /* 0x00000030002d7202 */ /* 0x000fe40000000f00 */
[----:B0-----:R-:W-:-:S06]  /*0cf0*/  ULEA UR4, UR5, UR4, 0x18 ;  /* 0x0000000405047291 */ /* 0x001fcc000f8ec0ff */
[----:B------:R-:W-:-:S03]  /*0d00*/  VIADD R28, R31, UR4 ;  /* 0x000000041f1c7c36 */ /* 0x000fc60008000000 */
[----:B--2---:R0:W-:Y:S01]  /*0d10*/  STS [R31+UR4], R24 ;  /* 0x000000181f007988 */ /* 0x0041e20008000804 */
        /* <DEDUP_REMOVED lines=8> */
[----:B------:R-:W-:Y:S01]  /*0da0*/  VIADD R29, R28, UR7 ;  /* 0x000000071c1d7c36 */ /* 0x000fe20008000000 */
[----:B------:R-:W-:Y:S01]  /*0db0*/  MOV R45, R38 ;  /* 0x00000026002d7202 */ /* 0x000fe20000000f00 */
[----:B------:R-:W-:-:S04]  /*0dc0*/  VIADD R30, R38, UR8 ;  /* 0x00000008261e7c36 */ /* 0x000fc80008000000 */
[----:B------:R-:W-:Y:S01]  /*0dd0*/  @P2 IMAD.MOV.U32 R45, RZ, RZ, R30 ;  /* 0x000000ffff2d2224 */ /* 0x000fe200078e001e */
[----:B--2---:R1:W-:Y:S04]  /*0de0*/  STS [R28+UR7], R25 ;  /* 0x000000191c007988 */ /* 0x0043e80008000807 */
[----:B---3--:R1:W-:Y:S02]  /*0df0*/  @P2 STS [R29+UR7], R26 ;  /* 0x0000001a1d002988 */ /* 0x0083e40008000807 */
.L_x_3405:
[----:B------:R-:W-:Y:S05]  /*0e00*/  BSYNC.RECONVERGENT B0 ;  /* 0x0000000000007941 */ /* 0x000fea0003800200 */
.L_x_3404:
[----:B------:R-:W-:Y:S04]  /*0e10*/  BSSY.RECONVERGENT B0, `(.L_x_3406) ;  /* 0x0000024000007945 */ /* 0x000fe80003800200 */
[----:B------:R-:W-:Y:S05]  /*0e20*/  @!P1 BRA `(.L_x_3407) ;  /* 0x0000000000889947 */ /* 0x000fea0003800000 */
[----:B------:R-:W2:Y:S01]  /*0e30*/  S2UR UR5, SR_CgaCtaId ;  /* 0x00000000000579c3 */ /* 0x000ea20000008800 */
[----:B------:R-:W-:Y:S01]  /*0e40*/  UMOV UR4, 0x400 ;  /* 0x0000040000047882 */ /* 0x000fe20000000000 */
[----:B-1----:R-:W-:Y:S01]  /*0e50*/  IMAD R25, R33, 0x80, R45 ;  /* 0x0000008021197824 */ /* 0x002fe200078e022d */
[----:B------:R-:W-:-:S04]  /*0e60*/  UIADD3 UR4, UPT, UPT, UR4, 0x480, URZ ;  /* 0x0000048004047890 */ /* 0x000fc8000fffe0ff */
[----:B------:R-:W-:Y:S01]  /*0e70*/  IADD3 R44, PT, PT, R25, UR8, RZ ;  /* 0x00000008192c7c10 */ /* 0x000fe2000fffe0ff */
[----:B------:R-:W1:Y:S08]  /*0e80*/  LDC R40, c[0x0][0x360] ;  /* 0x0000d800ff287b82 */ /* 0x000e700000000800 */
[----:B0-----:R-:W0:Y:S01]  /*0e90*/  LDC.64 R30, c[0x0][0x390] ;  /* 0x0000e400ff1e7b82 */ /* 0x001e220000000a00 */
[----:B--2---:R-:W-:-:S06]  /*0ea0*/  ULEA UR4, UR5, UR4, 0x18 ;  /* 0x0000000405047291 */ /* 0x004fcc000f8ec0ff */
[----:B------:R-:W-:Y:S01]  /*0eb0*/  LEA R43, R45, UR4, 0x2 ;  /* 0x000000042d2b7c11 */ /* 0x000fe2000f8e10ff */
[C-C-:B-1----:R-:W-:Y:S02]  /*0ec0*/  IMAD R41, R40.reuse, 0x2, R25.reuse ;  /* 0x0000000228297824 */ /* 0x142fe400078e0219 */
[----:B------:R-:W-:Y:S02]  /*0ed0*/  IMAD R42, R40, 0x3, R25 ;  /* 0x00000003282a7824 */ /* 0x000fe400078e0219 */
[----:B0-----:R-:W-:-:S07]  /*0ee0*/  IMAD.WIDE.U32 R24, R25, 0x4, R30 ;  /* 0x0000000419187825 */ /* 0x001fce00078e001e */
.L_x_3408:
        /* <DEDUP_REMOVED lines=22> */
.L_x_3407:
[----:B------:R-:W-:Y:S05]  /*1050*/  BSYNC.RECONVERGENT B0 ;  /* 0x0000000000007941 */ /* 0x000fea0003800200 */
.L_x_3406:
[----:B------:R-:W-:Y:S01]  /*1060*/  BAR.SYNC.DEFER_BLOCKING 0x0 ;  /* 0x0000000000007b1d */ /* 0x000fe20000010000 */
[----:B0-----:R-:W-:-:S05]  /*1070*/  IMAD.MOV.U32 R24, RZ, RZ, R50 ;  /* 0x000000ffff187224 */ /* 0x001fca00078e0032 */
[----:B------:R-:W-:Y:S04]  /*1080*/  BSSY.RECONVERGENT B0, `(.L_x_3409) ;  /* 0x0000013000007945 */ /* 0x000fe80003800200 */
[----:B------:R-:W-:Y:S05]  /*1090*/  @!P0 BRA `(.L_x_3410) ;  /* 0x0000000000448947 */ /* 0x000fea0003800000 */
[----:B------:R-:W0:Y:S01]  /*10a0*/  S2UR UR5, SR_CgaCtaId ;  /* 0x00000000000579c3 */ /* 0x000e220000008800 */
[----:B------:R-:W-:Y:S01]  /*10b0*/  UMOV UR4, 0x400 ;  /* 0x0000040000047882 */ /* 0x000fe20000000000 */
[----:B------:R-:W-:Y:S01]  /*10c0*/  ISETP.NE.AND P2, PT, R39, RZ, PT ;  /* 0x000000ff2700720c */ /* 0x000fe20003f45270 */
[----:B------:R-:W-:Y:S01]  /*10d0*/  UIADD3 UR4, UPT, UPT, UR4, 0x680, URZ ;  /* 0x0000068004047890 */ /* 0x000fe2000fffe0ff */
[----:B-1----:R-:W-:Y:S01]  /*10e0*/  SHF.L.U32 R25, R50, 0x2, RZ ;  /* 0x0000000232197819 */ /* 0x002fe200000006ff */
[----:B------:R-:W-:Y:S02]  /*10f0*/  IMAD.MOV.U32 R24, RZ, RZ, R48 ;  /* 0x000000ffff187224 */ /* 0x000fe400078e0030 */
[----:B0-----:R-:W-:-:S06]  /*1100*/  ULEA UR4, UR5, UR4, 0x18 ;  /* 0x0000000405047291 */ /* 0x001fcc000f8ec0ff */
[----:B------:R-:W-:-:S03]  /*1110*/  VIADD R26, R25, UR4 ;  /* 0x00000004191a7c36 */ /* 0x000fc60008000000 */
[----:B------:R0:W-:Y:S01]  /*1120*/  STS [R25+UR4], RZ ;  /* 0x000000ff19007988 */ /* 0x0001e20008000804 */
[----:B------:R-:W-:Y:S05]  /*1130*/  @!P2 BRA `(.L_x_3410) ;  /* 0x00000000001ca947 */ /* 0x000fea0003800000 */
[----:B------:R-:W-:Y:S01]  /*1140*/  ISETP.NE.AND P2, PT, R39, 0x1, PT ;  /* 0x000000012700780c */ /* 0x000fe20003f45270 */
[----:B------:R3:W-:Y:S01]  /*1150*/  STS [R26+UR7], RZ ;  /* 0x000000ff1a007988 */ /* 0x0007e20008000807 */
[----:B0-----:R-:W-:Y:S01]  /*1160*/  IADD3 R25, PT, PT, R26, UR7, RZ ;  /* 0x000000071a197c10 */ /* 0x001fe2000fffe0ff */
[----:B--2---:R-:W-:Y:S02]  /*1170*/  VIADD R27, R38, UR8 ;  /* 0x00000008261b7c36 */ /* 0x004fe40008000000 */
[----:B------:R-:W-:-:S08]  /*1180*/  IMAD.MOV.U32 R24, RZ, RZ, R38 ;  /* 0x000000ffff187224 */ /* 0x000fd000078e0026 */
[----:B------:R3:W-:Y:S01]  /*1190*/  @P2 STS [R25+UR7], RZ ;  /* 0x000000ff19002988 */ /* 0x0007e20008000807 */
[----:B------:R-:W-:-:S07]  /*11a0*/  @P2 MOV R24, R27 ;  /* 0x0000001b00182202 */ /* 0x000fce0000000f00 */
.L_x_3410:
[----:B------:R-:W-:Y:S05]  /*11b0*/  BSYNC.RECONVERGENT B0 ;  /* 0x0000000000007941 */ /* 0x000fea0003800200 */
.L_x_3409:
[----:B------:R-:W-:Y:S04]  /*11c0*/  BSSY.RECONVERGENT B0, `(.L_x_3411) ;  /* 0x0000010000007945 */ /* 0x000fe80003800200 */
[----:B------:R-:W-:Y:S05]  /*11d0*/  @!P1 BRA `(.L_x_3412) ;  /* 0x0000000000389947 */ /* 0x000fea0003800000 */
[----:B-1-3--:R-:W2:Y:S01]  /*11e0*/  S2R R26, SR_CgaCtaId ;  /* 0x00000000001a7919 */ /* 0x00aea20000008800 */
[----:B0-----:R-:W-:-:S05]  /*11f0*/  MOV R25, 0x400 ;  /* 0x0000040000197802 */ /* 0x001fca0000000f00 */
[----:B------:R-:W-:-:S05]  /*1200*/  VIADD R25, R25, 0x680 ;  /* 0x0000068019197836 */ /* 0x000fca0000000000 */
[----:B--2---:R-:W-:-:S07]  /*1210*/  LEA R29, R26, R25, 0x18 ;  /* 0x000000191a1d7211 */ /* 0x004fce00078ec0ff */
.L_x_3413:
        /* <DEDUP_REMOVED lines=10> */
.L_x_3412:
[----:B------:R-:W-:Y:S05]  /*12c0*/  BSYNC.RECONVERGENT B0 ;  /* 0x0000000000007941 */ /* 0x000fea0003800200 */
.L_x_3411:
[----:B01-34-:R-:W0:Y:S01]  /*12d0*/  S2R R25, SR_TID.X ;  /* 0x0000000000197919 */ /* 0x01be220000002100 */
[----:B------:R-:W1:Y:S01]  /*12e0*/  S2UR UR5, SR_CgaCtaId ;  /* 0x00000000000579c3 */ /* 0x000e620000008800 */
[----:B------:R-:W-:Y:S01]  /*12f0*/  SHF.L.U32 R24, R50, 0x2, RZ ;  /* 0x0000000232187819 */ /* 0x000fe200000006ff */
[----:B------:R-:W-:Y:S01]  /*1300*/  UMOV UR4, 0x400 ;  /* 0x0000040000047882 */ /* 0x000fe20000000000 */
[----:B------:R3:W4:Y:S01]  /*1310*/  LDS R49, [R16+0x4] ;  /* 0x0000040010317984 */ /* 0x0007220000000800 */
[----:B------:R-:W-:Y:S01]  /*1320*/  UIADD3 UR4, UPT, UPT, UR4, 0x480, URZ ;  /* 0x0000048004047890 */ /* 0x000fe2000fffe0ff */
[----:B------:R-:W-:Y:S01]  /*1330*/  LOP3.LUT R24, R24, 0x3c, RZ, 0xc0, !PT ;  /* 0x0000003c18187812 */ /* 0x000fe200078ec0ff */
[----:B------:R-:W-:Y:S01]  /*1340*/  IMAD.IADD R0, R18, 0x1, R0 ;  /* 0x0000000112007824 */ /* 0x000fe200078e0200 */
[----:B------:R3:W3:Y:S01]  /*1350*/  LDS R48, [R15+0x8] ;  /* 0x000008000f307984 */ /* 0x0006e20000000800 */
[----:B--2---:R-:W-:-:S03]  /*1360*/  SHF.R.U32.HI R27, RZ, 0x3, R50 ;  /* 0x00000003ff1b7819 */ /* 0x004fc60000011632 */
[----:B------:R2:W2:Y:S04]  /*1370*/  LDS R47, [R14+0xc] ;  /* 0x00000c000e2f7984 */ /* 0x0004a80000000800 */
[----:B------:R0:W2:Y:S04]  /*1380*/  LDS R46, [R13+0x10] ;  /* 0x000010000d2e7984 */ /* 0x0000a80000000800 */
[----:B------:R0:W2:Y:S04]  /*1390*/  LDS R45, [R12+0x14] ;  /* 0x000014000c2d7984 */ /* 0x0000a80000000800 */
[----:B------:R0:W2:Y:S01]  /*13a0*/  LDS R44, [R11+0x18] ;  /* 0x000018000b2c7984 */ /* 0x0000a20000000800 */
[----:B-1----:R-:W-:-:S03]  /*13b0*/  ULEA UR4, UR5, UR4, 0x18 ;  /* 0x0000000405047291 */ /* 0x002fc6000f8ec0ff */
[----:B------:R1:W1:Y:S04]  /*13c0*/  LDS R43, [R10+0x1c] ;  /* 0x00001c000a2b7984 */ /* 0x0002680000000800 */
[----:B------:R1:W1:Y:S01]  /*13d0*/  LDS R42, [R9+0x20] ;  /* 0x00002000092a7984 */ /* 0x0002620000000800 */
[----:B0-----:R-:W-:-:S03]  /*13e0*/  LOP3.LUT R25, R25, 0x7, RZ, 0xc0, !PT ;  /* 0x0000000719197812 */ /* 0x001fc600078ec0ff */
[----:B------:R0:W0:Y:S02]  /*13f0*/  LDS R41, [R8+0x24] ;  /* 0x0000240008297984 */ /* 0x0000240000000800 */
[----:B------:R-:W-:Y:S01]  /*1400*/  IMAD R28, R25, 0x40, R24 ;  /* 0x00000040191c7824 */ /* 0x000fe200078e0218 */
[----:B------:R-:W-:Y:S01]  /*1410*/  SHF.L.U32 R24, R18, 0x4, RZ ;  /* 0x0000000412187819 */ /* 0x000fe200000006ff */
[----:B------:R0:W0:Y:S03]  /*1420*/  LDS R40, [R7+0x28] ;  /* 0x0000280007287984 */ /* 0x0000260000000800 */
[----:B------:R-:W-:Y:S01]  /*1430*/  ISETP.GE.U32.AND P2, PT, R0, R24, PT ;  /* 0x000000180000720c */ /* 0x000fe20003f46070 */
[----:B------:R0:W0:Y:S04]  /*1440*/  LDS R39, [R6+0x2c] ;  /* 0x00002c0006277984 */ /* 0x0000280000000800 */
[----:B------:R0:W0:Y:S04]  /*1450*/  LDS R38, [R5+0x30] ;  /* 0x0000300005267984 */ /* 0x0000280000000800 */
[----:B------:R0:W0:Y:S04]  /*1460*/  LDS R31, [R4+0x34] ;  /* 0x00003400041f7984 */ /* 0x0000280000000800 */
[----:B------:R0:W0:Y:S04]  /*1470*/  LDS R30, [R3+0x38] ;  /* 0x00003800031e7984 */ /* 0x0000280000000800 */
[----:B------:R0:W0:Y:S04]  /*1480*/  LDS R29, [R17+0x3c] ;  /* 0x00003c00111d7984 */ /* 0x0000280000000800 */
[----:B------:R-:W0:Y:S01]  /*1490*/  LDS R28, [R28+UR4] ;  /* 0x000000041c1c7984 */ /* 0x000e220008000800 */
[----:B------:R-:W-:-:S02]  /*14a0*/  UMOV UR4, 0x400 ;  /* 0x0000040000047882 */ /* 0x000fc40000000000 */
[----:B------:R-:W-:-:S04]  /*14b0*/  UIADD3 UR4, UPT, UPT, UR4, 0x680, URZ ;  /* 0x0000068004047890 */ /* 0x000fc8000fffe0ff */
[----:B--234-:R-:W-:-:S12]  /*14c0*/  ULEA UR4, UR5, UR4, 0x18 ;  /* 0x0000000405047291 */ /* 0x01cfd8000f8ec0ff */
.L_x_3415:
[----:B------:R-:W-:Y:S01]  /*14d0*/  IMAD R50, R27, 0x44, R32 ;  /* 0x000000441b327824 */ /* 0x000fe200078e0220 */
[----:B------:R-:W-:-:S05]  /*14e0*/  UMOV UR5, 0xffffffff ;  /* 0xffffffff00057882 */ /* 0x000fca0000000000 */
[----:B--2---:R-:W2:Y:S01]  /*14f0*/  LDS R50, [R50] ;  /* 0x0000000032327984 */ /* 0x004ea20000000800 */
[----:B------:R-:W-:Y:S05]  /*1500*/  BRA.DIV UR5, `(.L_x_3414) ;  /* 0x0000000605e87947 */ /* 0x000fea000b800000 */
[----:B------:R-:W3:Y:S01]  /*1510*/  S2R R25, SR_TID.X ;  /* 0x0000000000197919 */ /* 0x000ee20000002100 */
[----:B------:R-:W4:Y:S01]  /*1520*/  S2R R52, SR_TID.X ;  /* 0x0000000000347919 */ /* 0x000f220000002100 */
[----:B------:R-:W5:Y:S01]  /*1530*/  S2R R26, SR_TID.X ;  /* 0x00000000001a7919 */ /* 0x000f620000002100 */
[----:B---3--:R-:W-:Y:S01]  /*1540*/  VIADD R25, R25, 0x2 ;  /* 0x0000000219197836 */ /* 0x008fe20000000000 */
[----:B----4-:R-:W-:-:S04]  /*1550*/  LOP3.LUT R52, R52, 0xf, RZ, 0xc0, !PT ;  /* 0x0000000f34347812 */ /* 0x010fc800078ec0ff */
[----:B------:R-:W-:Y:S01]  /*1560*/  LOP3.LUT R25, R25, 0xf, RZ, 0xc0, !PT ;  /* 0x0000000f19197812 */ /* 0x000fe200078ec0ff */
[----:B-----5:R-:W-:Y:S01]  /*1570*/  VIADD R26, R26, 0x1 ;  /* 0x000000011a1a7836 */ /* 0x020fe20000000000 */
[----:B--2---:R-:W0:Y:S04]  /*1580*/  SHFL.IDX PT, R51, R50, R52, 0x101f ;  /* 0x00101f3432337589 */ /* 0x004e2800000e0000 */
[----:B------:R2:W-:Y:S01]  /*1590*/  SHFL.IDX PT, R52, R50, R25, 0x101f ;  /* 0x00101f1932347589 */ /* 0x0005e200000e0000 */
[----:B------:R-:W-:-:S05]  /*15a0*/  LOP3.LUT R26, R26, 0xf, RZ, 0xc0, !PT ;  /* 0x0000000f1a1a7812 */ /* 0x000fca00078ec0ff */
[----:B------:R3:W4:Y:S01]  /*15b0*/  SHFL.IDX PT, R24, R50, R26, 0x101f ;  /* 0x00101f1a32187589 */ /* 0x00072200000e0000 */
[----:B--2---:R-:W2:Y:S01]  /*15c0*/  S2R R25, SR_TID.X ;  /* 0x0000000000197919 */ /* 0x004ea20000002100 */
[----:B---3--:R-:W3:Y:S01]  /*15d0*/  S2R R26, SR_TID.X ;  /* 0x00000000001a7919 */ /* 0x008ee20000002100 */
[----:B0-----:R-:W-:-:S04]  /*15e0*/  IMAD R51, R28, R51, RZ ;  /* 0x000000331c337224 */ /* 0x001fc800078e02ff */
[----:B----4-:R-:W-:-:S04]  /*15f0*/  IMAD R51, R49, R24, R51 ;  /* 0x0000001831337224 */ /* 0x010fc800078e0233 */
[----:B------:R-:W-:Y:S01]  /*1600*/  IMAD R51, R48, R52, R51 ;  /* 0x0000003430337224 */ /* 0x000fe200078e0233 */
[----:B--2---:R-:W-:-:S04]  /*1610*/  IADD3 R25, PT, PT, R25, 0x3, RZ ;  /* 0x0000000319197810 */ /* 0x004fc80007ffe0ff */
[----:B------:R-:W-:Y:S01]  /*1620*/  LOP3.LUT R25, R25, 0xf, RZ, 0xc0, !PT ;  /* 0x0000000f19197812 */ /* 0x000fe200078ec0ff */
[----:B---3--:R-:W-:-:S04]  /*1630*/  VIADD R26, R26, 0x4 ;  /* 0x000000041a1a7836 */ /* 0x008fc80000000000 */
[----:B------:R0:W2:Y:S01]  /*1640*/  SHFL.IDX PT, R24, R50, R25, 0x101f ;  /* 0x00101f1932187589 */ /* 0x0000a200000e0000 */
[----:B------:R-:W-:-:S05]  /*1650*/  LOP3.LUT R26, R26, 0xf, RZ, 0xc0, !PT ;  /* 0x0000000f1a1a7812 */ /* 0x000fca00078ec0ff */
[----:B------:R-:W3:Y:S01]  /*1660*/  SHFL.IDX PT, R52, R50, R26, 0x101f ;  /* 0x00101f1a32347589 */ /* 0x000ee200000e0000 */
[----:B0-----:R-:W0:Y:S01]  /*1670*/  S2R R25, SR_TID.X ;  /* 0x0000000000197919 */ /* 0x001e220000002100 */
[----:B--2---:R-:W-:-:S04]  /*1680*/  IMAD R51, R47, R24, R51 ;  /* 0x000000182f337224 */ /* 0x004fc800078e0233 */
[----:B---3--:R-:W-:Y:S02]  /*1690*/  IMAD R51, R46, R52, R51 ;  /* 0x000000342e337224 */ /* 0x008fe400078e0233 */
[----:B------:R-:W-:Y:S01]  /*16a0*/  SHFL.IDX PT, R52, R50, R53, 0x101f ;  /* 0x00101f3532347589 */ /* 0x000fe200000e0000 */
[----:B0-----:R-:W-:-:S05]  /*16b0*/  VIADD R25, R25, 0x5 ;  /* 0x0000000519197836 */ /* 0x001fca0000000000 */
[----:B------:R-:W-:-:S05]  /*16c0*/  LOP3.LUT R25, R25, 0xf, RZ, 0xc0, !PT ;  /* 0x0000000f19197812 */ /* 0x000fca00078ec0ff */
[----:B------:R-:W0:Y:S04]  /*16d0*/  SHFL.IDX PT, R24, R50, R25, 0x101f ;  /* 0x00101f1932187589 */ /* 0x000e2800000e0000 */
[----:B------:R-:W-:Y:S01]  /*16e0*/  SHFL.IDX PT, R25, R50, R21, 0x101f ;  /* 0x00101f1532197589 */ /* 0x000fe200000e0000 */
[----:B0-----:R-:W-:-:S03]  /*16f0*/  IMAD R51, R45, R24, R51 ;  /* 0x000000182d337224 */ /* 0x001fc600078e0233 */
[----:B------:R-:W1:Y:S01]  /*1700*/  SHFL.IDX PT, R24, R50, R37, 0x101f ;  /* 0x00101f2532187589 */ /* 0x000e6200000e0000 */
[----:B------:R-:W-:-:S03]  /*1710*/  IMAD R51, R44, R52, R51 ;  /* 0x000000342c337224 */ /* 0x000fc600078e0233 */
[----:B------:R-:W0:Y:S01]  /*1720*/  SHFL.IDX PT, R52, R50, R36, 0x101f ;  /* 0x00101f2432347589 */ /* 0x000e2200000e0000 */
[----:B-1----:R-:W-:-:S03]  /*1730*/  IMAD R51, R43, R24, R51 ;  /* 0x000000182b337224 */ /* 0x002fc600078e0233 */
[----:B------:R-:W1:Y:S01]  /*1740*/  SHFL.IDX PT, R24, R50, R35, 0x101f ;  /* 0x00101f2332187589 */ /* 0x000e6200000e0000 */
[----:B0-----:R-:W-:-:S03]  /*1750*/  IMAD R51, R42, R52, R51 ;  /* 0x000000342a337224 */ /* 0x001fc600078e0233 */
[----:B------:R-:W0:Y:S01]  /*1760*/  SHFL.IDX PT, R52, R50, R34, 0x101f ;  /* 0x00101f2232347589 */ /* 0x000e2200000e0000 */
[----:B-1----:R-:W-:-:S03]  /*1770*/  IMAD R51, R41, R24, R51 ;  /* 0x0000001829337224 */ /* 0x002fc600078e0233 */
[----:B------:R-:W1:Y:S01]  /*1780*/  SHFL.IDX PT, R24, R50, R19, 0x101f ;  /* 0x00101f1332187589 */ /* 0x000e6200000e0000 */
[----:B0-----:R-:W-:-:S03]  /*1790*/  IMAD R51, R40, R52, R51 ;  /* 0x0000003428337224 */ /* 0x001fc600078e0233 */
[----:B------:R-:W0:Y:S01]  /*17a0*/  SHFL.IDX PT, R52, R50, R20, 0x101f ;  /* 0x00101f1432347589 */ /* 0x000e2200000e0000 */
[----:B-1----:R-:W-:-:S03]  /*17b0*/  IMAD R51, R39, R24, R51 ;  /* 0x0000001827337224 */ /* 0x002fc600078e0233 */
[----:B------:R-:W-:Y:S01]  /*17c0*/  SHFL.IDX PT, R24, R50, R23, 0x101f ;  /* 0x00101f1732187589 */ /* 0x000fe200000e0000 */
[----:B0-----:R-:W-:-:S03]  /*17d0*/  IMAD R51, R38, R52, R51 ;  /* 0x0000003426337224 */ /* 0x001fc600078e0233 */
[----:B------:R-:W0:Y:S01]  /*17e0*/  SHFL.IDX PT, R52, R50, R22, 0x101f ;  /* 0x00101f1632347589 */ /* 0x000e2200000e0000 */
[----:B------:R-:W-:-:S04]  /*17f0*/  IMAD R51, R31, R25, R51 ;  /* 0x000000191f337224 */ /* 0x000fc800078e0233 */
[----:B0-----:R-:W-:-:S07]  /*1800*/  IMAD R51, R30, R52, R51 ;  /* 0x000000341e337224 */ /* 0x001fce00078e0233 */
.L_x_3439:
[----:B------:R-:W0:Y:S01]  /*1810*/  S2R R25, SR_TID.X ;  /* 0x0000000000197919 */ /* 0x000e220000002100 */
[----:B------:R-:W1:Y:S01]  /*1820*/  LDC R50, c[0x0][0x360] ;  /* 0x0000d800ff327b82 */ /* 0x000e620000000800 */
[----:B------:R-:W-:Y:S01]  /*1830*/  IMAD R24, R29, R24, R51 ;  /* 0x000000181d187224 */ /* 0x000fe200078e0233 */
[----:B0-----:R-:W-:-:S04]  /*1840*/  LOP3.LUT R25, R25, 0x7, RZ, 0xc0, !PT ;  /* 0x0000000719197812 */ /* 0x001fc800078ec0ff */
[----:B------:R-:W-:Y:S02]  /*1850*/  LEA R26, R27, R25, 0x3 ;  /* 0x000000191b1a7211 */ /* 0x000fe400078e18ff */
[----:B-1----:R-:W-:Y:S02]  /*1860*/  LEA.HI R27, R50, R27, RZ, 0x1d ;  /* 0x0000001b321b7211 */ /* 0x002fe400078fe8ff */
[----:B------:R-:W-:Y:S02]  /*1870*/  LEA R26, R26, UR4, 0x2 ;  /* 0x000000041a1a7c11 */ /* 0x000fe4000f8e10ff */
[----:B------:R-:W-:-:S03]  /*1880*/  ISETP.GE.U32.AND P3, PT, R27, 0x10, PT ;  /* 0x000000101b00780c */ /* 0x000fc60003f66070 */
[----:B------:R-:W0:Y:S02]  /*1890*/  LDS R25, [R26] ;  /* 0x000000001a197984 */ /* 0x000e240000000800 */
[----:B0-----:R-:W-:-:S05]  /*18a0*/  IMAD.IADD R24, R24, 0x1, R25 ;  /* 0x0000000118187824 */ /* 0x001fca00078e0219 */
[----:B------:R2:W-:Y:S03]  /*18b0*/  STS [R26], R24 ;  /* 0x000000181a007388 */ /* 0x0005e60000000800 */
[----:B------:R-:W-:Y:S05]  /*18c0*/  @!P3 BRA `(.L_x_3415) ;  /* 0xfffffffc0000b947 */ /* 0x000fea000383ffff */
[----:B------:R-:W0:Y:S01]  /*18d0*/  S2R R38, SR_TID.X ;  /* 0x0000000000267919 */ /* 0x000e220000002100 */
[----:B------:R-:W-:Y:S05]  /*18e0*/  WARPSYNC.ALL ;  /* 0x0000000000007948 */ /* 0x000fea0003800000 */
[----:B------:R-:W-:Y:S06]  /*18f0*/  BAR.SYNC.DEFER_BLOCKING 0x0 ;  /* 0x0000000000007b1d */ /* 0x000fec0000010000 */
[----:B------:R-:W-:Y:S04]  /*1900*/  BSSY.RECONVERGENT B0, `(.L_x_3416) ;  /* 0x000001e000007945 */ /* 0x000fe80003800200 */
[----:B------:R-:W-:Y:S05]  /*1910*/  @!P0 BRA `(.L_x_3417) ;  /* 0x0000000000708947 */ /* 0x000fea0003800000 */
[----:B------:R-:W1:Y:S01]  /*1920*/  S2UR UR6, SR_CgaCtaId ;  /* 0x00000000000679c3 */ /* 0x000e620000008800 */
[----:B------:R-:W-:Y:S01]  /*1930*/  UMOV UR5, 0x400 ;  /* 0x0000040000057882 */ /* 0x000fe20000000000 */
[C---:B0-----:R-:W-:Y:S01]  /*1940*/  IMAD.SHL.U32 R28, R38.reuse, 0x4, RZ ;  /* 0x00000004261c7824 */ /* 0x041fe200078e00ff */
[----:B------:R-:W-:Y:S01]  /*1950*/  UIADD3 UR5, UPT, UPT, UR5, 0x680, URZ ;  /* 0x0000068005057890 */ /* 0x000fe2000fffe0ff */
[----:B------:R-:W-:Y:S01]  /*1960*/  LEA R29, R33, R38, 0x7 ;  /* 0x00000026211d7211 */ /* 0x000fe200078e38ff */
[----:B------:R-:W-:Y:S01]  /*1970*/  VIADD R38, R38, UR8 ;  /* 0x0000000826267c36 */ /* 0x000fe20008000000 */
[----:B--2---:R-:W-:Y:S02]  /*1980*/  LOP3.LUT R26, R2, 0x3, RZ, 0xc0, !PT ;  /* 0x00000003021a7812 */ /* 0x004fe400078ec0ff */
[----:B------:R-:W0:Y:S02]  /*1990*/  LDC.64 R24, c[0x0][0x3a0] ;  /* 0x0000e800ff187b82 */ /* 0x000e240000000a00 */
[----:B------:R-:W-:Y:S01]  /*19a0*/  ISETP.NE.AND P0, PT, R26, RZ, PT ;  /* 0x000000ff1a00720c */ /* 0x000fe20003f05270 */
[----:B-1----:R-:W-:Y:S01]  /*19b0*/  ULEA UR5, UR6, UR5, 0x18 ;  /* 0x0000000506057291 */ /* 0x002fe2000f8ec0ff */
[----:B0-----:R-:W-:-:S08]  /*19c0*/  IMAD.WIDE R24, R29, 0x4, R24 ;  /* 0x000000041d187825 */ /* 0x001fd000078e0218 */
[----:B------:R-:W0:Y:S01]  /*19d0*/  LDS R27, [R28+UR5] ;  /* 0x000000051c1b7984 */ /* 0x000e220008000800 */
[----:B------:R-:W-:-:S03]  /*19e0*/  VIADD R29, R28, UR5 ;  /* 0x000000051c1d7c36 */ /* 0x000fc60008000000 */
[----:B0-----:R1:W-:Y:S01]  /*19f0*/  STG.E desc[UR10][R24.64], R27 ;  /* 0x0000001b18007986 */ /* 0x0013e2000c10190a */
[----:B------:R-:W-:Y:S05]  /*1a00*/  @!P0 BRA `(.L_x_3417) ;  /* 0x0000000000348947 */ /* 0x000fea0003800000 */
[----:B------:R-:W-:Y:S02]  /*1a10*/  ISETP.NE.AND P3, PT, R26, 0x1, PT ;  /* 0x000000011a00780c */ /* 0x000fe40003f65270 */
[----:B------:R-:W-:Y:S02]  /*1a20*/  IADD3 R31, PT, PT, R29, UR7, RZ ;  /* 0x000000071d1f7c10 */ /* 0x000fe4000fffe0ff */
[----:B------:R-:W0:Y:S01]  /*1a30*/  LDS R29, [R29+UR7] ;  /* 0x000000071d1d7984 */ /* 0x000e220008000800 */
[----:B-1----:R-:W-:Y:S02]  /*1a40*/  IADD3 R24, P0, PT, R24, UR7, RZ ;  /* 0x0000000718187c10 */ /* 0x002fe4000ff1e0ff */
[----:B------:R-:W-:-:S03]  /*1a50*/  IADD3 R38, PT, PT, R38, UR8, RZ ;  /* 0x0000000826267c10 */ /* 0x000fc6000fffe0ff */
[----:B------:R-:W-:Y:S02]  /*1a60*/  IMAD.X R25, RZ, RZ, R25, P0 ;  /* 0x000000ffff197224 */ /* 0x000fe400000e0619 */
[----:B------:R-:W-:Y:S01]  /*1a70*/  VIADD R28, R38, UR8 ;  /* 0x00000008261c7c36 */ /* 0x000fe20008000000 */
[----:B------:R-:W1:Y:S01]  /*1a80*/  @P3 LDS R31, [R31+UR7] ;  /* 0x000000071f1f3984 */ /* 0x000e620008000800 */
[----:B------:R-:W-:Y:S02]  /*1a90*/  @P3 IADD3 R26, P0, PT, R24, UR7, RZ ;  /* 0x00000007181a3c10 */ /* 0x000fe4000ff1e0ff */
[----:B------:R-:W-:-:S03]  /*1aa0*/  @P3 IMAD.MOV.U32 R38, RZ, RZ, R28 ;  /* 0x000000ffff263224 */ /* 0x000fc600078e001c */
[----:B------:R-:W-:Y:S01]  /*1ab0*/  @P3 IMAD.X R27, RZ, RZ, R25, P0 ;  /* 0x000000ffff1b3224 */ /* 0x000fe200000e0619 */
[----:B0-----:R3:W-:Y:S04]  /*1ac0*/  STG.E desc[UR10][R24.64], R29 ;  /* 0x0000001d18007986 */ /* 0x0017e8000c10190a */
[----:B-1----:R3:W-:Y:S03]  /*1ad0*/  @P3 STG.E desc[UR10][R26.64], R31 ;  /* 0x0000001f1a003986 */ /* 0x0027e6000c10190a */
.L_x_3417:
[----:B------:R-:W-:Y:S05]  /*1ae0*/  BSYNC.RECONVERGENT B0 ;  /* 0x0000000000007941 */ /* 0x000fea0003800200 */
.L_x_3416:
[----:B------:R-:W-:Y:S04]  /*1af0*/  BSSY.RECONVERGENT B0, `(.L_x_3418) ;  /* 0x0000019000007945 */ /* 0x000fe80003800200 */
[----:B------:R-:W-:Y:S05]  /*1b00*/  @!P1 BRA `(.L_x_3419) ;  /* 0x00000000005c9947 */ /* 0x000fea0003800000 */
.L_x_3420:
[C---:B0-----:R-:W-:Y:S01]  /*1b10*/  LEA R40, R38.reuse, UR4, 0x2 ;  /* 0x0000000426287c11 */ /* 0x041fe2000f8e10ff */
[----:B-123--:R-:W0:Y:S01]  /*1b20*/  LDC.64 R24, c[0x0][0x3a0] ;  /* 0x0000e800ff187b82 */ /* 0x00ee220000000a00 */
[----:B------:R-:W-:Y:S01]  /*1b30*/  IMAD R27, R33, 0x80, R38 ;  /* 0x00000080211b7824 */ /* 0x000fe200078e0226 */
[----:B------:R-:W-:Y:S02]  /*1b40*/  IADD3 R38, PT, PT, R38, UR7, RZ ;  /* 0x0000000726267c10 */ /* 0x000fe4000fffe0ff */
[----:B------:R-:W-:Y:S01]  /*1b50*/  IADD3 R43, PT, PT, R40, UR7, RZ ;  /* 0x00000007282b7c10 */ /* 0x000fe2000fffe0ff */
[----:B------:R-:W1:Y:S04]  /*1b60*/  LDS R39, [R40] ;  /* 0x0000000028277984 */ /* 0x000e680000000800 */
[----:B------:R-:W-:Y:S01]  /*1b70*/  VIADD R42, R43, UR7 ;  /* 0x000000072b2a7c36 */ /* 0x000fe20008000000 */
[----:B------:R-:W2:Y:S04]  /*1b80*/  LDS R41, [R40+UR7] ;  /* 0x0000000728297984 */ /* 0x000ea80008000800 */
[----:B------:R-:W3:Y:S04]  /*1b90*/  LDS R43, [R43+UR7] ;  /* 0x000000072b2b7984 */ /* 0x000ee80008000800 */
[----:B------:R-:W4:Y:S01]  /*1ba0*/  LDS R45, [R42+UR7] ;  /* 0x000000072a2d7984 */ /* 0x000f220008000800 */
[----:B0-----:R-:W-:-:S03]  /*1bb0*/  IMAD.WIDE R24, R27, 0x4, R24 ;  /* 0x000000041b187825 */ /* 0x001fc600078e0218 */
[----:B------:R-:W-:-:S04]  /*1bc0*/  IADD3 R26, P0, PT, R24, UR7, RZ ;  /* 0x00000007181a7c10 */ /* 0x000fc8000ff1e0ff */
[----:B------:R-:W-:Y:S02]  /*1bd0*/  IADD3.X R27, PT, PT, RZ, R25, RZ, P0, !PT ;  /* 0x00000019ff1b7210 */ /* 0x000fe400007fe4ff */
[----:B------:R-:W-:-:S05]  /*1be0*/  IADD3 R28, P0, PT, R26, UR7, RZ ;  /* 0x000000071a1c7c10 */ /* 0x000fca000ff1e0ff */
[----:B------:R-:W-:Y:S01]  /*1bf0*/  IMAD.X R29, RZ, RZ, R27, P0 ;  /* 0x000000ffff1d7224 */ /* 0x000fe200000e061b */
[----:B------:R-:W-:Y:S01]  /*1c00*/  IADD3 R30, P0, PT, R28, UR7, RZ ;  /* 0x000000071c1e7c10 */ /* 0x000fe2000ff1e0ff */
[----:B-1----:R0:W-:Y:S04]  /*1c10*/  STG.E desc[UR10][R24.64], R39 ;  /* 0x0000002718007986 */ /* 0x0021e8000c10190a */
[----:B------:R-:W-:Y:S01]  /*1c20*/  IMAD.X R31, RZ, RZ, R29, P0 ;  /* 0x000000ffff1f7224 */ /* 0x000fe200000e061d */
[----:B------:R-:W-:Y:S01]  /*1c30*/  ISETP.GE.U32.AND P0, PT, R38, 0x80, PT ;  /* 0x000000802600780c */ /* 0x000fe20003f06070 */
[----:B--2---:R0:W-:Y:S04]  /*1c40*/  STG.E desc[UR10][R26.64], R41 ;  /* 0x000000291a007986 */ /* 0x0041e8000c10190a */
[----:B---3--:R0:W-:Y:S04]  /*1c50*/  STG.E desc[UR10][R28.64], R43 ;  /* 0x0000002b1c007986 */ /* 0x0081e8000c10190a */
[----:B----4-:R0:W-:Y:S04]  /*1c60*/  STG.E desc[UR10][R30.64], R45 ;  /* 0x0000002d1e007986 */ /* 0x0101e8000c10190a */
[----:B------:R-:W-:Y:S05]  /*1c70*/  @!P0 BRA `(.L_x_3420) ;  /* 0xfffffffc00a48947 */ /* 0x000fea000383ffff */
.L_x_3419:
[----:B------:R-:W-:Y:S05]  /*1c80*/  BSYNC.RECONVERGENT B0 ;  /* 0x0000000000007941 */ /* 0x000fea0003800200 */
.L_x_3418:
[----:B------:R-:W-:Y:S05]  /*1c90*/  @!P2 BRA `(.L_x_3421) ;  /* 0xffffffec00c4a947 */ /* 0x000fea000383ffff */
[----:B------:R-:W-:Y:S05]  /*1ca0*/  EXIT ;  /* 0x000000000000794d */ /* 0x000fea0003800000 */
.L_x_3414:
[----:B------:R-:W3:Y:S01]  /*1cb0*/  S2R R24, SR_TID.X ;  /* 0x0000000000187919 */ /* 0x000ee20000002100 */
[----:B------:R-:W-:Y:S01]  /*1cc0*/  BSSY B0, `(.L_x_3422) ;  /* 0x0000008000007945 */ /* 0x000fe20003800000 */
[----:B------:R-:W-:Y:S01]  /*1cd0*/  IMAD.MOV.U32 R25, RZ, RZ, 0x101f ;  /* 0x0000101fff197424 */ /* 0x000fe200078e00ff */
[----:B---3--:R-:W-:-:S05]  /*1ce0*/  LOP3.LUT R24, R24, 0xf, RZ, 0xc0, !PT ;  /* 0x0000000f18187812 */ /* 0x008fca00078ec0ff */
[----:B------:R-:W-:Y:S01]  /*1cf0*/  IMAD.MOV.U32 R26, RZ, RZ, R24 ;  /* 0x000000ffff1a7224 */ /* 0x000fe200078e0018 */
[----:B------:R-:W-:-:S07]  /*1d00*/  MOV R24, 0xffffffff ;  /* 0xffffffff00187802 */ /* 0x000fce0000000f00 */
[----:B012---:R-:W-:Y:S05]  /*1d10*/  WARPSYNC.COLLECTIVE R24, `(.L_x_3423) ;  /* 0x0000000018087348 */ /* 0x007fea0003c00000 */
[----:B--2---:R2:W3:Y:S02]  /*1d20*/  SHFL.IDX P3, R52, R50, R26, R25 ;  /* 0x0000001a32347389 */ /* 0x0044e40000060019 */
[----:B0123--:R-:W-:Y:S05]  /*1d30*/  ENDCOLLECTIVE ;  /* 0x000000000000791b */ /* 0x00ffea0003800000 */
.L_x_3423:
[----:B------:R-:W-:Y:S05]  /*1d40*/  BSYNC B0 ;  /* 0x0000000000007941 */ /* 0x000fea0003800000 */
.L_x_3422:
[----:B------:R-:W0:Y:S01]  /*1d50*/  S2R R24, SR_TID.X ;  /* 0x0000000000187919 */ /* 0x000e220000002100 */
[----:B------:R-:W-:Y:S02]  /*1d60*/  IMAD.MOV.U32 R25, RZ, RZ, 0x101f ;  /* 0x0000101fff197424 */ /* 0x000fe400078e00ff */
[----:B------:R-:W-:-:S04]  /*1d70*/  IMAD.MOV.U32 R51, RZ, RZ, R52 ;  /* 0x000000ffff337224 */ /* 0x000fc800078e0034 */
[----:B------:R-:W-:Y:S02]  /*1d80*/  IMAD R51, R28, R51, RZ ;  /* 0x000000331c337224 */ /* 0x000fe400078e02ff */
[----:B0-----:R-:W-:-:S05]  /*1d90*/  VIADD R24, R24, 0x1 ;  /* 0x0000000118187836 */ /* 0x001fca0000000000 */
[----:B------:R-:W-:-:S04]  /*1da0*/  LOP3.LUT R24, R24, 0xf, RZ, 0xc0, !PT ;  /* 0x0000000f18187812 */ /* 0x000fc800078ec0ff */
[----:B------:R-:W-:Y:S01]  /*1db0*/  MOV R26, R24 ;  /* 0x00000018001a7202 */ /* 0x000fe20000000f00 */
[----:B------:R-:W-:-:S07]  /*1dc0*/  IMAD.MOV.U32 R24, RZ, RZ, -0x1 ;  /* 0xffffffffff187424 */ /* 0x000fce00078e00ff */
[----:B------:R-:W-:Y:S05]  /*1dd0*/  WARPSYNC.COLLECTIVE R24, `(.L_x_3424) ;  /* 0x0000000018087348 */ /* 0x000fea0003c00000 */
[----:B------:R0:W1:Y:S02]  /*1de0*/  SHFL.IDX P3, R52, R50, R26, R25 ;  /* 0x0000001a32347389 */ /* 0x0000640000060019 */
[----:B01----:R-:W-:Y:S05]  /*1df0*/  ENDCOLLECTIVE ;  /* 0x000000000000791b */ /* 0x003fea0003800000 */
.L_x_3424:
        /* <DEDUP_REMOVED lines=11> */
.L_x_3425:
        /* <DEDUP_REMOVED lines=9> */
.L_x_3426:
        /* <DEDUP_REMOVED lines=11> */
.L_x_3427:
[----:B------:R-:W0:Y:S01]  /*1ff0*/  S2R R24, SR_TID.X ;  /* 0x0000000000187919 */ /* 0x000e220000002100 */
[----:B------:R-:W-:Y:S01]  /*2000*/  IMAD R51, R46, R52, R51 ;  /* 0x000000342e337224 */ /* 0x000fe200078e0233 */
[----:B0-----:R-:W-:-:S04]  /*2010*/  IADD3 R24, PT, PT, R24, 0x5, RZ ;  /* 0x0000000518187810 */ /* 0x001fc80007ffe0ff */
[----:B------:R-:W-:-:S05]  /*2020*/  LOP3.LUT R24, R24, 0xf, RZ, 0xc0, !PT ;  /* 0x0000000f18187812 */ /* 0x000fca00078ec0ff */
[----:B------:R-:W-:Y:S01]  /*2030*/  IMAD.MOV.U32 R26, RZ, RZ, R24 ;  /* 0x000000ffff1a7224 */ /* 0x000fe200078e0018 */
[----:B------:R-:W-:-:S07]  /*2040*/  MOV R24, 0xffffffff ;  /* 0xffffffff00187802 */ /* 0x000fce0000000f00 */
[----:B------:R-:W-:Y:S05]  /*2050*/  WARPSYNC.COLLECTIVE R24, `(.L_x_3428) ;  /* 0x0000000018087348 */ /* 0x000fea0003c00000 */
[----:B------:R0:W1:Y:S02]  /*2060*/  SHFL.IDX P3, R52, R50, R26, R25 ;  /* 0x0000001a32347389 */ /* 0x0000640000060019 */
[----:B01----:R-:W-:Y:S05]  /*2070*/  ENDCOLLECTIVE ;  /* 0x000000000000791b */ /* 0x003fea0003800000 */
.L_x_3428:
[----:B------:R-:W-:Y:S01]  /*2080*/  MOV R26, R53 ;  /* 0x00000035001a7202 */ /* 0x000fe20000000f00 */
[----:B------:R-:W-:-:S04]  /*2090*/  IMAD.MOV.U32 R24, RZ, RZ, R52 ;  /* 0x000000ffff187224 */ /* 0x000fc800078e0034 */
[----:B------:R-:W-:Y:S02]  /*20a0*/  IMAD R51, R45, R24, R51 ;  /* 0x000000182d337224 */ /* 0x000fe400078e0233 */
[----:B------:R-:W-:-:S07]  /*20b0*/  IMAD.MOV.U32 R24, RZ, RZ, -0x1 ;  /* 0xffffffffff187424 */ /* 0x000fce00078e00ff */
[----:B------:R-:W-:Y:S05]  /*20c0*/  WARPSYNC.COLLECTIVE R24, `(.L_x_3429) ;  /* 0x0000000018087348 */ /* 0x000fea0003c00000 */
[----:B------:R0:W1:Y:S02]  /*20d0*/  SHFL.IDX P3, R52, R50, R26, R25 ;  /* 0x0000001a32347389 */ /* 0x0000640000060019 */
[----:B01----:R-:W-:Y:S05]  /*20e0*/  ENDCOLLECTIVE ;  /* 0x000000000000791b */ /* 0x003fea0003800000 */
.L_x_3429:
[----:B------:R-:W-:Y:S01]  /*20f0*/  MOV R26, R37 ;  /* 0x00000025001a7202 */ /* 0x000fe20000000f00 */
[----:B------:R-:W-:-:S07]  /*2100*/  IMAD R51, R44, R52, R51 ;  /* 0x000000342c337224 */ /* 0x000fce00078e0233 */
[----:B------:R-:W-:Y:S05]  /*2110*/  WARPSYNC.COLLECTIVE R24, `(.L_x_3430) ;  /* 0x0000000018087348 */ /* 0x000fea0003c00000 */
[----:B------:R0:W1:Y:S02]  /*2120*/  SHFL.IDX P3, R52, R50, R26, R25 ;  /* 0x0000001a32347389 */ /* 0x0000640000060019 */
[----:B01----:R-:W-:Y:S05]  /*2130*/  ENDCOLLECTIVE ;  /* 0x000000000000791b */ /* 0x003fea0003800000 */
.L_x_3430:
[----:B------:R-:W-:Y:S01]  /*2140*/  MOV R26, R36 ;  /* 0x00000024001a7202 */ /* 0x000fe20000000f00 */
[----:B------:R-:W-:-:S04]  /*2150*/  IMAD.MOV.U32 R24, RZ, RZ, R52 ;  /* 0x000000ffff187224 */ /* 0x000fc800078e0034 */
[----:B------:R-:W-:Y:S02]  /*2160*/  IMAD R51, R43, R24, R51 ;  /* 0x000000182b337224 */ /* 0x000fe400078e0233 */
[----:B------:R-:W-:-:S07]  /*2170*/  IMAD.MOV.U32 R24, RZ, RZ, -0x1 ;  /* 0xffffffffff187424 */ /* 0x000fce00078e00ff */
[----:B------:R-:W-:Y:S05]  /*2180*/  WARPSYNC.COLLECTIVE R24, `(.L_x_3431) ;  /* 0x0000000018087348 */ /* 0x000fea0003c00000 */
[----:B------:R0:W1:Y:S02]  /*2190*/  SHFL.IDX P3, R52, R50, R26, R25 ;  /* 0x0000001a32347389 */ /* 0x0000640000060019 */
[----:B01----:R-:W-:Y:S05]  /*21a0*/  ENDCOLLECTIVE ;  /* 0x000000000000791b */ /* 0x003fea0003800000 */
.L_x_3431:
[----:B------:R-:W-:Y:S01]  /*21b0*/  MOV R26, R35 ;  /* 0x00000023001a7202 */ /* 0x000fe20000000f00 */
[----:B------:R-:W-:-:S07]  /*21c0*/  IMAD R51, R42, R52, R51 ;  /* 0x000000342a337224 */ /* 0x000fce00078e0233 */
[----:B------:R-:W-:Y:S05]  /*21d0*/  WARPSYNC.COLLECTIVE R24, `(.L_x_3432) ;  /* 0x0000000018087348 */ /* 0x000fea0003c00000 */
[----:B------:R0:W1:Y:S02]  /*21e0*/  SHFL.IDX P3, R52, R50, R26, R25 ;  /* 0x0000001a32347389 */ /* 0x0000640000060019 */
[----:B01----:R-:W-:Y:S05]  /*21f0*/  ENDCOLLECTIVE ;  /* 0x000000000000791b */ /* 0x003fea0003800000 */
.L_x_3432:
[----:B------:R-:W-:Y:S01]  /*2200*/  MOV R26, R34 ;  /* 0x00000022001a7202 */ /* 0x000fe20000000f00 */
[----:B------:R-:W-:-:S04]  /*2210*/  IMAD.MOV.U32 R24, RZ, RZ, R52 ;  /* 0x000000ffff187224 */ /* 0x000fc800078e0034 */
[----:B------:R-:W-:Y:S02]  /*2220*/  IMAD R51, R41, R24, R51 ;  /* 0x0000001829337224 */ /* 0x000fe400078e0233 */
[----:B------:R-:W-:-:S07]  /*2230*/  IMAD.MOV.U32 R24, RZ, RZ, -0x1 ;  /* 0xffffffffff187424 */ /* 0x000fce00078e00ff */
[----:B------:R-:W-:Y:S05]  /*2240*/  WARPSYNC.COLLECTIVE R24, `(.L_x_3433) ;  /* 0x0000000018087348 */ /* 0x000fea0003c00000 */
[----:B------:R0:W1:Y:S02]  /*2250*/  SHFL.IDX P3, R52, R50, R26, R25 ;  /* 0x0000001a32347389 */ /* 0x0000640000060019 */
[----:B01----:R-:W-:Y:S05]  /*2260*/  ENDCOLLECTIVE ;  /* 0x000000000000791b */ /* 0x003fea0003800000 */
.L_x_3433:
[----:B------:R-:W-:Y:S01]  /*2270*/  MOV R26, R19 ;  /* 0x00000013001a7202 */ /* 0x000fe20000000f00 */
[----:B------:R-:W-:-:S07]  /*2280*/  IMAD R51, R40, R52, R51 ;  /* 0x0000003428337224 */ /* 0x000fce00078e0233 */
[----:B------:R-:W-:Y:S05]  /*2290*/  WARPSYNC.COLLECTIVE R24, `(.L_x_3434) ;  /* 0x0000000018087348 */ /* 0x000fea0003c00000 */
[----:B------:R0:W1:Y:S02]  /*22a0*/  SHFL.IDX P3, R52, R50, R26, R25 ;  /* 0x0000001a32347389 */ /* 0x0000640000060019 */
[----:B01----:R-:W-:Y:S05]  /*22b0*/  ENDCOLLECTIVE ;  /* 0x000000000000791b */ /* 0x003fea0003800000 */
.L_x_3434:
[----:B------:R-:W-:Y:S01]  /*22c0*/  MOV R26, R20 ;  /* 0x00000014001a7202 */ /* 0x000fe20000000f00 */
[----:B------:R-:W-:-:S04]  /*22d0*/  IMAD.MOV.U32 R24, RZ, RZ, R52 ;  /* 0x000000ffff187224 */ /* 0x000fc800078e0034 */
[----:B------:R-:W-:Y:S02]  /*22e0*/  IMAD R51, R39, R24, R51 ;  /* 0x0000001827337224 */ /* 0x000fe400078e0233 */
[----:B------:R-:W-:-:S07]  /*22f0*/  IMAD.MOV.U32 R24, RZ, RZ, -0x1 ;  /* 0xffffffffff187424 */ /* 0x000fce00078e00ff */
[----:B------:R-:W-:Y:S05]  /*2300*/  WARPSYNC.COLLECTIVE R24, `(.L_x_3435) ;  /* 0x0000000018087348 */ /* 0x000fea0003c00000 */
[----:B------:R0:W1:Y:S02]  /*2310*/  SHFL.IDX P3, R52, R50, R26, R25 ;  /* 0x0000001a32347389 */ /* 0x0000640000060019 */
[----:B01----:R-:W-:Y:S05]  /*2320*/  ENDCOLLECTIVE ;  /* 0x000000000000791b */ /* 0x003fea0003800000 */
.L_x_3435:
[----:B------:R-:W-:Y:S01]  /*2330*/  MOV R26, R21 ;  /* 0x00000015001a7202 */ /* 0x000fe20000000f00 */
[----:B------:R-:W-:-:S07]  /*2340*/  IMAD R51, R38, R52, R51 ;  /* 0x0000003426337224 */ /* 0x000fce00078e0233 */
[----:B------:R-:W-:Y:S05]  /*2350*/  WARPSYNC.COLLECTIVE R24, `(.L_x_3436) ;  /* 0x0000000018087348 */ /* 0x000fea0003c00000 */
[----:B------:R0:W1:Y:S02]  /*2360*/  SHFL.IDX P3, R52, R50, R26, R25 ;  /* 0x0000001a32347389 */ /* 0x0000640000060019 */
[----:B01----:R-:W-:Y:S05]  /*2370*/  ENDCOLLECTIVE ;  /* 0x000000000000791b */ /* 0x003fea0003800000 */
.L_x_3436:
[----:B------:R-:W-:Y:S01]  /*2380*/  MOV R26, R22 ;  /* 0x00000016001a7202 */ /* 0x000fe20000000f00 */
[----:B------:R-:W-:-:S04]  /*2390*/  IMAD.MOV.U32 R25, RZ, RZ, R52 ;  /* 0x000000ffff197224 */ /* 0x000fc800078e0034 */
[----:B------:R-:W-:Y:S02]  /*23a0*/  IMAD R51, R31, R25, R51 ;  /* 0x000000191f337224 */ /* 0x000fe400078e0233 */
[----:B------:R-:W-:-:S07]  /*23b0*/  IMAD.MOV.U32 R25, RZ, RZ, 0x101f ;  /* 0x0000101fff197424 */ /* 0x000fce00078e00ff */
[----:B------:R-:W-:Y:S05]  /*23c0*/  WARPSYNC.COLLECTIVE R24, `(.L_x_3437) ;  /* 0x0000000018087348 */ /* 0x000fea0003c00000 */
[----:B------:R0:W1:Y:S02]  /*23d0*/  SHFL.IDX P3, R52, R50, R26, R25 ;  /* 0x0000001a32347389 */ /* 0x0000640000060019 */
[----:B01----:R-:W-:Y:S05]  /*23e0*/  ENDCOLLECTIVE ;  /* 0x000000000000791b */ /* 0x003fea0003800000 */
.L_x_3437:
[----:B------:R-:W-:Y:S01]  /*23f0*/  MOV R26, R23 ;  /* 0x00000017001a7202 */ /* 0x000fe20000000f00 */
[----:B------:R-:W-:-:S07]  /*2400*/  IMAD R51, R30, R52, R51 ;  /* 0x000000341e337224 */ /* 0x000fce00078e0233 */
[----:B------:R-:W-:Y:S05]  /*2410*/  WARPSYNC.COLLECTIVE R24, `(.L_x_3438) ;  /* 0x0000000018087348 */ /* 0x000fea0003c00000 */
[----:B------:R0:W1:Y:S02]  /*2420*/  SHFL.IDX P3, R52, R50, R26, R25 ;  /* 0x0000001a32347389 */ /* 0x0000640000060019 */
[----:B01----:R-:W-:Y:S05]  /*2430*/  ENDCOLLECTIVE ;  /* 0x000000000000791b */ /* 0x003fea0003800000 */
.L_x_3438:
[----:B------:R-:W-:Y:S01]  /*2440*/  IMAD.MOV.U32 R24, RZ, RZ, R52 ;  /* 0x000000ffff187224 */ /* 0x000fe200078e0034 */
[----:B------:R-:W-:Y:S06]  /*2450*/  BRA `(.L_x_3439) ;  /* 0xfffffff000ec7947 */ /* 0x000fec000383ffff */
        .weak           $__internal_38_$__cuda_sm20_div_u16
        .type           $__internal_38_$__cuda_sm20_div_u16,@function
        .size           $__internal_38_$__cuda_sm20_div_u16,(.L_x_20328 - $__internal_38_$__cuda_sm20_div_u16)
$__internal_38_$__cuda_sm20_div_u16:
        /* <DEDUP_REMOVED lines=18> */
[----:B------:R-:W-:Y:S06]  /*2580*/  RET.REL.NODEC R2 `(_Z9cuda_gemmIiLi128ELi16ELi1ELi128ELi16ELi16ELi1EEviiiPT_S1_S1_ii) ;  /* 0xffffffd8029c7950 */ /* 0x000fec0003c3ffff */
.L_x_3440:
        /* <DEDUP_REMOVED lines=15> */
.L_x_20328:


//--------------------- .text._Z9cuda_gemmIiLi128ELi16ELi1ELi128ELi16ELi16ELi0EEviiiPT_S1_S1_ii --------------------------
	.section	.text._Z9cuda_gemmIiLi128ELi16ELi1ELi128ELi16ELi16ELi0EEviiiPT_S1_S1_ii,"ax",@progbits
	.align	128
        .global         _Z9cuda_gemmIiLi128ELi16ELi1ELi128ELi16ELi16ELi0EEviiiPT_S1_S1_ii
        .type           _Z9cuda_gemmIiLi128ELi16ELi1ELi128ELi16ELi16ELi0EEviiiPT_S1_S1_ii,@function
        .size           _Z9cuda_gemmIiLi128ELi16ELi1ELi128ELi16ELi16ELi0EEviiiPT_S1_S1_ii,(.L_x_20475 - _Z9cuda_gemmIiLi128ELi16ELi1ELi128ELi16ELi16ELi0EEviiiPT_S1_S1_ii)
        .other          _Z9cuda_gemmIiLi128ELi16ELi1ELi128ELi16ELi16ELi0EEviiiPT_S1_S1_ii,@"STO_CUDA_ENTRY STV_DEFAULT"
_Z9cuda_gemmIiLi128ELi16ELi1ELi128ELi16ELi16ELi0EEviiiPT_S1_S1_ii:
.text._Z9cuda_gemmIiLi128ELi16ELi1ELi128ELi16ELi16ELi0EEviiiPT_S1_S1_ii:
        /* <DEDUP_REMOVED lines=11> */
[----:B------:R0:W1:Y:S02]  /*00b0*/  F2I.FTZ.U32.TRUNC.NTZ R3, R2 ;  /* 0x0000000200037305 */ /* 0x000064000021f000 */
[----:B0-----:R-:W-:Y:S02]  /*00c0*/  IMAD.MOV.U32 R2, RZ, RZ, RZ ;  /* 0x000000ffff027224 */ /* 0x001fe400078e00ff */
[----:B-1----:R-:W-:-:S04]  /*00d0*/  IMAD.MOV R7, RZ, RZ, -R3 ;  /* 0x000000ffff077224 */ /* 0x002fc800078e0a03 */
[----:B------:R-:W-:-:S04]  /*00e0*/  IMAD R7, R7, R4, RZ ;  /* 0x0000000407077224 */ /* 0x000fc800078e02ff */
[----:B------:R-:W-:-:S06]  /*00f0*/  IMAD.HI.U32 R3, R3, R7, R2 ;  /* 0x0000000703037227 */ /* 0x000fcc00078e0002 */
[----:B------:R-:W-:-:S04]  /*0100*/  IMAD.HI.U32 R15, R3, 0x80, RZ ;  /* 0x00000080030f7827 */ /* 0x000fc800078e00ff */
[----:B------:R-:W-:Y:S01]  /*0110*/  IMAD.MOV R19, RZ, RZ, -R15 ;  /* 0x000000ffff137224 */ /* 0x000fe200078e0a0f */
[----:B--2---:R-:W-:Y:S06]  /*0120*/  @P0 BRA `(.L_x_3442) ;  /* 0x0000000000cc0947 */ /* 0x004fec0003800000 */
        /* <DEDUP_REMOVED lines=10> */
[----:B0-----:R-:W-:-:S02]  /*01d0*/  IADD3 R6, PT, PT, R5, 0xffffffe, RZ ;  /* 0x0ffffffe05067810 */ /* 0x001fc40007ffe0ff */
[----:B------:R-:W-:-:S05]  /*01e0*/  MOV R5, 0x400 ;  /* 0x0000040000057802 */ /* 0x000fca0000000f00 */
[----:B------:R0:W5:Y:S01]  /*01f0*/  F2I.FTZ.U32.TRUNC.NTZ R7, R6 ;  /* 0x0000000600077305 */ /* 0x000162000021f000 */
[----:B-1----:R-:W-:Y:S01]  /*0200*/  LEA R16, R16, R5, 0x18 ;  /* 0x0000000510107211 */ /* 0x002fe200078ec0ff */
[----:B---3--:R-:W-:-:S06]  /*0210*/  VIADD R8, R10, 0xffffffe ;  /* 0x0ffffffe0a087836 */ /* 0x008fcc0000000000 */
[----:B------:R1:W3:Y:S01]  /*0220*/  F2I.FTZ.U32.TRUNC.NTZ R9, R8 ;  /* 0x0000000800097305 */ /* 0x0002e2000021f000 */
[----:B0-----:R-:W-:Y:S02]  /*0230*/  IMAD.MOV.U32 R6, RZ, RZ, RZ ;  /* 0x000000ffff067224 */ /* 0x001fe400078e00ff */
[----:B-----5:R-:W-:Y:S02]  /*0240*/  IMAD.MOV R11, RZ, RZ, -R7 ;  /* 0x000000ffff0b7224 */ /* 0x020fe400078e0a07 */
[----:B-1----:R-:W-:Y:S02]  /*0250*/  HFMA2 R8, -RZ, RZ, 0, 0 ;  /* 0x00000000ff087431 */ /* 0x002fe400000001ff */
[----:B------:R-:W-:Y:S02]  /*0260*/  IMAD R5, R11, R12, RZ ;  /* 0x0000000c0b057224 */ /* 0x000fe400078e02ff */
[----:B---3--:R-:W-:-:S04]  /*0270*/  IMAD.MOV R10, RZ, RZ, -R9 ;  /* 0x000000ffff0a7224 */ /* 0x008fc800078e0a09 */
[----:B------:R-:W-:Y:S02]  /*0280*/  IMAD R11, R10, R13, RZ ;  /* 0x0000000d0a0b7224 */ /* 0x000fe400078e02ff */
[----:B------:R-:W-:-:S04]  /*0290*/  IMAD.HI.U32 R10, R7, R5, R6 ;  /* 0x00000005070a7227 */ /* 0x000fc800078e0006 */
[----:B------:R-:W-:Y:S01]  /*02a0*/  IMAD.HI.U32 R18, R9, R11, R8 ;  /* 0x0000000b09127227 */ /* 0x000fe200078e0008 */
[----:B------:R-:W-:-:S03]  /*02b0*/  LOP3.LUT R11, RZ, R13, RZ, 0x33, !PT ;  /* 0x0000000dff0b7212 */ /* 0x000fc600078e33ff */
[----:B--2-4-:R-:W-:-:S07]  /*02c0*/  IMAD.MOV.U32 R5, RZ, RZ, R17 ;  /* 0x000000ffff057224 */ /* 0x014fce00078e0011 */
.L_x_3443:
[----:B0-----:R-:W-:-:S06]  /*02d0*/  IMAD.WIDE.U32 R6, R5, 0x4, R2 ;  /* 0x0000000405067825 */ /* 0x001fcc00078e0002 */
        /* <DEDUP_REMOVED lines=10> */
[----:B------:R-:W-:-:S04]  /*0380*/  @P0 IADD3 R9, PT, PT, R9, -R12, RZ ;  /* 0x8000000c09090210 */ /* 0x000fc80007ffe0ff */
[----:B------:R-:W-:Y:S02]  /*0390*/  ISETP.GE.U32.AND P0, PT, R9, R12, PT ;  /* 0x0000000c0900720c */ /* 0x000fe40003f06070 */
[----:B------:R-:W-:Y:S02]  /*03a0*/  @P2 IMAD.IADD R20, R20, 0x1, -R13 ;  /* 0x0000000114142824 */ /* 0x000fe400078e0a0d */
[----:B------:R-:W-:-:S03]  /*03b0*/  @P2 VIADD R8, R8, 0x1 ;  /* 0x0000000108082836 */ /* 0x000fc60000000000 */
[----:B------:R-:W-:-:S06]  /*03c0*/  ISETP.GE.U32.AND P3, PT, R20, R13, PT ;  /* 0x0000000d1400720c */ /* 0x000fcc0003f66070 */
        /* <DEDUP_REMOVED lines=9> */
.L_x_3442:
[----:B------:R-:W-:Y:S05]  /*0460*/  BSYNC.RECONVERGENT B0 ;  /* 0x0000000000007941 */ /* 0x000fea0003800200 */
.L_x_3441:
[----:B------:R-:W1:Y:S01]  /*0470*/  LDC R0, c[0x0][0x360] ;  /* 0x0000d800ff007b82 */ /* 0x000e620000000800 */
[----:B------:R-:W2:Y:S01]  /*0480*/  LDCU UR11, c[0x0][0x374] ;  /* 0x00006e80ff0b77ac */ /* 0x000ea20008000800 */
[----:B------:R-:W-:-:S05]  /*0490*/  IMAD R3, R4, R19, 0x80 ;  /* 0x0000008004037424 */ /* 0x000fca00078e0213 */
[----:B------:R-:W-:Y:S01]  /*04a0*/  ISETP.GT.U32.AND P1, PT, R4, R3, PT ;  /* 0x000000030400720c */ /* 0x000fe20003f24070 */
[----:B------:R-:W3:Y:S01]  /*04b0*/  S2UR UR6, SR_CTAID.Y ;  /* 0x00000000000679c3 */ /* 0x000ee20000002600 */
[----:B--2---:R-:W-:-:S11]  /*04c0*/  MOV R2, UR11 ;  /* 0x0000000b00027c02 */ /* 0x004fd60008000f00 */
[----:B------:R-:W-:Y:S02]  /*04d0*/  @!P1 IMAD.IADD R3, R3, 0x1, -R4 ;  /* 0x0000000103039824 */ /* 0x000fe400078e0a04 */
[----:B------:R-:W-:Y:S01]  /*04e0*/  @!P1 VIADD R15, R15, 0x1 ;  /* 0x000000010f0f9836 */ /* 0x000fe20000000000 */
[----:B------:R-:W-:Y:S01]  /*04f0*/  ISETP.NE.AND P1, PT, R13, RZ, PT ;  /* 0x000000ff0d00720c */ /* 0x000fe20003f25270 */
[----:B------:R-:W-:Y:S01]  /*0500*/  IMAD.SHL.U32 R2, R2, 0x10, RZ ;  /* 0x0000001002027824 */ /* 0x000fe200078e00ff */
[----:B------:R-:W-:-:S04]  /*0510*/  ISETP.GE.U32.AND P0, PT, R3, R4, PT ;  /* 0x000000040300720c */ /* 0x000fc80003f06070 */
[----:B---3--:R-:W-:Y:S02]  /*0520*/  ISETP.LE.U32.AND P3, PT, R2, UR6, PT ;  /* 0x0000000602007c0c */ /* 0x008fe4000bf63070 */
[----:B------:R-:W-:-:S04]  /*0530*/  LOP3.LUT R2, R13, 0x80, RZ, 0x3c, !PT ;  /* 0x000000800d027812 */ /* 0x000fc800078e3cff */
[----:B------:R-:W-:-:S03]  /*0540*/  ISETP.GE.AND P2, PT, R2, RZ, PT ;  /* 0x000000ff0200720c */ /* 0x000fc60003f46270 */
[----:B------:R-:W-:-:S04]  /*0550*/  @P0 VIADD R15, R15, 0x1 ;  /* 0x000000010f0f0836 */ /* 0x000fc80000000000 */
[----:B------:R-:W-:Y:S06]  /*0560*/  @P3 EXIT ;  /* 0x000000000000394d */ /* 0x000fec0003800000 */
[----:B------:R-:W-:Y:S01]  /*0570*/  @!P2 IADD3 R15, PT, PT, -R15, RZ, RZ ;  /* 0x000000ff0f0fa210 */ /* 0x000fe20007ffe1ff */
[----:B-1----:R-:W1:Y:S01]  /*0580*/  I2F.U32.RP R7, R0 ;  /* 0x0000000000077306 */ /* 0x002e620000209000 */
[----:B------:R-:W-:Y:S01]  /*0590*/  @!P1 LOP3.LUT R2, RZ, R13, RZ, 0x33, !PT ;  /* 0x0000000dff029212 */ /* 0x000fe200078e33ff */
[----:B0-----:R-:W-:Y:S01]  /*05a0*/  IMAD.IADD R6, R17, 0x1, R0 ;  /* 0x0000000111067824 */ /* 0x001fe200078e0200 */
[----:B------:R-:W-:Y:S01]  /*05b0*/  R2UR UR10, R15 ;  /* 0x000000000f0a72ca */ /* 0x000fe200000e0000 */
[----:B------:R-:W0:Y:S01]  /*05c0*/  S2UR UR5, SR_CgaCtaId ;  /* 0x00000000000579c3 */ /* 0x000e220000008800 */
[----:B------:R-:W-:Y:S01]  /*05d0*/  @!P1 R2UR UR10, R2 ;  /* 0x00000000020a92ca */ /* 0x000fe200000e0000 */
[----:B------:R-:W-:Y:S01]  /*05e0*/  UMOV UR4, 0x400 ;  /* 0x0000040000047882 */ /* 0x000fe20000000000 */
[----:B------:R-:W-:Y:S01]  /*05f0*/  ISETP.GE.U32.AND P0, PT, R6, 0x80, PT ;  /* 0x000000800600780c */ /* 0x000fe20003f06070 */
[----:B------:R-:W-:Y:S01]  /*0600*/  UIADD3 UR4, UPT, UPT, UR4, 0x680, URZ ;  /* 0x0000068004047890 */ /* 0x000fe2000fffe0ff */
[----:B------:R-:W-:Y:S01]  /*0610*/  ISETP.NE.U32.AND P4, PT, R0, RZ, PT ;  /* 0x000000ff0000720c */ /* 0x000fe20003f85070 */
[----:B------:R-:W-:Y:S01]  /*0620*/  IMAD.MOV R14, RZ, RZ, -R13 ;  /* 0x000000ffff0e7224 */ /* 0x000fe200078e0a0d */
[----:B------:R-:W-:Y:S01]  /*0630*/  SEL R10, RZ, 0x1, P0 ;  /* 0x00000001ff0a7807 */ /* 0x000fe20000000000 */
[----:B------:R-:W2:Y:S01]  /*0640*/  S2UR UR7, SR_CTAID.X ;  /* 0x00000000000779c3 */ /* 0x000ea20000002500 */
[----:B------:R-:W-:Y:S01]  /*0650*/  VIMNMX R13, PT, PT, R13, 0x20, PT ;  /* 0x000000200d0d7848 */ /* 0x000fe20003fe0100 */
[----:B-1----:R-:W1:Y:S01]  /*0660*/  MUFU.RCP R7, R7 ;  /* 0x0000000700077308 */ /* 0x002e620000001000 */
[----:B------:R-:W-:-:S03]  /*0670*/  LEA R14, R14, 0x201f, 0x8 ;  /* 0x0000201f0e0e7811 */ /* 0x000fc600078e40ff */
[----:B------:R-:W-:-:S04]  /*0680*/  LOP3.LUT R12, RZ, UR10, RZ, 0x33, !PT ;  /* 0x0000000aff0c7c12 */ /* 0x000fc8000f8e33ff */
[----:B------:R-:W3:Y:S01]  /*0690*/  I2F.U32.RP R4, UR10 ;  /* 0x0000000a00047d06 */ /* 0x000ee20008209000 */
[----:B0-----:R-:W-:Y:S01]  /*06a0*/  ULEA UR5, UR5, UR4, 0x18 ;  /* 0x0000000405057291 */ /* 0x001fe2000f8ec0ff */
[----:B-1----:R-:W-:Y:S01]  /*06b0*/  VIADD R5, R7, 0xffffffe ;  /* 0x0ffffffe07057836 */ /* 0x002fe20000000000 */
[----:B------:R-:W-:Y:S01]  /*06c0*/  VIMNMX.U32 R7, PT, PT, R6, 0x80, !PT ;  /* 0x0000008006077848 */ /* 0x000fe20007fe0000 */
[----:B--2---:R-:W-:-:S03]  /*06d0*/  USHF.L.U32 UR12, UR7, 0x7, URZ ;  /* 0x00000007070c7899 */ /* 0x004fc600080006ff */
[----:B------:R-:W-:Y:S01]  /*06e0*/  IADD3 R7, PT, PT, R7, -R6, -R10 ;  /* 0x8000000607077210 */ /* 0x000fe20007ffe80a */
[----:B---3--:R-:W0:Y:S01]  /*06f0*/  MUFU.RCP R4, R4 ;  /* 0x0000000400047308 */ /* 0x008e220000001000 */
[----:B------:R-:W-:-:S07]  /*0700*/  UIMAD UR4, UR10, UR7, URZ ;  /* 0x000000070a0472a4 */ /* 0x000fce000f8e02ff */
[----:B------:R-:W1:Y:S01]  /*0710*/  F2I.FTZ.U32.TRUNC.NTZ R5, R5 ;  /* 0x0000000500057305 */ /* 0x000e62000021f000 */
[----:B0-----:R-:W-:Y:S01]  /*0720*/  IADD3 R2, PT, PT, R4, 0xffffffe, RZ ;  /* 0x0ffffffe04027810 */ /* 0x001fe20007ffe0ff */
[----:B------:R-:W-:-:S06]  /*0730*/  IMAD.MOV.U32 R4, RZ, RZ, RZ ;  /* 0x000000ffff047224 */ /* 0x000fcc00078e00ff */
[----:B------:R0:W2:Y:S01]  /*0740*/  F2I.FTZ.U32.TRUNC.NTZ R3, R2 ;  /* 0x0000000200037305 */ /* 0x0000a2000021f000 */
[----:B-1----:R-:W-:-:S04]  /*0750*/  IMAD.MOV R9, RZ, RZ, -R5 ;  /* 0x000000ffff097224 */ /* 0x002fc800078e0a05 */
[----:B------:R-:W-:Y:S01]  /*0760*/  IMAD R9, R9, R0, RZ ;  /* 0x0000000009097224 */ /* 0x000fe200078e02ff */
[----:B0-----:R-:W-:-:S03]  /*0770*/  MOV R2, RZ ;  /* 0x000000ff00027202 */ /* 0x001fc60000000f00 */
[----:B------:R-:W-:-:S04]  /*0780*/  IMAD.HI.U32 R4, R5, R9, R4 ;  /* 0x0000000905047227 */ /* 0x000fc800078e0004 */
[----:B------:R-:W-:Y:S02]  /*0790*/  IMAD R9, RZ, RZ, -UR10 ;  /* 0x8000000aff097e24 */ /* 0x000fe4000f8e02ff */
[----:B------:R-:W-:-:S04]  /*07a0*/  IMAD.HI.U32 R5, R4, R7, RZ ;  /* 0x0000000704057227 */ /* 0x000fc800078e00ff */
[----:B--2---:R-:W-:Y:S02]  /*07b0*/  IMAD R9, R9, R3, RZ ;  /* 0x0000000309097224 */ /* 0x004fe400078e02ff */
[----:B------:R-:W-:Y:S02]  /*07c0*/  IMAD.MOV R4, RZ, RZ, -R5 ;  /* 0x000000ffff047224 */ /* 0x000fe400078e0a05 */
[----:B------:R-:W-:-:S04]  /*07d0*/  IMAD.HI.U32 R2, R3, R9, R2 ;  /* 0x0000000903027227 */ /* 0x000fc800078e0002 */
[----:B------:R-:W-:Y:S02]  /*07e0*/  IMAD R7, R0, R4, R7 ;  /* 0x0000000400077224 */ /* 0x000fe400078e0207 */
[----:B------:R-:W-:-:S03]  /*07f0*/  IMAD.HI.U32 R11, R2, R17, RZ ;  /* 0x00000011020b7227 */ /* 0x000fc600078e00ff */
[-C--:B------:R-:W-:Y:S01]  /*0800*/  ISETP.GE.U32.AND P2, PT, R7, R0.reuse, PT ;  /* 0x000000000700720c */ /* 0x080fe20003f46070 */
[----:B------:R-:W-:Y:S02]  /*0810*/  IMAD.MOV R4, RZ, RZ, -R11 ;  /* 0x000000ffff047224 */ /* 0x000fe400078e0a0b */
[----:B------:R-:W-:-:S04]  /*0820*/  IMAD.HI.U32 R3, R2, R0, RZ ;  /* 0x0000000002037227 */ /* 0x000fc800078e00ff */
[----:B------:R-:W-:Y:S02]  /*0830*/  IMAD R2, R4, UR10, R17 ;  /* 0x0000000a04027c24 */ /* 0x000fe4000f8e0211 */
[----:B------:R-:W-:-:S03]  /*0840*/  IMAD.MOV R9, RZ, RZ, -R3 ;  /* 0x000000ffff097224 */ /* 0x000fc600078e0a03 */
[----:B------:R-:W-:Y:S01]  /*0850*/  ISETP.GE.U32.AND P1, PT, R2, UR10, PT ;  /* 0x0000000a02007c0c */ /* 0x000fe2000bf26070 */
[--C-:B------:R-:W-:Y:S02]  /*0860*/  IMAD R4, R9, UR10, R0.reuse ;  /* 0x0000000a09047c24 */ /* 0x100fe4000f8e0200 */
[----:B------:R-:W-:Y:S02]  /*0870*/  @P2 IMAD.IADD R7, R7, 0x1, -R0 ;  /* 0x0000000107072824 */ /* 0x000fe400078e0a00 */
[----:B------:R-:W-:Y:S01]  /*0880*/  @P2 VIADD R5, R5, 0x1 ;  /* 0x0000000105052836 */ /* 0x000fe20000000000 */
[----:B------:R-:W-:Y:S02]  /*0890*/  ISETP.GE.U32.AND P0, PT, R4, UR10, PT ;  /* 0x0000000a04007c0c */ /* 0x000fe4000bf06070 */
[----:B------:R-:W-:-:S05]  /*08a0*/  ISETP.GE.U32.AND P3, PT, R7, R0, PT ;  /* 0x000000000700720c */ /* 0x000fca0003f66070 */
[----:B------:R-:W-:Y:S01]  /*08b0*/  @P1 IADD3 R2, PT, PT, R2, -UR10, RZ ;  /* 0x8000000a02021c10 */ /* 0x000fe2000fffe0ff */
[----:B------:R-:W-:Y:S01]  /*08c0*/  @P1 VIADD R11, R11, 0x1 ;  /* 0x000000010b0b1836 */ /* 0x000fe20000000000 */
[----:B------:R-:W-:Y:S02]  /*08d0*/  ISETP.NE.U32.AND P1, PT, RZ, UR10, PT ;  /* 0x0000000aff007c0c */ /* 0x000fe4000bf25070 */
[----:B------:R-:W-:Y:S02]  /*08e0*/  ISETP.GE.U32.AND P2, PT, R2, UR10, PT ;  /* 0x0000000a02007c0c */ /* 0x000fe4000bf46070 */
[----:B------:R-:W-:Y:S01]  /*08f0*/  @P0 VIADD R4, R4, -UR10 ;  /* 0x8000000a04040c36 */ /* 0x000fe20008000000 */
[----:B------:R-:W-:Y:S01]  /*0900*/  @P0 IADD3 R3, PT, PT, R3, 0x1, RZ ;  /* 0x0000000103030810 */ /* 0x000fe20007ffe0ff */
[----:B------:R-:W-:Y:S01]  /*0910*/  @P3 VIADD R5, R5, 0x1 ;  /* 0x0000000105053836 */ /* 0x000fe20000000000 */
[----:B------:R-:W-:Y:S02]  /*0920*/  @!P4 LOP3.LUT R5, RZ, R0, RZ, 0x33, !PT ;  /* 0x00000000ff05c212 */ /* 0x000fe400078e33ff */
[----:B------:R-:W-:-:S02]  /*0930*/  ISETP.GE.U32.AND P3, PT, R4, UR10, PT ;  /* 0x0000000a04007c0c */ /* 0x000fc4000bf66070 */
[----:B------:R-:W-:-:S04]  /*0940*/  IADD3 R10, PT, PT, R10, R5, RZ ;  /* 0x000000050a0a7210 */ /* 0x000fc80007ffe0ff */
[----:B------:R-:W-:-:S05]  /*0950*/  @P2 VIADD R11, R11, 0x1 ;  /* 0x000000010b0b2836 */ /* 0x000fca0000000000 */
[----:B------:R-:W-:Y:S02]  /*0960*/  SEL R11, R12, R11, !P1 ;  /* 0x0000000b0c0b7207 */ /* 0x000fe40004800000 */
[----:B------:R-:W-:-:S03]  /*0970*/  @P3 VIADD R3, R3, 0x1 ;  /* 0x0000000103033836 */ /* 0x000fc60000000000 */
[----:B------:R-:W-:Y:S02]  /*0980*/  IMAD.MOV R2, RZ, RZ, -R11 ;  /* 0x000000ffff027224 */ /* 0x000fe400078e0a0b */
[----:B------:R-:W-:Y:S02]  /*0990*/  SEL R12, R12, R3, !P1 ;  /* 0x000000030c0c7207 */ /* 0x000fe40004800000 */
[----:B------:R-:W-:Y:S01]  /*09a0*/  IMAD R15, R2, UR10, R17 ;  /* 0x0000000a020f7c24 */ /* 0x000fe2000f8e0211 */
[----:B------:R-:W-:Y:S01]  /*09b0*/  LEA R17, R17, UR5, 0x2 ;  /* 0x0000000511117c11 */ /* 0x000fe2000f8e10ff */
[----:B------:R-:W-:-:S06]  /*09c0*/  UMOV UR5, UR6 ;  /* 0x0000000600057c82 */ /* 0x000fcc0008000000 */
.L_x_3523:
[----:B0-----:R-:W0:Y:S01]  /*09d0*/  S2R R33, SR_TID.X ;  /* 0x0000000000217919 */ /* 0x001e220000002100 */
[C---:B------:R-:W-:Y:S01]  /*09e0*/  LOP3.LUT R34, R10.reuse, 0x3, RZ, 0xc0, !PT ;  /* 0x000000030a227812 */ /* 0x040fe200078ec0ff */
[----:B------:R-:W-:Y:S01]  /*09f0*/  BSSY.RECONVERGENT B0, `(.L_x_3444) ;  /* 0x0000025000007945 */ /* 0x000fe20003800200 */
[----:B------:R-:W-:Y:S02]  /*0a00*/  ISETP.GE.U32.AND P2, PT, R10, 0x3, PT ;  /* 0x000000030a00780c */ /* 0x000fe40003f46070 */
[----:B------:R-:W-:Y:S01]  /*0a10*/  ISETP.NE.AND P0, PT, R34, 0x3, PT ;  /* 0x000000032200780c */ /* 0x000fe20003f05270 */
[----:B01----:R-:W-:Y:S02]  /*0a20*/  IMAD.IADD R35, R33, 0x1, R0 ;  /* 0x0000000121237824 */ /* 0x003fe400078e0200 */
[--C-:B------:R-:W-:Y:S02]  /*0a30*/  IMAD.MOV.U32 R41, RZ, RZ, R33.reuse ;  /* 0x000000ffff297224 */ /* 0x100fe400078e0021 */
[----:B------:R-:W-:Y:S01]  /*0a40*/  IMAD.MOV.U32 R39, RZ, RZ, R33 ;  /* 0x000000ffff277224 */ /* 0x000fe200078e0021 */
[----:B------:R-:W-:-:S05]  /*0a50*/  IADD3 R37, PT, PT, R35, R0, RZ ;  /* 0x0000000023257210 */ /* 0x000fca0007ffe0ff */
[----:B------:R-:W-:Y:S02]  /*0a60*/  IMAD.IADD R36, R37, 0x1, R0 ;  /* 0x0000000125247824 */ /* 0x000fe400078e0200 */
[----:B------:R-:W-:Y:S05]  /*0a70*/  @!P0 BRA `(.L_x_3445) ;  /* 0x0000000000708947 */ /* 0x000fea0003800000 */
        /* <DEDUP_REMOVED lines=22> */
[----:B------:R-:W-:Y:S01]  /*0be0*/  LEA R9, R0, R9, 0x2 ;  /* 0x0000000900097211 */ /* 0x000fe200078e10ff */
[----:B------:R-:W-:Y:S02]  /*0bf0*/  IMAD.MOV.U32 R41, RZ, RZ, R37 ;  /* 0x000000ffff297224 */ /* 0x000fe400078e0025 */
[----:B------:R-:W-:-:S02]  /*0c00*/  @P1 IMAD.MOV.U32 R41, RZ, RZ, R36 ;  /* 0x000000ffff291224 */ /* 0x000fc400078e0024 */
[----:B------:R-:W-:Y:S01]  /*0c10*/  @P1 IMAD R7, R0, 0x4, R9 ;  /* 0x0000000400071824 */ /* 0x000fe200078e0209 */
[----:B--2---:R1:W-:Y:S04]  /*0c20*/  STS [R9], R4 ;  /* 0x0000000409007388 */ /* 0x0043e80000000800 */
[----:B---3--:R1:W-:Y:S02]  /*0c30*/  @P1 STS [R7], R2 ;  /* 0x0000000207001388 */ /* 0x0083e40000000800 */
.L_x_3445:
[----:B------:R-:W-:Y:S05]  /*0c40*/  BSYNC.RECONVERGENT B0 ;  /* 0x0000000000007941 */ /* 0x000fea0003800200 */
.L_x_3444:
[----:B------:R-:W-:Y:S04]  /*0c50*/  BSSY.RECONVERGENT B0, `(.L_x_3446) ;  /* 0x0000026000007945 */ /* 0x000fe80003800200 */
[----:B------:R-:W-:Y:S05]  /*0c60*/  @!P2 BRA `(.L_x_3447) ;  /* 0x000000000090a947 */ /* 0x000fea0003800000 */
[----:B------:R-:W2:Y:S01]  /*0c70*/  S2UR UR7, SR_CgaCtaId ;  /* 0x00000000000779c3 */ /* 0x000ea20000008800 */
[----:B------:R-:W3:Y:S01]  /*0c80*/  LDCU UR15, c[0x0][0x388] ;  /* 0x00007100ff0f77ac */ /* 0x000ee20008000800 */
[----:B-1----:R-:W-:Y:S01]  /*0c90*/  IADD3 R2, PT, PT, R41, UR12, RZ ;  /* 0x0000000c29027c10 */ /* 0x002fe2000fffe0ff */
[----:B------:R-:W-:Y:S02]  /*0ca0*/  UMOV UR6, 0x400 ;  /* 0x0000040000067882 */ /* 0x000fe40000000000 */
[----:B------:R-:W-:Y:S01]  /*0cb0*/  UIADD3 UR6, UPT, UPT, UR6, 0x480, URZ ;  /* 0x0000048006067890 */ /* 0x000fe2000fffe0ff */
[----:B---3--:R-:W-:-:S04]  /*0cc0*/  IMAD.U32 R45, RZ, RZ, UR15 ;  /* 0x0000000fff2d7e24 */ /* 0x008fc8000f8e00ff */
[----:B------:R-:W-:Y:S01]  /*0cd0*/  IMAD R45, R45, UR5, R2 ;  /* 0x000000052d2d7c24 */ /* 0x000fe2000f8e0202 */
[----:B--2---:R-:W-:-:S03]  /*0ce0*/  ULEA UR6, UR7, UR6, 0x18 ;  /* 0x0000000607067291 */ /* 0x004fc6000f8ec0ff */
[----:B------:R-:W-:Y:S02]  /*0cf0*/  IMAD.IADD R47, R45, 0x1, R0 ;  /* 0x000000012d2f7824 */ /* 0x000fe400078e0200 */
[C-C-:B------:R-:W-:Y:S01]  /*0d00*/  IMAD R49, R0.reuse, 0x2, R45.reuse ;  /* 0x0000000200317824 */ /* 0x140fe200078e022d */
[----:B------:R-:W-:Y:S01]  /*0d10*/  LEA R43, R41, UR6, 0x2 ;  /* 0x00000006292b7c11 */ /* 0x000fe2000f8e10ff */
[----:B------:R-:W-:-:S07]  /*0d20*/  IMAD R51, R0, 0x3, R45 ;  /* 0x0000000300337824 */ /* 0x000fce00078e022d */
.L_x_3448:
[----:B0-2---:R-:W0:Y:S02]  /*0d30*/  LDC.64 R8, c[0x0][0x390] ;  /* 0x0000e400ff087b82 */ /* 0x005e240000000a00 */
        /* <DEDUP_REMOVED lines=8> */
[C---:B------:R-:W-:Y:S01]  /*0dc0*/  LEA R53, R0.reuse, R43, 0x2 ;  /* 0x0000002b00357211 */ /* 0x040fe200078e10ff */
[----:B------:R-:W-:-:S02]  /*0dd0*/  IMAD R38, R0, 0x8, R43 ;  /* 0x0000000800267824 */ /* 0x000fc400078e022b */
        /* <DEDUP_REMOVED lines=13> */
.L_x_3447:
[----:B------:R-:W-:Y:S05]  /*0eb0*/  BSYNC.RECONVERGENT B0 ;  /* 0x0000000000007941 */ /* 0x000fea0003800200 */
.L_x_3446:
[----:B------:R-:W-:Y:S06]  /*0ec0*/  BAR.SYNC.DEFER_BLOCKING 0x0 ;  /* 0x0000000000007b1d */ /* 0x000fec0000010000 */
[----:B------:R-:W-:Y:S04]  /*0ed0*/  BSSY.RECONVERGENT B0, `(.L_x_3449) ;  /* 0x000000d000007945 */ /* 0x000fe80003800200 */
[----:B------:R-:W-:Y:S05]  /*0ee0*/  @!P0 BRA `(.L_x_3450) ;  /* 0x00000000002c8947 */ /* 0x000fea0003800000 */
[----:B------:R3:W-:Y:S01]  /*0ef0*/  STS [R17], RZ ;  /* 0x000000ff11007388 */ /* 0x0007e20000000800 */
[----:B------:R-:W-:Y:S02]  /*0f00*/  ISETP.NE.AND P0, PT, R34, RZ, PT ;  /* 0x000000ff2200720c */ /* 0x000fe40003f05270 */
[----:B------:R-:W-:-:S11]  /*0f10*/  MOV R39, R35 ;  /* 0x0000002300277202 */ /* 0x000fd60000000f00 */
[----:B---3--:R-:W-:Y:S05]  /*0f20*/  @!P0 BRA `(.L_x_3450) ;  /* 0x00000000001c8947 */ /* 0x008fea0003800000 */
[----:B------:R-:W-:Y:S01]  /*0f30*/  ISETP.NE.AND P0, PT, R34, 0x1, PT ;  /* 0x000000012200780c */ /* 0x000fe20003f05270 */
[----:B------:R-:W-:Y:S02]  /*0f40*/  IMAD R3, R0, 0x4, R17 ;  /* 0x0000000400037824 */ /* 0x000fe400078e0211 */
[----:B------:R-:W-:-:S03]  /*0f50*/  IMAD.MOV.U32 R39, RZ, RZ, R37 ;  /* 0x000000ffff277224 */ /* 0x000fc600078e0025 */
[----:B------:R3:W-:Y:S07]  /*0f60*/  STS [R3], RZ ;  /* 0x000000ff03007388 */ /* 0x0007ee0000000800 */
[----:B-1----:R-:W-:Y:S01]  /*0f70*/  @P0 IMAD R2, R0, 0x4, R3 ;  /* 0x0000000400020824 */ /* 0x002fe200078e0203 */
[----:B------:R-:W-:-:S04]  /*0f80*/  @P0 MOV R39, R36 ;  /* 0x0000002400270202 */ /* 0x000fc80000000f00 */
[----:B------:R3:W-:Y:S03]  /*0f90*/  @P0 STS [R2], RZ ;  /* 0x000000ff02000388 */ /* 0x0007e60000000800 */
.L_x_3450:
[----:B------:R-:W-:Y:S05]  /*0fa0*/  BSYNC.RECONVERGENT B0 ;  /* 0x0000000000007941 */ /* 0x000fea0003800200 */
.L_x_3449:
[----:B------:R-:W-:Y:S04]  /*0fb0*/  BSSY.RECONVERGENT B0, `(.L_x_3451) ;  /* 0x0000011000007945 */ /* 0x000fe80003800200 */
[----:B------:R-:W-:Y:S05]  /*0fc0*/  @!P2 BRA `(.L_x_3452) ;  /* 0x00000000003ca947 */ /* 0x000fea0003800000 */
[----:B---3--:R-:W0:Y:S01]  /*0fd0*/  S2R R3, SR_CgaCtaId ;  /* 0x0000000000037919 */ /* 0x008e220000008800 */
[----:B-1----:R-:W-:-:S05]  /*0fe0*/  MOV R2, 0x400 ;  /* 0x0000040000027802 */ /* 0x002fca0000000f00 */
[----:B------:R-:W-:-:S05]  /*0ff0*/  VIADD R2, R2, 0x680 ;  /* 0x0000068002027836 */ /* 0x000fca0000000000 */
[----:B0-2---:R-:W-:-:S07]  /*1000*/  LEA R4, R3, R2, 0x18 ;  /* 0x0000000203047211 */ /* 0x005fce00078ec0ff */
.L_x_3453:
[----:B----4-:R-:W-:Y:S02]  /*1010*/  IMAD R3, R39, 0x4, R4 ;  /* 0x0000000427037824 */ /* 0x010fe400078e0204 */
[C---:B------:R-:W-:Y:S02]  /*1020*/  IMAD R39, R0.reuse, 0x4, R39 ;  /* 0x0000000400277824 */ /* 0x040fe400078e0227 */
[C---:B------:R-:W-:Y:S01]  /*1030*/  IMAD R5, R0.reuse, 0x4, R3 ;  /* 0x0000000400057824 */ /* 0x040fe200078e0203 */
[----:B------:R4:W-:Y:S02]  /*1040*/  STS [R3], RZ ;  /* 0x000000ff03007388 */ /* 0x0009e40000000800 */
[----:B------:R-:W-:Y:S02]  /*1050*/  ISETP.GE.U32.AND P0, PT, R39, 0x80, PT ;  /* 0x000000802700780c */ /* 0x000fe40003f06070 */
[C---:B------:R-:W-:Y:S01]  /*1060*/  LEA R7, R0.reuse, R5, 0x2 ;  /* 0x0000000500077211 */ /* 0x040fe200078e10ff */
[----:B------:R4:W-:Y:S04]  /*1070*/  STS [R5], RZ ;  /* 0x000000ff05007388 */ /* 0x0009e80000000800 */
[----:B------:R-:W-:Y:S01]  /*1080*/  IMAD R2, R0, 0x4, R7 ;  /* 0x0000000400027824 */ /* 0x000fe200078e0207 */
[----:B------:R4:W-:Y:S04]  /*1090*/  STS [R7], RZ ;  /* 0x000000ff07007388 */ /* 0x0009e80000000800 */
[----:B------:R4:W-:Y:S01]  /*10a0*/  STS [R2], RZ ;  /* 0x000000ff02007388 */ /* 0x0009e20000000800 */
[----:B------:R-:W-:Y:S05]  /*10b0*/  @!P0 BRA `(.L_x_3453) ;  /* 0xfffffffc00d48947 */ /* 0x000fea000383ffff */
.L_x_3452:
[----:B------:R-:W-:Y:S05]  /*10c0*/  BSYNC.RECONVERGENT B0 ;  /* 0x0000000000007941 */ /* 0x000fea0003800200 */
.L_x_3451:
[----:B------:R-:W-:-:S09]  /*10d0*/  UISETP.GT.AND UP0, UPT, UR10, URZ, UPT ;  /* 0x000000ff0a00728c */ /* 0x000fd2000bf04270 */
[----:B------:R-:W-:Y:S05]  /*10e0*/  BRA.U !UP0, `(.L_x_3454) ;  /* 0x0000002108687547 */ /* 0x000fea000b800000 */
[-C--:B-1--4-:R-:W-:Y:S01]  /*10f0*/  IABS R7, R13.reuse ;  /* 0x0000000d00077213 */ /* 0x092fe20000000000 */
[----:B------:R-:W1:Y:S01]  /*1100*/  LDC R5, c[0x0][0x3ac] ;  /* 0x0000eb00ff057b82 */ /* 0x000e620000000800 */
[----:B------:R-:W-:Y:S01]  /*1110*/  LOP3.LUT R33, R33, 0x1f, RZ, 0xc0, !PT ;  /* 0x0000001f21217812 */ /* 0x000fe200078ec0ff */
[----:B------:R-:W4:Y:S01]  /*1120*/  LDCU UR6, c[0x0][0x3a8] ;  /* 0x00007500ff0677ac */ /* 0x000f220008000800 */
[----:B0-2---:R-:W0:Y:S01]  /*1130*/  I2F.RP R4, R7 ;  /* 0x0000000700047306 */ /* 0x005e220000209400 */
[----:B------:R-:W-:Y:S02]  /*1140*/  IABS R8, R13 ;  /* 0x0000000d00087213 */ /* 0x000fe40000000000 */
[----:B------:R-:W-:Y:S01]  /*1150*/  ISETP.GE.AND P2, PT, R33, RZ, PT ;  /* 0x000000ff2100720c */ /* 0x000fe20003f46270 */
[----:B------:R-:W2:Y:S01]  /*1160*/  LDCU UR13, c[0x0][0x3ac] ;  /* 0x00007580ff0d77ac */ /* 0x000ea20008000800 */
[----:B------:R-:W1:Y:S03]  /*1170*/  LDCU UR14, c[0x0][0x3a8] ;  /* 0x00007500ff0e77ac */ /* 0x000e660008000800 */
[----:B0-----:R-:W3:Y:S01]  /*1180*/  MUFU.RCP R4, R4 ;  /* 0x0000000400047308 */ /* 0x001ee20000001000 */
[----:B-1----:R-:W-:-:S02]  /*1190*/  ISETP.GE.AND P3, PT, R5, 0x1, PT ;  /* 0x000000010500780c */ /* 0x002fc40003f66270 */
[C---:B------:R-:W-:Y:S02]  /*11a0*/  ISETP.GE.AND P4, PT, R5.reuse, 0x4, PT ;  /* 0x000000040500780c */ /* 0x040fe40003f86270 */
[C---:B------:R-:W-:Y:S02]  /*11b0*/  ISETP.GE.AND P5, PT, R5.reuse, 0x5, PT ;  /* 0x000000050500780c */ /* 0x040fe40003fa6270 */
[----:B------:R-:W-:Y:S01]  /*11c0*/  ISETP.GE.AND P6, PT, R5, 0x6, PT ;  /* 0x000000060500780c */ /* 0x000fe20003fc6270 */
[----:B---3--:R-:W-:Y:S02]  /*11d0*/  VIADD R2, R4, 0xffffffe ;  /* 0x0ffffffe04027836 */ /* 0x008fe40000000000 */
[----:B------:R-:W-:Y:S02]  /*11e0*/  IMAD.MOV R4, RZ, RZ, -R8 ;  /* 0x000000ffff047224 */ /* 0x000fe400078e0a08 */
[----:B------:R0:W1:Y:S02]  /*11f0*/  F2I.FTZ.U32.TRUNC.NTZ R3, R2 ;  /* 0x0000000200037305 */ /* 0x000064000021f000 */
[----:B0-----:R-:W-:Y:S01]  /*1200*/  IMAD.MOV.U32 R2, RZ, RZ, RZ ;  /* 0x000000ffff027224 */ /* 0x001fe200078e00ff */
[----:B-1----:R-:W-:-:S05]  /*1210*/  IADD3 R6, PT, PT, RZ, -R3, RZ ;  /* 0x80000003ff067210 */ /* 0x002fca0007ffe0ff */
[----:B------:R-:W-:Y:S01]  /*1220*/  IMAD R9, R6, R7, RZ ;  /* 0x0000000706097224 */ /* 0x000fe200078e02ff */
[----:B------:R-:W-:-:S03]  /*1230*/  IABS R6, R33 ;  /* 0x0000002100067213 */ /* 0x000fc60000000000 */
[----:B------:R-:W-:Y:S02]  /*1240*/  IMAD.HI.U32 R3, R3, R9, R2 ;  /* 0x0000000903037227 */ /* 0x000fe400078e0002 */
[----:B------:R-:W0:Y:S02]  /*1250*/  @P3 S2R R9, SR_CgaCtaId ;  /* 0x0000000000093919 */ /* 0x000e240000008800 */
[----:B------:R-:W-:-:S04]  /*1260*/  IMAD.MOV.U32 R2, RZ, RZ, R6 ;  /* 0x000000ffff027224 */ /* 0x000fc800078e0006 */
[----:B------:R-:W-:-:S04]  /*1270*/  IMAD.HI.U32 R3, R3, R2, RZ ;  /* 0x0000000203037227 */ /* 0x000fc800078e00ff */
[----:B------:R-:W-:Y:S01]  /*1280*/  IMAD R2, R3, R4, R2 ;  /* 0x0000000403027224 */ /* 0x000fe200078e0202 */
[----:B------:R-:W-:-:S04]  /*1290*/  @P3 MOV R3, 0x400 ;  /* 0x0000040000033802 */ /* 0x000fc80000000f00 */
[----:B------:R-:W-:Y:S01]  /*12a0*/  ISETP.GT.U32.AND P0, PT, R7, R2, PT ;  /* 0x000000020700720c */ /* 0x000fe20003f04070 */
[----:B------:R-:W-:-:S12]  /*12b0*/  @P3 VIADD R4, R3, 0x480 ;  /* 0x0000048003043836 */ /* 0x000fd80000000000 */
[----:B------:R-:W-:Y:S02]  /*12c0*/  @!P0 IADD3 R2, PT, PT, R2, -R7, RZ ;  /* 0x8000000702028210 */ /* 0x000fe40007ffe0ff */
[----:B------:R-:W-:Y:S02]  /*12d0*/  ISETP.NE.AND P0, PT, R13, RZ, PT ;  /* 0x000000ff0d00720c */ /* 0x000fe40003f05270 */
[----:B------:R-:W-:Y:S02]  /*12e0*/  ISETP.GT.U32.AND P1, PT, R7, R2, PT ;  /* 0x000000020700720c */ /* 0x000fe40003f24070 */
[----:B0-----:R-:W-:-:S11]  /*12f0*/  @P3 LEA R4, R9, R4, 0x18 ;  /* 0x0000000409043211 */ /* 0x001fd600078ec0ff */
[----:B------:R-:W-:Y:S01]  /*1300*/  @!P1 IMAD.IADD R2, R2, 0x1, -R7 ;  /* 0x0000000102029824 */ /* 0x000fe200078e0a07 */
[----:B------:R-:W-:-:S03]  /*1310*/  ISETP.GE.AND P1, PT, R5, 0x7, PT ;  /* 0x000000070500780c */ /* 0x000fc60003f26270 */
[----:B------:R-:W-:Y:S01]  /*1320*/  @!P2 IMAD.MOV R2, RZ, RZ, -R2 ;  /* 0x000000ffff02a224 */ /* 0x000fe200078e0a02 */
[----:B------:R-:W-:Y:S02]  /*1330*/  @!P0 LOP3.LUT R2, RZ, R13, RZ, 0x33, !PT ;  /* 0x0000000dff028212 */ /* 0x000fe400078e33ff */
[----:B------:R-:W-:Y:S02]  /*1340*/  ISETP.GE.AND P2, PT, R5, 0x2, PT ;  /* 0x000000020500780c */ /* 0x000fe40003f46270 */
[----:B----4-:R-:W-:Y:S01]  /*1350*/  ISETP.GE.AND P0, PT, R11, UR6, PT ;  /* 0x000000060b007c0c */ /* 0x010fe2000bf06270 */
[----:B------:R-:W-:-:S05]  /*1360*/  IMAD R3, R15, R5, R2 ;  /* 0x000000050f037224 */ /* 0x000fca00078e0202 */
[----:B------:R-:W-:-:S05]  /*1370*/  @P3 LEA R4, R3, R4, 0x2 ;  /* 0x0000000403043211 */ /* 0x000fca00078e10ff */
[----:B------:R0:W1:Y:S01]  /*1380*/  @P3 LDS R16, [R4] ;  /* 0x0000000004103984 */ /* 0x0000620000000800 */
[----:B------:R-:W-:Y:S01]  /*1390*/  ISETP.GE.AND P3, PT, R5, 0x3, PT ;  /* 0x000000030500780c */ /* 0x000fe20003f66270 */
[----:B--2---:R-:W-:-:S12]  /*13a0*/  @!P2 BRA `(.L_x_3455) ;  /* 0x000000000028a947 */ /* 0x004fd80003800000 */
[----:B------:R-:W2:Y:S01]  /*13b0*/  S2UR UR7, SR_CgaCtaId ;  /* 0x00000000000779c3 */ /* 0x000ea20000008800 */
[----:B0-----:R-:W-:Y:S01]  /*13c0*/  VIADD R4, R2, 0x1 ;  /* 0x0000000102047836 */ /* 0x001fe20000000000 */
[----:B------:R-:W-:Y:S02]  /*13d0*/  UMOV UR6, 0x400 ;  /* 0x0000040000067882 */ /* 0x000fe40000000000 */
[----:B------:R-:W-:Y:S02]  /*13e0*/  UIADD3 UR6, UPT, UPT, UR6, 0x480, URZ ;  /* 0x0000048006067890 */ /* 0x000fe4000fffe0ff */
[----:B------:R-:W-:-:S04]  /*13f0*/  ISETP.GE.AND P2, PT, R4, R13, PT ;  /* 0x0000000d0400720c */ /* 0x000fc80003f46270 */
[----:B------:R-:W-:-:S05]  /*1400*/  SEL R4, R13, RZ, P2 ;  /* 0x000000ff0d047207 */ /* 0x000fca0001000000 */
[----:B------:R-:W-:Y:S01]  /*1410*/  IMAD.IADD R4, R3, 0x1, -R4 ;  /* 0x0000000103047824 */ /* 0x000fe200078e0a04 */
[----:B--2---:R-:W-:-:S06]  /*1420*/  ULEA UR6, UR7, UR6, 0x18 ;  /* 0x0000000607067291 */ /* 0x004fcc000f8ec0ff */
[----:B------:R-:W-:-:S05]  /*1430*/  LEA R4, R4, UR6, 0x2 ;  /* 0x0000000604047c11 */ /* 0x000fca000f8e10ff */
[----:B------:R2:W3:Y:S02]  /*1440*/  LDS R18, [R4+0x4] ;  /* 0x0000040004127984 */ /* 0x0004e40000000800 */
.L_x_3455:
[----:B------:R-:W-:Y:S01]  /*1450*/  ISETP.GE.AND P2, PT, R5, 0x8, PT ;  /* 0x000000080500780c */ /* 0x000fe20003f46270 */
[----:B------:R-:W-:-:S12]  /*1460*/  @!P3 BRA `(.L_x_3456) ;  /* 0x000000000028b947 */ /* 0x000fd80003800000 */
[----:B------:R-:W4:Y:S01]  /*1470*/  S2UR UR7, SR_CgaCtaId ;  /* 0x00000000000779c3 */ /* 0x000f220000008800 */
[----:B0-2---:R-:W-:Y:S01]  /*1480*/  VIADD R4, R2, 0x2 ;  /* 0x0000000202047836 */ /* 0x005fe20000000000 */
[----:B------:R-:W-:Y:S02]  /*1490*/  UMOV UR6, 0x400 ;  /* 0x0000040000067882 */ /* 0x000fe40000000000 */
[----:B------:R-:W-:Y:S02]  /*14a0*/  UIADD3 UR6, UPT, UPT, UR6, 0x480, URZ ;  /* 0x0000048006067890 */ /* 0x000fe4000fffe0ff */
[----:B------:R-:W-:-:S04]  /*14b0*/  ISETP.GE.AND P3, PT, R4, R13, PT ;  /* 0x0000000d0400720c */ /* 0x000fc80003f66270 */
[----:B------:R-:W-:-:S04]  /*14c0*/  SEL R4, R13, RZ, P3 ;  /* 0x000000ff0d047207 */ /* 0x000fc80001800000 */
[----:B------:R-:W-:Y:S01]  /*14d0*/  IADD3 R4, PT, PT, R3, -R4, RZ ;  /* 0x8000000403047210 */ /* 0x000fe20007ffe0ff */
[----:B----4-:R-:W-:-:S06]  /*14e0*/  ULEA UR6, UR7, UR6, 0x18 ;  /* 0x0000000607067291 */ /* 0x010fcc000f8ec0ff */
[----:B------:R-:W-:-:S05]  /*14f0*/  LEA R4, R4, UR6, 0x2 ;  /* 0x0000000604047c11 */ /* 0x000fca000f8e10ff */
[----:B------:R4:W0:Y:S02]  /*1500*/  LDS R19, [R4+0x8] ;  /* 0x0000080004137984 */ /* 0x0008240000000800 */
.L_x_3456:
[----:B------:R-:W-:Y:S01]  /*1510*/  ISETP.GE.AND P3, PT, R5, 0x9, PT ;  /* 0x000000090500780c */ /* 0x000fe20003f66270 */
[----:B------:R-:W-:-:S12]  /*1520*/  @!P4 BRA `(.L_x_3457) ;  /* 0x000000000028c947 */ /* 0x000fd80003800000 */
[----:B------:R-:W5:Y:S01]  /*1530*/  S2UR UR7, SR_CgaCtaId ;  /* 0x00000000000779c3 */ /* 0x000f620000008800 */
[----:B0-2-4-:R-:W-:Y:S01]  /*1540*/  VIADD R4, R2, 0x3 ;  /* 0x0000000302047836 */ /* 0x015fe20000000000 */
[----:B------:R-:W-:Y:S02]  /*1550*/  UMOV UR6, 0x400 ;  /* 0x0000040000067882 */ /* 0x000fe40000000000 */
[----:B------:R-:W-:Y:S02]  /*1560*/  UIADD3 UR6, UPT, UPT, UR6, 0x480, URZ ;  /* 0x0000048006067890 */ /* 0x000fe4000fffe0ff */
[----:B------:R-:W-:-:S04]  /*1570*/  ISETP.GE.AND P4, PT, R4, R13, PT ;  /* 0x0000000d0400720c */ /* 0x000fc80003f86270 */
[----:B------:R-:W-:-:S05]  /*1580*/  SEL R4, R13, RZ, P4 ;  /* 0x000000ff0d047207 */ /* 0x000fca0002000000 */
[----:B------:R-:W-:Y:S01]  /*1590*/  IMAD.IADD R4, R3, 0x1, -R4 ;  /* 0x0000000103047824 */ /* 0x000fe200078e0a04 */
[----:B-----5:R-:W-:-:S06]  /*15a0*/  ULEA UR6, UR7, UR6, 0x18 ;  /* 0x0000000607067291 */ /* 0x020fcc000f8ec0ff */
[----:B------:R-:W-:-:S05]  /*15b0*/  LEA R4, R4, UR6, 0x2 ;  /* 0x0000000604047c11 */ /* 0x000fca000f8e10ff */
[----:B------:R0:W2:Y:S02]  /*15c0*/  LDS R20, [R4+0xc] ;  /* 0x00000c0004147984 */ /* 0x0000a40000000800 */
.L_x_3457:
[----:B------:R-:W-:Y:S01]  /*15d0*/  ISETP.GE.AND P4, PT, R5, 0xa, PT ;  /* 0x0000000a0500780c */ /* 0x000fe20003f86270 */
[----:B------:R-:W-:-:S12]  /*15e0*/  @!P5 BRA `(.L_x_3458) ;  /* 0x000000000028d947 */ /* 0x000fd80003800000 */
[----:B------:R-:W5:Y:S01]  /*15f0*/  S2UR UR7, SR_CgaCtaId ;  /* 0x00000000000779c3 */ /* 0x000f620000008800 */
[----:B0-2-4-:R-:W-:Y:S01]  /*1600*/  VIADD R4, R2, 0x4 ;  /* 0x0000000402047836 */ /* 0x015fe20000000000 */
[----:B------:R-:W-:Y:S02]  /*1610*/  UMOV UR6, 0x400 ;  /* 0x0000040000067882 */ /* 0x000fe40000000000 */
[----:B------:R-:W-:Y:S02]  /*1620*/  UIADD3 UR6, UPT, UPT, UR6, 0x480, URZ ;  /* 0x0000048006067890 */ /* 0x000fe4000fffe0ff */
[----:B------:R-:W-:-:S04]  /*1630*/  ISETP.GE.AND P5, PT, R4, R13, PT ;  /* 0x0000000d0400720c */ /* 0x000fc80003fa6270 */
[----:B------:R-:W-:-:S04]  /*1640*/  SEL R4, R13, RZ, P5 ;  /* 0x000000ff0d047207 */ /* 0x000fc80002800000 */
[----:B------:R-:W-:Y:S01]  /*1650*/  IADD3 R4, PT, PT, R3, -R4, RZ ;  /* 0x8000000403047210 */ /* 0x000fe20007ffe0ff */
[----:B-----5:R-:W-:-:S06]  /*1660*/  ULEA UR6, UR7, UR6, 0x18 ;  /* 0x0000000607067291 */ /* 0x020fcc000f8ec0ff */
[----:B------:R-:W-:-:S05]  /*1670*/  LEA R4, R4, UR6, 0x2 ;  /* 0x0000000604047c11 */ /* 0x000fca000f8e10ff */
[----:B------:R0:W2:Y:S02]  /*1680*/  LDS R21, [R4+0x10] ;  /* 0x0000100004157984 */ /* 0x0000a40000000800 */
.L_x_3458:
        /* <DEDUP_REMOVED lines=12> */
.L_x_3459:
        /* <DEDUP_REMOVED lines=12> */
.L_x_3460:
        /* <DEDUP_REMOVED lines=12> */
.L_x_3461:
        /* <DEDUP_REMOVED lines=12> */
.L_x_3462:
        /* <DEDUP_REMOVED lines=12> */
.L_x_3463:
        /* <DEDUP_REMOVED lines=12> */
.L_x_3464:
[----:B------:R-:W-:Y:S05]  /*1b10*/  @!P6 BRA `(.L_x_3465) ;  /* 0x000000000028e947 */ /* 0x000fea0003800000 */
        /* <DEDUP_REMOVED lines=10> */
.L_x_3465:
[----:B------:R-:W-:Y:S05]  /*1bc0*/  @!P1 BRA `(.L_x_3466) ;  /* 0x0000000000289947 */ /* 0x000fea0003800000 */
        /* <DEDUP_REMOVED lines=10> */
.L_x_3466:
        /* <DEDUP_REMOVED lines=11> */
.L_x_3467:
        /* <DEDUP_REMOVED lines=11> */
.L_x_3468:
        /* <DEDUP_REMOVED lines=11> */
.L_x_3469:
[----:B------:R-:W-:Y:S05]  /*1e80*/  @P0 BRA `(.L_x_3454) ;  /* 0x0000001400000947 */ /* 0x000fea0003800000 */
[----:B0-2-4-:R-:W0:Y:S01]  /*1e90*/  S2R R4, SR_CgaCtaId ;  /* 0x0000000000047919 */ /* 0x015e220000008800 */
[C---:B------:R-:W-:Y:S01]  /*1ea0*/  VIADD R6, R2.reuse, 0x1 ;  /* 0x0000000102067836 */ /* 0x040fe20000000000 */
[C---:B------:R-:W-:Y:S01]  /*1eb0*/  IADD3 R8, PT, PT, R2.reuse, 0x2, RZ ;  /* 0x0000000202087810 */ /* 0x040fe20007ffe0ff */
[C---:B------:R-:W-:Y:S01]  /*1ec0*/  VIADD R34, R2.reuse, 0x3 ;  /* 0x0000000302227836 */ /* 0x040fe20000000000 */
[----:B------:R-:W-:Y:S01]  /*1ed0*/  MOV R3, 0x400 ;  /* 0x0000040000037802 */ /* 0x000fe20000000f00 */
[----:B------:R-:W-:Y:S01]  /*1ee0*/  VIADD R36, R2, 0x6 ;  /* 0x0000000602247836 */ /* 0x000fe20000000000 */
[-C--:B------:R-:W-:Y:S01]  /*1ef0*/  ISETP.GE.AND P1, PT, R8, R5.reuse, PT ;  /* 0x000000050800720c */ /* 0x080fe20003f26270 */
[----:B------:R-:W-:Y:S01]  /*1f00*/  VIADD R38, R2, 0xe ;  /* 0x0000000e02267836 */ /* 0x000fe20000000000 */
[----:B------:R-:W-:Y:S01]  /*1f10*/  ISETP.GE.AND P0, PT, R6, R5, PT ;  /* 0x000000050600720c */ /* 0x000fe20003f06270 */
[----:B------:R-:W-:Y:S01]  /*1f20*/  VIADD R33, R3, 0x680 ;  /* 0x0000068003217836 */ /* 0x000fe20000000000 */
[----:B------:R-:W-:-:S02]  /*1f30*/  SEL R9, R5, RZ, P1 ;  /* 0x000000ff05097207 */ /* 0x000fc40000800000 */
[----:B------:R-:W-:Y:S02]  /*1f40*/  SEL R7, R5, RZ, P0 ;  /* 0x000000ff05077207 */ /* 0x000fe40000000000 */
[----:B------:R-:W-:Y:S02]  /*1f50*/  ISETP.GE.AND P0, PT, R34, R5, PT ;  /* 0x000000052200720c */ /* 0x000fe40003f06270 */
[----:B------:R-:W-:Y:S01]  /*1f60*/  IADD3 R9, PT, PT, R8, -R9, RZ ;  /* 0x8000000908097210 */ /* 0x000fe20007ffe0ff */
[----:B------:R-:W-:Y:S01]  /*1f70*/  VIADD R8, R2, 0x5 ;  /* 0x0000000502087836 */ /* 0x000fe20000000000 */
[-C--:B------:R-:W-:Y:S01]  /*1f80*/  ISETP.GE.AND P2, PT, R36, R5.reuse, PT ;  /* 0x000000052400720c */ /* 0x080fe20003f46270 */
[----:B------:R-:W-:Y:S02]  /*1f90*/  IMAD.IADD R7, R6, 0x1, -R7 ;  /* 0x0000000106077824 */ /* 0x000fe400078e0a07 */
[----:B------:R-:W-:Y:S01]  /*1fa0*/  VIADD R6, R2, 0x4 ;  /* 0x0000000402067836 */ /* 0x000fe20000000000 */
[----:B------:R-:W-:-:S02]  /*1fb0*/  ISETP.GE.AND P1, PT, R8, R5, PT ;  /* 0x000000050800720c */ /* 0x000fc40003f26270 */
[C---:B------:R-:W-:Y:S02]  /*1fc0*/  SEL R39, R5.reuse, RZ, P2 ;  /* 0x000000ff05277207 */ /* 0x040fe40001000000 */
[----:B------:R-:W-:Y:S02]  /*1fd0*/  SEL R37, R5, RZ, P1 ;  /* 0x000000ff05257207 */ /* 0x000fe40000800000 */
[----:B------:R-:W-:Y:S01]  /*1fe0*/  IADD3 R39, PT, PT, R36, -R39, RZ ;  /* 0x8000002724277210 */ /* 0x000fe20007ffe0ff */
[----:B------:R-:W-:Y:S02]  /*1ff0*/  VIADD R36, R2, 0xa ;  /* 0x0000000a02247836 */ /* 0x000fe40000000000 */
[----:B------:R-:W-:Y:S01]  /*2000*/  IMAD.IADD R37, R8, 0x1, -R37 ;  /* 0x0000000108257824 */ /* 0x000fe200078e0a25 */
[----:B0-----:R-:W-:Y:S01]  /*2010*/  LEA R3, R4, R3, 0x18 ;  /* 0x0000000304037211 */ /* 0x001fe200078ec0ff */
[----:B------:R-:W-:Y:S01]  /*2020*/  VIADD R8, R2, 0x9 ;  /* 0x0000000902087836 */ /* 0x000fe20000000000 */
[----:B------:R-:W-:-:S02]  /*2030*/  LEA R4, R4, R33, 0x18 ;  /* 0x0000002104047211 */ /* 0x000fc400078ec0ff */
[C---:B------:R-:W-:Y:S02]  /*2040*/  SEL R33, R5.reuse, RZ, P0 ;  /* 0x000000ff05217207 */ /* 0x040fe40000000000 */
[----:B------:R-:W-:Y:S02]  /*2050*/  ISETP.GE.AND P0, PT, R6, R5, PT ;  /* 0x000000050600720c */ /* 0x000fe40003f06270 */
[----:B------:R-:W-:Y:S01]  /*2060*/  IADD3 R33, PT, PT, R34, -R33, RZ ;  /* 0x8000002122217210 */ /* 0x000fe20007ffe0ff */
[----:B------:R-:W-:Y:S01]  /*2070*/  VIADD R34, R2, 0x7 ;  /* 0x0000000702227836 */ /* 0x000fe20000000000 */
[C---:B------:R-:W-:Y:S02]  /*2080*/  SEL R35, R5.reuse, RZ, P0 ;  /* 0x000000ff05237207 */ /* 0x040fe40000000000 */
[-C--:B------:R-:W-:Y:S02]  /*2090*/  ISETP.GE.AND P1, PT, R8, R5.reuse, PT ;  /* 0x000000050800720c */ /* 0x080fe40003f26270 */
[-C--:B------:R-:W-:Y:S01]  /*20a0*/  ISETP.GE.AND P0, PT, R34, R5.reuse, PT ;  /* 0x000000052200720c */ /* 0x080fe20003f06270 */
[----:B------:R-:W-:Y:S01]  /*20b0*/  IMAD.IADD R35, R6, 0x1, -R35 ;  /* 0x0000000106237824 */ /* 0x000fe200078e0a23 */
[----:B------:R-:W-:Y:S01]  /*20c0*/  ISETP.GE.AND P2, PT, R36, R5, PT ;  /* 0x000000052400720c */ /* 0x000fe20003f46270 */
[----:B------:R-:W-:Y:S01]  /*20d0*/  VIADD R6, R2, 0x8 ;  /* 0x0000000802067836 */ /* 0x000fe20000000000 */
[----:B------:R-:W-:-:S02]  /*20e0*/  SEL R41, R5, RZ, P0 ;  /* 0x000000ff05297207 */ /* 0x000fc40000000000 */
[C---:B------:R-:W-:Y:S02]  /*20f0*/  SEL R45, R5.reuse, RZ, P1 ;  /* 0x000000ff052d7207 */ /* 0x040fe40000800000 */
[----:B------:R-:W-:Y:S01]  /*2100*/  IADD3 R41, PT, PT, R34, -R41, RZ ;  /* 0x8000002922297210 */ /* 0x000fe20007ffe0ff */
[----:B------:R-:W-:Y:S01]  /*2110*/  VIADD R34, R2, 0xb ;  /* 0x0000000b02227836 */ /* 0x000fe20000000000 */
[-C--:B------:R-:W-:Y:S01]  /*2120*/  ISETP.GE.AND P0, PT, R6, R5.reuse, PT ;  /* 0x000000050600720c */ /* 0x080fe20003f06270 */
[----:B------:R-:W-:Y:S01]  /*2130*/  IMAD.IADD R45, R8, 0x1, -R45 ;  /* 0x00000001082d7824 */ /* 0x000fe200078e0a2d */
[C---:B------:R-:W-:Y:S01]  /*2140*/  SEL R47, R5.reuse, RZ, P2 ;  /* 0x000000ff052f7207 */ /* 0x040fe20001000000 */
[----:B------:R-:W-:Y:S01]  /*2150*/  VIADD R8, R2, 0xc ;  /* 0x0000000c02087836 */ /* 0x000fe20000000000 */
[----:B------:R-:W-:Y:S02]  /*2160*/  SEL R43, R5, RZ, P0 ;  /* 0x000000ff052b7207 */ /* 0x000fe40000000000 */
[----:B------:R-:W-:-:S02]  /*2170*/  ISETP.GE.AND P0, PT, R34, R5, PT ;  /* 0x000000052200720c */ /* 0x000fc40003f06270 */
[----:B------:R-:W-:Y:S01]  /*2180*/  IADD3 R47, PT, PT, R36, -R47, RZ ;  /* 0x8000002f242f7210 */ /* 0x000fe20007ffe0ff */
[----:B------:R-:W-:Y:S01]  /*2190*/  VIADD R36, R2, 0xd ;  /* 0x0000000d02247836 */ /* 0x000fe20000000000 */
[----:B------:R-:W-:Y:S01]  /*21a0*/  SEL R49, R5, RZ, P0 ;  /* 0x000000ff05317207 */ /* 0x000fe20000000000 */
[----:B------:R-:W-:Y:S01]  /*21b0*/  IMAD.IADD R43, R6, 0x1, -R43 ;  /* 0x00000001062b7824 */ /* 0x000fe200078e0a2b */
[----:B------:R-:W-:Y:S02]  /*21c0*/  ISETP.GE.AND P0, PT, R8, R5, PT ;  /* 0x000000050800720c */ /* 0x000fe40003f06270 */
[----:B------:R-:W-:Y:S01]  /*21d0*/  IADD3 R49, PT, PT, R34, -R49, RZ ;  /* 0x8000003122317210 */ /* 0x000fe20007ffe0ff */
[----:B------:R-:W-:Y:S01]  /*21e0*/  VIADD R34, R2, 0xf ;  /* 0x0000000f02227836 */ /* 0x000fe20000000000 */
[-C--:B------:R-:W-:Y:S02]  /*21f0*/  ISETP.GE.AND P1, PT, R36, R5.reuse, PT ;  /* 0x000000052400720c */ /* 0x080fe40003f26270 */
[----:B------:R-:W-:-:S02]  /*2200*/  ISETP.GE.AND P2, PT, R38, R5, PT ;  /* 0x000000052600720c */ /* 0x000fc40003f46270 */
[C---:B------:R-:W-:Y:S02]  /*2210*/  SEL R51, R5.reuse, RZ, P0 ;  /* 0x000000ff05337207 */ /* 0x040fe40000000000 */
[C---:B------:R-:W-:Y:S02]  /*2220*/  SEL R53, R5.reuse, RZ, P1 ;  /* 0x000000ff05357207 */ /* 0x040fe40000800000 */
[-C--:B------:R-:W-:Y:S01]  /*2230*/  ISETP.GE.AND P0, PT, R34, R5.reuse, PT ;  /* 0x000000052200720c */ /* 0x080fe20003f06270 */
[----:B------:R-:W-:Y:S01]  /*2240*/  IMAD.IADD R51, R8, 0x1, -R51 ;  /* 0x0000000108337824 */ /* 0x000fe200078e0a33 */
[----:B------:R-:W-:Y:S01]  /*2250*/  SEL R6, R5, RZ, P2 ;  /* 0x000000ff05067207 */ /* 0x000fe20001000000 */
[----:B------:R-:W-:Y:S01]  /*2260*/  IMAD.IADD R53, R36, 0x1, -R53 ;  /* 0x0000000124357824 */ /* 0x000fe200078e0a35 */
[----:B------:R-:W-:Y:S02]  /*2270*/  ISETP.GE.AND P1, PT, R2, R5, PT ;  /* 0x000000050200720c */ /* 0x000fe40003f26270 */
[----:B------:R-:W-:-:S02]  /*2280*/  ISETP.GE.AND P2, PT, R34, R13, PT ;  /* 0x0000000d2200720c */ /* 0x000fc40003f46270 */
[C---:B------:R-:W-:Y:S02]  /*2290*/  SEL R8, R5.reuse, RZ, P0 ;  /* 0x000000ff05087207 */ /* 0x040fe40000000000 */
[----:B------:R-:W-:Y:S02]  /*22a0*/  IADD3 R6, PT, PT, R38, -R6, RZ ;  /* 0x8000000626067210 */ /* 0x000fe40007ffe0ff */
[----:B------:R-:W-:Y:S02]  /*22b0*/  SEL R36, R5, RZ, P1 ;  /* 0x000000ff05247207 */ /* 0x000fe40000800000 */
[----:B------:R-:W-:Y:S02]  /*22c0*/  SEL R38, R13, RZ, P2 ;  /* 0x000000ff0d267207 */ /* 0x000fe40001000000 */
[----:B------:R-:W-:Y:S01]  /*22d0*/  ISETP.GT.U32.AND P0, PT, R5, 0x20, PT ;  /* 0x000000200500780c */ /* 0x000fe20003f04070 */
[----:B------:R-:W-:Y:S01]  /*22e0*/  IMAD.IADD R5, R34, 0x1, -R8 ;  /* 0x0000000122057824 */ /* 0x000fe200078e0a08 */
[----:B------:R-:W-:Y:S01]  /*22f0*/  IADD3 R34, PT, PT, R2, -R38, RZ ;  /* 0x8000002602227210 */ /* 0x000fe20007ffe0ff */
[----:B------:R-:W-:-:S02]  /*2300*/  IMAD.MOV.U32 R8, RZ, RZ, R11 ;  /* 0x000000ffff087224 */ /* 0x000fc400078e000b */
[----:B------:R-:W-:-:S08]  /*2310*/  IMAD.IADD R36, R2, 0x1, -R36 ;  /* 0x0000000102247824 */ /* 0x000fd000078e0a24 */
.L_x_3517:
[----:B0-----:R-:W-:-:S04]  /*2320*/  IMAD R42, R8, 0x44, R3 ;  /* 0x00000044082a7824 */ /* 0x001fc800078e0203 */
[----:B------:R-:W-:-:S06]  /*2330*/  IMAD R38, R2, 0x4, R42 ;  /* 0x0000000402267824 */ /* 0x000fcc00078e022a */
[----:B------:R-:W0:Y:S01]  /*2340*/  LDS R38, [R38] ;  /* 0x0000000026267984 */ /* 0x000e220000000800 */
[----:B------:R-:W-:Y:S05]  /*2350*/  @P0 BRA `(.L_x_3470) ;  /* 0x00000004008c0947 */ /* 0x000fea0003800000 */
[----:B------:R-:W2:Y:S01]  /*2360*/  LDC R44, c[0x0][0x3ac] ;  /* 0x0000eb00ff2c7b82 */ /* 0x000ea20000000800 */
[----:B------:R-:W-:Y:S01]  /*2370*/  IMAD.MOV.U32 R40, RZ, RZ, RZ ;  /* 0x000000ffff287224 */ /* 0x000fe200078e00ff */
[----:B--2---:R-:W-:-:S13]  /*2380*/  ISETP.NE.AND P1, PT, R44, RZ, PT ;  /* 0x000000ff2c00720c */ /* 0x004fda0003f25270 */
[----:B------:R-:W-:Y:S05]  /*2390*/  @!P1 BRA `(.L_x_3471) ;  /* 0x0000000000109947 */ /* 0x000fea0003800000 */
[----:B------:R-:W-:-:S03]  /*23a0*/  UMOV UR6, 0xffffffff ;  /* 0xffffffff00067882 */ /* 0x000fc60000000000 */
[----:B------:R-:W-:Y:S05]  /*23b0*/  BRA.DIV UR6, `(.L_x_3472) ;  /* 0x0000001e06887947 */ /* 0x000fea000b800000 */
[----:B0-----:R0:W2:Y:S02]  /*23c0*/  SHFL.IDX PT, R40, R38, R36, R14 ;  /* 0x0000002426287389 */ /* 0x0010a400000e000e */
.L_x_3526:
[----:B-12---:R-:W-:-:S07]  /*23d0*/  IMAD R40, R16, R40, RZ ;  /* 0x0000002810287224 */ /* 0x006fce00078e02ff */
.L_x_3471:
[----:B------:R-:W-:-:S13]  /*23e0*/  ISETP.GE.AND P1, PT, R44, 0x2, PT ;  /* 0x000000022c00780c */ /* 0x000fda0003f26270 */
[----:B------:R-:W-:Y:S05]  /*23f0*/  @!P1 BRA `(.L_x_3473) ;  /* 0x0000000000109947 */ /* 0x000fea0003800000 */
[----:B------:R-:W-:-:S03]  /*2400*/  UMOV UR6, 0xffffffff ;  /* 0xffffffff00067882 */ /* 0x000fc60000000000 */
[----:B------:R-:W-:Y:S05]  /*2410*/  BRA.DIV UR6, `(.L_x_3474) ;  /* 0x0000001e06947947 */ /* 0x000fea000b800000 */
[----:B0-----:R0:W2:Y:S02]  /*2420*/  SHFL.IDX PT, R42, R38, R7, R14 ;  /* 0x00000007262a7389 */ /* 0x0010a400000e000e */
.L_x_3529:
[----:B--23--:R-:W-:-:S07]  /*2430*/  IMAD R40, R18, R42, R40 ;  /* 0x0000002a12287224 */ /* 0x00cfce00078e0228 */
.L_x_3473:
[----:B------:R-:W-:-:S13]  /*2440*/  ISETP.GE.AND P1, PT, R44, 0x3, PT ;  /* 0x000000032c00780c */ /* 0x000fda0003f26270 */
[----:B------:R-:W-:Y:S05]  /*2450*/  @!P1 BRA `(.L_x_3475) ;  /* 0x0000000000109947 */ /* 0x000fea0003800000 */
[----:B------:R-:W-:-:S03]  /*2460*/  UMOV UR6, 0xffffffff ;  /* 0xffffffff00067882 */ /* 0x000fc60000000000 */
[----:B------:R-:W-:Y:S05]  /*2470*/  BRA.DIV UR6, `(.L_x_3476) ;  /* 0x0000001e069c7947 */ /* 0x000fea000b800000 */
[----:B0-----:R0:W2:Y:S02]  /*2480*/  SHFL.IDX PT, R42, R38, R9, R14 ;  /* 0x00000009262a7389 */ /* 0x0010a400000e000e */
.L_x_3532:
[----:B--2---:R-:W-:-:S07]  /*2490*/  IMAD R40, R19, R42, R40 ;  /* 0x0000002a13287224 */ /* 0x004fce00078e0228 */
.L_x_3475:
[----:B------:R-:W-:-:S13]  /*24a0*/  ISETP.GE.AND P1, PT, R44, 0x4, PT ;  /* 0x000000042c00780c */ /* 0x000fda0003f26270 */
[----:B------:R-:W-:Y:S05]  /*24b0*/  @!P1 BRA `(.L_x_3477) ;  /* 0x0000000000109947 */ /* 0x000fea0003800000 */
[----:B------:R-:W-:-:S03]  /*24c0*/  UMOV UR6, 0xffffffff ;  /* 0xffffffff00067882 */ /* 0x000fc60000000000 */
[----:B------:R-:W-:Y:S05]  /*24d0*/  BRA.DIV UR6, `(.L_x_3478) ;  /* 0x0000001e06a47947 */ /* 0x000fea000b800000 */
[----:B0-----:R0:W2:Y:S02]  /*24e0*/  SHFL.IDX PT, R42, R38, R33, R14 ;  /* 0x00000021262a7389 */ /* 0x0010a400000e000e */
.L_x_3535:
[----:B--2---:R-:W-:-:S07]  /*24f0*/  IMAD R40, R20, R42, R40 ;  /* 0x0000002a14287224 */ /* 0x004fce00078e0228 */
.L_x_3477:
[----:B------:R-:W-:-:S13]  /*2500*/  ISETP.GE.AND P1, PT, R44, 0x5, PT ;  /* 0x000000052c00780c */ /* 0x000fda0003f26270 */
[----:B------:R-:W-:Y:S05]  /*2510*/  @!P1 BRA `(.L_x_3479) ;  /* 0x0000000000109947 */ /* 0x000fea0003800000 */
[----:B------:R-:W-:-:S03]  /*2520*/  UMOV UR6, 0xffffffff ;  /* 0xffffffff00067882 */ /* 0x000fc60000000000 */
[----:B------:R-:W-:Y:S05]  /*2530*/  BRA.DIV UR6, `(.L_x_3480) ;  /* 0x0000001e06ac7947 */ /* 0x000fea000b800000 */
[----:B0-----:R0:W2:Y:S02]  /*2540*/  SHFL.IDX PT, R42, R38, R35, R14 ;  /* 0x00000023262a7389 */ /* 0x0010a400000e000e */
.L_x_3538:
[----:B--2---:R-:W-:-:S07]  /*2550*/  IMAD R40, R21, R42, R40 ;  /* 0x0000002a15287224 */ /* 0x004fce00078e0228 */
.L_x_3479:
[----:B------:R-:W-:-:S13]  /*2560*/  ISETP.GE.AND P1, PT, R44, 0x6, PT ;  /* 0x000000062c00780c */ /* 0x000fda0003f26270 */
[----:B------:R-:W-:Y:S05]  /*2570*/  @!P1 BRA `(.L_x_3481) ;  /* 0x0000000000109947 */ /* 0x000fea0003800000 */
[----:B------:R-:W-:-:S03]  /*2580*/  UMOV UR6, 0xffffffff ;  /* 0xffffffff00067882 */ /* 0x000fc60000000000 */
[----:B------:R-:W-:Y:S05]  /*2590*/  BRA.DIV UR6, `(.L_x_3482) ;  /* 0x0000001e06b47947 */ /* 0x000fea000b800000 */
[----:B0-----:R0:W2:Y:S02]  /*25a0*/  SHFL.IDX PT, R42, R38, R37, R14 ;  /* 0x00000025262a7389 */ /* 0x0010a400000e000e */
.L_x_3541:
[----:B--2---:R-:W-:-:S07]  /*25b0*/  IMAD R40, R22, R42, R40 ;  /* 0x0000002a16287224 */ /* 0x004fce00078e0228 */
.L_x_3481:
[----:B------:R-:W-:-:S13]  /*25c0*/  ISETP.GE.AND P1, PT, R44, 0x7, PT ;  /* 0x000000072c00780c */ /* 0x000fda0003f26270 */
[----:B------:R-:W-:Y:S05]  /*25d0*/  @!P1 BRA `(.L_x_3483) ;  /* 0x0000000000109947 */ /* 0x000fea0003800000 */
[----:B------:R-:W-:-:S03]  /*25e0*/  UMOV UR6, 0xffffffff ;  /* 0xffffffff00067882 */ /* 0x000fc60000000000 */
[----:B------:R-:W-:Y:S05]  /*25f0*/  BRA.DIV UR6, `(.L_x_3484) ;  /* 0x0000001e06bc7947 */ /* 0x000fea000b800000 */
[----:B0-----:R0:W2:Y:S02]  /*2600*/  SHFL.IDX PT, R42, R38, R39, R14 ;  /* 0x00000027262a7389 */ /* 0x0010a400000e000e */
.L_x_3544:
[----:B--2---:R-:W-:-:S07]  /*2610*/  IMAD R40, R23, R42, R40 ;  /* 0x0000002a17287224 */ /* 0x004fce00078e0228 */
.L_x_3483:
[----:B------:R-:W-:-:S13]  /*2620*/  ISETP.GE.AND P1, PT, R44, 0x8, PT ;  /* 0x000000082c00780c */ /* 0x000fda0003f26270 */
[----:B------:R-:W-:Y:S05]  /*2630*/  @!P1 BRA `(.L_x_3485) ;  /* 0x0000000000109947 */ /* 0x000fea0003800000 */
[----:B------:R-:W-:-:S03]  /*2640*/  UMOV UR6, 0xffffffff ;  /* 0xffffffff00067882 */ /* 0x000fc60000000000 */
[----:B------:R-:W-:Y:S05]  /*2650*/  BRA.DIV UR6, `(.L_x_3486) ;  /* 0x0000001e06c47947 */ /* 0x000fea000b800000 */
[----:B0-----:R0:W2:Y:S02]  /*2660*/  SHFL.IDX PT, R42, R38, R41, R14 ;  /* 0x00000029262a7389 */ /* 0x0010a400000e000e */
.L_x_3547:
[----:B--2---:R-:W-:-:S07]  /*2670*/  IMAD R40, R24, R42, R40 ;  /* 0x0000002a18287224 */ /* 0x004fce00078e0228 */
.L_x_3485:
[----:B------:R-:W-:-:S13]  /*2680*/  ISETP.GE.AND P1, PT, R44, 0x9, PT ;  /* 0x000000092c00780c */ /* 0x000fda0003f26270 */
[----:B------:R-:W-:Y:S05]  /*2690*/  @!P1 BRA `(.L_x_3487) ;  /* 0x0000000000109947 */ /* 0x000fea0003800000 */
[----:B------:R-:W-:-:S03]  /*26a0*/  UMOV UR6, 0xffffffff ;  /* 0xffffffff00067882 */ /* 0x000fc60000000000 */
[----:B------:R-:W-:Y:S05]  /*26b0*/  BRA.DIV UR6, `(.L_x_3488) ;  /* 0x0000001e06cc7947 */ /* 0x000fea000b800000 */
[----:B0-----:R0:W2:Y:S02]  /*26c0*/  SHFL.IDX PT, R42, R38, R43, R14 ;  /* 0x0000002b262a7389 */ /* 0x0010a400000e000e */
.L_x_3550:
[----:B--2---:R-:W-:-:S07]  /*26d0*/  IMAD R40, R25, R42, R40 ;  /* 0x0000002a19287224 */ /* 0x004fce00078e0228 */
.L_x_3487:
[----:B------:R-:W-:-:S13]  /*26e0*/  ISETP.GE.AND P1, PT, R44, 0xa, PT ;  /* 0x0000000a2c00780c */ /* 0x000fda0003f26270 */
[----:B------:R-:W-:Y:S05]  /*26f0*/  @!P1 BRA `(.L_x_3489) ;  /* 0x0000000000109947 */ /* 0x000fea0003800000 */
[----:B------:R-:W-:-:S03]  /*2700*/  UMOV UR6, 0xffffffff ;  /* 0xffffffff00067882 */ /* 0x000fc60000000000 */
[----:B------:R-:W-:Y:S05]  /*2710*/  BRA.DIV UR6, `(.L_x_3490) ;  /* 0x0000001e06d47947 */ /* 0x000fea000b800000 */
[----:B0-----:R0:W2:Y:S02]  /*2720*/  SHFL.IDX PT, R42, R38, R45, R14 ;  /* 0x0000002d262a7389 */ /* 0x0010a400000e000e */
.L_x_3553:
[----:B--2---:R-:W-:-:S07]  /*2730*/  IMAD R40, R26, R42, R40 ;  /* 0x0000002a1a287224 */ /* 0x004fce00078e0228 */
.L_x_3489:
[----:B------:R-:W-:-:S13]  /*2740*/  ISETP.GE.AND P1, PT, R44, 0xb, PT ;  /* 0x0000000b2c00780c */ /* 0x000fda0003f26270 */
[----:B------:R-:W-:Y:S05]  /*2750*/  @!P1 BRA `(.L_x_3491) ;  /* 0x0000000000109947 */ /* 0x000fea0003800000 */
[----:B------:R-:W-:-:S03]  /*2760*/  UMOV UR6, 0xffffffff ;  /* 0xffffffff00067882 */ /* 0x000fc60000000000 */
[----:B------:R-:W-:Y:S05]  /*2770*/  BRA.DIV UR6, `(.L_x_3492) ;  /* 0x0000001e06dc7947 */ /* 0x000fea000b800000 */
[----:B0-----:R0:W2:Y:S02]  /*2780*/  SHFL.IDX PT, R42, R38, R47, R14 ;  /* 0x0000002f262a7389 */ /* 0x0010a400000e000e */
.L_x_3556:
[----:B--2---:R-:W-:-:S07]  /*2790*/  IMAD R40, R27, R42, R40 ;  /* 0x0000002a1b287224 */ /* 0x004fce00078e0228 */
.L_x_3491:
[----:B------:R-:W-:-:S13]  /*27a0*/  ISETP.GE.AND P1, PT, R44, 0xc, PT ;  /* 0x0000000c2c00780c */ /* 0x000fda0003f26270 */
[----:B------:R-:W-:Y:S05]  /*27b0*/  @!P1 BRA `(.L_x_3493) ;  /* 0x0000000000109947 */ /* 0x000fea0003800000 */
[----:B------:R-:W-:-:S03]  /*27c0*/  UMOV UR6, 0xffffffff ;  /* 0xffffffff00067882 */ /* 0x000fc60000000000 */
[----:B------:R-:W-:Y:S05]  /*27d0*/  BRA.DIV UR6, `(.L_x_3494) ;  /* 0x0000001e06e47947 */ /* 0x000fea000b800000 */
[----:B0-----:R0:W2:Y:S02]  /*27e0*/  SHFL.IDX PT, R42, R38, R49, R14 ;  /* 0x00000031262a7389 */ /* 0x0010a400000e000e */
.L_x_3559:
[----:B--2---:R-:W-:-:S07]  /*27f0*/  IMAD R40, R28, R42, R40 ;  /* 0x0000002a1c287224 */ /* 0x004fce00078e0228 */
.L_x_3493:
[----:B------:R-:W-:-:S13]  /*2800*/  ISETP.GE.AND P1, PT, R44, 0xd, PT ;  /* 0x0000000d2c00780c */ /* 0x000fda0003f26270 */
[----:B------:R-:W-:Y:S05]  /*2810*/  @!P1 BRA `(.L_x_3495) ;  /* 0x0000000000109947 */ /* 0x000fea0003800000 */
[----:B------:R-:W-:-:S03]  /*2820*/  UMOV UR6, 0xffffffff ;  /* 0xffffffff00067882 */ /* 0x000fc60000000000 */
[----:B------:R-:W-:Y:S05]  /*2830*/  BRA.DIV UR6, `(.L_x_3496) ;  /* 0x0000001e06ec7947 */ /* 0x000fea000b800000 */
[----:B0-----:R0:W2:Y:S02]  /*2840*/  SHFL.IDX PT, R42, R38, R51, R14 ;  /* 0x00000033262a7389 */ /* 0x0010a400000e000e */
.L_x_3562:
[----:B--2---:R-:W-:-:S07]  /*2850*/  IMAD R40, R29, R42, R40 ;  /* 0x0000002a1d287224 */ /* 0x004fce00078e0228 */
.L_x_3495:
[----:B------:R-:W-:-:S13]  /*2860*/  ISETP.GE.AND P1, PT, R44, 0xe, PT ;  /* 0x0000000e2c00780c */ /* 0x000fda0003f26270 */
[----:B------:R-:W-:Y:S05]  /*2870*/  @!P1 BRA `(.L_x_3497) ;  /* 0x0000000000109947 */ /* 0x000fea0003800000 */
[----:B------:R-:W-:-:S03]  /*2880*/  UMOV UR6, 0xffffffff ;  /* 0xffffffff00067882 */ /* 0x000fc60000000000 */
[----:B------:R-:W-:Y:S05]  /*2890*/  BRA.DIV UR6, `(.L_x_3498) ;  /* 0x0000001e06f47947 */ /* 0x000fea000b800000 */
[----:B0-----:R0:W2:Y:S02]  /*28a0*/  SHFL.IDX PT, R42, R38, R53, R14 ;  /* 0x00000035262a7389 */ /* 0x0010a400000e000e */
.L_x_3565:
[----:B--2---:R-:W-:-:S07]  /*28b0*/  IMAD R40, R30, R42, R40 ;  /* 0x0000002a1e287224 */ /* 0x004fce00078e0228 */
.L_x_3497:
[----:B------:R-:W-:-:S13]  /*28c0*/  ISETP.GE.AND P1, PT, R44, 0xf, PT ;  /* 0x0000000f2c00780c */ /* 0x000fda0003f26270 */
[----:B------:R-:W-:Y:S05]  /*28d0*/  @!P1 BRA `(.L_x_3499) ;  /* 0x0000000000109947 */ /* 0x000fea0003800000 */
[----:B------:R-:W-:-:S03]  /*28e0*/  UMOV UR6, 0xffffffff ;  /* 0xffffffff00067882 */ /* 0x000fc60000000000 */
[----:B------:R-:W-:Y:S05]  /*28f0*/  BRA.DIV UR6, `(.L_x_3500) ;  /* 0x0000001e06fc7947 */ /* 0x000fea000b800000 */
[----:B0-----:R0:W2:Y:S02]  /*2900*/  SHFL.IDX PT, R42, R38, R6, R14 ;  /* 0x00000006262a7389 */ /* 0x0010a400000e000e */
.L_x_3568:
[----:B--2---:R-:W-:-:S07]  /*2910*/  IMAD R40, R31, R42, R40 ;  /* 0x0000002a1f287224 */ /* 0x004fce00078e0228 */
.L_x_3499:
[----:B------:R-:W-:-:S13]  /*2920*/  ISETP.GE.AND P1, PT, R44, 0x10, PT ;  /* 0x000000102c00780c */ /* 0x000fda0003f26270 */
[----:B------:R-:W-:Y:S05]  /*2930*/  @!P1 BRA `(.L_x_3501) ;  /* 0x0000000800349947 */ /* 0x000fea0003800000 */
[----:B------:R-:W-:-:S03]  /*2940*/  UMOV UR6, 0xffffffff ;  /* 0xffffffff00067882 */ /* 0x000fc60000000000 */
[----:B------:R-:W-:Y:S05]  /*2950*/  BRA.DIV UR6, `(.L_x_3502) ;  /* 0x0000002206047947 */ /* 0x000fea000b800000 */
[----:B0-----:R0:W2:Y:S02]  /*2960*/  SHFL.IDX PT, R38, R38, R5, R14 ;  /* 0x0000000526267389 */ /* 0x0010a400000e000e */
.L_x_3571:
[----:B--2---:R-:W-:Y:S01]  /*2970*/  IMAD R40, R32, R38, R40 ;  /* 0x0000002620287224 */ /* 0x004fe200078e0228 */
[----:B------:R-:W-:Y:S06]  /*2980*/  BRA `(.L_x_3501) ;  /* 0x0000000800207947 */ /* 0x000fec0003800000 */
.L_x_3470:
[----:B------:R-:W-:Y:S01]  /*2990*/  UISETP.GE.AND UP0, UPT, UR13, 0x10, UPT ;  /* 0x000000100d00788c */ /* 0x000fe2000bf06270 */
[----:B01----:R-:W-:Y:S01]  /*29a0*/  IMAD R38, R16, R38, RZ ;  /* 0x0000002610267224 */ /* 0x003fe200078e02ff */
[----:B------:R-:W-:Y:S02]  /*29b0*/  UISETP.GE.AND UP6, UPT, UR13, 0x2, UPT ;  /* 0x000000020d00788c */ /* 0x000fe4000bfc6270 */
[----:B------:R-:W-:Y:S01]  /*29c0*/  ISETP.LT.AND P2, PT, RZ, UR13, PT ;  /* 0x0000000dff007c0c */ /* 0x000fe2000bf41270 */
[----:B------:R-:W-:Y:S01]  /*29d0*/  UISETP.GE.AND UP2, UPT, UR13, 0x9, UPT ;  /* 0x000000090d00788c */ /* 0x000fe2000bf46270 */
[----:B------:R-:W-:Y:S01]  /*29e0*/  PLOP3.LUT P1, PT, PT, PT, UP0, 0x80, 0x8 ;  /* 0x000000000008781c */ /* 0x000fe20003f2f008 */
[----:B------:R-:W-:Y:S01]  /*29f0*/  UISETP.GE.AND UP0, UPT, UR13, 0xa, UPT ;  /* 0x0000000a0d00788c */ /* 0x000fe2000bf06270 */
[----:B------:R-:W-:Y:S01]  /*2a00*/  SEL R40, R38, RZ, P2 ;  /* 0x000000ff26287207 */ /* 0x000fe20001000000 */
[----:B------:R-:W-:Y:S02]  /*2a10*/  UP2UR UR6, UPR, URZ, 0x4 ;  /* 0x00000004ff067883 */ /* 0x000fe40008000000 */
[----:B------:R-:W-:-:S02]  /*2a20*/  UISETP.GE.AND UP1, UPT, UR13, 0xb, UPT ;  /* 0x0000000b0d00788c */ /* 0x000fc4000bf26270 */
[----:B------:R-:W-:Y:S02]  /*2a30*/  UISETP.GE.AND UP2, UPT, UR13, 0xc, UPT ;  /* 0x0000000c0d00788c */ /* 0x000fe4000bf46270 */
[----:B------:R-:W-:Y:S02]  /*2a40*/  UISETP.GE.AND UP3, UPT, UR13, 0xd, UPT ;  /* 0x0000000d0d00788c */ /* 0x000fe4000bf66270 */
[----:B------:R-:W-:Y:S02]  /*2a50*/  UISETP.GE.AND UP4, UPT, UR13, 0xe, UPT ;  /* 0x0000000e0d00788c */ /* 0x000fe4000bf86270 */
[----:B------:R-:W-:Y:S01]  /*2a60*/  @P1 IMAD R44, R34, 0x4, R42 ;  /* 0x00000004222c1824 */ /* 0x000fe200078e022a */
[----:B------:R-:W-:-:S05]  /*2a70*/  UISETP.GE.AND UP5, UPT, UR13, 0xf, UPT ;  /* 0x0000000f0d00788c */ /* 0x000fca000bfa6270 */
[----:B------:R-:W0:Y:S01]  /*2a80*/  @P1 LDS R44, [R44+0x3c] ;  /* 0x00003c002c2c1984 */ /* 0x000e220000000800 */
[----:B------:R-:W-:Y:S05]  /*2a90*/  BRA.U !UP6, `(.L_x_3503) ;  /* 0x000000010e1c7547 */ /* 0x000fea000b800000 */
[----:B------:R-:W-:-:S04]  /*2aa0*/  IADD3 R38, PT, PT, R2, 0x1, RZ ;  /* 0x0000000102267810 */ /* 0x000fc80007ffe0ff */
[----:B------:R-:W-:-:S04]  /*2ab0*/  ISETP.GE.AND P2, PT, R38, R13, PT ;  /* 0x0000000d2600720c */ /* 0x000fc80003f46270 */
[----:B------:R-:W-:-:S05]  /*2ac0*/  SEL R38, R13, RZ, P2 ;  /* 0x000000ff0d267207 */ /* 0x000fca0001000000 */
[----:B------:R-:W-:-:S04]  /*2ad0*/  IMAD.IADD R38, R2, 0x1, -R38 ;  /* 0x0000000102267824 */ /* 0x000fc800078e0a26 */
[----:B------:R-:W-:-:S06]  /*2ae0*/  IMAD R38, R38, 0x4, R42 ;  /* 0x0000000426267824 */ /* 0x000fcc00078e022a */
[----:B------:R-:W3:Y:S02]  /*2af0*/  LDS R38, [R38+0x4] ;  /* 0x0000040026267984 */ /* 0x000ee40000000800 */
[----:B---3--:R-:W-:-:S07]  /*2b00*/  IMAD R40, R18, R38, R40 ;  /* 0x0000002612287224 */ /* 0x008fce00078e0228 */
.L_x_3503:
[----:B------:R-:W-:-:S09]  /*2b10*/  UISETP.GE.AND UP6, UPT, UR13, 0x3, UPT ;  /* 0x000000030d00788c */ /* 0x000fd2000bfc6270 */
[----:B------:R-:W-:Y:S05]  /*2b20*/  BRA.U !UP6, `(.L_x_3504) ;  /* 0x000000010e1c7547 */ /* 0x000fea000b800000 */
[----:B------:R-:W-:-:S05]  /*2b30*/  VIADD R38, R2, 0x2 ;  /* 0x0000000202267836 */ /* 0x000fca0000000000 */
[----:B------:R-:W-:-:S04]  /*2b40*/  ISETP.GE.AND P2, PT, R38, R13, PT ;  /* 0x0000000d2600720c */ /* 0x000fc80003f46270 */
[----:B------:R-:W-:-:S04]  /*2b50*/  SEL R38, R13, RZ, P2 ;  /* 0x000000ff0d267207 */ /* 0x000fc80001000000 */
[----:B------:R-:W-:-:S05]  /*2b60*/  IADD3 R38, PT, PT, R2, -R38, RZ ;  /* 0x8000002602267210 */ /* 0x000fca0007ffe0ff */
[----:B------:R-:W-:-:S06]  /*2b70*/  IMAD R38, R38, 0x4, R42 ;  /* 0x0000000426267824 */ /* 0x000fcc00078e022a */
[----:B------:R-:W1:Y:S02]  /*2b80*/  LDS R38, [R38+0x8] ;  /* 0x0000080026267984 */ /* 0x000e640000000800 */
[----:B-1----:R-:W-:-:S07]  /*2b90*/  IMAD R40, R19, R38, R40 ;  /* 0x0000002613287224 */ /* 0x002fce00078e0228 */
.L_x_3504:
[----:B------:R-:W-:-:S09]  /*2ba0*/  UISETP.GE.AND UP6, UPT, UR13, 0x4, UPT ;  /* 0x000000040d00788c */ /* 0x000fd2000bfc6270 */
[----:B------:R-:W-:Y:S05]  /*2bb0*/  BRA.U !UP6, `(.L_x_3505) ;  /* 0x000000010e1c7547 */ /* 0x000fea000b800000 */
[----:B------:R-:W-:-:S05]  /*2bc0*/  VIADD R38, R2, 0x3 ;  /* 0x0000000302267836 */ /* 0x000fca0000000000 */
[----:B------:R-:W-:-:S04]  /*2bd0*/  ISETP.GE.AND P2, PT, R38, R13, PT ;  /* 0x0000000d2600720c */ /* 0x000fc80003f46270 */
[----:B------:R-:W-:-:S05]  /*2be0*/  SEL R38, R13, RZ, P2 ;  /* 0x000000ff0d267207 */ /* 0x000fca0001000000 */
[----:B------:R-:W-:-:S05]  /*2bf0*/  IMAD.IADD R38, R2, 0x1, -R38 ;  /* 0x0000000102267824 */ /* 0x000fca00078e0a26 */
[----:B------:R-:W-:-:S06]  /*2c00*/  LEA R38, R38, R42, 0x2 ;  /* 0x0000002a26267211 */ /* 0x000fcc00078e10ff */
[----:B------:R-:W1:Y:S02]  /*2c10*/  LDS R38, [R38+0xc] ;  /* 0x00000c0026267984 */ /* 0x000e640000000800 */
[----:B-1----:R-:W-:-:S07]  /*2c20*/  IMAD R40, R20, R38, R40 ;  /* 0x0000002614287224 */ /* 0x002fce00078e0228 */
.L_x_3505:
[----:B------:R-:W-:-:S09]  /*2c30*/  UISETP.GE.AND UP6, UPT, UR13, 0x5, UPT ;  /* 0x000000050d00788c */ /* 0x000fd2000bfc6270 */
[----:B------:R-:W-:Y:S05]  /*2c40*/  BRA.U !UP6, `(.L_x_3506) ;  /* 0x000000010e1c7547 */ /* 0x000fea000b800000 */
[----:B------:R-:W-:-:S05]  /*2c50*/  VIADD R38, R2, 0x4 ;  /* 0x0000000402267836 */ /* 0x000fca0000000000 */
[----:B------:R-:W-:-:S04]  /*2c60*/  ISETP.GE.AND P2, PT, R38, R13, PT ;  /* 0x0000000d2600720c */ /* 0x000fc80003f46270 */
[----:B------:R-:W-:-:S05]  /*2c70*/  SEL R38, R13, RZ, P2 ;  /* 0x000000ff0d267207 */ /* 0x000fca0001000000 */
[----:B------:R-:W-:-:S04]  /*2c80*/  IMAD.IADD R38, R2, 0x1, -R38 ;  /* 0x0000000102267824 */ /* 0x000fc800078e0a26 */
[----:B------:R-:W-:-:S06]  /*2c90*/  IMAD R38, R38, 0x4, R42 ;  /* 0x0000000426267824 */ /* 0x000fcc00078e022a */
[----:B------:R-:W1:Y:S02]  /*2ca0*/  LDS R38, [R38+0x10] ;  /* 0x0000100026267984 */ /* 0x000e640000000800 */
[----:B-1----:R-:W-:-:S07]  /*2cb0*/  IMAD R40, R21, R38, R40 ;  /* 0x0000002615287224 */ /* 0x002fce00078e0228 */
.L_x_3506:
[----:B------:R-:W-:-:S09]  /*2cc0*/  UISETP.GE.AND UP6, UPT, UR13, 0x6, UPT ;  /* 0x000000060d00788c */ /* 0x000fd2000bfc6270 */
[----:B------:R-:W-:Y:S05]  /*2cd0*/  BRA.U !UP6, `(.L_x_3507) ;  /* 0x000000010e1c7547 */ /* 0x000fea000b800000 */
[----:B------:R-:W-:-:S04]  /*2ce0*/  IADD3 R38, PT, PT, R2, 0x5, RZ ;  /* 0x0000000502267810 */ /* 0x000fc80007ffe0ff */
[----:B------:R-:W-:-:S04]  /*2cf0*/  ISETP.GE.AND P2, PT, R38, R13, PT ;  /* 0x0000000d2600720c */ /* 0x000fc80003f46270 */
[----:B------:R-:W-:-:S05]  /*2d00*/  SEL R38, R13, RZ, P2 ;  /* 0x000000ff0d267207 */ /* 0x000fca0001000000 */
[----:B------:R-:W-:-:S04]  /*2d10*/  IMAD.IADD R38, R2, 0x1, -R38 ;  /* 0x0000000102267824 */ /* 0x000fc800078e0a26 */
[----:B------:R-:W-:-:S06]  /*2d20*/  IMAD R38, R38, 0x4, R42 ;  /* 0x0000000426267824 */ /* 0x000fcc00078e022a */
[----:B------:R-:W1:Y:S02]  /*2d30*/  LDS R38, [R38+0x14] ;  /* 0x0000140026267984 */ /* 0x000e640000000800 */
[----:B-1----:R-:W-:-:S07]  /*2d40*/  IMAD R40, R22, R38, R40 ;  /* 0x0000002616287224 */ /* 0x002fce00078e0228 */
.L_x_3507:
        /* <DEDUP_REMOVED lines=9> */
.L_x_3508:
        /* <DEDUP_REMOVED lines=9> */
.L_x_3509:
        /* <DEDUP_REMOVED lines=9> */
.L_x_3510:
        /* <DEDUP_REMOVED lines=8> */
.L_x_3511:
        /* <DEDUP_REMOVED lines=8> */
.L_x_3512:
        /* <DEDUP_REMOVED lines=8> */
.L_x_3513:
        /* <DEDUP_REMOVED lines=8> */
.L_x_3514:
        /* <DEDUP_REMOVED lines=8> */
.L_x_3515:
        /* <DEDUP_REMOVED lines=8> */
.L_x_3516:
[----:B0-----:R-:W-:-:S07]  /*3200*/  @P1 IMAD R40, R32, R44, R40 ;  /* 0x0000002c20281224 */ /* 0x001fce00078e0228 */
.L_x_3501:
[----:B0-----:R-:W-:Y:S01]  /*3210*/  IMAD R38, R8, UR10, R15 ;  /* 0x0000000a08267c24 */ /* 0x001fe2000f8e020f */
[----:B------:R-:W-:-:S03]  /*3220*/  IADD3 R8, PT, PT, R12, R8, RZ ;  /* 0x000000080c087210 */ /* 0x000fc60007ffe0ff */
[----:B------:R-:W-:Y:S01]  /*3230*/  IMAD R38, R38, 0x4, R4 ;  /* 0x0000000426267824 */ /* 0x000fe200078e0204 */
[----:B------:R-:W-:-:S04]  /*3240*/  ISETP.GE.AND P1, PT, R8, UR14, PT ;  /* 0x0000000e08007c0c */ /* 0x000fc8000bf26270 */
[----:B------:R-:W0:Y:S02]  /*3250*/  LDS R42, [R38] ;  /* 0x00000000262a7984 */ /* 0x000e240000000800 */
[----:B0-----:R-:W-:-:S05]  /*3260*/  IMAD.IADD R42, R42, 0x1, R40 ;  /* 0x000000012a2a7824 */ /* 0x001fca00078e0228 */
[----:B------:R0:W-:Y:S02]  /*3270*/  STS [R38], R42 ;  /* 0x0000002a26007388 */ /* 0x0001e40000000800 */
[----:B------:R-:W-:Y:S05]  /*3280*/  @!P1 BRA `(.L_x_3517) ;  /* 0xfffffff000249947 */ /* 0x000fea000383ffff */
.L_x_3454:
[----:B------:R-:W3:Y:S01]  /*3290*/  S2R R37, SR_TID.X ;  /* 0x0000000000257919 */ /* 0x000ee20000002100 */
[----:B------:R-:W-:Y:S01]  /*32a0*/  LOP3.LUT R34, R10, 0x3, RZ, 0xc0, !PT ;  /* 0x000000030a227812 */ /* 0x000fe200078ec0ff */
[----:B------:R-:W-:Y:S05]  /*32b0*/  WARPSYNC.ALL ;  /* 0x0000000000007948 */ /* 0x000fea0003800000 */
[----:B------:R-:W-:Y:S01]  /*32c0*/  ISETP.NE.AND P3, PT, R34, 0x3, PT ;  /* 0x000000032200780c */ /* 0x000fe20003f65270 */
[----:B012-4-:R-:W0:Y:S01]  /*32d0*/  LDC R4, c[0x0][0x3ac] ;  /* 0x0000eb00ff047b82 */ /* 0x017e220000000800 */
[----:B------:R-:W1:Y:S01]  /*32e0*/  LDCU UR6, c[0x0][0x384] ;  /* 0x00007080ff0677ac */ /* 0x000e620008000800 */
[----:B------:R-:W-:Y:S06]  /*32f0*/  BSSY.RECONVERGENT B0, `(.L_x_3518) ;  /* 0x000006e000007945 */ /* 0x000fec0003800200 */
[----:B------:R-:W2:Y:S01]  /*3300*/  LDC R35, c[0x0][0x388] ;  /* 0x0000e200ff237b82 */ /* 0x000ea20000000800 */
[----:B-1----:R-:W-:Y:S01]  /*3310*/  UIMAD UR6, UR5, UR6, UR4 ;  /* 0x00000006050672a4 */ /* 0x002fe2000f8e0204 */
        /* <DEDUP_REMOVED lines=28> */
[----:B------:R-:W-:Y:S02]  /*34e0*/  IABS R5, UR10 ;  /* 0x0000000a00057c13 */ /* 0x000fe40008000000 */
[----:B------:R-:W1:Y:S01]  /*34f0*/  I2F.RP R4, R6 ;  /* 0x0000000600047306 */ /* 0x000e620000209400 */
[----:B------:R-:W-:Y:S02]  /*3500*/  LOP3.LUT R9, RZ, UR10, RZ, 0x33, !PT ;  /* 0x0000000aff097c12 */ /* 0x000fe4000f8e33ff */
[----:B------:R-:W-:-:S05]  /*3510*/  IADD3 R8, PT, PT, RZ, -R5, RZ ;  /* 0x80000005ff087210 */ /* 0x000fca0007ffe0ff */
[----:B-1----:R-:W1:Y:S02]  /*3520*/  MUFU.RCP R4, R4 ;  /* 0x0000000400047308 */ /* 0x002e640000001000 */
[----:B-1----:R-:W-:Y:S01]  /*3530*/  VIADD R2, R4, 0xffffffe ;  /* 0x0ffffffe04027836 */ /* 0x002fe20000000000 */
[----:B------:R-:W-:-:S05]  /*3540*/  IABS R4, R37 ;  /* 0x0000002500047213 */ /* 0x000fca0000000000 */
[----:B------:R1:W2:Y:S02]  /*3550*/  F2I.FTZ.U32.TRUNC.NTZ R3, R2 ;  /* 0x0000000200037305 */ /* 0x0002a4000021f000 */
[----:B-1----:R-:W-:Y:S02]  /*3560*/  IMAD.MOV.U32 R2, RZ, RZ, RZ ;  /* 0x000000ffff027224 */ /* 0x002fe400078e00ff */
[----:B--2---:R-:W-:-:S04]  /*3570*/  IMAD.MOV R7, RZ, RZ, -R3 ;  /* 0x000000ffff077224 */ /* 0x004fc800078e0a03 */
[----:B------:R-:W-:-:S04]  /*3580*/  IMAD R7, R7, R6, RZ ;  /* 0x0000000607077224 */ /* 0x000fc800078e02ff */
[----:B------:R-:W-:Y:S01]  /*3590*/  IMAD.HI.U32 R7, R3, R7, R2 ;  /* 0x0000000703077227 */ /* 0x000fe200078e0002 */
[----:B------:R-:W-:-:S04]  /*35a0*/  LOP3.LUT R2, R37, UR10, RZ, 0x3c, !PT ;  /* 0x0000000a25027c12 */ /* 0x000fc8000f8e3cff */
[----:B------:R-:W-:Y:S01]  /*35b0*/  ISETP.GE.AND P2, PT, R2, RZ, PT ;  /* 0x000000ff0200720c */ /* 0x000fe20003f46270 */
[----:B------:R-:W-:-:S04]  /*35c0*/  IMAD.HI.U32 R3, R7, R4, RZ ;  /* 0x0000000407037227 */ /* 0x000fc800078e00ff */
[----:B------:R-:W-:-:S05]  /*35d0*/  IMAD R5, R3, R8, R4 ;  /* 0x0000000803057224 */ /* 0x000fca00078e0204 */
[----:B------:R-:W-:-:S13]  /*35e0*/  ISETP.GT.U32.AND P1, PT, R6, R5, PT ;  /* 0x000000050600720c */ /* 0x000fda0003f24070 */
[----:B------:R-:W-:Y:S02]  /*35f0*/  @!P1 IMAD.IADD R5, R5, 0x1, -R6 ;  /* 0x0000000105059824 */ /* 0x000fe400078e0a06 */
[----:B------:R-:W-:Y:S01]  /*3600*/  @!P1 VIADD R3, R3, 0x1 ;  /* 0x0000000103039836 */ /* 0x000fe20000000000 */
[----:B------:R-:W-:Y:S02]  /*3610*/  ISETP.NE.AND P1, PT, R34, RZ, PT ;  /* 0x000000ff2200720c */ /* 0x000fe40003f25270 */
[----:B------:R-:W-:-:S13]  /*3620*/  ISETP.GE.U32.AND P0, PT, R5, R6, PT ;  /* 0x000000060500720c */ /* 0x000fda0003f06070 */
        /* <DEDUP_REMOVED lines=8> */
[----:B------:R-:W-:Y:S02]  /*36b0*/  IMAD R5, R36, UR10, R37 ;  /* 0x0000000a24057c24 */ /* 0x000fe4000f8e0225 */
[----:B------:R-:W-:-:S03]  /*36c0*/  IMAD.IADD R37, R37, 0x1, R0 ;  /* 0x0000000125257824 */ /* 0x000fc600078e0200 */
[----:B------:R-:W-:-:S05]  /*36d0*/  IADD3 R5, PT, PT, R4, R5, RZ ;  /* 0x0000000504057210 */ /* 0x000fca0007ffe0ff */
[----:B-1----:R-:W-:-:S05]  /*36e0*/  IMAD.WIDE R4, R5, 0x4, R2 ;  /* 0x0000000405047825 */ /* 0x002fca00078e0202 */
[----:B0-----:R0:W-:Y:S01]  /*36f0*/  STG.E desc[UR8][R4.64], R35 ;  /* 0x0000002304007986 */ /* 0x0011e2000c101908 */
[----:B------:R-:W-:Y:S05]  /*3700*/  @!P1 BRA `(.L_x_3519) ;  /* 0x0000000000b09947 */ /* 0x000fea0003800000 */
[----:B0-----:R-:W-:Y:S01]  /*3710*/  IABS R4, R37 ;  /* 0x0000002500047213 */ /* 0x001fe20000000000 */
[----:B------:R-:W-:-:S04]  /*3720*/  IMAD R39, R0, 0x4, R17 ;  /* 0x0000000400277824 */ /* 0x000fc800078e0211 */
[----:B------:R-:W-:-:S04]  /*3730*/  IMAD.HI.U32 R5, R7, R4, RZ ;  /* 0x0000000407057227 */ /* 0x000fc800078e00ff */
[----:B------:R-:W-:Y:S01]  /*3740*/  IMAD R35, R5, R8, R4 ;  /* 0x0000000805237224 */ /* 0x000fe200078e0204 */
[----:B------:R-:W-:-:S04]  /*3750*/  LOP3.LUT R4, R37, UR10, RZ, 0x3c, !PT ;  /* 0x0000000a25047c12 */ /* 0x000fc8000f8e3cff */
[----:B------:R-:W-:Y:S02]  /*3760*/  ISETP.GT.U32.AND P2, PT, R6, R35, PT ;  /* 0x000000230600720c */ /* 0x000fe40003f44070 */
[----:B------:R-:W-:-:S11]  /*3770*/  ISETP.GE.AND P3, PT, R4, RZ, PT ;  /* 0x000000ff0400720c */ /* 0x000fd60003f66270 */
[----:B------:R-:W-:Y:S01]  /*3780*/  @!P2 IMAD.IADD R35, R35, 0x1, -R6 ;  /* 0x000000012323a824 */ /* 0x000fe200078e0a06 */
[----:B------:R-:W-:-:S04]  /*3790*/  @!P2 IADD3 R5, PT, PT, R5, 0x1, RZ ;  /* 0x000000010505a810 */ /* 0x000fc80007ffe0ff */
[----:B------:R-:W-:Y:S02]  /*37a0*/  ISETP.GE.U32.AND P1, PT, R35, R6, PT ;  /* 0x000000062300720c */ /* 0x000fe40003f26070 */
[----:B------:R-:W0:Y:S11]  /*37b0*/  LDS R35, [R39] ;  /* 0x0000000027237984 */ /* 0x000e360000000800 */
[----:B------:R-:W-:Y:S01]  /*37c0*/  @P1 VIADD R5, R5, 0x1 ;  /* 0x0000000105051836 */ /* 0x000fe20000000000 */
[----:B------:R-:W-:-:S03]  /*37d0*/  ISETP.NE.AND P1, PT, R34, 0x1, PT ;  /* 0x000000012200780c */ /* 0x000fc60003f25270 */
[----:B------:R-:W-:-:S05]  /*37e0*/  @!P3 IMAD.MOV R5, RZ, RZ, -R5 ;  /* 0x000000ffff05b224 */ /* 0x000fca00078e0a05 */
[----:B------:R-:W-:-:S05]  /*37f0*/  SEL R4, R9, R5, !P0 ;  /* 0x0000000509047207 */ /* 0x000fca0004000000 */
[----:B------:R-:W-:Y:S02]  /*3800*/  IMAD.MOV R5, RZ, RZ, -R4 ;  /* 0x000000ffff057224 */ /* 0x000fe400078e0a04 */
[----:B------:R-:W-:Y:S02]  /*3810*/  IMAD R4, R33, R4, UR6 ;  /* 0x0000000621047e24 */ /* 0x000fe4000f8e0204 */
[----:B------:R-:W-:Y:S02]  /*3820*/  IMAD R5, R5, UR10, R37 ;  /* 0x0000000a05057c24 */ /* 0x000fe4000f8e0225 */
[----:B------:R-:W-:-:S03]  /*3830*/  IMAD.IADD R37, R37, 0x1, R0 ;  /* 0x0000000125257824 */ /* 0x000fc600078e0200 */
[----:B------:R-:W-:-:S05]  /*3840*/  IADD3 R5, PT, PT, R4, R5, RZ ;  /* 0x0000000504057210 */ /* 0x000fca0007ffe0ff */
[----:B------:R-:W-:-:S05]  /*3850*/  IMAD.WIDE R4, R5, 0x4, R2 ;  /* 0x0000000405047825 */ /* 0x000fca00078e0202 */
[----:B0-----:R1:W-:Y:S01]  /*3860*/  STG.E desc[UR8][R4.64], R35 ;  /* 0x0000002304007986 */ /* 0x0013e2000c101908 */
[----:B------:R-:W-:Y:S05]  /*3870*/  @!P1 BRA `(.L_x_3519) ;  /* 0x0000000000549947 */ /* 0x000fea0003800000 */
[----:B-1----:R-:W-:Y:S01]  /*3880*/  IABS R4, R37 ;  /* 0x0000002500047213 */ /* 0x002fe20000000000 */
[----:B------:R-:W-:-:S04]  /*3890*/  IMAD R35, R0, 0x4, R39 ;  /* 0x0000000400237824 */ /* 0x000fc800078e0227 */
[----:B------:R-:W-:Y:S02]  /*38a0*/  IMAD.HI.U32 R7, R7, R4, RZ ;  /* 0x0000000407077227 */ /* 0x000fe400078e00ff */
[----:B------:R-:W0:Y:S02]  /*38b0*/  LDS R35, [R35] ;  /* 0x0000000023237984 */ /* 0x000e240000000800 */
[----:B------:R-:W-:Y:S01]  /*38c0*/  IMAD R5, R7, R8, R4 ;  /* 0x0000000807057224 */ /* 0x000fe200078e0204 */
[----:B------:R-:W-:-:S04]  /*38d0*/  LOP3.LUT R4, R37, UR10, RZ, 0x3c, !PT ;  /* 0x0000000a25047c12 */ /* 0x000fc8000f8e3cff */
[----:B------:R-:W-:Y:S02]  /*38e0*/  ISETP.GT.U32.AND P2, PT, R6, R5, PT ;  /* 0x000000050600720c */ /* 0x000fe40003f44070 */
[----:B------:R-:W-:-:S11]  /*38f0*/  ISETP.GE.AND P3, PT, R4, RZ, PT ;  /* 0x000000ff0400720c */ /* 0x000fd60003f66270 */
[----:B------:R-:W-:Y:S01]  /*3900*/  @!P2 IMAD.IADD R5, R5, 0x1, -R6 ;  /* 0x000000010505a824 */ /* 0x000fe200078e0a06 */
[----:B------:R-:W-:-:S04]  /*3910*/  @!P2 IADD3 R7, PT, PT, R7, 0x1, RZ ;  /* 0x000000010707a810 */ /* 0x000fc80007ffe0ff */
[----:B------:R-:W-:-:S13]  /*3920*/  ISETP.GE.U32.AND P1, PT, R5, R6, PT ;  /* 0x000000060500720c */ /* 0x000fda0003f26070 */
[----:B------:R-:W-:-:S04]  /*3930*/  @P1 VIADD R7, R7, 0x1 ;  /* 0x0000000107071836 */ /* 0x000fc80000000000 */
        /* <DEDUP_REMOVED lines=8> */
[----:B0-----:R2:W-:Y:S02]  /*39c0*/  STG.E desc[UR8][R2.64], R35 ;  /* 0x0000002302007986 */ /* 0x0015e4000c101908 */
.L_x_3519:
[----:B------:R-:W-:Y:S05]  /*39d0*/  BSYNC.RECONVERGENT B0 ;  /* 0x0000000000007941 */ /* 0x000fea0003800200 */
.L_x_3518:
[----:B------:R-:W-:Y:S01]  /*39e0*/  ISETP.GE.U32.AND P0, PT, R10, 0x3, PT ;  /* 0x000000030a00780c */ /* 0x000fe20003f06070 */
[----:B------:R-:W-:-:S12]  /*39f0*/  BSSY.RECONVERGENT B0, `(.L_x_3520) ;  /* 0x0000078000007945 */ /* 0x000fd80003800200 */
[----:B------:R-:W-:Y:S05]  /*3a00*/  @!P0 BRA `(.L_x_3521) ;  /* 0x0000000400d88947 */ /* 0x000fea0003800000 */
[----:B------:R-:W-:Y:S02]  /*3a10*/  IABS R34, UR10 ;  /* 0x0000000a00227c13 */ /* 0x000fe40008000000 */
[----:B------:R-:W-:Y:S02]  /*3a20*/  ISETP.NE.AND P0, PT, RZ, UR10, PT ;  /* 0x0000000aff007c0c */ /* 0x000fe4000bf05270 */
[----:B01----:R-:W0:Y:S01]  /*3a30*/  I2F.RP R4, R34 ;  /* 0x0000002200047306 */ /* 0x003e220000209400 */
[----:B--2---:R-:W-:-:S07]  /*3a40*/  LOP3.LUT R35, RZ, UR10, RZ, 0x33, !PT ;  /* 0x0000000aff237c12 */ /* 0x004fce000f8e33ff */
[----:B0-----:R-:W0:Y:S02]  /*3a50*/  MUFU.RCP R4, R4 ;  /* 0x0000000400047308 */ /* 0x001e240000001000 */
[----:B0-----:R-:W-:-:S06]  /*3a60*/  VIADD R2, R4, 0xffffffe ;  /* 0x0ffffffe04027836 */ /* 0x001fcc0000000000 */
[----:B------:R0:W1:Y:S02]  /*3a70*/  F2I.FTZ.U32.TRUNC.NTZ R3, R2 ;  /* 0x0000000200037305 */ /* 0x000064000021f000 */
[----:B0-----:R-:W-:Y:S02]  /*3a80*/  HFMA2 R2, -RZ, RZ, 0, 0 ;  /* 0x00000000ff027431 */ /* 0x001fe400000001ff */
[----:B-1----:R-:W-:-:S04]  /*3a90*/  IMAD.MOV R5, RZ, RZ, -R3 ;  /* 0x000000ffff057224 */ /* 0x002fc800078e0a03 */
[----:B------:R-:W-:-:S04]  /*3aa0*/  IMAD R5, R5, R34, RZ ;  /* 0x0000002205057224 */ /* 0x000fc800078e02ff */
[----:B------:R-:W-:-:S07]  /*3ab0*/  IMAD.HI.U32 R36, R3, R5, R2 ;  /* 0x0000000503247227 */ /* 0x000fce00078e0002 */
.L_x_3522:
[----:B------:R-:W-:Y:S01]  /*3ac0*/  IABS R7, UR10 ;  /* 0x0000000a00077c13 */ /* 0x000fe20008000000 */
[----:B------:R-:W0:Y:S01]  /*3ad0*/  S2UR UR15, SR_CgaCtaId ;  /* 0x00000000000f79c3 */ /* 0x000e220000008800 */
[----:B------:R-:W-:Y:S01]  /*3ae0*/  IABS R5, UR10 ;  /* 0x0000000a00057c13 */ /* 0x000fe20008000000 */
[----:B------:R-:W-:Y:S01]  /*3af0*/  UMOV UR7, 0x400 ;  /* 0x0000040000077882 */ /* 0x000fe20000000000 */
[----:B------:R-:W1:Y:S01]  /*3b00*/  I2F.RP R4, R7 ;  /* 0x0000000700047306 */ /* 0x000e620000209400 */
[-C--:B------:R-:W-:Y:S01]  /*3b10*/  IABS R41, R37.reuse ;  /* 0x0000002500297213 */ /* 0x080fe20000000000 */
[----:B------:R-:W-:Y:S01]  /*3b20*/  UIADD3 UR7, UPT, UPT, UR7, 0x680, URZ ;  /* 0x0000068007077890 */ /* 0x000fe2000fffe0ff */
[----:B------:R-:W-:Y:S01]  /*3b30*/  IMAD.MOV R9, RZ, RZ, -R5 ;  /* 0x000000ffff097224 */ /* 0x000fe200078e0a05 */
[----:B------:R-:W-:Y:S02]  /*3b40*/  IADD3 R5, PT, PT, R0, R37, RZ ;  /* 0x0000002500057210 */ /* 0x000fe40007ffe0ff */
[----:B------:R-:W-:Y:S01]  /*3b50*/  IMAD.HI.U32 R8, R36, R41, RZ ;  /* 0x0000002924087227 */ /* 0x000fe200078e00ff */
[----:B------:R-:W-:-:S02]  /*3b60*/  LOP3.LUT R49, RZ, UR10, RZ, 0x33, !PT ;  /* 0x0000000aff317c12 */ /* 0x000fc4000f8e33ff */
[----:B------:R-:W-:Y:S01]  /*3b70*/  IABS R38, R5 ;  /* 0x0000000500267213 */ /* 0x000fe20000000000 */
[----:B------:R-:W-:Y:S01]  /*3b80*/  IMAD R41, R8, R9, R41 ;  /* 0x0000000908297224 */ /* 0x000fe200078e0229 */
[----:B-1----:R-:W1:Y:S04]  /*3b90*/  MUFU.RCP R4, R4 ;  /* 0x0000000400047308 */ /* 0x002e680000001000 */
[----:B------:R-:W-:Y:S01]  /*3ba0*/  ISETP.GT.U32.AND P2, PT, R34, R41, PT ;  /* 0x000000292200720c */ /* 0x000fe20003f44070 */
[----:B0-----:R-:W-:-:S06]  /*3bb0*/  ULEA UR7, UR15, UR7, 0x18 ;  /* 0x000000070f077291 */ /* 0x001fcc000f8ec0ff */
[----:B------:R-:W-:-:S06]  /*3bc0*/  LEA R47, R37, UR7, 0x2 ;  /* 0x00000007252f7c11 */ /* 0x000fcc000f8e10ff */
[----:B------:R-:W-:Y:S01]  /*3bd0*/  @!P2 IADD3 R41, PT, PT, R41, -R7, RZ ;  /* 0x800000072929a210 */ /* 0x000fe20007ffe0ff */
[----:B------:R-:W-:Y:S01]  /*3be0*/  @!P2 VIADD R8, R8, 0x1 ;  /* 0x000000010808a836 */ /* 0x000fe20000000000 */
[----:B------:R-:W-:Y:S01]  /*3bf0*/  LEA R45, R0, R47, 0x2 ;  /* 0x0000002f002d7211 */ /* 0x000fe200078e10ff */
[----:B-1----:R-:W-:Y:S01]  /*3c00*/  VIADD R2, R4, 0xffffffe ;  /* 0x0ffffffe04027836 */ /* 0x002fe20000000000 */
[----:B------:R-:W-:Y:S01]  /*3c10*/  ISETP.GE.U32.AND P1, PT, R41, R34, PT ;  /* 0x000000222900720c */ /* 0x000fe20003f26070 */
[----:B------:R-:W0:Y:S02]  /*3c20*/  LDS R47, [R47] ;  /* 0x000000002f2f7984 */ /* 0x000e240000000800 */
[----:B------:R1:W2:Y:S02]  /*3c30*/  F2I.FTZ.U32.TRUNC.NTZ R3, R2 ;  /* 0x0000000200037305 */ /* 0x0002a4000021f000 */
[----:B-1----:R-:W-:-:S08]  /*3c40*/  IMAD.MOV.U32 R2, RZ, RZ, RZ ;  /* 0x000000ffff027224 */ /* 0x002fd000078e00ff */
[----:B------:R-:W-:Y:S02]  /*3c50*/  @P1 VIADD R8, R8, 0x1 ;  /* 0x0000000108081836 */ /* 0x000fe40000000000 */
[----:B--2---:R-:W-:-:S04]  /*3c60*/  IMAD.MOV R6, RZ, RZ, -R3 ;  /* 0x000000ffff067224 */ /* 0x004fc800078e0a03 */
[----:B------:R-:W-:-:S04]  /*3c70*/  IMAD R39, R6, R7, RZ ;  /* 0x0000000706277224 */ /* 0x000fc800078e02ff */
[----:B------:R-:W-:Y:S01]  /*3c80*/  IMAD.HI.U32 R43, R3, R39, R2 ;  /* 0x00000027032b7227 */ /* 0x000fe200078e0002 */
[----:B------:R-:W-:-:S03]  /*3c90*/  LOP3.LUT R2, R37, UR10, RZ, 0x3c, !PT ;  /* 0x0000000a25027c12 */ /* 0x000fc6000f8e3cff */
[----:B------:R-:W-:Y:S01]  /*3ca0*/  IMAD.IADD R3, R5, 0x1, R0 ;  /* 0x0000000105037824 */ /* 0x000fe200078e0200 */
[----:B------:R-:W-:Y:S01]  /*3cb0*/  ISETP.GE.AND P3, PT, R2, RZ, PT ;  /* 0x000000ff0200720c */ /* 0x000fe20003f66270 */
[----:B------:R-:W-:-:S03]  /*3cc0*/  IMAD.HI.U32 R6, R43, R38, RZ ;  /* 0x000000262b067227 */ /* 0x000fc600078e00ff */
[----:B------:R-:W-:Y:S01]  /*3cd0*/  IABS R40, R3 ;  /* 0x0000000300287213 */ /* 0x000fe20000000000 */
[----:B------:R-:W-:Y:S02]  /*3ce0*/  IMAD.IADD R39, R3, 0x1, R0 ;  /* 0x0000000103277824 */ /* 0x000fe400078e0200 */
[----:B------:R-:W-:Y:S02]  /*3cf0*/  IMAD R38, R6, R9, R38 ;  /* 0x0000000906267224 */ /* 0x000fe400078e0226 */
[----:B------:R-:W-:Y:S01]  /*3d00*/  IMAD.HI.U32 R4, R43, R40, RZ ;  /* 0x000000282b047227 */ /* 0x000fe200078e00ff */
[----:B------:R-:W-:Y:S02]  /*3d10*/  IABS R42, R39 ;  /* 0x00000027002a7213 */ /* 0x000fe40000000000 */
[----:B------:R-:W-:Y:S01]  /*3d20*/  ISETP.GT.U32.AND P6, PT, R7, R38, PT ;  /* 0x000000260700720c */ /* 0x000fe20003fc4070 */
[----:B------:R-:W-:Y:S02]  /*3d30*/  IMAD R40, R4, R9, R40 ;  /* 0x0000000904287224 */ /* 0x000fe400078e0228 */
[----:B------:R-:W-:Y:S01]  /*3d40*/  IMAD.HI.U32 R2, R43, R42, RZ ;  /* 0x0000002a2b027227 */ /* 0x000fe200078e00ff */
[----:B------:R-:W-:-:S02]  /*3d50*/  LEA R43, R0, R45, 0x2 ;  /* 0x0000002d002b7211 */ /* 0x000fc400078e10ff */
[----:B------:R-:W-:Y:S01]  /*3d60*/  ISETP.GT.U32.AND P5, PT, R7, R40, PT ;  /* 0x000000280700720c */ /* 0x000fe20003fa4070 */
[----:B------:R-:W-:Y:S01]  /*3d70*/  IMAD R42, R2, R9, R42 ;  /* 0x00000009022a7224 */ /* 0x000fe200078e022a */
[----:B------:R-:W-:Y:S01]  /*3d80*/  LOP3.LUT R9, R3, UR10, RZ, 0x3c, !PT ;  /* 0x0000000a03097c12 */ /* 0x000fe2000f8e3cff */
[----:B------:R-:W-:Y:S01]  /*3d90*/  IMAD R41, R0, 0x4, R43 ;  /* 0x0000000400297824 */ /* 0x000fe200078e022b */
[----:B------:R-:W1:Y:S02]  /*3da0*/  LDS R45, [R45] ;  /* 0x000000002d2d7984 */ /* 0x000e640000000800 */
[----:B------:R-:W-:Y:S01]  /*3db0*/  ISETP.GT.U32.AND P2, PT, R7, R42, PT ;  /* 0x0000002a0700720c */ /* 0x000fe20003f44070 */
[----:B------:R-:W-:Y:S01]  /*3dc0*/  @!P6 IMAD.IADD R38, R38, 0x1, -R7 ;  /* 0x000000012626e824 */ /* 0x000fe200078e0a07 */
[----:B------:R-:W2:Y:S01]  /*3dd0*/  LDS R43, [R43] ;  /* 0x000000002b2b7984 */ /* 0x000ea20000000800 */
[----:B------:R-:W-:Y:S01]  /*3de0*/  @!P6 VIADD R6, R6, 0x1 ;  /* 0x000000010606e836 */ /* 0x000fe20000000000 */
[----:B------:R-:W-:-:S02]  /*3df0*/  ISETP.GE.AND P6, PT, R9, RZ, PT ;  /* 0x000000ff0900720c */ /* 0x000fc40003fc6270 */
[-C--:B------:R-:W-:Y:S01]  /*3e00*/  ISETP.GE.U32.AND P4, PT, R38, R7.reuse, PT ;  /* 0x000000072600720c */ /* 0x080fe20003f86070 */
[----:B------:R-:W-:Y:S01]  /*3e10*/  @!P5 VIADD R4, R4, 0x1 ;  /* 0x000000010404d836 */ /* 0x000fe20000000000 */
[-C--:B------:R-:W-:Y:S01]  /*3e20*/  @!P5 IADD3 R40, PT, PT, R40, -R7.reuse, RZ ;  /* 0x800000072828d210 */ /* 0x080fe20007ffe0ff */
[----:B------:R-:W-:Y:S01]  /*3e30*/  IMAD.MOV.U32 R38, RZ, RZ, R8 ;  /* 0x000000ffff267224 */ /* 0x000fe200078e0008 */
[----:B------:R-:W-:Y:S01]  /*3e40*/  LOP3.LUT R8, R5, UR10, RZ, 0x3c, !PT ;  /* 0x0000000a05087c12 */ /* 0x000fe2000f8e3cff */
[----:B------:R-:W3:Y:S01]  /*3e50*/  LDS R41, [R41] ;  /* 0x0000000029297984 */ /* 0x000ee20000000800 */
[-C--:B------:R-:W-:Y:S01]  /*3e60*/  ISETP.GE.U32.AND P1, PT, R40, R7.reuse, PT ;  /* 0x000000072800720c */ /* 0x080fe20003f26070 */
[----:B------:R-:W-:Y:S02]  /*3e70*/  @!P2 IMAD.IADD R42, R42, 0x1, -R7 ;  /* 0x000000012a2aa824 */ /* 0x000fe400078e0a07 */
[----:B------:R-:W-:Y:S01]  /*3e80*/  @!P3 IMAD.MOV R38, RZ, RZ, -R38 ;  /* 0x000000ffff26b224 */ /* 0x000fe200078e0a26 */
[----:B------:R-:W-:Y:S01]  /*3e90*/  ISETP.GE.AND P3, PT, R8, RZ, PT ;  /* 0x000000ff0800720c */ /* 0x000fe20003f66270 */
[----:B------:R-:W-:Y:S01]  /*3ea0*/  @!P2 VIADD R2, R2, 0x1 ;  /* 0x000000010202a836 */ /* 0x000fe20000000000 */
[----:B------:R-:W-:Y:S01]  /*3eb0*/  ISETP.GE.U32.AND P5, PT, R42, R7, PT ;  /* 0x000000072a00720c */ /* 0x000fe20003fa6070 */
[----:B------:R-:W-:Y:S01]  /*3ec0*/  @P4 VIADD R6, R6, 0x1 ;  /* 0x0000000106064836 */ /* 0x000fe20000000000 */
[----:B------:R-:W-:-:S04]  /*3ed0*/  LOP3.LUT R8, R39, UR10, RZ, 0x3c, !PT ;  /* 0x0000000a27087c12 */ /* 0x000fc8000f8e3cff */
[----:B------:R-:W-:Y:S01]  /*3ee0*/  ISETP.GE.AND P4, PT, R8, RZ, PT ;  /* 0x000000ff0800720c */ /* 0x000fe20003f86270 */
[----:B------:R-:W-:Y:S01]  /*3ef0*/  @P1 VIADD R4, R4, 0x1 ;  /* 0x0000000104041836 */ /* 0x000fe20000000000 */
[----:B------:R-:W-:Y:S01]  /*3f00*/  ISETP.NE.AND P1, PT, RZ, UR10, PT ;  /* 0x0000000aff007c0c */ /* 0x000fe2000bf25270 */
[----:B------:R-:W4:Y:S02]  /*3f10*/  LDC.64 R8, c[0x0][0x3a0] ;  /* 0x0000e800ff087b82 */ /* 0x000f240000000a00 */
[----:B------:R-:W-:Y:S01]  /*3f20*/  @!P3 IMAD.MOV R6, RZ, RZ, -R6 ;  /* 0x000000ffff06b224 */ /* 0x000fe200078e0a06 */
[----:B------:R-:W-:Y:S01]  /*3f30*/  MOV R7, R4 ;  /* 0x0000000400077202 */ /* 0x000fe20000000f00 */
[----:B------:R-:W-:Y:S01]  /*3f40*/  @P5 VIADD R2, R2, 0x1 ;  /* 0x0000000102025836 */ /* 0x000fe20000000000 */
[C---:B------:R-:W-:Y:S02]  /*3f50*/  SEL R4, R49.reuse, R38, !P1 ;  /* 0x0000002631047207 */ /* 0x040fe40004800000 */
[----:B------:R-:W-:Y:S01]  /*3f60*/  SEL R6, R49, R6, !P1 ;  /* 0x0000000631067207 */ /* 0x000fe20004800000 */
[----:B------:R-:W-:Y:S01]  /*3f70*/  @!P6 IMAD.MOV R7, RZ, RZ, -R7 ;  /* 0x000000ffff07e224 */ /* 0x000fe200078e0a07 */
[----:B------:R-:W-:Y:S01]  /*3f80*/  MOV R38, R2 ;  /* 0x0000000200267202 */ /* 0x000fe20000000f00 */
[----:B------:R-:W-:-:S02]  /*3f90*/  IMAD.MOV R40, RZ, RZ, -R4 ;  /* 0x000000ffff287224 */ /* 0x000fc400078e0a04 */
[----:B------:R-:W-:Y:S01]  /*3fa0*/  IMAD.MOV R42, RZ, RZ, -R6 ;  /* 0x000000ffff2a7224 */ /* 0x000fe200078e0a06 */
[----:B------:R-:W-:Y:S01]  /*3fb0*/  SEL R2, R49, R7, !P1 ;  /* 0x0000000731027207 */ /* 0x000fe20004800000 */
[----:B------:R-:W-:Y:S02]  /*3fc0*/  @!P4 IMAD.MOV R38, RZ, RZ, -R38 ;  /* 0x000000ffff26c224 */ /* 0x000fe400078e0a26 */
[----:B------:R-:W-:Y:S01]  /*3fd0*/  IMAD R37, R40, UR10, R37 ;  /* 0x0000000a28257c24 */ /* 0x000fe2000f8e0225 */
[----:B------:R-:W-:Y:S01]  /*3fe0*/  IADD3 R44, PT, PT, -R2, RZ, RZ ;  /* 0x000000ff022c7210 */ /* 0x000fe20007ffe1ff */
[----:B------:R-:W-:Y:S01]  /*3ff0*/  IMAD R4, R33, R4, UR6 ;  /* 0x0000000621047e24 */ /* 0x000fe2000f8e0204 */
[----:B------:R-:W-:Y:S01]  /*4000*/  SEL R38, R35, R38, !P0 ;  /* 0x0000002623267207 */ /* 0x000fe20004000000 */
[----:B------:R-:W-:Y:S02]  /*4010*/  IMAD R2, R33, R2, UR6 ;  /* 0x0000000621027e24 */ /* 0x000fe4000f8e0202 */
[----:B------:R-:W-:-:S02]  /*4020*/  IMAD R7, R44, UR10, R3 ;  /* 0x0000000a2c077c24 */ /* 0x000fc4000f8e0203 */
[----:B------:R-:W-:Y:S02]  /*4030*/  IMAD.MOV R40, RZ, RZ, -R38 ;  /* 0x000000ffff287224 */ /* 0x000fe400078e0a26 */
[----:B------:R-:W-:Y:S01]  /*4040*/  IMAD R5, R42, UR10, R5 ;  /* 0x0000000a2a057c24 */ /* 0x000fe2000f8e0205 */
[----:B------:R-:W-:Y:S01]  /*4050*/  IADD3 R7, PT, PT, R2, R7, RZ ;  /* 0x0000000702077210 */ /* 0x000fe20007ffe0ff */
[C---:B------:R-:W-:Y:S02]  /*4060*/  IMAD R6, R33.reuse, R6, UR6 ;  /* 0x0000000621067e24 */ /* 0x040fe4000f8e0206 */
[----:B------:R-:W-:Y:S02]  /*4070*/  IMAD R38, R33, R38, UR6 ;  /* 0x0000000621267e24 */ /* 0x000fe4000f8e0226 */
[----:B------:R-:W-:Y:S02]  /*4080*/  IMAD R49, R40, UR10, R39 ;  /* 0x0000000a28317c24 */ /* 0x000fe4000f8e0227 */
[----:B------:R-:W-:-:S02]  /*4090*/  IMAD.IADD R3, R4, 0x1, R37 ;  /* 0x0000000104037824 */ /* 0x000fc400078e0225 */
        /* <DEDUP_REMOVED lines=9> */
[----:B------:R-:W-:Y:S01]  /*4130*/  IMAD.IADD R37, R39, 0x1, R0 ;  /* 0x0000000127257824 */ /* 0x000fe200078e0200 */
[----:B---3--:R4:W-:Y:S04]  /*4140*/  STG.E desc[UR8][R8.64], R41 ;  /* 0x0000002908007986 */ /* 0x0089e8000c101908 */
[----:B------:R-:W-:-:S13]  /*4150*/  ISETP.GE.U32.AND P1, PT, R37, 0x80, PT ;  /* 0x000000802500780c */ /* 0x000fda0003f26070 */
[----:B----4-:R-:W-:Y:S05]  /*4160*/  @!P1 BRA `(.L_x_3522) ;  /* 0xfffffff800549947 */ /* 0x010fea000383ffff */
.L_x_3521:
[----:B------:R-:W-:Y:S05]  /*4170*/  BSYNC.RECONVERGENT B0 ;  /* 0x0000000000007941 */ /* 0x000fea0003800200 */
.L_x_3520:
[----:B--2---:R-:W-:Y:S01]  /*4180*/  IMAD.U32 R2, RZ, RZ, UR11 ;  /* 0x0000000bff027e24 */ /* 0x004fe2000f8e00ff */
[----:B------:R-:W-:-:S04]  /*4190*/  UIADD3 UR5, UPT, UPT, UR11, UR5, URZ ;  /* 0x000000050b057290 */ /* 0x000fc8000fffe0ff */
[----:B------:R-:W-:-:S04]  /*41a0*/  SHF.L.U32 R2, R2, 0x4, RZ ;  /* 0x0000000402027819 */ /* 0x000fc800000006ff */
[----:B------:R-:W-:-:S13]  /*41b0*/  ISETP.LE.U32.AND P0, PT, R2, UR5, PT ;  /* 0x0000000502007c0c */ /* 0x000fda000bf03070 */
[----:B------:R-:W-:Y:S05]  /*41c0*/  @!P0 BRA `(.L_x_3523) ;  /* 0xffffffc800008947 */ /* 0x000fea000383ffff */
[----:B------:R-:W-:Y:S05]  /*41d0*/  EXIT ;  /* 0x000000000000794d */ /* 0x000fea0003800000 */
.L_x_3472:
[----:B------:R-:W-:Y:S01]  /*41e0*/  BSSY B0, `(.L_x_3524) ;  /* 0x0000006000007945 */ /* 0x000fe20003800000 */
[----:B------:R-:W-:Y:S02]  /*41f0*/  IMAD.MOV.U32 R46, RZ, RZ, R36 ;  /* 0x000000ffff2e7224 */ /* 0x000fe400078e0024 */
[----:B------:R-:W-:-:S07]  /*4200*/  IMAD.MOV.U32 R42, RZ, RZ, -0x1 ;  /* 0xffffffffff2a7424 */ /* 0x000fce00078e00ff */
[----:B01-3--:R-:W-:Y:S05]  /*4210*/  WARPSYNC.COLLECTIVE R42, `(.L_x_3525) ;  /* 0x000000002a087348 */ /* 0x00bfea0003c00000 */
[----:B0-----:R0:W2:Y:S02]  /*4220*/  SHFL.IDX P1, R42, R38, R46, R14 ;  /* 0x0000002e262a7389 */ /* 0x0010a4000002000e */
[----:B0123--:R-:W-:Y:S05]  /*4230*/  ENDCOLLECTIVE ;  /* 0x000000000000791b */ /* 0x00ffea0003800000 */
.L_x_3525:
[----:B------:R-:W-:Y:S05]  /*4240*/  BSYNC B0 ;  /* 0x0000000000007941 */ /* 0x000fea0003800000 */
.L_x_3524:
[----:B------:R-:W-:Y:S01]  /*4250*/  IMAD.MOV.U32 R40, RZ, RZ, R42 ;  /* 0x000000ffff287224 */ /* 0x000fe200078e002a */
[----:B------:R-:W-:Y:S06]  /*4260*/  BRA `(.L_x_3526) ;  /* 0xffffffe000587947 */ /* 0x000fec000383ffff */
.L_x_3474:
[----:B------:R-:W-:Y:S01]  /*4270*/  BSSY B0, `(.L_x_3527) ;  /* 0x0000006000007945 */ /* 0x000fe20003800000 */
[----:B------:R-:W-:Y:S01]  /*4280*/  MOV R46, R7 ;  /* 0x00000007002e7202 */ /* 0x000fe20000000f00 */
[----:B------:R-:W-:-:S07]  /*4290*/  IMAD.MOV.U32 R42, RZ, RZ, -0x1 ;  /* 0xffffffffff2a7424 */ /* 0x000fce00078e00ff */
[----:B01-3--:R-:W-:Y:S05]  /*42a0*/  WARPSYNC.COLLECTIVE R42, `(.L_x_3528) ;  /* 0x000000002a087348 */ /* 0x00bfea0003c00000 */
[----:B0-----:R0:W2:Y:S02]  /*42b0*/  SHFL.IDX P1, R42, R38, R46, R14 ;  /* 0x0000002e262a7389 */ /* 0x0010a4000002000e */
[----:B0123--:R-:W-:Y:S05]  /*42c0*/  ENDCOLLECTIVE ;  /* 0x000000000000791b */ /* 0x00ffea0003800000 */
.L_x_3528:
[----:B------:R-:W-:Y:S05]  /*42d0*/  BSYNC B0 ;  /* 0x0000000000007941 */ /* 0x000fea0003800000 */
.L_x_3527:
[----:B------:R-:W-:Y:S05]  /*42e0*/  BRA `(.L_x_3529) ;  /* 0xffffffe000507947 */ /* 0x000fea000383ffff */
.L_x_3476:
[----:B------:R-:W-:Y:S01]  /*42f0*/  BSSY B0, `(.L_x_3530) ;  /* 0x0000006000007945 */ /* 0x000fe20003800000 */
[----:B------:R-:W-:Y:S02]  /*4300*/  IMAD.MOV.U32 R46, RZ, RZ, R9 ;  /* 0x000000ffff2e7224 */ /* 0x000fe400078e0009 */
[----:B------:R-:W-:-:S07]  /*4310*/  IMAD.MOV.U32 R42, RZ, RZ, -0x1 ;  /* 0xffffffffff2a7424 */ /* 0x000fce00078e00ff */
[----:B01-3--:R-:W-:Y:S05]  /*4320*/  WARPSYNC.COLLECTIVE R42, `(.L_x_3531) ;  /* 0x000000002a087348 */ /* 0x00bfea0003c00000 */
[----:B0-----:R0:W2:Y:S02]  /*4330*/  SHFL.IDX P1, R42, R38, R46, R14 ;  /* 0x0000002e262a7389 */ /* 0x0010a4000002000e */
[----:B0123--:R-:W-:Y:S05]  /*4340*/  ENDCOLLECTIVE ;  /* 0x000000000000791b */ /* 0x00ffea0003800000 */
.L_x_3531:
[----:B------:R-:W-:Y:S05]  /*4350*/  BSYNC B0 ;  /* 0x0000000000007941 */ /* 0x000fea0003800000 */
.L_x_3530:
[----:B------:R-:W-:Y:S05]  /*4360*/  BRA `(.L_x_3532) ;  /* 0xffffffe000487947 */ /* 0x000fea000383ffff */
.L_x_3478:
[----:B------:R-:W-:Y:S01]  /*4370*/  BSSY B0, `(.L_x_3533) ;  /* 0x0000006000007945 */ /* 0x000fe20003800000 */
[----:B------:R-:W-:Y:S01]  /*4380*/  MOV R46, R33 ;  /* 0x00000021002e7202 */ /* 0x000fe20000000f00 */
[----:B------:R-:W-:-:S07]  /*4390*/  IMAD.MOV.U32 R42, RZ, RZ, -0x1 ;  /* 0xffffffffff2a7424 */ /* 0x000fce00078e00ff */
[----:B01-3--:R-:W-:Y:S05]  /*43a0*/  WARPSYNC.COLLECTIVE R42, `(.L_x_3534) ;  /* 0x000000002a087348 */ /* 0x00bfea0003c00000 */
[----:B0-----:R0:W2:Y:S02]  /*43b0*/  SHFL.IDX P1, R42, R38, R46, R14 ;  /* 0x0000002e262a7389 */ /* 0x0010a4000002000e */
[----:B0123--:R-:W-:Y:S05]  /*43c0*/  ENDCOLLECTIVE ;  /* 0x000000000000791b */ /* 0x00ffea0003800000 */
.L_x_3534:
[----:B------:R-:W-:Y:S05]  /*43d0*/  BSYNC B0 ;  /* 0x0000000000007941 */ /* 0x000fea0003800000 */
.L_x_3533:
[----:B------:R-:W-:Y:S05]  /*43e0*/  BRA `(.L_x_3535) ;  /* 0xffffffe000407947 */ /* 0x000fea000383ffff */
.L_x_3480:
[----:B------:R-:W-:Y:S01]  /*43f0*/  BSSY B0, `(.L_x_3536) ;  /* 0x0000006000007945 */ /* 0x000fe20003800000 */
[----:B------:R-:W-:Y:S02]  /*4400*/  IMAD.MOV.U32 R46, RZ, RZ, R35 ;  /* 0x000000ffff2e7224 */ /* 0x000fe400078e0023 */
[----:B------:R-:W-:-:S07]  /*4410*/  IMAD.MOV.U32 R42, RZ, RZ, -0x1 ;  /* 0xffffffffff2a7424 */ /* 0x000fce00078e00ff */
[----:B01-3--:R-:W-:Y:S05]  /*4420*/  WARPSYNC.COLLECTIVE R42, `(.L_x_3537) ;  /* 0x000000002a087348 */ /* 0x00bfea0003c00000 */
[----:B0-----:R0:W2:Y:S02]  /*4430*/  SHFL.IDX P1, R42, R38, R46, R14 ;  /* 0x0000002e262a7389 */ /* 0x0010a4000002000e */
[----:B0123--:R-:W-:Y:S05]  /*4440*/  ENDCOLLECTIVE ;  /* 0x000000000000791b */ /* 0x00ffea0003800000 */
.L_x_3537:
[----:B------:R-:W-:Y:S05]  /*4450*/  BSYNC B0 ;  /* 0x0000000000007941 */ /* 0x000fea0003800000 */
.L_x_3536:
[----:B------:R-:W-:Y:S05]  /*4460*/  BRA `(.L_x_3538) ;  /* 0xffffffe000387947 */ /* 0x000fea000383ffff */
.L_x_3482:
[----:B------:R-:W-:Y:S01]  /*4470*/  BSSY B0, `(.L_x_3539) ;  /* 0x0000006000007945 */ /* 0x000fe20003800000 */
[----:B------:R-:W-:Y:S01]  /*4480*/  MOV R46, R37 ;  /* 0x00000025002e7202 */ /* 0x000fe20000000f00 */
[----:B------:R-:W-:-:S07]  /*4490*/  IMAD.MOV.U32 R42, RZ, RZ, -0x1 ;  /* 0xffffffffff2a7424 */ /* 0x000fce00078e00ff */
[----:B01-3--:R-:W-:Y:S05]  /*44a0*/  WARPSYNC.COLLECTIVE R42, `(.L_x_3540) ;  /* 0x000000002a087348 */ /* 0x00bfea0003c00000 */
[----:B0-----:R0:W2:Y:S02]  /*44b0*/  SHFL.IDX P1, R42, R38, R46, R14 ;  /* 0x0000002e262a7389 */ /* 0x0010a4000002000e */
[----:B0123--:R-:W-:Y:S05]  /*44c0*/  ENDCOLLECTIVE ;  /* 0x000000000000791b */ /* 0x00ffea0003800000 */
.L_x_3540:
[----:B------:R-:W-:Y:S05]  /*44d0*/  BSYNC B0 ;  /* 0x0000000000007941 */ /* 0x000fea0003800000 */
.L_x_3539:
[----:B------:R-:W-:Y:S05]  /*44e0*/  BRA `(.L_x_3541) ;  /* 0xffffffe000307947 */ /* 0x000fea000383ffff */
.L_x_3484:
[----:B------:R-:W-:Y:S01]  /*44f0*/  BSSY B0, `(.L_x_3542) ;  /* 0x0000006000007945 */ /* 0x000fe20003800000 */
[----:B------:R-:W-:Y:S02]  /*4500*/  IMAD.MOV.U32 R46, RZ, RZ, R39 ;  /* 0x000000ffff2e7224 */ /* 0x000fe400078e0027 */
[----:B------:R-:W-:-:S07]  /*4510*/  IMAD.MOV.U32 R42, RZ, RZ, -0x1 ;  /* 0xffffffffff2a7424 */ /* 0x000fce00078e00ff */
[----:B01-3--:R-:W-:Y:S05]  /*4520*/  WARPSYNC.COLLECTIVE R42, `(.L_x_3543) ;  /* 0x000000002a087348 */ /* 0x00bfea0003c00000 */
[----:B0-----:R0:W2:Y:S02]  /*4530*/  SHFL.IDX P1, R42, R38, R46, R14 ;  /* 0x0000002e262a7389 */ /* 0x0010a4000002000e */
[----:B0123--:R-:W-:Y:S05]  /*4540*/  ENDCOLLECTIVE ;  /* 0x000000000000791b */ /* 0x00ffea0003800000 */
.L_x_3543:
[----:B------:R-:W-:Y:S05]  /*4550*/  BSYNC B0 ;  /* 0x0000000000007941 */ /* 0x000fea0003800000 */
.L_x_3542:
[----:B------:R-:W-:Y:S05]  /*4560*/  BRA `(.L_x_3544) ;  /* 0xffffffe000287947 */ /* 0x000fea000383ffff */
.L_x_3486:
[----:B------:R-:W-:Y:S01]  /*4570*/  BSSY B0, `(.L_x_3545) ;  /* 0x0000006000007945 */ /* 0x000fe20003800000 */
[----:B------:R-:W-:Y:S01]  /*4580*/  MOV R46, R41 ;  /* 0x00000029002e7202 */ /* 0x000fe20000000f00 */
[----:B------:R-:W-:-:S07]  /*4590*/  IMAD.MOV.U32 R42, RZ, RZ, -0x1 ;  /* 0xffffffffff2a7424 */ /* 0x000fce00078e00ff */
[----:B01-3--:R-:W-:Y:S05]  /*45a0*/  WARPSYNC.COLLECTIVE R42, `(.L_x_3546) ;  /* 0x000000002a087348 */ /* 0x00bfea0003c00000 */
[----:B0-----:R0:W2:Y:S02]  /*45b0*/  SHFL.IDX P1, R42, R38, R46, R14 ;  /* 0x0000002e262a7389 */ /* 0x0010a4000002000e */
[----:B0123--:R-:W-:Y:S05]  /*45c0*/  ENDCOLLECTIVE ;  /* 0x000000000000791b */ /* 0x00ffea0003800000 */
.L_x_3546:
[----:B------:R-:W-:Y:S05]  /*45d0*/  BSYNC B0 ;  /* 0x0000000000007941 */ /* 0x000fea0003800000 */
.L_x_3545:
[----:B------:R-:W-:Y:S05]  /*45e0*/  BRA `(.L_x_3547) ;  /* 0xffffffe000207947 */ /* 0x000fea000383ffff */
.L_x_3488:
[----:B------:R-:W-:Y:S01]  /*45f0*/  BSSY B0, `(.L_x_3548) ;  /* 0x0000006000007945 */ /* 0x000fe20003800000 */
[----:B------:R-:W-:Y:S02]  /*4600*/  IMAD.MOV.U32 R46, RZ, RZ, R43 ;  /* 0x000000ffff2e7224 */ /* 0x000fe400078e002b */
[----:B------:R-:W-:-:S07]  /*4610*/  IMAD.MOV.U32 R42, RZ, RZ, -0x1 ;  /* 0xffffffffff2a7424 */ /* 0x000fce00078e00ff */
[----:B01-3--:R-:W-:Y:S05]  /*4620*/  WARPSYNC.COLLECTIVE R42, `(.L_x_3549) ;  /* 0x000000002a087348 */ /* 0x00bfea0003c00000 */
[----:B0-----:R0:W2:Y:S02]  /*4630*/  SHFL.IDX P1, R42, R38, R46, R14 ;  /* 0x0000002e262a7389 */ /* 0x0010a4000002000e */
[----:B0123--:R-:W-:Y:S05]  /*4640*/  ENDCOLLECTIVE ;  /* 0x000000000000791b */ /* 0x00ffea0003800000 */
.L_x_3549:
[----:B------:R-:W-:Y:S05]  /*4650*/  BSYNC B0 ;  /* 0x0000000000007941 */ /* 0x000fea0003800000 */
.L_x_3548:
[----:B------:R-:W-:Y:S05]  /*4660*/  BRA `(.L_x_3550) ;  /* 0xffffffe000187947 */ /* 0x000fea000383ffff */
.L_x_3490:
[----:B------:R-:W-:Y:S01]  /*4670*/  BSSY B0, `(.L_x_3551) ;  /* 0x0000006000007945 */ /* 0x000fe20003800000 */
[----:B------:R-:W-:Y:S01]  /*4680*/  MOV R46, R45 ;  /* 0x0000002d002e7202 */ /* 0x000fe20000000f00 */
[----:B------:R-:W-:-:S07]  /*4690*/  IMAD.MOV.U32 R42, RZ, RZ, -0x1 ;  /* 0xffffffffff2a7424 */ /* 0x000fce00078e00ff */
[----:B01-3--:R-:W-:Y:S05]  /*46a0*/  WARPSYNC.COLLECTIVE R42, `(.L_x_3552) ;  /* 0x000000002a087348 */ /* 0x00bfea0003c00000 */
[----:B0-----:R0:W2:Y:S02]  /*46b0*/  SHFL.IDX P1, R42, R38, R46, R14 ;  /* 0x0000002e262a7389 */ /* 0x0010a4000002000e */
[----:B0123--:R-:W-:Y:S05]  /*46c0*/  ENDCOLLECTIVE ;  /* 0x000000000000791b */ /* 0x00ffea0003800000 */
.L_x_3552:
[----:B------:R-:W-:Y:S05]  /*46d0*/  BSYNC B0 ;  /* 0x0000000000007941 */ /* 0x000fea0003800000 */
.L_x_3551:
[----:B------:R-:W-:Y:S05]  /*46e0*/  BRA `(.L_x_3553) ;  /* 0xffffffe000107947 */ /* 0x000fea000383ffff */
.L_x_3492:
[----:B------:R-:W-:Y:S01]  /*46f0*/  BSSY B0, `(.L_x_3554) ;  /* 0x0000006000007945 */ /* 0x000fe20003800000 */
[----:B------:R-:W-:Y:S02]  /*4700*/  IMAD.MOV.U32 R46, RZ, RZ, R47 ;  /* 0x000000ffff2e7224 */ /* 0x000fe400078e002f */
[----:B------:R-:W-:-:S07]  /*4710*/  IMAD.MOV.U32 R42, RZ, RZ, -0x1 ;  /* 0xffffffffff2a7424 */ /* 0x000fce00078e00ff */
[----:B01-3--:R-:W-:Y:S05]  /*4720*/  WARPSYNC.COLLECTIVE R42, `(.L_x_3555) ;  /* 0x000000002a087348 */ /* 0x00bfea0003c00000 */
[----:B0-----:R0:W2:Y:S02]  /*4730*/  SHFL.IDX P1, R42, R38, R46, R14 ;  /* 0x0000002e262a7389 */ /* 0x0010a4000002000e */
[----:B0123--:R-:W-:Y:S05]  /*4740*/  ENDCOLLECTIVE ;  /* 0x000000000000791b */ /* 0x00ffea0003800000 */
.L_x_3555:
[----:B------:R-:W-:Y:S05]  /*4750*/  BSYNC B0 ;  /* 0x0000000000007941 */ /* 0x000fea0003800000 */
.L_x_3554:
[----:B------:R-:W-:Y:S05]  /*4760*/  BRA `(.L_x_3556) ;  /* 0xffffffe000087947 */ /* 0x000fea000383ffff */
.L_x_3494:
[----:B------:R-:W-:Y:S01]  /*4770*/  BSSY B0, `(.L_x_3557) ;  /* 0x0000006000007945 */ /* 0x000fe20003800000 */
[----:B------:R-:W-:Y:S01]  /*4780*/  MOV R46, R49 ;  /* 0x00000031002e7202 */ /* 0x000fe20000000f00 */
[----:B------:R-:W-:-:S07]  /*4790*/  IMAD.MOV.U32 R42, RZ, RZ, -0x1 ;  /* 0xffffffffff2a7424 */ /* 0x000fce00078e00ff */
[----:B01-3--:R-:W-:Y:S05]  /*47a0*/  WARPSYNC.COLLECTIVE R42, `(.L_x_3558) ;  /* 0x000000002a087348 */ /* 0x00bfea0003c00000 */
[----:B0-----:R0:W2:Y:S02]  /*47b0*/  SHFL.IDX P1, R42, R38, R46, R14 ;  /* 0x0000002e262a7389 */ /* 0x0010a4000002000e */
[----:B0123--:R-:W-:Y:S05]  /*47c0*/  ENDCOLLECTIVE ;  /* 0x000000000000791b */ /* 0x00ffea0003800000 */
.L_x_3558:
[----:B------:R-:W-:Y:S05]  /*47d0*/  BSYNC B0 ;  /* 0x0000000000007941 */ /* 0x000fea0003800000 */
.L_x_3557:
[----:B------:R-:W-:Y:S05]  /*47e0*/  BRA `(.L_x_3559) ;  /* 0xffffffe000007947 */ /* 0x000fea000383ffff */
.L_x_3496:
[----:B------:R-:W-:Y:S01]  /*47f0*/  BSSY B0, `(.L_x_3560) ;  /* 0x0000006000007945 */ /* 0x000fe20003800000 */
[----:B------:R-:W-:Y:S02]  /*4800*/  IMAD.MOV.U32 R46, RZ, RZ, R51 ;  /* 0x000000ffff2e7224 */ /* 0x000fe400078e0033 */
[----:B------:R-:W-:-:S07]  /*4810*/  IMAD.MOV.U32 R42, RZ, RZ, -0x1 ;  /* 0xffffffffff2a7424 */ /* 0x000fce00078e00ff */
[----:B01-3--:R-:W-:Y:S05]  /*4820*/  WARPSYNC.COLLECTIVE R42, `(.L_x_3561) ;  /* 0x000000002a087348 */ /* 0x00bfea0003c00000 */
[----:B0-----:R0:W2:Y:S02]  /*4830*/  SHFL.IDX P1, R42, R38, R46, R14 ;  /* 0x0000002e262a7389 */ /* 0x0010a4000002000e */
[----:B0123--:R-:W-:Y:S05]  /*4840*/  ENDCOLLECTIVE ;  /* 0x000000000000791b */ /* 0x00ffea0003800000 */
.L_x_3561:
[----:B------:R-:W-:Y:S05]  /*4850*/  BSYNC B0 ;  /* 0x0000000000007941 */ /* 0x000fea0003800000 */
.L_x_3560:
[----:B------:R-:W-:Y:S05]  /*4860*/  BRA `(.L_x_3562) ;  /* 0xffffffdc00f87947 */ /* 0x000fea000383ffff */
.L_x_3498:
[----:B------:R-:W-:Y:S01]  /*4870*/  BSSY B0, `(.L_x_3563) ;  /* 0x0000006000007945 */ /* 0x000fe20003800000 */
[----:B------:R-:W-:Y:S01]  /*4880*/  MOV R46, R53 ;  /* 0x00000035002e7202 */ /* 0x000fe20000000f00 */
[----:B------:R-:W-:-:S07]  /*4890*/  IMAD.MOV.U32 R42, RZ, RZ, -0x1 ;  /* 0xffffffffff2a7424 */ /* 0x000fce00078e00ff */
[----:B01-3--:R-:W-:Y:S05]  /*48a0*/  WARPSYNC.COLLECTIVE R42, `(.L_x_3564) ;  /* 0x000000002a087348 */ /* 0x00bfea0003c00000 */
[----:B0-----:R0:W2:Y:S02]  /*48b0*/  SHFL.IDX P1, R42, R38, R46, R14 ;  /* 0x0000002e262a7389 */ /* 0x0010a4000002000e */
[----:B0123--:R-:W-:Y:S05]  /*48c0*/  ENDCOLLECTIVE ;  /* 0x000000000000791b */ /* 0x00ffea0003800000 */
.L_x_3564:
[----:B------:R-:W-:Y:S05]  /*48d0*/  BSYNC B0 ;  /* 0x0000000000007941 */ /* 0x000fea0003800000 */
.L_x_3563:
[----:B------:R-:W-:Y:S05]  /*48e0*/  BRA `(.L_x_3565) ;  /* 0xffffffdc00f07947 */ /* 0x000fea000383ffff */
.L_x_3500:
[----:B------:R-:W-:Y:S01]  /*48f0*/  BSSY B0, `(.L_x_3566) ;  /* 0x0000006000007945 */ /* 0x000fe20003800000 */
[----:B------:R-:W-:Y:S02]  /*4900*/  IMAD.MOV.U32 R46, RZ, RZ, R6 ;  /* 0x000000ffff2e7224 */ /* 0x000fe400078e0006 */
[----:B------:R-:W-:-:S07]  /*4910*/  IMAD.MOV.U32 R42, RZ, RZ, -0x1 ;  /* 0xffffffffff2a7424 */ /* 0x000fce00078e00ff */
[----:B01-3--:R-:W-:Y:S05]  /*4920*/  WARPSYNC.COLLECTIVE R42, `(.L_x_3567) ;  /* 0x000000002a087348 */ /* 0x00bfea0003c00000 */
[----:B0-----:R0:W2:Y:S02]  /*4930*/  SHFL.IDX P1, R42, R38, R46, R14 ;  /* 0x0000002e262a7389 */ /* 0x0010a4000002000e */
[----:B0123--:R-:W-:Y:S05]  /*4940*/  ENDCOLLECTIVE ;  /* 0x000000000000791b */ /* 0x00ffea0003800000 */
.L_x_3567:
[----:B------:R-:W-:Y:S05]  /*4950*/  BSYNC B0 ;  /* 0x0000000000007941 */ /* 0x000fea0003800000 */
.L_x_3566:
[----:B------:R-:W-:Y:S05]  /*4960*/  BRA `(.L_x_3568) ;  /* 0xffffffdc00e87947 */ /* 0x000fea000383ffff */
.L_x_3502:
[----:B------:R-:W-:Y:S01]  /*4970*/  BSSY B0, `(.L_x_3569) ;  /* 0x0000006000007945 */ /* 0x000fe20003800000 */
[----:B------:R-:W-:Y:S01]  /*4980*/  MOV R46, R5 ;  /* 0x00000005002e7202 */ /* 0x000fe20000000f00 */
[----:B------:R-:W-:-:S07]  /*4990*/  IMAD.MOV.U32 R42, RZ, RZ, -0x1 ;  /* 0xffffffffff2a7424 */ /* 0x000fce00078e00ff */
[----:B01-3--:R-:W-:Y:S05]  /*49a0*/  WARPSYNC.COLLECTIVE R42, `(.L_x_3570) ;  /* 0x000000002a087348 */ /* 0x00bfea0003c00000 */
[----:B0-----:R0:W2:Y:S02]  /*49b0*/  SHFL.IDX P1, R42, R38, R46, R14 ;  /* 0x0000002e262a7389 */ /* 0x0010a4000002000e */
[----:B0123--:R-:W-:Y:S05]  /*49c0*/  ENDCOLLECTIVE ;  /* 0x000000000000791b */ /* 0x00ffea0003800000 */
.L_x_3570:
[----:B------:R-:W-:Y:S05]  /*49d0*/  BSYNC B0 ;  /* 0x0000000000007941 */ /* 0x000fea0003800000 */
.L_x_3569:
[----:B------:R-:W-:Y:S01]  /*49e0*/  IMAD.MOV.U32 R38, RZ, RZ, R42 ;  /* 0x000000ffff267224 */ /* 0x000fe200078e002a */
[----:B------:R-:W-:Y:S06]  /*49f0*/  BRA `(.L_x_3571) ;  /* 0xffffffdc00dc7947 */ /* 0x000fec000383ffff */
.L_x_3572:
        /* <DEDUP_REMOVED lines=16> */
.L_x_20475:


//--------------------- .text._Z9cuda_gemmIiLi128ELi16ELi1ELi128ELi8ELi8ELi1EEviiiPT_S1_S1_ii --------------------------
	.section	.text._Z9cuda_gemmIiLi128ELi16ELi1ELi128ELi8ELi8ELi1EEviiiPT_S1_S1_ii,"ax",@progbits
	.align	128
        .global         _Z9cuda_gemmIiLi128ELi16ELi1ELi128ELi8ELi8ELi1EEviiiPT_S1_S1_ii
        .type           _Z9cuda_gemmIiLi128ELi16ELi1ELi128ELi8ELi8ELi1EEviiiPT_S1_S1_ii,@function
        .size           _Z9cuda_gemmIiLi128ELi16ELi1ELi128ELi8ELi8ELi1EEviiiPT_S1_S1_ii,(.L_x_20476 - _Z9cuda_gemmIiLi128ELi16ELi1ELi128ELi8ELi8ELi1EEviiiPT_S1_S1_ii)
        .other          _Z9cuda_gemmIiLi128ELi16ELi1ELi128ELi8ELi8ELi1EEviiiPT_S1_S1_ii,@"STO_CUDA_ENTRY STV_DEFAULT"
_Z9cuda_gemmIiLi128ELi16ELi1ELi128ELi8ELi8ELi1EEviiiPT_S1_S1_ii:
.text._Z9cuda_gemmIiLi128ELi16ELi1ELi128ELi8ELi8ELi1EEviiiPT_S1_S1_ii:
        /* <DEDUP_REMOVED lines=26> */
[----:B------:R-:W-:Y:S01]  /*01a0*/  @P0 IMAD.IADD R2, R2, 0x1, -R3 ;  /* 0x0000000102020824 */ /* 0x000fe200078e0a03 */
[----:B------:R-:W-:-:S04]  /*01b0*/  @P0 IADD3 R5, PT, PT, R5, 0x1, RZ ;  /* 0x0000000105050810 */ /* 0x000fc80007ffe0ff */
[----:B------:R-:W-:-:S13]  /*01c0*/  ISETP.GE.U32.AND P1, PT, R2, R3, PT ;  /* 0x000000030200720c */ /* 0x000fda0003f26070 */
[----:B------:R-:W-:Y:S01]  /*01d0*/  @P1 VIADD R5, R5, 0x1 ;  /* 0x0000000105051836 */ /* 0x000fe20000000000 */
[----:B------:R-:W-:-:S05]  /*01e0*/  @!P2 LOP3.LUT R5, RZ, R3, RZ, 0x33, !PT ;  /* 0x00000003ff05a212 */ /* 0x000fca00078e33ff */
[----:B------:R-:W-:-:S05]  /*01f0*/  IMAD.IADD R6, R6, 0x1, R5 ;  /* 0x0000000106067824 */ /* 0x000fca00078e0205 */
[C---:B------:R-:W-:Y:S02]  /*0200*/  LOP3.LUT R2, R6.reuse, 0x3, RZ, 0xc0, !PT ;  /* 0x0000000306027812 */ /* 0x040fe400078ec0ff */
[----:B------:R-:W-:Y:S02]  /*0210*/  ISETP.GE.U32.AND P1, PT, R6, 0x3, PT ;  /* 0x000000030600780c */ /* 0x000fe40003f26070 */
[----:B------:R-:W-:Y:S02]  /*0220*/  ISETP.NE.AND P0, PT, R2, 0x3, PT ;  /* 0x000000030200780c */ /* 0x000fe40003f05270 */
[----:B------:R-:W-:-:S11]  /*0230*/  MOV R2, R0 ;  /* 0x0000000000027202 */ /* 0x000fd60000000f00 */
[----:B------:R-:W-:Y:S05]  /*0240*/  @!P0 BRA `(.L_x_3576) ;  /* 0x0000000000508947 */ /* 0x000fea0003800000 */
[----:B------:R-:W0:Y:S01]  /*0250*/  S2R R11, SR_CgaCtaId ;  /* 0x00000000000b7919 */ /* 0x000e220000008800 */
[----:B------:R-:W1:Y:S01]  /*0260*/  LDC.64 R4, c[0x0][0x398] ;  /* 0x0000e600ff047b82 */ /* 0x000e620000000a00 */
[----:B------:R-:W-:Y:S01]  /*0270*/  MOV R2, 0x400 ;  /* 0x0000040000027802 */ /* 0x000fe20000000f00 */
[----:B------:R-:W-:Y:S02]  /*0280*/  VIADD R6, R6, 0x1 ;  /* 0x0000000106067836 */ /* 0x000fe40000000000 */
[----:B------:R-:W-:-:S03]  /*0290*/  IMAD.MOV.U32 R9, RZ, RZ, RZ ;  /* 0x000000ffff097224 */ /* 0x000fc600078e00ff */
[----:B------:R-:W-:Y:S02]  /*02a0*/  LOP3.LUT R8, R6, 0x3, RZ, 0xc0, !PT ;  /* 0x0000000306087812 */ /* 0x000fe400078ec0ff */
[----:B0-----:R-:W-:Y:S02]  /*02b0*/  LEA R11, R11, R2, 0x18 ;  /* 0x000000020b0b7211 */ /* 0x001fe400078ec0ff */
[----:B------:R-:W-:-:S07]  /*02c0*/  MOV R2, R0 ;  /* 0x0000000000027202 */ /* 0x000fce0000000f00 */
.L_x_3577:
        /* <DEDUP_REMOVED lines=12> */
.L_x_3576:
[----:B------:R-:W-:Y:S05]  /*0390*/  BSYNC.RECONVERGENT B1 ;  /* 0x0000000000017941 */ /* 0x000fea0003800200 */
.L_x_3575:
[----:B------:R-:W-:Y:S05]  /*03a0*/  @!P1 BRA `(.L_x_3574) ;  /* 0x0000000000a89947 */ /* 0x000fea0003800000 */
[----:B------:R-:W1:Y:S01]  /*03b0*/  S2R R7, SR_CgaCtaId ;  /* 0x0000000000077919 */ /* 0x000e620000008800 */
[----:B------:R-:W2:Y:S01]  /*03c0*/  LDC.64 R4, c[0x0][0x398] ;  /* 0x0000e600ff047b82 */ /* 0x000ea20000000a00 */
[----:B0-----:R-:W-:-:S04]  /*03d0*/  MOV R6, 0x400 ;  /* 0x0000040000067802 */ /* 0x001fc80000000f00 */
[----:B-1----:R-:W-:-:S07]  /*03e0*/  LEA R6, R7, R6, 0x18 ;  /* 0x0000000607067211 */ /* 0x002fce00078ec0ff */
.L_x_3578:
[----:B------:R-:W-:Y:S02]  /*03f0*/  IMAD.IADD R24, R3, 0x1, R2 ;  /* 0x0000000103187824 */ /* 0x000fe400078e0202 */
[----:B-12---:R-:W-:-:S04]  /*0400*/  IMAD.WIDE.U32 R18, R2, 0x4, R4 ;  /* 0x0000000402127825 */ /* 0x006fc800078e0004 */
[C---:B------:R-:W-:Y:S01]  /*0410*/  IMAD.IADD R20, R24.reuse, 0x1, R3 ;  /* 0x0000000118147824 */ /* 0x040fe200078e0203 */
[----:B------:R0:W2:Y:S01]  /*0420*/  LDG.E R8, desc[UR10][R18.64] ;  /* 0x0000000a12087981 */ /* 0x0000a2000c1e1900 */
[----:B------:R-:W-:-:S03]  /*0430*/  IMAD.WIDE.U32 R14, R24, 0x4, R4 ;  /* 0x00000004180e7825 */ /* 0x000fc600078e0004 */
[C---:B------:R-:W-:Y:S01]  /*0440*/  IADD3 R7, PT, PT, R20.reuse, R3, RZ ;  /* 0x0000000314077210 */ /* 0x040fe20007ffe0ff */
[--C-:B------:R-:W-:Y:S01]  /*0450*/  IMAD.WIDE.U32 R16, R20, 0x4, R4.reuse ;  /* 0x0000000414107825 */ /* 0x100fe200078e0004 */
[----:B------:R1:W3:Y:S03]  /*0460*/  LDG.E R9, desc[UR10][R14.64] ;  /* 0x0000000a0e097981 */ /* 0x0002e6000c1e1900 */
[----:B------:R-:W-:Y:S01]  /*0470*/  IMAD.WIDE.U32 R12, R7, 0x4, R4 ;  /* 0x00000004070c7825 */ /* 0x000fe200078e0004 */
[----:B------:R-:W4:Y:S04]  /*0480*/  LDG.E R10, desc[UR10][R16.64] ;  /* 0x0000000a100a7981 */ /* 0x000f28000c1e1900 */
[----:B------:R5:W4:Y:S01]  /*0490*/  LDG.E R11, desc[UR10][R12.64] ;  /* 0x0000000a0c0b7981 */ /* 0x000b22000c1e1900 */
[----:B------:R-:W-:-:S02]  /*04a0*/  LOP3.LUT R23, R2, 0x7, RZ, 0xc0, !PT ;  /* 0x0000000702177812 */ /* 0x000fc400078ec0ff */
[----:B------:R-:W-:Y:S02]  /*04b0*/  SHF.R.U32.HI R2, RZ, 0x1, R2 ;  /* 0x00000001ff027819 */ /* 0x000fe40000011602 */
[----:B------:R-:W-:Y:S02]  /*04c0*/  LOP3.LUT R21, R24, 0x7, RZ, 0xc0, !PT ;  /* 0x0000000718157812 */ /* 0x000fe400078ec0ff */
[----:B------:R-:W-:Y:S02]  /*04d0*/  LOP3.LUT R22, R2, 0x7ffffffc, RZ, 0xc0, !PT ;  /* 0x7ffffffc02167812 */ /* 0x000fe400078ec0ff */
[----:B------:R-:W-:Y:S02]  /*04e0*/  SHF.R.U32.HI R2, RZ, 0x1, R24 ;  /* 0x00000001ff027819 */ /* 0x000fe40000011618 */
[----:B0-----:R-:W-:Y:S02]  /*04f0*/  LOP3.LUT R19, R20, 0x7, RZ, 0xc0, !PT ;  /* 0x0000000714137812 */ /* 0x001fe400078ec0ff */
[----:B------:R-:W-:-:S02]  /*0500*/  SHF.R.U32.HI R20, RZ, 0x1, R20 ;  /* 0x00000001ff147819 */ /* 0x000fc40000011614 */
[----:B-1----:R-:W-:Y:S02]  /*0510*/  LOP3.LUT R15, R7, 0x7, RZ, 0xc0, !PT ;  /* 0x00000007070f7812 */ /* 0x002fe400078ec0ff */
[----:B-----5:R-:W-:Y:S01]  /*0520*/  SHF.R.U32.HI R12, RZ, 0x1, R7 ;  /* 0x00000001ff0c7819 */ /* 0x020fe20000011607 */
[--C-:B------:R-:W-:Y:S01]  /*0530*/  IMAD R23, R23, 0x24, R6.reuse ;  /* 0x0000002417177824 */ /* 0x100fe200078e0206 */
[----:B------:R-:W-:Y:S01]  /*0540*/  LOP3.LUT R2, R2, 0x7ffffffc, RZ, 0xc0, !PT ;  /* 0x7ffffffc02027812 */ /* 0x000fe200078ec0ff */
[--C-:B------:R-:W-:Y:S01]  /*0550*/  IMAD R21, R21, 0x24, R6.reuse ;  /* 0x0000002415157824 */ /* 0x100fe200078e0206 */
[----:B------:R-:W-:Y:S01]  /*0560*/  LOP3.LUT R20, R20, 0x7ffffffc, RZ, 0xc0, !PT ;  /* 0x7ffffffc14147812 */ /* 0x000fe200078ec0ff */
[--C-:B------:R-:W-:Y:S01]  /*0570*/  IMAD R19, R19, 0x24, R6.reuse ;  /* 0x0000002413137824 */ /* 0x100fe200078e0206 */
[----:B------:R-:W-:Y:S01]  /*0580*/  LOP3.LUT R14, R12, 0x7ffffffc, RZ, 0xc0, !PT ;  /* 0x7ffffffc0c0e7812 */ /* 0x000fe200078ec0ff */
[----:B------:R-:W-:Y:S02]  /*0590*/  IMAD R15, R15, 0x24, R6 ;  /* 0x000000240f0f7824 */ /* 0x000fe400078e0206 */
[----:B------:R-:W-:Y:S01]  /*05a0*/  IMAD.IADD R23, R23, 0x1, R22 ;  /* 0x0000000117177824 */ /* 0x000fe200078e0216 */
[----:B------:R-:W-:Y:S01]  /*05b0*/  IADD3 R19, PT, PT, R19, R20, RZ ;  /* 0x0000001413137210 */ /* 0x000fe20007ffe0ff */
[----:B------:R-:W-:-:S02]  /*05c0*/  IMAD.IADD R12, R21, 0x1, R2 ;  /* 0x00000001150c7824 */ /* 0x000fc400078e0202 */
[----:B------:R-:W-:Y:S02]  /*05d0*/  IMAD.IADD R14, R15, 0x1, R14 ;  /* 0x000000010f0e7824 */ /* 0x000fe400078e020e */
[----:B------:R-:W-:-:S05]  /*05e0*/  IMAD.IADD R2, R7, 0x1, R3 ;  /* 0x0000000107027824 */ /* 0x000fca00078e0203 */
[----:B------:R-:W-:Y:S01]  /*05f0*/  ISETP.GE.U32.AND P0, PT, R2, 0x40, PT ;  /* 0x000000400200780c */ /* 0x000fe20003f06070 */
[----:B--2---:R1:W-:Y:S04]  /*0600*/  STS [R23], R8 ;  /* 0x0000000817007388 */ /* 0x0043e80000000800 */
[----:B---3--:R1:W-:Y:S04]  /*0610*/  STS [R12], R9 ;  /* 0x000000090c007388 */ /* 0x0083e80000000800 */
[----:B----4-:R1:W-:Y:S04]  /*0620*/  STS [R19], R10 ;  /* 0x0000000a13007388 */ /* 0x0103e80000000800 */
[----:B------:R1:W-:Y:S01]  /*0630*/  STS [R14], R11 ;  /* 0x0000000b0e007388 */ /* 0x0003e20000000800 */
[----:B------:R-:W-:Y:S05]  /*0640*/  @!P0 BRA `(.L_x_3578) ;  /* 0xfffffffc00688947 */ /* 0x000fea000383ffff */
.L_x_3574:
[----:B------:R-:W-:Y:S05]  /*0650*/  BSYNC.RECONVERGENT B0 ;  /* 0x0000000000007941 */ /* 0x000fea0003800200 */
.L_x_3573:
[----:B------:R-:W2:Y:S01]  /*0660*/  S2UR UR6, SR_CTAID.Y ;  /* 0x00000000000679c3 */ /* 0x000ea20000002600 */
[----:B------:R-:W3:Y:S01]  /*0670*/  LDCU UR12, c[0x0][0x360] ;  /* 0x00006c00ff0c77ac */ /* 0x000ee20008000800 */
[----:B------:R-:W4:Y:S02]  /*0680*/  LDCU UR13, c[0x0][0x374] ;  /* 0x00006e80ff0d77ac */ /* 0x000f240008000800 */
[----:B----4-:R-:W-:-:S04]  /*0690*/  USHF.L.U32 UR4, UR13, 0x4, URZ ;  /* 0x000000040d047899 */ /* 0x010fc800080006ff */
[----:B--2---:R-:W-:-:S06]  /*06a0*/  UISETP.GE.U32.AND UP0, UPT, UR6, UR4, UPT ;  /* 0x000000040600728c */ /* 0x004fcc000bf06070 */
[----:B------:R-:W-:-:S13]  /*06b0*/  PLOP3.LUT P0, PT, PT, PT, UP0, 0x80, 0x8 ;  /* 0x000000000008781c */ /* 0x000fda0003f0f008 */
[----:B---3--:R-:W-:Y:S05]  /*06c0*/  @P0 EXIT ;  /* 0x000000000000094d */ /* 0x008fea0003800000 */
[----:B0-----:R-:W0:Y:S01]  /*06d0*/  I2F.U32.RP R6, UR12 ;  /* 0x0000000c00067d06 */ /* 0x001e220008209000 */
[C---:B------:R-:W-:Y:S01]  /*06e0*/  VIADD R4, R0.reuse, UR12 ;  /* 0x0000000c00047c36 */ /* 0x040fe20008000000 */
[----:B------:R-:W2:Y:S01]  /*06f0*/  S2UR UR7, SR_CgaCtaId ;  /* 0x00000000000779c3 */ /* 0x000ea20000008800 */
[----:B------:R-:W-:Y:S01]  /*0700*/  UMOV UR5, 0x400 ;  /* 0x0000040000057882 */ /* 0x000fe20000000000 */
[----:B-1----:R-:W-:Y:S01]  /*0710*/  LOP3.LUT R9, R0, 0xf, RZ, 0xc0, !PT ;  /* 0x0000000f00097812 */ /* 0x002fe200078ec0ff */
[----:B------:R-:W-:Y:S01]  /*0720*/  UIADD3 UR4, UPT, UPT, UR5, 0x180, URZ ;  /* 0x0000018005047890 */ /* 0x000fe2000fffe0ff */
[----:B------:R-:W-:Y:S01]  /*0730*/  ISETP.GE.U32.AND P0, PT, R4, 0x80, PT ;  /* 0x000000800400780c */ /* 0x000fe20003f06070 */
[----:B------:R-:W-:Y:S01]  /*0740*/  VIADD R29, R0, 0x5 ;  /* 0x00000005001d7836 */ /* 0x000fe20000000000 */
[----:B------:R-:W-:Y:S01]  /*0750*/  VIMNMX.U32 R5, PT, PT, R4, 0x80, !PT ;  /* 0x0000008004057848 */ /* 0x000fe20007fe0000 */
[C---:B------:R-:W-:Y:S01]  /*0760*/  VIADD R25, R0.reuse, 0xffffffff ;  /* 0xffffffff00197836 */ /* 0x040fe20000000000 */
[----:B------:R-:W-:Y:S01]  /*0770*/  SEL R10, RZ, 0x1, P0 ;  /* 0x00000001ff0a7807 */ /* 0x000fe20000000000 */
[----:B------:R-:W-:Y:S01]  /*0780*/  USHF.L.U32 UR9, UR12, 0x2, URZ ;  /* 0x000000020c097899 */ /* 0x000fe200080006ff */
[----:B------:R-:W-:-:S02]  /*0790*/  LOP3.LUT R8, R0, 0x7, RZ, 0xc0, !PT ;  /* 0x0000000700087812 */ /* 0x000fc400078ec0ff */
[----:B------:R-:W-:Y:S01]  /*07a0*/  IADD3 R5, PT, PT, R5, -R4, -R10 ;  /* 0x8000000405057210 */ /* 0x000fe20007ffe80a */
[----:B0-----:R-:W0:Y:S01]  /*07b0*/  MUFU.RCP R6, R6 ;  /* 0x0000000600067308 */ /* 0x001e220000001000 */
[C---:B------:R-:W-:Y:S02]  /*07c0*/  ISETP.NE.AND P5, PT, R8.reuse, 0x7, PT ;  /* 0x000000070800780c */ /* 0x040fe40003fa5270 */
[----:B------:R-:W-:Y:S02]  /*07d0*/  ISETP.NE.U32.AND P2, PT, RZ, UR12, PT ;  /* 0x0000000cff007c0c */ /* 0x000fe4000bf45070 */
[C---:B------:R-:W-:Y:S02]  /*07e0*/  ISETP.GE.U32.AND P0, PT, R8.reuse, 0x6, PT ;  /* 0x000000060800780c */ /* 0x040fe40003f06070 */
[C---:B------:R-:W-:Y:S02]  /*07f0*/  ISETP.GE.U32.AND P4, PT, R8.reuse, 0x5, PT ;  /* 0x000000050800780c */ /* 0x040fe40003f86070 */
[----:B------:R-:W-:Y:S01]  /*0800*/  ISETP.GE.U32.AND P3, PT, R8, 0x4, PT ;  /* 0x000000040800780c */ /* 0x000fe20003f66070 */
[----:B--2---:R-:W-:Y:S01]  /*0810*/  ULEA UR4, UR7, UR4, 0x18 ;  /* 0x0000000407047291 */ /* 0x004fe2000f8ec0ff */
[----:B------:R-:W-:Y:S01]  /*0820*/  IADD3 R28, PT, PT, R0, 0x6, RZ ;  /* 0x00000006001c7810 */ /* 0x000fe20007ffe0ff */
[----:B------:R-:W-:Y:S01]  /*0830*/  ULEA UR8, UR7, UR5, 0x18 ;  /* 0x0000000507087291 */ /* 0x000fe2000f8ec0ff */
[----:B------:R-:W-:-:S02]  /*0840*/  LOP3.LUT R29, R29, 0x7, RZ, 0xc0, !PT ;  /* 0x000000071d1d7812 */ /* 0x000fc400078ec0ff */
[----:B------:R-:W-:Y:S02]  /*0850*/  LOP3.LUT R28, R28, 0x7, RZ, 0xc0, !PT ;  /* 0x000000071c1c7812 */ /* 0x000fe400078ec0ff */
[----:B0-----:R-:W-:Y:S02]  /*0860*/  IADD3 R2, PT, PT, R6, 0xffffffe, RZ ;  /* 0x0ffffffe06027810 */ /* 0x001fe40007ffe0ff */
[----:B------:R-:W-:Y:S02]  /*0870*/  LOP3.LUT R25, R25, 0x7, RZ, 0xc0, !PT ;  /* 0x0000000719197812 */ /* 0x000fe400078ec0ff */
[----:B------:R0:W1:Y:S02]  /*0880*/  F2I.FTZ.U32.TRUNC.NTZ R3, R2 ;  /* 0x0000000200037305 */ /* 0x000064000021f000 */
[----:B0-----:R-:W-:Y:S02]  /*0890*/  HFMA2 R2, -RZ, RZ, 0, 0 ;  /* 0x00000000ff027431 */ /* 0x001fe400000001ff */
[----:B-1----:R-:W-:-:S04]  /*08a0*/  IMAD.MOV R7, RZ, RZ, -R3 ;  /* 0x000000ffff077224 */ /* 0x002fc800078e0a03 */
[----:B------:R-:W-:-:S04]  /*08b0*/  IMAD R7, R7, UR12, RZ ;  /* 0x0000000c07077c24 */ /* 0x000fc8000f8e02ff */
[----:B------:R-:W-:-:S06]  /*08c0*/  IMAD.HI.U32 R6, R3, R7, R2 ;  /* 0x0000000703067227 */ /* 0x000fcc00078e0002 */
[----:B------:R-:W-:-:S04]  /*08d0*/  IMAD.HI.U32 R13, R6, R5, RZ ;  /* 0x00000005060d7227 */ /* 0x000fc800078e00ff */
[----:B------:R-:W-:-:S04]  /*08e0*/  IMAD.MOV R2, RZ, RZ, -R13 ;  /* 0x000000ffff027224 */ /* 0x000fc800078e0a0d */
[----:B------:R-:W-:Y:S02]  /*08f0*/  IMAD R5, R2, UR12, R5 ;  /* 0x0000000c02057c24 */ /* 0x000fe4000f8e0205 */
[----:B------:R-:W-:-:S03]  /*0900*/  IMAD.SHL.U32 R2, R0, 0x4, RZ ;  /* 0x0000000400027824 */ /* 0x000fc600078e00ff */
[----:B------:R-:W-:Y:S02]  /*0910*/  ISETP.GE.U32.AND P1, PT, R5, UR12, PT ;  /* 0x0000000c05007c0c */ /* 0x000fe4000bf26070 */
[----:B------:R-:W-:-:S05]  /*0920*/  LOP3.LUT R11, R2, 0x1c, RZ, 0xc0, !PT ;  /* 0x0000001c020b7812 */ /* 0x000fca00078ec0ff */
[----:B------:R-:W-:Y:S02]  /*0930*/  IMAD R3, R9, 0x20, R11 ;  /* 0x0000002009037824 */ /* 0x000fe400078e020b */
[----:B------:R-:W-:Y:S02]  /*0940*/  VIADD R11, R11, UR8 ;  /* 0x000000080b0b7c36 */ /* 0x000fe40008000000 */
[----:B------:R-:W-:Y:S01]  /*0950*/  VIADD R12, R3, UR4 ;  /* 0x00000004030c7c36 */ /* 0x000fe20008000000 */
[----:B------:R-:W-:Y:S01]  /*0960*/  UIADD3 UR4, UPT, UPT, UR5, 0x380, URZ ;  /* 0x0000038005047890 */ /* 0x000fe2000fffe0ff */
[----:B------:R-:W-:Y:S01]  /*0970*/  @P1 IADD3 R5, PT, PT, R5, -UR12, RZ ;  /* 0x8000000c05051c10 */ /* 0x000fe2000fffe0ff */
[----:B------:R-:W-:Y:S01]  /*0980*/  @P1 VIADD R13, R13, 0x1 ;  /* 0x000000010d0d1836 */ /* 0x000fe20000000000 */
[----:B------:R-:W-:Y:S01]  /*0990*/  ISETP.GE.U32.AND P1, PT, R8, 0x3, PT ;  /* 0x000000030800780c */ /* 0x000fe20003f26070 */
[----:B------:R-:W-:Y:S01]  /*09a0*/  ULEA UR5, UR7, UR4, 0x18 ;  /* 0x0000000407057291 */ /* 0x000fe2000f8ec0ff */
[----:B------:R-:W-:-:S02]  /*09b0*/  ISETP.GE.U32.AND P6, PT, R5, UR12, PT ;  /* 0x0000000c05007c0c */ /* 0x000fc4000bfc6070 */
[----:B------:R-:W-:Y:S01]  /*09c0*/  IADD3 R3, PT, PT, R12, -0x20, RZ ;  /* 0xffffffe00c037810 */ /* 0x000fe20007ffe0ff */
[----:B------:R-:W-:Y:S02]  /*09d0*/  UMOV UR4, UR6 ;  /* 0x0000000600047c82 */ /* 0x000fe40008000000 */
[----:B------:R-:W-:Y:S02]  /*09e0*/  IADD3 R18, PT, PT, R2, UR5, RZ ;  /* 0x0000000502127c10 */ /* 0x000fe4000fffe0ff */
[--C-:B------:R-:W-:Y:S01]  /*09f0*/  IMAD.MOV.U32 R4, RZ, RZ, R3.reuse ;  /* 0x000000ffff047224 */ /* 0x100fe200078e0003 */
[-C--:B------:R-:W-:Y:S01]  /*0a00*/  MOV R6, R3.reuse ;  /* 0x0000000300067202 */ /* 0x080fe20000000f00 */
[--C-:B------:R-:W-:Y:S01]  /*0a10*/  @P5 IMAD.MOV R4, RZ, RZ, R12.reuse ;  /* 0x000000ffff045224 */ /* 0x100fe200078e020c */
[----:B------:R-:W-:Y:S01]  /*0a20*/  LOP3.LUT P5, RZ, R0, 0x7, RZ, 0xc0, !PT ;  /* 0x0000000700ff7812 */ /* 0x000fe200078ac0ff */
[--C-:B------:R-:W-:Y:S01]  /*0a30*/  IMAD.MOV.U32 R5, RZ, RZ, R3.reuse ;  /* 0x000000ffff057224 */ /* 0x100fe200078e0003 */
[----:B------:R-:W-:Y:S01]  /*0a40*/  MOV R9, R3 ;  /* 0x0000000300097202 */ /* 0x000fe20000000f00 */
[--C-:B------:R-:W-:Y:S01]  /*0a50*/  IMAD.MOV.U32 R7, RZ, RZ, R3.reuse ;  /* 0x000000ffff077224 */ /* 0x100fe200078e0003 */
[----:B------:R-:W-:Y:S01]  /*0a60*/  @P6 IADD3 R13, PT, PT, R13, 0x1, RZ ;  /* 0x000000010d0d6810 */ /* 0x000fe20007ffe0ff */
[--C-:B------:R-:W-:Y:S01]  /*0a70*/  @!P0 IMAD.MOV R5, RZ, RZ, R12.reuse ;  /* 0x000000ffff058224 */ /* 0x100fe200078e020c */
[----:B------:R-:W-:Y:S01]  /*0a80*/  ISETP.GE.U32.AND P6, PT, R8, 0x2, PT ;  /* 0x000000020800780c */ /* 0x000fe20003fc6070 */
[----:B------:R-:W-:Y:S01]  /*0a90*/  IMAD.MOV.U32 R8, RZ, RZ, R3 ;  /* 0x000000ffff087224 */ /* 0x000fe200078e0003 */
[----:B------:R-:W-:Y:S01]  /*0aa0*/  @!P2 LOP3.LUT R13, RZ, UR12, RZ, 0x33, !PT ;  /* 0x0000000cff0dac12 */ /* 0x000fe2000f8e33ff */
[--C-:B------:R-:W-:Y:S01]  /*0ab0*/  @!P4 IMAD.MOV R6, RZ, RZ, R12.reuse ;  /* 0x000000ffff06c224 */ /* 0x100fe200078e020c */
[----:B------:R-:W-:Y:S01]  /*0ac0*/  @!P3 IADD3 R7, PT, PT, R12, RZ, RZ ;  /* 0x000000ff0c07b210 */ /* 0x000fe20007ffe0ff */
[----:B------:R-:W-:-:S02]  /*0ad0*/  @!P1 IMAD.MOV R8, RZ, RZ, R12 ;  /* 0x000000ffff089224 */ /* 0x000fc400078e020c */
[----:B------:R-:W-:Y:S01]  /*0ae0*/  @!P5 IADD3 R3, PT, PT, R12, RZ, RZ ;  /* 0x000000ff0c03d210 */ /* 0x000fe20007ffe0ff */
[----:B------:R-:W-:-:S05]  /*0af0*/  IMAD.IADD R10, R10, 0x1, R13 ;  /* 0x000000010a0a7824 */ /* 0x000fca00078e020d */
[----:B------:R-:W-:-:S07]  /*0b00*/  @!P6 IMAD.MOV R9, RZ, RZ, R12 ;  /* 0x000000ffff09e224 */ /* 0x000fce00078e020c */
.L_x_3596:
[C---:B--2---:R-:W-:Y:S01]  /*0b10*/  LOP3.LUT R17, R10.reuse, 0x3, RZ, 0xc0, !PT ;  /* 0x000000030a117812 */ /* 0x044fe200078ec0ff */
[----:B------:R-:W-:Y:S01]  /*0b20*/  UMOV UR6, UR4 ;  /* 0x0000000400067c82 */ /* 0x000fe20008000000 */
[----:B------:R-:W-:Y:S01]  /*0b30*/  USHF.L.U32 UR7, UR13, 0x4, URZ ;  /* 0x000000040d077899 */ /* 0x000fe200080006ff */
[----:B------:R-:W-:Y:S01]  /*0b40*/  BSSY.RECONVERGENT B0, `(.L_x_3579) ;  /* 0x0000023000007945 */ /* 0x000fe20003800200 */
[----:B------:R-:W-:Y:S01]  /*0b50*/  ISETP.NE.AND P1, PT, R17, 0x3, PT ;  /* 0x000000031100780c */ /* 0x000fe20003f25270 */
[----:B------:R-:W-:Y:S01]  /*0b60*/  UIADD3 UR4, UPT, UPT, UR13, UR4, URZ ;  /* 0x000000040d047290 */ /* 0x000fe2000fffe0ff */
[----:B------:R-:W-:Y:S01]  /*0b70*/  ISETP.GE.U32.AND P0, PT, R10, 0x3, PT ;  /* 0x000000030a00780c */ /* 0x000fe20003f06070 */
[----:B------:R-:W-:Y:S02]  /*0b80*/  VIADD R16, R0, UR12 ;  /* 0x0000000c00107c36 */ /* 0x000fe40008000000 */
[----:B------:R-:W-:Y:S01]  /*0b90*/  UISETP.GE.U32.AND UP0, UPT, UR4, UR7, UPT ;  /* 0x000000070400728c */ /* 0x000fe2000bf06070 */
[----:B------:R-:W-:-:S07]  /*0ba0*/  IMAD.MOV.U32 R20, RZ, RZ, R0 ;  /* 0x000000ffff147224 */ /* 0x000fce00078e0000 */
[----:B01----:R-:W-:Y:S05]  /*0bb0*/  @!P1 BRA `(.L_x_3580) ;  /* 0x00000000006c9947 */ /* 0x003fea0003800000 */
        /* <DEDUP_REMOVED lines=27> */
.L_x_3580:
[----:B------:R-:W-:Y:S05]  /*0d70*/  BSYNC.RECONVERGENT B0 ;  /* 0x0000000000007941 */ /* 0x000fea0003800200 */
.L_x_3579:
[----:B------:R-:W-:Y:S04]  /*0d80*/  BSSY.RECONVERGENT B0, `(.L_x_3581) ;  /* 0x0000025000007945 */ /* 0x000fe80003800200 */
[----:B------:R-:W-:Y:S05]  /*0d90*/  @!P0 BRA `(.L_x_3582) ;  /* 0x00000000008c8947 */ /* 0x000fea0003800000 */
[----:B------:R-:W2:Y:S01]  /*0da0*/  S2UR UR8, SR_CgaCtaId ;  /* 0x00000000000879c3 */ /* 0x000ea20000008800 */
[----:B------:R-:W-:Y:S01]  /*0db0*/  UMOV UR7, 0x400 ;  /* 0x0000040000077882 */ /* 0x000fe20000000000 */
[----:B------:R-:W-:Y:S01]  /*0dc0*/  IMAD.U32 R13, RZ, RZ, UR6 ;  /* 0x00000006ff0d7e24 */ /* 0x000fe2000f8e00ff */
[----:B------:R-:W-:-:S03]  /*0dd0*/  UIADD3 UR7, UPT, UPT, UR7, 0x180, URZ ;  /* 0x0000018007077890 */ /* 0x000fc6000fffe0ff */
[----:B01----:R-:W-:Y:S02]  /*0de0*/  IMAD R12, R13, 0x80, R20 ;  /* 0x000000800d0c7824 */ /* 0x003fe400078e0214 */
        /* <DEDUP_REMOVED lines=8> */
.L_x_3583:
[----:B------:R-:W2:Y:S04]  /*0e70*/  LDG.E R14, desc[UR10][R12.64] ;  /* 0x0000000a0c0e7981 */ /* 0x000ea8000c1e1900 */
[----:B--2---:R0:W-:Y:S02]  /*0e80*/  STS [R24], R14 ;  /* 0x0000000e18007388 */ /* 0x0041e40000000800 */
[----:B0-----:R-:W-:-:S06]  /*0e90*/  IMAD.WIDE.U32 R14, R21, 0x4, R26 ;  /* 0x00000004150e7825 */ /* 0x001fcc00078e001a */
[----:B------:R-:W2:Y:S04]  /*0ea0*/  LDG.E R14, desc[UR10][R14.64] ;  /* 0x0000000a0e0e7981 */ /* 0x000ea8000c1e1900 */
[----:B--2---:R0:W-:Y:S02]  /*0eb0*/  STS [R24+UR9], R14 ;  /* 0x0000000e18007988 */ /* 0x0041e40008000809 */
[----:B0-----:R-:W-:-:S06]  /*0ec0*/  IMAD.WIDE.U32 R14, R22, 0x4, R26 ;  /* 0x00000004160e7825 */ /* 0x001fcc00078e001a */
[----:B------:R0:W2:Y:S02]  /*0ed0*/  LDG.E R14, desc[UR10][R14.64] ;  /* 0x0000000a0e0e7981 */ /* 0x0000a4000c1e1900 */
[----:B0-----:R-:W-:-:S05]  /*0ee0*/  IMAD R15, R19, 0x8, R24 ;  /* 0x00000008130f7824 */ /* 0x001fca00078e0218 */
[----:B--2---:R0:W-:Y:S02]  /*0ef0*/  STS [R15], R14 ;  /* 0x0000000e0f007388 */ /* 0x0041e40000000800 */
[----:B0-----:R-:W-:-:S06]  /*0f00*/  IMAD.WIDE.U32 R14, R23, 0x4, R26 ;  /* 0x00000004170e7825 */ /* 0x001fcc00078e001a */
[----:B------:R0:W2:Y:S01]  /*0f10*/  LDG.E R14, desc[UR10][R14.64] ;  /* 0x0000000a0e0e7981 */ /* 0x0000a2000c1e1900 */
[----:B------:R-:W-:Y:S01]  /*0f20*/  IADD3 R20, PT, PT, R20, UR9, RZ ;  /* 0x0000000914147c10 */ /* 0x000fe2000fffe0ff */
[----:B------:R-:W-:Y:S01]  /*0f30*/  VIADD R21, R21, UR9 ;  /* 0x0000000915157c36 */ /* 0x000fe20008000000 */
[----:B------:R-:W-:Y:S01]  /*0f40*/  IADD3 R23, PT, PT, R23, UR9, RZ ;  /* 0x0000000917177c10 */ /* 0x000fe2000fffe0ff */
[----:B------:R-:W-:Y:S01]  /*0f50*/  VIADD R22, R22, UR9 ;  /* 0x0000000916167c36 */ /* 0x000fe20008000000 */
[----:B------:R-:W-:Y:S01]  /*0f60*/  ISETP.GE.U32.AND P2, PT, R20, 0x80, PT ;  /* 0x000000801400780c */ /* 0x000fe20003f46070 */
[C-C-:B0-----:R-:W-:Y:S02]  /*0f70*/  IMAD R15, R19.reuse, 0xc, R24.reuse ;  /* 0x0000000c130f7824 */ /* 0x141fe400078e0218 */
[----:B------:R-:W-:-:S03]  /*0f80*/  IMAD R24, R19, 0x10, R24 ;  /* 0x0000001013187824 */ /* 0x000fc600078e0218 */
[----:B--2---:R0:W-:Y:S02]  /*0f90*/  STS [R15], R14 ;  /* 0x0000000e0f007388 */ /* 0x0041e40000000800 */
[----:B0-----:R-:W0:Y:S02]  /*0fa0*/  LDC R14, c[0x0][0x360] ;  /* 0x0000d800ff0e7b82 */ /* 0x001e240000000800 */
[----:B0-----:R-:W-:-:S03]  /*0fb0*/  IMAD.WIDE.U32 R12, R14, 0x10, R12 ;  /* 0x000000100e0c7825 */ /* 0x001fc600078e000c */
[----:B------:R-:W-:Y:S05]  /*0fc0*/  @!P2 BRA `(.L_x_3583) ;  /* 0xfffffffc00a8a947 */ /* 0x000fea000383ffff */
.L_x_3582:
[----:B------:R-:W-:Y:S05]  /*0fd0*/  BSYNC.RECONVERGENT B0 ;  /* 0x0000000000007941 */ /* 0x000fea0003800200 */
.L_x_3581:
[----:B------:R-:W-:Y:S01]  /*0fe0*/  BAR.SYNC.DEFER_BLOCKING 0x0 ;  /* 0x0000000000007b1d */ /* 0x000fe20000010000 */
[----:B01----:R-:W-:-:S05]  /*0ff0*/  IMAD.MOV.U32 R12, RZ, RZ, R0 ;  /* 0x000000ffff0c7224 */ /* 0x003fca00078e0000 */
[----:B------:R-:W-:Y:S04]  /*1000*/  BSSY.RECONVERGENT B0, `(.L_x_3584) ;  /* 0x000000d000007945 */ /* 0x000fe80003800200 */
[----:B------:R-:W-:Y:S05]  /*1010*/  @!P1 BRA `(.L_x_3585) ;  /* 0x00000000002c9947 */ /* 0x000fea0003800000 */
[----:B------:R0:W-:Y:S01]  /*1020*/  STS [R2+UR5], RZ ;  /* 0x000000ff02007988 */ /* 0x0001e20008000805 */
[----:B------:R-:W-:Y:S02]  /*1030*/  ISETP.NE.AND P2, PT, R17, RZ, PT ;  /* 0x000000ff1100720c */ /* 0x000fe40003f45270 */
[----:B------:R-:W-:-:S11]  /*1040*/  MOV R12, R16 ;  /* 0x00000010000c7202 */ /* 0x000fd60000000f00 */
[----:B0-----:R-:W-:Y:S05]  /*1050*/  @!P2 BRA `(.L_x_3585) ;  /* 0x00000000001ca947 */ /* 0x001fea0003800000 */
[----:B------:R-:W-:Y:S01]  /*1060*/  ISETP.NE.AND P2, PT, R17, 0x1, PT ;  /* 0x000000011100780c */ /* 0x000fe20003f45270 */
[----:B------:R-:W-:Y:S01]  /*1070*/  VIADD R14, R18, UR9 ;  /* 0x00000009120e7c36 */ /* 0x000fe20008000000 */
[----:B------:R0:W-:Y:S01]  /*1080*/  STS [R18+UR9], RZ ;  /* 0x000000ff12007988 */ /* 0x0001e20008000809 */
[----:B------:R-:W-:-:S05]  /*1090*/  VIADD R12, R16, UR12 ;  /* 0x0000000c100c7c36 */ /* 0x000fca0008000000 */
[----:B------:R-:W-:-:S05]  /*10a0*/  IADD3 R13, PT, PT, R12, UR12, RZ ;  /* 0x0000000c0c0d7c10 */ /* 0x000fca000fffe0ff */
[----:B------:R0:W-:Y:S01]  /*10b0*/  @P2 STS [R14+UR9], RZ ;  /* 0x000000ff0e002988 */ /* 0x0001e20008000809 */
[----:B------:R-:W-:-:S07]  /*10c0*/  @P2 IMAD.MOV.U32 R12, RZ, RZ, R13 ;  /* 0x000000ffff0c2224 */ /* 0x000fce00078e000d */
.L_x_3585:
[----:B------:R-:W-:Y:S05]  /*10d0*/  BSYNC.RECONVERGENT B0 ;  /* 0x0000000000007941 */ /* 0x000fea0003800200 */
.L_x_3584:
[----:B------:R-:W-:Y:S04]  /*10e0*/  BSSY.RECONVERGENT B0, `(.L_x_3586) ;  /* 0x0000010000007945 */ /* 0x000fe80003800200 */
[----:B------:R-:W-:Y:S05]  /*10f0*/  @!P0 BRA `(.L_x_3587) ;  /* 0x0000000000388947 */ /* 0x000fea0003800000 */
[----:B0-----:R-:W0:Y:S01]  /*1100*/  S2R R14, SR_CgaCtaId ;  /* 0x00000000000e7919 */ /* 0x001e220000008800 */
[----:B------:R-:W-:-:S05]  /*1110*/  MOV R13, 0x400 ;  /* 0x00000400000d7802 */ /* 0x000fca0000000f00 */
[----:B------:R-:W-:-:S05]  /*1120*/  VIADD R13, R13, 0x380 ;  /* 0x000003800d0d7836 */ /* 0x000fca0000000000 */
[----:B0-----:R-:W-:-:S07]  /*1130*/  LEA R17, R14, R13, 0x18 ;  /* 0x0000000d0e117211 */ /* 0x001fce00078ec0ff */
.L_x_3588:
[C---:B-1----:R-:W-:Y:S02]  /*1140*/  LEA R13, R12.reuse, R17, 0x2 ;  /* 0x000000110c0d7211 */ /* 0x042fe400078e10ff */
        /* <DEDUP_REMOVED lines=9> */
.L_x_3587:
[----:B------:R-:W-:Y:S05]  /*11e0*/  BSYNC.RECONVERGENT B0 ;  /* 0x0000000000007941 */ /* 0x000fea0003800200 */
.L_x_3586:
[----:B------:R-:W2:Y:S01]  /*11f0*/  S2UR UR8, SR_CgaCtaId ;  /* 0x00000000000879c3 */ /* 0x000ea20000008800 */
[----:B------:R3:W4:Y:S01]  /*1200*/  LDS R24, [R4+0x4] ;  /* 0x0000040004187984 */ /* 0x0007220000000800 */
[C---:B------:R-:W-:Y:S01]  /*1210*/  IMAD.SHL.U32 R12, R0.reuse, 0x4, RZ ;  /* 0x00000004000c7824 */ /* 0x040fe200078e00ff */
[----:B------:R-:W-:Y:S01]  /*1220*/  UMOV UR7, 0x400 ;  /* 0x0000040000077882 */ /* 0x000fe20000000000 */
[----:B-1----:R-:W-:Y:S01]  /*1230*/  LOP3.LUT R13, R0, 0xf, RZ, 0xc0, !PT ;  /* 0x0000000f000d7812 */ /* 0x002fe200078ec0ff */
[----:B------:R3:W1:Y:S01]  /*1240*/  LDS R23, [R5+0x8] ;  /* 0x0000080005177984 */ /* 0x0006620000000800 */
[----:B------:R-:W-:Y:S01]  /*1250*/  UIADD3 UR7, UPT, UPT, UR7, 0x180, URZ ;  /* 0x0000018007077890 */ /* 0x000fe2000fffe0ff */
[----:B------:R-:W-:Y:S02]  /*1260*/  LOP3.LUT R12, R12, 0x1c, RZ, 0xc0, !PT ;  /* 0x0000001c0c0c7812 */ /* 0x000fe400078ec0ff */
[----:B------:R3:W0:Y:S01]  /*1270*/  LDS R22, [R6+0xc] ;  /* 0x00000c0006167984 */ /* 0x0006220000000800 */
[----:B------:R-:W-:-:S02]  /*1280*/  SHF.R.U32.HI R15, RZ, 0x4, R0 ;  /* 0x00000004ff0f7819 */ /* 0x000fc40000011600 */
[----:B------:R-:W-:Y:S01]  /*1290*/  IMAD R12, R13, 0x20, R12 ;  /* 0x000000200d0c7824 */ /* 0x000fe200078e020c */
[----:B------:R3:W0:Y:S04]  /*12a0*/  LDS R21, [R7+0x10] ;  /* 0x0000100007157984 */ /* 0x0006280000000800 */
[----:B------:R3:W0:Y:S04]  /*12b0*/  LDS R20, [R8+0x14] ;  /* 0x0000140008147984 */ /* 0x0006280000000800 */
[----:B------:R3:W0:Y:S01]  /*12c0*/  LDS R19, [R9+0x18] ;  /* 0x0000180009137984 */ /* 0x0006220000000800 */
[----:B--2---:R-:W-:-:S03]  /*12d0*/  ULEA UR7, UR8, UR7, 0x18 ;  /* 0x0000000708077291 */ /* 0x004fc6000f8ec0ff */
[----:B------:R3:W2:Y:S06]  /*12e0*/  LDS R17, [R3+0x1c] ;  /* 0x00001c0003117984 */ /* 0x0006ac0000000800 */
[----:B------:R3:W0:Y:S01]  /*12f0*/  LDS R16, [R12+UR7] ;  /* 0x000000070c107984 */ /* 0x0006220008000800 */
[----:B------:R-:W-:Y:S02]  /*1300*/  UMOV UR7, 0x400 ;  /* 0x0000040000077882 */ /* 0x000fe40000000000 */
[----:B------:R-:W-:-:S04]  /*1310*/  UIADD3 UR7, UPT, UPT, UR7, 0x380, URZ ;  /* 0x0000038007077890 */ /* 0x000fc8000fffe0ff */
[----:B------:R-:W-:-:S12]  /*1320*/  ULEA UR7, UR8, UR7, 0x18 ;  /* 0x0000000708077291 */ /* 0x000fd8000f8ec0ff */
.L_x_3590:
[----:B------:R-:W-:Y:S01]  /*1330*/  IMAD R26, R15, 0x24, R11 ;  /* 0x000000240f1a7824 */ /* 0x000fe200078e020b */
[----:B------:R-:W-:-:S05]  /*1340*/  UMOV UR8, 0xffffffff ;  /* 0xffffffff00087882 */ /* 0x000fca0000000000 */
[----:B0-----:R-:W0:Y:S01]  /*1350*/  LDS R26, [R26] ;  /* 0x000000001a1a7984 */ /* 0x001e220000000800 */
[----:B------:R-:W-:Y:S05]  /*1360*/  BRA.DIV UR8, `(.L_x_3589) ;  /* 0x0000000608747947 */ /* 0x000fea000b800000 */
[C---:B------:R-:W-:Y:S01]  /*1370*/  VIADD R13, R0.reuse, 0x1 ;  /* 0x00000001000d7836 */ /* 0x040fe20000000000 */
[C---:B0-----:R-:W-:Y:S02]  /*1380*/  LOP3.LUT R14, R0.reuse, 0x7, RZ, 0xc0, !PT ;  /* 0x00000007000e7812 */ /* 0x041fe400078ec0ff */
[----:B---3--:R-:W-:Y:S02]  /*1390*/  IADD3 R12, PT, PT, R0, 0x2, RZ ;  /* 0x00000002000c7810 */ /* 0x008fe40007ffe0ff */
[----:B------:R-:W-:Y:S01]  /*13a0*/  LOP3.LUT R13, R13, 0x7, RZ, 0xc0, !PT ;  /* 0x000000070d0d7812 */ /* 0x000fe200078ec0ff */
[----:B------:R0:W3:Y:S01]  /*13b0*/  SHFL.IDX PT, R27, R26, R14, 0x181f ;  /* 0x00181f0e1a1b7589 */ /* 0x0000e200000e0000 */
[----:B------:R-:W-:-:S04]  /*13c0*/  LOP3.LUT R12, R12, 0x7, RZ, 0xc0, !PT ;  /* 0x000000070c0c7812 */ /* 0x000fc800078ec0ff */
[----:B------:R-:W4:Y:S04]  /*13d0*/  SHFL.IDX PT, R13, R26, R13, 0x181f ;  /* 0x00181f0d1a0d7589 */ /* 0x000f2800000e0000 */
[----:B------:R-:W1:Y:S01]  /*13e0*/  SHFL.IDX PT, R12, R26, R12, 0x181f ;  /* 0x00181f0c1a0c7589 */ /* 0x000e6200000e0000 */
[----:B0-----:R-:W-:Y:S01]  /*13f0*/  LOP3.LUT R14, R14, 0x4, RZ, 0x3c, !PT ;  /* 0x000000040e0e7812 */ /* 0x001fe200078e3cff */
[----:B---3--:R-:W-:-:S04]  /*1400*/  IMAD R27, R16, R27, RZ ;  /* 0x0000001b101b7224 */ /* 0x008fc800078e02ff */
[----:B----4-:R-:W-:Y:S02]  /*1410*/  IMAD R27, R24, R13, R27 ;  /* 0x0000000d181b7224 */ /* 0x010fe400078e021b */
[----:B------:R-:W-:Y:S02]  /*1420*/  VIADD R13, R0, 0x3 ;  /* 0x00000003000d7836 */ /* 0x000fe40000000000 */
[----:B-1----:R-:W-:Y:S02]  /*1430*/  IMAD R27, R23, R12, R27 ;  /* 0x0000000c171b7224 */ /* 0x002fe400078e021b */
[----:B------:R-:W-:Y:S01]  /*1440*/  SHFL.IDX PT, R12, R26, R14, 0x181f ;  /* 0x00181f0e1a0c7589 */ /* 0x000fe200000e0000 */
[----:B------:R-:W-:-:S06]  /*1450*/  LOP3.LUT R13, R13, 0x7, RZ, 0xc0, !PT ;  /* 0x000000070d0d7812 */ /* 0x000fcc00078ec0ff */
[----:B------:R-:W0:Y:S02]  /*1460*/  SHFL.IDX PT, R13, R26, R13, 0x181f ;  /* 0x00181f0d1a0d7589 */ /* 0x000e2400000e0000 */
[----:B0-----:R-:W-:Y:S02]  /*1470*/  IMAD R27, R22, R13, R27 ;  /* 0x0000000d161b7224 */ /* 0x001fe400078e021b */
[----:B------:R-:W0:Y:S02]  /*1480*/  SHFL.IDX PT, R13, R26, R29, 0x181f ;  /* 0x00181f1d1a0d7589 */ /* 0x000e2400000e0000 */
[----:B------:R-:W-:Y:S02]  /*1490*/  IMAD R27, R21, R12, R27 ;  /* 0x0000000c151b7224 */ /* 0x000fe400078e021b */
[----:B------:R-:W1:Y:S04]  /*14a0*/  SHFL.IDX PT, R12, R26, R28, 0x181f ;  /* 0x00181f1c1a0c7589 */ /* 0x000e6800000e0000 */
[----:B------:R3:W4:Y:S01]  /*14b0*/  SHFL.IDX PT, R26, R26, R25, 0x181f ;  /* 0x00181f191a1a7589 */ /* 0x00072200000e0000 */
[----:B0-----:R-:W-:-:S04]  /*14c0*/  IMAD R27, R20, R13, R27 ;  /* 0x0000000d141b7224 */ /* 0x001fc800078e021b */
[----:B-1-3--:R-:W-:-:S07]  /*14d0*/  IMAD R27, R19, R12, R27 ;  /* 0x0000000c131b7224 */ /* 0x00afce00078e021b */
.L_x_3606:
[----:B------:R-:W-:Y:S01]  /*14e0*/  LOP3.LUT R12, R0, 0xf, RZ, 0xc0, !PT ;  /* 0x0000000f000c7812 */ /* 0x000fe200078ec0ff */
[----:B------:R-:W0:Y:S01]  /*14f0*/  LDC R14, c[0x0][0x360] ;  /* 0x0000d800ff0e7b82 */ /* 0x000e220000000800 */
[----:B--2-4-:R-:W-:Y:S02]  /*1500*/  IMAD R26, R17, R26, R27 ;  /* 0x0000001a111a7224 */ /* 0x014fe400078e021b */
[----:B------:R-:W-:-:S04]  /*1510*/  LEA R13, R15, R12, 0x4 ;  /* 0x0000000c0f0d7211 */ /* 0x000fc800078e20ff */
        /* <DEDUP_REMOVED lines=9> */
[----:B------:R-:W-:-:S05]  /*15b0*/  IMAD.MOV.U32 R19, RZ, RZ, R0 ;  /* 0x000000ffff137224 */ /* 0x000fca00078e0000 */
[----:B------:R-:W-:Y:S04]  /*15c0*/  BSSY.RECONVERGENT B0, `(.L_x_3591) ;  /* 0x000001a000007945 */ /* 0x000fe80003800200 */
[----:B------:R-:W-:Y:S05]  /*15d0*/  @!P1 BRA `(.L_x_3592) ;  /* 0x0000000000609947 */ /* 0x000fea0003800000 */
[----:B------:R-:W1:Y:S01]  /*15e0*/  LDS R15, [R2+UR5] ;  /* 0x00000005020f7984 */ /* 0x000e620008000800 */
[----:B0-----:R-:W0:Y:S01]  /*15f0*/  LDC.64 R12, c[0x0][0x3a0] ;  /* 0x0000e800ff0c7b82 */ /* 0x001e220000000a00 */
[----:B------:R-:W-:Y:S01]  /*1600*/  MOV R17, UR6 ;  /* 0x0000000600117c02 */ /* 0x000fe20008000f00 */
[----:B------:R-:W-:Y:S01]  /*1610*/  VIADD R16, R0, UR12 ;  /* 0x0000000c00107c36 */ /* 0x000fe20008000000 */
[----:B------:R-:W-:-:S03]  /*1620*/  LOP3.LUT R14, R10, 0x3, RZ, 0xc0, !PT ;  /* 0x000000030a0e7812 */ /* 0x000fc600078ec0ff */
[----:B------:R-:W-:Y:S01]  /*1630*/  IMAD R17, R17, 0x80, R0 ;  /* 0x0000008011117824 */ /* 0x000fe200078e0200 */
[----:B------:R-:W-:Y:S02]  /*1640*/  ISETP.NE.AND P1, PT, R14, RZ, PT ;  /* 0x000000ff0e00720c */ /* 0x000fe40003f25270 */
[----:B------:R-:W-:Y:S01]  /*1650*/  MOV R19, R16 ;  /* 0x0000001000137202 */ /* 0x000fe20000000f00 */
[----:B0-----:R-:W-:-:S05]  /*1660*/  IMAD.WIDE R12, R17, 0x4, R12 ;  /* 0x00000004110c7825 */ /* 0x001fca00078e020c */
[----:B-1----:R1:W-:Y:S05]  /*1670*/  STG.E desc[UR10][R12.64], R15 ;  /* 0x0000000f0c007986 */ /* 0x0023ea000c10190a */
[----:B------:R-:W-:Y:S05]  /*1680*/  @!P1 BRA `(.L_x_3592) ;  /* 0x0000000000349947 */ /* 0x000fea0003800000 */
[----:B------:R-:W-:Y:S01]  /*1690*/  ISETP.NE.AND P2, PT, R14, 0x1, PT ;  /* 0x000000010e00780c */ /* 0x000fe20003f45270 */
[----:B------:R-:W-:Y:S01]  /*16a0*/  VIADD R20, R18, UR9 ;  /* 0x0000000912147c36 */ /* 0x000fe20008000000 */
[----:B------:R-:W0:Y:S01]  /*16b0*/  LDS R17, [R18+UR9] ;  /* 0x0000000912117984 */ /* 0x000e220008000800 */
[----:B-1----:R-:W-:Y:S01]  /*16c0*/  IADD3 R12, P1, PT, R12, UR9, RZ ;  /* 0x000000090c0c7c10 */ /* 0x002fe2000ff3e0ff */
[----:B------:R-:W-:-:S04]  /*16d0*/  VIADD R16, R16, UR12 ;  /* 0x0000000c10107c36 */ /* 0x000fc80008000000 */
[----:B------:R-:W-:-:S05]  /*16e0*/  IMAD.X R13, RZ, RZ, R13, P1 ;  /* 0x000000ffff0d7224 */ /* 0x000fca00008e060d */
[----:B------:R-:W1:Y:S01]  /*16f0*/  @P2 LDS R19, [R20+UR9] ;  /* 0x0000000914132984 */ /* 0x000e620008000800 */
[----:B------:R-:W-:-:S04]  /*1700*/  @P2 IADD3 R14, P1, PT, R12, UR9, RZ ;  /* 0x000000090c0e2c10 */ /* 0x000fc8000ff3e0ff */
[----:B------:R-:W-:Y:S01]  /*1710*/  @P2 IADD3.X R15, PT, PT, RZ, R13, RZ, P1, !PT ;  /* 0x0000000dff0f2210 */ /* 0x000fe20000ffe4ff */
[----:B0-----:R-:W-:Y:S04]  /*1720*/  STG.E desc[UR10][R12.64], R17 ;  /* 0x000000110c007986 */ /* 0x001fe8000c10190a */
[----:B-1----:R0:W-:Y:S02]  /*1730*/  @P2 STG.E desc[UR10][R14.64], R19 ;  /* 0x000000130e002986 */ /* 0x0021e4000c10190a */
[----:B0-----:R-:W-:Y:S01]  /*1740*/  IMAD.MOV.U32 R19, RZ, RZ, R16 ;  /* 0x000000ffff137224 */ /* 0x001fe200078e0010 */
[----:B------:R-:W-:-:S07]  /*1750*/  @P2 IADD3 R19, PT, PT, R16, UR12, RZ ;  /* 0x0000000c10132c10 */ /* 0x000fce000fffe0ff */
.L_x_3592:
[----:B------:R-:W-:Y:S05]  /*1760*/  BSYNC.RECONVERGENT B0 ;  /* 0x0000000000007941 */ /* 0x000fea0003800200 */
.L_x_3591:
[----:B------:R-:W-:Y:S04]  /*1770*/  BSSY.RECONVERGENT B0, `(.L_x_3593) ;  /* 0x000001a000007945 */ /* 0x000fe80003800200 */
[----:B------:R-:W-:Y:S05]  /*1780*/  @!P0 BRA `(.L_x_3594) ;  /* 0x0000000000608947 */ /* 0x000fea0003800000 */
.L_x_3595:
[----:B------:R-:W-:Y:S01]  /*1790*/  LEA R23, R19, UR7, 0x2 ;  /* 0x0000000713177c11 */ /* 0x000fe2000f8e10ff */
[----:B--2---:R-:W2:Y:S01]  /*17a0*/  LDC.64 R16, c[0x0][0x3a0] ;  /* 0x0000e800ff107b82 */ /* 0x004ea20000000a00 */
[----:B01----:R-:W-:-:S03]  /*17b0*/  MOV R12, UR6 ;  /* 0x00000006000c7c02 */ /* 0x003fc60008000f00 */
[----:B------:R-:W0:Y:S01]  /*17c0*/  LDS R13, [R23] ;  /* 0x00000000170d7984 */ /* 0x000e220000000800 */
[----:B------:R-:W-:Y:S02]  /*17d0*/  VIADD R21, R23, UR9 ;  /* 0x0000000917157c36 */ /* 0x000fe40008000000 */
[----:B------:R-:W-:Y:S01]  /*17e0*/  IMAD R15, R12, 0x80, R19 ;  /* 0x000000800c0f7824 */ /* 0x000fe200078e0213 */
[----:B------:R-:W1:Y:S01]  /*17f0*/  LDS R20, [R23+UR9] ;  /* 0x0000000917147984 */ /* 0x000e620008000800 */
[----:B------:R-:W-:Y:S02]  /*1800*/  VIADD R22, R21, UR9 ;  /* 0x0000000915167c36 */ /* 0x000fe40008000000 */
[----:B------:R-:W-:Y:S01]  /*1810*/  VIADD R19, R19, UR9 ;  /* 0x0000000913137c36 */ /* 0x000fe20008000000 */
[----:B------:R-:W3:Y:S04]  /*1820*/  LDS R21, [R21+UR9] ;  /* 0x0000000915157984 */ /* 0x000ee80008000800 */
[----:B------:R-:W4:Y:S01]  /*1830*/  LDS R22, [R22+UR9] ;  /* 0x0000000916167984 */ /* 0x000f220008000800 */
[----:B--2---:R-:W-:-:S03]  /*1840*/  IMAD.WIDE R16, R15, 0x4, R16 ;  /* 0x000000040f107825 */ /* 0x004fc600078e0210 */
[----:B------:R-:W-:-:S05]  /*1850*/  IADD3 R14, P0, PT, R16, UR9, RZ ;  /* 0x00000009100e7c10 */ /* 0x000fca000ff1e0ff */
[----:B------:R-:W-:Y:S01]  /*1860*/  IMAD.X R15, RZ, RZ, R17, P0 ;  /* 0x000000ffff0f7224 */ /* 0x000fe200000e0611 */
[----:B------:R-:W-:Y:S01]  /*1870*/  IADD3 R12, P0, PT, R14, UR9, RZ ;  /* 0x000000090e0c7c10 */ /* 0x000fe2000ff1e0ff */
[----:B0-----:R0:W-:Y:S04]  /*1880*/  STG.E desc[UR10][R16.64], R13 ;  /* 0x0000000d10007986 */ /* 0x0011e8000c10190a */
[----:B-1----:R2:W-:Y:S01]  /*1890*/  STG.E desc[UR10][R14.64], R20 ;  /* 0x000000140e007986 */ /* 0x0025e2000c10190a */
[----:B0-----:R-:W-:Y:S02]  /*18a0*/  IADD3.X R13, PT, PT, RZ, R15, RZ, P0, !PT ;  /* 0x0000000fff0d7210 */ /* 0x001fe400007fe4ff */
[----:B------:R-:W-:-:S03]  /*18b0*/  IADD3 R16, P0, PT, R12, UR9, RZ ;  /* 0x000000090c107c10 */ /* 0x000fc6000ff1e0ff */
[----:B---3--:R2:W-:Y:S02]  /*18c0*/  STG.E desc[UR10][R12.64], R21 ;  /* 0x000000150c007986 */ /* 0x0085e4000c10190a */
[----:B------:R-:W-:Y:S01]  /*18d0*/  IMAD.X R17, RZ, RZ, R13, P0 ;  /* 0x000000ffff117224 */ /* 0x000fe200000e060d */
[----:B------:R-:W-:-:S04]  /*18e0*/  ISETP.GE.U32.AND P0, PT, R19, 0x80, PT ;  /* 0x000000801300780c */ /* 0x000fc80003f06070 */
[----:B----4-:R2:W-:Y:S09]  /*18f0*/  STG.E desc[UR10][R16.64], R22 ;  /* 0x0000001610007986 */ /* 0x0105f2000c10190a */
[----:B------:R-:W-:Y:S05]  /*1900*/  @!P0 BRA `(.L_x_3595) ;  /* 0xfffffffc00a08947 */ /* 0x000fea000383ffff */
.L_x_3594:
[----:B------:R-:W-:Y:S05]  /*1910*/  BSYNC.RECONVERGENT B0 ;  /* 0x0000000000007941 */ /* 0x000fea0003800200 */
.L_x_3593:
[----:B------:R-:W-:Y:S05]  /*1920*/  BRA.U !UP0, `(.L_x_3596) ;  /* 0xfffffff108787547 */ /* 0x000fea000b83ffff */
[----:B------:R-:W-:Y:S05]  /*1930*/  EXIT ;  /* 0x000000000000794d */ /* 0x000fea0003800000 */
.L_x_3589:
[----:B---3--:R-:W-:Y:S01]  /*1940*/  LOP3.LUT R12, R0, 0x7, RZ, 0xc0, !PT ;  /* 0x00000007000c7812 */ /* 0x008fe200078ec0ff */
[----:B------:R-:W-:Y:S01]  /*1950*/  BSSY B0, `(.L_x_3597) ;  /* 0x0000007000007945 */ /* 0x000fe20003800000 */
[----:B------:R-:W-:Y:S02]  /*1960*/  IMAD.MOV.U32 R13, RZ, RZ, 0x181f ;  /* 0x0000181fff0d7424 */ /* 0x000fe400078e00ff */
[----:B0-----:R-:W-:Y:S01]  /*1970*/  MOV R14, R12 ;  /* 0x0000000c000e7202 */ /* 0x001fe20000000f00 */
[----:B------:R-:W-:-:S07]  /*1980*/  IMAD.MOV.U32 R12, RZ, RZ, -0x1 ;  /* 0xffffffffff0c7424 */ /* 0x000fce00078e00ff */
[----:B-12-4-:R-:W-:Y:S05]  /*1990*/  WARPSYNC.COLLECTIVE R12, `(.L_x_3598) ;  /* 0x000000000c087348 */ /* 0x016fea0003c00000 */
[----:B------:R0:W3:Y:S02]  /*19a0*/  SHFL.IDX P2, R12, R26, R14, R13 ;  /* 0x0000000e1a0c7389 */ /* 0x0000e4000004000d */
[----:B01234-:R-:W-:Y:S05]  /*19b0*/  ENDCOLLECTIVE ;  /* 0x000000000000791b */ /* 0x01ffea0003800000 */
.L_x_3598:
[----:B------:R-:W-:Y:S05]  /*19c0*/  BSYNC B0 ;  /* 0x0000000000007941 */ /* 0x000fea0003800000 */
.L_x_3597:
[----:B------:R-:W-:Y:S01]  /*19d0*/  IADD3 R13, PT, PT, R0, 0x1, RZ ;  /* 0x00000001000d7810 */ /* 0x000fe20007ffe0ff */
[----:B------:R-:W-:Y:S02]  /*19e0*/  IMAD.MOV.U32 R27, RZ, RZ, R12 ;  /* 0x000000ffff1b7224 */ /* 0x000fe400078e000c */
[----:B------:R-:W-:Y:S01]  /*19f0*/  IMAD.MOV.U32 R12, RZ, RZ, -0x1 ;  /* 0xffffffffff0c7424 */ /* 0x000fe200078e00ff */
[----:B------:R-:W-:Y:S01]  /*1a00*/  LOP3.LUT R13, R13, 0x7, RZ, 0xc0, !PT ;  /* 0x000000070d0d7812 */ /* 0x000fe200078ec0ff */
[----:B------:R-:W-:-:S04]  /*1a10*/  IMAD R27, R16, R27, RZ ;  /* 0x0000001b101b7224 */ /* 0x000fc800078e02ff */
[----:B------:R-:W-:Y:S02]  /*1a20*/  IMAD.MOV.U32 R14, RZ, RZ, R13 ;  /* 0x000000ffff0e7224 */ /* 0x000fe400078e000d */
[----:B------:R-:W-:-:S07]  /*1a30*/  HFMA2 R13, -RZ, RZ, 0, 0.0020122528076171875 ;  /* 0x0000181fff0d7431 */ /* 0x000fce00000001ff */
[----:B------:R-:W-:Y:S05]  /*1a40*/  WARPSYNC.COLLECTIVE R12, `(.L_x_3599) ;  /* 0x000000000c087348 */ /* 0x000fea0003c00000 */
[----:B------:R0:W1:Y:S02]  /*1a50*/  SHFL.IDX P2, R12, R26, R14, R13 ;  /* 0x0000000e1a0c7389 */ /* 0x000064000004000d */
[----:B01----:R-:W-:Y:S05]  /*1a60*/  ENDCOLLECTIVE ;  /* 0x000000000000791b */ /* 0x003fea0003800000 */
.L_x_3599:
[----:B------:R-:W-:-:S04]  /*1a70*/  IADD3 R14, PT, PT, R0, 0x2, RZ ;  /* 0x00000002000e7810 */ /* 0x000fc80007ffe0ff */
[----:B------:R-:W-:Y:S01]  /*1a80*/  LOP3.LUT R14, R14, 0x7, RZ, 0xc0, !PT ;  /* 0x000000070e0e7812 */ /* 0x000fe200078ec0ff */
[----:B------:R-:W-:Y:S02]  /*1a90*/  IMAD.MOV.U32 R13, RZ, RZ, R12 ;  /* 0x000000ffff0d7224 */ /* 0x000fe400078e000c */
[----:B------:R-:W-:Y:S02]  /*1aa0*/  IMAD.MOV.U32 R12, RZ, RZ, -0x1 ;  /* 0xffffffffff0c7424 */ /* 0x000fe400078e00ff */
[----:B------:R-:W-:Y:S02]  /*1ab0*/  IMAD R27, R24, R13, R27 ;  /* 0x0000000d181b7224 */ /* 0x000fe400078e021b */
[----:B------:R-:W-:-:S07]  /*1ac0*/  IMAD.MOV.U32 R13, RZ, RZ, 0x181f ;  /* 0x0000181fff0d7424 */ /* 0x000fce00078e00ff */
[----:B------:R-:W-:Y:S05]  /*1ad0*/  WARPSYNC.COLLECTIVE R12, `(.L_x_3600) ;  /* 0x000000000c087348 */ /* 0x000fea0003c00000 */
[----:B------:R0:W1:Y:S02]  /*1ae0*/  SHFL.IDX P2, R12, R26, R14, R13 ;  /* 0x0000000e1a0c7389 */ /* 0x000064000004000d */
[----:B01----:R-:W-:Y:S05]  /*1af0*/  ENDCOLLECTIVE ;  /* 0x000000000000791b */ /* 0x003fea0003800000 */
.L_x_3600:
[----:B------:R-:W-:-:S04]  /*1b00*/  IADD3 R13, PT, PT, R0, 0x3, RZ ;  /* 0x00000003000d7810 */ /* 0x000fc80007ffe0ff */
[----:B------:R-:W-:-:S05]  /*1b10*/  LOP3.LUT R13, R13, 0x7, RZ, 0xc0, !PT ;  /* 0x000000070d0d7812 */ /* 0x000fca00078ec0ff */
[----:B------:R-:W-:Y:S02]  /*1b20*/  IMAD.MOV.U32 R14, RZ, RZ, R13 ;  /* 0x000000ffff0e7224 */ /* 0x000fe400078e000d */
[----:B------:R-:W-:Y:S01]  /*1b30*/  IMAD R27, R23, R12, R27 ;  /* 0x0000000c171b7224 */ /* 0x000fe200078e021b */
[----:B------:R-:W-:Y:S01]  /*1b40*/  MOV R12, 0xffffffff ;  /* 0xffffffff000c7802 */ /* 0x000fe20000000f00 */
[----:B------:R-:W-:-:S07]  /*1b50*/  IMAD.MOV.U32 R13, RZ, RZ, 0x181f ;  /* 0x0000181fff0d7424 */ /* 0x000fce00078e00ff */
[----:B------:R-:W-:Y:S05]  /*1b60*/  WARPSYNC.COLLECTIVE R12, `(.L_x_3601) ;  /* 0x000000000c087348 */ /* 0x000fea0003c00000 */
[----:B------:R0:W1:Y:S02]  /*1b70*/  SHFL.IDX P2, R12, R26, R14, R13 ;  /* 0x0000000e1a0c7389 */ /* 0x000064000004000d */
[----:B01----:R-:W-:Y:S05]  /*1b80*/  ENDCOLLECTIVE ;  /* 0x000000000000791b */ /* 0x003fea0003800000 */
.L_x_3601:
[----:B------:R-:W-:-:S04]  /*1b90*/  LOP3.LUT R13, R0, 0x7, RZ, 0xc0, !PT ;  /* 0x00000007000d7812 */ /* 0x000fc800078ec0ff */
[----:B------:R-:W-:Y:S01]  /*1ba0*/  LOP3.LUT R14, R13, 0x4, RZ, 0x3c, !PT ;  /* 0x000000040d0e7812 */ /* 0x000fe200078e3cff */
[----:B------:R-:W-:Y:S01]  /*1bb0*/  IMAD.MOV.U32 R13, RZ, RZ, R12 ;  /* 0x000000ffff0d7224 */ /* 0x000fe200078e000c */
[----:B------:R-:W-:-:S03]  /*1bc0*/  MOV R12, 0xffffffff ;  /* 0xffffffff000c7802 */ /* 0x000fc60000000f00 */
[----:B------:R-:W-:Y:S02]  /*1bd0*/  IMAD R27, R22, R13, R27 ;  /* 0x0000000d161b7224 */ /* 0x000fe400078e021b */
[----:B------:R-:W-:-:S07]  /*1be0*/  IMAD.MOV.U32 R13, RZ, RZ, 0x181f ;  /* 0x0000181fff0d7424 */ /* 0x000fce00078e00ff */
[----:B------:R-:W-:Y:S05]  /*1bf0*/  WARPSYNC.COLLECTIVE R12, `(.L_x_3602) ;  /* 0x000000000c087348 */ /* 0x000fea0003c00000 */
[----:B------:R0:W1:Y:S02]  /*1c00*/  SHFL.IDX P2, R12, R26, R14, R13 ;  /* 0x0000000e1a0c7389 */ /* 0x000064000004000d */
[----:B01----:R-:W-:Y:S05]  /*1c10*/  ENDCOLLECTIVE ;  /* 0x000000000000791b */ /* 0x003fea0003800000 */
.L_x_3602:
[----:B------:R-:W-:Y:S02]  /*1c20*/  IMAD.MOV.U32 R14, RZ, RZ, R29 ;  /* 0x000000ffff0e7224 */ /* 0x000fe400078e001d */
[----:B------:R-:W-:Y:S02]  /*1c30*/  IMAD R27, R21, R12, R27 ;  /* 0x0000000c151b7224 */ /* 0x000fe400078e021b */
[----:B------:R-:W-:-:S07]  /*1c40*/  IMAD.MOV.U32 R12, RZ, RZ, -0x1 ;  /* 0xffffffffff0c7424 */ /* 0x000fce00078e00ff */
[----:B------:R-:W-:Y:S05]  /*1c50*/  WARPSYNC.COLLECTIVE R12, `(.L_x_3603) ;  /* 0x000000000c087348 */ /* 0x000fea0003c00000 */
[----:B------:R0:W1:Y:S02]  /*1c60*/  SHFL.IDX P2, R12, R26, R14, R13 ;  /* 0x0000000e1a0c7389 */ /* 0x000064000004000d */
[----:B01----:R-:W-:Y:S05]  /*1c70*/  ENDCOLLECTIVE ;  /* 0x000000000000791b */ /* 0x003fea0003800000 */
.L_x_3603:
[----:B------:R-:W-:Y:S01]  /*1c80*/  IMAD.MOV.U32 R14, RZ, RZ, R28 ;  /* 0x000000ffff0e7224 */ /* 0x000fe200078e001c */
[----:B------:R-:W-:Y:S02]  /*1c90*/  MOV R13, R12 ;  /* 0x0000000c000d7202 */ /* 0x000fe40000000f00 */
[----:B------:R-:W-:-:S03]  /*1ca0*/  MOV R12, 0xffffffff ;  /* 0xffffffff000c7802 */ /* 0x000fc60000000f00 */
[----:B------:R-:W-:Y:S02]  /*1cb0*/  IMAD R27, R20, R13, R27 ;  /* 0x0000000d141b7224 */ /* 0x000fe400078e021b */
[----:B------:R-:W-:-:S07]  /*1cc0*/  IMAD.MOV.U32 R13, RZ, RZ, 0x181f ;  /* 0x0000181fff0d7424 */ /* 0x000fce00078e00ff */
[----:B------:R-:W-:Y:S05]  /*1cd0*/  WARPSYNC.COLLECTIVE R12, `(.L_x_3604) ;  /* 0x000000000c087348 */ /* 0x000fea0003c00000 */
[----:B------:R0:W1:Y:S02]  /*1ce0*/  SHFL.IDX P2, R12, R26, R14, R13 ;  /* 0x0000000e1a0c7389 */ /* 0x000064000004000d */
[----:B01----:R-:W-:Y:S05]  /*1cf0*/  ENDCOLLECTIVE ;  /* 0x000000000000791b */ /* 0x003fea0003800000 */
.L_x_3604:
[----:B------:R-:W-:Y:S02]  /*1d00*/  IMAD.MOV.U32 R14, RZ, RZ, R25 ;  /* 0x000000ffff0e7224 */ /* 0x000fe400078e0019 */
[----:B------:R-:W-:Y:S02]  /*1d10*/  IMAD R27, R19, R12, R27 ;  /* 0x0000000c131b7224 */ /* 0x000fe400078e021b */
[----:B------:R-:W-:-:S07]  /*1d20*/  IMAD.MOV.U32 R12, RZ, RZ, -0x1 ;  /* 0xffffffffff0c7424 */ /* 0x000fce00078e00ff */
[----:B------:R-:W-:Y:S05]  /*1d30*/  WARPSYNC.COLLECTIVE R12, `(.L_x_3605) ;  /* 0x000000000c087348 */ /* 0x000fea0003c00000 */
[----:B------:R0:W1:Y:S02]  /*1d40*/  SHFL.IDX P2, R12, R26, R14, R13 ;  /* 0x0000000e1a0c7389 */ /* 0x000064000004000d */
[----:B01----:R-:W-:Y:S05]  /*1d50*/  ENDCOLLECTIVE ;  /* 0x000000000000791b */ /* 0x003fea0003800000 */
.L_x_3605:
[----:B------:R-:W-:Y:S01]  /*1d60*/  MOV R26, R12 ;  /* 0x0000000c001a7202 */ /* 0x000fe20000000f00 */
[----:B------:R-:W-:Y:S06]  /*1d70*/  BRA `(.L_x_3606) ;  /* 0xfffffff400d87947 */ /* 0x000fec000383ffff */
.L_x_3607:
        /* <DEDUP_REMOVED lines=16> */
.L_x_20476:


//--------------------- .text._Z9cuda_gemmIiLi128ELi16ELi1ELi128ELi8ELi8ELi0EEviiiPT_S1_S1_ii --------------------------
	.section	.text._Z9cuda_gemmIiLi128ELi16ELi1ELi128ELi8ELi8ELi0EEviiiPT_S1_S1_ii,"ax",@progbits
	.align	128
        .global         _Z9cuda_gemmIiLi128ELi16ELi1ELi128ELi8ELi8ELi0EEviiiPT_S1_S1_ii
        .type           _Z9cuda_gemmIiLi128ELi16ELi1ELi128ELi8ELi8ELi0EEviiiPT_S1_S1_ii,@function
        .size           _Z9cuda_gemmIiLi128ELi16ELi1ELi128ELi8ELi8ELi0EEviiiPT_S1_S1_ii,(.L_x_20477 - _Z9cuda_gemmIiLi128ELi16ELi1ELi128ELi8ELi8ELi0EEviiiPT_S1_S1_ii)
        .other          _Z9cuda_gemmIiLi128ELi16ELi1ELi128ELi8ELi8ELi0EEviiiPT_S1_S1_ii,@"STO_CUDA_ENTRY STV_DEFAULT"
_Z9cuda_gemmIiLi128ELi16ELi1ELi128ELi8ELi8ELi0EEviiiPT_S1_S1_ii:
.text._Z9cuda_gemmIiLi128ELi16ELi1ELi128ELi8ELi8ELi0EEviiiPT_S1_S1_ii:
        /* <DEDUP_REMOVED lines=16> */
[----:B------:R-:W-:-:S05]  /*0100*/  IMAD.HI.U32 R7, R3, 0x80, RZ ;  /* 0x0000008003077827 */ /* 0x000fca00078e00ff */
[----:B------:R-:W-:Y:S01]  /*0110*/  IADD3 R11, PT, PT, -R7, RZ, RZ ;  /* 0x000000ff070b7210 */ /* 0x000fe20007ffe1ff */
[----:B--2---:R-:W-:Y:S06]  /*0120*/  @P0 BRA `(.L_x_3609) ;  /* 0x0000000000cc0947 */ /* 0x004fec0003800000 */
[----:B------:R-:W0:Y:S01]  /*0130*/  I2F.U32.RP R8, R4 ;  /* 0x0000000400087306 */ /* 0x000e220000209000 */
[----:B------:R-:W1:Y:S01]  /*0140*/  S2R R17, SR_CgaCtaId ;  /* 0x0000000000117919 */ /* 0x000e620000008800 */
[----:B------:R-:W2:Y:S01]  /*0150*/  LDC R22, c[0x0][0x360] ;  /* 0x0000d800ff167b82 */ /* 0x000ea20000000800 */
[----:B------:R-:W-:Y:S02]  /*0160*/  ISETP.NE.U32.AND P1, PT, R4, RZ, PT ;  /* 0x000000ff0400720c */ /* 0x000fe40003f25070 */
[----:B------:R-:W-:-:S03]  /*0170*/  ISETP.NE.U32.AND P4, PT, R5, RZ, PT ;  /* 0x000000ff0500720c */ /* 0x000fc60003f85070 */
        /* <DEDUP_REMOVED lines=8> */
[----:B---3--:R-:W-:-:S06]  /*0200*/  VIADD R14, R10, 0xffffffe ;  /* 0x0ffffffe0a0e7836 */ /* 0x008fcc0000000000 */
[----:B------:R1:W3:Y:S01]  /*0210*/  F2I.FTZ.U32.TRUNC.NTZ R15, R14 ;  /* 0x0000000e000f7305 */ /* 0x0002e2000021f000 */
[----:B0-----:R-:W-:Y:S02]  /*0220*/  IMAD.MOV.U32 R12, RZ, RZ, RZ ;  /* 0x000000ffff0c7224 */ /* 0x001fe400078e00ff */
[----:B-----5:R-:W-:Y:S02]  /*0230*/  IMAD.MOV R19, RZ, RZ, -R13 ;  /* 0x000000ffff137224 */ /* 0x020fe400078e0a0d */
[----:B-1----:R-:W-:Y:S02]  /*0240*/  IMAD.MOV.U32 R14, RZ, RZ, RZ ;  /* 0x000000ffff0e7224 */ /* 0x002fe400078e00ff */
[----:B------:R-:W-:Y:S01]  /*0250*/  IMAD R17, R19, R4, RZ ;  /* 0x0000000413117224 */ /* 0x000fe200078e02ff */
[----:B---3--:R-:W-:-:S03]  /*0260*/  IADD3 R10, PT, PT, RZ, -R15, RZ ;  /* 0x8000000fff0a7210 */ /* 0x008fc60007ffe0ff */
[----:B------:R-:W-:-:S04]  /*0270*/  IMAD.HI.U32 R8, R13, R17, R12 ;  /* 0x000000110d087227 */ /* 0x000fc800078e000c */
[----:B------:R-:W-:-:S04]  /*0280*/  IMAD R19, R10, R5, RZ ;  /* 0x000000050a137224 */ /* 0x000fc800078e02ff */
[----:B------:R-:W-:Y:S01]  /*0290*/  IMAD.HI.U32 R18, R15, R19, R14 ;  /* 0x000000130f127227 */ /* 0x000fe200078e000e */
[----:B------:R-:W-:Y:S02]  /*02a0*/  LOP3.LUT R14, RZ, R4, RZ, 0x33, !PT ;  /* 0x00000004ff0e7212 */ /* 0x000fe400078e33ff */
[----:B------:R-:W-:Y:S01]  /*02b0*/  LOP3.LUT R19, RZ, R5, RZ, 0x33, !PT ;  /* 0x00000005ff137212 */ /* 0x000fe200078e33ff */
[----:B--2-4-:R-:W-:-:S07]  /*02c0*/  IMAD.MOV.U32 R15, RZ, RZ, R9 ;  /* 0x000000ffff0f7224 */ /* 0x014fce00078e0009 */
.L_x_3610:
        /* <DEDUP_REMOVED lines=25> */
.L_x_3609:
[----:B------:R-:W-:Y:S05]  /*0460*/  BSYNC.RECONVERGENT B0 ;  /* 0x0000000000007941 */ /* 0x000fea0003800200 */
.L_x_3608:
[----:B------:R-:W1:Y:S01]  /*0470*/  LDC R0, c[0x0][0x360] ;  /* 0x0000d800ff007b82 */ /* 0x000e620000000800 */
[----:B------:R-:W2:Y:S01]  /*0480*/  LDCU UR12, c[0x0][0x374] ;  /* 0x00006e80ff0c77ac */ /* 0x000ea20008000800 */
[----:B------:R-:W-:-:S05]  /*0490*/  IMAD R11, R6, R11, 0x80 ;  /* 0x00000080060b7424 */ /* 0x000fca00078e020b */
[----:B------:R-:W-:Y:S01]  /*04a0*/  ISETP.GT.U32.AND P1, PT, R6, R11, PT ;  /* 0x0000000b0600720c */ /* 0x000fe20003f24070 */
[----:B------:R-:W3:Y:S01]  /*04b0*/  S2UR UR5, SR_CTAID.Y ;  /* 0x00000000000579c3 */ /* 0x000ee20000002600 */
[----:B--2---:R-:W-:-:S11]  /*04c0*/  IMAD.U32 R2, RZ, RZ, UR12 ;  /* 0x0000000cff027e24 */ /* 0x004fd6000f8e00ff */
[----:B------:R-:W-:Y:S01]  /*04d0*/  @!P1 IADD3 R7, PT, PT, R7, 0x1, RZ ;  /* 0x0000000107079810 */ /* 0x000fe20007ffe0ff */
[----:B------:R-:W-:Y:S01]  /*04e0*/  @!P1 IMAD.IADD R11, R11, 0x1, -R6 ;  /* 0x000000010b0b9824 */ /* 0x000fe200078e0a06 */
[----:B------:R-:W-:Y:S01]  /*04f0*/  ISETP.NE.AND P1, PT, R5, RZ, PT ;  /* 0x000000ff0500720c */ /* 0x000fe20003f25270 */
[----:B------:R-:W-:-:S03]  /*0500*/  IMAD.SHL.U32 R2, R2, 0x10, RZ ;  /* 0x0000001002027824 */ /* 0x000fc600078e00ff */
[----:B------:R-:W-:Y:S02]  /*0510*/  ISETP.GE.U32.AND P0, PT, R11, R6, PT ;  /* 0x000000060b00720c */ /* 0x000fe40003f06070 */
[----:B---3--:R-:W-:Y:S02]  /*0520*/  ISETP.LE.U32.AND P3, PT, R2, UR5, PT ;  /* 0x0000000502007c0c */ /* 0x008fe4000bf63070 */
[----:B------:R-:W-:-:S04]  /*0530*/  LOP3.LUT R2, R5, 0x80, RZ, 0x3c, !PT ;  /* 0x0000008005027812 */ /* 0x000fc800078e3cff */
[----:B------:R-:W-:-:S05]  /*0540*/  ISETP.GE.AND P2, PT, R2, RZ, PT ;  /* 0x000000ff0200720c */ /* 0x000fca0003f46270 */
[----:B------:R-:W-:Y:S02]  /*0550*/  @P0 VIADD R7, R7, 0x1 ;  /* 0x0000000107070836 */ /* 0x000fe40000000000 */
[----:B------:R-:W-:Y:S06]  /*0560*/  @P3 EXIT ;  /* 0x000000000000394d */ /* 0x000fec0003800000 */
[----:B------:R-:W-:Y:S01]  /*0570*/  @!P2 IMAD.MOV R7, RZ, RZ, -R7 ;  /* 0x000000ffff07a224 */ /* 0x000fe200078e0a07 */
[----:B------:R-:W-:Y:S01]  /*0580*/  @!P1 LOP3.LUT R2, RZ, R5, RZ, 0x33, !PT ;  /* 0x00000005ff029212 */ /* 0x000fe200078e33ff */
[----:B-1----:R-:W1:Y:S01]  /*0590*/  I2F.U32.RP R10, R0 ;  /* 0x00000000000a7306 */ /* 0x002e620000209000 */
[----:B------:R-:W-:Y:S01]  /*05a0*/  IMAD.IADD R8, R9, 0x1, R0 ;  /* 0x0000000109087824 */ /* 0x000fe200078e0200 */
[----:B------:R-:W2:Y:S01]  /*05b0*/  S2UR UR7, SR_CgaCtaId ;  /* 0x00000000000779c3 */ /* 0x000ea20000008800 */
[----:B------:R-:W-:Y:S01]  /*05c0*/  R2UR UR13, R7 ;  /* 0x00000000070d72ca */ /* 0x000fe200000e0000 */
[----:B------:R-:W-:Y:S01]  /*05d0*/  UMOV UR4, 0x400 ;  /* 0x0000040000047882 */ /* 0x000fe20000000000 */
[----:B------:R-:W-:Y:S01]  /*05e0*/  @!P1 R2UR UR13, R2 ;  /* 0x00000000020d92ca */ /* 0x000fe200000e0000 */
[----:B------:R-:W-:Y:S01]  /*05f0*/  UIADD3 UR4, UPT, UPT, UR4, 0x380, URZ ;  /* 0x0000038004047890 */ /* 0x000fe2000fffe0ff */
[C---:B------:R-:W-:Y:S02]  /*0600*/  ISETP.GE.U32.AND P0, PT, R8.reuse, 0x80, PT ;  /* 0x000000800800780c */ /* 0x040fe40003f06070 */
[----:B------:R-:W-:Y:S01]  /*0610*/  VIMNMX.U32 R11, PT, PT, R8, 0x80, !PT ;  /* 0x00000080080b7848 */ /* 0x000fe20007fe0000 */
[----:B------:R-:W3:Y:S01]  /*0620*/  S2UR UR6, SR_CTAID.X ;  /* 0x00000000000679c3 */ /* 0x000ee20000002500 */
[----:B------:R-:W-:Y:S01]  /*0630*/  ISETP.NE.U32.AND P4, PT, R0, RZ, PT ;  /* 0x000000ff0000720c */ /* 0x000fe20003f85070 */
[----:B-1----:R-:W1:Y:S08]  /*0640*/  MUFU.RCP R10, R10 ;  /* 0x0000000a000a7308 */ /* 0x002e700000001000 */
[----:B------:R-:W4:Y:S01]  /*0650*/  I2F.U32.RP R4, UR13 ;  /* 0x0000000d00047d06 */ /* 0x000f220008209000 */
[----:B--2---:R-:W-:Y:S01]  /*0660*/  ULEA UR4, UR7, UR4, 0x18 ;  /* 0x0000000407047291 */ /* 0x004fe2000f8ec0ff */
[----:B-1----:R-:W-:Y:S01]  /*0670*/  VIADD R6, R10, 0xffffffe ;  /* 0x0ffffffe0a067836 */ /* 0x002fe20000000000 */
[----:B------:R-:W-:Y:S01]  /*0680*/  SEL R10, RZ, 0x1, P0 ;  /* 0x00000001ff0a7807 */ /* 0x000fe20000000000 */
[----:B---3--:R-:W-:-:S04]  /*0690*/  USHF.L.U32 UR11, UR6, 0x7, URZ ;  /* 0x00000007060b7899 */ /* 0x008fc800080006ff */
[----:B------:R1:W2:Y:S01]  /*06a0*/  F2I.FTZ.U32.TRUNC.NTZ R7, R6 ;  /* 0x0000000600077305 */ /* 0x0002a2000021f000 */
[----:B------:R-:W-:Y:S01]  /*06b0*/  IADD3 R11, PT, PT, R11, -R8, -R10 ;  /* 0x800000080b0b7210 */ /* 0x000fe20007ffe80a */
[----:B------:R-:W-:-:S06]  /*06c0*/  UIMAD UR6, UR13, UR6, URZ ;  /* 0x000000060d0672a4 */ /* 0x000fcc000f8e02ff */
[----:B----4-:R-:W3:Y:S01]  /*06d0*/  MUFU.RCP R4, R4 ;  /* 0x0000000400047308 */ /* 0x010ee20000001000 */
[----:B-1----:R-:W-:Y:S01]  /*06e0*/  IMAD.MOV.U32 R6, RZ, RZ, RZ ;  /* 0x000000ffff067224 */ /* 0x002fe200078e00ff */
[----:B--2---:R-:W-:-:S05]  /*06f0*/  IADD3 R13, PT, PT, RZ, -R7, RZ ;  /* 0x80000007ff0d7210 */ /* 0x004fca0007ffe0ff */
[----:B------:R-:W-:-:S04]  /*0700*/  IMAD R13, R13, R0, RZ ;  /* 0x000000000d0d7224 */ /* 0x000fc800078e02ff */
[----:B------:R-:W-:Y:S01]  /*0710*/  IMAD.HI.U32 R6, R7, R13, R6 ;  /* 0x0000000d07067227 */ /* 0x000fe200078e0006 */
[----:B------:R-:W-:-:S03]  /*0720*/  IADD3 R13, PT, PT, RZ, -UR13, RZ ;  /* 0x8000000dff0d7c10 */ /* 0x000fc6000fffe0ff */
[----:B---3--:R-:W-:Y:S02]  /*0730*/  VIADD R2, R4, 0xffffffe ;  /* 0x0ffffffe04027836 */ /* 0x008fe40000000000 */
[----:B------:R-:W-:Y:S02]  /*0740*/  IMAD.HI.U32 R7, R6, R11, RZ ;  /* 0x0000000b06077227 */ /* 0x000fe400078e00ff */
[----:B------:R1:W2:Y:S02]  /*0750*/  F2I.FTZ.U32.TRUNC.NTZ R3, R2 ;  /* 0x0000000200037305 */ /* 0x0002a4000021f000 */
[----:B------:R-:W-:Y:S02]  /*0760*/  IMAD.MOV R4, RZ, RZ, -R7 ;  /* 0x000000ffff047224 */ /* 0x000fe400078e0a07 */
[----:B------:R-:W-:Y:S01]  /*0770*/  IMAD.MOV R6, RZ, RZ, -R5 ;  /* 0x000000ffff067224 */ /* 0x000fe200078e0a05 */
[----:B------:R-:W-:Y:S01]  /*0780*/  VIMNMX R5, PT, PT, R5, 0x20, PT ;  /* 0x0000002005057848 */ /* 0x000fe20003fe0100 */
[----:B------:R-:W-:-:S02]  /*0790*/  IMAD R11, R0, R4, R11 ;  /* 0x00000004000b7224 */ /* 0x000fc400078e020b */
[----:B-1----:R-:W-:Y:S01]  /*07a0*/  IMAD.MOV.U32 R2, RZ, RZ, RZ ;  /* 0x000000ffff027224 */ /* 0x002fe200078e00ff */
[----:B------:R-:W-:Y:S02]  /*07b0*/  LEA R6, R6, 0x201f, 0x8 ;  /* 0x0000201f06067811 */ /* 0x000fe400078e40ff */
[----:B------:R-:W-:Y:S01]  /*07c0*/  ISETP.GE.U32.AND P2, PT, R11, R0, PT ;  /* 0x000000000b00720c */ /* 0x000fe20003f46070 */
[----:B--2---:R-:W-:-:S04]  /*07d0*/  IMAD R13, R13, R3, RZ ;  /* 0x000000030d0d7224 */ /* 0x004fc800078e02ff */
[----:B------:R-:W-:-:S06]  /*07e0*/  IMAD.HI.U32 R2, R3, R13, R2 ;  /* 0x0000000d03027227 */ /* 0x000fcc00078e0002 */
[----:B------:R-:W-:-:S04]  /*07f0*/  IMAD.HI.U32 R3, R2, R9, RZ ;  /* 0x0000000902037227 */ /* 0x000fc800078e00ff */
[----:B------:R-:W-:Y:S02]  /*0800*/  IMAD.MOV R4, RZ, RZ, -R3 ;  /* 0x000000ffff047224 */ /* 0x000fe400078e0a03 */
[----:B------:R-:W-:-:S04]  /*0810*/  IMAD.HI.U32 R13, R2, R0, RZ ;  /* 0x00000000020d7227 */ /* 0x000fc800078e00ff */
[----:B------:R-:W-:Y:S01]  /*0820*/  IMAD R2, R4, UR13, R9 ;  /* 0x0000000d04027c24 */ /* 0x000fe2000f8e0209 */
[----:B------:R-:W-:Y:S01]  /*0830*/  IADD3 R15, PT, PT, -R13, RZ, RZ ;  /* 0x000000ff0d0f7210 */ /* 0x000fe20007ffe1ff */
[--C-:B------:R-:W-:Y:S02]  /*0840*/  @P2 IMAD.IADD R11, R11, 0x1, -R0.reuse ;  /* 0x000000010b0b2824 */ /* 0x100fe400078e0a00 */
[----:B------:R-:W-:Y:S01]  /*0850*/  @P2 VIADD R7, R7, 0x1 ;  /* 0x0000000107072836 */ /* 0x000fe20000000000 */
[----:B------:R-:W-:Y:S01]  /*0860*/  ISETP.GE.U32.AND P1, PT, R2, UR13, PT ;  /* 0x0000000d02007c0c */ /* 0x000fe2000bf26070 */
[----:B------:R-:W-:Y:S01]  /*0870*/  IMAD R4, R15, UR13, R0 ;  /* 0x0000000d0f047c24 */ /* 0x000fe2000f8e0200 */
[----:B------:R-:W-:-:S04]  /*0880*/  ISETP.GE.U32.AND P3, PT, R11, R0, PT ;  /* 0x000000000b00720c */ /* 0x000fc80003f66070 */
[----:B------:R-:W-:-:S07]  /*0890*/  ISETP.GE.U32.AND P0, PT, R4, UR13, PT ;  /* 0x0000000d04007c0c */ /* 0x000fce000bf06070 */
[----:B------:R-:W-:Y:S02]  /*08a0*/  @P1 VIADD R2, R2, -UR13 ;  /* 0x8000000d02021c36 */ /* 0x000fe40008000000 */
[----:B------:R-:W-:Y:S01]  /*08b0*/  @P3 IADD3 R7, PT, PT, R7, 0x1, RZ ;  /* 0x0000000107073810 */ /* 0x000fe20007ffe0ff */
[----:B------:R-:W-:Y:S01]  /*08c0*/  @P1 VIADD R3, R3, 0x1 ;  /* 0x0000000103031836 */ /* 0x000fe20000000000 */
[----:B------:R-:W-:Y:S02]  /*08d0*/  ISETP.NE.U32.AND P1, PT, RZ, UR13, PT ;  /* 0x0000000dff007c0c */ /* 0x000fe4000bf25070 */
[----:B------:R-:W-:Y:S01]  /*08e0*/  ISETP.GE.U32.AND P2, PT, R2, UR13, PT ;  /* 0x0000000d02007c0c */ /* 0x000fe2000bf46070 */
[----:B------:R-:W-:Y:S01]  /*08f0*/  @P0 VIADD R4, R4, -UR13 ;  /* 0x8000000d04040c36 */ /* 0x000fe20008000000 */
[----:B------:R-:W-:Y:S01]  /*0900*/  @!P4 LOP3.LUT R7, RZ, R0, RZ, 0x33, !PT ;  /* 0x00000000ff07c212 */ /* 0x000fe200078e33ff */
[----:B------:R-:W-:-:S03]  /*0910*/  @P0 VIADD R13, R13, 0x1 ;  /* 0x000000010d0d0836 */ /* 0x000fc60000000000 */
[----:B------:R-:W-:Y:S01]  /*0920*/  ISETP.GE.U32.AND P3, PT, R4, UR13, PT ;  /* 0x0000000d04007c0c */ /* 0x000fe2000bf66070 */
[----:B------:R-:W-:Y:S01]  /*0930*/  IMAD.IADD R2, R10, 0x1, R7 ;  /* 0x000000010a027824 */ /* 0x000fe200078e0207 */
[----:B------:R-:W-:-:S05]  /*0940*/  LOP3.LUT R4, RZ, UR13, RZ, 0x33, !PT ;  /* 0x0000000dff047c12 */ /* 0x000fca000f8e33ff */
[----:B------:R-:W-:-:S04]  /*0950*/  @P2 IADD3 R3, PT, PT, R3, 0x1, RZ ;  /* 0x0000000103032810 */ /* 0x000fc80007ffe0ff */
[----:B------:R-:W-:Y:S02]  /*0960*/  SEL R3, R4, R3, !P1 ;  /* 0x0000000304037207 */ /* 0x000fe40004800000 */
[----:B------:R-:W-:Y:S02]  /*0970*/  @P3 VIADD R13, R13, 0x1 ;  /* 0x000000010d0d3836 */ /* 0x000fe40000000000 */
[----:B------:R-:W-:-:S03]  /*0980*/  IADD3 R8, PT, PT, -R3, RZ, RZ ;  /* 0x000000ff03087210 */ /* 0x000fc60007ffe1ff */
[----:B------:R-:W-:Y:S02]  /*0990*/  SEL R4, R4, R13, !P1 ;  /* 0x0000000d04047207 */ /* 0x000fe40004800000 */
[----:B------:R-:W-:Y:S01]  /*09a0*/  IMAD R7, R8, UR13, R9 ;  /* 0x0000000d08077c24 */ /* 0x000fe2000f8e0209 */
[----:B------:R-:W-:Y:S01]  /*09b0*/  LEA R9, R9, UR4, 0x2 ;  /* 0x0000000409097c11 */ /* 0x000fe2000f8e10ff */
[----:B------:R-:W-:-:S06]  /*09c0*/  UMOV UR4, UR5 ;  /* 0x0000000500047c82 */ /* 0x000fcc0008000000 */
.L_x_3652:
[----:B0-----:R-:W0:Y:S01]  /*09d0*/  S2R R17, SR_TID.X ;  /* 0x0000000000117919 */ /* 0x001e220000002100 */
[C---:B------:R-:W-:Y:S01]  /*09e0*/  LOP3.LUT R26, R2.reuse, 0x3, RZ, 0xc0, !PT ;  /* 0x00000003021a7812 */ /* 0x040fe200078ec0ff */
[----:B------:R-:W-:Y:S01]  /*09f0*/  BSSY.RECONVERGENT B0, `(.L_x_3611) ;  /* 0x0000025000007945 */ /* 0x000fe20003800200 */
[----:B------:R-:W-:Y:S02]  /*0a00*/  ISETP.GE.U32.AND P2, PT, R2, 0x3, PT ;  /* 0x000000030200780c */ /* 0x000fe40003f46070 */
[----:B------:R-:W-:Y:S01]  /*0a10*/  ISETP.NE.AND P0, PT, R26, 0x3, PT ;  /* 0x000000031a00780c */ /* 0x000fe20003f05270 */
[--C-:B012---:R-:W-:Y:S01]  /*0a20*/  IMAD.IADD R27, R17, 0x1, R0.reuse ;  /* 0x00000001111b7824 */ /* 0x107fe200078e0200 */
[----:B------:R-:W-:Y:S01]  /*0a30*/  MOV R31, R17 ;  /* 0x00000011001f7202 */ /* 0x000fe20000000f00 */
[----:B------:R-:W-:Y:S02]  /*0a40*/  IMAD.MOV.U32 R33, RZ, RZ, R17 ;  /* 0x000000ffff217224 */ /* 0x000fe400078e0011 */
[----:B------:R-:W-:-:S04]  /*0a50*/  IMAD.IADD R29, R27, 0x1, R0 ;  /* 0x000000011b1d7824 */ /* 0x000fc800078e0200 */
[----:B------:R-:W-:-:S04]  /*0a60*/  IMAD.IADD R28, R29, 0x1, R0 ;  /* 0x000000011d1c7824 */ /* 0x000fc800078e0200 */
[----:B------:R-:W-:Y:S05]  /*0a70*/  @!P0 BRA `(.L_x_3612) ;  /* 0x0000000000708947 */ /* 0x000fea0003800000 */
        /* <DEDUP_REMOVED lines=15> */
[----:B------:R-:W-:Y:S02]  /*0b70*/  ISETP.NE.AND P1, PT, R26, 0x1, PT ;  /* 0x000000011a00780c */ /* 0x000fe40003f25270 */
[----:B------:R-:W-:-:S11]  /*0b80*/  IADD3 R21, PT, PT, R23, R0, RZ ;  /* 0x0000000017157210 */ /* 0x000fd60007ffe0ff */
[C---:B------:R-:W-:Y:S02]  /*0b90*/  @P1 IMAD.IADD R23, R21.reuse, 0x1, R0 ;  /* 0x0000000115171824 */ /* 0x040fe400078e0200 */
[----:B0-----:R-:W-:-:S04]  /*0ba0*/  IMAD.WIDE.U32 R20, R21, 0x4, R18 ;  /* 0x0000000415147825 */ /* 0x001fc800078e0012 */
[----:B------:R-:W-:Y:S02]  /*0bb0*/  @P1 IMAD.WIDE.U32 R18, R23, 0x4, R18 ;  /* 0x0000000417121825 */ /* 0x000fe400078e0012 */
[----:B------:R-:W2:Y:S04]  /*0bc0*/  LDG.E R20, desc[UR8][R20.64] ;  /* 0x0000000814147981 */ /* 0x000ea8000c1e1900 */
[----:B------:R-:W3:Y:S01]  /*0bd0*/  @P1 LDG.E R18, desc[UR8][R18.64] ;  /* 0x0000000812121981 */ /* 0x000ee2000c1e1900 */
[C---:B------:R-:W-:Y:S01]  /*0be0*/  IMAD R25, R0.reuse, 0x4, R25 ;  /* 0x0000000400197824 */ /* 0x040fe200078e0219 */
[----:B------:R-:W-:Y:S01]  /*0bf0*/  MOV R33, R29 ;  /* 0x0000001d00217202 */ /* 0x000fe20000000f00 */
[----:B------:R-:W-:Y:S02]  /*0c00*/  @P1 IMAD.MOV.U32 R33, RZ, RZ, R28 ;  /* 0x000000ffff211224 */ /* 0x000fe400078e001c */
[----:B------:R-:W-:Y:S01]  /*0c10*/  @P1 IMAD R23, R0, 0x4, R25 ;  /* 0x0000000400171824 */ /* 0x000fe200078e0219 */
[----:B--2---:R1:W-:Y:S04]  /*0c20*/  STS [R25], R20 ;  /* 0x0000001419007388 */ /* 0x0043e80000000800 */
[----:B---3--:R1:W-:Y:S02]  /*0c30*/  @P1 STS [R23], R18 ;  /* 0x0000001217001388 */ /* 0x0083e40000000800 */
.L_x_3612:
[----:B------:R-:W-:Y:S05]  /*0c40*/  BSYNC.RECONVERGENT B0 ;  /* 0x0000000000007941 */ /* 0x000fea0003800200 */
.L_x_3611:
[----:B------:R-:W-:Y:S04]  /*0c50*/  BSSY.RECONVERGENT B0, `(.L_x_3613) ;  /* 0x0000026000007945 */ /* 0x000fe80003800200 */
[----:B------:R-:W-:Y:S05]  /*0c60*/  @!P2 BRA `(.L_x_3614) ;  /* 0x000000000090a947 */ /* 0x000fea0003800000 */
[----:B------:R-:W2:Y:S01]  /*0c70*/  S2UR UR7, SR_CgaCtaId ;  /* 0x00000000000779c3 */ /* 0x000ea20000008800 */
[----:B------:R-:W3:Y:S01]  /*0c80*/  LDCU UR10, c[0x0][0x388] ;  /* 0x00007100ff0a77ac */ /* 0x000ee20008000800 */
[----:B-1----:R-:W-:Y:S01]  /*0c90*/  VIADD R18, R33, UR11 ;  /* 0x0000000b21127c36 */ /* 0x002fe20008000000 */
[----:B------:R-:W-:Y:S02]  /*0ca0*/  UMOV UR5, 0x400 ;  /* 0x0000040000057882 */ /* 0x000fe40000000000 */
[----:B------:R-:W-:Y:S01]  /*0cb0*/  UIADD3 UR5, UPT, UPT, UR5, 0x180, URZ ;  /* 0x0000018005057890 */ /* 0x000fe2000fffe0ff */
[----:B---3--:R-:W-:-:S04]  /*0cc0*/  IMAD.U32 R37, RZ, RZ, UR10 ;  /* 0x0000000aff257e24 */ /* 0x008fc8000f8e00ff */
[----:B------:R-:W-:Y:S01]  /*0cd0*/  IMAD R37, R37, UR4, R18 ;  /* 0x0000000425257c24 */ /* 0x000fe2000f8e0212 */
[----:B--2---:R-:W-:-:S03]  /*0ce0*/  ULEA UR5, UR7, UR5, 0x18 ;  /* 0x0000000507057291 */ /* 0x004fc6000f8ec0ff */
[C-C-:B------:R-:W-:Y:S01]  /*0cf0*/  IMAD R41, R0.reuse, 0x2, R37.reuse ;  /* 0x0000000200297824 */ /* 0x140fe200078e0225 */
[----:B------:R-:W-:Y:S01]  /*0d00*/  IADD3 R39, PT, PT, R37, R0, RZ ;  /* 0x0000000025277210 */ /* 0x000fe20007ffe0ff */
[----:B------:R-:W-:Y:S01]  /*0d10*/  IMAD R43, R0, 0x3, R37 ;  /* 0x00000003002b7824 */ /* 0x000fe200078e0225 */
[----:B------:R-:W-:-:S07]  /*0d20*/  LEA R35, R33, UR5, 0x2 ;  /* 0x0000000521237c11 */ /* 0x000fce000f8e10ff */
.L_x_3615:
        /* <DEDUP_REMOVED lines=24> */
.L_x_3614:
[----:B------:R-:W-:Y:S05]  /*0eb0*/  BSYNC.RECONVERGENT B0 ;  /* 0x0000000000007941 */ /* 0x000fea0003800200 */
.L_x_3613:
        /* <DEDUP_REMOVED lines=8> */
[----:B------:R-:W-:Y:S02]  /*0f40*/  IMAD R19, R0, 0x4, R9 ;  /* 0x0000000400137824 */ /* 0x000fe400078e0209 */
[----:B------:R-:W-:-:S03]  /*0f50*/  IMAD.MOV.U32 R31, RZ, RZ, R29 ;  /* 0x000000ffff1f7224 */ /* 0x000fc600078e001d */
[----:B-1----:R-:W-:Y:S01]  /*0f60*/  LEA R18, R0, R19, 0x2 ;  /* 0x0000001300127211 */ /* 0x002fe200078e10ff */
[----:B------:R3:W-:Y:S06]  /*0f70*/  STS [R19], RZ ;  /* 0x000000ff13007388 */ /* 0x0007ec0000000800 */
[----:B------:R3:W-:Y:S01]  /*0f80*/  @P0 STS [R18], RZ ;  /* 0x000000ff12000388 */ /* 0x0007e20000000800 */
[----:B------:R-:W-:-:S07]  /*0f90*/  @P0 IMAD.MOV.U32 R31, RZ, RZ, R28 ;  /* 0x000000ffff1f0224 */ /* 0x000fce00078e001c */
.L_x_3617:
[----:B------:R-:W-:Y:S05]  /*0fa0*/  BSYNC.RECONVERGENT B0 ;  /* 0x0000000000007941 */ /* 0x000fea0003800200 */
.L_x_3616:
[----:B------:R-:W-:Y:S04]  /*0fb0*/  BSSY.RECONVERGENT B0, `(.L_x_3618) ;  /* 0x0000011000007945 */ /* 0x000fe80003800200 */
[----:B------:R-:W-:Y:S05]  /*0fc0*/  @!P2 BRA `(.L_x_3619) ;  /* 0x00000000003ca947 */ /* 0x000fea0003800000 */
[----:B---3--:R-:W0:Y:S01]  /*0fd0*/  S2R R19, SR_CgaCtaId ;  /* 0x0000000000137919 */ /* 0x008e220000008800 */
[----:B-1----:R-:W-:-:S05]  /*0fe0*/  MOV R18, 0x400 ;  /* 0x0000040000127802 */ /* 0x002fca0000000f00 */
[----:B------:R-:W-:-:S05]  /*0ff0*/  VIADD R18, R18, 0x380 ;  /* 0x0000038012127836 */ /* 0x000fca0000000000 */
[----:B0-2---:R-:W-:-:S07]  /*1000*/  LEA R20, R19, R18, 0x18 ;  /* 0x0000001213147211 */ /* 0x005fce00078ec0ff */
.L_x_3620:
[----:B----4-:R-:W-:Y:S02]  /*1010*/  LEA R19, R31, R20, 0x2 ;  /* 0x000000141f137211 */ /* 0x010fe400078e10ff */
        /* <DEDUP_REMOVED lines=10> */
.L_x_3619:
[----:B------:R-:W-:Y:S05]  /*10c0*/  BSYNC.RECONVERGENT B0 ;  /* 0x0000000000007941 */ /* 0x000fea0003800200 */
.L_x_3618:
[----:B------:R-:W-:-:S09]  /*10d0*/  UISETP.GT.AND UP0, UPT, UR13, URZ, UPT ;  /* 0x000000ff0d00728c */ /* 0x000fd2000bf04270 */
[----:B------:R-:W-:Y:S05]  /*10e0*/  BRA.U !UP0, `(.L_x_3621) ;  /* 0x0000001108547547 */ /* 0x000fea000b800000 */
[-C--:B----4-:R-:W-:Y:S01]  /*10f0*/  IABS R21, R5.reuse ;  /* 0x0000000500157213 */ /* 0x090fe20000000000 */
[----:B------:R-:W4:Y:S01]  /*1100*/  LDCU UR14, c[0x0][0x3ac] ;  /* 0x00007580ff0e77ac */ /* 0x000f220008000800 */
[----:B------:R-:W-:Y:S02]  /*1110*/  LOP3.LUT R17, R17, 0x1f, RZ, 0xc0, !PT ;  /* 0x0000001f11117812 */ /* 0x000fe400078ec0ff */
[----:B012---:R-:W0:Y:S01]  /*1120*/  I2F.RP R20, R21 ;  /* 0x0000001500147306 */ /* 0x007e220000209400 */
[----:B------:R-:W-:Y:S01]  /*1130*/  IABS R24, R5 ;  /* 0x0000000500187213 */ /* 0x000fe20000000000 */
[----:B------:R-:W1:Y:S01]  /*1140*/  LDCU UR15, c[0x0][0x3a8] ;  /* 0x00007500ff0f77ac */ /* 0x000e620008000800 */
[----:B------:R-:W-:-:S03]  /*1150*/  ISETP.GE.AND P2, PT, R17, RZ, PT ;  /* 0x000000ff1100720c */ /* 0x000fc60003f46270 */
[----:B------:R-:W-:Y:S02]  /*1160*/  IMAD.MOV R24, RZ, RZ, -R24 ;  /* 0x000000ffff187224 */ /* 0x000fe400078e0a18 */
[----:B0-----:R-:W3:Y:S01]  /*1170*/  MUFU.RCP R20, R20 ;  /* 0x0000001400147308 */ /* 0x001ee20000001000 */
[----:B----4-:R-:W-:Y:S02]  /*1180*/  UISETP.GE.AND UP0, UPT, UR14, 0x1, UPT ;  /* 0x000000010e00788c */ /* 0x010fe4000bf06270 */
[----:B------:R-:W-:Y:S02]  /*1190*/  UISETP.GE.AND UP1, UPT, UR14, 0x3, UPT ;  /* 0x000000030e00788c */ /* 0x000fe4000bf26270 */
[----:B------:R-:W-:Y:S02]  /*11a0*/  UISETP.GE.AND UP2, UPT, UR14, 0x4, UPT ;  /* 0x000000040e00788c */ /* 0x000fe4000bf46270 */
[----:B------:R-:W-:Y:S02]  /*11b0*/  UISETP.GE.AND UP3, UPT, UR14, 0x5, UPT ;  /* 0x000000050e00788c */ /* 0x000fe4000bf66270 */
[----:B------:R-:W-:-:S02]  /*11c0*/  UISETP.GE.AND UP4, UPT, UR14, 0x6, UPT ;  /* 0x000000060e00788c */ /* 0x000fc4000bf86270 */
[----:B------:R-:W-:Y:S01]  /*11d0*/  UISETP.GE.AND UP5, UPT, UR14, 0x7, UPT ;  /* 0x000000070e00788c */ /* 0x000fe2000bfa6270 */
[----:B------:R-:W0:Y:S01]  /*11e0*/  @UP0 S2UR UR7, SR_CgaCtaId ;  /* 0x00000000000709c3 */ /* 0x000e220000008800 */
[----:B------:R-:W-:Y:S01]  /*11f0*/  @UP0 UMOV UR5, 0x400 ;  /* 0x0000040000050882 */ /* 0x000fe20000000000 */
[----:B------:R-:W-:Y:S02]  /*1200*/  UISETP.GE.AND UP6, UPT, UR14, 0x8, UPT ;  /* 0x000000080e00788c */ /* 0x000fe4000bfc6270 */
[----:B------:R-:W-:Y:S01]  /*1210*/  @UP0 UIADD3 UR5, UPT, UPT, UR5, 0x180, URZ ;  /* 0x0000018005050890 */ /* 0x000fe2000fffe0ff */
[----:B---3--:R-:W-:Y:S01]  /*1220*/  VIADD R18, R20, 0xffffffe ;  /* 0x0ffffffe14127836 */ /* 0x008fe20000000000 */
[----:B------:R-:W-:-:S03]  /*1230*/  IABS R20, R17 ;  /* 0x0000001100147213 */ /* 0x000fc60000000000 */
[----:B------:R2:W3:Y:S02]  /*1240*/  F2I.FTZ.U32.TRUNC.NTZ R19, R18 ;  /* 0x0000001200137305 */ /* 0x0004e4000021f000 */
[----:B--2---:R-:W-:Y:S02]  /*1250*/  HFMA2 R18, -RZ, RZ, 0, 0 ;  /* 0x00000000ff127431 */ /* 0x004fe400000001ff */
[----:B---3--:R-:W-:Y:S01]  /*1260*/  IMAD.MOV R22, RZ, RZ, -R19 ;  /* 0x000000ffff167224 */ /* 0x008fe200078e0a13 */
[----:B0-----:R-:W-:-:S03]  /*1270*/  @UP0 ULEA UR5, UR7, UR5, 0x18 ;  /* 0x0000000507050291 */ /* 0x001fc6000f8ec0ff */
        /* <DEDUP_REMOVED lines=10> */
[----:B------:R-:W-:Y:S01]  /*1320*/  PLOP3.LUT P1, PT, PT, PT, UP0, 0x80, 0x8 ;  /* 0x000000000008781c */ /* 0x000fe20003f2f008 */
[----:B------:R-:W-:-:S03]  /*1330*/  UISETP.GE.AND UP0, UPT, UR14, 0x2, UPT ;  /* 0x000000020e00788c */ /* 0x000fc6000bf06270 */
[----:B------:R-:W-:Y:S02]  /*1340*/  @!P2 IADD3 R18, PT, PT, -R18, RZ, RZ ;  /* 0x000000ff1212a210 */ /* 0x000fe40007ffe1ff */
[----:B------:R-:W-:-:S05]  /*1350*/  @!P0 LOP3.LUT R18, RZ, R5, RZ, 0x33, !PT ;  /* 0x00000005ff128212 */ /* 0x000fca00078e33ff */
[----:B------:R-:W-:-:S05]  /*1360*/  IMAD R17, R7, UR14, R18 ;  /* 0x0000000e07117c24 */ /* 0x000fca000f8e0212 */
[----:B------:R-:W-:Y:S01]  /*1370*/  @P1 LEA R19, R17, UR5, 0x2 ;  /* 0x0000000511131c11 */ /* 0x000fe2000f8e10ff */
[----:B------:R-:W0:Y:S04]  /*1380*/  LDCU UR5, c[0x0][0x3a8] ;  /* 0x00007500ff0577ac */ /* 0x000e280008000800 */
[----:B------:R2:W3:Y:S01]  /*1390*/  @P1 LDS R8, [R19] ;  /* 0x0000000013081984 */ /* 0x0004e20000000800 */
[----:B0-----:R-:W-:Y:S01]  /*13a0*/  ISETP.GE.AND P0, PT, R3, UR5, PT ;  /* 0x0000000503007c0c */ /* 0x001fe2000bf06270 */
[----:B-12---:R-:W-:-:S12]  /*13b0*/  BRA.U !UP0, `(.L_x_3622) ;  /* 0x0000000108287547 */ /* 0x006fd8000b800000 */
[----:B------:R-:W0:Y:S01]  /*13c0*/  S2UR UR7, SR_CgaCtaId ;  /* 0x00000000000779c3 */ /* 0x000e220000008800 */
[----:B------:R-:W-:Y:S01]  /*13d0*/  VIADD R10, R18, 0x1 ;  /* 0x00000001120a7836 */ /* 0x000fe20000000000 */
[----:B------:R-:W-:Y:S02]  /*13e0*/  UMOV UR5, 0x400 ;  /* 0x0000040000057882 */ /* 0x000fe40000000000 */
[----:B------:R-:W-:Y:S02]  /*13f0*/  UIADD3 UR5, UPT, UPT, UR5, 0x180, URZ ;  /* 0x0000018005057890 */ /* 0x000fe4000fffe0ff */
[----:B------:R-:W-:-:S04]  /*1400*/  ISETP.GE.AND P1, PT, R10, R5, PT ;  /* 0x000000050a00720c */ /* 0x000fc80003f26270 */
[----:B------:R-:W-:-:S05]  /*1410*/  SEL R10, R5, RZ, P1 ;  /* 0x000000ff050a7207 */ /* 0x000fca0000800000 */
[----:B------:R-:W-:Y:S01]  /*1420*/  IMAD.IADD R10, R17, 0x1, -R10 ;  /* 0x00000001110a7824 */ /* 0x000fe200078e0a0a */
[----:B0-----:R-:W-:-:S06]  /*1430*/  ULEA UR5, UR7, UR5, 0x18 ;  /* 0x0000000507057291 */ /* 0x001fcc000f8ec0ff */
[----:B------:R-:W-:-:S06]  /*1440*/  LEA R10, R10, UR5, 0x2 ;  /* 0x000000050a0a7c11 */ /* 0x000fcc000f8e10ff */
[----:B------:R-:W0:Y:S02]  /*1450*/  LDS R10, [R10+0x4] ;  /* 0x000004000a0a7984 */ /* 0x000e240000000800 */
.L_x_3622:
[----:B------:R-:W-:Y:S05]  /*1460*/  BRA.U !UP1, `(.L_x_3623) ;  /* 0x0000000109287547 */ /* 0x000fea000b800000 */
[----:B------:R-:W1:Y:S01]  /*1470*/  S2UR UR7, SR_CgaCtaId ;  /* 0x00000000000779c3 */ /* 0x000e620000008800 */
[----:B------:R-:W-:Y:S01]  /*1480*/  VIADD R20, R18, 0x2 ;  /* 0x0000000212147836 */ /* 0x000fe20000000000 */
[----:B------:R-:W-:Y:S02]  /*1490*/  UMOV UR5, 0x400 ;  /* 0x0000040000057882 */ /* 0x000fe40000000000 */
[----:B------:R-:W-:Y:S02]  /*14a0*/  UIADD3 UR5, UPT, UPT, UR5, 0x180, URZ ;  /* 0x0000018005057890 */ /* 0x000fe4000fffe0ff */
[----:B------:R-:W-:-:S04]  /*14b0*/  ISETP.GE.AND P1, PT, R20, R5, PT ;  /* 0x000000051400720c */ /* 0x000fc80003f26270 */
[----:B------:R-:W-:-:S04]  /*14c0*/  SEL R11, R5, RZ, P1 ;  /* 0x000000ff050b7207 */ /* 0x000fc80000800000 */
[----:B------:R-:W-:Y:S01]  /*14d0*/  IADD3 R11, PT, PT, R17, -R11, RZ ;  /* 0x8000000b110b7210 */ /* 0x000fe20007ffe0ff */
[----:B-1----:R-:W-:-:S06]  /*14e0*/  ULEA UR5, UR7, UR5, 0x18 ;  /* 0x0000000507057291 */ /* 0x002fcc000f8ec0ff */
[----:B------:R-:W-:-:S06]  /*14f0*/  LEA R11, R11, UR5, 0x2 ;  /* 0x000000050b0b7c11 */ /* 0x000fcc000f8e10ff */
[----:B------:R-:W1:Y:S02]  /*1500*/  LDS R11, [R11+0x8] ;  /* 0x000008000b0b7984 */ /* 0x000e640000000800 */
.L_x_3623:
[----:B------:R-:W-:Y:S05]  /*1510*/  BRA.U !UP2, `(.L_x_3624) ;  /* 0x000000010a287547 */ /* 0x000fea000b800000 */
        /* <DEDUP_REMOVED lines=10> */
.L_x_3624:
[----:B------:R-:W-:Y:S05]  /*15c0*/  BRA.U !UP3, `(.L_x_3625) ;  /* 0x000000010b287547 */ /* 0x000fea000b800000 */
[----:B------:R-:W4:Y:S01]  /*15d0*/  S2UR UR7, SR_CgaCtaId ;  /* 0x00000000000779c3 */ /* 0x000f220000008800 */
[----:B------:R-:W-:Y:S01]  /*15e0*/  VIADD R20, R18, 0x4 ;  /* 0x0000000412147836 */ /* 0x000fe20000000000 */
[----:B------:R-:W-:Y:S02]  /*15f0*/  UMOV UR5, 0x400 ;  /* 0x0000040000057882 */ /* 0x000fe40000000000 */
[----:B------:R-:W-:Y:S02]  /*1600*/  UIADD3 UR5, UPT, UPT, UR5, 0x180, URZ ;  /* 0x0000018005057890 */ /* 0x000fe4000fffe0ff */
[----:B------:R-:W-:-:S04]  /*1610*/  ISETP.GE.AND P1, PT, R20, R5, PT ;  /* 0x000000051400720c */ /* 0x000fc80003f26270 */
[----:B------:R-:W-:-:S04]  /*1620*/  SEL R13, R5, RZ, P1 ;  /* 0x000000ff050d7207 */ /* 0x000fc80000800000 */
[----:B------:R-:W-:Y:S01]  /*1630*/  IADD3 R13, PT, PT, R17, -R13, RZ ;  /* 0x8000000d110d7210 */ /* 0x000fe20007ffe0ff */
[----:B----4-:R-:W-:-:S06]  /*1640*/  ULEA UR5, UR7, UR5, 0x18 ;  /* 0x0000000507057291 */ /* 0x010fcc000f8ec0ff */
[----:B------:R-:W-:-:S06]  /*1650*/  LEA R13, R13, UR5, 0x2 ;  /* 0x000000050d0d7c11 */ /* 0x000fcc000f8e10ff */
[----:B------:R-:W4:Y:S02]  /*1660*/  LDS R13, [R13+0x10] ;  /* 0x000010000d0d7984 */ /* 0x000f240000000800 */
.L_x_3625:
[----:B------:R-:W-:Y:S05]  /*1670*/  BRA.U !UP4, `(.L_x_3626) ;  /* 0x000000010c287547 */ /* 0x000fea000b800000 */
        /* <DEDUP_REMOVED lines=10> */
.L_x_3626:
[----:B------:R-:W-:Y:S05]  /*1720*/  BRA.U !UP5, `(.L_x_3627) ;  /* 0x000000010d287547 */ /* 0x000fea000b800000 */
        /* <DEDUP_REMOVED lines=10> */
.L_x_3627:
        /* <DEDUP_REMOVED lines=11> */
.L_x_3628:
[----:B------:R-:W-:Y:S05]  /*1880*/  @P0 BRA `(.L_x_3621) ;  /* 0x00000008006c0947 */ /* 0x000fea0003800000 */
[----:B------:R-:W5:Y:S01]  /*1890*/  S2R R24, SR_CgaCtaId ;  /* 0x0000000000187919 */ /* 0x000f620000008800 */
[----:B------:R-:W-:Y:S01]  /*18a0*/  IMAD.U32 R19, RZ, RZ, UR14 ;  /* 0x0000000eff137e24 */ /* 0x000fe2000f8e00ff */
[----:B------:R-:W-:Y:S01]  /*18b0*/  MOV R17, 0x400 ;  /* 0x0000040000117802 */ /* 0x000fe20000000f00 */
[C---:B------:R-:W-:Y:S01]  /*18c0*/  VIADD R22, R18.reuse, 0x2 ;  /* 0x0000000212167836 */ /* 0x040fe20000000000 */
[----:B------:R-:W-:Y:S02]  /*18d0*/  IADD3 R20, PT, PT, R18, 0x1, RZ ;  /* 0x0000000112147810 */ /* 0x000fe40007ffe0ff */
[----:B------:R-:W-:Y:S01]  /*18e0*/  ISETP.GT.U32.AND P0, PT, R19, 0x20, PT ;  /* 0x000000201300780c */ /* 0x000fe20003f04070 */
[----:B------:R-:W-:Y:S01]  /*18f0*/  VIADD R19, R17, 0x380 ;  /* 0x0000038011137836 */ /* 0x000fe20000000000 */
[C---:B------:R-:W-:Y:S02]  /*1900*/  ISETP.GE.AND P1, PT, R20.reuse, UR14, PT ;  /* 0x0000000e14007c0c */ /* 0x040fe4000bf26270 */
[----:B------:R-:W-:-:S02]  /*1910*/  ISETP.GE.AND P2, PT, R20, R5, PT ;  /* 0x000000051400720c */ /* 0x000fc40003f46270 */
[----:B------:R-:W-:Y:S02]  /*1920*/  SEL R21, RZ, UR14, !P1 ;  /* 0x0000000eff157c07 */ /* 0x000fe4000c800000 */
[----:B------:R-:W-:Y:S02]  /*1930*/  ISETP.GE.AND P1, PT, R22, UR14, PT ;  /* 0x0000000e16007c0c */ /* 0x000fe4000bf26270 */
[----:B------:R-:W-:Y:S01]  /*1940*/  IADD3 R21, PT, PT, R20, -R21, RZ ;  /* 0x8000001514157210 */ /* 0x000fe20007ffe0ff */
[----:B------:R-:W-:Y:S01]  /*1950*/  VIADD R20, R18, 0x4 ;  /* 0x0000000412147836 */ /* 0x000fe20000000000 */
[----:B------:R-:W-:Y:S02]  /*1960*/  SEL R23, RZ, UR14, !P1 ;  /* 0x0000000eff177c07 */ /* 0x000fe4000c800000 */
[C---:B------:R-:W-:Y:S02]  /*1970*/  ISETP.GE.AND P1, PT, R22.reuse, R5, PT ;  /* 0x000000051600720c */ /* 0x040fe40003f26270 */
[----:B------:R-:W-:Y:S01]  /*1980*/  SEL R37, R5, RZ, P2 ;  /* 0x000000ff05257207 */ /* 0x000fe20001000000 */
[----:B------:R-:W-:Y:S01]  /*1990*/  IMAD.IADD R23, R22, 0x1, -R23 ;  /* 0x0000000116177824 */ /* 0x000fe200078e0a17 */
[----:B------:R-:W-:-:S02]  /*19a0*/  IADD3 R22, PT, PT, R18, 0x5, RZ ;  /* 0x0000000512167810 */ /* 0x000fc40007ffe0ff */
[----:B------:R-:W-:Y:S01]  /*19b0*/  SEL R39, R5, RZ, P1 ;  /* 0x000000ff05277207 */ /* 0x000fe20000800000 */
[----:B------:R-:W-:Y:S01]  /*19c0*/  IMAD.IADD R34, R18, 0x1, -R37 ;  /* 0x0000000112227824 */ /* 0x000fe200078e0a25 */
[C---:B------:R-:W-:Y:S02]  /*19d0*/  ISETP.GE.AND P5, PT, R22.reuse, UR14, PT ;  /* 0x0000000e16007c0c */ /* 0x040fe4000bfa6270 */
[----:B------:R-:W-:Y:S01]  /*19e0*/  ISETP.GE.AND P2, PT, R22, R5, PT ;  /* 0x000000051600720c */ /* 0x000fe20003f46270 */
[----:B------:R-:W-:Y:S01]  /*19f0*/  IMAD.IADD R32, R18, 0x1, -R39 ;  /* 0x0000000112207824 */ /* 0x000fe200078e0a27 */
[C---:B-----5:R-:W-:Y:S02]  /*1a00*/  LEA R17, R24.reuse, R17, 0x18 ;  /* 0x0000001118117211 */ /* 0x060fe400078ec0ff */
[----:B------:R-:W-:Y:S01]  /*1a10*/  LEA R19, R24, R19, 0x18 ;  /* 0x0000001318137211 */ /* 0x000fe200078ec0ff */
[----:B------:R-:W-:Y:S01]  /*1a20*/  VIADD R24, R18, 0x3 ;  /* 0x0000000312187836 */ /* 0x000fe20000000000 */
[----:B------:R-:W-:-:S02]  /*1a30*/  SEL R29, RZ, UR14, !P5 ;  /* 0x0000000eff1d7c07 */ /* 0x000fc4000e800000 */
[----:B------:R-:W-:Y:S02]  /*1a40*/  SEL R45, R5, RZ, P2 ;  /* 0x000000ff052d7207 */ /* 0x000fe40001000000 */
[C---:B------:R-:W-:Y:S02]  /*1a50*/  ISETP.GE.AND P3, PT, R24.reuse, UR14, PT ;  /* 0x0000000e18007c0c */ /* 0x040fe4000bf66270 */
[----:B------:R-:W-:Y:S01]  /*1a60*/  ISETP.GE.AND P4, PT, R24, R5, PT ;  /* 0x000000051800720c */ /* 0x000fe20003f86270 */
[----:B------:R-:W-:Y:S01]  /*1a70*/  IMAD.IADD R26, R18, 0x1, -R45 ;  /* 0x00000001121a7824 */ /* 0x000fe200078e0a2d */
[----:B------:R-:W-:Y:S02]  /*1a80*/  SEL R25, RZ, UR14, !P3 ;  /* 0x0000000eff197c07 */ /* 0x000fe4000d800000 */
[----:B------:R-:W-:Y:S02]  /*1a90*/  ISETP.GE.AND P3, PT, R20, UR14, PT ;  /* 0x0000000e14007c0c */ /* 0x000fe4000bf66270 */
[----:B------:R-:W-:Y:S01]  /*1aa0*/  IADD3 R29, PT, PT, R22, -R29, RZ ;  /* 0x8000001d161d7210 */ /* 0x000fe20007ffe0ff */
[----:B------:R-:W-:Y:S01]  /*1ab0*/  IMAD.IADD R25, R24, 0x1, -R25 ;  /* 0x0000000118197824 */ /* 0x000fe200078e0a19 */
[----:B------:R-:W-:Y:S01]  /*1ac0*/  SEL R27, RZ, UR14, !P3 ;  /* 0x0000000eff1b7c07 */ /* 0x000fe2000d800000 */
[----:B------:R-:W-:Y:S01]  /*1ad0*/  VIADD R24, R18, 0x6 ;  /* 0x0000000612187836 */ /* 0x000fe20000000000 */
[----:B------:R-:W-:-:S02]  /*1ae0*/  ISETP.GE.AND P3, PT, R20, R5, PT ;  /* 0x000000051400720c */ /* 0x000fc40003f66270 */
[C---:B------:R-:W-:Y:S01]  /*1af0*/  SEL R41, R5.reuse, RZ, P4 ;  /* 0x000000ff05297207 */ /* 0x040fe20002000000 */
[----:B------:R-:W-:Y:S01]  /*1b00*/  IMAD.IADD R27, R20, 0x1, -R27 ;  /* 0x00000001141b7824 */ /* 0x000fe200078e0a1b */
[----:B------:R-:W-:Y:S01]  /*1b10*/  ISETP.GE.AND P6, PT, R24, UR14, PT ;  /* 0x0000000e18007c0c */ /* 0x000fe2000bfc6270 */
[C---:B------:R-:W-:Y:S01]  /*1b20*/  VIADD R20, R18.reuse, 0x7 ;  /* 0x0000000712147836 */ /* 0x040fe20000000000 */
[----:B------:R-:W-:Y:S01]  /*1b30*/  SEL R43, R5, RZ, P3 ;  /* 0x000000ff052b7207 */ /* 0x000fe20001800000 */
[----:B------:R-:W-:Y:S01]  /*1b40*/  IMAD.IADD R30, R18, 0x1, -R41 ;  /* 0x00000001121e7824 */ /* 0x000fe200078e0a29 */
[----:B------:R-:W-:Y:S02]  /*1b50*/  SEL R31, RZ, UR14, !P6 ;  /* 0x0000000eff1f7c07 */ /* 0x000fe4000f000000 */
[----:B------:R-:W-:Y:S02]  /*1b60*/  ISETP.GE.AND P5, PT, R20, UR14, PT ;  /* 0x0000000e14007c0c */ /* 0x000fe4000bfa6270 */
[----:B------:R-:W-:Y:S01]  /*1b70*/  ISETP.GE.AND P6, PT, R18, UR14, PT ;  /* 0x0000000e12007c0c */ /* 0x000fe2000bfc6270 */
[----:B------:R-:W-:Y:S01]  /*1b80*/  IMAD.IADD R31, R24, 0x1, -R31 ;  /* 0x00000001181f7824 */ /* 0x000fe200078e0a1f */
[----:B------:R-:W-:-:S02]  /*1b90*/  SEL R33, RZ, UR14, !P5 ;  /* 0x0000000eff217c07 */ /* 0x000fc4000e800000 */
[----:B------:R-:W-:Y:S02]  /*1ba0*/  SEL R35, RZ, UR14, !P6 ;  /* 0x0000000eff237c07 */ /* 0x000fe4000f000000 */
[-C--:B------:R-:W-:Y:S01]  /*1bb0*/  ISETP.GE.AND P5, PT, R24, R5.reuse, PT ;  /* 0x000000051800720c */ /* 0x080fe20003fa6270 */
[C---:B------:R-:W-:Y:S01]  /*1bc0*/  IMAD.IADD R33, R20.reuse, 0x1, -R33 ;  /* 0x0000000114217824 */ /* 0x040fe200078e0a21 */
[----:B------:R-:W-:Y:S01]  /*1bd0*/  ISETP.GE.AND P6, PT, R20, R5, PT ;  /* 0x000000051400720c */ /* 0x000fe20003fc6270 */
[----:B------:R-:W-:Y:S01]  /*1be0*/  IMAD.MOV.U32 R20, RZ, RZ, R3 ;  /* 0x000000ffff147224 */ /* 0x000fe200078e0003 */
[C---:B------:R-:W-:Y:S02]  /*1bf0*/  SEL R24, R5.reuse, RZ, P5 ;  /* 0x000000ff05187207 */ /* 0x040fe40002800000 */
[----:B------:R-:W-:Y:S02]  /*1c00*/  SEL R22, R5, RZ, P6 ;  /* 0x000000ff05167207 */ /* 0x000fe40003000000 */
[C---:B------:R-:W-:Y:S01]  /*1c10*/  IADD3 R35, PT, PT, R18.reuse, -R35, RZ ;  /* 0x8000002312237210 */ /* 0x040fe20007ffe0ff */
[C---:B------:R-:W-:Y:S01]  /*1c20*/  IMAD.IADD R24, R18.reuse, 0x1, -R24 ;  /* 0x0000000112187824 */ /* 0x040fe200078e0a18 */
[C---:B------:R-:W-:Y:S01]  /*1c30*/  IADD3 R28, PT, PT, R18.reuse, -R43, RZ ;  /* 0x8000002b121c7210 */ /* 0x040fe20007ffe0ff */
[----:B------:R-:W-:-:S07]  /*1c40*/  IMAD.IADD R22, R18, 0x1, -R22 ;  /* 0x0000000112167824 */ /* 0x000fce00078e0a16 */
.L_x_3646:
        /* <DEDUP_REMOVED lines=11> */
.L_x_3655:
[----:B0--3--:R-:W-:-:S07]  /*1d00*/  IMAD R37, R8, R37, RZ ;  /* 0x0000002508257224 */ /* 0x009fce00078e02ff */
.L_x_3630:
[----:B------:R-:W-:-:S13]  /*1d10*/  ISETP.GE.AND P1, PT, R38, 0x2, PT ;  /* 0x000000022600780c */ /* 0x000fda0003f26270 */
[----:B------:R-:W-:Y:S05]  /*1d20*/  @!P1 BRA `(.L_x_3632) ;  /* 0x0000000000109947 */ /* 0x000fea0003800000 */
[----:B------:R-:W-:-:S03]  /*1d30*/  UMOV UR5, 0xffffffff ;  /* 0xffffffff00057882 */ /* 0x000fc60000000000 */
[----:B------:R-:W-:Y:S05]  /*1d40*/  BRA.DIV UR5, `(.L_x_3633) ;  /* 0x0000001605347947 */ /* 0x000fea000b800000 */
[----:B0-----:R0:W0:Y:S02]  /*1d50*/  SHFL.IDX PT, R36, R39, R21, R6 ;  /* 0x0000001527247389 */ /* 0x00102400000e0006 */
.L_x_3658:
[----:B0-----:R-:W-:-:S07]  /*1d60*/  IMAD R37, R10, R36, R37 ;  /* 0x000000240a257224 */ /* 0x001fce00078e0225 */
.L_x_3632:
[----:B------:R-:W-:-:S13]  /*1d70*/  ISETP.GE.AND P1, PT, R38, 0x3, PT ;  /* 0x000000032600780c */ /* 0x000fda0003f26270 */
[----:B------:R-:W-:Y:S05]  /*1d80*/  @!P1 BRA `(.L_x_3634) ;  /* 0x0000000000109947 */ /* 0x000fea0003800000 */
[----:B------:R-:W-:-:S03]  /*1d90*/  UMOV UR5, 0xffffffff ;  /* 0xffffffff00057882 */ /* 0x000fc60000000000 */
[----:B------:R-:W-:Y:S05]  /*1da0*/  BRA.DIV UR5, `(.L_x_3635) ;  /* 0x00000016053c7947 */ /* 0x000fea000b800000 */
[----:B0-----:R0:W0:Y:S02]  /*1db0*/  SHFL.IDX PT, R36, R39, R23, R6 ;  /* 0x0000001727247389 */ /* 0x00102400000e0006 */
.L_x_3661:
[----:B01----:R-:W-:-:S07]  /*1dc0*/  IMAD R37, R11, R36, R37 ;  /* 0x000000240b257224 */ /* 0x003fce00078e0225 */
.L_x_3634:
[----:B------:R-:W-:-:S13]  /*1dd0*/  ISETP.GE.AND P1, PT, R38, 0x4, PT ;  /* 0x000000042600780c */ /* 0x000fda0003f26270 */
[----:B------:R-:W-:Y:S05]  /*1de0*/  @!P1 BRA `(.L_x_3636) ;  /* 0x0000000000109947 */ /* 0x000fea0003800000 */
[----:B------:R-:W-:-:S03]  /*1df0*/  UMOV UR5, 0xffffffff ;  /* 0xffffffff00057882 */ /* 0x000fc60000000000 */
[----:B------:R-:W-:Y:S05]  /*1e00*/  BRA.DIV UR5, `(.L_x_3637) ;  /* 0x0000001605447947 */ /* 0x000fea000b800000 */
[----:B0-----:R0:W0:Y:S02]  /*1e10*/  SHFL.IDX PT, R36, R39, R25, R6 ;  /* 0x0000001927247389 */ /* 0x00102400000e0006 */
.L_x_3664:
[----:B0-2---:R-:W-:-:S07]  /*1e20*/  IMAD R37, R12, R36, R37 ;  /* 0x000000240c257224 */ /* 0x005fce00078e0225 */
.L_x_3636:
[----:B------:R-:W-:-:S13]  /*1e30*/  ISETP.GE.AND P1, PT, R38, 0x5, PT ;  /* 0x000000052600780c */ /* 0x000fda0003f26270 */
[----:B------:R-:W-:Y:S05]  /*1e40*/  @!P1 BRA `(.L_x_3638) ;  /* 0x0000000000109947 */ /* 0x000fea0003800000 */
[----:B------:R-:W-:-:S03]  /*1e50*/  UMOV UR5, 0xffffffff ;  /* 0xffffffff00057882 */ /* 0x000fc60000000000 */
[----:B------:R-:W-:Y:S05]  /*1e60*/  BRA.DIV UR5, `(.L_x_3639) ;  /* 0x00000016054c7947 */ /* 0x000fea000b800000 */
[----:B0-----:R0:W0:Y:S02]  /*1e70*/  SHFL.IDX PT, R36, R39, R27, R6 ;  /* 0x0000001b27247389 */ /* 0x00102400000e0006 */
.L_x_3667:
[----:B0---4-:R-:W-:-:S07]  /*1e80*/  IMAD R37, R13, R36, R37 ;  /* 0x000000240d257224 */ /* 0x011fce00078e0225 */
.L_x_3638:
[----:B------:R-:W-:-:S13]  /*1e90*/  ISETP.GE.AND P1, PT, R38, 0x6, PT ;  /* 0x000000062600780c */ /* 0x000fda0003f26270 */
[----:B------:R-:W-:Y:S05]  /*1ea0*/  @!P1 BRA `(.L_x_3640) ;  /* 0x0000000000109947 */ /* 0x000fea0003800000 */
[----:B------:R-:W-:-:S03]  /*1eb0*/  UMOV UR5, 0xffffffff ;  /* 0xffffffff00057882 */ /* 0x000fc60000000000 */
[----:B------:R-:W-:Y:S05]  /*1ec0*/  BRA.DIV UR5, `(.L_x_3641) ;  /* 0x0000001605547947 */ /* 0x000fea000b800000 */
[----:B0-----:R0:W0:Y:S02]  /*1ed0*/  SHFL.IDX PT, R36, R39, R29, R6 ;  /* 0x0000001d27247389 */ /* 0x00102400000e0006 */
.L_x_3670:
[----:B0-----:R-:W-:-:S07]  /*1ee0*/  IMAD R37, R14, R36, R37 ;  /* 0x000000240e257224 */ /* 0x001fce00078e0225 */
.L_x_3640:
[----:B------:R-:W-:-:S13]  /*1ef0*/  ISETP.GE.AND P1, PT, R38, 0x7, PT ;  /* 0x000000072600780c */ /* 0x000fda0003f26270 */
[----:B------:R-:W-:Y:S05]  /*1f00*/  @!P1 BRA `(.L_x_3642) ;  /* 0x0000000000109947 */ /* 0x000fea0003800000 */
[----:B------:R-:W-:-:S03]  /*1f10*/  UMOV UR5, 0xffffffff ;  /* 0xffffffff00057882 */ /* 0x000fc60000000000 */
[----:B------:R-:W-:Y:S05]  /*1f20*/  BRA.DIV UR5, `(.L_x_3643) ;  /* 0x00000016055c7947 */ /* 0x000fea000b800000 */
[----:B0-----:R0:W0:Y:S02]  /*1f30*/  SHFL.IDX PT, R36, R39, R31, R6 ;  /* 0x0000001f27247389 */ /* 0x00102400000e0006 */
.L_x_3673:
[----:B0-----:R-:W-:-:S07]  /*1f40*/  IMAD R37, R15, R36, R37 ;  /* 0x000000240f257224 */ /* 0x001fce00078e0225 */
.L_x_3642:
[----:B------:R-:W-:-:S13]  /*1f50*/  ISETP.GE.AND P1, PT, R38, 0x8, PT ;  /* 0x000000082600780c */ /* 0x000fda0003f26270 */
[----:B------:R-:W-:Y:S05]  /*1f60*/  @!P1 BRA `(.L_x_3644) ;  /* 0x0000000000949947 */ /* 0x000fea0003800000 */
[----:B------:R-:W-:-:S03]  /*1f70*/  UMOV UR5, 0xffffffff ;  /* 0xffffffff00057882 */ /* 0x000fc60000000000 */
[----:B------:R-:W-:Y:S05]  /*1f80*/  BRA.DIV UR5, `(.L_x_3645) ;  /* 0x0000001605647947 */ /* 0x000fea000b800000 */
[----:B0-----:R0:W0:Y:S02]  /*1f90*/  SHFL.IDX PT, R39, R39, R33, R6 ;  /* 0x0000002127277389 */ /* 0x00102400000e0006 */
.L_x_3676:
[----:B0-----:R-:W-:Y:S01]  /*1fa0*/  IMAD R37, R16, R39, R37 ;  /* 0x0000002710257224 */ /* 0x001fe200078e0225 */
[----:B------:R-:W-:Y:S06]  /*1fb0*/  BRA `(.L_x_3644) ;  /* 0x0000000000807947 */ /* 0x000fec0003800000 */
.L_x_3629:
[----:B------:R-:W5:Y:S01]  /*1fc0*/  LDC R40, c[0x0][0x3ac] ;  /* 0x0000eb00ff287b82 */ /* 0x000f620000000800 */
[----:B0--3--:R-:W-:Y:S01]  /*1fd0*/  IMAD R37, R8, R39, RZ ;  /* 0x0000002708257224 */ /* 0x009fe200078e02ff */
[C---:B-----5:R-:W-:Y:S02]  /*1fe0*/  ISETP.GE.AND P6, PT, R40.reuse, 0x2, PT ;  /* 0x000000022800780c */ /* 0x060fe40003fc6270 */
[C---:B------:R-:W-:Y:S02]  /*1ff0*/  ISETP.GE.AND P1, PT, R40.reuse, 0x3, PT ;  /* 0x000000032800780c */ /* 0x040fe40003f26270 */
[C---:B------:R-:W-:Y:S02]  /*2000*/  ISETP.GE.AND P4, PT, R40.reuse, 0x4, PT ;  /* 0x000000042800780c */ /* 0x040fe40003f86270 */
[C---:B------:R-:W-:Y:S02]  /*2010*/  ISETP.GE.AND P3, PT, R40.reuse, 0x5, PT ;  /* 0x000000052800780c */ /* 0x040fe40003f66270 */
[----:B------:R-:W-:-:S02]  /*2020*/  ISETP.GT.AND P5, PT, R40, RZ, PT ;  /* 0x000000ff2800720c */ /* 0x000fc40003fa4270 */
[----:B------:R-:W-:Y:S02]  /*2030*/  ISETP.GE.AND P2, PT, R40, 0x6, PT ;  /* 0x000000062800780c */ /* 0x000fe40003f46270 */
[----:B------:R-:W-:Y:S01]  /*2040*/  SEL R37, R37, RZ, P5 ;  /* 0x000000ff25257207 */ /* 0x000fe20002800000 */
[--C-:B------:R-:W-:Y:S01]  /*2050*/  @P6 IMAD R36, R34, 0x4, R41.reuse ;  /* 0x0000000422246824 */ /* 0x100fe200078e0229 */
[----:B------:R-:W-:Y:S02]  /*2060*/  ISETP.GE.AND P5, PT, R40, 0x7, PT ;  /* 0x000000072800780c */ /* 0x000fe40003fa6270 */
[-C--:B------:R-:W-:Y:S01]  /*2070*/  @P1 LEA R39, R32, R41.reuse, 0x2 ;  /* 0x0000002920271211 */ /* 0x080fe200078e10ff */
[----:B------:R-:W-:Y:S02]  /*2080*/  @P4 IMAD R38, R30, 0x4, R41 ;  /* 0x000000041e264824 */ /* 0x000fe400078e0229 */
[----:B------:R-:W0:Y:S04]  /*2090*/  @P6 LDS R36, [R36+0x4] ;  /* 0x0000040024246984 */ /* 0x000e280000000800 */
[----:B------:R-:W-:Y:S01]  /*20a0*/  @P4 LDS R38, [R38+0xc] ;  /* 0x00000c0026264984 */ /* 0x000fe20000000800 */
[----:B------:R-:W-:-:S03]  /*20b0*/  @P2 LEA R42, R26, R41, 0x2 ;  /* 0x000000291a2a2211 */ /* 0x000fc600078e10ff */
[----:B------:R-:W-:-:S03]  /*20c0*/  @P5 IMAD R43, R24, 0x4, R41 ;  /* 0x00000004182b5824 */ /* 0x000fc600078e0229 */
[----:B------:R-:W-:Y:S04]  /*20d0*/  @P2 LDS R42, [R42+0x14] ;  /* 0x000014002a2a2984 */ /* 0x000fe80000000800 */
[----:B------:R-:W-:Y:S01]  /*20e0*/  @P5 LDS R44, [R43+0x18] ;  /* 0x000018002b2c5984 */ /* 0x000fe20000000800 */
[----:B0-----:R-:W-:Y:S01]  /*20f0*/  @P6 IMAD R37, R10, R36, R37 ;  /* 0x000000240a256224 */ /* 0x001fe200078e0225 */
[----:B------:R-:W-:Y:S02]  /*2100*/  ISETP.GE.AND P6, PT, R40, 0x8, PT ;  /* 0x000000082800780c */ /* 0x000fe40003fc6270 */
[----:B------:R-:W1:Y:S01]  /*2110*/  @P1 LDS R36, [R39+0x8] ;  /* 0x0000080027241984 */ /* 0x000e620000000800 */
[----:B------:R-:W-:-:S06]  /*2120*/  @P3 IMAD R40, R28, 0x4, R41 ;  /* 0x000000041c283824 */ /* 0x000fcc00078e0229 */
[----:B------:R-:W4:Y:S04]  /*2130*/  @P3 LDS R40, [R40+0x10] ;  /* 0x0000100028283984 */ /* 0x000f280000000800 */
[----:B------:R-:W-:-:S06]  /*2140*/  @P6 IMAD R41, R22, 0x4, R41 ;  /* 0x0000000416296824 */ /* 0x000fcc00078e0229 */
[----:B------:R-:W0:Y:S01]  /*2150*/  @P6 LDS R41, [R41+0x1c] ;  /* 0x00001c0029296984 */ /* 0x000e220000000800 */
[----:B-1----:R-:W-:-:S04]  /*2160*/  @P1 IMAD R37, R11, R36, R37 ;  /* 0x000000240b251224 */ /* 0x002fc800078e0225 */
[----:B--2---:R-:W-:-:S04]  /*2170*/  @P4 IMAD R37, R12, R38, R37 ;  /* 0x000000260c254224 */ /* 0x004fc800078e0225 */
[----:B----4-:R-:W-:-:S04]  /*2180*/  @P3 IMAD R37, R13, R40, R37 ;  /* 0x000000280d253224 */ /* 0x010fc800078e0225 */
[----:B------:R-:W-:-:S04]  /*2190*/  @P2 IMAD R37, R14, R42, R37 ;  /* 0x0000002a0e252224 */ /* 0x000fc800078e0225 */
[----:B------:R-:W-:-:S04]  /*21a0*/  @P5 IMAD R37, R15, R44, R37 ;  /* 0x0000002c0f255224 */ /* 0x000fc800078e0225 */
[----:B0-----:R-:W-:-:S07]  /*21b0*/  @P6 IMAD R37, R16, R41, R37 ;  /* 0x0000002910256224 */ /* 0x001fce00078e0225 */
.L_x_3644:
[----:B------:R-:W-:Y:S02]  /*21c0*/  IMAD R36, R20, UR13, R7 ;  /* 0x0000000d14247c24 */ /* 0x000fe4000f8e0207 */
[----:B------:R-:W-:-:S03]  /*21d0*/  IMAD.IADD R20, R4, 0x1, R20 ;  /* 0x0000000104147824 */ /* 0x000fc600078e0214 */
[----:B------:R-:W-:Y:S02]  /*21e0*/  LEA R36, R36, R19, 0x2 ;  /* 0x0000001324247211 */ /* 0x000fe400078e10ff */
[----:B------:R-:W-:-:S03]  /*21f0*/  ISETP.GE.AND P1, PT, R20, UR15, PT ;  /* 0x0000000f14007c0c */ /* 0x000fc6000bf26270 */
[----:B------:R-:W5:Y:S02]  /*2200*/  LDS R38, [R36] ;  /* 0x0000000024267984 */ /* 0x000f640000000800 */
[----:B-----5:R-:W-:-:S05]  /*2210*/  IMAD.IADD R37, R38, 0x1, R37 ;  /* 0x0000000126257824 */ /* 0x020fca00078e0225 */
[----:B------:R0:W-:Y:S03]  /*2220*/  STS [R36], R37 ;  /* 0x0000002524007388 */ /* 0x0001e60000000800 */
[----:B------:R-:W-:Y:S05]  /*2230*/  @!P1 BRA `(.L_x_3646) ;  /* 0xfffffff800849947 */ /* 0x000fea000383ffff */
.L_x_3621:
[----:B------:R-:W3:Y:S01]  /*2240*/  S2R R29, SR_TID.X ;  /* 0x00000000001d7919 */ /* 0x000ee20000002100 */
[----:B------:R-:W-:Y:S01]  /*2250*/  LOP3.LUT R26, R2, 0x3, RZ, 0xc0, !PT ;  /* 0x00000003021a7812 */ /* 0x000fe200078ec0ff */
[----:B------:R-:W-:Y:S05]  /*2260*/  WARPSYNC.ALL ;  /* 0x0000000000007948 */ /* 0x000fea0003800000 */
[----:B------:R-:W-:Y:S01]  /*2270*/  ISETP.NE.AND P3, PT, R26, 0x3, PT ;  /* 0x000000031a00780c */ /* 0x000fe20003f65270 */
[----:B012---:R-:W4:Y:S01]  /*2280*/  LDC R20, c[0x0][0x3ac] ;  /* 0x0000eb00ff147b82 */ /* 0x007f220000000800 */
[----:B------:R-:W0:Y:S01]  /*2290*/  LDCU UR5, c[0x0][0x384] ;  /* 0x00007080ff0577ac */ /* 0x000e220008000800 */
[----:B------:R-:W-:Y:S06]  /*22a0*/  BSSY.RECONVERGENT B0, `(.L_x_3647) ;  /* 0x000006e000007945 */ /* 0x000fec0003800200 */
[----:B------:R-:W1:Y:S01]  /*22b0*/  LDC R25, c[0x0][0x388] ;  /* 0x0000e200ff197b82 */ /* 0x000e620000000800 */
[----:B0-----:R-:W-:Y:S01]  /*22c0*/  UIMAD UR5, UR4, UR5, UR6 ;  /* 0x00000005040572a4 */ /* 0x001fe2000f8e0206 */
[----:B----4-:R-:W-:-:S04]  /*22d0*/  IABS R21, R20 ;  /* 0x0000001400157213 */ /* 0x010fc80000000000 */
[----:B------:R-:W0:Y:S01]  /*22e0*/  I2F.RP R17, R21 ;  /* 0x0000001500117306 */ /* 0x000e220000209400 */
[----:B-1----:R-:W-:-:S07]  /*22f0*/  IABS R24, R25 ;  /* 0x0000001900187213 */ /* 0x002fce0000000000 */
[----:B0-----:R-:W0:Y:S02]  /*2300*/  MUFU.RCP R17, R17 ;  /* 0x0000001100117308 */ /* 0x001e240000001000 */
[----:B0-----:R-:W-:-:S06]  /*2310*/  IADD3 R22, PT, PT, R17, 0xffffffe, RZ ;  /* 0x0ffffffe11167810 */ /* 0x001fcc0007ffe0ff */
        /* <DEDUP_REMOVED lines=26> */
[----:B------:R-:W-:-:S05]  /*24c0*/  IMAD.MOV R24, RZ, RZ, -R21 ;  /* 0x000000ffff187224 */ /* 0x000fca00078e0a15 */
[----:B-1----:R-:W1:Y:S02]  /*24d0*/  MUFU.RCP R20, R20 ;  /* 0x0000001400147308 */ /* 0x002e640000001000 */
[----:B-1----:R-:W-:Y:S02]  /*24e0*/  IADD3 R18, PT, PT, R20, 0xffffffe, RZ ;  /* 0x0ffffffe14127810 */ /* 0x002fe40007ffe0ff */
[----:B------:R-:W-:-:S04]  /*24f0*/  IABS R20, R29 ;  /* 0x0000001d00147213 */ /* 0x000fc80000000000 */
[----:B------:R1:W2:Y:S02]  /*2500*/  F2I.FTZ.U32.TRUNC.NTZ R19, R18 ;  /* 0x0000001200137305 */ /* 0x0002a4000021f000 */
[----:B-1----:R-:W-:Y:S02]  /*2510*/  HFMA2 R18, -RZ, RZ, 0, 0 ;  /* 0x00000000ff127431 */ /* 0x002fe400000001ff */
        /* <DEDUP_REMOVED lines=21> */
[----:B------:R-:W-:Y:S02]  /*2670*/  IMAD.IADD R29, R29, 0x1, R0 ;  /* 0x000000011d1d7824 */ /* 0x000fe400078e0200 */
[----:B------:R-:W-:-:S04]  /*2680*/  IMAD.IADD R21, R20, 0x1, R21 ;  /* 0x0000000114157824 */ /* 0x000fc800078e0215 */
        /* <DEDUP_REMOVED lines=10> */
[----:B------:R-:W-:Y:S01]  /*2730*/  @!P2 IADD3 R27, PT, PT, R27, -R22, RZ ;  /* 0x800000161b1ba210 */ /* 0x000fe20007ffe0ff */
[----:B------:R-:W-:-:S03]  /*2740*/  @!P2 VIADD R21, R21, 0x1 ;  /* 0x000000011515a836 */ /* 0x000fc60000000000 */
[----:B------:R-:W-:Y:S02]  /*2750*/  ISETP.GE.U32.AND P1, PT, R27, R22, PT ;  /* 0x000000161b00720c */ /* 0x000fe40003f26070 */
[----:B------:R-:W0:Y:S11]  /*2760*/  LDS R27, [R31] ;  /* 0x000000001f1b7984 */ /* 0x000e360000000800 */
[----:B------:R-:W-:-:S02]  /*2770*/  @P1 IADD3 R21, PT, PT, R21, 0x1, RZ ;  /* 0x0000000115151810 */ /* 0x000fc40007ffe0ff */
        /* <DEDUP_REMOVED lines=11> */
[----:B-1----:R-:W-:Y:S02]  /*2830*/  IABS R20, R29 ;  /* 0x0000001d00147213 */ /* 0x002fe40000000000 */
[----:B------:R-:W-:-:S03]  /*2840*/  LEA R27, R0, R31, 0x2 ;  /* 0x0000001f001b7211 */ /* 0x000fc600078e10ff */
[----:B------:R-:W-:-:S03]  /*2850*/  IMAD.HI.U32 R23, R23, R20, RZ ;  /* 0x0000001417177227 */ /* 0x000fc600078e00ff */
[----:B------:R-:W0:Y:S01]  /*2860*/  LDS R27, [R27] ;  /* 0x000000001b1b7984 */ /* 0x000e220000000800 */
[----:B------:R-:W-:Y:S01]  /*2870*/  IMAD R21, R23, R24, R20 ;  /* 0x0000001817157224 */ /* 0x000fe200078e0214 */
[----:B------:R-:W-:-:S04]  /*2880*/  LOP3.LUT R20, R29, UR13, RZ, 0x3c, !PT ;  /* 0x0000000d1d147c12 */ /* 0x000fc8000f8e3cff */
[----:B------:R-:W-:Y:S02]  /*2890*/  ISETP.GT.U32.AND P2, PT, R22, R21, PT ;  /* 0x000000151600720c */ /* 0x000fe40003f44070 */
[----:B------:R-:W-:-:S11]  /*28a0*/  ISETP.GE.AND P3, PT, R20, RZ, PT ;  /* 0x000000ff1400720c */ /* 0x000fd60003f66270 */
[----:B------:R-:W-:Y:S02]  /*28b0*/  @!P2 IMAD.IADD R21, R21, 0x1, -R22 ;  /* 0x000000011515a824 */ /* 0x000fe400078e0a16 */
[----:B------:R-:W-:-:S03]  /*28c0*/  @!P2 VIADD R23, R23, 0x1 ;  /* 0x000000011717a836 */ /* 0x000fc60000000000 */
[----:B------:R-:W-:-:S13]  /*28d0*/  ISETP.GE.U32.AND P1, PT, R21, R22, PT ;  /* 0x000000161500720c */ /* 0x000fda0003f26070 */
[----:B------:R-:W-:-:S05]  /*28e0*/  @P1 VIADD R23, R23, 0x1 ;  /* 0x0000000117171836 */ /* 0x000fca0000000000 */
        /* <DEDUP_REMOVED lines=8> */
[----:B0-----:R2:W-:Y:S02]  /*2970*/  STG.E desc[UR8][R18.64], R27 ;  /* 0x0000001b12007986 */ /* 0x0015e4000c101908 */
.L_x_3648:
[----:B------:R-:W-:Y:S05]  /*2980*/  BSYNC.RECONVERGENT B0 ;  /* 0x0000000000007941 */ /* 0x000fea0003800200 */
.L_x_3647:
        /* <DEDUP_REMOVED lines=10> */
[----:B0-----:R-:W-:Y:S01]  /*2a30*/  MOV R18, RZ ;  /* 0x000000ff00127202 */ /* 0x001fe20000000f00 */
[----:B-1----:R-:W-:-:S04]  /*2a40*/  IMAD.MOV R21, RZ, RZ, -R19 ;  /* 0x000000ffff157224 */ /* 0x002fc800078e0a13 */
[----:B------:R-:W-:-:S04]  /*2a50*/  IMAD R21, R21, R26, RZ ;  /* 0x0000001a15157224 */ /* 0x000fc800078e02ff */
[----:B------:R-:W-:-:S07]  /*2a60*/  IMAD.HI.U32 R28, R19, R21, R18 ;  /* 0x00000015131c7227 */ /* 0x000fce00078e0012 */
.L_x_3651:
[----:B------:R-:W-:Y:S01]  /*2a70*/  IABS R23, UR13 ;  /* 0x0000000d00177c13 */ /* 0x000fe20008000000 */
[----:B------:R-:W0:Y:S01]  /*2a80*/  S2UR UR10, SR_CgaCtaId ;  /* 0x00000000000a79c3 */ /* 0x000e220000008800 */
[----:B------:R-:W-:Y:S01]  /*2a90*/  IABS R21, UR13 ;  /* 0x0000000d00157c13 */ /* 0x000fe20008000000 */
[----:B------:R-:W-:Y:S01]  /*2aa0*/  UMOV UR7, 0x400 ;  /* 0x0000040000077882 */ /* 0x000fe20000000000 */
[----:B------:R-:W1:Y:S01]  /*2ab0*/  I2F.RP R20, R23 ;  /* 0x0000001700147306 */ /* 0x000e620000209400 */
[----:B------:R-:W-:Y:S01]  /*2ac0*/  IABS R33, R29 ;  /* 0x0000001d00217213 */ /* 0x000fe20000000000 */
[----:B------:R-:W-:Y:S01]  /*2ad0*/  UIADD3 UR7, UPT, UPT, UR7, 0x380, URZ ;  /* 0x0000038007077890 */ /* 0x000fe2000fffe0ff */
[----:B------:R-:W-:Y:S01]  /*2ae0*/  IADD3 R25, PT, PT, RZ, -R21, RZ ;  /* 0x80000015ff197210 */ /* 0x000fe20007ffe0ff */
[----:B------:R-:W-:Y:S01]  /*2af0*/  IMAD.IADD R21, R0, 0x1, R29 ;  /* 0x0000000100157824 */ /* 0x000fe200078e021d */
[----:B------:R-:W-:Y:S01]  /*2b00*/  LOP3.LUT R41, RZ, UR13, RZ, 0x33, !PT ;  /* 0x0000000dff297c12 */ /* 0x000fe2000f8e33ff */
[----:B------:R-:W-:-:S03]  /*2b10*/  IMAD.HI.U32 R24, R28, R33, RZ ;  /* 0x000000211c187227 */ /* 0x000fc600078e00ff */
[----:B------:R-:W-:Y:S01]  /*2b20*/  IABS R30, R21 ;  /* 0x00000015001e7213 */ /* 0x000fe20000000000 */
        /* <DEDUP_REMOVED lines=9> */
[----:B------:R-:W-:Y:S02]  /*2bc0*/  IMAD R37, R0, 0x4, R39 ;  /* 0x0000000400257824 */ /* 0x000fe400078e0227 */
[----:B------:R0:W1:Y:S01]  /*2bd0*/  F2I.FTZ.U32.TRUNC.NTZ R19, R18 ;  /* 0x0000001200137305 */ /* 0x000062000021f000 */
[----:B------:R-:W2:Y:S01]  /*2be0*/  LDS R39, [R39] ;  /* 0x0000000027277984 */ /* 0x000ea20000000800 */
[----:B0-----:R-:W-:-:S08]  /*2bf0*/  IMAD.MOV.U32 R18, RZ, RZ, RZ ;  /* 0x000000ffff127224 */ /* 0x001fd000078e00ff */
[----:B------:R-:W-:Y:S02]  /*2c00*/  @P1 VIADD R24, R24, 0x1 ;  /* 0x0000000118181836 */ /* 0x000fe40000000000 */
[----:B-1----:R-:W-:-:S04]  /*2c10*/  IMAD.MOV R22, RZ, RZ, -R19 ;  /* 0x000000ffff167224 */ /* 0x002fc800078e0a13 */
[----:B------:R-:W-:-:S04]  /*2c20*/  IMAD R31, R22, R23, RZ ;  /* 0x00000017161f7224 */ /* 0x000fc800078e02ff */
[----:B------:R-:W-:Y:S01]  /*2c30*/  IMAD.HI.U32 R35, R19, R31, R18 ;  /* 0x0000001f13237227 */ /* 0x000fe200078e0012 */
[----:B------:R-:W-:Y:S02]  /*2c40*/  IADD3 R19, PT, PT, R21, R0, RZ ;  /* 0x0000000015137210 */ /* 0x000fe40007ffe0ff */
[----:B------:R-:W-:Y:S02]  /*2c50*/  LOP3.LUT R18, R29, UR13, RZ, 0x3c, !PT ;  /* 0x0000000d1d127c12 */ /* 0x000fe4000f8e3cff */
[----:B------:R-:W-:Y:S01]  /*2c60*/  IABS R32, R19 ;  /* 0x0000001300207213 */ /* 0x000fe20000000000 */
[----:B------:R-:W-:Y:S01]  /*2c70*/  IMAD.IADD R31, R19, 0x1, R0 ;  /* 0x00000001131f7824 */ /* 0x000fe200078e0200 */
[----:B------:R-:W-:Y:S01]  /*2c80*/  ISETP.GE.AND P3, PT, R18, RZ, PT ;  /* 0x000000ff1200720c */ /* 0x000fe20003f66270 */
[----:B------:R-:W-:-:S03]  /*2c90*/  IMAD.HI.U32 R22, R35, R30, RZ ;  /* 0x0000001e23167227 */ /* 0x000fc600078e00ff */
[----:B------:R-:W-:Y:S01]  /*2ca0*/  IABS R34, R31 ;  /* 0x0000001f00227213 */ /* 0x000fe20000000000 */
[----:B------:R-:W-:-:S04]  /*2cb0*/  IMAD.HI.U32 R20, R35, R32, RZ ;  /* 0x0000002023147227 */ /* 0x000fc800078e00ff */
[----:B------:R-:W-:Y:S02]  /*2cc0*/  IMAD R30, R22, R25, R30 ;  /* 0x00000019161e7224 */ /* 0x000fe400078e021e */
[----:B------:R-:W-:-:S03]  /*2cd0*/  IMAD.HI.U32 R18, R35, R34, RZ ;  /* 0x0000002223127227 */ /* 0x000fc600078e00ff */
[----:B------:R-:W-:Y:S01]  /*2ce0*/  ISETP.GT.U32.AND P6, PT, R23, R30, PT ;  /* 0x0000001e1700720c */ /* 0x000fe20003fc4070 */
[-C--:B------:R-:W-:Y:S02]  /*2cf0*/  IMAD R32, R20, R25.reuse, R32 ;  /* 0x0000001914207224 */ /* 0x080fe400078e0220 */
[----:B------:R-:W-:Y:S01]  /*2d00*/  IMAD R34, R18, R25, R34 ;  /* 0x0000001912227224 */ /* 0x000fe200078e0222 */
[----:B------:R-:W-:Y:S01]  /*2d10*/  LOP3.LUT R25, R19, UR13, RZ, 0x3c, !PT ;  /* 0x0000000d13197c12 */ /* 0x000fe2000f8e3cff */
[C---:B------:R-:W-:Y:S01]  /*2d20*/  IMAD R35, R0.reuse, 0x4, R37 ;  /* 0x0000000400237824 */ /* 0x040fe200078e0225 */
[C---:B------:R-:W-:Y:S01]  /*2d30*/  ISETP.GT.U32.AND P5, PT, R23.reuse, R32, PT ;  /* 0x000000201700720c */ /* 0x040fe20003fa4070 */
[----:B------:R-:W0:Y:S01]  /*2d40*/  LDS R37, [R37] ;  /* 0x0000000025257984 */ /* 0x000e220000000800 */
[----:B------:R-:W-:Y:S01]  /*2d50*/  ISETP.GT.U32.AND P2, PT, R23, R34, PT ;  /* 0x000000221700720c */ /* 0x000fe20003f44070 */
[----:B------:R-:W-:Y:S02]  /*2d60*/  IMAD R33, R0, 0x4, R35 ;  /* 0x0000000400217824 */ /* 0x000fe400078e0223 */
[----:B------:R-:W1:Y:S02]  /*2d70*/  LDS R35, [R35] ;  /* 0x0000000023237984 */ /* 0x000e640000000800 */
[----:B------:R-:W-:-:S02]  /*2d80*/  @!P6 IADD3 R30, PT, PT, R30, -R23, RZ ;  /* 0x800000171e1ee210 */ /* 0x000fc40007ffe0ff */
[----:B------:R-:W-:Y:S01]  /*2d90*/  @!P6 IADD3 R22, PT, PT, R22, 0x1, RZ ;  /* 0x000000011616e810 */ /* 0x000fe20007ffe0ff */
[----:B------:R-:W3:Y:S01]  /*2da0*/  LDS R33, [R33] ;  /* 0x0000000021217984 */ /* 0x000ee20000000800 */
[-C--:B------:R-:W-:Y:S01]  /*2db0*/  ISETP.GE.U32.AND P4, PT, R30, R23.reuse, PT ;  /* 0x000000171e00720c */ /* 0x080fe20003f86070 */
[----:B------:R-:W-:Y:S01]  /*2dc0*/  IMAD.MOV.U32 R30, RZ, RZ, R24 ;  /* 0x000000ffff1e7224 */ /* 0x000fe200078e0018 */
[-C--:B------:R-:W-:Y:S01]  /*2dd0*/  @!P5 IADD3 R32, PT, PT, R32, -R23.reuse, RZ ;  /* 0x800000172020d210 */ /* 0x080fe20007ffe0ff */
[----:B------:R-:W-:Y:S01]  /*2de0*/  @!P5 VIADD R20, R20, 0x1 ;  /* 0x000000011414d836 */ /* 0x000fe20000000000 */
[-C--:B------:R-:W-:Y:S01]  /*2df0*/  @!P2 IADD3 R34, PT, PT, R34, -R23.reuse, RZ ;  /* 0x800000172222a210 */ /* 0x080fe20007ffe0ff */
[----:B------:R-:W-:Y:S01]  /*2e00*/  @!P3 IMAD.MOV R30, RZ, RZ, -R30 ;  /* 0x000000ffff1eb224 */ /* 0x000fe200078e0a1e */
[----:B------:R-:W-:Y:S01]  /*2e10*/  ISETP.GE.U32.AND P1, PT, R32, R23, PT ;  /* 0x000000172000720c */ /* 0x000fe20003f26070 */
[----:B------:R-:W-:Y:S01]  /*2e20*/  @!P2 VIADD R18, R18, 0x1 ;  /* 0x000000011212a836 */ /* 0x000fe20000000000 */
[----:B------:R-:W-:-:S02]  /*2e30*/  LOP3.LUT R24, R21, UR13, RZ, 0x3c, !PT ;  /* 0x0000000d15187c12 */ /* 0x000fc4000f8e3cff */
[----:B------:R-:W-:Y:S02]  /*2e40*/  ISETP.GE.U32.AND P5, PT, R34, R23, PT ;  /* 0x000000172200720c */ /* 0x000fe40003fa6070 */
[----:B------:R-:W-:Y:S01]  /*2e50*/  ISETP.GE.AND P3, PT, R24, RZ, PT ;  /* 0x000000ff1800720c */ /* 0x000fe20003f66270 */
[----:B------:R-:W-:Y:S01]  /*2e60*/  @P4 VIADD R22, R22, 0x1 ;  /* 0x0000000116164836 */ /* 0x000fe20000000000 */
[----:B------:R-:W-:Y:S02]  /*2e70*/  LOP3.LUT R24, R31, UR13, RZ, 0x3c, !PT ;  /* 0x0000000d1f187c12 */ /* 0x000fe4000f8e3cff */
[----:B------:R-:W-:Y:S02]  /*2e80*/  ISETP.GE.AND P6, PT, R25, RZ, PT ;  /* 0x000000ff1900720c */ /* 0x000fe40003fc6270 */
[----:B------:R-:W-:Y:S02]  /*2e90*/  ISETP.GE.AND P4, PT, R24, RZ, PT ;  /* 0x000000ff1800720c */ /* 0x000fe40003f86270 */
[----:B------:R-:W-:Y:S01]  /*2ea0*/  @P1 IADD3 R20, PT, PT, R20, 0x1, RZ ;  /* 0x0000000114141810 */ /* 0x000fe20007ffe0ff */
[----:B------:R-:W4:Y:S01]  /*2eb0*/  LDC.64 R24, c[0x0][0x3a0] ;  /* 0x0000e800ff187b82 */ /* 0x000f220000000a00 */
[----:B------:R-:W-:Y:S01]  /*2ec0*/  ISETP.NE.AND P1, PT, RZ, UR13, PT ;  /* 0x0000000dff007c0c */ /* 0x000fe2000bf25270 */
[----:B------:R-:W-:Y:S01]  /*2ed0*/  @P5 VIADD R18, R18, 0x1 ;  /* 0x0000000112125836 */ /* 0x000fe20000000000 */
[----:B------:R-:W-:Y:S01]  /*2ee0*/  MOV R23, R20 ;  /* 0x0000001400177202 */ /* 0x000fe20000000f00 */
[----:B------:R-:W-:Y:S01]  /*2ef0*/  @!P3 IMAD.MOV R22, RZ, RZ, -R22 ;  /* 0x000000ffff16b224 */ /* 0x000fe200078e0a16 */
[----:B------:R-:W-:Y:S01]  /*2f00*/  SEL R20, R41, R30, !P1 ;  /* 0x0000001e29147207 */ /* 0x000fe20004800000 */
[----:B------:R-:W-:-:S02]  /*2f10*/  IMAD.MOV.U32 R30, RZ, RZ, R18 ;  /* 0x000000ffff1e7224 */ /* 0x000fc400078e0012 */
[----:B------:R-:W-:Y:S02]  /*2f20*/  @!P6 IADD3 R23, PT, PT, -R23, RZ, RZ ;  /* 0x000000ff1717e210 */ /* 0x000fe40007ffe1ff */
[----:B------:R-:W-:Y:S01]  /*2f30*/  SEL R22, R41, R22, !P1 ;  /* 0x0000001629167207 */ /* 0x000fe20004800000 */
[----:B------:R-:W-:Y:S01]  /*2f40*/  IMAD.MOV R32, RZ, RZ, -R20 ;  /* 0x000000ffff207224 */ /* 0x000fe200078e0a14 */
[----:B------:R-:W-:Y:S01]  /*2f50*/  @!P4 IADD3 R30, PT, PT, -R30, RZ, RZ ;  /* 0x000000ff1e1ec210 */ /* 0x000fe20007ffe1ff */
[----:B------:R-:W-:Y:S01]  /*2f60*/  IMAD R20, R17, R20, UR5 ;  /* 0x0000000511147e24 */ /* 0x000fe2000f8e0214 */
[----:B------:R-:W-:Y:S01]  /*2f70*/  SEL R18, R41, R23, !P1 ;  /* 0x0000001729127207 */ /* 0x000fe20004800000 */
[----:B------:R-:W-:Y:S01]  /*2f80*/  IMAD.MOV R34, RZ, RZ, -R22 ;  /* 0x000000ffff227224 */ /* 0x000fe200078e0a16 */
[----:B------:R-:W-:Y:S01]  /*2f90*/  SEL R30, R27, R30, !P0 ;  /* 0x0000001e1b1e7207 */ /* 0x000fe20004000000 */
[----:B------:R-:W-:Y:S02]  /*2fa0*/  IMAD R29, R32, UR13, R29 ;  /* 0x0000000d201d7c24 */ /* 0x000fe4000f8e021d */
[----:B------:R-:W-:Y:S01]  /*2fb0*/  IMAD.MOV R36, RZ, RZ, -R18 ;  /* 0x000000ffff247224 */ /* 0x000fe200078e0a12 */
[----:B------:R-:W-:Y:S01]  /*2fc0*/  IADD3 R32, PT, PT, -R30, RZ, RZ ;  /* 0x000000ff1e207210 */ /* 0x000fe20007ffe1ff */
[----:B------:R-:W-:-:S02]  /*2fd0*/  IMAD R18, R17, R18, UR5 ;  /* 0x0000000511127e24 */ /* 0x000fc4000f8e0212 */
[----:B------:R-:W-:Y:S02]  /*2fe0*/  IMAD R23, R36, UR13, R19 ;  /* 0x0000000d24177c24 */ /* 0x000fe4000f8e0213 */
[----:B------:R-:W-:Y:S02]  /*2ff0*/  IMAD R21, R34, UR13, R21 ;  /* 0x0000000d22157c24 */ /* 0x000fe4000f8e0215 */
[C---:B------:R-:W-:Y:S01]  /*3000*/  IMAD R22, R17.reuse, R22, UR5 ;  /* 0x0000000511167e24 */ /* 0x040fe2000f8e0216 */
[----:B------:R-:W-:Y:S01]  /*3010*/  IADD3 R23, PT, PT, R18, R23, RZ ;  /* 0x0000001712177210 */ /* 0x000fe20007ffe0ff */
[----:B------:R-:W-:Y:S02]  /*3020*/  IMAD R30, R17, R30, UR5 ;  /* 0x00000005111e7e24 */ /* 0x000fe4000f8e021e */
[----:B------:R-:W-:Y:S02]  /*3030*/  IMAD R41, R32, UR13, R31 ;  /* 0x0000000d20297c24 */ /* 0x000fe4000f8e021f */
[----:B------:R-:W-:-:S02]  /*3040*/  IMAD.IADD R19, R20, 0x1, R29 ;  /* 0x0000000114137824 */ /* 0x000fc400078e021d */
[----:B------:R-:W-:Y:S02]  /*3050*/  IMAD.IADD R21, R22, 0x1, R21 ;  /* 0x0000000116157824 */ /* 0x000fe400078e0215 */
[----:B------:R-:W-:Y:S02]  /*3060*/  IMAD.IADD R41, R30, 0x1, R41 ;  /* 0x000000011e297824 */ /* 0x000fe400078e0229 */
[----:B----4-:R-:W-:-:S04]  /*3070*/  IMAD.WIDE R18, R19, 0x4, R24 ;  /* 0x0000000413127825 */ /* 0x010fc800078e0218 */
[--C-:B------:R-:W-:Y:S01]  /*3080*/  IMAD.WIDE R20, R21, 0x4, R24.reuse ;  /* 0x0000000415147825 */ /* 0x100fe200078e0218 */
[----:B--2---:R4:W-:Y:S03]  /*3090*/  STG.E desc[UR8][R18.64], R39 ;  /* 0x0000002712007986 */ /* 0x0049e6000c101908 */
[--C-:B------:R-:W-:Y:S01]  /*30a0*/  IMAD.WIDE R22, R23, 0x4, R24.reuse ;  /* 0x0000000417167825 */ /* 0x100fe200078e0218 */
[----:B0-----:R4:W-:Y:S03]  /*30b0*/  STG.E desc[UR8][R20.64], R37 ;  /* 0x0000002514007986 */ /* 0x0019e6000c101908 */
[----:B------:R-:W-:Y:S01]  /*30c0*/  IMAD.WIDE R24, R41, 0x4, R24 ;  /* 0x0000000429187825 */ /* 0x000fe200078e0218 */
[----:B-1----:R4:W-:Y:S03]  /*30d0*/  STG.E desc[UR8][R22.64], R35 ;  /* 0x0000002316007986 */ /* 0x0029e6000c101908 */
[----:B------:R-:W-:Y:S01]  /*30e0*/  IMAD.IADD R29, R31, 0x1, R0 ;  /* 0x000000011f1d7824 */ /* 0x000fe200078e0200 */
[----:B---3--:R4:W-:Y:S04]  /*30f0*/  STG.E desc[UR8][R24.64], R33 ;  /* 0x0000002118007986 */ /* 0x0089e8000c101908 */
[----:B------:R-:W-:-:S13]  /*3100*/  ISETP.GE.U32.AND P1, PT, R29, 0x80, PT ;  /* 0x000000801d00780c */ /* 0x000fda0003f26070 */
[----:B----4-:R-:W-:Y:S05]  /*3110*/  @!P1 BRA `(.L_x_3651) ;  /* 0xfffffff800549947 */ /* 0x010fea000383ffff */
.L_x_3650:
[----:B------:R-:W-:Y:S05]  /*3120*/  BSYNC.RECONVERGENT B0 ;  /* 0x0000000000007941 */ /* 0x000fea0003800200 */
.L_x_3649:
[----:B------:R-:W-:Y:S01]  /*3130*/  MOV R17, UR12 ;  /* 0x0000000c00117c02 */ /* 0x000fe20008000f00 */
[----:B------:R-:W-:-:S04]  /*3140*/  UIADD3 UR4, UPT, UPT, UR12, UR4, URZ ;  /* 0x000000040c047290 */ /* 0x000fc8000fffe0ff */
[----:B------:R-:W-:-:S05]  /*3150*/  IMAD.SHL.U32 R17, R17, 0x10, RZ ;  /* 0x0000001011117824 */ /* 0x000fca00078e00ff */
[----:B------:R-:W-:-:S13]  /*3160*/  ISETP.LE.U32.AND P0, PT, R17, UR4, PT ;  /* 0x0000000411007c0c */ /* 0x000fda000bf03070 */
[----:B------:R-:W-:Y:S05]  /*3170*/  @!P0 BRA `(.L_x_3652) ;  /* 0xffffffd800148947 */ /* 0x000fea000383ffff */
[----:B------:R-:W-:Y:S05]  /*3180*/  EXIT ;  /* 0x000000000000794d */ /* 0x000fea0003800000 */
.L_x_3631:
[----:B------:R-:W-:Y:S01]  /*3190*/  BSSY B0, `(.L_x_3653) ;  /* 0x0000006000007945 */ /* 0x000fe20003800000 */
[----:B------:R-:W-:Y:S01]  /*31a0*/  IMAD.MOV.U32 R40, RZ, RZ, R35 ;  /* 0x000000ffff287224 */ /* 0x000fe200078e0023 */
[----:B------:R-:W-:-:S07]  /*31b0*/  MOV R36, 0xffffffff ;  /* 0xffffffff00247802 */ /* 0x000fce0000000f00 */
[----:B01234-:R-:W-:Y:S05]  /*31c0*/  WARPSYNC.COLLECTIVE R36, `(.L_x_3654) ;  /* 0x0000000024087348 */ /* 0x01ffea0003c00000 */
[----:B0-----:R0:W0:Y:S02]  /*31d0*/  SHFL.IDX P1, R36, R39, R40, R6 ;  /* 0x0000002827247389 */ /* 0x0010240000020006 */
[----:B01234-:R-:W-:Y:S05]  /*31e0*/  ENDCOLLECTIVE ;  /* 0x000000000000791b */ /* 0x01ffea0003800000 */
.L_x_3654:
[----:B------:R-:W-:Y:S05]  /*31f0*/  BSYNC B0 ;  /* 0x0000000000007941 */ /* 0x000fea0003800000 */
.L_x_3653:
[----:B------:R-:W-:Y:S01]  /*3200*/  IMAD.MOV.U32 R37, RZ, RZ, R36 ;  /* 0x000000ffff257224 */ /* 0x000fe200078e0024 */
[----:B------:R-:W-:Y:S06]  /*3210*/  BRA `(.L_x_3655) ;  /* 0xffffffe800b87947 */ /* 0x000fec000383ffff */
.L_x_3633:
[----:B------:R-:W-:Y:S01]  /*3220*/  BSSY B0, `(.L_x_3656) ;  /* 0x0000006000007945 */ /* 0x000fe20003800000 */
[----:B------:R-:W-:Y:S01]  /*3230*/  IMAD.MOV.U32 R40, RZ, RZ, R21 ;  /* 0x000000ffff287224 */ /* 0x000fe200078e0015 */
[----:B------:R-:W-:-:S07]  /*3240*/  MOV R36, 0xffffffff ;  /* 0xffffffff00247802 */ /* 0x000fce0000000f00 */
[----:B01234-:R-:W-:Y:S05]  /*3250*/  WARPSYNC.COLLECTIVE R36, `(.L_x_3657) ;  /* 0x0000000024087348 */ /* 0x01ffea0003c00000 */
[----:B0-----:R0:W0:Y:S02]  /*3260*/  SHFL.IDX P1, R36, R39, R40, R6 ;  /* 0x0000002827247389 */ /* 0x0010240000020006 */
[----:B01234-:R-:W-:Y:S05]  /*3270*/  ENDCOLLECTIVE ;  /* 0x000000000000791b */ /* 0x01ffea0003800000 */
.L_x_3657:
[----:B------:R-:W-:Y:S05]  /*3280*/  BSYNC B0 ;  /* 0x0000000000007941 */ /* 0x000fea0003800000 */
.L_x_3656:
[----:B------:R-:W-:Y:S05]  /*3290*/  BRA `(.L_x_3658) ;  /* 0xffffffe800b07947 */ /* 0x000fea000383ffff */
.L_x_3635:
[----:B------:R-:W-:Y:S01]  /*32a0*/  BSSY B0, `(.L_x_3659) ;  /* 0x0000006000007945 */ /* 0x000fe20003800000 */
[----:B------:R-:W-:Y:S02]  /*32b0*/  IMAD.MOV.U32 R40, RZ, RZ, R23 ;  /* 0x000000ffff287224 */ /* 0x000fe400078e0017 */
[----:B------:R-:W-:-:S07]  /*32c0*/  IMAD.MOV.U32 R36, RZ, RZ, -0x1 ;  /* 0xffffffffff247424 */ /* 0x000fce00078e00ff */
[----:B01234-:R-:W-:Y:S05]  /*32d0*/  WARPSYNC.COLLECTIVE R36, `(.L_x_3660) ;  /* 0x0000000024087348 */ /* 0x01ffea0003c00000 */
[----:B0-----:R0:W0:Y:S02]  /*32e0*/  SHFL.IDX P1, R36, R39, R40, R6 ;  /* 0x0000002827247389 */ /* 0x0010240000020006 */
[----:B01234-:R-:W-:Y:S05]  /*32f0*/  ENDCOLLECTIVE ;  /* 0x000000000000791b */ /* 0x01ffea0003800000 */
.L_x_3660:
[----:B------:R-:W-:Y:S05]  /*3300*/  BSYNC B0 ;  /* 0x0000000000007941 */ /* 0x000fea0003800000 */
.L_x_3659:
[----:B------:R-:W-:Y:S05]  /*3310*/  BRA `(.L_x_3661) ;  /* 0xffffffe800a87947 */ /* 0x000fea000383ffff */
.L_x_3637:
[----:B------:R-:W-:Y:S01]  /*3320*/  BSSY B0, `(.L_x_3662) ;  /* 0x0000006000007945 */ /* 0x000fe20003800000 */
[----:B------:R-:W-:Y:S01]  /*3330*/  MOV R40, R25 ;  /* 0x0000001900287202 */ /* 0x000fe20000000f00 */
[----:B------:R-:W-:-:S07]  /*3340*/  IMAD.MOV.U32 R36, RZ, RZ, -0x1 ;  /* 0xffffffffff247424 */ /* 0x000fce00078e00ff */
[----:B01234-:R-:W-:Y:S05]  /*3350*/  WARPSYNC.COLLECTIVE R36, `(.L_x_3663) ;  /* 0x0000000024087348 */ /* 0x01ffea0003c00000 */
[----:B0-----:R0:W0:Y:S02]  /*3360*/  SHFL.IDX P1, R36, R39, R40, R6 ;  /* 0x0000002827247389 */ /* 0x0010240000020006 */
[----:B01234-:R-:W-:Y:S05]  /*3370*/  ENDCOLLECTIVE ;  /* 0x000000000000791b */ /* 0x01ffea0003800000 */
.L_x_3663:
[----:B------:R-:W-:Y:S05]  /*3380*/  BSYNC B0 ;  /* 0x0000000000007941 */ /* 0x000fea0003800000 */
.L_x_3662:
[----:B------:R-:W-:Y:S05]  /*3390*/  BRA `(.L_x_3664) ;  /* 0xffffffe800a07947 */ /* 0x000fea000383ffff */
.L_x_3639:
[----:B------:R-:W-:Y:S01]  /*33a0*/  BSSY B0, `(.L_x_3665) ;  /* 0x0000006000007945 */ /* 0x000fe20003800000 */
[----:B------:R-:W-:Y:S01]  /*33b0*/  IMAD.MOV.U32 R40, RZ, RZ, R27 ;  /* 0x000000ffff287224 */ /* 0x000fe200078e001b */
[----:B------:R-:W-:-:S07]  /*33c0*/  MOV R36, 0xffffffff ;  /* 0xffffffff00247802 */ /* 0x000fce0000000f00 */
[----:B01234-:R-:W-:Y:S05]  /*33d0*/  WARPSYNC.COLLECTIVE R36, `(.L_x_3666) ;  /* 0x0000000024087348 */ /* 0x01ffea0003c00000 */
[----:B0-----:R0:W0:Y:S02]  /*33e0*/  SHFL.IDX P1, R36, R39, R40, R6 ;  /* 0x0000002827247389 */ /* 0x0010240000020006 */
[----:B01234-:R-:W-:Y:S05]  /*33f0*/  ENDCOLLECTIVE ;  /* 0x000000000000791b */ /* 0x01ffea0003800000 */
.L_x_3666:
[----:B------:R-:W-:Y:S05]  /*3400*/  BSYNC B0 ;  /* 0x0000000000007941 */ /* 0x000fea0003800000 */
.L_x_3665:
[----:B------:R-:W-:Y:S05]  /*3410*/  BRA `(.L_x_3667) ;  /* 0xffffffe800987947 */ /* 0x000fea000383ffff */
.L_x_3641:
[----:B------:R-:W-:Y:S01]  /*3420*/  BSSY B0, `(.L_x_3668) ;  /* 0x0000006000007945 */ /* 0x000fe20003800000 */
[----:B------:R-:W-:Y:S02]  /*3430*/  IMAD.MOV.U32 R40, RZ, RZ, R29 ;  /* 0x000000ffff287224 */ /* 0x000fe400078e001d */
[----:B------:R-:W-:-:S07]  /*3440*/  IMAD.MOV.U32 R36, RZ, RZ, -0x1 ;  /* 0xffffffffff247424 */ /* 0x000fce00078e00ff */
[----:B01234-:R-:W-:Y:S05]  /*3450*/  WARPSYNC.COLLECTIVE R36, `(.L_x_3669) ;  /* 0x0000000024087348 */ /* 0x01ffea0003c00000 */
[----:B0-----:R0:W0:Y:S02]  /*3460*/  SHFL.IDX P1, R36, R39, R40, R6 ;  /* 0x0000002827247389 */ /* 0x0010240000020006 */
[----:B01234-:R-:W-:Y:S05]  /*3470*/  ENDCOLLECTIVE ;  /* 0x000000000000791b */ /* 0x01ffea0003800000 */
.L_x_3669:
[----:B------:R-:W-:Y:S05]  /*3480*/  BSYNC B0 ;  /* 0x0000000000007941 */ /* 0x000fea0003800000 */
.L_x_3668:
[----:B------:R-:W-:Y:S05]  /*3490*/  BRA `(.L_x_3670) ;  /* 0xffffffe800907947 */ /* 0x000fea000383ffff */
.L_x_3643:
[----:B------:R-:W-:Y:S01]  /*34a0*/  BSSY B0, `(.L_x_3671) ;  /* 0x0000006000007945 */ /* 0x000fe20003800000 */
[----:B------:R-:W-:Y:S01]  /*34b0*/  MOV R40, R31 ;  /* 0x0000001f00287202 */ /* 0x000fe20000000f00 */
[----:B------:R-:W-:-:S07]  /*34c0*/  IMAD.MOV.U32 R36, RZ, RZ, -0x1 ;  /* 0xffffffffff247424 */ /* 0x000fce00078e00ff */
[----:B01234-:R-:W-:Y:S05]  /*34d0*/  WARPSYNC.COLLECTIVE R36, `(.L_x_3672) ;  /* 0x0000000024087348 */ /* 0x01ffea0003c00000 */
[----:B0-----:R0:W0:Y:S02]  /*34e0*/  SHFL.IDX P1, R36, R39, R40, R6 ;  /* 0x0000002827247389 */ /* 0x0010240000020006 */
[----:B01234-:R-:W-:Y:S05]  /*34f0*/  ENDCOLLECTIVE ;  /* 0x000000000000791b */ /* 0x01ffea0003800000 */
.L_x_3672:
[----:B------:R-:W-:Y:S05]  /*3500*/  BSYNC B0 ;  /* 0x0000000000007941 */ /* 0x000fea0003800000 */
.L_x_3671:
[----:B------:R-:W-:Y:S05]  /*3510*/  BRA `(.L_x_3673) ;  /* 0xffffffe800887947 */ /* 0x000fea000383ffff */
.L_x_3645:
[----:B------:R-:W-:Y:S01]  /*3520*/  BSSY B0, `(.L_x_3674) ;  /* 0x0000006000007945 */ /* 0x000fe20003800000 */
[----:B------:R-:W-:Y:S01]  /*3530*/  IMAD.MOV.U32 R40, RZ, RZ, R33 ;  /* 0x000000ffff287224 */ /* 0x000fe200078e0021 */
[----:B------:R-:W-:-:S07]  /*3540*/  MOV R36, 0xffffffff ;  /* 0xffffffff00247802 */ /* 0x000fce0000000f00 */
[----:B01234-:R-:W-:Y:S05]  /*3550*/  WARPSYNC.COLLECTIVE R36, `(.L_x_3675) ;  /* 0x0000000024087348 */ /* 0x01ffea0003c00000 */
[----:B0-----:R0:W0:Y:S02]  /*3560*/  SHFL.IDX P1, R36, R39, R40, R6 ;  /* 0x0000002827247389 */ /* 0x0010240000020006 */
[----:B01234-:R-:W-:Y:S05]  /*3570*/  ENDCOLLECTIVE ;  /* 0x000000000000791b */ /* 0x01ffea0003800000 */
.L_x_3675:
[----:B------:R-:W-:Y:S05]  /*3580*/  BSYNC B0 ;  /* 0x0000000000007941 */ /* 0x000fea0003800000 */
.L_x_3674:
[----:B------:R-:W-:Y:S01]  /*3590*/  IMAD.MOV.U32 R39, RZ, RZ, R36 ;  /* 0x000000ffff277224 */ /* 0x000fe200078e0024 */
[----:B------:R-:W-:Y:S06]  /*35a0*/  BRA `(.L_x_3676) ;  /* 0xffffffe8007c7947 */ /* 0x000fec000383ffff */
.L_x_3677:
        /* <DEDUP_REMOVED lines=13> */
.L_x_20477:


//--------------------- .text._Z9cuda_gemmIiLi128ELi16ELi1ELi128ELi4ELi4ELi1EEviiiPT_S1_S1_ii --------------------------
	.section	.text._Z9cuda_gemmIiLi128ELi16ELi1ELi128ELi4ELi4ELi1EEviiiPT_S1_S1_ii,"ax",@progbits
	.align	128
        .global         _Z9cuda_gemmIiLi128ELi16ELi1ELi128ELi4ELi4ELi1EEviiiPT_S1_S1_ii
        .type           _Z9cuda_gemmIiLi128ELi16ELi1ELi128ELi4ELi4ELi1EEviiiPT_S1_S1_ii,@function
        .size           _Z9cuda_gemmIiLi128ELi16ELi1ELi128ELi4ELi4ELi1EEviiiPT_S1_S1_ii,(.L_x_20478 - _Z9cuda_gemmIiLi128ELi16ELi1ELi128ELi4ELi4ELi1EEviiiPT_S1_S1_ii)
        .other          _Z9cuda_gemmIiLi128ELi16ELi1ELi128ELi4ELi4ELi1EEviiiPT_S1_S1_ii,@"STO_CUDA_ENTRY STV_DEFAULT"
_Z9cuda_gemmIiLi128ELi16ELi1ELi128ELi4ELi4ELi1EEviiiPT_S1_S1_ii:
.text._Z9cuda_gemmIiLi128ELi16ELi1ELi128ELi4ELi4ELi1EEviiiPT_S1_S1_ii:
        /* <DEDUP_REMOVED lines=12> */
.L_x_3680:
        /* <DEDUP_REMOVED lines=10> */
.L_x_3679:
[----:B------:R-:W-:Y:S05]  /*0160*/  BSYNC.RECONVERGENT B0 ;  /* 0x0000000000007941 */ /* 0x000fea0003800200 */
.L_x_3678:
[----:B------:R-:W1:Y:S01]  /*0170*/  LDCU UR9, c[0x0][0x360] ;  /* 0x00006c00ff0977ac */ /* 0x000e620008000800 */
[----:B0-----:R-:W0:Y:S08]  /*0180*/  LDC R2, c[0x0][0x374] ;  /* 0x0000dd00ff027b82 */ /* 0x001e300000000800 */
[----:B------:R-:W2:Y:S01]  /*0190*/  S2UR UR12, SR_CTAID.Y ;  /* 0x00000000000c79c3 */ /* 0x000ea20000002600 */
[----:B0-----:R-:W-:-:S05]  /*01a0*/  IMAD.SHL.U32 R3, R2, 0x10, RZ ;  /* 0x0000001002037824 */ /* 0x001fca00078e00ff */
[----:B--2---:R-:W-:-:S13]  /*01b0*/  ISETP.LE.U32.AND P0, PT, R3, UR12, PT ;  /* 0x0000000c03007c0c */ /* 0x004fda000bf03070 */
[----:B-1----:R-:W-:Y:S05]  /*01c0*/  @P0 EXIT ;  /* 0x000000000000094d */ /* 0x002fea0003800000 */
[----:B------:R-:W0:Y:S01]  /*01d0*/  I2F.U32.RP R7, UR9 ;  /* 0x0000000900077d06 */ /* 0x000e220008209000 */
[C---:B------:R-:W-:Y:S01]  /*01e0*/  VIADD R3, R0.reuse, UR9 ;  /* 0x0000000900037c36 */ /* 0x040fe20008000000 */
[----:B------:R-:W1:Y:S01]  /*01f0*/  S2UR UR7, SR_CgaCtaId ;  /* 0x00000000000779c3 */ /* 0x000e620000008800 */
[----:B------:R-:W-:Y:S01]  /*0200*/  UMOV UR6, 0x400 ;  /* 0x0000040000067882 */ /* 0x000fe20000000000 */
[----:B------:R-:W-:Y:S01]  /*0210*/  ISETP.NE.U32.AND P2, PT, RZ, UR9, PT ;  /* 0x00000009ff007c0c */ /* 0x000fe2000bf45070 */
[----:B------:R-:W-:Y:S01]  /*0220*/  UIADD3 UR4, UPT, UPT, UR6, 0x80, URZ ;  /* 0x0000008006047890 */ /* 0x000fe2000fffe0ff */
[C---:B------:R-:W-:Y:S01]  /*0230*/  ISETP.GE.U32.AND P0, PT, R3.reuse, 0x80, PT ;  /* 0x000000800300780c */ /* 0x040fe20003f06070 */
[----:B------:R-:W-:Y:S01]  /*0240*/  UIADD3 UR5, UPT, UPT, UR6, 0x280, URZ ;  /* 0x0000028006057890 */ /* 0x000fe2000fffe0ff */
[C---:B------:R-:W-:Y:S01]  /*0250*/  VIMNMX.U32 R6, PT, PT, R3.reuse, 0x80, !PT ;  /* 0x0000008003067848 */ /* 0x040fe20007fe0000 */
[----:B------:R-:W-:Y:S01]  /*0260*/  VIADD R15, R3, UR9 ;  /* 0x00000009030f7c36 */ /* 0x000fe20008000000 */
[----:B------:R-:W-:Y:S01]  /*0270*/  SEL R11, RZ, 0x1, P0 ;  /* 0x00000001ff0b7807 */ /* 0x000fe20000000000 */
[----:B------:R-:W-:Y:S01]  /*0280*/  USHF.L.U32 UR8, UR9, 0x2, URZ ;  /* 0x0000000209087899 */ /* 0x000fe200080006ff */
[----:B------:R-:W-:-:S02]  /*0290*/  LOP3.LUT P5, RZ, R0, 0x3, RZ, 0xc0, !PT ;  /* 0x0000000300ff7812 */ /* 0x000fc400078ac0ff */
[----:B------:R-:W-:Y:S01]  /*02a0*/  IADD3 R6, PT, PT, R6, -R3, -R11 ;  /* 0x8000000306067210 */ /* 0x000fe20007ffe80b */
[----:B0-----:R-:W0:Y:S01]  /*02b0*/  MUFU.RCP R7, R7 ;  /* 0x0000000700077308 */ /* 0x001e220000001000 */
[----:B------:R-:W-:-:S04]  /*02c0*/  IADD3 R14, PT, PT, R0, -0x1, RZ ;  /* 0xffffffff000e7810 */ /* 0x000fc80007ffe0ff */
[----:B------:R-:W-:Y:S01]  /*02d0*/  LOP3.LUT R14, R14, 0x3, RZ, 0xc0, !PT ;  /* 0x000000030e0e7812 */ /* 0x000fe200078ec0ff */
[----:B-1----:R-:W-:Y:S02]  /*02e0*/  ULEA UR4, UR7, UR4, 0x18 ;  /* 0x0000000407047291 */ /* 0x002fe4000f8ec0ff */
[----:B------:R-:W-:Y:S02]  /*02f0*/  ULEA UR6, UR7, UR6, 0x18 ;  /* 0x0000000607067291 */ /* 0x000fe4000f8ec0ff */
[----:B------:R-:W-:Y:S01]  /*0300*/  ULEA UR5, UR7, UR5, 0x18 ;  /* 0x0000000507057291 */ /* 0x000fe2000f8ec0ff */
[----:B0-----:R-:W-:-:S04]  /*0310*/  VIADD R4, R7, 0xffffffe ;  /* 0x0ffffffe07047836 */ /* 0x001fc80000000000 */
[----:B------:R0:W1:Y:S02]  /*0320*/  F2I.FTZ.U32.TRUNC.NTZ R5, R4 ;  /* 0x0000000400057305 */ /* 0x000064000021f000 */
[----:B0-----:R-:W-:Y:S01]  /*0330*/  IMAD.MOV.U32 R4, RZ, RZ, RZ ;  /* 0x000000ffff047224 */ /* 0x001fe200078e00ff */
[----:B-1----:R-:W-:-:S05]  /*0340*/  IADD3 R9, PT, PT, RZ, -R5, RZ ;  /* 0x80000005ff097210 */ /* 0x002fca0007ffe0ff */
[----:B------:R-:W-:-:S04]  /*0350*/  IMAD R9, R9, UR9, RZ ;  /* 0x0000000909097c24 */ /* 0x000fc8000f8e02ff */
[----:B------:R-:W-:-:S04]  /*0360*/  IMAD.HI.U32 R5, R5, R9, R4 ;  /* 0x0000000905057227 */ /* 0x000fc800078e0004 */
[----:B------:R-:W-:Y:S02]  /*0370*/  IMAD.SHL.U32 R4, R0, 0x4, RZ ;  /* 0x0000000400047824 */ /* 0x000fe400078e00ff */
[----:B------:R-:W-:-:S03]  /*0380*/  IMAD.HI.U32 R12, R5, R6, RZ ;  /* 0x00000006050c7227 */ /* 0x000fc600078e00ff */
[C---:B------:R-:W-:Y:S01]  /*0390*/  LOP3.LUT R16, R4.reuse, 0xc, RZ, 0xc0, !PT ;  /* 0x0000000c04107812 */ /* 0x040fe200078ec0ff */
[----:B------:R-:W-:Y:S01]  /*03a0*/  VIADD R28, R4, UR5 ;  /* 0x00000005041c7c36 */ /* 0x000fe20008000000 */
[----:B------:R-:W-:Y:S02]  /*03b0*/  IADD3 R5, PT, PT, -R12, RZ, RZ ;  /* 0x000000ff0c057210 */ /* 0x000fe40007ffe1ff */
[----:B------:R-:W-:-:S03]  /*03c0*/  IADD3 R27, PT, PT, R16, UR6, RZ ;  /* 0x00000006101b7c10 */ /* 0x000fc6000fffe0ff */
[----:B------:R-:W-:Y:S01]  /*03d0*/  IMAD R6, R5, UR9, R6 ;  /* 0x0000000905067c24 */ /* 0x000fe2000f8e0206 */
[----:B------:R-:W-:-:S04]  /*03e0*/  LOP3.LUT R5, R0, 0x1f, RZ, 0xc0, !PT ;  /* 0x0000001f00057812 */ /* 0x000fc800078ec0ff */
[----:B------:R-:W-:Y:S02]  /*03f0*/  ISETP.GE.U32.AND P0, PT, R6, UR9, PT ;  /* 0x0000000906007c0c */ /* 0x000fe4000bf06070 */
[----:B------:R-:W-:-:S05]  /*0400*/  LEA R7, R5, R16, 0x4 ;  /* 0x0000001005077211 */ /* 0x000fca00078e20ff */
[----:B------:R-:W-:-:S05]  /*0410*/  VIADD R13, R7, UR4 ;  /* 0x00000004070d7c36 */ /* 0x000fca0008000000 */
[C---:B------:R-:W-:Y:S01]  /*0420*/  IADD3 R8, PT, PT, R13.reuse, -0x10, RZ ;  /* 0xfffffff00d087810 */ /* 0x040fe20007ffe0ff */
[----:B------:R-:W-:Y:S02]  /*0430*/  @P0 VIADD R6, R6, -UR9 ;  /* 0x8000000906060c36 */ /* 0x000fe40008000000 */
[----:B------:R-:W-:Y:S01]  /*0440*/  @P0 VIADD R12, R12, 0x1 ;  /* 0x000000010c0c0836 */ /* 0x000fe20000000000 */
[----:B------:R-:W-:Y:S01]  /*0450*/  MOV R10, R8 ;  /* 0x00000008000a7202 */ /* 0x000fe20000000f00 */
[----:B------:R-:W-:Y:S01]  /*0460*/  IMAD.MOV.U32 R9, RZ, RZ, R8 ;  /* 0x000000ffff097224 */ /* 0x000fe200078e0008 */
[----:B------:R-:W-:Y:S02]  /*0470*/  ISETP.GE.U32.AND P1, PT, R6, UR9, PT ;  /* 0x0000000906007c0c */ /* 0x000fe4000bf26070 */
[----:B------:R-:W-:Y:S02]  /*0480*/  LOP3.LUT R6, R0, 0x3, RZ, 0xc0, !PT ;  /* 0x0000000300067812 */ /* 0x000fe400078ec0ff */
[----:B------:R-:W-:-:S02]  /*0490*/  @!P5 IADD3 R8, PT, PT, R13, RZ, RZ ;  /* 0x000000ff0d08d210 */ /* 0x000fc40007ffe0ff */
[C---:B------:R-:W-:Y:S02]  /*04a0*/  ISETP.NE.AND P3, PT, R6.reuse, 0x3, PT ;  /* 0x000000030600780c */ /* 0x040fe40003f65270 */
[C---:B------:R-:W-:Y:S02]  /*04b0*/  ISETP.GE.U32.AND P4, PT, R6.reuse, 0x2, PT ;  /* 0x000000020600780c */ /* 0x040fe40003f86070 */
[----:B------:R-:W-:-:S03]  /*04c0*/  LOP3.LUT R26, R6, 0x2, RZ, 0x3c, !PT ;  /* 0x00000002061a7812 */ /* 0x000fc600078e3cff */
[----:B------:R-:W-:Y:S01]  /*04d0*/  @P1 VIADD R12, R12, 0x1 ;  /* 0x000000010c0c1836 */ /* 0x000fe20000000000 */
[----:B------:R-:W-:-:S05]  /*04e0*/  @!P2 LOP3.LUT R12, RZ, UR9, RZ, 0x33, !PT ;  /* 0x00000009ff0cac12 */ /* 0x000fca000f8e33ff */
[----:B------:R-:W-:Y:S02]  /*04f0*/  IMAD.IADD R11, R11, 0x1, R12 ;  /* 0x000000010b0b7824 */ /* 0x000fe400078e020c */
[----:B------:R-:W-:Y:S02]  /*0500*/  VIADD R12, R0, 0x1 ;  /* 0x00000001000c7836 */ /* 0x000fe40000000000 */
[--C-:B------:R-:W-:Y:S02]  /*0510*/  @P3 IMAD.MOV R9, RZ, RZ, R13.reuse ;  /* 0x000000ffff093224 */ /* 0x100fe400078e020d */
[----:B------:R-:W-:Y:S01]  /*0520*/  @!P4 IMAD.MOV R10, RZ, RZ, R13 ;  /* 0x000000ffff0ac224 */ /* 0x000fe200078e020d */
[----:B------:R-:W-:Y:S01]  /*0530*/  LOP3.LUT R12, R12, 0x3, RZ, 0xc0, !PT ;  /* 0x000000030c0c7812 */ /* 0x000fe200078ec0ff */
[----:B------:R-:W-:-:S07]  /*0540*/  IMAD.U32 R13, RZ, RZ, UR12 ;  /* 0x0000000cff0d7e24 */ /* 0x000fce000f8e00ff */
.L_x_3698:
[C---:B0-----:R-:W-:Y:S01]  /*0550*/  LOP3.LUT R20, R11.reuse, 0x3, RZ, 0xc0, !PT ;  /* 0x000000030b147812 */ /* 0x041fe200078ec0ff */
[----:B------:R-:W-:Y:S01]  /*0560*/  BSSY.RECONVERGENT B0, `(.L_x_3681) ;  /* 0x0000021000007945 */ /* 0x000fe20003800200 */
[----:B------:R-:W-:Y:S01]  /*0570*/  ISETP.GE.U32.AND P1, PT, R11, 0x3, PT ;  /* 0x000000030b00780c */ /* 0x000fe20003f26070 */
[----:B------:R-:W-:Y:S01]  /*0580*/  IMAD.MOV.U32 R29, RZ, RZ, R13 ;  /* 0x000000ffff1d7224 */ /* 0x000fe200078e000d */
[----:B------:R-:W-:Y:S02]  /*0590*/  ISETP.NE.AND P0, PT, R20, 0x3, PT ;  /* 0x000000031400780c */ /* 0x000fe40003f05270 */
[----:B------:R-:W-:-:S11]  /*05a0*/  MOV R30, R0 ;  /* 0x00000000001e7202 */ /* 0x000fd60000000f00 */
[----:B-1--4-:R-:W-:Y:S05]  /*05b0*/  @!P0 BRA `(.L_x_3682) ;  /* 0x00000000006c8947 */ /* 0x012fea0003800000 */
        /* <DEDUP_REMOVED lines=27> */
.L_x_3682:
[----:B------:R-:W-:Y:S05]  /*0770*/  BSYNC.RECONVERGENT B0 ;  /* 0x0000000000007941 */ /* 0x000fea0003800200 */
.L_x_3681:
        /* <DEDUP_REMOVED lines=14> */
.L_x_3685:
[--C-:B------:R-:W-:Y:S01]  /*0860*/  IMAD.WIDE.U32 R20, R37, 0x4, R18.reuse ;  /* 0x0000000425147825 */ /* 0x100fe200078e0012 */
[----:B--2---:R-:W2:Y:S03]  /*0870*/  LDG.E R34, desc[UR10][R16.64] ;  /* 0x0000000a10227981 */ /* 0x004ea6000c1e1900 */
[--C-:B------:R-:W-:Y:S02]  /*0880*/  IMAD.WIDE.U32 R22, R33, 0x4, R18.reuse ;  /* 0x0000000421167825 */ /* 0x100fe400078e0012 */
[----:B------:R-:W3:Y:S02]  /*0890*/  LDG.E R21, desc[UR10][R20.64] ;  /* 0x0000000a14157981 */ /* 0x000ee4000c1e1900 */
[----:B------:R-:W-:Y:S02]  /*08a0*/  IMAD.WIDE.U32 R24, R35, 0x4, R18 ;  /* 0x0000000423187825 */ /* 0x000fe400078e0012 */
[----:B------:R0:W4:Y:S04]  /*08b0*/  LDG.E R22, desc[UR10][R22.64] ;  /* 0x0000000a16167981 */ /* 0x000128000c1e1900 */
[----:B------:R1:W5:Y:S01]  /*08c0*/  LDG.E R24, desc[UR10][R24.64] ;  /* 0x0000000a18187981 */ /* 0x000362000c1e1900 */
[--C-:B------:R-:W-:Y:S01]  /*08d0*/  IMAD R36, R31, 0x8, R32.reuse ;  /* 0x000000081f247824 */ /* 0x100fe200078e0220 */
[----:B------:R-:W-:Y:S01]  /*08e0*/  IADD3 R30, PT, PT, R30, UR8, RZ ;  /* 0x000000081e1e7c10 */ /* 0x000fe2000fffe0ff */
[----:B------:R-:W-:Y:S01]  /*08f0*/  VIADD R37, R37, UR8 ;  /* 0x0000000825257c36 */ /* 0x000fe20008000000 */
[----:B------:R-:W-:Y:S01]  /*0900*/  IADD3 R35, PT, PT, R35, UR8, RZ ;  /* 0x0000000823237c10 */ /* 0x000fe2000fffe0ff */
[----:B------:R-:W-:Y:S01]  /*0910*/  VIADD R33, R33, UR8 ;  /* 0x0000000821217c36 */ /* 0x000fe20008000000 */
[----:B------:R-:W-:Y:S01]  /*0920*/  ISETP.GE.U32.AND P2, PT, R30, 0x80, PT ;  /* 0x000000801e00780c */ /* 0x000fe20003f46070 */
[----:B0-----:R-:W-:Y:S01]  /*0930*/  IMAD R23, R31, 0xc, R32 ;  /* 0x0000000c1f177824 */ /* 0x001fe200078e0220 */
[----:B-1----:R-:W0:Y:S02]  /*0940*/  LDC R25, c[0x0][0x360] ;  /* 0x0000d800ff197b82 */ /* 0x002e240000000800 */
[----:B0-----:R-:W-:Y:S01]  /*0950*/  IMAD.WIDE.U32 R16, R25, 0x10, R16 ;  /* 0x0000001019107825 */ /* 0x001fe200078e0010 */
[----:B--2---:R-:W-:Y:S04]  /*0960*/  STS [R32], R34 ;  /* 0x0000002220007388 */ /* 0x004fe80000000800 */
[----:B---3--:R0:W-:Y:S04]  /*0970*/  STS [R32+UR8], R21 ;  /* 0x0000001520007988 */ /* 0x0081e80008000808 */
[----:B----4-:R2:W-:Y:S04]  /*0980*/  STS [R36], R22 ;  /* 0x0000001624007388 */ /* 0x0105e80000000800 */
[----:B-----5:R2:W-:Y:S01]  /*0990*/  STS [R23], R24 ;  /* 0x0000001817007388 */ /* 0x0205e20000000800 */
[----:B0-----:R-:W-:Y:S01]  /*09a0*/  IMAD R32, R31, 0x10, R32 ;  /* 0x000000101f207824 */ /* 0x001fe200078e0220 */
[----:B------:R-:W-:Y:S06]  /*09b0*/  @!P2 BRA `(.L_x_3685) ;  /* 0xfffffffc00a8a947 */ /* 0x000fec000383ffff */
.L_x_3684:
[----:B------:R-:W-:Y:S05]  /*09c0*/  BSYNC.RECONVERGENT B0 ;  /* 0x0000000000007941 */ /* 0x000fea0003800200 */
.L_x_3683:
[----:B------:R-:W-:Y:S01]  /*09d0*/  BAR.SYNC.DEFER_BLOCKING 0x0 ;  /* 0x0000000000007b1d */ /* 0x000fe20000010000 */
[----:B-1----:R-:W-:-:S05]  /*09e0*/  IMAD.MOV.U32 R16, RZ, RZ, R0 ;  /* 0x000000ffff107224 */ /* 0x002fca00078e0000 */
[----:B------:R-:W-:Y:S04]  /*09f0*/  BSSY.RECONVERGENT B0, `(.L_x_3686) ;  /* 0x000000e000007945 */ /* 0x000fe80003800200 */
[----:B------:R-:W-:Y:S05]  /*0a00*/  @!P0 BRA `(.L_x_3687) ;  /* 0x0000000000308947 */ /* 0x000fea0003800000 */
[----:B------:R1:W-:Y:S01]  /*0a10*/  STS [R4+UR5], RZ ;  /* 0x000000ff04007988 */ /* 0x0003e20008000805 */
[----:B------:R-:W-:Y:S02]  /*0a20*/  LOP3.LUT R17, R11, 0x3, RZ, 0xc0, !PT ;  /* 0x000000030b117812 */ /* 0x000fe400078ec0ff */
[----:B------:R-:W-:Y:S02]  /*0a30*/  MOV R16, R3 ;  /* 0x0000000300107202 */ /* 0x000fe40000000f00 */
[----:B------:R-:W-:-:S13]  /*0a40*/  ISETP.NE.AND P2, PT, R17, RZ, PT ;  /* 0x000000ff1100720c */ /* 0x000fda0003f45270 */
[----:B-1----:R-:W-:Y:S05]  /*0a50*/  @!P2 BRA `(.L_x_3687) ;  /* 0x00000000001ca947 */ /* 0x002fea0003800000 */
[----:B------:R-:W-:Y:S01]  /*0a60*/  ISETP.NE.AND P2, PT, R17, 0x1, PT ;  /* 0x000000011100780c */ /* 0x000fe20003f45270 */
[----:B------:R-:W-:Y:S01]  /*0a70*/  VIADD R17, R28, UR8 ;  /* 0x000000081c117c36 */ /* 0x000fe20008000000 */
[----:B------:R1:W-:Y:S01]  /*0a80*/  STS [R28+UR8], RZ ;  /* 0x000000ff1c007988 */ /* 0x0003e20008000808 */
[----:B0-----:R-:W-:Y:S01]  /*0a90*/  VIADD R18, R15, UR9 ;  /* 0x000000090f127c36 */ /* 0x001fe20008000000 */
[----:B------:R-:W-:-:S09]  /*0aa0*/  MOV R16, R15 ;  /* 0x0000000f00107202 */ /* 0x000fd20000000f00 */
[----:B------:R1:W-:Y:S01]  /*0ab0*/  @P2 STS [R17+UR8], RZ ;  /* 0x000000ff11002988 */ /* 0x0003e20008000808 */
[----:B------:R-:W-:-:S07]  /*0ac0*/  @P2 IMAD.MOV.U32 R16, RZ, RZ, R18 ;  /* 0x000000ffff102224 */ /* 0x000fce00078e0012 */
.L_x_3687:
[----:B------:R-:W-:Y:S05]  /*0ad0*/  BSYNC.RECONVERGENT B0 ;  /* 0x0000000000007941 */ /* 0x000fea0003800200 */
.L_x_3686:
[----:B------:R-:W-:Y:S04]  /*0ae0*/  BSSY.RECONVERGENT B0, `(.L_x_3688) ;  /* 0x0000010000007945 */ /* 0x000fe80003800200 */
[----:B------:R-:W-:Y:S05]  /*0af0*/  @!P1 BRA `(.L_x_3689) ;  /* 0x0000000000389947 */ /* 0x000fea0003800000 */
[----:B0-----:R-:W0:Y:S01]  /*0b00*/  S2R R18, SR_CgaCtaId ;  /* 0x0000000000127919 */ /* 0x001e220000008800 */
[----:B-1----:R-:W-:-:S05]  /*0b10*/  MOV R17, 0x400 ;  /* 0x0000040000117802 */ /* 0x002fca0000000f00 */
[----:B------:R-:W-:-:S05]  /*0b20*/  VIADD R17, R17, 0x280 ;  /* 0x0000028011117836 */ /* 0x000fca0000000000 */
[----:B0-----:R-:W-:-:S07]  /*0b30*/  LEA R21, R18, R17, 0x18 ;  /* 0x0000001112157211 */ /* 0x001fce00078ec0ff */
.L_x_3690:
[C---:B---3--:R-:W-:Y:S02]  /*0b40*/  LEA R17, R16.reuse, R21, 0x2 ;  /* 0x0000001510117211 */ /* 0x048fe400078e10ff */
        /* <DEDUP_REMOVED lines=9> */
.L_x_3689:
[----:B------:R-:W-:Y:S05]  /*0be0*/  BSYNC.RECONVERGENT B0 ;  /* 0x0000000000007941 */ /* 0x000fea0003800200 */
.L_x_3688:
[----:B------:R4:W2:Y:S01]  /*0bf0*/  LDS R16, [R7+UR4] ;  /* 0x0000000407107984 */ /* 0x0008a20008000800 */
[----:B------:R-:W5:Y:S01]  /*0c00*/  S2UR UR7, SR_CgaCtaId ;  /* 0x00000000000779c3 */ /* 0x000f620000008800 */
[C---:B------:R-:W-:Y:S01]  /*0c10*/  IMAD.SHL.U32 R20, R2.reuse, 0x10, RZ ;  /* 0x0000001002147824 */ /* 0x040fe200078e00ff */
[----:B------:R-:W-:Y:S01]  /*0c20*/  UMOV UR6, 0x400 ;  /* 0x0000040000067882 */ /* 0x000fe20000000000 */
[----:B-1-3--:R4:W1:Y:S01]  /*0c30*/  LDS R17, [R9+0x4] ;  /* 0x0000040009117984 */ /* 0x00a8620000000800 */
[----:B------:R-:W-:Y:S01]  /*0c40*/  IMAD.IADD R13, R2, 0x1, R13 ;  /* 0x00000001020d7824 */ /* 0x000fe200078e020d */
[----:B------:R-:W-:Y:S02]  /*0c50*/  UIADD3 UR6, UPT, UPT, UR6, 0x280, URZ ;  /* 0x0000028006067890 */ /* 0x000fe4000fffe0ff */
[----:B0-----:R4:W0:Y:S02]  /*0c60*/  LDS R18, [R10+0x8] ;  /* 0x000008000a127984 */ /* 0x0018240000000800 */
[----:B------:R-:W-:-:S02]  /*0c70*/  ISETP.GE.U32.AND P2, PT, R13, R20, PT ;  /* 0x000000140d00720c */ /* 0x000fc40003f46070 */
[----:B------:R4:W3:Y:S01]  /*0c80*/  LDS R19, [R8+0xc] ;  /* 0x00000c0008137984 */ /* 0x0008e20000000800 */
[----:B------:R-:W-:Y:S01]  /*0c90*/  SHF.R.U32.HI R20, RZ, 0x5, R0 ;  /* 0x00000005ff147819 */ /* 0x000fe20000011600 */
[----:B----45:R-:W-:-:S12]  /*0ca0*/  ULEA UR6, UR7, UR6, 0x18 ;  /* 0x0000000607067291 */ /* 0x030fd8000f8ec0ff */
.L_x_3692:
        /* <DEDUP_REMOVED lines=11> */
.L_x_3704:
[----:B----4-:R-:W-:Y:S01]  /*0d60*/  LEA R21, R20, R5, 0x5 ;  /* 0x0000000514157211 */ /* 0x010fe200078e28ff */
[----:B------:R-:W0:Y:S01]  /*0d70*/  LDC R25, c[0x0][0x360] ;  /* 0x0000d800ff197b82 */ /* 0x000e220000000800 */
[----:B---3--:R-:W-:Y:S02]  /*0d80*/  IMAD R22, R19, R30, R22 ;  /* 0x0000001e13167224 */ /* 0x008fe400078e0216 */
        /* <DEDUP_REMOVED lines=14> */
[----:B----4-:R-:W-:Y:S01]  /*0e70*/  LEA R21, R29, R0, 0x7 ;  /* 0x000000001d157211 */ /* 0x010fe200078e38ff */
[----:B------:R-:W-:Y:S01]  /*0e80*/  IMAD.MOV.U32 R24, RZ, RZ, R3 ;  /* 0x000000ffff187224 */ /* 0x000fe200078e0003 */
[----:B------:R-:W-:-:S04]  /*0e90*/  LOP3.LUT R18, R11, 0x3, RZ, 0xc0, !PT ;  /* 0x000000030b127812 */ /* 0x000fc800078ec0ff */
[----:B------:R-:W-:Y:S01]  /*0ea0*/  ISETP.NE.AND P0, PT, R18, RZ, PT ;  /* 0x000000ff1200720c */ /* 0x000fe20003f05270 */
[----:B-1----:R-:W-:-:S05]  /*0eb0*/  IMAD.WIDE R16, R21, 0x4, R16 ;  /* 0x0000000415107825 */ /* 0x002fca00078e0210 */
[----:B0-----:R0:W-:Y:S07]  /*0ec0*/  STG.E desc[UR10][R16.64], R19 ;  /* 0x0000001310007986 */ /* 0x0011ee000c10190a */
[----:B------:R-:W-:Y:S05]  /*0ed0*/  @!P0 BRA `(.L_x_3694) ;  /* 0x0000000000308947 */ /* 0x000fea0003800000 */
[----:B------:R-:W-:Y:S01]  /*0ee0*/  ISETP.NE.AND P3, PT, R18, 0x1, PT ;  /* 0x000000011200780c */ /* 0x000fe20003f65270 */
[----:B------:R-:W-:Y:S01]  /*0ef0*/  VIADD R23, R28, UR8 ;  /* 0x000000081c177c36 */ /* 0x000fe20008000000 */
[----:B------:R-:W1:Y:S01]  /*0f00*/  LDS R21, [R28+UR8] ;  /* 0x000000081c157984 */ /* 0x000e620008000800 */
[----:B------:R-:W-:Y:S01]  /*0f10*/  IADD3 R18, P0, PT, R16, UR8, RZ ;  /* 0x0000000810127c10 */ /* 0x000fe2000ff1e0ff */
[----:B------:R-:W-:-:S03]  /*0f20*/  IMAD.MOV.U32 R24, RZ, RZ, R15 ;  /* 0x000000ffff187224 */ /* 0x000fc600078e000f */
[----:B0-----:R-:W-:-:S06]  /*0f30*/  IADD3.X R19, PT, PT, RZ, R17, RZ, P0, !PT ;  /* 0x00000011ff137210 */ /* 0x001fcc00007fe4ff */
[----:B------:R-:W0:Y:S01]  /*0f40*/  @P3 LDS R23, [R23+UR8] ;  /* 0x0000000817173984 */ /* 0x000e220008000800 */
[----:B------:R-:W-:Y:S02]  /*0f50*/  @P3 IADD3 R16, P0, PT, R18, UR8, RZ ;  /* 0x0000000812103c10 */ /* 0x000fe4000ff1e0ff */
[----:B------:R-:W-:-:S03]  /*0f60*/  @P3 IADD3 R24, PT, PT, R15, UR9, RZ ;  /* 0x000000090f183c10 */ /* 0x000fc6000fffe0ff */
[----:B------:R-:W-:Y:S01]  /*0f70*/  @P3 IMAD.X R17, RZ, RZ, R19, P0 ;  /* 0x000000ffff113224 */ /* 0x000fe200000e0613 */
[----:B-1----:R1:W-:Y:S04]  /*0f80*/  STG.E desc[UR10][R18.64], R21 ;  /* 0x0000001512007986 */ /* 0x0023e8000c10190a */
[----:B0-----:R1:W-:Y:S03]  /*0f90*/  @P3 STG.E desc[UR10][R16.64], R23 ;  /* 0x0000001710003986 */ /* 0x0013e6000c10190a */
.L_x_3694:
[----:B------:R-:W-:Y:S05]  /*0fa0*/  BSYNC.RECONVERGENT B0 ;  /* 0x0000000000007941 */ /* 0x000fea0003800200 */
.L_x_3693:
[----:B------:R-:W-:Y:S04]  /*0fb0*/  BSSY.RECONVERGENT B0, `(.L_x_3695) ;  /* 0x0000019000007945 */ /* 0x000fe80003800200 */
[----:B------:R-:W-:Y:S05]  /*0fc0*/  @!P1 BRA `(.L_x_3696) ;  /* 0x00000000005c9947 */ /* 0x000fea0003800000 */
.L_x_3697:
[C---:B------:R-:W-:Y:S01]  /*0fd0*/  LEA R30, R24.reuse, UR6, 0x2 ;  /* 0x00000006181e7c11 */ /* 0x040fe2000f8e10ff */
[----:B01----:R-:W0:Y:S01]  /*0fe0*/  LDC.64 R16, c[0x0][0x3a0] ;  /* 0x0000e800ff107b82 */ /* 0x003e220000000a00 */
[----:B------:R-:W-:Y:S02]  /*0ff0*/  IMAD R19, R29, 0x80, R24 ;  /* 0x000000801d137824 */ /* 0x000fe400078e0218 */
[----:B------:R-:W-:Y:S01]  /*1000*/  VIADD R24, R24, UR8 ;  /* 0x0000000818187c36 */ /* 0x000fe20008000000 */
[----:B------:R-:W1:Y:S01]  /*1010*/  LDS R25, [R30] ;  /* 0x000000001e197984 */ /* 0x000e620000000800 */
[----:B------:R-:W-:-:S03]  /*1020*/  VIADD R31, R30, UR8 ;  /* 0x000000081e1f7c36 */ /* 0x000fc60008000000 */
[----:B------:R-:W2:Y:S02]  /*1030*/  LDS R33, [R30+UR8] ;  /* 0x000000081e217984 */ /* 0x000ea40008000800 */
[----:B------:R-:W-:Y:S02]  /*1040*/  IADD3 R32, PT, PT, R31, UR8, RZ ;  /* 0x000000081f207c10 */ /* 0x000fe4000fffe0ff */
[----:B------:R-:W3:Y:S04]  /*1050*/  LDS R31, [R31+UR8] ;  /* 0x000000081f1f7984 */ /* 0x000ee80008000800 */
[----:B------:R-:W5:Y:S01]  /*1060*/  LDS R35, [R32+UR8] ;  /* 0x0000000820237984 */ /* 0x000f620008000800 */
[----:B0-----:R-:W-:-:S03]  /*1070*/  IMAD.WIDE R16, R19, 0x4, R16 ;  /* 0x0000000413107825 */ /* 0x001fc600078e0210 */
[----:B------:R-:W-:-:S04]  /*1080*/  IADD3 R18, P0, PT, R16, UR8, RZ ;  /* 0x0000000810127c10 */ /* 0x000fc8000ff1e0ff */
[----:B------:R-:W-:Y:S02]  /*1090*/  IADD3.X R19, PT, PT, RZ, R17, RZ, P0, !PT ;  /* 0x00000011ff137210 */ /* 0x000fe400007fe4ff */
[----:B------:R-:W-:-:S05]  /*10a0*/  IADD3 R20, P0, PT, R18, UR8, RZ ;  /* 0x0000000812147c10 */ /* 0x000fca000ff1e0ff */
[----:B----4-:R-:W-:Y:S01]  /*10b0*/  IMAD.X R21, RZ, RZ, R19, P0 ;  /* 0x000000ffff157224 */ /* 0x010fe200000e0613 */
[----:B------:R-:W-:Y:S01]  /*10c0*/  IADD3 R22, P0, PT, R20, UR8, RZ ;  /* 0x0000000814167c10 */ /* 0x000fe2000ff1e0ff */
[----:B-1----:R0:W-:Y:S03]  /*10d0*/  STG.E desc[UR10][R16.64], R25 ;  /* 0x0000001910007986 */ /* 0x0021e6000c10190a */
[----:B------:R-:W-:Y:S02]  /*10e0*/  IADD3.X R23, PT, PT, RZ, R21, RZ, P0, !PT ;  /* 0x00000015ff177210 */ /* 0x000fe400007fe4ff */
[----:B------:R-:W-:Y:S01]  /*10f0*/  ISETP.GE.U32.AND P0, PT, R24, 0x80, PT ;  /* 0x000000801800780c */ /* 0x000fe20003f06070 */
[----:B--2---:R0:W-:Y:S04]  /*1100*/  STG.E desc[UR10][R18.64], R33 ;  /* 0x0000002112007986 */ /* 0x0041e8000c10190a */
[----:B---3--:R0:W-:Y:S04]  /*1110*/  STG.E desc[UR10][R20.64], R31 ;  /* 0x0000001f14007986 */ /* 0x0081e8000c10190a */
[----:B-----5:R0:W-:Y:S04]  /*1120*/  STG.E desc[UR10][R22.64], R35 ;  /* 0x0000002316007986 */ /* 0x0201e8000c10190a */
[----:B------:R-:W-:Y:S05]  /*1130*/  @!P0 BRA `(.L_x_3697) ;  /* 0xfffffffc00a48947 */ /* 0x000fea000383ffff */
.L_x_3696:
[----:B------:R-:W-:Y:S05]  /*1140*/  BSYNC.RECONVERGENT B0 ;  /* 0x0000000000007941 */ /* 0x000fea0003800200 */
.L_x_3695:
[----:B------:R-:W-:Y:S05]  /*1150*/  @!P2 BRA `(.L_x_3698) ;  /* 0xfffffff000fca947 */ /* 0x000fea000383ffff */
[----:B------:R-:W-:Y:S05]  /*1160*/  EXIT ;  /* 0x000000000000794d */ /* 0x000fea0003800000 */
.L_x_3691:
[----:B------:R-:W-:Y:S01]  /*1170*/  BSSY B0, `(.L_x_3699) ;  /* 0x0000007000007945 */ /* 0x000fe20003800000 */
[----:B------:R-:W-:Y:S01]  /*1180*/  MOV R32, R6 ;  /* 0x0000000600207202 */ /* 0x000fe20000000f00 */
[----:B------:R-:W-:Y:S01]  /*1190*/  IMAD.MOV.U32 R34, RZ, RZ, 0x1c1f ;  /* 0x00001c1fff227424 */ /* 0x000fe200078e00ff */
[----:B------:R-:W-:-:S07]  /*11a0*/  MOV R31, 0xffffffff ;  /* 0xffffffff001f7802 */ /* 0x000fce0000000f00 */
[----:B01234-:R-:W-:Y:S05]  /*11b0*/  WARPSYNC.COLLECTIVE R31, `(.L_x_3700) ;  /* 0x000000001f087348 */ /* 0x01ffea0003c00000 */
[----:B----4-:R4:W0:Y:S02]  /*11c0*/  SHFL.IDX P3, R25, R21, R32, R34 ;  /* 0x0000002015197389 */ /* 0x0108240000060022 */
[----:B01234-:R-:W-:Y:S05]  /*11d0*/  ENDCOLLECTIVE ;  /* 0x000000000000791b */ /* 0x01ffea0003800000 */
.L_x_3700:
[----:B------:R-:W-:Y:S05]  /*11e0*/  BSYNC B0 ;  /* 0x0000000000007941 */ /* 0x000fea0003800000 */
.L_x_3699:
[----:B------:R-:W-:Y:S01]  /*11f0*/  MOV R32, R12 ;  /* 0x0000000c00207202 */ /* 0x000fe20000000f00 */
[----:B------:R-:W-:Y:S01]  /*1200*/  IMAD.MOV.U32 R34, RZ, RZ, 0x1c1f ;  /* 0x00001c1fff227424 */ /* 0x000fe200078e00ff */
[----:B------:R-:W-:Y:S01]  /*1210*/  MOV R31, 0xffffffff ;  /* 0xffffffff001f7802 */ /* 0x000fe20000000f00 */
[----:B------:R-:W-:-:S07]  /*1220*/  IMAD.MOV.U32 R23, RZ, RZ, R25 ;  /* 0x000000ffff177224 */ /* 0x000fce00078e0019 */
[----:B------:R-:W-:Y:S05]  /*1230*/  WARPSYNC.COLLECTIVE R31, `(.L_x_3701) ;  /* 0x000000001f087348 */ /* 0x000fea0003c00000 */
[----:B------:R0:W1:Y:S02]  /*1240*/  SHFL.IDX P3, R25, R21, R32, R34 ;  /* 0x0000002015197389 */ /* 0x0000640000060022 */
[----:B01----:R-:W-:Y:S05]  /*1250*/  ENDCOLLECTIVE ;  /* 0x000000000000791b */ /* 0x003fea0003800000 */
.L_x_3701:
[----:B------:R-:W-:Y:S01]  /*1260*/  IMAD R22, R16, R23, RZ ;  /* 0x0000001710167224 */ /* 0x000fe200078e02ff */
[----:B------:R-:W-:Y:S01]  /*1270*/  MOV R32, R26 ;  /* 0x0000001a00207202 */ /* 0x000fe20000000f00 */
[----:B------:R-:W-:-:S07]  /*1280*/  IMAD.MOV.U32 R24, RZ, RZ, R25 ;  /* 0x000000ffff187224 */ /* 0x000fce00078e0019 */
[----:B------:R-:W-:Y:S05]  /*1290*/  WARPSYNC.COLLECTIVE R31, `(.L_x_3702) ;  /* 0x000000001f087348 */ /* 0x000fea0003c00000 */
[----:B------:R0:W1:Y:S02]  /*12a0*/  SHFL.IDX P3, R25, R21, R32, R34 ;  /* 0x0000002015197389 */ /* 0x0000640000060022 */
[----:B01----:R-:W-:Y:S05]  /*12b0*/  ENDCOLLECTIVE ;  /* 0x000000000000791b */ /* 0x003fea0003800000 */
.L_x_3702:
[----:B------:R-:W-:Y:S02]  /*12c0*/  IMAD R23, R17, R24, R22 ;  /* 0x0000001811177224 */ /* 0x000fe400078e0216 */
[----:B------:R-:W-:Y:S02]  /*12d0*/  IMAD.MOV.U32 R32, RZ, RZ, R14 ;  /* 0x000000ffff207224 */ /* 0x000fe400078e000e */
[----:B------:R-:W-:-:S07]  /*12e0*/  IMAD R22, R18, R25, R23 ;  /* 0x0000001912167224 */ /* 0x000fce00078e0217 */
[----:B------:R-:W-:Y:S05]  /*12f0*/  WARPSYNC.COLLECTIVE R31, `(.L_x_3703) ;  /* 0x000000001f087348 */ /* 0x000fea0003c00000 */
[----:B------:R0:W1:Y:S02]  /*1300*/  SHFL.IDX P3, R25, R21, R32, R34 ;  /* 0x0000002015197389 */ /* 0x0000640000060022 */
[----:B01----:R-:W-:Y:S05]  /*1310*/  ENDCOLLECTIVE ;  /* 0x000000000000791b */ /* 0x003fea0003800000 */
.L_x_3703:
[----:B------:R-:W-:Y:S01]  /*1320*/  MOV R30, R25 ;  /* 0x00000019001e7202 */ /* 0x000fe20000000f00 */
[----:B------:R-:W-:Y:S06]  /*1330*/  BRA `(.L_x_3704) ;  /* 0xfffffff800887947 */ /* 0x000fec000383ffff */
.L_x_3705:
        /* <DEDUP_REMOVED lines=12> */
.L_x_20478:


//--------------------- .text._Z9cuda_gemmIiLi128ELi16ELi1ELi128ELi4ELi4ELi0EEviiiPT_S1_S1_ii --------------------------
	.section	.text._Z9cuda_gemmIiLi128ELi16ELi1ELi128ELi4ELi4ELi0EEviiiPT_S1_S1_ii,"ax",@progbits
	.align	128
        .global         _Z9cuda_gemmIiLi128ELi16ELi1ELi128ELi4ELi4ELi0EEviiiPT_S1_S1_ii
        .type           _Z9cuda_gemmIiLi128ELi16ELi1ELi128ELi4ELi4ELi0EEviiiPT_S1_S1_ii,@function
        .size           _Z9cuda_gemmIiLi128ELi16ELi1ELi128ELi4ELi4ELi0EEviiiPT_S1_S1_ii,(.L_x_20479 - _Z9cuda_gemmIiLi128ELi16ELi1ELi128ELi4ELi4ELi0EEviiiPT_S1_S1_ii)
        .other          _Z9cuda_gemmIiLi128ELi16ELi1ELi128ELi4ELi4ELi0EEviiiPT_S1_S1_ii,@"STO_CUDA_ENTRY STV_DEFAULT"
_Z9cuda_gemmIiLi128ELi16ELi1ELi128ELi4ELi4ELi0EEviiiPT_S1_S1_ii:
.text._Z9cuda_gemmIiLi128ELi16ELi1ELi128ELi4ELi4ELi0EEviiiPT_S1_S1_ii:
[----:B------:R-:W-:Y:S01]  /*0000*/  LDC R1, c[0x0][0x37c] ;  /* 0x0000df00ff017b82 */ /* 0x000fe20000000800 */
[----:B------:R-:W0:Y:S01]  /*0010*/  LDCU.64 UR18, c[0x0][0x3a8] ;  /* 0x00007500ff1277ac */ /* 0x000e220008000a00 */
[----:B------:R-:W1:Y:S01]  /*0020*/  S2R R12, SR_TID.X ;  /* 0x00000000000c7919 */ /* 0x000e620000002100 */
[----:B------:R-:W-:Y:S01]  /*0030*/  BSSY.RECONVERGENT B0, `(.L_x_3706) ;  /* 0x0000048000007945 */ /* 0x000fe20003800200 */
[----:B------:R-:W2:Y:S01]  /*0040*/  LDCU.64 UR12, c[0x0][0x358] ;  /* 0x00006b00ff0c77ac */ /* 0x000ea20008000a00 */
[----:B0-----:R-:W-:Y:S01]  /*0050*/  IMAD.U32 R0, RZ, RZ, UR19 ;  /* 0x00000013ff007e24 */ /* 0x001fe2000f8e00ff */
[----:B------:R-:W-:-:S04]  /*0060*/  UIMAD UR7, UR19, UR18, URZ ;  /* 0x00000012130772a4 */ /* 0x000fc8000f8e02ff */
[----:B------:R-:W-:-:S04]  /*0070*/  IABS R6, R0 ;  /* 0x0000000000067213 */ /* 0x000fc80000000000 */
[----:B------:R-:W0:Y:S01]  /*0080*/  I2F.RP R4, R6 ;  /* 0x0000000600047306 */ /* 0x000e220000209400 */
[----:B-1----:R-:W-:-:S07]  /*0090*/  ISETP.GE.U32.AND P2, PT, R12, UR7, PT ;  /* 0x000000070c007c0c */ /* 0x002fce000bf46070 */
[----:B0-----:R-:W0:Y:S02]  /*00a0*/  MUFU.RCP R4, R4 ;  /* 0x0000000400047308 */ /* 0x001e240000001000 */
[----:B0-----:R-:W-:-:S06]  /*00b0*/  VIADD R2, R4, 0xffffffe ;  /* 0x0ffffffe04027836 */ /* 0x001fcc0000000000 */
[----:B------:R0:W1:Y:S02]  /*00c0*/  F2I.FTZ.U32.TRUNC.NTZ R3, R2 ;  /* 0x0000000200037305 */ /* 0x000064000021f000 */
[----:B0-----:R-:W-:Y:S01]  /*00d0*/  IMAD.MOV.U32 R2, RZ, RZ, RZ ;  /* 0x000000ffff027224 */ /* 0x001fe200078e00ff */
[----:B-1----:R-:W-:-:S05]  /*00e0*/  IADD3 R5, PT, PT, RZ, -R3, RZ ;  /* 0x80000003ff057210 */ /* 0x002fca0007ffe0ff */
[----:B------:R-:W-:-:S04]  /*00f0*/  IMAD R5, R5, R6, RZ ;  /* 0x0000000605057224 */ /* 0x000fc800078e02ff */
[----:B------:R-:W-:-:S06]  /*0100*/  IMAD.HI.U32 R0, R3, R5, R2 ;  /* 0x0000000503007227 */ /* 0x000fcc00078e0002 */
[----:B------:R-:W-:-:S04]  /*0110*/  IMAD.HI.U32 R0, R0, 0x80, RZ ;  /* 0x0000008000007827 */ /* 0x000fc800078e00ff */
[----:B------:R-:W-:-:S04]  /*0120*/  IMAD.MOV R3, RZ, RZ, -R0 ;  /* 0x000000ffff037224 */ /* 0x000fc800078e0a00 */
[----:B------:R-:W-:-:S05]  /*0130*/  IMAD R3, R6, R3, 0x80 ;  /* 0x0000008006037424 */ /* 0x000fca00078e0203 */
[----:B------:R-:W-:-:S13]  /*0140*/  ISETP.GT.U32.AND P0, PT, R6, R3, PT ;  /* 0x000000030600720c */ /* 0x000fda0003f04070 */
[----:B------:R-:W-:-:S04]  /*0150*/  @!P0 IADD3 R3, PT, PT, R3, -R6, RZ ;  /* 0x8000000603038210 */ /* 0x000fc80007ffe0ff */
[----:B------:R-:W-:Y:S01]  /*0160*/  ISETP.GE.U32.AND P1, PT, R3, R6, PT ;  /* 0x000000060300720c */ /* 0x000fe20003f26070 */
[----:B--2---:R-:W-:-:S12]  /*0170*/  @P2 BRA `(.L_x_3707) ;  /* 0x0000000000cc2947 */ /* 0x004fd80003800000 */
        /* <DEDUP_REMOVED lines=16> */
[----:B0-----:R-:W-:Y:S01]  /*0280*/  IMAD.MOV.U32 R6, RZ, RZ, RZ ;  /* 0x000000ffff067224 */ /* 0x001fe200078e00ff */
[----:B-----5:R-:W-:Y:S01]  /*0290*/  IADD3 R11, PT, PT, RZ, -R7, RZ ;  /* 0x80000007ff0b7210 */ /* 0x020fe20007ffe0ff */
[----:B-1----:R-:W-:-:S04]  /*02a0*/  HFMA2 R8, -RZ, RZ, 0, 0 ;  /* 0x00000000ff087431 */ /* 0x002fc800000001ff */
[----:B------:R-:W-:Y:S02]  /*02b0*/  IMAD R11, R11, UR18, RZ ;  /* 0x000000120b0b7c24 */ /* 0x000fe4000f8e02ff */
[----:B---3--:R-:W-:Y:S02]  /*02c0*/  IMAD.MOV R13, RZ, RZ, -R9 ;  /* 0x000000ffff0d7224 */ /* 0x008fe400078e0a09 */
[----:B------:R-:W-:Y:S01]  /*02d0*/  IMAD.HI.U32 R10, R7, R11, R6 ;  /* 0x0000000b070a7227 */ /* 0x000fe200078e0006 */
[----:B------:R-:W-:-:S03]  /*02e0*/  LOP3.LUT R11, RZ, UR18, RZ, 0x33, !PT ;  /* 0x00000012ff0b7c12 */ /* 0x000fc6000f8e33ff */
[----:B------:R-:W-:-:S04]  /*02f0*/  IMAD R13, R13, UR19, RZ ;  /* 0x000000130d0d7c24 */ /* 0x000fc8000f8e02ff */
[----:B------:R-:W-:-:S04]  /*0300*/  IMAD.HI.U32 R14, R9, R13, R8 ;  /* 0x0000000d090e7227 */ /* 0x000fc800078e0008 */
[----:B--2-4-:R-:W-:-:S07]  /*0310*/  IMAD.MOV.U32 R9, RZ, RZ, R12 ;  /* 0x000000ffff097224 */ /* 0x014fce00078e000c */
.L_x_3708:
[----:B0-----:R-:W-:-:S06]  /*0320*/  IMAD.WIDE.U32 R6, R9, 0x4, R2 ;  /* 0x0000000409067825 */ /* 0x001fcc00078e0002 */
[----:B------:R-:W2:Y:S01]  /*0330*/  LDG.E R6, desc[UR12][R6.64] ;  /* 0x0000000c06067981 */ /* 0x000ea2000c1e1900 */
[----:B------:R-:W-:-:S04]  /*0340*/  IMAD.HI.U32 R8, R10, R9, RZ ;  /* 0x000000090a087227 */ /* 0x000fc800078e00ff */
[----:B------:R-:W-:-:S04]  /*0350*/  IMAD.HI.U32 R13, R14, R9, RZ ;  /* 0x000000090e0d7227 */ /* 0x000fc800078e00ff */
[----:B------:R-:W-:Y:S01]  /*0360*/  IMAD.MOV R8, RZ, RZ, -R8 ;  /* 0x000000ffff087224 */ /* 0x000fe200078e0a08 */
[----:B------:R-:W-:-:S03]  /*0370*/  IADD3 R18, PT, PT, -R13, RZ, RZ ;  /* 0x000000ff0d127210 */ /* 0x000fc60007ffe1ff */
[--C-:B------:R-:W-:Y:S02]  /*0380*/  IMAD R8, R8, UR18, R9.reuse ;  /* 0x0000001208087c24 */ /* 0x100fe4000f8e0209 */
[--C-:B------:R-:W-:Y:S02]  /*0390*/  IMAD R15, R18, UR19, R9.reuse ;  /* 0x00000013120f7c24 */ /* 0x100fe4000f8e0209 */
[----:B------:R-:W-:Y:S01]  /*03a0*/  IMAD.IADD R9, R4, 0x1, R9 ;  /* 0x0000000104097824 */ /* 0x000fe200078e0209 */
[----:B------:R-:W-:Y:S02]  /*03b0*/  ISETP.GE.U32.AND P5, PT, R8, UR18, PT ;  /* 0x0000001208007c0c */ /* 0x000fe4000bfa6070 */
[----:B------:R-:W-:-:S11]  /*03c0*/  ISETP.GE.U32.AND P4, PT, R15, UR19, PT ;  /* 0x000000130f007c0c */ /* 0x000fd6000bf86070 */
[----:B------:R-:W-:Y:S02]  /*03d0*/  @P5 VIADD R8, R8, -UR18 ;  /* 0x8000001208085c36 */ /* 0x000fe40008000000 */
[----:B------:R-:W-:Y:S02]  /*03e0*/  @P4 VIADD R15, R15, -UR19 ;  /* 0x800000130f0f4c36 */ /* 0x000fe40008000000 */
[----:B------:R-:W-:Y:S01]  /*03f0*/  @P4 VIADD R13, R13, 0x1 ;  /* 0x000000010d0d4836 */ /* 0x000fe20000000000 */
[----:B------:R-:W-:Y:S02]  /*0400*/  ISETP.GE.U32.AND P5, PT, R8, UR18, PT ;  /* 0x0000001208007c0c */ /* 0x000fe4000bfa6070 */
[----:B------:R-:W-:Y:S02]  /*0410*/  ISETP.GE.U32.AND P6, PT, R15, UR19, PT ;  /* 0x000000130f007c0c */ /* 0x000fe4000bfc6070 */
[----:B------:R-:W-:-:S09]  /*0420*/  ISETP.GE.U32.AND P4, PT, R9, UR7, PT ;  /* 0x0000000709007c0c */ /* 0x000fd2000bf86070 */
[----:B------:R-:W-:Y:S02]  /*0430*/  @P5 IADD3 R8, PT, PT, R8, -UR18, RZ ;  /* 0x8000001208085c10 */ /* 0x000fe4000fffe0ff */
[----:B------:R-:W-:Y:S02]  /*0440*/  @P6 VIADD R13, R13, 0x1 ;  /* 0x000000010d0d6836 */ /* 0x000fe40000000000 */
[----:B------:R-:W-:-:S03]  /*0450*/  SEL R8, R11, R8, !P2 ;  /* 0x000000080b087207 */ /* 0x000fc60005000000 */
[----:B------:R-:W-:Y:S02]  /*0460*/  SEL R13, R16, R13, !P3 ;  /* 0x0000000d100d7207 */ /* 0x000fe40005800000 */
[----:B------:R-:W-:-:S05]  /*0470*/  IMAD R8, R8, 0x14, R5 ;  /* 0x0000001408087824 */ /* 0x000fca00078e0205 */
[----:B------:R-:W-:-:S05]  /*0480*/  LEA R13, R13, R8, 0x2 ;  /* 0x000000080d0d7211 */ /* 0x000fca00078e10ff */
[----:B--2---:R0:W-:Y:S01]  /*0490*/  STS [R13], R6 ;  /* 0x000000060d007388 */ /* 0x0041e20000000800 */
[----:B------:R-:W-:Y:S05]  /*04a0*/  @!P4 BRA `(.L_x_3708) ;  /* 0xfffffffc009cc947 */ /* 0x000fea000383ffff */
.L_x_3707:
[----:B------:R-:W-:Y:S05]  /*04b0*/  BSYNC.RECONVERGENT B0 ;  /* 0x0000000000007941 */ /* 0x000fea0003800200 */
.L_x_3706:
[----:B------:R-:W-:Y:S02]  /*04c0*/  ULOP3.LUT UR4, UR19, 0x80, URZ, 0x3c, !UPT ;  /* 0x0000008013047892 */ /* 0x000fe4000f8e3cff */
[----:B------:R-:W-:Y:S01]  /*04d0*/  ISETP.NE.AND P2, PT, RZ, UR19, PT ;  /* 0x00000013ff007c0c */ /* 0x000fe2000bf45270 */
[----:B------:R-:W-:Y:S01]  /*04e0*/  @!P0 VIADD R0, R0, 0x1 ;  /* 0x0000000100008836 */ /* 0x000fe20000000000 */
[----:B------:R-:W1:Y:S01]  /*04f0*/  LDCU UR15, c[0x0][0x360] ;  /* 0x00006c00ff0f77ac */ /* 0x000e620008000800 */
[----:B------:R-:W2:Y:S01]  /*0500*/  S2UR UR8, SR_CTAID.Y ;  /* 0x00000000000879c3 */ /* 0x000ea20000002600 */
[----:B------:R-:W-:Y:S01]  /*0510*/  ISETP.LE.AND P3, PT, RZ, UR4, PT ;  /* 0x00000004ff007c0c */ /* 0x000fe2000bf63270 */
[----:B------:R-:W3:Y:S01]  /*0520*/  LDCU UR14, c[0x0][0x374] ;  /* 0x00006e80ff0e77ac */ /* 0x000ee20008000800 */
[----:B------:R-:W-:Y:S01]  /*0530*/  @P1 IADD3 R0, PT, PT, R0, 0x1, RZ ;  /* 0x0000000100001810 */ /* 0x000fe20007ffe0ff */
[----:B------:R-:W-:-:S06]  /*0540*/  UMOV UR4, URZ ;  /* 0x000000ff00047c82 */ /* 0x000fcc0008000000 */
[----:B------:R-:W-:-:S04]  /*0550*/  @!P2 LOP3.LUT R2, RZ, UR19, RZ, 0x33, !PT ;  /* 0x00000013ff02ac12 */ /* 0x000fc8000f8e33ff */
[----:B------:R-:W-:-:S05]  /*0560*/  @!P3 IMAD.MOV R0, RZ, RZ, -R0 ;  /* 0x000000ffff00b224 */ /* 0x000fca00078e0a00 */
[----:B------:R-:W-:Y:S02]  /*0570*/  R2UR UR16, R0 ;  /* 0x00000000001072ca */ /* 0x000fe400000e0000 */
[----:B------:R-:W-:Y:S02]  /*0580*/  @!P2 R2UR UR16, R2 ;  /* 0x000000000210a2ca */ /* 0x000fe400000e0000 */
[----:B---3--:R-:W-:-:S11]  /*0590*/  MOV R3, UR14 ;  /* 0x0000000e00037c02 */ /* 0x008fd60008000f00 */
[----:B------:R-:W3:Y:S01]  /*05a0*/  I2F.U32.RP R0, UR16 ;  /* 0x0000001000007d06 */ /* 0x000ee20008209000 */
[----:B------:R-:W-:-:S07]  /*05b0*/  UIADD3 UR6, UPT, UPT, URZ, -UR16, URZ ;  /* 0x80000010ff067290 */ /* 0x000fce000fffe0ff */
[----:B---3--:R-:W3:Y:S02]  /*05c0*/  MUFU.RCP R0, R0 ;  /* 0x0000000000007308 */ /* 0x008ee40000001000 */
[----:B---3--:R-:W-:Y:S02]  /*05d0*/  VIADD R2, R0, 0xffffffe ;  /* 0x0ffffffe00027836 */ /* 0x008fe40000000000 */
[----:B------:R-:W-:-:S04]  /*05e0*/  IMAD.SHL.U32 R0, R3, 0x10, RZ ;  /* 0x0000001003007824 */ /* 0x000fc800078e00ff */
[----:B------:R-:W3:Y:S01]  /*05f0*/  F2I.FTZ.U32.TRUNC.NTZ R2, R2 ;  /* 0x0000000200027305 */ /* 0x000ee2000021f000 */
[----:B--2---:R-:W-:Y:S02]  /*0600*/  ISETP.LE.U32.AND P0, PT, R0, UR8, PT ;  /* 0x0000000800007c0c */ /* 0x004fe4000bf03070 */
[----:B---3--:R-:W-:-:S13]  /*0610*/  R2UR UR5, R2 ;  /* 0x00000000020572ca */ /* 0x008fda00000e0000 */
[----:B------:R-:W-:-:S04]  /*0620*/  UIMAD UR6, UR6, UR5, URZ ;  /* 0x00000005060672a4 */ /* 0x000fc8000f8e02ff */
[----:B------:R-:W-:-:S06]  /*0630*/  UIMAD.WIDE.U32 UR4, UR5, UR6, UR4 ;  /* 0x00000006050472a5 */ /* 0x000fcc000f8e0004 */
[----:B------:R-:W-:Y:S01]  /*0640*/  IMAD.HI.U32 R15, R12, UR5, RZ ;  /* 0x000000050c0f7c27 */ /* 0x000fe2000f8e00ff */
[----:B-1----:R-:W-:Y:S06]  /*0650*/  @P0 EXIT ;  /* 0x000000000000094d */ /* 0x002fec0003800000 */
[----:B------:R-:W1:Y:S01]  /*0660*/  I2F.U32.RP R0, UR15 ;  /* 0x0000000f00007d06 */ /* 0x000e620008209000 */
[----:B------:R-:W-:Y:S01]  /*0670*/  VIADD R16, R12, UR15 ;  /* 0x0000000f0c107c36 */ /* 0x000fe20008000000 */
[----:B------:R-:W-:Y:S01]  /*0680*/  UIMAD.WIDE.U32 UR4, UR5, UR15, URZ ;  /* 0x0000000f050472a5 */ /* 0x000fe2000f8e00ff */
[----:B------:R-:W2:Y:S01]  /*0690*/  S2UR UR11, SR_CgaCtaId ;  /* 0x00000000000b79c3 */ /* 0x000ea20000008800 */
[----:B------:R-:W-:Y:S01]  /*06a0*/  ULOP3.LUT UR4, URZ, UR16, URZ, 0x33, !UPT ;  /* 0x00000010ff047292 */ /* 0x000fe2000f8e33ff */
[C---:B------:R-:W-:Y:S01]  /*06b0*/  VIADD R11, R16.reuse, UR15 ;  /* 0x0000000f100b7c36 */ /* 0x040fe20008000000 */
[C---:B------:R-:W-:Y:S01]  /*06c0*/  ISETP.GE.U32.AND P0, PT, R16.reuse, 0x80, PT ;  /* 0x000000801000780c */ /* 0x040fe20003f06070 */
[----:B------:R-:W-:Y:S01]  /*06d0*/  UISETP.NE.U32.AND UP0, UPT, UR16, URZ, UPT ;  /* 0x000000ff1000728c */ /* 0x000fe2000bf05070 */
[----:B------:R-:W-:Y:S01]  /*06e0*/  VIMNMX.U32 R5, PT, PT, R16, 0x80, !PT ;  /* 0x0000008010057848 */ /* 0x000fe20007fe0000 */
[----:B------:R-:W-:Y:S01]  /*06f0*/  UMOV UR7, UR5 ;  /* 0x0000000500077c82 */ /* 0x000fe20008000000 */
[----:B------:R-:W-:Y:S01]  /*0700*/  SEL R14, RZ, 0x1, P0 ;  /* 0x00000001ff0e7807 */ /* 0x000fe20000000000 */
[----:B------:R-:W-:Y:S01]  /*0710*/  UIADD3 UR6, UPT, UPT, -UR7, URZ, URZ ;  /* 0x000000ff07067290 */ /* 0x000fe2000fffe1ff */
[----:B------:R-:W3:Y:S01]  /*0720*/  S2UR UR9, SR_CTAID.X ;  /* 0x00000000000979c3 */ /* 0x000ee20000002500 */
[----:B------:R-:W-:Y:S01]  /*0730*/  UMOV UR5, 0x400 ;  /* 0x0000040000057882 */ /* 0x000fe20000000000 */
[----:B------:R-:W-:Y:S01]  /*0740*/  IADD3 R5, PT, PT, R5, -R16, -R14 ;  /* 0x8000001005057210 */ /* 0x000fe20007ffe80e */
[----:B-1----:R-:W1:Y:S01]  /*0750*/  MUFU.RCP R0, R0 ;  /* 0x0000000000007308 */ /* 0x002e620000001000 */
[----:B------:R-:W-:Y:S01]  /*0760*/  UIMAD UR6, UR16, UR6, UR15 ;  /* 0x00000006100672a4 */ /* 0x000fe2000f8e020f */
[----:B------:R-:W-:Y:S01]  /*0770*/  PLOP3.LUT P4, PT, PT, PT, UP0, 0x80, 0x8 ;  /* 0x000000000008781c */ /* 0x000fe20003f8f008 */
[----:B------:R-:W-:-:S02]  /*0780*/  UIADD3 UR5, UPT, UPT, UR5, 0x280, URZ ;  /* 0x0000028005057890 */ /* 0x000fc4000fffe0ff */
[----:B------:R-:W-:Y:S02]  /*0790*/  UISETP.GE.U32.AND UP1, UPT, UR6, UR16, UPT ;  /* 0x000000100600728c */ /* 0x000fe4000bf26070 */
[----:B------:R-:W-:Y:S02]  /*07a0*/  UISETP.LT.AND UP3, UPT, UR19, 0x20, UPT ;  /* 0x000000201300788c */ /* 0x000fe4000bf61270 */
[----:B------:R-:W-:Y:S02]  /*07b0*/  UIADD3 UR10, UPT, UPT, -UR19, URZ, URZ ;  /* 0x000000ff130a7290 */ /* 0x000fe4000fffe1ff */
[----:B------:R-:W-:-:S05]  /*07c0*/  USEL UR18, UR19, 0x20, UP3 ;  /* 0x0000002013127887 */ /* 0x000fca0009800000 */
[----:B------:R-:W-:Y:S01]  /*07d0*/  @UP1 UIADD3 UR6, UPT, UPT, -UR16, UR6, URZ ;  /* 0x0000000610061290 */ /* 0x000fe2000fffe1ff */
[----:B-1----:R-:W-:Y:S01]  /*07e0*/  VIADD R2, R0, 0xffffffe ;  /* 0x0ffffffe00027836 */ /* 0x002fe20000000000 */
[----:B------:R-:W-:Y:S02]  /*07f0*/  @UP1 UIADD3 UR7, UPT, UPT, UR7, 0x1, URZ ;  /* 0x0000000107071890 */ /* 0x000fe4000fffe0ff */
[----:B------:R-:W-:Y:S01]  /*0800*/  UISETP.GE.U32.AND UP2, UPT, UR6, UR16, UPT ;  /* 0x000000100600728c */ /* 0x000fe2000bf46070 */
[----:B------:R1:W4:Y:S01]  /*0810*/  F2I.FTZ.U32.TRUNC.NTZ R3, R2 ;  /* 0x0000000200037305 */ /* 0x000322000021f000 */
[----:B--2---:R-:W-:Y:S02]  /*0820*/  ULEA UR6, UR11, UR5, 0x18 ;  /* 0x000000050b067291 */ /* 0x004fe4000f8ec0ff */
[----:B---3--:R-:W-:Y:S02]  /*0830*/  USHF.L.U32 UR17, UR9, 0x7, URZ ;  /* 0x0000000709117899 */ /* 0x008fe400080006ff */
[----:B------:R-:W-:-:S02]  /*0840*/  ULEA UR5, UR10, 0x201f, 0x8 ;  /* 0x0000201f0a057891 */ /* 0x000fc4000f8e40ff */
[----:B0-----:R-:W-:Y:S01]  /*0850*/  LEA R13, R12, UR6, 0x2 ;  /* 0x000000060c0d7c11 */ /* 0x001fe2000f8e10ff */
[----:B------:R-:W-:Y:S01]  /*0860*/  UIMAD UR9, UR16, UR9, URZ ;  /* 0x00000009100972a4 */ /* 0x000fe2000f8e02ff */
[----:B-1----:R-:W-:Y:S01]  /*0870*/  IMAD.MOV.U32 R2, RZ, RZ, RZ ;  /* 0x000000ffff027224 */ /* 0x002fe200078e00ff */
[----:B------:R-:W-:-:S04]  /*0880*/  @UP2 UIADD3 UR7, UPT, UPT, UR7, 0x1, URZ ;  /* 0x0000000107072890 */ /* 0x000fc8000fffe0ff */
[----:B------:R-:W-:Y:S01]  /*0890*/  USEL UR7, UR4, UR7, !UP0 ;  /* 0x0000000704077287 */ /* 0x000fe2000c000000 */
[----:B----4-:R-:W-:-:S05]  /*08a0*/  IADD3 R7, PT, PT, RZ, -R3, RZ ;  /* 0x80000003ff077210 */ /* 0x010fca0007ffe0ff */
[----:B------:R-:W-:-:S04]  /*08b0*/  IMAD R7, R7, UR15, RZ ;  /* 0x0000000f07077c24 */ /* 0x000fc8000f8e02ff */
[----:B------:R-:W-:Y:S01]  /*08c0*/  IMAD.HI.U32 R0, R3, R7, R2 ;  /* 0x0000000703007227 */ /* 0x000fe200078e0002 */
[----:B------:R-:W-:-:S05]  /*08d0*/  IADD3 R7, PT, PT, -R15, RZ, RZ ;  /* 0x000000ff0f077210 */ /* 0x000fca0007ffe1ff */
[----:B------:R-:W-:-:S04]  /*08e0*/  IMAD.HI.U32 R3, R0, R5, RZ ;  /* 0x0000000500037227 */ /* 0x000fc800078e00ff */
[----:B------:R-:W-:Y:S02]  /*08f0*/  IMAD.MOV R2, RZ, RZ, -R3 ;  /* 0x000000ffff027224 */ /* 0x000fe400078e0a03 */
[----:B------:R-:W-:Y:S02]  /*0900*/  IMAD R0, R7, UR16, R12 ;  /* 0x0000001007007c24 */ /* 0x000fe4000f8e020c */
[----:B------:R-:W-:-:S03]  /*0910*/  IMAD R5, R2, UR15, R5 ;  /* 0x0000000f02057c24 */ /* 0x000fc6000f8e0205 */
[----:B------:R-:W-:Y:S02]  /*0920*/  ISETP.GE.U32.AND P0, PT, R0, UR16, PT ;  /* 0x0000001000007c0c */ /* 0x000fe4000bf06070 */
[----:B------:R-:W-:-:S11]  /*0930*/  ISETP.GE.U32.AND P2, PT, R5, UR15, PT ;  /* 0x0000000f05007c0c */ /* 0x000fd6000bf46070 */
[----:B------:R-:W-:Y:S02]  /*0940*/  @P0 VIADD R0, R0, -UR16 ;  /* 0x8000001000000c36 */ /* 0x000fe40008000000 */
[----:B------:R-:W-:Y:S01]  /*0950*/  @P2 IADD3 R5, PT, PT, R5, -UR15, RZ ;  /* 0x8000000f05052c10 */ /* 0x000fe2000fffe0ff */
[----:B------:R-:W-:Y:S01]  /*0960*/  @P0 VIADD R15, R15, 0x1 ;  /* 0x000000010f0f0836 */ /* 0x000fe20000000000 */
[----:B------:R-:W-:Y:S01]  /*0970*/  ISETP.NE.U32.AND P0, PT, RZ, UR15, PT ;  /* 0x0000000fff007c0c */ /* 0x000fe2000bf05070 */
[----:B------:R-:W-:Y:S01]  /*0980*/  @P2 VIADD R3, R3, 0x1 ;  /* 0x0000000103032836 */ /* 0x000fe20000000000 */
[----:B------:R-:W-:Y:S01]  /*0990*/  ISETP.GE.U32.AND P1, PT, R0, UR16, PT ;  /* 0x0000001000007c0c */ /* 0x000fe2000bf26070 */
[----:B------:R-:W-:Y:S01]  /*09a0*/  IMAD.U32 R0, RZ, RZ, UR4 ;  /* 0x00000004ff007e24 */ /* 0x000fe2000f8e00ff */
[----:B------:R-:W-:Y:S01]  /*09b0*/  ISETP.GE.U32.AND P3, PT, R5, UR15, PT ;  /* 0x0000000f05007c0c */ /* 0x000fe2000bf66070 */
[----:B------:R-:W-:-:S10]  /*09c0*/  UMOV UR4, UR8 ;  /* 0x0000000800047c82 */ /* 0x000fd40008000000 */
[----:B------:R-:W-:Y:S02]  /*09d0*/  @P1 IADD3 R15, PT, PT, R15, 0x1, RZ ;  /* 0x000000010f0f1810 */ /* 0x000fe40007ffe0ff */
[----:B------:R-:W-:Y:S02]  /*09e0*/  @P3 IADD3 R3, PT, PT, R3, 0x1, RZ ;  /* 0x0000000103033810 */ /* 0x000fe40007ffe0ff */
[----:B------:R-:W-:Y:S02]  /*09f0*/  @!P0 LOP3.LUT R3, RZ, UR15, RZ, 0x33, !PT ;  /* 0x0000000fff038c12 */ /* 0x000fe4000f8e33ff */
[----:B------:R-:W-:Y:S01]  /*0a00*/  SEL R15, R0, R15, !P4 ;  /* 0x0000000f000f7207 */ /* 0x000fe20006000000 */
[----:B------:R-:W-:Y:S02]  /*0a10*/  IMAD.U32 R0, RZ, RZ, UR15 ;  /* 0x0000000fff007e24 */ /* 0x000fe4000f8e00ff */
[----:B------:R-:W-:Y:S02]  /*0a20*/  IMAD.IADD R14, R14, 0x1, R3 ;  /* 0x000000010e0e7824 */ /* 0x000fe400078e0203 */
[----:B------:R-:W-:Y:S01]  /*0a30*/  IMAD.MOV R5, RZ, RZ, -R15 ;  /* 0x000000ffff057224 */ /* 0x000fe200078e0a0f */
[----:B------:R-:W-:-:S02]  /*0a40*/  LEA R13, R0, R13, 0x2 ;  /* 0x0000000d000d7211 */ /* 0x000fc400078e10ff */
[----:B------:R-:W-:Y:S01]  /*0a50*/  LOP3.LUT R19, R14, 0x3, RZ, 0xc0, !PT ;  /* 0x000000030e137812 */ /* 0x000fe200078ec0ff */
[----:B------:R-:W-:-:S07]  /*0a60*/  IMAD R12, R5, UR16, R12 ;  /* 0x00000010050c7c24 */ /* 0x000fce000f8e020c */
.L_x_3737:
[----:B0-----:R-:W0:Y:S01]  /*0a70*/  S2R R17, SR_TID.X ;  /* 0x0000000000117919 */ /* 0x001e220000002100 */
[----:B------:R-:W-:Y:S01]  /*0a80*/  ISETP.NE.AND P0, PT, R19, 0x3, PT ;  /* 0x000000031300780c */ /* 0x000fe20003f05270 */
[----:B------:R-:W-:Y:S01]  /*0a90*/  BSSY.RECONVERGENT B0, `(.L_x_3709) ;  /* 0x0000022000007945 */ /* 0x000fe20003800200 */
[----:B------:R-:W-:Y:S01]  /*0aa0*/  ISETP.GE.U32.AND P1, PT, R14, 0x3, PT ;  /* 0x000000030e00780c */ /* 0x000fe20003f26070 */
[----:B0-----:R-:W-:-:S10]  /*0ab0*/  IMAD.MOV.U32 R18, RZ, RZ, R17 ;  /* 0x000000ffff127224 */ /* 0x001fd400078e0011 */
[----:B-1----:R-:W-:Y:S05]  /*0ac0*/  @!P0 BRA `(.L_x_3710) ;  /* 0x0000000000788947 */ /* 0x002fea0003800000 */
        /* <DEDUP_REMOVED lines=24> */
[----:B------:R-:W-:-:S05]  /*0c50*/  IMAD R21, R6, 0x4, R21 ;  /* 0x0000000406157824 */ /* 0x000fca00078e0215 */
[----:B------:R-:W-:Y:S01]  /*0c60*/  LEA R7, R6, R21, 0x2 ;  /* 0x0000001506077211 */ /* 0x000fe200078e10ff */
[----:B------:R-:W-:-:S05]  /*0c70*/  VIADD R6, R11, UR15 ;  /* 0x0000000f0b067c36 */ /* 0x000fca0008000000 */
[----:B------:R-:W-:Y:S01]  /*0c80*/  @P2 MOV R18, R6 ;  /* 0x0000000600122202 */ /* 0x000fe20000000f00 */
[----:B--2---:R1:W-:Y:S04]  /*0c90*/  STS [R21], R4 ;  /* 0x0000000415007388 */ /* 0x0043e80000000800 */
[----:B---3--:R1:W-:Y:S02]  /*0ca0*/  @P2 STS [R7], R2 ;  /* 0x0000000207002388 */ /* 0x0083e40000000800 */
.L_x_3710:
[----:B------:R-:W-:Y:S05]  /*0cb0*/  BSYNC.RECONVERGENT B0 ;  /* 0x0000000000007941 */ /* 0x000fea0003800200 */
.L_x_3709:
[----:B------:R-:W-:Y:S04]  /*0cc0*/  BSSY.RECONVERGENT B0, `(.L_x_3711) ;  /* 0x0000032000007945 */ /* 0x000fe80003800200 */
[----:B------:R-:W-:Y:S05]  /*0cd0*/  @!P1 BRA `(.L_x_3712) ;  /* 0x0000000000c09947 */ /* 0x000fea0003800000 */
[----:B------:R-:W2:Y:S01]  /*0ce0*/  S2UR UR8, SR_CgaCtaId ;  /* 0x00000000000879c3 */ /* 0x000ea20000008800 */
[----:B------:R-:W0:Y:S01]  /*0cf0*/  LDCU UR10, c[0x0][0x388] ;  /* 0x00007100ff0a77ac */ /* 0x000e220008000800 */
[----:B------:R-:W-:Y:S01]  /*0d00*/  VIADD R29, R18, UR17 ;  /* 0x00000011121d7c36 */ /* 0x000fe20008000000 */
[----:B------:R-:W-:Y:S01]  /*0d10*/  UMOV UR6, 0x400 ;  /* 0x0000040000067882 */ /* 0x000fe20000000000 */
[----:B------:R-:W-:-:S04]  /*0d20*/  ULEA UR21, UR15, UR17, 0x1 ;  /* 0x000000110f157291 */ /* 0x000fc8000f8e08ff */
[----:B-1----:R-:W1:Y:S01]  /*0d30*/  LDC.64 R2, c[0x0][0x390] ;  /* 0x0000e400ff027b82 */ /* 0x002e620000000a00 */
[----:B------:R-:W-:Y:S02]  /*0d40*/  UIMAD UR20, UR15, 0x3, UR17 ;  /* 0x000000030f1478a4 */ /* 0x000fe4000f8e0211 */
[----:B------:R-:W-:Y:S01]  /*0d50*/  UIADD3 UR6, UPT, UPT, UR6, 0x80, URZ ;  /* 0x0000008006067890 */ /* 0x000fe2000fffe0ff */
[----:B------:R-:W-:-:S03]  /*0d60*/  IADD3 R26, PT, PT, R18, UR21, RZ ;  /* 0x00000015121a7c10 */ /* 0x000fc6000fffe0ff */
[----:B------:R-:W-:Y:S02]  /*0d70*/  VIADD R27, R18, UR20 ;  /* 0x00000014121b7c36 */ /* 0x000fe40008000000 */
[----:B0-----:R-:W-:-:S04]  /*0d80*/  IMAD.U32 R4, RZ, RZ, UR10 ;  /* 0x0000000aff047e24 */ /* 0x001fc8000f8e00ff */
[C---:B------:R-:W-:Y:S01]  /*0d90*/  IMAD R29, R4.reuse, UR4, R29 ;  /* 0x00000004041d7c24 */ /* 0x040fe2000f8e021d */
[----:B--2---:R-:W-:Y:S01]  /*0da0*/  ULEA UR6, UR8, UR6, 0x18 ;  /* 0x0000000608067291 */ /* 0x004fe2000f8ec0ff */
[C---:B------:R-:W-:Y:S02]  /*0db0*/  IMAD R26, R4.reuse, UR4, R26 ;  /* 0x00000004041a7c24 */ /* 0x040fe4000f8e021a */
[----:B------:R-:W-:Y:S02]  /*0dc0*/  IMAD R27, R4, UR4, R27 ;  /* 0x00000004041b7c24 */ /* 0x000fe4000f8e021b */
[----:B------:R-:W-:Y:S01]  /*0dd0*/  VIADD R25, R29, UR15 ;  /* 0x0000000f1d197c36 */ /* 0x000fe20008000000 */
[----:B------:R-:W-:-:S07]  /*0de0*/  LEA R24, R18, UR6, 0x2 ;  /* 0x0000000612187c11 */ /* 0x000fce000f8e10ff */
.L_x_3713:
[----:B-12---:R-:W-:-:S04]  /*0df0*/  IMAD.WIDE.U32 R4, R29, 0x4, R2 ;  /* 0x000000041d047825 */ /* 0x006fc800078e0002 */
[--C-:B------:R-:W-:Y:S02]  /*0e00*/  IMAD.WIDE.U32 R6, R25, 0x4, R2.reuse ;  /* 0x0000000419067825 */ /* 0x100fe400078e0002 */
[----:B------:R-:W2:Y:S02]  /*0e10*/  LDG.E R5, desc[UR12][R4.64] ;  /* 0x0000000c04057981 */ /* 0x000ea4000c1e1900 */
[--C-:B------:R-:W-:Y:S02]  /*0e20*/  IMAD.WIDE.U32 R20, R26, 0x4, R2.reuse ;  /* 0x000000041a147825 */ /* 0x100fe400078e0002 */
[----:B------:R0:W3:Y:S02]  /*0e30*/  LDG.E R6, desc[UR12][R6.64] ;  /* 0x0000000c06067981 */ /* 0x0000e4000c1e1900 */
[----:B------:R-:W-:Y:S02]  /*0e40*/  IMAD.WIDE.U32 R22, R27, 0x4, R2 ;  /* 0x000000041b167825 */ /* 0x000fe400078e0002 */
[----:B------:R-:W4:Y:S04]  /*0e50*/  LDG.E R20, desc[UR12][R20.64] ;  /* 0x0000000c14147981 */ /* 0x000f28000c1e1900 */
[----:B------:R1:W5:Y:S01]  /*0e60*/  LDG.E R22, desc[UR12][R22.64] ;  /* 0x0000000c16167981 */ /* 0x000362000c1e1900 */
[----:B------:R-:W-:Y:S01]  /*0e70*/  MOV R28, UR15 ;  /* 0x0000000f001c7c02 */ /* 0x000fe20008000f00 */
[----:B0-----:R-:W-:Y:S01]  /*0e80*/  IMAD.U32 R7, RZ, RZ, UR15 ;  /* 0x0000000fff077e24 */ /* 0x001fe2000f8e00ff */
[----:B------:R-:W-:-:S03]  /*0e90*/  MOV R4, UR15 ;  /* 0x0000000f00047c02 */ /* 0x000fc60008000f00 */
[--C-:B------:R-:W-:Y:S02]  /*0ea0*/  IMAD R28, R28, 0x4, R24.reuse ;  /* 0x000000041c1c7824 */ /* 0x100fe400078e0218 */
[--C-:B------:R-:W-:Y:S02]  /*0eb0*/  IMAD R7, R7, 0x8, R24.reuse ;  /* 0x0000000807077824 */ /* 0x100fe400078e0218 */
[----:B------:R-:W-:Y:S01]  /*0ec0*/  IMAD R4, R4, 0xc, R24 ;  /* 0x0000000c04047824 */ /* 0x000fe200078e0218 */
[----:B-1----:R-:W-:Y:S01]  /*0ed0*/  MOV R23, UR15 ;  /* 0x0000000f00177c02 */ /* 0x002fe20008000f00 */
[----:B------:R-:W-:-:S04]  /*0ee0*/  IMAD.U32 R21, RZ, RZ, UR15 ;  /* 0x0000000fff157e24 */ /* 0x000fc8000f8e00ff */
[C---:B------:R-:W-:Y:S01]  /*0ef0*/  IMAD R18, R21.reuse, 0x4, R18 ;  /* 0x0000000415127824 */ /* 0x040fe200078e0212 */
[----:B------:R-:W-:Y:S01]  /*0f00*/  LEA R26, R21, R26, 0x2 ;  /* 0x0000001a151a7211 */ /* 0x000fe200078e10ff */
[----:B------:R-:W-:-:S03]  /*0f10*/  IMAD R25, R23, 0x4, R25 ;  /* 0x0000000417197824 */ /* 0x000fc600078e0219 */
[----:B------:R-:W-:Y:S01]  /*0f20*/  ISETP.GE.U32.AND P2, PT, R18, 0x80, PT ;  /* 0x000000801200780c */ /* 0x000fe20003f46070 */
[----:B--2---:R0:W-:Y:S04]  /*0f30*/  STS [R24], R5 ;  /* 0x0000000518007388 */ /* 0x0041e80000000800 */
[----:B---3--:R1:W-:Y:S04]  /*0f40*/  STS [R28], R6 ;  /* 0x000000061c007388 */ /* 0x0083e80000000800 */
[----:B----4-:R2:W-:Y:S01]  /*0f50*/  STS [R7], R20 ;  /* 0x0000001407007388 */ /* 0x0105e20000000800 */
[----:B0-----:R-:W-:-:S03]  /*0f60*/  IMAD.U32 R5, RZ, RZ, UR15 ;  /* 0x0000000fff057e24 */ /* 0x001fc6000f8e00ff */
[----:B-----5:R2:W-:Y:S01]  /*0f70*/  STS [R4], R22 ;  /* 0x0000001604007388 */ /* 0x0205e20000000800 */
[----:B-1----:R-:W-:Y:S01]  /*0f80*/  MOV R6, UR15 ;  /* 0x0000000f00067c02 */ /* 0x002fe20008000f00 */
[----:B------:R-:W-:Y:S01]  /*0f90*/  IMAD.U32 R28, RZ, RZ, UR15 ;  /* 0x0000000fff1c7e24 */ /* 0x000fe2000f8e00ff */
[----:B------:R-:W-:-:S03]  /*0fa0*/  LEA R24, R5, R24, 0x4 ;  /* 0x0000001805187211 */ /* 0x000fc600078e20ff */
[----:B------:R-:W-:Y:S02]  /*0fb0*/  IMAD R27, R6, 0x4, R27 ;  /* 0x00000004061b7824 */ /* 0x000fe400078e021b */
[----:B------:R-:W-:Y:S01]  /*0fc0*/  IMAD R29, R28, 0x4, R29 ;  /* 0x000000041c1d7824 */ /* 0x000fe200078e021d */
[----:B------:R-:W-:Y:S06]  /*0fd0*/  @!P2 BRA `(.L_x_3713) ;  /* 0xfffffffc0084a947 */ /* 0x000fec000383ffff */
.L_x_3712:
[----:B------:R-:W-:Y:S05]  /*0fe0*/  BSYNC.RECONVERGENT B0 ;  /* 0x0000000000007941 */ /* 0x000fea0003800200 */
.L_x_3711:
[----:B------:R-:W-:Y:S01]  /*0ff0*/  BAR.SYNC.DEFER_BLOCKING 0x0 ;  /* 0x0000000000007b1d */ /* 0x000fe20000010000 */
[----:B-1----:R-:W-:-:S05]  /*1000*/  IMAD.MOV.U32 R2, RZ, RZ, R17 ;  /* 0x000000ffff027224 */ /* 0x002fca00078e0011 */
[----:B------:R-:W-:Y:S04]  /*1010*/  BSSY.RECONVERGENT B0, `(.L_x_3714) ;  /* 0x0000013000007945 */ /* 0x000fe80003800200 */
[----:B------:R-:W-:Y:S05]  /*1020*/  @!P0 BRA `(.L_x_3715) ;  /* 0x0000000000448947 */ /* 0x000fea0003800000 */
[----:B------:R-:W1:Y:S01]  /*1030*/  S2UR UR8, SR_CgaCtaId ;  /* 0x00000000000879c3 */ /* 0x000e620000008800 */
[----:B------:R-:W-:Y:S01]  /*1040*/  UMOV UR6, 0x400 ;  /* 0x0000040000067882 */ /* 0x000fe20000000000 */
[----:B------:R-:W-:Y:S01]  /*1050*/  ISETP.NE.AND P2, PT, R19, RZ, PT ;  /* 0x000000ff1300720c */ /* 0x000fe20003f45270 */
[----:B------:R-:W-:Y:S01]  /*1060*/  UIADD3 UR6, UPT, UPT, UR6, 0x280, URZ ;  /* 0x0000028006067890 */ /* 0x000fe2000fffe0ff */
[----:B------:R-:W-:-:S03]  /*1070*/  IMAD.MOV.U32 R2, RZ, RZ, R16 ;  /* 0x000000ffff027224 */ /* 0x000fc600078e0010 */
[----:B-1----:R-:W-:-:S06]  /*1080*/  ULEA UR6, UR8, UR6, 0x18 ;  /* 0x0000000608067291 */ /* 0x002fcc000f8ec0ff */
[----:B------:R-:W-:-:S05]  /*1090*/  LEA R3, R17, UR6, 0x2 ;  /* 0x0000000611037c11 */ /* 0x000fca000f8e10ff */
[----:B------:R1:W-:Y:S01]  /*10a0*/  STS [R3], RZ ;  /* 0x000000ff03007388 */ /* 0x0003e20000000800 */
[----:B------:R-:W-:Y:S05]  /*10b0*/  @!P2 BRA `(.L_x_3715) ;  /* 0x000000000020a947 */ /* 0x000fea0003800000 */
[----:B------:R-:W-:Y:S01]  /*10c0*/  ISETP.NE.AND P2, PT, R19, 0x1, PT ;  /* 0x000000011300780c */ /* 0x000fe20003f45270 */
[----:B------:R3:W-:Y:S01]  /*10d0*/  STS [R13], RZ ;  /* 0x000000ff0d007388 */ /* 0x0007e20000000800 */
[----:B0-2---:R-:W-:Y:S01]  /*10e0*/  MOV R4, UR15 ;  /* 0x0000000f00047c02 */ /* 0x005fe20008000f00 */
[----:B-1----:R-:W-:Y:S01]  /*10f0*/  VIADD R3, R11, UR15 ;  /* 0x0000000f0b037c36 */ /* 0x002fe20008000000 */
[----:B------:R-:W-:-:S03]  /*1100*/  MOV R2, R11 ;  /* 0x0000000b00027202 */ /* 0x000fc60000000f00 */
[----:B------:R-:W-:-:S06]  /*1110*/  IMAD R4, R4, 0x4, R13 ;  /* 0x0000000404047824 */ /* 0x000fcc00078e020d */
[----:B------:R3:W-:Y:S01]  /*1120*/  @P2 STS [R4], RZ ;  /* 0x000000ff04002388 */ /* 0x0007e20000000800 */
[----:B------:R-:W-:-:S07]  /*1130*/  @P2 IMAD.MOV.U32 R2, RZ, RZ, R3 ;  /* 0x000000ffff022224 */ /* 0x000fce00078e0003 */
.L_x_3715:
[----:B------:R-:W-:Y:S05]  /*1140*/  BSYNC.RECONVERGENT B0 ;  /* 0x0000000000007941 */ /* 0x000fea0003800200 */
.L_x_3714:
[----:B------:R-:W-:Y:S04]  /*1150*/  BSSY.RECONVERGENT B0, `(.L_x_3716) ;  /* 0x0000015000007945 */ /* 0x000fe80003800200 */
[----:B------:R-:W-:Y:S05]  /*1160*/  @!P1 BRA `(.L_x_3717) ;  /* 0x00000000004c9947 */ /* 0x000fea0003800000 */
[----:B0-23--:R-:W0:Y:S01]  /*1170*/  S2R R4, SR_CgaCtaId ;  /* 0x0000000000047919 */ /* 0x00de220000008800 */
[----:B-1----:R-:W-:-:S05]  /*1180*/  MOV R3, 0x400 ;  /* 0x0000040000037802 */ /* 0x002fca0000000f00 */
[----:B------:R-:W-:-:S05]  /*1190*/  VIADD R3, R3, 0x280 ;  /* 0x0000028003037836 */ /* 0x000fca0000000000 */
[----:B0-----:R-:W-:-:S07]  /*11a0*/  LEA R7, R4, R3, 0x18 ;  /* 0x0000000304077211 */ /* 0x001fce00078ec0ff */
.L_x_3718:
[----:B------:R-:W-:Y:S01]  /*11b0*/  IMAD.U32 R4, RZ, RZ, UR15 ;  /* 0x0000000fff047e24 */ /* 0x000fe2000f8e00ff */
[----:B------:R-:W-:Y:S01]  /*11c0*/  LEA R3, R2, R7, 0x2 ;  /* 0x0000000702037211 */ /* 0x000fe200078e10ff */
[----:B------:R-:W-:Y:S02]  /*11d0*/  IMAD.U32 R5, RZ, RZ, UR15 ;  /* 0x0000000fff057e24 */ /* 0x000fe4000f8e00ff */
[----:B------:R-:W-:Y:S01]  /*11e0*/  IMAD.U32 R6, RZ, RZ, UR15 ;  /* 0x0000000fff067e24 */ /* 0x000fe2000f8e00ff */
[----:B------:R-:W-:Y:S01]  /*11f0*/  LEA R4, R4, R3, 0x2 ;  /* 0x0000000304047211 */ /* 0x000fe200078e10ff */
[----:B------:R-:W-:Y:S01]  /*1200*/  IMAD.U32 R21, RZ, RZ, UR15 ;  /* 0x0000000fff157e24 */ /* 0x000fe2000f8e00ff */
[----:B------:R4:W-:Y:S03]  /*1210*/  STS [R3], RZ ;  /* 0x000000ff03007388 */ /* 0x0009e60000000800 */
[----:B------:R-:W-:Y:S01]  /*1220*/  IMAD R5, R5, 0x4, R4 ;  /* 0x0000000405057824 */ /* 0x000fe200078e0204 */
[----:B------:R4:W-:Y:S01]  /*1230*/  STS [R4], RZ ;  /* 0x000000ff04007388 */ /* 0x0009e20000000800 */
[----:B------:R-:W-:-:S03]  /*1240*/  IMAD R2, R21, 0x4, R2 ;  /* 0x0000000415027824 */ /* 0x000fc600078e0202 */
[----:B------:R-:W-:Y:S01]  /*1250*/  LEA R6, R6, R5, 0x2 ;  /* 0x0000000506067211 */ /* 0x000fe200078e10ff */
[----:B------:R4:W-:Y:S01]  /*1260*/  STS [R5], RZ ;  /* 0x000000ff05007388 */ /* 0x0009e20000000800 */
[----:B------:R-:W-:-:S03]  /*1270*/  ISETP.GE.U32.AND P2, PT, R2, 0x80, PT ;  /* 0x000000800200780c */ /* 0x000fc60003f46070 */
[----:B------:R4:W-:Y:S10]  /*1280*/  STS [R6], RZ ;  /* 0x000000ff06007388 */ /* 0x0009f40000000800 */
[----:B----4-:R-:W-:Y:S05]  /*1290*/  @!P2 BRA `(.L_x_3718) ;  /* 0xfffffffc00c4a947 */ /* 0x010fea000383ffff */
.L_x_3717:
[----:B------:R-:W-:Y:S05]  /*12a0*/  BSYNC.RECONVERGENT B0 ;  /* 0x0000000000007941 */ /* 0x000fea0003800200 */
.L_x_3716:
[----:B------:R-:W-:-:S09]  /*12b0*/  UISETP.GT.AND UP0, UPT, UR16, URZ, UPT ;  /* 0x000000ff1000728c */ /* 0x000fd2000bf04270 */
[----:B------:R-:W-:Y:S05]  /*12c0*/  BRA.U !UP0, `(.L_x_3719) ;  /* 0x00000009087c7547 */ /* 0x000fea000b800000 */
[----:B0-23--:R-:W-:Y:S01]  /*12d0*/  IABS R4, UR18 ;  /* 0x0000001200047c13 */ /* 0x00dfe20008000000 */
[----:B------:R-:W0:Y:S01]  /*12e0*/  LDC R6, c[0x0][0x3ac] ;  /* 0x0000eb00ff067b82 */ /* 0x000e220000000800 */
[----:B------:R-:W-:Y:S01]  /*12f0*/  LOP3.LUT R17, R17, 0x1f, RZ, 0xc0, !PT ;  /* 0x0000001f11117812 */ /* 0x000fe200078ec0ff */
[----:B------:R-:W2:Y:S01]  /*1300*/  LDCU UR6, c[0x0][0x3a8] ;  /* 0x00007500ff0677ac */ /* 0x000ea20008000800 */
[----:B------:R-:W3:Y:S01]  /*1310*/  I2F.RP R5, R4 ;  /* 0x0000000400057306 */ /* 0x000ee20000209400 */
[----:B------:R-:W-:Y:S02]  /*1320*/  IABS R20, UR18 ;  /* 0x0000001200147c13 */ /* 0x000fe40008000000 */
[----:B------:R-:W-:Y:S01]  /*1330*/  IABS R18, R17 ;  /* 0x0000001100127213 */ /* 0x000fe20000000000 */
[----:B------:R-:W4:Y:S01]  /*1340*/  LDCU UR11, c[0x0][0x3ac] ;  /* 0x00007580ff0b77ac */ /* 0x000f220008000800 */
[----:B------:R-:W-:Y:S01]  /*1350*/  ISETP.GE.AND P4, PT, R17, RZ, PT ;  /* 0x000000ff1100720c */ /* 0x000fe20003f86270 */
[----:B------:R-:W0:Y:S02]  /*1360*/  LDCU UR19, c[0x0][0x3a8] ;  /* 0x00007500ff1377ac */ /* 0x000e240008000800 */
[----:B---3--:R-:W3:Y:S01]  /*1370*/  MUFU.RCP R5, R5 ;  /* 0x0000000500057308 */ /* 0x008ee20000001000 */
[----:B0-----:R-:W-:-:S02]  /*1380*/  ISETP.GE.AND P5, PT, R6, 0x1, PT ;  /* 0x000000010600780c */ /* 0x001fc40003fa6270 */
[----:B---3--:R-:W-:Y:S02]  /*1390*/  IADD3 R2, PT, PT, R5, 0xffffffe, RZ ;  /* 0x0ffffffe05027810 */ /* 0x008fe40007ffe0ff */
[----:B------:R-:W-:-:S03]  /*13a0*/  IADD3 R5, PT, PT, RZ, -R20, RZ ;  /* 0x80000014ff057210 */ /* 0x000fc60007ffe0ff */
[----:B-1----:R0:W1:Y:S02]  /*13b0*/  F2I.FTZ.U32.TRUNC.NTZ R3, R2 ;  /* 0x0000000200037305 */ /* 0x002064000021f000 */
[----:B0-----:R-:W-:Y:S02]  /*13c0*/  IMAD.MOV.U32 R2, RZ, RZ, RZ ;  /* 0x000000ffff027224 */ /* 0x001fe400078e00ff */
[----:B-1----:R-:W-:-:S04]  /*13d0*/  IMAD.MOV R7, RZ, RZ, -R3 ;  /* 0x000000ffff077224 */ /* 0x002fc800078e0a03 */
[----:B------:R-:W-:-:S04]  /*13e0*/  IMAD R7, R7, R4, RZ ;  /* 0x0000000407077224 */ /* 0x000fc800078e02ff */
        /* <DEDUP_REMOVED lines=8> */
[----:B------:R-:W-:Y:S01]  /*1470*/  @!P2 IMAD.IADD R5, R5, 0x1, -R4 ;  /* 0x000000010505a824 */ /* 0x000fe200078e0a04 */
[----:B------:R-:W-:Y:S02]  /*1480*/  ISETP.NE.AND P2, PT, RZ, UR18, PT ;  /* 0x00000012ff007c0c */ /* 0x000fe4000bf45270 */
[----:B0-----:R-:W-:Y:S02]  /*1490*/  @P5 LEA R2, R7, R2, 0x18 ;  /* 0x0000000207025211 */ /* 0x001fe400078ec0ff */
[----:B------:R-:W-:-:S13]  /*14a0*/  ISETP.GT.U32.AND P3, PT, R4, R5, PT ;  /* 0x000000050400720c */ /* 0x000fda0003f64070 */
[----:B------:R-:W-:Y:S02]  /*14b0*/  @!P3 IADD3 R5, PT, PT, R5, -R4, RZ ;  /* 0x800000040505b210 */ /* 0x000fe40007ffe0ff */
[----:B------:R-:W-:-:S03]  /*14c0*/  ISETP.GE.AND P3, PT, R6, 0x3, PT ;  /* 0x000000030600780c */ /* 0x000fc60003f66270 */
[----:B------:R-:W-:Y:S01]  /*14d0*/  @!P4 IMAD.MOV R5, RZ, RZ, -R5 ;  /* 0x000000ffff05c224 */ /* 0x000fe200078e0a05 */
[----:B------:R-:W-:Y:S02]  /*14e0*/  @!P2 LOP3.LUT R5, RZ, UR18, RZ, 0x33, !PT ;  /* 0x00000012ff05ac12 */ /* 0x000fe4000f8e33ff */
[C---:B------:R-:W-:Y:S02]  /*14f0*/  ISETP.GE.AND P2, PT, R6.reuse, 0x2, PT ;  /* 0x000000020600780c */ /* 0x040fe40003f46270 */
[----:B------:R-:W-:Y:S01]  /*1500*/  ISETP.GE.AND P4, PT, R6, 0x4, PT ;  /* 0x000000040600780c */ /* 0x000fe20003f86270 */
[----:B------:R-:W-:-:S05]  /*1510*/  IMAD R3, R12, R6, R5 ;  /* 0x000000060c037224 */ /* 0x000fca00078e0205 */
[----:B------:R-:W-:-:S05]  /*1520*/  @P5 LEA R2, R3, R2, 0x2 ;  /* 0x0000000203025211 */ /* 0x000fca00078e10ff */
[----:B------:R0:W1:Y:S01]  /*1530*/  @P5 LDS R10, [R2] ;  /* 0x00000000020a5984 */ /* 0x0000620000000800 */
[----:B--2---:R-:W-:Y:S01]  /*1540*/  ISETP.GE.AND P5, PT, R15, UR6, PT ;  /* 0x000000060f007c0c */ /* 0x004fe2000bfa6270 */
[----:B----4-:R-:W-:-:S12]  /*1550*/  @!P2 BRA `(.L_x_3720) ;  /* 0x000000000028a947 */ /* 0x010fd80003800000 */
[----:B------:R-:W2:Y:S01]  /*1560*/  S2UR UR8, SR_CgaCtaId ;  /* 0x00000000000879c3 */ /* 0x000ea20000008800 */
[----:B0-----:R-:W-:Y:S01]  /*1570*/  VIADD R2, R5, 0x1 ;  /* 0x0000000105027836 */ /* 0x001fe20000000000 */
[----:B------:R-:W-:Y:S02]  /*1580*/  UMOV UR6, 0x400 ;  /* 0x0000040000067882 */ /* 0x000fe40000000000 */
[----:B------:R-:W-:Y:S02]  /*1590*/  UIADD3 UR6, UPT, UPT, UR6, 0x80, URZ ;  /* 0x0000008006067890 */ /* 0x000fe4000fffe0ff */
[----:B------:R-:W-:-:S04]  /*15a0*/  ISETP.GE.AND P6, PT, R2, UR18, PT ;  /* 0x0000001202007c0c */ /* 0x000fc8000bfc6270 */
[----:B------:R-:W-:-:S05]  /*15b0*/  SEL R2, RZ, UR18, !P6 ;  /* 0x00000012ff027c07 */ /* 0x000fca000f000000 */
[----:B------:R-:W-:Y:S01]  /*15c0*/  IMAD.IADD R2, R3, 0x1, -R2 ;  /* 0x0000000103027824 */ /* 0x000fe200078e0a02 */
[----:B--2---:R-:W-:-:S06]  /*15d0*/  ULEA UR6, UR8, UR6, 0x18 ;  /* 0x0000000608067291 */ /* 0x004fcc000f8ec0ff */
[----:B------:R-:W-:-:S05]  /*15e0*/  LEA R2, R2, UR6, 0x2 ;  /* 0x0000000602027c11 */ /* 0x000fca000f8e10ff */
[----:B------:R2:W3:Y:S02]  /*15f0*/  LDS R9, [R2+0x4] ;  /* 0x0000040002097984 */ /* 0x0004e40000000800 */
.L_x_3720:
[----:B------:R-:W-:Y:S05]  /*1600*/  @!P3 BRA `(.L_x_3721) ;  /* 0x00000000002cb947 */ /* 0x000fea0003800000 */
[----:B------:R-:W4:Y:S01]  /*1610*/  S2UR UR8, SR_CgaCtaId ;  /* 0x00000000000879c3 */ /* 0x000f220000008800 */
[----:B0-2---:R-:W-:Y:S01]  /*1620*/  IADD3 R2, PT, PT, R5, 0x2, RZ ;  /* 0x0000000205027810 */ /* 0x005fe20007ffe0ff */
[----:B------:R-:W-:Y:S01]  /*1630*/  UMOV UR6, 0x400 ;  /* 0x0000040000067882 */ /* 0x000fe20000000000 */
[----:B------:R-:W-:Y:S01]  /*1640*/  IMAD R3, R12, R6, R5 ;  /* 0x000000060c037224 */ /* 0x000fe200078e0205 */
[----:B------:R-:W-:Y:S01]  /*1650*/  UIADD3 UR6, UPT, UPT, UR6, 0x80, URZ ;  /* 0x0000008006067890 */ /* 0x000fe2000fffe0ff */
[----:B------:R-:W-:-:S04]  /*1660*/  ISETP.GE.AND P6, PT, R2, UR18, PT ;  /* 0x0000001202007c0c */ /* 0x000fc8000bfc6270 */
[----:B------:R-:W-:-:S05]  /*1670*/  SEL R2, RZ, UR18, !P6 ;  /* 0x00000012ff027c07 */ /* 0x000fca000f000000 */
[----:B------:R-:W-:Y:S01]  /*1680*/  IMAD.IADD R2, R3, 0x1, -R2 ;  /* 0x0000000103027824 */ /* 0x000fe200078e0a02 */
[----:B----4-:R-:W-:-:S06]  /*1690*/  ULEA UR6, UR8, UR6, 0x18 ;  /* 0x0000000608067291 */ /* 0x010fcc000f8ec0ff */
[----:B------:R-:W-:-:S05]  /*16a0*/  LEA R2, R2, UR6, 0x2 ;  /* 0x0000000602027c11 */ /* 0x000fca000f8e10ff */
[----:B------:R4:W0:Y:S02]  /*16b0*/  LDS R8, [R2+0x8] ;  /* 0x0000080002087984 */ /* 0x0008240000000800 */
.L_x_3721:
[----:B------:R-:W-:Y:S05]  /*16c0*/  @!P4 BRA `(.L_x_3722) ;  /* 0x00000000002cc947 */ /* 0x000fea0003800000 */
[----:B------:R-:W5:Y:S01]  /*16d0*/  S2UR UR8, SR_CgaCtaId ;  /* 0x00000000000879c3 */ /* 0x000f620000008800 */
[----:B------:R-:W-:Y:S01]  /*16e0*/  VIADD R0, R5, 0x3 ;  /* 0x0000000305007836 */ /* 0x000fe20000000000 */
[----:B------:R-:W-:Y:S01]  /*16f0*/  UMOV UR6, 0x400 ;  /* 0x0000040000067882 */ /* 0x000fe20000000000 */
[----:B------:R-:W-:Y:S01]  /*1700*/  IMAD R3, R12, R6, R5 ;  /* 0x000000060c037224 */ /* 0x000fe200078e0205 */
[----:B------:R-:W-:Y:S02]  /*1710*/  UIADD3 UR6, UPT, UPT, UR6, 0x80, URZ ;  /* 0x0000008006067890 */ /* 0x000fe4000fffe0ff */
[----:B------:R-:W-:-:S04]  /*1720*/  ISETP.GE.AND P6, PT, R0, UR18, PT ;  /* 0x0000001200007c0c */ /* 0x000fc8000bfc6270 */
[----:B------:R-:W-:-:S04]  /*1730*/  SEL R0, RZ, UR18, !P6 ;  /* 0x00000012ff007c07 */ /* 0x000fc8000f000000 */
[----:B------:R-:W-:Y:S01]  /*1740*/  IADD3 R0, PT, PT, R3, -R0, RZ ;  /* 0x8000000003007210 */ /* 0x000fe20007ffe0ff */
[----:B-----5:R-:W-:-:S06]  /*1750*/  ULEA UR6, UR8, UR6, 0x18 ;  /* 0x0000000608067291 */ /* 0x020fcc000f8ec0ff */
[----:B------:R-:W-:-:S06]  /*1760*/  LEA R0, R0, UR6, 0x2 ;  /* 0x0000000600007c11 */ /* 0x000fcc000f8e10ff */
[----:B------:R-:W0:Y:S02]  /*1770*/  LDS R0, [R0+0xc] ;  /* 0x00000c0000007984 */ /* 0x000e240000000800 */
.L_x_3722:
[----:B------:R-:W-:Y:S05]  /*1780*/  @P5 BRA `(.L_x_3719) ;  /* 0x00000004004c5947 */ /* 0x000fea0003800000 */
[----:B------:R-:W5:Y:S01]  /*1790*/  S2R R3, SR_CgaCtaId ;  /* 0x0000000000037919 */ /* 0x000f620000008800 */
[C---:B------:R-:W-:Y:S01]  /*17a0*/  VIADD R21, R5.reuse, 0x1 ;  /* 0x0000000105157836 */ /* 0x040fe20000000000 */
[C---:B------:R-:W-:Y:S01]  /*17b0*/  IADD3 R7, PT, PT, R5.reuse, 0x3, RZ ;  /* 0x0000000305077810 */ /* 0x040fe20007ffe0ff */
[----:B------:R-:W-:Y:S01]  /*17c0*/  VIADD R23, R5, 0x2 ;  /* 0x0000000205177836 */ /* 0x000fe20000000000 */
[----:B------:R-:W-:Y:S02]  /*17d0*/  MOV R4, 0x400 ;  /* 0x0000040000047802 */ /* 0x000fe40000000f00 */
[C---:B------:R-:W-:Y:S02]  /*17e0*/  ISETP.GE.AND P5, PT, R21.reuse, UR18, PT ;  /* 0x0000001215007c0c */ /* 0x040fe4000bfa6270 */
[----:B------:R-:W-:Y:S01]  /*17f0*/  ISETP.GE.AND P6, PT, R21, R6, PT ;  /* 0x000000061500720c */ /* 0x000fe20003fc6270 */
[----:B------:R-:W-:Y:S01]  /*1800*/  VIADD R18, R4, 0x280 ;  /* 0x0000028004127836 */ /* 0x000fe20000000000 */
[----:B------:R-:W-:-:S02]  /*1810*/  SEL R24, RZ, UR18, !P5 ;  /* 0x00000012ff187c07 */ /* 0x000fc4000e800000 */
[C---:B------:R-:W-:Y:S02]  /*1820*/  ISETP.GE.AND P5, PT, R23.reuse, UR18, PT ;  /* 0x0000001217007c0c */ /* 0x040fe4000bfa6270 */
[C---:B0-2-4-:R-:W-:Y:S02]  /*1830*/  SEL R2, R6.reuse, RZ, P6 ;  /* 0x000000ff06027207 */ /* 0x055fe40003000000 */
[-C--:B------:R-:W-:Y:S02]  /*1840*/  ISETP.GE.AND P6, PT, R23, R6.reuse, PT ;  /* 0x000000061700720c */ /* 0x080fe40003fc6270 */
[----:B------:R-:W-:Y:S01]  /*1850*/  SEL R22, RZ, UR18, !P5 ;  /* 0x00000012ff167c07 */ /* 0x000fe2000e800000 */
[----:B------:R-:W-:Y:S01]  /*1860*/  IMAD.IADD R2, R21, 0x1, -R2 ;  /* 0x0000000115027824 */ /* 0x000fe200078e0a02 */
[----:B------:R-:W-:Y:S01]  /*1870*/  ISETP.GE.AND P5, PT, R7, UR18, PT ;  /* 0x0000001207007c0c */ /* 0x000fe2000bfa6270 */
[C---:B------:R-:W-:Y:S01]  /*1880*/  IMAD.IADD R21, R5.reuse, 0x1, -R24 ;  /* 0x0000000105157824 */ /* 0x040fe200078e0a18 */
[----:B------:R-:W-:Y:S01]  /*1890*/  SEL R17, R6, RZ, P6 ;  /* 0x000000ff06117207 */ /* 0x000fe20003000000 */
[----:B------:R-:W-:Y:S01]  /*18a0*/  IMAD.IADD R22, R5, 0x1, -R22 ;  /* 0x0000000105167824 */ /* 0x000fe200078e0a16 */
[----:B------:R-:W-:-:S02]  /*18b0*/  ISETP.GE.AND P6, PT, R7, R6, PT ;  /* 0x000000060700720c */ /* 0x000fc40003fc6270 */
[----:B------:R-:W-:Y:S02]  /*18c0*/  SEL R20, RZ, UR18, !P5 ;  /* 0x00000012ff147c07 */ /* 0x000fe4000e800000 */
[C---:B------:R-:W-:Y:S02]  /*18d0*/  ISETP.GE.AND P5, PT, R5.reuse, R6, PT ;  /* 0x000000060500720c */ /* 0x040fe40003fa6270 */
[----:B------:R-:W-:Y:S02]  /*18e0*/  IADD3 R20, PT, PT, R5, -R20, RZ ;  /* 0x8000001405147210 */ /* 0x000fe40007ffe0ff */
[C---:B-----5:R-:W-:Y:S02]  /*18f0*/  LEA R4, R3.reuse, R4, 0x18 ;  /* 0x0000000403047211 */ /* 0x060fe400078ec0ff */
[----:B------:R-:W-:Y:S02]  /*1900*/  LEA R3, R3, R18, 0x18 ;  /* 0x0000001203037211 */ /* 0x000fe400078ec0ff */
[----:B------:R-:W-:-:S02]  /*1910*/  SEL R18, R6, RZ, P6 ;  /* 0x000000ff06127207 */ /* 0x000fc40003000000 */
[C---:B------:R-:W-:Y:S02]  /*1920*/  SEL R26, R6.reuse, RZ, P5 ;  /* 0x000000ff061a7207 */ /* 0x040fe40002800000 */
[----:B------:R-:W-:Y:S01]  /*1930*/  ISETP.GT.U32.AND P6, PT, R6, 0x20, PT ;  /* 0x000000200600780c */ /* 0x000fe20003fc4070 */
[----:B------:R-:W-:Y:S01]  /*1940*/  IMAD.IADD R18, R7, 0x1, -R18 ;  /* 0x0000000107127824 */ /* 0x000fe200078e0a12 */
[----:B------:R-:W-:Y:S01]  /*1950*/  IADD3 R6, PT, PT, R23, -R17, RZ ;  /* 0x8000001117067210 */ /* 0x000fe20007ffe0ff */
[----:B------:R-:W-:Y:S01]  /*1960*/  IMAD.MOV.U32 R17, RZ, RZ, R15 ;  /* 0x000000ffff117224 */ /* 0x000fe200078e000f */
[----:B------:R-:W-:-:S09]  /*1970*/  IADD3 R7, PT, PT, R5, -R26, RZ ;  /* 0x8000001a05077210 */ /* 0x000fd20007ffe0ff */
.L_x_3731:
[----:B------:R-:W-:-:S04]  /*1980*/  IMAD R27, R17, 0x14, R4 ;  /* 0x00000014111b7824 */ /* 0x000fc800078e0204 */
[----:B------:R-:W-:-:S06]  /*1990*/  IMAD R25, R5, 0x4, R27 ;  /* 0x0000000405197824 */ /* 0x000fcc00078e021b */
[----:B0-----:R-:W0:Y:S01]  /*19a0*/  LDS R25, [R25] ;  /* 0x0000000019197984 */ /* 0x001e220000000800 */
[----:B------:R-:W-:Y:S05]  /*19b0*/  @P6 BRA `(.L_x_3723) ;  /* 0x0000000000706947 */ /* 0x000fea0003800000 */
[----:B------:R-:W2:Y:S01]  /*19c0*/  LDC R26, c[0x0][0x3ac] ;  /* 0x0000eb00ff1a7b82 */ /* 0x000ea20000000800 */
[----:B------:R-:W-:Y:S01]  /*19d0*/  UMOV UR6, 0xffffffff ;  /* 0xffffffff00067882 */ /* 0x000fe20000000000 */
[----:B--2---:R-:W-:Y:S02]  /*19e0*/  ISETP.GE.AND P2, PT, R26, 0x2, PT ;  /* 0x000000021a00780c */ /* 0x004fe40003f46270 */
[----:B------:R-:W-:Y:S11]  /*19f0*/  BRA.DIV UR6, `(.L_x_3724) ;  /* 0x0000001206907947 */ /* 0x000ff6000b800000 */
[----:B------:R-:W-:-:S05]  /*1a00*/  IMAD.U32 R24, RZ, RZ, UR5 ;  /* 0x00000005ff187e24 */ /* 0x000fca000f8e00ff */
[----:B0-----:R0:W2:Y:S02]  /*1a10*/  SHFL.IDX PT, R23, R25, R7, R24 ;  /* 0x0000000719177389 */ /* 0x0010a400000e0018 */
.L_x_3740:
[----:B-12---:R-:W-:Y:S01]  /*1a20*/  IMAD R23, R10, R23, RZ ;  /* 0x000000170a177224 */ /* 0x006fe200078e02ff */
[----:B------:R-:W-:Y:S06]  /*1a30*/  @!P2 BRA `(.L_x_3725) ;  /* 0x000000000014a947 */ /* 0x000fec0003800000 */
[----:B------:R-:W-:-:S03]  /*1a40*/  UMOV UR6, 0xffffffff ;  /* 0xffffffff00067882 */ /* 0x000fc60000000000 */
[----:B------:R-:W-:Y:S05]  /*1a50*/  BRA.DIV UR6, `(.L_x_3726) ;  /* 0x0000001206a47947 */ /* 0x000fea000b800000 */
[----:B0-----:R-:W-:-:S06]  /*1a60*/  MOV R24, UR5 ;  /* 0x0000000500187c02 */ /* 0x001fcc0008000f00 */
[----:B------:R0:W1:Y:S02]  /*1a70*/  SHFL.IDX PT, R24, R25, R2, R24 ;  /* 0x0000000219187389 */ /* 0x00006400000e0018 */
.L_x_3743:
[----:B-1-3--:R-:W-:-:S07]  /*1a80*/  IMAD R23, R9, R24, R23 ;  /* 0x0000001809177224 */ /* 0x00afce00078e0217 */
.L_x_3725:
[----:B------:R-:W-:-:S13]  /*1a90*/  ISETP.GE.AND P3, PT, R26, 0x3, PT ;  /* 0x000000031a00780c */ /* 0x000fda0003f66270 */
[----:B------:R-:W-:Y:S05]  /*1aa0*/  @!P3 BRA `(.L_x_3727) ;  /* 0x000000000014b947 */ /* 0x000fea0003800000 */
[----:B------:R-:W-:-:S03]  /*1ab0*/  UMOV UR6, 0xffffffff ;  /* 0xffffffff00067882 */ /* 0x000fc60000000000 */
[----:B------:R-:W-:Y:S05]  /*1ac0*/  BRA.DIV UR6, `(.L_x_3728) ;  /* 0x0000001206b07947 */ /* 0x000fea000b800000 */
[----:B0-----:R-:W-:-:S06]  /*1ad0*/  IMAD.U32 R24, RZ, RZ, UR5 ;  /* 0x00000005ff187e24 */ /* 0x001fcc000f8e00ff */
[----:B------:R0:W1:Y:S02]  /*1ae0*/  SHFL.IDX PT, R24, R25, R6, R24 ;  /* 0x0000000619187389 */ /* 0x00006400000e0018 */
.L_x_3746:
[----:B-1----:R-:W-:-:S07]  /*1af0*/  IMAD R23, R8, R24, R23 ;  /* 0x0000001808177224 */ /* 0x002fce00078e0217 */
.L_x_3727:
[----:B------:R-:W-:-:S13]  /*1b00*/  ISETP.GE.AND P4, PT, R26, 0x4, PT ;  /* 0x000000041a00780c */ /* 0x000fda0003f86270 */
[----:B------:R-:W-:Y:S05]  /*1b10*/  @!P4 BRA `(.L_x_3729) ;  /* 0x000000000048c947 */ /* 0x000fea0003800000 */
[----:B------:R-:W-:-:S03]  /*1b20*/  UMOV UR6, 0xffffffff ;  /* 0xffffffff00067882 */ /* 0x000fc60000000000 */
[----:B------:R-:W-:Y:S05]  /*1b30*/  BRA.DIV UR6, `(.L_x_3730) ;  /* 0x0000001206bc7947 */ /* 0x000fea000b800000 */
[----:B0-----:R-:W-:-:S05]  /*1b40*/  IMAD.U32 R24, RZ, RZ, UR5 ;  /* 0x00000005ff187e24 */ /* 0x001fca000f8e00ff */
[----:B------:R0:W1:Y:S02]  /*1b50*/  SHFL.IDX PT, R25, R25, R18, R24 ;  /* 0x0000001219197389 */ /* 0x00006400000e0018 */
.L_x_3749:
[----:B-1----:R-:W-:Y:S01]  /*1b60*/  IMAD R23, R0, R25, R23 ;  /* 0x0000001900177224 */ /* 0x002fe200078e0217 */
[----:B------:R-:W-:Y:S06]  /*1b70*/  BRA `(.L_x_3729) ;  /* 0x0000000000307947 */ /* 0x000fec0003800000 */
.L_x_3723:
[----:B------:R-:W-:Y:S01]  /*1b80*/  @P2 LEA R24, R21, R27, 0x2 ;  /* 0x0000001b15182211 */ /* 0x000fe200078e10ff */
[--C-:B------:R-:W-:Y:S01]  /*1b90*/  @P3 IMAD R26, R22, 0x4, R27.reuse ;  /* 0x00000004161a3824 */ /* 0x100fe200078e021b */
[----:B------:R-:W-:Y:S01]  /*1ba0*/  ISETP.LT.AND P5, PT, RZ, UR11, PT ;  /* 0x0000000bff007c0c */ /* 0x000fe2000bfa1270 */
[----:B------:R-:W-:Y:S02]  /*1bb0*/  @P4 IMAD R27, R20, 0x4, R27 ;  /* 0x00000004141b4824 */ /* 0x000fe400078e021b */
[----:B01----:R-:W-:Y:S01]  /*1bc0*/  IMAD R23, R10, R25, RZ ;  /* 0x000000190a177224 */ /* 0x003fe200078e02ff */
[----:B------:R-:W3:Y:S04]  /*1bd0*/  @P2 LDS R24, [R24+0x4] ;  /* 0x0000040018182984 */ /* 0x000ee80000000800 */
[----:B------:R-:W0:Y:S01]  /*1be0*/  @P3 LDS R26, [R26+0x8] ;  /* 0x000008001a1a3984 */ /* 0x000e220000000800 */
[----:B------:R-:W-:-:S03]  /*1bf0*/  SEL R23, R23, RZ, P5 ;  /* 0x000000ff17177207 */ /* 0x000fc60002800000 */
[----:B------:R-:W1:Y:S02]  /*1c00*/  @P4 LDS R27, [R27+0xc] ;  /* 0x00000c001b1b4984 */ /* 0x000e640000000800 */
[----:B---3--:R-:W-:-:S04]  /*1c10*/  @P2 IMAD R23, R9, R24, R23 ;  /* 0x0000001809172224 */ /* 0x008fc800078e0217 */
[----:B0-----:R-:W-:-:S04]  /*1c20*/  @P3 IMAD R23, R8, R26, R23 ;  /* 0x0000001a08173224 */ /* 0x001fc800078e0217 */
[----:B-1----:R-:W-:-:S07]  /*1c30*/  @P4 IMAD R23, R0, R27, R23 ;  /* 0x0000001b00174224 */ /* 0x002fce00078e0217 */
.L_x_3729:
[C---:B0-----:R-:W-:Y:S02]  /*1c40*/  IMAD R24, R17.reuse, UR16, R12 ;  /* 0x0000001011187c24 */ /* 0x041fe4000f8e020c */
[----:B------:R-:W-:-:S03]  /*1c50*/  VIADD R17, R17, UR7 ;  /* 0x0000000711117c36 */ /* 0x000fc60008000000 */
[----:B------:R-:W-:Y:S02]  /*1c60*/  LEA R24, R24, R3, 0x2 ;  /* 0x0000000318187211 */ /* 0x000fe400078e10ff */
[----:B------:R-:W-:-:S03]  /*1c70*/  ISETP.GE.AND P5, PT, R17, UR19, PT ;  /* 0x0000001311007c0c */ /* 0x000fc6000bfa6270 */
[----:B------:R-:W0:Y:S02]  /*1c80*/  LDS R26, [R24] ;  /* 0x00000000181a7984 */ /* 0x000e240000000800 */
[----:B0-----:R-:W-:-:S05]  /*1c90*/  IMAD.IADD R23, R26, 0x1, R23 ;  /* 0x000000011a177824 */ /* 0x001fca00078e0217 */
[----:B------:R0:W-:Y:S03]  /*1ca0*/  STS [R24], R23 ;  /* 0x0000001718007388 */ /* 0x0001e60000000800 */
[----:B------:R-:W-:Y:S05]  /*1cb0*/  @!P5 BRA `(.L_x_3731) ;  /* 0xfffffffc0030d947 */ /* 0x000fea000383ffff */
.L_x_3719:
[----:B------:R-:W-:Y:S05]  /*1cc0*/  WARPSYNC.ALL ;  /* 0x0000000000007948 */ /* 0x000fea0003800000 */
[----:B0-23--:R-:W0:Y:S01]  /*1cd0*/  LDC R4, c[0x0][0x3ac] ;  /* 0x0000eb00ff047b82 */ /* 0x00de220000000800 */
[----:B------:R-:W2:Y:S01]  /*1ce0*/  LDCU UR6, c[0x0][0x384] ;  /* 0x00007080ff0677ac */ /* 0x000ea20008000800 */
[----:B------:R-:W3:Y:S01]  /*1cf0*/  S2R R22, SR_TID.X ;  /* 0x0000000000167919 */ /* 0x000ee20000002100 */
[----:B------:R-:W-:Y:S05]  /*1d00*/  BSSY.RECONVERGENT B0, `(.L_x_3732) ;  /* 0x0000073000007945 */ /* 0x000fea0003800200 */
[----:B------:R-:W5:Y:S01]  /*1d10*/  LDC R21, c[0x0][0x388] ;  /* 0x0000e200ff157b82 */ /* 0x000f620000000800 */
[----:B--2---:R-:W-:Y:S01]  /*1d20*/  UIMAD UR6, UR4, UR6, UR9 ;  /* 0x00000006040672a4 */ /* 0x004fe2000f8e0209 */
[----:B0-----:R-:W-:-:S04]  /*1d30*/  IABS R5, R4 ;  /* 0x0000000400057213 */ /* 0x001fc80000000000 */
[----:B------:R-:W0:Y:S01]  /*1d40*/  I2F.RP R6, R5 ;  /* 0x0000000500067306 */ /* 0x000e220000209400 */
[----:B-----5:R-:W-:-:S07]  /*1d50*/  IABS R18, R21 ;  /* 0x0000001500127213 */ /* 0x020fce0000000000 */
[----:B0-----:R-:W0:Y:S02]  /*1d60*/  MUFU.RCP R6, R6 ;  /* 0x0000000600067308 */ /* 0x001e240000001000 */
[----:B0-----:R-:W-:-:S06]  /*1d70*/  IADD3 R7, PT, PT, R6, 0xffffffe, RZ ;  /* 0x0ffffffe06077810 */ /* 0x001fcc0007ffe0ff */
[----:B-1----:R-:W4:Y:S02]  /*1d80*/  F2I.FTZ.U32.TRUNC.NTZ R3, R7 ;  /* 0x0000000700037305 */ /* 0x002f24000021f000 */
[----:B----4-:R-:W-:-:S04]  /*1d90*/  IMAD.MOV R2, RZ, RZ, -R3 ;  /* 0x000000ffff027224 */ /* 0x010fc800078e0a03 */
        /* <DEDUP_REMOVED lines=18> */
[----:B---3--:R-:W-:Y:S06]  /*1ec0*/  @!P0 BRA `(.L_x_3733) ;  /* 0x0000000400588947 */ /* 0x008fec0003800000 */
[----:B------:R-:W-:Y:S01]  /*1ed0*/  IABS R6, UR16 ;  /* 0x0000001000067c13 */ /* 0x000fe20008000000 */
[----:B------:R-:W0:Y:S01]  /*1ee0*/  S2UR UR10, SR_CgaCtaId ;  /* 0x00000000000a79c3 */ /* 0x000e220000008800 */
[----:B------:R-:W-:Y:S01]  /*1ef0*/  IABS R5, UR16 ;  /* 0x0000001000057c13 */ /* 0x000fe20008000000 */
[----:B------:R-:W-:Y:S01]  /*1f00*/  UMOV UR8, 0x400 ;  /* 0x0000040000087882 */ /* 0x000fe20000000000 */
[----:B------:R-:W1:Y:S01]  /*1f10*/  I2F.RP R4, R6 ;  /* 0x0000000600047306 */ /* 0x000e620000209400 */
[----:B------:R-:W-:Y:S01]  /*1f20*/  UIADD3 UR8, UPT, UPT, UR8, 0x280, URZ ;  /* 0x0000028008087890 */ /* 0x000fe2000fffe0ff */
[----:B------:R-:W-:Y:S01]  /*1f30*/  LOP3.LUT R20, RZ, UR16, RZ, 0x33, !PT ;  /* 0x00000010ff147c12 */ /* 0x000fe2000f8e33ff */
[----:B------:R-:W-:-:S05]  /*1f40*/  IMAD.MOV R18, RZ, RZ, -R5 ;  /* 0x000000ffff127224 */ /* 0x000fca00078e0a05 */
[----:B-1----:R-:W1:Y:S01]  /*1f50*/  MUFU.RCP R4, R4 ;  /* 0x0000000400047308 */ /* 0x002e620000001000 */
[----:B0-----:R-:W-:-:S06]  /*1f60*/  ULEA UR8, UR10, UR8, 0x18 ;  /* 0x000000080a087291 */ /* 0x001fcc000f8ec0ff */
[----:B------:R-:W-:Y:S02]  /*1f70*/  LEA R21, R22, UR8, 0x2 ;  /* 0x0000000816157c11 */ /* 0x000fe4000f8e10ff */
[----:B-1----:R-:W-:-:S04]  /*1f80*/  IADD3 R2, PT, PT, R4, 0xffffffe, RZ ;  /* 0x0ffffffe04027810 */ /* 0x002fc80007ffe0ff */
[----:B------:R-:W0:Y:S01]  /*1f90*/  LDS R21, [R21] ;  /* 0x0000000015157984 */ /* 0x000e220000000800 */
[----:B------:R-:W-:Y:S01]  /*1fa0*/  IABS R4, R22 ;  /* 0x0000001600047213 */ /* 0x000fe20000000000 */
        /* <DEDUP_REMOVED lines=23> */
[----:B------:R-:W-:Y:S02]  /*2120*/  IMAD.MOV.U32 R22, RZ, RZ, R16 ;  /* 0x000000ffff167224 */ /* 0x000fe400078e0010 */
[----:B------:R-:W-:-:S04]  /*2130*/  IMAD.IADD R5, R4, 0x1, R5 ;  /* 0x0000000104057824 */ /* 0x000fc800078e0205 */
[----:B-1----:R-:W-:-:S05]  /*2140*/  IMAD.WIDE R4, R5, 0x4, R2 ;  /* 0x0000000405047825 */ /* 0x002fca00078e0202 */
[----:B0-----:R0:W-:Y:S01]  /*2150*/  STG.E desc[UR12][R4.64], R21 ;  /* 0x0000001504007986 */ /* 0x0011e2000c10190c */
[----:B------:R-:W-:Y:S05]  /*2160*/  @!P2 BRA `(.L_x_3733) ;  /* 0x0000000000b0a947 */ /* 0x000fea0003800000 */
[----:B0-----:R-:W-:Y:S02]  /*2170*/  IABS R4, R16 ;  /* 0x0000001000047213 */ /* 0x001fe40000000000 */
[----:B------:R-:W-:-:S03]  /*2180*/  MOV R22, R11 ;  /* 0x0000000b00167202 */ /* 0x000fc60000000f00 */
        /* <DEDUP_REMOVED lines=9> */
[----:B------:R-:W-:Y:S01]  /*2220*/  @P2 VIADD R5, R5, 0x1 ;  /* 0x0000000105052836 */ /* 0x000fe20000000000 */
[----:B------:R-:W-:-:S04]  /*2230*/  ISETP.NE.AND P2, PT, R19, 0x1, PT ;  /* 0x000000011300780c */ /* 0x000fc80003f45270 */
[----:B------:R-:W-:-:S04]  /*2240*/  @!P4 IADD3 R5, PT, PT, -R5, RZ, RZ ;  /* 0x000000ff0505c210 */ /* 0x000fc80007ffe1ff */
[----:B------:R-:W-:-:S05]  /*2250*/  SEL R4, R20, R5, !P0 ;  /* 0x0000000514047207 */ /* 0x000fca0004000000 */
[----:B------:R-:W-:Y:S02]  /*2260*/  IMAD.MOV R5, RZ, RZ, -R4 ;  /* 0x000000ffff057224 */ /* 0x000fe400078e0a04 */
[----:B------:R-:W-:Y:S02]  /*2270*/  IMAD R4, R17, R4, UR6 ;  /* 0x0000000611047e24 */ /* 0x000fe4000f8e0204 */
[----:B------:R-:W-:-:S04]  /*2280*/  IMAD R5, R5, UR16, R16 ;  /* 0x0000001005057c24 */ /* 0x000fc8000f8e0210 */
[----:B------:R-:W-:-:S04]  /*2290*/  IMAD.IADD R5, R4, 0x1, R5 ;  /* 0x0000000104057824 */ /* 0x000fc800078e0205 */
[----:B------:R-:W-:-:S05]  /*22a0*/  IMAD.WIDE R4, R5, 0x4, R2 ;  /* 0x0000000405047825 */ /* 0x000fca00078e0202 */
[----:B0-----:R1:W-:Y:S01]  /*22b0*/  STG.E desc[UR12][R4.64], R21 ;  /* 0x0000001504007986 */ /* 0x0013e2000c10190c */
[----:B------:R-:W-:Y:S05]  /*22c0*/  @!P2 BRA `(.L_x_3733) ;  /* 0x000000000058a947 */ /* 0x000fea0003800000 */
[----:B-1----:R-:W-:Y:S02]  /*22d0*/  IABS R4, R11 ;  /* 0x0000000b00047213 */ /* 0x002fe40000000000 */
[----:B------:R-:W-:-:S03]  /*22e0*/  IADD3 R22, PT, PT, R11, UR15, RZ ;  /* 0x0000000f0b167c10 */ /* 0x000fc6000fffe0ff */
        /* <DEDUP_REMOVED lines=16> */
[----:B------:R-:W-:-:S04]  /*23f0*/  IMAD R5, R4, UR16, R11 ;  /* 0x0000001004057c24 */ /* 0x000fc8000f8e020b */
[----:B------:R-:W-:-:S04]  /*2400*/  IMAD.IADD R5, R20, 0x1, R5 ;  /* 0x0000000114057824 */ /* 0x000fc800078e0205 */
[----:B------:R-:W-:-:S05]  /*2410*/  IMAD.WIDE R2, R5, 0x4, R2 ;  /* 0x0000000405027825 */ /* 0x000fca00078e0202 */
[----:B0-----:R2:W-:Y:S02]  /*2420*/  STG.E desc[UR12][R2.64], R21 ;  /* 0x0000001502007986 */ /* 0x0015e4000c10190c */
.L_x_3733:
[----:B------:R-:W-:Y:S05]  /*2430*/  BSYNC.RECONVERGENT B0 ;  /* 0x0000000000007941 */ /* 0x000fea0003800200 */
.L_x_3732:
[----:B------:R-:W-:Y:S04]  /*2440*/  BSSY.RECONVERGENT B0, `(.L_x_3734) ;  /* 0x0000079000007945 */ /* 0x000fe80003800200 */
[----:B------:R-:W-:Y:S05]  /*2450*/  @!P1 BRA `(.L_x_3735) ;  /* 0x0000000400dc9947 */ /* 0x000fea0003800000 */
[----:B------:R-:W-:Y:S02]  /*2460*/  IABS R18, UR16 ;  /* 0x0000001000127c13 */ /* 0x000fe40008000000 */
[----:B------:R-:W-:Y:S02]  /*2470*/  ISETP.NE.AND P0, PT, RZ, UR16, PT ;  /* 0x00000010ff007c0c */ /* 0x000fe4000bf05270 */
[----:B01----:R-:W0:Y:S01]  /*2480*/  I2F.RP R4, R18 ;  /* 0x0000001200047306 */ /* 0x003e220000209400 */
[----:B------:R-:W-:-:S07]  /*2490*/  LOP3.LUT R20, RZ, UR16, RZ, 0x33, !PT ;  /* 0x00000010ff147c12 */ /* 0x000fce000f8e33ff */
[----:B0-----:R-:W2:Y:S02]  /*24a0*/  MUFU.RCP R4, R4 ;  /* 0x0000000400047308 */ /* 0x001ea40000001000 */
[----:B--2---:R-:W-:-:S06]  /*24b0*/  VIADD R2, R4, 0xffffffe ;  /* 0x0ffffffe04027836 */ /* 0x004fcc0000000000 */
[----:B------:R0:W1:Y:S02]  /*24c0*/  F2I.FTZ.U32.TRUNC.NTZ R3, R2 ;  /* 0x0000000200037305 */ /* 0x000064000021f000 */
[----:B0-----:R-:W-:Y:S01]  /*24d0*/  MOV R2, RZ ;  /* 0x000000ff00027202 */ /* 0x001fe20000000f00 */
[----:B-1----:R-:W-:-:S04]  /*24e0*/  IMAD.MOV R21, RZ, RZ, -R3 ;  /* 0x000000ffff157224 */ /* 0x002fc800078e0a03 */
[----:B------:R-:W-:-:S04]  /*24f0*/  IMAD R21, R21, R18, RZ ;  /* 0x0000001215157224 */ /* 0x000fc800078e02ff */
[----:B------:R-:W-:-:S07]  /*2500*/  IMAD.HI.U32 R21, R3, R21, R2 ;  /* 0x0000001503157227 */ /* 0x000fce00078e0002 */
.L_x_3736:
[----:B---3--:R-:W-:Y:S01]  /*2510*/  IABS R2, UR16 ;  /* 0x0000001000027c13 */ /* 0x008fe20008000000 */
[----:B------:R-:W0:Y:S01]  /*2520*/  S2UR UR10, SR_CgaCtaId ;  /* 0x00000000000a79c3 */ /* 0x000e220000008800 */
[----:B------:R-:W-:Y:S01]  /*2530*/  IABS R4, R22 ;  /* 0x0000001600047213 */ /* 0x000fe20000000000 */
[----:B------:R-:W-:Y:S01]  /*2540*/  UMOV UR8, 0x400 ;  /* 0x0000040000087882 */ /* 0x000fe20000000000 */
[----:B------:R-:W-:Y:S01]  /*2550*/  IABS R24, UR16 ;  /* 0x0000001000187c13 */ /* 0x000fe20008000000 */
[----:B------:R-:W-:Y:S01]  /*2560*/  IMAD.MOV R23, RZ, RZ, -R2 ;  /* 0x000000ffff177224 */ /* 0x000fe200078e0a02 */
[----:B------:R-:W-:Y:S01]  /*2570*/  UIADD3 UR8, UPT, UPT, UR8, 0x280, URZ ;  /* 0x0000028008087890 */ /* 0x000fe2000fffe0ff */
[----:B------:R-:W-:Y:S01]  /*2580*/  IMAD.HI.U32 R2, R21, R4, RZ ;  /* 0x0000000415027227 */ /* 0x000fe200078e00ff */
[----:B------:R-:W1:Y:S01]  /*2590*/  I2F.RP R5, R24 ;  /* 0x0000001800057306 */ /* 0x000e620000209400 */
[----:B------:R-:W-:Y:S02]  /*25a0*/  LOP3.LUT R25, RZ, UR16, RZ, 0x33, !PT ;  /* 0x00000010ff197c12 */ /* 0x000fe4000f8e33ff */
[----:B------:R-:W-:-:S05]  /*25b0*/  IMAD R3, R2, R23, R4 ;  /* 0x0000001702037224 */ /* 0x000fca00078e0204 */
[----:B------:R-:W-:Y:S01]  /*25c0*/  ISETP.GT.U32.AND P2, PT, R18, R3, PT ;  /* 0x000000031200720c */ /* 0x000fe20003f44070 */
[----:B-1----:R-:W1:Y:S01]  /*25d0*/  MUFU.RCP R5, R5 ;  /* 0x0000000500057308 */ /* 0x002e620000001000 */
[----:B0-----:R-:W-:-:S11]  /*25e0*/  ULEA UR8, UR10, UR8, 0x18 ;  /* 0x000000080a087291 */ /* 0x001fd6000f8ec0ff */
[----:B------:R-:W-:Y:S01]  /*25f0*/  @!P2 IMAD.IADD R3, R3, 0x1, -R24 ;  /* 0x000000010303a824 */ /* 0x000fe200078e0a18 */
[----:B------:R-:W-:Y:S02]  /*2600*/  @!P2 IADD3 R2, PT, PT, R2, 0x1, RZ ;  /* 0x000000010202a810 */ /* 0x000fe40007ffe0ff */
[C---:B------:R-:W-:Y:S02]  /*2610*/  LEA R27, R22.reuse, UR8, 0x2 ;  /* 0x00000008161b7c11 */ /* 0x040fe4000f8e10ff */
[----:B------:R-:W-:Y:S02]  /*2620*/  ISETP.GE.U32.AND P1, PT, R3, R18, PT ;  /* 0x000000120300720c */ /* 0x000fe40003f26070 */
[----:B------:R-:W-:Y:S01]  /*2630*/  LOP3.LUT R3, R22, UR16, RZ, 0x3c, !PT ;  /* 0x0000001016037c12 */ /* 0x000fe2000f8e3cff */
[----:B------:R-:W0:Y:S03]  /*2640*/  LDS R29, [R27] ;  /* 0x000000001b1d7984 */ /* 0x000e260000000800 */
[----:B------:R-:W-:Y:S01]  /*2650*/  ISETP.GE.AND P3, PT, R3, RZ, PT ;  /* 0x000000ff0300720c */ /* 0x000fe20003f66270 */
[----:B-1----:R-:W-:-:S04]  /*2660*/  VIADD R28, R5, 0xffffffe ;  /* 0x0ffffffe051c7836 */ /* 0x002fc80000000000 */
[----:B------:R-:W1:Y:S02]  /*2670*/  F2I.FTZ.U32.TRUNC.NTZ R5, R28 ;  /* 0x0000001c00057305 */ /* 0x000e64000021f000 */
[----:B------:R-:W-:Y:S01]  /*2680*/  @P1 VIADD R2, R2, 0x1 ;  /* 0x0000000102021836 */ /* 0x000fe20000000000 */
[----:B------:R-:W-:-:S03]  /*2690*/  ISETP.NE.AND P1, PT, RZ, UR16, PT ;  /* 0x00000010ff007c0c */ /* 0x000fc6000bf25270 */
[----:B------:R-:W-:Y:S02]  /*26a0*/  IMAD.MOV.U32 R4, RZ, RZ, R2 ;  /* 0x000000ffff047224 */ /* 0x000fe400078e0002 */
[----:B------:R-:W2:Y:S03]  /*26b0*/  LDC.64 R2, c[0x0][0x3a0] ;  /* 0x0000e800ff027b82 */ /* 0x000ea60000000a00 */
[----:B------:R-:W-:-:S04]  /*26c0*/  @!P3 IADD3 R4, PT, PT, -R4, RZ, RZ ;  /* 0x000000ff0404b210 */ /* 0x000fc80007ffe1ff */
[----:B------:R-:W-:Y:S01]  /*26d0*/  SEL R4, R25, R4, !P1 ;  /* 0x0000000419047207 */ /* 0x000fe20004800000 */
[----:B-1----:R-:W-:-:S04]  /*26e0*/  IMAD.MOV R26, RZ, RZ, -R5 ;  /* 0x000000ffff1a7224 */ /* 0x002fc800078e0a05 */
[----:B------:R-:W-:Y:S02]  /*26f0*/  IMAD.MOV R7, RZ, RZ, -R4 ;  /* 0x000000ffff077224 */ /* 0x000fe400078e0a04 */
[----:B------:R-:W-:Y:S02]  /*2700*/  IMAD R4, R17, R4, UR6 ;  /* 0x0000000611047e24 */ /* 0x000fe4000f8e0204 */
[----:B------:R-:W-:Y:S01]  /*2710*/  IMAD R7, R7, UR16, R22 ;  /* 0x0000001007077c24 */ /* 0x000fe2000f8e0216 */
[----:B------:R-:W-:Y:S01]  /*2720*/  IADD3 R22, PT, PT, R22, UR15, RZ ;  /* 0x0000000f16167c10 */ /* 0x000fe2000fffe0ff */
[----:B------:R-:W-:-:S03]  /*2730*/  IMAD R26, R26, R24, RZ ;  /* 0x000000181a1a7224 */ /* 0x000fc600078e02ff */
[----:B------:R-:W-:Y:S01]  /*2740*/  IADD3 R7, PT, PT, R4, R7, RZ ;  /* 0x0000000704077210 */ /* 0x000fe20007ffe0ff */
[----:B------:R-:W-:-:S04]  /*2750*/  IMAD.MOV.U32 R4, RZ, RZ, RZ ;  /* 0x000000ffff047224 */ /* 0x000fc800078e00ff */
[----:B------:R-:W-:Y:S01]  /*2760*/  IMAD.HI.U32 R26, R5, R26, R4 ;  /* 0x0000001a051a7227 */ /* 0x000fe200078e0004 */
[----:B------:R-:W-:-:S03]  /*2770*/  IABS R5, R22 ;  /* 0x0000001600057213 */ /* 0x000fc60000000000 */
[----:B--2---:R-:W-:-:S04]  /*2780*/  IMAD.WIDE R6, R7, 0x4, R2 ;  /* 0x0000000407067825 */ /* 0x004fc800078e0202 */
[----:B------:R-:W-:Y:S01]  /*2790*/  IMAD.HI.U32 R4, R26, R5, RZ ;  /* 0x000000051a047227 */ /* 0x000fe200078e00ff */
[----:B0-----:R0:W-:Y:S03]  /*27a0*/  STG.E desc[UR12][R6.64], R29 ;  /* 0x0000001d06007986 */ /* 0x0011e6000c10190c */
[----:B------:R-:W-:-:S05]  /*27b0*/  IMAD R5, R4, R23, R5 ;  /* 0x0000001704057224 */ /* 0x000fca00078e0205 */
[----:B------:R-:W-:Y:S01]  /*27c0*/  ISETP.GT.U32.AND P3, PT, R24, R5, PT ;  /* 0x000000051800720c */ /* 0x000fe20003f64070 */
[----:B0-----:R-:W-:-:S05]  /*27d0*/  IMAD.U32 R6, RZ, RZ, UR15 ;  /* 0x0000000fff067e24 */ /* 0x001fca000f8e00ff */
[----:B------:R-:W-:Y:S02]  /*27e0*/  LEA R6, R6, R27, 0x2 ;  /* 0x0000001b06067211 */ /* 0x000fe400078e10ff */
[----:B------:R-:W-:-:S05]  /*27f0*/  IADD3 R27, PT, PT, R22, UR15, RZ ;  /* 0x0000000f161b7c10 */ /* 0x000fca000fffe0ff */
[----:B------:R-:W-:Y:S01]  /*2800*/  @!P3 IMAD.IADD R5, R5, 0x1, -R24 ;  /* 0x000000010505b824 */ /* 0x000fe200078e0a18 */
[----:B------:R-:W0:Y:S01]  /*2810*/  LDS R7, [R6] ;  /* 0x0000000006077984 */ /* 0x000e220000000800 */
[----:B------:R-:W-:Y:S01]  /*2820*/  @!P3 VIADD R4, R4, 0x1 ;  /* 0x000000010404b836 */ /* 0x000fe20000000000 */
[----:B------:R-:W-:Y:S02]  /*2830*/  IABS R29, R27 ;  /* 0x0000001b001d7213 */ /* 0x000fe40000000000 */
[----:B------:R-:W-:Y:S02]  /*2840*/  ISETP.GE.U32.AND P2, PT, R5, R24, PT ;  /* 0x000000180500720c */ /* 0x000fe40003f46070 */
[----:B------:R-:W-:Y:S01]  /*2850*/  LOP3.LUT R5, R22, UR16, RZ, 0x3c, !PT ;  /* 0x0000001016057c12 */ /* 0x000fe2000f8e3cff */
[----:B------:R-:W-:-:S03]  /*2860*/  IMAD.HI.U32 R28, R26, R29, RZ ;  /* 0x0000001d1a1c7227 */ /* 0x000fc600078e00ff */
[----:B------:R-:W-:Y:S01]  /*2870*/  ISETP.GE.AND P4, PT, R5, RZ, PT ;  /* 0x000000ff0500720c */ /* 0x000fe20003f86270 */
[----:B------:R-:W-:-:S05]  /*2880*/  IMAD R29, R28, R23, R29 ;  /* 0x000000171c1d7224 */ /* 0x000fca00078e021d */
[----:B------:R-:W-:Y:S01]  /*2890*/  ISETP.GT.U32.AND P6, PT, R24, R29, PT ;  /* 0x0000001d1800720c */ /* 0x000fe20003fc4070 */
[----:B------:R-:W-:-:S06]  /*28a0*/  @P2 VIADD R4, R4, 0x1 ;  /* 0x0000000104042836 */ /* 0x000fcc0000000000 */
[----:B------:R-:W-:-:S04]  /*28b0*/  @!P4 IADD3 R4, PT, PT, -R4, RZ, RZ ;  /* 0x000000ff0404c210 */ /* 0x000fc80007ffe1ff */
[----:B------:R-:W-:Y:S02]  /*28c0*/  SEL R4, R25, R4, !P1 ;  /* 0x0000000419047207 */ /* 0x000fe40004800000 */
[----:B------:R-:W-:Y:S02]  /*28d0*/  @!P6 IMAD.IADD R29, R29, 0x1, -R24 ;  /* 0x000000011d1de824 */ /* 0x000fe400078e0a18 */
[----:B------:R-:W-:Y:S02]  /*28e0*/  @!P6 VIADD R28, R28, 0x1 ;  /* 0x000000011c1ce836 */ /* 0x000fe40000000000 */
[----:B------:R-:W-:Y:S01]  /*28f0*/  IMAD.MOV R5, RZ, RZ, -R4 ;  /* 0x000000ffff057224 */ /* 0x000fe200078e0a04 */
[----:B------:R-:W-:Y:S01]  /*2900*/  ISETP.GE.U32.AND P4, PT, R29, R24, PT ;  /* 0x000000181d00720c */ /* 0x000fe20003f86070 */
[----:B------:R-:W-:Y:S01]  /*2910*/  IMAD R4, R17, R4, UR6 ;  /* 0x0000000611047e24 */ /* 0x000fe2000f8e0204 */
[----:B------:R-:W-:Y:S01]  /*2920*/  LOP3.LUT R29, R27, UR16, RZ, 0x3c, !PT ;  /* 0x000000101b1d7c12 */ /* 0x000fe2000f8e3cff */
[----:B------:R-:W-:-:S02]  /*2930*/  IMAD R5, R5, UR16, R22 ;  /* 0x0000001005057c24 */ /* 0x000fc4000f8e0216 */
[----:B------:R-:W-:Y:S01]  /*2940*/  VIADD R22, R27, UR15 ;  /* 0x0000000f1b167c36 */ /* 0x000fe20008000000 */
[----:B------:R-:W-:Y:S01]  /*2950*/  ISETP.GE.AND P2, PT, R29, RZ, PT ;  /* 0x000000ff1d00720c */ /* 0x000fe20003f46270 */
[----:B------:R-:W-:-:S04]  /*2960*/  IMAD.IADD R5, R4, 0x1, R5 ;  /* 0x0000000104057824 */ /* 0x000fc800078e0205 */
[----:B------:R-:W-:-:S04]  /*2970*/  IMAD.WIDE R4, R5, 0x4, R2 ;  /* 0x0000000405047825 */ /* 0x000fc800078e0202 */
[----:B------:R-:W-:Y:S01]  /*2980*/  @P4 VIADD R28, R28, 0x1 ;  /* 0x000000011c1c4836 */ /* 0x000fe20000000000 */
[----:B0-----:R0:W-:Y:S04]  /*2990*/  STG.E desc[UR12][R4.64], R7 ;  /* 0x0000000704007986 */ /* 0x0011e8000c10190c */
[----:B------:R-:W-:-:S04]  /*29a0*/  @!P2 IADD3 R28, PT, PT, -R28, RZ, RZ ;  /* 0x000000ff1c1ca210 */ /* 0x000fc80007ffe1ff */
[----:B------:R-:W-:Y:S02]  /*29b0*/  SEL R28, R25, R28, !P1 ;  /* 0x0000001c191c7207 */ /* 0x000fe40004800000 */
[----:B0-----:R-:W-:Y:S02]  /*29c0*/  IABS R5, R22 ;  /* 0x0000001600057213 */ /* 0x001fe40000000000 */
[----:B------:R-:W-:Y:S02]  /*29d0*/  MOV R7, UR15 ;  /* 0x0000000f00077c02 */ /* 0x000fe40008000f00 */
[----:B------:R-:W-:Y:S01]  /*29e0*/  LOP3.LUT R4, R22, UR16, RZ, 0x3c, !PT ;  /* 0x0000001016047c12 */ /* 0x000fe2000f8e3cff */
[----:B------:R-:W-:-:S03]  /*29f0*/  IMAD.HI.U32 R26, R26, R5, RZ ;  /* 0x000000051a1a7227 */ /* 0x000fc600078e00ff */
[----:B------:R-:W-:Y:S01]  /*2a00*/  ISETP.GE.AND P6, PT, R4, RZ, PT ;  /* 0x000000ff0400720c */ /* 0x000fe20003fc6270 */
[----:B------:R-:W-:Y:S02]  /*2a10*/  IMAD R23, R26, R23, R5 ;  /* 0x000000171a177224 */ /* 0x000fe400078e0205 */
[----:B------:R-:W-:Y:S02]  /*2a20*/  IMAD.U32 R5, RZ, RZ, UR15 ;  /* 0x0000000fff057e24 */ /* 0x000fe4000f8e00ff */
[----:B------:R-:W-:Y:S01]  /*2a30*/  IMAD.MOV R4, RZ, RZ, -R28 ;  /* 0x000000ffff047224 */ /* 0x000fe200078e0a1c */
[----:B------:R-:W-:Y:S01]  /*2a40*/  ISETP.GT.U32.AND P5, PT, R24, R23, PT ;  /* 0x000000171800720c */ /* 0x000fe20003fa4070 */
[----:B------:R-:W-:Y:S02]  /*2a50*/  IMAD R6, R5, 0x4, R6 ;  /* 0x0000000405067824 */ /* 0x000fe400078e0206 */
[----:B------:R-:W-:Y:S02]  /*2a60*/  IMAD R27, R4, UR16, R27 ;  /* 0x00000010041b7c24 */ /* 0x000fe4000f8e021b */
[----:B------:R-:W-:-:S02]  /*2a70*/  IMAD R7, R7, 0x4, R6 ;  /* 0x0000000407077824 */ /* 0x000fc400078e0206 */
[----:B------:R-:W-:-:S04]  /*2a80*/  IMAD R28, R17, R28, UR6 ;  /* 0x00000006111c7e24 */ /* 0x000fc8000f8e021c */
[----:B------:R-:W-:Y:S01]  /*2a90*/  LDS R7, [R7] ;  /* 0x0000000007077984 */ /* 0x000fe20000000800 */
[----:B------:R-:W-:Y:S01]  /*2aa0*/  IMAD.IADD R5, R28, 0x1, R27 ;  /* 0x000000011c057824 */ /* 0x000fe200078e021b */
[-C--:B------:R-:W-:Y:S02]  /*2ab0*/  @!P5 IADD3 R23, PT, PT, R23, -R24.reuse, RZ ;  /* 0x800000181717d210 */ /* 0x080fe40007ffe0ff */
[----:B------:R-:W-:Y:S01]  /*2ac0*/  @!P5 IADD3 R26, PT, PT, R26, 0x1, RZ ;  /* 0x000000011a1ad810 */ /* 0x000fe20007ffe0ff */
[----:B------:R-:W-:Y:S01]  /*2ad0*/  IMAD.WIDE R4, R5, 0x4, R2 ;  /* 0x0000000405047825 */ /* 0x000fe200078e0202 */
[----:B------:R-:W-:Y:S02]  /*2ae0*/  ISETP.GE.U32.AND P3, PT, R23, R24, PT ;  /* 0x000000181700720c */ /* 0x000fe40003f66070 */
[----:B------:R-:W0:Y:S11]  /*2af0*/  LDS R23, [R6] ;  /* 0x0000000006177984 */ /* 0x000e360000000800 */
[----:B------:R-:W-:-:S04]  /*2b00*/  @P3 VIADD R26, R26, 0x1 ;  /* 0x000000011a1a3836 */ /* 0x000fc80000000000 */
[----:B------:R-:W-:-:S05]  /*2b10*/  @!P6 IMAD.MOV R26, RZ, RZ, -R26 ;  /* 0x000000ffff1ae224 */ /* 0x000fca00078e0a1a */
[----:B------:R-:W-:-:S04]  /*2b20*/  SEL R26, R20, R26, !P0 ;  /* 0x0000001a141a7207 */ /* 0x000fc80004000000 */
[----:B------:R-:W-:Y:S01]  /*2b30*/  IADD3 R25, PT, PT, -R26, RZ, RZ ;  /* 0x000000ff1a197210 */ /* 0x000fe20007ffe1ff */
[----:B------:R-:W-:-:S04]  /*2b40*/  IMAD R26, R17, R26, UR6 ;  /* 0x00000006111a7e24 */ /* 0x000fc8000f8e021a */
[----:B------:R-:W-:Y:S01]  /*2b50*/  IMAD R25, R25, UR16, R22 ;  /* 0x0000001019197c24 */ /* 0x000fe2000f8e0216 */
[----:B------:R-:W-:-:S03]  /*2b60*/  IADD3 R22, PT, PT, R22, UR15, RZ ;  /* 0x0000000f16167c10 */ /* 0x000fc6000fffe0ff */
[----:B------:R-:W-:Y:S01]  /*2b70*/  IMAD.IADD R25, R26, 0x1, R25 ;  /* 0x000000011a197824 */ /* 0x000fe200078e0219 */
[----:B------:R-:W-:-:S03]  /*2b80*/  ISETP.GE.U32.AND P1, PT, R22, 0x80, PT ;  /* 0x000000801600780c */ /* 0x000fc60003f26070 */
[----:B------:R-:W-:Y:S01]  /*2b90*/  IMAD.WIDE R2, R25, 0x4, R2 ;  /* 0x0000000419027825 */ /* 0x000fe200078e0202 */
[----:B0-----:R3:W-:Y:S04]  /*2ba0*/  STG.E desc[UR12][R4.64], R23 ;  /* 0x0000001704007986 */ /* 0x0017e8000c10190c */
[----:B------:R3:W-:Y:S05]  /*2bb0*/  STG.E desc[UR12][R2.64], R7 ;  /* 0x0000000702007986 */ /* 0x0007ea000c10190c */
[----:B------:R-:W-:Y:S05]  /*2bc0*/  @!P1 BRA `(.L_x_3736) ;  /* 0xfffffff800509947 */ /* 0x000fea000383ffff */
.L_x_3735:
[----:B------:R-:W-:Y:S05]  /*2bd0*/  BSYNC.RECONVERGENT B0 ;  /* 0x0000000000007941 */ /* 0x000fea0003800200 */
.L_x_3734:
[----:B--23--:R-:W-:Y:S01]  /*2be0*/  IMAD.U32 R2, RZ, RZ, UR14 ;  /* 0x0000000eff027e24 */ /* 0x00cfe2000f8e00ff */
[----:B------:R-:W-:-:S04]  /*2bf0*/  UIADD3 UR4, UPT, UPT, UR14, UR4, URZ ;  /* 0x000000040e047290 */ /* 0x000fc8000fffe0ff */
[----:B------:R-:W-:-:S04]  /*2c00*/  SHF.L.U32 R2, R2, 0x4, RZ ;  /* 0x0000000402027819 */ /* 0x000fc800000006ff */
[----:B------:R-:W-:-:S13]  /*2c10*/  ISETP.LE.U32.AND P0, PT, R2, UR4, PT ;  /* 0x0000000402007c0c */ /* 0x000fda000bf03070 */
[----:B------:R-:W-:Y:S05]  /*2c20*/  @!P0 BRA `(.L_x_3737) ;  /* 0xffffffdc00908947 */ /* 0x000fea000383ffff */
[----:B------:R-:W-:Y:S05]  /*2c30*/  EXIT ;  /* 0x000000000000794d */ /* 0x000fea0003800000 */
.L_x_3724:
[----:B------:R-:W-:Y:S01]  /*2c40*/  IMAD.U32 R23, RZ, RZ, UR5 ;  /* 0x00000005ff177e24 */ /* 0x000fe2000f8e00ff */
[----:B------:R-:W-:Y:S01]  /*2c50*/  BSSY B0, `(.L_x_3738) ;  /* 0x0000007000007945 */ /* 0x000fe20003800000 */
[----:B------:R-:W-:Y:S02]  /*2c60*/  MOV R24, R7 ;  /* 0x0000000700187202 */ /* 0x000fe40000000f00 */
[----:B------:R-:W-:Y:S01]  /*2c70*/  IMAD.MOV.U32 R28, RZ, RZ, R23 ;  /* 0x000000ffff1c7224 */ /* 0x000fe200078e0017 */
[----:B------:R-:W-:-:S07]  /*2c80*/  MOV R27, 0xffffffff ;  /* 0xffffffff001b7802 */ /* 0x000fce0000000f00 */
[----:B01-3--:R-:W-:Y:S05]  /*2c90*/  WARPSYNC.COLLECTIVE R27, `(.L_x_3739) ;  /* 0x000000001b087348 */ /* 0x00bfea0003c00000 */
[----:B0-----:R0:W2:Y:S02]  /*2ca0*/  SHFL.IDX P5, R24, R25, R24, R28 ;  /* 0x0000001819187389 */ /* 0x0010a400000a001c */
[----:B0123--:R-:W-:Y:S05]  /*2cb0*/  ENDCOLLECTIVE ;  /* 0x000000000000791b */ /* 0x00ffea0003800000 */
.L_x_3739:
[----:B------:R-:W-:Y:S05]  /*2cc0*/  BSYNC B0 ;  /* 0x0000000000007941 */ /* 0x000fea0003800000 */
.L_x_3738:
[----:B------:R-:W-:Y:S01]  /*2cd0*/  IMAD.MOV.U32 R23, RZ, RZ, R24 ;  /* 0x000000ffff177224 */ /* 0x000fe200078e0018 */
[----:B------:R-:W-:Y:S06]  /*2ce0*/  BRA `(.L_x_3740) ;  /* 0xffffffec004c7947 */ /* 0x000fec000383ffff */
.L_x_3726:
[----:B------:R-:W-:Y:S01]  /*2cf0*/  MOV R27, UR5 ;  /* 0x00000005001b7c02 */ /* 0x000fe20008000f00 */
[----:B------:R-:W-:Y:S01]  /*2d00*/  BSSY B0, `(.L_x_3741) ;  /* 0x0000007000007945 */ /* 0x000fe20003800000 */
[----:B0-----:R-:W-:Y:S02]  /*2d10*/  IMAD.MOV.U32 R24, RZ, RZ, R2 ;  /* 0x000000ffff187224 */ /* 0x001fe400078e0002 */
[----:B------:R-:W-:Y:S01]  /*2d20*/  MOV R28, R27 ;  /* 0x0000001b001c7202 */ /* 0x000fe20000000f00 */
[----:B------:R-:W-:-:S07]  /*2d30*/  IMAD.MOV.U32 R27, RZ, RZ, -0x1 ;  /* 0xffffffffff1b7424 */ /* 0x000fce00078e00ff */
[----:B---3--:R-:W-:Y:S05]  /*2d40*/  WARPSYNC.COLLECTIVE R27, `(.L_x_3742) ;  /* 0x000000001b087348 */ /* 0x008fea0003c00000 */
[----:B------:R0:W1:Y:S02]  /*2d50*/  SHFL.IDX P5, R24, R25, R24, R28 ;  /* 0x0000001819187389 */ /* 0x00006400000a001c */
[----:B01-3--:R-:W-:Y:S05]  /*2d60*/  ENDCOLLECTIVE ;  /* 0x000000000000791b */ /* 0x00bfea0003800000 */
.L_x_3742:
[----:B------:R-:W-:Y:S05]  /*2d70*/  BSYNC B0 ;  /* 0x0000000000007941 */ /* 0x000fea0003800000 */
.L_x_3741:
[----:B------:R-:W-:Y:S05]  /*2d80*/  BRA `(.L_x_3743) ;  /* 0xffffffec003c7947 */ /* 0x000fea000383ffff */
.L_x_3728:
        /* <DEDUP_REMOVED lines=8> */
.L_x_3745:
[----:B------:R-:W-:Y:S05]  /*2e10*/  BSYNC B0 ;  /* 0x0000000000007941 */ /* 0x000fea0003800000 */
.L_x_3744:
[----:B------:R-:W-:Y:S05]  /*2e20*/  BRA `(.L_x_3746) ;  /* 0xffffffec00307947 */ /* 0x000fea000383ffff */
.L_x_3730:
        /* <DEDUP_REMOVED lines=8> */
.L_x_3748:
[----:B------:R-:W-:Y:S05]  /*2eb0*/  BSYNC B0 ;  /* 0x0000000000007941 */ /* 0x000fea0003800000 */
.L_x_3747:
[----:B------:R-:W-:Y:S01]  /*2ec0*/  MOV R25, R24 ;  /* 0x0000001800197202 */ /* 0x000fe20000000f00 */
[----:B------:R-:W-:Y:S06]  /*2ed0*/  BRA `(.L_x_3749) ;  /* 0xffffffec00207947 */ /* 0x000fec000383ffff */
.L_x_3750:
        /* <DEDUP_REMOVED lines=10> */
.L_x_20479:


//--------------------- .text._Z9cuda_gemmIiLi128ELi16ELi1ELi128ELi2ELi2ELi1EEviiiPT_S1_S1_ii --------------------------
	.section	.text._Z9cuda_gemmIiLi128ELi16ELi1ELi128ELi2ELi2ELi1EEviiiPT_S1_S1_ii,"ax",@progbits
	.align	128
        .global         _Z9cuda_gemmIiLi128ELi16ELi1ELi128ELi2ELi2ELi1EEviiiPT_S1_S1_ii
        .type           _Z9cuda_gemmIiLi128ELi16ELi1ELi128ELi2ELi2ELi1EEviiiPT_S1_S1_ii,@function
        .size           _Z9cuda_gemmIiLi128ELi16ELi1ELi128ELi2ELi2ELi1EEviiiPT_S1_S1_ii,(.L_x_20480 - _Z9cuda_gemmIiLi128ELi16ELi1ELi128ELi2ELi2ELi1EEviiiPT_S1_S1_ii)
        .other          _Z9cuda_gemmIiLi128ELi16ELi1ELi128ELi2ELi2ELi1EEviiiPT_S1_S1_ii,@"STO_CUDA_ENTRY STV_DEFAULT"
_Z9cuda_gemmIiLi128ELi16ELi1ELi128ELi2ELi2ELi1EEviiiPT_S1_S1_ii:
.text._Z9cuda_gemmIiLi128ELi16ELi1ELi128ELi2ELi2ELi1EEviiiPT_S1_S1_ii:
        /* <DEDUP_REMOVED lines=12> */
.L_x_3753:
        /* <DEDUP_REMOVED lines=11> */
.L_x_3752:
[----:B------:R-:W-:Y:S05]  /*0170*/  BSYNC.RECONVERGENT B0 ;  /* 0x0000000000007941 */ /* 0x000fea0003800200 */
.L_x_3751:
[----:B------:R-:W1:Y:S01]  /*0180*/  LDCU UR9, c[0x0][0x360] ;  /* 0x00006c00ff0977ac */ /* 0x000e620008000800 */
[----:B0-----:R-:W0:Y:S08]  /*0190*/  LDC R2, c[0x0][0x374] ;  /* 0x0000dd00ff027b82 */ /* 0x001e300000000800 */
[----:B------:R-:W2:Y:S01]  /*01a0*/  S2UR UR7, SR_CTAID.Y ;  /* 0x00000000000779c3 */ /* 0x000ea20000002600 */
[----:B0-----:R-:W-:-:S05]  /*01b0*/  IMAD.SHL.U32 R3, R2, 0x10, RZ ;  /* 0x0000001002037824 */ /* 0x001fca00078e00ff */
[----:B--2---:R-:W-:-:S13]  /*01c0*/  ISETP.LE.U32.AND P0, PT, R3, UR7, PT ;  /* 0x0000000703007c0c */ /* 0x004fda000bf03070 */
[----:B-1----:R-:W-:Y:S05]  /*01d0*/  @P0 EXIT ;  /* 0x000000000000094d */ /* 0x002fea0003800000 */
[----:B------:R-:W0:Y:S01]  /*01e0*/  I2F.U32.RP R8, UR9 ;  /* 0x0000000900087d06 */ /* 0x000e220008209000 */
[----:B------:R-:W-:Y:S01]  /*01f0*/  VIADD R3, R0, UR9 ;  /* 0x0000000900037c36 */ /* 0x000fe20008000000 */
[----:B------:R-:W1:Y:S01]  /*0200*/  S2UR UR6, SR_CgaCtaId ;  /* 0x00000000000679c3 */ /* 0x000e620000008800 */
[----:B------:R-:W-:Y:S01]  /*0210*/  ISETP.NE.U32.AND P2, PT, RZ, UR9, PT ;  /* 0x00000009ff007c0c */ /* 0x000fe2000bf45070 */
[----:B------:R-:W-:Y:S01]  /*0220*/  UMOV UR5, 0x400 ;  /* 0x0000040000057882 */ /* 0x000fe20000000000 */
[----:B------:R-:W-:Y:S01]  /*0230*/  USHF.L.U32 UR8, UR9, 0x2, URZ ;  /* 0x0000000209087899 */ /* 0x000fe200080006ff */
[C---:B------:R-:W-:Y:S01]  /*0240*/  ISETP.GE.U32.AND P0, PT, R3.reuse, 0x80, PT ;  /* 0x000000800300780c */ /* 0x040fe20003f06070 */
[----:B------:R-:W-:Y:S01]  /*0250*/  UIADD3 UR4, UPT, UPT, UR5, 0x80, URZ ;  /* 0x0000008005047890 */ /* 0x000fe2000fffe0ff */
[----:B------:R-:W-:Y:S02]  /*0260*/  VIMNMX.U32 R6, PT, PT, R3, 0x80, !PT ;  /* 0x0000008003067848 */ /* 0x000fe40007fe0000 */
[----:B------:R-:W-:-:S04]  /*0270*/  SEL R7, RZ, 0x1, P0 ;  /* 0x00000001ff077807 */ /* 0x000fc80000000000 */
[----:B------:R-:W-:Y:S01]  /*0280*/  IADD3 R6, PT, PT, R6, -R3, -R7 ;  /* 0x8000000306067210 */ /* 0x000fe20007ffe807 */
[----:B0-----:R-:W0:Y:S01]  /*0290*/  MUFU.RCP R8, R8 ;  /* 0x0000000800087308 */ /* 0x001e220000001000 */
[----:B-1----:R-:W-:Y:S02]  /*02a0*/  ULEA UR12, UR6, UR5, 0x18 ;  /* 0x00000005060c7291 */ /* 0x002fe4000f8ec0ff */
[----:B------:R-:W-:Y:S02]  /*02b0*/  UIADD3 UR5, UPT, UPT, UR5, 0x280, URZ ;  /* 0x0000028005057890 */ /* 0x000fe4000fffe0ff */
[----:B------:R-:W-:Y:S01]  /*02c0*/  ULEA UR4, UR6, UR4, 0x18 ;  /* 0x0000000406047291 */ /* 0x000fe2000f8ec0ff */
[----:B0-----:R-:W-:Y:S01]  /*02d0*/  IADD3 R4, PT, PT, R8, 0xffffffe, RZ ;  /* 0x0ffffffe08047810 */ /* 0x001fe20007ffe0ff */
[----:B------:R-:W-:Y:S01]  /*02e0*/  ULEA UR5, UR6, UR5, 0x18 ;  /* 0x0000000506057291 */ /* 0x000fe2000f8ec0ff */
[----:B------:R-:W-:Y:S02]  /*02f0*/  VIADD R8, R3, UR9 ;  /* 0x0000000903087c36 */ /* 0x000fe40008000000 */
[----:B------:R0:W1:Y:S02]  /*0300*/  F2I.FTZ.U32.TRUNC.NTZ R5, R4 ;  /* 0x0000000400057305 */ /* 0x000064000021f000 */
[----:B------:R-:W-:-:S02]  /*0310*/  VIADD R18, R8, UR9 ;  /* 0x0000000908127c36 */ /* 0x000fc40008000000 */
[----:B0-----:R-:W-:Y:S02]  /*0320*/  HFMA2 R4, -RZ, RZ, 0, 0 ;  /* 0x00000000ff047431 */ /* 0x001fe400000001ff */
[----:B-1----:R-:W-:-:S04]  /*0330*/  IMAD.MOV R9, RZ, RZ, -R5 ;  /* 0x000000ffff097224 */ /* 0x002fc800078e0a05 */
[----:B------:R-:W-:-:S04]  /*0340*/  IMAD R9, R9, UR9, RZ ;  /* 0x0000000909097c24 */ /* 0x000fc8000f8e02ff */
[----:B------:R-:W-:Y:S01]  /*0350*/  IMAD.HI.U32 R5, R5, R9, R4 ;  /* 0x0000000905057227 */ /* 0x000fe200078e0004 */
[----:B------:R-:W-:-:S05]  /*0360*/  LOP3.LUT R9, R0, 0x1, RZ, 0xc, !PT ;  /* 0x0000000100097812 */ /* 0x000fca00078e0cff */
[----:B------:R-:W-:-:S04]  /*0370*/  IMAD.HI.U32 R4, R5, R6, RZ ;  /* 0x0000000605047227 */ /* 0x000fc800078e00ff */
[----:B------:R-:W-:-:S04]  /*0380*/  IMAD.MOV R5, RZ, RZ, -R4 ;  /* 0x000000ffff057224 */ /* 0x000fc800078e0a04 */
[----:B------:R-:W-:Y:S01]  /*0390*/  IMAD R6, R5, UR9, R6 ;  /* 0x0000000905067c24 */ /* 0x000fe2000f8e0206 */
[----:B------:R-:W-:-:S04]  /*03a0*/  LOP3.LUT R5, R0, 0x3f, RZ, 0xc0, !PT ;  /* 0x0000003f00057812 */ /* 0x000fc800078ec0ff */
[----:B------:R-:W-:-:S13]  /*03b0*/  ISETP.GE.U32.AND P0, PT, R6, UR9, PT ;  /* 0x0000000906007c0c */ /* 0x000fda000bf06070 */
[----:B------:R-:W-:Y:S01]  /*03c0*/  @P0 VIADD R6, R6, -UR9 ;  /* 0x8000000906060c36 */ /* 0x000fe20008000000 */
[----:B------:R-:W-:-:S04]  /*03d0*/  @P0 IADD3 R4, PT, PT, R4, 0x1, RZ ;  /* 0x0000000104040810 */ /* 0x000fc80007ffe0ff */
[----:B------:R-:W-:Y:S02]  /*03e0*/  ISETP.GE.U32.AND P1, PT, R6, UR9, PT ;  /* 0x0000000906007c0c */ /* 0x000fe4000bf26070 */
[----:B------:R-:W-:-:S04]  /*03f0*/  SHF.L.U32 R6, R0, 0x2, RZ ;  /* 0x0000000200067819 */ /* 0x000fc800000006ff */
[C---:B------:R-:W-:Y:S01]  /*0400*/  LOP3.LUT R12, R6.reuse, 0x4, RZ, 0xc0, !PT ;  /* 0x00000004060c7812 */ /* 0x040fe200078ec0ff */
[C---:B------:R-:W-:Y:S01]  /*0410*/  VIADD R20, R6.reuse, UR5 ;  /* 0x0000000506147c36 */ /* 0x040fe20008000000 */
[----:B------:R-:W-:Y:S02]  /*0420*/  IADD3 R19, PT, PT, R6, UR4, RZ ;  /* 0x0000000406137c10 */ /* 0x000fe4000fffe0ff */
[----:B------:R-:W-:Y:S01]  /*0430*/  IADD3 R10, PT, PT, R12, UR12, RZ ;  /* 0x0000000c0c0a7c10 */ /* 0x000fe2000fffe0ff */
[----:B------:R-:W-:Y:S02]  /*0440*/  IMAD R11, R5, 0x8, R12 ;  /* 0x00000008050b7824 */ /* 0x000fe400078e020c */
[----:B------:R-:W-:Y:S01]  /*0450*/  @P1 VIADD R4, R4, 0x1 ;  /* 0x0000000104041836 */ /* 0x000fe20000000000 */
[----:B------:R-:W-:Y:S01]  /*0460*/  @!P2 LOP3.LUT R4, RZ, UR9, RZ, 0x33, !PT ;  /* 0x00000009ff04ac12 */ /* 0x000fe2000f8e33ff */
[----:B------:R-:W-:-:S04]  /*0470*/  VIADD R21, R11, UR4 ;  /* 0x000000040b157c36 */ /* 0x000fc80008000000 */
[----:B------:R-:W-:Y:S02]  /*0480*/  IMAD.IADD R4, R7, 0x1, R4 ;  /* 0x0000000107047824 */ /* 0x000fe400078e0204 */
[----:B------:R-:W-:-:S07]  /*0490*/  IMAD.U32 R7, RZ, RZ, UR7 ;  /* 0x00000007ff077e24 */ /* 0x000fce000f8e00ff */
.L_x_3771:
[----:B-1-3--:R-:W-:Y:S01]  /*04a0*/  LOP3.LUT R16, R4, 0x3, RZ, 0xc0, !PT ;  /* 0x0000000304107812 */ /* 0x00afe200078ec0ff */
[C---:B0-2---:R-:W-:Y:S01]  /*04b0*/  IMAD.SHL.U32 R12, R2.reuse, 0x10, RZ ;  /* 0x00000010020c7824 */ /* 0x045fe200078e00ff */
[----:B------:R-:W-:Y:S01]  /*04c0*/  MOV R23, R7 ;  /* 0x0000000700177202 */ /* 0x000fe20000000f00 */
[----:B------:R-:W-:Y:S01]  /*04d0*/  IMAD.IADD R7, R2, 0x1, R7 ;  /* 0x0000000102077824 */ /* 0x000fe200078e0207 */
[----:B------:R-:W-:Y:S01]  /*04e0*/  ISETP.NE.AND P2, PT, R16, 0x3, PT ;  /* 0x000000031000780c */ /* 0x000fe20003f45270 */
[----:B------:R-:W-:Y:S01]  /*04f0*/  BSSY.RECONVERGENT B0, `(.L_x_3754) ;  /* 0x0000019000007945 */ /* 0x000fe20003800200 */
[----:B------:R-:W-:Y:S02]  /*0500*/  ISETP.GE.U32.AND P0, PT, R4, 0x3, PT ;  /* 0x000000030400780c */ /* 0x000fe40003f06070 */
[----:B------:R-:W-:Y:S02]  /*0510*/  ISETP.GE.U32.AND P1, PT, R7, R12, PT ;  /* 0x0000000c0700720c */ /* 0x000fe40003f26070 */
[----:B------:R-:W-:-:S07]  /*0520*/  MOV R26, R0 ;  /* 0x00000000001a7202 */ /* 0x000fce0000000f00 */
[----:B------:R-:W-:Y:S05]  /*0530*/  @!P2 BRA `(.L_x_3755) ;  /* 0x000000000050a947 */ /* 0x000fea0003800000 */
[----:B------:R-:W0:Y:S01]  /*0540*/  LDC.64 R12, c[0x0][0x390] ;  /* 0x0000e400ff0c7b82 */ /* 0x000e220000000a00 */
[----:B------:R-:W-:-:S04]  /*0550*/  IMAD R17, R23, 0x80, R0 ;  /* 0x0000008017117824 */ /* 0x000fc800078e0200 */
[----:B0-----:R-:W-:-:S06]  /*0560*/  IMAD.WIDE.U32 R14, R17, 0x4, R12 ;  /* 0x00000004110e7825 */ /* 0x001fcc00078e000c */
[----:B------:R-:W2:Y:S01]  /*0570*/  LDG.E R15, desc[UR10][R14.64] ;  /* 0x0000000a0e0f7981 */ /* 0x000ea2000c1e1900 */
[----:B------:R-:W-:Y:S01]  /*0580*/  ISETP.NE.AND P3, PT, R16, RZ, PT ;  /* 0x000000ff1000720c */ /* 0x000fe20003f65270 */
[----:B------:R-:W-:Y:S02]  /*0590*/  IMAD.MOV.U32 R26, RZ, RZ, R3 ;  /* 0x000000ffff1a7224 */ /* 0x000fe400078e0003 */
[----:B--2---:R0:W-:Y:S10]  /*05a0*/  STS [R6+UR4], R15 ;  /* 0x0000000f06007988 */ /* 0x0041f40008000804 */
        /* <DEDUP_REMOVED lines=13> */
.L_x_3755:
[----:B------:R-:W-:Y:S05]  /*0680*/  BSYNC.RECONVERGENT B0 ;  /* 0x0000000000007941 */ /* 0x000fea0003800200 */
.L_x_3754:
[----:B------:R-:W-:Y:S04]  /*0690*/  BSSY.RECONVERGENT B0, `(.L_x_3756) ;  /* 0x0000024000007945 */ /* 0x000fe80003800200 */
[----:B------:R-:W-:Y:S05]  /*06a0*/  @!P0 BRA `(.L_x_3757) ;  /* 0x0000000000888947 */ /* 0x000fea0003800000 */
[----:B------:R-:W2:Y:S01]  /*06b0*/  S2UR UR7, SR_CgaCtaId ;  /* 0x00000000000779c3 */ /* 0x000ea20000008800 */
[----:B------:R-:W-:Y:S01]  /*06c0*/  UMOV UR6, 0x400 ;  /* 0x0000040000067882 */ /* 0x000fe20000000000 */
[----:B0-----:R-:W-:Y:S01]  /*06d0*/  IMAD R15, R23, 0x80, R26 ;  /* 0x00000080170f7824 */ /* 0x001fe200078e021a */
[----:B------:R-:W-:-:S04]  /*06e0*/  UIADD3 UR6, UPT, UPT, UR6, 0x80, URZ ;  /* 0x0000008006067890 */ /* 0x000fc8000fffe0ff */
[----:B------:R-:W-:Y:S01]  /*06f0*/  IADD3 R24, PT, PT, R15, UR9, RZ ;  /* 0x000000090f187c10 */ /* 0x000fe2000fffe0ff */
[----:B------:R-:W0:Y:S08]  /*0700*/  LDC R22, c[0x0][0x360] ;  /* 0x0000d800ff167b82 */ /* 0x000e300000000800 */
[----:B-1----:R-:W1:Y:S01]  /*0710*/  LDC.64 R12, c[0x0][0x390] ;  /* 0x0000e400ff0c7b82 */ /* 0x002e620000000a00 */
[----:B--2---:R-:W-:-:S06]  /*0720*/  ULEA UR6, UR7, UR6, 0x18 ;  /* 0x0000000607067291 */ /* 0x004fcc000f8ec0ff */
[----:B------:R-:W-:Y:S01]  /*0730*/  LEA R29, R26, UR6, 0x2 ;  /* 0x000000061a1d7c11 */ /* 0x000fe2000f8e10ff */
[C-C-:B0-----:R-:W-:Y:S02]  /*0740*/  IMAD R25, R22.reuse, 0x2, R15.reuse ;  /* 0x0000000216197824 */ /* 0x141fe400078e020f */
[----:B------:R-:W-:Y:S02]  /*0750*/  IMAD R27, R22, 0x3, R15 ;  /* 0x00000003161b7824 */ /* 0x000fe400078e020f */
[----:B-1----:R-:W-:-:S07]  /*0760*/  IMAD.WIDE.U32 R14, R15, 0x4, R12 ;  /* 0x000000040f0e7825 */ /* 0x002fce00078e000c */
.L_x_3758:
[----:B------:R-:W2:Y:S01]  /*0770*/  LDG.E R28, desc[UR10][R14.64] ;  /* 0x0000000a0e1c7981 */ /* 0x000ea2000c1e1900 */
[----:B------:R-:W-:-:S03]  /*0780*/  IMAD.WIDE.U32 R16, R24, 0x4, R12 ;  /* 0x0000000418107825 */ /* 0x000fc600078e000c */
[----:B--2---:R0:W-:Y:S04]  /*0790*/  STS [R29], R28 ;  /* 0x0000001c1d007388 */ /* 0x0041e80000000800 */
[----:B0-----:R0:W2:Y:S02]  /*07a0*/  LDG.E R28, desc[UR10][R16.64] ;  /* 0x0000000a101c7981 */ /* 0x0010a4000c1e1900 */
[----:B0-----:R-:W-:-:S06]  /*07b0*/  IMAD.WIDE.U32 R16, R25, 0x4, R12 ;  /* 0x0000000419107825 */ /* 0x001fcc00078e000c */
[----:B------:R-:W3:Y:S04]  /*07c0*/  LDG.E R16, desc[UR10][R16.64] ;  /* 0x0000000a10107981 */ /* 0x000ee8000c1e1900 */
[----:B--2---:R0:W-:Y:S02]  /*07d0*/  STS [R29+UR8], R28 ;  /* 0x0000001c1d007988 */ /* 0x0041e40008000808 */
[----:B0-----:R-:W-:-:S05]  /*07e0*/  IMAD R28, R22, 0x8, R29 ;  /* 0x00000008161c7824 */ /* 0x001fca00078e021d */
[----:B---3--:R0:W-:Y:S02]  /*07f0*/  STS [R28], R16 ;  /* 0x000000101c007388 */ /* 0x0081e40000000800 */
[----:B0-----:R-:W-:-:S06]  /*0800*/  IMAD.WIDE.U32 R16, R27, 0x4, R12 ;  /* 0x000000041b107825 */ /* 0x001fcc00078e000c */
[----:B------:R-:W2:Y:S01]  /*0810*/  LDG.E R17, desc[UR10][R16.64] ;  /* 0x0000000a10117981 */ /* 0x000ea2000c1e1900 */
[----:B------:R-:W-:Y:S01]  /*0820*/  IMAD R28, R22, 0xc, R29 ;  /* 0x0000000c161c7824 */ /* 0x000fe200078e021d */
[----:B------:R-:W-:-:S04]  /*0830*/  IADD3 R26, PT, PT, R26, UR8, RZ ;  /* 0x000000081a1a7c10 */ /* 0x000fc8000fffe0ff */
        /* <DEDUP_REMOVED lines=9> */
.L_x_3757:
[----:B------:R-:W-:Y:S05]  /*08d0*/  BSYNC.RECONVERGENT B0 ;  /* 0x0000000000007941 */ /* 0x000fea0003800200 */
.L_x_3756:
[----:B-1----:R-:W-:Y:S01]  /*08e0*/  LOP3.LUT R12, R0, 0x1, RZ, 0xc0, !PT ;  /* 0x00000001000c7812 */ /* 0x002fe200078ec0ff */
[----:B------:R-:W-:Y:S01]  /*08f0*/  BAR.SYNC.DEFER_BLOCKING 0x0 ;  /* 0x0000000000007b1d */ /* 0x000fe20000010000 */
[----:B------:R-:W-:Y:S01]  /*0900*/  VIADD R22, R21, 0xfffffff8 ;  /* 0xfffffff815167836 */ /* 0x000fe20000000000 */
[----:B------:R-:W-:Y:S01]  /*0910*/  IADD3 R16, PT, PT, R20, UR8, RZ ;  /* 0x0000000814107c10 */ /* 0x000fe2000fffe0ff */
[----:B------:R-:W-:Y:S01]  /*0920*/  IMAD.MOV.U32 R13, RZ, RZ, R0 ;  /* 0x000000ffff0d7224 */ /* 0x000fe200078e0000 */
[----:B------:R-:W-:Y:S02]  /*0930*/  ISETP.NE.AND P3, PT, R12, RZ, PT ;  /* 0x000000ff0c00720c */ /* 0x000fe40003f65270 */
[----:B------:R-:W-:Y:S11]  /*0940*/  BSSY.RECONVERGENT B0, `(.L_x_3759) ;  /* 0x000000d000007945 */ /* 0x000ff60003800200 */
[----:B------:R-:W-:Y:S01]  /*0950*/  @!P3 IMAD.MOV R22, RZ, RZ, R21 ;  /* 0x000000ffff16b224 */ /* 0x000fe200078e0215 */
[----:B------:R-:W-:Y:S06]  /*0960*/  @!P2 BRA `(.L_x_3760) ;  /* 0x000000000028a947 */ /* 0x000fec0003800000 */
[----:B------:R1:W-:Y:S01]  /*0970*/  STS [R6+UR5], RZ ;  /* 0x000000ff06007988 */ /* 0x0003e20008000805 */
[----:B------:R-:W-:Y:S02]  /*0980*/  LOP3.LUT R14, R4, 0x3, RZ, 0xc0, !PT ;  /* 0x00000003040e7812 */ /* 0x000fe400078ec0ff */
[----:B------:R-:W-:Y:S02]  /*0990*/  MOV R13, R3 ;  /* 0x00000003000d7202 */ /* 0x000fe40000000f00 */
[----:B------:R-:W-:-:S13]  /*09a0*/  ISETP.NE.AND P3, PT, R14, RZ, PT ;  /* 0x000000ff0e00720c */ /* 0x000fda0003f65270 */
[----:B-1----:R-:W-:Y:S05]  /*09b0*/  @!P3 BRA `(.L_x_3760) ;  /* 0x000000000014b947 */ /* 0x002fea0003800000 */
[----:B------:R-:W-:Y:S01]  /*09c0*/  ISETP.NE.AND P3, PT, R14, 0x1, PT ;  /* 0x000000010e00780c */ /* 0x000fe20003f65270 */
[----:B------:R1:W-:Y:S01]  /*09d0*/  STS [R20+UR8], RZ ;  /* 0x000000ff14007988 */ /* 0x0003e20008000808 */
[----:B------:R-:W-:-:S11]  /*09e0*/  IMAD.MOV.U32 R13, RZ, RZ, R8 ;  /* 0x000000ffff0d7224 */ /* 0x000fd600078e0008 */
[----:B------:R1:W-:Y:S01]  /*09f0*/  @P3 STS [R16+UR8], RZ ;  /* 0x000000ff10003988 */ /* 0x0003e20008000808 */
[----:B------:R-:W-:-:S07]  /*0a00*/  @P3 IMAD.MOV.U32 R13, RZ, RZ, R18 ;  /* 0x000000ffff0d3224 */ /* 0x000fce00078e0012 */
.L_x_3760:
[----:B------:R-:W-:Y:S05]  /*0a10*/  BSYNC.RECONVERGENT B0 ;  /* 0x0000000000007941 */ /* 0x000fea0003800200 */
.L_x_3759:
[----:B------:R-:W-:Y:S04]  /*0a20*/  BSSY.RECONVERGENT B0, `(.L_x_3761) ;  /* 0x0000010000007945 */ /* 0x000fe80003800200 */
[----:B------:R-:W-:Y:S05]  /*0a30*/  @!P0 BRA `(.L_x_3762) ;  /* 0x0000000000388947 */ /* 0x000fea0003800000 */
[----:B0-----:R-:W0:Y:S01]  /*0a40*/  S2R R15, SR_CgaCtaId ;  /* 0x00000000000f7919 */ /* 0x001e220000008800 */
[----:B------:R-:W-:-:S04]  /*0a50*/  MOV R14, 0x400 ;  /* 0x00000400000e7802 */ /* 0x000fc80000000f00 */
[----:B------:R-:W-:-:S04]  /*0a60*/  IADD3 R14, PT, PT, R14, 0x280, RZ ;  /* 0x000002800e0e7810 */ /* 0x000fc80007ffe0ff */
[----:B0-----:R-:W-:-:S07]  /*0a70*/  LEA R24, R15, R14, 0x18 ;  /* 0x0000000e0f187211 */ /* 0x001fce00078ec0ff */
.L_x_3763:
        /* <DEDUP_REMOVED lines=10> */
.L_x_3762:
[----:B------:R-:W-:Y:S05]  /*0b20*/  BSYNC.RECONVERGENT B0 ;  /* 0x0000000000007941 */ /* 0x000fea0003800200 */
.L_x_3761:
[----:B------:R3:W4:Y:S01]  /*0b30*/  LDS R13, [R22+0x4] ;  /* 0x00000400160d7984 */ /* 0x0007220000000800 */
[----:B------:R-:W5:Y:S01]  /*0b40*/  S2UR UR7, SR_CgaCtaId ;  /* 0x00000000000779c3 */ /* 0x000f620000008800 */
[----:B------:R-:W-:Y:S01]  /*0b50*/  UMOV UR6, 0x400 ;  /* 0x0000040000067882 */ /* 0x000fe20000000000 */
[----:B0-2---:R-:W-:Y:S01]  /*0b60*/  SHF.R.U32.HI R15, RZ, 0x6, R0 ;  /* 0x00000006ff0f7819 */ /* 0x005fe20000011600 */
[----:B------:R3:W0:Y:S01]  /*0b70*/  LDS R14, [R11+UR4] ;  /* 0x000000040b0e7984 */ /* 0x0006220008000800 */
[----:B------:R-:W-:-:S04]  /*0b80*/  UIADD3 UR6, UPT, UPT, UR6, 0x280, URZ ;  /* 0x0000028006067890 */ /* 0x000fc8000fffe0ff */
[----:B---3-5:R-:W-:-:S12]  /*0b90*/  ULEA UR6, UR7, UR6, 0x18 ;  /* 0x0000000607067291 */ /* 0x028fd8000f8ec0ff */
.L_x_3765:
[----:B--2---:R-:W-:Y:S01]  /*0ba0*/  IMAD R17, R15, 0xc, R10 ;  /* 0x0000000c0f117824 */ /* 0x004fe200078e020a */
[----:B------:R-:W-:-:S05]  /*0bb0*/  UMOV UR7, 0xffffffff ;  /* 0xffffffff00077882 */ /* 0x000fca0000000000 */
[----:B------:R-:W2:Y:S01]  /*0bc0*/  LDS R17, [R17] ;  /* 0x0000000011117984 */ /* 0x000ea20000000800 */
[----:B------:R-:W-:Y:S05]  /*0bd0*/  BRA.DIV UR7, `(.L_x_3764) ;  /* 0x00000006070c7947 */ /* 0x000fea000b800000 */
[----:B--2---:R-:W0:Y:S04]  /*0be0*/  SHFL.IDX PT, R25, R17, R12, 0x1e1f ;  /* 0x001e1f0c11197589 */ /* 0x004e2800000e0000 */
[----:B------:R2:W3:Y:S01]  /*0bf0*/  SHFL.IDX PT, R24, R17, R9, 0x1e1f ;  /* 0x001e1f0911187589 */ /* 0x0004e200000e0000 */
[----:B0-----:R-:W-:-:S07]  /*0c00*/  IMAD R22, R14, R25, RZ ;  /* 0x000000190e167224 */ /* 0x001fce00078e02ff */
.L_x_3775:
[----:B--2---:R-:W-:Y:S01]  /*0c10*/  IMAD R17, R15, 0x40, R5 ;  /* 0x000000400f117824 */ /* 0x004fe200078e0205 */
[----:B------:R-:W0:Y:S01]  /*0c20*/  LDC R26, c[0x0][0x360] ;  /* 0x0000d800ff1a7b82 */ /* 0x000e220000000800 */
[----:B---34-:R-:W-:-:S03]  /*0c30*/  IMAD R22, R13, R24, R22 ;  /* 0x000000180d167224 */ /* 0x018fc600078e0216 */
[----:B------:R-:W-:-:S05]  /*0c40*/  LEA R17, R17, UR6, 0x2 ;  /* 0x0000000611117c11 */ /* 0x000fca000f8e10ff */
[----:B------:R-:W2:Y:S01]  /*0c50*/  LDS R25, [R17] ;  /* 0x0000000011197984 */ /* 0x000ea20000000800 */
[----:B0-----:R-:W-:-:S04]  /*0c60*/  LEA.HI R15, R26, R15, RZ, 0x1a ;  /* 0x0000000f1a0f7211 */ /* 0x001fc800078fd0ff */
[----:B------:R-:W-:Y:S02]  /*0c70*/  ISETP.GE.U32.AND P3, PT, R15, 0x2, PT ;  /* 0x000000020f00780c */ /* 0x000fe40003f66070 */
[----:B--2---:R-:W-:-:S05]  /*0c80*/  IADD3 R22, PT, PT, R22, R25, RZ ;  /* 0x0000001916167210 */ /* 0x004fca0007ffe0ff */
[----:B------:R2:W-:Y:S06]  /*0c90*/  STS [R17], R22 ;  /* 0x0000001611007388 */ /* 0x0005ec0000000800 */
[----:B------:R-:W-:Y:S05]  /*0ca0*/  @!P3 BRA `(.L_x_3765) ;  /* 0xfffffffc00bcb947 */ /* 0x000fea000383ffff */
[----:B------:R-:W-:Y:S05]  /*0cb0*/  WARPSYNC.ALL ;  /* 0x0000000000007948 */ /* 0x000fea0003800000 */
[----:B------:R-:W-:Y:S01]  /*0cc0*/  BAR.SYNC.DEFER_BLOCKING 0x0 ;  /* 0x0000000000007b1d */ /* 0x000fe20000010000 */
[----:B--2---:R-:W-:-:S05]  /*0cd0*/  IMAD.MOV.U32 R22, RZ, RZ, R0 ;  /* 0x000000ffff167224 */ /* 0x004fca00078e0000 */
[----:B------:R-:W-:Y:S04]  /*0ce0*/  BSSY.RECONVERGENT B0, `(.L_x_3766) ;  /* 0x0000016000007945 */ /* 0x000fe80003800200 */
[----:B------:R-:W-:Y:S05]  /*0cf0*/  @!P2 BRA `(.L_x_3767) ;  /* 0x000000000050a947 */ /* 0x000fea0003800000 */
[----:B------:R-:W0:Y:S01]  /*0d00*/  LDS R15, [R6+UR5] ;  /* 0x00000005060f7984 */ /* 0x000e220008000800 */
[----:B------:R-:W2:Y:S01]  /*0d10*/  LDC.64 R12, c[0x0][0x3a0] ;  /* 0x0000e800ff0c7b82 */ /* 0x000ea20000000a00 */
[----:B------:R-:W-:Y:S01]  /*0d20*/  IMAD R17, R23, 0x80, R0 ;  /* 0x0000008017117824 */ /* 0x000fe200078e0200 */
[----:B------:R-:W-:Y:S02]  /*0d30*/  LOP3.LUT R14, R4, 0x3, RZ, 0xc0, !PT ;  /* 0x00000003040e7812 */ /* 0x000fe400078ec0ff */
[----:B------:R-:W-:Y:S02]  /*0d40*/  MOV R22, R3 ;  /* 0x0000000300167202 */ /* 0x000fe40000000f00 */
[----:B------:R-:W-:Y:S01]  /*0d50*/  ISETP.NE.AND P2, PT, R14, RZ, PT ;  /* 0x000000ff0e00720c */ /* 0x000fe20003f45270 */
[----:B--2---:R-:W-:-:S05]  /*0d60*/  IMAD.WIDE R12, R17, 0x4, R12 ;  /* 0x00000004110c7825 */ /* 0x004fca00078e020c */
[----:B0-----:R0:W-:Y:S07]  /*0d70*/  STG.E desc[UR10][R12.64], R15 ;  /* 0x0000000f0c007986 */ /* 0x0011ee000c10190a */
[----:B------:R-:W-:Y:S05]  /*0d80*/  @!P2 BRA `(.L_x_3767) ;  /* 0x00000000002ca947 */ /* 0x000fea0003800000 */
[----:B------:R-:W-:Y:S01]  /*0d90*/  ISETP.NE.AND P2, PT, R14, 0x1, PT ;  /* 0x000000010e00780c */ /* 0x000fe20003f45270 */
[----:B------:R-:W2:Y:S01]  /*0da0*/  LDS R17, [R20+UR8] ;  /* 0x0000000814117984 */ /* 0x000ea20008000800 */
[----:B------:R-:W-:Y:S02]  /*0db0*/  IADD3 R14, P3, PT, R12, UR8, RZ ;  /* 0x000000080c0e7c10 */ /* 0x000fe4000ff7e0ff */
[----:B------:R-:W-:-:S03]  /*0dc0*/  MOV R22, R8 ;  /* 0x0000000800167202 */ /* 0x000fc60000000f00 */
[----:B0-----:R-:W-:-:S06]  /*0dd0*/  IMAD.X R15, RZ, RZ, R13, P3 ;  /* 0x000000ffff0f7224 */ /* 0x001fcc00018e060d */
[----:B------:R-:W0:Y:S01]  /*0de0*/  @P2 LDS R25, [R16+UR8] ;  /* 0x0000000810192984 */ /* 0x000e220008000800 */
[----:B------:R-:W-:Y:S01]  /*0df0*/  @P2 IADD3 R12, P3, PT, R14, UR8, RZ ;  /* 0x000000080e0c2c10 */ /* 0x000fe2000ff7e0ff */
[----:B------:R-:W-:-:S04]  /*0e00*/  @P2 IMAD.MOV.U32 R22, RZ, RZ, R18 ;  /* 0x000000ffff162224 */ /* 0x000fc800078e0012 */
[----:B------:R-:W-:Y:S01]  /*0e10*/  @P2 IMAD.X R13, RZ, RZ, R15, P3 ;  /* 0x000000ffff0d2224 */ /* 0x000fe200018e060f */
[----:B--2---:R2:W-:Y:S04]  /*0e20*/  STG.E desc[UR10][R14.64], R17 ;  /* 0x000000110e007986 */ /* 0x0045e8000c10190a */
[----:B0-----:R2:W-:Y:S03]  /*0e30*/  @P2 STG.E desc[UR10][R12.64], R25 ;  /* 0x000000190c002986 */ /* 0x0015e6000c10190a */
.L_x_3767:
[----:B------:R-:W-:Y:S05]  /*0e40*/  BSYNC.RECONVERGENT B0 ;  /* 0x0000000000007941 */ /* 0x000fea0003800200 */
.L_x_3766:
[----:B------:R-:W-:Y:S04]  /*0e50*/  BSSY.RECONVERGENT B0, `(.L_x_3768) ;  /* 0x0000019000007945 */ /* 0x000fe80003800200 */
[----:B------:R-:W-:Y:S05]  /*0e60*/  @!P0 BRA `(.L_x_3769) ;  /* 0x00000000005c8947 */ /* 0x000fea0003800000 */
.L_x_3770:
[C---:B0-23--:R-:W-:Y:S01]  /*0e70*/  LEA R12, R22.reuse, UR6, 0x2 ;  /* 0x00000006160c7c11 */ /* 0x04dfe2000f8e10ff */
[----:B------:R-:W0:Y:S01]  /*0e80*/  LDC.64 R24, c[0x0][0x3a0] ;  /* 0x0000e800ff187b82 */ /* 0x000e220000000a00 */
[----:B------:R-:W-:Y:S02]  /*0e90*/  IMAD R13, R23, 0x80, R22 ;  /* 0x00000080170d7824 */ /* 0x000fe400078e0216 */
[----:B------:R-:W-:Y:S01]  /*0ea0*/  VIADD R22, R22, UR8 ;  /* 0x0000000816167c36 */ /* 0x000fe20008000000 */
[----:B------:R-:W2:Y:S01]  /*0eb0*/  LDS R28, [R12] ;  /* 0x000000000c1c7984 */ /* 0x000ea20000000800 */
[----:B------:R-:W-:-:S03]  /*0ec0*/  VIADD R29, R12, UR8 ;  /* 0x000000080c1d7c36 */ /* 0x000fc60008000000 */
[----:B------:R3:W4:Y:S02]  /*0ed0*/  LDS R27, [R12+UR8] ;  /* 0x000000080c1b7984 */ /* 0x0007240008000800 */
[----:B------:R-:W-:Y:S02]  /*0ee0*/  IADD3 R26, PT, PT, R29, UR8, RZ ;  /* 0x000000081d1a7c10 */ /* 0x000fe4000fffe0ff */
[----:B------:R-:W5:Y:S04]  /*0ef0*/  LDS R29, [R29+UR8] ;  /* 0x000000081d1d7984 */ /* 0x000f680008000800 */
[----:B------:R-:W5:Y:S01]  /*0f00*/  LDS R26, [R26+UR8] ;  /* 0x000000081a1a7984 */ /* 0x000f620008000800 */
[----:B0-----:R-:W-:-:S03]  /*0f10*/  IMAD.WIDE R24, R13, 0x4, R24 ;  /* 0x000000040d187825 */ /* 0x001fc600078e0218 */
[----:B-1----:R-:W-:-:S05]  /*0f20*/  IADD3 R16, P0, PT, R24, UR8, RZ ;  /* 0x0000000818107c10 */ /* 0x002fca000ff1e0ff */
[----:B------:R-:W-:Y:S01]  /*0f30*/  IMAD.X R17, RZ, RZ, R25, P0 ;  /* 0x000000ffff117224 */ /* 0x000fe200000e0619 */
[----:B------:R-:W-:-:S04]  /*0f40*/  IADD3 R14, P0, PT, R16, UR8, RZ ;  /* 0x00000008100e7c10 */ /* 0x000fc8000ff1e0ff */
[----:B------:R-:W-:Y:S02]  /*0f50*/  IADD3.X R15, PT, PT, RZ, R17, RZ, P0, !PT ;  /* 0x00000011ff0f7210 */ /* 0x000fe400007fe4ff */
[----:B---3--:R-:W-:Y:S01]  /*0f60*/  IADD3 R12, P0, PT, R14, UR8, RZ ;  /* 0x000000080e0c7c10 */ /* 0x008fe2000ff1e0ff */
[----:B--2---:R3:W-:Y:S04]  /*0f70*/  STG.E desc[UR10][R24.64], R28 ;  /* 0x0000001c18007986 */ /* 0x0047e8000c10190a */
[----:B------:R-:W-:Y:S01]  /*0f80*/  IMAD.X R13, RZ, RZ, R15, P0 ;  /* 0x000000ffff0d7224 */ /* 0x000fe200000e060f */
[----:B------:R-:W-:Y:S01]  /*0f90*/  ISETP.GE.U32.AND P0, PT, R22, 0x80, PT ;  /* 0x000000801600780c */ /* 0x000fe20003f06070 */
[----:B----4-:R3:W-:Y:S04]  /*0fa0*/  STG.E desc[UR10][R16.64], R27 ;  /* 0x0000001b10007986 */ /* 0x0107e8000c10190a */
[----:B-----5:R3:W-:Y:S04]  /*0fb0*/  STG.E desc[UR10][R14.64], R29 ;  /* 0x0000001d0e007986 */ /* 0x0207e8000c10190a */
[----:B------:R3:W-:Y:S04]  /*0fc0*/  STG.E desc[UR10][R12.64], R26 ;  /* 0x0000001a0c007986 */ /* 0x0007e8000c10190a */
[----:B------:R-:W-:Y:S05]  /*0fd0*/  @!P0 BRA `(.L_x_3770) ;  /* 0xfffffffc00a48947 */ /* 0x000fea000383ffff */
.L_x_3769:
[----:B------:R-:W-:Y:S05]  /*0fe0*/  BSYNC.RECONVERGENT B0 ;  /* 0x0000000000007941 */ /* 0x000fea0003800200 */
.L_x_3768:
[----:B------:R-:W-:Y:S05]  /*0ff0*/  @!P1 BRA `(.L_x_3771) ;  /* 0xfffffff400289947 */ /* 0x000fea000383ffff */
[----:B------:R-:W-:Y:S05]  /*1000*/  EXIT ;  /* 0x000000000000794d */ /* 0x000fea0003800000 */
.L_x_3764:
[----:B------:R-:W-:Y:S01]  /*1010*/  BSSY B0, `(.L_x_3772) ;  /* 0x0000007000007945 */ /* 0x000fe20003800000 */
[----:B------:R-:W-:Y:S01]  /*1020*/  MOV R27, R12 ;  /* 0x0000000c001b7202 */ /* 0x000fe20000000f00 */
[----:B------:R-:W-:Y:S01]  /*1030*/  IMAD.MOV.U32 R28, RZ, RZ, 0x1e1f ;  /* 0x00001e1fff1c7424 */ /* 0x000fe200078e00ff */
[----:B------:R-:W-:-:S07]  /*1040*/  MOV R26, 0xffffffff ;  /* 0xffffffff001a7802 */ /* 0x000fce0000000f00 */
[----:B012-4-:R-:W-:Y:S05]  /*1050*/  WARPSYNC.COLLECTIVE R26, `(.L_x_3773) ;  /* 0x000000001a087348 */ /* 0x017fea0003c00000 */
[----:B--2---:R2:W3:Y:S02]  /*1060*/  SHFL.IDX P3, R24, R17, R27, R28 ;  /* 0x0000001b11187389 */ /* 0x0044e4000006001c */
[----:B01234-:R-:W-:Y:S05]  /*1070*/  ENDCOLLECTIVE ;  /* 0x000000000000791b */ /* 0x01ffea0003800000 */
.L_x_3773:
[----:B------:R-:W-:Y:S05]  /*1080*/  BSYNC B0 ;  /* 0x0000000000007941 */ /* 0x000fea0003800000 */
.L_x_3772:
[----:B------:R-:W-:Y:S01]  /*1090*/  MOV R27, R9 ;  /* 0x00000009001b7202 */ /* 0x000fe20000000f00 */
[----:B------:R-:W-:Y:S01]  /*10a0*/  IMAD.MOV.U32 R28, RZ, RZ, 0x1e1f ;  /* 0x00001e1fff1c7424 */ /* 0x000fe200078e00ff */
[----:B------:R-:W-:Y:S01]  /*10b0*/  MOV R26, 0xffffffff ;  /* 0xffffffff001a7802 */ /* 0x000fe20000000f00 */
[----:B------:R-:W-:-:S07]  /*10c0*/  IMAD.MOV.U32 R25, RZ, RZ, R24 ;  /* 0x000000ffff197224 */ /* 0x000fce00078e0018 */
[----:B------:R-:W-:Y:S05]  /*10d0*/  WARPSYNC.COLLECTIVE R26, `(.L_x_3774) ;  /* 0x000000001a087348 */ /* 0x000fea0003c00000 */
[----:B------:R0:W1:Y:S02]  /*10e0*/  SHFL.IDX P3, R24, R17, R27, R28 ;  /* 0x0000001b11187389 */ /* 0x000064000006001c */
[----:B01----:R-:W-:Y:S05]  /*10f0*/  ENDCOLLECTIVE ;  /* 0x000000000000791b */ /* 0x003fea0003800000 */
.L_x_3774:
[----:B------:R-:W-:Y:S01]  /*1100*/  IMAD R22, R14, R25, RZ ;  /* 0x000000190e167224 */ /* 0x000fe200078e02ff */
[----:B------:R-:W-:Y:S06]  /*1110*/  BRA `(.L_x_3775) ;  /* 0xfffffff800bc7947 */ /* 0x000fec000383ffff */
.L_x_3776:
        /* <DEDUP_REMOVED lines=14> */
.L_x_20480:


//--------------------- .text._Z9cuda_gemmIiLi128ELi16ELi1ELi128ELi2ELi2ELi0EEviiiPT_S1_S1_ii --------------------------
	.section	.text._Z9cuda_gemmIiLi128ELi16ELi1ELi128ELi2ELi2ELi0EEviiiPT_S1_S1_ii,"ax",@progbits
	.align	128
        .global         _Z9cuda_gemmIiLi128ELi16ELi1ELi128ELi2ELi2ELi0EEviiiPT_S1_S1_ii
        .type           _Z9cuda_gemmIiLi128ELi16ELi1ELi128ELi2ELi2ELi0EEviiiPT_S1_S1_ii,@function
        .size           _Z9cuda_gemmIiLi128ELi16ELi1ELi128ELi2ELi2ELi0EEviiiPT_S1_S1_ii,(.L_x_20481 - _Z9cuda_gemmIiLi128ELi16ELi1ELi128ELi2ELi2ELi0EEviiiPT_S1_S1_ii)
        .other          _Z9cuda_gemmIiLi128ELi16ELi1ELi128ELi2ELi2ELi0EEviiiPT_S1_S1_ii,@"STO_CUDA_ENTRY STV_DEFAULT"
_Z9cuda_gemmIiLi128ELi16ELi1ELi128ELi2ELi2ELi0EEviiiPT_S1_S1_ii:
.text._Z9cuda_gemmIiLi128ELi16ELi1ELi128ELi2ELi2ELi0EEviiiPT_S1_S1_ii:
        /* <DEDUP_REMOVED lines=30> */
[----:B---3--:R-:W-:Y:S02]  /*01e0*/  IMAD.MOV R15, RZ, RZ, -R11 ;  /* 0x000000ffff0f7224 */ /* 0x008fe400078e0a0b */
[----:B------:R-:W-:Y:S01]  /*01f0*/  IMAD.HI.U32 R6, R9, R13, R8 ;  /* 0x0000000d09067227 */ /* 0x000fe200078e0008 */
[----:B------:R-:W-:-:S03]  /*0200*/  LOP3.LUT R13, RZ, UR16, RZ, 0x33, !PT ;  /* 0x00000010ff0d7c12 */ /* 0x000fc6000f8e33ff */
[----:B------:R-:W-:-:S04]  /*0210*/  IMAD R15, R15, UR17, RZ ;  /* 0x000000110f0f7c24 */ /* 0x000fc8000f8e02ff */
[----:B------:R-:W-:-:S04]  /*0220*/  IMAD.HI.U32 R12, R11, R15, R10 ;  /* 0x0000000f0b0c7227 */ /* 0x000fc800078e000a */
[----:B--2-4-:R-:W-:-:S07]  /*0230*/  IMAD.MOV.U32 R11, RZ, RZ, R7 ;  /* 0x000000ffff0b7224 */ /* 0x014fce00078e0007 */
.L_x_3779:
        /* <DEDUP_REMOVED lines=19> */
[----:B------:R-:W-:Y:S02]  /*0370*/  SEL R10, R13, R10, !P1 ;  /* 0x0000000a0d0a7207 */ /* 0x000fe40004800000 */
[----:B0-----:R-:W-:-:S03]  /*0380*/  SEL R9, R17, R14, !P4 ;  /* 0x0000000e11097207 */ /* 0x001fc60006000000 */
[----:B------:R-:W-:-:S04]  /*0390*/  IMAD R10, R10, 0xc, R5 ;  /* 0x0000000c0a0a7824 */ /* 0x000fc800078e0205 */
[----:B------:R-:W-:-:S05]  /*03a0*/  IMAD R9, R9, 0x4, R10 ;  /* 0x0000000409097824 */ /* 0x000fca00078e020a */
[----:B--2---:R0:W-:Y:S01]  /*03b0*/  STS [R9], R8 ;  /* 0x0000000809007388 */ /* 0x0041e20000000800 */
[----:B------:R-:W-:Y:S05]  /*03c0*/  @!P0 BRA `(.L_x_3779) ;  /* 0xfffffffc009c8947 */ /* 0x000fea000383ffff */
.L_x_3778:
[----:B------:R-:W-:Y:S05]  /*03d0*/  BSYNC.RECONVERGENT B0 ;  /* 0x0000000000007941 */ /* 0x000fea0003800200 */
.L_x_3777:
[----:B------:R-:W-:Y:S01]  /*03e0*/  R2UR UR7, R0 ;  /* 0x00000000000772ca */ /* 0x000fe200000e0000 */
[----:B------:R-:W-:-:S12]  /*03f0*/  UMOV UR4, URZ ;  /* 0x000000ff00047c82 */ /* 0x000fd80008000000 */
[----:B------:R-:W1:Y:S08]  /*0400*/  I2F.RP R0, UR7 ;  /* 0x0000000700007d06 */ /* 0x000e700008209400 */
[----:B-1----:R-:W1:Y:S02]  /*0410*/  MUFU.RCP R0, R0 ;  /* 0x0000000000007308 */ /* 0x002e640000001000 */
[----:B-1----:R-:W-:-:S02]  /*0420*/  IADD3 R2, PT, PT, R0, 0xffffffe, RZ ;  /* 0x0ffffffe00027810 */ /* 0x002fc40007ffe0ff */
[----:B------:R-:W1:Y:S01]  /*0430*/  LDC R0, c[0x0][0x360] ;  /* 0x0000d800ff007b82 */ /* 0x000e620000000800 */
[----:B------:R-:W2:Y:S03]  /*0440*/  LDCU UR14, c[0x0][0x374] ;  /* 0x00006e80ff0e77ac */ /* 0x000ea60008000800 */
[----:B------:R-:W3:Y:S02]  /*0450*/  F2I.FTZ.U32.TRUNC.NTZ R2, R2 ;  /* 0x0000000200027305 */ /* 0x000ee4000021f000 */
[----:B---3--:R-:W-:-:S13]  /*0460*/  R2UR UR5, R2 ;  /* 0x00000000020572ca */ /* 0x008fda00000e0000 */
[----:B------:R-:W-:-:S04]  /*0470*/  UIADD3 UR6, UPT, UPT, URZ, -UR5, URZ ;  /* 0x80000005ff067290 */ /* 0x000fc8000fffe0ff */
[----:B------:R-:W-:-:S04]  /*0480*/  UIMAD UR6, UR6, UR7, URZ ;  /* 0x00000007060672a4 */ /* 0x000fc8000f8e02ff */
[----:B------:R-:W-:-:S04]  /*0490*/  UIMAD.WIDE.U32 UR4, UR5, UR6, UR4 ;  /* 0x00000006050472a5 */ /* 0x000fc8000f8e0004 */
[----:B------:R-:W-:-:S03]  /*04a0*/  UIMAD.WIDE.U32 UR4, UR5, 0x80, URZ ;  /* 0x00000080050478a5 */ /* 0x000fc6000f8e00ff */
[----:B------:R-:W3:Y:S01]  /*04b0*/  S2UR UR6, SR_CTAID.Y ;  /* 0x00000000000679c3 */ /* 0x000ee20000002600 */
[----:B------:R-:W-:-:S04]  /*04c0*/  UIADD3 UR4, UPT, UPT, -UR5, URZ, URZ ;  /* 0x000000ff05047290 */ /* 0x000fc8000fffe1ff */
[----:B------:R-:W-:-:S04]  /*04d0*/  UIMAD UR4, UR7, UR4, 0x80 ;  /* 0x00000080070474a4 */ /* 0x000fc8000f8e0204 */
[----:B------:R-:W-:-:S11]  /*04e0*/  UISETP.GT.U32.AND UP0, UPT, UR7, UR4, UPT ;  /* 0x000000040700728c */ /* 0x000fd6000bf04070 */
[----:B------:R-:W-:Y:S02]  /*04f0*/  @!UP0 UIADD3 UR4, UPT, UPT, UR4, -UR7, URZ ;  /* 0x8000000704048290 */ /* 0x000fe4000fffe0ff */
[----:B------:R-:W-:Y:S02]  /*0500*/  @!UP0 UIADD3 UR5, UPT, UPT, UR5, 0x1, URZ ;  /* 0x0000000105058890 */ /* 0x000fe4000fffe0ff */
[----:B------:R-:W-:Y:S02]  /*0510*/  UISETP.GE.U32.AND UP2, UPT, UR4, UR7, UPT ;  /* 0x000000070400728c */ /* 0x000fe4000bf46070 */
[----:B--2---:R-:W-:Y:S02]  /*0520*/  USHF.L.U32 UR7, UR14, 0x4, URZ ;  /* 0x000000040e077899 */ /* 0x004fe400080006ff */
[----:B------:R-:W-:Y:S02]  /*0530*/  ULOP3.LUT UR4, UR17, 0x80, URZ, 0x3c, !UPT ;  /* 0x0000008011047892 */ /* 0x000fe4000f8e3cff */
[----:B---3--:R-:W-:-:S02]  /*0540*/  UISETP.GE.U32.AND UP1, UPT, UR6, UR7, UPT ;  /* 0x000000070600728c */ /* 0x008fc4000bf26070 */
[----:B------:R-:W-:-:S03]  /*0550*/  UISETP.GE.AND UP0, UPT, UR4, URZ, UPT ;  /* 0x000000ff0400728c */ /* 0x000fc6000bf06270 */
[----:B------:R-:W-:Y:S01]  /*0560*/  @UP2 UIADD3 UR5, UPT, UPT, UR5, 0x1, URZ ;  /* 0x0000000105052890 */ /* 0x000fe2000fffe0ff */
[----:B------:R-:W-:Y:S01]  /*0570*/  PLOP3.LUT P0, PT, PT, PT, UP1, 0x80, 0x8 ;  /* 0x000000000008781c */ /* 0x000fe20003f0f018 */
[----:B------:R-:W-:-:S05]  /*0580*/  UISETP.NE.AND UP2, UPT, UR17, URZ, UPT ;  /* 0x000000ff1100728c */ /* 0x000fca000bf45270 */
[----:B------:R-:W-:Y:S02]  /*0590*/  UMOV UR7, UR5 ;  /* 0x0000000500077c82 */ /* 0x000fe40008000000 */
[----:B------:R-:W-:-:S04]  /*05a0*/  @!UP0 UIADD3 UR7, UPT, UPT, -UR7, URZ, URZ ;  /* 0x000000ff07078290 */ /* 0x000fc8000fffe1ff */
[----:B------:R-:W-:Y:S01]  /*05b0*/  @!UP2 ULOP3.LUT UR7, URZ, UR17, URZ, 0x33, !UPT ;  /* 0x00000011ff07a292 */ /* 0x000fe2000f8e33ff */
[----:B-1----:R-:W-:Y:S11]  /*05c0*/  @P0 EXIT ;  /* 0x000000000000094d */ /* 0x002ff60003800000 */
[----:B------:R-:W1:Y:S01]  /*05d0*/  I2F.U32.RP R2, UR7 ;  /* 0x0000000700027d06 */ /* 0x000e620008209000 */
[----:B------:R-:W-:Y:S01]  /*05e0*/  IADD3 R11, PT, PT, RZ, -UR7, RZ ;  /* 0x80000007ff0b7c10 */ /* 0x000fe2000fffe0ff */
[----:B------:R-:W-:Y:S01]  /*05f0*/  IMAD.IADD R3, R7, 0x1, R0 ;  /* 0x0000000107037824 */ /* 0x000fe200078e0200 */
[----:B------:R-:W2:Y:S01]  /*0600*/  S2UR UR8, SR_CgaCtaId ;  /* 0x00000000000879c3 */ /* 0x000ea20000008800 */
[----:B------:R-:W-:Y:S01]  /*0610*/  ISETP.NE.U32.AND P1, PT, RZ, UR7, PT ;  /* 0x00000007ff007c0c */ /* 0x000fe2000bf25070 */
[----:B------:R-:W-:Y:S01]  /*0620*/  UMOV UR4, 0x400 ;  /* 0x0000040000047882 */ /* 0x000fe20000000000 */
[----:B------:R-:W-:Y:S01]  /*0630*/  UISETP.LT.AND UP0, UPT, UR17, 0x20, UPT ;  /* 0x000000201100788c */ /* 0x000fe2000bf01270 */
[----:B------:R-:W-:Y:S01]  /*0640*/  ISETP.GE.U32.AND P0, PT, R3, 0x80, PT ;  /* 0x000000800300780c */ /* 0x000fe20003f06070 */
[----:B------:R-:W3:Y:S01]  /*0650*/  I2F.U32.RP R6, R0 ;  /* 0x0000000000067306 */ /* 0x000ee20000209000 */
[----:B------:R-:W-:Y:S02]  /*0660*/  UIADD3 UR4, UPT, UPT, UR4, 0x280, URZ ;  /* 0x0000028004047890 */ /* 0x000fe4000fffe0ff */
[----:B------:R-:W4:Y:S01]  /*0670*/  S2UR UR5, SR_CTAID.X ;  /* 0x00000000000579c3 */ /* 0x000f220000002500 */
[----:B------:R-:W-:-:S04]  /*0680*/  USEL UR13, UR17, 0x20, UP0 ;  /* 0x00000020110d7887 */ /* 0x000fc80008000000 */
[----:B-1----:R-:W0:Y:S08]  /*0690*/  MUFU.RCP R2, R2 ;  /* 0x0000000200027308 */ /* 0x002e300000001000 */
[----:B---3--:R-:W1:Y:S01]  /*06a0*/  MUFU.RCP R6, R6 ;  /* 0x0000000600067308 */ /* 0x008e620000001000 */
[----:B--2---:R-:W-:Y:S01]  /*06b0*/  ULEA UR4, UR8, UR4, 0x18 ;  /* 0x0000000408047291 */ /* 0x004fe2000f8ec0ff */
[----:B0-----:R-:W-:Y:S01]  /*06c0*/  VIADD R8, R2, 0xffffffe ;  /* 0x0ffffffe02087836 */ /* 0x001fe20000000000 */
[----:B----4-:R-:W-:-:S05]  /*06d0*/  USHF.L.U32 UR12, UR5, 0x7, URZ ;  /* 0x00000007050c7899 */ /* 0x010fca00080006ff */
[----:B------:R0:W2:Y:S01]  /*06e0*/  F2I.FTZ.U32.TRUNC.NTZ R9, R8 ;  /* 0x0000000800097305 */ /* 0x0000a2000021f000 */
[----:B------:R-:W-:Y:S01]  /*06f0*/  UIMAD UR8, UR7, UR5, URZ ;  /* 0x00000005070872a4 */ /* 0x000fe2000f8e02ff */
[----:B-1----:R-:W-:Y:S01]  /*0700*/  VIADD R4, R6, 0xffffffe ;  /* 0x0ffffffe06047836 */ /* 0x002fe20000000000 */
[----:B------:R-:W-:-:S05]  /*0710*/  VIMNMX.U32 R6, PT, PT, R3, 0x80, !PT ;  /* 0x0000008003067848 */ /* 0x000fca0007fe0000 */
[----:B------:R1:W3:Y:S01]  /*0720*/  F2I.FTZ.U32.TRUNC.NTZ R5, R4 ;  /* 0x0000000400057305 */ /* 0x0002e2000021f000 */
[----:B0-----:R-:W-:Y:S02]  /*0730*/  HFMA2 R8, -RZ, RZ, 0, 0 ;  /* 0x00000000ff087431 */ /* 0x001fe400000001ff */
[----:B--2---:R-:W-:Y:S02]  /*0740*/  IMAD R11, R11, R9, RZ ;  /* 0x000000090b0b7224 */ /* 0x004fe400078e02ff */
[----:B-1----:R-:W-:Y:S02]  /*0750*/  IMAD.MOV.U32 R4, RZ, RZ, RZ ;  /* 0x000000ffff047224 */ /* 0x002fe400078e00ff */
[----:B------:R-:W-:Y:S01]  /*0760*/  IMAD.HI.U32 R9, R9, R11, R8 ;  /* 0x0000000b09097227 */ /* 0x000fe200078e0008 */
[----:B------:R-:W-:-:S03]  /*0770*/  SEL R8, RZ, 0x1, P0 ;  /* 0x00000001ff087807 */ /* 0x000fc60000000000 */
[----:B---3--:R-:W-:Y:S02]  /*0780*/  IMAD.MOV R13, RZ, RZ, -R5 ;  /* 0x000000ffff0d7224 */ /* 0x008fe400078e0a05 */
[----:B------:R-:W-:-:S04]  /*0790*/  IMAD.HI.U32 R2, R9, R7, RZ ;  /* 0x0000000709027227 */ /* 0x000fc800078e00ff */
[----:B------:R-:W-:Y:S02]  /*07a0*/  IMAD R11, R13, R0, RZ ;  /* 0x000000000d0b7224 */ /* 0x000fe400078e02ff */
[----:B------:R-:W-:Y:S02]  /*07b0*/  IMAD.MOV R10, RZ, RZ, -R2 ;  /* 0x000000ffff0a7224 */ /* 0x000fe400078e0a02 */
[----:B------:R-:W-:Y:S01]  /*07c0*/  IMAD.HI.U32 R4, R5, R11, R4 ;  /* 0x0000000b05047227 */ /* 0x000fe200078e0004 */
[----:B------:R-:W-:-:S03]  /*07d0*/  IADD3 R5, PT, PT, R6, -R3, -R8 ;  /* 0x8000000306057210 */ /* 0x000fc60007ffe808 */
[----:B------:R-:W-:-:S04]  /*07e0*/  IMAD.HI.U32 R6, R9, R0, RZ ;  /* 0x0000000009067227 */ /* 0x000fc800078e00ff */
[----:B------:R-:W-:Y:S01]  /*07f0*/  IMAD.HI.U32 R9, R4, R5, RZ ;  /* 0x0000000504097227 */ /* 0x000fe200078e00ff */
[----:B------:R-:W-:-:S03]  /*0800*/  IADD3 R13, PT, PT, -R6, RZ, RZ ;  /* 0x000000ff060d7210 */ /* 0x000fc60007ffe1ff */
[----:B------:R-:W-:Y:S02]  /*0810*/  IMAD R4, R10, UR7, R7 ;  /* 0x000000070a047c24 */ /* 0x000fe4000f8e0207 */
[----:B------:R-:W-:Y:S02]  /*0820*/  IMAD.MOV R11, RZ, RZ, -R9 ;  /* 0x000000ffff0b7224 */ /* 0x000fe400078e0a09 */
[----:B------:R-:W-:Y:S01]  /*0830*/  IMAD R10, R13, UR7, R0 ;  /* 0x000000070d0a7c24 */ /* 0x000fe2000f8e0200 */
[----:B------:R-:W-:Y:S01]  /*0840*/  ISETP.GE.U32.AND P6, PT, R4, UR7, PT ;  /* 0x0000000704007c0c */ /* 0x000fe2000bfc6070 */
[----:B------:R-:W-:Y:S01]  /*0850*/  IMAD R5, R0, R11, R5 ;  /* 0x0000000b00057224 */ /* 0x000fe200078e0205 */
[----:B------:R-:W-:Y:S01]  /*0860*/  LEA R11, R7, UR4, 0x2 ;  /* 0x00000004070b7c11 */ /* 0x000fe2000f8e10ff */
[----:B------:R-:W-:Y:S01]  /*0870*/  UMOV UR4, UR6 ;  /* 0x0000000600047c82 */ /* 0x000fe20008000000 */
[----:B------:R-:W-:Y:S02]  /*0880*/  ISETP.GE.U32.AND P5, PT, R10, UR7, PT ;  /* 0x000000070a007c0c */ /* 0x000fe4000bfa6070 */
[----:B------:R-:W-:-:S02]  /*0890*/  ISETP.GE.U32.AND P2, PT, R5, R0, PT ;  /* 0x000000000500720c */ /* 0x000fc40003f46070 */
[----:B------:R-:W-:-:S05]  /*08a0*/  LEA R11, R0, R11, 0x2 ;  /* 0x0000000b000b7211 */ /* 0x000fca00078e10ff */
[----:B------:R-:W-:Y:S02]  /*08b0*/  @P6 VIADD R4, R4, -UR7 ;  /* 0x8000000704046c36 */ /* 0x000fe40008000000 */
[----:B------:R-:W-:Y:S01]  /*08c0*/  @P6 VIADD R2, R2, 0x1 ;  /* 0x0000000102026836 */ /* 0x000fe20000000000 */
[----:B------:R-:W-:Y:S02]  /*08d0*/  ISETP.NE.U32.AND P6, PT, R0, RZ, PT ;  /* 0x000000ff0000720c */ /* 0x000fe40003fc5070 */
[----:B------:R-:W-:Y:S01]  /*08e0*/  @P5 IADD3 R10, PT, PT, R10, -UR7, RZ ;  /* 0x800000070a0a5c10 */ /* 0x000fe2000fffe0ff */
[----:B------:R-:W-:Y:S01]  /*08f0*/  @P2 IMAD.IADD R5, R5, 0x1, -R0 ;  /* 0x0000000105052824 */ /* 0x000fe200078e0a00 */
[----:B------:R-:W-:Y:S02]  /*0900*/  ISETP.GE.U32.AND P4, PT, R4, UR7, PT ;  /* 0x0000000704007c0c */ /* 0x000fe4000bf86070 */
[----:B------:R-:W-:Y:S02]  /*0910*/  ISETP.GE.U32.AND P3, PT, R10, UR7, PT ;  /* 0x000000070a007c0c */ /* 0x000fe4000bf66070 */
[----:B------:R-:W-:-:S02]  /*0920*/  ISETP.GE.U32.AND P0, PT, R5, R0, PT ;  /* 0x000000000500720c */ /* 0x000fc40003f06070 */
[----:B------:R-:W-:Y:S02]  /*0930*/  @P5 IADD3 R6, PT, PT, R6, 0x1, RZ ;  /* 0x0000000106065810 */ /* 0x000fe40007ffe0ff */
[----:B------:R-:W-:Y:S02]  /*0940*/  LOP3.LUT R5, RZ, UR7, RZ, 0x33, !PT ;  /* 0x00000007ff057c12 */ /* 0x000fe4000f8e33ff */
[----:B------:R-:W-:Y:S02]  /*0950*/  @P2 IADD3 R9, PT, PT, R9, 0x1, RZ ;  /* 0x0000000109092810 */ /* 0x000fe40007ffe0ff */
[----:B------:R-:W-:Y:S01]  /*0960*/  IADD3 R10, PT, PT, RZ, -UR17, RZ ;  /* 0x80000011ff0a7c10 */ /* 0x000fe2000fffe0ff */
[----:B------:R-:W-:Y:S02]  /*0970*/  @P4 VIADD R2, R2, 0x1 ;  /* 0x0000000102024836 */ /* 0x000fe40000000000 */
[----:B------:R-:W-:Y:S02]  /*0980*/  @P3 VIADD R6, R6, 0x1 ;  /* 0x0000000106063836 */ /* 0x000fe40000000000 */
[----:B------:R-:W-:Y:S01]  /*0990*/  @P0 VIADD R9, R9, 0x1 ;  /* 0x0000000109090836 */ /* 0x000fe20000000000 */
[----:B------:R-:W-:-:S02]  /*09a0*/  SEL R2, R5, R2, !P1 ;  /* 0x0000000205027207 */ /* 0x000fc40004800000 */
[----:B------:R-:W-:Y:S02]  /*09b0*/  SEL R4, R5, R6, !P1 ;  /* 0x0000000605047207 */ /* 0x000fe40004800000 */
[----:B------:R-:W-:Y:S01]  /*09c0*/  @!P6 LOP3.LUT R9, RZ, R0, RZ, 0x33, !PT ;  /* 0x00000000ff09e212 */ /* 0x000fe200078e33ff */
[----:B------:R-:W-:-:S04]  /*09d0*/  IMAD.MOV R6, RZ, RZ, -R2 ;  /* 0x000000ffff067224 */ /* 0x000fc800078e0a02 */
[----:B------:R-:W-:Y:S01]  /*09e0*/  IMAD R5, R6, UR7, R7 ;  /* 0x0000000706057c24 */ /* 0x000fe2000f8e0207 */
[----:B------:R-:W-:Y:S01]  /*09f0*/  LEA R7, R10, 0x201f, 0x8 ;  /* 0x0000201f0a077811 */ /* 0x000fe200078e40ff */
[----:B------:R-:W-:Y:S02]  /*0a00*/  IMAD.IADD R6, R8, 0x1, R9 ;  /* 0x0000000108067824 */ /* 0x000fe400078e0209 */
[----:B------:R-:W-:-:S03]  /*0a10*/  IMAD.IADD R9, R3, 0x1, R0 ;  /* 0x0000000103097824 */ /* 0x000fc600078e0200 */
[----:B------:R-:W-:-:S07]  /*0a20*/  LOP3.LUT R8, R6, 0x3, RZ, 0xc0, !PT ;  /* 0x0000000306087812 */ /* 0x000fce00078ec0ff */
.L_x_3802:
[----:B0-----:R-:W0:Y:S01]  /*0a30*/  S2R R24, SR_TID.X ;  /* 0x0000000000187919 */ /* 0x001e220000002100 */
[----:B------:R-:W-:Y:S01]  /*0a40*/  ISETP.NE.AND P1, PT, R8, 0x3, PT ;  /* 0x000000030800780c */ /* 0x000fe20003f25270 */
[----:B------:R-:W-:Y:S01]  /*0a50*/  BSSY.RECONVERGENT B0, `(.L_x_3780) ;  /* 0x0000021000007945 */ /* 0x000fe20003800200 */
[----:B------:R-:W-:Y:S01]  /*0a60*/  ISETP.GE.U32.AND P0, PT, R6, 0x3, PT ;  /* 0x000000030600780c */ /* 0x000fe20003f06070 */
[----:B0-----:R-:W-:-:S10]  /*0a70*/  IMAD.MOV.U32 R19, RZ, RZ, R24 ;  /* 0x000000ffff137224 */ /* 0x001fd400078e0018 */
[----:B-123--:R-:W-:Y:S05]  /*0a80*/  @!P1 BRA `(.L_x_3781) ;  /* 0x0000000000749947 */ /* 0x00efea0003800000 */
        /* <DEDUP_REMOVED lines=10> */
[----:B------:R-:W-:-:S03]  /*0b30*/  MOV R19, R3 ;  /* 0x0000000300137202 */ /* 0x000fc60000000f00 */
        /* <DEDUP_REMOVED lines=18> */
.L_x_3781:
[----:B------:R-:W-:Y:S05]  /*0c60*/  BSYNC.RECONVERGENT B0 ;  /* 0x0000000000007941 */ /* 0x000fea0003800200 */
.L_x_3780:
[----:B------:R-:W-:Y:S04]  /*0c70*/  BSSY.RECONVERGENT B0, `(.L_x_3782) ;  /* 0x0000026000007945 */ /* 0x000fe80003800200 */
[----:B------:R-:W-:Y:S05]  /*0c80*/  @!P0 BRA `(.L_x_3783) ;  /* 0x0000000000908947 */ /* 0x000fea0003800000 */
[----:B------:R-:W2:Y:S01]  /*0c90*/  S2UR UR6, SR_CgaCtaId ;  /* 0x00000000000679c3 */ /* 0x000ea20000008800 */
[----:B------:R-:W3:Y:S01]  /*0ca0*/  LDCU UR9, c[0x0][0x388] ;  /* 0x00007100ff0977ac */ /* 0x000ee20008000800 */
[----:B------:R-:W-:Y:S01]  /*0cb0*/  VIADD R28, R19, UR12 ;  /* 0x0000000c131c7c36 */ /* 0x000fe20008000000 */
[----:B------:R-:W-:Y:S02]  /*0cc0*/  UMOV UR5, 0x400 ;  /* 0x0000040000057882 */ /* 0x000fe40000000000 */
[----:B------:R-:W-:-:S03]  /*0cd0*/  UIADD3 UR5, UPT, UPT, UR5, 0x80, URZ ;  /* 0x0000008005057890 */ /* 0x000fc6000fffe0ff */
[----:B-1----:R-:W1:Y:S01]  /*0ce0*/  LDC.64 R12, c[0x0][0x390] ;  /* 0x0000e400ff0c7b82 */ /* 0x002e620000000a00 */
[----:B---3--:R-:W-:Y:S01]  /*0cf0*/  MOV R15, UR9 ;  /* 0x00000009000f7c02 */ /* 0x008fe20008000f00 */
[----:B--2---:R-:W-:-:S04]  /*0d00*/  ULEA UR5, UR6, UR5, 0x18 ;  /* 0x0000000506057291 */ /* 0x004fc8000f8ec0ff */
[----:B------:R-:W-:-:S04]  /*0d10*/  IMAD R28, R15, UR4, R28 ;  /* 0x000000040f1c7c24 */ /* 0x000fc8000f8e021c */
[----:B------:R-:W-:Y:S01]  /*0d20*/  IMAD.IADD R25, R28, 0x1, R0 ;  /* 0x000000011c197824 */ /* 0x000fe200078e0200 */
[----:B------:R-:W-:Y:S01]  /*0d30*/  LEA R27, R19, UR5, 0x2 ;  /* 0x00000005131b7c11 */ /* 0x000fe2000f8e10ff */
[C-C-:B------:R-:W-:Y:S02]  /*0d40*/  IMAD R29, R0.reuse, 0x2, R28.reuse ;  /* 0x00000002001d7824 */ /* 0x140fe400078e021c */
[----:B------:R-:W-:-:S07]  /*0d50*/  IMAD R26, R0, 0x3, R28 ;  /* 0x00000003001a7824 */ /* 0x000fce00078e021c */
.L_x_3784:
[----:B012---:R-:W-:-:S04]  /*0d60*/  IMAD.WIDE.U32 R20, R28, 0x4, R12 ;  /* 0x000000041c147825 */ /* 0x007fc800078e000c */
[--C-:B------:R-:W-:Y:S02]  /*0d70*/  IMAD.WIDE.U32 R16, R25, 0x4, R12.reuse ;  /* 0x0000000419107825 */ /* 0x100fe400078e000c */
[----:B------:R0:W2:Y:S02]  /*0d80*/  LDG.E R20, desc[UR10][R20.64] ;  /* 0x0000000a14147981 */ /* 0x0000a4000c1e1900 */
[--C-:B------:R-:W-:Y:S02]  /*0d90*/  IMAD.WIDE.U32 R14, R29, 0x4, R12.reuse ;  /* 0x000000041d0e7825 */ /* 0x100fe400078e000c */
[----:B------:R1:W3:Y:S02]  /*0da0*/  LDG.E R16, desc[UR10][R16.64] ;  /* 0x0000000a10107981 */ /* 0x0002e4000c1e1900 */
[----:B------:R-:W-:Y:S02]  /*0db0*/  IMAD.WIDE.U32 R22, R26, 0x4, R12 ;  /* 0x000000041a167825 */ /* 0x000fe400078e000c */
[----:B------:R4:W5:Y:S04]  /*0dc0*/  LDG.E R14, desc[UR10][R14.64] ;  /* 0x0000000a0e0e7981 */ /* 0x000968000c1e1900 */
[----:B------:R-:W5:Y:S01]  /*0dd0*/  LDG.E R22, desc[UR10][R22.64] ;  /* 0x0000000a16167981 */ /* 0x000f62000c1e1900 */
[C-C-:B0-----:R-:W-:Y:S01]  /*0de0*/  IMAD R21, R0.reuse, 0xc, R27.reuse ;  /* 0x0000000c00157824 */ /* 0x141fe200078e021b */
[C---:B------:R-:W-:Y:S01]  /*0df0*/  LEA R25, R0.reuse, R25, 0x2 ;  /* 0x0000001900197211 */ /* 0x040fe200078e10ff */
[C---:B-1----:R-:W-:Y:S01]  /*0e00*/  IMAD R17, R0.reuse, 0x8, R27 ;  /* 0x0000000800117824 */ /* 0x042fe200078e021b */
[C---:B------:R-:W-:Y:S01]  /*0e10*/  LEA R28, R0.reuse, R28, 0x2 ;  /* 0x0000001c001c7211 */ /* 0x040fe200078e10ff */
[C---:B------:R-:W-:Y:S01]  /*0e20*/  IMAD R19, R0.reuse, 0x4, R19 ;  /* 0x0000000400137824 */ /* 0x040fe200078e0213 */
[C---:B----4-:R-:W-:Y:S01]  /*0e30*/  LEA R15, R0.reuse, R27, 0x2 ;  /* 0x0000001b000f7211 */ /* 0x050fe200078e10ff */
[----:B------:R-:W-:-:S02]  /*0e40*/  IMAD R29, R0, 0x4, R29 ;  /* 0x00000004001d7824 */ /* 0x000fc400078e021d */
[C---:B------:R-:W-:Y:S01]  /*0e50*/  IMAD R26, R0.reuse, 0x4, R26 ;  /* 0x00000004001a7824 */ /* 0x040fe200078e021a */
[----:B------:R-:W-:Y:S01]  /*0e60*/  ISETP.GE.U32.AND P2, PT, R19, 0x80, PT ;  /* 0x000000801300780c */ /* 0x000fe20003f46070 */
[----:B--2---:R0:W-:Y:S04]  /*0e70*/  STS [R27], R20 ;  /* 0x000000141b007388 */ /* 0x0041e80000000800 */
[----:B---3--:R2:W-:Y:S04]  /*0e80*/  STS [R15], R16 ;  /* 0x000000100f007388 */ /* 0x0085e80000000800 */
[----:B-----5:R2:W-:Y:S01]  /*0e90*/  STS [R17], R14 ;  /* 0x0000000e11007388 */ /* 0x0205e20000000800 */
[----:B0-----:R-:W-:-:S03]  /*0ea0*/  IMAD R27, R0, 0x10, R27 ;  /* 0x00000010001b7824 */ /* 0x001fc600078e021b */
[----:B------:R2:W-:Y:S01]  /*0eb0*/  STS [R21], R22 ;  /* 0x0000001615007388 */ /* 0x0005e20000000800 */
[----:B------:R-:W-:Y:S05]  /*0ec0*/  @!P2 BRA `(.L_x_3784) ;  /* 0xfffffffc00a4a947 */ /* 0x000fea000383ffff */
.L_x_3783:
[----:B------:R-:W-:Y:S05]  /*0ed0*/  BSYNC.RECONVERGENT B0 ;  /* 0x0000000000007941 */ /* 0x000fea0003800200 */
.L_x_3782:
[----:B------:R-:W-:Y:S01]  /*0ee0*/  BAR.SYNC.DEFER_BLOCKING 0x0 ;  /* 0x0000000000007b1d */ /* 0x000fe20000010000 */
[----:B------:R-:W-:-:S05]  /*0ef0*/  IMAD.MOV.U32 R13, RZ, RZ, R24 ;  /* 0x000000ffff0d7224 */ /* 0x000fca00078e0018 */
[----:B------:R-:W-:Y:S04]  /*0f00*/  BSSY.RECONVERGENT B0, `(.L_x_3785) ;  /* 0x0000012000007945 */ /* 0x000fe80003800200 */
[----:B------:R-:W-:Y:S05]  /*0f10*/  @!P1 BRA `(.L_x_3786) ;  /* 0x0000000000409947 */ /* 0x000fea0003800000 */
[----:B------:R-:W3:Y:S01]  /*0f20*/  S2UR UR6, SR_CgaCtaId ;  /* 0x00000000000679c3 */ /* 0x000ee20000008800 */
[----:B------:R-:W-:Y:S01]  /*0f30*/  UMOV UR5, 0x400 ;  /* 0x0000040000057882 */ /* 0x000fe20000000000 */
[----:B------:R-:W-:Y:S01]  /*0f40*/  ISETP.NE.AND P2, PT, R8, RZ, PT ;  /* 0x000000ff0800720c */ /* 0x000fe20003f45270 */
[----:B------:R-:W-:Y:S01]  /*0f50*/  UIADD3 UR5, UPT, UPT, UR5, 0x280, URZ ;  /* 0x0000028005057890 */ /* 0x000fe2000fffe0ff */
[----:B------:R-:W-:-:S03]  /*0f60*/  MOV R13, R3 ;  /* 0x00000003000d7202 */ /* 0x000fc60000000f00 */
[----:B---3--:R-:W-:-:S06]  /*0f70*/  ULEA UR5, UR6, UR5, 0x18 ;  /* 0x0000000506057291 */ /* 0x008fcc000f8ec0ff */
[----:B-1----:R-:W-:-:S05]  /*0f80*/  LEA R12, R24, UR5, 0x2 ;  /* 0x00000005180c7c11 */ /* 0x002fca000f8e10ff */
[----:B------:R3:W-:Y:S01]  /*0f90*/  STS [R12], RZ ;  /* 0x000000ff0c007388 */ /* 0x0007e20000000800 */
[----:B------:R-:W-:Y:S05]  /*0fa0*/  @!P2 BRA `(.L_x_3786) ;  /* 0x00000000001ca947 */ /* 0x000fea0003800000 */
[----:B------:R-:W-:Y:S01]  /*0fb0*/  ISETP.NE.AND P2, PT, R8, 0x1, PT ;  /* 0x000000010800780c */ /* 0x000fe20003f45270 */
[----:B---3--:R-:W-:Y:S01]  /*0fc0*/  IMAD R12, R0, 0x4, R11 ;  /* 0x00000004000c7824 */ /* 0x008fe200078e020b */
[----:B------:R4:W-:Y:S01]  /*0fd0*/  STS [R11], RZ ;  /* 0x000000ff0b007388 */ /* 0x0009e20000000800 */
[----:B0-2---:R-:W-:Y:S01]  /*0fe0*/  IMAD.IADD R14, R9, 0x1, R0 ;  /* 0x00000001090e7824 */ /* 0x005fe200078e0200 */
[----:B------:R-:W-:-:S09]  /*0ff0*/  MOV R13, R9 ;  /* 0x00000009000d7202 */ /* 0x000fd20000000f00 */
[----:B------:R4:W-:Y:S01]  /*1000*/  @P2 STS [R12], RZ ;  /* 0x000000ff0c002388 */ /* 0x0009e20000000800 */
[----:B------:R-:W-:-:S07]  /*1010*/  @P2 IMAD.MOV.U32 R13, RZ, RZ, R14 ;  /* 0x000000ffff0d2224 */ /* 0x000fce00078e000e */
.L_x_3786:
[----:B------:R-:W-:Y:S05]  /*1020*/  BSYNC.RECONVERGENT B0 ;  /* 0x0000000000007941 */ /* 0x000fea0003800200 */
.L_x_3785:
[----:B------:R-:W-:Y:S04]  /*1030*/  BSSY.RECONVERGENT B0, `(.L_x_3787) ;  /* 0x0000011000007945 */ /* 0x000fe80003800200 */
[----:B------:R-:W-:Y:S05]  /*1040*/  @!P0 BRA `(.L_x_3788) ;  /* 0x00000000003c8947 */ /* 0x000fea0003800000 */
[----:B--2---:R-:W0:Y:S01]  /*1050*/  S2R R15, SR_CgaCtaId ;  /* 0x00000000000f7919 */ /* 0x004e220000008800 */
[----:B-1-34-:R-:W-:-:S05]  /*1060*/  MOV R12, 0x400 ;  /* 0x00000400000c7802 */ /* 0x01afca0000000f00 */
[----:B------:R-:W-:-:S05]  /*1070*/  VIADD R12, R12, 0x280 ;  /* 0x000002800c0c7836 */ /* 0x000fca0000000000 */
[----:B0-----:R-:W-:-:S07]  /*1080*/  LEA R14, R15, R12, 0x18 ;  /* 0x0000000c0f0e7211 */ /* 0x001fce00078ec0ff */
.L_x_3789:
[----:B0-----:R-:W-:Y:S01]  /*1090*/  LEA R15, R13, R14, 0x2 ;  /* 0x0000000e0d0f7211 */ /* 0x001fe200078e10ff */
[----:B------:R-:W-:-:S04]  /*10a0*/  IMAD R13, R0, 0x4, R13 ;  /* 0x00000004000d7824 */ /* 0x000fc800078e020d */
[C---:B------:R-:W-:Y:S01]  /*10b0*/  IMAD R17, R0.reuse, 0x4, R15 ;  /* 0x0000000400117824 */ /* 0x040fe200078e020f */
[----:B------:R0:W-:Y:S01]  /*10c0*/  STS [R15], RZ ;  /* 0x000000ff0f007388 */ /* 0x0001e20000000800 */
[----:B------:R-:W-:Y:S02]  /*10d0*/  ISETP.GE.U32.AND P2, PT, R13, 0x80, PT ;  /* 0x000000800d00780c */ /* 0x000fe40003f46070 */
[C---:B------:R-:W-:Y:S01]  /*10e0*/  IMAD R19, R0.reuse, 0x4, R17 ;  /* 0x0000000400137824 */ /* 0x040fe200078e0211 */
[----:B------:R0:W-:Y:S04]  /*10f0*/  STS [R17], RZ ;  /* 0x000000ff11007388 */ /* 0x0001e80000000800 */
[----:B------:R-:W-:Y:S01]  /*1100*/  LEA R12, R0, R19, 0x2 ;  /* 0x00000013000c7211 */ /* 0x000fe200078e10ff */
[----:B------:R0:W-:Y:S04]  /*1110*/  STS [R19], RZ ;  /* 0x000000ff13007388 */ /* 0x0001e80000000800 */
[----:B------:R0:W-:Y:S01]  /*1120*/  STS [R12], RZ ;  /* 0x000000ff0c007388 */ /* 0x0001e20000000800 */
[----:B------:R-:W-:Y:S05]  /*1130*/  @!P2 BRA `(.L_x_3789) ;  /* 0xfffffffc00d4a947 */ /* 0x000fea000383ffff */
.L_x_3788:
[----:B------:R-:W-:Y:S05]  /*1140*/  BSYNC.RECONVERGENT B0 ;  /* 0x0000000000007941 */ /* 0x000fea0003800200 */
.L_x_3787:
[----:B------:R-:W-:-:S09]  /*1150*/  UISETP.GT.AND UP0, UPT, UR7, URZ, UPT ;  /* 0x000000ff0700728c */ /* 0x000fd2000bf04270 */
[----:B------:R-:W-:Y:S05]  /*1160*/  BRA.U !UP0, `(.L_x_3790) ;  /* 0x00000005087c7547 */ /* 0x000fea000b800000 */
[----:B012---:R-:W-:Y:S01]  /*1170*/  IABS R14, UR13 ;  /* 0x0000000d000e7c13 */ /* 0x007fe20008000000 */
[----:B------:R-:W0:Y:S01]  /*1180*/  LDC R15, c[0x0][0x3ac] ;  /* 0x0000eb00ff0f7b82 */ /* 0x000e220000000800 */
[----:B------:R-:W-:Y:S01]  /*1190*/  LOP3.LUT R16, R24, 0x1f, RZ, 0xc0, !PT ;  /* 0x0000001f18107812 */ /* 0x000fe200078ec0ff */
[----:B------:R-:W1:Y:S01]  /*11a0*/  LDCU UR5, c[0x0][0x3a8] ;  /* 0x00007500ff0577ac */ /* 0x000e620008000800 */
[----:B------:R-:W2:Y:S01]  /*11b0*/  I2F.RP R17, R14 ;  /* 0x0000000e00117306 */ /* 0x000ea20000209400 */
[----:B------:R-:W-:Y:S02]  /*11c0*/  IABS R21, UR13 ;  /* 0x0000000d00157c13 */ /* 0x000fe40008000000 */
[----:B------:R-:W-:Y:S01]  /*11d0*/  IABS R20, R16 ;  /* 0x0000001000147213 */ /* 0x000fe20000000000 */
[----:B------:R-:W0:Y:S01]  /*11e0*/  LDCU UR15, c[0x0][0x3ac] ;  /* 0x00007580ff0f77ac */ /* 0x000e220008000800 */
[----:B------:R-:W-:Y:S01]  /*11f0*/  ISETP.GE.AND P4, PT, R16, RZ, PT ;  /* 0x000000ff1000720c */ /* 0x000fe20003f86270 */
[----:B------:R-:W0:Y:S02]  /*1200*/  LDCU UR16, c[0x0][0x3a8] ;  /* 0x00007500ff1077ac */ /* 0x000e240008000800 */
[----:B--2---:R-:W3:Y:S01]  /*1210*/  MUFU.RCP R17, R17 ;  /* 0x0000001100117308 */ /* 0x004ee20000001000 */
[----:B0-----:R-:W-:Y:S01]  /*1220*/  ISETP.GE.AND P5, PT, R15, 0x1, PT ;  /* 0x000000010f00780c */ /* 0x001fe20003fa6270 */
[----:B---34-:R-:W-:-:S02]  /*1230*/  VIADD R12, R17, 0xffffffe ;  /* 0x0ffffffe110c7836 */ /* 0x018fc40000000000 */
[----:B------:R-:W-:-:S04]  /*1240*/  IMAD.MOV R17, RZ, RZ, -R21 ;  /* 0x000000ffff117224 */ /* 0x000fc800078e0a15 */
[----:B------:R0:W2:Y:S02]  /*1250*/  F2I.FTZ.U32.TRUNC.NTZ R13, R12 ;  /* 0x0000000c000d7305 */ /* 0x0000a4000021f000 */
[----:B0-----:R-:W-:Y:S01]  /*1260*/  IMAD.MOV.U32 R12, RZ, RZ, RZ ;  /* 0x000000ffff0c7224 */ /* 0x001fe200078e00ff */
[----:B--2---:R-:W-:-:S05]  /*1270*/  IADD3 R19, PT, PT, RZ, -R13, RZ ;  /* 0x8000000dff137210 */ /* 0x004fca0007ffe0ff */
[----:B------:R-:W-:-:S04]  /*1280*/  IMAD R19, R19, R14, RZ ;  /* 0x0000000e13137224 */ /* 0x000fc800078e02ff */
[----:B------:R-:W-:Y:S01]  /*1290*/  IMAD.HI.U32 R13, R13, R19, R12 ;  /* 0x000000130d0d7227 */ /* 0x000fe200078e000c */
[----:B------:R-:W-:Y:S02]  /*12a0*/  MOV R12, R20 ;  /* 0x00000014000c7202 */ /* 0x000fe40000000f00 */
[----:B------:R-:W0:Y:S03]  /*12b0*/  @P5 S2R R20, SR_CgaCtaId ;  /* 0x0000000000145919 */ /* 0x000e260000008800 */
[----:B------:R-:W-:-:S04]  /*12c0*/  IMAD.HI.U32 R13, R13, R12, RZ ;  /* 0x0000000c0d0d7227 */ /* 0x000fc800078e00ff */
[----:B------:R-:W-:Y:S01]  /*12d0*/  IMAD R12, R13, R17, R12 ;  /* 0x000000110d0c7224 */ /* 0x000fe200078e020c */
[----:B------:R-:W-:-:S04]  /*12e0*/  @P5 MOV R13, 0x400 ;  /* 0x00000400000d5802 */ /* 0x000fc80000000f00 */
[----:B------:R-:W-:Y:S01]  /*12f0*/  ISETP.GT.U32.AND P2, PT, R14, R12, PT ;  /* 0x0000000c0e00720c */ /* 0x000fe20003f44070 */
[----:B------:R-:W-:-:S12]  /*1300*/  @P5 VIADD R13, R13, 0x80 ;  /* 0x000000800d0d5836 */ /* 0x000fd80000000000 */
[----:B------:R-:W-:Y:S01]  /*1310*/  @!P2 IMAD.IADD R12, R12, 0x1, -R14 ;  /* 0x000000010c0ca824 */ /* 0x000fe200078e0a0e */
[----:B------:R-:W-:-:S04]  /*1320*/  ISETP.NE.AND P2, PT, RZ, UR13, PT ;  /* 0x0000000dff007c0c */ /* 0x000fc8000bf45270 */
[----:B------:R-:W-:Y:S02]  /*1330*/  ISETP.GT.U32.AND P3, PT, R14, R12, PT ;  /* 0x0000000c0e00720c */ /* 0x000fe40003f64070 */
[----:B0-----:R-:W-:-:S11]  /*1340*/  @P5 LEA R13, R20, R13, 0x18 ;  /* 0x0000000d140d5211 */ /* 0x001fd600078ec0ff */
[----:B------:R-:W-:-:S05]  /*1350*/  @!P3 IMAD.IADD R12, R12, 0x1, -R14 ;  /* 0x000000010c0cb824 */ /* 0x000fca00078e0a0e */
[----:B------:R-:W-:Y:S02]  /*1360*/  @!P4 IADD3 R12, PT, PT, -R12, RZ, RZ ;  /* 0x000000ff0c0cc210 */ /* 0x000fe40007ffe1ff */
[----:B------:R-:W-:Y:S02]  /*1370*/  @!P2 LOP3.LUT R12, RZ, UR13, RZ, 0x33, !PT ;  /* 0x0000000dff0cac12 */ /* 0x000fe4000f8e33ff */
[----:B------:R-:W-:Y:S02]  /*1380*/  ISETP.GE.AND P2, PT, R15, 0x2, PT ;  /* 0x000000020f00780c */ /* 0x000fe40003f46270 */
[----:B-1----:R-:W-:Y:S01]  /*1390*/  ISETP.GE.AND P4, PT, R2, UR5, PT ;  /* 0x0000000502007c0c */ /* 0x002fe2000bf86270 */
[----:B------:R-:W-:-:S04]  /*13a0*/  IMAD R14, R5, R15, R12 ;  /* 0x0000000f050e7224 */ /* 0x000fc800078e020c */
[----:B------:R-:W-:-:S05]  /*13b0*/  @P5 IMAD R13, R14, 0x4, R13 ;  /* 0x000000040e0d5824 */ /* 0x000fca00078e020d */
[----:B------:R0:W1:Y:S01]  /*13c0*/  @P5 LDS R10, [R13] ;  /* 0x000000000d0a5984 */ /* 0x0000620000000800 */
[----:B------:R-:W-:Y:S05]  /*13d0*/  @!P2 BRA `(.L_x_3791) ;  /* 0x000000000028a947 */ /* 0x000fea0003800000 */
[----:B------:R-:W2:Y:S01]  /*13e0*/  S2UR UR6, SR_CgaCtaId ;  /* 0x00000000000679c3 */ /* 0x000ea20000008800 */
[----:B0-----:R-:W-:Y:S01]  /*13f0*/  IADD3 R13, PT, PT, R12, 0x1, RZ ;  /* 0x000000010c0d7810 */ /* 0x001fe20007ffe0ff */
[----:B------:R-:W-:Y:S02]  /*1400*/  UMOV UR5, 0x400 ;  /* 0x0000040000057882 */ /* 0x000fe40000000000 */
[----:B------:R-:W-:Y:S01]  /*1410*/  UIADD3 UR5, UPT, UPT, UR5, 0x80, URZ ;  /* 0x0000008005057890 */ /* 0x000fe2000fffe0ff */
[----:B------:R-:W-:-:S04]  /*1420*/  ISETP.GE.AND P3, PT, R13, UR13, PT ;  /* 0x0000000d0d007c0c */ /* 0x000fc8000bf66270 */
[----:B------:R-:W-:-:S05]  /*1430*/  SEL R13, RZ, UR13, !P3 ;  /* 0x0000000dff0d7c07 */ /* 0x000fca000d800000 */
[----:B------:R-:W-:Y:S01]  /*1440*/  IMAD.IADD R13, R14, 0x1, -R13 ;  /* 0x000000010e0d7824 */ /* 0x000fe200078e0a0d */
[----:B--2---:R-:W-:-:S06]  /*1450*/  ULEA UR5, UR6, UR5, 0x18 ;  /* 0x0000000506057291 */ /* 0x004fcc000f8ec0ff */
[----:B------:R-:W-:-:S05]  /*1460*/  LEA R13, R13, UR5, 0x2 ;  /* 0x000000050d0d7c11 */ /* 0x000fca000f8e10ff */
[----:B------:R2:W3:Y:S02]  /*1470*/  LDS R18, [R13+0x4] ;  /* 0x000004000d127984 */ /* 0x0004e40000000800 */
.L_x_3791:
[----:B------:R-:W-:Y:S05]  /*1480*/  @P4 BRA `(.L_x_3790) ;  /* 0x0000000000b44947 */ /* 0x000fea0003800000 */
[----:B------:R-:W4:Y:S01]  /*1490*/  S2R R14, SR_CgaCtaId ;  /* 0x00000000000e7919 */ /* 0x000f220000008800 */
[C---:B------:R-:W-:Y:S01]  /*14a0*/  VIADD R17, R12.reuse, 0x1 ;  /* 0x000000010c117836 */ /* 0x040fe20000000000 */
[----:B0-2---:R-:W-:Y:S01]  /*14b0*/  MOV R13, 0x400 ;  /* 0x00000400000d7802 */ /* 0x005fe20000000f00 */
[----:B------:R-:W-:Y:S01]  /*14c0*/  IMAD.MOV.U32 R20, RZ, RZ, R2 ;  /* 0x000000ffff147224 */ /* 0x000fe200078e0002 */
[-C--:B------:R-:W-:Y:S02]  /*14d0*/  ISETP.GE.AND P4, PT, R12, R15.reuse, PT ;  /* 0x0000000f0c00720c */ /* 0x080fe40003f86270 */
[----:B------:R-:W-:Y:S02]  /*14e0*/  ISETP.GE.AND P3, PT, R17, R15, PT ;  /* 0x0000000f1100720c */ /* 0x000fe40003f66270 */
[----:B------:R-:W-:Y:S02]  /*14f0*/  IADD3 R19, PT, PT, R13, 0x280, RZ ;  /* 0x000002800d137810 */ /* 0x000fe40007ffe0ff */
[----:B------:R-:W-:-:S02]  /*1500*/  ISETP.GE.AND P5, PT, R17, UR13, PT ;  /* 0x0000000d11007c0c */ /* 0x000fc4000bfa6270 */
[C---:B------:R-:W-:Y:S02]  /*1510*/  SEL R16, R15.reuse, RZ, P3 ;  /* 0x000000ff0f107207 */ /* 0x040fe40001800000 */
[C---:B------:R-:W-:Y:S02]  /*1520*/  ISETP.GT.U32.AND P3, PT, R15.reuse, 0x20, PT ;  /* 0x000000200f00780c */ /* 0x040fe40003f64070 */
[----:B------:R-:W-:Y:S01]  /*1530*/  SEL R15, R15, RZ, P4 ;  /* 0x000000ff0f0f7207 */ /* 0x000fe20002000000 */
[----:B------:R-:W-:-:S03]  /*1540*/  IMAD.IADD R16, R17, 0x1, -R16 ;  /* 0x0000000111107824 */ /* 0x000fc600078e0a10 */
[----:B------:R-:W-:Y:S02]  /*1550*/  IADD3 R22, PT, PT, R12, -R15, RZ ;  /* 0x8000000f0c167210 */ /* 0x000fe40007ffe0ff */
[C---:B----4-:R-:W-:Y:S02]  /*1560*/  LEA R13, R14.reuse, R13, 0x18 ;  /* 0x0000000d0e0d7211 */ /* 0x050fe400078ec0ff */
[----:B------:R-:W-:Y:S02]  /*1570*/  LEA R14, R14, R19, 0x18 ;  /* 0x000000130e0e7211 */ /* 0x000fe400078ec0ff */
[----:B------:R-:W-:-:S05]  /*1580*/  SEL R19, RZ, UR13, !P5 ;  /* 0x0000000dff137c07 */ /* 0x000fca000e800000 */
[----:B------:R-:W-:-:S07]  /*1590*/  IMAD.IADD R15, R12, 0x1, -R19 ;  /* 0x000000010c0f7824 */ /* 0x000fce00078e0a13 */
.L_x_3796:
[----:B------:R-:W-:-:S04]  /*15a0*/  IMAD R21, R20, 0xc, R13 ;  /* 0x0000000c14157824 */ /* 0x000fc800078e020d */
[----:B0-----:R-:W-:-:S06]  /*15b0*/  IMAD R19, R12, 0x4, R21 ;  /* 0x000000040c137824 */ /* 0x001fcc00078e0215 */
[----:B------:R-:W0:Y:S01]  /*15c0*/  LDS R19, [R19] ;  /* 0x0000000013137984 */ /* 0x000e220000000800 */
[----:B------:R-:W-:Y:S05]  /*15d0*/  @P3 BRA `(.L_x_3792) ;  /* 0x0000000000283947 */ /* 0x000fea0003800000 */
[----:B------:R-:W-:-:S03]  /*15e0*/  UMOV UR5, 0xffffffff ;  /* 0xffffffff00057882 */ /* 0x000fc60000000000 */
[----:B------:R-:W-:Y:S05]  /*15f0*/  BRA.DIV UR5, `(.L_x_3793) ;  /* 0x0000001205247947 */ /* 0x000fea000b800000 */
[----:B0-----:R0:W2:Y:S02]  /*1600*/  SHFL.IDX PT, R17, R19, R22, R7 ;  /* 0x0000001613117389 */ /* 0x0010a400000e0007 */
.L_x_3805:
[----:B-12---:R-:W-:Y:S01]  /*1610*/  IMAD R17, R10, R17, RZ ;  /* 0x000000110a117224 */ /* 0x006fe200078e02ff */
[----:B------:R-:W-:Y:S06]  /*1620*/  @!P2 BRA `(.L_x_3794) ;  /* 0x00000000002ca947 */ /* 0x000fec0003800000 */
[----:B------:R-:W-:-:S03]  /*1630*/  UMOV UR5, 0xffffffff ;  /* 0xffffffff00057882 */ /* 0x000fc60000000000 */
[----:B------:R-:W-:Y:S05]  /*1640*/  BRA.DIV UR5, `(.L_x_3795) ;  /* 0x0000001205347947 */ /* 0x000fea000b800000 */
[----:B0-----:R0:W1:Y:S02]  /*1650*/  SHFL.IDX PT, R19, R19, R16, R7 ;  /* 0x0000001013137389 */ /* 0x00106400000e0007 */
.L_x_3808:
[----:B-1-3--:R-:W-:Y:S01]  /*1660*/  IMAD R17, R18, R19, R17 ;  /* 0x0000001312117224 */ /* 0x00afe200078e0211 */
[----:B------:R-:W-:Y:S06]  /*1670*/  BRA `(.L_x_3794) ;  /* 0x0000000000187947 */ /* 0x000fec0003800000 */
.L_x_3792:
[----:B------:R-:W-:Y:S01]  /*1680*/  @P2 LEA R21, R15, R21, 0x2 ;  /* 0x000000150f152211 */ /* 0x000fe200078e10ff */
[----:B01----:R-:W-:Y:S01]  /*1690*/  IMAD R17, R10, R19, RZ ;  /* 0x000000130a117224 */ /* 0x003fe200078e02ff */
[----:B------:R-:W-:-:S04]  /*16a0*/  ISETP.LT.AND P4, PT, RZ, UR15, PT ;  /* 0x0000000fff007c0c */ /* 0x000fc8000bf81270 */
[----:B------:R-:W3:Y:S01]  /*16b0*/  @P2 LDS R21, [R21+0x4] ;  /* 0x0000040015152984 */ /* 0x000ee20000000800 */
[----:B------:R-:W-:-:S05]  /*16c0*/  SEL R17, R17, RZ, P4 ;  /* 0x000000ff11117207 */ /* 0x000fca0002000000 */
[----:B---3--:R-:W-:-:S07]  /*16d0*/  @P2 IMAD R17, R18, R21, R17 ;  /* 0x0000001512112224 */ /* 0x008fce00078e0211 */
.L_x_3794:
        /* <DEDUP_REMOVED lines=8> */
.L_x_3790:
[----:B------:R-:W-:Y:S05]  /*1760*/  WARPSYNC.ALL ;  /* 0x0000000000007948 */ /* 0x000fea0003800000 */
[----:B012---:R-:W0:Y:S01]  /*1770*/  LDC R14, c[0x0][0x3ac] ;  /* 0x0000eb00ff0e7b82 */ /* 0x007e220000000800 */
        /* <DEDUP_REMOVED lines=9> */
[----:B------:R-:W3:Y:S02]  /*1810*/  F2I.FTZ.U32.TRUNC.NTZ R13, R17 ;  /* 0x00000011000d7305 */ /* 0x000ee4000021f000 */
[----:B---34-:R-:W-:-:S04]  /*1820*/  IMAD.MOV R12, RZ, RZ, -R13 ;  /* 0x000000ffff0c7224 */ /* 0x018fc800078e0a0d */
        /* <DEDUP_REMOVED lines=31> */
[----:B------:R-:W-:-:S04]  /*1a20*/  IABS R14, R24 ;  /* 0x00000018000e7213 */ /* 0x000fc80000000000 */
[----:B------:R-:W0:Y:S01]  /*1a30*/  LDS R23, [R23] ;  /* 0x0000000017177984 */ /* 0x000e220000000800 */
        /* <DEDUP_REMOVED lines=12> */
[----:B------:R-:W-:Y:S02]  /*1b00*/  ISETP.NE.AND P2, PT, R8, RZ, PT ;  /* 0x000000ff0800720c */ /* 0x000fe40003f45270 */
        /* <DEDUP_REMOVED lines=10> */
[----:B------:R-:W-:-:S03]  /*1bb0*/  MOV R24, R3 ;  /* 0x0000000300187202 */ /* 0x000fc60000000f00 */
[----:B------:R-:W-:-:S04]  /*1bc0*/  IMAD.IADD R15, R14, 0x1, R15 ;  /* 0x000000010e0f7824 */ /* 0x000fc800078e020f */
[----:B-1----:R-:W-:-:S05]  /*1bd0*/  IMAD.WIDE R14, R15, 0x4, R12 ;  /* 0x000000040f0e7825 */ /* 0x002fca00078e020c */
[----:B0-----:R0:W-:Y:S01]  /*1be0*/  STG.E desc[UR10][R14.64], R23 ;  /* 0x000000170e007986 */ /* 0x0011e2000c10190a */
[----:B------:R-:W-:Y:S05]  /*1bf0*/  @!P2 BRA `(.L_x_3798) ;  /* 0x0000000000aca947 */ /* 0x000fea0003800000 */
[----:B0-----:R-:W-:Y:S01]  /*1c00*/  IABS R14, R3 ;  /* 0x00000003000e7213 */ /* 0x001fe20000000000 */
[----:B------:R-:W-:-:S04]  /*1c10*/  IMAD.MOV.U32 R24, RZ, RZ, R9 ;  /* 0x000000ffff187224 */ /* 0x000fc800078e0009 */
[----:B------:R-:W-:-:S04]  /*1c20*/  IMAD.HI.U32 R15, R17, R14, RZ ;  /* 0x0000000e110f7227 */ /* 0x000fc800078e00ff */
[----:B------:R-:W-:Y:S01]  /*1c30*/  IMAD R23, R15, R20, R14 ;  /* 0x000000140f177224 */ /* 0x000fe200078e020e */
[----:B------:R-:W-:-:S04]  /*1c40*/  LOP3.LUT R14, R3, UR7, RZ, 0x3c, !PT ;  /* 0x00000007030e7c12 */ /* 0x000fc8000f8e3cff */
[----:B------:R-:W-:Y:S02]  /*1c50*/  ISETP.GT.U32.AND P3, PT, R16, R23, PT ;  /* 0x000000171000720c */ /* 0x000fe40003f64070 */
[----:B------:R-:W-:-:S11]  /*1c60*/  ISETP.GE.AND P4, PT, R14, RZ, PT ;  /* 0x000000ff0e00720c */ /* 0x000fd60003f86270 */
[----:B------:R-:W-:Y:S02]  /*1c70*/  @!P3 IMAD.IADD R23, R23, 0x1, -R16 ;  /* 0x000000011717b824 */ /* 0x000fe400078e0a10 */
        /* <DEDUP_REMOVED lines=9> */
[----:B------:R-:W-:-:S05]  /*1d10*/  IMAD R15, R22, UR7, R3 ;  /* 0x00000007160f7c24 */ /* 0x000fca000f8e0203 */
[----:B------:R-:W-:-:S05]  /*1d20*/  IADD3 R15, PT, PT, R14, R15, RZ ;  /* 0x0000000f0e0f7210 */ /* 0x000fca0007ffe0ff */
[----:B------:R-:W-:-:S05]  /*1d30*/  IMAD.WIDE R14, R15, 0x4, R12 ;  /* 0x000000040f0e7825 */ /* 0x000fca00078e020c */
[----:B0-----:R1:W-:Y:S01]  /*1d40*/  STG.E desc[UR10][R14.64], R23 ;  /* 0x000000170e007986 */ /* 0x0013e2000c10190a */
[----:B------:R-:W-:Y:S05]  /*1d50*/  @!P2 BRA `(.L_x_3798) ;  /* 0x000000000054a947 */ /* 0x000fea0003800000 */
[----:B-1----:R-:W-:Y:S02]  /*1d60*/  IABS R14, R9 ;  /* 0x00000009000e7213 */ /* 0x002fe40000000000 */
[----:B------:R-:W-:Y:S02]  /*1d70*/  LEA R23, R0, R11, 0x2 ;  /* 0x0000000b00177211 */ /* 0x000fe400078e10ff */
[----:B------:R-:W-:Y:S01]  /*1d80*/  IADD3 R24, PT, PT, R9, R0, RZ ;  /* 0x0000000009187210 */ /* 0x000fe20007ffe0ff */
        /* <DEDUP_REMOVED lines=18> */
.L_x_3798:
[----:B------:R-:W-:Y:S05]  /*1eb0*/  BSYNC.RECONVERGENT B0 ;  /* 0x0000000000007941 */ /* 0x000fea0003800200 */
.L_x_3797:
[----:B------:R-:W-:Y:S04]  /*1ec0*/  BSSY.RECONVERGENT B0, `(.L_x_3799) ;  /* 0x0000077000007945 */ /* 0x000fe80003800200 */
[----:B------:R-:W-:Y:S05]  /*1ed0*/  @!P0 BRA `(.L_x_3800) ;  /* 0x0000000400d48947 */ /* 0x000fea0003800000 */
[----:B01----:R-:W-:Y:S02]  /*1ee0*/  IABS R14, UR7 ;  /* 0x00000007000e7c13 */ /* 0x003fe40008000000 */
[----:B------:R-:W-:Y:S02]  /*1ef0*/  ISETP.NE.AND P0, PT, RZ, UR7, PT ;  /* 0x00000007ff007c0c */ /* 0x000fe4000bf05270 */
[----:B------:R-:W0:Y:S08]  /*1f00*/  I2F.RP R15, R14 ;  /* 0x0000000e000f7306 */ /* 0x000e300000209400 */
[----:B0-----:R-:W2:Y:S02]  /*1f10*/  MUFU.RCP R15, R15 ;  /* 0x0000000f000f7308 */ /* 0x001ea40000001000 */
[----:B--2---:R-:W-:-:S06]  /*1f20*/  VIADD R12, R15, 0xffffffe ;  /* 0x0ffffffe0f0c7836 */ /* 0x004fcc0000000000 */
[----:B------:R0:W1:Y:S02]  /*1f30*/  F2I.FTZ.U32.TRUNC.NTZ R13, R12 ;  /* 0x0000000c000d7305 */ /* 0x000064000021f000 */
[----:B0-----:R-:W-:Y:S01]  /*1f40*/  MOV R12, RZ ;  /* 0x000000ff000c7202 */ /* 0x001fe20000000f00 */
[----:B-1----:R-:W-:-:S04]  /*1f50*/  IMAD.MOV R17, RZ, RZ, -R13 ;  /* 0x000000ffff117224 */ /* 0x002fc800078e0a0d */
[----:B------:R-:W-:-:S04]  /*1f60*/  IMAD R17, R17, R14, RZ ;  /* 0x0000000e11117224 */ /* 0x000fc800078e02ff */
[----:B------:R-:W-:-:S07]  /*1f70*/  IMAD.HI.U32 R20, R13, R17, R12 ;  /* 0x000000110d147227 */ /* 0x000fce00078e000c */
.L_x_3801:
[----:B---3--:R-:W-:Y:S01]  /*1f80*/  IABS R12, UR7 ;  /* 0x00000007000c7c13 */ /* 0x008fe20008000000 */
[----:B------:R-:W0:Y:S01]  /*1f90*/  S2UR UR9, SR_CgaCtaId ;  /* 0x00000000000979c3 */ /* 0x000e220000008800 */
[----:B------:R-:W-:Y:S01]  /*1fa0*/  IABS R13, R24 ;  /* 0x00000018000d7213 */ /* 0x000fe20000000000 */
[----:B------:R-:W-:Y:S01]  /*1fb0*/  UMOV UR6, 0x400 ;  /* 0x0000040000067882 */ /* 0x000fe20000000000 */
[----:B------:R-:W-:Y:S01]  /*1fc0*/  IABS R14, UR7 ;  /* 0x00000007000e7c13 */ /* 0x000fe20008000000 */
[----:B------:R-:W-:Y:S01]  /*1fd0*/  IMAD.MOV R21, RZ, RZ, -R12 ;  /* 0x000000ffff157224 */ /* 0x000fe200078e0a0c */
[----:B------:R-:W-:Y:S01]  /*1fe0*/  IABS R22, UR7 ;  /* 0x0000000700167c13 */ /* 0x000fe20008000000 */
[----:B------:R-:W-:Y:S01]  /*1ff0*/  IMAD.HI.U32 R12, R20, R13, RZ ;  /* 0x0000000d140c7227 */ /* 0x000fe200078e00ff */
[----:B------:R-:W-:Y:S01]  /*2000*/  LOP3.LUT R23, RZ, UR7, RZ, 0x33, !PT ;  /* 0x00000007ff177c12 */ /* 0x000fe2000f8e33ff */
[----:B------:R-:W-:Y:S01]  /*2010*/  UIADD3 UR6, UPT, UPT, UR6, 0x280, URZ ;  /* 0x0000028006067890 */ /* 0x000fe2000fffe0ff */
[----:B------:R-:W1:Y:S01]  /*2020*/  I2F.RP R15, R22 ;  /* 0x00000016000f7306 */ /* 0x000e620000209400 */
[----:B------:R-:W-:-:S05]  /*2030*/  IMAD R13, R12, R21, R13 ;  /* 0x000000150c0d7224 */ /* 0x000fca00078e020d */
[----:B------:R-:W-:Y:S02]  /*2040*/  ISETP.GT.U32.AND P2, PT, R14, R13, PT ;  /* 0x0000000d0e00720c */ /* 0x000fe40003f44070 */
[----:B-1----:R-:W1:Y:S01]  /*2050*/  MUFU.RCP R15, R15 ;  /* 0x0000000f000f7308 */ /* 0x002e620000001000 */
[----:B0-----:R-:W-:-:S10]  /*2060*/  ULEA UR6, UR9, UR6, 0x18 ;  /* 0x0000000609067291 */ /* 0x001fd4000f8ec0ff */
[----:B------:R-:W-:Y:S01]  /*2070*/  @!P2 IMAD.IADD R13, R13, 0x1, -R22 ;  /* 0x000000010d0da824 */ /* 0x000fe200078e0a16 */
[----:B------:R-:W-:Y:S02]  /*2080*/  @!P2 IADD3 R12, PT, PT, R12, 0x1, RZ ;  /* 0x000000010c0ca810 */ /* 0x000fe40007ffe0ff */
[C---:B------:R-:W-:Y:S02]  /*2090*/  LEA R25, R24.reuse, UR6, 0x2 ;  /* 0x0000000618197c11 */ /* 0x040fe4000f8e10ff */
[----:B------:R-:W-:Y:S02]  /*20a0*/  ISETP.GE.U32.AND P1, PT, R13, R14, PT ;  /* 0x0000000e0d00720c */ /* 0x000fe40003f26070 */
[----:B------:R-:W-:Y:S01]  /*20b0*/  LOP3.LUT R13, R24, UR7, RZ, 0x3c, !PT ;  /* 0x00000007180d7c12 */ /* 0x000fe2000f8e3cff */
[----:B------:R-:W0:Y:S03]  /*20c0*/  LDS R27, [R25] ;  /* 0x00000000191b7984 */ /* 0x000e260000000800 */
[----:B------:R-:W-:-:S02]  /*20d0*/  ISETP.GE.AND P3, PT, R13, RZ, PT ;  /* 0x000000ff0d00720c */ /* 0x000fc40003f66270 */
[----:B-1----:R-:W-:-:S05]  /*20e0*/  IADD3 R15, PT, PT, R15, 0xffffffe, RZ ;  /* 0x0ffffffe0f0f7810 */ /* 0x002fca0007ffe0ff */
[----:B------:R-:W-:Y:S01]  /*20f0*/  @P1 VIADD R12, R12, 0x1 ;  /* 0x000000010c0c1836 */ /* 0x000fe20000000000 */
[----:B------:R-:W-:Y:S01]  /*2100*/  ISETP.NE.AND P1, PT, RZ, UR7, PT ;  /* 0x00000007ff007c0c */ /* 0x000fe2000bf25270 */
[----:B------:R-:W1:Y:S02]  /*2110*/  F2I.FTZ.U32.TRUNC.NTZ R15, R15 ;  /* 0x0000000f000f7305 */ /* 0x000e64000021f000 */
[----:B------:R-:W-:Y:S02]  /*2120*/  IMAD.MOV.U32 R14, RZ, RZ, R12 ;  /* 0x000000ffff0e7224 */ /* 0x000fe400078e000c */
[----:B------:R-:W2:Y:S02]  /*2130*/  LDC.64 R12, c[0x0][0x3a0] ;  /* 0x0000e800ff0c7b82 */ /* 0x000ea40000000a00 */
[----:B------:R-:W-:-:S05]  /*2140*/  @!P3 IMAD.MOV R14, RZ, RZ, -R14 ;  /* 0x000000ffff0eb224 */ /* 0x000fca00078e0a0e */
[----:B------:R-:W-:Y:S01]  /*2150*/  SEL R14, R23, R14, !P1 ;  /* 0x0000000e170e7207 */ /* 0x000fe20004800000 */
[----:B-1----:R-:W-:-:S04]  /*2160*/  IMAD.MOV R29, RZ, RZ, -R15 ;  /* 0x000000ffff1d7224 */ /* 0x002fc800078e0a0f */
[----:B------:R-:W-:Y:S02]  /*2170*/  IMAD.MOV R17, RZ, RZ, -R14 ;  /* 0x000000ffff117224 */ /* 0x000fe400078e0a0e */
[----:B------:R-:W-:Y:S02]  /*2180*/  IMAD R14, R19, R14, UR5 ;  /* 0x00000005130e7e24 */ /* 0x000fe4000f8e020e */
[--C-:B------:R-:W-:Y:S02]  /*2190*/  IMAD R17, R17, UR7, R24.reuse ;  /* 0x0000000711117c24 */ /* 0x100fe4000f8e0218 */
[----:B------:R-:W-:Y:S02]  /*21a0*/  IMAD R26, R29, R22, RZ ;  /* 0x000000161d1a7224 */ /* 0x000fe400078e02ff */
[----:B------:R-:W-:Y:S01]  /*21b0*/  IMAD.IADD R29, R0, 0x1, R24 ;  /* 0x00000001001d7824 */ /* 0x000fe200078e0218 */
[----:B------:R-:W-:Y:S01]  /*21c0*/  IADD3 R17, PT, PT, R14, R17, RZ ;  /* 0x000000110e117210 */ /* 0x000fe20007ffe0ff */
[----:B------:R-:W-:-:S04]  /*21d0*/  HFMA2 R14, -RZ, RZ, 0, 0 ;  /* 0x00000000ff0e7431 */ /* 0x000fc800000001ff */
[----:B--2---:R-:W-:-:S05]  /*21e0*/  IMAD.WIDE R16, R17, 0x4, R12 ;  /* 0x0000000411107825 */ /* 0x004fca00078e020c */
[----:B0-----:R0:W-:Y:S01]  /*21f0*/  STG.E desc[UR10][R16.64], R27 ;  /* 0x0000001b10007986 */ /* 0x0011e2000c10190a */
[----:B------:R-:W-:Y:S01]  /*2200*/  IMAD.HI.U32 R24, R15, R26, R14 ;  /* 0x0000001a0f187227 */ /* 0x000fe200078e000e */
[----:B------:R-:W-:-:S05]  /*2210*/  IABS R15, R29 ;  /* 0x0000001d000f7213 */ /* 0x000fca0000000000 */
[----:B------:R-:W-:-:S04]  /*2220*/  IMAD.HI.U32 R14, R24, R15, RZ ;  /* 0x0000000f180e7227 */ /* 0x000fc800078e00ff */
[----:B------:R-:W-:Y:S02]  /*2230*/  IMAD R15, R14, R21, R15 ;  /* 0x000000150e0f7224 */ /* 0x000fe400078e020f */
[----:B0-----:R-:W-:Y:S02]  /*2240*/  IMAD R27, R0, 0x4, R25 ;  /* 0x00000004001b7824 */ /* 0x001fe400078e0219 */
[----:B------:R-:W-:Y:S01]  /*2250*/  IMAD.IADD R25, R29, 0x1, R0 ;  /* 0x000000011d197824 */ /* 0x000fe200078e0200 */
[----:B------:R-:W-:Y:S02]  /*2260*/  ISETP.GT.U32.AND P3, PT, R22, R15, PT ;  /* 0x0000000f1600720c */ /* 0x000fe40003f64070 */
[----:B------:R0:W1:Y:S02]  /*2270*/  LDS R16, [R27] ;  /* 0x000000001b107984 */ /* 0x0000640000000800 */
[----:B------:R-:W-:-:S04]  /*2280*/  IADD3 R17, PT, PT, R25, R0, RZ ;  /* 0x0000000019117210 */ /* 0x000fc80007ffe0ff */
[----:B------:R-:W-:Y:S02]  /*2290*/  IABS R28, R17 ;  /* 0x00000011001c7213 */ /* 0x000fe40000000000 */
[----:B0-----:R-:W-:-:S03]  /*22a0*/  LEA R27, R0, R27, 0x2 ;  /* 0x0000001b001b7211 */ /* 0x001fc600078e10ff */
[----:B------:R-:W-:Y:S01]  /*22b0*/  @!P3 IMAD.IADD R15, R15, 0x1, -R22 ;  /* 0x000000010f0fb824 */ /* 0x000fe200078e0a16 */
[----:B------:R-:W-:-:S04]  /*22c0*/  @!P3 IADD3 R14, PT, PT, R14, 0x1, RZ ;  /* 0x000000010e0eb810 */ /* 0x000fc80007ffe0ff */
[----:B------:R-:W-:Y:S02]  /*22d0*/  ISETP.GE.U32.AND P2, PT, R15, R22, PT ;  /* 0x000000160f00720c */ /* 0x000fe40003f46070 */
[----:B------:R-:W-:-:S04]  /*22e0*/  LOP3.LUT R15, R29, UR7, RZ, 0x3c, !PT ;  /* 0x000000071d0f7c12 */ /* 0x000fc8000f8e3cff */
[----:B------:R-:W-:-:S07]  /*22f0*/  ISETP.GE.AND P4, PT, R15, RZ, PT ;  /* 0x000000ff0f00720c */ /* 0x000fce0003f86270 */
[----:B------:R-:W-:-:S06]  /*2300*/  @P2 VIADD R14, R14, 0x1 ;  /* 0x000000010e0e2836 */ /* 0x000fcc0000000000 */
[----:B------:R-:W-:-:S05]  /*2310*/  @!P4 IMAD.MOV R14, RZ, RZ, -R14 ;  /* 0x000000ffff0ec224 */ /* 0x000fca00078e0a0e */
[----:B------:R-:W-:-:S04]  /*2320*/  SEL R14, R23, R14, !P1 ;  /* 0x0000000e170e7207 */ /* 0x000fc80004800000 */
[----:B------:R-:W-:Y:S01]  /*2330*/  IADD3 R26, PT, PT, -R14, RZ, RZ ;  /* 0x000000ff0e1a7210 */ /* 0x000fe20007ffe1ff */
[----:B------:R-:W-:-:S04]  /*2340*/  IMAD R14, R19, R14, UR5 ;  /* 0x00000005130e7e24 */ /* 0x000fc8000f8e020e */
[----:B------:R-:W-:Y:S01]  /*2350*/  IMAD R15, R26, UR7, R29 ;  /* 0x000000071a0f7c24 */ /* 0x000fe2000f8e021d */
[----:B------:R-:W-:-:S03]  /*2360*/  IABS R29, R25 ;  /* 0x00000019001d7213 */ /* 0x000fc60000000000 */
[----:B------:R-:W-:Y:S02]  /*2370*/  IMAD.IADD R15, R14, 0x1, R15 ;  /* 0x000000010e0f7824 */ /* 0x000fe400078e020f */
[----:B------:R-:W-:-:S04]  /*2380*/  IMAD.HI.U32 R26, R24, R29, RZ ;  /* 0x0000001d181a7227 */ /* 0x000fc800078e00ff */
[----:B------:R-:W-:-:S04]  /*2390*/  IMAD.HI.U32 R24, R24, R28, RZ ;  /* 0x0000001c18187227 */ /* 0x000fc800078e00ff */
[-C--:B------:R-:W-:Y:S02]  /*23a0*/  IMAD R29, R26, R21.reuse, R29 ;  /* 0x000000151a1d7224 */ /* 0x080fe400078e021d */
[----:B------:R-:W-:Y:S02]  /*23b0*/  IMAD R21, R24, R21, R28 ;  /* 0x0000001518157224 */ /* 0x000fe400078e021c */
[----:B------:R-:W-:Y:S01]  /*23c0*/  IMAD.WIDE R14, R15, 0x4, R12 ;  /* 0x000000040f0e7825 */ /* 0x000fe200078e020c */
[C---:B------:R-:W-:Y:S02]  /*23d0*/  ISETP.GT.U32.AND P6, PT, R22.reuse, R29, PT ;  /* 0x0000001d1600720c */ /* 0x040fe40003fc4070 */
[----:B------:R-:W-:Y:S02]  /*23e0*/  ISETP.GT.U32.AND P5, PT, R22, R21, PT ;  /* 0x000000151600720c */ /* 0x000fe40003fa4070 */
[----:B-1----:R0:W-:Y:S09]  /*23f0*/  STG.E desc[UR10][R14.64], R16 ;  /* 0x000000100e007986 */ /* 0x0021f2000c10190a */
[----:B------:R-:W-:-:S02]  /*2400*/  @!P6 IMAD.IADD R29, R29, 0x1, -R22 ;  /* 0x000000011d1de824 */ /* 0x000fc400078e0a16 */
[----:B------:R-:W-:Y:S01]  /*2410*/  @!P5 IMAD.IADD R21, R21, 0x1, -R22 ;  /* 0x000000011515d824 */ /* 0x000fe200078e0a16 */
[----:B0-----:R-:W-:Y:S01]  /*2420*/  LOP3.LUT R14, R25, UR7, RZ, 0x3c, !PT ;  /* 0x00000007190e7c12 */ /* 0x001fe2000f8e3cff */
[----:B------:R-:W-:Y:S01]  /*2430*/  @!P6 VIADD R26, R26, 0x1 ;  /* 0x000000011a1ae836 */ /* 0x000fe20000000000 */
[-C--:B------:R-:W-:Y:S02]  /*2440*/  ISETP.GE.U32.AND P4, PT, R29, R22.reuse, PT ;  /* 0x000000161d00720c */ /* 0x080fe40003f86070 */
[----:B------:R-:W-:Y:S01]  /*2450*/  ISETP.GE.U32.AND P3, PT, R21, R22, PT ;  /* 0x000000161500720c */ /* 0x000fe20003f66070 */
[----:B------:R-:W-:Y:S01]  /*2460*/  IMAD R21, R0, 0x4, R27 ;  /* 0x0000000400157824 */ /* 0x000fe200078e021b */
[----:B------:R-:W-:Y:S01]  /*2470*/  LOP3.LUT R15, R17, UR7, RZ, 0x3c, !PT ;  /* 0x00000007110f7c12 */ /* 0x000fe2000f8e3cff */
[----:B------:R-:W0:Y:S01]  /*2480*/  LDS R27, [R27] ;  /* 0x000000001b1b7984 */ /* 0x000e220000000800 */
[----:B------:R-:W-:Y:S02]  /*2490*/  ISETP.GE.AND P2, PT, R14, RZ, PT ;  /* 0x000000ff0e00720c */ /* 0x000fe40003f46270 */
[----:B------:R-:W-:Y:S01]  /*24a0*/  ISETP.GE.AND P6, PT, R15, RZ, PT ;  /* 0x000000ff0f00720c */ /* 0x000fe20003fc6270 */
[----:B------:R-:W1:Y:S01]  /*24b0*/  LDS R21, [R21] ;  /* 0x0000000015157984 */ /* 0x000e620000000800 */
[----:B------:R-:W-:-:S02]  /*24c0*/  @!P5 IADD3 R24, PT, PT, R24, 0x1, RZ ;  /* 0x000000011818d810 */ /* 0x000fc40007ffe0ff */
[----:B------:R-:W-:Y:S01]  /*24d0*/  LOP3.LUT R15, RZ, UR7, RZ, 0x33, !PT ;  /* 0x00000007ff0f7c12 */ /* 0x000fe2000f8e33ff */
[----:B------:R-:W-:Y:S02]  /*24e0*/  @P4 VIADD R26, R26, 0x1 ;  /* 0x000000011a1a4836 */ /* 0x000fe40000000000 */
[----:B------:R-:W-:-:S04]  /*24f0*/  @P3 VIADD R24, R24, 0x1 ;  /* 0x0000000118183836 */ /* 0x000fc80000000000 */
[----:B------:R-:W-:Y:S02]  /*2500*/  @!P2 IADD3 R26, PT, PT, -R26, RZ, RZ ;  /* 0x000000ff1a1aa210 */ /* 0x000fe40007ffe1ff */
[----:B------:R-:W-:Y:S02]  /*2510*/  @!P6 IMAD.MOV R24, RZ, RZ, -R24 ;  /* 0x000000ffff18e224 */ /* 0x000fe400078e0a18 */
[----:B------:R-:W-:-:S03]  /*2520*/  SEL R26, R23, R26, !P1 ;  /* 0x0000001a171a7207 */ /* 0x000fc60004800000 */
[----:B------:R-:W-:Y:S02]  /*2530*/  SEL R24, R15, R24, !P0 ;  /* 0x000000180f187207 */ /* 0x000fe40004000000 */
[----:B------:R-:W-:Y:S02]  /*2540*/  IMAD.MOV R14, RZ, RZ, -R26 ;  /* 0x000000ffff0e7224 */ /* 0x000fe400078e0a1a */
[----:B------:R-:W-:Y:S01]  /*2550*/  IADD3 R16, PT, PT, -R24, RZ, RZ ;  /* 0x000000ff18107210 */ /* 0x000fe20007ffe1ff */
[C---:B------:R-:W-:Y:S02]  /*2560*/  IMAD R26, R19.reuse, R26, UR5 ;  /* 0x00000005131a7e24 */ /* 0x040fe4000f8e021a */
[----:B------:R-:W-:Y:S02]  /*2570*/  IMAD R25, R14, UR7, R25 ;  /* 0x000000070e197c24 */ /* 0x000fe4000f8e0219 */
[----:B------:R-:W-:Y:S02]  /*2580*/  IMAD R24, R19, R24, UR5 ;  /* 0x0000000513187e24 */ /* 0x000fe4000f8e0218 */
[----:B------:R-:W-:-:S02]  /*2590*/  IMAD R23, R16, UR7, R17 ;  /* 0x0000000710177c24 */ /* 0x000fc4000f8e0211 */
[----:B------:R-:W-:Y:S02]  /*25a0*/  IMAD.IADD R15, R26, 0x1, R25 ;  /* 0x000000011a0f7824 */ /* 0x000fe400078e0219 */
[----:B------:R-:W-:Y:S01]  /*25b0*/  IMAD.IADD R23, R24, 0x1, R23 ;  /* 0x0000000118177824 */ /* 0x000fe200078e0217 */
[----:B------:R-:W-:Y:S01]  /*25c0*/  IADD3 R24, PT, PT, R17, R0, RZ ;  /* 0x0000000011187210 */ /* 0x000fe20007ffe0ff */
[----:B------:R-:W-:-:S03]  /*25d0*/  IMAD.WIDE R14, R15, 0x4, R12 ;  /* 0x000000040f0e7825 */ /* 0x000fc600078e020c */
[----:B------:R-:W-:Y:S01]  /*25e0*/  ISETP.GE.U32.AND P1, PT, R24, 0x80, PT ;  /* 0x000000801800780c */ /* 0x000fe20003f26070 */
[----:B------:R-:W-:Y:S01]  /*25f0*/  IMAD.WIDE R12, R23, 0x4, R12 ;  /* 0x00000004170c7825 */ /* 0x000fe200078e020c */
[----:B0-----:R3:W-:Y:S04]  /*2600*/  STG.E desc[UR10][R14.64], R27 ;  /* 0x0000001b0e007986 */ /* 0x0017e8000c10190a */
[----:B-1----:R3:W-:Y:S07]  /*2610*/  STG.E desc[UR10][R12.64], R21 ;  /* 0x000000150c007986 */ /* 0x0027ee000c10190a */
[----:B------:R-:W-:Y:S05]  /*2620*/  @!P1 BRA `(.L_x_3801) ;  /* 0xfffffff800549947 */ /* 0x000fea000383ffff */
.L_x_3800:
[----:B------:R-:W-:Y:S05]  /*2630*/  BSYNC.RECONVERGENT B0 ;  /* 0x0000000000007941 */ /* 0x000fea0003800200 */
.L_x_3799:
[----:B------:R-:W-:Y:S02]  /*2640*/  USHF.L.U32 UR5, UR14, 0x4, URZ ;  /* 0x000000040e057899 */ /* 0x000fe400080006ff */
[----:B------:R-:W-:-:S04]  /*2650*/  UIADD3 UR4, UPT, UPT, UR14, UR4, URZ ;  /* 0x000000040e047290 */ /* 0x000fc8000fffe0ff */
[----:B------:R-:W-:-:S09]  /*2660*/  UISETP.GE.U32.AND UP0, UPT, UR4, UR5, UPT ;  /* 0x000000050400728c */ /* 0x000fd2000bf06070 */
[----:B------:R-:W-:Y:S05]  /*2670*/  BRA.U !UP0, `(.L_x_3802) ;  /* 0xffffffe108ec7547 */ /* 0x000fea000b83ffff */
[----:B------:R-:W-:Y:S05]  /*2680*/  EXIT ;  /* 0x000000000000794d */ /* 0x000fea0003800000 */
.L_x_3793:
[----:B------:R-:W-:Y:S01]  /*2690*/  BSSY B0, `(.L_x_3803) ;  /* 0x0000006000007945 */ /* 0x000fe20003800000 */
[----:B------:R-:W-:Y:S01]  /*26a0*/  IMAD.MOV.U32 R26, RZ, RZ, R22 ;  /* 0x000000ffff1a7224 */ /* 0x000fe200078e0016 */
[----:B------:R-:W-:-:S07]  /*26b0*/  MOV R21, 0xffffffff ;  /* 0xffffffff00157802 */ /* 0x000fce0000000f00 */
[----:B01-3--:R-:W-:Y:S05]  /*26c0*/  WARPSYNC.COLLECTIVE R21, `(.L_x_3804) ;  /* 0x0000000015087348 */ /* 0x00bfea0003c00000 */
[----:B0-----:R0:W2:Y:S02]  /*26d0*/  SHFL.IDX P4, R21, R19, R26, R7 ;  /* 0x0000001a13157389 */ /* 0x0010a40000080007 */
[----:B0123--:R-:W-:Y:S05]  /*26e0*/  ENDCOLLECTIVE ;  /* 0x000000000000791b */ /* 0x00ffea0003800000 */
.L_x_3804:
[----:B------:R-:W-:Y:S05]  /*26f0*/  BSYNC B0 ;  /* 0x0000000000007941 */ /* 0x000fea0003800000 */
.L_x_3803:
[----:B------:R-:W-:Y:S01]  /*2700*/  IMAD.MOV.U32 R17, RZ, RZ, R21 ;  /* 0x000000ffff117224 */ /* 0x000fe200078e0015 */
[----:B------:R-:W-:Y:S06]  /*2710*/  BRA `(.L_x_3805) ;  /* 0xffffffec00bc7947 */ /* 0x000fec000383ffff */
.L_x_3795:
[----:B------:R-:W-:Y:S01]  /*2720*/  BSSY B0, `(.L_x_3806) ;  /* 0x0000006000007945 */ /* 0x000fe20003800000 */
[----:B------:R-:W-:Y:S01]  /*2730*/  MOV R26, R16 ;  /* 0x00000010001a7202 */ /* 0x000fe20000000f00 */
[----:B------:R-:W-:-:S07]  /*2740*/  IMAD.MOV.U32 R21, RZ, RZ, -0x1 ;  /* 0xffffffffff157424 */ /* 0x000fce00078e00ff */
[----:B0--3--:R-:W-:Y:S05]  /*2750*/  WARPSYNC.COLLECTIVE R21, `(.L_x_3807) ;  /* 0x0000000015087348 */ /* 0x009fea0003c00000 */
[----:B------:R1:W2:Y:S02]  /*2760*/  SHFL.IDX P4, R21, R19, R26, R7 ;  /* 0x0000001a13157389 */ /* 0x0002a40000080007 */
[----:B0123--:R-:W-:Y:S05]  /*2770*/  ENDCOLLECTIVE ;  /* 0x000000000000791b */ /* 0x00ffea0003800000 */
.L_x_3807:
[----:B------:R-:W-:Y:S05]  /*2780*/  BSYNC B0 ;  /* 0x0000000000007941 */ /* 0x000fea0003800000 */
.L_x_3806:
[----:B------:R-:W-:Y:S01]  /*2790*/  MOV R19, R21 ;  /* 0x0000001500137202 */ /* 0x000fe20000000f00 */
[----:B------:R-:W-:Y:S06]  /*27a0*/  BRA `(.L_x_3808) ;  /* 0xffffffec00ac7947 */ /* 0x000fec000383ffff */
.L_x_3809:
        /* <DEDUP_REMOVED lines=13> */
.L_x_20481:


//--------------------- .text._Z9cuda_gemmIiLi128ELi16ELi1ELi64ELi64ELi64ELi1EEviiiPT_S1_S1_ii --------------------------
	.section	.text._Z9cuda_gemmIiLi128ELi16ELi1ELi64ELi64ELi64ELi1EEviiiPT_S1_S1_ii,"ax",@progbits
	.align	128
        .global         _Z9cuda_gemmIiLi128ELi16ELi1ELi64ELi64ELi64ELi1EEviiiPT_S1_S1_ii
        .type           _Z9cuda_gemmIiLi128ELi16ELi1ELi64ELi64ELi64ELi1EEviiiPT_S1_S1_ii,@function
        .size           _Z9cuda_gemmIiLi128ELi16ELi1ELi64ELi64ELi64ELi1EEviiiPT_S1_S1_ii,(.L_x_20329 - _Z9cuda_gemmIiLi128ELi16ELi1ELi64ELi64ELi64ELi1EEviiiPT_S1_S1_ii)
        .other          _Z9cuda_gemmIiLi128ELi16ELi1ELi64ELi64ELi64ELi1EEviiiPT_S1_S1_ii,@"STO_CUDA_ENTRY STV_DEFAULT"
_Z9cuda_gemmIiLi128ELi16ELi1ELi64ELi64ELi64ELi1EEviiiPT_S1_S1_ii:
.text._Z9cuda_gemmIiLi128ELi16ELi1ELi64ELi64ELi64ELi1EEviiiPT_S1_S1_ii:
        /* <DEDUP_REMOVED lines=9> */
[----:B------:R-:W-:Y:S05]  /*0090*/  CALL.REL.NOINC `($__internal_39_$__cuda_sm20_div_u16) ;  /* 0x0000002000e47944 */ /* 0x000fea0003c00000 */
        /* <DEDUP_REMOVED lines=12> */
[----:B------:R-:W-:Y:S01]  /*0160*/  IMAD.MOV.U32 R8, RZ, RZ, RZ ;  /* 0x000000ffff087224 */ /* 0x000fe200078e00ff */
[----:B------:R-:W-:Y:S02]  /*0170*/  MOV R13, R54 ;  /* 0x00000036000d7202 */ /* 0x000fe40000000f00 */
[----:B---3--:R-:W-:-:S07]  /*0180*/  LEA R10, R5, R4, 0x18 ;  /* 0x00000004050a7211 */ /* 0x008fce00078ec0ff */
.L_x_3812:
        /* <DEDUP_REMOVED lines=8> */
[----:B------:R-:W-:-:S03]  /*0210*/  LOP3.LUT R11, R8, R15, RZ, 0x3c, !PT ;  /* 0x0000000f080b7212 */ /* 0x000fc600078e3cff */
[----:B------:R-:W-:Y:S01]  /*0220*/  IMAD.IADD R9, R9, 0x1, R12 ;  /* 0x0000000109097824 */ /* 0x000fe200078e020c */
[----:B------:R-:W-:-:S04]  /*0230*/  ISETP.NE.AND P0, PT, R11, 0x2, PT ;  /* 0x000000020b00780c */ /* 0x000fc80003f05270 */
[----:B--2---:R3:W-:Y:S09]  /*0240*/  STS [R9], R4 ;  /* 0x0000000409007388 */ /* 0x0047f20000000800 */
[----:B------:R-:W-:Y:S05]  /*0250*/  @P0 BRA `(.L_x_3812) ;  /* 0xfffffffc00cc0947 */ /* 0x000fea000383ffff */
.L_x_3811:
[----:B--2---:R-:W-:Y:S05]  /*0260*/  BSYNC.RECONVERGENT B0 ;  /* 0x0000000000007941 */ /* 0x004fea0003800200 */
.L_x_3810:
[----:B------:R-:W-:Y:S01]  /*0270*/  BSSY.RECONVERGENT B0, `(.L_x_3813) ;  /* 0x0000028000007945 */ /* 0x000fe20003800200 */
[----:B0-----:R-:W-:-:S07]  /*0280*/  LEA R18, R17, R14, 0x18 ;  /* 0x0000000e11127211 */ /* 0x001fce00078ec0ff */
.L_x_3814:
[C---:B------:R-:W-:Y:S01]  /*0290*/  IADD3 R21, PT, PT, R13.reuse, UR6, RZ ;  /* 0x000000060d157c10 */ /* 0x040fe2000fffe0ff */
[----:B01----:R-:W-:-:S04]  /*02a0*/  IMAD.WIDE.U32 R10, R13, 0x4, R2 ;  /* 0x000000040d0a7825 */ /* 0x003fc800078e0002 */
[C---:B------:R-:W-:Y:S02]  /*02b0*/  VIADD R15, R21.reuse, UR6 ;  /* 0x00000006150f7c36 */ /* 0x040fe40008000000 */
[--C-:B---3--:R-:W-:Y:S01]  /*02c0*/  IMAD.WIDE.U32 R4, R21, 0x4, R2.reuse ;  /* 0x0000000415047825 */ /* 0x108fe200078e0002 */
[----:B------:R0:W2:Y:S03]  /*02d0*/  LDG.E R10, desc[UR8][R10.64] ;  /* 0x000000080a0a7981 */ /* 0x0000a6000c1e1900 */
        /* <DEDUP_REMOVED lines=21> */
[----:B------:R-:W-:Y:S01]  /*0430*/  IMAD R7, R5, 0x104, R18 ;  /* 0x0000010405077824 */ /* 0x000fe200078e0212 */
[----:B------:R-:W-:Y:S01]  /*0440*/  IADD3 R5, PT, PT, R12, R13, RZ ;  /* 0x0000000d0c057210 */ /* 0x000fe20007ffe0ff */
[----:B------:R-:W-:-:S02]  /*0450*/  IMAD.IADD R19, R19, 0x1, R20 ;  /* 0x0000000113137824 */ /* 0x000fc400078e0214 */
        /* <DEDUP_REMOVED lines=10> */
.L_x_3813:
[----:B------:R-:W1:Y:S08]  /*0500*/  LDC R52, c[0x0][0x374] ;  /* 0x0000dd00ff347b82 */ /* 0x000e700000000800 */
[----:B------:R-:W2:Y:S01]  /*0510*/  S2UR UR4, SR_CTAID.Y ;  /* 0x00000000000479c3 */ /* 0x000ea20000002600 */
[----:B-1----:R-:W-:-:S04]  /*0520*/  SHF.L.U32 R2, R52, 0x4, RZ ;  /* 0x0000000434027819 */ /* 0x002fc800000006ff */
[----:B--2---:R-:W-:-:S13]  /*0530*/  ISETP.LE.U32.AND P0, PT, R2, UR4, PT ;  /* 0x0000000402007c0c */ /* 0x004fda000bf03070 */
[----:B------:R-:W-:Y:S05]  /*0540*/  @P0 EXIT ;  /* 0x000000000000094d */ /* 0x000fea0003800000 */
[----:B0-----:R-:W0:Y:S01]  /*0550*/  I2F.U32.RP R4, UR6 ;  /* 0x0000000600047d06 */ /* 0x001e220008209000 */
[C---:B------:R-:W-:Y:S01]  /*0560*/  ISETP.GE.U32.AND P0, PT, R0.reuse, 0x40, PT ;  /* 0x000000400000780c */ /* 0x040fe20003f06070 */
[----:B------:R-:W-:Y:S01]  /*0570*/  HFMA2 R50, -RZ, RZ, 0, 2.384185791015625e-06 ;  /* 0x00000028ff327431 */ /* 0x000fe200000001ff */
[----:B------:R-:W-:Y:S01]  /*0580*/  VIMNMX.U32 R5, PT, PT, R0, 0x40, !PT ;  /* 0x0000004000057848 */ /* 0x000fe20007fe0000 */
[----:B------:R-:W-:Y:S01]  /*0590*/  IMAD.MOV.U32 R49, RZ, RZ, 0x2c ;  /* 0x0000002cff317424 */ /* 0x000fe200078e00ff */
[----:B------:R-:W-:Y:S01]  /*05a0*/  SEL R48, RZ, 0x1, P0 ;  /* 0x00000001ff307807 */ /* 0x000fe20000000000 */
[----:B------:R-:W-:Y:S01]  /*05b0*/  HFMA2 R41, -RZ, RZ, 0, 4.0531158447265625e-06 ;  /* 0x00000044ff297431 */ /* 0x000fe200000001ff */
[----:B------:R-:W-:Y:S01]  /*05c0*/  ISETP.NE.U32.AND P6, PT, RZ, UR6, PT ;  /* 0x00000006ff007c0c */ /* 0x000fe2000bfc5070 */
[----:B------:R-:W-:Y:S01]  /*05d0*/  IMAD.MOV.U32 R46, RZ, RZ, 0x30 ;  /* 0x00000030ff2e7424 */ /* 0x000fe200078e00ff */
[----:B------:R-:W-:Y:S01]  /*05e0*/  IADD3 R5, PT, PT, R5, -R0, -R48 ;  /* 0x8000000005057210 */ /* 0x000fe20007ffe830 */
[----:B------:R-:W-:Y:S01]  /*05f0*/  IMAD.MOV.U32 R44, RZ, RZ, 0x38 ;  /* 0x00000038ff2c7424 */ /* 0x000fe200078e00ff */
[C---:B------:R-:W-:Y:S01]  /*0600*/  ISETP.GE.U32.AND P5, PT, R16.reuse, 0x16, PT ;  /* 0x000000161000780c */ /* 0x040fe20003fa6070 */
[----:B------:R-:W-:Y:S01]  /*0610*/  IMAD.MOV.U32 R43, RZ, RZ, 0x3c ;  /* 0x0000003cff2b7424 */ /* 0x000fe200078e00ff */
[----:B------:R-:W-:Y:S01]  /*0620*/  ISETP.GE.U32.AND P1, PT, R16, 0x15, PT ;  /* 0x000000151000780c */ /* 0x000fe20003f26070 */
[----:B------:R-:W-:Y:S01]  /*0630*/  IMAD.MOV.U32 R42, RZ, RZ, 0x40 ;  /* 0x00000040ff2a7424 */ /* 0x000fe200078e00ff */
[----:B0-----:R-:W0:Y:S01]  /*0640*/  MUFU.RCP R4, R4 ;  /* 0x0000000400047308 */ /* 0x001e220000001000 */
[----:B------:R-:W-:Y:S01]  /*0650*/  SEL R50, R50, 0xffffffa8, !P5 ;  /* 0xffffffa832327807 */ /* 0x000fe20006800000 */
[----:B------:R-:W-:Y:S01]  /*0660*/  IMAD.MOV.U32 R40, RZ, RZ, 0x4c ;  /* 0x0000004cff287424 */ /* 0x000fe200078e00ff */
[----:B------:R-:W-:Y:S01]  /*0670*/  SEL R49, R49, 0xffffffac, !P1 ;  /* 0xffffffac31317807 */ /* 0x000fe20004800000 */
[----:B------:R-:W-:Y:S01]  /*0680*/  IMAD.U32 R47, RZ, RZ, UR4 ;  /* 0x00000004ff2f7e24 */ /* 0x000fe2000f8e00ff */
[----:B------:R-:W-:-:S02]  /*0690*/  ISETP.GE.U32.AND P4, PT, R16, 0x13, PT ;  /* 0x000000131000780c */ /* 0x000fc40003f86070 */
[C---:B------:R-:W-:Y:S02]  /*06a0*/  ISETP.GE.U32.AND P3, PT, R16.reuse, 0x12, PT ;  /* 0x000000121000780c */ /* 0x040fe40003f66070 */
[C---:B------:R-:W-:Y:S02]  /*06b0*/  ISETP.GE.U32.AND P5, PT, R16.reuse, 0xf, PT ;  /* 0x0000000f1000780c */ /* 0x040fe40003fa6070 */
[----:B------:R-:W-:Y:S02]  /*06c0*/  ISETP.GE.U32.AND P1, PT, R16, 0xd, PT ;  /* 0x0000000d1000780c */ /* 0x000fe40003f26070 */
[----:B------:R-:W-:Y:S02]  /*06d0*/  MOV R45, 0x34 ;  /* 0x00000034002d7802 */ /* 0x000fe40000000f00 */
[----:B------:R-:W-:Y:S01]  /*06e0*/  SEL R44, R44, 0xffffffb8, !P3 ;  /* 0xffffffb82c2c7807 */ /* 0x000fe20005800000 */
[----:B0-----:R-:W-:Y:S01]  /*06f0*/  VIADD R2, R4, 0xffffffe ;  /* 0x0ffffffe04027836 */ /* 0x001fe20000000000 */
[----:B------:R-:W-:-:S02]  /*0700*/  SEL R45, R45, 0xffffffb4, !P4 ;  /* 0xffffffb42d2d7807 */ /* 0x000fc40006000000 */
[----:B------:R-:W-:Y:S01]  /*0710*/  SEL R41, R41, 0xffffffc4, !P5 ;  /* 0xffffffc429297807 */ /* 0x000fe20006800000 */
[----:B------:R0:W1:Y:S01]  /*0720*/  F2I.FTZ.U32.TRUNC.NTZ R3, R2 ;  /* 0x0000000200037305 */ /* 0x000062000021f000 */
[----:B------:R-:W-:Y:S01]  /*0730*/  SEL R40, R40, 0xffffffcc, !P1 ;  /* 0xffffffcc28287807 */ /* 0x000fe20004800000 */
[----:B0-----:R-:W-:Y:S02]  /*0740*/  IMAD.MOV.U32 R2, RZ, RZ, RZ ;  /* 0x000000ffff027224 */ /* 0x001fe400078e00ff */
[----:B-1----:R-:W-:-:S04]  /*0750*/  IMAD.MOV R7, RZ, RZ, -R3 ;  /* 0x000000ffff077224 */ /* 0x002fc800078e0a03 */
[----:B------:R-:W-:-:S04]  /*0760*/  IMAD R7, R7, UR6, RZ ;  /* 0x0000000607077c24 */ /* 0x000fc8000f8e02ff */
[----:B------:R-:W-:-:S06]  /*0770*/  IMAD.HI.U32 R6, R3, R7, R2 ;  /* 0x0000000703067227 */ /* 0x000fcc00078e0002 */
[----:B------:R-:W-:-:S05]  /*0780*/  IMAD.HI.U32 R3, R6, R5, RZ ;  /* 0x0000000506037227 */ /* 0x000fca00078e00ff */
[----:B------:R-:W-:-:S05]  /*0790*/  IADD3 R0, PT, PT, -R3, RZ, RZ ;  /* 0x000000ff03007210 */ /* 0x000fca0007ffe1ff */
[----:B------:R-:W-:-:S05]  /*07a0*/  IMAD R5, R0, UR6, R5 ;  /* 0x0000000600057c24 */ /* 0x000fca000f8e0205 */
[----:B------:R-:W-:-:S13]  /*07b0*/  ISETP.GE.U32.AND P0, PT, R5, UR6, PT ;  /* 0x0000000605007c0c */ /* 0x000fda000bf06070 */
[----:B------:R-:W-:Y:S02]  /*07c0*/  @P0 VIADD R5, R5, -UR6 ;  /* 0x8000000605050c36 */ /* 0x000fe40008000000 */
[----:B------:R-:W-:Y:S01]  /*07d0*/  @P0 VIADD R3, R3, 0x1 ;  /* 0x0000000103030836 */ /* 0x000fe20000000000 */
[----:B------:R-:W-:Y:S02]  /*07e0*/  ISETP.GE.U32.AND P0, PT, R16, 0x14, PT ;  /* 0x000000141000780c */ /* 0x000fe40003f06070 */
[----:B------:R-:W-:Y:S02]  /*07f0*/  ISETP.GE.U32.AND P2, PT, R5, UR6, PT ;  /* 0x0000000605007c0c */ /* 0x000fe4000bf46070 */
[----:B------:R-:W-:-:S11]  /*0800*/  SEL R46, R46, 0xffffffb0, !P0 ;  /* 0xffffffb02e2e7807 */ /* 0x000fd60004000000 */
[----:B------:R-:W-:Y:S01]  /*0810*/  @P2 VIADD R3, R3, 0x1 ;  /* 0x0000000103032836 */ /* 0x000fe20000000000 */
[----:B------:R-:W-:Y:S02]  /*0820*/  @!P6 LOP3.LUT R3, RZ, UR6, RZ, 0x33, !PT ;  /* 0x00000006ff03ec12 */ /* 0x000fe4000f8e33ff */
[C---:B------:R-:W-:Y:S02]  /*0830*/  ISETP.GE.U32.AND P2, PT, R16.reuse, 0x11, PT ;  /* 0x000000111000780c */ /* 0x040fe40003f46070 */
[----:B------:R-:W-:Y:S01]  /*0840*/  ISETP.GE.U32.AND P6, PT, R16, 0x10, PT ;  /* 0x000000101000780c */ /* 0x000fe20003fc6070 */
[----:B------:R-:W-:Y:S01]  /*0850*/  IMAD.IADD R48, R48, 0x1, R3 ;  /* 0x0000000130307824 */ /* 0x000fe200078e0203 */
[----:B------:R-:W-:Y:S02]  /*0860*/  SEL R43, R43, 0xffffffbc, !P2 ;  /* 0xffffffbc2b2b7807 */ /* 0x000fe40005000000 */
[----:B------:R-:W-:-:S09]  /*0870*/  SEL R42, R42, 0xffffffc0, !P6 ;  /* 0xffffffc02a2a7807 */ /* 0x000fd20007000000 */
.L_x_3834:
[C---:B------:R-:W-:Y:S01]  /*0880*/  ISETP.GT.U32.AND P0, PT, R54.reuse, 0x3f, PT ;  /* 0x0000003f3600780c */ /* 0x040fe20003f04070 */
[----:B------:R-:W-:Y:S01]  /*0890*/  VIADD R14, R54, UR6 ;  /* 0x00000006360e7c36 */ /* 0x000fe20008000000 */
[----:B------:R-:W-:Y:S01]  /*08a0*/  IADD3 R0, PT, PT, R48, 0x1, RZ ;  /* 0x0000000130007810 */ /* 0x000fe20007ffe0ff */
[----:B------:R-:W-:Y:S01]  /*08b0*/  USHF.L.U32 UR7, UR6, 0x2, URZ ;  /* 0x0000000206077899 */ /* 0x000fe200080006ff */
[----:B------:R-:W-:Y:S01]  /*08c0*/  BSSY.RECONVERGENT B0, `(.L_x_3815) ;  /* 0x0000047000007945 */ /* 0x000fe20003800200 */
[----:B------:R-:W-:Y:S01]  /*08d0*/  VIADD R16, R14, UR6 ;  /* 0x000000060e107c36 */ /* 0x000fe20008000000 */
[----:B------:R-:W-:-:S03]  /*08e0*/  LOP3.LUT R18, R0, 0x3, RZ, 0xc0, !PT ;  /* 0x0000000300127812 */ /* 0x000fc600078ec0ff */
[----:B------:R-:W-:-:S04]  /*08f0*/  VIADD R20, R16, UR6 ;  /* 0x0000000610147c36 */ /* 0x000fc80008000000 */
[----:B01234-:R-:W-:Y:S05]  /*0900*/  @P0 BRA `(.L_x_3816) ;  /* 0x0000000400080947 */ /* 0x01ffea0003800000 */
[----:B------:R-:W-:Y:S01]  /*0910*/  ISETP.NE.AND P1, PT, R18, RZ, PT ;  /* 0x000000ff1200720c */ /* 0x000fe20003f25270 */
[----:B------:R-:W-:Y:S01]  /*0920*/  BSSY.RECONVERGENT B1, `(.L_x_3817) ;  /* 0x000001d000017945 */ /* 0x000fe20003800200 */
[----:B------:R-:W-:Y:S01]  /*0930*/  ISETP.GE.U32.AND P2, PT, R48, 0x3, PT ;  /* 0x000000033000780c */ /* 0x000fe20003f46070 */
[----:B------:R-:W-:-:S10]  /*0940*/  IMAD.MOV.U32 R0, RZ, RZ, R54 ;  /* 0x000000ffff007224 */ /* 0x000fd400078e0036 */
[----:B------:R-:W-:Y:S05]  /*0950*/  @!P1 BRA `(.L_x_3818) ;  /* 0x0000000000649947 */ /* 0x000fea0003800000 */
[----:B------:R-:W0:Y:S01]  /*0960*/  LDC.64 R4, c[0x0][0x390] ;  /* 0x0000e400ff047b82 */ /* 0x000e220000000a00 */
[----:B------:R-:W-:-:S05]  /*0970*/  LEA R7, R47, R54, 0x6 ;  /* 0x000000362f077211 */ /* 0x000fca00078e30ff */
        /* <DEDUP_REMOVED lines=23> */
.L_x_3818:
[----:B------:R-:W-:Y:S05]  /*0af0*/  BSYNC.RECONVERGENT B1 ;  /* 0x0000000000017941 */ /* 0x000fea0003800200 */
.L_x_3817:
[----:B------:R-:W-:Y:S05]  /*0b00*/  @!P2 BRA `(.L_x_3816) ;  /* 0x000000000088a947 */ /* 0x000fea0003800000 */
[----:B------:R-:W2:Y:S01]  /*0b10*/  S2UR UR5, SR_CgaCtaId ;  /* 0x00000000000579c3 */ /* 0x000ea20000008800 */
[----:B------:R-:W-:Y:S01]  /*0b20*/  UMOV UR4, 0x400 ;  /* 0x0000040000047882 */ /* 0x000fe20000000000 */
[----:B------:R-:W-:Y:S01]  /*0b30*/  IMAD R3, R47, 0x40, R0 ;  /* 0x000000402f037824 */ /* 0x000fe200078e0200 */
[----:B------:R-:W-:-:S04]  /*0b40*/  UIADD3 UR4, UPT, UPT, UR4, 0x4100, URZ ;  /* 0x0000410004047890 */ /* 0x000fc8000fffe0ff */
[----:B------:R-:W-:Y:S01]  /*0b50*/  IADD3 R13, PT, PT, R3, UR6, RZ ;  /* 0x00000006030d7c10 */ /* 0x000fe2000fffe0ff */
[----:B------:R-:W3:Y:S08]  /*0b60*/  LDC R25, c[0x0][0x360] ;  /* 0x0000d800ff197b82 */ /* 0x000ef00000000800 */
[----:B------:R-:W0:Y:S01]  /*0b70*/  LDC.64 R10, c[0x0][0x390] ;  /* 0x0000e400ff0a7b82 */ /* 0x000e220000000a00 */
[----:B--2---:R-:W-:-:S06]  /*0b80*/  ULEA UR4, UR5, UR4, 0x18 ;  /* 0x0000000405047291 */ /* 0x004fcc000f8ec0ff */
[----:B------:R-:W-:Y:S01]  /*0b90*/  LEA R12, R0, UR4, 0x2 ;  /* 0x00000004000c7c11 */ /* 0x000fe2000f8e10ff */
[C-C-:B---3--:R-:W-:Y:S02]  /*0ba0*/  IMAD R15, R25.reuse, 0x2, R3.reuse ;  /* 0x00000002190f7824 */ /* 0x148fe400078e0203 */
[----:B------:R-:W-:Y:S02]  /*0bb0*/  IMAD R17, R25, 0x3, R3 ;  /* 0x0000000319117824 */ /* 0x000fe400078e0203 */
[----:B01----:R-:W-:-:S07]  /*0bc0*/  IMAD.WIDE.U32 R2, R3, 0x4, R10 ;  /* 0x0000000403027825 */ /* 0x003fce00078e000a */
.L_x_3819:
        /* <DEDUP_REMOVED lines=22> */
.L_x_3816:
[----:B------:R-:W-:Y:S05]  /*0d30*/  BSYNC.RECONVERGENT B0 ;  /* 0x0000000000007941 */ /* 0x000fea0003800200 */
.L_x_3815:
[----:B------:R-:W-:Y:S06]  /*0d40*/  BAR.SYNC.DEFER_BLOCKING 0x0 ;  /* 0x0000000000007b1d */ /* 0x000fec0000010000 */
[----:B------:R-:W-:Y:S04]  /*0d50*/  BSSY.RECONVERGENT B0, `(.L_x_3820) ;  /* 0x0000026000007945 */ /* 0x000fe80003800200 */
[----:B------:R-:W-:Y:S05]  /*0d60*/  @P0 BRA `(.L_x_3821) ;  /* 0x0000000000900947 */ /* 0x000fea0003800000 */
[----:B------:R-:W-:Y:S01]  /*0d70*/  ISETP.NE.AND P0, PT, R18, RZ, PT ;  /* 0x000000ff1200720c */ /* 0x000fe20003f05270 */
[----:B------:R-:W-:Y:S01]  /*0d80*/  BSSY.RECONVERGENT B1, `(.L_x_3822) ;  /* 0x0000013000017945 */ /* 0x000fe20003800200 */
[----:B------:R-:W-:Y:S02]  /*0d90*/  ISETP.GE.U32.AND P1, PT, R48, 0x3, PT ;  /* 0x000000033000780c */ /* 0x000fe40003f26070 */
[----:B------:R-:W-:-:S09]  /*0da0*/  MOV R0, R54 ;  /* 0x0000003600007202 */ /* 0x000fd20000000f00 */
[----:B------:R-:W-:Y:S05]  /*0db0*/  @!P0 BRA `(.L_x_3823) ;  /* 0x00000000003c8947 */ /* 0x000fea0003800000 */
[----:B------:R-:W3:Y:S01]  /*0dc0*/  S2UR UR5, SR_CgaCtaId ;  /* 0x00000000000579c3 */ /* 0x000ee20000008800 */
[----:B------:R-:W-:Y:S01]  /*0dd0*/  UMOV UR4, 0x400 ;  /* 0x0000040000047882 */ /* 0x000fe20000000000 */
[----:B------:R-:W-:Y:S01]  /*0de0*/  ISETP.NE.AND P0, PT, R18, 0x1, PT ;  /* 0x000000011200780c */ /* 0x000fe20003f05270 */
[----:B------:R-:W-:Y:S01]  /*0df0*/  UIADD3 UR4, UPT, UPT, UR4, 0x4200, URZ ;  /* 0x0000420004047890 */ /* 0x000fe2000fffe0ff */
[----:B------:R-:W-:-:S03]  /*0e00*/  IMAD.MOV.U32 R0, RZ, RZ, R14 ;  /* 0x000000ffff007224 */ /* 0x000fc600078e000e */
[----:B---3--:R-:W-:-:S06]  /*0e10*/  ULEA UR4, UR5, UR4, 0x18 ;  /* 0x0000000405047291 */ /* 0x008fcc000f8ec0ff */
[----:B01----:R-:W-:-:S05]  /*0e20*/  LEA R2, R54, UR4, 0x2 ;  /* 0x0000000436027c11 */ /* 0x003fca000f8e10ff */
[----:B------:R3:W-:Y:S01]  /*0e30*/  STS [R2], RZ ;  /* 0x000000ff02007388 */ /* 0x0007e20000000800 */
[----:B------:R-:W-:Y:S05]  /*0e40*/  @!P0 BRA `(.L_x_3823) ;  /* 0x0000000000188947 */ /* 0x000fea0003800000 */
[----:B------:R-:W-:Y:S01]  /*0e50*/  ISETP.NE.AND P0, PT, R18, 0x2, PT ;  /* 0x000000021200780c */ /* 0x000fe20003f05270 */
[----:B------:R-:W-:Y:S01]  /*0e60*/  VIADD R3, R2, UR7 ;  /* 0x0000000702037c36 */ /* 0x000fe20008000000 */
[----:B------:R4:W-:Y:S01]  /*0e70*/  STS [R2+UR7], RZ ;  /* 0x000000ff02007988 */ /* 0x0009e20008000807 */
[----:B------:R-:W-:-:S10]  /*0e80*/  IMAD.MOV.U32 R0, RZ, RZ, R16 ;  /* 0x000000ffff007224 */ /* 0x000fd400078e0010 */
[----:B------:R4:W-:Y:S01]  /*0e90*/  @P0 STS [R3+UR7], RZ ;  /* 0x000000ff03000988 */ /* 0x0009e20008000807 */
[----:B------:R-:W-:-:S07]  /*0ea0*/  @P0 MOV R0, R20 ;  /* 0x0000001400000202 */ /* 0x000fce0000000f00 */
.L_x_3823:
[----:B------:R-:W-:Y:S05]  /*0eb0*/  BSYNC.RECONVERGENT B1 ;  /* 0x0000000000017941 */ /* 0x000fea0003800200 */
.L_x_3822:
[----:B------:R-:W-:Y:S05]  /*0ec0*/  @!P1 BRA `(.L_x_3821) ;  /* 0x0000000000389947 */ /* 0x000fea0003800000 */
[----:B----4-:R-:W4:Y:S01]  /*0ed0*/  S2R R3, SR_CgaCtaId ;  /* 0x0000000000037919 */ /* 0x010f220000008800 */
[----:B01-3--:R-:W-:-:S05]  /*0ee0*/  MOV R2, 0x400 ;  /* 0x0000040000027802 */ /* 0x00bfca0000000f00 */
[----:B------:R-:W-:-:S05]  /*0ef0*/  VIADD R2, R2, 0x4200 ;  /* 0x0000420002027836 */ /* 0x000fca0000000000 */
[----:B----4-:R-:W-:-:S07]  /*0f00*/  LEA R5, R3, R2, 0x18 ;  /* 0x0000000203057211 */ /* 0x010fce00078ec0ff */
.L_x_3824:
[C---:B0-----:R-:W-:Y:S02]  /*0f10*/  IMAD R2, R0.reuse, 0x4, R5 ;  /* 0x0000000400027824 */ /* 0x041fe400078e0205 */
        /* <DEDUP_REMOVED lines=9> */
.L_x_3821:
[----:B------:R-:W-:Y:S05]  /*0fb0*/  BSYNC.RECONVERGENT B0 ;  /* 0x0000000000007941 */ /* 0x000fea0003800200 */
.L_x_3820:
[----:B------:R-:W-:Y:S01]  /*0fc0*/  UPLOP3.LUT UP0, UPT, UPT, UPT, UPT, 0x80, 0x8 ;  /* 0x000000000008789c */ /* 0x000fe20003f0f070 */
[----:B------:R-:W-:-:S10]  /*0fd0*/  UMOV UR4, URZ ;  /* 0x000000ff00047c82 */ /* 0x000fd40008000000 */
.L_x_3828:
[C---:B--2---:R-:W-:Y:S01]  /*0fe0*/  LOP3.LUT P1, R23, R54.reuse, 0x1f, RZ, 0xc0, !PT ;  /* 0x0000001f36177812 */ /* 0x044fe2000782c0ff */
[----:B------:R-:W-:Y:S02]  /*0ff0*/  IMAD.MOV.U32 R39, RZ, RZ, -0x7c ;  /* 0xffffff84ff277424 */ /* 0x000fe400078e00ff */
[----:B------:R-:W-:Y:S02]  /*1000*/  HFMA2 R37, -RZ, RZ, 0, 7.152557373046875e-07 ;  /* 0x0000000cff257431 */ /* 0x000fe400000001ff */
[----:B------:R-:W-:Y:S01]  /*1010*/  IMAD.MOV.U32 R38, RZ, RZ, 0x8 ;  /* 0x00000008ff267424 */ /* 0x000fe200078e00ff */
[----:B------:R-:W-:Y:S01]  /*1020*/  ISETP.NE.AND P4, PT, R23, 0x1f, PT ;  /* 0x0000001f1700780c */ /* 0x000fe20003f85270 */
[----:B------:R-:W-:Y:S02]  /*1030*/  IMAD.MOV.U32 R36, RZ, RZ, 0x10 ;  /* 0x00000010ff247424 */ /* 0x000fe400078e00ff */
[----:B------:R-:W-:Y:S02]  /*1040*/  HFMA2 R29, -RZ, RZ, 0, 4.76837158203125e-06 ;  /* 0x00000050ff1d7431 */ /* 0x000fe400000001ff */
[----:B------:R-:W-:Y:S01]  /*1050*/  IMAD.MOV.U32 R35, RZ, RZ, 0x14 ;  /* 0x00000014ff237424 */ /* 0x000fe200078e00ff */
[----:B------:R-:W-:Y:S01]  /*1060*/  SEL R39, R39, 0x4, !P4 ;  /* 0x0000000427277807 */ /* 0x000fe20006000000 */
[----:B------:R-:W-:Y:S01]  /*1070*/  IMAD.MOV.U32 R34, RZ, RZ, 0x18 ;  /* 0x00000018ff227424 */ /* 0x000fe200078e00ff */
[C---:B------:R-:W-:Y:S01]  /*1080*/  ISETP.GE.U32.AND P5, PT, R23.reuse, 0x1e, PT ;  /* 0x0000001e1700780c */ /* 0x040fe20003fa6070 */
[----:B------:R-:W-:Y:S01]  /*1090*/  IMAD.MOV.U32 R32, RZ, RZ, 0x20 ;  /* 0x00000020ff207424 */ /* 0x000fe200078e00ff */
[C---:B------:R-:W-:Y:S01]  /*10a0*/  ISETP.GE.U32.AND P6, PT, R23.reuse, 0x1d, PT ;  /* 0x0000001d1700780c */ /* 0x040fe20003fc6070 */
[----:B------:R-:W-:Y:S01]  /*10b0*/  IMAD.MOV.U32 R31, RZ, RZ, 0x24 ;  /* 0x00000024ff1f7424 */ /* 0x000fe200078e00ff */
[C---:B------:R-:W-:Y:S01]  /*10c0*/  ISETP.GE.U32.AND P2, PT, R23.reuse, 0x1c, PT ;  /* 0x0000001c1700780c */ /* 0x040fe20003f46070 */
[----:B------:R-:W-:Y:S01]  /*10d0*/  IMAD.MOV.U32 R30, RZ, RZ, 0x48 ;  /* 0x00000048ff1e7424 */ /* 0x000fe200078e00ff */
[C---:B------:R-:W-:Y:S01]  /*10e0*/  ISETP.GE.U32.AND P3, PT, R23.reuse, 0x1b, PT ;  /* 0x0000001b1700780c */ /* 0x040fe20003f66070 */
[----:B------:R-:W-:Y:S01]  /*10f0*/  IMAD.MOV.U32 R28, RZ, RZ, 0x54 ;  /* 0x00000054ff1c7424 */ /* 0x000fe200078e00ff */
[----:B------:R-:W-:Y:S01]  /*1100*/  ISETP.GE.U32.AND P4, PT, R23, 0x1a, PT ;  /* 0x0000001a1700780c */ /* 0x000fe20003f86070 */
[----:B------:R-:W-:Y:S01]  /*1110*/  IMAD.MOV.U32 R27, RZ, RZ, 0x58 ;  /* 0x00000058ff1b7424 */ /* 0x000fe200078e00ff */
[----:B------:R-:W-:Y:S01]  /*1120*/  ISETP.GT.U32.AND P0, PT, R54, 0x3f, PT ;  /* 0x0000003f3600780c */ /* 0x000fe20003f04070 */
[----:B------:R-:W-:Y:S01]  /*1130*/  IMAD.MOV.U32 R26, RZ, RZ, 0x5c ;  /* 0x0000005cff1a7424 */ /* 0x000fe200078e00ff */
[----:B------:R-:W-:Y:S01]  /*1140*/  SEL R38, R38, 0xffffff88, !P5 ;  /* 0xffffff8826267807 */ /* 0x000fe20006800000 */
[----:B------:R-:W-:Y:S01]  /*1150*/  IMAD.MOV.U32 R24, RZ, RZ, 0x64 ;  /* 0x00000064ff187424 */ /* 0x000fe200078e00ff */
[----:B------:R-:W-:Y:S01]  /*1160*/  SEL R37, R37, 0xffffff8c, !P6 ;  /* 0xffffff8c25257807 */ /* 0x000fe20007000000 */
[----:B------:R-:W-:Y:S01]  /*1170*/  HFMA2 R19, -RZ, RZ, 0, 6.67572021484375e-06 ;  /* 0x00000070ff137431 */ /* 0x000fe200000001ff */
[----:B------:R-:W-:Y:S01]  /*1180*/  SEL R36, R36, 0xffffff90, !P2 ;  /* 0xffffff9024247807 */ /* 0x000fe20005000000 */
[----:B------:R-:W-:Y:S01]  /*1190*/  IMAD.MOV.U32 R21, RZ, RZ, 0x68 ;  /* 0x00000068ff157424 */ /* 0x000fe200078e00ff */
[----:B------:R-:W-:Y:S01]  /*11a0*/  SEL R35, R35, 0xffffff94, !P3 ;  /* 0xffffff9423237807 */ /* 0x000fe20005800000 */
[----:B------:R-:W-:Y:S01]  /*11b0*/  IMAD.MOV.U32 R20, RZ, RZ, 0x6c ;  /* 0x0000006cff147424 */ /* 0x000fe200078e00ff */
[----:B------:R-:W-:Y:S01]  /*11c0*/  SEL R34, R34, 0xffffff98, !P4 ;  /* 0xffffff9822227807 */ /* 0x000fe20006000000 */
[----:B------:R-:W-:Y:S01]  /*11d0*/  IMAD.MOV.U32 R18, RZ, RZ, 0x74 ;  /* 0x00000074ff127424 */ /* 0x000fe200078e00ff */
[----:B------:R-:W-:Y:S01]  /*11e0*/  MOV R33, 0x1c ;  /* 0x0000001c00217802 */ /* 0x000fe20000000f00 */
[----:B------:R-:W-:Y:S01]  /*11f0*/  IMAD.MOV.U32 R17, RZ, RZ, 0x78 ;  /* 0x00000078ff117424 */ /* 0x000fe200078e00ff */
[C---:B------:R-:W-:Y:S01]  /*1200*/  ISETP.GE.U32.AND P5, PT, R23.reuse, 0x19, PT ;  /* 0x000000191700780c */ /* 0x040fe20003fa6070 */
[----:B------:R-:W-:Y:S01]  /*1210*/  IMAD.MOV.U32 R22, RZ, RZ, 0x7c ;  /* 0x0000007cff167424 */ /* 0x000fe200078e00ff */
[C---:B------:R-:W-:Y:S01]  /*1220*/  ISETP.GE.U32.AND P6, PT, R23.reuse, 0x18, PT ;  /* 0x000000181700780c */ /* 0x040fe20003fc6070 */
[----:B------:R-:W-:Y:S01]  /*1230*/  UPLOP3.LUT UP1, UPT, UPT, UPT, UP0, 0x80, 0x8 ;  /* 0x000000000008789c */ /* 0x000fe20003f2f000 */
[C---:B------:R-:W-:Y:S01]  /*1240*/  ISETP.GE.U32.AND P2, PT, R23.reuse, 0x17, PT ;  /* 0x000000171700780c */ /* 0x040fe20003f46070 */
[----:B------:R-:W-:Y:S01]  /*1250*/  BSSY.RECONVERGENT B0, `(.L_x_3825) ;  /* 0x00000d0000007945 */ /* 0x000fe20003800200 */
[----:B------:R-:W-:-:S02]  /*1260*/  ISETP.GE.U32.AND P3, PT, R23, 0xe, PT ;  /* 0x0000000e1700780c */ /* 0x000fc40003f66070 */
[----:B------:R-:W-:Y:S02]  /*1270*/  ISETP.GE.U32.AND P4, PT, R23, 0xc, PT ;  /* 0x0000000c1700780c */ /* 0x000fe40003f86070 */
[----:B------:R-:W-:Y:S02]  /*1280*/  SEL R33, R33, 0xffffff9c, !P5 ;  /* 0xffffff9c21217807 */ /* 0x000fe40006800000 */
[----:B------:R-:W-:Y:S02]  /*1290*/  SEL R32, R32, 0xffffffa0, !P6 ;  /* 0xffffffa020207807 */ /* 0x000fe40007000000 */
[----:B------:R-:W-:Y:S02]  /*12a0*/  SEL R31, R31, 0xffffffa4, !P2 ;  /* 0xffffffa41f1f7807 */ /* 0x000fe40005000000 */
[----:B------:R-:W-:Y:S02]  /*12b0*/  SEL R30, R30, 0xffffffc8, !P3 ;  /* 0xffffffc81e1e7807 */ /* 0x000fe40005800000 */
[----:B------:R-:W-:-:S02]  /*12c0*/  SEL R29, R29, 0xffffffd0, !P4 ;  /* 0xffffffd01d1d7807 */ /* 0x000fc40006000000 */
[----:B------:R-:W-:Y:S02]  /*12d0*/  MOV R25, 0x60 ;  /* 0x0000006000197802 */ /* 0x000fe40000000f00 */
[C---:B------:R-:W-:Y:S02]  /*12e0*/  ISETP.GE.U32.AND P5, PT, R23.reuse, 0xb, PT ;  /* 0x0000000b1700780c */ /* 0x040fe40003fa6070 */
[C---:B------:R-:W-:Y:S02]  /*12f0*/  ISETP.GE.U32.AND P6, PT, R23.reuse, 0xa, PT ;  /* 0x0000000a1700780c */ /* 0x040fe40003fc6070 */
[C---:B------:R-:W-:Y:S02]  /*1300*/  ISETP.GE.U32.AND P2, PT, R23.reuse, 0x9, PT ;  /* 0x000000091700780c */ /* 0x040fe40003f46070 */
[C---:B------:R-:W-:Y:S02]  /*1310*/  ISETP.GE.U32.AND P3, PT, R23.reuse, 0x8, PT ;  /* 0x000000081700780c */ /* 0x040fe40003f66070 */
[----:B------:R-:W-:-:S02]  /*1320*/  ISETP.GE.U32.AND P4, PT, R23, 0x7, PT ;  /* 0x000000071700780c */ /* 0x000fc40003f86070 */
[----:B------:R-:W-:Y:S02]  /*1330*/  SEL R28, R28, 0xffffffd4, !P5 ;  /* 0xffffffd41c1c7807 */ /* 0x000fe40006800000 */
[----:B------:R-:W-:Y:S02]  /*1340*/  SEL R27, R27, 0xffffffd8, !P6 ;  /* 0xffffffd81b1b7807 */ /* 0x000fe40007000000 */
[----:B------:R-:W-:Y:S02]  /*1350*/  SEL R26, R26, 0xffffffdc, !P2 ;  /* 0xffffffdc1a1a7807 */ /* 0x000fe40005000000 */
[----:B------:R-:W-:Y:S02]  /*1360*/  SEL R25, R25, 0xffffffe0, !P3 ;  /* 0xffffffe019197807 */ /* 0x000fe40005800000 */
[----:B------:R-:W-:Y:S02]  /*1370*/  SEL R24, R24, 0xffffffe4, !P4 ;  /* 0xffffffe418187807 */ /* 0x000fe40006000000 */
[----:B------:R-:W-:-:S02]  /*1380*/  ISETP.GE.U32.AND P5, PT, R23, 0x6, PT ;  /* 0x000000061700780c */ /* 0x000fc40003fa6070 */
[C---:B------:R-:W-:Y:S02]  /*1390*/  ISETP.GE.U32.AND P6, PT, R23.reuse, 0x5, PT ;  /* 0x000000051700780c */ /* 0x040fe40003fc6070 */
[C---:B------:R-:W-:Y:S02]  /*13a0*/  ISETP.GE.U32.AND P2, PT, R23.reuse, 0x4, PT ;  /* 0x000000041700780c */ /* 0x040fe40003f46070 */
[C---:B------:R-:W-:Y:S02]  /*13b0*/  ISETP.GE.U32.AND P3, PT, R23.reuse, 0x3, PT ;  /* 0x000000031700780c */ /* 0x040fe40003f66070 */
[C---:B------:R-:W-:Y:S02]  /*13c0*/  ISETP.GE.U32.AND P4, PT, R23.reuse, 0x2, PT ;  /* 0x000000021700780c */ /* 0x040fe40003f86070 */
[----:B------:R-:W-:Y:S02]  /*13d0*/  IADD3 R23, PT, PT, R23, UR4, RZ ;  /* 0x0000000417177c10 */ /* 0x000fe4000fffe0ff */
[----:B------:R-:W-:-:S02]  /*13e0*/  SEL R22, R22, 0xfffffffc, !P1 ;  /* 0xfffffffc16167807 */ /* 0x000fc40004800000 */
[----:B------:R-:W-:Y:S02]  /*13f0*/  SEL R21, R21, 0xffffffe8, !P5 ;  /* 0xffffffe815157807 */ /* 0x000fe40006800000 */
[----:B------:R-:W-:Y:S02]  /*1400*/  SEL R20, R20, 0xffffffec, !P6 ;  /* 0xffffffec14147807 */ /* 0x000fe40007000000 */
[----:B------:R-:W-:Y:S02]  /*1410*/  SEL R19, R19, 0xfffffff0, !P2 ;  /* 0xfffffff013137807 */ /* 0x000fe40005000000 */
[----:B------:R-:W-:Y:S02]  /*1420*/  SEL R18, R18, 0xfffffff4, !P3 ;  /* 0xfffffff412127807 */ /* 0x000fe40005800000 */
[----:B------:R-:W-:Y:S01]  /*1430*/  SEL R17, R17, 0xfffffff8, !P4 ;  /* 0xfffffff811117807 */ /* 0x000fe20006000000 */
[----:B------:R-:W-:Y:S06]  /*1440*/  @P0 BRA `(.L_x_3826) ;  /* 0x0000000800c00947 */ /* 0x000fec0003800000 */
[----:B------:R-:W2:Y:S01]  /*1450*/  S2R R51, SR_CgaCtaId ;  /* 0x0000000000337919 */ /* 0x000ea20000008800 */
[----:B------:R-:W-:-:S04]  /*1460*/  MOV R56, 0x400 ;  /* 0x0000040000387802 */ /* 0x000fc80000000f00 */
[C---:B------:R-:W-:Y:S01]  /*1470*/  IADD3 R72, PT, PT, R56.reuse, 0x4200, RZ ;  /* 0x0000420038487810 */ /* 0x040fe20007ffe0ff */
[----:B------:R-:W-:-:S05]  /*1480*/  VIADD R0, R56, 0x4100 ;  /* 0x0000410038007836 */ /* 0x000fca0000000000 */
[C---:B--2---:R-:W-:Y:S02]  /*1490*/  LEA R0, R51.reuse, R0, 0x18 ;  /* 0x0000000033007211 */ /* 0x044fe400078ec0ff */
[C---:B------:R-:W-:Y:S02]  /*14a0*/  LEA R56, R51.reuse, R56, 0x18 ;  /* 0x0000003833387211 */ /* 0x040fe400078ec0ff */
[----:B------:R-:W-:Y:S01]  /*14b0*/  LEA R51, R51, R72, 0x18 ;  /* 0x0000004833337211 */ /* 0x000fe200078ec0ff */
[----:B------:R-:W-:-:S04]  /*14c0*/  IMAD R71, R23, 0x4, R0 ;  /* 0x0000000417477824 */ /* 0x000fc800078e0200 */
[--C-:B------:R-:W-:Y:S01]  /*14d0*/  IMAD.IADD R15, R39, 0x1, R71.reuse ;  /* 0x00000001270f7824 */ /* 0x100fe200078e0247 */
[-C--:B------:R-:W-:Y:S01]  /*14e0*/  IADD3 R14, PT, PT, R38, R71.reuse, RZ ;  /* 0x00000047260e7210 */ /* 0x080fe20007ffe0ff */
[--C-:B------:R-:W-:Y:S01]  /*14f0*/  IMAD.IADD R13, R37, 0x1, R71.reuse ;  /* 0x00000001250d7824 */ /* 0x100fe200078e0247 */
[-C--:B------:R-:W-:Y:S01]  /*1500*/  IADD3 R10, PT, PT, R34, R71.reuse, RZ ;  /* 0x00000047220a7210 */ /* 0x080fe20007ffe0ff */
[--C-:B------:R-:W-:Y:S01]  /*1510*/  IMAD.IADD R12, R36, 0x1, R71.reuse ;  /* 0x00000001240c7824 */ /* 0x100fe200078e0247 */
[-C--:B------:R-:W-:Y:S01]  /*1520*/  IADD3 R6, PT, PT, R50, R71.reuse, RZ ;  /* 0x0000004732067210 */ /* 0x080fe20007ffe0ff */
[--C-:B------:R-:W-:Y:S01]  /*1530*/  IMAD.IADD R11, R35, 0x1, R71.reuse ;  /* 0x00000001230b7824 */ /* 0x100fe200078e0247 */
[-C--:B01-34-:R-:W-:Y:S01]  /*1540*/  IADD3 R2, PT, PT, R44, R71.reuse, RZ ;  /* 0x000000472c027210 */ /* 0x09bfe20007ffe0ff */
        /* <DEDUP_REMOVED lines=11> */
[----:B------:R-:W0:Y:S01]  /*1600*/  LDS R15, [R15] ;  /* 0x000000000f0f7984 */ /* 0x000e220000000800 */
[----:B------:R-:W-:-:S02]  /*1610*/  IMAD.IADD R0, R43, 0x1, R71 ;  /* 0x000000012b007824 */ /* 0x000fc400078e0247 */
[--C-:B------:R-:W-:Y:S01]  /*1620*/  IMAD.IADD R63, R42, 0x1, R71.reuse ;  /* 0x000000012a3f7824 */ /* 0x100fe200078e0247 */
[----:B------:R-:W1:Y:S01]  /*1630*/  LDS R14, [R14] ;  /* 0x000000000e0e7984 */ /* 0x000e620000000800 */
[--C-:B------:R-:W-:Y:S02]  /*1640*/  IMAD.IADD R65, R30, 0x1, R71.reuse ;  /* 0x000000011e417824 */ /* 0x100fe400078e0247 */
[--C-:B------:R-:W-:Y:S01]  /*1650*/  IMAD.IADD R66, R40, 0x1, R71.reuse ;  /* 0x0000000128427824 */ /* 0x100fe200078e0247 */
[----:B------:R-:W2:Y:S01]  /*1660*/  LDS R13, [R13] ;  /* 0x000000000d0d7984 */ /* 0x000ea20000000800 */
[--C-:B------:R-:W-:Y:S02]  /*1670*/  IMAD.IADD R69, R28, 0x1, R71.reuse ;  /* 0x000000011c457824 */ /* 0x100fe400078e0247 */
[--C-:B------:R-:W-:Y:S01]  /*1680*/  IMAD.IADD R68, R27, 0x1, R71.reuse ;  /* 0x000000011b447824 */ /* 0x100fe200078e0247 */
[----:B------:R-:W3:Y:S01]  /*1690*/  LDS R12, [R12] ;  /* 0x000000000c0c7984 */ /* 0x000ee20000000800 */
[----:B------:R-:W-:-:S02]  /*16a0*/  IMAD.IADD R53, R25, 0x1, R71 ;  /* 0x0000000119357824 */ /* 0x000fc400078e0247 */
[--C-:B------:R-:W-:Y:S01]  /*16b0*/  IMAD.IADD R55, R24, 0x1, R71.reuse ;  /* 0x0000000118377824 */ /* 0x100fe200078e0247 */
[----:B------:R-:W4:Y:S01]  /*16c0*/  LDS R11, [R11] ;  /* 0x000000000b0b7984 */ /* 0x000f220000000800 */
[--C-:B------:R-:W-:Y:S02]  /*16d0*/  IMAD.IADD R58, R20, 0x1, R71.reuse ;  /* 0x00000001143a7824 */ /* 0x100fe400078e0247 */
[--C-:B------:R-:W-:Y:S01]  /*16e0*/  IMAD.IADD R59, R19, 0x1, R71.reuse ;  /* 0x00000001133b7824 */ /* 0x100fe200078e0247 */
[----:B------:R-:W0:Y:S01]  /*16f0*/  LDS R10, [R10] ;  /* 0x000000000a0a7984 */ /* 0x000e220000000800 */
[--C-:B------:R-:W-:Y:S02]  /*1700*/  IMAD.IADD R61, R17, 0x1, R71.reuse ;  /* 0x00000001113d7824 */ /* 0x100fe400078e0247 */
[----:B------:R-:W-:Y:S01]  /*1710*/  IMAD.IADD R62, R22, 0x1, R71 ;  /* 0x00000001163e7824 */ /* 0x000fe200078e0247 */
[----:B------:R-:W0:Y:S04]  /*1720*/  LDS R9, [R9] ;  /* 0x0000000009097984 */ /* 0x000e280000000800 */
        /* <DEDUP_REMOVED lines=24> */
[----:B------:R5:W0:Y:S02]  /*18b0*/  LDS R16, [R71] ;  /* 0x0000000047107984 */ /* 0x000a240000000800 */
[----:B-12345:R-:W-:-:S07]  /*18c0*/  IMAD.MOV.U32 R71, RZ, RZ, R54 ;  /* 0x000000ffff477224 */ /* 0x03efce00078e0036 */
.L_x_3827:
[----:B------:R-:W-:-:S04]  /*18d0*/  IMAD R72, R71, 0x104, R56 ;  /* 0x0000010447487824 */ /* 0x000fc800078e0238 */
[----:B------:R-:W-:-:S05]  /*18e0*/  IMAD R73, R23, 0x4, R72 ;  /* 0x0000000417497824 */ /* 0x000fca00078e0248 */
[----:B--2---:R-:W-:Y:S01]  /*18f0*/  IADD3 R74, PT, PT, R39, R73, RZ ;  /* 0x00000049274a7210 */ /* 0x004fe20007ffe0ff */
[----:B------:R-:W0:Y:S05]  /*1900*/  LDS R75, [R73] ;  /* 0x00000000494b7984 */ /* 0x000e2a0000000800 */
[----:B------:R-:W1:Y:S01]  /*1910*/  LDS R74, [R74] ;  /* 0x000000004a4a7984 */ /* 0x000e620000000800 */
[----:B0-----:R-:W-:-:S04]  /*1920*/  IMAD R72, R16, R75, RZ ;  /* 0x0000004b10487224 */ /* 0x001fc800078e02ff */
[----:B-1----:R-:W-:Y:S02]  /*1930*/  IMAD R75, R15, R74, R72 ;  /* 0x0000004a0f4b7224 */ /* 0x002fe400078e0248 */
[----:B------:R-:W-:-:S06]  /*1940*/  IMAD.IADD R72, R38, 0x1, R73 ;  /* 0x0000000126487824 */ /* 0x000fcc00078e0249 */
[----:B------:R-:W0:Y:S02]  /*1950*/  LDS R72, [R72] ;  /* 0x0000000048487984 */ /* 0x000e240000000800 */
[----:B0-----:R-:W-:Y:S02]  /*1960*/  IMAD R76, R14, R72, R75 ;  /* 0x000000480e4c7224 */ /* 0x001fe400078e024b */
[--C-:B------:R-:W-:Y:S02]  /*1970*/  IMAD.IADD R75, R37, 0x1, R73.reuse ;  /* 0x00000001254b7824 */ /* 0x100fe400078e0249 */
[----:B------:R-:W-:-:S04]  /*1980*/  IMAD.IADD R72, R34, 0x1, R73 ;  /* 0x0000000122487824 */ /* 0x000fc800078e0249 */
[----:B------:R-:W0:Y:S04]  /*1990*/  LDS R75, [R75] ;  /* 0x000000004b4b7984 */ /* 0x000e280000000800 */
[----:B------:R-:W-:Y:S01]  /*19a0*/  LDS R72, [R72] ;  /* 0x0000000048487984 */ /* 0x000fe20000000800 */
[----:B0-----:R-:W-:Y:S01]  /*19b0*/  IMAD R77, R13, R75, R76 ;  /* 0x0000004b0d4d7224 */ /* 0x001fe200078e024c */
[-C--:B------:R-:W-:Y:S02]  /*19c0*/  IADD3 R76, PT, PT, R36, R73.reuse, RZ ;  /* 0x00000049244c7210 */ /* 0x080fe40007ffe0ff */
[----:B------:R-:W-:-:S04]  /*19d0*/  IADD3 R75, PT, PT, R33, R73, RZ ;  /* 0x00000049214b7210 */ /* 0x000fc80007ffe0ff */
[----:B------:R-:W0:Y:S04]  /*19e0*/  LDS R76, [R76] ;  /* 0x000000004c4c7984 */ /* 0x000e280000000800 */
[----:B------:R-:W-:Y:S01]  /*19f0*/  LDS R75, [R75] ;  /* 0x000000004b4b7984 */ /* 0x000fe20000000800 */
[----:B0-----:R-:W-:Y:S02]  /*1a00*/  IMAD R74, R12, R76, R77 ;  /* 0x0000004c0c4a7224 */ /* 0x001fe400078e024d */
[--C-:B------:R-:W-:Y:S02]  /*1a10*/  IMAD.IADD R77, R35, 0x1, R73.reuse ;  /* 0x00000001234d7824 */ /* 0x100fe400078e0249 */
[----:B------:R-:W-:-:S04]  /*1a20*/  IMAD.IADD R76, R32, 0x1, R73 ;  /* 0x00000001204c7824 */ /* 0x000fc800078e0249 */
[----:B------:R-:W0:Y:S04]  /*1a30*/  LDS R77, [R77] ;  /* 0x000000004d4d7984 */ /* 0x000e280000000800 */
[----:B------:R-:W1:Y:S01]  /*1a40*/  LDS R76, [R76] ;  /* 0x000000004c4c7984 */ /* 0x000e620000000800 */
[----:B0-----:R-:W-:Y:S02]  /*1a50*/  IMAD R74, R11, R77, R74 ;  /* 0x0000004d0b4a7224 */ /* 0x001fe400078e024a */
[----:B------:R-:W-:Y:S02]  /*1a60*/  IMAD.IADD R77, R31, 0x1, R73 ;  /* 0x000000011f4d7824 */ /* 0x000fe400078e0249 */
[----:B------:R-:W-:Y:S01]  /*1a70*/  IMAD R74, R10, R72, R74 ;  /* 0x000000480a4a7224 */ /* 0x000fe200078e024a */
[----:B------:R-:W-:-:S03]  /*1a80*/  IADD3 R72, PT, PT, R50, R73, RZ ;  /* 0x0000004932487210 */ /* 0x000fc60007ffe0ff */
[----:B------:R-:W0:Y:S01]  /*1a90*/  LDS R77, [R77] ;  /* 0x000000004d4d7984 */ /* 0x000e220000000800 */
[----:B------:R-:W-:Y:S02]  /*1aa0*/  IMAD R74, R9, R75, R74 ;  /* 0x0000004b094a7224 */ /* 0x000fe400078e024a */
[--C-:B------:R-:W-:Y:S01]  /*1ab0*/  IMAD.IADD R75, R49, 0x1, R73.reuse ;  /* 0x00000001314b7824 */ /* 0x100fe200078e0249 */
[----:B------:R-:W2:Y:S01]  /*1ac0*/  LDS R72, [R72] ;  /* 0x0000000048487984 */ /* 0x000ea20000000800 */
[----:B-1----:R-:W-:Y:S02]  /*1ad0*/  IMAD R74, R8, R76, R74 ;  /* 0x0000004c084a7224 */ /* 0x002fe400078e024a */
[----:B------:R-:W-:Y:S02]  /*1ae0*/  IMAD.IADD R76, R46, 0x1, R73 ;  /* 0x000000012e4c7824 */ /* 0x000fe400078e0249 */
[----:B------:R-:W1:Y:S04]  /*1af0*/  LDS R75, [R75] ;  /* 0x000000004b4b7984 */ /* 0x000e680000000800 */
[----:B------:R-:W3:Y:S01]  /*1b00*/  LDS R76, [R76] ;  /* 0x000000004c4c7984 */ /* 0x000ee20000000800 */
[----:B0-----:R-:W-:Y:S01]  /*1b10*/  IMAD R74, R7, R77, R74 ;  /* 0x0000004d074a7224 */ /* 0x001fe200078e024a */
[----:B------:R-:W-:-:S03]  /*1b20*/  IADD3 R77, PT, PT, R45, R73, RZ ;  /* 0x000000492d4d7210 */ /* 0x000fc60007ffe0ff */
[----:B--2---:R-:W-:Y:S02]  /*1b30*/  IMAD R74, R6, R72, R74 ;  /* 0x00000048064a7224 */ /* 0x004fe400078e024a */
[--C-:B------:R-:W-:Y:S01]  /*1b40*/  IMAD.IADD R72, R44, 0x1, R73.reuse ;  /* 0x000000012c487824 */ /* 0x100fe200078e0249 */
[----:B------:R-:W0:Y:S01]  /*1b50*/  LDS R77, [R77] ;  /* 0x000000004d4d7984 */ /* 0x000e220000000800 */
[----:B-1----:R-:W-:Y:S02]  /*1b60*/  IMAD R74, R5, R75, R74 ;  /* 0x0000004b054a7224 */ /* 0x002fe400078e024a */
[----:B------:R-:W-:Y:S02]  /*1b70*/  IMAD.IADD R75, R43, 0x1, R73 ;  /* 0x000000012b4b7824 */ /* 0x000fe400078e0249 */
[----:B------:R-:W1:Y:S01]  /*1b80*/  LDS R72, [R72] ;  /* 0x0000000048487984 */ /* 0x000e620000000800 */
[----:B---3--:R-:W-:Y:S01]  /*1b90*/  IMAD R74, R4, R76, R74 ;  /* 0x0000004c044a7224 */ /* 0x008fe200078e024a */
[----:B------:R-:W-:-:S02]  /*1ba0*/  IADD3 R76, PT, PT, R42, R73, RZ ;  /* 0x000000492a4c7210 */ /* 0x000fc40007ffe0ff */
[----:B------:R-:W2:Y:S04]  /*1bb0*/  LDS R75, [R75] ;  /* 0x000000004b4b7984 */ /* 0x000ea80000000800 */
[----:B------:R-:W3:Y:S01]  /*1bc0*/  LDS R76, [R76] ;  /* 0x000000004c4c7984 */ /* 0x000ee20000000800 */
[----:B0-----:R-:W-:Y:S02]  /*1bd0*/  IMAD R74, R3, R77, R74 ;  /* 0x0000004d034a7224 */ /* 0x001fe400078e024a */
[--C-:B------:R-:W-:Y:S02]  /*1be0*/  IMAD.IADD R77, R41, 0x1, R73.reuse ;  /* 0x00000001294d7824 */ /* 0x100fe400078e0249 */
[----:B-1----:R-:W-:Y:S02]  /*1bf0*/  IMAD R74, R2, R72, R74 ;  /* 0x00000048024a7224 */ /* 0x002fe400078e024a */
[----:B------:R-:W-:-:S02]  /*1c00*/  IMAD.IADD R72, R30, 0x1, R73 ;  /* 0x000000011e487824 */ /* 0x000fc400078e0249 */
[----:B------:R-:W0:Y:S01]  /*1c10*/  LDS R77, [R77] ;  /* 0x000000004d4d7984 */ /* 0x000e220000000800 */
[----:B--2---:R-:W-:Y:S01]  /*1c20*/  IMAD R74, R0, R75, R74 ;  /* 0x0000004b004a7224 */ /* 0x004fe200078e024a */
[----:B------:R-:W-:Y:S02]  /*1c30*/  IADD3 R75, PT, PT, R40, R73, RZ ;  /* 0x00000049284b7210 */ /* 0x000fe40007ffe0ff */
[----:B------:R-:W1:Y:S01]  /*1c40*/  LDS R72, [R72] ;  /* 0x0000000048487984 */ /* 0x000e620000000800 */
[----:B---3--:R-:W-:Y:S02]  /*1c50*/  IMAD R74, R63, R76, R74 ;  /* 0x0000004c3f4a7224 */ /* 0x008fe400078e024a */
[----:B------:R-:W-:Y:S01]  /*1c60*/  IMAD.IADD R76, R29, 0x1, R73 ;  /* 0x000000011d4c7824 */ /* 0x000fe200078e0249 */
[----:B------:R-:W2:Y:S05]  /*1c70*/  LDS R75, [R75] ;  /* 0x000000004b4b7984 */ /* 0x000eaa0000000800 */
[----:B------:R-:W3:Y:S01]  /*1c80*/  LDS R76, [R76] ;  /* 0x000000004c4c7984 */ /* 0x000ee20000000800 */
[----:B0-----:R-:W-:-:S02]  /*1c90*/  IMAD R74, R64, R77, R74 ;  /* 0x0000004d404a7224 */ /* 0x001fc400078e024a */
[----:B------:R-:W-:Y:S02]  /*1ca0*/  IMAD.IADD R77, R28, 0x1, R73 ;  /* 0x000000011c4d7824 */ /* 0x000fe400078e0249 */
[----:B-1----:R-:W-:Y:S01]  /*1cb0*/  IMAD R74, R65, R72, R74 ;  /* 0x00000048414a7224 */ /* 0x002fe200078e024a */
[----:B------:R-:W-:-:S03]  /*1cc0*/  IADD3 R72, PT, PT, R27, R73, RZ ;  /* 0x000000491b487210 */ /* 0x000fc60007ffe0ff */
[----:B------:R-:W0:Y:S01]  /*1cd0*/  LDS R77, [R77] ;  /* 0x000000004d4d7984 */ /* 0x000e220000000800 */
[----:B--2---:R-:W-:Y:S02]  /*1ce0*/  IMAD R74, R66, R75, R74 ;  /* 0x0000004b424a7224 */ /* 0x004fe400078e024a */
[--C-:B------:R-:W-:Y:S01]  /*1cf0*/  IMAD.IADD R75, R26, 0x1, R73.reuse ;  /* 0x000000011a4b7824 */ /* 0x100fe200078e0249 */
[----:B------:R-:W1:Y:S01]  /*1d00*/  LDS R72, [R72] ;  /* 0x0000000048487984 */ /* 0x000e620000000800 */
[----:B---3--:R-:W-:Y:S02]  /*1d10*/  IMAD R74, R70, R76, R74 ;  /* 0x0000004c464a7224 */ /* 0x008fe400078e024a */
[----:B------:R-:W-:Y:S02]  /*1d20*/  IMAD.IADD R76, R25, 0x1, R73 ;  /* 0x00000001194c7824 */ /* 0x000fe400078e0249 */
[----:B------:R-:W2:Y:S04]  /*1d30*/  LDS R75, [R75] ;  /* 0x000000004b4b7984 */ /* 0x000ea80000000800 */
[----:B------:R-:W3:Y:S01]  /*1d40*/  LDS R76, [R76] ;  /* 0x000000004c4c7984 */ /* 0x000ee20000000800 */
[----:B0-----:R-:W-:Y:S01]  /*1d50*/  IMAD R74, R69, R77, R74 ;  /* 0x0000004d454a7224 */ /* 0x001fe200078e024a */
[----:B------:R-:W-:-:S03]  /*1d60*/  IADD3 R77, PT, PT, R24, R73, RZ ;  /* 0x00000049184d7210 */ /* 0x000fc60007ffe0ff */
[----:B-1----:R-:W-:Y:S02]  /*1d70*/  IMAD R74, R68, R72, R74 ;  /* 0x00000048444a7224 */ /* 0x002fe400078e024a */
[--C-:B------:R-:W-:Y:S01]  /*1d80*/  IMAD.IADD R72, R21, 0x1, R73.reuse ;  /* 0x0000000115487824 */ /* 0x100fe200078e0249 */
[----:B------:R-:W0:Y:S01]  /*1d90*/  LDS R77, [R77] ;  /* 0x000000004d4d7984 */ /* 0x000e220000000800 */
[----:B--2---:R-:W-:Y:S02]  /*1da0*/  IMAD R74, R67, R75, R74 ;  /* 0x0000004b434a7224 */ /* 0x004fe400078e024a */
        /* <DEDUP_REMOVED lines=11> */
[----:B------:R-:W-:Y:S01]  /*1e60*/  IADD3 R73, PT, PT, R22, R73, RZ ;  /* 0x0000004916497210 */ /* 0x000fe20007ffe0ff */
[----:B--2---:R-:W-:Y:S02]  /*1e70*/  IMAD R74, R58, R75, R74 ;  /* 0x0000004b3a4a7224 */ /* 0x004fe400078e024a */
[----:B------:R-:W-:Y:S01]  /*1e80*/  IMAD R75, R71, 0x4, R51 ;  /* 0x00000004474b7824 */ /* 0x000fe200078e0233 */
[----:B------:R-:W1:Y:S01]  /*1e90*/  LDS R72, [R72] ;  /* 0x0000000048487984 */ /* 0x000e620000000800 */
[----:B---3--:R-:W-:Y:S01]  /*1ea0*/  IMAD R74, R59, R76, R74 ;  /* 0x0000004c3b4a7224 */ /* 0x008fe200078e024a */
[----:B------:R-:W-:Y:S02]  /*1eb0*/  IADD3 R71, PT, PT, R71, UR6, RZ ;  /* 0x0000000647477c10 */ /* 0x000fe4000fffe0ff */
[----:B------:R-:W2:Y:S02]  /*1ec0*/  LDS R73, [R73] ;  /* 0x0000000049497984 */ /* 0x000ea40000000800 */
[----:B------:R-:W-:-:S02]  /*1ed0*/  ISETP.GE.U32.AND P1, PT, R71, 0x40, PT ;  /* 0x000000404700780c */ /* 0x000fc40003f26070 */
[----:B------:R-:W3:Y:S01]  /*1ee0*/  LDS R76, [R75] ;  /* 0x000000004b4c7984 */ /* 0x000ee20000000800 */
[----:B0-----:R-:W-:-:S04]  /*1ef0*/  IMAD R74, R60, R77, R74 ;  /* 0x0000004d3c4a7224 */ /* 0x001fc800078e024a */
[----:B-1----:R-:W-:-:S04]  /*1f00*/  IMAD R74, R61, R72, R74 ;  /* 0x000000483d4a7224 */ /* 0x002fc800078e024a */
[----:B--2---:R-:W-:-:S04]  /*1f10*/  IMAD R74, R62, R73, R74 ;  /* 0x000000493e4a7224 */ /* 0x004fc800078e024a */
[----:B---3--:R-:W-:-:S05]  /*1f20*/  IMAD.IADD R74, R74, 0x1, R76 ;  /* 0x000000014a4a7824 */ /* 0x008fca00078e024c */
[----:B------:R2:W-:Y:S01]  /*1f30*/  STS [R75], R74 ;  /* 0x0000004a4b007388 */ /* 0x0005e20000000800 */
[----:B------:R-:W-:Y:S05]  /*1f40*/  @!P1 BRA `(.L_x_3827) ;  /* 0xfffffff800609947 */ /* 0x000fea000383ffff */
.L_x_3826:
[----:B------:R-:W-:Y:S05]  /*1f50*/  BSYNC.RECONVERGENT B0 ;  /* 0x0000000000007941 */ /* 0x000fea0003800200 */
.L_x_3825:
[----:B------:R-:W-:Y:S01]  /*1f60*/  UPLOP3.LUT UP0, UPT, UPT, UPT, UPT, 0x40, 0x4 ;  /* 0x000000000004789c */ /* 0x000fe20003f0e870 */
[----:B------:R-:W-:Y:S01]  /*1f70*/  UMOV UR4, 0x20 ;  /* 0x0000002000047882 */ /* 0x000fe20000000000 */
[----:B------:R-:W-:Y:S09]  /*1f80*/  BRA.U UP1, `(.L_x_3828) ;  /* 0xfffffff101147547 */ /* 0x000ff2000b83ffff */
[----:B------:R-:W-:Y:S06]  /*1f90*/  BAR.SYNC.DEFER_BLOCKING 0x0 ;  /* 0x0000000000007b1d */ /* 0x000fec0000010000 */
[----:B------:R-:W-:Y:S04]  /*1fa0*/  BSSY.RECONVERGENT B0, `(.L_x_3829) ;  /* 0x0000043000007945 */ /* 0x000fe80003800200 */
[----:B------:R-:W-:Y:S05]  /*1fb0*/  @P0 BRA `(.L_x_3830) ;  /* 0x0000000400040947 */ /* 0x000fea0003800000 */
[----:B------:R-:W5:Y:S01]  /*1fc0*/  LDC R23, c[0x0][0x360] ;  /* 0x0000d800ff177b82 */ /* 0x000f620000000800 */
[C---:B------:R-:W-:Y:S01]  /*1fd0*/  VIADD R0, R48.reuse, 0x1 ;  /* 0x0000000130007836 */ /* 0x040fe20000000000 */
[----:B------:R-:W-:Y:S01]  /*1fe0*/  BSSY.RECONVERGENT B1, `(.L_x_3831) ;  /* 0x0000021000017945 */ /* 0x000fe20003800200 */
[----:B------:R-:W-:-:S03]  /*1ff0*/  ISETP.GE.U32.AND P2, PT, R48, 0x3, PT ;  /* 0x000000033000780c */ /* 0x000fc60003f46070 */
[----:B01----:R-:W-:Y:S01]  /*2000*/  LOP3.LUT R4, R0, 0x3, RZ, 0xc0, !PT ;  /* 0x0000000300047812 */ /* 0x003fe200078ec0ff */
[----:B------:R-:W-:-:S03]  /*2010*/  IMAD.MOV.U32 R0, RZ, RZ, R54 ;  /* 0x000000ffff007224 */ /* 0x000fc600078e0036 */
[----:B------:R-:W-:Y:S02]  /*2020*/  ISETP.NE.AND P0, PT, R4, RZ, PT ;  /* 0x000000ff0400720c */ /* 0x000fe40003f05270 */
[----:B-----5:R-:W-:-:S11]  /*2030*/  SHF.L.U32 R23, R23, 0x2, RZ ;  /* 0x0000000217177819 */ /* 0x020fd600000006ff */
[----:B------:R-:W-:Y:S05]  /*2040*/  @!P0 BRA `(.L_x_3832) ;  /* 0x0000000000688947 */ /* 0x000fea0003800000 */
[----:B------:R-:W0:Y:S01]  /*2050*/  S2UR UR5, SR_CgaCtaId ;  /* 0x00000000000579c3 */ /* 0x000e220000008800 */
[----:B------:R-:W-:Y:S01]  /*2060*/  UMOV UR4, 0x400 ;  /* 0x0000040000047882 */ /* 0x000fe20000000000 */
[----:B------:R-:W-:Y:S01]  /*2070*/  IMAD R7, R47, 0x40, R54 ;  /* 0x000000402f077824 */ /* 0x000fe200078e0236 */
[----:B------:R-:W-:Y:S01]  /*2080*/  UIADD3 UR4, UPT, UPT, UR4, 0x4200, URZ ;  /* 0x0000420004047890 */ /* 0x000fe2000fffe0ff */
[----:B------:R-:W-:Y:S01]  /*2090*/  ISETP.NE.AND P0, PT, R4, 0x1, PT ;  /* 0x000000010400780c */ /* 0x000fe20003f05270 */
[----:B------:R-:W-:-:S03]  /*20a0*/  VIADD R0, R54, UR6 ;  /* 0x0000000636007c36 */ /* 0x000fc60008000000 */
[----:B---34-:R-:W1:Y:S01]  /*20b0*/  LDC.64 R2, c[0x0][0x3a0] ;  /* 0x0000e800ff027b82 */ /* 0x018e620000000a00 */
[----:B0-----:R-:W-:-:S06]  /*20c0*/  ULEA UR4, UR5, UR4, 0x18 ;  /* 0x0000000405047291 */ /* 0x001fcc000f8ec0ff */
[----:B------:R-:W-:Y:S01]  /*20d0*/  LEA R6, R54, UR4, 0x2 ;  /* 0x0000000436067c11 */ /* 0x000fe2000f8e10ff */
[----:B-1----:R-:W-:-:S04]  /*20e0*/  IMAD.WIDE R2, R7, 0x4, R2 ;  /* 0x0000000407027825 */ /* 0x002fc800078e0202 */
[----:B------:R-:W0:Y:S04]  /*20f0*/  LDS R5, [R6] ;  /* 0x0000000006057984 */ /* 0x000e280000000800 */
[----:B0-----:R0:W-:Y:S01]  /*2100*/  STG.E desc[UR8][R2.64], R5 ;  /* 0x0000000502007986 */ /* 0x0011e2000c101908 */
[----:B------:R-:W-:Y:S05]  /*2110*/  @!P0 BRA `(.L_x_3832) ;  /* 0x0000000000348947 */ /* 0x000fea0003800000 */
[----:B------:R-:W-:Y:S01]  /*2120*/  ISETP.NE.AND P1, PT, R4, 0x2, PT ;  /* 0x000000020400780c */ /* 0x000fe20003f25270 */
[----:B------:R-:W-:Y:S01]  /*2130*/  VIADD R0, R0, UR6 ;  /* 0x0000000600007c36 */ /* 0x000fe20008000000 */
[C---:B------:R-:W-:Y:S02]  /*2140*/  IADD3 R6, PT, PT, R23.reuse, R6, RZ ;  /* 0x0000000617067210 */ /* 0x040fe40007ffe0ff */
[----:B0-----:R-:W-:-:S03]  /*2150*/  IADD3 R2, P0, PT, R23, R2, RZ ;  /* 0x0000000217027210 */ /* 0x001fc60007f1e0ff */
[----:B------:R-:W0:Y:S02]  /*2160*/  LDS R7, [R6] ;  /* 0x0000000006077984 */ /* 0x000e240000000800 */
[----:B------:R-:W-:-:S04]  /*2170*/  IMAD.X R3, RZ, RZ, R3, P0 ;  /* 0x000000ffff037224 */ /* 0x000fc800000e0603 */
[C---:B------:R-:W-:Y:S01]  /*2180*/  @P1 IMAD.IADD R9, R23.reuse, 0x1, R6 ;  /* 0x0000000117091824 */ /* 0x040fe200078e0206 */
[----:B------:R-:W-:Y:S01]  /*2190*/  @P1 IADD3 R4, P0, PT, R23, R2, RZ ;  /* 0x0000000217041210 */ /* 0x000fe20007f1e0ff */
[----:B------:R-:W-:-:S03]  /*21a0*/  @P1 VIADD R0, R0, UR6 ;  /* 0x0000000600001c36 */ /* 0x000fc60008000000 */
[----:B------:R-:W-:Y:S01]  /*21b0*/  @P1 IADD3.X R5, PT, PT, RZ, R3, RZ, P0, !PT ;  /* 0x00000003ff051210 */ /* 0x000fe200007fe4ff */
[----:B------:R-:W1:Y:S04]  /*21c0*/  @P1 LDS R9, [R9] ;  /* 0x0000000009091984 */ /* 0x000e680000000800 */
[----:B0-----:R0:W-:Y:S04]  /*21d0*/  STG.E desc[UR8][R2.64], R7 ;  /* 0x0000000702007986 */ /* 0x0011e8000c101908 */
[----:B-1----:R0:W-:Y:S02]  /*21e0*/  @P1 STG.E desc[UR8][R4.64], R9 ;  /* 0x0000000904001986 */ /* 0x0021e4000c101908 */
.L_x_3832:
[----:B------:R-:W-:Y:S05]  /*21f0*/  BSYNC.RECONVERGENT B1 ;  /* 0x0000000000017941 */ /* 0x000fea0003800200 */
.L_x_3831:
[----:B------:R-:W-:Y:S05]  /*2200*/  @!P2 BRA `(.L_x_3830) ;  /* 0x000000000070a947 */ /* 0x000fea0003800000 */
[----:B0---4-:R-:W0:Y:S01]  /*2210*/  S2R R3, SR_CgaCtaId ;  /* 0x0000000000037919 */ /* 0x011e220000008800 */
[----:B------:R-:W1:Y:S01]  /*2220*/  LDC.64 R10, c[0x0][0x3a0] ;  /* 0x0000e800ff0a7b82 */ /* 0x000e620000000a00 */
[----:B---3--:R-:W-:-:S04]  /*2230*/  MOV R2, 0x400 ;  /* 0x0000040000027802 */ /* 0x008fc80000000f00 */
[----:B------:R-:W-:-:S04]  /*2240*/  IADD3 R2, PT, PT, R2, 0x4200, RZ ;  /* 0x0000420002027810 */ /* 0x000fc80007ffe0ff */
[----:B0-----:R-:W-:-:S07]  /*2250*/  LEA R21, R3, R2, 0x18 ;  /* 0x0000000203157211 */ /* 0x001fce00078ec0ff */
.L_x_3833:
[----:B0-----:R-:W-:Y:S02]  /*2260*/  IMAD R8, R0, 0x4, R21 ;  /* 0x0000000400087824 */ /* 0x001fe400078e0215 */
[----:B------:R-:W-:Y:S01]  /*2270*/  IMAD R3, R47, 0x40, R0 ;  /* 0x000000402f037824 */ /* 0x000fe200078e0200 */
[C---:B------:R-:W-:Y:S01]  /*2280*/  IADD3 R0, PT, PT, R23.reuse, R0, RZ ;  /* 0x0000000017007210 */ /* 0x040fe20007ffe0ff */
[----:B------:R-:W-:Y:S01]  /*2290*/  IMAD.IADD R12, R23, 0x1, R8 ;  /* 0x00000001170c7824 */ /* 0x000fe200078e0208 */
[----:B------:R0:W3:Y:S01]  /*22a0*/  LDS R13, [R8] ;  /* 0x00000000080d7984 */ /* 0x0000e20000000800 */
[----:B-1----:R-:W-:-:S03]  /*22b0*/  IMAD.WIDE R2, R3, 0x4, R10 ;  /* 0x0000000403027825 */ /* 0x002fc600078e020a */
[C---:B------:R-:W-:Y:S01]  /*22c0*/  IADD3 R14, PT, PT, R23.reuse, R12, RZ ;  /* 0x0000000c170e7210 */ /* 0x040fe20007ffe0ff */
[----:B------:R-:W1:Y:S01]  /*22d0*/  LDS R15, [R12] ;  /* 0x000000000c0f7984 */ /* 0x000e620000000800 */
[----:B------:R-:W-:-:S03]  /*22e0*/  IADD3 R4, P0, PT, R23, R2, RZ ;  /* 0x0000000217047210 */ /* 0x000fc60007f1e0ff */
[C---:B------:R-:W-:Y:S01]  /*22f0*/  IMAD.IADD R16, R23.reuse, 0x1, R14 ;  /* 0x0000000117107824 */ /* 0x040fe200078e020e */
[----:B------:R-:W4:Y:S01]  /*2300*/  LDS R17, [R14] ;  /* 0x000000000e117984 */ /* 0x000f220000000800 */
[----:B------:R-:W-:Y:S02]  /*2310*/  IADD3.X R5, PT, PT, RZ, R3, RZ, P0, !PT ;  /* 0x00000003ff057210 */ /* 0x000fe400007fe4ff */
[C---:B------:R-:W-:Y:S01]  /*2320*/  IADD3 R6, P0, PT, R23.reuse, R4, RZ ;  /* 0x0000000417067210 */ /* 0x040fe20007f1e0ff */
[----:B------:R-:W5:Y:S04]  /*2330*/  LDS R19, [R16] ;  /* 0x0000000010137984 */ /* 0x000f680000000800 */
[----:B------:R-:W-:Y:S01]  /*2340*/  IMAD.X R7, RZ, RZ, R5, P0 ;  /* 0x000000ffff077224 */ /* 0x000fe200000e0605 */
[----:B0-----:R-:W-:-:S05]  /*2350*/  IADD3 R8, P0, PT, R23, R6, RZ ;  /* 0x0000000617087210 */ /* 0x001fca0007f1e0ff */
[----:B------:R-:W-:Y:S01]  /*2360*/  IMAD.X R9, RZ, RZ, R7, P0 ;  /* 0x000000ffff097224 */ /* 0x000fe200000e0607 */
[----:B------:R-:W-:Y:S01]  /*2370*/  ISETP.GE.U32.AND P0, PT, R0, 0x40, PT ;  /* 0x000000400000780c */ /* 0x000fe20003f06070 */
[----:B---3--:R0:W-:Y:S04]  /*2380*/  STG.E desc[UR8][R2.64], R13 ;  /* 0x0000000d02007986 */ /* 0x0081e8000c101908 */
[----:B-1----:R0:W-:Y:S04]  /*2390*/  STG.E desc[UR8][R4.64], R15 ;  /* 0x0000000f04007986 */ /* 0x0021e8000c101908 */
[----:B----4-:R0:W-:Y:S04]  /*23a0*/  STG.E desc[UR8][R6.64], R17 ;  /* 0x0000001106007986 */ /* 0x0101e8000c101908 */
[----:B-----5:R0:W-:Y:S01]  /*23b0*/  STG.E desc[UR8][R8.64], R19 ;  /* 0x0000001308007986 */ /* 0x0201e2000c101908 */
[----:B------:R-:W-:Y:S05]  /*23c0*/  @!P0 BRA `(.L_x_3833) ;  /* 0xfffffffc00a48947 */ /* 0x000fea000383ffff */
.L_x_3830:
[----:B------:R-:W-:Y:S05]  /*23d0*/  BSYNC.RECONVERGENT B0 ;  /* 0x0000000000007941 */ /* 0x000fea0003800200 */
.L_x_3829:
[C---:B------:R-:W-:Y:S02]  /*23e0*/  IMAD.IADD R47, R52.reuse, 0x1, R47 ;  /* 0x00000001342f7824 */ /* 0x040fe400078e022f */
[----:B------:R-:W-:-:S05]  /*23f0*/  IMAD.SHL.U32 R0, R52, 0x10, RZ ;  /* 0x0000001034007824 */ /* 0x000fca00078e00ff */
[----:B------:R-:W-:-:S13]  /*2400*/  ISETP.GE.U32.AND P0, PT, R47, R0, PT ;  /* 0x000000002f00720c */ /* 0x000fda0003f06070 */
[----:B------:R-:W-:Y:S05]  /*2410*/  @!P0 BRA `(.L_x_3834) ;  /* 0xffffffe400188947 */ /* 0x000fea000383ffff */
[----:B------:R-:W-:Y:S05]  /*2420*/  EXIT ;  /* 0x000000000000794d */ /* 0x000fea0003800000 */
        .weak           $__internal_39_$__cuda_sm20_div_u16
        .type           $__internal_39_$__cuda_sm20_div_u16,@function
        .size           $__internal_39_$__cuda_sm20_div_u16,(.L_x_20329 - $__internal_39_$__cuda_sm20_div_u16)
$__internal_39_$__cuda_sm20_div_u16:
        /* <DEDUP_REMOVED lines=18> */
[----:B------:R-:W-:Y:S06]  /*2550*/  RET.REL.NODEC R2 `(_Z9cuda_gemmIiLi128ELi16ELi1ELi64ELi64ELi64ELi1EEviiiPT_S1_S1_ii) ;  /* 0xffffffd802a87950 */ /* 0x000fec0003c3ffff */
.L_x_3835:
        /* <DEDUP_REMOVED lines=10> */
.L_x_20329:


//--------------------- .text._Z9cuda_gemmIiLi128ELi16ELi1ELi64ELi64ELi64ELi0EEviiiPT_S1_S1_ii --------------------------
	.section	.text._Z9cuda_gemmIiLi128ELi16ELi1ELi64ELi64ELi64ELi0EEviiiPT_S1_S1_ii,"ax",@progbits
	.align	128
        .global         _Z9cuda_gemmIiLi128ELi16ELi1ELi64ELi64ELi64ELi0EEviiiPT_S1_S1_ii
        .type           _Z9cuda_gemmIiLi128ELi16ELi1ELi64ELi64ELi64ELi0EEviiiPT_S1_S1_ii,@function
        .size           _Z9cuda_gemmIiLi128ELi16ELi1ELi64ELi64ELi64ELi0EEviiiPT_S1_S1_ii,(.L_x_20483 - _Z9cuda_gemmIiLi128ELi16ELi1ELi64ELi64ELi64ELi0EEviiiPT_S1_S1_ii)
        .other          _Z9cuda_gemmIiLi128ELi16ELi1ELi64ELi64ELi64ELi0EEviiiPT_S1_S1_ii,@"STO_CUDA_ENTRY STV_DEFAULT"
_Z9cuda_gemmIiLi128ELi16ELi1ELi64ELi64ELi64ELi0EEviiiPT_S1_S1_ii:
.text._Z9cuda_gemmIiLi128ELi16ELi1ELi64ELi64ELi64ELi0EEviiiPT_S1_S1_ii:
        /* <DEDUP_REMOVED lines=41> */
.L_x_3838:
        /* <DEDUP_REMOVED lines=25> */
.L_x_3837:
[----:B------:R-:W-:Y:S05]  /*0420*/  BSYNC.RECONVERGENT B0 ;  /* 0x0000000000007941 */ /* 0x000fea0003800200 */
.L_x_3836:
        /* <DEDUP_REMOVED lines=88> */
.L_x_4031:
[C---:B------:R-:W-:Y:S01]  /*09b0*/  ISETP.GT.U32.AND P0, PT, R0.reuse, 0x3f, PT ;  /* 0x0000003f0000780c */ /* 0x040fe20003f04070 */
[----:B01-34-:R-:W-:Y:S01]  /*09c0*/  VIADD R41, R5, 0x1 ;  /* 0x0000000105297836 */ /* 0x01bfe20000000000 */
[----:B------:R-:W-:Y:S01]  /*09d0*/  IADD3 R60, PT, PT, R0, R9, RZ ;  /* 0x00000009003c7210 */ /* 0x000fe20007ffe0ff */
[----:B------:R-:W-:Y:S03]  /*09e0*/  BSSY.RECONVERGENT B0, `(.L_x_3839) ;  /* 0x000004b000007945 */ /* 0x000fe60003800200 */
[----:B------:R-:W-:Y:S01]  /*09f0*/  LOP3.LUT R64, R41, 0x3, RZ, 0xc0, !PT ;  /* 0x0000000329407812 */ /* 0x000fe200078ec0ff */
[----:B------:R-:W-:-:S04]  /*0a00*/  IMAD.IADD R62, R60, 0x1, R9 ;  /* 0x000000013c3e7824 */ /* 0x000fc800078e0209 */
[----:B------:R-:W-:Y:S02]  /*0a10*/  IMAD.IADD R66, R62, 0x1, R9 ;  /* 0x000000013e427824 */ /* 0x000fe400078e0209 */
[----:B--2---:R-:W-:Y:S05]  /*0a20*/  @P0 BRA `(.L_x_3840) ;  /* 0x0000000400180947 */ /* 0x004fea0003800000 */
[----:B------:R-:W-:Y:S01]  /*0a30*/  ISETP.NE.AND P1, PT, R64, RZ, PT ;  /* 0x000000ff4000720c */ /* 0x000fe20003f25270 */
[----:B------:R-:W-:Y:S01]  /*0a40*/  BSSY.RECONVERGENT B1, `(.L_x_3841) ;  /* 0x0000020000017945 */ /* 0x000fe20003800200 */
[----:B------:R-:W-:Y:S01]  /*0a50*/  ISETP.GE.U32.AND P2, PT, R5, 0x3, PT ;  /* 0x000000030500780c */ /* 0x000fe20003f46070 */
[----:B------:R-:W-:-:S10]  /*0a60*/  IMAD.MOV.U32 R46, RZ, RZ, R0 ;  /* 0x000000ffff2e7224 */ /* 0x000fd400078e0000 */
[----:B------:R-:W-:Y:S05]  /*0a70*/  @!P1 BRA `(.L_x_3842) ;  /* 0x0000000000709947 */ /* 0x000fea0003800000 */
        /* <DEDUP_REMOVED lines=15> */
[----:B------:R-:W-:Y:S02]  /*0b70*/  ISETP.NE.AND P1, PT, R64, 0x2, PT ;  /* 0x000000024000780c */ /* 0x000fe40003f25270 */
[----:B0-----:R-:W-:-:S11]  /*0b80*/  IADD3 R48, PT, PT, R52, R9, RZ ;  /* 0x0000000934307210 */ /* 0x001fd60007ffe0ff */
[C---:B------:R-:W-:Y:S02]  /*0b90*/  @P1 IMAD.IADD R53, R48.reuse, 0x1, R9 ;  /* 0x0000000130351824 */ /* 0x040fe400078e0209 */
        /* <DEDUP_REMOVED lines=10> */
.L_x_3842:
[----:B------:R-:W-:Y:S05]  /*0c40*/  BSYNC.RECONVERGENT B1 ;  /* 0x0000000000017941 */ /* 0x000fea0003800200 */
.L_x_3841:
[----:B------:R-:W-:Y:S05]  /*0c50*/  @!P2 BRA `(.L_x_3840) ;  /* 0x00000000008ca947 */ /* 0x000fea0003800000 */
[----:B------:R-:W2:Y:S01]  /*0c60*/  S2UR UR6, SR_CgaCtaId ;  /* 0x00000000000679c3 */ /* 0x000ea20000008800 */
[----:B------:R-:W3:Y:S01]  /*0c70*/  LDCU UR7, c[0x0][0x388] ;  /* 0x00007100ff0777ac */ /* 0x000ee20008000800 */
[----:B01----:R-:W-:Y:S01]  /*0c80*/  VIADD R48, R46, UR5 ;  /* 0x000000052e307c36 */ /* 0x003fe20008000000 */
[----:B------:R-:W-:Y:S02]  /*0c90*/  UMOV UR4, 0x400 ;  /* 0x0000040000047882 */ /* 0x000fe40000000000 */
[----:B------:R-:W-:Y:S01]  /*0ca0*/  UIADD3 UR4, UPT, UPT, UR4, 0x4100, URZ ;  /* 0x0000410004047890 */ /* 0x000fe2000fffe0ff */
[----:B---3--:R-:W-:-:S04]  /*0cb0*/  IMAD R58, R47, UR7, R48 ;  /* 0x000000072f3a7c24 */ /* 0x008fc8000f8e0230 */
[C-C-:B------:R-:W-:Y:S01]  /*0cc0*/  IMAD R57, R9.reuse, 0x2, R58.reuse ;  /* 0x0000000209397824 */ /* 0x140fe200078e023a */
[----:B--2---:R-:W-:Y:S01]  /*0cd0*/  ULEA UR4, UR6, UR4, 0x18 ;  /* 0x0000000406047291 */ /* 0x004fe2000f8ec0ff */
[----:B------:R-:W-:Y:S01]  /*0ce0*/  IADD3 R41, PT, PT, R58, R9, RZ ;  /* 0x000000093a297210 */ /* 0x000fe20007ffe0ff */
[----:B------:R-:W-:-:S04]  /*0cf0*/  IMAD R59, R9, 0x3, R58 ;  /* 0x00000003093b7824 */ /* 0x000fc800078e023a */
[----:B------:R-:W-:-:S07]  /*0d00*/  LEA R56, R46, UR4, 0x2 ;  /* 0x000000042e387c11 */ /* 0x000fce000f8e10ff */
.L_x_3843:
        /* <DEDUP_REMOVED lines=24> */
.L_x_3840:
[----:B------:R-:W-:Y:S05]  /*0e90*/  BSYNC.RECONVERGENT B0 ;  /* 0x0000000000007941 */ /* 0x000fea0003800200 */
.L_x_3839:
[----:B------:R-:W-:Y:S06]  /*0ea0*/  BAR.SYNC.DEFER_BLOCKING 0x0 ;  /* 0x0000000000007b1d */ /* 0x000fec0000010000 */
[----:B------:R-:W-:Y:S04]  /*0eb0*/  BSSY.RECONVERGENT B0, `(.L_x_3844) ;  /* 0x0000023000007945 */ /* 0x000fe80003800200 */
[----:B------:R-:W-:Y:S05]  /*0ec0*/  @P0 BRA `(.L_x_3845) ;  /* 0x0000000000840947 */ /* 0x000fea0003800000 */
[----:B------:R-:W-:Y:S01]  /*0ed0*/  ISETP.NE.AND P0, PT, R64, RZ, PT ;  /* 0x000000ff4000720c */ /* 0x000fe20003f05270 */
[----:B------:R-:W-:Y:S01]  /*0ee0*/  BSSY.RECONVERGENT B1, `(.L_x_3846) ;  /* 0x000000f000017945 */ /* 0x000fe20003800200 */
[----:B------:R-:W-:Y:S01]  /*0ef0*/  ISETP.GE.U32.AND P1, PT, R5, 0x3, PT ;  /* 0x000000030500780c */ /* 0x000fe20003f26070 */
[----:B------:R-:W-:-:S10]  /*0f00*/  IMAD.MOV.U32 R46, RZ, RZ, R0 ;  /* 0x000000ffff2e7224 */ /* 0x000fd400078e0000 */
[----:B------:R-:W-:Y:S05]  /*0f10*/  @!P0 BRA `(.L_x_3847) ;  /* 0x00000000002c8947 */ /* 0x000fea0003800000 */
[----:B------:R3:W-:Y:S01]  /*0f20*/  STS [R44], RZ ;  /* 0x000000ff2c007388 */ /* 0x0007e20000000800 */
[----:B------:R-:W-:Y:S01]  /*0f30*/  ISETP.NE.AND P0, PT, R64, 0x1, PT ;  /* 0x000000014000780c */ /* 0x000fe20003f05270 */
[----:B------:R-:W-:-:S12]  /*0f40*/  IMAD.MOV.U32 R46, RZ, RZ, R60 ;  /* 0x000000ffff2e7224 */ /* 0x000fd800078e003c */
[----:B---3--:R-:W-:Y:S05]  /*0f50*/  @!P0 BRA `(.L_x_3847) ;  /* 0x00000000001c8947 */ /* 0x008fea0003800000 */
[----:B------:R-:W-:Y:S01]  /*0f60*/  ISETP.NE.AND P0, PT, R64, 0x2, PT ;  /* 0x000000024000780c */ /* 0x000fe20003f05270 */
[----:B01----:R-:W-:Y:S01]  /*0f70*/  IMAD R48, R9, 0x4, R44 ;  /* 0x0000000409307824 */ /* 0x003fe200078e022c */
[----:B------:R-:W-:-:S04]  /*0f80*/  MOV R46, R62 ;  /* 0x0000003e002e7202 */ /* 0x000fc80000000f00 */
[----:B------:R3:W-:Y:S07]  /*0f90*/  STS [R48], RZ ;  /* 0x000000ff30007388 */ /* 0x0007ee0000000800 */
[----:B------:R-:W-:Y:S02]  /*0fa0*/  @P0 IMAD R41, R9, 0x4, R48 ;  /* 0x0000000409290824 */ /* 0x000fe400078e0230 */
[----:B------:R-:W-:-:S03]  /*0fb0*/  @P0 IMAD.MOV.U32 R46, RZ, RZ, R66 ;  /* 0x000000ffff2e0224 */ /* 0x000fc600078e0042 */
[----:B------:R3:W-:Y:S04]  /*0fc0*/  @P0 STS [R41], RZ ;  /* 0x000000ff29000388 */ /* 0x0007e80000000800 */
.L_x_3847:
[----:B------:R-:W-:Y:S05]  /*0fd0*/  BSYNC.RECONVERGENT B1 ;  /* 0x0000000000017941 */ /* 0x000fea0003800200 */
.L_x_3846:
[----:B------:R-:W-:Y:S05]  /*0fe0*/  @!P1 BRA `(.L_x_3845) ;  /* 0x00000000003c9947 */ /* 0x000fea0003800000 */
[----:B01-3--:R-:W0:Y:S01]  /*0ff0*/  S2R R48, SR_CgaCtaId ;  /* 0x0000000000307919 */ /* 0x00be220000008800 */
[----:B------:R-:W-:-:S05]  /*1000*/  MOV R41, 0x400 ;  /* 0x0000040000297802 */ /* 0x000fca0000000f00 */
[----:B------:R-:W-:-:S05]  /*1010*/  VIADD R41, R41, 0x4200 ;  /* 0x0000420029297836 */ /* 0x000fca0000000000 */
[----:B0-----:R-:W-:-:S07]  /*1020*/  LEA R49, R48, R41, 0x18 ;  /* 0x0000002930317211 */ /* 0x001fce00078ec0ff */
.L_x_3848:
[----:B----4-:R-:W-:Y:S01]  /*1030*/  IMAD R48, R46, 0x4, R49 ;  /* 0x000000042e307824 */ /* 0x010fe200078e0231 */
[----:B------:R-:W-:-:S03]  /*1040*/  LEA R46, R9, R46, 0x2 ;  /* 0x0000002e092e7211 */ /* 0x000fc600078e10ff */
[C---:B--2---:R-:W-:Y:S01]  /*1050*/  IMAD R50, R9.reuse, 0x4, R48 ;  /* 0x0000000409327824 */ /* 0x044fe200078e0230 */
        /* <DEDUP_REMOVED lines=8> */
.L_x_3845:
[----:B------:R-:W-:Y:S05]  /*10e0*/  BSYNC.RECONVERGENT B0 ;  /* 0x0000000000007941 */ /* 0x000fea0003800200 */
.L_x_3844:
[----:B------:R-:W-:-:S13]  /*10f0*/  ISETP.GE.AND P0, PT, R7, 0x1, PT ;  /* 0x000000010700780c */ /* 0x000fda0003f06270 */
        /* <DEDUP_REMOVED lines=9> */
[----:B0-----:R-:W-:Y:S01]  /*1190*/  VIADD R48, R46, 0xffffffe ;  /* 0x0ffffffe2e307836 */ /* 0x001fe20000000000 */
[----:B------:R-:W-:-:S05]  /*11a0*/  IABS R46, R41 ;  /* 0x00000029002e7213 */ /* 0x000fca0000000000 */
        /* <DEDUP_REMOVED lines=54> */
[----:B------:R-:W-:Y:S01]  /*1510*/  VIADD R53, R41, 0xd ;  /* 0x0000000d29357836 */ /* 0x000fe20000000000 */
[C---:B------:R-:W-:Y:S01]  /*1520*/  SEL R51, R2.reuse, RZ, P6 ;  /* 0x000000ff02337207 */ /* 0x040fe20003000000 */
[----:B------:R-:W-:Y:S01]  /*1530*/  UPLOP3.LUT UP0, UPT, UPT, UPT, UPT, 0x80, 0x8 ;  /* 0x000000000008789c */ /* 0x000fe20003f0f070 */
[-C--:B------:R-:W-:Y:S01]  /*1540*/  ISETP.GE.AND P6, PT, R55, R2.reuse, PT ;  /* 0x000000023700720c */ /* 0x080fe20003fc6270 */
[----:B------:R-:W-:Y:S01]  /*1550*/  VIADD R55, R41, 0xe ;  /* 0x0000000e29377836 */ /* 0x000fe20000000000 */
[----:B------:R-:W-:Y:S01]  /*1560*/  SEL R52, R2, RZ, P0 ;  /* 0x000000ff02347207 */ /* 0x000fe20000000000 */
[----:B------:R-:W-:Y:S01]  /*1570*/  UMOV UR4, URZ ;  /* 0x000000ff00047c82 */ /* 0x000fe20008000000 */
        /* <DEDUP_REMOVED lines=23> */
[-C--:B------:R-:W-:Y:S01]  /*16f0*/  ISETP.GE.AND P3, PT, R65, R2.reuse, PT ;  /* 0x000000024100720c */ /* 0x080fe20003f66270 */
[----:B------:R-:W-:Y:S01]  /*1700*/  VIADD R65, R41, 0x19 ;  /* 0x0000001929417836 */ /* 0x000fe20000000000 */
[----:B------:R-:W-:-:S02]  /*1710*/  ISETP.GE.AND P2, PT, R63, R2, PT ;  /* 0x000000023f00720c */ /* 0x000fc40003f46270 */
[C---:B------:R-:W-:Y:S02]  /*1720*/  SEL R63, R2.reuse, RZ, P4 ;  /* 0x000000ff023f7207 */ /* 0x040fe40002000000 */
[-C--:B------:R-:W-:Y:S02]  /*1730*/  ISETP.GE.AND P4, PT, R67, R2.reuse, PT ;  /* 0x000000024300720c */ /* 0x080fe40003f86270 */
[----:B------:R-:W-:Y:S02]  /*1740*/  IADD3 R67, PT, PT, R41, 0x1a, RZ ;  /* 0x0000001a29437810 */ /* 0x000fe40007ffe0ff */
        /* <DEDUP_REMOVED lines=15> */
[----:B------:R-:W-:Y:S02]  /*1840*/  ISETP.GE.AND P4, PT, R73, R2, PT ;  /* 0x000000024900720c */ /* 0x000fe40003f86270 */
[----:B------:R-:W-:-:S02]  /*1850*/  SEL R71, R2, RZ, P5 ;  /* 0x000000ff02477207 */ /* 0x000fc40002800000 */
[C---:B------:R-:W-:Y:S02]  /*1860*/  SEL R72, R2.reuse, RZ, P6 ;  /* 0x000000ff02487207 */ /* 0x040fe40003000000 */
[C---:B------:R-:W-:Y:S02]  /*1870*/  SEL R73, R2.reuse, RZ, P0 ;  /* 0x000000ff02497207 */ /* 0x040fe40000000000 */
[C---:B------:R-:W-:Y:S02]  /*1880*/  SEL R74, R2.reuse, RZ, P1 ;  /* 0x000000ff024a7207 */ /* 0x040fe40000800000 */
[C---:B------:R-:W-:Y:S02]  /*1890*/  SEL R75, R2.reuse, RZ, P2 ;  /* 0x000000ff024b7207 */ /* 0x040fe40001000000 */
[C---:B------:R-:W-:Y:S02]  /*18a0*/  SEL R76, R2.reuse, RZ, P3 ;  /* 0x000000ff024c7207 */ /* 0x040fe40001800000 */
[----:B------:R-:W-:-:S07]  /*18b0*/  SEL R77, R2, RZ, P4 ;  /* 0x000000ff024d7207 */ /* 0x000fce0002000000 */
.L_x_3885:
[----:B0-----:R-:W0:Y:S01]  /*18c0*/  LDC R79, c[0x0][0x3ac] ;  /* 0x0000eb00ff4f7b82 */ /* 0x001e220000000800 */
[----:B-1----:R-:W1:Y:S01]  /*18d0*/  LDCU UR6, c[0x0][0x3a8] ;  /* 0x00007500ff0677ac */ /* 0x002e620008000800 */
[----:B--2---:R-:W2:Y:S01]  /*18e0*/  LDCU UR10, c[0x0][0x3a8] ;  /* 0x00007500ff0a77ac */ /* 0x004ea20008000800 */
[----:B------:R-:W-:Y:S01]  /*18f0*/  UPLOP3.LUT UP1, UPT, UPT, UPT, UP0, 0x80, 0x8 ;  /* 0x000000000008789c */ /* 0x000fe20003f2f000 */
[----:B0-----:R-:W-:Y:S02]  /*1900*/  VIADD R115, R79, -UR4 ;  /* 0x800000044f737c36 */ /* 0x001fe40008000000 */
[----:B------:R-:W-:-:S03]  /*1910*/  IMAD R79, R42, R79, R41 ;  /* 0x0000004f2a4f7224 */ /* 0x000fc600078e0229 */
[----:B------:R-:W-:Y:S01]  /*1920*/  ISETP.GT.AND P0, PT, R115, RZ, PT ;  /* 0x000000ff7300720c */ /* 0x000fe20003f04270 */
[----:B------:R-:W-:Y:S01]  /*1930*/  VIADD R79, R79, UR4 ;  /* 0x000000044f4f7c36 */ /* 0x000fe20008000000 */
        /* <DEDUP_REMOVED lines=8> */
[----:B------:R-:W-:-:S04]  /*19c0*/  @P0 IADD3 R78, PT, PT, R78, 0x4100, RZ ;  /* 0x000041004e4e0810 */ /* 0x000fc80007ffe0ff */
        /* <DEDUP_REMOVED lines=13> */
.L_x_3851:
        /* <DEDUP_REMOVED lines=8> */
.L_x_3852:
        /* <DEDUP_REMOVED lines=8> */
.L_x_3853:
        /* <DEDUP_REMOVED lines=8> */
.L_x_3854:
        /* <DEDUP_REMOVED lines=8> */
.L_x_3855:
        /* <DEDUP_REMOVED lines=9> */
.L_x_3856:
        /* <DEDUP_REMOVED lines=9> */
.L_x_3857:
        /* <DEDUP_REMOVED lines=9> */
.L_x_3858:
        /* <DEDUP_REMOVED lines=9> */
.L_x_3859:
        /* <DEDUP_REMOVED lines=9> */
.L_x_3860:
        /* <DEDUP_REMOVED lines=9> */
.L_x_3861:
        /* <DEDUP_REMOVED lines=9> */
.L_x_3862:
        /* <DEDUP_REMOVED lines=9> */
.L_x_3863:
        /* <DEDUP_REMOVED lines=9> */
.L_x_3864:
        /* <DEDUP_REMOVED lines=9> */
.L_x_3865:
        /* <DEDUP_REMOVED lines=9> */
.L_x_3866:
        /* <DEDUP_REMOVED lines=9> */
.L_x_3867:
        /* <DEDUP_REMOVED lines=9> */
.L_x_3868:
        /* <DEDUP_REMOVED lines=9> */
.L_x_3869:
        /* <DEDUP_REMOVED lines=9> */
.L_x_3870:
        /* <DEDUP_REMOVED lines=9> */
.L_x_3871:
        /* <DEDUP_REMOVED lines=9> */
.L_x_3872:
        /* <DEDUP_REMOVED lines=9> */
.L_x_3873:
        /* <DEDUP_REMOVED lines=9> */
.L_x_3874:
        /* <DEDUP_REMOVED lines=9> */
.L_x_3875:
        /* <DEDUP_REMOVED lines=9> */
.L_x_3876:
        /* <DEDUP_REMOVED lines=9> */
.L_x_3877:
        /* <DEDUP_REMOVED lines=9> */
.L_x_3878:
        /* <DEDUP_REMOVED lines=9> */
.L_x_3879:
        /* <DEDUP_REMOVED lines=9> */
.L_x_3880:
        /* <DEDUP_REMOVED lines=8> */
.L_x_3881:
[----:B------:R-:W-:Y:S01]  /*2b30*/  ISETP.NE.AND P0, PT, R78, RZ, PT ;  /* 0x000000ff4e00720c */ /* 0x000fe20003f05270 */
[----:B------:R-:W-:-:S12]  /*2b40*/  BSSY.RECONVERGENT B0, `(.L_x_3882) ;  /* 0x00000ad000007945 */ /* 0x000fd80003800200 */
[----:B------:R-:W-:Y:S05]  /*2b50*/  @P0 BRA `(.L_x_3883) ;  /* 0x0000000800ac0947 */ /* 0x000fea0003800000 */
[----:B------:R-:W5:Y:S01]  /*2b60*/  S2R R81, SR_CgaCtaId ;  /* 0x0000000000517919 */ /* 0x000f620000008800 */
[----:B------:R-:W-:Y:S01]  /*2b70*/  MOV R78, 0x400 ;  /* 0x00000400004e7802 */ /* 0x000fe20000000f00 */
[----:B------:R-:W-:Y:S01]  /*2b80*/  IMAD.MOV.U32 R112, RZ, RZ, R4 ;  /* 0x000000ffff707224 */ /* 0x000fe200078e0004 */
[----:B0-----:R-:W-:Y:S02]  /*2b90*/  IADD3 R79, PT, PT, R41, UR4, RZ ;  /* 0x00000004294f7c10 */ /* 0x001fe4000fffe0ff */
[----:B------:R-:W-:Y:S01]  /*2ba0*/  ISETP.GE.AND P0, PT, R115, 0x1, PT ;  /* 0x000000017300780c */ /* 0x000fe20003f06270 */
[----:B------:R-:W-:Y:S01]  /*2bb0*/  VIADD R80, R78, 0x4200 ;  /* 0x000042004e507836 */ /* 0x000fe20000000000 */
[-C--:B------:R-:W-:Y:S01]  /*2bc0*/  IADD3 R87, PT, PT, -R52, R79.reuse, RZ ;  /* 0x0000004f34577210 */ /* 0x080fe20007ffe1ff */
[----:B------:R-:W-:Y:S01]  /*2bd0*/  IMAD.IADD R82, R79, 0x1, -R46 ;  /* 0x000000014f527824 */ /* 0x000fe200078e0a2e */
        /* <DEDUP_REMOVED lines=31> */
.L_x_3884:
[----:B------:R-:W-:Y:S01]  /*2dd0*/  IMAD R114, R112, 0x104, R78 ;  /* 0x0000010470727824 */ /* 0x000fe200078e024e */
[----:B------:R-:W-:Y:S01]  /*2de0*/  ISETP.GE.AND P6, PT, R115, 0x7, PT ;  /* 0x000000077300780c */ /* 0x000fe20003fc6270 */
[----:B------:R-:W-:Y:S02]  /*2df0*/  IMAD.MOV.U32 R113, RZ, RZ, RZ ;  /* 0x000000ffff717224 */ /* 0x000fe400078e00ff */
[--C-:B------:R-:W-:Y:S01]  /*2e00*/  @P0 IMAD R117, R79, 0x4, R114.reuse ;  /* 0x000000044f750824 */ /* 0x100fe200078e0272 */
[----:B0-----:R-:W-:Y:S01]  /*2e10*/  @P5 LEA R116, R82, R114, 0x2 ;  /* 0x0000007252745211 */ /* 0x001fe200078e10ff */
[--C-:B------:R-:W-:Y:S02]  /*2e20*/  @P4 IMAD R118, R83, 0x4, R114.reuse ;  /* 0x0000000453764824 */ /* 0x100fe400078e0272 */
        /* <DEDUP_REMOVED lines=126> */
.L_x_3883:
[----:B------:R-:W-:Y:S05]  /*3610*/  BSYNC.RECONVERGENT B0 ;  /* 0x0000000000007941 */ /* 0x000fea0003800200 */
.L_x_3882:
[----:B------:R-:W-:Y:S01]  /*3620*/  UPLOP3.LUT UP0, UPT, UPT, UPT, UPT, 0x40, 0x4 ;  /* 0x000000000004789c */ /* 0x000fe20003f0e870 */
[----:B------:R-:W-:Y:S01]  /*3630*/  UMOV UR4, 0x20 ;  /* 0x0000002000047882 */ /* 0x000fe20000000000 */
[----:B------:R-:W-:Y:S09]  /*3640*/  BRA.U UP1, `(.L_x_3885) ;  /* 0xffffffe1019c7547 */ /* 0x000ff2000b83ffff */
[----:B------:R-:W-:Y:S05]  /*3650*/  BRA `(.L_x_3849) ;  /* 0x0000003000ac7947 */ /* 0x000fea0003800000 */
.L_x_3850:
        /* <DEDUP_REMOVED lines=29> */
[----:B------:R-:W-:Y:S01]  /*3830*/  ISETP.GE.AND P0, PT, R55, R106, PT ;  /* 0x0000006a3700720c */ /* 0x000fe20003f06270 */
[----:B------:R-:W-:Y:S01]  /*3840*/  VIADD R79, R41, 0x13 ;  /* 0x00000013294f7836 */ /* 0x000fe20000000000 */
[C---:B------:R-:W-:Y:S01]  /*3850*/  SEL R54, R106.reuse, RZ, P1 ;  /* 0x000000ff6a367207 */ /* 0x040fe20000800000 */
[----:B------:R-:W-:Y:S01]  /*3860*/  IMAD.IADD R52, R49, 0x1, -R52 ;  /* 0x0000000131347824 */ /* 0x000fe200078e0a34 */
        /* <DEDUP_REMOVED lines=8> */
[----:B------:R-:W-:Y:S01]  /*38f0*/  SEL R49, R2, RZ, P3 ;  /* 0x000000ff02317207 */ /* 0x000fe20001800000 */
[----:B------:R-:W-:Y:S01]  /*3900*/  VIADD R55, R41, 0x7 ;  /* 0x0000000729377836 */ /* 0x000fe20000000000 */
[----:B------:R-:W-:Y:S01]  /*3910*/  ISETP.GE.AND P2, PT, R53, R106, PT ;  /* 0x0000006a3500720c */ /* 0x000fe20003f46270 */
[----:B------:R-:W-:Y:S01]  /*3920*/  VIADD R75, R41, 0x11 ;  /* 0x00000011294b7836 */ /* 0x000fe20000000000 */
[----:B------:R-:W-:Y:S01]  /*3930*/  IADD3 R50, PT, PT, R51, -R50, RZ ;  /* 0x8000003233327210 */ /* 0x000fe20007ffe0ff */
        /* <DEDUP_REMOVED lines=22> */
[C---:B------:R-:W-:Y:S02]  /*3aa0*/  SEL R70, R106.reuse, RZ, P2 ;  /* 0x000000ff6a467207 */ /* 0x040fe40001000000 */
        /* <DEDUP_REMOVED lines=17> */
[----:B------:R-:W-:Y:S01]  /*3bc0*/  VIADD R63, R41, 0x1e ;  /* 0x0000001e293f7836 */ /* 0x000fe20000000000 */
[C---:B------:R-:W-:Y:S01]  /*3bd0*/  SEL R82, R106.reuse, RZ, P2 ;  /* 0x000000ff6a527207 */ /* 0x040fe20001000000 */
[----:B------:R-:W-:Y:S01]  /*3be0*/  IMAD.IADD R78, R73, 0x1, -R78 ;  /* 0x00000001494e7824 */ /* 0x000fe200078e0a4e */
        /* <DEDUP_REMOVED lines=9> */
[C---:B------:R-:W-:Y:S02]  /*3c80*/  SEL R80, R106.reuse, RZ, P4 ;  /* 0x000000ff6a507207 */ /* 0x040fe40002000000 */
[----:B------:R-:W-:-:S02]  /*3c90*/  SEL R90, R106, RZ, P3 ;  /* 0x000000ff6a5a7207 */ /* 0x000fc40001800000 */
[-C--:B------:R-:W-:Y:S01]  /*3ca0*/  ISETP.GE.AND P4, PT, R81, R106.reuse, PT ;  /* 0x0000006a5100720c */ /* 0x080fe20003f86270 */
[----:B------:R-:W-:Y:S01]  /*3cb0*/  IMAD.IADD R80, R75, 0x1, -R80 ;  /* 0x000000014b507824 */ /* 0x000fe200078e0a50 */
        /* <DEDUP_REMOVED lines=20> */
[----:B------:R-:W-:Y:S01]  /*3e00*/  ISETP.GE.AND P3, PT, R55, R2, PT ;  /* 0x000000023700720c */ /* 0x000fe20003f66270 */
[----:B------:R-:W-:Y:S01]  /*3e10*/  IMAD.IADD R100, R95, 0x1, -R100 ;  /* 0x000000015f647824 */ /* 0x000fe200078e0a64 */
[----:B------:R-:W-:Y:S02]  /*3e20*/  IADD3 R60, PT, PT, R55, -R60, RZ ;  /* 0x8000003c373c7210 */ /* 0x000fe40007ffe0ff */
[----:B------:R-:W-:Y:S02]  /*3e30*/  SEL R102, R106, RZ, P2 ;  /* 0x000000ff6a667207 */ /* 0x000fe40001000000 */
[----:B------:R-:W-:-:S02]  /*3e40*/  ISETP.GE.AND P2, PT, R57, R2, PT ;  /* 0x000000023900720c */ /* 0x000fc40003f46270 */
[C---:B------:R-:W-:Y:S01]  /*3e50*/  SEL R53, R2.reuse, RZ, P5 ;  /* 0x000000ff02357207 */ /* 0x040fe20002800000 */
[----:B------:R-:W-:Y:S01]  /*3e60*/  IMAD.IADD R102, R97, 0x1, -R102 ;  /* 0x0000000161667824 */ /* 0x000fe200078e0a66 */
[C---:B------:R-:W-:Y:S02]  /*3e70*/  SEL R55, R2.reuse, RZ, P6 ;  /* 0x000000ff02377207 */ /* 0x040fe40003000000 */
[-C--:B------:R-:W-:Y:S02]  /*3e80*/  ISETP.GE.AND P5, PT, R61, R106.reuse, PT ;  /* 0x0000006a3d00720c */ /* 0x080fe40003fa6270 */
[-C--:B------:R-:W-:Y:S02]  /*3e90*/  ISETP.GE.AND P6, PT, R63, R106.reuse, PT ;  /* 0x0000006a3f00720c */ /* 0x080fe40003fc6270 */
[----:B------:R-:W-:Y:S02]  /*3ea0*/  SEL R57, R2, RZ, P0 ;  /* 0x000000ff02397207 */ /* 0x000fe40000000000 */
[----:B------:R-:W-:-:S02]  /*3eb0*/  ISETP.GE.AND P0, PT, R41, R106, PT ;  /* 0x0000006a2900720c */ /* 0x000fc40003f06270 */
[C---:B------:R-:W-:Y:S02]  /*3ec0*/  SEL R104, R106.reuse, RZ, P5 ;  /* 0x000000ff6a687207 */ /* 0x040fe40002800000 */
[C---:B------:R-:W-:Y:S02]  /*3ed0*/  SEL R59, R106.reuse, RZ, P6 ;  /* 0x000000ff6a3b7207 */ /* 0x040fe40003000000 */
[----:B------:R-:W-:Y:S01]  /*3ee0*/  SEL R108, R106, RZ, P0 ;  /* 0x000000ff6a6c7207 */ /* 0x000fe20000000000 */
[C---:B------:R-:W-:Y:S01]  /*3ef0*/  IMAD.IADD R104, R61.reuse, 0x1, -R104 ;  /* 0x000000013d687824 */ /* 0x040fe200078e0a68 */
[-C--:B------:R-:W-:Y:S01]  /*3f00*/  ISETP.GE.AND P5, PT, R61, R2.reuse, PT ;  /* 0x000000023d00720c */ /* 0x080fe20003fa6270 */
[C---:B------:R-:W-:Y:S01]  /*3f10*/  IMAD.IADD R106, R63.reuse, 0x1, -R59 ;  /* 0x000000013f6a7824 */ /* 0x040fe200078e0a3b */
[----:B------:R-:W-:Y:S01]  /*3f20*/  ISETP.GE.AND P6, PT, R63, R2, PT ;  /* 0x000000023f00720c */ /* 0x000fe20003fc6270 */
[----:B------:R-:W-:Y:S01]  /*3f30*/  IMAD.IADD R108, R41, 0x1, -R108 ;  /* 0x00000001296c7824 */ /* 0x000fe200078e0a6c */
[----:B------:R-:W-:-:S02]  /*3f40*/  IADD3 R74, PT, PT, R69, -R74, RZ ;  /* 0x8000004a454a7210 */ /* 0x000fc40007ffe0ff */
[----:B------:R-:W-:Y:S02]  /*3f50*/  IADD3 R88, PT, PT, R83, -R88, RZ ;  /* 0x8000005853587210 */ /* 0x000fe40007ffe0ff */
[----:B------:R-:W-:Y:S02]  /*3f60*/  PLOP3.LUT P0, PT, PT, PT, PT, 0x80, 0x8 ;  /* 0x000000000008781c */ /* 0x000fe40003f0f070 */
[C---:B------:R-:W-:Y:S02]  /*3f70*/  SEL R59, R2.reuse, RZ, P1 ;  /* 0x000000ff023b7207 */ /* 0x040fe40000800000 */
[C---:B------:R-:W-:Y:S02]  /*3f80*/  SEL R61, R2.reuse, RZ, P4 ;  /* 0x000000ff023d7207 */ /* 0x040fe40002000000 */
[C---:B------:R-:W-:Y:S02]  /*3f90*/  SEL R63, R2.reuse, RZ, P3 ;  /* 0x000000ff023f7207 */ /* 0x040fe40001800000 */
[----:B------:R-:W-:-:S02]  /*3fa0*/  SEL R65, R2, RZ, P2 ;  /* 0x000000ff02417207 */ /* 0x000fc40001000000 */
[C---:B------:R-:W-:Y:S02]  /*3fb0*/  SEL R67, R2.reuse, RZ, P5 ;  /* 0x000000ff02437207 */ /* 0x040fe40002800000 */
[----:B------:R-:W-:-:S07]  /*3fc0*/  SEL R69, R2, RZ, P6 ;  /* 0x000000ff02457207 */ /* 0x000fce0003000000 */
.L_x_4025:
        /* <DEDUP_REMOVED lines=32> */
[----:B------:R-:W-:-:S02]  /*41d0*/  @P4 IMAD.IADD R71, R112, 0x1, -R59 ;  /* 0x0000000170474824 */ /* 0x000fc400078e0a3b */
[----:B------:R-:W-:Y:S01]  /*41e0*/  @P5 IMAD.IADD R73, R112, 0x1, -R61 ;  /* 0x0000000170495824 */ /* 0x000fe200078e0a3d */
[----:B----4-:R-:W-:Y:S01]  /*41f0*/  @P1 LEA R122, R122, R77, 0x18 ;  /* 0x0000004d7a7a1211 */ /* 0x010fe200078ec0ff */
[----:B------:R-:W-:Y:S01]  /*4200*/  @P6 VIADD R79, R75, 0x4100 ;  /* 0x000041004b4f6836 */ /* 0x000fe20000000000 */
[----:B------:R-:W-:Y:S01]  /*4210*/  @P4 LEA R71, R71, R114, 0x2 ;  /* 0x0000007247474211 */ /* 0x000fe200078e10ff */
[----:B------:R-:W-:Y:S02]  /*4220*/  @P2 IMAD.IADD R75, R112, 0x1, -R63 ;  /* 0x00000001704b2824 */ /* 0x000fe400078e0a3f */
[----:B------:R-:W-:Y:S01]  /*4230*/  @P5 IMAD R73, R73, 0x4, R116 ;  /* 0x0000000449495824 */ /* 0x000fe200078e0274 */
[----:B-----5:R-:W-:Y:S01]  /*4240*/  @P6 LEA R124, R124, R79, 0x18 ;  /* 0x0000004f7c7c6211 */ /* 0x020fe200078ec0ff */
[----:B------:R-:W-:Y:S01]  /*4250*/  @P3 IMAD.IADD R77, R112, 0x1, -R65 ;  /* 0x00000001704d3824 */ /* 0x000fe200078e0a41 */
[----:B------:R-:W-:Y:S01]  /*4260*/  @P2 LEA R75, R75, R118, 0x2 ;  /* 0x000000764b4b2211 */ /* 0x000fe200078e10ff */
[----:B------:R-:W0:Y:S01]  /*4270*/  @P4 LDS R35, [R71+0x14] ;  /* 0x0000140047234984 */ /* 0x000e220000000800 */
[----:B------:R-:W-:Y:S01]  /*4280*/  ISETP.GE.AND P4, PT, R81, 0x2, PT ;  /* 0x000000025100780c */ /* 0x000fe20003f86270 */
[----:B------:R-:W-:-:S02]  /*4290*/  @P3 IMAD R77, R77, 0x4, R120 ;  /* 0x000000044d4d3824 */ /* 0x000fc400078e0278 */
[----:B------:R1:W2:Y:S01]  /*42a0*/  @P5 LDS R34, [R73+0x18] ;  /* 0x0000180049225984 */ /* 0x0002a20000000800 */
[----:B------:R-:W-:Y:S01]  /*42b0*/  ISETP.GE.AND P5, PT, R81, 0x1, PT ;  /* 0x000000015100780c */ /* 0x000fe20003fa6270 */
[C---:B------:R-:W-:Y:S02]  /*42c0*/  @P1 IMAD.IADD R79, R112.reuse, 0x1, -R67 ;  /* 0x00000001704f1824 */ /* 0x040fe400078e0a43 */
[----:B------:R-:W-:Y:S01]  /*42d0*/  @P6 IMAD.IADD R83, R112, 0x1, -R69 ;  /* 0x0000000170536824 */ /* 0x000fe200078e0a45 */
[----:B------:R-:W3:Y:S01]  /*42e0*/  @P2 LDS R33, [R75+0x1c] ;  /* 0x00001c004b212984 */ /* 0x000ee20000000800 */
[----:B------:R-:W-:Y:S01]  /*42f0*/  @P1 IMAD R79, R79, 0x4, R122 ;  /* 0x000000044f4f1824 */ /* 0x000fe200078e027a */
[----:B------:R-:W-:Y:S01]  /*4300*/  ISETP.GE.AND P2, PT, R81, 0x4, PT ;  /* 0x000000045100780c */ /* 0x000fe20003f46270 */
[----:B------:R-:W-:Y:S01]  /*4310*/  @P6 IMAD R83, R83, 0x4, R124 ;  /* 0x0000000453536824 */ /* 0x000fe200078e027c */
[----:B------:R4:W0:Y:S01]  /*4320*/  @P3 LDS R32, [R77+0x20] ;  /* 0x000020004d203984 */ /* 0x0008220000000800 */
[----:B------:R-:W-:-:S02]  /*4330*/  ISETP.GE.AND P3, PT, R81, 0x3, PT ;  /* 0x000000035100780c */ /* 0x000fc40003f66270 */
        /* <DEDUP_REMOVED lines=9> */
[----:B------:R-:W-:-:S02]  /*43d0*/  @P5 IADD3 R71, PT, PT, R71, 0x4100, RZ ;  /* 0x0000410047475810 */ /* 0x000fc40007ffe0ff */
[----:B------:R-:W-:Y:S01]  /*43e0*/  @P3 MOV R75, 0x400 ;  /* 0x00000400004b3802 */ /* 0x000fe20000000f00 */
[----:B------:R-:W2:Y:S01]  /*43f0*/  @P4 S2R R116, SR_CgaCtaId ;  /* 0x0000000000744919 */ /* 0x000ea20000008800 */
[----:B------:R-:W-:Y:S02]  /*4400*/  @P2 VIADD R77, R77, 0x4100 ;  /* 0x000041004d4d2836 */ /* 0x000fe40000000000 */
[----:B-----5:R-:W-:Y:S01]  /*4410*/  @P1 IMAD.IADD R83, R112, 0x1, -R49 ;  /* 0x0000000170531824 */ /* 0x020fe200078e0a31 */
[----:B------:R-:W5:Y:S01]  /*4420*/  @P3 S2R R118, SR_CgaCtaId ;  /* 0x0000000000763919 */ /* 0x000f620000008800 */
[----:B------:R-:W-:Y:S01]  /*4430*/  @P3 VIADD R75, R75, 0x4100 ;  /* 0x000041004b4b3836 */ /* 0x000fe20000000000 */
[----:B------:R-:W-:Y:S01]  /*4440*/  @P6 IADD3 R79, PT, PT, -R57, R112, RZ ;  /* 0x00000070394f6210 */ /* 0x000fe20007ffe1ff */
[----:B------:R-:W3:Y:S01]  /*4450*/  @P2 S2R R120, SR_CgaCtaId ;  /* 0x0000000000782919 */ /* 0x000ee20000008800 */
[----:B------:R-:W1:Y:S01]  /*4460*/  @P6 S2R R122, SR_CgaCtaId ;  /* 0x00000000007a6919 */ /* 0x000e620000008800 */
[----:B------:R-:W0:Y:S01]  /*4470*/  @P1 S2R R124, SR_CgaCtaId ;  /* 0x00000000007c1919 */ /* 0x000e220000008800 */
[----:B----4-:R-:W-:-:S02]  /*4480*/  @P5 LEA R114, R114, R71, 0x18 ;  /* 0x0000004772725211 */ /* 0x010fc400078ec0ff */
[----:B------:R-:W-:Y:S02]  /*4490*/  @P6 MOV R71, 0x400 ;  /* 0x0000040000476802 */ /* 0x000fe40000000f00 */
[----:B--2---:R-:W-:Y:S02]  /*44a0*/  @P4 LEA R116, R116, R73, 0x18 ;  /* 0x0000004974744211 */ /* 0x004fe400078ec0ff */
[----:B------:R-:W-:Y:S02]  /*44b0*/  @P1 MOV R73, 0x400 ;  /* 0x0000040000491802 */ /* 0x000fe40000000f00 */
[----:B-----5:R-:W-:Y:S01]  /*44c0*/  @P3 LEA R118, R118, R75, 0x18 ;  /* 0x0000004b76763211 */ /* 0x020fe200078ec0ff */
[----:B------:R-:W-:Y:S01]  /*44d0*/  @P6 VIADD R75, R71, 0x4100 ;  /* 0x00004100474b6836 */ /* 0x000fe20000000000 */
[----:B------:R-:W-:Y:S02]  /*44e0*/  @P5 IADD3 R71, PT, PT, -R43, R112, RZ ;  /* 0x000000702b475210 */ /* 0x000fe40007ffe1ff */
[----:B---3--:R-:W-:Y:S01]  /*44f0*/  @P2 LEA R120, R120, R77, 0x18 ;  /* 0x0000004d78782211 */ /* 0x008fe200078ec0ff */
[----:B------:R-:W-:-:S02]  /*4500*/  @P1 VIADD R77, R73, 0x4100 ;  /* 0x00004100494d1836 */ /* 0x000fc40000000000 */
[----:B------:R-:W-:Y:S01]  /*4510*/  @P4 IMAD.IADD R73, R112, 0x1, -R51 ;  /* 0x0000000170494824 */ /* 0x000fe200078e0a33 */
[----:B-1----:R-:W-:Y:S01]  /*4520*/  @P6 LEA R122, R122, R75, 0x18 ;  /* 0x0000004b7a7a6211 */ /* 0x002fe200078ec0ff */
[----:B------:R-:W-:Y:S02]  /*4530*/  @P3 IMAD.IADD R75, R112, 0x1, -R53 ;  /* 0x00000001704b3824 */ /* 0x000fe400078e0a35 */
[----:B------:R-:W-:Y:S01]  /*4540*/  @P5 IMAD R71, R71, 0x4, R114 ;  /* 0x0000000447475824 */ /* 0x000fe200078e0272 */
[----:B0-----:R-:W-:Y:S01]  /*4550*/  @P1 LEA R124, R124, R77, 0x18 ;  /* 0x0000004d7c7c1211 */ /* 0x001fe200078ec0ff */
[----:B------:R-:W-:Y:S02]  /*4560*/  @P2 IMAD.IADD R77, R112, 0x1, -R55 ;  /* 0x00000001704d2824 */ /* 0x000fe400078e0a37 */
[----:B------:R-:W-:Y:S01]  /*4570*/  @P4 IMAD R73, R73, 0x4, R116 ;  /* 0x0000000449494824 */ /* 0x000fe200078e0274 */
[----:B------:R0:W1:Y:S01]  /*4580*/  @P5 LDS R40, [R71] ;  /* 0x0000000047285984 */ /* 0x0000620000000800 */
[----:B------:R-:W-:-:S02]  /*4590*/  @P3 IMAD R75, R75, 0x4, R118 ;  /* 0x000000044b4b3824 */ /* 0x000fc400078e0276 */
[----:B------:R-:W-:Y:S01]  /*45a0*/  @P2 IMAD R77, R77, 0x4, R120 ;  /* 0x000000044d4d2824 */ /* 0x000fe200078e0278 */
[----:B------:R0:W2:Y:S01]  /*45b0*/  @P4 LDS R39, [R73+0x4] ;  /* 0x0000040049274984 */ /* 0x0000a20000000800 */
[----:B------:R-:W-:Y:S02]  /*45c0*/  @P6 IMAD R79, R79, 0x4, R122 ;  /* 0x000000044f4f6824 */ /* 0x000fe400078e027a */
[----:B------:R-:W-:Y:S01]  /*45d0*/  @P1 IMAD R83, R83, 0x4, R124 ;  /* 0x0000000453531824 */ /* 0x000fe200078e027c */
[----:B------:R0:W3:Y:S04]  /*45e0*/  @P3 LDS R38, [R75+0x8] ;  /* 0x000008004b263984 */ /* 0x0000e80000000800 */
[----:B------:R0:W4:Y:S04]  /*45f0*/  @P2 LDS R37, [R77+0xc] ;  /* 0x00000c004d252984 */ /* 0x0001280000000800 */
[----:B------:R0:W0:Y:S04]  /*4600*/  @P6 LDS R36, [R79+0x10] ;  /* 0x000010004f246984 */ /* 0x0000280000000800 */
[----:B------:R0:W0:Y:S01]  /*4610*/  @P1 LDS R8, [R83+0x7c] ;  /* 0x00007c0053081984 */ /* 0x0000220000000800 */
[----:B------:R-:W-:-:S13]  /*4620*/  ISETP.GE.AND P1, PT, R81, 0xa, PT ;  /* 0x0000000a5100780c */ /* 0x000fda0003f26270 */
        /* <DEDUP_REMOVED lines=11> */
.L_x_3887:
[----:B------:R-:W-:Y:S05]  /*46e0*/  BSYNC.RECONVERGENT B0 ;  /* 0x0000000000007941 */ /* 0x000fea0003800200 */
.L_x_3886:
        /* <DEDUP_REMOVED lines=13> */
.L_x_3889:
[----:B------:R-:W-:Y:S05]  /*47c0*/  BSYNC.RECONVERGENT B0 ;  /* 0x0000000000007941 */ /* 0x000fea0003800200 */
.L_x_3888:
        /* <DEDUP_REMOVED lines=13> */
.L_x_3891:
[----:B------:R-:W-:Y:S05]  /*48a0*/  BSYNC.RECONVERGENT B0 ;  /* 0x0000000000007941 */ /* 0x000fea0003800200 */
.L_x_3890:
[----:B------:R-:W-:Y:S01]  /*48b0*/  ISETP.GE.AND P1, PT, R81, 0xd, PT ;  /* 0x0000000d5100780c */ /* 0x000fe20003f26270 */
[----:B------:R-:W-:-:S12]  /*48c0*/  BSSY.RECONVERGENT B0, `(.L_x_3892) ;  /* 0x000000c000007945 */ /* 0x000fd80003800200 */
[----:B------:R-:W-:Y:S05]  /*48d0*/  @!P1 BRA `(.L_x_3893) ;  /* 0x0000000000289947 */ /* 0x000fea0003800000 */
[----:B------:R-:W5:Y:S01]  /*48e0*/  S2UR UR6, SR_CgaCtaId ;  /* 0x00000000000679c3 */ /* 0x000f620000008800 */
[----:B0-----:R-:W-:Y:S01]  /*48f0*/  IADD3 R71, PT, PT, R41, 0xc, RZ ;  /* 0x0000000c29477810 */ /* 0x001fe20007ffe0ff */
        /* <DEDUP_REMOVED lines=8> */
.L_x_3893:
[----:B------:R-:W-:Y:S05]  /*4980*/  BSYNC.RECONVERGENT B0 ;  /* 0x0000000000007941 */ /* 0x000fea0003800200 */
.L_x_3892:
        /* <DEDUP_REMOVED lines=13> */
.L_x_3895:
[----:B------:R-:W-:Y:S05]  /*4a60*/  BSYNC.RECONVERGENT B0 ;  /* 0x0000000000007941 */ /* 0x000fea0003800200 */
.L_x_3894:
        /* <DEDUP_REMOVED lines=13> */
.L_x_3897:
[----:B------:R-:W-:Y:S05]  /*4b40*/  BSYNC.RECONVERGENT B0 ;  /* 0x0000000000007941 */ /* 0x000fea0003800200 */
.L_x_3896:
[----:B------:R-:W-:Y:S01]  /*4b50*/  ISETP.GE.AND P1, PT, R81, 0x10, PT ;  /* 0x000000105100780c */ /* 0x000fe20003f26270 */
[----:B------:R-:W-:-:S12]  /*4b60*/  BSSY.RECONVERGENT B0, `(.L_x_3898) ;  /* 0x000000c000007945 */ /* 0x000fd80003800200 */
        /* <DEDUP_REMOVED lines=11> */
.L_x_3899:
[----:B------:R-:W-:Y:S05]  /*4c20*/  BSYNC.RECONVERGENT B0 ;  /* 0x0000000000007941 */ /* 0x000fea0003800200 */
.L_x_3898:
        /* <DEDUP_REMOVED lines=13> */
.L_x_3901:
[----:B------:R-:W-:Y:S05]  /*4d00*/  BSYNC.RECONVERGENT B0 ;  /* 0x0000000000007941 */ /* 0x000fea0003800200 */
.L_x_3900:
        /* <DEDUP_REMOVED lines=13> */
.L_x_3903:
[----:B------:R-:W-:Y:S05]  /*4de0*/  BSYNC.RECONVERGENT B0 ;  /* 0x0000000000007941 */ /* 0x000fea0003800200 */
.L_x_3902:
        /* <DEDUP_REMOVED lines=13> */
.L_x_3905:
[----:B------:R-:W-:Y:S05]  /*4ec0*/  BSYNC.RECONVERGENT B0 ;  /* 0x0000000000007941 */ /* 0x000fea0003800200 */
.L_x_3904:
        /* <DEDUP_REMOVED lines=13> */
.L_x_3907:
[----:B------:R-:W-:Y:S05]  /*4fa0*/  BSYNC.RECONVERGENT B0 ;  /* 0x0000000000007941 */ /* 0x000fea0003800200 */
.L_x_3906:
        /* <DEDUP_REMOVED lines=13> */
.L_x_3909:
[----:B------:R-:W-:Y:S05]  /*5080*/  BSYNC.RECONVERGENT B0 ;  /* 0x0000000000007941 */ /* 0x000fea0003800200 */
.L_x_3908:
        /* <DEDUP_REMOVED lines=13> */
.L_x_3911:
[----:B------:R-:W-:Y:S05]  /*5160*/  BSYNC.RECONVERGENT B0 ;  /* 0x0000000000007941 */ /* 0x000fea0003800200 */
.L_x_3910:
        /* <DEDUP_REMOVED lines=13> */
.L_x_3913:
[----:B------:R-:W-:Y:S05]  /*5240*/  BSYNC.RECONVERGENT B0 ;  /* 0x0000000000007941 */ /* 0x000fea0003800200 */
.L_x_3912:
        /* <DEDUP_REMOVED lines=13> */
.L_x_3915:
[----:B------:R-:W-:Y:S05]  /*5320*/  BSYNC.RECONVERGENT B0 ;  /* 0x0000000000007941 */ /* 0x000fea0003800200 */
.L_x_3914:
        /* <DEDUP_REMOVED lines=13> */
.L_x_3917:
[----:B------:R-:W-:Y:S05]  /*5400*/  BSYNC.RECONVERGENT B0 ;  /* 0x0000000000007941 */ /* 0x000fea0003800200 */
.L_x_3916:
        /* <DEDUP_REMOVED lines=13> */
.L_x_3919:
[----:B------:R-:W-:Y:S05]  /*54e0*/  BSYNC.RECONVERGENT B0 ;  /* 0x0000000000007941 */ /* 0x000fea0003800200 */
.L_x_3918:
        /* <DEDUP_REMOVED lines=13> */
.L_x_3921:
[----:B------:R-:W-:Y:S05]  /*55c0*/  BSYNC.RECONVERGENT B0 ;  /* 0x0000000000007941 */ /* 0x000fea0003800200 */
.L_x_3920:
        /* <DEDUP_REMOVED lines=13> */
.L_x_3923:
[----:B------:R-:W-:Y:S05]  /*56a0*/  BSYNC.RECONVERGENT B0 ;  /* 0x0000000000007941 */ /* 0x000fea0003800200 */
.L_x_3922:
        /* <DEDUP_REMOVED lines=13> */
.L_x_3925:
[----:B------:R-:W-:Y:S05]  /*5780*/  BSYNC.RECONVERGENT B0 ;  /* 0x0000000000007941 */ /* 0x000fea0003800200 */
.L_x_3924:
[----:B------:R-:W5:Y:S01]  /*5790*/  LDCU UR4, c[0x0][0x3a8] ;  /* 0x00007500ff0477ac */ /* 0x000f620008000800 */
[----:B------:R-:W-:Y:S01]  /*57a0*/  PLOP3.LUT P1, PT, P0, PT, PT, 0x80, 0x8 ;  /* 0x000000000008781c */ /* 0x000fe2000072f070 */
[----:B------:R-:W-:Y:S01]  /*57b0*/  BSSY B0, `(.L_x_3926) ;  /* 0x0000112000007945 */ /* 0x000fe20003800000 */
[----:B-----5:R-:W-:-:S13]  /*57c0*/  ISETP.GE.AND P0, PT, R4, UR4, PT ;  /* 0x0000000404007c0c */ /* 0x020fda000bf06270 */
[----:B------:R-:W-:Y:S05]  /*57d0*/  @P0 BRA `(.L_x_3927) ;  /* 0x00000010003c0947 */ /* 0x000fea0003800000 */
[----:B0-----:R-:W0:Y:S01]  /*57e0*/  S2R R112, SR_CgaCtaId ;  /* 0x0000000000707919 */ /* 0x001e220000008800 */
[----:B------:R-:W-:Y:S01]  /*57f0*/  MOV R71, 0x400 ;  /* 0x0000040000477802 */ /* 0x000fe20000000f00 */
[----:B------:R-:W-:Y:S01]  /*5800*/  IMAD.IADD R73, R41, 0x1, R110 ;  /* 0x0000000129497824 */ /* 0x000fe200078e026e */
[----:B------:R-:W-:Y:S02]  /*5810*/  MOV R110, R4 ;  /* 0x00000004006e7202 */ /* 0x000fe40000000f00 */
[----:B0-----:R-:W-:Y:S01]  /*5820*/  LEA R114, R112, R71, 0x18 ;  /* 0x0000004770727211 */ /* 0x001fe200078ec0ff */
[----:B------:R-:W-:-:S04]  /*5830*/  VIADD R71, R71, 0x4200 ;  /* 0x0000420047477836 */ /* 0x000fc80000000000 */
[----:B------:R-:W-:Y:S01]  /*5840*/  IMAD R73, R73, 0x4, R114 ;  /* 0x0000000449497824 */ /* 0x000fe200078e0272 */
[----:B------:R-:W-:-:S07]  /*5850*/  LEA R71, R112, R71, 0x18 ;  /* 0x0000004770477211 */ /* 0x000fce00078ec0ff */
.L_x_4024:
        /* <DEDUP_REMOVED lines=8> */
.L_x_4034:
[----:B01----:R-:W-:-:S07]  /*58e0*/  IMAD R77, R40, R77, RZ ;  /* 0x0000004d284d7224 */ /* 0x003fce00078e02ff */
.L_x_3929:
[----:B------:R-:W-:Y:S05]  /*58f0*/  BSYNC B1 ;  /* 0x0000000000017941 */ /* 0x000fea0003800000 */
.L_x_3928:
[----:B------:R-:W-:Y:S04]  /*5900*/  BSSY B1, `(.L_x_3931) ;  /* 0x0000006000017945 */ /* 0x000fe80003800000 */
[----:B------:R-:W-:Y:S05]  /*5910*/  @!P4 BRA `(.L_x_3932) ;  /* 0x000000000010c947 */ /* 0x000fea0003800000 */
[----:B------:R-:W-:-:S03]  /*5920*/  UMOV UR4, 0xffffffff ;  /* 0xffffffff00047882 */ /* 0x000fc60000000000 */
[----:B------:R-:W-:Y:S05]  /*5930*/  BRA.DIV UR4, `(.L_x_3933) ;  /* 0x0000002204087947 */ /* 0x000fea000b800000 */
[----:B0-----:R0:W0:Y:S02]  /*5940*/  SHFL.IDX PT, R112, R75, R48, R45 ;  /* 0x000000304b707389 */ /* 0x00102400000e002d */
.L_x_4037:
[----:B0-2---:R-:W-:-:S07]  /*5950*/  IMAD R77, R39, R112, R77 ;  /* 0x00000070274d7224 */ /* 0x005fce00078e024d */
.L_x_3932:
[----:B------:R-:W-:Y:S05]  /*5960*/  BSYNC B1 ;  /* 0x0000000000017941 */ /* 0x000fea0003800000 */
.L_x_3931:
[----:B------:R-:W-:Y:S04]  /*5970*/  BSSY B1, `(.L_x_3934) ;  /* 0x0000006000017945 */ /* 0x000fe80003800000 */
[----:B------:R-:W-:Y:S05]  /*5980*/  @!P3 BRA `(.L_x_3935) ;  /* 0x000000000010b947 */ /* 0x000fea0003800000 */
[----:B------:R-:W-:-:S03]  /*5990*/  UMOV UR4, 0xffffffff ;  /* 0xffffffff00047882 */ /* 0x000fc60000000000 */
[----:B------:R-:W-:Y:S05]  /*59a0*/  BRA.DIV UR4, `(.L_x_3936) ;  /* 0x0000002204107947 */ /* 0x000fea000b800000 */
[----:B0-----:R0:W0:Y:S02]  /*59b0*/  SHFL.IDX PT, R79, R75, R50, R45 ;  /* 0x000000324b4f7389 */ /* 0x00102400000e002d */
.L_x_4040:
[----:B0--3--:R-:W-:-:S07]  /*59c0*/  IMAD R77, R38, R79, R77 ;  /* 0x0000004f264d7224 */ /* 0x009fce00078e024d */
.L_x_3935:
[----:B------:R-:W-:Y:S05]  /*59d0*/  BSYNC B1 ;  /* 0x0000000000017941 */ /* 0x000fea0003800000 */
.L_x_3934:
[----:B------:R-:W-:Y:S04]  /*59e0*/  BSSY B1, `(.L_x_3937) ;  /* 0x0000006000017945 */ /* 0x000fe80003800000 */
[----:B------:R-:W-:Y:S05]  /*59f0*/  @!P2 BRA `(.L_x_3938) ;  /* 0x000000000010a947 */ /* 0x000fea0003800000 */
[----:B------:R-:W-:-:S03]  /*5a00*/  UMOV UR4, 0xffffffff ;  /* 0xffffffff00047882 */ /* 0x000fc60000000000 */
[----:B------:R-:W-:Y:S05]  /*5a10*/  BRA.DIV UR4, `(.L_x_3939) ;  /* 0x0000002204147947 */ /* 0x000fea000b800000 */
[----:B0-----:R0:W0:Y:S02]  /*5a20*/  SHFL.IDX PT, R112, R75, R52, R45 ;  /* 0x000000344b707389 */ /* 0x00102400000e002d */
.L_x_4043:
[----:B0---4-:R-:W-:-:S07]  /*5a30*/  IMAD R77, R37, R112, R77 ;  /* 0x00000070254d7224 */ /* 0x011fce00078e024d */
.L_x_3938:
[----:B------:R-:W-:Y:S05]  /*5a40*/  BSYNC B1 ;  /* 0x0000000000017941 */ /* 0x000fea0003800000 */
.L_x_3937:
[----:B------:R-:W-:Y:S04]  /*5a50*/  BSSY B1, `(.L_x_3940) ;  /* 0x0000006000017945 */ /* 0x000fe80003800000 */
[----:B------:R-:W-:Y:S05]  /*5a60*/  @!P6 BRA `(.L_x_3941) ;  /* 0x000000000010e947 */ /* 0x000fea0003800000 */
[----:B------:R-:W-:-:S03]  /*5a70*/  UMOV UR4, 0xffffffff ;  /* 0xffffffff00047882 */ /* 0x000fc60000000000 */
[----:B------:R-:W-:Y:S05]  /*5a80*/  BRA.DIV UR4, `(.L_x_3942) ;  /* 0x00000022041c7947 */ /* 0x000fea000b800000 */
[----:B0-----:R0:W0:Y:S02]  /*5a90*/  SHFL.IDX PT, R79, R75, R54, R45 ;  /* 0x000000364b4f7389 */ /* 0x00102400000e002d */
.L_x_4046:
[----:B0-----:R-:W-:-:S07]  /*5aa0*/  IMAD R77, R36, R79, R77 ;  /* 0x0000004f244d7224 */ /* 0x001fce00078e024d */
.L_x_3941:
[----:B------:R-:W-:Y:S05]  /*5ab0*/  BSYNC B1 ;  /* 0x0000000000017941 */ /* 0x000fea0003800000 */
.L_x_3940:
[----:B------:R-:W-:Y:S01]  /*5ac0*/  ISETP.GE.AND P0, PT, R81, 0x6, PT ;  /* 0x000000065100780c */ /* 0x000fe20003f06270 */
[----:B------:R-:W-:-:S12]  /*5ad0*/  BSSY B1, `(.L_x_3943) ;  /* 0x0000006000017945 */ /* 0x000fd80003800000 */
[----:B------:R-:W-:Y:S05]  /*5ae0*/  @!P0 BRA `(.L_x_3944) ;  /* 0x0000000000108947 */ /* 0x000fea0003800000 */
[----:B------:R-:W-:-:S03]  /*5af0*/  UMOV UR4, 0xffffffff ;  /* 0xffffffff00047882 */ /* 0x000fc60000000000 */
[----:B------:R-:W-:Y:S05]  /*5b00*/  BRA.DIV UR4, `(.L_x_3945) ;  /* 0x00000022041c7947 */ /* 0x000fea000b800000 */
[----:B0-----:R0:W0:Y:S02]  /*5b10*/  SHFL.IDX PT, R112, R75, R56, R45 ;  /* 0x000000384b707389 */ /* 0x00102400000e002d */
.L_x_4049:
[----:B0-----:R-:W-:-:S07]  /*5b20*/  IMAD R77, R35, R112, R77 ;  /* 0x00000070234d7224 */ /* 0x001fce00078e024d */
.L_x_3944:
[----:B------:R-:W-:Y:S05]  /*5b30*/  BSYNC B1 ;  /* 0x0000000000017941 */ /* 0x000fea0003800000 */
.L_x_3943:
[----:B------:R-:W-:Y:S01]  /*5b40*/  ISETP.GE.AND P0, PT, R81, 0x7, PT ;  /* 0x000000075100780c */ /* 0x000fe20003f06270 */
[----:B------:R-:W-:-:S12]  /*5b50*/  BSSY B1, `(.L_x_3946) ;  /* 0x0000006000017945 */ /* 0x000fd80003800000 */
[----:B------:R-:W-:Y:S05]  /*5b60*/  @!P0 BRA `(.L_x_3947) ;  /* 0x0000000000108947 */ /* 0x000fea0003800000 */
[----:B------:R-:W-:-:S03]  /*5b70*/  UMOV UR4, 0xffffffff ;  /* 0xffffffff00047882 */ /* 0x000fc60000000000 */
[----:B------:R-:W-:Y:S05]  /*5b80*/  BRA.DIV UR4, `(.L_x_3948) ;  /* 0x0000002204207947 */ /* 0x000fea000b800000 */
[----:B0-----:R0:W0:Y:S02]  /*5b90*/  SHFL.IDX PT, R79, R75, R58, R45 ;  /* 0x0000003a4b4f7389 */ /* 0x00102400000e002d */
.L_x_4052:
[----:B0-----:R-:W-:-:S07]  /*5ba0*/  IMAD R77, R34, R79, R77 ;  /* 0x0000004f224d7224 */ /* 0x001fce00078e024d */
.L_x_3947:
[----:B------:R-:W-:Y:S05]  /*5bb0*/  BSYNC B1 ;  /* 0x0000000000017941 */ /* 0x000fea0003800000 */
.L_x_3946:
[----:B------:R-:W-:Y:S01]  /*5bc0*/  ISETP.GE.AND P0, PT, R81, 0x8, PT ;  /* 0x000000085100780c */ /* 0x000fe20003f06270 */
[----:B------:R-:W-:-:S12]  /*5bd0*/  BSSY B1, `(.L_x_3949) ;  /* 0x0000006000017945 */ /* 0x000fd80003800000 */
[----:B------:R-:W-:Y:S05]  /*5be0*/  @!P0 BRA `(.L_x_3950) ;  /* 0x0000000000108947 */ /* 0x000fea0003800000 */
[----:B------:R-:W-:-:S03]  /*5bf0*/  UMOV UR4, 0xffffffff ;  /* 0xffffffff00047882 */ /* 0x000fc60000000000 */
[----:B------:R-:W-:Y:S05]  /*5c00*/  BRA.DIV UR4, `(.L_x_3951) ;  /* 0x0000002204207947 */ /* 0x000fea000b800000 */
[----:B0-----:R0:W0:Y:S02]  /*5c10*/  SHFL.IDX PT, R112, R75, R60, R45 ;  /* 0x0000003c4b707389 */ /* 0x00102400000e002d */
.L_x_4055:
[----:B0-----:R-:W-:-:S07]  /*5c20*/  IMAD R77, R33, R112, R77 ;  /* 0x00000070214d7224 */ /* 0x001fce00078e024d */
.L_x_3950:
[----:B------:R-:W-:Y:S05]  /*5c30*/  BSYNC B1 ;  /* 0x0000000000017941 */ /* 0x000fea0003800000 */
.L_x_3949:
[----:B------:R-:W-:Y:S01]  /*5c40*/  ISETP.GE.AND P0, PT, R81, 0x9, PT ;  /* 0x000000095100780c */ /* 0x000fe20003f06270 */
[----:B------:R-:W-:-:S12]  /*5c50*/  BSSY B1, `(.L_x_3952) ;  /* 0x0000006000017945 */ /* 0x000fd80003800000 */
[----:B------:R-:W-:Y:S05]  /*5c60*/  @!P0 BRA `(.L_x_3953) ;  /* 0x0000000000108947 */ /* 0x000fea0003800000 */
[----:B------:R-:W-:-:S03]  /*5c70*/  UMOV UR4, 0xffffffff ;  /* 0xffffffff00047882 */ /* 0x000fc60000000000 */
[----:B------:R-:W-:Y:S05]  /*5c80*/  BRA.DIV UR4, `(.L_x_3954) ;  /* 0x0000002204247947 */ /* 0x000fea000b800000 */
[----:B0-----:R0:W0:Y:S02]  /*5c90*/  SHFL.IDX PT, R79, R75, R62, R45 ;  /* 0x0000003e4b4f7389 */ /* 0x00102400000e002d */
.L_x_4058:
[----:B0-----:R-:W-:-:S07]  /*5ca0*/  IMAD R77, R32, R79, R77 ;  /* 0x0000004f204d7224 */ /* 0x001fce00078e024d */
.L_x_3953:
[----:B------:R-:W-:Y:S05]  /*5cb0*/  BSYNC B1 ;  /* 0x0000000000017941 */ /* 0x000fea0003800000 */
.L_x_3952:
[----:B------:R-:W-:Y:S01]  /*5cc0*/  ISETP.GE.AND P0, PT, R81, 0xa, PT ;  /* 0x0000000a5100780c */ /* 0x000fe20003f06270 */
[----:B------:R-:W-:-:S12]  /*5cd0*/  BSSY B1, `(.L_x_3955) ;  /* 0x0000006000017945 */ /* 0x000fd80003800000 */
[----:B------:R-:W-:Y:S05]  /*5ce0*/  @!P0 BRA `(.L_x_3956) ;  /* 0x0000000000108947 */ /* 0x000fea0003800000 */
[----:B------:R-:W-:-:S03]  /*5cf0*/  UMOV UR4, 0xffffffff ;  /* 0xffffffff00047882 */ /* 0x000fc60000000000 */
[----:B------:R-:W-:Y:S05]  /*5d00*/  BRA.DIV UR4, `(.L_x_3957) ;  /* 0x0000002204247947 */ /* 0x000fea000b800000 */
[----:B0-----:R0:W0:Y:S02]  /*5d10*/  SHFL.IDX PT, R112, R75, R64, R45 ;  /* 0x000000404b707389 */ /* 0x00102400000e002d */
.L_x_4061:
[----:B0-----:R-:W-:-:S07]  /*5d20*/  IMAD R77, R31, R112, R77 ;  /* 0x000000701f4d7224 */ /* 0x001fce00078e024d */
.L_x_3956:
[----:B------:R-:W-:Y:S05]  /*5d30*/  BSYNC B1 ;  /* 0x0000000000017941 */ /* 0x000fea0003800000 */
.L_x_3955:
[----:B------:R-:W-:Y:S01]  /*5d40*/  ISETP.GE.AND P0, PT, R81, 0xb, PT ;  /* 0x0000000b5100780c */ /* 0x000fe20003f06270 */
[----:B------:R-:W-:-:S12]  /*5d50*/  BSSY B1, `(.L_x_3958) ;  /* 0x0000006000017945 */ /* 0x000fd80003800000 */
[----:B------:R-:W-:Y:S05]  /*5d60*/  @!P0 BRA `(.L_x_3959) ;  /* 0x0000000000108947 */ /* 0x000fea0003800000 */
[----:B------:R-:W-:-:S03]  /*5d70*/  UMOV UR4, 0xffffffff ;  /* 0xffffffff00047882 */ /* 0x000fc60000000000 */
[----:B------:R-:W-:Y:S05]  /*5d80*/  BRA.DIV UR4, `(.L_x_3960) ;  /* 0x0000002204287947 */ /* 0x000fea000b800000 */
[----:B0-----:R0:W0:Y:S02]  /*5d90*/  SHFL.IDX PT, R79, R75, R66, R45 ;  /* 0x000000424b4f7389 */ /* 0x00102400000e002d */
.L_x_4064:
[----:B0-----:R-:W-:-:S07]  /*5da0*/  IMAD R77, R30, R79, R77 ;  /* 0x0000004f1e4d7224 */ /* 0x001fce00078e024d */
.L_x_3959:
[----:B------:R-:W-:Y:S05]  /*5db0*/  BSYNC B1 ;  /* 0x0000000000017941 */ /* 0x000fea0003800000 */
.L_x_3958:
[----:B------:R-:W-:Y:S01]  /*5dc0*/  ISETP.GE.AND P0, PT, R81, 0xc, PT ;  /* 0x0000000c5100780c */ /* 0x000fe20003f06270 */
[----:B------:R-:W-:-:S12]  /*5dd0*/  BSSY B1, `(.L_x_3961) ;  /* 0x0000006000017945 */ /* 0x000fd80003800000 */
[----:B------:R-:W-:Y:S05]  /*5de0*/  @!P0 BRA `(.L_x_3962) ;  /* 0x0000000000108947 */ /* 0x000fea0003800000 */
[----:B------:R-:W-:-:S03]  /*5df0*/  UMOV UR4, 0xffffffff ;  /* 0xffffffff00047882 */ /* 0x000fc60000000000 */
[----:B------:R-:W-:Y:S05]  /*5e00*/  BRA.DIV UR4, `(.L_x_3963) ;  /* 0x0000002204287947 */ /* 0x000fea000b800000 */
[----:B0-----:R0:W0:Y:S02]  /*5e10*/  SHFL.IDX PT, R112, R75, R68, R45 ;  /* 0x000000444b707389 */ /* 0x00102400000e002d */
.L_x_4067:
[----:B0-----:R-:W-:-:S07]  /*5e20*/  IMAD R77, R29, R112, R77 ;  /* 0x000000701d4d7224 */ /* 0x001fce00078e024d */
.L_x_3962:
[----:B------:R-:W-:Y:S05]  /*5e30*/  BSYNC B1 ;  /* 0x0000000000017941 */ /* 0x000fea0003800000 */
.L_x_3961:
[----:B------:R-:W-:Y:S01]  /*5e40*/  ISETP.GE.AND P0, PT, R81, 0xd, PT ;  /* 0x0000000d5100780c */ /* 0x000fe20003f06270 */
[----:B------:R-:W-:-:S12]  /*5e50*/  BSSY B1, `(.L_x_3964) ;  /* 0x0000006000017945 */ /* 0x000fd80003800000 */
[----:B------:R-:W-:Y:S05]  /*5e60*/  @!P0 BRA `(.L_x_3965) ;  /* 0x0000000000108947 */ /* 0x000fea0003800000 */
[----:B------:R-:W-:-:S03]  /*5e70*/  UMOV UR4, 0xffffffff ;  /* 0xffffffff00047882 */ /* 0x000fc60000000000 */
[----:B------:R-:W-:Y:S05]  /*5e80*/  BRA.DIV UR4, `(.L_x_3966) ;  /* 0x00000022042c7947 */ /* 0x000fea000b800000 */
[----:B0-----:R0:W0:Y:S02]  /*5e90*/  SHFL.IDX PT, R79, R75, R70, R45 ;  /* 0x000000464b4f7389 */ /* 0x00102400000e002d */
.L_x_4070:
[----:B0-----:R-:W-:-:S07]  /*5ea0*/  IMAD R77, R28, R79, R77 ;  /* 0x0000004f1c4d7224 */ /* 0x001fce00078e024d */
.L_x_3965:
[----:B------:R-:W-:Y:S05]  /*5eb0*/  BSYNC B1 ;  /* 0x0000000000017941 */ /* 0x000fea0003800000 */
.L_x_3964:
[----:B------:R-:W-:Y:S01]  /*5ec0*/  ISETP.GE.AND P0, PT, R81, 0xe, PT ;  /* 0x0000000e5100780c */ /* 0x000fe20003f06270 */
[----:B------:R-:W-:-:S12]  /*5ed0*/  BSSY B1, `(.L_x_3967) ;  /* 0x0000006000017945 */ /* 0x000fd80003800000 */
[----:B------:R-:W-:Y:S05]  /*5ee0*/  @!P0 BRA `(.L_x_3968) ;  /* 0x0000000000108947 */ /* 0x000fea0003800000 */
[----:B------:R-:W-:-:S03]  /*5ef0*/  UMOV UR4, 0xffffffff ;  /* 0xffffffff00047882 */ /* 0x000fc60000000000 */
[----:B------:R-:W-:Y:S05]  /*5f00*/  BRA.DIV UR4, `(.L_x_3969) ;  /* 0x00000022042c7947 */ /* 0x000fea000b800000 */
[----:B0-----:R0:W0:Y:S02]  /*5f10*/  SHFL.IDX PT, R112, R75, R72, R45 ;  /* 0x000000484b707389 */ /* 0x00102400000e002d */
.L_x_4073:
[----:B0-----:R-:W-:-:S07]  /*5f20*/  IMAD R77, R27, R112, R77 ;  /* 0x000000701b4d7224 */ /* 0x001fce00078e024d */
.L_x_3968:
[----:B------:R-:W-:Y:S05]  /*5f30*/  BSYNC B1 ;  /* 0x0000000000017941 */ /* 0x000fea0003800000 */
.L_x_3967:
[----:B------:R-:W-:Y:S01]  /*5f40*/  ISETP.GE.AND P0, PT, R81, 0xf, PT ;  /* 0x0000000f5100780c */ /* 0x000fe20003f06270 */
[----:B------:R-:W-:-:S12]  /*5f50*/  BSSY B1, `(.L_x_3970) ;  /* 0x0000006000017945 */ /* 0x000fd80003800000 */
[----:B------:R-:W-:Y:S05]  /*5f60*/  @!P0 BRA `(.L_x_3971) ;  /* 0x0000000000108947 */ /* 0x000fea0003800000 */
[----:B------:R-:W-:-:S03]  /*5f70*/  UMOV UR4, 0xffffffff ;  /* 0xffffffff00047882 */ /* 0x000fc60000000000 */
[----:B------:R-:W-:Y:S05]  /*5f80*/  BRA.DIV UR4, `(.L_x_3972) ;  /* 0x0000002204307947 */ /* 0x000fea000b800000 */
[----:B0-----:R0:W0:Y:S02]  /*5f90*/  SHFL.IDX PT, R79, R75, R74, R45 ;  /* 0x0000004a4b4f7389 */ /* 0x00102400000e002d */
.L_x_4076:
[----:B0-----:R-:W-:-:S07]  /*5fa0*/  IMAD R77, R26, R79, R77 ;  /* 0x0000004f1a4d7224 */ /* 0x001fce00078e024d */
.L_x_3971:
[----:B------:R-:W-:Y:S05]  /*5fb0*/  BSYNC B1 ;  /* 0x0000000000017941 */ /* 0x000fea0003800000 */
.L_x_3970:
[----:B------:R-:W-:Y:S01]  /*5fc0*/  ISETP.GE.AND P0, PT, R81, 0x10, PT ;  /* 0x000000105100780c */ /* 0x000fe20003f06270 */
[----:B------:R-:W-:-:S12]  /*5fd0*/  BSSY B1, `(.L_x_3973) ;  /* 0x0000006000017945 */ /* 0x000fd80003800000 */
[----:B------:R-:W-:Y:S05]  /*5fe0*/  @!P0 BRA `(.L_x_3974) ;  /* 0x0000000000108947 */ /* 0x000fea0003800000 */
[----:B------:R-:W-:-:S03]  /*5ff0*/  UMOV UR4, 0xffffffff ;  /* 0xffffffff00047882 */ /* 0x000fc60000000000 */
[----:B------:R-:W-:Y:S05]  /*6000*/  BRA.DIV UR4, `(.L_x_3975) ;  /* 0x0000002204307947 */ /* 0x000fea000b800000 */
[----:B0-----:R0:W0:Y:S02]  /*6010*/  SHFL.IDX PT, R112, R75, R76, R45 ;  /* 0x0000004c4b707389 */ /* 0x00102400000e002d */
.L_x_4079:
[----:B0-----:R-:W-:-:S07]  /*6020*/  IMAD R77, R25, R112, R77 ;  /* 0x00000070194d7224 */ /* 0x001fce00078e024d */
.L_x_3974:
[----:B------:R-:W-:Y:S05]  /*6030*/  BSYNC B1 ;  /* 0x0000000000017941 */ /* 0x000fea0003800000 */
.L_x_3973:
[----:B------:R-:W-:Y:S01]  /*6040*/  ISETP.GE.AND P0, PT, R81, 0x11, PT ;  /* 0x000000115100780c */ /* 0x000fe20003f06270 */
[----:B------:R-:W-:-:S12]  /*6050*/  BSSY B1, `(.L_x_3976) ;  /* 0x0000006000017945 */ /* 0x000fd80003800000 */
[----:B------:R-:W-:Y:S05]  /*6060*/  @!P0 BRA `(.L_x_3977) ;  /* 0x0000000000108947 */ /* 0x000fea0003800000 */
[----:B------:R-:W-:-:S03]  /*6070*/  UMOV UR4, 0xffffffff ;  /* 0xffffffff00047882 */ /* 0x000fc60000000000 */
[----:B------:R-:W-:Y:S05]  /*6080*/  BRA.DIV UR4, `(.L_x_3978) ;  /* 0x0000002204347947 */ /* 0x000fea000b800000 */
[----:B0-----:R0:W0:Y:S02]  /*6090*/  SHFL.IDX PT, R79, R75, R78, R45 ;  /* 0x0000004e4b4f7389 */ /* 0x00102400000e002d */
.L_x_4082:
[----:B0-----:R-:W-:-:S07]  /*60a0*/  IMAD R77, R24, R79, R77 ;  /* 0x0000004f184d7224 */ /* 0x001fce00078e024d */
.L_x_3977:
[----:B------:R-:W-:Y:S05]  /*60b0*/  BSYNC B1 ;  /* 0x0000000000017941 */ /* 0x000fea0003800000 */
.L_x_3976:
[----:B------:R-:W-:Y:S01]  /*60c0*/  ISETP.GE.AND P0, PT, R81, 0x12, PT ;  /* 0x000000125100780c */ /* 0x000fe20003f06270 */
[----:B------:R-:W-:-:S12]  /*60d0*/  BSSY B1, `(.L_x_3979) ;  /* 0x0000006000017945 */ /* 0x000fd80003800000 */
[----:B------:R-:W-:Y:S05]  /*60e0*/  @!P0 BRA `(.L_x_3980) ;  /* 0x0000000000108947 */ /* 0x000fea0003800000 */
[----:B------:R-:W-:-:S03]  /*60f0*/  UMOV UR4, 0xffffffff ;  /* 0xffffffff00047882 */ /* 0x000fc60000000000 */
[----:B------:R-:W-:Y:S05]  /*6100*/  BRA.DIV UR4, `(.L_x_3981) ;  /* 0x0000002204347947 */ /* 0x000fea000b800000 */
[----:B0-----:R0:W0:Y:S02]  /*6110*/  SHFL.IDX PT, R112, R75, R80, R45 ;  /* 0x000000504b707389 */ /* 0x00102400000e002d */
.L_x_4085:
[----:B0-----:R-:W-:-:S07]  /*6120*/  IMAD R77, R23, R112, R77 ;  /* 0x00000070174d7224 */ /* 0x001fce00078e024d */
.L_x_3980:
[----:B------:R-:W-:Y:S05]  /*6130*/  BSYNC B1 ;  /* 0x0000000000017941 */ /* 0x000fea0003800000 */
.L_x_3979:
[----:B------:R-:W-:Y:S01]  /*6140*/  ISETP.GE.AND P0, PT, R81, 0x13, PT ;  /* 0x000000135100780c */ /* 0x000fe20003f06270 */
[----:B------:R-:W-:-:S12]  /*6150*/  BSSY B1, `(.L_x_3982) ;  /* 0x0000006000017945 */ /* 0x000fd80003800000 */
[----:B------:R-:W-:Y:S05]  /*6160*/  @!P0 BRA `(.L_x_3983) ;  /* 0x0000000000108947 */ /* 0x000fea0003800000 */
[----:B------:R-:W-:-:S03]  /*6170*/  UMOV UR4, 0xffffffff ;  /* 0xffffffff00047882 */ /* 0x000fc60000000000 */
[----:B------:R-:W-:Y:S05]  /*6180*/  BRA.DIV UR4, `(.L_x_3984) ;  /* 0x0000002204387947 */ /* 0x000fea000b800000 */
[----:B0-----:R0:W0:Y:S02]  /*6190*/  SHFL.IDX PT, R79, R75, R82, R45 ;  /* 0x000000524b4f7389 */ /* 0x00102400000e002d */
.L_x_4088:
[----:B0-----:R-:W-:-:S07]  /*61a0*/  IMAD R77, R22, R79, R77 ;  /* 0x0000004f164d7224 */ /* 0x001fce00078e024d */
.L_x_3983:
[----:B------:R-:W-:Y:S05]  /*61b0*/  BSYNC B1 ;  /* 0x0000000000017941 */ /* 0x000fea0003800000 */
.L_x_3982:
[----:B------:R-:W-:Y:S01]  /*61c0*/  ISETP.GE.AND P0, PT, R81, 0x14, PT ;  /* 0x000000145100780c */ /* 0x000fe20003f06270 */
[----:B------:R-:W-:-:S12]  /*61d0*/  BSSY B1, `(.L_x_3985) ;  /* 0x0000006000017945 */ /* 0x000fd80003800000 */
[----:B------:R-:W-:Y:S05]  /*61e0*/  @!P0 BRA `(.L_x_3986) ;  /* 0x0000000000108947 */ /* 0x000fea0003800000 */
[----:B------:R-:W-:-:S03]  /*61f0*/  UMOV UR4, 0xffffffff ;  /* 0xffffffff00047882 */ /* 0x000fc60000000000 */
[----:B------:R-:W-:Y:S05]  /*6200*/  BRA.DIV UR4, `(.L_x_3987) ;  /* 0x0000002204387947 */ /* 0x000fea000b800000 */
[----:B0-----:R0:W0:Y:S02]  /*6210*/  SHFL.IDX PT, R112, R75, R84, R45 ;  /* 0x000000544b707389 */ /* 0x00102400000e002d */
.L_x_4091:
[----:B0-----:R-:W-:-:S07]  /*6220*/  IMAD R77, R21, R112, R77 ;  /* 0x00000070154d7224 */ /* 0x001fce00078e024d */
.L_x_3986:
[----:B------:R-:W-:Y:S05]  /*6230*/  BSYNC B1 ;  /* 0x0000000000017941 */ /* 0x000fea0003800000 */
.L_x_3985:
[----:B------:R-:W-:Y:S01]  /*6240*/  ISETP.GE.AND P0, PT, R81, 0x15, PT ;  /* 0x000000155100780c */ /* 0x000fe20003f06270 */
[----:B------:R-:W-:-:S12]  /*6250*/  BSSY B1, `(.L_x_3988) ;  /* 0x0000006000017945 */ /* 0x000fd80003800000 */
[----:B------:R-:W-:Y:S05]  /*6260*/  @!P0 BRA `(.L_x_3989) ;  /* 0x0000000000108947 */ /* 0x000fea0003800000 */
[----:B------:R-:W-:-:S03]  /*6270*/  UMOV UR4, 0xffffffff ;  /* 0xffffffff00047882 */ /* 0x000fc60000000000 */
[----:B------:R-:W-:Y:S05]  /*6280*/  BRA.DIV UR4, `(.L_x_3990) ;  /* 0x00000022043c7947 */ /* 0x000fea000b800000 */
[----:B0-----:R0:W0:Y:S02]  /*6290*/  SHFL.IDX PT, R79, R75, R86, R45 ;  /* 0x000000564b4f7389 */ /* 0x00102400000e002d */
.L_x_4094:
[----:B0-----:R-:W-:-:S07]  /*62a0*/  IMAD R77, R20, R79, R77 ;  /* 0x0000004f144d7224 */ /* 0x001fce00078e024d */
.L_x_3989:
[----:B------:R-:W-:Y:S05]  /*62b0*/  BSYNC B1 ;  /* 0x0000000000017941 */ /* 0x000fea0003800000 */
.L_x_3988:
[----:B------:R-:W-:Y:S01]  /*62c0*/  ISETP.GE.AND P0, PT, R81, 0x16, PT ;  /* 0x000000165100780c */ /* 0x000fe20003f06270 */
[----:B------:R-:W-:-:S12]  /*62d0*/  BSSY B1, `(.L_x_3991) ;  /* 0x0000006000017945 */ /* 0x000fd80003800000 */
[----:B------:R-:W-:Y:S05]  /*62e0*/  @!P0 BRA `(.L_x_3992) ;  /* 0x0000000000108947 */ /* 0x000fea0003800000 */
[----:B------:R-:W-:-:S03]  /*62f0*/  UMOV UR4, 0xffffffff ;  /* 0xffffffff00047882 */ /* 0x000fc60000000000 */
[----:B------:R-:W-:Y:S05]  /*6300*/  BRA.DIV UR4, `(.L_x_3993) ;  /* 0x00000022043c7947 */ /* 0x000fea000b800000 */
[----:B0-----:R0:W0:Y:S02]  /*6310*/  SHFL.IDX PT, R112, R75, R88, R45 ;  /* 0x000000584b707389 */ /* 0x00102400000e002d */
.L_x_4097:
[----:B0-----:R-:W-:-:S07]  /*6320*/  IMAD R77, R19, R112, R77 ;  /* 0x00000070134d7224 */ /* 0x001fce00078e024d */
.L_x_3992:
[----:B------:R-:W-:Y:S05]  /*6330*/  BSYNC B1 ;  /* 0x0000000000017941 */ /* 0x000fea0003800000 */
.L_x_3991:
[----:B------:R-:W-:Y:S01]  /*6340*/  ISETP.GE.AND P0, PT, R81, 0x17, PT ;  /* 0x000000175100780c */ /* 0x000fe20003f06270 */
[----:B------:R-:W-:-:S12]  /*6350*/  BSSY B1, `(.L_x_3994) ;  /* 0x0000006000017945 */ /* 0x000fd80003800000 */
[----:B------:R-:W-:Y:S05]  /*6360*/  @!P0 BRA `(.L_x_3995) ;  /* 0x0000000000108947 */ /* 0x000fea0003800000 */
[----:B------:R-:W-:-:S03]  /*6370*/  UMOV UR4, 0xffffffff ;  /* 0xffffffff00047882 */ /* 0x000fc60000000000 */
[----:B------:R-:W-:Y:S05]  /*6380*/  BRA.DIV UR4, `(.L_x_3996) ;  /* 0x0000002204407947 */ /* 0x000fea000b800000 */
[----:B0-----:R0:W0:Y:S02]  /*6390*/  SHFL.IDX PT, R79, R75, R90, R45 ;  /* 0x0000005a4b4f7389 */ /* 0x00102400000e002d */
.L_x_4100:
[----:B0-----:R-:W-:-:S07]  /*63a0*/  IMAD R77, R18, R79, R77 ;  /* 0x0000004f124d7224 */ /* 0x001fce00078e024d */
.L_x_3995:
[----:B------:R-:W-:Y:S05]  /*63b0*/  BSYNC B1 ;  /* 0x0000000000017941 */ /* 0x000fea0003800000 */
.L_x_3994:
[----:B------:R-:W-:Y:S01]  /*63c0*/  ISETP.GE.AND P0, PT, R81, 0x18, PT ;  /* 0x000000185100780c */ /* 0x000fe20003f06270 */
[----:B------:R-:W-:-:S12]  /*63d0*/  BSSY B1, `(.L_x_3997) ;  /* 0x0000006000017945 */ /* 0x000fd80003800000 */
[----:B------:R-:W-:Y:S05]  /*63e0*/  @!P0 BRA `(.L_x_3998) ;  /* 0x0000000000108947 */ /* 0x000fea0003800000 */
[----:B------:R-:W-:-:S03]  /*63f0*/  UMOV UR4, 0xffffffff ;  /* 0xffffffff00047882 */ /* 0x000fc60000000000 */
[----:B------:R-:W-:Y:S05]  /*6400*/  BRA.DIV UR4, `(.L_x_3999) ;  /* 0x0000002204407947 */ /* 0x000fea000b800000 */
[----:B0-----:R0:W0:Y:S02]  /*6410*/  SHFL.IDX PT, R112, R75, R92, R45 ;  /* 0x0000005c4b707389 */ /* 0x00102400000e002d */
.L_x_4103:
[----:B0-----:R-:W-:-:S07]  /*6420*/  IMAD R77, R17, R112, R77 ;  /* 0x00000070114d7224 */ /* 0x001fce00078e024d */
.L_x_3998:
[----:B------:R-:W-:Y:S05]  /*6430*/  BSYNC B1 ;  /* 0x0000000000017941 */ /* 0x000fea0003800000 */
.L_x_3997:
[----:B------:R-:W-:Y:S01]  /*6440*/  ISETP.GE.AND P0, PT, R81, 0x19, PT ;  /* 0x000000195100780c */ /* 0x000fe20003f06270 */
[----:B------:R-:W-:-:S12]  /*6450*/  BSSY B1, `(.L_x_4000) ;  /* 0x0000006000017945 */ /* 0x000fd80003800000 */
[----:B------:R-:W-:Y:S05]  /*6460*/  @!P0 BRA `(.L_x_4001) ;  /* 0x0000000000108947 */ /* 0x000fea0003800000 */
[----:B------:R-:W-:-:S03]  /*6470*/  UMOV UR4, 0xffffffff ;  /* 0xffffffff00047882 */ /* 0x000fc60000000000 */
[----:B------:R-:W-:Y:S05]  /*6480*/  BRA.DIV UR4, `(.L_x_4002) ;  /* 0x0000002204447947 */ /* 0x000fea000b800000 */
[----:B0-----:R0:W0:Y:S02]  /*6490*/  SHFL.IDX PT, R79, R75, R94, R45 ;  /* 0x0000005e4b4f7389 */ /* 0x00102400000e002d */
.L_x_4106:
[----:B0-----:R-:W-:-:S07]  /*64a0*/  IMAD R77, R16, R79, R77 ;  /* 0x0000004f104d7224 */ /* 0x001fce00078e024d */
.L_x_4001:
[----:B------:R-:W-:Y:S05]  /*64b0*/  BSYNC B1 ;  /* 0x0000000000017941 */ /* 0x000fea0003800000 */
.L_x_4000:
[----:B------:R-:W-:Y:S01]  /*64c0*/  ISETP.GE.AND P0, PT, R81, 0x1a, PT ;  /* 0x0000001a5100780c */ /* 0x000fe20003f06270 */
[----:B------:R-:W-:-:S12]  /*64d0*/  BSSY B1, `(.L_x_4003) ;  /* 0x0000006000017945 */ /* 0x000fd80003800000 */
[----:B------:R-:W-:Y:S05]  /*64e0*/  @!P0 BRA `(.L_x_4004) ;  /* 0x0000000000108947 */ /* 0x000fea0003800000 */
[----:B------:R-:W-:-:S03]  /*64f0*/  UMOV UR4, 0xffffffff ;  /* 0xffffffff00047882 */ /* 0x000fc60000000000 */
[----:B------:R-:W-:Y:S05]  /*6500*/  BRA.DIV UR4, `(.L_x_4005) ;  /* 0x0000002204447947 */ /* 0x000fea000b800000 */
[----:B0-----:R0:W0:Y:S02]  /*6510*/  SHFL.IDX PT, R112, R75, R96, R45 ;  /* 0x000000604b707389 */ /* 0x00102400000e002d */
.L_x_4109:
[----:B0-----:R-:W-:-:S07]  /*6520*/  IMAD R77, R15, R112, R77 ;  /* 0x000000700f4d7224 */ /* 0x001fce00078e024d */
.L_x_4004:
[----:B------:R-:W-:Y:S05]  /*6530*/  BSYNC B1 ;  /* 0x0000000000017941 */ /* 0x000fea0003800000 */
.L_x_4003:
[----:B------:R-:W-:Y:S01]  /*6540*/  ISETP.GE.AND P0, PT, R81, 0x1b, PT ;  /* 0x0000001b5100780c */ /* 0x000fe20003f06270 */
[----:B------:R-:W-:-:S12]  /*6550*/  BSSY B1, `(.L_x_4006) ;  /* 0x0000006000017945 */ /* 0x000fd80003800000 */
[----:B------:R-:W-:Y:S05]  /*6560*/  @!P0 BRA `(.L_x_4007) ;  /* 0x0000000000108947 */ /* 0x000fea0003800000 */
[----:B------:R-:W-:-:S03]  /*6570*/  UMOV UR4, 0xffffffff ;  /* 0xffffffff00047882 */ /* 0x000fc60000000000 */
[----:B------:R-:W-:Y:S05]  /*6580*/  BRA.DIV UR4, `(.L_x_4008) ;  /* 0x0000002204487947 */ /* 0x000fea000b800000 */
[----:B0-----:R0:W0:Y:S02]  /*6590*/  SHFL.IDX PT, R79, R75, R98, R45 ;  /* 0x000000624b4f7389 */ /* 0x00102400000e002d */
.L_x_4112:
[----:B0-----:R-:W-:-:S07]  /*65a0*/  IMAD R77, R14, R79, R77 ;  /* 0x0000004f0e4d7224 */ /* 0x001fce00078e024d */
.L_x_4007:
[----:B------:R-:W-:Y:S05]  /*65b0*/  BSYNC B1 ;  /* 0x0000000000017941 */ /* 0x000fea0003800000 */
.L_x_4006:
[----:B------:R-:W-:Y:S01]  /*65c0*/  ISETP.GE.AND P0, PT, R81, 0x1c, PT ;  /* 0x0000001c5100780c */ /* 0x000fe20003f06270 */
[----:B------:R-:W-:-:S12]  /*65d0*/  BSSY B1, `(.L_x_4009) ;  /* 0x0000006000017945 */ /* 0x000fd80003800000 */
[----:B------:R-:W-:Y:S05]  /*65e0*/  @!P0 BRA `(.L_x_4010) ;  /* 0x0000000000108947 */ /* 0x000fea0003800000 */
[----:B------:R-:W-:-:S03]  /*65f0*/  UMOV UR4, 0xffffffff ;  /* 0xffffffff00047882 */ /* 0x000fc60000000000 */
[----:B------:R-:W-:Y:S05]  /*6600*/  BRA.DIV UR4, `(.L_x_4011) ;  /* 0x0000002204487947 */ /* 0x000fea000b800000 */
[----:B0-----:R0:W0:Y:S02]  /*6610*/  SHFL.IDX PT, R112, R75, R100, R45 ;  /* 0x000000644b707389 */ /* 0x00102400000e002d */
.L_x_4115:
[----:B0-----:R-:W-:-:S07]  /*6620*/  IMAD R77, R13, R112, R77 ;  /* 0x000000700d4d7224 */ /* 0x001fce00078e024d */
.L_x_4010:
[----:B------:R-:W-:Y:S05]  /*6630*/  BSYNC B1 ;  /* 0x0000000000017941 */ /* 0x000fea0003800000 */
.L_x_4009:
[----:B------:R-:W-:Y:S01]  /*6640*/  ISETP.GE.AND P0, PT, R81, 0x1d, PT ;  /* 0x0000001d5100780c */ /* 0x000fe20003f06270 */
[----:B------:R-:W-:-:S12]  /*6650*/  BSSY B1, `(.L_x_4012) ;  /* 0x0000006000017945 */ /* 0x000fd80003800000 */
[----:B------:R-:W-:Y:S05]  /*6660*/  @!P0 BRA `(.L_x_4013) ;  /* 0x0000000000108947 */ /* 0x000fea0003800000 */
[----:B------:R-:W-:-:S03]  /*6670*/  UMOV UR4, 0xffffffff ;  /* 0xffffffff00047882 */ /* 0x000fc60000000000 */
[----:B------:R-:W-:Y:S05]  /*6680*/  BRA.DIV UR4, `(.L_x_4014) ;  /* 0x00000022044c7947 */ /* 0x000fea000b800000 */
[----:B0-----:R0:W0:Y:S02]  /*6690*/  SHFL.IDX PT, R79, R75, R102, R45 ;  /* 0x000000664b4f7389 */ /* 0x00102400000e002d */
.L_x_4118:
[----:B0-----:R-:W-:-:S07]  /*66a0*/  IMAD R77, R12, R79, R77 ;  /* 0x0000004f0c4d7224 */ /* 0x001fce00078e024d */
.L_x_4013:
[----:B------:R-:W-:Y:S05]  /*66b0*/  BSYNC B1 ;  /* 0x0000000000017941 */ /* 0x000fea0003800000 */
.L_x_4012:
[----:B------:R-:W-:Y:S01]  /*66c0*/  ISETP.GE.AND P0, PT, R81, 0x1e, PT ;  /* 0x0000001e5100780c */ /* 0x000fe20003f06270 */
[----:B------:R-:W-:-:S12]  /*66d0*/  BSSY B1, `(.L_x_4015) ;  /* 0x0000006000017945 */ /* 0x000fd80003800000 */
[----:B------:R-:W-:Y:S05]  /*66e0*/  @!P0 BRA `(.L_x_4016) ;  /* 0x0000000000108947 */ /* 0x000fea0003800000 */
[----:B------:R-:W-:-:S03]  /*66f0*/  UMOV UR4, 0xffffffff ;  /* 0xffffffff00047882 */ /* 0x000fc60000000000 */
[----:B------:R-:W-:Y:S05]  /*6700*/  BRA.DIV UR4, `(.L_x_4017) ;  /* 0x00000022044c7947 */ /* 0x000fea000b800000 */
[----:B0-----:R0:W0:Y:S02]  /*6710*/  SHFL.IDX PT, R112, R75, R104, R45 ;  /* 0x000000684b707389 */ /* 0x00102400000e002d */
.L_x_4121:
[----:B0-----:R-:W-:-:S07]  /*6720*/  IMAD R77, R11, R112, R77 ;  /* 0x000000700b4d7224 */ /* 0x001fce00078e024d */
.L_x_4016:
[----:B------:R-:W-:Y:S05]  /*6730*/  BSYNC B1 ;  /* 0x0000000000017941 */ /* 0x000fea0003800000 */
.L_x_4015:
[----:B------:R-:W-:Y:S01]  /*6740*/  ISETP.GE.AND P0, PT, R81, 0x1f, PT ;  /* 0x0000001f5100780c */ /* 0x000fe20003f06270 */
[----:B------:R-:W-:-:S12]  /*6750*/  BSSY B1, `(.L_x_4018) ;  /* 0x0000006000017945 */ /* 0x000fd80003800000 */
[----:B------:R-:W-:Y:S05]  /*6760*/  @!P0 BRA `(.L_x_4019) ;  /* 0x0000000000108947 */ /* 0x000fea0003800000 */
[----:B------:R-:W-:-:S03]  /*6770*/  UMOV UR4, 0xffffffff ;  /* 0xffffffff00047882 */ /* 0x000fc60000000000 */
[----:B------:R-:W-:Y:S05]  /*6780*/  BRA.DIV UR4, `(.L_x_4020) ;  /* 0x0000002204507947 */ /* 0x000fea000b800000 */
[----:B0-----:R0:W0:Y:S02]  /*6790*/  SHFL.IDX PT, R79, R75, R106, R45 ;  /* 0x0000006a4b4f7389 */ /* 0x00102400000e002d */
.L_x_4124:
[----:B0-----:R-:W-:-:S07]  /*67a0*/  IMAD R77, R10, R79, R77 ;  /* 0x0000004f0a4d7224 */ /* 0x001fce00078e024d */
.L_x_4019:
[----:B------:R-:W-:Y:S05]  /*67b0*/  BSYNC B1 ;  /* 0x0000000000017941 */ /* 0x000fea0003800000 */
.L_x_4018:
[----:B------:R-:W-:Y:S01]  /*67c0*/  ISETP.GE.AND P0, PT, R81, 0x20, PT ;  /* 0x000000205100780c */ /* 0x000fe20003f06270 */
[----:B------:R-:W-:-:S12]  /*67d0*/  BSSY B1, `(.L_x_4021) ;  /* 0x0000006000017945 */ /* 0x000fd80003800000 */
[----:B------:R-:W-:Y:S05]  /*67e0*/  @!P0 BRA `(.L_x_4022) ;  /* 0x0000000000108947 */ /* 0x000fea0003800000 */
[----:B------:R-:W-:-:S03]  /*67f0*/  UMOV UR4, 0xffffffff ;  /* 0xffffffff00047882 */ /* 0x000fc60000000000 */
[----:B------:R-:W-:Y:S05]  /*6800*/  BRA.DIV UR4, `(.L_x_4023) ;  /* 0x0000002204507947 */ /* 0x000fea000b800000 */
[----:B0-----:R0:W0:Y:S02]  /*6810*/  SHFL.IDX PT, R75, R75, R46, R45 ;  /* 0x0000002e4b4b7389 */ /* 0x00102400000e002d */
.L_x_4127:
[----:B0-----:R-:W-:-:S07]  /*6820*/  IMAD R77, R8, R75, R77 ;  /* 0x0000004b084d7224 */ /* 0x001fce00078e024d */
.L_x_4022:
[----:B------:R-:W-:Y:S05]  /*6830*/  BSYNC B1 ;  /* 0x0000000000017941 */ /* 0x000fea0003800000 */
.L_x_4021:
[----:B------:R-:W-:Y:S01]  /*6840*/  IMAD R112, R7, R110, R42 ;  /* 0x0000006e07707224 */ /* 0x000fe200078e022a */
[----:B------:R-:W5:Y:S01]  /*6850*/  LDCU UR4, c[0x0][0x3a8] ;  /* 0x00007500ff0477ac */ /* 0x000f620008000800 */
[----:B------:R-:W-:Y:S02]  /*6860*/  IMAD.IADD R110, R3, 0x1, R110 ;  /* 0x00000001036e7824 */ /* 0x000fe400078e026e */
[----:B------:R-:W-:-:S05]  /*6870*/  IMAD R112, R112, 0x4, R71 ;  /* 0x0000000470707824 */ /* 0x000fca00078e0247 */
[----:B------:R-:W0:Y:S01]  /*6880*/  LDS R114, [R112] ;  /* 0x0000000070727984 */ /* 0x000e220000000800 */
[----:B-----5:R-:W-:Y:S01]  /*6890*/  ISETP.GE.AND P0, PT, R110, UR4, PT ;  /* 0x000000046e007c0c */ /* 0x020fe2000bf06270 */
[----:B0-----:R-:W-:-:S05]  /*68a0*/  IMAD.IADD R77, R114, 0x1, R77 ;  /* 0x00000001724d7824 */ /* 0x001fca00078e024d */
[----:B------:R0:W-:Y:S07]  /*68b0*/  STS [R112], R77 ;  /* 0x0000004d70007388 */ /* 0x0001ee0000000800 */
[----:B------:R-:W-:Y:S05]  /*68c0*/  @!P0 BRA `(.L_x_4024) ;  /* 0xffffffec00e48947 */ /* 0x000fea000383ffff */
.L_x_3927:
[----:B------:R-:W-:Y:S05]  /*68d0*/  BSYNC B0 ;  /* 0x0000000000007941 */ /* 0x000fea0003800000 */
.L_x_3926:
[----:B------:R-:W-:Y:S01]  /*68e0*/  HFMA2 R110, -RZ, RZ, 0, 1.9073486328125e-06 ;  /* 0x00000020ff6e7431 */ /* 0x000fe200000001ff */
[----:B------:R-:W-:Y:S01]  /*68f0*/  PLOP3.LUT P0, PT, PT, PT, PT, 0x8, 0x80 ;  /* 0x000000000080781c */ /* 0x000fe20003f0e170 */
[----:B------:R-:W-:-:S12]  /*6900*/  @P1 BRA `(.L_x_4025) ;  /* 0xffffffd400b01947 */ /* 0x000fd8000383ffff */
.L_x_3849:
[----:B------:R-:W-:Y:S01]  /*6910*/  ISETP.GT.U32.AND P0, PT, R0, 0x3f, PT ;  /* 0x0000003f0000780c */ /* 0x000fe20003f04070 */
[----:B------:R-:W-:Y:S05]  /*6920*/  WARPSYNC.ALL ;  /* 0x0000000000007948 */ /* 0x000fea0003800000 */
[----:B------:R-:W-:Y:S06]  /*6930*/  BAR.SYNC.DEFER_BLOCKING 0x0 ;  /* 0x0000000000007b1d */ /* 0x000fec0000010000 */
[----:B------:R-:W-:Y:S04]  /*6940*/  BSSY.RECONVERGENT B0, `(.L_x_4026) ;  /* 0x00000f3000007945 */ /* 0x000fe80003800200 */
[----:B------:R-:W-:Y:S05]  /*6950*/  @P0 BRA `(.L_x_4027) ;  /* 0x0000000c00c40947 */ /* 0x000fea0003800000 */
        /* <DEDUP_REMOVED lines=18> */
[----:B------:R-:W-:-:S05]  /*6a80*/  IMAD R46, R51, R49, R46 ;  /* 0x00000031332e7224 */ /* 0x000fca00078e022e */
[----:B------:R-:W-:-:S13]  /*6a90*/  ISETP.GT.U32.AND P1, PT, R51, R46, PT ;  /* 0x0000002e3300720c */ /* 0x000fda0003f24070 */
[----:B------:R-:W-:Y:S01]  /*6aa0*/  @!P1 IMAD.IADD R46, R46, 0x1, -R51 ;  /* 0x000000012e2e9824 */ /* 0x000fe200078e0a33 */
[----:B------:R-:W-:Y:S02]  /*6ab0*/  @!P1 IADD3 R41, PT, PT, R41, 0x1, RZ ;  /* 0x0000000129299810 */ /* 0x000fe40007ffe0ff */
[----:B------:R-:W-:Y:S02]  /*6ac0*/  ISETP.NE.AND P1, PT, R50, RZ, PT ;  /* 0x000000ff3200720c */ /* 0x000fe40003f25270 */
[----:B------:R-:W-:Y:S02]  /*6ad0*/  ISETP.GE.U32.AND P0, PT, R46, R51, PT ;  /* 0x000000332e00720c */ /* 0x000fe40003f06070 */
[----:B------:R-:W-:-:S04]  /*6ae0*/  LOP3.LUT R46, R55, R50, RZ, 0x3c, !PT ;  /* 0x00000032372e7212 */ /* 0x000fc800078e3cff */
[----:B------:R-:W-:Y:S01]  /*6af0*/  ISETP.GE.AND P2, PT, R46, RZ, PT ;  /* 0x000000ff2e00720c */ /* 0x000fe20003f46270 */
[----:B------:R-:W-:-:S05]  /*6b00*/  VIADD R46, R5, 0x1 ;  /* 0x00000001052e7836 */ /* 0x000fca0000000000 */
[----:B------:R-:W-:Y:S01]  /*6b10*/  LOP3.LUT R58, R46, 0x3, RZ, 0xc0, !PT ;  /* 0x000000032e3a7812 */ /* 0x000fe200078ec0ff */
[----:B------:R-:W-:Y:S02]  /*6b20*/  @P0 VIADD R41, R41, 0x1 ;  /* 0x0000000129290836 */ /* 0x000fe40000000000 */
[----:B-----5:R-:W-:Y:S01]  /*6b30*/  IMAD R46, R7, UR6, RZ ;  /* 0x00000006072e7c24 */ /* 0x020fe2000f8e02ff */
[----:B------:R-:W-:-:S03]  /*6b40*/  ISETP.NE.AND P0, PT, R58, RZ, PT ;  /* 0x000000ff3a00720c */ /* 0x000fc60003f05270 */
[----:B--2---:R-:W-:Y:S02]  /*6b50*/  IMAD R46, R47, UR4, R46 ;  /* 0x000000042f2e7c24 */ /* 0x004fe4000f8e022e */
[----:B------:R-:W-:Y:S01]  /*6b60*/  @!P2 IMAD.MOV R41, RZ, RZ, -R41 ;  /* 0x000000ffff29a224 */ /* 0x000fe200078e0a29 */
[----:B------:R-:W-:-:S07]  /*6b70*/  @!P1 LOP3.LUT R41, RZ, R50, RZ, 0x33, !PT ;  /* 0x00000032ff299212 */ /* 0x000fce00078e33ff */
[----:B------:R-:W-:Y:S05]  /*6b80*/  @!P0 BRA `(.L_x_4029) ;  /* 0x00000004004c8947 */ /* 0x000fea0003800000 */
        /* <DEDUP_REMOVED lines=83> */
.L_x_4029:
[----:B------:R-:W-:Y:S05]  /*70c0*/  BSYNC.RECONVERGENT B1 ;  /* 0x0000000000017941 */ /* 0x000fea0003800200 */
.L_x_4028:
[----:B------:R-:W-:-:S13]  /*70d0*/  ISETP.GE.U32.AND P0, PT, R5, 0x3, PT ;  /* 0x000000030500780c */ /* 0x000fda0003f06070 */
        /* <DEDUP_REMOVED lines=12> */
.L_x_4030:
        /* <DEDUP_REMOVED lines=108> */
[----:B0-----:R-:W-:Y:S05]  /*7860*/  @!P1 BRA `(.L_x_4030) ;  /* 0xfffffff8004c9947 */ /* 0x001fea000383ffff */
.L_x_4027:
[----:B------:R-:W-:Y:S05]  /*7870*/  BSYNC.RECONVERGENT B0 ;  /* 0x0000000000007941 */ /* 0x000fea0003800200 */
.L_x_4026:
[C---:B------:R-:W-:Y:S01]  /*7880*/  IMAD.SHL.U32 R46, R6.reuse, 0x10, RZ ;  /* 0x00000010062e7824 */ /* 0x040fe200078e00ff */
[----:B------:R-:W-:-:S04]  /*7890*/  IADD3 R47, PT, PT, R6, R47, RZ ;  /* 0x0000002f062f7210 */ /* 0x000fc80007ffe0ff */
[----:B------:R-:W-:-:S13]  /*78a0*/  ISETP.GE.U32.AND P0, PT, R47, R46, PT ;  /* 0x0000002e2f00720c */ /* 0x000fda0003f06070 */
[----:B------:R-:W-:Y:S05]  /*78b0*/  @!P0 BRA `(.L_x_4031) ;  /* 0xffffff90003c8947 */ /* 0x000fea000383ffff */
[----:B------:R-:W-:Y:S05]  /*78c0*/  EXIT ;  /* 0x000000000000794d */ /* 0x000fea0003800000 */
.L_x_3930:
[----:B------:R-:W-:Y:S01]  /*78d0*/  BSSY B2, `(.L_x_4032) ;  /* 0x0000006000027945 */ /* 0x000fe20003800000 */
[----:B------:R-:W-:Y:S02]  /*78e0*/  IMAD.MOV.U32 R112, RZ, RZ, R108 ;  /* 0x000000ffff707224 */ /* 0x000fe400078e006c */
[----:B------:R-:W-:-:S07]  /*78f0*/  IMAD.MOV.U32 R79, RZ, RZ, -0x1 ;  /* 0xffffffffff4f7424 */ /* 0x000fce00078e00ff */
[----:B01234-:R-:W-:Y:S05]  /*7900*/  WARPSYNC.COLLECTIVE R79, `(.L_x_4033) ;  /* 0x000000004f087348 */ /* 0x01ffea0003c00000 */
[----:B0-----:R0:W0:Y:S02]  /*7910*/  SHFL.IDX P0, R79, R75, R112, R45 ;  /* 0x000000704b4f7389 */ /* 0x001024000000002d */
[----:B01234-:R-:W-:Y:S05]  /*7920*/  ENDCOLLECTIVE ;  /* 0x000000000000791b */ /* 0x01ffea0003800000 */
.L_x_4033:
[----:B------:R-:W-:Y:S05]  /*7930*/  BSYNC B2 ;  /* 0x0000000000027941 */ /* 0x000fea0003800000 */
.L_x_4032:
[----:B------:R-:W-:Y:S01]  /*7940*/  IMAD.MOV.U32 R77, RZ, RZ, R79 ;  /* 0x000000ffff4d7224 */ /* 0x000fe200078e004f */
[----:B------:R-:W-:Y:S06]  /*7950*/  BRA `(.L_x_4034) ;  /* 0xffffffdc00e07947 */ /* 0x000fec000383ffff */
.L_x_3933:
[----:B------:R-:W-:Y:S01]  /*7960*/  BSSY B2, `(.L_x_4035) ;  /* 0x0000006000027945 */ /* 0x000fe20003800000 */
[----:B------:R-:W-:Y:S01]  /*7970*/  IMAD.MOV.U32 R112, RZ, RZ, R48 ;  /* 0x000000ffff707224 */ /* 0x000fe200078e0030 */
[----:B------:R-:W-:-:S07]  /*7980*/  MOV R79, 0xffffffff ;  /* 0xffffffff004f7802 */ /* 0x000fce0000000f00 */
[----:B01234-:R-:W-:Y:S05]  /*7990*/  WARPSYNC.COLLECTIVE R79, `(.L_x_4036) ;  /* 0x000000004f087348 */ /* 0x01ffea0003c00000 */
[----:B0-----:R0:W0:Y:S02]  /*79a0*/  SHFL.IDX P0, R79, R75, R112, R45 ;  /* 0x000000704b4f7389 */ /* 0x001024000000002d */
[----:B01234-:R-:W-:Y:S05]  /*79b0*/  ENDCOLLECTIVE ;  /* 0x000000000000791b */ /* 0x01ffea0003800000 */
.L_x_4036:
[----:B------:R-:W-:Y:S05]  /*79c0*/  BSYNC B2 ;  /* 0x0000000000027941 */ /* 0x000fea0003800000 */
.L_x_4035:
[----:B------:R-:W-:Y:S01]  /*79d0*/  IMAD.MOV.U32 R112, RZ, RZ, R79 ;  /* 0x000000ffff707224 */ /* 0x000fe200078e004f */
[----:B------:R-:W-:Y:S06]  /*79e0*/  BRA `(.L_x_4037) ;  /* 0xffffffdc00d87947 */ /* 0x000fec000383ffff */
.L_x_3936:
[----:B------:R-:W-:Y:S01]  /*79f0*/  BSSY B2, `(.L_x_4038) ;  /* 0x0000006000027945 */ /* 0x000fe20003800000 */
[----:B------:R-:W-:Y:S02]  /*7a00*/  IMAD.MOV.U32 R112, RZ, RZ, R50 ;  /* 0x000000ffff707224 */ /* 0x000fe400078e0032 */
[----:B------:R-:W-:-:S07]  /*7a10*/  IMAD.MOV.U32 R79, RZ, RZ, -0x1 ;  /* 0xffffffffff4f7424 */ /* 0x000fce00078e00ff */
[----:B01234-:R-:W-:Y:S05]  /*7a20*/  WARPSYNC.COLLECTIVE R79, `(.L_x_4039) ;  /* 0x000000004f087348 */ /* 0x01ffea0003c00000 */
[----:B0-----:R0:W0:Y:S02]  /*7a30*/  SHFL.IDX P0, R79, R75, R112, R45 ;  /* 0x000000704b4f7389 */ /* 0x001024000000002d */
[----:B01234-:R-:W-:Y:S05]  /*7a40*/  ENDCOLLECTIVE ;  /* 0x000000000000791b */ /* 0x01ffea0003800000 */
.L_x_4039:
[----:B------:R-:W-:Y:S05]  /*7a50*/  BSYNC B2 ;  /* 0x0000000000027941 */ /* 0x000fea0003800000 */
.L_x_4038:
[----:B------:R-:W-:Y:S05]  /*7a60*/  BRA `(.L_x_4040) ;  /* 0xffffffdc00d47947 */ /* 0x000fea000383ffff */
.L_x_3939:
[----:B------:R-:W-:Y:S01]  /*7a70*/  BSSY B2, `(.L_x_4041) ;  /* 0x0000006000027945 */ /* 0x000fe20003800000 */
[----:B------:R-:W-:Y:S02]  /*7a80*/  IMAD.MOV.U32 R112, RZ, RZ, R52 ;  /* 0x000000ffff707224 */ /* 0x000fe400078e0034 */
[----:B------:R-:W-:-:S07]  /*7a90*/  IMAD.MOV.U32 R79, RZ, RZ, -0x1 ;  /* 0xffffffffff4f7424 */ /* 0x000fce00078e00ff */
[----:B01234-:R-:W-:Y:S05]  /*7aa0*/  WARPSYNC.COLLECTIVE R79, `(.L_x_4042) ;  /* 0x000000004f087348 */ /* 0x01ffea0003c00000 */
[----:B0-----:R0:W0:Y:S02]  /*7ab0*/  SHFL.IDX P0, R79, R75, R112, R45 ;  /* 0x000000704b4f7389 */ /* 0x001024000000002d */
[----:B01234-:R-:W-:Y:S05]  /*7ac0*/  ENDCOLLECTIVE ;  /* 0x000000000000791b */ /* 0x01ffea0003800000 */
.L_x_4042:
[----:B------:R-:W-:Y:S05]  /*7ad0*/  BSYNC B2 ;  /* 0x0000000000027941 */ /* 0x000fea0003800000 */
.L_x_4041:
[----:B------:R-:W-:Y:S01]  /*7ae0*/  MOV R112, R79 ;  /* 0x0000004f00707202 */ /* 0x000fe20000000f00 */
[----:B------:R-:W-:Y:S06]  /*7af0*/  BRA `(.L_x_4043) ;  /* 0xffffffdc00cc7947 */ /* 0x000fec000383ffff */
.L_x_3942:
[----:B------:R-:W-:Y:S01]  /*7b00*/  BSSY B2, `(.L_x_4044) ;  /* 0x0000006000027945 */ /* 0x000fe20003800000 */
[----:B------:R-:W-:Y:S02]  /*7b10*/  IMAD.MOV.U32 R112, RZ, RZ, R54 ;  /* 0x000000ffff707224 */ /* 0x000fe400078e0036 */
[----:B------:R-:W-:-:S07]  /*7b20*/  IMAD.MOV.U32 R79, RZ, RZ, -0x1 ;  /* 0xffffffffff4f7424 */ /* 0x000fce00078e00ff */
[----:B01234-:R-:W-:Y:S05]  /*7b30*/  WARPSYNC.COLLECTIVE R79, `(.L_x_4045) ;  /* 0x000000004f087348 */ /* 0x01ffea0003c00000 */
[----:B0-----:R0:W0:Y:S02]  /*7b40*/  SHFL.IDX P0, R79, R75, R112, R45 ;  /* 0x000000704b4f7389 */ /* 0x001024000000002d */
[----:B01234-:R-:W-:Y:S05]  /*7b50*/  ENDCOLLECTIVE ;  /* 0x000000000000791b */ /* 0x01ffea0003800000 */
.L_x_4045:
[----:B------:R-:W-:Y:S05]  /*7b60*/  BSYNC B2 ;  /* 0x0000000000027941 */ /* 0x000fea0003800000 */
.L_x_4044:
[----:B------:R-:W-:Y:S05]  /*7b70*/  BRA `(.L_x_4046) ;  /* 0xffffffdc00c87947 */ /* 0x000fea000383ffff */
.L_x_3945:
[----:B------:R-:W-:Y:S01]  /*7b80*/  BSSY B2, `(.L_x_4047) ;  /* 0x0000006000027945 */ /* 0x000fe20003800000 */
[----:B------:R-:W-:Y:S02]  /*7b90*/  IMAD.MOV.U32 R112, RZ, RZ, R56 ;  /* 0x000000ffff707224 */ /* 0x000fe400078e0038 */
[----:B------:R-:W-:-:S07]  /*7ba0*/  IMAD.MOV.U32 R79, RZ, RZ, -0x1 ;  /* 0xffffffffff4f7424 */ /* 0x000fce00078e00ff */
[----:B01234-:R-:W-:Y:S05]  /*7bb0*/  WARPSYNC.COLLECTIVE R79, `(.L_x_4048) ;  /* 0x000000004f087348 */ /* 0x01ffea0003c00000 */
[----:B0-----:R0:W0:Y:S02]  /*7bc0*/  SHFL.IDX P0, R79, R75, R112, R45 ;  /* 0x000000704b4f7389 */ /* 0x001024000000002d */
[----:B01234-:R-:W-:Y:S05]  /*7bd0*/  ENDCOLLECTIVE ;  /* 0x000000000000791b */ /* 0x01ffea0003800000 */
.L_x_4048:
[----:B------:R-:W-:Y:S05]  /*7be0*/  BSYNC B2 ;  /* 0x0000000000027941 */ /* 0x000fea0003800000 */
.L_x_4047:
[----:B------:R-:W-:Y:S01]  /*7bf0*/  IMAD.MOV.U32 R112, RZ, RZ, R79 ;  /* 0x000000ffff707224 */ /* 0x000fe200078e004f */
[----:B------:R-:W-:Y:S06]  /*7c00*/  BRA `(.L_x_4049) ;  /* 0xffffffdc00c47947 */ /* 0x000fec000383ffff */
.L_x_3948:
[----:B------:R-:W-:Y:S01]  /*7c10*/  BSSY B2, `(.L_x_4050) ;  /* 0x0000006000027945 */ /* 0x000fe20003800000 */
[----:B------:R-:W-:Y:S01]  /*7c20*/  MOV R112, R58 ;  /* 0x0000003a00707202 */ /* 0x000fe20000000f00 */
[----:B------:R-:W-:-:S07]  /*7c30*/  IMAD.MOV.U32 R79, RZ, RZ, -0x1 ;  /* 0xffffffffff4f7424 */ /* 0x000fce00078e00ff */
[----:B01234-:R-:W-:Y:S05]  /*7c40*/  WARPSYNC.COLLECTIVE R79, `(.L_x_4051) ;  /* 0x000000004f087348 */ /* 0x01ffea0003c00000 */
[----:B0-----:R0:W0:Y:S02]  /*7c50*/  SHFL.IDX P0, R79, R75, R112, R45 ;  /* 0x000000704b4f7389 */ /* 0x001024000000002d */
[----:B01234-:R-:W-:Y:S05]  /*7c60*/  ENDCOLLECTIVE ;  /* 0x000000000000791b */ /* 0x01ffea0003800000 */
.L_x_4051:
[----:B------:R-:W-:Y:S05]  /*7c70*/  BSYNC B2 ;  /* 0x0000000000027941 */ /* 0x000fea0003800000 */
.L_x_4050:
[----:B------:R-:W-:Y:S05]  /*7c80*/  BRA `(.L_x_4052) ;  /* 0xffffffdc00c47947 */ /* 0x000fea000383ffff */
.L_x_3951:
[----:B------:R-:W-:Y:S01]  /*7c90*/  BSSY B2, `(.L_x_4053) ;  /* 0x0000006000027945 */ /* 0x000fe20003800000 */
[----:B------:R-:W-:Y:S02]  /*7ca0*/  IMAD.MOV.U32 R112, RZ, RZ, R60 ;  /* 0x000000ffff707224 */ /* 0x000fe400078e003c */
[----:B------:R-:W-:-:S07]  /*7cb0*/  IMAD.MOV.U32 R79, RZ, RZ, -0x1 ;  /* 0xffffffffff4f7424 */ /* 0x000fce00078e00ff */
[----:B01234-:R-:W-:Y:S05]  /*7cc0*/  WARPSYNC.COLLECTIVE R79, `(.L_x_4054) ;  /* 0x000000004f087348 */ /* 0x01ffea0003c00000 */
[----:B0-----:R0:W0:Y:S02]  /*7cd0*/  SHFL.IDX P0, R79, R75, R112, R45 ;  /* 0x000000704b4f7389 */ /* 0x001024000000002d */
[----:B01234-:R-:W-:Y:S05]  /*7ce0*/  ENDCOLLECTIVE ;  /* 0x000000000000791b */ /* 0x01ffea0003800000 */
.L_x_4054:
[----:B------:R-:W-:Y:S05]  /*7cf0*/  BSYNC B2 ;  /* 0x0000000000027941 */ /* 0x000fea0003800000 */
.L_x_4053:
[----:B------:R-:W-:Y:S01]  /*7d00*/  IMAD.MOV.U32 R112, RZ, RZ, R79 ;  /* 0x000000ffff707224 */ /* 0x000fe200078e004f */
[----:B------:R-:W-:Y:S06]  /*7d10*/  BRA `(.L_x_4055) ;  /* 0xffffffdc00c07947 */ /* 0x000fec000383ffff */
.L_x_3954:
[----:B------:R-:W-:Y:S01]  /*7d20*/  BSSY B2, `(.L_x_4056) ;  /* 0x0000006000027945 */ /* 0x000fe20003800000 */
[----:B------:R-:W-:Y:S01]  /*7d30*/  IMAD.MOV.U32 R112, RZ, RZ, R62 ;  /* 0x000000ffff707224 */ /* 0x000fe200078e003e */
[----:B------:R-:W-:-:S07]  /*7d40*/  MOV R79, 0xffffffff ;  /* 0xffffffff004f7802 */ /* 0x000fce0000000f00 */
[----:B01234-:R-:W-:Y:S05]  /*7d50*/  WARPSYNC.COLLECTIVE R79, `(.L_x_4057) ;  /* 0x000000004f087348 */ /* 0x01ffea0003c00000 */
[----:B0-----:R0:W0:Y:S02]  /*7d60*/  SHFL.IDX P0, R79, R75, R112, R45 ;  /* 0x000000704b4f7389 */ /* 0x001024000000002d */
[----:B01234-:R-:W-:Y:S05]  /*7d70*/  ENDCOLLECTIVE ;  /* 0x000000000000791b */ /* 0x01ffea0003800000 */
.L_x_4057:
[----:B------:R-:W-:Y:S05]  /*7d80*/  BSYNC B2 ;  /* 0x0000000000027941 */ /* 0x000fea0003800000 */
.L_x_4056:
[----:B------:R-:W-:Y:S05]  /*7d90*/  BRA `(.L_x_4058) ;  /* 0xffffffdc00c07947 */ /* 0x000fea000383ffff */
.L_x_3957:
[----:B------:R-:W-:Y:S01]  /*7da0*/  BSSY B2, `(.L_x_4059) ;  /* 0x0000006000027945 */ /* 0x000fe20003800000 */
[----:B------:R-:W-:Y:S02]  /*7db0*/  IMAD.MOV.U32 R112, RZ, RZ, R64 ;  /* 0x000000ffff707224 */ /* 0x000fe400078e0040 */
[----:B------:R-:W-:-:S07]  /*7dc0*/  IMAD.MOV.U32 R79, RZ, RZ, -0x1 ;  /* 0xffffffffff4f7424 */ /* 0x000fce00078e00ff */
[----:B01234-:R-:W-:Y:S05]  /*7dd0*/  WARPSYNC.COLLECTIVE R79, `(.L_x_4060) ;  /* 0x000000004f087348 */ /* 0x01ffea0003c00000 */
[----:B0-----:R0:W0:Y:S02]  /*7de0*/  SHFL.IDX P0, R79, R75, R112, R45 ;  /* 0x000000704b4f7389 */ /* 0x001024000000002d */
[----:B01234-:R-:W-:Y:S05]  /*7df0*/  ENDCOLLECTIVE ;  /* 0x000000000000791b */ /* 0x01ffea0003800000 */
.L_x_4060:
[----:B------:R-:W-:Y:S05]  /*7e00*/  BSYNC B2 ;  /* 0x0000000000027941 */ /* 0x000fea0003800000 */
.L_x_4059:
[----:B------:R-:W-:Y:S01]  /*7e10*/  IMAD.MOV.U32 R112, RZ, RZ, R79 ;  /* 0x000000ffff707224 */ /* 0x000fe200078e004f */
[----:B------:R-:W-:Y:S06]  /*7e20*/  BRA `(.L_x_4061) ;  /* 0xffffffdc00bc7947 */ /* 0x000fec000383ffff */
.L_x_3960:
[----:B------:R-:W-:Y:S01]  /*7e30*/  BSSY B2, `(.L_x_4062) ;  /* 0x0000006000027945 */ /* 0x000fe20003800000 */
[----:B------:R-:W-:Y:S02]  /*7e40*/  IMAD.MOV.U32 R112, RZ, RZ, R66 ;  /* 0x000000ffff707224 */ /* 0x000fe400078e0042 */
[----:B------:R-:W-:-:S07]  /*7e50*/  IMAD.MOV.U32 R79, RZ, RZ, -0x1 ;  /* 0xffffffffff4f7424 */ /* 0x000fce00078e00ff */
[----:B01234-:R-:W-:Y:S05]  /*7e60*/  WARPSYNC.COLLECTIVE R79, `(.L_x_4063) ;  /* 0x000000004f087348 */ /* 0x01ffea0003c00000 */
[----:B0-----:R0:W0:Y:S02]  /*7e70*/  SHFL.IDX P0, R79, R75, R112, R45 ;  /* 0x000000704b4f7389 */ /* 0x001024000000002d */
[----:B01234-:R-:W-:Y:S05]  /*7e80*/  ENDCOLLECTIVE ;  /* 0x000000000000791b */ /* 0x01ffea0003800000 */
.L_x_4063:
[----:B------:R-:W-:Y:S05]  /*7e90*/  BSYNC B2 ;  /* 0x0000000000027941 */ /* 0x000fea0003800000 */
.L_x_4062:
[----:B------:R-:W-:Y:S05]  /*7ea0*/  BRA `(.L_x_4064) ;  /* 0xffffffdc00bc7947 */ /* 0x000fea000383ffff */
.L_x_3963:
[----:B------:R-:W-:Y:S01]  /*7eb0*/  BSSY B2, `(.L_x_4065) ;  /* 0x0000006000027945 */ /* 0x000fe20003800000 */
[----:B------:R-:W-:Y:S01]  /*7ec0*/  MOV R112, R68 ;  /* 0x0000004400707202 */ /* 0x000fe20000000f00 */
[----:B------:R-:W-:-:S07]  /*7ed0*/  IMAD.MOV.U32 R79, RZ, RZ, -0x1 ;  /* 0xffffffffff4f7424 */ /* 0x000fce00078e00ff */
[----:B01234-:R-:W-:Y:S05]  /*7ee0*/  WARPSYNC.COLLECTIVE R79, `(.L_x_4066) ;  /* 0x000000004f087348 */ /* 0x01ffea0003c00000 */
[----:B0-----:R0:W0:Y:S02]  /*7ef0*/  SHFL.IDX P0, R79, R75, R112, R45 ;  /* 0x000000704b4f7389 */ /* 0x001024000000002d */
[----:B01234-:R-:W-:Y:S05]  /*7f00*/  ENDCOLLECTIVE ;  /* 0x000000000000791b */ /* 0x01ffea0003800000 */
.L_x_4066:
[----:B------:R-:W-:Y:S05]  /*7f10*/  BSYNC B2 ;  /* 0x0000000000027941 */ /* 0x000fea0003800000 */
.L_x_4065:
[----:B------:R-:W-:Y:S01]  /*7f20*/  IMAD.MOV.U32 R112, RZ, RZ, R79 ;  /* 0x000000ffff707224 */ /* 0x000fe200078e004f */
[----:B------:R-:W-:Y:S06]  /*7f30*/  BRA `(.L_x_4067) ;  /* 0xffffffdc00b87947 */ /* 0x000fec000383ffff */
.L_x_3966:
[----:B------:R-:W-:Y:S01]  /*7f40*/  BSSY B2, `(.L_x_4068) ;  /* 0x0000006000027945 */ /* 0x000fe20003800000 */
[----:B------:R-:W-:Y:S02]  /*7f50*/  IMAD.MOV.U32 R112, RZ, RZ, R70 ;  /* 0x000000ffff707224 */ /* 0x000fe400078e0046 */
[----:B------:R-:W-:-:S07]  /*7f60*/  IMAD.MOV.U32 R79, RZ, RZ, -0x1 ;  /* 0xffffffffff4f7424 */ /* 0x000fce00078e00ff */
[----:B01234-:R-:W-:Y:S05]  /*7f70*/  WARPSYNC.COLLECTIVE R79, `(.L_x_4069) ;  /* 0x000000004f087348 */ /* 0x01ffea0003c00000 */
[----:B0-----:R0:W0:Y:S02]  /*7f80*/  SHFL.IDX P0, R79, R75, R112, R45 ;  /* 0x000000704b4f7389 */ /* 0x001024000000002d */
[----:B01234-:R-:W-:Y:S05]  /*7f90*/  ENDCOLLECTIVE ;  /* 0x000000000000791b */ /* 0x01ffea0003800000 */
.L_x_4069:
[----:B------:R-:W-:Y:S05]  /*7fa0*/  BSYNC B2 ;  /* 0x0000000000027941 */ /* 0x000fea0003800000 */
.L_x_4068:
[----:B------:R-:W-:Y:S05]  /*7fb0*/  BRA `(.L_x_4070) ;  /* 0xffffffdc00b87947 */ /* 0x000fea000383ffff */
.L_x_3969:
[----:B------:R-:W-:Y:S01]  /*7fc0*/  BSSY B2, `(.L_x_4071) ;  /* 0x0000006000027945 */ /* 0x000fe20003800000 */
[----:B------:R-:W-:Y:S01]  /*7fd0*/  IMAD.MOV.U32 R112, RZ, RZ, R72 ;  /* 0x000000ffff707224 */ /* 0x000fe200078e0048 */
[----:B------:R-:W-:-:S07]  /*7fe0*/  MOV R79, 0xffffffff ;  /* 0xffffffff004f7802 */ /* 0x000fce0000000f00 */
[----:B01234-:R-:W-:Y:S05]  /*7ff0*/  WARPSYNC.COLLECTIVE R79, `(.L_x_4072) ;  /* 0x000000004f087348 */ /* 0x01ffea0003c00000 */
[----:B0-----:R0:W0:Y:S02]  /*8000*/  SHFL.IDX P0, R79, R75, R112, R45 ;  /* 0x000000704b4f7389 */ /* 0x001024000000002d */
[----:B01234-:R-:W-:Y:S05]  /*8010*/  ENDCOLLECTIVE ;  /* 0x000000000000791b */ /* 0x01ffea0003800000 */
.L_x_4072:
[----:B------:R-:W-:Y:S05]  /*8020*/  BSYNC B2 ;  /* 0x0000000000027941 */ /* 0x000fea0003800000 */
.L_x_4071:
[----:B------:R-:W-:Y:S01]  /*8030*/  IMAD.MOV.U32 R112, RZ, RZ, R79 ;  /* 0x000000ffff707224 */ /* 0x000fe200078e004f */
[----:B------:R-:W-:Y:S06]  /*8040*/  BRA `(.L_x_4073) ;  /* 0xffffffdc00b47947 */ /* 0x000fec000383ffff */
.L_x_3972:
[----:B------:R-:W-:Y:S01]  /*8050*/  BSSY B2, `(.L_x_4074) ;  /* 0x0000006000027945 */ /* 0x000fe20003800000 */
[----:B------:R-:W-:Y:S02]  /*8060*/  IMAD.MOV.U32 R112, RZ, RZ, R74 ;  /* 0x000000ffff707224 */ /* 0x000fe400078e004a */
[----:B------:R-:W-:-:S07]  /*8070*/  IMAD.MOV.U32 R79, RZ, RZ, -0x1 ;  /* 0xffffffffff4f7424 */ /* 0x000fce00078e00ff */
[----:B01234-:R-:W-:Y:S05]  /*8080*/  WARPSYNC.COLLECTIVE R79, `(.L_x_4075) ;  /* 0x000000004f087348 */ /* 0x01ffea0003c00000 */
[----:B0-----:R0:W0:Y:S02]  /*8090*/  SHFL.IDX P0, R79, R75, R112, R45 ;  /* 0x000000704b4f7389 */ /* 0x001024000000002d */
[----:B01234-:R-:W-:Y:S05]  /*80a0*/  ENDCOLLECTIVE ;  /* 0x000000000000791b */ /* 0x01ffea0003800000 */
.L_x_4075:
[----:B------:R-:W-:Y:S05]  /*80b0*/  BSYNC B2 ;  /* 0x0000000000027941 */ /* 0x000fea0003800000 */
.L_x_4074:
[----:B------:R-:W-:Y:S05]  /*80c0*/  BRA `(.L_x_4076) ;  /* 0xffffffdc00b47947 */ /* 0x000fea000383ffff */
.L_x_3975:
[----:B------:R-:W-:Y:S01]  /*80d0*/  BSSY B2, `(.L_x_4077) ;  /* 0x0000006000027945 */ /* 0x000fe20003800000 */
[----:B------:R-:W-:Y:S02]  /*80e0*/  IMAD.MOV.U32 R112, RZ, RZ, R76 ;  /* 0x000000ffff707224 */ /* 0x000fe400078e004c */
[----:B------:R-:W-:-:S07]  /*80f0*/  IMAD.MOV.U32 R79, RZ, RZ, -0x1 ;  /* 0xffffffffff4f7424 */ /* 0x000fce00078e00ff */
[----:B01234-:R-:W-:Y:S05]  /*8100*/  WARPSYNC.COLLECTIVE R79, `(.L_x_4078) ;  /* 0x000000004f087348 */ /* 0x01ffea0003c00000 */
[----:B0-----:R0:W0:Y:S02]  /*8110*/  SHFL.IDX P0, R79, R75, R112, R45 ;  /* 0x000000704b4f7389 */ /* 0x001024000000002d */
[----:B01234-:R-:W-:Y:S05]  /*8120*/  ENDCOLLECTIVE ;  /* 0x000000000000791b */ /* 0x01ffea0003800000 */
.L_x_4078:
[----:B------:R-:W-:Y:S05]  /*8130*/  BSYNC B2 ;  /* 0x0000000000027941 */ /* 0x000fea0003800000 */
.L_x_4077:
[----:B------:R-:W-:Y:S01]  /*8140*/  MOV R112, R79 ;  /* 0x0000004f00707202 */ /* 0x000fe20000000f00 */
[----:B------:R-:W-:Y:S06]  /*8150*/  BRA `(.L_x_4079) ;  /* 0xffffffdc00b07947 */ /* 0x000fec000383ffff */
.L_x_3978:
[----:B------:R-:W-:Y:S01]  /*8160*/  BSSY B2, `(.L_x_4080) ;  /* 0x0000006000027945 */ /* 0x000fe20003800000 */
[----:B------:R-:W-:Y:S02]  /*8170*/  IMAD.MOV.U32 R112, RZ, RZ, R78 ;  /* 0x000000ffff707224 */ /* 0x000fe400078e004e */
[----:B------:R-:W-:-:S07]  /*8180*/  IMAD.MOV.U32 R79, RZ, RZ, -0x1 ;  /* 0xffffffffff4f7424 */ /* 0x000fce00078e00ff */
[----:B01234-:R-:W-:Y:S05]  /*8190*/  WARPSYNC.COLLECTIVE R79, `(.L_x_4081) ;  /* 0x000000004f087348 */ /* 0x01ffea0003c00000 */
[----:B0-----:R0:W0:Y:S02]  /*81a0*/  SHFL.IDX P0, R79, R75, R112, R45 ;  /* 0x000000704b4f7389 */ /* 0x001024000000002d */
[----:B01234-:R-:W-:Y:S05]  /*81b0*/  ENDCOLLECTIVE ;  /* 0x000000000000791b */ /* 0x01ffea0003800000 */
.L_x_4081:
[----:B------:R-:W-:Y:S05]  /*81c0*/  BSYNC B2 ;  /* 0x0000000000027941 */ /* 0x000fea0003800000 */
.L_x_4080:
[----:B------:R-:W-:Y:S05]  /*81d0*/  BRA `(.L_x_4082) ;  /* 0xffffffdc00b07947 */ /* 0x000fea000383ffff */
.L_x_3981:
[----:B------:R-:W-:Y:S01]  /*81e0*/  BSSY B2, `(.L_x_4083) ;  /* 0x0000006000027945 */ /* 0x000fe20003800000 */
[----:B------:R-:W-:Y:S02]  /*81f0*/  IMAD.MOV.U32 R112, RZ, RZ, R80 ;  /* 0x000000ffff707224 */ /* 0x000fe400078e0050 */
[----:B------:R-:W-:-:S07]  /*8200*/  IMAD.MOV.U32 R79, RZ, RZ, -0x1 ;  /* 0xffffffffff4f7424 */ /* 0x000fce00078e00ff */
[----:B01234-:R-:W-:Y:S05]  /*8210*/  WARPSYNC.COLLECTIVE R79, `(.L_x_4084) ;  /* 0x000000004f087348 */ /* 0x01ffea0003c00000 */
[----:B0-----:R0:W0:Y:S02]  /*8220*/  SHFL.IDX P0, R79, R75, R112, R45 ;  /* 0x000000704b4f7389 */ /* 0x001024000000002d */
[----:B01234-:R-:W-:Y:S05]  /*8230*/  ENDCOLLECTIVE ;  /* 0x000000000000791b */ /* 0x01ffea0003800000 */
.L_x_4084:
[----:B------:R-:W-:Y:S05]  /*8240*/  BSYNC B2 ;  /* 0x0000000000027941 */ /* 0x000fea0003800000 */
.L_x_4083:
[----:B------:R-:W-:Y:S01]  /*8250*/  IMAD.MOV.U32 R112, RZ, RZ, R79 ;  /* 0x000000ffff707224 */ /* 0x000fe200078e004f */
[----:B------:R-:W-:Y:S06]  /*8260*/  BRA `(.L_x_4085) ;  /* 0xffffffdc00ac7947 */ /* 0x000fec000383ffff */
.L_x_3984:
[----:B------:R-:W-:Y:S01]  /*8270*/  BSSY B2, `(.L_x_4086) ;  /* 0x0000006000027945 */ /* 0x000fe20003800000 */
[----:B------:R-:W-:Y:S01]  /*8280*/  MOV R112, R82 ;  /* 0x0000005200707202 */ /* 0x000fe20000000f00 */
[----:B------:R-:W-:-:S07]  /*8290*/  IMAD.MOV.U32 R79, RZ, RZ, -0x1 ;  /* 0xffffffffff4f7424 */ /* 0x000fce00078e00ff */
[----:B01234-:R-:W-:Y:S05]  /*82a0*/  WARPSYNC.COLLECTIVE R79, `(.L_x_4087) ;  /* 0x000000004f087348 */ /* 0x01ffea0003c00000 */
[----:B0-----:R0:W0:Y:S02]  /*82b0*/  SHFL.IDX P0, R79, R75, R112, R45 ;  /* 0x000000704b4f7389 */ /* 0x001024000000002d */
[----:B01234-:R-:W-:Y:S05]  /*82c0*/  ENDCOLLECTIVE ;  /* 0x000000000000791b */ /* 0x01ffea0003800000 */
.L_x_4087:
[----:B------:R-:W-:Y:S05]  /*82d0*/  BSYNC B2 ;  /* 0x0000000000027941 */ /* 0x000fea0003800000 */
.L_x_4086:
[----:B------:R-:W-:Y:S05]  /*82e0*/  BRA `(.L_x_4088) ;  /* 0xffffffdc00ac7947 */ /* 0x000fea000383ffff */
.L_x_3987:
[----:B------:R-:W-:Y:S01]  /*82f0*/  BSSY B2, `(.L_x_4089) ;  /* 0x0000006000027945 */ /* 0x000fe20003800000 */
[----:B------:R-:W-:Y:S02]  /*8300*/  IMAD.MOV.U32 R112, RZ, RZ, R84 ;  /* 0x000000ffff707224 */ /* 0x000fe400078e0054 */
[----:B------:R-:W-:-:S07]  /*8310*/  IMAD.MOV.U32 R79, RZ, RZ, -0x1 ;  /* 0xffffffffff4f7424 */ /* 0x000fce00078e00ff */
[----:B01234-:R-:W-:Y:S05]  /*8320*/  WARPSYNC.COLLECTIVE R79, `(.L_x_4090) ;  /* 0x000000004f087348 */ /* 0x01ffea0003c00000 */
[----:B0-----:R0:W0:Y:S02]  /*8330*/  SHFL.IDX P0, R79, R75, R112, R45 ;  /* 0x000000704b4f7389 */ /* 0x001024000000002d */
[----:B01234-:R-:W-:Y:S05]  /*8340*/  ENDCOLLECTIVE ;  /* 0x000000000000791b */ /* 0x01ffea0003800000 */
.L_x_4090:
[----:B------:R-:W-:Y:S05]  /*8350*/  BSYNC B2 ;  /* 0x0000000000027941 */ /* 0x000fea0003800000 */
.L_x_4089:
[----:B------:R-:W-:Y:S01]  /*8360*/  IMAD.MOV.U32 R112, RZ, RZ, R79 ;  /* 0x000000ffff707224 */ /* 0x000fe200078e004f */
[----:B------:R-:W-:Y:S06]  /*8370*/  BRA `(.L_x_4091) ;  /* 0xffffffdc00a87947 */ /* 0x000fec000383ffff */
.L_x_3990:
[----:B------:R-:W-:Y:S01]  /*8380*/  BSSY B2, `(.L_x_4092) ;  /* 0x0000006000027945 */ /* 0x000fe20003800000 */
[----:B------:R-:W-:Y:S01]  /*8390*/  IMAD.MOV.U32 R112, RZ, RZ, R86 ;  /* 0x000000ffff707224 */ /* 0x000fe200078e0056 */
[----:B------:R-:W-:-:S07]  /*83a0*/  MOV R79, 0xffffffff ;  /* 0xffffffff004f7802 */ /* 0x000fce0000000f00 */
[----:B01234-:R-:W-:Y:S05]  /*83b0*/  WARPSYNC.COLLECTIVE R79, `(.L_x_4093) ;  /* 0x000000004f087348 */ /* 0x01ffea0003c00000 */
[----:B0-----:R0:W0:Y:S02]  /*83c0*/  SHFL.IDX P0, R79, R75, R112, R45 ;  /* 0x000000704b4f7389 */ /* 0x001024000000002d */
[----:B01234-:R-:W-:Y:S05]  /*83d0*/  ENDCOLLECTIVE ;  /* 0x000000000000791b */ /* 0x01ffea0003800000 */
.L_x_4093:
[----:B------:R-:W-:Y:S05]  /*83e0*/  BSYNC B2 ;  /* 0x0000000000027941 */ /* 0x000fea0003800000 */
.L_x_4092:
[----:B------:R-:W-:Y:S05]  /*83f0*/  BRA `(.L_x_4094) ;  /* 0xffffffdc00a87947 */ /* 0x000fea000383ffff */
.L_x_3993:
[----:B------:R-:W-:Y:S01]  /*8400*/  BSSY B2, `(.L_x_4095) ;  /* 0x0000006000027945 */ /* 0x000fe20003800000 */
[----:B------:R-:W-:Y:S02]  /*8410*/  IMAD.MOV.U32 R112, RZ, RZ, R88 ;  /* 0x000000ffff707224 */ /* 0x000fe400078e0058 */
[----:B------:R-:W-:-:S07]  /*8420*/  IMAD.MOV.U32 R79, RZ, RZ, -0x1 ;  /* 0xffffffffff4f7424 */ /* 0x000fce00078e00ff */
[----:B01234-:R-:W-:Y:S05]  /*8430*/  WARPSYNC.COLLECTIVE R79, `(.L_x_4096) ;  /* 0x000000004f087348 */ /* 0x01ffea0003c00000 */
[----:B0-----:R0:W0:Y:S02]  /*8440*/  SHFL.IDX P0, R79, R75, R112, R45 ;  /* 0x000000704b4f7389 */ /* 0x001024000000002d */
[----:B01234-:R-:W-:Y:S05]  /*8450*/  ENDCOLLECTIVE ;  /* 0x000000000000791b */ /* 0x01ffea0003800000 */
.L_x_4096:
[----:B------:R-:W-:Y:S05]  /*8460*/  BSYNC B2 ;  /* 0x0000000000027941 */ /* 0x000fea0003800000 */
.L_x_4095:
[----:B------:R-:W-:Y:S01]  /*8470*/  IMAD.MOV.U32 R112, RZ, RZ, R79 ;  /* 0x000000ffff707224 */ /* 0x000fe200078e004f */
[----:B------:R-:W-:Y:S06]  /*8480*/  BRA `(.L_x_4097) ;  /* 0xffffffdc00a47947 */ /* 0x000fec000383ffff */
.L_x_3996:
[----:B------:R-:W-:Y:S01]  /*8490*/  BSSY B2, `(.L_x_4098) ;  /* 0x0000006000027945 */ /* 0x000fe20003800000 */
[----:B------:R-:W-:Y:S02]  /*84a0*/  IMAD.MOV.U32 R112, RZ, RZ, R90 ;  /* 0x000000ffff707224 */ /* 0x000fe400078e005a */
[----:B------:R-:W-:-:S07]  /*84b0*/  IMAD.MOV.U32 R79, RZ, RZ, -0x1 ;  /* 0xffffffffff4f7424 */ /* 0x000fce00078e00ff */
[----:B01234-:R-:W-:Y:S05]  /*84c0*/  WARPSYNC.COLLECTIVE R79, `(.L_x_4099) ;  /* 0x000000004f087348 */ /* 0x01ffea0003c00000 */
[----:B0-----:R0:W0:Y:S02]  /*84d0*/  SHFL.IDX P0, R79, R75, R112, R45 ;  /* 0x000000704b4f7389 */ /* 0x001024000000002d */
[----:B01234-:R-:W-:Y:S05]  /*84e0*/  ENDCOLLECTIVE ;  /* 0x000000000000791b */ /* 0x01ffea0003800000 */
.L_x_4099:
[----:B------:R-:W-:Y:S05]  /*84f0*/  BSYNC B2 ;  /* 0x0000000000027941 */ /* 0x000fea0003800000 */
.L_x_4098:
[----:B------:R-:W-:Y:S05]  /*8500*/  BRA `(.L_x_4100) ;  /* 0xffffffdc00a47947 */ /* 0x000fea000383ffff */
.L_x_3999:
[----:B------:R-:W-:Y:S01]  /*8510*/  BSSY B2, `(.L_x_4101) ;  /* 0x0000006000027945 */ /* 0x000fe20003800000 */
[----:B------:R-:W-:Y:S01]  /*8520*/  MOV R112, R92 ;  /* 0x0000005c00707202 */ /* 0x000fe20000000f00 */
[----:B------:R-:W-:-:S07]  /*8530*/  IMAD.MOV.U32 R79, RZ, RZ, -0x1 ;  /* 0xffffffffff4f7424 */ /* 0x000fce00078e00ff */
[----:B01234-:R-:W-:Y:S05]  /*8540*/  WARPSYNC.COLLECTIVE R79, `(.L_x_4102) ;  /* 0x000000004f087348 */ /* 0x01ffea0003c00000 */
[----:B0-----:R0:W0:Y:S02]  /*8550*/  SHFL.IDX P0, R79, R75, R112, R45 ;  /* 0x000000704b4f7389 */ /* 0x001024000000002d */
[----:B01234-:R-:W-:Y:S05]  /*8560*/  ENDCOLLECTIVE ;  /* 0x000000000000791b */ /* 0x01ffea0003800000 */
.L_x_4102:
[----:B------:R-:W-:Y:S05]  /*8570*/  BSYNC B2 ;  /* 0x0000000000027941 */ /* 0x000fea0003800000 */
.L_x_4101:
[----:B------:R-:W-:Y:S01]  /*8580*/  IMAD.MOV.U32 R112, RZ, RZ, R79 ;  /* 0x000000ffff707224 */ /* 0x000fe200078e004f */
[----:B------:R-:W-:Y:S06]  /*8590*/  BRA `(.L_x_4103) ;  /* 0xffffffdc00a07947 */ /* 0x000fec000383ffff */
.L_x_4002:
[----:B------:R-:W-:Y:S01]  /*85a0*/  BSSY B2, `(.L_x_4104) ;  /* 0x0000006000027945 */ /* 0x000fe20003800000 */
[----:B------:R-:W-:Y:S02]  /*85b0*/  IMAD.MOV.U32 R112, RZ, RZ, R94 ;  /* 0x000000ffff707224 */ /* 0x000fe400078e005e */
[----:B------:R-:W-:-:S07]  /*85c0*/  IMAD.MOV.U32 R79, RZ, RZ, -0x1 ;  /* 0xffffffffff4f7424 */ /* 0x000fce00078e00ff */
[----:B01234-:R-:W-:Y:S05]  /*85d0*/  WARPSYNC.COLLECTIVE R79, `(.L_x_4105) ;  /* 0x000000004f087348 */ /* 0x01ffea0003c00000 */
[----:B0-----:R0:W0:Y:S02]  /*85e0*/  SHFL.IDX P0, R79, R75, R112, R45 ;  /* 0x000000704b4f7389 */ /* 0x001024000000002d */
[----:B01234-:R-:W-:Y:S05]  /*85f0*/  ENDCOLLECTIVE ;  /* 0x000000000000791b */ /* 0x01ffea0003800000 */
.L_x_4105:
[----:B------:R-:W-:Y:S05]  /*8600*/  BSYNC B2 ;  /* 0x0000000000027941 */ /* 0x000fea0003800000 */
.L_x_4104:
[----:B------:R-:W-:Y:S05]  /*8610*/  BRA `(.L_x_4106) ;  /* 0xffffffdc00a07947 */ /* 0x000fea000383ffff */
.L_x_4005:
[----:B------:R-:W-:Y:S01]  /*8620*/  BSSY B2, `(.L_x_4107) ;  /* 0x0000006000027945 */ /* 0x000fe20003800000 */
[----:B------:R-:W-:Y:S01]  /*8630*/  IMAD.MOV.U32 R112, RZ, RZ, R96 ;  /* 0x000000ffff707224 */ /* 0x000fe200078e0060 */
[----:B------:R-:W-:-:S07]  /*8640*/  MOV R79, 0xffffffff ;  /* 0xffffffff004f7802 */ /* 0x000fce0000000f00 */
[----:B01234-:R-:W-:Y:S05]  /*8650*/  WARPSYNC.COLLECTIVE R79, `(.L_x_4108) ;  /* 0x000000004f087348 */ /* 0x01ffea0003c00000 */
[----:B0-----:R0:W0:Y:S02]  /*8660*/  SHFL.IDX P0, R79, R75, R112, R45 ;  /* 0x000000704b4f7389 */ /* 0x001024000000002d */
[----:B01234-:R-:W-:Y:S05]  /*8670*/  ENDCOLLECTIVE ;  /* 0x000000000000791b */ /* 0x01ffea0003800000 */
.L_x_4108:
[----:B------:R-:W-:Y:S05]  /*8680*/  BSYNC B2 ;  /* 0x0000000000027941 */ /* 0x000fea0003800000 */
.L_x_4107:
[----:B------:R-:W-:Y:S01]  /*8690*/  IMAD.MOV.U32 R112, RZ, RZ, R79 ;  /* 0x000000ffff707224 */ /* 0x000fe200078e004f */
[----:B------:R-:W-:Y:S06]  /*86a0*/  BRA `(.L_x_4109) ;  /* 0xffffffdc009c7947 */ /* 0x000fec000383ffff */
.L_x_4008:
[----:B------:R-:W-:Y:S01]  /*86b0*/  BSSY B2, `(.L_x_4110) ;  /* 0x0000006000027945 */ /* 0x000fe20003800000 */
[----:B------:R-:W-:Y:S02]  /*86c0*/  IMAD.MOV.U32 R112, RZ, RZ, R98 ;  /* 0x000000ffff707224 */ /* 0x000fe400078e0062 */
[----:B------:R-:W-:-:S07]  /*86d0*/  IMAD.MOV.U32 R79, RZ, RZ, -0x1 ;  /* 0xffffffffff4f7424 */ /* 0x000fce00078e00ff */
[----:B01234-:R-:W-:Y:S05]  /*86e0*/  WARPSYNC.COLLECTIVE R79, `(.L_x_4111) ;  /* 0x000000004f087348 */ /* 0x01ffea0003c00000 */
[----:B0-----:R0:W0:Y:S02]  /*86f0*/  SHFL.IDX P0, R79, R75, R112, R45 ;  /* 0x000000704b4f7389 */ /* 0x001024000000002d */
[----:B01234-:R-:W-:Y:S05]  /*8700*/  ENDCOLLECTIVE ;  /* 0x000000000000791b */ /* 0x01ffea0003800000 */
.L_x_4111:
[----:B------:R-:W-:Y:S05]  /*8710*/  BSYNC B2 ;  /* 0x0000000000027941 */ /* 0x000fea0003800000 */
.L_x_4110:
[----:B------:R-:W-:Y:S05]  /*8720*/  BRA `(.L_x_4112) ;  /* 0xffffffdc009c7947 */ /* 0x000fea000383ffff */
.L_x_4011:
[----:B------:R-:W-:Y:S01]  /*8730*/  BSSY B2, `(.L_x_4113) ;  /* 0x0000006000027945 */ /* 0x000fe20003800000 */
[----:B------:R-:W-:Y:S02]  /*8740*/  IMAD.MOV.U32 R112, RZ, RZ, R100 ;  /* 0x000000ffff707224 */ /* 0x000fe400078e0064 */
[----:B------:R-:W-:-:S07]  /*8750*/  IMAD.MOV.U32 R79, RZ, RZ, -0x1 ;  /* 0xffffffffff4f7424 */ /* 0x000fce00078e00ff */
[----:B01234-:R-:W-:Y:S05]  /*8760*/  WARPSYNC.COLLECTIVE R79, `(.L_x_4114) ;  /* 0x000000004f087348 */ /* 0x01ffea0003c00000 */
[----:B0-----:R0:W0:Y:S02]  /*8770*/  SHFL.IDX P0, R79, R75, R112, R45 ;  /* 0x000000704b4f7389 */ /* 0x001024000000002d */
[----:B01234-:R-:W-:Y:S05]  /*8780*/  ENDCOLLECTIVE ;  /* 0x000000000000791b */ /* 0x01ffea0003800000 */
.L_x_4114:
[----:B------:R-:W-:Y:S05]  /*8790*/  BSYNC B2 ;  /* 0x0000000000027941 */ /* 0x000fea0003800000 */
.L_x_4113:
[----:B------:R-:W-:Y:S01]  /*87a0*/  MOV R112, R79 ;  /* 0x0000004f00707202 */ /* 0x000fe20000000f00 */
[----:B------:R-:W-:Y:S06]  /*87b0*/  BRA `(.L_x_4115) ;  /* 0xffffffdc00987947 */ /* 0x000fec000383ffff */
.L_x_4014:
[----:B------:R-:W-:Y:S01]  /*87c0*/  BSSY B2, `(.L_x_4116) ;  /* 0x0000006000027945 */ /* 0x000fe20003800000 */
[----:B------:R-:W-:Y:S02]  /*87d0*/  IMAD.MOV.U32 R112, RZ, RZ, R102 ;  /* 0x000000ffff707224 */ /* 0x000fe400078e0066 */
[----:B------:R-:W-:-:S07]  /*87e0*/  IMAD.MOV.U32 R79, RZ, RZ, -0x1 ;  /* 0xffffffffff4f7424 */ /* 0x000fce00078e00ff */
[----:B01234-:R-:W-:Y:S05]  /*87f0*/  WARPSYNC.COLLECTIVE R79, `(.L_x_4117) ;  /* 0x000000004f087348 */ /* 0x01ffea0003c00000 */
[----:B0-----:R0:W0:Y:S02]  /*8800*/  SHFL.IDX P0, R79, R75, R112, R45 ;  /* 0x000000704b4f7389 */ /* 0x001024000000002d */
[----:B01234-:R-:W-:Y:S05]  /*8810*/  ENDCOLLECTIVE ;  /* 0x000000000000791b */ /* 0x01ffea0003800000 */
.L_x_4117:
[----:B------:R-:W-:Y:S05]  /*8820*/  BSYNC B2 ;  /* 0x0000000000027941 */ /* 0x000fea0003800000 */
.L_x_4116:
[----:B------:R-:W-:Y:S05]  /*8830*/  BRA `(.L_x_4118) ;  /* 0xffffffdc00987947 */ /* 0x000fea000383ffff */
.L_x_4017:
[----:B------:R-:W-:Y:S01]  /*8840*/  BSSY B2, `(.L_x_4119) ;  /* 0x0000006000027945 */ /* 0x000fe20003800000 */
[----:B------:R-:W-:Y:S02]  /*8850*/  IMAD.MOV.U32 R112, RZ, RZ, R104 ;  /* 0x000000ffff707224 */ /* 0x000fe400078e0068 */
[----:B------:R-:W-:-:S07]  /*8860*/  IMAD.MOV.U32 R79, RZ, RZ, -0x1 ;  /* 0xffffffffff4f7424 */ /* 0x000fce00078e00ff */
[----:B01234-:R-:W-:Y:S05]  /*8870*/  WARPSYNC.COLLECTIVE R79, `(.L_x_4120) ;  /* 0x000000004f087348 */ /* 0x01ffea0003c00000 */
[----:B0-----:R0:W0:Y:S02]  /*8880*/  SHFL.IDX P0, R79, R75, R112, R45 ;  /* 0x000000704b4f7389 */ /* 0x001024000000002d */
[----:B01234-:R-:W-:Y:S05]  /*8890*/  ENDCOLLECTIVE ;  /* 0x000000000000791b */ /* 0x01ffea0003800000 */
.L_x_4120:
[----:B------:R-:W-:Y:S05]  /*88a0*/  BSYNC B2 ;  /* 0x0000000000027941 */ /* 0x000fea0003800000 */
.L_x_4119:
[----:B------:R-:W-:Y:S01]  /*88b0*/  IMAD.MOV.U32 R112, RZ, RZ, R79 ;  /* 0x000000ffff707224 */ /* 0x000fe200078e004f */
[----:B------:R-:W-:Y:S06]  /*88c0*/  BRA `(.L_x_4121) ;  /* 0xffffffdc00947947 */ /* 0x000fec000383ffff */
.L_x_4020:
[----:B------:R-:W-:Y:S01]  /*88d0*/  BSSY B2, `(.L_x_4122) ;  /* 0x0000006000027945 */ /* 0x000fe20003800000 */
[----:B------:R-:W-:Y:S01]  /*88e0*/  MOV R112, R106 ;  /* 0x0000006a00707202 */ /* 0x000fe20000000f00 */
[----:B------:R-:W-:-:S07]  /*88f0*/  IMAD.MOV.U32 R79, RZ, RZ, -0x1 ;  /* 0xffffffffff4f7424 */ /* 0x000fce00078e00ff */
[----:B01234-:R-:W-:Y:S05]  /*8900*/  WARPSYNC.COLLECTIVE R79, `(.L_x_4123) ;  /* 0x000000004f087348 */ /* 0x01ffea0003c00000 */
[----:B0-----:R0:W0:Y:S02]  /*8910*/  SHFL.IDX P0, R79, R75, R112, R45 ;  /* 0x000000704b4f7389 */ /* 0x001024000000002d */
[----:B01234-:R-:W-:Y:S05]  /*8920*/  ENDCOLLECTIVE ;  /* 0x000000000000791b */ /* 0x01ffea0003800000 */
.L_x_4123:
[----:B------:R-:W-:Y:S05]  /*8930*/  BSYNC B2 ;  /* 0x0000000000027941 */ /* 0x000fea0003800000 */
.L_x_4122:
[----:B------:R-:W-:Y:S05]  /*8940*/  BRA `(.L_x_4124) ;  /* 0xffffffdc00947947 */ /* 0x000fea000383ffff */
.L_x_4023:
[----:B------:R-:W-:Y:S01]  /*8950*/  BSSY B2, `(.L_x_4125) ;  /* 0x0000006000027945 */ /* 0x000fe20003800000 */
[----:B------:R-:W-:Y:S02]  /*8960*/  IMAD.MOV.U32 R112, RZ, RZ, R46 ;  /* 0x000000ffff707224 */ /* 0x000fe400078e002e */
[----:B------:R-:W-:-:S07]  /*8970*/  IMAD.MOV.U32 R79, RZ, RZ, -0x1 ;  /* 0xffffffffff4f7424 */ /* 0x000fce00078e00ff */
[----:B01234-:R-:W-:Y:S05]  /*8980*/  WARPSYNC.COLLECTIVE R79, `(.L_x_4126) ;  /* 0x000000004f087348 */ /* 0x01ffea0003c00000 */
[----:B0-----:R0:W0:Y:S02]  /*8990*/  SHFL.IDX P0, R79, R75, R112, R45 ;  /* 0x000000704b4f7389 */ /* 0x001024000000002d */
[----:B01234-:R-:W-:Y:S05]  /*89a0*/  ENDCOLLECTIVE ;  /* 0x000000000000791b */ /* 0x01ffea0003800000 */
.L_x_4126:
[----:B------:R-:W-:Y:S05]  /*89b0*/  BSYNC B2 ;  /* 0x0000000000027941 */ /* 0x000fea0003800000 */
.L_x_4125:
[----:B------:R-:W-:Y:S01]  /*89c0*/  IMAD.MOV.U32 R75, RZ, RZ, R79 ;  /* 0x000000ffff4b7224 */ /* 0x000fe200078e004f */
[----:B------:R-:W-:Y:S06]  /*89d0*/  BRA `(.L_x_4127) ;  /* 0xffffffdc00907947 */ /* 0x000fec000383ffff */
.L_x_4128:
        /* <DEDUP_REMOVED lines=10> */
.L_x_20483:


//--------------------- .text._Z9cuda_gemmIiLi128ELi16ELi1ELi64ELi32ELi32ELi1EEviiiPT_S1_S1_ii --------------------------
	.section	.text._Z9cuda_gemmIiLi128ELi16ELi1ELi64ELi32ELi32ELi1EEviiiPT_S1_S1_ii,"ax",@progbits
	.align	128
        .global         _Z9cuda_gemmIiLi128ELi16ELi1ELi64ELi32ELi32ELi1EEviiiPT_S1_S1_ii
        .type           _Z9cuda_gemmIiLi128ELi16ELi1ELi64ELi32ELi32ELi1EEviiiPT_S1_S1_ii,@function
        .size           _Z9cuda_gemmIiLi128ELi16ELi1ELi64ELi32ELi32ELi1EEviiiPT_S1_S1_ii,(.L_x_20330 - _Z9cuda_gemmIiLi128ELi16ELi1ELi64ELi32ELi32ELi1EEviiiPT_S1_S1_ii)
        .other          _Z9cuda_gemmIiLi128ELi16ELi1ELi64ELi32ELi32ELi1EEviiiPT_S1_S1_ii,@"STO_CUDA_ENTRY STV_DEFAULT"
_Z9cuda_gemmIiLi128ELi16ELi1ELi64ELi32ELi32ELi1EEviiiPT_S1_S1_ii:
.text._Z9cuda_gemmIiLi128ELi16ELi1ELi64ELi32ELi32ELi1EEviiiPT_S1_S1_ii:
        /* <DEDUP_REMOVED lines=9> */
[----:B------:R-:W-:Y:S05]  /*0090*/  CALL.REL.NOINC `($__internal_40_$__cuda_sm20_div_u16) ;  /* 0x0000002c00787944 */ /* 0x000fea0003c00000 */
        /* <DEDUP_REMOVED lines=15> */
.L_x_4131:
        /* <DEDUP_REMOVED lines=13> */
.L_x_4130:
[----:B--2---:R-:W-:Y:S05]  /*0260*/  BSYNC.RECONVERGENT B0 ;  /* 0x0000000000007941 */ /* 0x004fea0003800200 */
.L_x_4129:
[----:B------:R-:W-:Y:S01]  /*0270*/  BSSY.RECONVERGENT B0, `(.L_x_4132) ;  /* 0x0000028000007945 */ /* 0x000fe20003800200 */
[----:B0-----:R-:W-:-:S07]  /*0280*/  LEA R81, R19, R14, 0x18 ;  /* 0x0000000e13517211 */ /* 0x001fce00078ec0ff */
.L_x_4133:
        /* <DEDUP_REMOVED lines=11> */
[----:B------:R-:W-:Y:S02]  /*0340*/  LOP3.LUT R12, R13, 0x1f, RZ, 0xc0, !PT ;  /* 0x0000001f0d0c7812 */ /* 0x000fe400078ec0ff */
[----:B------:R-:W-:-:S03]  /*0350*/  SHF.R.U32.HI R16, RZ, 0x3, R13 ;  /* 0x00000003ff107819 */ /* 0x000fc6000001160d */
[----:B------:R-:W-:Y:S01]  /*0360*/  IMAD R13, R12, 0x84, R81 ;  /* 0x000000840c0d7824 */ /* 0x000fe200078e0251 */
[----:B------:R-:W-:Y:S02]  /*0370*/  SHF.R.U32.HI R12, RZ, 0x3, R21 ;  /* 0x00000003ff0c7819 */ /* 0x000fe40000011615 */
[----:B------:R-:W-:Y:S02]  /*0380*/  LOP3.LUT R0, R21, 0x1f, RZ, 0xc0, !PT ;  /* 0x0000001f15007812 */ /* 0x000fe400078ec0ff */
[----:B0-----:R-:W-:Y:S02]  /*0390*/  LOP3.LUT R11, R15, 0x1f, RZ, 0xc0, !PT ;  /* 0x0000001f0f0b7812 */ /* 0x001fe400078ec0ff */
[----:B------:R-:W-:Y:S02]  /*03a0*/  SHF.R.U32.HI R15, RZ, 0x3, R15 ;  /* 0x00000003ff0f7819 */ /* 0x000fe4000001160f */
[----:B-1----:R-:W-:Y:S02]  /*03b0*/  LOP3.LUT R3, R12, 0x1ffffffc, RZ, 0xc0, !PT ;  /* 0x1ffffffc0c037812 */ /* 0x002fe400078ec0ff */
[----:B----4-:R-:W-:-:S02]  /*03c0*/  LOP3.LUT R5, R17, 0x1f, RZ, 0xc0, !PT ;  /* 0x0000001f11057812 */ /* 0x010fc400078ec0ff */
[----:B------:R-:W-:Y:S01]  /*03d0*/  SHF.R.U32.HI R12, RZ, 0x3, R17 ;  /* 0x00000003ff0c7819 */ /* 0x000fe20000011611 */
[--C-:B------:R-:W-:Y:S01]  /*03e0*/  IMAD R0, R0, 0x84, R81.reuse ;  /* 0x0000008400007824 */ /* 0x100fe200078e0251 */
[----:B------:R-:W-:Y:S01]  /*03f0*/  LOP3.LUT R16, R16, 0x1ffffffc, RZ, 0xc0, !PT ;  /* 0x1ffffffc10107812 */ /* 0x000fe200078ec0ff */
[--C-:B------:R-:W-:Y:S01]  /*0400*/  IMAD R11, R11, 0x84, R81.reuse ;  /* 0x000000840b0b7824 */ /* 0x100fe200078e0251 */
[----:B------:R-:W-:Y:S01]  /*0410*/  LOP3.LUT R6, R15, 0x1ffffffc, RZ, 0xc0, !PT ;  /* 0x1ffffffc0f067812 */ /* 0x000fe200078ec0ff */
[----:B------:R-:W-:Y:S01]  /*0420*/  IMAD R5, R5, 0x84, R81 ;  /* 0x0000008405057824 */ /* 0x000fe200078e0251 */
[----:B------:R-:W-:Y:S01]  /*0430*/  LOP3.LUT R12, R12, 0x1ffffffc, RZ, 0xc0, !PT ;  /* 0x1ffffffc0c0c7812 */ /* 0x000fe200078ec0ff */
[----:B------:R-:W-:Y:S01]  /*0440*/  IMAD.IADD R15, R13, 0x1, R16 ;  /* 0x000000010d0f7824 */ /* 0x000fe200078e0210 */
[----:B------:R-:W-:Y:S01]  /*0450*/  IADD3 R3, PT, PT, R0, R3, RZ ;  /* 0x0000000300037210 */ /* 0x000fe20007ffe0ff */
        /* <DEDUP_REMOVED lines=10> */
.L_x_4132:
        /* <DEDUP_REMOVED lines=19> */
[C---:B------:R-:W-:Y:S01]  /*0630*/  VIADD R44, R89.reuse, 0x8 ;  /* 0x00000008592c7836 */ /* 0x040fe20000000000 */
[----:B-1----:R-:W0:Y:S01]  /*0640*/  MUFU.RCP R0, R0 ;  /* 0x0000000000007308 */ /* 0x002e220000001000 */
        /* <DEDUP_REMOVED lines=25> */
[C---:B------:R-:W-:Y:S01]  /*07e0*/  IADD3 R20, PT, PT, R89.reuse, -0x1, RZ ;  /* 0xffffffff59147810 */ /* 0x040fe20007ffe0ff */
[C---:B------:R-:W-:Y:S01]  /*07f0*/  VIADD R26, R89.reuse, 0x1b ;  /* 0x0000001b591a7836 */ /* 0x040fe20000000000 */
[----:B------:R-:W-:Y:S01]  /*0800*/  LOP3.LUT R52, R84, 0x10, RZ, 0x3c, !PT ;  /* 0x0000001054347812 */ /* 0x000fe200078e3cff */
[----:B------:R-:W-:Y:S01]  /*0810*/  VIADD R24, R89, 0x1d ;  /* 0x0000001d59187836 */ /* 0x000fe20000000000 */
[----:B------:R-:W-:Y:S01]  /*0820*/  LOP3.LUT R51, R51, 0x1f, RZ, 0xc0, !PT ;  /* 0x0000001f33337812 */ /* 0x000fe200078ec0ff */
[----:B0-----:R-:W-:Y:S01]  /*0830*/  IMAD.MOV.U32 R2, RZ, RZ, RZ ;  /* 0x000000ffff027224 */ /* 0x001fe200078e00ff */
[----:B------:R-:W-:Y:S01]  /*0840*/  LOP3.LUT R50, R50, 0x1f, RZ, 0xc0, !PT ;  /* 0x0000001f32327812 */ /* 0x000fe200078ec0ff */
[----:B------:R-:W-:Y:S01]  /*0850*/  VIADD R23, R89, 0x1e ;  /* 0x0000001e59177836 */ /* 0x000fe20000000000 */
[----:B------:R-:W-:Y:S01]  /*0860*/  LOP3.LUT R49, R49, 0x1f, RZ, 0xc0, !PT ;  /* 0x0000001f31317812 */ /* 0x000fe200078ec0ff */
[----:B------:R-:W-:Y:S01]  /*0870*/  VIADD R53, R86, UR8 ;  /* 0x0000000856357c36 */ /* 0x000fe20008000000 */
[----:B------:R-:W-:Y:S01]  /*0880*/  LOP3.LUT R48, R48, 0x1f, RZ, 0xc0, !PT ;  /* 0x0000001f30307812 */ /* 0x000fe200078ec0ff */
[----:B------:R-:W-:Y:S01]  /*0890*/  IMAD R81, R84, 0x4, R81 ;  /* 0x0000000454517824 */ /* 0x000fe200078e0251 */
[----:B-1----:R-:W-:Y:S01]  /*08a0*/  IADD3 R7, PT, PT, RZ, -R3, RZ ;  /* 0x80000003ff077210 */ /* 0x002fe20007ffe0ff */
[----:B------:R-:W-:Y:S01]  /*08b0*/  IMAD.U32 R54, RZ, RZ, UR4 ;  /* 0x00000004ff367e24 */ /* 0x000fe2000f8e00ff */
[----:B------:R-:W-:Y:S01]  /*08c0*/  LOP3.LUT R47, R47, 0x1f, RZ, 0xc0, !PT ;  /* 0x0000001f2f2f7812 */ /* 0x000fe200078ec0ff */
[----:B------:R-:W-:Y:S01]  /*08d0*/  VIADD R88, R53, UR8 ;  /* 0x0000000835587c36 */ /* 0x000fe20008000000 */
[----:B------:R-:W-:Y:S01]  /*08e0*/  LOP3.LUT R46, R46, 0x1f, RZ, 0xc0, !PT ;  /* 0x0000001f2e2e7812 */ /* 0x000fe200078ec0ff */
[----:B------:R-:W-:Y:S01]  /*08f0*/  IMAD R7, R7, UR8, RZ ;  /* 0x0000000807077c24 */ /* 0x000fe2000f8e02ff */
[----:B------:R-:W-:Y:S01]  /*0900*/  LOP3.LUT R45, R45, 0x1f, RZ, 0xc0, !PT ;  /* 0x0000001f2d2d7812 */ /* 0x000fe200078ec0ff */
[----:B------:R-:W-:Y:S01]  /*0910*/  USHF.R.U32.HI UR7, URZ, 0x1, UR8 ;  /* 0x00000001ff077899 */ /* 0x000fe20008011608 */
        /* <DEDUP_REMOVED lines=20> */
[----:B------:R-:W-:Y:S02]  /*0a60*/  LEA R22, R89, R0, 0x2 ;  /* 0x0000000059167211 */ /* 0x000fe400078e10ff */
[----:B------:R-:W-:Y:S02]  /*0a70*/  LOP3.LUT R35, R35, 0x1f, RZ, 0xc0, !PT ;  /* 0x0000001f23237812 */ /* 0x000fe400078ec0ff */
[----:B------:R-:W-:-:S02]  /*0a80*/  LOP3.LUT R34, R34, 0x1f, RZ, 0xc0, !PT ;  /* 0x0000001f22227812 */ /* 0x000fc400078ec0ff */
[----:B------:R-:W-:Y:S01]  /*0a90*/  LOP3.LUT R33, R33, 0x1f, RZ, 0xc0, !PT ;  /* 0x0000001f21217812 */ /* 0x000fe200078ec0ff */
[----:B------:R-:W-:Y:S01]  /*0aa0*/  @P0 VIADD R3, R3, 0x1 ;  /* 0x0000000103030836 */ /* 0x000fe20000000000 */
[----:B------:R-:W-:Y:S02]  /*0ab0*/  @P0 IADD3 R5, PT, PT, R5, -UR8, RZ ;  /* 0x8000000805050c10 */ /* 0x000fe4000fffe0ff */
[----:B------:R-:W-:Y:S02]  /*0ac0*/  ISETP.GE.U32.AND P0, PT, R84, 0x1a, PT ;  /* 0x0000001a5400780c */ /* 0x000fe40003f06070 */
[----:B------:R-:W-:Y:S01]  /*0ad0*/  ISETP.GE.U32.AND P1, PT, R5, UR8, PT ;  /* 0x0000000805007c0c */ /* 0x000fe2000bf26070 */
[----:B------:R-:W-:Y:S01]  /*0ae0*/  IMAD R5, R83, 0x20, R84 ;  /* 0x0000002053057824 */ /* 0x000fe200078e0254 */
[----:B------:R-:W-:Y:S02]  /*0af0*/  LOP3.LUT R32, R32, 0x1f, RZ, 0xc0, !PT ;  /* 0x0000001f20207812 */ /* 0x000fe400078ec0ff */
[----:B------:R-:W-:Y:S01]  /*0b00*/  LOP3.LUT R31, R31, 0x1f, RZ, 0xc0, !PT ;  /* 0x0000001f1f1f7812 */ /* 0x000fe200078ec0ff */
[----:B------:R-:W-:Y:S01]  /*0b10*/  IMAD.U32 R80, R5, 0x4, R0 ;  /* 0x0000000405507824 */ /* 0x000fe200078e0000 */
[----:B------:R-:W-:-:S02]  /*0b20*/  LOP3.LUT R30, R30, 0x1f, RZ, 0xc0, !PT ;  /* 0x0000001f1e1e7812 */ /* 0x000fc400078ec0ff */
[----:B------:R-:W-:Y:S02]  /*0b30*/  LOP3.LUT R29, R29, 0x1f, RZ, 0xc0, !PT ;  /* 0x0000001f1d1d7812 */ /* 0x000fe400078ec0ff */
[----:B------:R-:W-:Y:S02]  /*0b40*/  IADD3 R79, PT, PT, R80, -0x80, RZ ;  /* 0xffffff80504f7810 */ /* 0x000fe40007ffe0ff */
[----:B------:R-:W-:Y:S01]  /*0b50*/  LOP3.LUT R28, R28, 0x1f, RZ, 0xc0, !PT ;  /* 0x0000001f1c1c7812 */ /* 0x000fe200078ec0ff */
[----:B------:R-:W-:Y:S01]  /*0b60*/  @P1 VIADD R3, R3, 0x1 ;  /* 0x0000000103031836 */ /* 0x000fe20000000000 */
[----:B------:R-:W-:Y:S01]  /*0b70*/  @!P2 LOP3.LUT R3, RZ, UR8, RZ, 0x33, !PT ;  /* 0x00000008ff03ac12 */ /* 0x000fe2000f8e33ff */
[--C-:B------:R-:W-:Y:S01]  /*0b80*/  IMAD.MOV.U32 R78, RZ, RZ, R79.reuse ;  /* 0x000000ffff4e7224 */ /* 0x100fe200078e004f */
[C---:B------:R-:W-:Y:S01]  /*0b90*/  ISETP.NE.AND P2, PT, R84.reuse, 0x1f, PT ;  /* 0x0000001f5400780c */ /* 0x040fe20003f45270 */
[--C-:B------:R-:W-:Y:S01]  /*0ba0*/  IMAD.MOV.U32 R77, RZ, RZ, R79.reuse ;  /* 0x000000ffff4d7224 */ /* 0x100fe200078e004f */
[C---:B------:R-:W-:Y:S01]  /*0bb0*/  ISETP.GE.U32.AND P1, PT, R84.reuse, 0x19, PT ;  /* 0x000000195400780c */ /* 0x040fe20003f26070 */
[--C-:B------:R-:W-:Y:S01]  /*0bc0*/  IMAD.MOV.U32 R76, RZ, RZ, R79.reuse ;  /* 0x000000ffff4c7224 */ /* 0x100fe200078e004f */
[-C--:B------:R-:W-:Y:S01]  /*0bd0*/  MOV R75, R79.reuse ;  /* 0x0000004f004b7202 */ /* 0x080fe20000000f00 */
[--C-:B------:R-:W-:Y:S01]  /*0be0*/  @!P3 IMAD.MOV R77, RZ, RZ, R80.reuse ;  /* 0x000000ffff4db224 */ /* 0x100fe200078e0250 */
[C---:B------:R-:W-:Y:S01]  /*0bf0*/  ISETP.GE.U32.AND P3, PT, R84.reuse, 0x17, PT ;  /* 0x000000175400780c */ /* 0x040fe20003f66070 */
[--C-:B------:R-:W-:Y:S01]  /*0c00*/  @!P4 IMAD.MOV R76, RZ, RZ, R80.reuse ;  /* 0x000000ffff4cc224 */ /* 0x100fe200078e0250 */
[----:B------:R-:W-:Y:S01]  /*0c10*/  ISETP.GE.U32.AND P4, PT, R84, 0x16, PT ;  /* 0x000000165400780c */ /* 0x000fe20003f86070 */
[--C-:B------:R-:W-:Y:S01]  /*0c20*/  IMAD.MOV.U32 R74, RZ, RZ, R79.reuse ;  /* 0x000000ffff4a7224 */ /* 0x100fe200078e004f */
[-C--:B------:R-:W-:Y:S01]  /*0c30*/  MOV R72, R79.reuse ;  /* 0x0000004f00487202 */ /* 0x080fe20000000f00 */
[--C-:B------:R-:W-:Y:S01]  /*0c40*/  IMAD.MOV.U32 R73, RZ, RZ, R79.reuse ;  /* 0x000000ffff497224 */ /* 0x100fe200078e004f */
[-C--:B------:R-:W-:Y:S01]  /*0c50*/  MOV R69, R79.reuse ;  /* 0x0000004f00457202 */ /* 0x080fe20000000f00 */
[--C-:B------:R-:W-:Y:S01]  /*0c60*/  IMAD.MOV.U32 R71, RZ, RZ, R79.reuse ;  /* 0x000000ffff477224 */ /* 0x100fe200078e004f */
[----:B------:R-:W-:Y:S01]  /*0c70*/  @P2 IADD3 R78, PT, PT, R80, RZ, RZ ;  /* 0x000000ff504e2210 */ /* 0x000fe20007ffe0ff */
[--C-:B------:R-:W-:Y:S01]  /*0c80*/  IMAD.MOV.U32 R70, RZ, RZ, R79.reuse ;  /* 0x000000ffff467224 */ /* 0x100fe200078e004f */
[----:B------:R-:W-:Y:S01]  /*0c90*/  ISETP.GE.U32.AND P2, PT, R84, 0x18, PT ;  /* 0x000000185400780c */ /* 0x000fe20003f46070 */
[--C-:B------:R-:W-:Y:S01]  /*0ca0*/  @!P6 IMAD.MOV R74, RZ, RZ, R80.reuse ;  /* 0x000000ffff4ae224 */ /* 0x100fe200078e0250 */
[C---:B------:R-:W-:Y:S01]  /*0cb0*/  @!P5 IADD3 R75, PT, PT, R80.reuse, RZ, RZ ;  /* 0x000000ff504bd210 */ /* 0x040fe20007ffe0ff */
[--C-:B------:R-:W-:Y:S01]  /*0cc0*/  @!P0 IMAD.MOV R73, RZ, RZ, R80.reuse ;  /* 0x000000ffff498224 */ /* 0x100fe200078e0250 */
[C---:B------:R-:W-:Y:S01]  /*0cd0*/  @!P1 IADD3 R72, PT, PT, R80.reuse, RZ, RZ ;  /* 0x000000ff50489210 */ /* 0x040fe20007ffe0ff */
[--C-:B------:R-:W-:Y:S01]  /*0ce0*/  @!P3 IMAD.MOV R70, RZ, RZ, R80.reuse ;  /* 0x000000ffff46b224 */ /* 0x100fe200078e0250 */
[----:B------:R-:W-:Y:S01]  /*0cf0*/  @!P4 IADD3 R69, PT, PT, R80, RZ, RZ ;  /* 0x000000ff5045c210 */ /* 0x000fe20007ffe0ff */
[--C-:B------:R-:W-:Y:S01]  /*0d00*/  IMAD.MOV.U32 R68, RZ, RZ, R79.reuse ;  /* 0x000000ffff447224 */ /* 0x100fe200078e004f */
[C---:B------:R-:W-:Y:S01]  /*0d10*/  ISETP.GE.U32.AND P5, PT, R84.reuse, 0x15, PT ;  /* 0x000000155400780c */ /* 0x040fe20003fa6070 */
[--C-:B------:R-:W-:Y:S01]  /*0d20*/  IMAD.MOV.U32 R67, RZ, RZ, R79.reuse ;  /* 0x000000ffff437224 */ /* 0x100fe200078e004f */
[C---:B------:R-:W-:Y:S01]  /*0d30*/  ISETP.GE.U32.AND P6, PT, R84.reuse, 0x14, PT ;  /* 0x000000145400780c */ /* 0x040fe20003fc6070 */
[--C-:B------:R-:W-:Y:S01]  /*0d40*/  IMAD.MOV.U32 R65, RZ, RZ, R79.reuse ;  /* 0x000000ffff417224 */ /* 0x100fe200078e004f */
        /* <DEDUP_REMOVED lines=8> */
[----:B------:R-:W-:Y:S01]  /*0dd0*/  ISETP.GE.U32.AND P4, PT, R84, 0xf, PT ;  /* 0x0000000f5400780c */ /* 0x000fe20003f86070 */
[--C-:B------:R-:W-:Y:S01]  /*0de0*/  @!P5 IMAD.MOV R68, RZ, RZ, R80.reuse ;  /* 0x000000ffff44d224 */ /* 0x100fe200078e0250 */
[-C--:B------:R-:W-:Y:S01]  /*0df0*/  MOV R66, R79.reuse ;  /* 0x0000004f00427202 */ /* 0x080fe20000000f00 */
[--C-:B------:R-:W-:Y:S01]  /*0e00*/  @!P6 IMAD.MOV R67, RZ, RZ, R80.reuse ;  /* 0x000000ffff43e224 */ /* 0x100fe200078e0250 */
[-C--:B------:R-:W-:Y:S01]  /*0e10*/  MOV R63, R79.reuse ;  /* 0x0000004f003f7202 */ /* 0x080fe20000000f00 */
[--C-:B------:R-:W-:Y:S01]  /*0e20*/  IMAD.MOV.U32 R59, RZ, RZ, R79.reuse ;  /* 0x000000ffff3b7224 */ /* 0x100fe200078e004f */
[----:B------:R-:W-:Y:S01]  /*0e30*/  @!P0 IADD3 R66, PT, PT, R80, RZ, RZ ;  /* 0x000000ff50428210 */ /* 0x000fe20007ffe0ff */
[--C-:B------:R-:W-:Y:S01]  /*0e40*/  @!P1 IMAD.MOV R65, RZ, RZ, R80.reuse ;  /* 0x000000ffff419224 */ /* 0x100fe200078e0250 */
[C---:B------:R-:W-:Y:S01]  /*0e50*/  ISETP.GE.U32.AND P5, PT, R84.reuse, 0xe, PT ;  /* 0x0000000e5400780c */ /* 0x040fe20003fa6070 */
[--C-:B------:R-:W-:Y:S01]  /*0e60*/  @!P2 IMAD.MOV R64, RZ, RZ, R80.reuse ;  /* 0x000000ffff40a224 */ /* 0x100fe200078e0250 */
[----:B------:R-:W-:Y:S01]  /*0e70*/  ISETP.GE.U32.AND P6, PT, R84, 0xd, PT ;  /* 0x0000000d5400780c */ /* 0x000fe20003fc6070 */
[--C-:B------:R-:W-:Y:S01]  /*0e80*/  IMAD.MOV.U32 R58, RZ, RZ, R79.reuse ;  /* 0x000000ffff3a7224 */ /* 0x100fe200078e004f */
[----:B------:R-:W-:Y:S01]  /*0e90*/  @!P3 IADD3 R63, PT, PT, R80, RZ, RZ ;  /* 0x000000ff503fb210 */ /* 0x000fe20007ffe0ff */
        /* <DEDUP_REMOVED lines=8> */
[--C-:B------:R-:W-:Y:S01]  /*0f20*/  @!P5 IMAD.MOV R61, RZ, RZ, R80.reuse ;  /* 0x000000ffff3dd224 */ /* 0x100fe200078e0250 */
[----:B------:R-:W-:Y:S01]  /*0f30*/  ISETP.GE.U32.AND P4, PT, R84, 0x8, PT ;  /* 0x000000085400780c */ /* 0x000fe20003f86070 */
[--C-:B------:R-:W-:Y:S01]  /*0f40*/  IMAD.MOV.U32 R14, RZ, RZ, R79.reuse ;  /* 0x000000ffff0e7224 */ /* 0x100fe200078e004f */
[-C--:B------:R-:W-:Y:S01]  /*0f50*/  MOV R60, R79.reuse ;  /* 0x0000004f003c7202 */ /* 0x080fe20000000f00 */
[----:B------:R-:W-:Y:S01]  /*0f60*/  IMAD.MOV.U32 R12, RZ, RZ, R79 ;  /* 0x000000ffff0c7224 */ /* 0x000fe200078e004f */
[-C--:B------:R-:W-:Y:S01]  /*0f70*/  MOV R57, R79.reuse ;  /* 0x0000004f00397202 */ /* 0x080fe20000000f00 */
[--C-:B------:R-:W-:Y:S01]  /*0f80*/  @!P0 IMAD.MOV R59, RZ, RZ, R80.reuse ;  /* 0x000000ffff3b8224 */ /* 0x100fe200078e0250 */
[----:B------:R-:W-:Y:S01]  /*0f90*/  MOV R55, R79 ;  /* 0x0000004f00377202 */ /* 0x000fe20000000f00 */
[--C-:B------:R-:W-:Y:S01]  /*0fa0*/  @!P1 IMAD.MOV R58, RZ, RZ, R80.reuse ;  /* 0x000000ffff3a9224 */ /* 0x100fe200078e0250 */
[----:B------:R-:W-:Y:S01]  /*0fb0*/  @!P6 IADD3 R60, PT, PT, R80, RZ, RZ ;  /* 0x000000ff503ce210 */ /* 0x000fe20007ffe0ff */
[--C-:B------:R-:W-:Y:S01]  /*0fc0*/  @!P2 IMAD.MOV R57, RZ, RZ, R80.reuse ;  /* 0x000000ffff39a224 */ /* 0x100fe200078e0250 */
[C---:B------:R-:W-:Y:S01]  /*0fd0*/  ISETP.GE.U32.AND P5, PT, R84.reuse, 0x7, PT ;  /* 0x000000075400780c */ /* 0x040fe20003fa6070 */
[----:B------:R-:W-:Y:S01]  /*0fe0*/  @!P3 IMAD.MOV R56, RZ, RZ, R80 ;  /* 0x000000ffff38b224 */ /* 0x000fe200078e0250 */
[----:B------:R-:W-:-:S02]  /*0ff0*/  ISETP.GE.U32.AND P6, PT, R84, 0x6, PT ;  /* 0x000000065400780c */ /* 0x000fc40003fc6070 */
[----:B------:R-:W-:Y:S02]  /*1000*/  @!P4 IADD3 R55, PT, PT, R80, RZ, RZ ;  /* 0x000000ff5037c210 */ /* 0x000fe40007ffe0ff */
[C---:B------:R-:W-:Y:S02]  /*1010*/  ISETP.GE.U32.AND P0, PT, R84.reuse, 0x5, PT ;  /* 0x000000055400780c */ /* 0x040fe40003f06070 */
[C---:B------:R-:W-:Y:S02]  /*1020*/  ISETP.GE.U32.AND P1, PT, R84.reuse, 0x4, PT ;  /* 0x000000045400780c */ /* 0x040fe40003f26070 */
[C---:B------:R-:W-:Y:S02]  /*1030*/  ISETP.GE.U32.AND P2, PT, R84.reuse, 0x3, PT ;  /* 0x000000035400780c */ /* 0x040fe40003f46070 */
[C---:B------:R-:W-:Y:S01]  /*1040*/  ISETP.GE.U32.AND P3, PT, R84.reuse, 0x2, PT ;  /* 0x000000025400780c */ /* 0x040fe20003f66070 */
[----:B------:R-:W-:Y:S01]  /*1050*/  @!P5 IMAD.MOV R17, RZ, RZ, R80 ;  /* 0x000000ffff11d224 */ /* 0x000fe200078e0250 */
[----:B------:R-:W-:-:S02]  /*1060*/  ISETP.NE.AND P4, PT, R84, RZ, PT ;  /* 0x000000ff5400720c */ /* 0x000fc40003f85270 */
[----:B------:R-:W-:Y:S02]  /*1070*/  IADD3 R82, PT, PT, R82, R3, RZ ;  /* 0x0000000352527210 */ /* 0x000fe40007ffe0ff */
[-C--:B------:R-:W-:Y:S01]  /*1080*/  MOV R16, R79.reuse ;  /* 0x0000004f00107202 */ /* 0x080fe20000000f00 */
[--C-:B------:R-:W-:Y:S01]  /*1090*/  @!P0 IMAD.MOV R15, RZ, RZ, R80.reuse ;  /* 0x000000ffff0f8224 */ /* 0x100fe200078e0250 */
[----:B------:R-:W-:Y:S01]  /*10a0*/  IADD3 R0, PT, PT, R82, 0x1, RZ ;  /* 0x0000000152007810 */ /* 0x000fe20007ffe0ff */
        /* <DEDUP_REMOVED lines=10> */
[----:B------:R-:W-:Y:S02]  /*1150*/  IADD3 R19, PT, PT, R22, UR6, RZ ;  /* 0x0000000616137c10 */ /* 0x000fe4000fffe0ff */
[----:B------:R-:W-:-:S02]  /*1160*/  @!P6 IADD3 R16, PT, PT, R80, RZ, RZ ;  /* 0x000000ff5010e210 */ /* 0x000fc40007ffe0ff */
[----:B------:R-:W-:Y:S02]  /*1170*/  @!P4 IADD3 R79, PT, PT, R80, RZ, RZ ;  /* 0x000000ff504fc210 */ /* 0x000fe40007ffe0ff */
[----:B------:R-:W-:-:S07]  /*1180*/  LOP3.LUT R0, R0, 0x3, RZ, 0xc0, !PT ;  /* 0x0000000300007812 */ /* 0x000fce00078ec0ff */
.L_x_4152:
[----:B------:R-:W-:Y:S01]  /*1190*/  ISETP.GT.U32.AND P0, PT, R89, 0x3f, PT ;  /* 0x0000003f5900780c */ /* 0x000fe20003f04070 */
[----:B------:R-:W-:-:S12]  /*11a0*/  BSSY.RECONVERGENT B0, `(.L_x_4134) ;  /* 0x000003e000007945 */ /* 0x000fd80003800200 */
[----:B01234-:R-:W-:Y:S05]  /*11b0*/  @P0 BRA `(.L_x_4135) ;  /* 0x0000000000f00947 */ /* 0x01ffea0003800000 */
[----:B------:R-:W-:Y:S01]  /*11c0*/  ISETP.NE.AND P1, PT, R0, RZ, PT ;  /* 0x000000ff0000720c */ /* 0x000fe20003f25270 */
[----:B------:R-:W-:Y:S01]  /*11d0*/  BSSY.RECONVERGENT B1, `(.L_x_4136) ;  /* 0x0000017000017945 */ /* 0x000fe20003800200 */
[----:B------:R-:W-:Y:S01]  /*11e0*/  ISETP.GE.U32.AND P2, PT, R82, 0x3, PT ;  /* 0x000000035200780c */ /* 0x000fe20003f46070 */
[----:B------:R-:W-:-:S10]  /*11f0*/  IMAD.MOV.U32 R91, RZ, RZ, R89 ;  /* 0x000000ffff5b7224 */ /* 0x000fd400078e0059 */
[----:B------:R-:W-:Y:S05]  /*1200*/  @!P1 BRA `(.L_x_4137) ;  /* 0x00000000004c9947 */ /* 0x000fea0003800000 */
[----:B------:R-:W0:Y:S01]  /*1210*/  LDC.64 R2, c[0x0][0x390] ;  /* 0x0000e400ff027b82 */ /* 0x000e220000000a00 */
[----:B------:R-:W-:-:S04]  /*1220*/  IMAD R7, R54, 0x40, R89 ;  /* 0x0000004036077824 */ /* 0x000fc800078e0259 */
[----:B0-----:R-:W-:-:S06]  /*1230*/  IMAD.WIDE.U32 R4, R7, 0x4, R2 ;  /* 0x0000000407047825 */ /* 0x001fcc00078e0002 */
[----:B------:R-:W2:Y:S01]  /*1240*/  LDG.E R5, desc[UR10][R4.64] ;  /* 0x0000000a04057981 */ /* 0x000ea2000c1e1900 */
[----:B------:R-:W-:Y:S02]  /*1250*/  ISETP.NE.AND P1, PT, R0, 0x1, PT ;  /* 0x000000010000780c */ /* 0x000fe40003f25270 */
[----:B------:R-:W-:Y:S01]  /*1260*/  MOV R91, R86 ;  /* 0x00000056005b7202 */ /* 0x000fe20000000f00 */
[----:B--2---:R0:W-:Y:S10]  /*1270*/  STS [R22], R5 ;  /* 0x0000000516007388 */ /* 0x0041f40000000800 */
[----:B------:R-:W-:Y:S05]  /*1280*/  @!P1 BRA `(.L_x_4137) ;  /* 0x00000000002c9947 */ /* 0x000fea0003800000 */
[----:B------:R-:W-:Y:S01]  /*1290*/  ISETP.NE.AND P1, PT, R0, 0x2, PT ;  /* 0x000000020000780c */ /* 0x000fe20003f25270 */
[----:B0-----:R-:W-:-:S12]  /*12a0*/  VIADD R5, R7, UR8 ;  /* 0x0000000807057c36 */ /* 0x001fd80008000000 */
        /* <DEDUP_REMOVED lines=9> */
.L_x_4137:
[----:B------:R-:W-:Y:S05]  /*1340*/  BSYNC.RECONVERGENT B1 ;  /* 0x0000000000017941 */ /* 0x000fea0003800200 */
.L_x_4136:
        /* <DEDUP_REMOVED lines=13> */
.L_x_4138:
        /* <DEDUP_REMOVED lines=22> */
.L_x_4135:
[----:B------:R-:W-:Y:S05]  /*1580*/  BSYNC.RECONVERGENT B0 ;  /* 0x0000000000007941 */ /* 0x000fea0003800200 */
.L_x_4134:
[----:B------:R-:W-:Y:S06]  /*1590*/  BAR.SYNC.DEFER_BLOCKING 0x0 ;  /* 0x0000000000007b1d */ /* 0x000fec0000010000 */
[----:B------:R-:W-:Y:S05]  /*15a0*/  @P0 BRA `(.L_x_4139) ;  /* 0x0000000800440947 */ /* 0x000fea0003800000 */
[----:B------:R-:W3:Y:S01]  /*15b0*/  S2R R115, SR_CgaCtaId ;  /* 0x0000000000737919 */ /* 0x000ee20000008800 */
[----:B------:R-:W-:Y:S01]  /*15c0*/  ISETP.NE.AND P1, PT, R0, RZ, PT ;  /* 0x000000ff0000720c */ /* 0x000fe20003f25270 */
[----:B------:R-:W-:Y:S01]  /*15d0*/  BSSY.RECONVERGENT B0, `(.L_x_4140) ;  /* 0x000000d000007945 */ /* 0x000fe20003800200 */
[----:B------:R-:W-:Y:S01]  /*15e0*/  ISETP.GE.U32.AND P2, PT, R82, 0x3, PT ;  /* 0x000000035200780c */ /* 0x000fe20003f46070 */
[----:B-1----:R-:W-:-:S10]  /*15f0*/  IMAD.MOV.U32 R2, RZ, RZ, R89 ;  /* 0x000000ffff027224 */ /* 0x002fd400078e0059 */
[----:B------:R-:W-:Y:S05]  /*1600*/  @!P1 BRA `(.L_x_4141) ;  /* 0x0000000000249947 */ /* 0x000fea0003800000 */
[----:B------:R1:W-:Y:S01]  /*1610*/  STS [R21], RZ ;  /* 0x000000ff15007388 */ /* 0x0003e20000000800 */
[----:B------:R-:W-:Y:S02]  /*1620*/  ISETP.NE.AND P1, PT, R0, 0x1, PT ;  /* 0x000000010000780c */ /* 0x000fe40003f25270 */
[----:B------:R-:W-:-:S11]  /*1630*/  MOV R2, R86 ;  /* 0x0000005600027202 */ /* 0x000fd60000000f00 */
[----:B-1----:R-:W-:Y:S05]  /*1640*/  @!P1 BRA `(.L_x_4141) ;  /* 0x0000000000149947 */ /* 0x002fea0003800000 */
[----:B------:R-:W-:Y:S01]  /*1650*/  ISETP.NE.AND P1, PT, R0, 0x2, PT ;  /* 0x000000020000780c */ /* 0x000fe20003f25270 */
[----:B------:R1:W-:Y:S01]  /*1660*/  STS [R21+UR6], RZ ;  /* 0x000000ff15007988 */ /* 0x0003e20008000806 */
[----:B------:R-:W-:-:S11]  /*1670*/  IMAD.MOV.U32 R2, RZ, RZ, R53 ;  /* 0x000000ffff027224 */ /* 0x000fd600078e0035 */
[----:B------:R1:W-:Y:S01]  /*1680*/  @P1 STS [R18+UR6], RZ ;  /* 0x000000ff12001988 */ /* 0x0003e20008000806 */
[----:B------:R-:W-:-:S07]  /*1690*/  @P1 MOV R2, R88 ;  /* 0x0000005800021202 */ /* 0x000fce0000000f00 */
.L_x_4141:
[----:B------:R-:W-:Y:S05]  /*16a0*/  BSYNC.RECONVERGENT B0 ;  /* 0x0000000000007941 */ /* 0x000fea0003800200 */
.L_x_4140:
[----:B------:R-:W-:Y:S04]  /*16b0*/  BSSY.RECONVERGENT B0, `(.L_x_4142) ;  /* 0x0000010000007945 */ /* 0x000fe80003800200 */
[----:B------:R-:W-:Y:S05]  /*16c0*/  @!P2 BRA `(.L_x_4143) ;  /* 0x000000000038a947 */ /* 0x000fea0003800000 */
[----:B------:R-:W4:Y:S01]  /*16d0*/  S2R R4, SR_CgaCtaId ;  /* 0x0000000000047919 */ /* 0x000f220000008800 */
[----:B------:R-:W-:-:S05]  /*16e0*/  MOV R3, 0x400 ;  /* 0x0000040000037802 */ /* 0x000fca0000000f00 */
[----:B------:R-:W-:-:S05]  /*16f0*/  VIADD R3, R3, 0x1180 ;  /* 0x0000118003037836 */ /* 0x000fca0000000000 */
[----:B----4-:R-:W-:-:S07]  /*1700*/  LEA R7, R4, R3, 0x18 ;  /* 0x0000000304077211 */ /* 0x010fce00078ec0ff */
.L_x_4144:
[C---:B----4-:R-:W-:Y:S01]  /*1710*/  LEA R3, R2.reuse, R7, 0x2 ;  /* 0x0000000702037211 */ /* 0x050fe200078e10ff */
[----:B------:R-:W-:-:S04]  /*1720*/  VIADD R2, R2, UR6 ;  /* 0x0000000602027c36 */ /* 0x000fc80008000000 */
[----:B------:R-:W-:Y:S01]  /*1730*/  VIADD R4, R3, UR6 ;  /* 0x0000000603047c36 */ /* 0x000fe20008000000 */
[----:B------:R4:W-:Y:S01]  /*1740*/  STS [R3], RZ ;  /* 0x000000ff03007388 */ /* 0x0009e20000000800 */
[----:B------:R-:W-:-:S03]  /*1750*/  ISETP.GE.U32.AND P1, PT, R2, 0x40, PT ;  /* 0x000000400200780c */ /* 0x000fc60003f26070 */
[----:B0-----:R-:W-:Y:S01]  /*1760*/  IADD3 R5, PT, PT, R4, UR6, RZ ;  /* 0x0000000604057c10 */ /* 0x001fe2000fffe0ff */
[----:B------:R4:W-:Y:S04]  /*1770*/  STS [R3+UR6], RZ ;  /* 0x000000ff03007988 */ /* 0x0009e80008000806 */
[----:B------:R4:W-:Y:S04]  /*1780*/  STS [R4+UR6], RZ ;  /* 0x000000ff04007988 */ /* 0x0009e80008000806 */
[----:B------:R4:W-:Y:S01]  /*1790*/  STS [R5+UR6], RZ ;  /* 0x000000ff05007988 */ /* 0x0009e20008000806 */
[----:B------:R-:W-:Y:S05]  /*17a0*/  @!P1 BRA `(.L_x_4144) ;  /* 0xfffffffc00d89947 */ /* 0x000fea000383ffff */
.L_x_4143:
[----:B------:R-:W-:Y:S05]  /*17b0*/  BSYNC.RECONVERGENT B0 ;  /* 0x0000000000007941 */ /* 0x000fea0003800200 */
.L_x_4142:
[----:B------:R0:W0:Y:S01]  /*17c0*/  LDS R113, [R80] ;  /* 0x0000000050717984 */ /* 0x0000220000000800 */
[----:B------:R-:W-:-:S03]  /*17d0*/  MOV R2, 0x400 ;  /* 0x0000040000027802 */ /* 0x000fc60000000f00 */
[----:B------:R0:W0:Y:S01]  /*17e0*/  LDS R112, [R78+0x4] ;  /* 0x000004004e707984 */ /* 0x0000220000000800 */
[----:B------:R-:W-:-:S03]  /*17f0*/  IADD3 R2, PT, PT, R2, 0x1180, RZ ;  /* 0x0000118002027810 */ /* 0x000fc60007ffe0ff */
[----:B------:R0:W0:Y:S01]  /*1800*/  LDS R111, [R77+0x8] ;  /* 0x000008004d6f7984 */ /* 0x0000220000000800 */
[----:B---34-:R-:W-:Y:S02]  /*1810*/  LEA R3, R115, R2, 0x18 ;  /* 0x0000000273037211 */ /* 0x018fe400078ec0ff */
[----:B------:R-:W-:Y:S01]  /*1820*/  SHF.R.U32.HI R2, RZ, 0x1, R89 ;  /* 0x00000001ff027819 */ /* 0x000fe20000011659 */
[----:B------:R3:W4:Y:S04]  /*1830*/  LDS R110, [R76+0xc] ;  /* 0x00000c004c6e7984 */ /* 0x0007280000000800 */
        /* <DEDUP_REMOVED lines=27> */
[----:B--2-4-:R3:W0:Y:S02]  /*19f0*/  LDS R4, [R79+0x7c] ;  /* 0x00007c004f047984 */ /* 0x0146240000000800 */
.L_x_4146:
[----:B----4-:R-:W-:Y:S01]  /*1a00*/  IMAD R115, R2, 0x84, R81 ;  /* 0x0000008402737824 */ /* 0x010fe200078e0251 */
        /* <DEDUP_REMOVED lines=9> */
[----:B--2---:R-:W-:-:S04]  /*1aa0*/  IMAD R119, R113, R120, RZ ;  /* 0x0000007871777224 */ /* 0x004fc800078e02ff */
[----:B----4-:R-:W-:Y:S02]  /*1ab0*/  IMAD R120, R112, R118, R119 ;  /* 0x0000007670787224 */ /* 0x010fe400078e0277 */
[----:B------:R-:W2:Y:S02]  /*1ac0*/  SHFL.IDX PT, R118, R115, R49, 0x1f ;  /* 0x00001f3173767589 */ /* 0x000ea400000e0000 */
[----:B-----5:R-:W-:Y:S02]  /*1ad0*/  IMAD R121, R111, R121, R120 ;  /* 0x000000796f797224 */ /* 0x020fe400078e0278 */
[----:B------:R-:W4:Y:S02]  /*1ae0*/  SHFL.IDX PT, R119, R115, R48, 0x1f ;  /* 0x00001f3073777589 */ /* 0x000f2400000e0000 */
[----:B--2---:R-:W-:Y:S02]  /*1af0*/  IMAD R120, R110, R118, R121 ;  /* 0x000000766e787224 */ /* 0x004fe400078e0279 */
[----:B------:R-:W2:Y:S02]  /*1b00*/  SHFL.IDX PT, R118, R115, R44, 0x1f ;  /* 0x00001f2c73767589 */ /* 0x000ea400000e0000 */
[----:B----4-:R-:W-:-:S02]  /*1b10*/  IMAD R119, R109, R119, R120 ;  /* 0x000000776d777224 */ /* 0x010fc400078e0278 */
[----:B------:R-:W4:Y:S02]  /*1b20*/  SHFL.IDX PT, R120, R115, R43, 0x1f ;  /* 0x00001f2b73787589 */ /* 0x000f2400000e0000 */
[----:B------:R-:W-:Y:S02]  /*1b30*/  IMAD R122, R108, R122, R119 ;  /* 0x0000007a6c7a7224 */ /* 0x000fe400078e0277 */
[----:B------:R-:W5:Y:S02]  /*1b40*/  SHFL.IDX PT, R121, R115, R42, 0x1f ;  /* 0x00001f2a73797589 */ /* 0x000f6400000e0000 */
[----:B------:R-:W-:Y:S02]  /*1b50*/  IMAD R123, R107, R123, R122 ;  /* 0x0000007b6b7b7224 */ /* 0x000fe400078e027a */
[----:B------:R-:W3:Y:S02]  /*1b60*/  SHFL.IDX PT, R122, R115, R41, 0x1f ;  /* 0x00001f29737a7589 */ /* 0x000ee400000e0000 */
[----:B------:R-:W-:-:S02]  /*1b70*/  IMAD R124, R106, R124, R123 ;  /* 0x0000007c6a7c7224 */ /* 0x000fc400078e027b */
[----:B------:R-:W1:Y:S02]  /*1b80*/  SHFL.IDX PT, R123, R115, R40, 0x1f ;  /* 0x00001f28737b7589 */ /* 0x000e6400000e0000 */
[----:B--2---:R-:W-:Y:S02]  /*1b90*/  IMAD R119, R105, R118, R124 ;  /* 0x0000007669777224 */ /* 0x004fe400078e027c */
[----:B------:R-:W2:Y:S02]  /*1ba0*/  SHFL.IDX PT, R118, R115, R39, 0x1f ;  /* 0x00001f2773767589 */ /* 0x000ea400000e0000 */
[----:B----4-:R-:W-:Y:S02]  /*1bb0*/  IMAD R120, R104, R120, R119 ;  /* 0x0000007868787224 */ /* 0x010fe400078e0277 */
[----:B------:R-:W4:Y:S02]  /*1bc0*/  SHFL.IDX PT, R119, R115, R38, 0x1f ;  /* 0x00001f2673777589 */ /* 0x000f2400000e0000 */
[----:B-----5:R-:W-:-:S02]  /*1bd0*/  IMAD R121, R103, R121, R120 ;  /* 0x0000007967797224 */ /* 0x020fc400078e0278 */
[----:B------:R-:W-:Y:S02]  /*1be0*/  SHFL.IDX PT, R124, R115, R34, 0x1f ;  /* 0x00001f22737c7589 */ /* 0x000fe400000e0000 */
[----:B---3--:R-:W-:Y:S02]  /*1bf0*/  IMAD R122, R102, R122, R121 ;  /* 0x0000007a667a7224 */ /* 0x008fe400078e0279 */
[----:B------:R-:W-:Y:S02]  /*1c00*/  SHFL.IDX PT, R121, R115, R52, 0x1f ;  /* 0x00001f3473797589 */ /* 0x000fe400000e0000 */
[----:B-1----:R-:W-:Y:S02]  /*1c10*/  IMAD R123, R101, R123, R122 ;  /* 0x0000007b657b7224 */ /* 0x002fe400078e027a */
[----:B------:R-:W-:Y:S02]  /*1c20*/  SHFL.IDX PT, R122, R115, R36, 0x1f ;  /* 0x00001f24737a7589 */ /* 0x000fe400000e0000 */
[----:B--2---:R-:W-:-:S02]  /*1c30*/  IMAD R120, R100, R118, R123 ;  /* 0x0000007664787224 */ /* 0x004fc400078e027b */
[----:B------:R-:W1:Y:S02]  /*1c40*/  SHFL.IDX PT, R118, R115, R37, 0x1f ;  /* 0x00001f2573767589 */ /* 0x000e6400000e0000 */
[----:B----4-:R-:W-:Y:S02]  /*1c50*/  IMAD R119, R99, R119, R120 ;  /* 0x0000007763777224 */ /* 0x010fe400078e0278 */
[----:B------:R-:W2:Y:S02]  /*1c60*/  SHFL.IDX PT, R123, R115, R35, 0x1f ;  /* 0x00001f23737b7589 */ /* 0x000ea400000e0000 */
[----:B-1----:R-:W-:Y:S02]  /*1c70*/  IMAD R120, R98, R118, R119 ;  /* 0x0000007662787224 */ /* 0x002fe400078e0277 */
[----:B------:R-:W1:Y:S02]  /*1c80*/  SHFL.IDX PT, R118, R115, R33, 0x1f ;  /* 0x00001f2173767589 */ /* 0x000e6400000e0000 */
        /* <DEDUP_REMOVED lines=8> */
[----:B-1----:R-:W-:Y:S02]  /*1d10*/  IMAD R119, R93, R118, R124 ;  /* 0x000000765d777224 */ /* 0x002fe400078e027c */
[----:B------:R-:W1:Y:S02]  /*1d20*/  SHFL.IDX PT, R118, R115, R28, 0x1f ;  /* 0x00001f1c73767589 */ /* 0x000e6400000e0000 */
[----:B---3--:R-:W-:Y:S02]  /*1d30*/  IMAD R120, R92, R120, R119 ;  /* 0x000000785c787224 */ /* 0x008fe400078e0277 */
[----:B------:R-:W3:Y:S02]  /*1d40*/  SHFL.IDX PT, R119, R115, R27, 0x1f ;  /* 0x00001f1b73777589 */ /* 0x000ee400000e0000 */
[----:B----4-:R-:W-:-:S02]  /*1d50*/  IMAD R121, R91, R121, R120 ;  /* 0x000000795b797224 */ /* 0x010fc400078e0278 */
[----:B------:R-:W-:Y:S02]  /*1d60*/  SHFL.IDX PT, R124, R115, R23, 0x1f ;  /* 0x00001f17737c7589 */ /* 0x000fe400000e0000 */
[----:B--2---:R-:W-:Y:S02]  /*1d70*/  IMAD R122, R90, R122, R121 ;  /* 0x0000007a5a7a7224 */ /* 0x004fe400078e0279 */
[----:B------:R-:W2:Y:S02]  /*1d80*/  SHFL.IDX PT, R121, R115, R26, 0x1f ;  /* 0x00001f1a73797589 */ /* 0x000ea400000e0000 */
[----:B-----5:R-:W-:Y:S02]  /*1d90*/  IMAD R123, R11, R123, R122 ;  /* 0x0000007b0b7b7224 */ /* 0x020fe400078e027a */
[----:B------:R-:W4:Y:S02]  /*1da0*/  SHFL.IDX PT, R122, R115, R25, 0x1f ;  /* 0x00001f19737a7589 */ /* 0x000f2400000e0000 */
[----:B-1----:R-:W-:-:S02]  /*1db0*/  IMAD R120, R10, R118, R123 ;  /* 0x000000760a787224 */ /* 0x002fc400078e027b */
[----:B------:R-:W1:Y:S02]  /*1dc0*/  SHFL.IDX PT, R123, R115, R24, 0x1f ;  /* 0x00001f18737b7589 */ /* 0x000e6400000e0000 */
[----:B---3--:R-:W-:Y:S02]  /*1dd0*/  IMAD R119, R9, R119, R120 ;  /* 0x0000007709777224 */ /* 0x008fe400078e0278 */
[----:B------:R3:W0:Y:S02]  /*1de0*/  SHFL.IDX PT, R118, R115, R20, 0x1f ;  /* 0x00001f1473767589 */ /* 0x00062400000e0000 */
[----:B--2---:R-:W-:-:S04]  /*1df0*/  IMAD R120, R8, R121, R119 ;  /* 0x0000007908787224 */ /* 0x004fc800078e0277 */
[----:B----4-:R-:W-:-:S04]  /*1e00*/  IMAD R119, R7, R122, R120 ;  /* 0x0000007a07777224 */ /* 0x010fc800078e0278 */
[----:B-1----:R-:W-:-:S04]  /*1e10*/  IMAD R120, R6, R123, R119 ;  /* 0x0000007b06787224 */ /* 0x002fc800078e0277 */
[----:B0--3--:R-:W-:-:S07]  /*1e20*/  IMAD R119, R5, R124, R120 ;  /* 0x0000007c05777224 */ /* 0x009fce00078e0278 */
.L_x_4186:
[C---:B------:R-:W-:Y:S01]  /*1e30*/  IMAD R114, R2.reuse, 0x2, R83 ;  /* 0x0000000202727824 */ /* 0x040fe200078e0253 */
[----:B------:R-:W-:Y:S01]  /*1e40*/  IADD3 R2, PT, PT, R2, UR7, RZ ;  /* 0x0000000702027c10 */ /* 0x000fe2000fffe0ff */
[----:B------:R-:W-:-:S03]  /*1e50*/  IMAD R118, R4, R118, R119 ;  /* 0x0000007604767224 */ /* 0x000fc600078e0277 */
[----:B------:R-:W-:Y:S02]  /*1e60*/  LEA R114, R114, R3, 0x2 ;  /* 0x0000000372727211 */ /* 0x000fe400078e10ff */
[----:B------:R-:W-:-:S03]  /*1e70*/  ISETP.GE.U32.AND P1, PT, R2, 0x20, PT ;  /* 0x000000200200780c */ /* 0x000fc60003f26070 */
[----:B------:R-:W0:Y:S02]  /*1e80*/  LDS R115, [R114] ;  /* 0x0000000072737984 */ /* 0x000e240000000800 */
[----:B0-----:R-:W-:-:S05]  /*1e90*/  IMAD.IADD R115, R118, 0x1, R115 ;  /* 0x0000000176737824 */ /* 0x001fca00078e0273 */
[----:B------:R4:W-:Y:S03]  /*1ea0*/  STS [R114], R115 ;  /* 0x0000007372007388 */ /* 0x0009e60000000800 */
[----:B------:R-:W-:Y:S05]  /*1eb0*/  @!P1 BRA `(.L_x_4146) ;  /* 0xfffffff800d09947 */ /* 0x000fea000383ffff */
.L_x_4139:
[----:B------:R-:W-:Y:S05]  /*1ec0*/  WARPSYNC.ALL ;  /* 0x0000000000007948 */ /* 0x000fea0003800000 */
        /* <DEDUP_REMOVED lines=8> */
[----:B01----:R-:W0:Y:S01]  /*1f50*/  LDS R5, [R21] ;  /* 0x0000000015057984 */ /* 0x003e220000000800 */
[----:B------:R-:W1:Y:S01]  /*1f60*/  LDC.64 R2, c[0x0][0x3a0] ;  /* 0x0000e800ff027b82 */ /* 0x000e620000000a00 */
[----:B------:R-:W-:Y:S01]  /*1f70*/  LEA R7, R54, R89, 0x6 ;  /* 0x0000005936077211 */ /* 0x000fe200078e30ff */
[----:B------:R-:W-:Y:S01]  /*1f80*/  IMAD.MOV.U32 R11, RZ, RZ, R86 ;  /* 0x000000ffff0b7224 */ /* 0x000fe200078e0056 */
[----:B------:R-:W-:-:S03]  /*1f90*/  ISETP.NE.AND P0, PT, R0, 0x1, PT ;  /* 0x000000010000780c */ /* 0x000fc60003f05270 */
[----:B-1----:R-:W-:-:S05]  /*1fa0*/  IMAD.WIDE R2, R7, 0x4, R2 ;  /* 0x0000000407027825 */ /* 0x002fca00078e0202 */
[----:B0-----:R3:W-:Y:S05]  /*1fb0*/  STG.E desc[UR10][R2.64], R5 ;  /* 0x0000000502007986 */ /* 0x0017ea000c10190a */
[----:B------:R-:W-:Y:S05]  /*1fc0*/  @!P0 BRA `(.L_x_4150) ;  /* 0x00000000002c8947 */ /* 0x000fea0003800000 */
[----:B------:R-:W-:Y:S01]  /*1fd0*/  ISETP.NE.AND P1, PT, R0, 0x2, PT ;  /* 0x000000020000780c */ /* 0x000fe20003f25270 */
[----:B------:R-:W0:Y:S01]  /*1fe0*/  LDS R7, [R21+UR6] ;  /* 0x0000000615077984 */ /* 0x000e220008000800 */
[----:B---3--:R-:W-:Y:S02]  /*1ff0*/  IADD3 R2, P0, PT, R2, UR6, RZ ;  /* 0x0000000602027c10 */ /* 0x008fe4000ff1e0ff */
[----:B------:R-:W-:Y:S02]  /*2000*/  MOV R11, R53 ;  /* 0x00000035000b7202 */ /* 0x000fe40000000f00 */
[----:B------:R-:W-:-:S07]  /*2010*/  IADD3.X R3, PT, PT, RZ, R3, RZ, P0, !PT ;  /* 0x00000003ff037210 */ /* 0x000fce00007fe4ff */
[----:B------:R-:W1:Y:S01]  /*2020*/  @P1 LDS R9, [R18+UR6] ;  /* 0x0000000612091984 */ /* 0x000e620008000800 */
[----:B------:R-:W-:Y:S01]  /*2030*/  @P1 IADD3 R4, P0, PT, R2, UR6, RZ ;  /* 0x0000000602041c10 */ /* 0x000fe2000ff1e0ff */
[----:B------:R-:W-:-:S04]  /*2040*/  @P1 IMAD.MOV.U32 R11, RZ, RZ, R88 ;  /* 0x000000ffff0b1224 */ /* 0x000fc800078e0058 */
[----:B------:R-:W-:Y:S01]  /*2050*/  @P1 IMAD.X R5, RZ, RZ, R3, P0 ;  /* 0x000000ffff051224 */ /* 0x000fe200000e0603 */
[----:B0-----:R0:W-:Y:S04]  /*2060*/  STG.E desc[UR10][R2.64], R7 ;  /* 0x0000000702007986 */ /* 0x0011e8000c10190a */
[----:B-1----:R0:W-:Y:S03]  /*2070*/  @P1 STG.E desc[UR10][R4.64], R9 ;  /* 0x0000000904001986 */ /* 0x0021e6000c10190a */
.L_x_4150:
[----:B------:R-:W-:Y:S05]  /*2080*/  BSYNC.RECONVERGENT B1 ;  /* 0x0000000000017941 */ /* 0x000fea0003800200 */
.L_x_4149:
[----:B------:R-:W-:Y:S05]  /*2090*/  @!P2 BRA `(.L_x_4148) ;  /* 0x00000000006ca947 */ /* 0x000fea0003800000 */
[----:B0--3--:R-:W0:Y:S01]  /*20a0*/  S2R R3, SR_CgaCtaId ;  /* 0x0000000000037919 */ /* 0x009e220000008800 */
[----:B-1----:R-:W-:-:S04]  /*20b0*/  MOV R2, 0x400 ;  /* 0x0000040000027802 */ /* 0x002fc80000000f00 */
[----:B------:R-:W-:-:S04]  /*20c0*/  IADD3 R2, PT, PT, R2, 0x1180, RZ ;  /* 0x0000118002027810 */ /* 0x000fc80007ffe0ff */
[----:B0-----:R-:W-:-:S07]  /*20d0*/  LEA R94, R3, R2, 0x18 ;  /* 0x00000002035e7211 */ /* 0x001fce00078ec0ff */
.L_x_4151:
[C---:B--2---:R-:W-:Y:S01]  /*20e0*/  IMAD R10, R11.reuse, 0x4, R94 ;  /* 0x000000040b0a7824 */ /* 0x044fe200078e025e */
[----:B0-----:R-:W0:Y:S01]  /*20f0*/  LDC.64 R2, c[0x0][0x3a0] ;  /* 0x0000e800ff027b82 */ /* 0x001e220000000a00 */
[----:B------:R-:W-:Y:S02]  /*2100*/  LEA R5, R54, R11, 0x6 ;  /* 0x0000000b36057211 */ /* 0x000fe400078e30ff */
[----:B------:R-:W-:Y:S01]  /*2110*/  IADD3 R11, PT, PT, R11, UR6, RZ ;  /* 0x000000060b0b7c10 */ /* 0x000fe2000fffe0ff */
[----:B------:R-:W1:Y:S01]  /*2120*/  LDS R91, [R10] ;  /* 0x000000000a5b7984 */ /* 0x000e620000000800 */
[----:B------:R-:W-:-:S03]  /*2130*/  IADD3 R90, PT, PT, R10, UR6, RZ ;  /* 0x000000060a5a7c10 */ /* 0x000fc6000fffe0ff */
[----:B------:R-:W2:Y:S02]  /*2140*/  LDS R93, [R10+UR6] ;  /* 0x000000060a5d7984 */ /* 0x000ea40008000800 */
[----:B------:R-:W-:Y:S02]  /*2150*/  VIADD R92, R90, UR6 ;  /* 0x000000065a5c7c36 */ /* 0x000fe40008000000 */
[----:B------:R-:W3:Y:S04]  /*2160*/  LDS R95, [R90+UR6] ;  /* 0x000000065a5f7984 */ /* 0x000ee80008000800 */
[----:B------:R-:W5:Y:S01]  /*2170*/  LDS R97, [R92+UR6] ;  /* 0x000000065c617984 */ /* 0x000f620008000800 */
[----:B0-----:R-:W-:-:S03]  /*2180*/  IMAD.WIDE R2, R5, 0x4, R2 ;  /* 0x0000000405027825 */ /* 0x001fc600078e0202 */
[----:B------:R-:W-:-:S05]  /*2190*/  IADD3 R4, P0, PT, R2, UR6, RZ ;  /* 0x0000000602047c10 */ /* 0x000fca000ff1e0ff */
[----:B------:R-:W-:Y:S01]  /*21a0*/  IMAD.X R5, RZ, RZ, R3, P0 ;  /* 0x000000ffff057224 */ /* 0x000fe200000e0603 */
[----:B------:R-:W-:-:S04]  /*21b0*/  IADD3 R6, P0, PT, R4, UR6, RZ ;  /* 0x0000000604067c10 */ /* 0x000fc8000ff1e0ff */
[----:B------:R-:W-:Y:S02]  /*21c0*/  IADD3.X R7, PT, PT, RZ, R5, RZ, P0, !PT ;  /* 0x00000005ff077210 */ /* 0x000fe400007fe4ff */
        /* <DEDUP_REMOVED lines=8> */
.L_x_4148:
[----:B------:R-:W-:Y:S05]  /*2250*/  BSYNC.RECONVERGENT B0 ;  /* 0x0000000000007941 */ /* 0x000fea0003800200 */
.L_x_4147:
[----:B------:R-:W-:-:S05]  /*2260*/  IMAD.IADD R54, R87, 0x1, R54 ;  /* 0x0000000157367824 */ /* 0x000fca00078e0236 */
[----:B------:R-:W-:-:S13]  /*2270*/  ISETP.GE.U32.AND P0, PT, R54, R85, PT ;  /* 0x000000553600720c */ /* 0x000fda0003f06070 */
[----:B------:R-:W-:Y:S05]  /*2280*/  @!P0 BRA `(.L_x_4152) ;  /* 0xffffffec00c08947 */ /* 0x000fea000383ffff */
[----:B------:R-:W-:Y:S05]  /*2290*/  EXIT ;  /* 0x000000000000794d */ /* 0x000fea0003800000 */
.L_x_4145:
[----:B------:R-:W-:Y:S01]  /*22a0*/  BSSY B0, `(.L_x_4153) ;  /* 0x0000007000007945 */ /* 0x000fe20003800000 */
[----:B------:R-:W-:Y:S01]  /*22b0*/  MOV R116, R84 ;  /* 0x0000005400747202 */ /* 0x000fe20000000f00 */
[----:B------:R-:W-:Y:S01]  /*22c0*/  IMAD.MOV.U32 R117, RZ, RZ, 0x1f ;  /* 0x0000001fff757424 */ /* 0x000fe200078e00ff */
[----:B------:R-:W-:-:S07]  /*22d0*/  MOV R114, 0xffffffff ;  /* 0xffffffff00727802 */ /* 0x000fce0000000f00 */
[----:B0123--:R-:W-:Y:S05]  /*22e0*/  WARPSYNC.COLLECTIVE R114, `(.L_x_4154) ;  /* 0x0000000072087348 */ /* 0x00ffea0003c00000 */
[----:B--2---:R2:W4:Y:S02]  /*22f0*/  SHFL.IDX P1, R118, R115, R116, R117 ;  /* 0x0000007473767389 */ /* 0x0045240000020075 */
[----:B01234-:R-:W-:Y:S05]  /*2300*/  ENDCOLLECTIVE ;  /* 0x000000000000791b */ /* 0x01ffea0003800000 */
.L_x_4154:
[----:B------:R-:W-:Y:S05]  /*2310*/  BSYNC B0 ;  /* 0x0000000000007941 */ /* 0x000fea0003800000 */
.L_x_4153:
[----:B------:R-:W-:Y:S01]  /*2320*/  MOV R116, R51 ;  /* 0x0000003300747202 */ /* 0x000fe20000000f00 */
[----:B------:R-:W-:Y:S01]  /*2330*/  IMAD.MOV.U32 R117, RZ, RZ, 0x1f ;  /* 0x0000001fff757424 */ /* 0x000fe200078e00ff */
[----:B------:R-:W-:Y:S01]  /*2340*/  MOV R114, 0xffffffff ;  /* 0xffffffff00727802 */ /* 0x000fe20000000f00 */
[----:B------:R-:W-:-:S07]  /*2350*/  IMAD.MOV.U32 R120, RZ, RZ, R118 ;  /* 0x000000ffff787224 */ /* 0x000fce00078e0076 */
[----:B------:R-:W-:Y:S05]  /*2360*/  WARPSYNC.COLLECTIVE R114, `(.L_x_4155) ;  /* 0x0000000072087348 */ /* 0x000fea0003c00000 */
[----:B------:R0:W1:Y:S02]  /*2370*/  SHFL.IDX P1, R118, R115, R116, R117 ;  /* 0x0000007473767389 */ /* 0x0000640000020075 */
[----:B01----:R-:W-:Y:S05]  /*2380*/  ENDCOLLECTIVE ;  /* 0x000000000000791b */ /* 0x003fea0003800000 */
.L_x_4155:
[----:B------:R-:W-:Y:S02]  /*2390*/  IMAD R119, R113, R120, RZ ;  /* 0x0000007871777224 */ /* 0x000fe400078e02ff */
[----:B------:R-:W-:Y:S02]  /*23a0*/  IMAD.MOV.U32 R116, RZ, RZ, R50 ;  /* 0x000000ffff747224 */ /* 0x000fe400078e0032 */
[----:B------:R-:W-:-:S07]  /*23b0*/  IMAD R120, R112, R118, R119 ;  /* 0x0000007670787224 */ /* 0x000fce00078e0277 */
[----:B------:R-:W-:Y:S05]  /*23c0*/  WARPSYNC.COLLECTIVE R114, `(.L_x_4156) ;  /* 0x0000000072087348 */ /* 0x000fea0003c00000 */
[----:B------:R0:W1:Y:S02]  /*23d0*/  SHFL.IDX P1, R118, R115, R116, R117 ;  /* 0x0000007473767389 */ /* 0x0000640000020075 */
[----:B01----:R-:W-:Y:S05]  /*23e0*/  ENDCOLLECTIVE ;  /* 0x000000000000791b */ /* 0x003fea0003800000 */
.L_x_4156:
[----:B------:R-:W-:Y:S01]  /*23f0*/  IMAD.MOV.U32 R116, RZ, RZ, R49 ;  /* 0x000000ffff747224 */ /* 0x000fe200078e0031 */
[----:B------:R-:W-:-:S07]  /*2400*/  MOV R121, R118 ;  /* 0x0000007600797202 */ /* 0x000fce0000000f00 */
[----:B------:R-:W-:Y:S05]  /*2410*/  WARPSYNC.COLLECTIVE R114, `(.L_x_4157) ;  /* 0x0000000072087348 */ /* 0x000fea0003c00000 */
[----:B------:R0:W1:Y:S02]  /*2420*/  SHFL.IDX P1, R118, R115, R116, R117 ;  /* 0x0000007473767389 */ /* 0x0000640000020075 */
[----:B01----:R-:W-:Y:S05]  /*2430*/  ENDCOLLECTIVE ;  /* 0x000000000000791b */ /* 0x003fea0003800000 */
.L_x_4157:
[----:B------:R-:W-:Y:S01]  /*2440*/  IMAD R121, R111, R121, R120 ;  /* 0x000000796f797224 */ /* 0x000fe200078e0278 */
[----:B------:R-:W-:-:S03]  /*2450*/  MOV R116, R48 ;  /* 0x0000003000747202 */ /* 0x000fc60000000f00 */
[----:B------:R-:W-:-:S07]  /*2460*/  IMAD R120, R110, R118, R121 ;  /* 0x000000766e787224 */ /* 0x000fce00078e0279 */
[----:B------:R-:W-:Y:S05]  /*2470*/  WARPSYNC.COLLECTIVE R114, `(.L_x_4158) ;  /* 0x0000000072087348 */ /* 0x000fea0003c00000 */
[----:B------:R0:W1:Y:S02]  /*2480*/  SHFL.IDX P1, R118, R115, R116, R117 ;  /* 0x0000007473767389 */ /* 0x0000640000020075 */
[----:B01----:R-:W-:Y:S05]  /*2490*/  ENDCOLLECTIVE ;  /* 0x000000000000791b */ /* 0x003fea0003800000 */
.L_x_4158:
[----:B------:R-:W-:Y:S01]  /*24a0*/  MOV R116, R47 ;  /* 0x0000002f00747202 */ /* 0x000fe20000000f00 */
[----:B------:R-:W-:-:S07]  /*24b0*/  IMAD.MOV.U32 R119, RZ, RZ, R118 ;  /* 0x000000ffff777224 */ /* 0x000fce00078e0076 */
[----:B------:R-:W-:Y:S05]  /*24c0*/  WARPSYNC.COLLECTIVE R114, `(.L_x_4159) ;  /* 0x0000000072087348 */ /* 0x000fea0003c00000 */
[----:B------:R0:W1:Y:S02]  /*24d0*/  SHFL.IDX P1, R118, R115, R116, R117 ;  /* 0x0000007473767389 */ /* 0x0000640000020075 */
[----:B01----:R-:W-:Y:S05]  /*24e0*/  ENDCOLLECTIVE ;  /* 0x000000000000791b */ /* 0x003fea0003800000 */
.L_x_4159:
[----:B------:R-:W-:Y:S01]  /*24f0*/  IMAD R119, R109, R119, R120 ;  /* 0x000000776d777224 */ /* 0x000fe200078e0278 */
[----:B------:R-:W-:Y:S01]  /*2500*/  MOV R116, R46 ;  /* 0x0000002e00747202 */ /* 0x000fe20000000f00 */
[----:B------:R-:W-:-:S07]  /*2510*/  IMAD.MOV.U32 R122, RZ, RZ, R118 ;  /* 0x000000ffff7a7224 */ /* 0x000fce00078e0076 */
[----:B------:R-:W-:Y:S05]  /*2520*/  WARPSYNC.COLLECTIVE R114, `(.L_x_4160) ;  /* 0x0000000072087348 */ /* 0x000fea0003c00000 */
[----:B------:R0:W1:Y:S02]  /*2530*/  SHFL.IDX P1, R118, R115, R116, R117 ;  /* 0x0000007473767389 */ /* 0x0000640000020075 */
[----:B01----:R-:W-:Y:S05]  /*2540*/  ENDCOLLECTIVE ;  /* 0x000000000000791b */ /* 0x003fea0003800000 */
.L_x_4160:
[----:B------:R-:W-:Y:S01]  /*2550*/  IMAD R122, R108, R122, R119 ;  /* 0x0000007a6c7a7224 */ /* 0x000fe200078e0277 */
[----:B------:R-:W-:Y:S01]  /*2560*/  MOV R116, R45 ;  /* 0x0000002d00747202 */ /* 0x000fe20000000f00 */
[----:B------:R-:W-:-:S07]  /*2570*/  IMAD.MOV.U32 R123, RZ, RZ, R118 ;  /* 0x000000ffff7b7224 */ /* 0x000fce00078e0076 */
[----:B------:R-:W-:Y:S05]  /*2580*/  WARPSYNC.COLLECTIVE R114, `(.L_x_4161) ;  /* 0x0000000072087348 */ /* 0x000fea0003c00000 */
[----:B------:R0:W1:Y:S02]  /*2590*/  SHFL.IDX P1, R118, R115, R116, R117 ;  /* 0x0000007473767389 */ /* 0x0000640000020075 */
[----:B01----:R-:W-:Y:S05]  /*25a0*/  ENDCOLLECTIVE ;  /* 0x000000000000791b */ /* 0x003fea0003800000 */
.L_x_4161:
[----:B------:R-:W-:Y:S01]  /*25b0*/  IMAD R123, R107, R123, R122 ;  /* 0x0000007b6b7b7224 */ /* 0x000fe200078e027a */
[----:B------:R-:W-:Y:S01]  /*25c0*/  MOV R116, R44 ;  /* 0x0000002c00747202 */ /* 0x000fe20000000f00 */
[----:B------:R-:W-:-:S07]  /*25d0*/  IMAD.MOV.U32 R124, RZ, RZ, R118 ;  /* 0x000000ffff7c7224 */ /* 0x000fce00078e0076 */
[----:B------:R-:W-:Y:S05]  /*25e0*/  WARPSYNC.COLLECTIVE R114, `(.L_x_4162) ;  /* 0x0000000072087348 */ /* 0x000fea0003c00000 */
[----:B------:R0:W1:Y:S02]  /*25f0*/  SHFL.IDX P1, R118, R115, R116, R117 ;  /* 0x0000007473767389 */ /* 0x0000640000020075 */
[----:B01----:R-:W-:Y:S05]  /*2600*/  ENDCOLLECTIVE ;  /* 0x000000000000791b */ /* 0x003fea0003800000 */
.L_x_4162:
[----:B------:R-:W-:Y:S02]  /*2610*/  IMAD R124, R106, R124, R123 ;  /* 0x0000007c6a7c7224 */ /* 0x000fe400078e027b */
[----:B------:R-:W-:Y:S02]  /*2620*/  IMAD.MOV.U32 R116, RZ, RZ, R43 ;  /* 0x000000ffff747224 */ /* 0x000fe400078e002b */
[----:B------:R-:W-:-:S07]  /*2630*/  IMAD R119, R105, R118, R124 ;  /* 0x0000007669777224 */ /* 0x000fce00078e027c */
[----:B------:R-:W-:Y:S05]  /*2640*/  WARPSYNC.COLLECTIVE R114, `(.L_x_4163) ;  /* 0x0000000072087348 */ /* 0x000fea0003c00000 */
[----:B------:R0:W1:Y:S02]  /*2650*/  SHFL.IDX P1, R118, R115, R116, R117 ;  /* 0x0000007473767389 */ /* 0x0000640000020075 */
[----:B01----:R-:W-:Y:S05]  /*2660*/  ENDCOLLECTIVE ;  /* 0x000000000000791b */ /* 0x003fea0003800000 */
.L_x_4163:
[----:B------:R-:W-:Y:S01]  /*2670*/  IMAD.MOV.U32 R116, RZ, RZ, R42 ;  /* 0x000000ffff747224 */ /* 0x000fe200078e002a */
[----:B------:R-:W-:-:S07]  /*2680*/  MOV R120, R118 ;  /* 0x0000007600787202 */ /* 0x000fce0000000f00 */
[----:B------:R-:W-:Y:S05]  /*2690*/  WARPSYNC.COLLECTIVE R114, `(.L_x_4164) ;  /* 0x0000000072087348 */ /* 0x000fea0003c00000 */
[----:B------:R0:W1:Y:S02]  /*26a0*/  SHFL.IDX P1, R118, R115, R116, R117 ;  /* 0x0000007473767389 */ /* 0x0000640000020075 */
[----:B01----:R-:W-:Y:S05]  /*26b0*/  ENDCOLLECTIVE ;  /* 0x000000000000791b */ /* 0x003fea0003800000 */
.L_x_4164:
[----:B------:R-:W-:Y:S02]  /*26c0*/  IMAD R120, R104, R120, R119 ;  /* 0x0000007868787224 */ /* 0x000fe400078e0277 */
[----:B------:R-:W-:Y:S01]  /*26d0*/  IMAD.MOV.U32 R116, RZ, RZ, R41 ;  /* 0x000000ffff747224 */ /* 0x000fe200078e0029 */
[----:B------:R-:W-:-:S07]  /*26e0*/  MOV R121, R118 ;  /* 0x0000007600797202 */ /* 0x000fce0000000f00 */
[----:B------:R-:W-:Y:S05]  /*26f0*/  WARPSYNC.COLLECTIVE R114, `(.L_x_4165) ;  /* 0x0000000072087348 */ /* 0x000fea0003c00000 */
[----:B------:R0:W1:Y:S02]  /*2700*/  SHFL.IDX P1, R118, R115, R116, R117 ;  /* 0x0000007473767389 */ /* 0x0000640000020075 */
[----:B01----:R-:W-:Y:S05]  /*2710*/  ENDCOLLECTIVE ;  /* 0x000000000000791b */ /* 0x003fea0003800000 */
.L_x_4165:
[----:B------:R-:W-:Y:S02]  /*2720*/  IMAD R121, R103, R121, R120 ;  /* 0x0000007967797224 */ /* 0x000fe400078e0278 */
[----:B------:R-:W-:Y:S01]  /*2730*/  IMAD.MOV.U32 R116, RZ, RZ, R40 ;  /* 0x000000ffff747224 */ /* 0x000fe200078e0028 */
[----:B------:R-:W-:-:S07]  /*2740*/  MOV R122, R118 ;  /* 0x00000076007a7202 */ /* 0x000fce0000000f00 */
[----:B------:R-:W-:Y:S05]  /*2750*/  WARPSYNC.COLLECTIVE R114, `(.L_x_4166) ;  /* 0x0000000072087348 */ /* 0x000fea0003c00000 */
[----:B------:R0:W1:Y:S02]  /*2760*/  SHFL.IDX P1, R118, R115, R116, R117 ;  /* 0x0000007473767389 */ /* 0x0000640000020075 */
[----:B01----:R-:W-:Y:S05]  /*2770*/  ENDCOLLECTIVE ;  /* 0x000000000000791b */ /* 0x003fea0003800000 */
.L_x_4166:
[----:B------:R-:W-:Y:S02]  /*2780*/  IMAD R122, R102, R122, R121 ;  /* 0x0000007a667a7224 */ /* 0x000fe400078e0279 */
[----:B------:R-:W-:Y:S01]  /*2790*/  IMAD.MOV.U32 R116, RZ, RZ, R39 ;  /* 0x000000ffff747224 */ /* 0x000fe200078e0027 */
[----:B------:R-:W-:-:S07]  /*27a0*/  MOV R123, R118 ;  /* 0x00000076007b7202 */ /* 0x000fce0000000f00 */
[----:B------:R-:W-:Y:S05]  /*27b0*/  WARPSYNC.COLLECTIVE R114, `(.L_x_4167) ;  /* 0x0000000072087348 */ /* 0x000fea0003c00000 */
[----:B------:R0:W1:Y:S02]  /*27c0*/  SHFL.IDX P1, R118, R115, R116, R117 ;  /* 0x0000007473767389 */ /* 0x0000640000020075 */
[----:B01----:R-:W-:Y:S05]  /*27d0*/  ENDCOLLECTIVE ;  /* 0x000000000000791b */ /* 0x003fea0003800000 */
.L_x_4167:
[----:B------:R-:W-:Y:S01]  /*27e0*/  IMAD R123, R101, R123, R122 ;  /* 0x0000007b657b7224 */ /* 0x000fe200078e027a */
[----:B------:R-:W-:-:S03]  /*27f0*/  MOV R116, R38 ;  /* 0x0000002600747202 */ /* 0x000fc60000000f00 */
[----:B------:R-:W-:-:S07]  /*2800*/  IMAD R120, R100, R118, R123 ;  /* 0x0000007664787224 */ /* 0x000fce00078e027b */
[----:B------:R-:W-:Y:S05]  /*2810*/  WARPSYNC.COLLECTIVE R114, `(.L_x_4168) ;  /* 0x0000000072087348 */ /* 0x000fea0003c00000 */
[----:B------:R0:W1:Y:S02]  /*2820*/  SHFL.IDX P1, R118, R115, R116, R117 ;  /* 0x0000007473767389 */ /* 0x0000640000020075 */
[----:B01----:R-:W-:Y:S05]  /*2830*/  ENDCOLLECTIVE ;  /* 0x000000000000791b */ /* 0x003fea0003800000 */
.L_x_4168:
[----:B------:R-:W-:Y:S01]  /*2840*/  MOV R116, R37 ;  /* 0x0000002500747202 */ /* 0x000fe20000000f00 */
[----:B------:R-:W-:-:S07]  /*2850*/  IMAD.MOV.U32 R119, RZ, RZ, R118 ;  /* 0x000000ffff777224 */ /* 0x000fce00078e0076 */
[----:B------:R-:W-:Y:S05]  /*2860*/  WARPSYNC.COLLECTIVE R114, `(.L_x_4169) ;  /* 0x0000000072087348 */ /* 0x000fea0003c00000 */
[----:B------:R0:W1:Y:S02]  /*2870*/  SHFL.IDX P1, R118, R115, R116, R117 ;  /* 0x0000007473767389 */ /* 0x0000640000020075 */
[----:B01----:R-:W-:Y:S05]  /*2880*/  ENDCOLLECTIVE ;  /* 0x000000000000791b */ /* 0x003fea0003800000 */
.L_x_4169:
[----:B------:R-:W-:Y:S02]  /*2890*/  IMAD R119, R99, R119, R120 ;  /* 0x0000007763777224 */ /* 0x000fe400078e0278 */
[----:B------:R-:W-:Y:S02]  /*28a0*/  IMAD.MOV.U32 R116, RZ, RZ, R52 ;  /* 0x000000ffff747224 */ /* 0x000fe400078e0034 */
[----:B------:R-:W-:-:S07]  /*28b0*/  IMAD R120, R98, R118, R119 ;  /* 0x0000007662787224 */ /* 0x000fce00078e0277 */
[----:B------:R-:W-:Y:S05]  /*28c0*/  WARPSYNC.COLLECTIVE R114, `(.L_x_4170) ;  /* 0x0000000072087348 */ /* 0x000fea0003c00000 */
[----:B------:R0:W1:Y:S02]  /*28d0*/  SHFL.IDX P1, R118, R115, R116, R117 ;  /* 0x0000007473767389 */ /* 0x0000640000020075 */
[----:B01----:R-:W-:Y:S05]  /*28e0*/  ENDCOLLECTIVE ;  /* 0x000000000000791b */ /* 0x003fea0003800000 */
.L_x_4170:
[----:B------:R-:W-:Y:S01]  /*28f0*/  IMAD.MOV.U32 R116, RZ, RZ, R36 ;  /* 0x000000ffff747224 */ /* 0x000fe200078e0024 */
[----:B------:R-:W-:-:S07]  /*2900*/  MOV R121, R118 ;  /* 0x0000007600797202 */ /* 0x000fce0000000f00 */
[----:B------:R-:W-:Y:S05]  /*2910*/  WARPSYNC.COLLECTIVE R114, `(.L_x_4171) ;  /* 0x0000000072087348 */ /* 0x000fea0003c00000 */
[----:B------:R0:W1:Y:S02]  /*2920*/  SHFL.IDX P1, R118, R115, R116, R117 ;  /* 0x0000007473767389 */ /* 0x0000640000020075 */
[----:B01----:R-:W-:Y:S05]  /*2930*/  ENDCOLLECTIVE ;  /* 0x000000000000791b */ /* 0x003fea0003800000 */
.L_x_4171:
[----:B------:R-:W-:Y:S02]  /*2940*/  IMAD R121, R97, R121, R120 ;  /* 0x0000007961797224 */ /* 0x000fe400078e0278 */
[----:B------:R-:W-:Y:S01]  /*2950*/  IMAD.MOV.U32 R116, RZ, RZ, R35 ;  /* 0x000000ffff747224 */ /* 0x000fe200078e0023 */
[----:B------:R-:W-:-:S07]  /*2960*/  MOV R122, R118 ;  /* 0x00000076007a7202 */ /* 0x000fce0000000f00 */
[----:B------:R-:W-:Y:S05]  /*2970*/  WARPSYNC.COLLECTIVE R114, `(.L_x_4172) ;  /* 0x0000000072087348 */ /* 0x000fea0003c00000 */
[----:B------:R0:W1:Y:S02]  /*2980*/  SHFL.IDX P1, R118, R115, R116, R117 ;  /* 0x0000007473767389 */ /* 0x0000640000020075 */
[----:B01----:R-:W-:Y:S05]  /*2990*/  ENDCOLLECTIVE ;  /* 0x000000000000791b */ /* 0x003fea0003800000 */
.L_x_4172:
[----:B------:R-:W-:Y:S02]  /*29a0*/  IMAD R122, R96, R122, R121 ;  /* 0x0000007a607a7224 */ /* 0x000fe400078e0279 */
[----:B------:R-:W-:Y:S01]  /*29b0*/  IMAD.MOV.U32 R116, RZ, RZ, R34 ;  /* 0x000000ffff747224 */ /* 0x000fe200078e0022 */
[----:B------:R-:W-:-:S07]  /*29c0*/  MOV R123, R118 ;  /* 0x00000076007b7202 */ /* 0x000fce0000000f00 */
[----:B------:R-:W-:Y:S05]  /*29d0*/  WARPSYNC.COLLECTIVE R114, `(.L_x_4173) ;  /* 0x0000000072087348 */ /* 0x000fea0003c00000 */
[----:B------:R0:W1:Y:S02]  /*29e0*/  SHFL.IDX P1, R118, R115, R116, R117 ;  /* 0x0000007473767389 */ /* 0x0000640000020075 */
[----:B01----:R-:W-:Y:S05]  /*29f0*/  ENDCOLLECTIVE ;  /* 0x000000000000791b */ /* 0x003fea0003800000 */
.L_x_4173:
[----:B------:R-:W-:Y:S02]  /*2a00*/  IMAD R123, R95, R123, R122 ;  /* 0x0000007b5f7b7224 */ /* 0x000fe400078e027a */
[----:B------:R-:W-:Y:S01]  /*2a10*/  IMAD.MOV.U32 R116, RZ, RZ, R33 ;  /* 0x000000ffff747224 */ /* 0x000fe200078e0021 */
[----:B------:R-:W-:-:S07]  /*2a20*/  MOV R124, R118 ;  /* 0x00000076007c7202 */ /* 0x000fce0000000f00 */
[----:B------:R-:W-:Y:S05]  /*2a30*/  WARPSYNC.COLLECTIVE R114, `(.L_x_4174) ;  /* 0x0000000072087348 */ /* 0x000fea0003c00000 */
[----:B------:R0:W1:Y:S02]  /*2a40*/  SHFL.IDX P1, R118, R115, R116, R117 ;  /* 0x0000007473767389 */ /* 0x0000640000020075 */
[----:B01----:R-:W-:Y:S05]  /*2a50*/  ENDCOLLECTIVE ;  /* 0x000000000000791b */ /* 0x003fea0003800000 */
.L_x_4174:
[----:B------:R-:W-:Y:S01]  /*2a60*/  IMAD R124, R94, R124, R123 ;  /* 0x0000007c5e7c7224 */ /* 0x000fe200078e027b */
[----:B------:R-:W-:-:S03]  /*2a70*/  MOV R116, R32 ;  /* 0x0000002000747202 */ /* 0x000fc60000000f00 */
[----:B------:R-:W-:-:S07]  /*2a80*/  IMAD R119, R93, R118, R124 ;  /* 0x000000765d777224 */ /* 0x000fce00078e027c */
[----:B------:R-:W-:Y:S05]  /*2a90*/  WARPSYNC.COLLECTIVE R114, `(.L_x_4175) ;  /* 0x0000000072087348 */ /* 0x000fea0003c00000 */
[----:B------:R0:W1:Y:S02]  /*2aa0*/  SHFL.IDX P1, R118, R115, R116, R117 ;  /* 0x0000007473767389 */ /* 0x0000640000020075 */
[----:B01----:R-:W-:Y:S05]  /*2ab0*/  ENDCOLLECTIVE ;  /* 0x000000000000791b */ /* 0x003fea0003800000 */
.L_x_4175:
[----:B------:R-:W-:Y:S01]  /*2ac0*/  MOV R116, R31 ;  /* 0x0000001f00747202 */ /* 0x000fe20000000f00 */
[----:B------:R-:W-:-:S07]  /*2ad0*/  IMAD.MOV.U32 R120, RZ, RZ, R118 ;  /* 0x000000ffff787224 */ /* 0x000fce00078e0076 */
[----:B------:R-:W-:Y:S05]  /*2ae0*/  WARPSYNC.COLLECTIVE R114, `(.L_x_4176) ;  /* 0x0000000072087348 */ /* 0x000fea0003c00000 */
[----:B------:R0:W1:Y:S02]  /*2af0*/  SHFL.IDX P1, R118, R115, R116, R117 ;  /* 0x0000007473767389 */ /* 0x0000640000020075 */
[----:B01----:R-:W-:Y:S05]  /*2b00*/  ENDCOLLECTIVE ;  /* 0x000000000000791b */ /* 0x003fea0003800000 */
.L_x_4176:
[----:B------:R-:W-:Y:S01]  /*2b10*/  IMAD R120, R92, R120, R119 ;  /* 0x000000785c787224 */ /* 0x000fe200078e0277 */
[----:B------:R-:W-:Y:S01]  /*2b20*/  MOV R116, R30 ;  /* 0x0000001e00747202 */ /* 0x000fe20000000f00 */
[----:B------:R-:W-:-:S07]  /*2b30*/  IMAD.MOV.U32 R121, RZ, RZ, R118 ;  /* 0x000000ffff797224 */ /* 0x000fce00078e0076 */
[----:B------:R-:W-:Y:S05]  /*2b40*/  WARPSYNC.COLLECTIVE R114, `(.L_x_4177) ;  /* 0x0000000072087348 */ /* 0x000fea0003c00000 */
[----:B------:R0:W1:Y:S02]  /*2b50*/  SHFL.IDX P1, R118, R115, R116, R117 ;  /* 0x0000007473767389 */ /* 0x0000640000020075 */
[----:B01----:R-:W-:Y:S05]  /*2b60*/  ENDCOLLECTIVE ;  /* 0x000000000000791b */ /* 0x003fea0003800000 */
.L_x_4177:
[----:B------:R-:W-:Y:S01]  /*2b70*/  IMAD R121, R91, R121, R120 ;  /* 0x000000795b797224 */ /* 0x000fe200078e0278 */
[----:B------:R-:W-:Y:S01]  /*2b80*/  MOV R116, R29 ;  /* 0x0000001d00747202 */ /* 0x000fe20000000f00 */
[----:B------:R-:W-:-:S07]  /*2b90*/  IMAD.MOV.U32 R122, RZ, RZ, R118 ;  /* 0x000000ffff7a7224 */ /* 0x000fce00078e0076 */
[----:B------:R-:W-:Y:S05]  /*2ba0*/  WARPSYNC.COLLECTIVE R114, `(.L_x_4178) ;  /* 0x0000000072087348 */ /* 0x000fea0003c00000 */
[----:B------:R0:W1:Y:S02]  /*2bb0*/  SHFL.IDX P1, R118, R115, R116, R117 ;  /* 0x0000007473767389 */ /* 0x0000640000020075 */
[----:B01----:R-:W-:Y:S05]  /*2bc0*/  ENDCOLLECTIVE ;  /* 0x000000000000791b */ /* 0x003fea0003800000 */
.L_x_4178:
[----:B------:R-:W-:Y:S01]  /*2bd0*/  IMAD R122, R90, R122, R121 ;  /* 0x0000007a5a7a7224 */ /* 0x000fe200078e0279 */
[----:B------:R-:W-:Y:S01]  /*2be0*/  MOV R116, R28 ;  /* 0x0000001c00747202 */ /* 0x000fe20000000f00 */
[----:B------:R-:W-:-:S07]  /*2bf0*/  IMAD.MOV.U32 R123, RZ, RZ, R118 ;  /* 0x000000ffff7b7224 */ /* 0x000fce00078e0076 */
[----:B------:R-:W-:Y:S05]  /*2c00*/  WARPSYNC.COLLECTIVE R114, `(.L_x_4179) ;  /* 0x0000000072087348 */ /* 0x000fea0003c00000 */
[----:B------:R0:W1:Y:S02]  /*2c10*/  SHFL.IDX P1, R118, R115, R116, R117 ;  /* 0x0000007473767389 */ /* 0x0000640000020075 */
[----:B01----:R-:W-:Y:S05]  /*2c20*/  ENDCOLLECTIVE ;  /* 0x000000000000791b */ /* 0x003fea0003800000 */
.L_x_4179:
[----:B------:R-:W-:Y:S02]  /*2c30*/  IMAD R123, R11, R123, R122 ;  /* 0x0000007b0b7b7224 */ /* 0x000fe400078e027a */
[----:B------:R-:W-:Y:S02]  /*2c40*/  IMAD.MOV.U32 R116, RZ, RZ, R27 ;  /* 0x000000ffff747224 */ /* 0x000fe400078e001b */
[----:B------:R-:W-:-:S07]  /*2c50*/  IMAD R120, R10, R118, R123 ;  /* 0x000000760a787224 */ /* 0x000fce00078e027b */
[----:B------:R-:W-:Y:S05]  /*2c60*/  WARPSYNC.COLLECTIVE R114, `(.L_x_4180) ;  /* 0x0000000072087348 */ /* 0x000fea0003c00000 */
[----:B------:R0:W1:Y:S02]  /*2c70*/  SHFL.IDX P1, R118, R115, R116, R117 ;  /* 0x0000007473767389 */ /* 0x0000640000020075 */
[----:B01----:R-:W-:Y:S05]  /*2c80*/  ENDCOLLECTIVE ;  /* 0x000000000000791b */ /* 0x003fea0003800000 */
.L_x_4180:
[----:B------:R-:W-:Y:S01]  /*2c90*/  IMAD.MOV.U32 R116, RZ, RZ, R26 ;  /* 0x000000ffff747224 */ /* 0x000fe200078e001a */
[----:B------:R-:W-:-:S07]  /*2ca0*/  MOV R119, R118 ;  /* 0x0000007600777202 */ /* 0x000fce0000000f00 */
[----:B------:R-:W-:Y:S05]  /*2cb0*/  WARPSYNC.COLLECTIVE R114, `(.L_x_4181) ;  /* 0x0000000072087348 */ /* 0x000fea0003c00000 */
[----:B------:R0:W1:Y:S02]  /*2cc0*/  SHFL.IDX P1, R118, R115, R116, R117 ;  /* 0x0000007473767389 */ /* 0x0000640000020075 */
[----:B01----:R-:W-:Y:S05]  /*2cd0*/  ENDCOLLECTIVE ;  /* 0x000000000000791b */ /* 0x003fea0003800000 */
.L_x_4181:
[----:B------:R-:W-:Y:S02]  /*2ce0*/  IMAD R119, R9, R119, R120 ;  /* 0x0000007709777224 */ /* 0x000fe400078e0278 */
[----:B------:R-:W-:Y:S01]  /*2cf0*/  IMAD.MOV.U32 R116, RZ, RZ, R25 ;  /* 0x000000ffff747224 */ /* 0x000fe200078e0019 */
[----:B------:R-:W-:-:S07]  /*2d00*/  MOV R121, R118 ;  /* 0x0000007600797202 */ /* 0x000fce0000000f00 */
[----:B------:R-:W-:Y:S05]  /*2d10*/  WARPSYNC.COLLECTIVE R114, `(.L_x_4182) ;  /* 0x0000000072087348 */ /* 0x000fea0003c00000 */
[----:B------:R0:W1:Y:S02]  /*2d20*/  SHFL.IDX P1, R118, R115, R116, R117 ;  /* 0x0000007473767389 */ /* 0x0000640000020075 */
[----:B01----:R-:W-:Y:S05]  /*2d30*/  ENDCOLLECTIVE ;  /* 0x000000000000791b */ /* 0x003fea0003800000 */
.L_x_4182:
[----:B------:R-:W-:Y:S02]  /*2d40*/  IMAD R120, R8, R121, R119 ;  /* 0x0000007908787224 */ /* 0x000fe400078e0277 */
[----:B------:R-:W-:Y:S01]  /*2d50*/  IMAD.MOV.U32 R116, RZ, RZ, R24 ;  /* 0x000000ffff747224 */ /* 0x000fe200078e0018 */
[----:B------:R-:W-:-:S07]  /*2d60*/  MOV R122, R118 ;  /* 0x00000076007a7202 */ /* 0x000fce0000000f00 */
[----:B------:R-:W-:Y:S05]  /*2d70*/  WARPSYNC.COLLECTIVE R114, `(.L_x_4183) ;  /* 0x0000000072087348 */ /* 0x000fea0003c00000 */
[----:B------:R0:W1:Y:S02]  /*2d80*/  SHFL.IDX P1, R118, R115, R116, R117 ;  /* 0x0000007473767389 */ /* 0x0000640000020075 */
[----:B01----:R-:W-:Y:S05]  /*2d90*/  ENDCOLLECTIVE ;  /* 0x000000000000791b */ /* 0x003fea0003800000 */
.L_x_4183:
[----:B------:R-:W-:Y:S02]  /*2da0*/  IMAD R119, R7, R122, R120 ;  /* 0x0000007a07777224 */ /* 0x000fe400078e0278 */
[----:B------:R-:W-:Y:S01]  /*2db0*/  IMAD.MOV.U32 R116, RZ, RZ, R23 ;  /* 0x000000ffff747224 */ /* 0x000fe200078e0017 */
[----:B------:R-:W-:-:S07]  /*2dc0*/  MOV R123, R118 ;  /* 0x00000076007b7202 */ /* 0x000fce0000000f00 */
[----:B------:R-:W-:Y:S05]  /*2dd0*/  WARPSYNC.COLLECTIVE R114, `(.L_x_4184) ;  /* 0x0000000072087348 */ /* 0x000fea0003c00000 */
[----:B------:R0:W1:Y:S02]  /*2de0*/  SHFL.IDX P1, R118, R115, R116, R117 ;  /* 0x0000007473767389 */ /* 0x0000640000020075 */
[----:B01----:R-:W-:Y:S05]  /*2df0*/  ENDCOLLECTIVE ;  /* 0x000000000000791b */ /* 0x003fea0003800000 */
.L_x_4184:
[----:B------:R-:W-:Y:S02]  /*2e00*/  IMAD R120, R6, R123, R119 ;  /* 0x0000007b06787224 */ /* 0x000fe400078e0277 */
[----:B------:R-:W-:Y:S01]  /*2e10*/  IMAD.MOV.U32 R116, RZ, RZ, R20 ;  /* 0x000000ffff747224 */ /* 0x000fe200078e0014 */
[----:B------:R-:W-:-:S07]  /*2e20*/  MOV R124, R118 ;  /* 0x00000076007c7202 */ /* 0x000fce0000000f00 */
[----:B------:R-:W-:Y:S05]  /*2e30*/  WARPSYNC.COLLECTIVE R114, `(.L_x_4185) ;  /* 0x0000000072087348 */ /* 0x000fea0003c00000 */
[----:B------:R0:W1:Y:S02]  /*2e40*/  SHFL.IDX P1, R118, R115, R116, R117 ;  /* 0x0000007473767389 */ /* 0x0000640000020075 */
[----:B01----:R-:W-:Y:S05]  /*2e50*/  ENDCOLLECTIVE ;  /* 0x000000000000791b */ /* 0x003fea0003800000 */
.L_x_4185:
[----:B------:R-:W-:Y:S01]  /*2e60*/  IMAD R119, R5, R124, R120 ;  /* 0x0000007c05777224 */ /* 0x000fe200078e0278 */
[----:B------:R-:W-:Y:S06]  /*2e70*/  BRA `(.L_x_4186) ;  /* 0xffffffec00ec7947 */ /* 0x000fec000383ffff */
        .weak           $__internal_40_$__cuda_sm20_div_u16
        .type           $__internal_40_$__cuda_sm20_div_u16,@function
        .size           $__internal_40_$__cuda_sm20_div_u16,(.L_x_20330 - $__internal_40_$__cuda_sm20_div_u16)
$__internal_40_$__cuda_sm20_div_u16:
        /* <DEDUP_REMOVED lines=18> */
[----:B------:R-:W-:Y:S06]  /*2fa0*/  RET.REL.NODEC R2 `(_Z9cuda_gemmIiLi128ELi16ELi1ELi64ELi32ELi32ELi1EEviiiPT_S1_S1_ii) ;  /* 0xffffffd002147950 */ /* 0x000fec0003c3ffff */
.L_x_4187:
        /* <DEDUP_REMOVED lines=13> */
.L_x_20330:


//--------------------- .text._Z9cuda_gemmIiLi128ELi16ELi1ELi64ELi32ELi32ELi0EEviiiPT_S1_S1_ii --------------------------
	.section	.text._Z9cuda_gemmIiLi128ELi16ELi1ELi64ELi32ELi32ELi0EEviiiPT_S1_S1_ii,"ax",@progbits
	.align	128
        .global         _Z9cuda_gemmIiLi128ELi16ELi1ELi64ELi32ELi32ELi0EEviiiPT_S1_S1_ii
        .type           _Z9cuda_gemmIiLi128ELi16ELi1ELi64ELi32ELi32ELi0EEviiiPT_S1_S1_ii,@function
        .size           _Z9cuda_gemmIiLi128ELi16ELi1ELi64ELi32ELi32ELi0EEviiiPT_S1_S1_ii,(.L_x_20485 - _Z9cuda_gemmIiLi128ELi16ELi1ELi64ELi32ELi32ELi0EEviiiPT_S1_S1_ii)
        .other          _Z9cuda_gemmIiLi128ELi16ELi1ELi64ELi32ELi32ELi0EEviiiPT_S1_S1_ii,@"STO_CUDA_ENTRY STV_DEFAULT"
_Z9cuda_gemmIiLi128ELi16ELi1ELi64ELi32ELi32ELi0EEviiiPT_S1_S1_ii:
.text._Z9cuda_gemmIiLi128ELi16ELi1ELi64ELi32ELi32ELi0EEviiiPT_S1_S1_ii:
        /* <DEDUP_REMOVED lines=41> */
.L_x_4190:
        /* <DEDUP_REMOVED lines=25> */
.L_x_4189:
[----:B------:R-:W-:Y:S05]  /*0420*/  BSYNC.RECONVERGENT B0 ;  /* 0x0000000000007941 */ /* 0x000fea0003800200 */
.L_x_4188:
        /* <DEDUP_REMOVED lines=83> */
[----:B------:R-:W-:Y:S01]  /*0960*/  VIMNMX R9, PT, PT, R11, 0x20, PT ;  /* 0x000000200b097848 */ /* 0x000fe20003fe0100 */
[----:B------:R-:W-:Y:S01]  /*0970*/  VIADD R15, R6, 0x1 ;  /* 0x00000001060f7836 */ /* 0x000fe20000000000 */
[----:B------:R-:W-:Y:S01]  /*0980*/  MOV R11, UR7 ;  /* 0x00000007000b7c02 */ /* 0x000fe20008000f00 */
[----:B------:R-:W-:Y:S01]  /*0990*/  IMAD.IADD R10, R4, 0x1, R3 ;  /* 0x00000001040a7824 */ /* 0x000fe200078e0203 */
[----:B------:R-:W-:-:S02]  /*09a0*/  LEA R12, R12, 0x201f, 0x8 ;  /* 0x0000201f0c0c7811 */ /* 0x000fc400078e40ff */
        /* <DEDUP_REMOVED lines=8> */
.L_x_4322:
[----:B------:R-:W-:Y:S01]  /*0a30*/  ISETP.GT.U32.AND P0, PT, R0, 0x3f, PT ;  /* 0x0000003f0000780c */ /* 0x000fe20003f04070 */
[----:B------:R-:W-:-:S12]  /*0a40*/  BSSY.RECONVERGENT B0, `(.L_x_4191) ;  /* 0x0000042000007945 */ /* 0x000fd80003800200 */
[----:B01-34-:R-:W-:Y:S05]  /*0a50*/  @P0 BRA `(.L_x_4192) ;  /* 0x0000000400000947 */ /* 0x01bfea0003800000 */
[----:B------:R-:W-:Y:S01]  /*0a60*/  ISETP.NE.AND P1, PT, R15, RZ, PT ;  /* 0x000000ff0f00720c */ /* 0x000fe20003f25270 */
[----:B------:R-:W-:Y:S01]  /*0a70*/  BSSY.RECONVERGENT B1, `(.L_x_4193) ;  /* 0x000001a000017945 */ /* 0x000fe20003800200 */
[----:B------:R-:W-:Y:S02]  /*0a80*/  ISETP.GE.U32.AND P2, PT, R6, 0x3, PT ;  /* 0x000000030600780c */ /* 0x000fe40003f46070 */
[----:B------:R-:W-:-:S09]  /*0a90*/  MOV R62, R0 ;  /* 0x00000000003e7202 */ /* 0x000fd20000000f00 */
[----:B------:R-:W-:Y:S05]  /*0aa0*/  @!P1 BRA `(.L_x_4194) ;  /* 0x0000000000589947 */ /* 0x000fea0003800000 */
[----:B------:R-:W0:Y:S08]  /*0ab0*/  LDC R54, c[0x0][0x388] ;  /* 0x0000e200ff367b82 */ /* 0x000e300000000800 */
[----:B------:R-:W1:Y:S01]  /*0ac0*/  LDC.64 R56, c[0x0][0x390] ;  /* 0x0000e400ff387b82 */ /* 0x000e620000000a00 */
[----:B0-----:R-:W-:-:S04]  /*0ad0*/  IMAD R53, R11, R54, UR6 ;  /* 0x000000060b357e24 */ /* 0x001fc8000f8e0236 */
[----:B------:R-:W-:-:S04]  /*0ae0*/  IMAD.IADD R53, R53, 0x1, R0 ;  /* 0x0000000135357824 */ /* 0x000fc800078e0200 */
[----:B-1----:R-:W-:-:S06]  /*0af0*/  IMAD.WIDE.U32 R54, R53, 0x4, R56 ;  /* 0x0000000435367825 */ /* 0x002fcc00078e0038 */
[----:B------:R-:W2:Y:S01]  /*0b00*/  LDG.E R55, desc[UR8][R54.64] ;  /* 0x0000000836377981 */ /* 0x000ea2000c1e1900 */
[----:B------:R-:W-:Y:S01]  /*0b10*/  ISETP.NE.AND P1, PT, R15, 0x1, PT ;  /* 0x000000010f00780c */ /* 0x000fe20003f25270 */
        /* <DEDUP_REMOVED lines=10> */
[----:B------:R-:W-:Y:S01]  /*0bc0*/  @P1 IMAD R53, R3, 0x4, R18 ;  /* 0x0000000403351824 */ /* 0x000fe200078e0212 */
[----:B------:R-:W-:Y:S01]  /*0bd0*/  MOV R62, R10 ;  /* 0x0000000a003e7202 */ /* 0x000fe20000000f00 */
[----:B------:R-:W-:Y:S01]  /*0be0*/  @P1 IMAD.MOV.U32 R62, RZ, RZ, R13 ;  /* 0x000000ffff3e1224 */ /* 0x000fe200078e000d */
[----:B--2---:R1:W-:Y:S04]  /*0bf0*/  STS [R18], R55 ;  /* 0x0000003712007388 */ /* 0x0043e80000000800 */
[----:B---3--:R1:W-:Y:S02]  /*0c00*/  @P1 STS [R53], R56 ;  /* 0x0000003835001388 */ /* 0x0083e40000000800 */
.L_x_4194:
[----:B------:R-:W-:Y:S05]  /*0c10*/  BSYNC.RECONVERGENT B1 ;  /* 0x0000000000017941 */ /* 0x000fea0003800200 */
.L_x_4193:
[----:B------:R-:W-:Y:S05]  /*0c20*/  @!P2 BRA `(.L_x_4192) ;  /* 0x00000000008ca947 */ /* 0x000fea0003800000 */
[----:B------:R-:W2:Y:S01]  /*0c30*/  S2UR UR5, SR_CgaCtaId ;  /* 0x00000000000579c3 */ /* 0x000ea20000008800 */
[----:B------:R-:W3:Y:S01]  /*0c40*/  LDCU UR10, c[0x0][0x388] ;  /* 0x00007100ff0a77ac */ /* 0x000ee20008000800 */
[----:B------:R-:W-:Y:S01]  /*0c50*/  VIADD R54, R62, UR6 ;  /* 0x000000063e367c36 */ /* 0x000fe20008000000 */
[----:B------:R-:W-:Y:S02]  /*0c60*/  UMOV UR4, 0x400 ;  /* 0x0000040000047882 */ /* 0x000fe40000000000 */
[----:B------:R-:W-:Y:S01]  /*0c70*/  UIADD3 UR4, UPT, UPT, UR4, 0x1080, URZ ;  /* 0x0000108004047890 */ /* 0x000fe2000fffe0ff */
[----:B---3--:R-:W-:-:S04]  /*0c80*/  IMAD R66, R11, UR10, R54 ;  /* 0x0000000a0b427c24 */ /* 0x008fc8000f8e0236 */
[----:B-1----:R-:W-:Y:S01]  /*0c90*/  IMAD.IADD R53, R66, 0x1, R3 ;  /* 0x0000000142357824 */ /* 0x002fe200078e0203 */
[----:B--2---:R-:W-:Y:S01]  /*0ca0*/  ULEA UR4, UR5, UR4, 0x18 ;  /* 0x0000000405047291 */ /* 0x004fe2000f8ec0ff */
[C-C-:B------:R-:W-:Y:S02]  /*0cb0*/  IMAD R63, R3.reuse, 0x2, R66.reuse ;  /* 0x00000002033f7824 */ /* 0x140fe400078e0242 */
[----:B------:R-:W-:-:S03]  /*0cc0*/  IMAD R65, R3, 0x3, R66 ;  /* 0x0000000303417824 */ /* 0x000fc600078e0242 */
[----:B------:R-:W-:-:S07]  /*0cd0*/  LEA R64, R62, UR4, 0x2 ;  /* 0x000000043e407c11 */ /* 0x000fce000f8e10ff */
.L_x_4195:
        /* <DEDUP_REMOVED lines=9> */
[C-C-:B------:R-:W-:Y:S01]  /*0d70*/  IMAD R67, R3.reuse, 0x4, R64.reuse ;  /* 0x0000000403437824 */ /* 0x140fe200078e0240 */
[C---:B------:R-:W-:Y:S01]  /*0d80*/  LEA R69, R3.reuse, R64, 0x3 ;  /* 0x0000004003457211 */ /* 0x040fe200078e18ff */
[----:B------:R-:W-:-:S02]  /*0d90*/  IMAD R71, R3, 0xc, R64 ;  /* 0x0000000c03477824 */ /* 0x000fc400078e0240 */
[----:B------:R-:W-:-:S05]  /*0da0*/  IMAD R62, R3, 0x4, R62 ;  /* 0x00000004033e7824 */ /* 0x000fca00078e023e */
        /* <DEDUP_REMOVED lines=9> */
[----:B0-----:R-:W-:Y:S01]  /*0e40*/  LEA R64, R3, R64, 0x4 ;  /* 0x0000004003407211 */ /* 0x001fe200078e20ff */
[----:B------:R-:W-:Y:S06]  /*0e50*/  @!P1 BRA `(.L_x_4195) ;  /* 0xfffffffc00a09947 */ /* 0x000fec000383ffff */
.L_x_4192:
[----:B------:R-:W-:Y:S05]  /*0e60*/  BSYNC.RECONVERGENT B0 ;  /* 0x0000000000007941 */ /* 0x000fea0003800200 */
.L_x_4191:
        /* <DEDUP_REMOVED lines=13> */
[----:B------:R3:W-:Y:S01]  /*0f40*/  STS [R20], RZ ;  /* 0x000000ff14007388 */ /* 0x0007e20000000800 */
[----:B------:R-:W-:-:S11]  /*0f50*/  IMAD.MOV.U32 R54, RZ, RZ, R10 ;  /* 0x000000ffff367224 */ /* 0x000fd600078e000a */
[----:B-1----:R-:W-:Y:S02]  /*0f60*/  @P0 IMAD R53, R3, 0x4, R20 ;  /* 0x0000000403350824 */ /* 0x002fe400078e0214 */
[----:B------:R-:W-:-:S03]  /*0f70*/  @P0 IMAD.MOV.U32 R54, RZ, RZ, R13 ;  /* 0x000000ffff360224 */ /* 0x000fc600078e000d */
[----:B------:R3:W-:Y:S04]  /*0f80*/  @P0 STS [R53], RZ ;  /* 0x000000ff35000388 */ /* 0x0007e80000000800 */
.L_x_4199:
[----:B------:R-:W-:Y:S05]  /*0f90*/  BSYNC.RECONVERGENT B1 ;  /* 0x0000000000017941 */ /* 0x000fea0003800200 */
.L_x_4198:
[----:B------:R-:W-:Y:S05]  /*0fa0*/  @!P1 BRA `(.L_x_4197) ;  /* 0x00000000003c9947 */ /* 0x000fea0003800000 */
[----:B-12---:R-:W0:Y:S01]  /*0fb0*/  S2R R56, SR_CgaCtaId ;  /* 0x0000000000387919 */ /* 0x006e220000008800 */
[----:B---3--:R-:W-:-:S04]  /*0fc0*/  MOV R53, 0x400 ;  /* 0x0000040000357802 */ /* 0x008fc80000000f00 */
[----:B------:R-:W-:-:S04]  /*0fd0*/  IADD3 R53, PT, PT, R53, 0x1180, RZ ;  /* 0x0000118035357810 */ /* 0x000fc80007ffe0ff */
[----:B0-----:R-:W-:-:S07]  /*0fe0*/  LEA R55, R56, R53, 0x18 ;  /* 0x0000003538377211 */ /* 0x001fce00078ec0ff */
.L_x_4200:
[----:B----4-:R-:W-:Y:S02]  /*0ff0*/  IMAD R56, R54, 0x4, R55 ;  /* 0x0000000436387824 */ /* 0x010fe400078e0237 */
[C---:B------:R-:W-:Y:S02]  /*1000*/  IMAD R54, R3.reuse, 0x4, R54 ;  /* 0x0000000403367824 */ /* 0x040fe400078e0236 */
[C---:B------:R-:W-:Y:S01]  /*1010*/  IMAD R58, R3.reuse, 0x4, R56 ;  /* 0x00000004033a7824 */ /* 0x040fe200078e0238 */
        /* <DEDUP_REMOVED lines=8> */
.L_x_4197:
[----:B------:R-:W-:Y:S05]  /*10a0*/  BSYNC.RECONVERGENT B0 ;  /* 0x0000000000007941 */ /* 0x000fea0003800200 */
.L_x_4196:
[----:B------:R-:W-:-:S13]  /*10b0*/  ISETP.GT.AND P0, PT, R5, RZ, PT ;  /* 0x000000ff0500720c */ /* 0x000fda0003f04270 */
[----:B------:R-:W-:Y:S05]  /*10c0*/  @!P0 BRA `(.L_x_4201) ;  /* 0x0000003c00c88947 */ /* 0x000fea0003800000 */
[-C--:B--2-4-:R-:W-:Y:S01]  /*10d0*/  IABS R58, R9.reuse ;  /* 0x00000009003a7213 */ /* 0x094fe20000000000 */
[----:B------:R-:W2:Y:S01]  /*10e0*/  LDC R54, c[0x0][0x3ac] ;  /* 0x0000eb00ff367b82 */ /* 0x000ea20000000800 */
[----:B-1-3--:R-:W-:Y:S01]  /*10f0*/  LOP3.LUT R53, R0, 0x1f, RZ, 0xc0, !PT ;  /* 0x0000001f00357812 */ /* 0x00afe200078ec0ff */
[----:B------:R-:W1:Y:S01]  /*1100*/  LDCU UR4, c[0x0][0x3a8] ;  /* 0x00007500ff0477ac */ /* 0x000e620008000800 */
[----:B0-----:R-:W0:Y:S01]  /*1110*/  I2F.RP R55, R58 ;  /* 0x0000003a00377306 */ /* 0x001e220000209400 */
[----:B------:R-:W-:Y:S02]  /*1120*/  IABS R61, R9 ;  /* 0x00000009003d7213 */ /* 0x000fe40000000000 */
[----:B------:R-:W-:Y:S01]  /*1130*/  IABS R60, R53 ;  /* 0x00000035003c7213 */ /* 0x000fe20000000000 */
[----:B------:R-:W3:Y:S01]  /*1140*/  LDCU UR7, c[0x0][0x3a8] ;  /* 0x00007500ff0777ac */ /* 0x000ee20008000800 */
[----:B------:R-:W-:-:S03]  /*1150*/  ISETP.GE.AND P2, PT, R53, RZ, PT ;  /* 0x000000ff3500720c */ /* 0x000fc60003f46270 */
[----:B0-----:R-:W0:Y:S01]  /*1160*/  MUFU.RCP R55, R55 ;  /* 0x0000003700377308 */ /* 0x001e220000001000 */
[C---:B--2---:R-:W-:Y:S02]  /*1170*/  ISETP.GE.AND P3, PT, R54.reuse, 0x1, PT ;  /* 0x000000013600780c */ /* 0x044fe40003f66270 */
[C---:B------:R-:W-:Y:S02]  /*1180*/  ISETP.GE.AND P6, PT, R54.reuse, 0x2, PT ;  /* 0x000000023600780c */ /* 0x040fe40003fc6270 */
[C---:B------:R-:W-:Y:S02]  /*1190*/  ISETP.GE.AND P4, PT, R54.reuse, 0x6, PT ;  /* 0x000000063600780c */ /* 0x040fe40003f86270 */
[----:B------:R-:W-:Y:S02]  /*11a0*/  ISETP.GE.AND P5, PT, R54, 0x7, PT ;  /* 0x000000073600780c */ /* 0x000fe40003fa6270 */
[----:B0-----:R-:W-:Y:S01]  /*11b0*/  IADD3 R56, PT, PT, R55, 0xffffffe, RZ ;  /* 0x0ffffffe37387810 */ /* 0x001fe20007ffe0ff */
[----:B------:R-:W-:-:S03]  /*11c0*/  IMAD.MOV R55, RZ, RZ, -R61 ;  /* 0x000000ffff377224 */ /* 0x000fc600078e0a3d */
[----:B------:R0:W2:Y:S02]  /*11d0*/  F2I.FTZ.U32.TRUNC.NTZ R57, R56 ;  /* 0x0000003800397305 */ /* 0x0000a4000021f000 */
[----:B0-----:R-:W-:Y:S02]  /*11e0*/  IMAD.MOV.U32 R56, RZ, RZ, RZ ;  /* 0x000000ffff387224 */ /* 0x001fe400078e00ff */
[----:B--2---:R-:W-:-:S04]  /*11f0*/  IMAD.MOV R59, RZ, RZ, -R57 ;  /* 0x000000ffff3b7224 */ /* 0x004fc800078e0a39 */
        /* <DEDUP_REMOVED lines=10> */
[----:B------:R-:W-:Y:S02]  /*12a0*/  ISETP.NE.AND P0, PT, R9, RZ, PT ;  /* 0x000000ff0900720c */ /* 0x000fe40003f05270 */
[----:B0-----:R-:W-:Y:S02]  /*12b0*/  @P3 LEA R56, R59, R56, 0x18 ;  /* 0x000000383b383211 */ /* 0x001fe400078ec0ff */
[----:B------:R-:W-:-:S13]  /*12c0*/  ISETP.GT.U32.AND P1, PT, R58, R57, PT ;  /* 0x000000393a00720c */ /* 0x000fda0003f24070 */
[----:B------:R-:W-:Y:S02]  /*12d0*/  @!P1 IADD3 R57, PT, PT, R57, -R58, RZ ;  /* 0x8000003a39399210 */ /* 0x000fe40007ffe0ff */
[----:B------:R-:W-:-:S03]  /*12e0*/  ISETP.GE.AND P1, PT, R54, 0x3, PT ;  /* 0x000000033600780c */ /* 0x000fc60003f26270 */
[----:B------:R-:W-:-:S04]  /*12f0*/  IMAD.MOV.U32 R53, RZ, RZ, R57 ;  /* 0x000000ffff357224 */ /* 0x000fc800078e0039 */
[----:B------:R-:W-:Y:S01]  /*1300*/  @!P2 IMAD.MOV R53, RZ, RZ, -R53 ;  /* 0x000000ffff35a224 */ /* 0x000fe200078e0a35 */
[----:B------:R-:W-:Y:S02]  /*1310*/  @!P0 LOP3.LUT R53, RZ, R9, RZ, 0x33, !PT ;  /* 0x00000009ff358212 */ /* 0x000fe400078e33ff */
[----:B-1----:R-:W-:Y:S02]  /*1320*/  ISETP.GE.AND P0, PT, R7, UR4, PT ;  /* 0x0000000407007c0c */ /* 0x002fe4000bf06270 */
[----:B------:R-:W-:Y:S01]  /*1330*/  ISETP.GE.AND P2, PT, R54, 0x4, PT ;  /* 0x000000043600780c */ /* 0x000fe20003f46270 */
[----:B------:R-:W-:-:S04]  /*1340*/  IMAD R55, R24, R54, R53 ;  /* 0x0000003618377224 */ /* 0x000fc800078e0235 */
[----:B------:R-:W-:-:S05]  /*1350*/  @P3 IMAD R56, R55, 0x4, R56 ;  /* 0x0000000437383824 */ /* 0x000fca00078e0238 */
[----:B------:R0:W1:Y:S01]  /*1360*/  @P3 LDS R17, [R56] ;  /* 0x0000000038113984 */ /* 0x0000620000000800 */
[----:B------:R-:W-:Y:S01]  /*1370*/  ISETP.GE.AND P3, PT, R54, 0x5, PT ;  /* 0x000000053600780c */ /* 0x000fe20003f66270 */
[----:B---3--:R-:W-:-:S12]  /*1380*/  @!P6 BRA `(.L_x_4202) ;  /* 0x000000000028e947 */ /* 0x008fd80003800000 */
[----:B------:R-:W2:Y:S01]  /*1390*/  S2UR UR5, SR_CgaCtaId ;  /* 0x00000000000579c3 */ /* 0x000ea20000008800 */
[----:B0-----:R-:W-:Y:S01]  /*13a0*/  VIADD R56, R53, 0x1 ;  /* 0x0000000135387836 */ /* 0x001fe20000000000 */
[----:B------:R-:W-:Y:S02]  /*13b0*/  UMOV UR4, 0x400 ;  /* 0x0000040000047882 */ /* 0x000fe40000000000 */
[----:B------:R-:W-:Y:S02]  /*13c0*/  UIADD3 UR4, UPT, UPT, UR4, 0x1080, URZ ;  /* 0x0000108004047890 */ /* 0x000fe4000fffe0ff */
[----:B------:R-:W-:-:S04]  /*13d0*/  ISETP.GE.AND P6, PT, R56, R9, PT ;  /* 0x000000093800720c */ /* 0x000fc80003fc6270 */
[----:B------:R-:W-:-:S04]  /*13e0*/  SEL R56, R9, RZ, P6 ;  /* 0x000000ff09387207 */ /* 0x000fc80003000000 */
[----:B------:R-:W-:Y:S01]  /*13f0*/  IADD3 R56, PT, PT, R55, -R56, RZ ;  /* 0x8000003837387210 */ /* 0x000fe20007ffe0ff */
[----:B--2---:R-:W-:-:S06]  /*1400*/  ULEA UR4, UR5, UR4, 0x18 ;  /* 0x0000000405047291 */ /* 0x004fcc000f8ec0ff */
[----:B------:R-:W-:-:S06]  /*1410*/  LEA R19, R56, UR4, 0x2 ;  /* 0x0000000438137c11 */ /* 0x000fcc000f8e10ff */
[----:B------:R-:W2:Y:S02]  /*1420*/  LDS R19, [R19+0x4] ;  /* 0x0000040013137984 */ /* 0x000ea40000000800 */
.L_x_4202:
[----:B------:R-:W-:Y:S01]  /*1430*/  ISETP.GE.AND P6, PT, R54, 0x8, PT ;  /* 0x000000083600780c */ /* 0x000fe20003fc6270 */
[----:B------:R-:W-:-:S12]  /*1440*/  @!P1 BRA `(.L_x_4203) ;  /* 0x0000000000289947 */ /* 0x000fd80003800000 */
[----:B------:R-:W3:Y:S01]  /*1450*/  S2UR UR5, SR_CgaCtaId ;  /* 0x00000000000579c3 */ /* 0x000ee20000008800 */
[----:B0-----:R-:W-:Y:S01]  /*1460*/  VIADD R56, R53, 0x2 ;  /* 0x0000000235387836 */ /* 0x001fe20000000000 */
[----:B------:R-:W-:Y:S02]  /*1470*/  UMOV UR4, 0x400 ;  /* 0x0000040000047882 */ /* 0x000fe40000000000 */
[----:B------:R-:W-:Y:S02]  /*1480*/  UIADD3 UR4, UPT, UPT, UR4, 0x1080, URZ ;  /* 0x0000108004047890 */ /* 0x000fe4000fffe0ff */
[----:B------:R-:W-:-:S04]  /*1490*/  ISETP.GE.AND P1, PT, R56, R9, PT ;  /* 0x000000093800720c */ /* 0x000fc80003f26270 */
[----:B------:R-:W-:-:S05]  /*14a0*/  SEL R56, R9, RZ, P1 ;  /* 0x000000ff09387207 */ /* 0x000fca0000800000 */
[----:B------:R-:W-:Y:S01]  /*14b0*/  IMAD.IADD R56, R55, 0x1, -R56 ;  /* 0x0000000137387824 */ /* 0x000fe200078e0a38 */
[----:B---3--:R-:W-:-:S06]  /*14c0*/  ULEA UR4, UR5, UR4, 0x18 ;  /* 0x0000000405047291 */ /* 0x008fcc000f8ec0ff */
[----:B------:R-:W-:-:S06]  /*14d0*/  LEA R21, R56, UR4, 0x2 ;  /* 0x0000000438157c11 */ /* 0x000fcc000f8e10ff */
[----:B------:R-:W3:Y:S02]  /*14e0*/  LDS R21, [R21+0x8] ;  /* 0x0000080015157984 */ /* 0x000ee40000000800 */
.L_x_4203:
[----:B------:R-:W-:Y:S01]  /*14f0*/  ISETP.GE.AND P1, PT, R54, 0x9, PT ;  /* 0x000000093600780c */ /* 0x000fe20003f26270 */
[----:B------:R-:W-:-:S12]  /*1500*/  @!P2 BRA `(.L_x_4204) ;  /* 0x000000000028a947 */ /* 0x000fd80003800000 */
[----:B------:R-:W4:Y:S01]  /*1510*/  S2UR UR5, SR_CgaCtaId ;  /* 0x00000000000579c3 */ /* 0x000f220000008800 */
[----:B0-----:R-:W-:Y:S01]  /*1520*/  VIADD R56, R53, 0x3 ;  /* 0x0000000335387836 */ /* 0x001fe20000000000 */
        /* <DEDUP_REMOVED lines=8> */
.L_x_4204:
[----:B------:R-:W-:Y:S01]  /*15b0*/  ISETP.GE.AND P2, PT, R54, 0xa, PT ;  /* 0x0000000a3600780c */ /* 0x000fe20003f46270 */
[----:B------:R-:W-:-:S12]  /*15c0*/  @!P3 BRA `(.L_x_4205) ;  /* 0x000000000028b947 */ /* 0x000fd80003800000 */
        /* <DEDUP_REMOVED lines=10> */
.L_x_4205:
        /* <DEDUP_REMOVED lines=12> */
.L_x_4206:
[----:B------:R-:W-:Y:S01]  /*1730*/  ISETP.GE.AND P4, PT, R54, 0xc, PT ;  /* 0x0000000c3600780c */ /* 0x000fe20003f86270 */
[----:B------:R-:W-:-:S12]  /*1740*/  @!P5 BRA `(.L_x_4207) ;  /* 0x000000000028d947 */ /* 0x000fd80003800000 */
        /* <DEDUP_REMOVED lines=10> */
.L_x_4207:
[----:B------:R-:W-:Y:S01]  /*17f0*/  ISETP.GE.AND P5, PT, R54, 0xd, PT ;  /* 0x0000000d3600780c */ /* 0x000fe20003fa6270 */
[----:B------:R-:W-:-:S12]  /*1800*/  @!P6 BRA `(.L_x_4208) ;  /* 0x000000000028e947 */ /* 0x000fd80003800000 */
        /* <DEDUP_REMOVED lines=10> */
.L_x_4208:
        /* <DEDUP_REMOVED lines=12> */
.L_x_4209:
        /* <DEDUP_REMOVED lines=12> */
.L_x_4210:
        /* <DEDUP_REMOVED lines=12> */
.L_x_4211:
        /* <DEDUP_REMOVED lines=12> */
.L_x_4212:
        /* <DEDUP_REMOVED lines=12> */
.L_x_4213:
        /* <DEDUP_REMOVED lines=12> */
.L_x_4214:
        /* <DEDUP_REMOVED lines=12> */
.L_x_4215:
        /* <DEDUP_REMOVED lines=12> */
.L_x_4216:
        /* <DEDUP_REMOVED lines=12> */
.L_x_4217:
        /* <DEDUP_REMOVED lines=12> */
.L_x_4218:
        /* <DEDUP_REMOVED lines=12> */
.L_x_4219:
        /* <DEDUP_REMOVED lines=12> */
.L_x_4220:
        /* <DEDUP_REMOVED lines=12> */
.L_x_4221:
        /* <DEDUP_REMOVED lines=12> */
.L_x_4222:
        /* <DEDUP_REMOVED lines=12> */
.L_x_4223:
        /* <DEDUP_REMOVED lines=12> */
.L_x_4224:
        /* <DEDUP_REMOVED lines=12> */
.L_x_4225:
        /* <DEDUP_REMOVED lines=12> */
.L_x_4226:
        /* <DEDUP_REMOVED lines=12> */
.L_x_4227:
        /* <DEDUP_REMOVED lines=11> */
.L_x_4228:
        /* <DEDUP_REMOVED lines=11> */
.L_x_4229:
        /* <DEDUP_REMOVED lines=11> */
.L_x_4230:
        /* <DEDUP_REMOVED lines=11> */
.L_x_4231:
        /* <DEDUP_REMOVED lines=11> */
.L_x_4232:
[----:B------:R-:W-:Y:S05]  /*2a60*/  @P0 BRA `(.L_x_4201) ;  /* 0x0000002400600947 */ /* 0x000fea0003800000 */
[----:B0-----:R-:W0:Y:S01]  /*2a70*/  S2R R56, SR_CgaCtaId ;  /* 0x0000000000387919 */ /* 0x001e220000008800 */
[----:B------:R-:W-:Y:S01]  /*2a80*/  MOV R55, 0x400 ;  /* 0x0000040000377802 */ /* 0x000fe20000000f00 */
[C---:B------:R-:W-:Y:S01]  /*2a90*/  VIADD R58, R53.reuse, 0x1 ;  /* 0x00000001353a7836 */ /* 0x040fe20000000000 */
[C---:B------:R-:W-:Y:S01]  /*2aa0*/  IADD3 R68, PT, PT, R53.reuse, 0xa, RZ ;  /* 0x0000000a35447810 */ /* 0x040fe20007ffe0ff */
[C---:B------:R-:W-:Y:S01]  /*2ab0*/  VIADD R62, R53.reuse, 0x3 ;  /* 0x00000003353e7836 */ /* 0x040fe20000000000 */
[----:B------:R-:W-:Y:S01]  /*2ac0*/  IADD3 R72, PT, PT, R53, 0xc, RZ ;  /* 0x0000000c35487810 */ /* 0x000fe20007ffe0ff */
[----:B------:R-:W-:Y:S01]  /*2ad0*/  VIADD R57, R55, 0x1180 ;  /* 0x0000118037397836 */ /* 0x000fe20000000000 */
[-C--:B------:R-:W-:Y:S01]  /*2ae0*/  ISETP.GE.AND P0, PT, R58, R54.reuse, PT ;  /* 0x000000363a00720c */ /* 0x080fe20003f06270 */
[C---:B------:R-:W-:Y:S01]  /*2af0*/  VIADD R60, R53.reuse, 0x2 ;  /* 0x00000002353c7836 */ /* 0x040fe20000000000 */
[-C--:B------:R-:W-:Y:S01]  /*2b00*/  ISETP.GE.AND P3, PT, R62, R54.reuse, PT ;  /* 0x000000363e00720c */ /* 0x080fe20003f66270 */
[C---:B------:R-:W-:Y:S01]  /*2b10*/  VIADD R64, R53.reuse, 0x7 ;  /* 0x0000000735407836 */ /* 0x040fe20000000000 */
[-C--:B------:R-:W-:Y:S01]  /*2b20*/  ISETP.GE.AND P2, PT, R58, R9.reuse, PT ;  /* 0x000000093a00720c */ /* 0x080fe20003f46270 */
[C---:B------:R-:W-:Y:S01]  /*2b30*/  VIADD R66, R53.reuse, 0x9 ;  /* 0x0000000935427836 */ /* 0x040fe20000000000 */
[----:B------:R-:W-:Y:S01]  /*2b40*/  SEL R61, R54, RZ, P3 ;  /* 0x000000ff363d7207 */ /* 0x000fe20001800000 */
[C---:B------:R-:W-:Y:S01]  /*2b50*/  VIADD R70, R53.reuse, 0xb ;  /* 0x0000000b35467836 */ /* 0x040fe20000000000 */
[-C--:B------:R-:W-:Y:S01]  /*2b60*/  ISETP.GE.AND P3, PT, R62, R9.reuse, PT ;  /* 0x000000093e00720c */ /* 0x080fe20003f66270 */
[C---:B------:R-:W-:Y:S01]  /*2b70*/  VIADD R74, R53.reuse, 0xd ;  /* 0x0000000d354a7836 */ /* 0x040fe20000000000 */
[-C--:B------:R-:W-:Y:S01]  /*2b80*/  ISETP.GE.AND P1, PT, R60, R9.reuse, PT ;  /* 0x000000093c00720c */ /* 0x080fe20003f26270 */
[----:B------:R-:W-:Y:S01]  /*2b90*/  IMAD.IADD R61, R62, 0x1, -R61 ;  /* 0x000000013e3d7824 */ /* 0x000fe200078e0a3d */
[-C--:B------:R-:W-:Y:S01]  /*2ba0*/  ISETP.GE.AND P5, PT, R64, R54.reuse, PT ;  /* 0x000000364000720c */ /* 0x080fe20003fa6270 */
[C---:B------:R-:W-:Y:S01]  /*2bb0*/  VIADD R62, R53.reuse, 0x6 ;  /* 0x00000006353e7836 */ /* 0x040fe20000000000 */
[C---:B------:R-:W-:Y:S01]  /*2bc0*/  IADD3 R94, PT, PT, R53.reuse, 0x12, RZ ;  /* 0x00000012355e7810 */ /* 0x040fe20007ffe0ff */
[C---:B------:R-:W-:Y:S01]  /*2bd0*/  VIADD R90, R53.reuse, 0x10 ;  /* 0x00000010355a7836 */ /* 0x040fe20000000000 */
[----:B------:R-:W-:Y:S01]  /*2be0*/  SEL R69, R54, RZ, P5 ;  /* 0x000000ff36457207 */ /* 0x000fe20002800000 */
[C---:B------:R-:W-:Y:S01]  /*2bf0*/  VIADD R88, R53.reuse, 0xf ;  /* 0x0000000f35587836 */ /* 0x040fe20000000000 */
[----:B------:R-:W-:Y:S01]  /*2c00*/  ISETP.GE.AND P5, PT, R62, R9, PT ;  /* 0x000000093e00720c */ /* 0x000fe20003fa6270 */
[C---:B------:R-:W-:Y:S01]  /*2c10*/  VIADD R86, R53.reuse, 0xe ;  /* 0x0000000e35567836 */ /* 0x040fe20000000000 */
[C---:B------:R-:W-:Y:S01]  /*2c20*/  IADD3 R106, PT, PT, R53.reuse, 0x18, RZ ;  /* 0x00000018356a7810 */ /* 0x040fe20007ffe0ff */
[----:B------:R-:W-:Y:S01]  /*2c30*/  IMAD.IADD R69, R64, 0x1, -R69 ;  /* 0x0000000140457824 */ /* 0x000fe200078e0a45 */
[C---:B------:R-:W-:Y:S01]  /*2c40*/  IADD3 R115, PT, PT, R53.reuse, 0x1e, RZ ;  /* 0x0000001e35737810 */ /* 0x040fe20007ffe0ff */
[C---:B------:R-:W-:Y:S01]  /*2c50*/  VIADD R96, R53.reuse, 0x13 ;  /* 0x0000001335607836 */ /* 0x040fe20000000000 */
[C---:B0-----:R-:W-:Y:S01]  /*2c60*/  LEA R55, R56.reuse, R55, 0x18 ;  /* 0x0000003738377211 */ /* 0x041fe200078ec0ff */
[C---:B------:R-:W-:Y:S01]  /*2c70*/  VIADD R92, R53.reuse, 0x11 ;  /* 0x00000011355c7836 */ /* 0x040fe20000000000 */
[----:B------:R-:W-:Y:S01]  /*2c80*/  LEA R56, R56, R57, 0x18 ;  /* 0x0000003938387211 */ /* 0x000fe200078ec0ff */
[C---:B------:R-:W-:Y:S01]  /*2c90*/  VIADD R102, R53.reuse, 0x16 ;  /* 0x0000001635667836 */ /* 0x040fe20000000000 */
[----:B------:R-:W-:Y:S01]  /*2ca0*/  SEL R57, R54, RZ, P0 ;  /* 0x000000ff36397207 */ /* 0x000fe20000000000 */
[C---:B------:R-:W-:Y:S01]  /*2cb0*/  VIADD R100, R53.reuse, 0x15 ;  /* 0x0000001535647836 */ /* 0x040fe20000000000 */
[----:B------:R-:W-:Y:S01]  /*2cc0*/  ISETP.GE.AND P0, PT, R60, R54, PT ;  /* 0x000000363c00720c */ /* 0x000fe20003f06270 */
[----:B------:R-:W-:-:S02]  /*2cd0*/  VIADD R98, R53, 0x14 ;  /* 0x0000001435627836 */ /* 0x000fc40000000000 */
[----:B------:R-:W-:Y:S01]  /*2ce0*/  IMAD.IADD R57, R58, 0x1, -R57 ;  /* 0x000000013a397824 */ /* 0x000fe200078e0a39 */
[C---:B------:R-:W-:Y:S01]  /*2cf0*/  IADD3 R58, PT, PT, R53.reuse, 0x4, RZ ;  /* 0x00000004353a7810 */ /* 0x040fe20007ffe0ff */
        /* <DEDUP_REMOVED lines=13> */
[----:B------:R-:W-:Y:S01]  /*2dd0*/  SEL R67, R54, RZ, P0 ;  /* 0x000000ff36437207 */ /* 0x000fe20000000000 */
[----:B------:R-:W-:Y:S01]  /*2de0*/  VIADD R113, R53, 0x1d ;  /* 0x0000001d35717836 */ /* 0x000fe20000000000 */
[----:B------:R-:W-:-:S02]  /*2df0*/  ISETP.GE.AND P4, PT, R60, R54, PT ;  /* 0x000000363c00720c */ /* 0x000fc40003f86270 */
[-C--:B------:R-:W-:Y:S01]  /*2e00*/  ISETP.GE.AND P0, PT, R64, R9.reuse, PT ;  /* 0x000000094000720c */ /* 0x080fe20003f06270 */
[----:B------:R-:W-:Y:S01]  /*2e10*/  IMAD.IADD R67, R62, 0x1, -R67 ;  /* 0x000000013e437824 */ /* 0x000fe200078e0a43 */
[----:B------:R-:W-:Y:S01]  /*2e20*/  SEL R65, R54, RZ, P4 ;  /* 0x000000ff36417207 */ /* 0x000fe20002000000 */
[----:B------:R-:W-:Y:S01]  /*2e30*/  VIADD R62, R53, 0x8 ;  /* 0x00000008353e7836 */ /* 0x000fe20000000000 */
[----:B------:R-:W-:Y:S02]  /*2e40*/  SEL R64, R9, RZ, P2 ;  /* 0x000000ff09407207 */ /* 0x000fe40001000000 */
[C---:B------:R-:W-:Y:S01]  /*2e50*/  ISETP.GE.AND P4, PT, R60.reuse, R9, PT ;  /* 0x000000093c00720c */ /* 0x040fe20003f86270 */
[----:B------:R-:W-:Y:S01]  /*2e60*/  IMAD.IADD R65, R60, 0x1, -R65 ;  /* 0x000000013c417824 */ /* 0x000fe200078e0a41 */
[----:B------:R-:W-:Y:S01]  /*2e70*/  ISETP.GE.AND P2, PT, R62, R54, PT ;  /* 0x000000363e00720c */ /* 0x000fe20003f46270 */
[----:B------:R-:W-:Y:S01]  /*2e80*/  IMAD.IADD R64, R53, 0x1, -R64 ;  /* 0x0000000135407824 */ /* 0x000fe200078e0a40 */
[----:B------:R-:W-:-:S02]  /*2e90*/  SEL R60, R9, RZ, P1 ;  /* 0x000000ff093c7207 */ /* 0x000fc40000800000 */
[-C--:B------:R-:W-:Y:S02]  /*2ea0*/  ISETP.GE.AND P1, PT, R66, R54.reuse, PT ;  /* 0x000000364200720c */ /* 0x080fe40003f26270 */
[----:B------:R-:W-:Y:S01]  /*2eb0*/  SEL R71, R54, RZ, P2 ;  /* 0x000000ff36477207 */ /* 0x000fe20001000000 */
[----:B------:R-:W-:Y:S01]  /*2ec0*/  IMAD.IADD R60, R53, 0x1, -R60 ;  /* 0x00000001353c7824 */ /* 0x000fe200078e0a3c */
[-C--:B------:R-:W-:Y:S02]  /*2ed0*/  ISETP.GE.AND P2, PT, R68, R54.reuse, PT ;  /* 0x000000364400720c */ /* 0x080fe40003f46270 */
[----:B------:R-:W-:Y:S01]  /*2ee0*/  SEL R73, R54, RZ, P1 ;  /* 0x000000ff36497207 */ /* 0x000fe20000800000 */
[----:B------:R-:W-:Y:S01]  /*2ef0*/  IMAD.IADD R71, R62, 0x1, -R71 ;  /* 0x000000013e477824 */ /* 0x000fe200078e0a47 */
[----:B------:R-:W-:Y:S02]  /*2f00*/  ISETP.GE.AND P1, PT, R70, R54, PT ;  /* 0x000000364600720c */ /* 0x000fe40003f26270 */
[----:B------:R-:W-:Y:S01]  /*2f10*/  SEL R75, R54, RZ, P2 ;  /* 0x000000ff364b7207 */ /* 0x000fe20001000000 */
[C---:B------:R-:W-:Y:S01]  /*2f20*/  IMAD.IADD R73, R66.reuse, 0x1, -R73 ;  /* 0x0000000142497824 */ /* 0x040fe200078e0a49 */
[----:B------:R-:W-:-:S02]  /*2f30*/  ISETP.GE.AND P2, PT, R66, R9, PT ;  /* 0x000000094200720c */ /* 0x000fc40003f46270 */
[----:B------:R-:W-:Y:S01]  /*2f40*/  SEL R77, R54, RZ, P1 ;  /* 0x000000ff364d7207 */ /* 0x000fe20000800000 */
[C---:B------:R-:W-:Y:S01]  /*2f50*/  IMAD.IADD R75, R68.reuse, 0x1, -R75 ;  /* 0x00000001444b7824 */ /* 0x040fe200078e0a4b */
[----:B------:R-:W-:Y:S02]  /*2f60*/  SEL R66, R9, RZ, P4 ;  /* 0x000000ff09427207 */ /* 0x000fe40002000000 */
[----:B------:R-:W-:Y:S01]  /*2f70*/  ISETP.GE.AND P1, PT, R68, R9, PT ;  /* 0x000000094400720c */ /* 0x000fe20003f26270 */
[----:B------:R-:W-:Y:S01]  /*2f80*/  IMAD.IADD R77, R70, 0x1, -R77 ;  /* 0x00000001464d7824 */ /* 0x000fe200078e0a4d */
[-C--:B------:R-:W-:Y:S01]  /*2f90*/  ISETP.GE.AND P4, PT, R74, R54.reuse, PT ;  /* 0x000000364a00720c */ /* 0x080fe20003f86270 */
[----:B------:R-:W-:Y:S01]  /*2fa0*/  IMAD.IADD R66, R53, 0x1, -R66 ;  /* 0x0000000135427824 */ /* 0x000fe200078e0a42 */
[----:B------:R-:W-:Y:S02]  /*2fb0*/  SEL R68, R9, RZ, P6 ;  /* 0x000000ff09447207 */ /* 0x000fe40003000000 */
[----:B------:R-:W-:-:S02]  /*2fc0*/  ISETP.GE.AND P6, PT, R72, R54, PT ;  /* 0x000000364800720c */ /* 0x000fc40003fc6270 */
[----:B------:R-:W-:Y:S01]  /*2fd0*/  SEL R81, R54, RZ, P4 ;  /* 0x000000ff36517207 */ /* 0x000fe20002000000 */
[----:B------:R-:W-:Y:S01]  /*2fe0*/  IMAD.IADD R68, R53, 0x1, -R68 ;  /* 0x0000000135447824 */ /* 0x000fe200078e0a44 */
[C---:B------:R-:W-:Y:S02]  /*2ff0*/  SEL R58, R9.reuse, RZ, P3 ;  /* 0x000000ff093a7207 */ /* 0x040fe40001800000 */
[----:B------:R-:W-:Y:S01]  /*3000*/  ISETP.GE.AND P4, PT, R90, R54, PT ;  /* 0x000000365a00720c */ /* 0x000fe20003f86270 */
[----:B------:R-:W-:Y:S01]  /*3010*/  IMAD.IADD R81, R74, 0x1, -R81 ;  /* 0x000000014a517824 */ /* 0x000fe200078e0a51 */
[----:B------:R-:W-:Y:S02]  /*3020*/  ISETP.GE.AND P3, PT, R62, R9, PT ;  /* 0x000000093e00720c */ /* 0x000fe40003f66270 */
[----:B------:R-:W-:Y:S02]  /*3030*/  SEL R79, R54, RZ, P6 ;  /* 0x000000ff364f7207 */ /* 0x000fe40003000000 */
[----:B------:R-:W-:-:S02]  /*3040*/  SEL R62, R9, RZ, P5 ;  /* 0x000000ff093e7207 */ /* 0x000fc40002800000 */
[-C--:B------:R-:W-:Y:S01]  /*3050*/  ISETP.GE.AND P6, PT, R88, R54.reuse, PT ;  /* 0x000000365800720c */ /* 0x080fe20003fc6270 */
[----:B------:R-:W-:Y:S01]  /*3060*/  IMAD.IADD R79, R72, 0x1, -R79 ;  /* 0x00000001484f7824 */ /* 0x000fe200078e0a4f */
[-C--:B------:R-:W-:Y:S02]  /*3070*/  ISETP.GE.AND P5, PT, R86, R54.reuse, PT ;  /* 0x000000365600720c */ /* 0x080fe40003fa6270 */
[----:B------:R-:W-:Y:S02]  /*3080*/  SEL R87, R54, RZ, P4 ;  /* 0x000000ff36577207 */ /* 0x000fe40002000000 */
[----:B------:R-:W-:Y:S02]  /*3090*/  ISETP.GE.AND P4, PT, R96, R54, PT ;  /* 0x000000366000720c */ /* 0x000fe40003f86270 */
        /* <DEDUP_REMOVED lines=39> */
[----:B------:R-:W-:Y:S01]  /*3310*/  ISETP.GE.AND P5, PT, R72, R9, PT ;  /* 0x000000094800720c */ /* 0x000fe20003fa6270 */
[----:B------:R-:W-:Y:S01]  /*3320*/  IMAD.IADD R107, R107, 0x1, -R82 ;  /* 0x000000016b6b7824 */ /* 0x000fe200078e0a52 */
[C---:B------:R-:W-:Y:S02]  /*3330*/  SEL R72, R54.reuse, RZ, P4 ;  /* 0x000000ff36487207 */ /* 0x040fe40002000000 */
[----:B------:R-:W-:Y:S02]  /*3340*/  ISETP.GE.AND P4, PT, R53, R54, PT ;  /* 0x000000363500720c */ /* 0x000fe40003f86270 */
[----:B------:R-:W-:Y:S01]  /*3350*/  SEL R80, R54, RZ, P6 ;  /* 0x000000ff36507207 */ /* 0x000fe20003000000 */
[----:B------:R-:W-:Y:S01]  /*3360*/  IMAD.IADD R115, R115, 0x1, -R72 ;  /* 0x0000000173737824 */ /* 0x000fe200078e0a48 */
[----:B------:R-:W-:-:S02]  /*3370*/  ISETP.NE.AND P6, PT, R53, RZ, PT ;  /* 0x000000ff3500720c */ /* 0x000fc40003fc5270 */
[----:B------:R-:W-:Y:S02]  /*3380*/  SEL R76, R54, RZ, P4 ;  /* 0x000000ff364c7207 */ /* 0x000fe40002000000 */
[----:B------:R-:W-:Y:S02]  /*3390*/  SEL R74, RZ, 0xffffffe0, !P6 ;  /* 0xffffffe0ff4a7807 */ /* 0x000fe40007000000 */
[----:B------:R-:W-:Y:S01]  /*33a0*/  ISETP.GE.AND P4, PT, R86, R9, PT ;  /* 0x000000095600720c */ /* 0x000fe20003f86270 */
[C---:B------:R-:W-:Y:S01]  /*33b0*/  IMAD.IADD R117, R53.reuse, 0x1, -R76 ;  /* 0x0000000135757824 */ /* 0x040fe200078e0a4c */
[----:B------:R-:W-:Y:S02]  /*33c0*/  LOP3.LUT R119, R53, R74, RZ, 0xfc, !PT ;  /* 0x0000004a35777212 */ /* 0x000fe400078efcff */
[C---:B------:R-:W-:Y:S02]  /*33d0*/  SEL R78, R9.reuse, RZ, P0 ;  /* 0x000000ff094e7207 */ /* 0x040fe40000000000 */
        /* <DEDUP_REMOVED lines=8> */
[----:B------:R-:W-:Y:S01]  /*3460*/  SEL R74, R9, RZ, P2 ;  /* 0x000000ff094a7207 */ /* 0x000fe20001000000 */
[----:B------:R-:W-:Y:S01]  /*3470*/  IMAD.IADD R70, R53, 0x1, -R70 ;  /* 0x0000000135467824 */ /* 0x000fe200078e0a46 */
[----:B------:R-:W-:Y:S01]  /*3480*/  IADD3 R113, PT, PT, R113, -R80, RZ ;  /* 0x8000005071717210 */ /* 0x000fe20007ffe0ff */
[C---:B------:R-:W-:Y:S01]  /*3490*/  IMAD.IADD R80, R53.reuse, 0x1, -R62 ;  /* 0x0000000135507824 */ /* 0x040fe200078e0a3e */
[----:B------:R-:W-:Y:S01]  /*34a0*/  ISETP.GT.U32.AND P6, PT, R54, 0x20, PT ;  /* 0x000000203600780c */ /* 0x000fe20003fc4070 */
[----:B------:R-:W-:Y:S01]  /*34b0*/  IMAD.MOV.U32 R54, RZ, RZ, R7 ;  /* 0x000000ffff367224 */ /* 0x000fe200078e0007 */
[----:B------:R-:W-:Y:S01]  /*34c0*/  IADD3 R89, PT, PT, R92, -R89, RZ ;  /* 0x800000595c597210 */ /* 0x000fe20007ffe0ff */
[----:B------:R-:W-:Y:S01]  /*34d0*/  IMAD.IADD R62, R53, 0x1, -R82 ;  /* 0x00000001353e7824 */ /* 0x000fe200078e0a52 */
[----:B------:R-:W-:-:S02]  /*34e0*/  IADD3 R101, PT, PT, R104, -R101, RZ ;  /* 0x8000006568657210 */ /* 0x000fc40007ffe0ff */
[C---:B------:R-:W-:Y:S02]  /*34f0*/  IADD3 R58, PT, PT, R53.reuse, -R58, RZ ;  /* 0x8000003a353a7210 */ /* 0x040fe40007ffe0ff */
[----:B------:R-:W-:-:S07]  /*3500*/  IADD3 R74, PT, PT, R53, -R74, RZ ;  /* 0x8000004a354a7210 */ /* 0x000fce0007ffe0ff */
.L_x_4316:
[----:B0-----:R-:W-:-:S04]  /*3510*/  IMAD R121, R54, 0x84, R55 ;  /* 0x0000008436797824 */ /* 0x001fc800078e0237 */
[----:B------:R-:W-:-:S06]  /*3520*/  IMAD R82, R53, 0x4, R121 ;  /* 0x0000000435527824 */ /* 0x000fcc00078e0279 */
[----:B------:R-:W0:Y:S01]  /*3530*/  LDS R82, [R82] ;  /* 0x0000000052527984 */ /* 0x000e220000000800 */
[----:B------:R-:W-:Y:S05]  /*3540*/  @P6 BRA `(.L_x_4233) ;  /* 0x0000000c000c6947 */ /* 0x000fea0003800000 */
[----:B------:R-:W5:Y:S01]  /*3550*/  LDC R88, c[0x0][0x3ac] ;  /* 0x0000eb00ff587b82 */ /* 0x000f620000000800 */
[----:B------:R-:W-:Y:S01]  /*3560*/  HFMA2 R84, -RZ, RZ, 0, 0 ;  /* 0x00000000ff547431 */ /* 0x000fe200000001ff */
[----:B-----5:R-:W-:-:S13]  /*3570*/  ISETP.NE.AND P0, PT, R88, RZ, PT ;  /* 0x000000ff5800720c */ /* 0x020fda0003f05270 */
[----:B------:R-:W-:Y:S05]  /*3580*/  @!P0 BRA `(.L_x_4234) ;  /* 0x0000000000108947 */ /* 0x000fea0003800000 */
[----:B------:R-:W-:-:S03]  /*3590*/  UMOV UR4, 0xffffffff ;  /* 0xffffffff00047882 */ /* 0x000fc60000000000 */
[----:B------:R-:W-:Y:S05]  /*35a0*/  BRA.DIV UR4, `(.L_x_4235) ;  /* 0x0000002a04687947 */ /* 0x000fea000b800000 */
[----:B0-----:R0:W0:Y:S02]  /*35b0*/  SHFL.IDX PT, R84, R82, R117, R12 ;  /* 0x0000007552547389 */ /* 0x00102400000e000c */
.L_x_4325:
[----:B01----:R-:W-:-:S07]  /*35c0*/  IMAD R84, R17, R84, RZ ;  /* 0x0000005411547224 */ /* 0x003fce00078e02ff */
.L_x_4234:
[----:B------:R-:W-:-:S13]  /*35d0*/  ISETP.GE.AND P0, PT, R88, 0x2, PT ;  /* 0x000000025800780c */ /* 0x000fda0003f06270 */
[----:B------:R-:W-:Y:S05]  /*35e0*/  @!P0 BRA `(.L_x_4236) ;  /* 0x0000000000108947 */ /* 0x000fea0003800000 */
[----:B------:R-:W-:-:S03]  /*35f0*/  UMOV UR4, 0xffffffff ;  /* 0xffffffff00047882 */ /* 0x000fc60000000000 */
[----:B------:R-:W-:Y:S05]  /*3600*/  BRA.DIV UR4, `(.L_x_4237) ;  /* 0x0000002a04747947 */ /* 0x000fea000b800000 */
[----:B0-----:R0:W0:Y:S02]  /*3610*/  SHFL.IDX PT, R86, R82, R57, R12 ;  /* 0x0000003952567389 */ /* 0x00102400000e000c */
.L_x_4328:
[----:B0-2---:R-:W-:-:S07]  /*3620*/  IMAD R84, R19, R86, R84 ;  /* 0x0000005613547224 */ /* 0x005fce00078e0254 */
.L_x_4236:
[----:B------:R-:W-:-:S13]  /*3630*/  ISETP.GE.AND P0, PT, R88, 0x3, PT ;  /* 0x000000035800780c */ /* 0x000fda0003f06270 */
[----:B------:R-:W-:Y:S05]  /*3640*/  @!P0 BRA `(.L_x_4238) ;  /* 0x0000000000108947 */ /* 0x000fea0003800000 */
[----:B------:R-:W-:-:S03]  /*3650*/  UMOV UR4, 0xffffffff ;  /* 0xffffffff00047882 */ /* 0x000fc60000000000 */
[----:B------:R-:W-:Y:S05]  /*3660*/  BRA.DIV UR4, `(.L_x_4239) ;  /* 0x0000002a047c7947 */ /* 0x000fea000b800000 */
[----:B0-----:R0:W0:Y:S02]  /*3670*/  SHFL.IDX PT, R86, R82, R59, R12 ;  /* 0x0000003b52567389 */ /* 0x00102400000e000c */
.L_x_4331:
[----:B0--3--:R-:W-:-:S07]  /*3680*/  IMAD R84, R21, R86, R84 ;  /* 0x0000005615547224 */ /* 0x009fce00078e0254 */
.L_x_4238:
[----:B------:R-:W-:-:S13]  /*3690*/  ISETP.GE.AND P0, PT, R88, 0x4, PT ;  /* 0x000000045800780c */ /* 0x000fda0003f06270 */
[----:B------:R-:W-:Y:S05]  /*36a0*/  @!P0 BRA `(.L_x_4240) ;  /* 0x0000000000108947 */ /* 0x000fea0003800000 */
[----:B------:R-:W-:-:S03]  /*36b0*/  UMOV UR4, 0xffffffff ;  /* 0xffffffff00047882 */ /* 0x000fc60000000000 */
[----:B------:R-:W-:Y:S05]  /*36c0*/  BRA.DIV UR4, `(.L_x_4241) ;  /* 0x0000002a04847947 */ /* 0x000fea000b800000 */
[----:B0-----:R0:W0:Y:S02]  /*36d0*/  SHFL.IDX PT, R86, R82, R61, R12 ;  /* 0x0000003d52567389 */ /* 0x00102400000e000c */
.L_x_4334:
[----:B0---4-:R-:W-:-:S07]  /*36e0*/  IMAD R84, R23, R86, R84 ;  /* 0x0000005617547224 */ /* 0x011fce00078e0254 */
.L_x_4240:
[----:B------:R-:W-:-:S13]  /*36f0*/  ISETP.GE.AND P0, PT, R88, 0x5, PT ;  /* 0x000000055800780c */ /* 0x000fda0003f06270 */
[----:B------:R-:W-:Y:S05]  /*3700*/  @!P0 BRA `(.L_x_4242) ;  /* 0x0000000000108947 */ /* 0x000fea0003800000 */
[----:B------:R-:W-:-:S03]  /*3710*/  UMOV UR4, 0xffffffff ;  /* 0xffffffff00047882 */ /* 0x000fc60000000000 */
[----:B------:R-:W-:Y:S05]  /*3720*/  BRA.DIV UR4, `(.L_x_4243) ;  /* 0x0000002a048c7947 */ /* 0x000fea000b800000 */
[----:B0-----:R0:W0:Y:S02]  /*3730*/  SHFL.IDX PT, R86, R82, R63, R12 ;  /* 0x0000003f52567389 */ /* 0x00102400000e000c */
.L_x_4337:
[----:B0-----:R-:W-:-:S07]  /*3740*/  IMAD R84, R25, R86, R84 ;  /* 0x0000005619547224 */ /* 0x001fce00078e0254 */
.L_x_4242:
[----:B------:R-:W-:-:S13]  /*3750*/  ISETP.GE.AND P0, PT, R88, 0x6, PT ;  /* 0x000000065800780c */ /* 0x000fda0003f06270 */
[----:B------:R-:W-:Y:S05]  /*3760*/  @!P0 BRA `(.L_x_4244) ;  /* 0x0000000000108947 */ /* 0x000fea0003800000 */
[----:B------:R-:W-:-:S03]  /*3770*/  UMOV UR4, 0xffffffff ;  /* 0xffffffff00047882 */ /* 0x000fc60000000000 */
[----:B------:R-:W-:Y:S05]  /*3780*/  BRA.DIV UR4, `(.L_x_4245) ;  /* 0x0000002a04947947 */ /* 0x000fea000b800000 */
[----:B0-----:R0:W0:Y:S02]  /*3790*/  SHFL.IDX PT, R121, R82, R65, R12 ;  /* 0x0000004152797389 */ /* 0x00102400000e000c */
.L_x_4340:
[----:B0-----:R-:W-:-:S07]  /*37a0*/  IMAD R84, R26, R121, R84 ;  /* 0x000000791a547224 */ /* 0x001fce00078e0254 */
.L_x_4244:
[----:B------:R-:W-:-:S13]  /*37b0*/  ISETP.GE.AND P0, PT, R88, 0x7, PT ;  /* 0x000000075800780c */ /* 0x000fda0003f06270 */
[----:B------:R-:W-:Y:S05]  /*37c0*/  @!P0 BRA `(.L_x_4246) ;  /* 0x0000000000108947 */ /* 0x000fea0003800000 */
[----:B------:R-:W-:-:S03]  /*37d0*/  UMOV UR4, 0xffffffff ;  /* 0xffffffff00047882 */ /* 0x000fc60000000000 */
[----:B------:R-:W-:Y:S05]  /*37e0*/  BRA.DIV UR4, `(.L_x_4247) ;  /* 0x0000002a04a07947 */ /* 0x000fea000b800000 */
[----:B0-----:R0:W0:Y:S02]  /*37f0*/  SHFL.IDX PT, R86, R82, R67, R12 ;  /* 0x0000004352567389 */ /* 0x00102400000e000c */
.L_x_4343:
[----:B0-----:R-:W-:-:S07]  /*3800*/  IMAD R84, R27, R86, R84 ;  /* 0x000000561b547224 */ /* 0x001fce00078e0254 */
.L_x_4246:
[----:B------:R-:W-:-:S13]  /*3810*/  ISETP.GE.AND P0, PT, R88, 0x8, PT ;  /* 0x000000085800780c */ /* 0x000fda0003f06270 */
[----:B------:R-:W-:Y:S05]  /*3820*/  @!P0 BRA `(.L_x_4248) ;  /* 0x0000000000108947 */ /* 0x000fea0003800000 */
[----:B------:R-:W-:-:S03]  /*3830*/  UMOV UR4, 0xffffffff ;  /* 0xffffffff00047882 */ /* 0x000fc60000000000 */
[----:B------:R-:W-:Y:S05]  /*3840*/  BRA.DIV UR4, `(.L_x_4249) ;  /* 0x0000002a04a87947 */ /* 0x000fea000b800000 */
[----:B0-----:R0:W0:Y:S02]  /*3850*/  SHFL.IDX PT, R121, R82, R69, R12 ;  /* 0x0000004552797389 */ /* 0x00102400000e000c */
.L_x_4346:
[----:B0-----:R-:W-:-:S07]  /*3860*/  IMAD R84, R28, R121, R84 ;  /* 0x000000791c547224 */ /* 0x001fce00078e0254 */
.L_x_4248:
[----:B------:R-:W-:-:S13]  /*3870*/  ISETP.GE.AND P0, PT, R88, 0x9, PT ;  /* 0x000000095800780c */ /* 0x000fda0003f06270 */
[----:B------:R-:W-:Y:S05]  /*3880*/  @!P0 BRA `(.L_x_4250) ;  /* 0x0000000000108947 */ /* 0x000fea0003800000 */
[----:B------:R-:W-:-:S03]  /*3890*/  UMOV UR4, 0xffffffff ;  /* 0xffffffff00047882 */ /* 0x000fc60000000000 */
[----:B------:R-:W-:Y:S05]  /*38a0*/  BRA.DIV UR4, `(.L_x_4251) ;  /* 0x0000002a04b47947 */ /* 0x000fea000b800000 */
[----:B0-----:R0:W0:Y:S02]  /*38b0*/  SHFL.IDX PT, R86, R82, R71, R12 ;  /* 0x0000004752567389 */ /* 0x00102400000e000c */
.L_x_4349:
[----:B0-----:R-:W-:-:S07]  /*38c0*/  IMAD R84, R29, R86, R84 ;  /* 0x000000561d547224 */ /* 0x001fce00078e0254 */
.L_x_4250:
[----:B------:R-:W-:-:S13]  /*38d0*/  ISETP.GE.AND P0, PT, R88, 0xa, PT ;  /* 0x0000000a5800780c */ /* 0x000fda0003f06270 */
[----:B------:R-:W-:Y:S05]  /*38e0*/  @!P0 BRA `(.L_x_4252) ;  /* 0x0000000000108947 */ /* 0x000fea0003800000 */
[----:B------:R-:W-:-:S03]  /*38f0*/  UMOV UR4, 0xffffffff ;  /* 0xffffffff00047882 */ /* 0x000fc60000000000 */
[----:B------:R-:W-:Y:S05]  /*3900*/  BRA.DIV UR4, `(.L_x_4253) ;  /* 0x0000002a04bc7947 */ /* 0x000fea000b800000 */
[----:B0-----:R0:W0:Y:S02]  /*3910*/  SHFL.IDX PT, R121, R82, R73, R12 ;  /* 0x0000004952797389 */ /* 0x00102400000e000c */
.L_x_4352:
[----:B0-----:R-:W-:-:S07]  /*3920*/  IMAD R84, R30, R121, R84 ;  /* 0x000000791e547224 */ /* 0x001fce00078e0254 */
.L_x_4252:
[----:B------:R-:W-:-:S13]  /*3930*/  ISETP.GE.AND P0, PT, R88, 0xb, PT ;  /* 0x0000000b5800780c */ /* 0x000fda0003f06270 */
[----:B------:R-:W-:Y:S05]  /*3940*/  @!P0 BRA `(.L_x_4254) ;  /* 0x0000000000108947 */ /* 0x000fea0003800000 */
[----:B------:R-:W-:-:S03]  /*3950*/  UMOV UR4, 0xffffffff ;  /* 0xffffffff00047882 */ /* 0x000fc60000000000 */
[----:B------:R-:W-:Y:S05]  /*3960*/  BRA.DIV UR4, `(.L_x_4255) ;  /* 0x0000002a04c87947 */ /* 0x000fea000b800000 */
[----:B0-----:R0:W0:Y:S02]  /*3970*/  SHFL.IDX PT, R86, R82, R75, R12 ;  /* 0x0000004b52567389 */ /* 0x00102400000e000c */
.L_x_4355:
[----:B0-----:R-:W-:-:S07]  /*3980*/  IMAD R84, R31, R86, R84 ;  /* 0x000000561f547224 */ /* 0x001fce00078e0254 */
.L_x_4254:
[----:B------:R-:W-:-:S13]  /*3990*/  ISETP.GE.AND P0, PT, R88, 0xc, PT ;  /* 0x0000000c5800780c */ /* 0x000fda0003f06270 */
[----:B------:R-:W-:Y:S05]  /*39a0*/  @!P0 BRA `(.L_x_4256) ;  /* 0x0000000000108947 */ /* 0x000fea0003800000 */
[----:B------:R-:W-:-:S03]  /*39b0*/  UMOV UR4, 0xffffffff ;  /* 0xffffffff00047882 */ /* 0x000fc60000000000 */
[----:B------:R-:W-:Y:S05]  /*39c0*/  BRA.DIV UR4, `(.L_x_4257) ;  /* 0x0000002a04d07947 */ /* 0x000fea000b800000 */
[----:B0-----:R0:W0:Y:S02]  /*39d0*/  SHFL.IDX PT, R121, R82, R77, R12 ;  /* 0x0000004d52797389 */ /* 0x00102400000e000c */
.L_x_4358:
[----:B0-----:R-:W-:-:S07]  /*39e0*/  IMAD R84, R32, R121, R84 ;  /* 0x0000007920547224 */ /* 0x001fce00078e0254 */
.L_x_4256:
[----:B------:R-:W-:-:S13]  /*39f0*/  ISETP.GE.AND P0, PT, R88, 0xd, PT ;  /* 0x0000000d5800780c */ /* 0x000fda0003f06270 */
[----:B------:R-:W-:Y:S05]  /*3a00*/  @!P0 BRA `(.L_x_4258) ;  /* 0x0000000000108947 */ /* 0x000fea0003800000 */
[----:B------:R-:W-:-:S03]  /*3a10*/  UMOV UR4, 0xffffffff ;  /* 0xffffffff00047882 */ /* 0x000fc60000000000 */
[----:B------:R-:W-:Y:S05]  /*3a20*/  BRA.DIV UR4, `(.L_x_4259) ;  /* 0x0000002a04dc7947 */ /* 0x000fea000b800000 */
[----:B0-----:R0:W0:Y:S02]  /*3a30*/  SHFL.IDX PT, R86, R82, R79, R12 ;  /* 0x0000004f52567389 */ /* 0x00102400000e000c */
.L_x_4361:
[----:B0-----:R-:W-:-:S07]  /*3a40*/  IMAD R84, R33, R86, R84 ;  /* 0x0000005621547224 */ /* 0x001fce00078e0254 */
.L_x_4258:
[----:B------:R-:W-:-:S13]  /*3a50*/  ISETP.GE.AND P0, PT, R88, 0xe, PT ;  /* 0x0000000e5800780c */ /* 0x000fda0003f06270 */
[----:B------:R-:W-:Y:S05]  /*3a60*/  @!P0 BRA `(.L_x_4260) ;  /* 0x0000000000108947 */ /* 0x000fea0003800000 */
[----:B------:R-:W-:-:S03]  /*3a70*/  UMOV UR4, 0xffffffff ;  /* 0xffffffff00047882 */ /* 0x000fc60000000000 */
[----:B------:R-:W-:Y:S05]  /*3a80*/  BRA.DIV UR4, `(.L_x_4261) ;  /* 0x0000002a04e47947 */ /* 0x000fea000b800000 */
[----:B0-----:R0:W0:Y:S02]  /*3a90*/  SHFL.IDX PT, R121, R82, R81, R12 ;  /* 0x0000005152797389 */ /* 0x00102400000e000c */
.L_x_4364:
[----:B0-----:R-:W-:-:S07]  /*3aa0*/  IMAD R84, R34, R121, R84 ;  /* 0x0000007922547224 */ /* 0x001fce00078e0254 */
.L_x_4260:
[----:B------:R-:W-:-:S13]  /*3ab0*/  ISETP.GE.AND P0, PT, R88, 0xf, PT ;  /* 0x0000000f5800780c */ /* 0x000fda0003f06270 */
[----:B------:R-:W-:Y:S05]  /*3ac0*/  @!P0 BRA `(.L_x_4262) ;  /* 0x0000000000108947 */ /* 0x000fea0003800000 */
[----:B------:R-:W-:-:S03]  /*3ad0*/  UMOV UR4, 0xffffffff ;  /* 0xffffffff00047882 */ /* 0x000fc60000000000 */
[----:B------:R-:W-:Y:S05]  /*3ae0*/  BRA.DIV UR4, `(.L_x_4263) ;  /* 0x0000002a04f07947 */ /* 0x000fea000b800000 */
[----:B0-----:R0:W0:Y:S02]  /*3af0*/  SHFL.IDX PT, R86, R82, R83, R12 ;  /* 0x0000005352567389 */ /* 0x00102400000e000c */
.L_x_4367:
[----:B0-----:R-:W-:-:S07]  /*3b00*/  IMAD R84, R35, R86, R84 ;  /* 0x0000005623547224 */ /* 0x001fce00078e0254 */
.L_x_4262:
[----:B------:R-:W-:-:S13]  /*3b10*/  ISETP.GE.AND P0, PT, R88, 0x10, PT ;  /* 0x000000105800780c */ /* 0x000fda0003f06270 */
[----:B------:R-:W-:Y:S05]  /*3b20*/  @!P0 BRA `(.L_x_4264) ;  /* 0x0000000000108947 */ /* 0x000fea0003800000 */
[----:B------:R-:W-:-:S03]  /*3b30*/  UMOV UR4, 0xffffffff ;  /* 0xffffffff00047882 */ /* 0x000fc60000000000 */
[----:B------:R-:W-:Y:S05]  /*3b40*/  BRA.DIV UR4, `(.L_x_4265) ;  /* 0x0000002a04f87947 */ /* 0x000fea000b800000 */
[----:B0-----:R0:W0:Y:S02]  /*3b50*/  SHFL.IDX PT, R121, R82, R85, R12 ;  /* 0x0000005552797389 */ /* 0x00102400000e000c */
.L_x_4370:
[----:B0-----:R-:W-:-:S07]  /*3b60*/  IMAD R84, R36, R121, R84 ;  /* 0x0000007924547224 */ /* 0x001fce00078e0254 */
.L_x_4264:
[----:B------:R-:W-:-:S13]  /*3b70*/  ISETP.GE.AND P0, PT, R88, 0x11, PT ;  /* 0x000000115800780c */ /* 0x000fda0003f06270 */
[----:B------:R-:W-:Y:S05]  /*3b80*/  @!P0 BRA `(.L_x_4266) ;  /* 0x0000000000108947 */ /* 0x000fea0003800000 */
[----:B------:R-:W-:-:S03]  /*3b90*/  UMOV UR4, 0xffffffff ;  /* 0xffffffff00047882 */ /* 0x000fc60000000000 */
[----:B------:R-:W-:Y:S05]  /*3ba0*/  BRA.DIV UR4, `(.L_x_4267) ;  /* 0x0000002e04047947 */ /* 0x000fea000b800000 */
[----:B0-----:R0:W0:Y:S02]  /*3bb0*/  SHFL.IDX PT, R86, R82, R87, R12 ;  /* 0x0000005752567389 */ /* 0x00102400000e000c */
.L_x_4373:
[----:B0-----:R-:W-:-:S07]  /*3bc0*/  IMAD R84, R37, R86, R84 ;  /* 0x0000005625547224 */ /* 0x001fce00078e0254 */
.L_x_4266:
[----:B------:R-:W-:-:S13]  /*3bd0*/  ISETP.GE.AND P0, PT, R88, 0x12, PT ;  /* 0x000000125800780c */ /* 0x000fda0003f06270 */
[----:B------:R-:W-:Y:S05]  /*3be0*/  @!P0 BRA `(.L_x_4268) ;  /* 0x0000000000108947 */ /* 0x000fea0003800000 */
[----:B------:R-:W-:-:S03]  /*3bf0*/  UMOV UR4, 0xffffffff ;  /* 0xffffffff00047882 */ /* 0x000fc60000000000 */
[----:B------:R-:W-:Y:S05]  /*3c00*/  BRA.DIV UR4, `(.L_x_4269) ;  /* 0x0000002e040c7947 */ /* 0x000fea000b800000 */
[----:B0-----:R0:W0:Y:S02]  /*3c10*/  SHFL.IDX PT, R121, R82, R89, R12 ;  /* 0x0000005952797389 */ /* 0x00102400000e000c */
.L_x_4376:
[----:B0-----:R-:W-:-:S07]  /*3c20*/  IMAD R84, R38, R121, R84 ;  /* 0x0000007926547224 */ /* 0x001fce00078e0254 */
.L_x_4268:
[----:B------:R-:W-:-:S13]  /*3c30*/  ISETP.GE.AND P0, PT, R88, 0x13, PT ;  /* 0x000000135800780c */ /* 0x000fda0003f06270 */
[----:B------:R-:W-:Y:S05]  /*3c40*/  @!P0 BRA `(.L_x_4270) ;  /* 0x0000000000108947 */ /* 0x000fea0003800000 */
[----:B------:R-:W-:-:S03]  /*3c50*/  UMOV UR4, 0xffffffff ;  /* 0xffffffff00047882 */ /* 0x000fc60000000000 */
[----:B------:R-:W-:Y:S05]  /*3c60*/  BRA.DIV UR4, `(.L_x_4271) ;  /* 0x0000002e04187947 */ /* 0x000fea000b800000 */
[----:B0-----:R0:W0:Y:S02]  /*3c70*/  SHFL.IDX PT, R86, R82, R91, R12 ;  /* 0x0000005b52567389 */ /* 0x00102400000e000c */
.L_x_4379:
[----:B0-----:R-:W-:-:S07]  /*3c80*/  IMAD R84, R39, R86, R84 ;  /* 0x0000005627547224 */ /* 0x001fce00078e0254 */
.L_x_4270:
[----:B------:R-:W-:-:S13]  /*3c90*/  ISETP.GE.AND P0, PT, R88, 0x14, PT ;  /* 0x000000145800780c */ /* 0x000fda0003f06270 */
[----:B------:R-:W-:Y:S05]  /*3ca0*/  @!P0 BRA `(.L_x_4272) ;  /* 0x0000000000108947 */ /* 0x000fea0003800000 */
[----:B------:R-:W-:-:S03]  /*3cb0*/  UMOV UR4, 0xffffffff ;  /* 0xffffffff00047882 */ /* 0x000fc60000000000 */
[----:B------:R-:W-:Y:S05]  /*3cc0*/  BRA.DIV UR4, `(.L_x_4273) ;  /* 0x0000002e04207947 */ /* 0x000fea000b800000 */
[----:B0-----:R0:W0:Y:S02]  /*3cd0*/  SHFL.IDX PT, R121, R82, R93, R12 ;  /* 0x0000005d52797389 */ /* 0x00102400000e000c */
.L_x_4382:
[----:B0-----:R-:W-:-:S07]  /*3ce0*/  IMAD R84, R40, R121, R84 ;  /* 0x0000007928547224 */ /* 0x001fce00078e0254 */
.L_x_4272:
[----:B------:R-:W-:-:S13]  /*3cf0*/  ISETP.GE.AND P0, PT, R88, 0x15, PT ;  /* 0x000000155800780c */ /* 0x000fda0003f06270 */
[----:B------:R-:W-:Y:S05]  /*3d00*/  @!P0 BRA `(.L_x_4274) ;  /* 0x0000000000108947 */ /* 0x000fea0003800000 */
[----:B------:R-:W-:-:S03]  /*3d10*/  UMOV UR4, 0xffffffff ;  /* 0xffffffff00047882 */ /* 0x000fc60000000000 */
[----:B------:R-:W-:Y:S05]  /*3d20*/  BRA.DIV UR4, `(.L_x_4275) ;  /* 0x0000002e042c7947 */ /* 0x000fea000b800000 */
[----:B0-----:R0:W0:Y:S02]  /*3d30*/  SHFL.IDX PT, R86, R82, R95, R12 ;  /* 0x0000005f52567389 */ /* 0x00102400000e000c */
.L_x_4385:
[----:B0-----:R-:W-:-:S07]  /*3d40*/  IMAD R84, R41, R86, R84 ;  /* 0x0000005629547224 */ /* 0x001fce00078e0254 */
.L_x_4274:
[----:B------:R-:W-:-:S13]  /*3d50*/  ISETP.GE.AND P0, PT, R88, 0x16, PT ;  /* 0x000000165800780c */ /* 0x000fda0003f06270 */
[----:B------:R-:W-:Y:S05]  /*3d60*/  @!P0 BRA `(.L_x_4276) ;  /* 0x0000000000108947 */ /* 0x000fea0003800000 */
[----:B------:R-:W-:-:S03]  /*3d70*/  UMOV UR4, 0xffffffff ;  /* 0xffffffff00047882 */ /* 0x000fc60000000000 */
[----:B------:R-:W-:Y:S05]  /*3d80*/  BRA.DIV UR4, `(.L_x_4277) ;  /* 0x0000002e04347947 */ /* 0x000fea000b800000 */
[----:B0-----:R0:W0:Y:S02]  /*3d90*/  SHFL.IDX PT, R121, R82, R97, R12 ;  /* 0x0000006152797389 */ /* 0x00102400000e000c */
.L_x_4388:
[----:B0-----:R-:W-:-:S07]  /*3da0*/  IMAD R84, R42, R121, R84 ;  /* 0x000000792a547224 */ /* 0x001fce00078e0254 */
.L_x_4276:
[----:B------:R-:W-:-:S13]  /*3db0*/  ISETP.GE.AND P0, PT, R88, 0x17, PT ;  /* 0x000000175800780c */ /* 0x000fda0003f06270 */
[----:B------:R-:W-:Y:S05]  /*3dc0*/  @!P0 BRA `(.L_x_4278) ;  /* 0x0000000000108947 */ /* 0x000fea0003800000 */
[----:B------:R-:W-:-:S03]  /*3dd0*/  UMOV UR4, 0xffffffff ;  /* 0xffffffff00047882 */ /* 0x000fc60000000000 */
[----:B------:R-:W-:Y:S05]  /*3de0*/  BRA.DIV UR4, `(.L_x_4279) ;  /* 0x0000002e04407947 */ /* 0x000fea000b800000 */
[----:B0-----:R0:W0:Y:S02]  /*3df0*/  SHFL.IDX PT, R86, R82, R99, R12 ;  /* 0x0000006352567389 */ /* 0x00102400000e000c */
.L_x_4391:
[----:B0-----:R-:W-:-:S07]  /*3e00*/  IMAD R84, R43, R86, R84 ;  /* 0x000000562b547224 */ /* 0x001fce00078e0254 */
.L_x_4278:
[----:B------:R-:W-:-:S13]  /*3e10*/  ISETP.GE.AND P0, PT, R88, 0x18, PT ;  /* 0x000000185800780c */ /* 0x000fda0003f06270 */
[----:B------:R-:W-:Y:S05]  /*3e20*/  @!P0 BRA `(.L_x_4280) ;  /* 0x0000000000108947 */ /* 0x000fea0003800000 */
[----:B------:R-:W-:-:S03]  /*3e30*/  UMOV UR4, 0xffffffff ;  /* 0xffffffff00047882 */ /* 0x000fc60000000000 */
[----:B------:R-:W-:Y:S05]  /*3e40*/  BRA.DIV UR4, `(.L_x_4281) ;  /* 0x0000002e04487947 */ /* 0x000fea000b800000 */
[----:B0-----:R0:W0:Y:S02]  /*3e50*/  SHFL.IDX PT, R121, R82, R101, R12 ;  /* 0x0000006552797389 */ /* 0x00102400000e000c */
.L_x_4394:
[----:B0-----:R-:W-:-:S07]  /*3e60*/  IMAD R84, R44, R121, R84 ;  /* 0x000000792c547224 */ /* 0x001fce00078e0254 */
.L_x_4280:
[----:B------:R-:W-:-:S13]  /*3e70*/  ISETP.GE.AND P0, PT, R88, 0x19, PT ;  /* 0x000000195800780c */ /* 0x000fda0003f06270 */
[----:B------:R-:W-:Y:S05]  /*3e80*/  @!P0 BRA `(.L_x_4282) ;  /* 0x0000000000108947 */ /* 0x000fea0003800000 */
[----:B------:R-:W-:-:S03]  /*3e90*/  UMOV UR4, 0xffffffff ;  /* 0xffffffff00047882 */ /* 0x000fc60000000000 */
[----:B------:R-:W-:Y:S05]  /*3ea0*/  BRA.DIV UR4, `(.L_x_4283) ;  /* 0x0000002e04547947 */ /* 0x000fea000b800000 */
[----:B0-----:R0:W0:Y:S02]  /*3eb0*/  SHFL.IDX PT, R86, R82, R103, R12 ;  /* 0x0000006752567389 */ /* 0x00102400000e000c */
.L_x_4397:
[----:B0-----:R-:W-:-:S07]  /*3ec0*/  IMAD R84, R45, R86, R84 ;  /* 0x000000562d547224 */ /* 0x001fce00078e0254 */
.L_x_4282:
[----:B------:R-:W-:-:S13]  /*3ed0*/  ISETP.GE.AND P0, PT, R88, 0x1a, PT ;  /* 0x0000001a5800780c */ /* 0x000fda0003f06270 */
[----:B------:R-:W-:Y:S05]  /*3ee0*/  @!P0 BRA `(.L_x_4284) ;  /* 0x0000000000108947 */ /* 0x000fea0003800000 */
[----:B------:R-:W-:-:S03]  /*3ef0*/  UMOV UR4, 0xffffffff ;  /* 0xffffffff00047882 */ /* 0x000fc60000000000 */
[----:B------:R-:W-:Y:S05]  /*3f00*/  BRA.DIV UR4, `(.L_x_4285) ;  /* 0x0000002e045c7947 */ /* 0x000fea000b800000 */
[----:B0-----:R0:W0:Y:S02]  /*3f10*/  SHFL.IDX PT, R121, R82, R105, R12 ;  /* 0x0000006952797389 */ /* 0x00102400000e000c */
.L_x_4400:
[----:B0-----:R-:W-:-:S07]  /*3f20*/  IMAD R84, R46, R121, R84 ;  /* 0x000000792e547224 */ /* 0x001fce00078e0254 */
.L_x_4284:
[----:B------:R-:W-:-:S13]  /*3f30*/  ISETP.GE.AND P0, PT, R88, 0x1b, PT ;  /* 0x0000001b5800780c */ /* 0x000fda0003f06270 */
[----:B------:R-:W-:Y:S05]  /*3f40*/  @!P0 BRA `(.L_x_4286) ;  /* 0x0000000000108947 */ /* 0x000fea0003800000 */
[----:B------:R-:W-:-:S03]  /*3f50*/  UMOV UR4, 0xffffffff ;  /* 0xffffffff00047882 */ /* 0x000fc60000000000 */
[----:B------:R-:W-:Y:S05]  /*3f60*/  BRA.DIV UR4, `(.L_x_4287) ;  /* 0x0000002e04687947 */ /* 0x000fea000b800000 */
[----:B0-----:R0:W0:Y:S02]  /*3f70*/  SHFL.IDX PT, R86, R82, R107, R12 ;  /* 0x0000006b52567389 */ /* 0x00102400000e000c */
.L_x_4403:
[----:B0-----:R-:W-:-:S07]  /*3f80*/  IMAD R84, R47, R86, R84 ;  /* 0x000000562f547224 */ /* 0x001fce00078e0254 */
.L_x_4286:
[----:B------:R-:W-:-:S13]  /*3f90*/  ISETP.GE.AND P0, PT, R88, 0x1c, PT ;  /* 0x0000001c5800780c */ /* 0x000fda0003f06270 */
[----:B------:R-:W-:Y:S05]  /*3fa0*/  @!P0 BRA `(.L_x_4288) ;  /* 0x0000000000108947 */ /* 0x000fea0003800000 */
[----:B------:R-:W-:-:S03]  /*3fb0*/  UMOV UR4, 0xffffffff ;  /* 0xffffffff00047882 */ /* 0x000fc60000000000 */
[----:B------:R-:W-:Y:S05]  /*3fc0*/  BRA.DIV UR4, `(.L_x_4289) ;  /* 0x0000002e04707947 */ /* 0x000fea000b800000 */
[----:B0-----:R0:W0:Y:S02]  /*3fd0*/  SHFL.IDX PT, R121, R82, R109, R12 ;  /* 0x0000006d52797389 */ /* 0x00102400000e000c */
.L_x_4406:
[----:B0-----:R-:W-:-:S07]  /*3fe0*/  IMAD R84, R48, R121, R84 ;  /* 0x0000007930547224 */ /* 0x001fce00078e0254 */
.L_x_4288:
[----:B------:R-:W-:-:S13]  /*3ff0*/  ISETP.GE.AND P0, PT, R88, 0x1d, PT ;  /* 0x0000001d5800780c */ /* 0x000fda0003f06270 */
[----:B------:R-:W-:Y:S05]  /*4000*/  @!P0 BRA `(.L_x_4290) ;  /* 0x0000000000108947 */ /* 0x000fea0003800000 */
[----:B------:R-:W-:-:S03]  /*4010*/  UMOV UR4, 0xffffffff ;  /* 0xffffffff00047882 */ /* 0x000fc60000000000 */
[----:B------:R-:W-:Y:S05]  /*4020*/  BRA.DIV UR4, `(.L_x_4291) ;  /* 0x0000002e047c7947 */ /* 0x000fea000b800000 */
[----:B0-----:R0:W0:Y:S02]  /*4030*/  SHFL.IDX PT, R86, R82, R111, R12 ;  /* 0x0000006f52567389 */ /* 0x00102400000e000c */
.L_x_4409:
[----:B0-----:R-:W-:-:S07]  /*4040*/  IMAD R84, R49, R86, R84 ;  /* 0x0000005631547224 */ /* 0x001fce00078e0254 */
.L_x_4290:
[----:B------:R-:W-:-:S13]  /*4050*/  ISETP.GE.AND P0, PT, R88, 0x1e, PT ;  /* 0x0000001e5800780c */ /* 0x000fda0003f06270 */
[----:B------:R-:W-:Y:S05]  /*4060*/  @!P0 BRA `(.L_x_4292) ;  /* 0x0000000000108947 */ /* 0x000fea0003800000 */
[----:B------:R-:W-:-:S03]  /*4070*/  UMOV UR4, 0xffffffff ;  /* 0xffffffff00047882 */ /* 0x000fc60000000000 */
[----:B------:R-:W-:Y:S05]  /*4080*/  BRA.DIV UR4, `(.L_x_4293) ;  /* 0x0000002e04847947 */ /* 0x000fea000b800000 */
[----:B0-----:R0:W0:Y:S02]  /*4090*/  SHFL.IDX PT, R121, R82, R113, R12 ;  /* 0x0000007152797389 */ /* 0x00102400000e000c */
.L_x_4412:
[----:B0-----:R-:W-:-:S07]  /*40a0*/  IMAD R84, R50, R121, R84 ;  /* 0x0000007932547224 */ /* 0x001fce00078e0254 */
.L_x_4292:
[----:B------:R-:W-:-:S13]  /*40b0*/  ISETP.GE.AND P0, PT, R88, 0x1f, PT ;  /* 0x0000001f5800780c */ /* 0x000fda0003f06270 */
[----:B------:R-:W-:Y:S05]  /*40c0*/  @!P0 BRA `(.L_x_4294) ;  /* 0x0000000000108947 */ /* 0x000fea0003800000 */
[----:B------:R-:W-:-:S03]  /*40d0*/  UMOV UR4, 0xffffffff ;  /* 0xffffffff00047882 */ /* 0x000fc60000000000 */
[----:B------:R-:W-:Y:S05]  /*40e0*/  BRA.DIV UR4, `(.L_x_4295) ;  /* 0x0000002e04907947 */ /* 0x000fea000b800000 */
[----:B0-----:R0:W0:Y:S02]  /*40f0*/  SHFL.IDX PT, R86, R82, R115, R12 ;  /* 0x0000007352567389 */ /* 0x00102400000e000c */
.L_x_4415:
[----:B0-----:R-:W-:-:S07]  /*4100*/  IMAD R84, R51, R86, R84 ;  /* 0x0000005633547224 */ /* 0x001fce00078e0254 */
.L_x_4294:
[----:B------:R-:W-:-:S13]  /*4110*/  ISETP.NE.AND P0, PT, R88, 0x20, PT ;  /* 0x000000205800780c */ /* 0x000fda0003f05270 */
[----:B------:R-:W-:Y:S05]  /*4120*/  @P0 BRA `(.L_x_4296) ;  /* 0x0000000c00900947 */ /* 0x000fea0003800000 */
[----:B------:R-:W-:-:S03]  /*4130*/  UMOV UR4, 0xffffffff ;  /* 0xffffffff00047882 */ /* 0x000fc60000000000 */
[----:B------:R-:W-:Y:S05]  /*4140*/  BRA.DIV UR4, `(.L_x_4297) ;  /* 0x0000002e04987947 */ /* 0x000fea000b800000 */
[----:B0-----:R0:W0:Y:S02]  /*4150*/  SHFL.IDX PT, R121, R82, R119, R12 ;  /* 0x0000007752797389 */ /* 0x00102400000e000c */
.L_x_4418:
[----:B0-----:R-:W-:Y:S01]  /*4160*/  IMAD R84, R52, R121, R84 ;  /* 0x0000007934547224 */ /* 0x001fe200078e0254 */
[----:B------:R-:W-:Y:S06]  /*4170*/  BRA `(.L_x_4296) ;  /* 0x0000000c007c7947 */ /* 0x000fec0003800000 */
.L_x_4233:
        /* <DEDUP_REMOVED lines=10> */
[----:B------:R-:W-:Y:S01]  /*4220*/  ISETP.GE.AND P1, PT, R96, 0x7, PT ;  /* 0x000000076000780c */ /* 0x000fe20003f26270 */
[--C-:B------:R-:W-:Y:S02]  /*4230*/  @P3 IMAD R88, R60, 0x4, R121.reuse ;  /* 0x000000043c583824 */ /* 0x100fe400078e0279 */
[--C-:B------:R-:W-:Y:S02]  /*4240*/  @P4 IMAD R90, R58, 0x4, R121.reuse ;  /* 0x000000043a5a4824 */ /* 0x100fe400078e0279 */
[----:B------:R-:W2:Y:S01]  /*4250*/  @P2 LDS R86, [R86+0x4] ;  /* 0x0000040056562984 */ /* 0x000ea20000000800 */
[----:B------:R-:W-:-:S03]  /*4260*/  @P5 IMAD R92, R68, 0x4, R121 ;  /* 0x00000004445c5824 */ /* 0x000fc600078e0279 */
[----:B------:R-:W3:Y:S01]  /*4270*/  @P3 LDS R88, [R88+0x8] ;  /* 0x0000080058583984 */ /* 0x000ee20000000800 */
[----:B------:R-:W-:-:S03]  /*4280*/  @P0 IMAD R82, R66, 0x4, R121 ;  /* 0x0000000442520824 */ /* 0x000fc600078e0279 */
[----:B------:R-:W4:Y:S01]  /*4290*/  @P4 LDS R90, [R90+0xc] ;  /* 0x00000c005a5a4984 */ /* 0x000f220000000800 */
[----:B------:R-:W-:-:S03]  /*42a0*/  @P1 LEA R94, R80, R121, 0x2 ;  /* 0x00000079505e1211 */ /* 0x000fc600078e10ff */
        /* <DEDUP_REMOVED lines=10> */
[----:B------:R-:W-:Y:S01]  /*4350*/  ISETP.GE.AND P5, PT, R96, 0xb, PT ;  /* 0x0000000b6000780c */ /* 0x000fe20003fa6270 */
[--C-:B------:R-:W-:Y:S02]  /*4360*/  @P2 IMAD R86, R78, 0x4, R121.reuse ;  /* 0x000000044e562824 */ /* 0x100fe400078e0279 */
[----:B-1----:R-:W-:Y:S01]  /*4370*/  @P0 IMAD R84, R26, R123, R84 ;  /* 0x0000007b1a540224 */ /* 0x002fe200078e0254 */
[----:B------:R-:W-:Y:S01]  /*4380*/  ISETP.GE.AND P0, PT, R96, 0xf, PT ;  /* 0x0000000f6000780c */ /* 0x000fe20003f06270 */
[--C-:B------:R-:W-:Y:S01]  /*4390*/  @P3 IMAD R82, R76, 0x4, R121.reuse ;  /* 0x000000044c523824 */ /* 0x100fe200078e0279 */
[----:B------:R0:W1:Y:S01]  /*43a0*/  @P2 LDS R125, [R86+0x1c] ;  /* 0x00001c00567d2984 */ /* 0x0000620000000800 */
[----:B-----5:R-:W-:Y:S01]  /*43b0*/  @P1 IMAD R84, R27, R94, R84 ;  /* 0x0000005e1b541224 */ /* 0x020fe200078e0254 */
[----:B------:R-:W-:Y:S01]  /*43c0*/  ISETP.GE.AND P1, PT, R96, 0xd, PT ;  /* 0x0000000d6000780c */ /* 0x000fe20003f26270 */
[----:B------:R-:W-:-:S02]  /*43d0*/  @P4 IMAD R88, R74, 0x4, R121 ;  /* 0x000000044a584824 */ /* 0x000fc400078e0279 */
[----:B------:R-:W2:Y:S02]  /*43e0*/  @P3 LDS R82, [R82+0x20] ;  /* 0x0000200052523984 */ /* 0x000ea40000000800 */
[--C-:B------:R-:W-:Y:S02]  /*43f0*/  @P5 IMAD R90, R72, 0x4, R121.reuse ;  /* 0x00000004485a5824 */ /* 0x100fe400078e0279 */
[----:B------:R-:W3:Y:S02]  /*4400*/  @P4 LDS R123, [R88+0x24] ;  /* 0x00002400587b4984 */ /* 0x000ee40000000800 */
[----:B0-----:R-:W-:Y:S02]  /*4410*/  @P0 LEA R86, R62, R121, 0x2 ;  /* 0x000000793e560211 */ /* 0x001fe400078e10ff */
[----:B------:R-:W0:Y:S02]  /*4420*/  @P5 LDS R90, [R90+0x28] ;  /* 0x000028005a5a5984 */ /* 0x000e240000000800 */
[----:B------:R-:W-:-:S02]  /*4430*/  @P1 IMAD R92, R70, 0x4, R121 ;  /* 0x00000004465c1824 */ /* 0x000fc400078e0279 */
[----:B------:R-:W4:Y:S04]  /*4440*/  @P0 LDS R86, [R86+0x38] ;  /* 0x0000380056560984 */ /* 0x000f280000000800 */
[----:B------:R-:W4:Y:S01]  /*4450*/  @P1 LDS R92, [R92+0x30] ;  /* 0x000030005c5c1984 */ /* 0x000f220000000800 */
[----:B-1----:R-:W-:Y:S01]  /*4460*/  @P2 IMAD R84, R28, R125, R84 ;  /* 0x0000007d1c542224 */ /* 0x002fe200078e0254 */
[----:B------:R-:W-:-:S03]  /*4470*/  ISETP.GE.AND P2, PT, R96, 0xe, PT ;  /* 0x0000000e6000780c */ /* 0x000fc60003f46270 */
[----:B--2---:R-:W-:Y:S01]  /*4480*/  @P3 IMAD R84, R29, R82, R84 ;  /* 0x000000521d543224 */ /* 0x004fe200078e0254 */
[----:B------:R-:W-:-:S03]  /*4490*/  ISETP.GE.AND P3, PT, R96, 0xc, PT ;  /* 0x0000000c6000780c */ /* 0x000fc60003f66270 */
[----:B---3--:R-:W-:Y:S01]  /*44a0*/  @P4 IMAD R84, R30, R123, R84 ;  /* 0x0000007b1e544224 */ /* 0x008fe200078e0254 */
[----:B------:R-:W-:-:S03]  /*44b0*/  ISETP.GE.AND P4, PT, R96, 0x10, PT ;  /* 0x000000106000780c */ /* 0x000fc60003f86270 */
[----:B0-----:R-:W-:Y:S01]  /*44c0*/  @P5 IMAD R84, R31, R90, R84 ;  /* 0x0000005a1f545224 */ /* 0x001fe200078e0254 */
[----:B------:R-:W-:-:S05]  /*44d0*/  ISETP.GE.AND P5, PT, R96, 0x11, PT ;  /* 0x000000116000780c */ /* 0x000fca0003fa6270 */
[----:B------:R-:W-:Y:S08]  /*44e0*/  @!P3 BRA `(.L_x_4298) ;  /* 0x00000000001cb947 */ /* 0x000ff00003800000 */
[----:B------:R-:W-:-:S05]  /*44f0*/  VIADD R82, R53, 0xb ;  /* 0x0000000b35527836 */ /* 0x000fca0000000000 */
[----:B------:R-:W-:-:S04]  /*4500*/  ISETP.GE.AND P3, PT, R82, R9, PT ;  /* 0x000000095200720c */ /* 0x000fc80003f66270 */
[----:B------:R-:W-:-:S05]  /*4510*/  SEL R82, R9, RZ, P3 ;  /* 0x000000ff09527207 */ /* 0x000fca0001800000 */
[----:B------:R-:W-:-:S04]  /*4520*/  IMAD.IADD R82, R53, 0x1, -R82 ;  /* 0x0000000135527824 */ /* 0x000fc800078e0a52 */
[----:B------:R-:W-:-:S05]  /*4530*/  IMAD R82, R82, 0x4, R121 ;  /* 0x0000000452527824 */ /* 0x000fca00078e0279 */
[----:B------:R-:W0:Y:S02]  /*4540*/  LDS R123, [R82+0x2c] ;  /* 0x00002c00527b7984 */ /* 0x000e240000000800 */
[----:B0-----:R-:W-:-:S07]  /*4550*/  IMAD R84, R32, R123, R84 ;  /* 0x0000007b20547224 */ /* 0x001fce00078e0254 */
.L_x_4298:
[----:B----4-:R-:W-:Y:S01]  /*4560*/  @P1 IMAD R84, R33, R92, R84 ;  /* 0x0000005c21541224 */ /* 0x010fe200078e0254 */
[----:B------:R-:W-:Y:S06]  /*4570*/  @!P2 BRA `(.L_x_4299) ;  /* 0x00000000001ca947 */ /* 0x000fec0003800000 */
[----:B------:R-:W-:-:S05]  /*4580*/  VIADD R82, R53, 0xd ;  /* 0x0000000d35527836 */ /* 0x000fca0000000000 */
[----:B------:R-:W-:-:S04]  /*4590*/  ISETP.GE.AND P1, PT, R82, R9, PT ;  /* 0x000000095200720c */ /* 0x000fc80003f26270 */
[----:B------:R-:W-:-:S05]  /*45a0*/  SEL R82, R9, RZ, P1 ;  /* 0x000000ff09527207 */ /* 0x000fca0000800000 */
[----:B------:R-:W-:-:S05]  /*45b0*/  IMAD.IADD R82, R53, 0x1, -R82 ;  /* 0x0000000135527824 */ /* 0x000fca00078e0a52 */
[----:B------:R-:W-:-:S05]  /*45c0*/  LEA R82, R82, R121, 0x2 ;  /* 0x0000007952527211 */ /* 0x000fca00078e10ff */
[----:B------:R-:W0:Y:S02]  /*45d0*/  LDS R123, [R82+0x34] ;  /* 0x00003400527b7984 */ /* 0x000e240000000800 */
[----:B0-----:R-:W-:-:S07]  /*45e0*/  IMAD R84, R34, R123, R84 ;  /* 0x0000007b22547224 */ /* 0x001fce00078e0254 */
.L_x_4299:
[----:B------:R-:W-:Y:S01]  /*45f0*/  @P0 IMAD R84, R35, R86, R84 ;  /* 0x0000005623540224 */ /* 0x000fe200078e0254 */
[C---:B------:R-:W-:Y:S02]  /*4600*/  ISETP.GE.AND P0, PT, R96.reuse, 0x12, PT ;  /* 0x000000126000780c */ /* 0x040fe40003f06270 */
[C---:B------:R-:W-:Y:S02]  /*4610*/  ISETP.GE.AND P1, PT, R96.reuse, 0x13, PT ;  /* 0x000000136000780c */ /* 0x040fe40003f26270 */
[C---:B------:R-:W-:Y:S02]  /*4620*/  ISETP.GE.AND P2, PT, R96.reuse, 0x14, PT ;  /* 0x000000146000780c */ /* 0x040fe40003f46270 */
        /* <DEDUP_REMOVED lines=9> */
.L_x_4300:
        /* <DEDUP_REMOVED lines=9> */
.L_x_4301:
        /* <DEDUP_REMOVED lines=9> */
.L_x_4302:
        /* <DEDUP_REMOVED lines=9> */
.L_x_4303:
        /* <DEDUP_REMOVED lines=9> */
.L_x_4304:
        /* <DEDUP_REMOVED lines=9> */
.L_x_4305:
        /* <DEDUP_REMOVED lines=9> */
.L_x_4306:
        /* <DEDUP_REMOVED lines=9> */
.L_x_4307:
        /* <DEDUP_REMOVED lines=9> */
.L_x_4308:
        /* <DEDUP_REMOVED lines=9> */
.L_x_4309:
        /* <DEDUP_REMOVED lines=9> */
.L_x_4310:
        /* <DEDUP_REMOVED lines=9> */
.L_x_4311:
        /* <DEDUP_REMOVED lines=8> */
.L_x_4312:
[----:B------:R-:W-:Y:S05]  /*4d70*/  @!P5 BRA `(.L_x_4313) ;  /* 0x00000000001cd947 */ /* 0x000fea0003800000 */
[----:B------:R-:W-:-:S05]  /*4d80*/  VIADD R82, R53, 0x1c ;  /* 0x0000001c35527836 */ /* 0x000fca0000000000 */
[----:B------:R-:W-:-:S04]  /*4d90*/  ISETP.GE.AND P3, PT, R82, R9, PT ;  /* 0x000000095200720c */ /* 0x000fc80003f66270 */
[----:B------:R-:W-:-:S05]  /*4da0*/  SEL R82, R9, RZ, P3 ;  /* 0x000000ff09527207 */ /* 0x000fca0001800000 */
[----:B------:R-:W-:-:S05]  /*4db0*/  IMAD.IADD R82, R53, 0x1, -R82 ;  /* 0x0000000135527824 */ /* 0x000fca00078e0a52 */
[----:B------:R-:W-:-:S06]  /*4dc0*/  LEA R82, R82, R121, 0x2 ;  /* 0x0000007952527211 */ /* 0x000fcc00078e10ff */
[----:B------:R-:W0:Y:S02]  /*4dd0*/  LDS R82, [R82+0x70] ;  /* 0x0000700052527984 */ /* 0x000e240000000800 */
[----:B0-----:R-:W-:-:S07]  /*4de0*/  IMAD R84, R49, R82, R84 ;  /* 0x0000005231547224 */ /* 0x001fce00078e0254 */
.L_x_4313:
        /* <DEDUP_REMOVED lines=8> */
.L_x_4314:
        /* <DEDUP_REMOVED lines=8> */
.L_x_4315:
        /* <DEDUP_REMOVED lines=8> */
.L_x_4296:
[-C--:B------:R-:W-:Y:S01]  /*4f70*/  IMAD R121, R5, R54.reuse, R24 ;  /* 0x0000003605797224 */ /* 0x080fe200078e0218 */
[----:B------:R-:W-:-:S03]  /*4f80*/  IADD3 R54, PT, PT, R8, R54, RZ ;  /* 0x0000003608367210 */ /* 0x000fc60007ffe0ff */
[----:B------:R-:W-:Y:S01]  /*4f90*/  IMAD R121, R121, 0x4, R56 ;  /* 0x0000000479797824 */ /* 0x000fe200078e0238 */
[----:B------:R-:W-:-:S04]  /*4fa0*/  ISETP.GE.AND P0, PT, R54, UR7, PT ;  /* 0x0000000736007c0c */ /* 0x000fc8000bf06270 */
[----:B------:R-:W5:Y:S02]  /*4fb0*/  LDS R123, [R121] ;  /* 0x00000000797b7984 */ /* 0x000f640000000800 */
[----:B-----5:R-:W-:-:S05]  /*4fc0*/  IMAD.IADD R84, R123, 0x1, R84 ;  /* 0x000000017b547824 */ /* 0x020fca00078e0254 */
[----:B------:R0:W-:Y:S02]  /*4fd0*/  STS [R121], R84 ;  /* 0x0000005479007388 */ /* 0x0001e40000000800 */
[----:B------:R-:W-:Y:S05]  /*4fe0*/  @!P0 BRA `(.L_x_4316) ;  /* 0xffffffe400488947 */ /* 0x000fea000383ffff */
.L_x_4201:
[----:B------:R-:W-:Y:S01]  /*4ff0*/  ISETP.GT.U32.AND P0, PT, R0, 0x3f, PT ;  /* 0x0000003f0000780c */ /* 0x000fe20003f04070 */
[----:B------:R-:W-:Y:S05]  /*5000*/  WARPSYNC.ALL ;  /* 0x0000000000007948 */ /* 0x000fea0003800000 */
[----:B------:R-:W-:Y:S06]  /*5010*/  BAR.SYNC.DEFER_BLOCKING 0x0 ;  /* 0x0000000000007b1d */ /* 0x000fec0000010000 */
[----:B------:R-:W-:Y:S04]  /*5020*/  BSSY.RECONVERGENT B0, `(.L_x_4317) ;  /* 0x00000ed000007945 */ /* 0x000fe80003800200 */
[----:B------:R-:W-:Y:S05]  /*5030*/  @P0 BRA `(.L_x_4318) ;  /* 0x0000000c00ac0947 */ /* 0x000fea0003800000 */
[----:B012-4-:R-:W0:Y:S01]  /*5040*/  LDC R56, c[0x0][0x3ac] ;  /* 0x0000eb00ff387b82 */ /* 0x017e220000000800 */
[----:B------:R-:W1:Y:S01]  /*5050*/  LDCU UR4, c[0x0][0x384] ;  /* 0x00007080ff0477ac */ /* 0x000e620008000800 */
[----:B------:R-:W-:Y:S01]  /*5060*/  BSSY.RECONVERGENT B1, `(.L_x_4319) ;  /* 0x000006f000017945 */ /* 0x000fe20003800200 */
[----:B------:R-:W-:-:S05]  /*5070*/  IMAD.MOV.U32 R66, RZ, RZ, R0 ;  /* 0x000000ffff427224 */ /* 0x000fca00078e0000 */
[----:B------:R-:W2:Y:S01]  /*5080*/  LDC R61, c[0x0][0x388] ;  /* 0x0000e200ff3d7b82 */ /* 0x000ea20000000800 */
[----:B-1----:R-:W-:Y:S01]  /*5090*/  IMAD R62, R11, UR4, R22 ;  /* 0x000000040b3e7c24 */ /* 0x002fe2000f8e0216 */
[----:B0-----:R-:W-:-:S04]  /*50a0*/  IABS R57, R56 ;  /* 0x0000003800397213 */ /* 0x001fc80000000000 */
[----:B---3--:R-:W0:Y:S01]  /*50b0*/  I2F.RP R53, R57 ;  /* 0x0000003900357306 */ /* 0x008e220000209400 */
[----:B--2---:R-:W-:-:S07]  /*50c0*/  IABS R60, R61 ;  /* 0x0000003d003c7213 */ /* 0x004fce0000000000 */
[----:B0-----:R-:W0:Y:S02]  /*50d0*/  MUFU.RCP R53, R53 ;  /* 0x0000003500357308 */ /* 0x001e240000001000 */
[----:B0-----:R-:W-:-:S06]  /*50e0*/  VIADD R58, R53, 0xffffffe ;  /* 0x0ffffffe353a7836 */ /* 0x001fcc0000000000 */
[----:B------:R-:W0:Y:S02]  /*50f0*/  F2I.FTZ.U32.TRUNC.NTZ R55, R58 ;  /* 0x0000003a00377305 */ /* 0x000e24000021f000 */
[----:B0-----:R-:W-:-:S04]  /*5100*/  IMAD.MOV R54, RZ, RZ, -R55 ;  /* 0x000000ffff367224 */ /* 0x001fc800078e0a37 */
[----:B------:R-:W-:Y:S02]  /*5110*/  IMAD R59, R54, R57, RZ ;  /* 0x00000039363b7224 */ /* 0x000fe400078e02ff */
[----:B------:R-:W-:-:S04]  /*5120*/  IMAD.MOV.U32 R54, RZ, RZ, RZ ;  /* 0x000000ffff367224 */ /* 0x000fc800078e00ff */
[----:B------:R-:W-:-:S04]  /*5130*/  IMAD.HI.U32 R59, R55, R59, R54 ;  /* 0x0000003b373b7227 */ /* 0x000fc800078e0036 */
[----:B------:R-:W-:-:S04]  /*5140*/  IMAD.MOV.U32 R54, RZ, RZ, R60 ;  /* 0x000000ffff367224 */ /* 0x000fc800078e003c */
[----:B------:R-:W-:-:S04]  /*5150*/  IMAD.HI.U32 R53, R59, R54, RZ ;  /* 0x000000363b357227 */ /* 0x000fc800078e00ff */
[----:B------:R-:W-:-:S04]  /*5160*/  IMAD.MOV R55, RZ, RZ, -R53 ;  /* 0x000000ffff377224 */ /* 0x000fc800078e0a35 */
[----:B------:R-:W-:-:S05]  /*5170*/  IMAD R54, R57, R55, R54 ;  /* 0x0000003739367224 */ /* 0x000fca00078e0236 */
[----:B------:R-:W-:-:S13]  /*5180*/  ISETP.GT.U32.AND P1, PT, R57, R54, PT ;  /* 0x000000363900720c */ /* 0x000fda0003f24070 */
[-C--:B------:R-:W-:Y:S01]  /*5190*/  @!P1 IADD3 R54, PT, PT, R54, -R57.reuse, RZ ;  /* 0x8000003936369210 */ /* 0x080fe20007ffe0ff */
[----:B------:R-:W-:Y:S01]  /*51a0*/  @!P1 VIADD R53, R53, 0x1 ;  /* 0x0000000135359836 */ /* 0x000fe20000000000 */
[----:B------:R-:W-:Y:S02]  /*51b0*/  ISETP.NE.AND P1, PT, R56, RZ, PT ;  /* 0x000000ff3800720c */ /* 0x000fe40003f25270 */
[----:B------:R-:W-:Y:S02]  /*51c0*/  ISETP.GE.U32.AND P0, PT, R54, R57, PT ;  /* 0x000000393600720c */ /* 0x000fe40003f06070 */
[----:B------:R-:W-:-:S04]  /*51d0*/  LOP3.LUT R54, R61, R56, RZ, 0x3c, !PT ;  /* 0x000000383d367212 */ /* 0x000fc800078e3cff */
[----:B------:R-:W-:-:S07]  /*51e0*/  ISETP.GE.AND P2, PT, R54, RZ, PT ;  /* 0x000000ff3600720c */ /* 0x000fce0003f46270 */
[----:B------:R-:W-:Y:S01]  /*51f0*/  @P0 VIADD R53, R53, 0x1 ;  /* 0x0000000135350836 */ /* 0x000fe20000000000 */
[----:B------:R-:W-:-:S05]  /*5200*/  ISETP.NE.AND P0, PT, R15, RZ, PT ;  /* 0x000000ff0f00720c */ /* 0x000fca0003f05270 */
[----:B------:R-:W-:Y:S01]  /*5210*/  @!P2 IMAD.MOV R53, RZ, RZ, -R53 ;  /* 0x000000ffff35a224 */ /* 0x000fe200078e0a35 */
[----:B------:R-:W-:-:S07]  /*5220*/  @!P1 LOP3.LUT R53, RZ, R56, RZ, 0x33, !PT ;  /* 0x00000038ff359212 */ /* 0x000fce00078e33ff */
[----:B------:R-:W-:Y:S05]  /*5230*/  @!P0 BRA `(.L_x_4320) ;  /* 0x0000000400448947 */ /* 0x000fea0003800000 */
[-C--:B------:R-:W-:Y:S02]  /*5240*/  IABS R60, R5.reuse ;  /* 0x00000005003c7213 */ /* 0x080fe40000000000 */
        /* <DEDUP_REMOVED lines=54> */
[----:B------:R-:W-:-:S04]  /*55b0*/  IMAD R57, R5, R57, R4 ;  /* 0x0000003905397224 */ /* 0x000fc800078e0204 */
[----:B------:R-:W-:-:S04]  /*55c0*/  IMAD.IADD R57, R56, 0x1, R57 ;  /* 0x0000000138397824 */ /* 0x000fc800078e0239 */
[----:B------:R-:W-:-:S05]  /*55d0*/  IMAD.WIDE R56, R57, 0x4, R54 ;  /* 0x0000000439387825 */ /* 0x000fca00078e0236 */
[----:B0-----:R1:W-:Y:S01]  /*55e0*/  STG.E desc[UR8][R56.64], R59 ;  /* 0x0000003b38007986 */ /* 0x0013e2000c101908 */
[----:B------:R-:W-:Y:S05]  /*55f0*/  @!P1 BRA `(.L_x_4320) ;  /* 0x0000000000549947 */ /* 0x000fea0003800000 */
[----:B-1----:R-:W-:Y:S01]  /*5600*/  IABS R57, R10 ;  /* 0x0000000a00397213 */ /* 0x002fe20000000000 */
[----:B------:R-:W-:Y:S01]  /*5610*/  IMAD R59, R3, 0x4, R20 ;  /* 0x00000004033b7824 */ /* 0x000fe200078e0214 */
[----:B------:R-:W-:-:S03]  /*5620*/  MOV R66, R13 ;  /* 0x0000000d00427202 */ /* 0x000fc60000000f00 */
        /* <DEDUP_REMOVED lines=18> */
.L_x_4320:
[----:B------:R-:W-:Y:S05]  /*5750*/  BSYNC.RECONVERGENT B1 ;  /* 0x0000000000017941 */ /* 0x000fea0003800200 */
.L_x_4319:
[----:B------:R-:W-:-:S13]  /*5760*/  ISETP.GE.U32.AND P0, PT, R6, 0x3, PT ;  /* 0x000000030600780c */ /* 0x000fda0003f06070 */
[----:B------:R-:W-:Y:S05]  /*5770*/  @!P0 BRA `(.L_x_4318) ;  /* 0x0000000400dc8947 */ /* 0x000fea0003800000 */
[-C--:B------:R-:W-:Y:S02]  /*5780*/  IABS R63, R5.reuse ;  /* 0x00000005003f7213 */ /* 0x080fe40000000000 */
[----:B------:R-:W-:Y:S02]  /*5790*/  ISETP.NE.AND P0, PT, R5, RZ, PT ;  /* 0x000000ff0500720c */ /* 0x000fe40003f05270 */
[----:B01----:R-:W0:Y:S01]  /*57a0*/  I2F.RP R56, R63 ;  /* 0x0000003f00387306 */ /* 0x003e220000209400 */
[----:B------:R-:W-:-:S07]  /*57b0*/  LOP3.LUT R64, RZ, R5, RZ, 0x33, !PT ;  /* 0x00000005ff407212 */ /* 0x000fce00078e33ff */
[----:B0-----:R-:W2:Y:S02]  /*57c0*/  MUFU.RCP R56, R56 ;  /* 0x0000003800387308 */ /* 0x001ea40000001000 */
[----:B--2---:R-:W-:-:S06]  /*57d0*/  VIADD R54, R56, 0xffffffe ;  /* 0x0ffffffe38367836 */ /* 0x004fcc0000000000 */
[----:B------:R0:W1:Y:S02]  /*57e0*/  F2I.FTZ.U32.TRUNC.NTZ R55, R54 ;  /* 0x0000003600377305 */ /* 0x000064000021f000 */
[----:B0-----:R-:W-:Y:S02]  /*57f0*/  IMAD.MOV.U32 R54, RZ, RZ, RZ ;  /* 0x000000ffff367224 */ /* 0x001fe400078e00ff */
[----:B-1----:R-:W-:-:S04]  /*5800*/  IMAD.MOV R58, RZ, RZ, -R55 ;  /* 0x000000ffff3a7224 */ /* 0x002fc800078e0a37 */
[----:B------:R-:W-:-:S04]  /*5810*/  IMAD R65, R58, R63, RZ ;  /* 0x0000003f3a417224 */ /* 0x000fc800078e02ff */
[----:B------:R-:W-:-:S07]  /*5820*/  IMAD.HI.U32 R65, R55, R65, R54 ;  /* 0x0000004137417227 */ /* 0x000fce00078e0036 */
.L_x_4321:
[-C--:B------:R-:W-:Y:S01]  /*5830*/  IABS R80, R5.reuse ;  /* 0x0000000500507213 */ /* 0x080fe20000000000 */
[----:B------:R-:W-:Y:S01]  /*5840*/  IMAD.IADD R74, R3, 0x1, R66 ;  /* 0x00000001034a7824 */ /* 0x000fe200078e0242 */
[----:B------:R-:W-:Y:S01]  /*5850*/  IABS R57, R5 ;  /* 0x0000000500397213 */ /* 0x000fe20000000000 */
[----:B------:R-:W0:Y:S01]  /*5860*/  S2UR UR5, SR_CgaCtaId ;  /* 0x00000000000579c3 */ /* 0x000e220000008800 */
[----:B------:R-:W1:Y:S01]  /*5870*/  I2F.RP R56, R80 ;  /* 0x0000005000387306 */ /* 0x000e620000209400 */
[----:B------:R-:W-:Y:S01]  /*5880*/  IABS R58, R66 ;  /* 0x00000042003a7213 */ /* 0x000fe20000000000 */
[----:B------:R-:W-:Y:S01]  /*5890*/  UMOV UR4, 0x400 ;  /* 0x0000040000047882 */ /* 0x000fe20000000000 */
[----:B------:R-:W-:Y:S01]  /*58a0*/  IMAD.MOV R67, RZ, RZ, -R57 ;  /* 0x000000ffff437224 */ /* 0x000fe200078e0a39 */
[----:B------:R-:W-:Y:S01]  /*58b0*/  IADD3 R76, PT, PT, R74, R3, RZ ;  /* 0x000000034a4c7210 */ /* 0x000fe20007ffe0ff */
[----:B------:R-:W-:-:S03]  /*58c0*/  UIADD3 UR4, UPT, UPT, UR4, 0x1180, URZ ;  /* 0x0000118004047890 */ /* 0x000fc6000fffe0ff */
[----:B------:R-:W-:Y:S01]  /*58d0*/  IABS R60, R76 ;  /* 0x0000004c003c7213 */ /* 0x000fe20000000000 */
[----:B------:R-:W-:-:S05]  /*58e0*/  IMAD.IADD R78, R76, 0x1, R3 ;  /* 0x000000014c4e7824 */ /* 0x000fca00078e0203 */
[----:B------:R-:W-:Y:S01]  /*58f0*/  IABS R61, R78 ;  /* 0x0000004e003d7213 */ /* 0x000fe20000000000 */
        /* <DEDUP_REMOVED lines=9> */
[----:B------:R-:W-:Y:S01]  /*5990*/  IMAD.MOV.U32 R57, RZ, RZ, R59 ;  /* 0x000000ffff397224 */ /* 0x000fe200078e003b */
[----:B------:R-:W-:-:S05]  /*59a0*/  IABS R59, R74 ;  /* 0x0000004a003b7213 */ /* 0x000fca0000000000 */
[----:B------:R-:W-:Y:S01]  /*59b0*/  @!P2 IMAD.IADD R58, R58, 0x1, -R80 ;  /* 0x000000013a3aa824 */ /* 0x000fe200078e0a50 */
[----:B------:R-:W-:Y:S01]  /*59c0*/  @!P2 IADD3 R56, PT, PT, R56, 0x1, RZ ;  /* 0x000000013838a810 */ /* 0x000fe20007ffe0ff */
[----:B------:R-:W-:-:S03]  /*59d0*/  IMAD R57, R57, R80, RZ ;  /* 0x0000005039397224 */ /* 0x000fc600078e02ff */
[----:B------:R-:W-:Y:S01]  /*59e0*/  ISETP.GE.U32.AND P1, PT, R58, R63, PT ;  /* 0x0000003f3a00720c */ /* 0x000fe20003f26070 */
[----:B------:R-:W-:Y:S01]  /*59f0*/  IMAD.HI.U32 R68, R55, R57, R54 ;  /* 0x0000003937447227 */ /* 0x000fe200078e0036 */
[----:B------:R-:W-:-:S03]  /*5a00*/  LOP3.LUT R58, R66, R5, RZ, 0x3c, !PT ;  /* 0x00000005423a7212 */ /* 0x000fc600078e3cff */
[----:B------:R-:W-:Y:S01]  /*5a10*/  IMAD.MOV.U32 R55, RZ, RZ, R59 ;  /* 0x000000ffff377224 */ /* 0x000fe200078e003b */
[----:B------:R-:W-:Y:S01]  /*5a20*/  ISETP.GE.AND P3, PT, R58, RZ, PT ;  /* 0x000000ff3a00720c */ /* 0x000fe20003f66270 */
[----:B------:R-:W-:-:S04]  /*5a30*/  IMAD.HI.U32 R59, R68, R60, RZ ;  /* 0x0000003c443b7227 */ /* 0x000fc800078e00ff */
[----:B------:R-:W-:-:S04]  /*5a40*/  IMAD.HI.U32 R54, R68, R55, RZ ;  /* 0x0000003744367227 */ /* 0x000fc800078e00ff */
[----:B------:R-:W-:Y:S02]  /*5a50*/  IMAD R55, R54, R67, R55 ;  /* 0x0000004336377224 */ /* 0x000fe400078e0237 */
[----:B------:R-:W-:Y:S01]  /*5a60*/  IMAD.HI.U32 R58, R68, R61, RZ ;  /* 0x0000003d443a7227 */ /* 0x000fe200078e00ff */
[----:B------:R-:W-:Y:S02]  /*5a70*/  LEA R68, R66, UR4, 0x2 ;  /* 0x0000000442447c11 */ /* 0x000fe4000f8e10ff */
[----:B------:R-:W-:Y:S01]  /*5a80*/  ISETP.GT.U32.AND P6, PT, R80, R55, PT ;  /* 0x000000375000720c */ /* 0x000fe20003fc4070 */
[-C--:B------:R-:W-:Y:S01]  /*5a90*/  IMAD R57, R59, R67.reuse, R60 ;  /* 0x000000433b397224 */ /* 0x080fe200078e023c */
[C---:B------:R-:W-:Y:S01]  /*5aa0*/  LEA R70, R3.reuse, R68, 0x2 ;  /* 0x0000004403467211 */ /* 0x040fe200078e10ff */
[----:B------:R-:W-:Y:S02]  /*5ab0*/  IMAD R60, R58, R67, R61 ;  /* 0x000000433a3c7224 */ /* 0x000fe400078e023d */
[----:B------:R-:W-:Y:S01]  /*5ac0*/  @P1 VIADD R56, R56, 0x1 ;  /* 0x0000000138381836 */ /* 0x000fe20000000000 */
[C---:B------:R-:W-:Y:S01]  /*5ad0*/  ISETP.GT.U32.AND P5, PT, R80.reuse, R57, PT ;  /* 0x000000395000720c */ /* 0x040fe20003fa4070 */
[----:B------:R-:W-:Y:S01]  /*5ae0*/  IMAD R72, R3, 0x4, R70 ;  /* 0x0000000403487824 */ /* 0x000fe200078e0246 */
[----:B------:R-:W-:Y:S01]  /*5af0*/  ISETP.GT.U32.AND P2, PT, R80, R60, PT ;  /* 0x0000003c5000720c */ /* 0x000fe20003f44070 */
[----:B------:R-:W-:Y:S01]  /*5b00*/  @!P3 IMAD.MOV R56, RZ, RZ, -R56 ;  /* 0x000000ffff38b224 */ /* 0x000fe200078e0a38 */
[----:B------:R-:W0:Y:S03]  /*5b10*/  LDS R67, [R68] ;  /* 0x0000000044437984 */ /* 0x000e260000000800 */
[----:B------:R-:W-:Y:S01]  /*5b20*/  @!P6 IMAD.IADD R55, R55, 0x1, -R80 ;  /* 0x000000013737e824 */ /* 0x000fe200078e0a50 */
[----:B------:R-:W1:Y:S01]  /*5b30*/  LDS R69, [R70] ;  /* 0x0000000046457984 */ /* 0x000e620000000800 */
[----:B------:R-:W-:-:S03]  /*5b40*/  @!P6 VIADD R54, R54, 0x1 ;  /* 0x000000013636e836 */ /* 0x000fc60000000000 */
[-C--:B------:R-:W-:Y:S01]  /*5b50*/  ISETP.GE.U32.AND P4, PT, R55, R80.reuse, PT ;  /* 0x000000503700720c */ /* 0x080fe20003f86070 */
[--C-:B------:R-:W-:Y:S01]  /*5b60*/  @!P5 IMAD.IADD R57, R57, 0x1, -R80.reuse ;  /* 0x000000013939d824 */ /* 0x100fe200078e0a50 */
[-C--:B------:R-:W-:Y:S01]  /*5b70*/  LOP3.LUT R55, R74, R5.reuse, RZ, 0x3c, !PT ;  /* 0x000000054a377212 */ /* 0x080fe200078e3cff */
[----:B------:R-:W-:Y:S01]  /*5b80*/  @!P2 IMAD.IADD R60, R60, 0x1, -R80 ;  /* 0x000000013c3ca824 */ /* 0x000fe200078e0a50 */
[----:B------:R-:W2:Y:S01]  /*5b90*/  LDS R71, [R72] ;  /* 0x0000000048477984 */ /* 0x000ea20000000800 */
[----:B------:R-:W-:Y:S01]  /*5ba0*/  @!P5 VIADD R59, R59, 0x1 ;  /* 0x000000013b3bd836 */ /* 0x000fe20000000000 */
[-C--:B------:R-:W-:Y:S01]  /*5bb0*/  ISETP.GE.U32.AND P1, PT, R57, R80.reuse, PT ;  /* 0x000000503900720c */ /* 0x080fe20003f26070 */
[----:B------:R-:W-:Y:S01]  /*5bc0*/  @!P2 VIADD R58, R58, 0x1 ;  /* 0x000000013a3aa836 */ /* 0x000fe20000000000 */
[----:B------:R-:W-:Y:S01]  /*5bd0*/  ISETP.GE.U32.AND P5, PT, R60, R80, PT ;  /* 0x000000503c00720c */ /* 0x000fe20003fa6070 */
[----:B------:R-:W-:Y:S01]  /*5be0*/  IMAD R60, R3, 0x4, R72 ;  /* 0x00000004033c7824 */ /* 0x000fe200078e0248 */
[----:B------:R-:W-:-:S02]  /*5bf0*/  LOP3.LUT R57, R76, R5, RZ, 0x3c, !PT ;  /* 0x000000054c397212 */ /* 0x000fc400078e3cff */
[----:B------:R-:W-:Y:S01]  /*5c00*/  ISETP.GE.AND P3, PT, R55, RZ, PT ;  /* 0x000000ff3700720c */ /* 0x000fe20003f66270 */
[----:B------:R-:W-:Y:S01]  /*5c10*/  @P4 VIADD R54, R54, 0x1 ;  /* 0x0000000136364836 */ /* 0x000fe20000000000 */
[----:B------:R-:W-:Y:S01]  /*5c20*/  LOP3.LUT R55, R78, R5, RZ, 0x3c, !PT ;  /* 0x000000054e377212 */ /* 0x000fe200078e3cff */
[----:B------:R3:W4:Y:S01]  /*5c30*/  LDS R75, [R60] ;  /* 0x000000003c4b7984 */ /* 0x0007220000000800 */
[----:B------:R-:W-:Y:S01]  /*5c40*/  ISETP.GE.AND P6, PT, R57, RZ, PT ;  /* 0x000000ff3900720c */ /* 0x000fe20003fc6270 */
[----:B------:R-:W-:Y:S01]  /*5c50*/  IMAD.MOV.U32 R57, RZ, RZ, R54 ;  /* 0x000000ffff397224 */ /* 0x000fe200078e0036 */
[----:B------:R-:W-:Y:S02]  /*5c60*/  ISETP.GE.AND P4, PT, R55, RZ, PT ;  /* 0x000000ff3700720c */ /* 0x000fe40003f86270 */
[----:B------:R-:W-:Y:S01]  /*5c70*/  @P1 IADD3 R59, PT, PT, R59, 0x1, RZ ;  /* 0x000000013b3b1810 */ /* 0x000fe20007ffe0ff */
[----:B------:R-:W-:Y:S01]  /*5c80*/  @P5 VIADD R58, R58, 0x1 ;  /* 0x000000013a3a5836 */ /* 0x000fe20000000000 */
[----:B------:R-:W5:Y:S01]  /*5c90*/  LDC.64 R54, c[0x0][0x3a0] ;  /* 0x0000e800ff367b82 */ /* 0x000f620000000a00 */
[----:B------:R-:W-:-:S02]  /*5ca0*/  ISETP.NE.AND P1, PT, R5, RZ, PT ;  /* 0x000000ff0500720c */ /* 0x000fc40003f25270 */
[----:B------:R-:W-:Y:S01]  /*5cb0*/  LOP3.LUT R80, RZ, R5, RZ, 0x33, !PT ;  /* 0x00000005ff507212 */ /* 0x000fe200078e33ff */
[----:B------:R-:W-:Y:S01]  /*5cc0*/  IMAD.MOV.U32 R61, RZ, RZ, R58 ;  /* 0x000000ffff3d7224 */ /* 0x000fe200078e003a */
[----:B------:R-:W-:Y:S02]  /*5cd0*/  @!P3 IADD3 R57, PT, PT, -R57, RZ, RZ ;  /* 0x000000ff3939b210 */ /* 0x000fe40007ffe1ff */
[----:B------:R-:W-:Y:S01]  /*5ce0*/  @!P6 IMAD.MOV R59, RZ, RZ, -R59 ;  /* 0x000000ffff3be224 */ /* 0x000fe200078e0a3b */
[C---:B------:R-:W-:Y:S01]  /*5cf0*/  SEL R56, R80.reuse, R56, !P1 ;  /* 0x0000003850387207 */ /* 0x040fe20004800000 */
[----:B------:R-:W-:Y:S01]  /*5d00*/  @!P4 IMAD.MOV R61, RZ, RZ, -R61 ;  /* 0x000000ffff3dc224 */ /* 0x000fe200078e0a3d */
[C---:B------:R-:W-:Y:S02]  /*5d10*/  SEL R58, R80.reuse, R57, !P1 ;  /* 0x00000039503a7207 */ /* 0x040fe40004800000 */
[----:B---3--:R-:W-:Y:S01]  /*5d20*/  SEL R60, R80, R59, !P1 ;  /* 0x0000003b503c7207 */ /* 0x008fe20004800000 */
[----:B------:R-:W-:Y:S01]  /*5d30*/  IMAD.MOV R57, RZ, RZ, -R56 ;  /* 0x000000ffff397224 */ /* 0x000fe200078e0a38 */
[----:B------:R-:W-:Y:S01]  /*5d40*/  SEL R68, R64, R61, !P0 ;  /* 0x0000003d40447207 */ /* 0x000fe20004000000 */
[----:B------:R-:W-:Y:S01]  /*5d50*/  IMAD R56, R53, R56, R62 ;  /* 0x0000003835387224 */ /* 0x000fe200078e023e */
[----:B------:R-:W-:Y:S01]  /*5d60*/  IADD3 R70, PT, PT, -R58, RZ, RZ ;  /* 0x000000ff3a467210 */ /* 0x000fe20007ffe1ff */
[----:B------:R-:W-:-:S02]  /*5d70*/  IMAD.MOV R72, RZ, RZ, -R60 ;  /* 0x000000ffff487224 */ /* 0x000fc400078e0a3c */
[C---:B------:R-:W-:Y:S02]  /*5d80*/  IMAD R57, R5.reuse, R57, R66 ;  /* 0x0000003905397224 */ /* 0x040fe400078e0242 */
[----:B------:R-:W-:Y:S02]  /*5d90*/  IMAD.MOV R66, RZ, RZ, -R68 ;  /* 0x000000ffff427224 */ /* 0x000fe400078e0a44 */
[----:B------:R-:W-:Y:S02]  /*5da0*/  IMAD R61, R5, R72, R76 ;  /* 0x00000048053d7224 */ /* 0x000fe400078e024c */
[----:B------:R-:W-:Y:S02]  /*5db0*/  IMAD R60, R53, R60, R62 ;  /* 0x0000003c353c7224 */ /* 0x000fe400078e023e */
[----:B------:R-:W-:Y:S02]  /*5dc0*/  IMAD R59, R5, R70, R74 ;  /* 0x00000046053b7224 */ /* 0x000fe400078e024a */
[C-C-:B------:R-:W-:Y:S01]  /*5dd0*/  IMAD R58, R53.reuse, R58, R62.reuse ;  /* 0x0000003a353a7224 */ /* 0x140fe200078e023e */
[----:B------:R-:W-:Y:S01]  /*5de0*/  IADD3 R61, PT, PT, R60, R61, RZ ;  /* 0x0000003d3c3d7210 */ /* 0x000fe20007ffe0ff */
[----:B------:R-:W-:-:S02]  /*5df0*/  IMAD R68, R53, R68, R62 ;  /* 0x0000004435447224 */ /* 0x000fc400078e023e */
[----:B------:R-:W-:Y:S02]  /*5e00*/  IMAD R73, R5, R66, R78 ;  /* 0x0000004205497224 */ /* 0x000fe400078e024e */
        /* <DEDUP_REMOVED lines=13> */
[----:B0-----:R-:W-:Y:S05]  /*5ee0*/  @!P1 BRA `(.L_x_4321) ;  /* 0xfffffff800509947 */ /* 0x001fea000383ffff */
.L_x_4318:
[----:B------:R-:W-:Y:S05]  /*5ef0*/  BSYNC.RECONVERGENT B0 ;  /* 0x0000000000007941 */ /* 0x000fea0003800200 */
.L_x_4317:
[C---:B------:R-:W-:Y:S02]  /*5f00*/  IMAD.IADD R11, R2.reuse, 0x1, R11 ;  /* 0x00000001020b7824 */ /* 0x040fe400078e020b */
[----:B--2---:R-:W-:-:S05]  /*5f10*/  IMAD.SHL.U32 R54, R2, 0x10, RZ ;  /* 0x0000001002367824 */ /* 0x004fca00078e00ff */
[----:B------:R-:W-:-:S13]  /*5f20*/  ISETP.GE.U32.AND P0, PT, R11, R54, PT ;  /* 0x000000360b00720c */ /* 0x000fda0003f06070 */
[----:B------:R-:W-:Y:S05]  /*5f30*/  @!P0 BRA `(.L_x_4322) ;  /* 0xffffffa800bc8947 */ /* 0x000fea000383ffff */
[----:B------:R-:W-:Y:S05]  /*5f40*/  EXIT ;  /* 0x000000000000794d */ /* 0x000fea0003800000 */
.L_x_4235:
[----:B------:R-:W-:Y:S01]  /*5f50*/  BSSY B0, `(.L_x_4323) ;  /* 0x0000006000007945 */ /* 0x000fe20003800000 */
[----:B------:R-:W-:Y:S01]  /*5f60*/  MOV R121, R117 ;  /* 0x0000007500797202 */ /* 0x000fe20000000f00 */
[----:B------:R-:W-:-:S07]  /*5f70*/  IMAD.MOV.U32 R86, RZ, RZ, -0x1 ;  /* 0xffffffffff567424 */ /* 0x000fce00078e00ff */
[----:B01234-:R-:W-:Y:S05]  /*5f80*/  WARPSYNC.COLLECTIVE R86, `(.L_x_4324) ;  /* 0x0000000056087348 */ /* 0x01ffea0003c00000 */
[----:B0-----:R0:W0:Y:S02]  /*5f90*/  SHFL.IDX P0, R86, R82, R121, R12 ;  /* 0x0000007952567389 */ /* 0x001024000000000c */
[----:B01234-:R-:W-:Y:S05]  /*5fa0*/  ENDCOLLECTIVE ;  /* 0x000000000000791b */ /* 0x01ffea0003800000 */
.L_x_4324:
[----:B------:R-:W-:Y:S05]  /*5fb0*/  BSYNC B0 ;  /* 0x0000000000007941 */ /* 0x000fea0003800000 */
.L_x_4323:
[----:B------:R-:W-:Y:S01]  /*5fc0*/  IMAD.MOV.U32 R84, RZ, RZ, R86 ;  /* 0x000000ffff547224 */ /* 0x000fe200078e0056 */
[----:B------:R-:W-:Y:S06]  /*5fd0*/  BRA `(.L_x_4325) ;  /* 0xffffffd400787947 */ /* 0x000fec000383ffff */
.L_x_4237:
[----:B------:R-:W-:Y:S01]  /*5fe0*/  BSSY B0, `(.L_x_4326) ;  /* 0x0000006000007945 */ /* 0x000fe20003800000 */
[----:B------:R-:W-:Y:S02]  /*5ff0*/  IMAD.MOV.U32 R121, RZ, RZ, R57 ;  /* 0x000000ffff797224 */ /* 0x000fe400078e0039 */
[----:B------:R-:W-:-:S07]  /*6000*/  IMAD.MOV.U32 R86, RZ, RZ, -0x1 ;  /* 0xffffffffff567424 */ /* 0x000fce00078e00ff */
[----:B01234-:R-:W-:Y:S05]  /*6010*/  WARPSYNC.COLLECTIVE R86, `(.L_x_4327) ;  /* 0x0000000056087348 */ /* 0x01ffea0003c00000 */
[----:B0-----:R0:W0:Y:S02]  /*6020*/  SHFL.IDX P0, R86, R82, R121, R12 ;  /* 0x0000007952567389 */ /* 0x001024000000000c */
[----:B01234-:R-:W-:Y:S05]  /*6030*/  ENDCOLLECTIVE ;  /* 0x000000000000791b */ /* 0x01ffea0003800000 */
.L_x_4327:
[----:B------:R-:W-:Y:S05]  /*6040*/  BSYNC B0 ;  /* 0x0000000000007941 */ /* 0x000fea0003800000 */
.L_x_4326:
[----:B------:R-:W-:Y:S05]  /*6050*/  BRA `(.L_x_4328) ;  /* 0xffffffd400707947 */ /* 0x000fea000383ffff */
.L_x_4239:
[----:B------:R-:W-:Y:S01]  /*6060*/  BSSY B0, `(.L_x_4329) ;  /* 0x0000006000007945 */ /* 0x000fe20003800000 */
[----:B------:R-:W-:Y:S01]  /*6070*/  MOV R121, R59 ;  /* 0x0000003b00797202 */ /* 0x000fe20000000f00 */
[----:B------:R-:W-:-:S07]  /*6080*/  IMAD.MOV.U32 R86, RZ, RZ, -0x1 ;  /* 0xffffffffff567424 */ /* 0x000fce00078e00ff */
[----:B01234-:R-:W-:Y:S05]  /*6090*/  WARPSYNC.COLLECTIVE R86, `(.L_x_4330) ;  /* 0x0000000056087348 */ /* 0x01ffea0003c00000 */
[----:B0-----:R0:W0:Y:S02]  /*60a0*/  SHFL.IDX P0, R86, R82, R121, R12 ;  /* 0x0000007952567389 */ /* 0x001024000000000c */
[----:B01234-:R-:W-:Y:S05]  /*60b0*/  ENDCOLLECTIVE ;  /* 0x000000000000791b */ /* 0x01ffea0003800000 */
.L_x_4330:
[----:B------:R-:W-:Y:S05]  /*60c0*/  BSYNC B0 ;  /* 0x0000000000007941 */ /* 0x000fea0003800000 */
.L_x_4329:
[----:B------:R-:W-:Y:S05]  /*60d0*/  BRA `(.L_x_4331) ;  /* 0xffffffd400687947 */ /* 0x000fea000383ffff */
.L_x_4241:
[----:B------:R-:W-:Y:S01]  /*60e0*/  BSSY B0, `(.L_x_4332) ;  /* 0x0000006000007945 */ /* 0x000fe20003800000 */
[----:B------:R-:W-:Y:S02]  /*60f0*/  IMAD.MOV.U32 R121, RZ, RZ, R61 ;  /* 0x000000ffff797224 */ /* 0x000fe400078e003d */
[----:B------:R-:W-:-:S07]  /*6100*/  IMAD.MOV.U32 R86, RZ, RZ, -0x1 ;  /* 0xffffffffff567424 */ /* 0x000fce00078e00ff */
[----:B01234-:R-:W-:Y:S05]  /*6110*/  WARPSYNC.COLLECTIVE R86, `(.L_x_4333) ;  /* 0x0000000056087348 */ /* 0x01ffea0003c00000 */
[----:B0-----:R0:W0:Y:S02]  /*6120*/  SHFL.IDX P0, R86, R82, R121, R12 ;  /* 0x0000007952567389 */ /* 0x001024000000000c */
[----:B01234-:R-:W-:Y:S05]  /*6130*/  ENDCOLLECTIVE ;  /* 0x000000000000791b */ /* 0x01ffea0003800000 */
.L_x_4333:
[----:B------:R-:W-:Y:S05]  /*6140*/  BSYNC B0 ;  /* 0x0000000000007941 */ /* 0x000fea0003800000 */
.L_x_4332:
[----:B------:R-:W-:Y:S05]  /*6150*/  BRA `(.L_x_4334) ;  /* 0xffffffd400607947 */ /* 0x000fea000383ffff */
.L_x_4243:
[----:B------:R-:W-:Y:S01]  /*6160*/  BSSY B0, `(.L_x_4335) ;  /* 0x0000006000007945 */ /* 0x000fe20003800000 */
[----:B------:R-:W-:Y:S01]  /*6170*/  IMAD.MOV.U32 R121, RZ, RZ, R63 ;  /* 0x000000ffff797224 */ /* 0x000fe200078e003f */
[----:B------:R-:W-:-:S07]  /*6180*/  MOV R86, 0xffffffff ;  /* 0xffffffff00567802 */ /* 0x000fce0000000f00 */
[----:B01234-:R-:W-:Y:S05]  /*6190*/  WARPSYNC.COLLECTIVE R86, `(.L_x_4336) ;  /* 0x0000000056087348 */ /* 0x01ffea0003c00000 */
[----:B0-----:R0:W0:Y:S02]  /*61a0*/  SHFL.IDX P0, R86, R82, R121, R12 ;  /* 0x0000007952567389 */ /* 0x001024000000000c */
[----:B01234-:R-:W-:Y:S05]  /*61b0*/  ENDCOLLECTIVE ;  /* 0x000000000000791b */ /* 0x01ffea0003800000 */
.L_x_4336:
[----:B------:R-:W-:Y:S05]  /*61c0*/  BSYNC B0 ;  /* 0x0000000000007941 */ /* 0x000fea0003800000 */
.L_x_4335:
[----:B------:R-:W-:Y:S05]  /*61d0*/  BRA `(.L_x_4337) ;  /* 0xffffffd400587947 */ /* 0x000fea000383ffff */
.L_x_4245:
[----:B------:R-:W-:Y:S01]  /*61e0*/  BSSY B0, `(.L_x_4338) ;  /* 0x0000006000007945 */ /* 0x000fe20003800000 */
[----:B------:R-:W-:Y:S02]  /*61f0*/  IMAD.MOV.U32 R121, RZ, RZ, R65 ;  /* 0x000000ffff797224 */ /* 0x000fe400078e0041 */
[----:B------:R-:W-:-:S07]  /*6200*/  IMAD.MOV.U32 R86, RZ, RZ, -0x1 ;  /* 0xffffffffff567424 */ /* 0x000fce00078e00ff */
[----:B01234-:R-:W-:Y:S05]  /*6210*/  WARPSYNC.COLLECTIVE R86, `(.L_x_4339) ;  /* 0x0000000056087348 */ /* 0x01ffea0003c00000 */
[----:B0-----:R0:W0:Y:S02]  /*6220*/  SHFL.IDX P0, R86, R82, R121, R12 ;  /* 0x0000007952567389 */ /* 0x001024000000000c */
[----:B01234-:R-:W-:Y:S05]  /*6230*/  ENDCOLLECTIVE ;  /* 0x000000000000791b */ /* 0x01ffea0003800000 */
.L_x_4339:
[----:B------:R-:W-:Y:S05]  /*6240*/  BSYNC B0 ;  /* 0x0000000000007941 */ /* 0x000fea0003800000 */
.L_x_4338:
[----:B------:R-:W-:Y:S01]  /*6250*/  IMAD.MOV.U32 R121, RZ, RZ, R86 ;  /* 0x000000ffff797224 */ /* 0x000fe200078e0056 */
[----:B------:R-:W-:Y:S06]  /*6260*/  BRA `(.L_x_4340) ;  /* 0xffffffd4004c7947 */ /* 0x000fec000383ffff */
.L_x_4247:
[----:B------:R-:W-:Y:S01]  /*6270*/  BSSY B0, `(.L_x_4341) ;  /* 0x0000006000007945 */ /* 0x000fe20003800000 */
[----:B------:R-:W-:Y:S01]  /*6280*/  IMAD.MOV.U32 R121, RZ, RZ, R67 ;  /* 0x000000ffff797224 */ /* 0x000fe200078e0043 */
[----:B------:R-:W-:-:S07]  /*6290*/  MOV R86, 0xffffffff ;  /* 0xffffffff00567802 */ /* 0x000fce0000000f00 */
[----:B01234-:R-:W-:Y:S05]  /*62a0*/  WARPSYNC.COLLECTIVE R86, `(.L_x_4342) ;  /* 0x0000000056087348 */ /* 0x01ffea0003c00000 */
[----:B0-----:R0:W0:Y:S02]  /*62b0*/  SHFL.IDX P0, R86, R82, R121, R12 ;  /* 0x0000007952567389 */ /* 0x001024000000000c */
[----:B01234-:R-:W-:Y:S05]  /*62c0*/  ENDCOLLECTIVE ;  /* 0x000000000000791b */ /* 0x01ffea0003800000 */
.L_x_4342:
[----:B------:R-:W-:Y:S05]  /*62d0*/  BSYNC B0 ;  /* 0x0000000000007941 */ /* 0x000fea0003800000 */
.L_x_4341:
[----:B------:R-:W-:Y:S05]  /*62e0*/  BRA `(.L_x_4343) ;  /* 0xffffffd400447947 */ /* 0x000fea000383ffff */
.L_x_4249:
[----:B------:R-:W-:Y:S01]  /*62f0*/  BSSY B0, `(.L_x_4344) ;  /* 0x0000006000007945 */ /* 0x000fe20003800000 */
[----:B------:R-:W-:Y:S02]  /*6300*/  IMAD.MOV.U32 R121, RZ, RZ, R69 ;  /* 0x000000ffff797224 */ /* 0x000fe400078e0045 */
[----:B------:R-:W-:-:S07]  /*6310*/  IMAD.MOV.U32 R86, RZ, RZ, -0x1 ;  /* 0xffffffffff567424 */ /* 0x000fce00078e00ff */
[----:B01234-:R-:W-:Y:S05]  /*6320*/  WARPSYNC.COLLECTIVE R86, `(.L_x_4345) ;  /* 0x0000000056087348 */ /* 0x01ffea0003c00000 */
[----:B0-----:R0:W0:Y:S02]  /*6330*/  SHFL.IDX P0, R86, R82, R121, R12 ;  /* 0x0000007952567389 */ /* 0x001024000000000c */
[----:B01234-:R-:W-:Y:S05]  /*6340*/  ENDCOLLECTIVE ;  /* 0x000000000000791b */ /* 0x01ffea0003800000 */
.L_x_4345:
[----:B------:R-:W-:Y:S05]  /*6350*/  BSYNC B0 ;  /* 0x0000000000007941 */ /* 0x000fea0003800000 */
.L_x_4344:
[----:B------:R-:W-:Y:S01]  /*6360*/  IMAD.MOV.U32 R121, RZ, RZ, R86 ;  /* 0x000000ffff797224 */ /* 0x000fe200078e0056 */
[----:B------:R-:W-:Y:S06]  /*6370*/  BRA `(.L_x_4346) ;  /* 0xffffffd400387947 */ /* 0x000fec000383ffff */
.L_x_4251:
[----:B------:R-:W-:Y:S01]  /*6380*/  BSSY B0, `(.L_x_4347) ;  /* 0x0000006000007945 */ /* 0x000fe20003800000 */
[----:B------:R-:W-:Y:S01]  /*6390*/  IMAD.MOV.U32 R121, RZ, RZ, R71 ;  /* 0x000000ffff797224 */ /* 0x000fe200078e0047 */
[----:B------:R-:W-:-:S07]  /*63a0*/  MOV R86, 0xffffffff ;  /* 0xffffffff00567802 */ /* 0x000fce0000000f00 */
[----:B01234-:R-:W-:Y:S05]  /*63b0*/  WARPSYNC.COLLECTIVE R86, `(.L_x_4348) ;  /* 0x0000000056087348 */ /* 0x01ffea0003c00000 */
[----:B0-----:R0:W0:Y:S02]  /*63c0*/  SHFL.IDX P0, R86, R82, R121, R12 ;  /* 0x0000007952567389 */ /* 0x001024000000000c */
[----:B01234-:R-:W-:Y:S05]  /*63d0*/  ENDCOLLECTIVE ;  /* 0x000000000000791b */ /* 0x01ffea0003800000 */
.L_x_4348:
[----:B------:R-:W-:Y:S05]  /*63e0*/  BSYNC B0 ;  /* 0x0000000000007941 */ /* 0x000fea0003800000 */
.L_x_4347:
[----:B------:R-:W-:Y:S05]  /*63f0*/  BRA `(.L_x_4349) ;  /* 0xffffffd400307947 */ /* 0x000fea000383ffff */
.L_x_4253:
[----:B------:R-:W-:Y:S01]  /*6400*/  BSSY B0, `(.L_x_4350) ;  /* 0x0000006000007945 */ /* 0x000fe20003800000 */
[----:B------:R-:W-:Y:S02]  /*6410*/  IMAD.MOV.U32 R121, RZ, RZ, R73 ;  /* 0x000000ffff797224 */ /* 0x000fe400078e0049 */
[----:B------:R-:W-:-:S07]  /*6420*/  IMAD.MOV.U32 R86, RZ, RZ, -0x1 ;  /* 0xffffffffff567424 */ /* 0x000fce00078e00ff */
[----:B01234-:R-:W-:Y:S05]  /*6430*/  WARPSYNC.COLLECTIVE R86, `(.L_x_4351) ;  /* 0x0000000056087348 */ /* 0x01ffea0003c00000 */
[----:B0-----:R0:W0:Y:S02]  /*6440*/  SHFL.IDX P0, R86, R82, R121, R12 ;  /* 0x0000007952567389 */ /* 0x001024000000000c */
[----:B01234-:R-:W-:Y:S05]  /*6450*/  ENDCOLLECTIVE ;  /* 0x000000000000791b */ /* 0x01ffea0003800000 */
.L_x_4351:
[----:B------:R-:W-:Y:S05]  /*6460*/  BSYNC B0 ;  /* 0x0000000000007941 */ /* 0x000fea0003800000 */
.L_x_4350:
[----:B------:R-:W-:Y:S01]  /*6470*/  IMAD.MOV.U32 R121, RZ, RZ, R86 ;  /* 0x000000ffff797224 */ /* 0x000fe200078e0056 */
[----:B------:R-:W-:Y:S06]  /*6480*/  BRA `(.L_x_4352) ;  /* 0xffffffd400247947 */ /* 0x000fec000383ffff */
.L_x_4255:
[----:B------:R-:W-:Y:S01]  /*6490*/  BSSY B0, `(.L_x_4353) ;  /* 0x0000006000007945 */ /* 0x000fe20003800000 */
[----:B------:R-:W-:Y:S01]  /*64a0*/  IMAD.MOV.U32 R121, RZ, RZ, R75 ;  /* 0x000000ffff797224 */ /* 0x000fe200078e004b */
[----:B------:R-:W-:-:S07]  /*64b0*/  MOV R86, 0xffffffff ;  /* 0xffffffff00567802 */ /* 0x000fce0000000f00 */
[----:B01234-:R-:W-:Y:S05]  /*64c0*/  WARPSYNC.COLLECTIVE R86, `(.L_x_4354) ;  /* 0x0000000056087348 */ /* 0x01ffea0003c00000 */
[----:B0-----:R0:W0:Y:S02]  /*64d0*/  SHFL.IDX P0, R86, R82, R121, R12 ;  /* 0x0000007952567389 */ /* 0x001024000000000c */
[----:B01234-:R-:W-:Y:S05]  /*64e0*/  ENDCOLLECTIVE ;  /* 0x000000000000791b */ /* 0x01ffea0003800000 */
.L_x_4354:
[----:B------:R-:W-:Y:S05]  /*64f0*/  BSYNC B0 ;  /* 0x0000000000007941 */ /* 0x000fea0003800000 */
.L_x_4353:
[----:B------:R-:W-:Y:S05]  /*6500*/  BRA `(.L_x_4355) ;  /* 0xffffffd4001c7947 */ /* 0x000fea000383ffff */
.L_x_4257:
[----:B------:R-:W-:Y:S01]  /*6510*/  BSSY B0, `(.L_x_4356) ;  /* 0x0000006000007945 */ /* 0x000fe20003800000 */
[----:B------:R-:W-:Y:S02]  /*6520*/  IMAD.MOV.U32 R121, RZ, RZ, R77 ;  /* 0x000000ffff797224 */ /* 0x000fe400078e004d */
[----:B------:R-:W-:-:S07]  /*6530*/  IMAD.MOV.U32 R86, RZ, RZ, -0x1 ;  /* 0xffffffffff567424 */ /* 0x000fce00078e00ff */
[----:B01234-:R-:W-:Y:S05]  /*6540*/  WARPSYNC.COLLECTIVE R86, `(.L_x_4357) ;  /* 0x0000000056087348 */ /* 0x01ffea0003c00000 */
[----:B0-----:R0:W0:Y:S02]  /*6550*/  SHFL.IDX P0, R86, R82, R121, R12 ;  /* 0x0000007952567389 */ /* 0x001024000000000c */
[----:B01234-:R-:W-:Y:S05]  /*6560*/  ENDCOLLECTIVE ;  /* 0x000000000000791b */ /* 0x01ffea0003800000 */
.L_x_4357:
[----:B------:R-:W-:Y:S05]  /*6570*/  BSYNC B0 ;  /* 0x0000000000007941 */ /* 0x000fea0003800000 */
.L_x_4356:
[----:B------:R-:W-:Y:S01]  /*6580*/  IMAD.MOV.U32 R121, RZ, RZ, R86 ;  /* 0x000000ffff797224 */ /* 0x000fe200078e0056 */
[----:B------:R-:W-:Y:S06]  /*6590*/  BRA `(.L_x_4358) ;  /* 0xffffffd400107947 */ /* 0x000fec000383ffff */
.L_x_4259:
[----:B------:R-:W-:Y:S01]  /*65a0*/  BSSY B0, `(.L_x_4359) ;  /* 0x0000006000007945 */ /* 0x000fe20003800000 */
[----:B------:R-:W-:Y:S01]  /*65b0*/  IMAD.MOV.U32 R121, RZ, RZ, R79 ;  /* 0x000000ffff797224 */ /* 0x000fe200078e004f */
[----:B------:R-:W-:-:S07]  /*65c0*/  MOV R86, 0xffffffff ;  /* 0xffffffff00567802 */ /* 0x000fce0000000f00 */
[----:B01234-:R-:W-:Y:S05]  /*65d0*/  WARPSYNC.COLLECTIVE R86, `(.L_x_4360) ;  /* 0x0000000056087348 */ /* 0x01ffea0003c00000 */
[----:B0-----:R0:W0:Y:S02]  /*65e0*/  SHFL.IDX P0, R86, R82, R121, R12 ;  /* 0x0000007952567389 */ /* 0x001024000000000c */
[----:B01234-:R-:W-:Y:S05]  /*65f0*/  ENDCOLLECTIVE ;  /* 0x000000000000791b */ /* 0x01ffea0003800000 */
.L_x_4360:
[----:B------:R-:W-:Y:S05]  /*6600*/  BSYNC B0 ;  /* 0x0000000000007941 */ /* 0x000fea0003800000 */
.L_x_4359:
[----:B------:R-:W-:Y:S05]  /*6610*/  BRA `(.L_x_4361) ;  /* 0xffffffd400087947 */ /* 0x000fea000383ffff */
.L_x_4261:
[----:B------:R-:W-:Y:S01]  /*6620*/  BSSY B0, `(.L_x_4362) ;  /* 0x0000006000007945 */ /* 0x000fe20003800000 */
[----:B------:R-:W-:Y:S02]  /*6630*/  IMAD.MOV.U32 R121, RZ, RZ, R81 ;  /* 0x000000ffff797224 */ /* 0x000fe400078e0051 */
[----:B------:R-:W-:-:S07]  /*6640*/  IMAD.MOV.U32 R86, RZ, RZ, -0x1 ;  /* 0xffffffffff567424 */ /* 0x000fce00078e00ff */
[----:B01234-:R-:W-:Y:S05]  /*6650*/  WARPSYNC.COLLECTIVE R86, `(.L_x_4363) ;  /* 0x0000000056087348 */ /* 0x01ffea0003c00000 */
[----:B0-----:R0:W0:Y:S02]  /*6660*/  SHFL.IDX P0, R86, R82, R121, R12 ;  /* 0x0000007952567389 */ /* 0x001024000000000c */
[----:B01234-:R-:W-:Y:S05]  /*6670*/  ENDCOLLECTIVE ;  /* 0x000000000000791b */ /* 0x01ffea0003800000 */
.L_x_4363:
[----:B------:R-:W-:Y:S05]  /*6680*/  BSYNC B0 ;  /* 0x0000000000007941 */ /* 0x000fea0003800000 */
.L_x_4362:
[----:B------:R-:W-:Y:S01]  /*6690*/  IMAD.MOV.U32 R121, RZ, RZ, R86 ;  /* 0x000000ffff797224 */ /* 0x000fe200078e0056 */
[----:B------:R-:W-:Y:S06]  /*66a0*/  BRA `(.L_x_4364) ;  /* 0xffffffd000fc7947 */ /* 0x000fec000383ffff */
.L_x_4263:
[----:B------:R-:W-:Y:S01]  /*66b0*/  BSSY B0, `(.L_x_4365) ;  /* 0x0000006000007945 */ /* 0x000fe20003800000 */
[----:B------:R-:W-:Y:S01]  /*66c0*/  IMAD.MOV.U32 R121, RZ, RZ, R83 ;  /* 0x000000ffff797224 */ /* 0x000fe200078e0053 */
[----:B------:R-:W-:-:S07]  /*66d0*/  MOV R86, 0xffffffff ;  /* 0xffffffff00567802 */ /* 0x000fce0000000f00 */
[----:B01234-:R-:W-:Y:S05]  /*66e0*/  WARPSYNC.COLLECTIVE R86, `(.L_x_4366) ;  /* 0x0000000056087348 */ /* 0x01ffea0003c00000 */
[----:B0-----:R0:W0:Y:S02]  /*66f0*/  SHFL.IDX P0, R86, R82, R121, R12 ;  /* 0x0000007952567389 */ /* 0x001024000000000c */
[----:B01234-:R-:W-:Y:S05]  /*6700*/  ENDCOLLECTIVE ;  /* 0x000000000000791b */ /* 0x01ffea0003800000 */
.L_x_4366:
[----:B------:R-:W-:Y:S05]  /*6710*/  BSYNC B0 ;  /* 0x0000000000007941 */ /* 0x000fea0003800000 */
.L_x_4365:
[----:B------:R-:W-:Y:S05]  /*6720*/  BRA `(.L_x_4367) ;  /* 0xffffffd000f47947 */ /* 0x000fea000383ffff */
.L_x_4265:
[----:B------:R-:W-:Y:S01]  /*6730*/  BSSY B0, `(.L_x_4368) ;  /* 0x0000006000007945 */ /* 0x000fe20003800000 */
[----:B------:R-:W-:Y:S02]  /*6740*/  IMAD.MOV.U32 R121, RZ, RZ, R85 ;  /* 0x000000ffff797224 */ /* 0x000fe400078e0055 */
[----:B------:R-:W-:-:S07]  /*6750*/  IMAD.MOV.U32 R86, RZ, RZ, -0x1 ;  /* 0xffffffffff567424 */ /* 0x000fce00078e00ff */
[----:B01234-:R-:W-:Y:S05]  /*6760*/  WARPSYNC.COLLECTIVE R86, `(.L_x_4369) ;  /* 0x0000000056087348 */ /* 0x01ffea0003c00000 */
[----:B0-----:R0:W0:Y:S02]  /*6770*/  SHFL.IDX P0, R86, R82, R121, R12 ;  /* 0x0000007952567389 */ /* 0x001024000000000c */
[----:B01234-:R-:W-:Y:S05]  /*6780*/  ENDCOLLECTIVE ;  /* 0x000000000000791b */ /* 0x01ffea0003800000 */
.L_x_4369:
[----:B------:R-:W-:Y:S05]  /*6790*/  BSYNC B0 ;  /* 0x0000000000007941 */ /* 0x000fea0003800000 */
.L_x_4368:
[----:B------:R-:W-:Y:S01]  /*67a0*/  IMAD.MOV.U32 R121, RZ, RZ, R86 ;  /* 0x000000ffff797224 */ /* 0x000fe200078e0056 */
[----:B------:R-:W-:Y:S06]  /*67b0*/  BRA `(.L_x_4370) ;  /* 0xffffffd000e87947 */ /* 0x000fec000383ffff */
.L_x_4267:
[----:B------:R-:W-:Y:S01]  /*67c0*/  BSSY B0, `(.L_x_4371) ;  /* 0x0000006000007945 */ /* 0x000fe20003800000 */
[----:B------:R-:W-:Y:S01]  /*67d0*/  IMAD.MOV.U32 R121, RZ, RZ, R87 ;  /* 0x000000ffff797224 */ /* 0x000fe200078e0057 */
[----:B------:R-:W-:-:S07]  /*67e0*/  MOV R86, 0xffffffff ;  /* 0xffffffff00567802 */ /* 0x000fce0000000f00 */
[----:B01234-:R-:W-:Y:S05]  /*67f0*/  WARPSYNC.COLLECTIVE R86, `(.L_x_4372) ;  /* 0x0000000056087348 */ /* 0x01ffea0003c00000 */
[----:B0-----:R0:W0:Y:S02]  /*6800*/  SHFL.IDX P0, R86, R82, R121, R12 ;  /* 0x0000007952567389 */ /* 0x001024000000000c */
[----:B01234-:R-:W-:Y:S05]  /*6810*/  ENDCOLLECTIVE ;  /* 0x000000000000791b */ /* 0x01ffea0003800000 */
.L_x_4372:
[----:B------:R-:W-:Y:S05]  /*6820*/  BSYNC B0 ;  /* 0x0000000000007941 */ /* 0x000fea0003800000 */
.L_x_4371:
[----:B------:R-:W-:Y:S05]  /*6830*/  BRA `(.L_x_4373) ;  /* 0xffffffd000e07947 */ /* 0x000fea000383ffff */
.L_x_4269:
[----:B------:R-:W-:Y:S01]  /*6840*/  BSSY B0, `(.L_x_4374) ;  /* 0x0000006000007945 */ /* 0x000fe20003800000 */
[----:B------:R-:W-:Y:S02]  /*6850*/  IMAD.MOV.U32 R121, RZ, RZ, R89 ;  /* 0x000000ffff797224 */ /* 0x000fe400078e0059 */
[----:B------:R-:W-:-:S07]  /*6860*/  IMAD.MOV.U32 R86, RZ, RZ, -0x1 ;  /* 0xffffffffff567424 */ /* 0x000fce00078e00ff */
[----:B01234-:R-:W-:Y:S05]  /*6870*/  WARPSYNC.COLLECTIVE R86, `(.L_x_4375) ;  /* 0x0000000056087348 */ /* 0x01ffea0003c00000 */
[----:B0-----:R0:W0:Y:S02]  /*6880*/  SHFL.IDX P0, R86, R82, R121, R12 ;  /* 0x0000007952567389 */ /* 0x001024000000000c */
[----:B01234-:R-:W-:Y:S05]  /*6890*/  ENDCOLLECTIVE ;  /* 0x000000000000791b */ /* 0x01ffea0003800000 */
.L_x_4375:
[----:B------:R-:W-:Y:S05]  /*68a0*/  BSYNC B0 ;  /* 0x0000000000007941 */ /* 0x000fea0003800000 */
.L_x_4374:
[----:B------:R-:W-:Y:S01]  /*68b0*/  IMAD.MOV.U32 R121, RZ, RZ, R86 ;  /* 0x000000ffff797224 */ /* 0x000fe200078e0056 */
[----:B------:R-:W-:Y:S06]  /*68c0*/  BRA `(.L_x_4376) ;  /* 0xffffffd000d47947 */ /* 0x000fec000383ffff */
.L_x_4271:
[----:B------:R-:W-:Y:S01]  /*68d0*/  BSSY B0, `(.L_x_4377) ;  /* 0x0000006000007945 */ /* 0x000fe20003800000 */
[----:B------:R-:W-:Y:S01]  /*68e0*/  IMAD.MOV.U32 R121, RZ, RZ, R91 ;  /* 0x000000ffff797224 */ /* 0x000fe200078e005b */
[----:B------:R-:W-:-:S07]  /*68f0*/  MOV R86, 0xffffffff ;  /* 0xffffffff00567802 */ /* 0x000fce0000000f00 */
[----:B01234-:R-:W-:Y:S05]  /*6900*/  WARPSYNC.COLLECTIVE R86, `(.L_x_4378) ;  /* 0x0000000056087348 */ /* 0x01ffea0003c00000 */
[----:B0-----:R0:W0:Y:S02]  /*6910*/  SHFL.IDX P0, R86, R82, R121, R12 ;  /* 0x0000007952567389 */ /* 0x001024000000000c */
[----:B01234-:R-:W-:Y:S05]  /*6920*/  ENDCOLLECTIVE ;  /* 0x000000000000791b */ /* 0x01ffea0003800000 */
.L_x_4378:
[----:B------:R-:W-:Y:S05]  /*6930*/  BSYNC B0 ;  /* 0x0000000000007941 */ /* 0x000fea0003800000 */
.L_x_4377:
[----:B------:R-:W-:Y:S05]  /*6940*/  BRA `(.L_x_4379) ;  /* 0xffffffd000cc7947 */ /* 0x000fea000383ffff */
.L_x_4273:
[----:B------:R-:W-:Y:S01]  /*6950*/  BSSY B0, `(.L_x_4380) ;  /* 0x0000006000007945 */ /* 0x000fe20003800000 */
[----:B------:R-:W-:Y:S02]  /*6960*/  IMAD.MOV.U32 R121, RZ, RZ, R93 ;  /* 0x000000ffff797224 */ /* 0x000fe400078e005d */
[----:B------:R-:W-:-:S07]  /*6970*/  IMAD.MOV.U32 R86, RZ, RZ, -0x1 ;  /* 0xffffffffff567424 */ /* 0x000fce00078e00ff */
[----:B01234-:R-:W-:Y:S05]  /*6980*/  WARPSYNC.COLLECTIVE R86, `(.L_x_4381) ;  /* 0x0000000056087348 */ /* 0x01ffea0003c00000 */
[----:B0-----:R0:W0:Y:S02]  /*6990*/  SHFL.IDX P0, R86, R82, R121, R12 ;  /* 0x0000007952567389 */ /* 0x001024000000000c */
[----:B01234-:R-:W-:Y:S05]  /*69a0*/  ENDCOLLECTIVE ;  /* 0x000000000000791b */ /* 0x01ffea0003800000 */
.L_x_4381:
[----:B------:R-:W-:Y:S05]  /*69b0*/  BSYNC B0 ;  /* 0x0000000000007941 */ /* 0x000fea0003800000 */
.L_x_4380:
[----:B------:R-:W-:Y:S01]  /*69c0*/  IMAD.MOV.U32 R121, RZ, RZ, R86 ;  /* 0x000000ffff797224 */ /* 0x000fe200078e0056 */
[----:B------:R-:W-:Y:S06]  /*69d0*/  BRA `(.L_x_4382) ;  /* 0xffffffd000c07947 */ /* 0x000fec000383ffff */
.L_x_4275:
[----:B------:R-:W-:Y:S01]  /*69e0*/  BSSY B0, `(.L_x_4383) ;  /* 0x0000006000007945 */ /* 0x000fe20003800000 */
[----:B------:R-:W-:Y:S01]  /*69f0*/  IMAD.MOV.U32 R121, RZ, RZ, R95 ;  /* 0x000000ffff797224 */ /* 0x000fe200078e005f */
[----:B------:R-:W-:-:S07]  /*6a00*/  MOV R86, 0xffffffff ;  /* 0xffffffff00567802 */ /* 0x000fce0000000f00 */
[----:B01234-:R-:W-:Y:S05]  /*6a10*/  WARPSYNC.COLLECTIVE R86, `(.L_x_4384) ;  /* 0x0000000056087348 */ /* 0x01ffea0003c00000 */
[----:B0-----:R0:W0:Y:S02]  /*6a20*/  SHFL.IDX P0, R86, R82, R121, R12 ;  /* 0x0000007952567389 */ /* 0x001024000000000c */
[----:B01234-:R-:W-:Y:S05]  /*6a30*/  ENDCOLLECTIVE ;  /* 0x000000000000791b */ /* 0x01ffea0003800000 */
.L_x_4384:
[----:B------:R-:W-:Y:S05]  /*6a40*/  BSYNC B0 ;  /* 0x0000000000007941 */ /* 0x000fea0003800000 */
.L_x_4383:
[----:B------:R-:W-:Y:S05]  /*6a50*/  BRA `(.L_x_4385) ;  /* 0xffffffd000b87947 */ /* 0x000fea000383ffff */
.L_x_4277:
[----:B------:R-:W-:Y:S01]  /*6a60*/  BSSY B0, `(.L_x_4386) ;  /* 0x0000006000007945 */ /* 0x000fe20003800000 */
[----:B------:R-:W-:Y:S02]  /*6a70*/  IMAD.MOV.U32 R121, RZ, RZ, R97 ;  /* 0x000000ffff797224 */ /* 0x000fe400078e0061 */
[----:B------:R-:W-:-:S07]  /*6a80*/  IMAD.MOV.U32 R86, RZ, RZ, -0x1 ;  /* 0xffffffffff567424 */ /* 0x000fce00078e00ff */
[----:B01234-:R-:W-:Y:S05]  /*6a90*/  WARPSYNC.COLLECTIVE R86, `(.L_x_4387) ;  /* 0x0000000056087348 */ /* 0x01ffea0003c00000 */
[----:B0-----:R0:W0:Y:S02]  /*6aa0*/  SHFL.IDX P0, R86, R82, R121, R12 ;  /* 0x0000007952567389 */ /* 0x001024000000000c */
[----:B01234-:R-:W-:Y:S05]  /*6ab0*/  ENDCOLLECTIVE ;  /* 0x000000000000791b */ /* 0x01ffea0003800000 */
.L_x_4387:
[----:B------:R-:W-:Y:S05]  /*6ac0*/  BSYNC B0 ;  /* 0x0000000000007941 */ /* 0x000fea0003800000 */
.L_x_4386:
[----:B------:R-:W-:Y:S01]  /*6ad0*/  IMAD.MOV.U32 R121, RZ, RZ, R86 ;  /* 0x000000ffff797224 */ /* 0x000fe200078e0056 */
[----:B------:R-:W-:Y:S06]  /*6ae0*/  BRA `(.L_x_4388) ;  /* 0xffffffd000ac7947 */ /* 0x000fec000383ffff */
.L_x_4279:
[----:B------:R-:W-:Y:S01]  /*6af0*/  BSSY B0, `(.L_x_4389) ;  /* 0x0000006000007945 */ /* 0x000fe20003800000 */
[----:B------:R-:W-:Y:S01]  /*6b00*/  IMAD.MOV.U32 R121, RZ, RZ, R99 ;  /* 0x000000ffff797224 */ /* 0x000fe200078e0063 */
[----:B------:R-:W-:-:S07]  /*6b10*/  MOV R86, 0xffffffff ;  /* 0xffffffff00567802 */ /* 0x000fce0000000f00 */
[----:B01234-:R-:W-:Y:S05]  /*6b20*/  WARPSYNC.COLLECTIVE R86, `(.L_x_4390) ;  /* 0x0000000056087348 */ /* 0x01ffea0003c00000 */
[----:B0-----:R0:W0:Y:S02]  /*6b30*/  SHFL.IDX P0, R86, R82, R121, R12 ;  /* 0x0000007952567389 */ /* 0x001024000000000c */
[----:B01234-:R-:W-:Y:S05]  /*6b40*/  ENDCOLLECTIVE ;  /* 0x000000000000791b */ /* 0x01ffea0003800000 */
.L_x_4390:
[----:B------:R-:W-:Y:S05]  /*6b50*/  BSYNC B0 ;  /* 0x0000000000007941 */ /* 0x000fea0003800000 */
.L_x_4389:
[----:B------:R-:W-:Y:S05]  /*6b60*/  BRA `(.L_x_4391) ;  /* 0xffffffd000a47947 */ /* 0x000fea000383ffff */
.L_x_4281:
[----:B------:R-:W-:Y:S01]  /*6b70*/  BSSY B0, `(.L_x_4392) ;  /* 0x0000006000007945 */ /* 0x000fe20003800000 */
[----:B------:R-:W-:Y:S02]  /*6b80*/  IMAD.MOV.U32 R121, RZ, RZ, R101 ;  /* 0x000000ffff797224 */ /* 0x000fe400078e0065 */
[----:B------:R-:W-:-:S07]  /*6b90*/  IMAD.MOV.U32 R86, RZ, RZ, -0x1 ;  /* 0xffffffffff567424 */ /* 0x000fce00078e00ff */
[----:B01234-:R-:W-:Y:S05]  /*6ba0*/  WARPSYNC.COLLECTIVE R86, `(.L_x_4393) ;  /* 0x0000000056087348 */ /* 0x01ffea0003c00000 */
[----:B0-----:R0:W0:Y:S02]  /*6bb0*/  SHFL.IDX P0, R86, R82, R121, R12 ;  /* 0x0000007952567389 */ /* 0x001024000000000c */
[----:B01234-:R-:W-:Y:S05]  /*6bc0*/  ENDCOLLECTIVE ;  /* 0x000000000000791b */ /* 0x01ffea0003800000 */
.L_x_4393:
[----:B------:R-:W-:Y:S05]  /*6bd0*/  BSYNC B0 ;  /* 0x0000000000007941 */ /* 0x000fea0003800000 */
.L_x_4392:
[----:B------:R-:W-:Y:S01]  /*6be0*/  IMAD.MOV.U32 R121, RZ, RZ, R86 ;  /* 0x000000ffff797224 */ /* 0x000fe200078e0056 */
[----:B------:R-:W-:Y:S06]  /*6bf0*/  BRA `(.L_x_4394) ;  /* 0xffffffd000987947 */ /* 0x000fec000383ffff */
.L_x_4283:
[----:B------:R-:W-:Y:S01]  /*6c00*/  BSSY B0, `(.L_x_4395) ;  /* 0x0000006000007945 */ /* 0x000fe20003800000 */
[----:B------:R-:W-:Y:S01]  /*6c10*/  IMAD.MOV.U32 R121, RZ, RZ, R103 ;  /* 0x000000ffff797224 */ /* 0x000fe200078e0067 */
[----:B------:R-:W-:-:S07]  /*6c20*/  MOV R86, 0xffffffff ;  /* 0xffffffff00567802 */ /* 0x000fce0000000f00 */
[----:B01234-:R-:W-:Y:S05]  /*6c30*/  WARPSYNC.COLLECTIVE R86, `(.L_x_4396) ;  /* 0x0000000056087348 */ /* 0x01ffea0003c00000 */
[----:B0-----:R0:W0:Y:S02]  /*6c40*/  SHFL.IDX P0, R86, R82, R121, R12 ;  /* 0x0000007952567389 */ /* 0x001024000000000c */
[----:B01234-:R-:W-:Y:S05]  /*6c50*/  ENDCOLLECTIVE ;  /* 0x000000000000791b */ /* 0x01ffea0003800000 */
.L_x_4396:
[----:B------:R-:W-:Y:S05]  /*6c60*/  BSYNC B0 ;  /* 0x0000000000007941 */ /* 0x000fea0003800000 */
.L_x_4395:
[----:B------:R-:W-:Y:S05]  /*6c70*/  BRA `(.L_x_4397) ;  /* 0xffffffd000907947 */ /* 0x000fea000383ffff */
.L_x_4285:
[----:B------:R-:W-:Y:S01]  /*6c80*/  BSSY B0, `(.L_x_4398) ;  /* 0x0000006000007945 */ /* 0x000fe20003800000 */
[----:B------:R-:W-:Y:S02]  /*6c90*/  IMAD.MOV.U32 R121, RZ, RZ, R105 ;  /* 0x000000ffff797224 */ /* 0x000fe400078e0069 */
[----:B------:R-:W-:-:S07]  /*6ca0*/  IMAD.MOV.U32 R86, RZ, RZ, -0x1 ;  /* 0xffffffffff567424 */ /* 0x000fce00078e00ff */
[----:B01234-:R-:W-:Y:S05]  /*6cb0*/  WARPSYNC.COLLECTIVE R86, `(.L_x_4399) ;  /* 0x0000000056087348 */ /* 0x01ffea0003c00000 */
[----:B0-----:R0:W0:Y:S02]  /*6cc0*/  SHFL.IDX P0, R86, R82, R121, R12 ;  /* 0x0000007952567389 */ /* 0x001024000000000c */
[----:B01234-:R-:W-:Y:S05]  /*6cd0*/  ENDCOLLECTIVE ;  /* 0x000000000000791b */ /* 0x01ffea0003800000 */
.L_x_4399:
[----:B------:R-:W-:Y:S05]  /*6ce0*/  BSYNC B0 ;  /* 0x0000000000007941 */ /* 0x000fea0003800000 */
.L_x_4398:
[----:B------:R-:W-:Y:S01]  /*6cf0*/  IMAD.MOV.U32 R121, RZ, RZ, R86 ;  /* 0x000000ffff797224 */ /* 0x000fe200078e0056 */
[----:B------:R-:W-:Y:S06]  /*6d00*/  BRA `(.L_x_4400) ;  /* 0xffffffd000847947 */ /* 0x000fec000383ffff */
.L_x_4287:
[----:B------:R-:W-:Y:S01]  /*6d10*/  BSSY B0, `(.L_x_4401) ;  /* 0x0000006000007945 */ /* 0x000fe20003800000 */
[----:B------:R-:W-:Y:S01]  /*6d20*/  IMAD.MOV.U32 R121, RZ, RZ, R107 ;  /* 0x000000ffff797224 */ /* 0x000fe200078e006b */
[----:B------:R-:W-:-:S07]  /*6d30*/  MOV R86, 0xffffffff ;  /* 0xffffffff00567802 */ /* 0x000fce0000000f00 */
[----:B01234-:R-:W-:Y:S05]  /*6d40*/  WARPSYNC.COLLECTIVE R86, `(.L_x_4402) ;  /* 0x0000000056087348 */ /* 0x01ffea0003c00000 */
[----:B0-----:R0:W0:Y:S02]  /*6d50*/  SHFL.IDX P0, R86, R82, R121, R12 ;  /* 0x0000007952567389 */ /* 0x001024000000000c */
[----:B01234-:R-:W-:Y:S05]  /*6d60*/  ENDCOLLECTIVE ;  /* 0x000000000000791b */ /* 0x01ffea0003800000 */
.L_x_4402:
[----:B------:R-:W-:Y:S05]  /*6d70*/  BSYNC B0 ;  /* 0x0000000000007941 */ /* 0x000fea0003800000 */
.L_x_4401:
[----:B------:R-:W-:Y:S05]  /*6d80*/  BRA `(.L_x_4403) ;  /* 0xffffffd0007c7947 */ /* 0x000fea000383ffff */
.L_x_4289:
[----:B------:R-:W-:Y:S01]  /*6d90*/  BSSY B0, `(.L_x_4404) ;  /* 0x0000006000007945 */ /* 0x000fe20003800000 */
[----:B------:R-:W-:Y:S02]  /*6da0*/  IMAD.MOV.U32 R121, RZ, RZ, R109 ;  /* 0x000000ffff797224 */ /* 0x000fe400078e006d */
[----:B------:R-:W-:-:S07]  /*6db0*/  IMAD.MOV.U32 R86, RZ, RZ, -0x1 ;  /* 0xffffffffff567424 */ /* 0x000fce00078e00ff */
[----:B01234-:R-:W-:Y:S05]  /*6dc0*/  WARPSYNC.COLLECTIVE R86, `(.L_x_4405) ;  /* 0x0000000056087348 */ /* 0x01ffea0003c00000 */
[----:B0-----:R0:W0:Y:S02]  /*6dd0*/  SHFL.IDX P0, R86, R82, R121, R12 ;  /* 0x0000007952567389 */ /* 0x001024000000000c */
[----:B01234-:R-:W-:Y:S05]  /*6de0*/  ENDCOLLECTIVE ;  /* 0x000000000000791b */ /* 0x01ffea0003800000 */
.L_x_4405:
[----:B------:R-:W-:Y:S05]  /*6df0*/  BSYNC B0 ;  /* 0x0000000000007941 */ /* 0x000fea0003800000 */
.L_x_4404:
[----:B------:R-:W-:Y:S01]  /*6e00*/  IMAD.MOV.U32 R121, RZ, RZ, R86 ;  /* 0x000000ffff797224 */ /* 0x000fe200078e0056 */
[----:B------:R-:W-:Y:S06]  /*6e10*/  BRA `(.L_x_4406) ;  /* 0xffffffd000707947 */ /* 0x000fec000383ffff */
.L_x_4291:
[----:B------:R-:W-:Y:S01]  /*6e20*/  BSSY B0, `(.L_x_4407) ;  /* 0x0000006000007945 */ /* 0x000fe20003800000 */
[----:B------:R-:W-:Y:S01]  /*6e30*/  IMAD.MOV.U32 R121, RZ, RZ, R111 ;  /* 0x000000ffff797224 */ /* 0x000fe200078e006f */
[----:B------:R-:W-:-:S07]  /*6e40*/  MOV R86, 0xffffffff ;  /* 0xffffffff00567802 */ /* 0x000fce0000000f00 */
[----:B01234-:R-:W-:Y:S05]  /*6e50*/  WARPSYNC.COLLECTIVE R86, `(.L_x_4408) ;  /* 0x0000000056087348 */ /* 0x01ffea0003c00000 */
[----:B0-----:R0:W0:Y:S02]  /*6e60*/  SHFL.IDX P0, R86, R82, R121, R12 ;  /* 0x0000007952567389 */ /* 0x001024000000000c */
[----:B01234-:R-:W-:Y:S05]  /*6e70*/  ENDCOLLECTIVE ;  /* 0x000000000000791b */ /* 0x01ffea0003800000 */
.L_x_4408:
[----:B------:R-:W-:Y:S05]  /*6e80*/  BSYNC B0 ;  /* 0x0000000000007941 */ /* 0x000fea0003800000 */
.L_x_4407:
[----:B------:R-:W-:Y:S05]  /*6e90*/  BRA `(.L_x_4409) ;  /* 0xffffffd000687947 */ /* 0x000fea000383ffff */
.L_x_4293:
[----:B------:R-:W-:Y:S01]  /*6ea0*/  BSSY B0, `(.L_x_4410) ;  /* 0x0000006000007945 */ /* 0x000fe20003800000 */
[----:B------:R-:W-:Y:S02]  /*6eb0*/  IMAD.MOV.U32 R121, RZ, RZ, R113 ;  /* 0x000000ffff797224 */ /* 0x000fe400078e0071 */
[----:B------:R-:W-:-:S07]  /*6ec0*/  IMAD.MOV.U32 R86, RZ, RZ, -0x1 ;  /* 0xffffffffff567424 */ /* 0x000fce00078e00ff */
[----:B01234-:R-:W-:Y:S05]  /*6ed0*/  WARPSYNC.COLLECTIVE R86, `(.L_x_4411) ;  /* 0x0000000056087348 */ /* 0x01ffea0003c00000 */
[----:B0-----:R0:W0:Y:S02]  /*6ee0*/  SHFL.IDX P0, R86, R82, R121, R12 ;  /* 0x0000007952567389 */ /* 0x001024000000000c */
[----:B01234-:R-:W-:Y:S05]  /*6ef0*/  ENDCOLLECTIVE ;  /* 0x000000000000791b */ /* 0x01ffea0003800000 */
.L_x_4411:
[----:B------:R-:W-:Y:S05]  /*6f00*/  BSYNC B0 ;  /* 0x0000000000007941 */ /* 0x000fea0003800000 */
.L_x_4410:
[----:B------:R-:W-:Y:S01]  /*6f10*/  IMAD.MOV.U32 R121, RZ, RZ, R86 ;  /* 0x000000ffff797224 */ /* 0x000fe200078e0056 */
[----:B------:R-:W-:Y:S06]  /*6f20*/  BRA `(.L_x_4412) ;  /* 0xffffffd0005c7947 */ /* 0x000fec000383ffff */
.L_x_4295:
[----:B------:R-:W-:Y:S01]  /*6f30*/  BSSY B0, `(.L_x_4413) ;  /* 0x0000006000007945 */ /* 0x000fe20003800000 */
[----:B------:R-:W-:Y:S01]  /*6f40*/  IMAD.MOV.U32 R121, RZ, RZ, R115 ;  /* 0x000000ffff797224 */ /* 0x000fe200078e0073 */
[----:B------:R-:W-:-:S07]  /*6f50*/  MOV R86, 0xffffffff ;  /* 0xffffffff00567802 */ /* 0x000fce0000000f00 */
[----:B01234-:R-:W-:Y:S05]  /*6f60*/  WARPSYNC.COLLECTIVE R86, `(.L_x_4414) ;  /* 0x0000000056087348 */ /* 0x01ffea0003c00000 */
[----:B0-----:R0:W0:Y:S02]  /*6f70*/  SHFL.IDX P0, R86, R82, R121, R12 ;  /* 0x0000007952567389 */ /* 0x001024000000000c */
[----:B01234-:R-:W-:Y:S05]  /*6f80*/  ENDCOLLECTIVE ;  /* 0x000000000000791b */ /* 0x01ffea0003800000 */
.L_x_4414:
[----:B------:R-:W-:Y:S05]  /*6f90*/  BSYNC B0 ;  /* 0x0000000000007941 */ /* 0x000fea0003800000 */
.L_x_4413:
[----:B------:R-:W-:Y:S05]  /*6fa0*/  BRA `(.L_x_4415) ;  /* 0xffffffd000547947 */ /* 0x000fea000383ffff */
.L_x_4297:
[----:B------:R-:W-:Y:S01]  /*6fb0*/  BSSY B0, `(.L_x_4416) ;  /* 0x0000006000007945 */ /* 0x000fe20003800000 */
[----:B------:R-:W-:Y:S02]  /*6fc0*/  IMAD.MOV.U32 R121, RZ, RZ, R119 ;  /* 0x000000ffff797224 */ /* 0x000fe400078e0077 */
[----:B------:R-:W-:-:S07]  /*6fd0*/  IMAD.MOV.U32 R86, RZ, RZ, -0x1 ;  /* 0xffffffffff567424 */ /* 0x000fce00078e00ff */
[----:B01234-:R-:W-:Y:S05]  /*6fe0*/  WARPSYNC.COLLECTIVE R86, `(.L_x_4417) ;  /* 0x0000000056087348 */ /* 0x01ffea0003c00000 */
[----:B0-----:R0:W0:Y:S02]  /*6ff0*/  SHFL.IDX P0, R86, R82, R121, R12 ;  /* 0x0000007952567389 */ /* 0x001024000000000c */
[----:B01234-:R-:W-:Y:S05]  /*7000*/  ENDCOLLECTIVE ;  /* 0x000000000000791b */ /* 0x01ffea0003800000 */
.L_x_4417:
[----:B------:R-:W-:Y:S05]  /*7010*/  BSYNC B0 ;  /* 0x0000000000007941 */ /* 0x000fea0003800000 */
.L_x_4416:
[----:B------:R-:W-:Y:S01]  /*7020*/  IMAD.MOV.U32 R121, RZ, RZ, R86 ;  /* 0x000000ffff797224 */ /* 0x000fe200078e0056 */
[----:B------:R-:W-:Y:S06]  /*7030*/  BRA `(.L_x_4418) ;  /* 0xffffffd000487947 */ /* 0x000fec000383ffff */
.L_x_4419:
        /* <DEDUP_REMOVED lines=12> */
.L_x_20485:


//--------------------- .text._Z9cuda_gemmIiLi128ELi16ELi1ELi64ELi16ELi16ELi1EEviiiPT_S1_S1_ii --------------------------
	.section	.text._Z9cuda_gemmIiLi128ELi16ELi1ELi64ELi16ELi16ELi1EEviiiPT_S1_S1_ii,"ax",@progbits
	.align	128
        .global         _Z9cuda_gemmIiLi128ELi16ELi1ELi64ELi16ELi16ELi1EEviiiPT_S1_S1_ii
        .type           _Z9cuda_gemmIiLi128ELi16ELi1ELi64ELi16ELi16ELi1EEviiiPT_S1_S1_ii,@function
        .size           _Z9cuda_gemmIiLi128ELi16ELi1ELi64ELi16ELi16ELi1EEviiiPT_S1_S1_ii,(.L_x_20331 - _Z9cuda_gemmIiLi128ELi16ELi1ELi64ELi16ELi16ELi1EEviiiPT_S1_S1_ii)
        .other          _Z9cuda_gemmIiLi128ELi16ELi1ELi64ELi16ELi16ELi1EEviiiPT_S1_S1_ii,@"STO_CUDA_ENTRY STV_DEFAULT"
_Z9cuda_gemmIiLi128ELi16ELi1ELi64ELi16ELi16ELi1EEviiiPT_S1_S1_ii:
.text._Z9cuda_gemmIiLi128ELi16ELi1ELi64ELi16ELi16ELi1EEviiiPT_S1_S1_ii:
[----:B------:R-:W-:Y:S01]  /*0000*/  LDC R1, c[0x0][0x37c] ;  /* 0x0000df00ff017b82 */ /* 0x000fe20000000800 */
[----:B------:R-:W0:Y:S01]  /*0010*/  S2R R61, SR_TID.X ;  /* 0x00000000003d7919 */ /* 0x000e220000002100 */
[----:B------:R-:W1:Y:S01]  /*0020*/  LDCU UR7, c[0x0][0x360] ;  /* 0x00006c00ff0777ac */ /* 0x000e620008000800 */
[----:B------:R-:W-:Y:S01]  /*0030*/  MOV R8, 0x80 ;  /* 0x0000008000087802 */ /* 0x000fe20000000f00 */
[----:B-1----:R-:W-:Y:S02]  /*0040*/  ULOP3.LUT UR4, UR7, 0xff, URZ, 0xc0, !UPT ;  /* 0x000000ff07047892 */ /* 0x002fe4000f8ec0ff */
[----:B0-----:R-:W-:-:S05]  /*0050*/  VIADD R0, R61, UR7 ;  /* 0x000000073d007c36 */ /* 0x001fca0008000000 */
[----:B------:R-:W-:-:S07]  /*0060*/  LOP3.LUT R4, R0, 0xff, RZ, 0xc, !PT ;  /* 0x000000ff00047812 */ /* 0x000fce00078e0cff */
[----:B------:R-:W-:Y:S05]  /*0070*/  CALL.REL.NOINC `($__internal_41_$__cuda_sm20_div_u16) ;  /* 0x0000002000707944 */ /* 0x000fea0003c00000 */
        /* <DEDUP_REMOVED lines=15> */
.L_x_4422:
        /* <DEDUP_REMOVED lines=13> */
.L_x_4421:
[----:B-1----:R-:W-:Y:S05]  /*0240*/  BSYNC.RECONVERGENT B0 ;  /* 0x0000000000007941 */ /* 0x002fea0003800200 */
.L_x_4420:
[----:B------:R-:W-:Y:S04]  /*0250*/  BSSY.RECONVERGENT B0, `(.L_x_4423) ;  /* 0x000002c000007945 */ /* 0x000fe80003800200 */
[----:B------:R-:W-:Y:S05]  /*0260*/  @!P1 BRA `(.L_x_4424) ;  /* 0x0000000000a89947 */ /* 0x000fea0003800000 */
[----:B------:R-:W1:Y:S01]  /*0270*/  S2R R5, SR_CgaCtaId ;  /* 0x0000000000057919 */ /* 0x000e620000008800 */
[----:B--2---:R-:W2:Y:S01]  /*0280*/  LDC.64 R2, c[0x0][0x398] ;  /* 0x0000e600ff027b82 */ /* 0x004ea20000000a00 */
[----:B------:R-:W-:-:S04]  /*0290*/  MOV R4, 0x400 ;  /* 0x0000040000047802 */ /* 0x000fc80000000f00 */
[----:B-1----:R-:W-:-:S07]  /*02a0*/  LEA R16, R5, R4, 0x18 ;  /* 0x0000000405107211 */ /* 0x002fce00078ec0ff */
.L_x_4425:
        /* <DEDUP_REMOVED lines=38> */
.L_x_4424:
[----:B------:R-:W-:Y:S05]  /*0510*/  BSYNC.RECONVERGENT B0 ;  /* 0x0000000000007941 */ /* 0x000fea0003800200 */
.L_x_4423:
        /* <DEDUP_REMOVED lines=12> */
[----:B------:R-:W-:Y:S01]  /*05e0*/  VIADD R44, R61, 0x1 ;  /* 0x000000013d2c7836 */ /* 0x000fe20000000000 */
[----:B------:R-:W-:Y:S01]  /*05f0*/  IADD3 R5, PT, PT, R5, -R0, -R20 ;  /* 0x8000000005057210 */ /* 0x000fe20007ffe814 */
[C---:B------:R-:W-:Y:S01]  /*0600*/  VIADD R43, R61.reuse, 0x2 ;  /* 0x000000023d2b7836 */ /* 0x040fe20000000000 */
[C---:B------:R-:W-:Y:S01]  /*0610*/  LOP3.LUT R8, R61.reuse, 0x3, RZ, 0xc0, !PT ;  /* 0x000000033d087812 */ /* 0x040fe200078ec0ff */
[C---:B------:R-:W-:Y:S01]  /*0620*/  VIADD R23, R61.reuse, 0x7 ;  /* 0x000000073d177836 */ /* 0x040fe20000000000 */
[----:B------:R-:W-:Y:S01]  /*0630*/  LOP3.LUT R40, R18, 0x3c, RZ, 0xc0, !PT ;  /* 0x0000003c12287812 */ /* 0x000fe200078ec0ff */
[C---:B------:R-:W-:Y:S01]  /*0640*/  VIADD R24, R61.reuse, 0x9 ;  /* 0x000000093d187836 */ /* 0x040fe20000000000 */
[----:B0-----:R-:W0:Y:S01]  /*0650*/  MUFU.RCP R4, R4 ;  /* 0x0000000400047308 */ /* 0x001e220000001000 */
[C---:B------:R-:W-:Y:S01]  /*0660*/  LOP3.LUT R28, R61.reuse, 0xf, RZ, 0xc0, !PT ;  /* 0x0000000f3d1c7812 */ /* 0x040fe200078ec0ff */
[C---:B------:R-:W-:Y:S01]  /*0670*/  VIADD R26, R61.reuse, 0xb ;  /* 0x0000000b3d1a7836 */ /* 0x040fe20000000000 */
[----:B------:R-:W-:Y:S01]  /*0680*/  ISETP.NE.U32.AND P2, PT, RZ, UR7, PT ;  /* 0x00000007ff007c0c */ /* 0x000fe2000bf45070 */
[C---:B------:R-:W-:Y:S01]  /*0690*/  VIADD R27, R61.reuse, 0xc ;  /* 0x0000000c3d1b7836 */ /* 0x040fe20000000000 */
[C---:B------:R-:W-:Y:S01]  /*06a0*/  ISETP.NE.AND P3, PT, R28.reuse, 0xf, PT ;  /* 0x0000000f1c00780c */ /* 0x040fe20003f65270 */
[C---:B------:R-:W-:Y:S01]  /*06b0*/  VIADD R37, R61.reuse, 0xe ;  /* 0x0000000e3d257836 */ /* 0x040fe20000000000 */
[C---:B------:R-:W-:Y:S01]  /*06c0*/  ISETP.GE.U32.AND P1, PT, R28.reuse, 0xe, PT ;  /* 0x0000000e1c00780c */ /* 0x040fe20003f26070 */
[C---:B------:R-:W-:Y:S01]  /*06d0*/  VIADD R38, R61.reuse, 0xffffffff ;  /* 0xffffffff3d267836 */ /* 0x040fe20000000000 */
[C---:B------:R-:W-:Y:S01]  /*06e0*/  ISETP.GE.U32.AND P0, PT, R28.reuse, 0xd, PT ;  /* 0x0000000d1c00780c */ /* 0x040fe20003f06070 */
[----:B-1----:R-:W-:Y:S01]  /*06f0*/  ULEA UR4, UR6, UR4, 0x18 ;  /* 0x0000000406047291 */ /* 0x002fe2000f8ec0ff */
[----:B------:R-:W-:Y:S01]  /*0700*/  ISETP.GE.U32.AND P6, PT, R28, 0xc, PT ;  /* 0x0000000c1c00780c */ /* 0x000fe20003fc6070 */
[----:B------:R-:W-:Y:S01]  /*0710*/  ULEA UR9, UR6, UR5, 0x18 ;  /* 0x0000000506097291 */ /* 0x000fe2000f8ec0ff */
[----:B------:R-:W-:-:S02]  /*0720*/  IADD3 R42, PT, PT, R61, 0x3, RZ ;  /* 0x000000033d2a7810 */ /* 0x000fc40007ffe0ff */
[C---:B------:R-:W-:Y:S01]  /*0730*/  IADD3 R22, PT, PT, R61.reuse, 0x6, RZ ;  /* 0x000000063d167810 */ /* 0x040fe20007ffe0ff */
[----:B0-----:R-:W-:Y:S01]  /*0740*/  VIADD R2, R4, 0xffffffe ;  /* 0x0ffffffe04027836 */ /* 0x001fe20000000000 */
[C---:B------:R-:W-:Y:S02]  /*0750*/  IADD3 R25, PT, PT, R61.reuse, 0xa, RZ ;  /* 0x0000000a3d197810 */ /* 0x040fe40007ffe0ff */
[----:B------:R-:W-:Y:S01]  /*0760*/  IADD3 R36, PT, PT, R61, 0xd, RZ ;  /* 0x0000000d3d247810 */ /* 0x000fe20007ffe0ff */
[----:B------:R0:W1:Y:S01]  /*0770*/  F2I.FTZ.U32.TRUNC.NTZ R3, R2 ;  /* 0x0000000200037305 */ /* 0x000062000021f000 */
[----:B------:R-:W-:Y:S02]  /*0780*/  LOP3.LUT R44, R44, 0xf, RZ, 0xc0, !PT ;  /* 0x0000000f2c2c7812 */ /* 0x000fe400078ec0ff */
[----:B------:R-:W-:Y:S02]  /*0790*/  LOP3.LUT R43, R43, 0xf, RZ, 0xc0, !PT ;  /* 0x0000000f2b2b7812 */ /* 0x000fe400078ec0ff */
[----:B------:R-:W-:-:S02]  /*07a0*/  LOP3.LUT R42, R42, 0xf, RZ, 0xc0, !PT ;  /* 0x0000000f2a2a7812 */ /* 0x000fc400078ec0ff */
[----:B------:R-:W-:Y:S01]  /*07b0*/  LOP3.LUT R22, R22, 0xf, RZ, 0xc0, !PT ;  /* 0x0000000f16167812 */ /* 0x000fe200078ec0ff */
[----:B0-----:R-:W-:Y:S01]  /*07c0*/  IMAD.MOV.U32 R2, RZ, RZ, RZ ;  /* 0x000000ffff027224 */ /* 0x001fe200078e00ff */
[----:B------:R-:W-:Y:S02]  /*07d0*/  LOP3.LUT R23, R23, 0xf, RZ, 0xc0, !PT ;  /* 0x0000000f17177812 */ /* 0x000fe400078ec0ff */
[----:B------:R-:W-:Y:S02]  /*07e0*/  LOP3.LUT R24, R24, 0xf, RZ, 0xc0, !PT ;  /* 0x0000000f18187812 */ /* 0x000fe400078ec0ff */
[----:B------:R-:W-:Y:S02]  /*07f0*/  LOP3.LUT R25, R25, 0xf, RZ, 0xc0, !PT ;  /* 0x0000000f19197812 */ /* 0x000fe400078ec0ff */
[----:B-1----:R-:W-:Y:S02]  /*0800*/  IADD3 R7, PT, PT, RZ, -R3, RZ ;  /* 0x80000003ff077210 */ /* 0x002fe40007ffe0ff */
[----:B------:R-:W-:-:S02]  /*0810*/  LOP3.LUT R26, R26, 0xf, RZ, 0xc0, !PT ;  /* 0x0000000f1a1a7812 */ /* 0x000fc400078ec0ff */
[----:B------:R-:W-:Y:S01]  /*0820*/  LOP3.LUT R27, R27, 0xf, RZ, 0xc0, !PT ;  /* 0x0000000f1b1b7812 */ /* 0x000fe200078ec0ff */
[----:B------:R-:W-:Y:S01]  /*0830*/  IMAD R7, R7, UR7, RZ ;  /* 0x0000000707077c24 */ /* 0x000fe2000f8e02ff */
[----:B------:R-:W-:Y:S02]  /*0840*/  LOP3.LUT R36, R36, 0xf, RZ, 0xc0, !PT ;  /* 0x0000000f24247812 */ /* 0x000fe400078ec0ff */
[----:B------:R-:W-:Y:S01]  /*0850*/  LOP3.LUT R37, R37, 0xf, RZ, 0xc0, !PT ;  /* 0x0000000f25257812 */ /* 0x000fe200078ec0ff */
[----:B------:R-:W-:Y:S01]  /*0860*/  IMAD.HI.U32 R6, R3, R7, R2 ;  /* 0x0000000703067227 */ /* 0x000fe200078e0002 */
[----:B------:R-:W-:Y:S02]  /*0870*/  LOP3.LUT R38, R38, 0xf, RZ, 0xc0, !PT ;  /* 0x0000000f26267812 */ /* 0x000fe400078ec0ff */
[----:B------:R-:W-:-:S03]  /*0880*/  LOP3.LUT R39, R28, 0x8, RZ, 0x3c, !PT ;  /* 0x000000081c277812 */ /* 0x000fc600078e3cff */
[----:B------:R-:W-:-:S04]  /*0890*/  IMAD.HI.U32 R21, R6, R5, RZ ;  /* 0x0000000506157227 */ /* 0x000fc800078e00ff */
[----:B------:R-:W-:-:S04]  /*08a0*/  IMAD.MOV R0, RZ, RZ, -R21 ;  /* 0x000000ffff007224 */ /* 0x000fc800078e0a15 */
[----:B------:R-:W-:Y:S02]  /*08b0*/  IMAD R5, R0, UR7, R5 ;  /* 0x0000000700057c24 */ /* 0x000fe4000f8e0205 */
[----:B------:R-:W-:Y:S02]  /*08c0*/  IMAD R0, R8, 0x40, R40 ;  /* 0x0000004008007824 */ /* 0x000fe400078e0228 */
[----:B------:R-:W-:Y:S01]  /*08d0*/  VIADD R40, R40, UR9 ;  /* 0x0000000928287c36 */ /* 0x000fe20008000000 */
[----:B------:R-:W-:Y:S02]  /*08e0*/  ISETP.GE.U32.AND P5, PT, R5, UR7, PT ;  /* 0x0000000705007c0c */ /* 0x000fe4000bfa6070 */
[----:B------:R-:W-:Y:S01]  /*08f0*/  IADD3 R0, PT, PT, R0, UR4, RZ ;  /* 0x0000000400007c10 */ /* 0x000fe2000fffe0ff */
[----:B------:R-:W-:-:S04]  /*0900*/  UIADD3 UR4, UPT, UPT, UR5, 0x580, URZ ;  /* 0x0000058005047890 */ /* 0x000fc8000fffe0ff */
[----:B------:R-:W-:Y:S01]  /*0910*/  VIADD R17, R0, 0xffffffc0 ;  /* 0xffffffc000117836 */ /* 0x000fe20000000000 */
[----:B------:R-:W-:-:S03]  /*0920*/  ULEA UR4, UR6, UR4, 0x18 ;  /* 0x0000000406047291 */ /* 0x000fc6000f8ec0ff */
[--C-:B------:R-:W-:Y:S01]  /*0930*/  IMAD.MOV.U32 R15, RZ, RZ, R17.reuse ;  /* 0x000000ffff0f7224 */ /* 0x100fe200078e0011 */
[-C--:B------:R-:W-:Y:S01]  /*0940*/  MOV R16, R17.reuse ;  /* 0x0000001100107202 */ /* 0x080fe20000000f00 */
[----:B------:R-:W-:Y:S01]  /*0950*/  @P5 VIADD R5, R5, -UR7 ;  /* 0x8000000705055c36 */ /* 0x000fe20008000000 */
[----:B------:R-:W-:Y:S01]  /*0960*/  @P3 IADD3 R16, PT, PT, R0, RZ, RZ ;  /* 0x000000ff00103210 */ /* 0x000fe20007ffe0ff */
[----:B------:R-:W-:Y:S01]  /*0970*/  @P5 VIADD R21, R21, 0x1 ;  /* 0x0000000115155836 */ /* 0x000fe20000000000 */
[C---:B------:R-:W-:Y:S01]  /*0980*/  ISETP.GE.U32.AND P5, PT, R28.reuse, 0xb, PT ;  /* 0x0000000b1c00780c */ /* 0x040fe20003fa6070 */
        /* <DEDUP_REMOVED lines=15> */
[----:B------:R-:W-:Y:S01]  /*0a80*/  ISETP.GE.U32.AND P4, PT, R28, 0xa, PT ;  /* 0x0000000a1c00780c */ /* 0x000fe20003f86070 */
[--C-:B------:R-:W-:Y:S01]  /*0a90*/  @!P3 IMAD.MOV R10, RZ, RZ, R0.reuse ;  /* 0x000000ffff0ab224 */ /* 0x100fe200078e0200 */
[----:B------:R-:W-:Y:S01]  /*0aa0*/  @!P6 IADD3 R13, PT, PT, R0, RZ, RZ ;  /* 0x000000ff000de210 */ /* 0x000fe20007ffe0ff */
[--C-:B------:R-:W-:Y:S01]  /*0ab0*/  @!P1 IMAD.MOV R9, RZ, RZ, R0.reuse ;  /* 0x000000ffff099224 */ /* 0x100fe200078e0200 */
[----:B------:R-:W-:Y:S01]  /*0ac0*/  ISETP.GE.U32.AND P6, PT, R28, 0x6, PT ;  /* 0x000000061c00780c */ /* 0x000fe20003fc6070 */
        /* <DEDUP_REMOVED lines=9> */
[----:B------:R-:W-:Y:S01]  /*0b60*/  ISETP.GE.U32.AND P4, PT, R28, 0x4, PT ;  /* 0x000000041c00780c */ /* 0x000fe20003f86070 */
[----:B------:R-:W-:Y:S01]  /*0b70*/  VIADD R41, R18, UR4 ;  /* 0x0000000412297c36 */ /* 0x000fe20008000000 */
[----:B------:R-:W-:-:S02]  /*0b80*/  LOP3.LUT P0, RZ, R61, 0xf, RZ, 0xc0, !PT ;  /* 0x0000000f3dff7812 */ /* 0x000fc4000780c0ff */
[----:B------:R-:W-:Y:S02]  /*0b90*/  @!P2 LOP3.LUT R21, RZ, UR7, RZ, 0x33, !PT ;  /* 0x00000007ff15ac12 */ /* 0x000fe4000f8e33ff */
[----:B------:R-:W-:Y:S01]  /*0ba0*/  MOV R5, R17 ;  /* 0x0000001100057202 */ /* 0x000fe20000000f00 */
[--C-:B------:R-:W-:Y:S01]  /*0bb0*/  @!P5 IMAD.MOV R6, RZ, RZ, R0.reuse ;  /* 0x000000ffff06d224 */ /* 0x100fe200078e0200 */
[----:B------:R-:W-:Y:S01]  /*0bc0*/  IADD3 R2, PT, PT, R20, R21, RZ ;  /* 0x0000001514027210 */ /* 0x000fe20007ffe0ff */
[C---:B------:R-:W-:Y:S01]  /*0bd0*/  VIADD R20, R61.reuse, 0x4 ;  /* 0x000000043d147836 */ /* 0x040fe20000000000 */
[C---:B------:R-:W-:Y:S01]  /*0be0*/  @!P6 IADD3 R7, PT, PT, R0.reuse, RZ, RZ ;  /* 0x000000ff0007e210 */ /* 0x040fe20007ffe0ff */
[----:B------:R-:W-:Y:S01]  /*0bf0*/  VIADD R21, R61, 0x5 ;  /* 0x000000053d157836 */ /* 0x000fe20000000000 */
[----:B------:R-:W-:Y:S01]  /*0c00*/  @!P3 IADD3 R4, PT, PT, R0, RZ, RZ ;  /* 0x000000ff0004b210 */ /* 0x000fe20007ffe0ff */
[--C-:B------:R-:W-:Y:S01]  /*0c10*/  @!P4 IMAD.MOV R5, RZ, RZ, R0.reuse ;  /* 0x000000ffff05c224 */ /* 0x100fe200078e0200 */
[----:B------:R-:W-:Y:S01]  /*0c20*/  LOP3.LUT R20, R20, 0xf, RZ, 0xc0, !PT ;  /* 0x0000000f14147812 */ /* 0x000fe200078ec0ff */
[--C-:B------:R-:W-:Y:S01]  /*0c30*/  @!P1 IMAD.MOV R3, RZ, RZ, R0.reuse ;  /* 0x000000ffff039224 */ /* 0x100fe200078e0200 */
[----:B------:R-:W-:Y:S01]  /*0c40*/  LOP3.LUT R21, R21, 0xf, RZ, 0xc0, !PT ;  /* 0x0000000f15157812 */ /* 0x000fe200078ec0ff */
[----:B------:R-:W-:Y:S01]  /*0c50*/  @!P0 IMAD.MOV R17, RZ, RZ, R0 ;  /* 0x000000ffff118224 */ /* 0x000fe200078e0200 */
[----:B------:R-:W-:-:S07]  /*0c60*/  MOV R0, UR8 ;  /* 0x0000000800007c02 */ /* 0x000fce0008000f00 */
.L_x_4444:
[C---:B------:R-:W-:Y:S01]  /*0c70*/  ISETP.GT.U32.AND P0, PT, R61.reuse, 0x3f, PT ;  /* 0x0000003f3d00780c */ /* 0x040fe20003f04070 */
[----:B------:R-:W-:Y:S01]  /*0c80*/  VIADD R34, R2, 0x1 ;  /* 0x0000000102227836 */ /* 0x000fe20000000000 */
[----:B------:R-:W-:Y:S01]  /*0c90*/  IADD3 R45, PT, PT, R61, UR7, RZ ;  /* 0x000000073d2d7c10 */ /* 0x000fe2000fffe0ff */
[----:B------:R-:W-:Y:S01]  /*0ca0*/  USHF.L.U32 UR8, UR7, 0x2, URZ ;  /* 0x0000000207087899 */ /* 0x000fe200080006ff */
[----:B------:R-:W-:Y:S02]  /*0cb0*/  BSSY.RECONVERGENT B0, `(.L_x_4426) ;  /* 0x0000048000007945 */ /* 0x000fe40003800200 */
[----:B------:R-:W-:Y:S01]  /*0cc0*/  LOP3.LUT R34, R34, 0x3, RZ, 0xc0, !PT ;  /* 0x0000000322227812 */ /* 0x000fe200078ec0ff */
[----:B------:R-:W-:-:S05]  /*0cd0*/  VIADD R35, R45, UR7 ;  /* 0x000000072d237c36 */ /* 0x000fca0008000000 */
[----:B------:R-:W-:Y:S01]  /*0ce0*/  IADD3 R46, PT, PT, R35, UR7, RZ ;  /* 0x00000007232e7c10 */ /* 0x000fe2000fffe0ff */
[----:B-12---:R-:W-:Y:S06]  /*0cf0*/  @P0 BRA `(.L_x_4427) ;  /* 0x00000004000c0947 */ /* 0x006fec0003800000 */
        /* <DEDUP_REMOVED lines=13> */
[----:B------:R-:W-:Y:S01]  /*0dd0*/  SHF.L.U32 R49, R61, 0x2, RZ ;  /* 0x000000023d317819 */ /* 0x000fe200000006ff */
[----:B------:R-:W-:Y:S02]  /*0de0*/  IMAD.MOV.U32 R47, RZ, RZ, R45 ;  /* 0x000000ffff2f7224 */ /* 0x000fe400078e002d */
[----:B0-----:R-:W-:-:S06]  /*0df0*/  ULEA UR5, UR6, UR5, 0x18 ;  /* 0x0000000506057291 */ /* 0x001fcc000f8ec0ff */
[----:B------:R-:W-:-:S03]  /*0e00*/  VIADD R51, R49, UR5 ;  /* 0x0000000531337c36 */ /* 0x000fc60008000000 */
[----:B--2---:R0:W-:Y:S01]  /*0e10*/  STS [R49+UR5], R28 ;  /* 0x0000001c31007988 */ /* 0x0041e20008000805 */
[----:B------:R-:W-:Y:S05]  /*0e20*/  @!P1 BRA `(.L_x_4429) ;  /* 0x0000000000309947 */ /* 0x000fea0003800000 */
[----:B------:R-:W-:Y:S02]  /*0e30*/  ISETP.NE.AND P1, PT, R34, 0x2, PT ;  /* 0x000000022200780c */ /* 0x000fe40003f25270 */
[----:B------:R-:W-:-:S11]  /*0e40*/  IADD3 R29, PT, PT, R33, UR7, RZ ;  /* 0x00000007211d7c10 */ /* 0x000fd6000fffe0ff */
[C---:B------:R-:W-:Y:S02]  /*0e50*/  @P1 VIADD R33, R29.reuse, UR7 ;  /* 0x000000071d211c36 */ /* 0x040fe40008000000 */
[----:B0-----:R-:W-:-:S04]  /*0e60*/  IMAD.WIDE.U32 R28, R29, 0x4, R30 ;  /* 0x000000041d1c7825 */ /* 0x001fc800078e001e */
        /* <DEDUP_REMOVED lines=8> */
.L_x_4429:
[----:B------:R-:W-:Y:S05]  /*0ef0*/  BSYNC.RECONVERGENT B1 ;  /* 0x0000000000017941 */ /* 0x000fea0003800200 */
.L_x_4428:
[----:B------:R-:W-:Y:S05]  /*0f00*/  @!P2 BRA `(.L_x_4427) ;  /* 0x000000000088a947 */ /* 0x000fea0003800000 */
[----:B------:R-:W2:Y:S01]  /*0f10*/  S2UR UR6, SR_CgaCtaId ;  /* 0x00000000000679c3 */ /* 0x000ea20000008800 */
[----:B------:R-:W-:Y:S01]  /*0f20*/  UMOV UR5, 0x400 ;  /* 0x0000040000057882 */ /* 0x000fe20000000000 */
[----:B------:R-:W-:Y:S01]  /*0f30*/  IMAD R29, R0, 0x40, R47 ;  /* 0x00000040001d7824 */ /* 0x000fe200078e022f */
        /* <DEDUP_REMOVED lines=9> */
.L_x_4430:
[--C-:B------:R-:W-:Y:S01]  /*0fd0*/  IMAD.WIDE.U32 R30, R53, 0x4, R32.reuse ;  /* 0x00000004351e7825 */ /* 0x100fe200078e0020 */
[----:B--2---:R-:W2:Y:S04]  /*0fe0*/  LDG.E R50, desc[UR10][R28.64] ;  /* 0x0000000a1c327981 */ /* 0x004ea8000c1e1900 */
[----:B------:R0:W3:Y:S02]  /*0ff0*/  LDG.E R52, desc[UR10][R30.64] ;  /* 0x0000000a1e347981 */ /* 0x0000e4000c1e1900 */
[----:B0-----:R-:W-:-:S05]  /*1000*/  IMAD.WIDE.U32 R30, R49, 0x4, R32 ;  /* 0x00000004311e7825 */ /* 0x001fca00078e0020 */
[----:B------:R0:W4:Y:S02]  /*1010*/  LDG.E R54, desc[UR10][R30.64] ;  /* 0x0000000a1e367981 */ /* 0x000124000c1e1900 */
[----:B0-----:R-:W-:-:S05]  /*1020*/  IMAD.WIDE.U32 R30, R51, 0x4, R32 ;  /* 0x00000004331e7825 */ /* 0x001fca00078e0020 */
        /* <DEDUP_REMOVED lines=16> */
.L_x_4427:
[----:B------:R-:W-:Y:S05]  /*1130*/  BSYNC.RECONVERGENT B0 ;  /* 0x0000000000007941 */ /* 0x000fea0003800200 */
.L_x_4426:
[----:B------:R-:W-:Y:S06]  /*1140*/  BAR.SYNC.DEFER_BLOCKING 0x0 ;  /* 0x0000000000007b1d */ /* 0x000fec0000010000 */
[----:B------:R-:W-:Y:S05]  /*1150*/  @P0 BRA `(.L_x_4431) ;  /* 0x0000000400b40947 */ /* 0x000fea0003800000 */
[----:B------:R-:W-:Y:S01]  /*1160*/  ISETP.NE.AND P1, PT, R34, RZ, PT ;  /* 0x000000ff2200720c */ /* 0x000fe20003f25270 */
[----:B------:R-:W-:Y:S01]  /*1170*/  BSSY.RECONVERGENT B0, `(.L_x_4432) ;  /* 0x000000e000007945 */ /* 0x000fe20003800200 */
[----:B------:R-:W-:Y:S01]  /*1180*/  ISETP.GE.U32.AND P2, PT, R2, 0x3, PT ;  /* 0x000000030200780c */ /* 0x000fe20003f46070 */
[----:B01----:R-:W-:-:S10]  /*1190*/  IMAD.MOV.U32 R28, RZ, RZ, R61 ;  /* 0x000000ffff1c7224 */ /* 0x003fd400078e003d */
[----:B------:R-:W-:Y:S05]  /*11a0*/  @!P1 BRA `(.L_x_4433) ;  /* 0x0000000000289947 */ /* 0x000fea0003800000 */
[----:B------:R0:W-:Y:S01]  /*11b0*/  STS [R18+UR4], RZ ;  /* 0x000000ff12007988 */ /* 0x0001e20008000804 */
[----:B------:R-:W-:Y:S02]  /*11c0*/  ISETP.NE.AND P1, PT, R34, 0x1, PT ;  /* 0x000000012200780c */ /* 0x000fe40003f25270 */
[----:B------:R-:W-:-:S11]  /*11d0*/  MOV R28, R45 ;  /* 0x0000002d001c7202 */ /* 0x000fd60000000f00 */
[----:B0-----:R-:W-:Y:S05]  /*11e0*/  @!P1 BRA `(.L_x_4433) ;  /* 0x0000000000189947 */ /* 0x001fea0003800000 */
[----:B------:R-:W-:Y:S01]  /*11f0*/  ISETP.NE.AND P1, PT, R34, 0x2, PT ;  /* 0x000000022200780c */ /* 0x000fe20003f25270 */
[----:B------:R-:W-:Y:S01]  /*1200*/  VIADD R29, R41, UR8 ;  /* 0x00000008291d7c36 */ /* 0x000fe20008000000 */
[----:B------:R0:W-:Y:S01]  /*1210*/  STS [R41+UR8], RZ ;  /* 0x000000ff29007988 */ /* 0x0001e20008000808 */
[----:B------:R-:W-:-:S10]  /*1220*/  IMAD.MOV.U32 R28, RZ, RZ, R35 ;  /* 0x000000ffff1c7224 */ /* 0x000fd400078e0023 */
[----:B------:R0:W-:Y:S01]  /*1230*/  @P1 STS [R29+UR8], RZ ;  /* 0x000000ff1d001988 */ /* 0x0001e20008000808 */
[----:B------:R-:W-:-:S07]  /*1240*/  @P1 MOV R28, R46 ;  /* 0x0000002e001c1202 */ /* 0x000fce0000000f00 */
.L_x_4433:
[----:B------:R-:W-:Y:S05]  /*1250*/  BSYNC.RECONVERGENT B0 ;  /* 0x0000000000007941 */ /* 0x000fea0003800200 */
.L_x_4432:
[----:B------:R-:W-:Y:S04]  /*1260*/  BSSY.RECONVERGENT B0, `(.L_x_4434) ;  /* 0x0000010000007945 */ /* 0x000fe80003800200 */
[----:B------:R-:W-:Y:S05]  /*1270*/  @!P2 BRA `(.L_x_4435) ;  /* 0x000000000038a947 */ /* 0x000fea0003800000 */
[----:B------:R-:W1:Y:S01]  /*1280*/  S2R R30, SR_CgaCtaId ;  /* 0x00000000001e7919 */ /* 0x000e620000008800 */
[----:B0-----:R-:W-:-:S05]  /*1290*/  MOV R29, 0x400 ;  /* 0x00000400001d7802 */ /* 0x001fca0000000f00 */
[----:B------:R-:W-:-:S05]  /*12a0*/  VIADD R29, R29, 0x580 ;  /* 0x000005801d1d7836 */ /* 0x000fca0000000000 */
[----:B-1----:R-:W-:-:S07]  /*12b0*/  LEA R33, R30, R29, 0x18 ;  /* 0x0000001d1e217211 */ /* 0x002fce00078ec0ff */
.L_x_4436:
[C---:B-1----:R-:W-:Y:S02]  /*12c0*/  IMAD R29, R28.reuse, 0x4, R33 ;  /* 0x000000041c1d7824 */ /* 0x042fe400078e0221 */
        /* <DEDUP_REMOVED lines=9> */
.L_x_4435:
[----:B------:R-:W-:Y:S05]  /*1360*/  BSYNC.RECONVERGENT B0 ;  /* 0x0000000000007941 */ /* 0x000fea0003800200 */
.L_x_4434:
[----:B------:R-:W3:Y:S01]  /*1370*/  S2UR UR6, SR_CgaCtaId ;  /* 0x00000000000679c3 */ /* 0x000ee20000008800 */
[C---:B------:R-:W-:Y:S01]  /*1380*/  SHF.L.U32 R28, R61.reuse, 0x2, RZ ;  /* 0x000000023d1c7819 */ /* 0x040fe200000006ff */
[----:B------:R-:W-:Y:S01]  /*1390*/  UMOV UR5, 0x400 ;  /* 0x0000040000057882 */ /* 0x000fe20000000000 */
[----:B-1----:R-:W-:Y:S01]  /*13a0*/  LOP3.LUT R30, R61, 0x3, RZ, 0xc0, !PT ;  /* 0x000000033d1e7812 */ /* 0x002fe200078ec0ff */
[----:B------:R-:W-:Y:S01]  /*13b0*/  UIADD3 UR5, UPT, UPT, UR5, 0x480, URZ ;  /* 0x0000048005057890 */ /* 0x000fe2000fffe0ff */
[----:B------:R-:W-:Y:S01]  /*13c0*/  LOP3.LUT R28, R28, 0x3c, RZ, 0xc0, !PT ;  /* 0x0000003c1c1c7812 */ /* 0x000fe200078ec0ff */
[----:B--2---:R1:W2:Y:S01]  /*13d0*/  LDS R57, [R16+0x4] ;  /* 0x0000040010397984 */ /* 0x0042a20000000800 */
[----:B------:R-:W-:-:S03]  /*13e0*/  SHF.R.U32.HI R31, RZ, 0x2, R61 ;  /* 0x00000002ff1f7819 */ /* 0x000fc6000001163d */
[----:B------:R-:W-:Y:S01]  /*13f0*/  IMAD R35, R30, 0x40, R28 ;  /* 0x000000401e237824 */ /* 0x000fe200078e021c */
[----:B------:R1:W4:Y:S01]  /*1400*/  LDS R56, [R15+0x8] ;  /* 0x000008000f387984 */ /* 0x0003220000000800 */
[----:B------:R-:W-:-:S03]  /*1410*/  MOV R28, 0x400 ;  /* 0x00000400001c7802 */ /* 0x000fc60000000f00 */
[----:B------:R1:W0:Y:S02]  /*1420*/  LDS R55, [R14+0xc] ;  /* 0x00000c000e377984 */ /* 0x0002240000000800 */
[----:B------:R-:W-:Y:S02]  /*1430*/  VIADD R28, R28, 0x580 ;  /* 0x000005801c1c7836 */ /* 0x000fe40000000000 */
[----:B------:R1:W0:Y:S04]  /*1440*/  LDS R54, [R13+0x10] ;  /* 0x000010000d367984 */ /* 0x0002280000000800 */
[----:B------:R1:W0:Y:S01]  /*1450*/  LDS R53, [R12+0x14] ;  /* 0x000014000c357984 */ /* 0x0002220000000800 */
[----:B---3--:R-:W-:-:S03]  /*1460*/  ULEA UR5, UR6, UR5, 0x18 ;  /* 0x0000000506057291 */ /* 0x008fc6000f8ec0ff */
[----:B------:R1:W3:Y:S04]  /*1470*/  LDS R52, [R11+0x18] ;  /* 0x000018000b347984 */ /* 0x0002e80000000800 */
[----:B------:R1:W1:Y:S04]  /*1480*/  LDS R51, [R10+0x1c] ;  /* 0x00001c000a337984 */ /* 0x0002680000000800 */
[----:B------:R0:W1:Y:S04]  /*1490*/  LDS R50, [R9+0x20] ;  /* 0x0000200009327984 */ /* 0x0000680000000800 */
[----:B------:R0:W1:Y:S04]  /*14a0*/  LDS R49, [R8+0x24] ;  /* 0x0000240008317984 */ /* 0x0000680000000800 */
[----:B------:R0:W1:Y:S04]  /*14b0*/  LDS R48, [R7+0x28] ;  /* 0x0000280007307984 */ /* 0x0000680000000800 */
[----:B------:R0:W1:Y:S04]  /*14c0*/  LDS R47, [R6+0x2c] ;  /* 0x00002c00062f7984 */ /* 0x0000680000000800 */
[----:B------:R0:W1:Y:S04]  /*14d0*/  LDS R46, [R5+0x30] ;  /* 0x00003000052e7984 */ /* 0x0000680000000800 */
[----:B------:R0:W1:Y:S04]  /*14e0*/  LDS R45, [R4+0x34] ;  /* 0x00003400042d7984 */ /* 0x0000680000000800 */
[----:B------:R-:W1:Y:S04]  /*14f0*/  LDS R35, [R35+UR5] ;  /* 0x0000000523237984 */ /* 0x000e680008000800 */
[----:B------:R1:W1:Y:S04]  /*1500*/  LDS R34, [R3+0x38] ;  /* 0x0000380003227984 */ /* 0x0002680000000800 */
[----:B------:R1:W1:Y:S01]  /*1510*/  LDS R33, [R17+0x3c] ;  /* 0x00003c0011217984 */ /* 0x0002620000000800 */
[----:B0-----:R-:W0:Y:S02]  /*1520*/  S2R R29, SR_CgaCtaId ;  /* 0x00000000001d7919 */ /* 0x001e240000008800 */
[----:B0-234-:R-:W-:-:S07]  /*1530*/  LEA R32, R29, R28, 0x18 ;  /* 0x0000001c1d207211 */ /* 0x01dfce00078ec0ff */
.L_x_4438:
[----:B0-----:R-:W-:Y:S01]  /*1540*/  IMAD R58, R31, 0x44, R40 ;  /* 0x000000441f3a7824 */ /* 0x001fe200078e0228 */
[----:B------:R-:W-:-:S05]  /*1550*/  UMOV UR5, 0xffffffff ;  /* 0xffffffff00057882 */ /* 0x000fca0000000000 */
[----:B------:R-:W0:Y:S01]  /*1560*/  LDS R58, [R58] ;  /* 0x000000003a3a7984 */ /* 0x000e220000000800 */
[----:B------:R-:W-:Y:S05]  /*1570*/  BRA.DIV UR5, `(.L_x_4437) ;  /* 0x0000000605c87947 */ /* 0x000fea000b800000 */
[----:B------:R-:W-:-:S05]  /*1580*/  LOP3.LUT R28, R61, 0xf, RZ, 0xc0, !PT ;  /* 0x0000000f3d1c7812 */ /* 0x000fca00078ec0ff */
[----:B0-----:R-:W1:Y:S04]  /*1590*/  SHFL.IDX PT, R59, R58, R28, 0x101f ;  /* 0x00101f1c3a3b7589 */ /* 0x001e6800000e0000 */
[----:B------:R-:W0:Y:S01]  /*15a0*/  SHFL.IDX PT, R28, R58, R44, 0x101f ;  /* 0x00101f2c3a1c7589 */ /* 0x000e2200000e0000 */
[----:B-1----:R-:W-:-:S04]  /*15b0*/  IMAD R60, R35, R59, RZ ;  /* 0x0000003b233c7224 */ /* 0x002fc800078e02ff */
[----:B0-----:R-:W-:Y:S02]  /*15c0*/  IMAD R59, R57, R28, R60 ;  /* 0x0000001c393b7224 */ /* 0x001fe400078e023c */
        /* <DEDUP_REMOVED lines=27> */
.L_x_4462:
[----:B------:R-:W-:Y:S01]  /*1780*/  LOP3.LUT R28, R61, 0x3, RZ, 0xc0, !PT ;  /* 0x000000033d1c7812 */ /* 0x000fe200078ec0ff */
[----:B-1----:R-:W-:-:S03]  /*1790*/  IMAD R59, R33, R60, R59 ;  /* 0x0000003c213b7224 */ /* 0x002fc600078e023b */
[----:B------:R-:W-:-:S05]  /*17a0*/  LEA R29, R31, R28, 0x2 ;  /* 0x0000001c1f1d7211 */ /* 0x000fca00078e10ff */
[----:B------:R-:W-:-:S05]  /*17b0*/  IMAD.U32 R28, R29, 0x4, R32 ;  /* 0x000000041d1c7824 */ /* 0x000fca00078e0020 */
[----:B------:R-:W1:Y:S02]  /*17c0*/  LDS R30, [R28] ;  /* 0x000000001c1e7984 */ /* 0x000e640000000800 */
[----:B-1----:R-:W-:Y:S02]  /*17d0*/  IMAD.IADD R59, R59, 0x1, R30 ;  /* 0x000000013b3b7824 */ /* 0x002fe400078e021e */
[----:B------:R-:W1:Y:S03]  /*17e0*/  LDC R30, c[0x0][0x360] ;  /* 0x0000d800ff1e7b82 */ /* 0x000e660000000800 */
[----:B------:R3:W-:Y:S01]  /*17f0*/  STS [R28], R59 ;  /* 0x0000003b1c007388 */ /* 0x0007e20000000800 */
[----:B-1----:R-:W-:-:S04]  /*1800*/  LEA.HI R31, R30, R31, RZ, 0x1e ;  /* 0x0000001f1e1f7211 */ /* 0x002fc800078ff0ff */
[----:B------:R-:W-:-:S13]  /*1810*/  ISETP.GE.U32.AND P1, PT, R31, 0x10, PT ;  /* 0x000000101f00780c */ /* 0x000fda0003f26070 */
[----:B---3--:R-:W-:Y:S05]  /*1820*/  @!P1 BRA `(.L_x_4438) ;  /* 0xfffffffc00449947 */ /* 0x008fea000383ffff */
.L_x_4431:
[----:B------:R-:W-:Y:S05]  /*1830*/  WARPSYNC.ALL ;  /* 0x0000000000007948 */ /* 0x000fea0003800000 */
[----:B------:R-:W-:Y:S06]  /*1840*/  BAR.SYNC.DEFER_BLOCKING 0x0 ;  /* 0x0000000000007b1d */ /* 0x000fec0000010000 */
[----:B------:R-:W-:Y:S04]  /*1850*/  BSSY.RECONVERGENT B0, `(.L_x_4439) ;  /* 0x000003f000007945 */ /* 0x000fe80003800200 */
[----:B------:R-:W-:Y:S05]  /*1860*/  @P0 BRA `(.L_x_4440) ;  /* 0x0000000000f40947 */ /* 0x000fea0003800000 */
[----:B------:R-:W3:Y:S01]  /*1870*/  LDC R45, c[0x0][0x360] ;  /* 0x0000d800ff2d7b82 */ /* 0x000ee20000000800 */
[C---:B01----:R-:W-:Y:S01]  /*1880*/  IADD3 R28, PT, PT, R2.reuse, 0x1, RZ ;  /* 0x00000001021c7810 */ /* 0x043fe20007ffe0ff */
[----:B------:R-:W-:Y:S01]  /*1890*/  BSSY.RECONVERGENT B1, `(.L_x_4441) ;  /* 0x000001d000017945 */ /* 0x000fe20003800200 */
[----:B------:R-:W-:Y:S01]  /*18a0*/  ISETP.GE.U32.AND P2, PT, R2, 0x3, PT ;  /* 0x000000030200780c */ /* 0x000fe20003f46070 */
[----:B------:R-:W-:Y:S01]  /*18b0*/  IMAD.MOV.U32 R46, RZ, RZ, R61 ;  /* 0x000000ffff2e7224 */ /* 0x000fe200078e003d */
[----:B------:R-:W-:-:S04]  /*18c0*/  LOP3.LUT R30, R28, 0x3, RZ, 0xc0, !PT ;  /* 0x000000031c1e7812 */ /* 0x000fc800078ec0ff */
[----:B------:R-:W-:Y:S01]  /*18d0*/  ISETP.NE.AND P0, PT, R30, RZ, PT ;  /* 0x000000ff1e00720c */ /* 0x000fe20003f05270 */
[----:B---3--:R-:W-:-:S12]  /*18e0*/  IMAD.SHL.U32 R45, R45, 0x4, RZ ;  /* 0x000000042d2d7824 */ /* 0x008fd800078e00ff */
[----:B------:R-:W-:Y:S05]  /*18f0*/  @!P0 BRA `(.L_x_4442) ;  /* 0x0000000000588947 */ /* 0x000fea0003800000 */
[----:B------:R-:W0:Y:S01]  /*1900*/  LDS R31, [R18+UR4] ;  /* 0x00000004121f7984 */ /* 0x000e220008000800 */
[----:B------:R-:W1:Y:S01]  /*1910*/  LDC.64 R28, c[0x0][0x3a0] ;  /* 0x0000e800ff1c7b82 */ /* 0x000e620000000a00 */
[----:B------:R-:W-:Y:S01]  /*1920*/  LEA R33, R0, R61, 0x6 ;  /* 0x0000003d00217211 */ /* 0x000fe200078e30ff */
[----:B------:R-:W-:Y:S01]  /*1930*/  VIADD R46, R61, UR7 ;  /* 0x000000073d2e7c36 */ /* 0x000fe20008000000 */
[----:B------:R-:W-:-:S03]  /*1940*/  ISETP.NE.AND P0, PT, R30, 0x1, PT ;  /* 0x000000011e00780c */ /* 0x000fc60003f05270 */
[----:B-1----:R-:W-:-:S05]  /*1950*/  IMAD.WIDE R28, R33, 0x4, R28 ;  /* 0x00000004211c7825 */ /* 0x002fca00078e021c */
[----:B0-----:R0:W-:Y:S05]  /*1960*/  STG.E desc[UR10][R28.64], R31 ;  /* 0x0000001f1c007986 */ /* 0x0011ea000c10190a */
[----:B------:R-:W-:Y:S05]  /*1970*/  @!P0 BRA `(.L_x_4442) ;  /* 0x0000000000388947 */ /* 0x000fea0003800000 */
[----:B------:R-:W-:Y:S01]  /*1980*/  ISETP.NE.AND P1, PT, R30, 0x2, PT ;  /* 0x000000021e00780c */ /* 0x000fe20003f25270 */
[C---:B------:R-:W-:Y:S01]  /*1990*/  IMAD.IADD R32, R45.reuse, 0x1, R41 ;  /* 0x000000012d207824 */ /* 0x040fe200078e0229 */
[C---:B0-----:R-:W-:Y:S02]  /*19a0*/  IADD3 R28, P0, PT, R45.reuse, R28, RZ ;  /* 0x0000001c2d1c7210 */ /* 0x041fe40007f1e0ff */
[----:B------:R-:W-:Y:S02]  /*19b0*/  IADD3 R46, PT, PT, R46, UR7, RZ ;  /* 0x000000072e2e7c10 */ /* 0x000fe4000fffe0ff */
[----:B------:R-:W-:Y:S01]  /*19c0*/  IADD3 R35, PT, PT, R45, R32, RZ ;  /* 0x000000202d237210 */ /* 0x000fe20007ffe0ff */
[----:B------:R-:W0:Y:S01]  /*19d0*/  LDS R33, [R32] ;  /* 0x0000000020217984 */ /* 0x000e220000000800 */
[----:B------:R-:W-:Y:S02]  /*19e0*/  IMAD.X R29, RZ, RZ, R29, P0 ;  /* 0x000000ffff1d7224 */ /* 0x000fe400000e061d */
[----:B------:R-:W-:-:S03]  /*19f0*/  VIADD R34, R46, UR7 ;  /* 0x000000072e227c36 */ /* 0x000fc60008000000 */
[----:B------:R-:W1:Y:S01]  /*1a00*/  @P1 LDS R35, [R35] ;  /* 0x0000000023231984 */ /* 0x000e620000000800 */
[----:B------:R-:W-:Y:S01]  /*1a10*/  @P1 IADD3 R30, P0, PT, R45, R28, RZ ;  /* 0x0000001c2d1e1210 */ /* 0x000fe20007f1e0ff */
[----:B------:R-:W-:-:S04]  /*1a20*/  @P1 IMAD.MOV.U32 R46, RZ, RZ, R34 ;  /* 0x000000ffff2e1224 */ /* 0x000fc800078e0022 */
[----:B------:R-:W-:Y:S01]  /*1a30*/  @P1 IMAD.X R31, RZ, RZ, R29, P0 ;  /* 0x000000ffff1f1224 */ /* 0x000fe200000e061d */
[----:B0-----:R3:W-:Y:S04]  /*1a40*/  STG.E desc[UR10][R28.64], R33 ;  /* 0x000000211c007986 */ /* 0x0017e8000c10190a */
[----:B-1----:R3:W-:Y:S03]  /*1a50*/  @P1 STG.E desc[UR10][R30.64], R35 ;  /* 0x000000231e001986 */ /* 0x0027e6000c10190a */
.L_x_4442:
[----:B------:R-:W-:Y:S05]  /*1a60*/  BSYNC.RECONVERGENT B1 ;  /* 0x0000000000017941 */ /* 0x000fea0003800200 */
.L_x_4441:
[----:B------:R-:W-:Y:S05]  /*1a70*/  @!P2 BRA `(.L_x_4440) ;  /* 0x000000000070a947 */ /* 0x000fea0003800000 */
[----:B0--3--:R-:W0:Y:S01]  /*1a80*/  S2R R29, SR_CgaCtaId ;  /* 0x00000000001d7919 */ /* 0x009e220000008800 */
[----:B------:R-:W-:-:S04]  /*1a90*/  MOV R28, 0x400 ;  /* 0x00000400001c7802 */ /* 0x000fc80000000f00 */
[----:B------:R-:W-:-:S04]  /*1aa0*/  IADD3 R28, PT, PT, R28, 0x580, RZ ;  /* 0x000005801c1c7810 */ /* 0x000fc80007ffe0ff */
[----:B0-----:R-:W-:-:S07]  /*1ab0*/  LEA R55, R29, R28, 0x18 ;  /* 0x0000001c1d377211 */ /* 0x001fce00078ec0ff */
.L_x_4443:
[----:B0-----:R-:W-:Y:S01]  /*1ac0*/  IMAD R34, R46, 0x4, R55 ;  /* 0x000000042e227824 */ /* 0x001fe200078e0237 */
[----:B------:R-:W0:Y:S01]  /*1ad0*/  LDC.64 R28, c[0x0][0x3a0] ;  /* 0x0000e800ff1c7b82 */ /* 0x000e220000000a00 */
[----:B------:R-:W-:Y:S01]  /*1ae0*/  IMAD R31, R0, 0x40, R46 ;  /* 0x00000040001f7824 */ /* 0x000fe200078e022e */
[C---:B------:R-:W-:Y:S01]  /*1af0*/  IADD3 R46, PT, PT, R45.reuse, R46, RZ ;  /* 0x0000002e2d2e7210 */ /* 0x040fe20007ffe0ff */
[C---:B------:R-:W-:Y:S01]  /*1b00*/  IMAD.IADD R48, R45.reuse, 0x1, R34 ;  /* 0x000000012d307824 */ /* 0x040fe200078e0222 */
[----:B------:R1:W3:Y:S04]  /*1b10*/  LDS R47, [R34] ;  /* 0x00000000222f7984 */ /* 0x0002e80000000800 */
[C---:B------:R-:W-:Y:S01]  /*1b20*/  IADD3 R50, PT, PT, R45.reuse, R48, RZ ;  /* 0x000000302d327210 */ /* 0x040fe20007ffe0ff */
[----:B------:R-:W4:Y:S04]  /*1b30*/  LDS R49, [R48] ;  /* 0x0000000030317984 */ /* 0x000f280000000800 */
[----:B------:R-:W-:Y:S01]  /*1b40*/  IMAD.IADD R52, R45, 0x1, R50 ;  /* 0x000000012d347824 */ /* 0x000fe200078e0232 */
[----:B------:R-:W5:Y:S04]  /*1b50*/  LDS R51, [R50] ;  /* 0x0000000032337984 */ /* 0x000f680000000800 */
[----:B------:R-:W2:Y:S01]  /*1b60*/  LDS R53, [R52] ;  /* 0x0000000034357984 */ /* 0x000ea20000000800 */
[----:B0-----:R-:W-:-:S03]  /*1b70*/  IMAD.WIDE R28, R31, 0x4, R28 ;  /* 0x000000041f1c7825 */ /* 0x001fc600078e021c */
[----:B------:R-:W-:-:S04]  /*1b80*/  IADD3 R30, P0, PT, R45, R28, RZ ;  /* 0x0000001c2d1e7210 */ /* 0x000fc80007f1e0ff */
[----:B------:R-:W-:Y:S02]  /*1b90*/  IADD3.X R31, PT, PT, RZ, R29, RZ, P0, !PT ;  /* 0x0000001dff1f7210 */ /* 0x000fe400007fe4ff */
[----:B------:R-:W-:-:S05]  /*1ba0*/  IADD3 R32, P0, PT, R45, R30, RZ ;  /* 0x0000001e2d207210 */ /* 0x000fca0007f1e0ff */
[----:B------:R-:W-:Y:S01]  /*1bb0*/  IMAD.X R33, RZ, RZ, R31, P0 ;  /* 0x000000ffff217224 */ /* 0x000fe200000e061f */
[----:B-1----:R-:W-:Y:S01]  /*1bc0*/  IADD3 R34, P0, PT, R45, R32, RZ ;  /* 0x000000202d227210 */ /* 0x002fe20007f1e0ff */
[----:B---3--:R0:W-:Y:S04]  /*1bd0*/  STG.E desc[UR10][R28.64], R47 ;  /* 0x0000002f1c007986 */ /* 0x0081e8000c10190a */
[----:B------:R-:W-:Y:S01]  /*1be0*/  IMAD.X R35, RZ, RZ, R33, P0 ;  /* 0x000000ffff237224 */ /* 0x000fe200000e0621 */
[----:B------:R-:W-:Y:S01]  /*1bf0*/  ISETP.GE.U32.AND P0, PT, R46, 0x40, PT ;  /* 0x000000402e00780c */ /* 0x000fe20003f06070 */
[----:B----4-:R0:W-:Y:S04]  /*1c00*/  STG.E desc[UR10][R30.64], R49 ;  /* 0x000000311e007986 */ /* 0x0101e8000c10190a */
[----:B-----5:R0:W-:Y:S04]  /*1c10*/  STG.E desc[UR10][R32.64], R51 ;  /* 0x0000003320007986 */ /* 0x0201e8000c10190a */
[----:B--2---:R0:W-:Y:S04]  /*1c20*/  STG.E desc[UR10][R34.64], R53 ;  /* 0x0000003522007986 */ /* 0x0041e8000c10190a */
[----:B------:R-:W-:Y:S05]  /*1c30*/  @!P0 BRA `(.L_x_4443) ;  /* 0xfffffffc00a08947 */ /* 0x000fea000383ffff */
.L_x_4440:
[----:B------:R-:W-:Y:S05]  /*1c40*/  BSYNC.RECONVERGENT B0 ;  /* 0x0000000000007941 */ /* 0x000fea0003800200 */
.L_x_4439:
[C---:B------:R-:W-:Y:S02]  /*1c50*/  IMAD.IADD R0, R19.reuse, 0x1, R0 ;  /* 0x0000000113007824 */ /* 0x040fe400078e0200 */
[----:B0--3--:R-:W-:-:S05]  /*1c60*/  IMAD.SHL.U32 R29, R19, 0x10, RZ ;  /* 0x00000010131d7824 */ /* 0x009fca00078e00ff */
[----:B------:R-:W-:-:S13]  /*1c70*/  ISETP.GE.U32.AND P0, PT, R0, R29, PT ;  /* 0x0000001d0000720c */ /* 0x000fda0003f06070 */
[----:B------:R-:W-:Y:S05]  /*1c80*/  @!P0 BRA `(.L_x_4444) ;  /* 0xffffffec00f88947 */ /* 0x000fea000383ffff */
[----:B------:R-:W-:Y:S05]  /*1c90*/  EXIT ;  /* 0x000000000000794d */ /* 0x000fea0003800000 */
.L_x_4437:
[----:B------:R-:W-:Y:S01]  /*1ca0*/  LOP3.LUT R28, R61, 0xf, RZ, 0xc0, !PT ;  /* 0x0000000f3d1c7812 */ /* 0x000fe200078ec0ff */
[----:B------:R-:W-:Y:S01]  /*1cb0*/  BSSY B0, `(.L_x_4445) ;  /* 0x0000007000007945 */ /* 0x000fe20003800000 */
[----:B------:R-:W-:Y:S02]  /*1cc0*/  IMAD.MOV.U32 R29, RZ, RZ, 0x101f ;  /* 0x0000101fff1d7424 */ /* 0x000fe400078e00ff */
[----:B------:R-:W-:Y:S01]  /*1cd0*/  MOV R30, R28 ;  /* 0x0000001c001e7202 */ /* 0x000fe20000000f00 */
[----:B------:R-:W-:-:S07]  /*1ce0*/  IMAD.MOV.U32 R28, RZ, RZ, -0x1 ;  /* 0xffffffffff1c7424 */ /* 0x000fce00078e00ff */
[----:B01----:R-:W-:Y:S05]  /*1cf0*/  WARPSYNC.COLLECTIVE R28, `(.L_x_4446) ;  /* 0x000000001c087348 */ /* 0x003fea0003c00000 */
[----:B0-----:R0:W2:Y:S02]  /*1d00*/  SHFL.IDX P1, R60, R58, R30, R29 ;  /* 0x0000001e3a3c7389 */ /* 0x0010a4000002001d */
[----:B012---:R-:W-:Y:S05]  /*1d10*/  ENDCOLLECTIVE ;  /* 0x000000000000791b */ /* 0x007fea0003800000 */
.L_x_4446:
[----:B------:R-:W-:Y:S05]  /*1d20*/  BSYNC B0 ;  /* 0x0000000000007941 */ /* 0x000fea0003800000 */
.L_x_4445:
[----:B------:R-:W-:Y:S01]  /*1d30*/  IMAD.MOV.U32 R30, RZ, RZ, R44 ;  /* 0x000000ffff1e7224 */ /* 0x000fe200078e002c */
[----:B------:R-:W-:Y:S01]  /*1d40*/  MOV R28, 0xffffffff ;  /* 0xffffffff001c7802 */ /* 0x000fe20000000f00 */
[----:B------:R-:W-:Y:S01]  /*1d50*/  IMAD.MOV.U32 R29, RZ, RZ, 0x101f ;  /* 0x0000101fff1d7424 */ /* 0x000fe200078e00ff */
[----:B------:R-:W-:-:S07]  /*1d60*/  MOV R59, R60 ;  /* 0x0000003c003b7202 */ /* 0x000fce0000000f00 */
[----:B------:R-:W-:Y:S05]  /*1d70*/  WARPSYNC.COLLECTIVE R28, `(.L_x_4447) ;  /* 0x000000001c087348 */ /* 0x000fea0003c00000 */
[----:B------:R0:W1:Y:S02]  /*1d80*/  SHFL.IDX P1, R60, R58, R30, R29 ;  /* 0x0000001e3a3c7389 */ /* 0x000064000002001d */
[----:B01----:R-:W-:Y:S05]  /*1d90*/  ENDCOLLECTIVE ;  /* 0x000000000000791b */ /* 0x003fea0003800000 */
.L_x_4447:
[----:B------:R-:W-:Y:S02]  /*1da0*/  IMAD.MOV.U32 R30, RZ, RZ, R43 ;  /* 0x000000ffff1e7224 */ /* 0x000fe400078e002b */
[----:B------:R-:W-:Y:S02]  /*1db0*/  IMAD.MOV.U32 R28, RZ, RZ, R60 ;  /* 0x000000ffff1c7224 */ /* 0x000fe400078e003c */
[----:B------:R-:W-:-:S04]  /*1dc0*/  IMAD R60, R35, R59, RZ ;  /* 0x0000003b233c7224 */ /* 0x000fc800078e02ff */
[----:B------:R-:W-:Y:S01]  /*1dd0*/  IMAD R59, R57, R28, R60 ;  /* 0x0000001c393b7224 */ /* 0x000fe200078e023c */
[----:B------:R-:W-:-:S07]  /*1de0*/  MOV R28, 0xffffffff ;  /* 0xffffffff001c7802 */ /* 0x000fce0000000f00 */
[----:B------:R-:W-:Y:S05]  /*1df0*/  WARPSYNC.COLLECTIVE R28, `(.L_x_4448) ;  /* 0x000000001c087348 */ /* 0x000fea0003c00000 */
[----:B------:R0:W1:Y:S02]  /*1e00*/  SHFL.IDX P1, R60, R58, R30, R29 ;  /* 0x0000001e3a3c7389 */ /* 0x000064000002001d */
[----:B01----:R-:W-:Y:S05]  /*1e10*/  ENDCOLLECTIVE ;  /* 0x000000000000791b */ /* 0x003fea0003800000 */
.L_x_4448:
[----:B------:R-:W-:Y:S02]  /*1e20*/  IMAD.MOV.U32 R30, RZ, RZ, R42 ;  /* 0x000000ffff1e7224 */ /* 0x000fe400078e002a */
[----:B------:R-:W-:-:S07]  /*1e30*/  IMAD R59, R56, R60, R59 ;  /* 0x0000003c383b7224 */ /* 0x000fce00078e023b */
[----:B------:R-:W-:Y:S05]  /*1e40*/  WARPSYNC.COLLECTIVE R28, `(.L_x_4449) ;  /* 0x000000001c087348 */ /* 0x000fea0003c00000 */
[----:B------:R0:W1:Y:S02]  /*1e50*/  SHFL.IDX P1, R60, R58, R30, R29 ;  /* 0x0000001e3a3c7389 */ /* 0x000064000002001d */
[----:B01----:R-:W-:Y:S05]  /*1e60*/  ENDCOLLECTIVE ;  /* 0x000000000000791b */ /* 0x003fea0003800000 */
.L_x_4449:
[----:B------:R-:W-:Y:S02]  /*1e70*/  IMAD.MOV.U32 R30, RZ, RZ, R20 ;  /* 0x000000ffff1e7224 */ /* 0x000fe400078e0014 */
[----:B------:R-:W-:-:S07]  /*1e80*/  IMAD R59, R55, R60, R59 ;  /* 0x0000003c373b7224 */ /* 0x000fce00078e023b */
[----:B------:R-:W-:Y:S05]  /*1e90*/  WARPSYNC.COLLECTIVE R28, `(.L_x_4450) ;  /* 0x000000001c087348 */ /* 0x000fea0003c00000 */
[----:B------:R0:W1:Y:S02]  /*1ea0*/  SHFL.IDX P1, R60, R58, R30, R29 ;  /* 0x0000001e3a3c7389 */ /* 0x000064000002001d */
[----:B01----:R-:W-:Y:S05]  /*1eb0*/  ENDCOLLECTIVE ;  /* 0x000000000000791b */ /* 0x003fea0003800000 */
.L_x_4450:
[----:B------:R-:W-:Y:S01]  /*1ec0*/  MOV R30, R21 ;  /* 0x00000015001e7202 */ /* 0x000fe20000000f00 */
[----:B------:R-:W-:-:S07]  /*1ed0*/  IMAD R59, R54, R60, R59 ;  /* 0x0000003c363b7224 */ /* 0x000fce00078e023b */
[----:B------:R-:W-:Y:S05]  /*1ee0*/  WARPSYNC.COLLECTIVE R28, `(.L_x_4451) ;  /* 0x000000001c087348 */ /* 0x000fea0003c00000 */
[----:B------:R0:W1:Y:S02]  /*1ef0*/  SHFL.IDX P1, R60, R58, R30, R29 ;  /* 0x0000001e3a3c7389 */ /* 0x000064000002001d */
[----:B01----:R-:W-:Y:S05]  /*1f00*/  ENDCOLLECTIVE ;  /* 0x000000000000791b */ /* 0x003fea0003800000 */
.L_x_4451:
[----:B------:R-:W-:Y:S02]  /*1f10*/  IMAD.MOV.U32 R30, RZ, RZ, R22 ;  /* 0x000000ffff1e7224 */ /* 0x000fe400078e0016 */
[----:B------:R-:W-:-:S07]  /*1f20*/  IMAD R59, R53, R60, R59 ;  /* 0x0000003c353b7224 */ /* 0x000fce00078e023b */
[----:B------:R-:W-:Y:S05]  /*1f30*/  WARPSYNC.COLLECTIVE R28, `(.L_x_4452) ;  /* 0x000000001c087348 */ /* 0x000fea0003c00000 */
[----:B------:R0:W1:Y:S02]  /*1f40*/  SHFL.IDX P1, R60, R58, R30, R29 ;  /* 0x0000001e3a3c7389 */ /* 0x000064000002001d */
[----:B01----:R-:W-:Y:S05]  /*1f50*/  ENDCOLLECTIVE ;  /* 0x000000000000791b */ /* 0x003fea0003800000 */
.L_x_4452:
[----:B------:R-:W-:Y:S02]  /*1f60*/  IMAD.MOV.U32 R30, RZ, RZ, R23 ;  /* 0x000000ffff1e7224 */ /* 0x000fe400078e0017 */
[----:B------:R-:W-:-:S07]  /*1f70*/  IMAD R59, R52, R60, R59 ;  /* 0x0000003c343b7224 */ /* 0x000fce00078e023b */
[----:B------:R-:W-:Y:S05]  /*1f80*/  WARPSYNC.COLLECTIVE R28, `(.L_x_4453) ;  /* 0x000000001c087348 */ /* 0x000fea0003c00000 */
[----:B------:R0:W1:Y:S02]  /*1f90*/  SHFL.IDX P1, R60, R58, R30, R29 ;  /* 0x0000001e3a3c7389 */ /* 0x000064000002001d */
[----:B01----:R-:W-:Y:S05]  /*1fa0*/  ENDCOLLECTIVE ;  /* 0x000000000000791b */ /* 0x003fea0003800000 */
.L_x_4453:
[----:B------:R-:W-:Y:S01]  /*1fb0*/  MOV R30, R39 ;  /* 0x00000027001e7202 */ /* 0x000fe20000000f00 */
[----:B------:R-:W-:-:S07]  /*1fc0*/  IMAD R59, R51, R60, R59 ;  /* 0x0000003c333b7224 */ /* 0x000fce00078e023b */
[----:B------:R-:W-:Y:S05]  /*1fd0*/  WARPSYNC.COLLECTIVE R28, `(.L_x_4454) ;  /* 0x000000001c087348 */ /* 0x000fea0003c00000 */
[----:B------:R0:W1:Y:S02]  /*1fe0*/  SHFL.IDX P1, R60, R58, R30, R29 ;  /* 0x0000001e3a3c7389 */ /* 0x000064000002001d */
[----:B01----:R-:W-:Y:S05]  /*1ff0*/  ENDCOLLECTIVE ;  /* 0x000000000000791b */ /* 0x003fea0003800000 */
.L_x_4454:
[----:B------:R-:W-:Y:S02]  /*2000*/  IMAD.MOV.U32 R30, RZ, RZ, R24 ;  /* 0x000000ffff1e7224 */ /* 0x000fe400078e0018 */
[----:B------:R-:W-:-:S07]  /*2010*/  IMAD R59, R50, R60, R59 ;  /* 0x0000003c323b7224 */ /* 0x000fce00078e023b */
[----:B------:R-:W-:Y:S05]  /*2020*/  WARPSYNC.COLLECTIVE R28, `(.L_x_4455) ;  /* 0x000000001c087348 */ /* 0x000fea0003c00000 */
[----:B------:R0:W1:Y:S02]  /*2030*/  SHFL.IDX P1, R60, R58, R30, R29 ;  /* 0x0000001e3a3c7389 */ /* 0x000064000002001d */
[----:B01----:R-:W-:Y:S05]  /*2040*/  ENDCOLLECTIVE ;  /* 0x000000000000791b */ /* 0x003fea0003800000 */
.L_x_4455:
[----:B------:R-:W-:Y:S01]  /*2050*/  MOV R30, R25 ;  /* 0x00000019001e7202 */ /* 0x000fe20000000f00 */
[----:B------:R-:W-:-:S07]  /*2060*/  IMAD R59, R49, R60, R59 ;  /* 0x0000003c313b7224 */ /* 0x000fce00078e023b */
[----:B------:R-:W-:Y:S05]  /*2070*/  WARPSYNC.COLLECTIVE R28, `(.L_x_4456) ;  /* 0x000000001c087348 */ /* 0x000fea0003c00000 */
[----:B------:R0:W1:Y:S02]  /*2080*/  SHFL.IDX P1, R60, R58, R30, R29 ;  /* 0x0000001e3a3c7389 */ /* 0x000064000002001d */
[----:B01----:R-:W-:Y:S05]  /*2090*/  ENDCOLLECTIVE ;  /* 0x000000000000791b */ /* 0x003fea0003800000 */
.L_x_4456:
[----:B------:R-:W-:Y:S02]  /*20a0*/  IMAD.MOV.U32 R30, RZ, RZ, R26 ;  /* 0x000000ffff1e7224 */ /* 0x000fe400078e001a */
[----:B------:R-:W-:-:S07]  /*20b0*/  IMAD R59, R48, R60, R59 ;  /* 0x0000003c303b7224 */ /* 0x000fce00078e023b */
[----:B------:R-:W-:Y:S05]  /*20c0*/  WARPSYNC.COLLECTIVE R28, `(.L_x_4457) ;  /* 0x000000001c087348 */ /* 0x000fea0003c00000 */
[----:B------:R0:W1:Y:S02]  /*20d0*/  SHFL.IDX P1, R60, R58, R30, R29 ;  /* 0x0000001e3a3c7389 */ /* 0x000064000002001d */
[----:B01----:R-:W-:Y:S05]  /*20e0*/  ENDCOLLECTIVE ;  /* 0x000000000000791b */ /* 0x003fea0003800000 */
.L_x_4457:
[----:B------:R-:W-:Y:S01]  /*20f0*/  MOV R30, R27 ;  /* 0x0000001b001e7202 */ /* 0x000fe20000000f00 */
[----:B------:R-:W-:-:S07]  /*2100*/  IMAD R59, R47, R60, R59 ;  /* 0x0000003c2f3b7224 */ /* 0x000fce00078e023b */
[----:B------:R-:W-:Y:S05]  /*2110*/  WARPSYNC.COLLECTIVE R28, `(.L_x_4458) ;  /* 0x000000001c087348 */ /* 0x000fea0003c00000 */
[----:B------:R0:W1:Y:S02]  /*2120*/  SHFL.IDX P1, R60, R58, R30, R29 ;  /* 0x0000001e3a3c7389 */ /* 0x000064000002001d */
[----:B01----:R-:W-:Y:S05]  /*2130*/  ENDCOLLECTIVE ;  /* 0x000000000000791b */ /* 0x003fea0003800000 */
.L_x_4458:
[----:B------:R-:W-:Y:S02]  /*2140*/  IMAD.MOV.U32 R30, RZ, RZ, R36 ;  /* 0x000000ffff1e7224 */ /* 0x000fe400078e0024 */
[----:B------:R-:W-:-:S07]  /*2150*/  IMAD R59, R46, R60, R59 ;  /* 0x0000003c2e3b7224 */ /* 0x000fce00078e023b */
[----:B------:R-:W-:Y:S05]  /*2160*/  WARPSYNC.COLLECTIVE R28, `(.L_x_4459) ;  /* 0x000000001c087348 */ /* 0x000fea0003c00000 */
[----:B------:R0:W1:Y:S02]  /*2170*/  SHFL.IDX P1, R60, R58, R30, R29 ;  /* 0x0000001e3a3c7389 */ /* 0x000064000002001d */
[----:B01----:R-:W-:Y:S05]  /*2180*/  ENDCOLLECTIVE ;  /* 0x000000000000791b */ /* 0x003fea0003800000 */
.L_x_4459:
[----:B------:R-:W-:Y:S01]  /*2190*/  MOV R30, R37 ;  /* 0x00000025001e7202 */ /* 0x000fe20000000f00 */
[----:B------:R-:W-:-:S07]  /*21a0*/  IMAD R59, R45, R60, R59 ;  /* 0x0000003c2d3b7224 */ /* 0x000fce00078e023b */
[----:B------:R-:W-:Y:S05]  /*21b0*/  WARPSYNC.COLLECTIVE R28, `(.L_x_4460) ;  /* 0x000000001c087348 */ /* 0x000fea0003c00000 */
[----:B------:R0:W1:Y:S02]  /*21c0*/  SHFL.IDX P1, R60, R58, R30, R29 ;  /* 0x0000001e3a3c7389 */ /* 0x000064000002001d */
[----:B01----:R-:W-:Y:S05]  /*21d0*/  ENDCOLLECTIVE ;  /* 0x000000000000791b */ /* 0x003fea0003800000 */
.L_x_4460:
[----:B------:R-:W-:Y:S02]  /*21e0*/  IMAD.MOV.U32 R30, RZ, RZ, R38 ;  /* 0x000000ffff1e7224 */ /* 0x000fe400078e0026 */
[----:B------:R-:W-:-:S07]  /*21f0*/  IMAD R59, R34, R60, R59 ;  /* 0x0000003c223b7224 */ /* 0x000fce00078e023b */
[----:B------:R-:W-:Y:S05]  /*2200*/  WARPSYNC.COLLECTIVE R28, `(.L_x_4461) ;  /* 0x000000001c087348 */ /* 0x000fea0003c00000 */
[----:B------:R0:W1:Y:S02]  /*2210*/  SHFL.IDX P1, R60, R58, R30, R29 ;  /* 0x0000001e3a3c7389 */ /* 0x000064000002001d */
[----:B01----:R-:W-:Y:S05]  /*2220*/  ENDCOLLECTIVE ;  /* 0x000000000000791b */ /* 0x003fea0003800000 */
.L_x_4461:
[----:B------:R-:W-:Y:S05]  /*2230*/  BRA `(.L_x_4462) ;  /* 0xfffffff400507947 */ /* 0x000fea000383ffff */
        .weak           $__internal_41_$__cuda_sm20_div_u16
        .type           $__internal_41_$__cuda_sm20_div_u16,@function
        .size           $__internal_41_$__cuda_sm20_div_u16,(.L_x_20331 - $__internal_41_$__cuda_sm20_div_u16)
$__internal_41_$__cuda_sm20_div_u16:
        /* <DEDUP_REMOVED lines=18> */
[----:B------:R-:W-:Y:S06]  /*2360*/  RET.REL.NODEC R2 `(_Z9cuda_gemmIiLi128ELi16ELi1ELi64ELi16ELi16ELi1EEviiiPT_S1_S1_ii) ;  /* 0xffffffdc02247950 */ /* 0x000fec0003c3ffff */
.L_x_4463:
        /* <DEDUP_REMOVED lines=9> */
.L_x_20331:


//--------------------- .text._Z9cuda_gemmIiLi128ELi16ELi1ELi64ELi16ELi16ELi0EEviiiPT_S1_S1_ii --------------------------
	.section	.text._Z9cuda_gemmIiLi128ELi16ELi1ELi64ELi16ELi16ELi0EEviiiPT_S1_S1_ii,"ax",@progbits
	.align	128
        .global         _Z9cuda_gemmIiLi128ELi16ELi1ELi64ELi16ELi16ELi0EEviiiPT_S1_S1_ii
        .type           _Z9cuda_gemmIiLi128ELi16ELi1ELi64ELi16ELi16ELi0EEviiiPT_S1_S1_ii,@function
        .size           _Z9cuda_gemmIiLi128ELi16ELi1ELi64ELi16ELi16ELi0EEviiiPT_S1_S1_ii,(.L_x_20487 - _Z9cuda_gemmIiLi128ELi16ELi1ELi64ELi16ELi16ELi0EEviiiPT_S1_S1_ii)
        .other          _Z9cuda_gemmIiLi128ELi16ELi1ELi64ELi16ELi16ELi0EEviiiPT_S1_S1_ii,@"STO_CUDA_ENTRY STV_DEFAULT"
_Z9cuda_gemmIiLi128ELi16ELi1ELi64ELi16ELi16ELi0EEviiiPT_S1_S1_ii:
.text._Z9cuda_gemmIiLi128ELi16ELi1ELi64ELi16ELi16ELi0EEviiiPT_S1_S1_ii:
        /* <DEDUP_REMOVED lines=32> */
[----:B0-----:R-:W-:Y:S01]  /*0200*/  IMAD.MOV.U32 R8, RZ, RZ, RZ ;  /* 0x000000ffff087224 */ /* 0x001fe200078e00ff */
[----:B-----5:R-:W-:Y:S01]  /*0210*/  IADD3 R17, PT, PT, RZ, -R9, RZ ;  /* 0x80000009ff117210 */ /* 0x020fe20007ffe0ff */
[----:B-1----:R-:W-:-:S04]  /*0220*/  IMAD.MOV.U32 R10, RZ, RZ, RZ ;  /* 0x000000ffff0a7224 */ /* 0x002fc800078e00ff */
[----:B------:R-:W-:Y:S02]  /*0230*/  IMAD R13, R17, R14, RZ ;  /* 0x0000000e110d7224 */ /* 0x000fe400078e02ff */
[----:B---3--:R-:W-:Y:S02]  /*0240*/  IMAD.MOV R12, RZ, RZ, -R11 ;  /* 0x000000ffff0c7224 */ /* 0x008fe400078e0a0b */
[----:B------:R-:W-:-:S04]  /*0250*/  IMAD.HI.U32 R13, R9, R13, R8 ;  /* 0x0000000d090d7227 */ /* 0x000fc800078e0008 */
[----:B------:R-:W-:Y:S01]  /*0260*/  IMAD R17, R12, R15, RZ ;  /* 0x0000000f0c117224 */ /* 0x000fe200078e02ff */
[----:B------:R-:W-:-:S03]  /*0270*/  LOP3.LUT R12, RZ, R14, RZ, 0x33, !PT ;  /* 0x0000000eff0c7212 */ /* 0x000fc600078e33ff */
[----:B--2-4-:R-:W-:-:S07]  /*0280*/  IMAD.HI.U32 R17, R11, R17, R10 ;  /* 0x000000110b117227 */ /* 0x014fce00078e000a */
.L_x_4466:
[----:B0-----:R-:W-:-:S06]  /*0290*/  IMAD.WIDE.U32 R8, R0, 0x4, R6 ;  /* 0x0000000400087825 */ /* 0x001fcc00078e0006 */
        /* <DEDUP_REMOVED lines=12> */
[----:B------:R-:W-:Y:S01]  /*0360*/  @P2 IMAD.IADD R18, R18, 0x1, -R15 ;  /* 0x0000000112122824 */ /* 0x000fe200078e0a0f */
[----:B------:R-:W-:-:S04]  /*0370*/  @P2 IADD3 R10, PT, PT, R10, 0x1, RZ ;  /* 0x000000010a0a2810 */ /* 0x000fc80007ffe0ff */
        /* <DEDUP_REMOVED lines=10> */
.L_x_4465:
[----:B------:R-:W-:Y:S05]  /*0420*/  BSYNC.RECONVERGENT B0 ;  /* 0x0000000000007941 */ /* 0x000fea0003800200 */
.L_x_4464:
[----:B------:R-:W1:Y:S01]  /*0430*/  LDC R0, c[0x0][0x360] ;  /* 0x0000d800ff007b82 */ /* 0x000e620000000800 */
[----:B------:R-:W-:-:S04]  /*0440*/  IMAD.MOV.U32 R4, RZ, RZ, RZ ;  /* 0x000000ffff047224 */ /* 0x000fc800078e00ff */
[----:B------:R-:W-:-:S03]  /*0450*/  IMAD.HI.U32 R4, R5, R23, R4 ;  /* 0x0000001705047227 */ /* 0x000fc600078e0004 */
[----:B------:R-:W2:Y:S03]  /*0460*/  LDC R10, c[0x0][0x374] ;  /* 0x0000dd00ff0a7b82 */ /* 0x000ea60000000800 */
[----:B0-----:R-:W-:-:S05]  /*0470*/  IMAD.HI.U32 R11, R4, 0x40, RZ ;  /* 0x00000040040b7827 */ /* 0x001fca00078e00ff */
[----:B------:R-:W0:Y:S01]  /*0480*/  S2UR UR9, SR_CTAID.Y ;  /* 0x00000000000979c3 */ /* 0x000e220000002600 */
[----:B------:R-:W-:-:S05]  /*0490*/  IADD3 R3, PT, PT, -R11, RZ, RZ ;  /* 0x000000ff0b037210 */ /* 0x000fca0007ffe1ff */
[----:B------:R-:W-:-:S05]  /*04a0*/  IMAD R3, R20, R3, 0x40 ;  /* 0x0000004014037424 */ /* 0x000fca00078e0203 */
[----:B------:R-:W-:Y:S01]  /*04b0*/  ISETP.GT.U32.AND P1, PT, R20, R3, PT ;  /* 0x000000031400720c */ /* 0x000fe20003f24070 */
[----:B--2---:R-:W-:-:S05]  /*04c0*/  IMAD.SHL.U32 R4, R10, 0x10, RZ ;  /* 0x000000100a047824 */ /* 0x004fca00078e00ff */
[----:B0-----:R-:W-:-:S07]  /*04d0*/  ISETP.LE.U32.AND P2, PT, R4, UR9, PT ;  /* 0x0000000904007c0c */ /* 0x001fce000bf43070 */
[----:B------:R-:W-:Y:S01]  /*04e0*/  @!P1 IMAD.IADD R3, R3, 0x1, -R20 ;  /* 0x0000000103039824 */ /* 0x000fe200078e0a14 */
[----:B------:R-:W-:-:S04]  /*04f0*/  LOP3.LUT R4, R15, 0x40, RZ, 0x3c, !PT ;  /* 0x000000400f047812 */ /* 0x000fc800078e3cff */
[----:B------:R-:W-:Y:S01]  /*0500*/  ISETP.GE.U32.AND P0, PT, R3, R20, PT ;  /* 0x000000140300720c */ /* 0x000fe20003f06070 */
[----:B-1----:R-:W-:-:S12]  /*0510*/  @P2 EXIT ;  /* 0x000000000000294d */ /* 0x002fd80003800000 */
        /* <DEDUP_REMOVED lines=9> */
[----:B------:R-:W-:Y:S01]  /*05b0*/  ISETP.GE.U32.AND P0, PT, R8, 0x40, PT ;  /* 0x000000400800780c */ /* 0x000fe20003f06070 */
[----:B------:R-:W-:-:S03]  /*05c0*/  UIADD3 UR4, UPT, UPT, UR4, 0x580, URZ ;  /* 0x0000058004047890 */ /* 0x000fc6000fffe0ff */
[----:B------:R-:W-:Y:S01]  /*05d0*/  @!P2 IADD3 R11, PT, PT, -R11, RZ, RZ ;  /* 0x000000ff0b0ba210 */ /* 0x000fe20007ffe1ff */
[----:B------:R-:W2:Y:S01]  /*05e0*/  S2UR UR10, SR_CTAID.X ;  /* 0x00000000000a79c3 */ /* 0x000ea20000002500 */
[----:B------:R-:W-:Y:S02]  /*05f0*/  @!P1 LOP3.LUT R11, RZ, R15, RZ, 0x33, !PT ;  /* 0x0000000fff0b9212 */ /* 0x000fe400078e33ff */
[----:B------:R-:W-:Y:S01]  /*0600*/  SEL R12, RZ, 0x1, P0 ;  /* 0x00000001ff0c7807 */ /* 0x000fe20000000000 */
[----:B0-----:R-:W0:Y:S01]  /*0610*/  MUFU.RCP R9, R9 ;  /* 0x0000000900097308 */ /* 0x001e220000001000 */
[-C--:B------:R-:W-:Y:S02]  /*0620*/  IADD3 R13, PT, PT, RZ, -R11.reuse, RZ ;  /* 0x8000000bff0d7210 */ /* 0x080fe40007ffe0ff */
[----:B------:R-:W-:Y:S02]  /*0630*/  ISETP.NE.U32.AND P2, PT, R0, RZ, PT ;  /* 0x000000ff0000720c */ /* 0x000fe40003f45070 */
[----:B------:R-:W-:-:S02]  /*0640*/  LOP3.LUT R14, RZ, R11, RZ, 0x33, !PT ;  /* 0x0000000bff0e7212 */ /* 0x000fc400078e33ff */
[----:B------:R-:W-:Y:S01]  /*0650*/  VIMNMX R15, PT, PT, R15, 0x20, PT ;  /* 0x000000200f0f7848 */ /* 0x000fe20003fe0100 */
[----:B------:R-:W3:Y:S01]  /*0660*/  I2F.U32.RP R3, R11 ;  /* 0x0000000b00037306 */ /* 0x000ee20000209000 */
[----:B------:R-:W-:Y:S01]  /*0670*/  LEA R16, R16, 0x201f, 0x8 ;  /* 0x0000201f10107811 */ /* 0x000fe200078e40ff */
[----:B-1----:R-:W-:Y:S01]  /*0680*/  ULEA UR4, UR5, UR4, 0x18 ;  /* 0x0000000405047291 */ /* 0x002fe2000f8ec0ff */
[----:B0-----:R-:W-:Y:S01]  /*0690*/  VIADD R6, R9, 0xffffffe ;  /* 0x0ffffffe09067836 */ /* 0x001fe20000000000 */
[----:B------:R-:W-:-:S04]  /*06a0*/  VIMNMX.U32 R9, PT, PT, R8, 0x40, !PT ;  /* 0x0000004008097848 */ /* 0x000fc80007fe0000 */
[----:B------:R-:W-:Y:S01]  /*06b0*/  LEA R19, R2, UR4, 0x2 ;  /* 0x0000000402137c11 */ /* 0x000fe2000f8e10ff */
[----:B------:R0:W1:Y:S01]  /*06c0*/  F2I.FTZ.U32.TRUNC.NTZ R7, R6 ;  /* 0x0000000600077305 */ /* 0x000062000021f000 */
[----:B------:R-:W-:Y:S01]  /*06d0*/  IADD3 R9, PT, PT, R9, -R8, -R12 ;  /* 0x8000000809097210 */ /* 0x000fe20007ffe80c */
[----:B--2---:R-:W-:Y:S01]  /*06e0*/  IMAD R20, R11, UR10, RZ ;  /* 0x0000000a0b147c24 */ /* 0x004fe2000f8e02ff */
[----:B------:R-:W-:-:S05]  /*06f0*/  USHF.L.U32 UR8, UR10, 0x6, URZ ;  /* 0x000000060a087899 */ /* 0x000fca00080006ff */
[----:B---3--:R-:W2:Y:S01]  /*0700*/  MUFU.RCP R3, R3 ;  /* 0x0000000300037308 */ /* 0x008ea20000001000 */
[----:B0-----:R-:W-:Y:S02]  /*0710*/  IMAD.MOV.U32 R6, RZ, RZ, RZ ;  /* 0x000000ffff067224 */ /* 0x001fe400078e00ff */
[----:B-1----:R-:W-:Y:S02]  /*0720*/  IMAD.MOV R17, RZ, RZ, -R7 ;  /* 0x000000ffff117224 */ /* 0x002fe400078e0a07 */
[----:B--2---:R-:W-:Y:S02]  /*0730*/  VIADD R4, R3, 0xffffffe ;  /* 0x0ffffffe03047836 */ /* 0x004fe40000000000 */
[----:B------:R-:W-:Y:S02]  /*0740*/  IMAD R3, R17, R0, RZ ;  /* 0x0000000011037224 */ /* 0x000fe400078e02ff */
[----:B------:R0:W1:Y:S01]  /*0750*/  F2I.FTZ.U32.TRUNC.NTZ R5, R4 ;  /* 0x0000000400057305 */ /* 0x000062000021f000 */
[----:B------:R-:W-:-:S02]  /*0760*/  IMAD.U32 R17, RZ, RZ, UR9 ;  /* 0x00000009ff117e24 */ /* 0x000fc4000f8e00ff */
[----:B------:R-:W-:-:S04]  /*0770*/  IMAD.HI.U32 R6, R7, R3, R6 ;  /* 0x0000000307067227 */ /* 0x000fc800078e0006 */
[----:B0-----:R-:W-:Y:S02]  /*0780*/  IMAD.MOV.U32 R4, RZ, RZ, RZ ;  /* 0x000000ffff047224 */ /* 0x001fe400078e00ff */
[----:B------:R-:W-:-:S04]  /*0790*/  IMAD.HI.U32 R3, R6, R9, RZ ;  /* 0x0000000906037227 */ /* 0x000fc800078e00ff */
[----:B-1----:R-:W-:-:S04]  /*07a0*/  IMAD R7, R13, R5, RZ ;  /* 0x000000050d077224 */ /* 0x002fc800078e02ff */
[----:B------:R-:W-:-:S04]  /*07b0*/  IMAD.HI.U32 R5, R5, R7, R4 ;  /* 0x0000000705057227 */ /* 0x000fc800078e0004 */
[----:B------:R-:W-:Y:S02]  /*07c0*/  IMAD.MOV R4, RZ, RZ, -R3 ;  /* 0x000000ffff047224 */ /* 0x000fe400078e0a03 */
[----:B------:R-:W-:-:S04]  /*07d0*/  IMAD.HI.U32 R13, R5, R2, RZ ;  /* 0x00000002050d7227 */ /* 0x000fc800078e00ff */
[----:B------:R-:W-:Y:S02]  /*07e0*/  IMAD R9, R0, R4, R9 ;  /* 0x0000000400097224 */ /* 0x000fe400078e0209 */
[----:B------:R-:W-:Y:S02]  /*07f0*/  IMAD.MOV R4, RZ, RZ, -R13 ;  /* 0x000000ffff047224 */ /* 0x000fe400078e0a0d */
[-C--:B------:R-:W-:Y:S01]  /*0800*/  IMAD.HI.U32 R5, R5, R0.reuse, RZ ;  /* 0x0000000005057227 */ /* 0x080fe200078e00ff */
[----:B------:R-:W-:-:S03]  /*0810*/  ISETP.GE.U32.AND P5, PT, R9, R0, PT ;  /* 0x000000000900720c */ /* 0x000fc60003fa6070 */
[----:B------:R-:W-:Y:S01]  /*0820*/  IMAD R4, R11, R4, R2 ;  /* 0x000000040b047224 */ /* 0x000fe200078e0202 */
[----:B------:R-:W-:-:S04]  /*0830*/  IADD3 R6, PT, PT, -R5, RZ, RZ ;  /* 0x000000ff05067210 */ /* 0x000fc80007ffe1ff */
[----:B------:R-:W-:Y:S01]  /*0840*/  ISETP.GE.U32.AND P0, PT, R4, R11, PT ;  /* 0x0000000b0400720c */ /* 0x000fe20003f06070 */
[----:B------:R-:W-:-:S04]  /*0850*/  IMAD R6, R11, R6, R0 ;  /* 0x000000060b067224 */ /* 0x000fc800078e0200 */
[----:B------:R-:W-:Y:S01]  /*0860*/  @P5 IMAD.IADD R9, R9, 0x1, -R0 ;  /* 0x0000000109095824 */ /* 0x000fe200078e0a00 */
[----:B------:R-:W-:Y:S01]  /*0870*/  ISETP.GE.U32.AND P1, PT, R6, R11, PT ;  /* 0x0000000b0600720c */ /* 0x000fe20003f26070 */
[----:B------:R-:W-:Y:S01]  /*0880*/  @P5 VIADD R3, R3, 0x1 ;  /* 0x0000000103035836 */ /* 0x000fe20000000000 */
[----:B------:R-:W-:Y:S02]  /*0890*/  ISETP.NE.U32.AND P5, PT, R11, RZ, PT ;  /* 0x000000ff0b00720c */ /* 0x000fe40003fa5070 */
[----:B------:R-:W-:-:S03]  /*08a0*/  ISETP.GE.U32.AND P6, PT, R9, R0, PT ;  /* 0x000000000900720c */ /* 0x000fc60003fc6070 */
[----:B------:R-:W-:Y:S02]  /*08b0*/  @P0 IMAD.IADD R4, R4, 0x1, -R11 ;  /* 0x0000000104040824 */ /* 0x000fe400078e0a0b */
[----:B------:R-:W-:-:S03]  /*08c0*/  @P0 VIADD R13, R13, 0x1 ;  /* 0x000000010d0d0836 */ /* 0x000fc60000000000 */
[-C--:B------:R-:W-:Y:S01]  /*08d0*/  ISETP.GE.U32.AND P3, PT, R4, R11.reuse, PT ;  /* 0x0000000b0400720c */ /* 0x080fe20003f66070 */
[----:B------:R-:W-:Y:S02]  /*08e0*/  @P1 IMAD.IADD R6, R6, 0x1, -R11 ;  /* 0x0000000106061824 */ /* 0x000fe400078e0a0b */
[----:B------:R-:W-:Y:S02]  /*08f0*/  @P1 VIADD R5, R5, 0x1 ;  /* 0x0000000105051836 */ /* 0x000fe40000000000 */
[----:B------:R-:W-:Y:S02]  /*0900*/  @P6 IADD3 R3, PT, PT, R3, 0x1, RZ ;  /* 0x0000000103036810 */ /* 0x000fe40007ffe0ff */
[----:B------:R-:W-:Y:S02]  /*0910*/  ISETP.GE.U32.AND P4, PT, R6, R11, PT ;  /* 0x0000000b0600720c */ /* 0x000fe40003f86070 */
[----:B------:R-:W-:-:S04]  /*0920*/  @!P2 LOP3.LUT R3, RZ, R0, RZ, 0x33, !PT ;  /* 0x00000000ff03a212 */ /* 0x000fc800078e33ff */
[----:B------:R-:W-:Y:S01]  /*0930*/  @P3 VIADD R13, R13, 0x1 ;  /* 0x000000010d0d3836 */ /* 0x000fe20000000000 */
[----:B------:R-:W-:-:S04]  /*0940*/  IADD3 R12, PT, PT, R12, R3, RZ ;  /* 0x000000030c0c7210 */ /* 0x000fc80007ffe0ff */
[----:B------:R-:W-:Y:S02]  /*0950*/  SEL R13, R14, R13, !P5 ;  /* 0x0000000d0e0d7207 */ /* 0x000fe40006800000 */
[----:B------:R-:W-:-:S03]  /*0960*/  @P4 VIADD R5, R5, 0x1 ;  /* 0x0000000105054836 */ /* 0x000fc60000000000 */
[----:B------:R-:W-:Y:S02]  /*0970*/  IMAD.MOV R18, RZ, RZ, -R13 ;  /* 0x000000ffff127224 */ /* 0x000fe400078e0a0d */
[----:B------:R-:W-:Y:S02]  /*0980*/  SEL R14, R14, R5, !P5 ;  /* 0x000000050e0e7207 */ /* 0x000fe40006800000 */
[----:B------:R-:W-:-:S07]  /*0990*/  IMAD R18, R11, R18, R2 ;  /* 0x000000120b127224 */ /* 0x000fce00078e0202 */
.L_x_4546:
[----:B0-----:R-:W0:Y:S01]  /*09a0*/  S2R R37, SR_TID.X ;  /* 0x0000000000257919 */ /* 0x001e220000002100 */
[----:B------:R-:W-:Y:S01]  /*09b0*/  IADD3 R38, PT, PT, R12, 0x1, RZ ;  /* 0x000000010c267810 */ /* 0x000fe20007ffe0ff */
[----:B------:R-:W-:Y:S03]  /*09c0*/  BSSY.RECONVERGENT B0, `(.L_x_4467) ;  /* 0x000004d000007945 */ /* 0x000fe60003800200 */
[----:B------:R-:W-:Y:S02]  /*09d0*/  LOP3.LUT R38, R38, 0x3, RZ, 0xc0, !PT ;  /* 0x0000000326267812 */ /* 0x000fe400078ec0ff */
[C---:B0-----:R-:W-:Y:S01]  /*09e0*/  ISETP.GT.U32.AND P0, PT, R37.reuse, 0x3f, PT ;  /* 0x0000003f2500780c */ /* 0x041fe20003f04070 */
[----:B------:R-:W-:-:S04]  /*09f0*/  IMAD.IADD R41, R37, 0x1, R0 ;  /* 0x0000000125297824 */ /* 0x000fc800078e0200 */
[----:B------:R-:W-:-:S04]  /*0a00*/  IMAD.IADD R39, R41, 0x1, R0 ;  /* 0x0000000129277824 */ /* 0x000fc800078e0200 */
[----:B------:R-:W-:-:S04]  /*0a10*/  IMAD.IADD R40, R39, 0x1, R0 ;  /* 0x0000000127287824 */ /* 0x000fc800078e0200 */
[----:B------:R-:W-:Y:S05]  /*0a20*/  @P0 BRA `(.L_x_4468) ;  /* 0x0000000400180947 */ /* 0x000fea0003800000 */
        /* <DEDUP_REMOVED lines=33> */
.L_x_4470:
[----:B------:R-:W-:Y:S05]  /*0c40*/  BSYNC.RECONVERGENT B1 ;  /* 0x0000000000017941 */ /* 0x000fea0003800200 */
.L_x_4469:
[----:B------:R-:W-:Y:S05]  /*0c50*/  @!P2 BRA `(.L_x_4468) ;  /* 0x00000000008ca947 */ /* 0x000fea0003800000 */
[----:B------:R-:W2:Y:S01]  /*0c60*/  S2UR UR5, SR_CgaCtaId ;  /* 0x00000000000579c3 */ /* 0x000ea20000008800 */
[----:B------:R-:W3:Y:S01]  /*0c70*/  LDCU UR10, c[0x0][0x388] ;  /* 0x00007100ff0a77ac */ /* 0x000ee20008000800 */
[----:B-1----:R-:W-:Y:S01]  /*0c80*/  VIADD R2, R43, UR8 ;  /* 0x000000082b027c36 */ /* 0x002fe20008000000 */
        /* <DEDUP_REMOVED lines=8> */
.L_x_4471:
        /* <DEDUP_REMOVED lines=24> */
.L_x_4468:
[----:B------:R-:W-:Y:S05]  /*0e90*/  BSYNC.RECONVERGENT B0 ;  /* 0x0000000000007941 */ /* 0x000fea0003800200 */
.L_x_4467:
        /* <DEDUP_REMOVED lines=13> */
[----:B------:R-:W-:Y:S01]  /*0f70*/  IMAD.MOV.U32 R3, RZ, RZ, R39 ;  /* 0x000000ffff037224 */ /* 0x000fe200078e0027 */
[----:B------:R-:W-:-:S05]  /*0f80*/  LEA R5, R0, R19, 0x2 ;  /* 0x0000001300057211 */ /* 0x000fca00078e10ff */
[----:B------:R3:W-:Y:S06]  /*0f90*/  STS [R5], RZ ;  /* 0x000000ff05007388 */ /* 0x0007ec0000000800 */
[----:B-1----:R-:W-:Y:S02]  /*0fa0*/  @P0 IMAD R2, R0, 0x4, R5 ;  /* 0x0000000400020824 */ /* 0x002fe400078e0205 */
[----:B------:R-:W-:-:S03]  /*0fb0*/  @P0 IMAD.MOV.U32 R3, RZ, RZ, R40 ;  /* 0x000000ffff030224 */ /* 0x000fc600078e0028 */
[----:B------:R3:W-:Y:S04]  /*0fc0*/  @P0 STS [R2], RZ ;  /* 0x000000ff02000388 */ /* 0x0007e80000000800 */
.L_x_4475:
[----:B------:R-:W-:Y:S05]  /*0fd0*/  BSYNC.RECONVERGENT B1 ;  /* 0x0000000000017941 */ /* 0x000fea0003800200 */
.L_x_4474:
[----:B------:R-:W-:Y:S05]  /*0fe0*/  @!P1 BRA `(.L_x_4473) ;  /* 0x00000000003c9947 */ /* 0x000fea0003800000 */
[----:B---3--:R-:W0:Y:S01]  /*0ff0*/  S2R R5, SR_CgaCtaId ;  /* 0x0000000000057919 */ /* 0x008e220000008800 */
[----:B-1----:R-:W-:-:S05]  /*1000*/  MOV R2, 0x400 ;  /* 0x0000040000027802 */ /* 0x002fca0000000f00 */
[----:B------:R-:W-:-:S05]  /*1010*/  VIADD R2, R2, 0x580 ;  /* 0x0000058002027836 */ /* 0x000fca0000000000 */
[----:B0-2---:R-:W-:-:S07]  /*1020*/  LEA R4, R5, R2, 0x18 ;  /* 0x0000000205047211 */ /* 0x005fce00078ec0ff */
.L_x_4476:
        /* <DEDUP_REMOVED lines=11> */
.L_x_4473:
[----:B------:R-:W-:Y:S05]  /*10e0*/  BSYNC.RECONVERGENT B0 ;  /* 0x0000000000007941 */ /* 0x000fea0003800200 */
.L_x_4472:
[----:B------:R-:W-:-:S13]  /*10f0*/  ISETP.GT.AND P0, PT, R11, RZ, PT ;  /* 0x000000ff0b00720c */ /* 0x000fda0003f04270 */
[----:B------:R-:W-:Y:S05]  /*1100*/  @!P0 BRA `(.L_x_4477) ;  /* 0x00000020005c8947 */ /* 0x000fea0003800000 */
[-C--:B-1--4-:R-:W-:Y:S01]  /*1110*/  IABS R7, R15.reuse ;  /* 0x0000000f00077213 */ /* 0x092fe20000000000 */
[----:B---3--:R-:W1:Y:S01]  /*1120*/  LDC R5, c[0x0][0x3ac] ;  /* 0x0000eb00ff057b82 */ /* 0x008e620000000800 */
[----:B------:R-:W-:Y:S01]  /*1130*/  LOP3.LUT R37, R37, 0x1f, RZ, 0xc0, !PT ;  /* 0x0000001f25257812 */ /* 0x000fe200078ec0ff */
[----:B------:R-:W3:Y:S01]  /*1140*/  LDCU UR4, c[0x0][0x3a8] ;  /* 0x00007500ff0477ac */ /* 0x000ee20008000800 */
[----:B0-2---:R-:W0:Y:S01]  /*1150*/  I2F.RP R4, R7 ;  /* 0x0000000700047306 */ /* 0x005e220000209400 */
[----:B------:R-:W-:Y:S02]  /*1160*/  IABS R8, R15 ;  /* 0x0000000f00087213 */ /* 0x000fe40000000000 */
[----:B------:R-:W-:Y:S01]  /*1170*/  ISETP.GE.AND P2, PT, R37, RZ, PT ;  /* 0x000000ff2500720c */ /* 0x000fe20003f46270 */
[----:B------:R-:W2:Y:S04]  /*1180*/  LDCU UR9, c[0x0][0x3a8] ;  /* 0x00007500ff0977ac */ /* 0x000ea80008000800 */
[----:B0-----:R-:W0:Y:S01]  /*1190*/  MUFU.RCP R4, R4 ;  /* 0x0000000400047308 */ /* 0x001e220000001000 */
[----:B-1----:R-:W-:-:S02]  /*11a0*/  ISETP.GE.AND P3, PT, R5, 0x1, PT ;  /* 0x000000010500780c */ /* 0x002fc40003f66270 */
[C---:B------:R-:W-:Y:S02]  /*11b0*/  ISETP.GE.AND P4, PT, R5.reuse, 0x4, PT ;  /* 0x000000040500780c */ /* 0x040fe40003f86270 */
[C---:B------:R-:W-:Y:S02]  /*11c0*/  ISETP.GE.AND P5, PT, R5.reuse, 0x5, PT ;  /* 0x000000050500780c */ /* 0x040fe40003fa6270 */
[----:B------:R-:W-:Y:S02]  /*11d0*/  ISETP.GE.AND P6, PT, R5, 0x6, PT ;  /* 0x000000060500780c */ /* 0x000fe40003fc6270 */
[----:B0-----:R-:W-:Y:S01]  /*11e0*/  IADD3 R2, PT, PT, R4, 0xffffffe, RZ ;  /* 0x0ffffffe04027810 */ /* 0x001fe20007ffe0ff */
[----:B------:R-:W-:-:S03]  /*11f0*/  IMAD.MOV R4, RZ, RZ, -R8 ;  /* 0x000000ffff047224 */ /* 0x000fc600078e0a08 */
[----:B------:R0:W1:Y:S02]  /*1200*/  F2I.FTZ.U32.TRUNC.NTZ R3, R2 ;  /* 0x0000000200037305 */ /* 0x000064000021f000 */
[----:B0-----:R-:W-:Y:S02]  /*1210*/  IMAD.MOV.U32 R2, RZ, RZ, RZ ;  /* 0x000000ffff027224 */ /* 0x001fe400078e00ff */
[----:B-1----:R-:W-:-:S04]  /*1220*/  IMAD.MOV R6, RZ, RZ, -R3 ;  /* 0x000000ffff067224 */ /* 0x002fc800078e0a03 */
        /* <DEDUP_REMOVED lines=19> */
[----:B---3--:R-:W-:Y:S01]  /*1360*/  ISETP.GE.AND P0, PT, R13, UR4, PT ;  /* 0x000000040d007c0c */ /* 0x008fe2000bf06270 */
[----:B------:R-:W-:-:S04]  /*1370*/  IMAD R3, R18, R5, R2 ;  /* 0x0000000512037224 */ /* 0x000fc800078e0202 */
[----:B------:R-:W-:-:S05]  /*1380*/  @P3 IMAD R4, R3, 0x4, R4 ;  /* 0x0000000403043824 */ /* 0x000fca00078e0204 */
[----:B------:R0:W1:Y:S01]  /*1390*/  @P3 LDS R21, [R4] ;  /* 0x0000000004153984 */ /* 0x0000620000000800 */
[----:B------:R-:W-:Y:S01]  /*13a0*/  ISETP.GE.AND P3, PT, R5, 0x3, PT ;  /* 0x000000030500780c */ /* 0x000fe20003f66270 */
[----:B--2---:R-:W-:-:S12]  /*13b0*/  @!P2 BRA `(.L_x_4478) ;  /* 0x000000000028a947 */ /* 0x004fd80003800000 */
[----:B------:R-:W2:Y:S01]  /*13c0*/  S2UR UR5, SR_CgaCtaId ;  /* 0x00000000000579c3 */ /* 0x000ea20000008800 */
[----:B0-----:R-:W-:Y:S01]  /*13d0*/  IADD3 R4, PT, PT, R2, 0x1, RZ ;  /* 0x0000000102047810 */ /* 0x001fe20007ffe0ff */
[----:B------:R-:W-:Y:S02]  /*13e0*/  UMOV UR4, 0x400 ;  /* 0x0000040000047882 */ /* 0x000fe40000000000 */
[----:B------:R-:W-:Y:S01]  /*13f0*/  UIADD3 UR4, UPT, UPT, UR4, 0x480, URZ ;  /* 0x0000048004047890 */ /* 0x000fe2000fffe0ff */
[----:B------:R-:W-:-:S04]  /*1400*/  ISETP.GE.AND P2, PT, R4, R15, PT ;  /* 0x0000000f0400720c */ /* 0x000fc80003f46270 */
[----:B------:R-:W-:-:S05]  /*1410*/  SEL R4, R15, RZ, P2 ;  /* 0x000000ff0f047207 */ /* 0x000fca0001000000 */
[----:B------:R-:W-:Y:S01]  /*1420*/  IMAD.IADD R4, R3, 0x1, -R4 ;  /* 0x0000000103047824 */ /* 0x000fe200078e0a04 */
[----:B--2---:R-:W-:-:S06]  /*1430*/  ULEA UR4, UR5, UR4, 0x18 ;  /* 0x0000000405047291 */ /* 0x004fcc000f8ec0ff */
[----:B------:R-:W-:-:S05]  /*1440*/  LEA R4, R4, UR4, 0x2 ;  /* 0x0000000404047c11 */ /* 0x000fca000f8e10ff */
[----:B------:R2:W3:Y:S02]  /*1450*/  LDS R22, [R4+0x4] ;  /* 0x0000040004167984 */ /* 0x0004e40000000800 */
.L_x_4478:
[----:B------:R-:W-:Y:S01]  /*1460*/  ISETP.GE.AND P2, PT, R5, 0x8, PT ;  /* 0x000000080500780c */ /* 0x000fe20003f46270 */
[----:B------:R-:W-:-:S12]  /*1470*/  @!P3 BRA `(.L_x_4479) ;  /* 0x000000000028b947 */ /* 0x000fd80003800000 */
[----:B------:R-:W4:Y:S01]  /*1480*/  S2UR UR5, SR_CgaCtaId ;  /* 0x00000000000579c3 */ /* 0x000f220000008800 */
[----:B0-2---:R-:W-:Y:S01]  /*1490*/  VIADD R4, R2, 0x2 ;  /* 0x0000000202047836 */ /* 0x005fe20000000000 */
[----:B------:R-:W-:Y:S02]  /*14a0*/  UMOV UR4, 0x400 ;  /* 0x0000040000047882 */ /* 0x000fe40000000000 */
[----:B------:R-:W-:Y:S02]  /*14b0*/  UIADD3 UR4, UPT, UPT, UR4, 0x480, URZ ;  /* 0x0000048004047890 */ /* 0x000fe4000fffe0ff */
[----:B------:R-:W-:-:S04]  /*14c0*/  ISETP.GE.AND P3, PT, R4, R15, PT ;  /* 0x0000000f0400720c */ /* 0x000fc80003f66270 */
[----:B------:R-:W-:-:S05]  /*14d0*/  SEL R4, R15, RZ, P3 ;  /* 0x000000ff0f047207 */ /* 0x000fca0001800000 */
[----:B------:R-:W-:Y:S01]  /*14e0*/  IMAD.IADD R4, R3, 0x1, -R4 ;  /* 0x0000000103047824 */ /* 0x000fe200078e0a04 */
[----:B----4-:R-:W-:-:S06]  /*14f0*/  ULEA UR4, UR5, UR4, 0x18 ;  /* 0x0000000405047291 */ /* 0x010fcc000f8ec0ff */
[----:B------:R-:W-:-:S05]  /*1500*/  LEA R4, R4, UR4, 0x2 ;  /* 0x0000000404047c11 */ /* 0x000fca000f8e10ff */
[----:B------:R4:W0:Y:S02]  /*1510*/  LDS R23, [R4+0x8] ;  /* 0x0000080004177984 */ /* 0x0008240000000800 */
.L_x_4479:
        /* <DEDUP_REMOVED lines=12> */
.L_x_4480:
        /* <DEDUP_REMOVED lines=12> */
.L_x_4481:
        /* <DEDUP_REMOVED lines=12> */
.L_x_4482:
[----:B------:R-:W-:Y:S01]  /*1760*/  ISETP.GE.AND P6, PT, R5, 0xc, PT ;  /* 0x0000000c0500780c */ /* 0x000fe20003fc6270 */
[----:B------:R-:W-:-:S12]  /*1770*/  @!P1 BRA `(.L_x_4483) ;  /* 0x0000000000289947 */ /* 0x000fd80003800000 */
[----:B------:R-:W5:Y:S01]  /*1780*/  S2UR UR5, SR_CgaCtaId ;  /* 0x00000000000579c3 */ /* 0x000f620000008800 */
[----:B0-2-4-:R-:W-:Y:S01]  /*1790*/  IADD3 R4, PT, PT, R2, 0x6, RZ ;  /* 0x0000000602047810 */ /* 0x015fe20007ffe0ff */
[----:B------:R-:W-:Y:S02]  /*17a0*/  UMOV UR4, 0x400 ;  /* 0x0000040000047882 */ /* 0x000fe40000000000 */
[----:B------:R-:W-:Y:S01]  /*17b0*/  UIADD3 UR4, UPT, UPT, UR4, 0x480, URZ ;  /* 0x0000048004047890 */ /* 0x000fe2000fffe0ff */
[----:B------:R-:W-:-:S04]  /*17c0*/  ISETP.GE.AND P1, PT, R4, R15, PT ;  /* 0x0000000f0400720c */ /* 0x000fc80003f26270 */
[----:B------:R-:W-:-:S05]  /*17d0*/  SEL R4, R15, RZ, P1 ;  /* 0x000000ff0f047207 */ /* 0x000fca0000800000 */
[----:B------:R-:W-:Y:S01]  /*17e0*/  IMAD.IADD R4, R3, 0x1, -R4 ;  /* 0x0000000103047824 */ /* 0x000fe200078e0a04 */
[----:B-----5:R-:W-:-:S06]  /*17f0*/  ULEA UR4, UR5, UR4, 0x18 ;  /* 0x0000000405047291 */ /* 0x020fcc000f8ec0ff */
[----:B------:R-:W-:-:S05]  /*1800*/  LEA R4, R4, UR4, 0x2 ;  /* 0x0000000404047c11 */ /* 0x000fca000f8e10ff */
[----:B------:R0:W2:Y:S02]  /*1810*/  LDS R27, [R4+0x18] ;  /* 0x00001800041b7984 */ /* 0x0000a40000000800 */
.L_x_4483:
        /* <DEDUP_REMOVED lines=12> */
.L_x_4484:
        /* <DEDUP_REMOVED lines=12> */
.L_x_4485:
        /* <DEDUP_REMOVED lines=12> */
.L_x_4486:
        /* <DEDUP_REMOVED lines=12> */
.L_x_4487:
[----:B------:R-:W-:Y:S05]  /*1b20*/  @!P6 BRA `(.L_x_4488) ;  /* 0x000000000028e947 */ /* 0x000fea0003800000 */
        /* <DEDUP_REMOVED lines=10> */
.L_x_4488:
        /* <DEDUP_REMOVED lines=11> */
.L_x_4489:
        /* <DEDUP_REMOVED lines=11> */
.L_x_4490:
        /* <DEDUP_REMOVED lines=11> */
.L_x_4491:
        /* <DEDUP_REMOVED lines=11> */
.L_x_4492:
[----:B------:R-:W-:Y:S05]  /*1e90*/  @P0 BRA `(.L_x_4477) ;  /* 0x0000001000f80947 */ /* 0x000fea0003800000 */
[----:B0-2-4-:R-:W0:Y:S01]  /*1ea0*/  S2R R4, SR_CgaCtaId ;  /* 0x0000000000047919 */ /* 0x015e220000008800 */
[----:B------:R-:W-:Y:S01]  /*1eb0*/  MOV R3, 0x400 ;  /* 0x0000040000037802 */ /* 0x000fe20000000f00 */
[C---:B------:R-:W-:Y:S01]  /*1ec0*/  VIADD R38, R2.reuse, 0x3 ;  /* 0x0000000302267836 */ /* 0x040fe20000000000 */
[C---:B------:R-:W-:Y:S01]  /*1ed0*/  IADD3 R6, PT, PT, R2.reuse, 0x1, RZ ;  /* 0x0000000102067810 */ /* 0x040fe20007ffe0ff */
[----:B------:R-:W-:Y:S01]  /*1ee0*/  VIADD R8, R2, 0x2 ;  /* 0x0000000202087836 */ /* 0x000fe20000000000 */
[----:B------:R-:W-:Y:S01]  /*1ef0*/  ISETP.GT.U32.AND P5, PT, R5, 0x20, PT ;  /* 0x000000200500780c */ /* 0x000fe20003fa4070 */
[----:B------:R-:W-:Y:S01]  /*1f00*/  VIADD R7, R3, 0x580 ;  /* 0x0000058003077836 */ /* 0x000fe20000000000 */
[-C--:B------:R-:W-:Y:S01]  /*1f10*/  ISETP.GE.AND P0, PT, R6, R5.reuse, PT ;  /* 0x000000050600720c */ /* 0x080fe20003f06270 */
[----:B------:R-:W-:Y:S01]  /*1f20*/  VIADD R40, R2, 0x4 ;  /* 0x0000000402287836 */ /* 0x000fe20000000000 */
[----:B------:R-:W-:-:S04]  /*1f30*/  ISETP.GE.AND P1, PT, R8, R5, PT ;  /* 0x000000050800720c */ /* 0x000fc80003f26270 */
[----:B------:R-:W-:-:S05]  /*1f40*/  SEL R9, R5, RZ, P1 ;  /* 0x000000ff05097207 */ /* 0x000fca0000800000 */
[----:B------:R-:W-:Y:S02]  /*1f50*/  IMAD.IADD R9, R8, 0x1, -R9 ;  /* 0x0000000108097824 */ /* 0x000fe400078e0a09 */
[----:B------:R-:W-:-:S05]  /*1f60*/  VIADD R8, R2, 0x6 ;  /* 0x0000000602087836 */ /* 0x000fca0000000000 */
[----:B------:R-:W-:-:S04]  /*1f70*/  ISETP.GE.AND P1, PT, R8, R5, PT ;  /* 0x000000050800720c */ /* 0x000fc80003f26270 */
[C---:B------:R-:W-:Y:S02]  /*1f80*/  SEL R43, R5.reuse, RZ, P1 ;  /* 0x000000ff052b7207 */ /* 0x040fe40000800000 */
[C---:B0-----:R-:W-:Y:S02]  /*1f90*/  LEA R3, R4.reuse, R3, 0x18 ;  /* 0x0000000304037211 */ /* 0x041fe400078ec0ff */
[----:B------:R-:W-:Y:S01]  /*1fa0*/  LEA R4, R4, R7, 0x18 ;  /* 0x0000000704047211 */ /* 0x000fe200078ec0ff */
[----:B------:R-:W-:Y:S01]  /*1fb0*/  IMAD.IADD R43, R8, 0x1, -R43 ;  /* 0x00000001082b7824 */ /* 0x000fe200078e0a2b */
[C---:B------:R-:W-:Y:S01]  /*1fc0*/  SEL R7, R5.reuse, RZ, P0 ;  /* 0x000000ff05077207 */ /* 0x040fe20000000000 */
[----:B------:R-:W-:Y:S01]  /*1fd0*/  VIADD R8, R2, 0xa ;  /* 0x0000000a02087836 */ /* 0x000fe20000000000 */
[----:B------:R-:W-:Y:S02]  /*1fe0*/  ISETP.GE.AND P0, PT, R38, R5, PT ;  /* 0x000000052600720c */ /* 0x000fe40003f06270 */
[----:B------:R-:W-:Y:S01]  /*1ff0*/  IADD3 R7, PT, PT, R6, -R7, RZ ;  /* 0x8000000706077210 */ /* 0x000fe20007ffe0ff */
[----:B------:R-:W-:Y:S01]  /*2000*/  VIADD R6, R2, 0x5 ;  /* 0x0000000502067836 */ /* 0x000fe20000000000 */
[----:B------:R-:W-:-:S02]  /*2010*/  SEL R37, R5, RZ, P0 ;  /* 0x000000ff05257207 */ /* 0x000fc40000000000 */
[-C--:B------:R-:W-:Y:S02]  /*2020*/  ISETP.GE.AND P0, PT, R40, R5.reuse, PT ;  /* 0x000000052800720c */ /* 0x080fe40003f06270 */
[-C--:B------:R-:W-:Y:S01]  /*2030*/  ISETP.GE.AND P1, PT, R8, R5.reuse, PT ;  /* 0x000000050800720c */ /* 0x080fe20003f26270 */
[----:B------:R-:W-:Y:S01]  /*2040*/  IMAD.IADD R37, R38, 0x1, -R37 ;  /* 0x0000000126257824 */ /* 0x000fe200078e0a25 */
[C---:B------:R-:W-:Y:S02]  /*2050*/  SEL R39, R5.reuse, RZ, P0 ;  /* 0x000000ff05277207 */ /* 0x040fe40000000000 */
[-C--:B------:R-:W-:Y:S02]  /*2060*/  ISETP.GE.AND P0, PT, R6, R5.reuse, PT ;  /* 0x000000050600720c */ /* 0x080fe40003f06270 */
[----:B------:R-:W-:Y:S01]  /*2070*/  IADD3 R38, PT, PT, R2, 0x7, RZ ;  /* 0x0000000702267810 */ /* 0x000fe20007ffe0ff */
[----:B------:R-:W-:Y:S01]  /*2080*/  IMAD.IADD R39, R40, 0x1, -R39 ;  /* 0x0000000128277824 */ /* 0x000fe200078e0a27 */
[----:B------:R-:W-:Y:S01]  /*2090*/  SEL R41, R5, RZ, P0 ;  /* 0x000000ff05297207 */ /* 0x000fe20000000000 */
[----:B------:R-:W-:Y:S01]  /*20a0*/  VIADD R40, R2, 0x8 ;  /* 0x0000000802287836 */ /* 0x000fe20000000000 */
[----:B------:R-:W-:-:S02]  /*20b0*/  ISETP.GE.AND P0, PT, R38, R5, PT ;  /* 0x000000052600720c */ /* 0x000fc40003f06270 */
[C---:B------:R-:W-:Y:S01]  /*20c0*/  SEL R51, R5.reuse, RZ, P1 ;  /* 0x000000ff05337207 */ /* 0x040fe20000800000 */
[----:B------:R-:W-:Y:S01]  /*20d0*/  IMAD.IADD R41, R6, 0x1, -R41 ;  /* 0x0000000106297824 */ /* 0x000fe200078e0a29 */
[C---:B------:R-:W-:Y:S02]  /*20e0*/  SEL R45, R5.reuse, RZ, P0 ;  /* 0x000000ff052d7207 */ /* 0x040fe40000000000 */
[-C--:B------:R-:W-:Y:S01]  /*20f0*/  ISETP.GE.AND P0, PT, R40, R5.reuse, PT ;  /* 0x000000052800720c */ /* 0x080fe20003f06270 */
[----:B------:R-:W-:Y:S01]  /*2100*/  IMAD.IADD R51, R8, 0x1, -R51 ;  /* 0x0000000108337824 */ /* 0x000fe200078e0a33 */
[----:B------:R-:W-:Y:S01]  /*2110*/  IADD3 R6, PT, PT, R2, 0x9, RZ ;  /* 0x0000000902067810 */ /* 0x000fe20007ffe0ff */
[----:B------:R-:W-:Y:S01]  /*2120*/  IMAD.IADD R45, R38, 0x1, -R45 ;  /* 0x00000001262d7824 */ /* 0x000fe200078e0a2d */
[----:B------:R-:W-:Y:S01]  /*2130*/  SEL R47, R5, RZ, P0 ;  /* 0x000000ff052f7207 */ /* 0x000fe20000000000 */
[----:B------:R-:W-:Y:S01]  /*2140*/  VIADD R38, R2, 0xb ;  /* 0x0000000b02267836 */ /* 0x000fe20000000000 */
[----:B------:R-:W-:-:S02]  /*2150*/  ISETP.GE.AND P0, PT, R6, R5, PT ;  /* 0x000000050600720c */ /* 0x000fc40003f06270 */
[----:B------:R-:W-:Y:S01]  /*2160*/  IADD3 R8, PT, PT, R2, 0xe, RZ ;  /* 0x0000000e02087810 */ /* 0x000fe20007ffe0ff */
        /* <DEDUP_REMOVED lines=8> */
[-C--:B------:R-:W-:Y:S01]  /*21f0*/  ISETP.GE.AND P1, PT, R8, R5.reuse, PT ;  /* 0x000000050800720c */ /* 0x080fe20003f26270 */
[----:B------:R-:W-:Y:S01]  /*2200*/  IMAD.IADD R53, R38, 0x1, -R53 ;  /* 0x0000000126357824 */ /* 0x000fe200078e0a35 */
[C---:B------:R-:W-:Y:S01]  /*2210*/  SEL R55, R5.reuse, RZ, P0 ;  /* 0x000000ff05377207 */ /* 0x040fe20000000000 */
[----:B------:R-:W-:Y:S01]  /*2220*/  VIADD R38, R2, 0xf ;  /* 0x0000000f02267836 */ /* 0x000fe20000000000 */
[-C--:B------:R-:W-:Y:S02]  /*2230*/  ISETP.GE.AND P0, PT, R6, R5.reuse, PT ;  /* 0x000000050600720c */ /* 0x080fe40003f06270 */
[C---:B------:R-:W-:Y:S01]  /*2240*/  SEL R59, R5.reuse, RZ, P1 ;  /* 0x000000ff053b7207 */ /* 0x040fe20000800000 */
[----:B------:R-:W-:Y:S01]  /*2250*/  IMAD.IADD R55, R40, 0x1, -R55 ;  /* 0x0000000128377824 */ /* 0x000fe200078e0a37 */
[C---:B------:R-:W-:Y:S02]  /*2260*/  SEL R57, R5.reuse, RZ, P0 ;  /* 0x000000ff05397207 */ /* 0x040fe40000000000 */
[----:B------:R-:W-:Y:S01]  /*2270*/  ISETP.GE.AND P0, PT, R38, R5, PT ;  /* 0x000000052600720c */ /* 0x000fe20003f06270 */
[----:B------:R-:W-:Y:S01]  /*2280*/  IMAD.IADD R59, R8, 0x1, -R59 ;  /* 0x00000001083b7824 */ /* 0x000fe200078e0a3b */
[----:B------:R-:W-:Y:S01]  /*2290*/  ISETP.GE.AND P1, PT, R38, R15, PT ;  /* 0x0000000f2600720c */ /* 0x000fe20003f26270 */
[----:B------:R-:W-:Y:S01]  /*22a0*/  IMAD.IADD R57, R6, 0x1, -R57 ;  /* 0x0000000106397824 */ /* 0x000fe200078e0a39 */
[----:B------:R-:W-:-:S02]  /*22b0*/  SEL R61, R5, RZ, P0 ;  /* 0x000000ff053d7207 */ /* 0x000fc40000000000 */
[----:B------:R-:W-:Y:S02]  /*22c0*/  ISETP.GE.AND P0, PT, R2, R5, PT ;  /* 0x000000050200720c */ /* 0x000fe40003f06270 */
[----:B------:R-:W-:Y:S02]  /*22d0*/  SEL R6, R15, RZ, P1 ;  /* 0x000000ff0f067207 */ /* 0x000fe40000800000 */
[----:B------:R-:W-:Y:S02]  /*22e0*/  SEL R5, R5, RZ, P0 ;  /* 0x000000ff05057207 */ /* 0x000fe40000000000 */
[----:B------:R-:W-:Y:S01]  /*22f0*/  IADD3 R61, PT, PT, R38, -R61, RZ ;  /* 0x8000003d263d7210 */ /* 0x000fe20007ffe0ff */
[C---:B------:R-:W-:Y:S02]  /*2300*/  IMAD.IADD R6, R2.reuse, 0x1, -R6 ;  /* 0x0000000102067824 */ /* 0x040fe400078e0a06 */
[----:B------:R-:W-:Y:S02]  /*2310*/  IMAD.IADD R8, R2, 0x1, -R5 ;  /* 0x0000000102087824 */ /* 0x000fe400078e0a05 */
[----:B------:R-:W-:-:S07]  /*2320*/  IMAD.MOV.U32 R5, RZ, RZ, R13 ;  /* 0x000000ffff057224 */ /* 0x000fce00078e000d */
.L_x_4540:
[----:B0-----:R-:W-:-:S04]  /*2330*/  IMAD R42, R5, 0x44, R3 ;  /* 0x00000044052a7824 */ /* 0x001fc800078e0203 */
[----:B------:R-:W-:-:S06]  /*2340*/  IMAD R38, R2, 0x4, R42 ;  /* 0x0000000402267824 */ /* 0x000fcc00078e022a */
[----:B------:R-:W0:Y:S01]  /*2350*/  LDS R38, [R38] ;  /* 0x0000000026267984 */ /* 0x000e220000000800 */
[----:B------:R-:W-:Y:S05]  /*2360*/  @P5 BRA `(.L_x_4493) ;  /* 0x00000004008c5947 */ /* 0x000fea0003800000 */
[----:B------:R-:W2:Y:S01]  /*2370*/  LDC R44, c[0x0][0x3ac] ;  /* 0x0000eb00ff2c7b82 */ /* 0x000ea20000000800 */
[----:B------:R-:W-:Y:S01]  /*2380*/  HFMA2 R40, -RZ, RZ, 0, 0 ;  /* 0x00000000ff287431 */ /* 0x000fe200000001ff */
[----:B--2---:R-:W-:-:S13]  /*2390*/  ISETP.NE.AND P0, PT, R44, RZ, PT ;  /* 0x000000ff2c00720c */ /* 0x004fda0003f05270 */
[----:B------:R-:W-:Y:S05]  /*23a0*/  @!P0 BRA `(.L_x_4494) ;  /* 0x0000000000108947 */ /* 0x000fea0003800000 */
[----:B------:R-:W-:-:S03]  /*23b0*/  UMOV UR4, 0xffffffff ;  /* 0xffffffff00047882 */ /* 0x000fc60000000000 */
[----:B------:R-:W-:Y:S05]  /*23c0*/  BRA.DIV UR4, `(.L_x_4495) ;  /* 0x0000001e047c7947 */ /* 0x000fea000b800000 */
[----:B0-----:R0:W2:Y:S02]  /*23d0*/  SHFL.IDX PT, R40, R38, R8, R16 ;  /* 0x0000000826287389 */ /* 0x0010a400000e0010 */
.L_x_4549:
[----:B-12---:R-:W-:-:S07]  /*23e0*/  IMAD R40, R21, R40, RZ ;  /* 0x0000002815287224 */ /* 0x006fce00078e02ff */
.L_x_4494:
[----:B------:R-:W-:-:S13]  /*23f0*/  ISETP.GE.AND P0, PT, R44, 0x2, PT ;  /* 0x000000022c00780c */ /* 0x000fda0003f06270 */
[----:B------:R-:W-:Y:S05]  /*2400*/  @!P0 BRA `(.L_x_4496) ;  /* 0x0000000000108947 */ /* 0x000fea0003800000 */
[----:B------:R-:W-:-:S03]  /*2410*/  UMOV UR4, 0xffffffff ;  /* 0xffffffff00047882 */ /* 0x000fc60000000000 */
[----:B------:R-:W-:Y:S05]  /*2420*/  BRA.DIV UR4, `(.L_x_4497) ;  /* 0x0000001e04887947 */ /* 0x000fea000b800000 */
[----:B0-----:R0:W2:Y:S02]  /*2430*/  SHFL.IDX PT, R42, R38, R7, R16 ;  /* 0x00000007262a7389 */ /* 0x0010a400000e0010 */
.L_x_4552:
[----:B--23--:R-:W-:-:S07]  /*2440*/  IMAD R40, R22, R42, R40 ;  /* 0x0000002a16287224 */ /* 0x00cfce00078e0228 */
.L_x_4496:
[----:B------:R-:W-:-:S13]  /*2450*/  ISETP.GE.AND P0, PT, R44, 0x3, PT ;  /* 0x000000032c00780c */ /* 0x000fda0003f06270 */
[----:B------:R-:W-:Y:S05]  /*2460*/  @!P0 BRA `(.L_x_4498) ;  /* 0x0000000000108947 */ /* 0x000fea0003800000 */
[----:B------:R-:W-:-:S03]  /*2470*/  UMOV UR4, 0xffffffff ;  /* 0xffffffff00047882 */ /* 0x000fc60000000000 */
[----:B------:R-:W-:Y:S05]  /*2480*/  BRA.DIV UR4, `(.L_x_4499) ;  /* 0x0000001e04907947 */ /* 0x000fea000b800000 */
[----:B0-----:R0:W2:Y:S02]  /*2490*/  SHFL.IDX PT, R42, R38, R9, R16 ;  /* 0x00000009262a7389 */ /* 0x0010a400000e0010 */
.L_x_4555:
[----:B--2---:R-:W-:-:S07]  /*24a0*/  IMAD R40, R23, R42, R40 ;  /* 0x0000002a17287224 */ /* 0x004fce00078e0228 */
.L_x_4498:
[----:B------:R-:W-:-:S13]  /*24b0*/  ISETP.GE.AND P0, PT, R44, 0x4, PT ;  /* 0x000000042c00780c */ /* 0x000fda0003f06270 */
[----:B------:R-:W-:Y:S05]  /*24c0*/  @!P0 BRA `(.L_x_4500) ;  /* 0x0000000000108947 */ /* 0x000fea0003800000 */
[----:B------:R-:W-:-:S03]  /*24d0*/  UMOV UR4, 0xffffffff ;  /* 0xffffffff00047882 */ /* 0x000fc60000000000 */
[----:B------:R-:W-:Y:S05]  /*24e0*/  BRA.DIV UR4, `(.L_x_4501) ;  /* 0x0000001e04987947 */ /* 0x000fea000b800000 */
[----:B0-----:R0:W2:Y:S02]  /*24f0*/  SHFL.IDX PT, R42, R38, R37, R16 ;  /* 0x00000025262a7389 */ /* 0x0010a400000e0010 */
.L_x_4558:
[----:B--2---:R-:W-:-:S07]  /*2500*/  IMAD R40, R24, R42, R40 ;  /* 0x0000002a18287224 */ /* 0x004fce00078e0228 */
.L_x_4500:
[----:B------:R-:W-:-:S13]  /*2510*/  ISETP.GE.AND P0, PT, R44, 0x5, PT ;  /* 0x000000052c00780c */ /* 0x000fda0003f06270 */
[----:B------:R-:W-:Y:S05]  /*2520*/  @!P0 BRA `(.L_x_4502) ;  /* 0x0000000000108947 */ /* 0x000fea0003800000 */
[----:B------:R-:W-:-:S03]  /*2530*/  UMOV UR4, 0xffffffff ;  /* 0xffffffff00047882 */ /* 0x000fc60000000000 */
[----:B------:R-:W-:Y:S05]  /*2540*/  BRA.DIV UR4, `(.L_x_4503) ;  /* 0x0000001e04a07947 */ /* 0x000fea000b800000 */
[----:B0-----:R0:W2:Y:S02]  /*2550*/  SHFL.IDX PT, R42, R38, R39, R16 ;  /* 0x00000027262a7389 */ /* 0x0010a400000e0010 */
.L_x_4561:
[----:B--2---:R-:W-:-:S07]  /*2560*/  IMAD R40, R25, R42, R40 ;  /* 0x0000002a19287224 */ /* 0x004fce00078e0228 */
.L_x_4502:
[----:B------:R-:W-:-:S13]  /*2570*/  ISETP.GE.AND P0, PT, R44, 0x6, PT ;  /* 0x000000062c00780c */ /* 0x000fda0003f06270 */
[----:B------:R-:W-:Y:S05]  /*2580*/  @!P0 BRA `(.L_x_4504) ;  /* 0x0000000000108947 */ /* 0x000fea0003800000 */
[----:B------:R-:W-:-:S03]  /*2590*/  UMOV UR4, 0xffffffff ;  /* 0xffffffff00047882 */ /* 0x000fc60000000000 */
[----:B------:R-:W-:Y:S05]  /*25a0*/  BRA.DIV UR4, `(.L_x_4505) ;  /* 0x0000001e04a87947 */ /* 0x000fea000b800000 */
[----:B0-----:R0:W2:Y:S02]  /*25b0*/  SHFL.IDX PT, R42, R38, R41, R16 ;  /* 0x00000029262a7389 */ /* 0x0010a400000e0010 */
.L_x_4564:
[----:B--2---:R-:W-:-:S07]  /*25c0*/  IMAD R40, R26, R42, R40 ;  /* 0x0000002a1a287224 */ /* 0x004fce00078e0228 */
.L_x_4504:
[----:B------:R-:W-:-:S13]  /*25d0*/  ISETP.GE.AND P0, PT, R44, 0x7, PT ;  /* 0x000000072c00780c */ /* 0x000fda0003f06270 */
[----:B------:R-:W-:Y:S05]  /*25e0*/  @!P0 BRA `(.L_x_4506) ;  /* 0x0000000000108947 */ /* 0x000fea0003800000 */
[----:B------:R-:W-:-:S03]  /*25f0*/  UMOV UR4, 0xffffffff ;  /* 0xffffffff00047882 */ /* 0x000fc60000000000 */
[----:B------:R-:W-:Y:S05]  /*2600*/  BRA.DIV UR4, `(.L_x_4507) ;  /* 0x0000001e04b07947 */ /* 0x000fea000b800000 */
[----:B0-----:R0:W2:Y:S02]  /*2610*/  SHFL.IDX PT, R42, R38, R43, R16 ;  /* 0x0000002b262a7389 */ /* 0x0010a400000e0010 */
.L_x_4567:
[----:B--2---:R-:W-:-:S07]  /*2620*/  IMAD R40, R27, R42, R40 ;  /* 0x0000002a1b287224 */ /* 0x004fce00078e0228 */
.L_x_4506:
[----:B------:R-:W-:-:S13]  /*2630*/  ISETP.GE.AND P0, PT, R44, 0x8, PT ;  /* 0x000000082c00780c */ /* 0x000fda0003f06270 */
[----:B------:R-:W-:Y:S05]  /*2640*/  @!P0 BRA `(.L_x_4508) ;  /* 0x0000000000108947 */ /* 0x000fea0003800000 */
[----:B------:R-:W-:-:S03]  /*2650*/  UMOV UR4, 0xffffffff ;  /* 0xffffffff00047882 */ /* 0x000fc60000000000 */
[----:B------:R-:W-:Y:S05]  /*2660*/  BRA.DIV UR4, `(.L_x_4509) ;  /* 0x0000001e04b87947 */ /* 0x000fea000b800000 */
[----:B0-----:R0:W2:Y:S02]  /*2670*/  SHFL.IDX PT, R42, R38, R45, R16 ;  /* 0x0000002d262a7389 */ /* 0x0010a400000e0010 */
.L_x_4570:
[----:B--2---:R-:W-:-:S07]  /*2680*/  IMAD R40, R28, R42, R40 ;  /* 0x0000002a1c287224 */ /* 0x004fce00078e0228 */
.L_x_4508:
[----:B------:R-:W-:-:S13]  /*2690*/  ISETP.GE.AND P0, PT, R44, 0x9, PT ;  /* 0x000000092c00780c */ /* 0x000fda0003f06270 */
[----:B------:R-:W-:Y:S05]  /*26a0*/  @!P0 BRA `(.L_x_4510) ;  /* 0x0000000000108947 */ /* 0x000fea0003800000 */
[----:B------:R-:W-:-:S03]  /*26b0*/  UMOV UR4, 0xffffffff ;  /* 0xffffffff00047882 */ /* 0x000fc60000000000 */
[----:B------:R-:W-:Y:S05]  /*26c0*/  BRA.DIV UR4, `(.L_x_4511) ;  /* 0x0000001e04c07947 */ /* 0x000fea000b800000 */
[----:B0-----:R0:W2:Y:S02]  /*26d0*/  SHFL.IDX PT, R42, R38, R47, R16 ;  /* 0x0000002f262a7389 */ /* 0x0010a400000e0010 */
.L_x_4573:
[----:B--2---:R-:W-:-:S07]  /*26e0*/  IMAD R40, R29, R42, R40 ;  /* 0x0000002a1d287224 */ /* 0x004fce00078e0228 */
.L_x_4510:
[----:B------:R-:W-:-:S13]  /*26f0*/  ISETP.GE.AND P0, PT, R44, 0xa, PT ;  /* 0x0000000a2c00780c */ /* 0x000fda0003f06270 */
[----:B------:R-:W-:Y:S05]  /*2700*/  @!P0 BRA `(.L_x_4512) ;  /* 0x0000000000108947 */ /* 0x000fea0003800000 */
[----:B------:R-:W-:-:S03]  /*2710*/  UMOV UR4, 0xffffffff ;  /* 0xffffffff00047882 */ /* 0x000fc60000000000 */
[----:B------:R-:W-:Y:S05]  /*2720*/  BRA.DIV UR4, `(.L_x_4513) ;  /* 0x0000001e04c87947 */ /* 0x000fea000b800000 */
[----:B0-----:R0:W2:Y:S02]  /*2730*/  SHFL.IDX PT, R42, R38, R49, R16 ;  /* 0x00000031262a7389 */ /* 0x0010a400000e0010 */
.L_x_4576:
[----:B--2---:R-:W-:-:S07]  /*2740*/  IMAD R40, R30, R42, R40 ;  /* 0x0000002a1e287224 */ /* 0x004fce00078e0228 */
.L_x_4512:
[----:B------:R-:W-:-:S13]  /*2750*/  ISETP.GE.AND P0, PT, R44, 0xb, PT ;  /* 0x0000000b2c00780c */ /* 0x000fda0003f06270 */
[----:B------:R-:W-:Y:S05]  /*2760*/  @!P0 BRA `(.L_x_4514) ;  /* 0x0000000000108947 */ /* 0x000fea0003800000 */
[----:B------:R-:W-:-:S03]  /*2770*/  UMOV UR4, 0xffffffff ;  /* 0xffffffff00047882 */ /* 0x000fc60000000000 */
[----:B------:R-:W-:Y:S05]  /*2780*/  BRA.DIV UR4, `(.L_x_4515) ;  /* 0x0000001e04d07947 */ /* 0x000fea000b800000 */
[----:B0-----:R0:W2:Y:S02]  /*2790*/  SHFL.IDX PT, R42, R38, R51, R16 ;  /* 0x00000033262a7389 */ /* 0x0010a400000e0010 */
.L_x_4579:
[----:B--2---:R-:W-:-:S07]  /*27a0*/  IMAD R40, R31, R42, R40 ;  /* 0x0000002a1f287224 */ /* 0x004fce00078e0228 */
.L_x_4514:
[----:B------:R-:W-:-:S13]  /*27b0*/  ISETP.GE.AND P0, PT, R44, 0xc, PT ;  /* 0x0000000c2c00780c */ /* 0x000fda0003f06270 */
[----:B------:R-:W-:Y:S05]  /*27c0*/  @!P0 BRA `(.L_x_4516) ;  /* 0x0000000000108947 */ /* 0x000fea0003800000 */
[----:B------:R-:W-:-:S03]  /*27d0*/  UMOV UR4, 0xffffffff ;  /* 0xffffffff00047882 */ /* 0x000fc60000000000 */
[----:B------:R-:W-:Y:S05]  /*27e0*/  BRA.DIV UR4, `(.L_x_4517) ;  /* 0x0000001e04d87947 */ /* 0x000fea000b800000 */
[----:B0-----:R0:W2:Y:S02]  /*27f0*/  SHFL.IDX PT, R42, R38, R53, R16 ;  /* 0x00000035262a7389 */ /* 0x0010a400000e0010 */
.L_x_4582:
[----:B--2---:R-:W-:-:S07]  /*2800*/  IMAD R40, R32, R42, R40 ;  /* 0x0000002a20287224 */ /* 0x004fce00078e0228 */
.L_x_4516:
[----:B------:R-:W-:-:S13]  /*2810*/  ISETP.GE.AND P0, PT, R44, 0xd, PT ;  /* 0x0000000d2c00780c */ /* 0x000fda0003f06270 */
[----:B------:R-:W-:Y:S05]  /*2820*/  @!P0 BRA `(.L_x_4518) ;  /* 0x0000000000108947 */ /* 0x000fea0003800000 */
[----:B------:R-:W-:-:S03]  /*2830*/  UMOV UR4, 0xffffffff ;  /* 0xffffffff00047882 */ /* 0x000fc60000000000 */
[----:B------:R-:W-:Y:S05]  /*2840*/  BRA.DIV UR4, `(.L_x_4519) ;  /* 0x0000001e04e07947 */ /* 0x000fea000b800000 */
[----:B0-----:R0:W2:Y:S02]  /*2850*/  SHFL.IDX PT, R42, R38, R55, R16 ;  /* 0x00000037262a7389 */ /* 0x0010a400000e0010 */
.L_x_4585:
[----:B--2---:R-:W-:-:S07]  /*2860*/  IMAD R40, R33, R42, R40 ;  /* 0x0000002a21287224 */ /* 0x004fce00078e0228 */
.L_x_4518:
[----:B------:R-:W-:-:S13]  /*2870*/  ISETP.GE.AND P0, PT, R44, 0xe, PT ;  /* 0x0000000e2c00780c */ /* 0x000fda0003f06270 */
[----:B------:R-:W-:Y:S05]  /*2880*/  @!P0 BRA `(.L_x_4520) ;  /* 0x0000000000108947 */ /* 0x000fea0003800000 */
[----:B------:R-:W-:-:S03]  /*2890*/  UMOV UR4, 0xffffffff ;  /* 0xffffffff00047882 */ /* 0x000fc60000000000 */
[----:B------:R-:W-:Y:S05]  /*28a0*/  BRA.DIV UR4, `(.L_x_4521) ;  /* 0x0000001e04e87947 */ /* 0x000fea000b800000 */
[----:B0-----:R0:W2:Y:S02]  /*28b0*/  SHFL.IDX PT, R42, R38, R57, R16 ;  /* 0x00000039262a7389 */ /* 0x0010a400000e0010 */
.L_x_4588:
[----:B--2---:R-:W-:-:S07]  /*28c0*/  IMAD R40, R34, R42, R40 ;  /* 0x0000002a22287224 */ /* 0x004fce00078e0228 */
.L_x_4520:
[----:B------:R-:W-:-:S13]  /*28d0*/  ISETP.GE.AND P0, PT, R44, 0xf, PT ;  /* 0x0000000f2c00780c */ /* 0x000fda0003f06270 */
[----:B------:R-:W-:Y:S05]  /*28e0*/  @!P0 BRA `(.L_x_4522) ;  /* 0x0000000000108947 */ /* 0x000fea0003800000 */
[----:B------:R-:W-:-:S03]  /*28f0*/  UMOV UR4, 0xffffffff ;  /* 0xffffffff00047882 */ /* 0x000fc60000000000 */
[----:B------:R-:W-:Y:S05]  /*2900*/  BRA.DIV UR4, `(.L_x_4523) ;  /* 0x0000001e04f07947 */ /* 0x000fea000b800000 */
[----:B0-----:R0:W2:Y:S02]  /*2910*/  SHFL.IDX PT, R42, R38, R59, R16 ;  /* 0x0000003b262a7389 */ /* 0x0010a400000e0010 */
.L_x_4591:
[----:B--2---:R-:W-:-:S07]  /*2920*/  IMAD R40, R35, R42, R40 ;  /* 0x0000002a23287224 */ /* 0x004fce00078e0228 */
.L_x_4522:
[----:B------:R-:W-:-:S13]  /*2930*/  ISETP.GE.AND P0, PT, R44, 0x10, PT ;  /* 0x000000102c00780c */ /* 0x000fda0003f06270 */
[----:B------:R-:W-:Y:S05]  /*2940*/  @!P0 BRA `(.L_x_4524) ;  /* 0x00000008002c8947 */ /* 0x000fea0003800000 */
[----:B------:R-:W-:-:S03]  /*2950*/  UMOV UR4, 0xffffffff ;  /* 0xffffffff00047882 */ /* 0x000fc60000000000 */
[----:B------:R-:W-:Y:S05]  /*2960*/  BRA.DIV UR4, `(.L_x_4525) ;  /* 0x0000001e04f87947 */ /* 0x000fea000b800000 */
[----:B0-----:R0:W2:Y:S02]  /*2970*/  SHFL.IDX PT, R38, R38, R61, R16 ;  /* 0x0000003d26267389 */ /* 0x0010a400000e0010 */
.L_x_4594:
[----:B--2---:R-:W-:Y:S01]  /*2980*/  IMAD R40, R36, R38, R40 ;  /* 0x0000002624287224 */ /* 0x004fe200078e0228 */
[----:B------:R-:W-:Y:S06]  /*2990*/  BRA `(.L_x_4524) ;  /* 0x0000000800187947 */ /* 0x000fec0003800000 */
.L_x_4493:
[----:B------:R-:W2:Y:S01]  /*29a0*/  LDC R44, c[0x0][0x3ac] ;  /* 0x0000eb00ff2c7b82 */ /* 0x000ea20000000800 */
[----:B01----:R-:W-:Y:S01]  /*29b0*/  IMAD R38, R21, R38, RZ ;  /* 0x0000002615267224 */ /* 0x003fe200078e02ff */
[C---:B--2---:R-:W-:Y:S02]  /*29c0*/  ISETP.GE.AND P3, PT, R44.reuse, 0x2, PT ;  /* 0x000000022c00780c */ /* 0x044fe40003f66270 */
[C---:B------:R-:W-:Y:S02]  /*29d0*/  ISETP.GT.AND P4, PT, R44.reuse, RZ, PT ;  /* 0x000000ff2c00720c */ /* 0x040fe40003f84270 */
[----:B------:R-:W-:Y:S02]  /*29e0*/  ISETP.GE.AND P2, PT, R44, 0x3, PT ;  /* 0x000000032c00780c */ /* 0x000fe40003f46270 */
[----:B------:R-:W-:Y:S02]  /*29f0*/  SEL R40, R38, RZ, P4 ;  /* 0x000000ff26287207 */ /* 0x000fe40002000000 */
[----:B------:R-:W-:-:S02]  /*2a00*/  ISETP.GE.AND P1, PT, R44, 0x4, PT ;  /* 0x000000042c00780c */ /* 0x000fc40003f26270 */
        /* <DEDUP_REMOVED lines=8> */
[----:B------:R-:W-:-:S06]  /*2a90*/  IMAD R38, R38, 0x4, R42 ;  /* 0x0000000426267824 */ /* 0x000fcc00078e022a */
[----:B------:R-:W3:Y:S02]  /*2aa0*/  LDS R38, [R38+0x4] ;  /* 0x0000040026267984 */ /* 0x000ee40000000800 */
[----:B---3--:R-:W-:-:S07]  /*2ab0*/  IMAD R40, R22, R38, R40 ;  /* 0x0000002616287224 */ /* 0x008fce00078e0228 */
.L_x_4526:
        /* <DEDUP_REMOVED lines=9> */
.L_x_4527:
[----:B------:R-:W-:Y:S01]  /*2b50*/  ISETP.GE.AND P2, PT, R44, 0x9, PT ;  /* 0x000000092c00780c */ /* 0x000fe20003f46270 */
[----:B------:R-:W-:-:S12]  /*2b60*/  @!P1 BRA `(.L_x_4528) ;  /* 0x00000000001c9947 */ /* 0x000fd80003800000 */
[----:B------:R-:W-:-:S05]  /*2b70*/  VIADD R38, R2, 0x3 ;  /* 0x0000000302267836 */ /* 0x000fca0000000000 */
[----:B------:R-:W-:-:S04]  /*2b80*/  ISETP.GE.AND P1, PT, R38, R15, PT ;  /* 0x0000000f2600720c */ /* 0x000fc80003f26270 */
[----:B------:R-:W-:-:S04]  /*2b90*/  SEL R38, R15, RZ, P1 ;  /* 0x000000ff0f267207 */ /* 0x000fc80000800000 */
[----:B------:R-:W-:-:S05]  /*2ba0*/  IADD3 R38, PT, PT, R2, -R38, RZ ;  /* 0x8000002602267210 */ /* 0x000fca0007ffe0ff */
[----:B------:R-:W-:-:S06]  /*2bb0*/  IMAD R38, R38, 0x4, R42 ;  /* 0x0000000426267824 */ /* 0x000fcc00078e022a */
[----:B------:R-:W0:Y:S02]  /*2bc0*/  LDS R38, [R38+0xc] ;  /* 0x00000c0026267984 */ /* 0x000e240000000800 */
[----:B0-----:R-:W-:-:S07]  /*2bd0*/  IMAD R40, R24, R38, R40 ;  /* 0x0000002618287224 */ /* 0x001fce00078e0228 */
.L_x_4528:
        /* <DEDUP_REMOVED lines=9> */
.L_x_4529:
        /* <DEDUP_REMOVED lines=9> */
.L_x_4530:
        /* <DEDUP_REMOVED lines=9> */
.L_x_4531:
        /* <DEDUP_REMOVED lines=9> */
.L_x_4532:
        /* <DEDUP_REMOVED lines=9> */
.L_x_4533:
        /* <DEDUP_REMOVED lines=9> */
.L_x_4534:
        /* <DEDUP_REMOVED lines=9> */
.L_x_4535:
        /* <DEDUP_REMOVED lines=8> */
.L_x_4536:
        /* <DEDUP_REMOVED lines=8> */
.L_x_4537:
        /* <DEDUP_REMOVED lines=8> */
.L_x_4538:
        /* <DEDUP_REMOVED lines=8> */
.L_x_4539:
[----:B------:R-:W-:-:S06]  /*31d0*/  @P1 IMAD R42, R6, 0x4, R42 ;  /* 0x00000004062a1824 */ /* 0x000fcc00078e022a */
[----:B------:R-:W0:Y:S02]  /*31e0*/  @P1 LDS R42, [R42+0x3c] ;  /* 0x00003c002a2a1984 */ /* 0x000e240000000800 */
[----:B0-----:R-:W-:-:S07]  /*31f0*/  @P1 IMAD R40, R36, R42, R40 ;  /* 0x0000002a24281224 */ /* 0x001fce00078e0228 */
.L_x_4524:
[----:B0-----:R-:W-:Y:S02]  /*3200*/  IMAD R38, R11, R5, R18 ;  /* 0x000000050b267224 */ /* 0x001fe400078e0212 */
[----:B------:R-:W-:-:S03]  /*3210*/  IMAD.IADD R5, R14, 0x1, R5 ;  /* 0x000000010e057824 */ /* 0x000fc600078e0205 */
[----:B------:R-:W-:Y:S02]  /*3220*/  LEA R38, R38, R4, 0x2 ;  /* 0x0000000426267211 */ /* 0x000fe400078e10ff */
[----:B------:R-:W-:-:S03]  /*3230*/  ISETP.GE.AND P0, PT, R5, UR9, PT ;  /* 0x0000000905007c0c */ /* 0x000fc6000bf06270 */
[----:B------:R-:W0:Y:S02]  /*3240*/  LDS R42, [R38] ;  /* 0x00000000262a7984 */ /* 0x000e240000000800 */
[----:B0-----:R-:W-:-:S05]  /*3250*/  IMAD.IADD R42, R42, 0x1, R40 ;  /* 0x000000012a2a7824 */ /* 0x001fca00078e0228 */
[----:B------:R0:W-:Y:S03]  /*3260*/  STS [R38], R42 ;  /* 0x0000002a26007388 */ /* 0x0001e60000000800 */
[----:B------:R-:W-:Y:S05]  /*3270*/  @!P0 BRA `(.L_x_4540) ;  /* 0xfffffff0002c8947 */ /* 0x000fea000383ffff */
.L_x_4477:
[----:B------:R-:W5:Y:S01]  /*3280*/  S2R R44, SR_TID.X ;  /* 0x00000000002c7919 */ /* 0x000f620000002100 */
[----:B------:R-:W-:Y:S05]  /*3290*/  WARPSYNC.ALL ;  /* 0x0000000000007948 */ /* 0x000fea0003800000 */
[----:B------:R-:W-:Y:S06]  /*32a0*/  BAR.SYNC.DEFER_BLOCKING 0x0 ;  /* 0x0000000000007b1d */ /* 0x000fec0000010000 */
[----:B------:R-:W-:Y:S01]  /*32b0*/  BSSY.RECONVERGENT B0, `(.L_x_4541) ;  /* 0x00000eb000007945 */ /* 0x000fe20003800200 */
[----:B-----5:R-:W-:-:S13]  /*32c0*/  ISETP.GT.U32.AND P0, PT, R44, 0x3f, PT ;  /* 0x0000003f2c00780c */ /* 0x020fda0003f04070 */
[----:B------:R-:W-:Y:S05]  /*32d0*/  @P0 BRA `(.L_x_4542) ;  /* 0x0000000c00a00947 */ /* 0x000fea0003800000 */
[----:B012-4-:R-:W3:Y:S01]  /*32e0*/  LDC R4, c[0x0][0x3ac] ;  /* 0x0000eb00ff047b82 */ /* 0x017ee20000000800 */
[----:B------:R-:W0:Y:S01]  /*32f0*/  LDCU UR4, c[0x0][0x384] ;  /* 0x00007080ff0477ac */ /* 0x000e220008000800 */
[----:B------:R-:W-:Y:S06]  /*3300*/  BSSY.RECONVERGENT B1, `(.L_x_4543) ;  /* 0x0000070000017945 */ /* 0x000fec0003800200 */
[----:B------:R-:W1:Y:S01]  /*3310*/  LDC R39, c[0x0][0x388] ;  /* 0x0000e200ff277b82 */ /* 0x000e620000000800 */
[----:B0-----:R-:W-:Y:S01]  /*3320*/  IMAD R38, R17, UR4, R20 ;  /* 0x0000000411267c24 */ /* 0x001fe2000f8e0214 */
[----:B---3--:R-:W-:-:S04]  /*3330*/  IABS R5, R4 ;  /* 0x0000000400057213 */ /* 0x008fc80000000000 */
[----:B------:R-:W0:Y:S01]  /*3340*/  I2F.RP R6, R5 ;  /* 0x0000000500067306 */ /* 0x000e220000209400 */
[----:B-1----:R-:W-:-:S07]  /*3350*/  IABS R8, R39 ;  /* 0x0000002700087213 */ /* 0x002fce0000000000 */
[----:B0-----:R-:W0:Y:S02]  /*3360*/  MUFU.RCP R6, R6 ;  /* 0x0000000600067308 */ /* 0x001e240000001000 */
[----:B0-----:R-:W-:Y:S02]  /*3370*/  VIADD R7, R6, 0xffffffe ;  /* 0x0ffffffe06077836 */ /* 0x001fe40000000000 */
[----:B------:R-:W-:-:S04]  /*3380*/  VIADD R6, R12, 0x1 ;  /* 0x000000010c067836 */ /* 0x000fc80000000000 */
[----:B------:R-:W0:Y:S01]  /*3390*/  F2I.FTZ.U32.TRUNC.NTZ R3, R7 ;  /* 0x0000000700037305 */ /* 0x000e22000021f000 */
[----:B------:R-:W-:Y:S02]  /*33a0*/  LOP3.LUT R6, R6, 0x3, RZ, 0xc0, !PT ;  /* 0x0000000306067812 */ /* 0x000fe400078ec0ff */
[----:B0-----:R-:W-:-:S05]  /*33b0*/  IADD3 R2, PT, PT, RZ, -R3, RZ ;  /* 0x80000003ff027210 */ /* 0x001fca0007ffe0ff */
        /* <DEDUP_REMOVED lines=16> */
[----:B------:R-:W-:Y:S02]  /*34c0*/  @!P2 IADD3 R37, PT, PT, -R37, RZ, RZ ;  /* 0x000000ff2525a210 */ /* 0x000fe40007ffe1ff */
[----:B------:R-:W-:-:S06]  /*34d0*/  @!P1 LOP3.LUT R37, RZ, R4, RZ, 0x33, !PT ;  /* 0x00000004ff259212 */ /* 0x000fcc00078e33ff */
[----:B------:R-:W-:Y:S05]  /*34e0*/  @!P0 BRA `(.L_x_4544) ;  /* 0x0000000400448947 */ /* 0x000fea0003800000 */
[-C--:B------:R-:W-:Y:S01]  /*34f0*/  IABS R7, R11.reuse ;  /* 0x0000000b00077213 */ /* 0x080fe20000000000 */
[----:B------:R-:W0:Y:S01]  /*3500*/  LDS R41, [R19] ;  /* 0x0000000013297984 */ /* 0x000e220000000800 */
[-C--:B------:R-:W-:Y:S02]  /*3510*/  IABS R5, R11.reuse ;  /* 0x0000000b00057213 */ /* 0x080fe40000000000 */
[----:B------:R-:W1:Y:S01]  /*3520*/  I2F.RP R4, R7 ;  /* 0x0000000700047306 */ /* 0x000e620000209400 */
[----:B------:R-:W-:-:S07]  /*3530*/  LOP3.LUT R9, RZ, R11, RZ, 0x33, !PT ;  /* 0x0000000bff097212 */ /* 0x000fce00078e33ff */
[----:B-1----:R-:W1:Y:S02]  /*3540*/  MUFU.RCP R4, R4 ;  /* 0x0000000400047308 */ /* 0x002e640000001000 */
[----:B-1----:R-:W-:Y:S01]  /*3550*/  VIADD R2, R4, 0xffffffe ;  /* 0x0ffffffe04027836 */ /* 0x002fe20000000000 */
[----:B------:R-:W-:-:S05]  /*3560*/  IABS R4, R44 ;  /* 0x0000002c00047213 */ /* 0x000fca0000000000 */
[----:B------:R1:W2:Y:S02]  /*3570*/  F2I.FTZ.U32.TRUNC.NTZ R3, R2 ;  /* 0x0000000200037305 */ /* 0x0002a4000021f000 */
[----:B-1----:R-:W-:Y:S02]  /*3580*/  HFMA2 R2, -RZ, RZ, 0, 0 ;  /* 0x00000000ff027431 */ /* 0x002fe400000001ff */
[----:B--2---:R-:W-:-:S04]  /*3590*/  IMAD.MOV R8, RZ, RZ, -R3 ;  /* 0x000000ffff087224 */ /* 0x004fc800078e0a03 */
[----:B------:R-:W-:Y:S02]  /*35a0*/  IMAD R39, R8, R7, RZ ;  /* 0x0000000708277224 */ /* 0x000fe400078e02ff */
[----:B------:R-:W-:Y:S02]  /*35b0*/  IMAD.MOV R8, RZ, RZ, -R5 ;  /* 0x000000ffff087224 */ /* 0x000fe400078e0a05 */
[----:B------:R-:W-:-:S06]  /*35c0*/  IMAD.HI.U32 R39, R3, R39, R2 ;  /* 0x0000002703277227 */ /* 0x000fcc00078e0002 */
        /* <DEDUP_REMOVED lines=17> */
[----:B------:R-:W-:Y:S01]  /*36e0*/  IMAD R5, R11, R5, R44 ;  /* 0x000000050b057224 */ /* 0x000fe200078e022c */
[----:B------:R-:W-:-:S03]  /*36f0*/  IADD3 R44, PT, PT, R44, R0, RZ ;  /* 0x000000002c2c7210 */ /* 0x000fc60007ffe0ff */
        /* <DEDUP_REMOVED lines=15> */
[----:B------:R-:W-:Y:S02]  /*37f0*/  @P1 IADD3 R5, PT, PT, R5, 0x1, RZ ;  /* 0x0000000105051810 */ /* 0x000fe40007ffe0ff */
[----:B------:R-:W-:-:S04]  /*3800*/  ISETP.NE.AND P1, PT, R6, 0x2, PT ;  /* 0x000000020600780c */ /* 0x000fc80003f25270 */
        /* <DEDUP_REMOVED lines=15> */
[----:B------:R-:W-:-:S04]  /*3900*/  LOP3.LUT R4, R44, R11, RZ, 0x3c, !PT ;  /* 0x0000000b2c047212 */ /* 0x000fc800078e3cff */
[----:B------:R-:W-:Y:S02]  /*3910*/  ISETP.GT.U32.AND P2, PT, R7, R8, PT ;  /* 0x000000080700720c */ /* 0x000fe40003f44070 */
[----:B------:R-:W-:-:S11]  /*3920*/  ISETP.GE.AND P3, PT, R4, RZ, PT ;  /* 0x000000ff0400720c */ /* 0x000fd60003f66270 */
[----:B------:R-:W-:Y:S02]  /*3930*/  @!P2 IMAD.IADD R8, R8, 0x1, -R7 ;  /* 0x000000010808a824 */ /* 0x000fe400078e0a07 */
[----:B------:R-:W-:-:S03]  /*3940*/  @!P2 VIADD R39, R39, 0x1 ;  /* 0x000000012727a836 */ /* 0x000fc60000000000 */
[----:B------:R-:W-:-:S13]  /*3950*/  ISETP.GE.U32.AND P1, PT, R8, R7, PT ;  /* 0x000000070800720c */ /* 0x000fda0003f26070 */
[----:B------:R-:W-:-:S05]  /*3960*/  @P1 IADD3 R39, PT, PT, R39, 0x1, RZ ;  /* 0x0000000127271810 */ /* 0x000fca0007ffe0ff */
        /* <DEDUP_REMOVED lines=9> */
.L_x_4544:
[----:B------:R-:W-:Y:S05]  /*3a00*/  BSYNC.RECONVERGENT B1 ;  /* 0x0000000000017941 */ /* 0x000fea0003800200 */
.L_x_4543:
        /* <DEDUP_REMOVED lines=13> */
.L_x_4545:
[-C--:B------:R-:W-:Y:S01]  /*3ae0*/  IABS R5, R11.reuse ;  /* 0x0000000b00057213 */ /* 0x080fe20000000000 */
[----:B------:R-:W0:Y:S01]  /*3af0*/  S2UR UR5, SR_CgaCtaId ;  /* 0x00000000000579c3 */ /* 0x000e220000008800 */
[----:B------:R-:W-:Y:S01]  /*3b00*/  IABS R6, R11 ;  /* 0x0000000b00067213 */ /* 0x000fe20000000000 */
[----:B------:R-:W-:Y:S01]  /*3b10*/  UMOV UR4, 0x400 ;  /* 0x0000040000047882 */ /* 0x000fe20000000000 */
[----:B------:R-:W1:Y:S01]  /*3b20*/  I2F.RP R4, R5 ;  /* 0x0000000500047306 */ /* 0x000e620000209400 */
[----:B------:R-:W-:Y:S01]  /*3b30*/  IABS R46, R44 ;  /* 0x0000002c002e7213 */ /* 0x000fe20000000000 */
[----:B------:R-:W-:Y:S01]  /*3b40*/  UIADD3 UR4, UPT, UPT, UR4, 0x580, URZ ;  /* 0x0000058004047890 */ /* 0x000fe2000fffe0ff */
[----:B------:R-:W-:Y:S02]  /*3b50*/  IMAD.MOV R43, RZ, RZ, -R6 ;  /* 0x000000ffff2b7224 */ /* 0x000fe400078e0a06 */
[----:B------:R-:W-:Y:S02]  /*3b60*/  IMAD.IADD R6, R0, 0x1, R44 ;  /* 0x0000000100067824 */ /* 0x000fe400078e022c */
[----:B------:R-:W-:-:S03]  /*3b70*/  IMAD.HI.U32 R8, R41, R46, RZ ;  /* 0x0000002e29087227 */ /* 0x000fc600078e00ff */
[----:B------:R-:W-:Y:S01]  /*3b80*/  IABS R48, R6 ;  /* 0x0000000600307213 */ /* 0x000fe20000000000 */
[----:B------:R-:W-:Y:S01]  /*3b90*/  IMAD R46, R8, R43, R46 ;  /* 0x0000002b082e7224 */ /* 0x000fe200078e022e */
[----:B-1----:R-:W1:Y:S04]  /*3ba0*/  MUFU.RCP R4, R4 ;  /* 0x0000000400047308 */ /* 0x002e680000001000 */
[----:B------:R-:W-:Y:S01]  /*3bb0*/  ISETP.GT.U32.AND P3, PT, R39, R46, PT ;  /* 0x0000002e2700720c */ /* 0x000fe20003f64070 */
[----:B0-----:R-:W-:-:S12]  /*3bc0*/  ULEA UR4, UR5, UR4, 0x18 ;  /* 0x0000000405047291 */ /* 0x001fd8000f8ec0ff */
[----:B------:R-:W-:Y:S02]  /*3bd0*/  @!P3 IMAD.IADD R46, R46, 0x1, -R5 ;  /* 0x000000012e2eb824 */ /* 0x000fe400078e0a05 */
[----:B------:R-:W-:Y:S01]  /*3be0*/  @!P3 VIADD R8, R8, 0x1 ;  /* 0x000000010808b836 */ /* 0x000fe20000000000 */
[----:B-1----:R-:W-:Y:S02]  /*3bf0*/  IADD3 R2, PT, PT, R4, 0xffffffe, RZ ;  /* 0x0ffffffe04027810 */ /* 0x002fe40007ffe0ff */
[----:B------:R-:W-:Y:S02]  /*3c00*/  IADD3 R4, PT, PT, R6, R0, RZ ;  /* 0x0000000006047210 */ /* 0x000fe40007ffe0ff */
[----:B------:R0:W1:Y:S01]  /*3c10*/  F2I.FTZ.U32.TRUNC.NTZ R3, R2 ;  /* 0x0000000200037305 */ /* 0x000062000021f000 */
[----:B------:R-:W-:Y:S02]  /*3c20*/  ISETP.GE.U32.AND P2, PT, R46, R39, PT ;  /* 0x000000272e00720c */ /* 0x000fe40003f46070 */
[----:B------:R-:W-:-:S02]  /*3c30*/  IABS R50, R4 ;  /* 0x0000000400327213 */ /* 0x000fc40000000000 */
[----:B------:R-:W-:Y:S01]  /*3c40*/  LOP3.LUT R46, R44, R11, RZ, 0x3c, !PT ;  /* 0x0000000b2c2e7212 */ /* 0x000fe200078e3cff */
[----:B0-----:R-:W-:-:S03]  /*3c50*/  IMAD.MOV.U32 R2, RZ, RZ, RZ ;  /* 0x000000ffff027224 */ /* 0x001fc600078e00ff */
[----:B------:R-:W-:-:S05]  /*3c60*/  ISETP.GE.AND P1, PT, R46, RZ, PT ;  /* 0x000000ff2e00720c */ /* 0x000fca0003f26270 */
[----:B------:R-:W-:Y:S02]  /*3c70*/  @P2 VIADD R8, R8, 0x1 ;  /* 0x0000000108082836 */ /* 0x000fe40000000000 */
[----:B-1----:R-:W-:-:S04]  /*3c80*/  IMAD.MOV R42, RZ, RZ, -R3 ;  /* 0x000000ffff2a7224 */ /* 0x002fc800078e0a03 */
[----:B------:R-:W-:Y:S02]  /*3c90*/  IMAD R7, R42, R5, RZ ;  /* 0x000000052a077224 */ /* 0x000fe400078e02ff */
[----:B------:R-:W-:Y:S01]  /*3ca0*/  IMAD.IADD R42, R4, 0x1, R0 ;  /* 0x00000001042a7824 */ /* 0x000fe200078e0200 */
[----:B------:R-:W-:Y:S01]  /*3cb0*/  @!P1 IADD3 R8, PT, PT, -R8, RZ, RZ ;  /* 0x000000ff08089210 */ /* 0x000fe20007ffe1ff */
[----:B------:R-:W-:-:S03]  /*3cc0*/  IMAD.HI.U32 R45, R3, R7, R2 ;  /* 0x00000007032d7227 */ /* 0x000fc600078e0002 */
[----:B------:R-:W-:-:S03]  /*3cd0*/  IABS R9, R42 ;  /* 0x0000002a00097213 */ /* 0x000fc60000000000 */
[----:B------:R-:W-:-:S04]  /*3ce0*/  IMAD.HI.U32 R3, R45, R50, RZ ;  /* 0x000000322d037227 */ /* 0x000fc800078e00ff */
[----:B------:R-:W-:Y:S02]  /*3cf0*/  IMAD R50, R3, R43, R50 ;  /* 0x0000002b03327224 */ /* 0x000fe400078e0232 */
[----:B------:R-:W-:-:S03]  /*3d00*/  IMAD.HI.U32 R7, R45, R48, RZ ;  /* 0x000000302d077227 */ /* 0x000fc600078e00ff */
[----:B------:R-:W-:Y:S01]  /*3d10*/  ISETP.GT.U32.AND P5, PT, R5, R50, PT ;  /* 0x000000320500720c */ /* 0x000fe20003fa4070 */
[----:B------:R-:W-:Y:S02]  /*3d20*/  IMAD R48, R7, R43, R48 ;  /* 0x0000002b07307224 */ /* 0x000fe400078e0230 */
[----:B------:R-:W-:Y:S01]  /*3d30*/  IMAD.HI.U32 R2, R45, R9, RZ ;  /* 0x000000092d027227 */ /* 0x000fe200078e00ff */
[----:B------:R-:W-:Y:S02]  /*3d40*/  LEA R45, R44, UR4, 0x2 ;  /* 0x000000042c2d7c11 */ /* 0x000fe4000f8e10ff */
[----:B------:R-:W-:Y:S01]  /*3d50*/  ISETP.GT.U32.AND P6, PT, R5, R48, PT ;  /* 0x000000300500720c */ /* 0x000fe20003fc4070 */
[----:B------:R-:W-:Y:S01]  /*3d60*/  IMAD R46, R2, R43, R9 ;  /* 0x0000002b022e7224 */ /* 0x000fe200078e0209 */
[-C--:B------:R-:W-:Y:S02]  /*3d70*/  LOP3.LUT R43, R4, R11.reuse, RZ, 0x3c, !PT ;  /* 0x0000000b042b7212 */ /* 0x080fe400078e3cff */
[----:B------:R-:W-:-:S02]  /*3d80*/  LOP3.LUT R9, R6, R11, RZ, 0x3c, !PT ;  /* 0x0000000b06097212 */ /* 0x000fc400078e3cff */
[----:B------:R-:W-:Y:S01]  /*3d90*/  ISETP.GT.U32.AND P2, PT, R5, R46, PT ;  /* 0x0000002e0500720c */ /* 0x000fe20003f44070 */
[----:B------:R-:W-:Y:S01]  /*3da0*/  @!P5 IMAD.IADD R50, R50, 0x1, -R5 ;  /* 0x000000013232d824 */ /* 0x000fe200078e0a05 */
[----:B------:R-:W-:Y:S01]  /*3db0*/  ISETP.GE.AND P1, PT, R9, RZ, PT ;  /* 0x000000ff0900720c */ /* 0x000fe20003f26270 */
[----:B------:R-:W-:Y:S01]  /*3dc0*/  @!P5 VIADD R3, R3, 0x1 ;  /* 0x000000010303d836 */ /* 0x000fe20000000000 */
[----:B------:R-:W-:Y:S02]  /*3dd0*/  LOP3.LUT R9, R42, R11, RZ, 0x3c, !PT ;  /* 0x0000000b2a097212 */ /* 0x000fe400078e3cff */
[-C--:B------:R-:W-:Y:S01]  /*3de0*/  ISETP.GE.U32.AND P3, PT, R50, R5.reuse, PT ;  /* 0x000000053200720c */ /* 0x080fe20003f66070 */
[----:B------:R-:W-:Y:S01]  /*3df0*/  @!P6 VIADD R7, R7, 0x1 ;  /* 0x000000010707e836 */ /* 0x000fe20000000000 */
[-C--:B------:R-:W-:Y:S02]  /*3e00*/  @!P6 IADD3 R48, PT, PT, R48, -R5.reuse, RZ ;  /* 0x800000053030e210 */ /* 0x080fe40007ffe0ff */
[----:B------:R-:W-:Y:S01]  /*3e10*/  ISETP.GE.AND P6, PT, R43, RZ, PT ;  /* 0x000000ff2b00720c */ /* 0x000fe20003fc6270 */
[----:B------:R-:W-:Y:S01]  /*3e20*/  IMAD R43, R0, 0x4, R45 ;  /* 0x00000004002b7824 */ /* 0x000fe200078e022d */
[----:B------:R-:W-:Y:S01]  /*3e30*/  ISETP.GE.U32.AND P4, PT, R48, R5, PT ;  /* 0x000000053000720c */ /* 0x000fe20003f86070 */
[----:B------:R-:W-:Y:S01]  /*3e40*/  @!P2 IMAD.IADD R46, R46, 0x1, -R5 ;  /* 0x000000012e2ea824 */ /* 0x000fe200078e0a05 */
[----:B------:R-:W0:Y:S01]  /*3e50*/  LDS R45, [R45] ;  /* 0x000000002d2d7984 */ /* 0x000e220000000800 */
[----:B------:R-:W-:-:S02]  /*3e60*/  IMAD R47, R0, 0x4, R43 ;  /* 0x00000004002f7824 */ /* 0x000fc400078e022b */
[----:B------:R-:W-:Y:S01]  /*3e70*/  @!P2 VIADD R2, R2, 0x1 ;  /* 0x000000010202a836 */ /* 0x000fe20000000000 */
[----:B------:R-:W-:Y:S01]  /*3e80*/  ISETP.GE.U32.AND P5, PT, R46, R5, PT ;  /* 0x000000052e00720c */ /* 0x000fe20003fa6070 */
[----:B------:R-:W-:Y:S01]  /*3e90*/  @P3 VIADD R3, R3, 0x1 ;  /* 0x0000000103033836 */ /* 0x000fe20000000000 */
[----:B------:R-:W-:Y:S01]  /*3ea0*/  ISETP.NE.AND P3, PT, R11, RZ, PT ;  /* 0x000000ff0b00720c */ /* 0x000fe20003f65270 */
[----:B------:R-:W1:Y:S01]  /*3eb0*/  LDS R43, [R43] ;  /* 0x000000002b2b7984 */ /* 0x000e620000000800 */
[----:B------:R-:W-:Y:S02]  /*3ec0*/  LOP3.LUT R46, RZ, R11, RZ, 0x33, !PT ;  /* 0x0000000bff2e7212 */ /* 0x000fe400078e33ff */
[----:B------:R-:W-:Y:S02]  /*3ed0*/  LEA R49, R0, R47, 0x2 ;  /* 0x0000002f00317211 */ /* 0x000fe400078e10ff */
[----:B------:R-:W-:Y:S01]  /*3ee0*/  SEL R8, R46, R8, !P3 ;  /* 0x000000082e087207 */ /* 0x000fe20005800000 */
[----:B------:R-:W2:Y:S01]  /*3ef0*/  LDS R47, [R47] ;  /* 0x000000002f2f7984 */ /* 0x000ea20000000800 */
[----:B------:R-:W-:-:S02]  /*3f00*/  @P4 IADD3 R7, PT, PT, R7, 0x1, RZ ;  /* 0x0000000107074810 */ /* 0x000fc40007ffe0ff */
[----:B------:R-:W-:Y:S01]  /*3f10*/  ISETP.GE.AND P4, PT, R9, RZ, PT ;  /* 0x000000ff0900720c */ /* 0x000fe20003f86270 */
[----:B------:R-:W3:Y:S01]  /*3f20*/  LDS R49, [R49] ;  /* 0x0000000031317984 */ /* 0x000ee20000000800 */
[----:B------:R-:W-:Y:S01]  /*3f30*/  IMAD.MOV R5, RZ, RZ, -R8 ;  /* 0x000000ffff057224 */ /* 0x000fe200078e0a08 */
[----:B------:R-:W-:Y:S01]  /*3f40*/  @!P6 IADD3 R3, PT, PT, -R3, RZ, RZ ;  /* 0x000000ff0303e210 */ /* 0x000fe20007ffe1ff */
[----:B------:R-:W-:Y:S02]  /*3f50*/  @P5 VIADD R2, R2, 0x1 ;  /* 0x0000000102025836 */ /* 0x000fe40000000000 */
[----:B------:R-:W-:Y:S01]  /*3f60*/  IMAD R44, R11, R5, R44 ;  /* 0x000000050b2c7224 */ /* 0x000fe200078e022c */
[----:B------:R-:W-:Y:S01]  /*3f70*/  SEL R5, R46, R3, !P3 ;  /* 0x000000032e057207 */ /* 0x000fe20005800000 */
[----:B------:R-:W-:Y:S02]  /*3f80*/  IMAD R3, R37, R8, R38 ;  /* 0x0000000825037224 */ /* 0x000fe400078e0226 */
[----:B------:R-:W4:Y:S01]  /*3f90*/  LDC.64 R8, c[0x0][0x3a0] ;  /* 0x0000e800ff087b82 */ /* 0x000f220000000a00 */
[----:B------:R-:W-:-:S02]  /*3fa0*/  @!P1 IMAD.MOV R7, RZ, RZ, -R7 ;  /* 0x000000ffff079224 */ /* 0x000fc400078e0a07 */
[----:B------:R-:W-:Y:S02]  /*3fb0*/  @!P4 IMAD.MOV R2, RZ, RZ, -R2 ;  /* 0x000000ffff02c224 */ /* 0x000fe400078e0a02 */
[----:B------:R-:W-:Y:S01]  /*3fc0*/  IMAD.IADD R3, R3, 0x1, R44 ;  /* 0x0000000103037824 */ /* 0x000fe200078e022c */
[----:B------:R-:W-:Y:S01]  /*3fd0*/  SEL R7, R46, R7, !P3 ;  /* 0x000000072e077207 */ /* 0x000fe20005800000 */
[----:B------:R-:W-:Y:S01]  /*3fe0*/  IMAD.MOV R51, RZ, RZ, -R5 ;  /* 0x000000ffff337224 */ /* 0x000fe200078e0a05 */
[----:B------:R-:W-:Y:S01]  /*3ff0*/  SEL R44, R40, R2, !P0 ;  /* 0x00000002282c7207 */ /* 0x000fe20004000000 */
[----:B------:R-:W-:Y:S01]  /*4000*/  IMAD R2, R37, R5, R38 ;  /* 0x0000000525027224 */ /* 0x000fe200078e0226 */
[----:B------:R-:W-:Y:S01]  /*4010*/  IADD3 R46, PT, PT, -R7, RZ, RZ ;  /* 0x000000ff072e7210 */ /* 0x000fe20007ffe1ff */
[----:B------:R-:W-:Y:S02]  /*4020*/  IMAD R51, R11, R51, R4 ;  /* 0x000000330b337224 */ /* 0x000fe400078e0204 */
[----:B------:R-:W-:-:S02]  /*4030*/  IMAD.MOV R53, RZ, RZ, -R44 ;  /* 0x000000ffff357224 */ /* 0x000fc400078e0a2c */
[----:B------:R-:W-:Y:S02]  /*4040*/  IMAD R6, R11, R46, R6 ;  /* 0x0000002e0b067224 */ /* 0x000fe400078e0206 */
[C-C-:B------:R-:W-:Y:S02]  /*4050*/  IMAD R7, R37.reuse, R7, R38.reuse ;  /* 0x0000000725077224 */ /* 0x140fe400078e0226 */
[----:B------:R-:W-:Y:S02]  /*4060*/  IMAD R44, R37, R44, R38 ;  /* 0x0000002c252c7224 */ /* 0x000fe400078e0226 */
[----:B------:R-:W-:Y:S02]  /*4070*/  IMAD R53, R11, R53, R42 ;  /* 0x000000350b357224 */ /* 0x000fe400078e022a */
[----:B------:R-:W-:Y:S01]  /*4080*/  IMAD.IADD R5, R7, 0x1, R6 ;  /* 0x0000000107057824 */ /* 0x000fe200078e0206 */
[----:B------:R-:W-:Y:S01]  /*4090*/  IADD3 R7, PT, PT, R2, R51, RZ ;  /* 0x0000003302077210 */ /* 0x000fe20007ffe0ff */
[----:B------:R-:W-:-:S02]  /*40a0*/  IMAD.IADD R53, R44, 0x1, R53 ;  /* 0x000000012c357824 */ /* 0x000fc400078e0235 */
        /* <DEDUP_REMOVED lines=10> */
[----:B0-----:R-:W-:Y:S05]  /*4150*/  @!P1 BRA `(.L_x_4545) ;  /* 0xfffffff800609947 */ /* 0x001fea000383ffff */
.L_x_4542:
[----:B------:R-:W-:Y:S05]  /*4160*/  BSYNC.RECONVERGENT B0 ;  /* 0x0000000000007941 */ /* 0x000fea0003800200 */
.L_x_4541:
[C---:B------:R-:W-:Y:S01]  /*4170*/  IMAD.IADD R17, R10.reuse, 0x1, R17 ;  /* 0x000000010a117824 */ /* 0x040fe200078e0211 */
[----:B-1234-:R-:W-:-:S04]  /*4180*/  SHF.L.U32 R2, R10, 0x4, RZ ;  /* 0x000000040a027819 */ /* 0x01efc800000006ff */
[----:B------:R-:W-:-:S13]  /*4190*/  ISETP.GE.U32.AND P0, PT, R17, R2, PT ;  /* 0x000000021100720c */ /* 0x000fda0003f06070 */
[----:B------:R-:W-:Y:S05]  /*41a0*/  @!P0 BRA `(.L_x_4546) ;  /* 0xffffffc400fc8947 */ /* 0x000fea000383ffff */
[----:B------:R-:W-:Y:S05]  /*41b0*/  EXIT ;  /* 0x000000000000794d */ /* 0x000fea0003800000 */
.L_x_4495:
[----:B------:R-:W-:Y:S01]  /*41c0*/  BSSY B0, `(.L_x_4547) ;  /* 0x0000006000007945 */ /* 0x000fe20003800000 */
[----:B------:R-:W-:Y:S02]  /*41d0*/  IMAD.MOV.U32 R46, RZ, RZ, R8 ;  /* 0x000000ffff2e7224 */ /* 0x000fe400078e0008 */
[----:B------:R-:W-:-:S07]  /*41e0*/  IMAD.MOV.U32 R42, RZ, RZ, -0x1 ;  /* 0xffffffffff2a7424 */ /* 0x000fce00078e00ff */
[----:B01-3--:R-:W-:Y:S05]  /*41f0*/  WARPSYNC.COLLECTIVE R42, `(.L_x_4548) ;  /* 0x000000002a087348 */ /* 0x00bfea0003c00000 */
[----:B0-----:R0:W2:Y:S02]  /*4200*/  SHFL.IDX P0, R42, R38, R46, R16 ;  /* 0x0000002e262a7389 */ /* 0x0010a40000000010 */
[----:B0123--:R-:W-:Y:S05]  /*4210*/  ENDCOLLECTIVE ;  /* 0x000000000000791b */ /* 0x00ffea0003800000 */
.L_x_4548:
[----:B------:R-:W-:Y:S05]  /*4220*/  BSYNC B0 ;  /* 0x0000000000007941 */ /* 0x000fea0003800000 */
.L_x_4547:
[----:B------:R-:W-:Y:S01]  /*4230*/  IMAD.MOV.U32 R40, RZ, RZ, R42 ;  /* 0x000000ffff287224 */ /* 0x000fe200078e002a */
[----:B------:R-:W-:Y:S06]  /*4240*/  BRA `(.L_x_4549) ;  /* 0xffffffe000647947 */ /* 0x000fec000383ffff */
.L_x_4497:
[----:B------:R-:W-:Y:S01]  /*4250*/  BSSY B0, `(.L_x_4550) ;  /* 0x0000006000007945 */ /* 0x000fe20003800000 */
[----:B------:R-:W-:Y:S01]  /*4260*/  MOV R46, R7 ;  /* 0x00000007002e7202 */ /* 0x000fe20000000f00 */
[----:B------:R-:W-:-:S07]  /*4270*/  IMAD.MOV.U32 R42, RZ, RZ, -0x1 ;  /* 0xffffffffff2a7424 */ /* 0x000fce00078e00ff */
[----:B01-3--:R-:W-:Y:S05]  /*4280*/  WARPSYNC.COLLECTIVE R42, `(.L_x_4551) ;  /* 0x000000002a087348 */ /* 0x00bfea0003c00000 */
[----:B0-----:R0:W2:Y:S02]  /*4290*/  SHFL.IDX P0, R42, R38, R46, R16 ;  /* 0x0000002e262a7389 */ /* 0x0010a40000000010 */
[----:B0123--:R-:W-:Y:S05]  /*42a0*/  ENDCOLLECTIVE ;  /* 0x000000000000791b */ /* 0x00ffea0003800000 */
.L_x_4551:
[----:B------:R-:W-:Y:S05]  /*42b0*/  BSYNC B0 ;  /* 0x0000000000007941 */ /* 0x000fea0003800000 */
.L_x_4550:
[----:B------:R-:W-:Y:S05]  /*42c0*/  BRA `(.L_x_4552) ;  /* 0xffffffe0005c7947 */ /* 0x000fea000383ffff */
.L_x_4499:
[----:B------:R-:W-:Y:S01]  /*42d0*/  BSSY B0, `(.L_x_4553) ;  /* 0x0000006000007945 */ /* 0x000fe20003800000 */
[----:B------:R-:W-:Y:S02]  /*42e0*/  IMAD.MOV.U32 R46, RZ, RZ, R9 ;  /* 0x000000ffff2e7224 */ /* 0x000fe400078e0009 */
[----:B------:R-:W-:-:S07]  /*42f0*/  IMAD.MOV.U32 R42, RZ, RZ, -0x1 ;  /* 0xffffffffff2a7424 */ /* 0x000fce00078e00ff */
[----:B01-3--:R-:W-:Y:S05]  /*4300*/  WARPSYNC.COLLECTIVE R42, `(.L_x_4554) ;  /* 0x000000002a087348 */ /* 0x00bfea0003c00000 */
[----:B0-----:R0:W2:Y:S02]  /*4310*/  SHFL.IDX P0, R42, R38, R46, R16 ;  /* 0x0000002e262a7389 */ /* 0x0010a40000000010 */
[----:B0123--:R-:W-:Y:S05]  /*4320*/  ENDCOLLECTIVE ;  /* 0x000000000000791b */ /* 0x00ffea0003800000 */
.L_x_4554:
[----:B------:R-:W-:Y:S05]  /*4330*/  BSYNC B0 ;  /* 0x0000000000007941 */ /* 0x000fea0003800000 */
.L_x_4553:
[----:B------:R-:W-:Y:S05]  /*4340*/  BRA `(.L_x_4555) ;  /* 0xffffffe000547947 */ /* 0x000fea000383ffff */
.L_x_4501:
[----:B------:R-:W-:Y:S01]  /*4350*/  BSSY B0, `(.L_x_4556) ;  /* 0x0000006000007945 */ /* 0x000fe20003800000 */
[----:B------:R-:W-:Y:S01]  /*4360*/  MOV R46, R37 ;  /* 0x00000025002e7202 */ /* 0x000fe20000000f00 */
[----:B------:R-:W-:-:S07]  /*4370*/  IMAD.MOV.U32 R42, RZ, RZ, -0x1 ;  /* 0xffffffffff2a7424 */ /* 0x000fce00078e00ff */
[----:B01-3--:R-:W-:Y:S05]  /*4380*/  WARPSYNC.COLLECTIVE R42, `(.L_x_4557) ;  /* 0x000000002a087348 */ /* 0x00bfea0003c00000 */
[----:B0-----:R0:W2:Y:S02]  /*4390*/  SHFL.IDX P0, R42, R38, R46, R16 ;  /* 0x0000002e262a7389 */ /* 0x0010a40000000010 */
[----:B0123--:R-:W-:Y:S05]  /*43a0*/  ENDCOLLECTIVE ;  /* 0x000000000000791b */ /* 0x00ffea0003800000 */
.L_x_4557:
[----:B------:R-:W-:Y:S05]  /*43b0*/  BSYNC B0 ;  /* 0x0000000000007941 */ /* 0x000fea0003800000 */
.L_x_4556:
[----:B------:R-:W-:Y:S05]  /*43c0*/  BRA `(.L_x_4558) ;  /* 0xffffffe0004c7947 */ /* 0x000fea000383ffff */
.L_x_4503:
[----:B------:R-:W-:Y:S01]  /*43d0*/  BSSY B0, `(.L_x_4559) ;  /* 0x0000006000007945 */ /* 0x000fe20003800000 */
[----:B------:R-:W-:Y:S02]  /*43e0*/  IMAD.MOV.U32 R46, RZ, RZ, R39 ;  /* 0x000000ffff2e7224 */ /* 0x000fe400078e0027 */
[----:B------:R-:W-:-:S07]  /*43f0*/  IMAD.MOV.U32 R42, RZ, RZ, -0x1 ;  /* 0xffffffffff2a7424 */ /* 0x000fce00078e00ff */
[----:B01-3--:R-:W-:Y:S05]  /*4400*/  WARPSYNC.COLLECTIVE R42, `(.L_x_4560) ;  /* 0x000000002a087348 */ /* 0x00bfea0003c00000 */
[----:B0-----:R0:W2:Y:S02]  /*4410*/  SHFL.IDX P0, R42, R38, R46, R16 ;  /* 0x0000002e262a7389 */ /* 0x0010a40000000010 */
[----:B0123--:R-:W-:Y:S05]  /*4420*/  ENDCOLLECTIVE ;  /* 0x000000000000791b */ /* 0x00ffea0003800000 */
.L_x_4560:
[----:B------:R-:W-:Y:S05]  /*4430*/  BSYNC B0 ;  /* 0x0000000000007941 */ /* 0x000fea0003800000 */
.L_x_4559:
[----:B------:R-:W-:Y:S05]  /*4440*/  BRA `(.L_x_4561) ;  /* 0xffffffe000447947 */ /* 0x000fea000383ffff */
.L_x_4505:
[----:B------:R-:W-:Y:S01]  /*4450*/  BSSY B0, `(.L_x_4562) ;  /* 0x0000006000007945 */ /* 0x000fe20003800000 */
[----:B------:R-:W-:Y:S01]  /*4460*/  MOV R46, R41 ;  /* 0x00000029002e7202 */ /* 0x000fe20000000f00 */
[----:B------:R-:W-:-:S07]  /*4470*/  IMAD.MOV.U32 R42, RZ, RZ, -0x1 ;  /* 0xffffffffff2a7424 */ /* 0x000fce00078e00ff */
[----:B01-3--:R-:W-:Y:S05]  /*4480*/  WARPSYNC.COLLECTIVE R42, `(.L_x_4563) ;  /* 0x000000002a087348 */ /* 0x00bfea0003c00000 */
[----:B0-----:R0:W2:Y:S02]  /*4490*/  SHFL.IDX P0, R42, R38, R46, R16 ;  /* 0x0000002e262a7389 */ /* 0x0010a40000000010 */
[----:B0123--:R-:W-:Y:S05]  /*44a0*/  ENDCOLLECTIVE ;  /* 0x000000000000791b */ /* 0x00ffea0003800000 */
.L_x_4563:
[----:B------:R-:W-:Y:S05]  /*44b0*/  BSYNC B0 ;  /* 0x0000000000007941 */ /* 0x000fea0003800000 */
.L_x_4562:
[----:B------:R-:W-:Y:S05]  /*44c0*/  BRA `(.L_x_4564) ;  /* 0xffffffe0003c7947 */ /* 0x000fea000383ffff */
.L_x_4507:
[----:B------:R-:W-:Y:S01]  /*44d0*/  BSSY B0, `(.L_x_4565) ;  /* 0x0000006000007945 */ /* 0x000fe20003800000 */
[----:B------:R-:W-:Y:S02]  /*44e0*/  IMAD.MOV.U32 R46, RZ, RZ, R43 ;  /* 0x000000ffff2e7224 */ /* 0x000fe400078e002b */
[----:B------:R-:W-:-:S07]  /*44f0*/  IMAD.MOV.U32 R42, RZ, RZ, -0x1 ;  /* 0xffffffffff2a7424 */ /* 0x000fce00078e00ff */
[----:B01-3--:R-:W-:Y:S05]  /*4500*/  WARPSYNC.COLLECTIVE R42, `(.L_x_4566) ;  /* 0x000000002a087348 */ /* 0x00bfea0003c00000 */
[----:B0-----:R0:W2:Y:S02]  /*4510*/  SHFL.IDX P0, R42, R38, R46, R16 ;  /* 0x0000002e262a7389 */ /* 0x0010a40000000010 */
[----:B0123--:R-:W-:Y:S05]  /*4520*/  ENDCOLLECTIVE ;  /* 0x000000000000791b */ /* 0x00ffea0003800000 */
.L_x_4566:
[----:B------:R-:W-:Y:S05]  /*4530*/  BSYNC B0 ;  /* 0x0000000000007941 */ /* 0x000fea0003800000 */
.L_x_4565:
[----:B------:R-:W-:Y:S05]  /*4540*/  BRA `(.L_x_4567) ;  /* 0xffffffe000347947 */ /* 0x000fea000383ffff */
.L_x_4509:
[----:B------:R-:W-:Y:S01]  /*4550*/  BSSY B0, `(.L_x_4568) ;  /* 0x0000006000007945 */ /* 0x000fe20003800000 */
[----:B------:R-:W-:Y:S01]  /*4560*/  MOV R46, R45 ;  /* 0x0000002d002e7202 */ /* 0x000fe20000000f00 */
[----:B------:R-:W-:-:S07]  /*4570*/  IMAD.MOV.U32 R42, RZ, RZ, -0x1 ;  /* 0xffffffffff2a7424 */ /* 0x000fce00078e00ff */
[----:B01-3--:R-:W-:Y:S05]  /*4580*/  WARPSYNC.COLLECTIVE R42, `(.L_x_4569) ;  /* 0x000000002a087348 */ /* 0x00bfea0003c00000 */
[----:B0-----:R0:W2:Y:S02]  /*4590*/  SHFL.IDX P0, R42, R38, R46, R16 ;  /* 0x0000002e262a7389 */ /* 0x0010a40000000010 */
[----:B0123--:R-:W-:Y:S05]  /*45a0*/  ENDCOLLECTIVE ;  /* 0x000000000000791b */ /* 0x00ffea0003800000 */
.L_x_4569:
[----:B------:R-:W-:Y:S05]  /*45b0*/  BSYNC B0 ;  /* 0x0000000000007941 */ /* 0x000fea0003800000 */
.L_x_4568:
[----:B------:R-:W-:Y:S05]  /*45c0*/  BRA `(.L_x_4570) ;  /* 0xffffffe0002c7947 */ /* 0x000fea000383ffff */
.L_x_4511:
[----:B------:R-:W-:Y:S01]  /*45d0*/  BSSY B0, `(.L_x_4571) ;  /* 0x0000006000007945 */ /* 0x000fe20003800000 */
[----:B------:R-:W-:Y:S02]  /*45e0*/  IMAD.MOV.U32 R46, RZ, RZ, R47 ;  /* 0x000000ffff2e7224 */ /* 0x000fe400078e002f */
[----:B------:R-:W-:-:S07]  /*45f0*/  IMAD.MOV.U32 R42, RZ, RZ, -0x1 ;  /* 0xffffffffff2a7424 */ /* 0x000fce00078e00ff */
[----:B01-3--:R-:W-:Y:S05]  /*4600*/  WARPSYNC.COLLECTIVE R42, `(.L_x_4572) ;  /* 0x000000002a087348 */ /* 0x00bfea0003c00000 */
[----:B0-----:R0:W2:Y:S02]  /*4610*/  SHFL.IDX P0, R42, R38, R46, R16 ;  /* 0x0000002e262a7389 */ /* 0x0010a40000000010 */
[----:B0123--:R-:W-:Y:S05]  /*4620*/  ENDCOLLECTIVE ;  /* 0x000000000000791b */ /* 0x00ffea0003800000 */
.L_x_4572:
[----:B------:R-:W-:Y:S05]  /*4630*/  BSYNC B0 ;  /* 0x0000000000007941 */ /* 0x000fea0003800000 */
.L_x_4571:
[----:B------:R-:W-:Y:S05]  /*4640*/  BRA `(.L_x_4573) ;  /* 0xffffffe000247947 */ /* 0x000fea000383ffff */
.L_x_4513:
[----:B------:R-:W-:Y:S01]  /*4650*/  BSSY B0, `(.L_x_4574) ;  /* 0x0000006000007945 */ /* 0x000fe20003800000 */
[----:B------:R-:W-:Y:S01]  /*4660*/  MOV R46, R49 ;  /* 0x00000031002e7202 */ /* 0x000fe20000000f00 */
[----:B------:R-:W-:-:S07]  /*4670*/  IMAD.MOV.U32 R42, RZ, RZ, -0x1 ;  /* 0xffffffffff2a7424 */ /* 0x000fce00078e00ff */
[----:B01-3--:R-:W-:Y:S05]  /*4680*/  WARPSYNC.COLLECTIVE R42, `(.L_x_4575) ;  /* 0x000000002a087348 */ /* 0x00bfea0003c00000 */
[----:B0-----:R0:W2:Y:S02]  /*4690*/  SHFL.IDX P0, R42, R38, R46, R16 ;  /* 0x0000002e262a7389 */ /* 0x0010a40000000010 */
[----:B0123--:R-:W-:Y:S05]  /*46a0*/  ENDCOLLECTIVE ;  /* 0x000000000000791b */ /* 0x00ffea0003800000 */
.L_x_4575:
[----:B------:R-:W-:Y:S05]  /*46b0*/  BSYNC B0 ;  /* 0x0000000000007941 */ /* 0x000fea0003800000 */
.L_x_4574:
[----:B------:R-:W-:Y:S05]  /*46c0*/  BRA `(.L_x_4576) ;  /* 0xffffffe0001c7947 */ /* 0x000fea000383ffff */
.L_x_4515:
[----:B------:R-:W-:Y:S01]  /*46d0*/  BSSY B0, `(.L_x_4577) ;  /* 0x0000006000007945 */ /* 0x000fe20003800000 */
[----:B------:R-:W-:Y:S02]  /*46e0*/  IMAD.MOV.U32 R46, RZ, RZ, R51 ;  /* 0x000000ffff2e7224 */ /* 0x000fe400078e0033 */
[----:B------:R-:W-:-:S07]  /*46f0*/  IMAD.MOV.U32 R42, RZ, RZ, -0x1 ;  /* 0xffffffffff2a7424 */ /* 0x000fce00078e00ff */
[----:B01-3--:R-:W-:Y:S05]  /*4700*/  WARPSYNC.COLLECTIVE R42, `(.L_x_4578) ;  /* 0x000000002a087348 */ /* 0x00bfea0003c00000 */
[----:B0-----:R0:W2:Y:S02]  /*4710*/  SHFL.IDX P0, R42, R38, R46, R16 ;  /* 0x0000002e262a7389 */ /* 0x0010a40000000010 */
[----:B0123--:R-:W-:Y:S05]  /*4720*/  ENDCOLLECTIVE ;  /* 0x000000000000791b */ /* 0x00ffea0003800000 */
.L_x_4578:
[----:B------:R-:W-:Y:S05]  /*4730*/  BSYNC B0 ;  /* 0x0000000000007941 */ /* 0x000fea0003800000 */
.L_x_4577:
[----:B------:R-:W-:Y:S05]  /*4740*/  BRA `(.L_x_4579) ;  /* 0xffffffe000147947 */ /* 0x000fea000383ffff */
.L_x_4517:
[----:B------:R-:W-:Y:S01]  /*4750*/  BSSY B0, `(.L_x_4580) ;  /* 0x0000006000007945 */ /* 0x000fe20003800000 */
[----:B------:R-:W-:Y:S01]  /*4760*/  MOV R46, R53 ;  /* 0x00000035002e7202 */ /* 0x000fe20000000f00 */
[----:B------:R-:W-:-:S07]  /*4770*/  IMAD.MOV.U32 R42, RZ, RZ, -0x1 ;  /* 0xffffffffff2a7424 */ /* 0x000fce00078e00ff */
[----:B01-3--:R-:W-:Y:S05]  /*4780*/  WARPSYNC.COLLECTIVE R42, `(.L_x_4581) ;  /* 0x000000002a087348 */ /* 0x00bfea0003c00000 */
[----:B0-----:R0:W2:Y:S02]  /*4790*/  SHFL.IDX P0, R42, R38, R46, R16 ;  /* 0x0000002e262a7389 */ /* 0x0010a40000000010 */
[----:B0123--:R-:W-:Y:S05]  /*47a0*/  ENDCOLLECTIVE ;  /* 0x000000000000791b */ /* 0x00ffea0003800000 */
.L_x_4581:
[----:B------:R-:W-:Y:S05]  /*47b0*/  BSYNC B0 ;  /* 0x0000000000007941 */ /* 0x000fea0003800000 */
.L_x_4580:
[----:B------:R-:W-:Y:S05]  /*47c0*/  BRA `(.L_x_4582) ;  /* 0xffffffe0000c7947 */ /* 0x000fea000383ffff */
.L_x_4519:
[----:B------:R-:W-:Y:S01]  /*47d0*/  BSSY B0, `(.L_x_4583) ;  /* 0x0000006000007945 */ /* 0x000fe20003800000 */
[----:B------:R-:W-:Y:S02]  /*47e0*/  IMAD.MOV.U32 R46, RZ, RZ, R55 ;  /* 0x000000ffff2e7224 */ /* 0x000fe400078e0037 */
[----:B------:R-:W-:-:S07]  /*47f0*/  IMAD.MOV.U32 R42, RZ, RZ, -0x1 ;  /* 0xffffffffff2a7424 */ /* 0x000fce00078e00ff */
[----:B01-3--:R-:W-:Y:S05]  /*4800*/  WARPSYNC.COLLECTIVE R42, `(.L_x_4584) ;  /* 0x000000002a087348 */ /* 0x00bfea0003c00000 */
[----:B0-----:R0:W2:Y:S02]  /*4810*/  SHFL.IDX P0, R42, R38, R46, R16 ;  /* 0x0000002e262a7389 */ /* 0x0010a40000000010 */
[----:B0123--:R-:W-:Y:S05]  /*4820*/  ENDCOLLECTIVE ;  /* 0x000000000000791b */ /* 0x00ffea0003800000 */
.L_x_4584:
[----:B------:R-:W-:Y:S05]  /*4830*/  BSYNC B0 ;  /* 0x0000000000007941 */ /* 0x000fea0003800000 */
.L_x_4583:
[----:B------:R-:W-:Y:S05]  /*4840*/  BRA `(.L_x_4585) ;  /* 0xffffffe000047947 */ /* 0x000fea000383ffff */
.L_x_4521:
[----:B------:R-:W-:Y:S01]  /*4850*/  BSSY B0, `(.L_x_4586) ;  /* 0x0000006000007945 */ /* 0x000fe20003800000 */
[----:B------:R-:W-:Y:S01]  /*4860*/  MOV R46, R57 ;  /* 0x00000039002e7202 */ /* 0x000fe20000000f00 */
[----:B------:R-:W-:-:S07]  /*4870*/  IMAD.MOV.U32 R42, RZ, RZ, -0x1 ;  /* 0xffffffffff2a7424 */ /* 0x000fce00078e00ff */
[----:B01-3--:R-:W-:Y:S05]  /*4880*/  WARPSYNC.COLLECTIVE R42, `(.L_x_4587) ;  /* 0x000000002a087348 */ /* 0x00bfea0003c00000 */
[----:B0-----:R0:W2:Y:S02]  /*4890*/  SHFL.IDX P0, R42, R38, R46, R16 ;  /* 0x0000002e262a7389 */ /* 0x0010a40000000010 */
[----:B0123--:R-:W-:Y:S05]  /*48a0*/  ENDCOLLECTIVE ;  /* 0x000000000000791b */ /* 0x00ffea0003800000 */
.L_x_4587:
[----:B------:R-:W-:Y:S05]  /*48b0*/  BSYNC B0 ;  /* 0x0000000000007941 */ /* 0x000fea0003800000 */
.L_x_4586:
[----:B------:R-:W-:Y:S05]  /*48c0*/  BRA `(.L_x_4588) ;  /* 0xffffffdc00fc7947 */ /* 0x000fea000383ffff */
.L_x_4523:
[----:B------:R-:W-:Y:S01]  /*48d0*/  BSSY B0, `(.L_x_4589) ;  /* 0x0000006000007945 */ /* 0x000fe20003800000 */
[----:B------:R-:W-:Y:S02]  /*48e0*/  IMAD.MOV.U32 R46, RZ, RZ, R59 ;  /* 0x000000ffff2e7224 */ /* 0x000fe400078e003b */
[----:B------:R-:W-:-:S07]  /*48f0*/  IMAD.MOV.U32 R42, RZ, RZ, -0x1 ;  /* 0xffffffffff2a7424 */ /* 0x000fce00078e00ff */
[----:B01-3--:R-:W-:Y:S05]  /*4900*/  WARPSYNC.COLLECTIVE R42, `(.L_x_4590) ;  /* 0x000000002a087348 */ /* 0x00bfea0003c00000 */
[----:B0-----:R0:W2:Y:S02]  /*4910*/  SHFL.IDX P0, R42, R38, R46, R16 ;  /* 0x0000002e262a7389 */ /* 0x0010a40000000010 */
[----:B0123--:R-:W-:Y:S05]  /*4920*/  ENDCOLLECTIVE ;  /* 0x000000000000791b */ /* 0x00ffea0003800000 */
.L_x_4590:
[----:B------:R-:W-:Y:S05]  /*4930*/  BSYNC B0 ;  /* 0x0000000000007941 */ /* 0x000fea0003800000 */
.L_x_4589:
[----:B------:R-:W-:Y:S05]  /*4940*/  BRA `(.L_x_4591) ;  /* 0xffffffdc00f47947 */ /* 0x000fea000383ffff */
.L_x_4525:
[----:B------:R-:W-:Y:S01]  /*4950*/  BSSY B0, `(.L_x_4592) ;  /* 0x0000006000007945 */ /* 0x000fe20003800000 */
[----:B------:R-:W-:Y:S01]  /*4960*/  MOV R46, R61 ;  /* 0x0000003d002e7202 */ /* 0x000fe20000000f00 */
[----:B------:R-:W-:-:S07]  /*4970*/  IMAD.MOV.U32 R42, RZ, RZ, -0x1 ;  /* 0xffffffffff2a7424 */ /* 0x000fce00078e00ff */
[----:B01-3--:R-:W-:Y:S05]  /*4980*/  WARPSYNC.COLLECTIVE R42, `(.L_x_4593) ;  /* 0x000000002a087348 */ /* 0x00bfea0003c00000 */
[----:B0-----:R0:W2:Y:S02]  /*4990*/  SHFL.IDX P0, R42, R38, R46, R16 ;  /* 0x0000002e262a7389 */ /* 0x0010a40000000010 */
[----:B0123--:R-:W-:Y:S05]  /*49a0*/  ENDCOLLECTIVE ;  /* 0x000000000000791b */ /* 0x00ffea0003800000 */
.L_x_4593:
[----:B------:R-:W-:Y:S05]  /*49b0*/  BSYNC B0 ;  /* 0x0000000000007941 */ /* 0x000fea0003800000 */
.L_x_4592:
[----:B------:R-:W-:Y:S01]  /*49c0*/  IMAD.MOV.U32 R38, RZ, RZ, R42 ;  /* 0x000000ffff267224 */ /* 0x000fe200078e002a */
[----:B------:R-:W-:Y:S06]  /*49d0*/  BRA `(.L_x_4594) ;  /* 0xffffffdc00e87947 */ /* 0x000fec000383ffff */
.L_x_4595:
        /* <DEDUP_REMOVED lines=10> */
.L_x_20487:


//--------------------- .text._Z9cuda_gemmIiLi128ELi16ELi1ELi64ELi8ELi8ELi1EEviiiPT_S1_S1_ii --------------------------
	.section	.text._Z9cuda_gemmIiLi128ELi16ELi1ELi64ELi8ELi8ELi1EEviiiPT_S1_S1_ii,"ax",@progbits
	.align	128
        .global         _Z9cuda_gemmIiLi128ELi16ELi1ELi64ELi8ELi8ELi1EEviiiPT_S1_S1_ii
        .type           _Z9cuda_gemmIiLi128ELi16ELi1ELi64ELi8ELi8ELi1EEviiiPT_S1_S1_ii,@function
        .size           _Z9cuda_gemmIiLi128ELi16ELi1ELi64ELi8ELi8ELi1EEviiiPT_S1_S1_ii,(.L_x_20488 - _Z9cuda_gemmIiLi128ELi16ELi1ELi64ELi8ELi8ELi1EEviiiPT_S1_S1_ii)
        .other          _Z9cuda_gemmIiLi128ELi16ELi1ELi64ELi8ELi8ELi1EEviiiPT_S1_S1_ii,@"STO_CUDA_ENTRY STV_DEFAULT"
_Z9cuda_gemmIiLi128ELi16ELi1ELi64ELi8ELi8ELi1EEviiiPT_S1_S1_ii:
.text._Z9cuda_gemmIiLi128ELi16ELi1ELi64ELi8ELi8ELi1EEviiiPT_S1_S1_ii:
        /* <DEDUP_REMOVED lines=12> */
[----:B------:R-:W-:Y:S02]  /*00c0*/  VIMNMX.U32 R5, PT, PT, R4, 0x40, !PT ;  /* 0x0000004004057848 */ /* 0x000fe40007fe0000 */
[----:B------:R-:W-:-:S04]  /*00d0*/  SEL R6, RZ, 0x1, P0 ;  /* 0x00000001ff067807 */ /* 0x000fc80000000000 */
[----:B------:R-:W-:Y:S01]  /*00e0*/  IADD3 R5, PT, PT, R5, -R4, -R6 ;  /* 0x8000000405057210 */ /* 0x000fe20007ffe806 */
[----:B0-----:R-:W0:Y:S02]  /*00f0*/  MUFU.RCP R7, R7 ;  /* 0x0000000700077308 */ /* 0x001e240000001000 */
[----:B0-----:R-:W-:-:S06]  /*0100*/  VIADD R2, R7, 0xffffffe ;  /* 0x0ffffffe07027836 */ /* 0x001fcc0000000000 */
[----:B------:R0:W1:Y:S02]  /*0110*/  F2I.FTZ.U32.TRUNC.NTZ R3, R2 ;  /* 0x0000000200037305 */ /* 0x000064000021f000 */
[----:B0-----:R-:W-:Y:S02]  /*0120*/  HFMA2 R2, -RZ, RZ, 0, 0 ;  /* 0x00000000ff027431 */ /* 0x001fe400000001ff */
[----:B-1----:R-:W-:-:S04]  /*0130*/  IMAD.MOV R9, RZ, RZ, -R3 ;  /* 0x000000ffff097224 */ /* 0x002fc800078e0a03 */
[----:B------:R-:W-:-:S04]  /*0140*/  IMAD R9, R9, R0, RZ ;  /* 0x0000000009097224 */ /* 0x000fc800078e02ff */
[----:B------:R-:W-:-:S06]  /*0150*/  IMAD.HI.U32 R8, R3, R9, R2 ;  /* 0x0000000903087227 */ /* 0x000fcc00078e0002 */
[----:B------:R-:W-:-:S04]  /*0160*/  IMAD.HI.U32 R3, R8, R5, RZ ;  /* 0x0000000508037227 */ /* 0x000fc800078e00ff */
[----:B------:R-:W-:-:S04]  /*0170*/  IMAD.MOV R2, RZ, RZ, -R3 ;  /* 0x000000ffff027224 */ /* 0x000fc800078e0a03 */
[----:B------:R-:W-:-:S05]  /*0180*/  IMAD R5, R0, R2, R5 ;  /* 0x0000000200057224 */ /* 0x000fca00078e0205 */
[----:B------:R-:W-:-:S13]  /*0190*/  ISETP.GE.U32.AND P0, PT, R5, R0, PT ;  /* 0x000000000500720c */ /* 0x000fda0003f06070 */
[----:B------:R-:W-:Y:S02]  /*01a0*/  @P0 IMAD.IADD R5, R5, 0x1, -R0 ;  /* 0x0000000105050824 */ /* 0x000fe400078e0a00 */
[----:B------:R-:W-:-:S03]  /*01b0*/  @P0 VIADD R3, R3, 0x1 ;  /* 0x0000000103030836 */ /* 0x000fc60000000000 */
[----:B------:R-:W-:Y:S01]  /*01c0*/  ISETP.GE.U32.AND P1, PT, R5, R0, PT ;  /* 0x000000000500720c */ /* 0x000fe20003f26070 */
[----:B------:R-:W-:-:S12]  /*01d0*/  IMAD.MOV.U32 R5, RZ, RZ, R37 ;  /* 0x000000ffff057224 */ /* 0x000fd800078e0025 */
[----:B------:R-:W-:Y:S02]  /*01e0*/  @P1 IADD3 R3, PT, PT, R3, 0x1, RZ ;  /* 0x0000000103031810 */ /* 0x000fe40007ffe0ff */
[----:B------:R-:W-:-:S05]  /*01f0*/  @!P2 LOP3.LUT R3, RZ, R0, RZ, 0x33, !PT ;  /* 0x00000000ff03a212 */ /* 0x000fca00078e33ff */
[----:B------:R-:W-:-:S05]  /*0200*/  IMAD.IADD R3, R6, 0x1, R3 ;  /* 0x0000000106037824 */ /* 0x000fca00078e0203 */
[C---:B------:R-:W-:Y:S02]  /*0210*/  LOP3.LUT R2, R3.reuse, 0x3, RZ, 0xc0, !PT ;  /* 0x0000000303027812 */ /* 0x040fe400078ec0ff */
[----:B------:R-:W-:Y:S02]  /*0220*/  ISETP.GE.U32.AND P1, PT, R3, 0x3, PT ;  /* 0x000000030300780c */ /* 0x000fe40003f26070 */
[----:B------:R-:W-:-:S13]  /*0230*/  ISETP.NE.AND P0, PT, R2, 0x3, PT ;  /* 0x000000030200780c */ /* 0x000fda0003f05270 */
[----:B------:R-:W-:Y:S05]  /*0240*/  @!P0 BRA `(.L_x_4599) ;  /* 0x0000000000508947 */ /* 0x000fea0003800000 */
[----:B------:R-:W0:Y:S01]  /*0250*/  S2R R11, SR_CgaCtaId ;  /* 0x00000000000b7919 */ /* 0x000e220000008800 */
[----:B------:R-:W1:Y:S01]  /*0260*/  LDC.64 R6, c[0x0][0x398] ;  /* 0x0000e600ff067b82 */ /* 0x000e620000000a00 */
[----:B------:R-:W-:Y:S01]  /*0270*/  VIADD R3, R3, 0x1 ;  /* 0x0000000103037836 */ /* 0x000fe20000000000 */
[----:B------:R-:W-:Y:S01]  /*0280*/  MOV R2, 0x400 ;  /* 0x0000040000027802 */ /* 0x000fe20000000f00 */
[----:B------:R-:W-:Y:S01]  /*0290*/  IMAD.MOV.U32 R5, RZ, RZ, R37 ;  /* 0x000000ffff057224 */ /* 0x000fe200078e0025 */
[----:B------:R-:W-:Y:S02]  /*02a0*/  MOV R9, RZ ;  /* 0x000000ff00097202 */ /* 0x000fe40000000f00 */
[----:B------:R-:W-:Y:S02]  /*02b0*/  LOP3.LUT R4, R3, 0x3, RZ, 0xc0, !PT ;  /* 0x0000000303047812 */ /* 0x000fe400078ec0ff */
[----:B0-----:R-:W-:-:S07]  /*02c0*/  LEA R11, R11, R2, 0x18 ;  /* 0x000000020b0b7211 */ /* 0x001fce00078ec0ff */
.L_x_4600:
        /* <DEDUP_REMOVED lines=12> */
.L_x_4599:
[----:B------:R-:W-:Y:S05]  /*0390*/  BSYNC.RECONVERGENT B1 ;  /* 0x0000000000017941 */ /* 0x000fea0003800200 */
.L_x_4598:
[----:B------:R-:W-:Y:S05]  /*03a0*/  @!P1 BRA `(.L_x_4597) ;  /* 0x0000000000a89947 */ /* 0x000fea0003800000 */
[----:B------:R-:W1:Y:S01]  /*03b0*/  S2R R7, SR_CgaCtaId ;  /* 0x0000000000077919 */ /* 0x000e620000008800 */
[----:B0-----:R-:W0:Y:S01]  /*03c0*/  LDC.64 R2, c[0x0][0x398] ;  /* 0x0000e600ff027b82 */ /* 0x001e220000000a00 */
[----:B------:R-:W-:-:S04]  /*03d0*/  MOV R4, 0x400 ;  /* 0x0000040000047802 */ /* 0x000fc80000000f00 */
[----:B-1----:R-:W-:-:S07]  /*03e0*/  LEA R4, R7, R4, 0x18 ;  /* 0x0000000407047211 */ /* 0x002fce00078ec0ff */
.L_x_4601:
[----:B------:R-:W-:Y:S02]  /*03f0*/  IMAD.IADD R21, R0, 0x1, R5 ;  /* 0x0000000100157824 */ /* 0x000fe400078e0205 */
[----:B01----:R-:W-:-:S04]  /*0400*/  IMAD.WIDE.U32 R14, R5, 0x4, R2 ;  /* 0x00000004050e7825 */ /* 0x003fc800078e0002 */
[C---:B------:R-:W-:Y:S01]  /*0410*/  IMAD.IADD R17, R21.reuse, 0x1, R0 ;  /* 0x0000000115117824 */ /* 0x040fe200078e0200 */
[----:B------:R0:W2:Y:S01]  /*0420*/  LDG.E R6, desc[UR8][R14.64] ;  /* 0x000000080e067981 */ /* 0x0000a2000c1e1900 */
[----:B------:R-:W-:-:S04]  /*0430*/  IMAD.WIDE.U32 R8, R21, 0x4, R2 ;  /* 0x0000000415087825 */ /* 0x000fc800078e0002 */
[C---:B------:R-:W-:Y:S02]  /*0440*/  IMAD.IADD R7, R17.reuse, 0x1, R0 ;  /* 0x0000000111077824 */ /* 0x040fe400078e0200 */
[--C-:B------:R-:W-:Y:S01]  /*0450*/  IMAD.WIDE.U32 R10, R17, 0x4, R2.reuse ;  /* 0x00000004110a7825 */ /* 0x100fe200078e0002 */
[----:B------:R1:W3:Y:S03]  /*0460*/  LDG.E R8, desc[UR8][R8.64] ;  /* 0x0000000808087981 */ /* 0x0002e6000c1e1900 */
[----:B------:R-:W-:Y:S02]  /*0470*/  IMAD.WIDE.U32 R12, R7, 0x4, R2 ;  /* 0x00000004070c7825 */ /* 0x000fe400078e0002 */
[----:B------:R-:W4:Y:S04]  /*0480*/  LDG.E R10, desc[UR8][R10.64] ;  /* 0x000000080a0a7981 */ /* 0x000f28000c1e1900 */
[----:B------:R5:W4:Y:S01]  /*0490*/  LDG.E R13, desc[UR8][R12.64] ;  /* 0x000000080c0d7981 */ /* 0x000b22000c1e1900 */
[----:B------:R-:W-:-:S02]  /*04a0*/  SHF.R.U32.HI R16, RZ, 0x1, R5 ;  /* 0x00000001ff107819 */ /* 0x000fc40000011605 */
[----:B------:R-:W-:Y:S02]  /*04b0*/  LOP3.LUT R19, R5, 0x7, RZ, 0xc0, !PT ;  /* 0x0000000705137812 */ /* 0x000fe400078ec0ff */
[----:B------:R-:W-:Y:S02]  /*04c0*/  LOP3.LUT R18, R16, 0x7ffffffc, RZ, 0xc0, !PT ;  /* 0x7ffffffc10127812 */ /* 0x000fe400078ec0ff */
[----:B------:R-:W-:Y:S02]  /*04d0*/  LOP3.LUT R5, R21, 0x7, RZ, 0xc0, !PT ;  /* 0x0000000715057812 */ /* 0x000fe400078ec0ff */
[----:B------:R-:W-:Y:S02]  /*04e0*/  SHF.R.U32.HI R16, RZ, 0x1, R21 ;  /* 0x00000001ff107819 */ /* 0x000fe40000011615 */
[----:B0-----:R-:W-:Y:S02]  /*04f0*/  LOP3.LUT R15, R17, 0x7, RZ, 0xc0, !PT ;  /* 0x00000007110f7812 */ /* 0x001fe400078ec0ff */
[----:B------:R-:W-:Y:S01]  /*0500*/  SHF.R.U32.HI R17, RZ, 0x1, R17 ;  /* 0x00000001ff117819 */ /* 0x000fe20000011611 */
[----:B------:R-:W-:Y:S01]  /*0510*/  IMAD R19, R19, 0x24, R4 ;  /* 0x0000002413137824 */ /* 0x000fe200078e0204 */
[----:B-1----:R-:W-:-:S02]  /*0520*/  LOP3.LUT R9, R7, 0x7, RZ, 0xc0, !PT ;  /* 0x0000000707097812 */ /* 0x002fc400078ec0ff */
[----:B------:R-:W-:Y:S01]  /*0530*/  SHF.R.U32.HI R14, RZ, 0x1, R7 ;  /* 0x00000001ff0e7819 */ /* 0x000fe20000011607 */
[--C-:B------:R-:W-:Y:S01]  /*0540*/  IMAD R5, R5, 0x24, R4.reuse ;  /* 0x0000002405057824 */ /* 0x100fe200078e0204 */
[----:B------:R-:W-:Y:S01]  /*0550*/  LOP3.LUT R16, R16, 0x7ffffffc, RZ, 0xc0, !PT ;  /* 0x7ffffffc10107812 */ /* 0x000fe200078ec0ff */
[--C-:B------:R-:W-:Y:S01]  /*0560*/  IMAD R15, R15, 0x24, R4.reuse ;  /* 0x000000240f0f7824 */ /* 0x100fe200078e0204 */
[----:B-----5:R-:W-:Y:S01]  /*0570*/  LOP3.LUT R12, R17, 0x7ffffffc, RZ, 0xc0, !PT ;  /* 0x7ffffffc110c7812 */ /* 0x020fe200078ec0ff */
[----:B------:R-:W-:Y:S01]  /*0580*/  IMAD R11, R9, 0x24, R4 ;  /* 0x00000024090b7824 */ /* 0x000fe200078e0204 */
[----:B------:R-:W-:Y:S01]  /*0590*/  LOP3.LUT R14, R14, 0x7ffffffc, RZ, 0xc0, !PT ;  /* 0x7ffffffc0e0e7812 */ /* 0x000fe200078ec0ff */
[----:B------:R-:W-:Y:S01]  /*05a0*/  IMAD.IADD R9, R5, 0x1, R16 ;  /* 0x0000000105097824 */ /* 0x000fe200078e0210 */
[----:B------:R-:W-:Y:S01]  /*05b0*/  IADD3 R19, PT, PT, R19, R18, RZ ;  /* 0x0000001213137210 */ /* 0x000fe20007ffe0ff */
[----:B------:R-:W-:Y:S02]  /*05c0*/  IMAD.IADD R15, R15, 0x1, R12 ;  /* 0x000000010f0f7824 */ /* 0x000fe400078e020c */
[----:B------:R-:W-:Y:S01]  /*05d0*/  IMAD.IADD R14, R11, 0x1, R14 ;  /* 0x000000010b0e7824 */ /* 0x000fe200078e020e */
[----:B------:R-:W-:-:S04]  /*05e0*/  IADD3 R5, PT, PT, R7, R0, RZ ;  /* 0x0000000007057210 */ /* 0x000fc80007ffe0ff */
[----:B------:R-:W-:Y:S01]  /*05f0*/  ISETP.GE.U32.AND P0, PT, R5, 0x40, PT ;  /* 0x000000400500780c */ /* 0x000fe20003f06070 */
[----:B--2---:R1:W-:Y:S04]  /*0600*/  STS [R19], R6 ;  /* 0x0000000613007388 */ /* 0x0043e80000000800 */
[----:B---3--:R1:W-:Y:S04]  /*0610*/  STS [R9], R8 ;  /* 0x0000000809007388 */ /* 0x0083e80000000800 */
[----:B----4-:R1:W-:Y:S04]  /*0620*/  STS [R15], R10 ;  /* 0x0000000a0f007388 */ /* 0x0103e80000000800 */
[----:B------:R1:W-:Y:S01]  /*0630*/  STS [R14], R13 ;  /* 0x0000000d0e007388 */ /* 0x0003e20000000800 */
[----:B------:R-:W-:Y:S05]  /*0640*/  @!P0 BRA `(.L_x_4601) ;  /* 0xfffffffc00688947 */ /* 0x000fea000383ffff */
.L_x_4597:
[----:B------:R-:W-:Y:S05]  /*0650*/  BSYNC.RECONVERGENT B0 ;  /* 0x0000000000007941 */ /* 0x000fea0003800200 */
.L_x_4596:
[----:B------:R-:W2:Y:S01]  /*0660*/  LDCU UR10, c[0x0][0x360] ;  /* 0x00006c00ff0a77ac */ /* 0x000ea20008000800 */
[----:B------:R-:W3:Y:S08]  /*0670*/  LDC R35, c[0x0][0x374] ;  /* 0x0000dd00ff237b82 */ /* 0x000ef00000000800 */
[----:B------:R-:W4:Y:S01]  /*0680*/  S2UR UR11, SR_CTAID.Y ;  /* 0x00000000000b79c3 */ /* 0x000f220000002600 */
[----:B---3--:R-:W-:-:S05]  /*0690*/  IMAD.SHL.U32 R0, R35, 0x10, RZ ;  /* 0x0000001023007824 */ /* 0x008fca00078e00ff */
[----:B----4-:R-:W-:-:S13]  /*06a0*/  ISETP.LE.U32.AND P0, PT, R0, UR11, PT ;  /* 0x0000000b00007c0c */ /* 0x010fda000bf03070 */
[----:B--2---:R-:W-:Y:S05]  /*06b0*/  @P0 EXIT ;  /* 0x000000000000094d */ /* 0x004fea0003800000 */
[----:B------:R-:W2:Y:S01]  /*06c0*/  I2F.U32.RP R4, UR10 ;  /* 0x0000000a00047d06 */ /* 0x000ea20008209000 */
[C---:B------:R-:W-:Y:S01]  /*06d0*/  IADD3 R0, PT, PT, R37.reuse, UR10, RZ ;  /* 0x0000000a25007c10 */ /* 0x040fe2000fffe0ff */
[----:B------:R-:W3:Y:S01]  /*06e0*/  S2UR UR6, SR_CgaCtaId ;  /* 0x00000000000679c3 */ /* 0x000ee20000008800 */
[----:B------:R-:W-:Y:S01]  /*06f0*/  UMOV UR5, 0x400 ;  /* 0x0000040000057882 */ /* 0x000fe20000000000 */
[C---:B------:R-:W-:Y:S01]  /*0700*/  LOP3.LUT R33, R37.reuse, 0x7, RZ, 0xc0, !PT ;  /* 0x0000000725217812 */ /* 0x040fe200078ec0ff */
[----:B------:R-:W-:Y:S01]  /*0710*/  UIADD3 UR4, UPT, UPT, UR5, 0x180, URZ ;  /* 0x0000018005047890 */ /* 0x000fe2000fffe0ff */
[C---:B------:R-:W-:Y:S01]  /*0720*/  ISETP.GE.U32.AND P0, PT, R0.reuse, 0x40, PT ;  /* 0x000000400000780c */ /* 0x040fe20003f06070 */
[C---:B------:R-:W-:Y:S01]  /*0730*/  VIADD R29, R37.reuse, 0x1 ;  /* 0x00000001251d7836 */ /* 0x040fe20000000000 */
[----:B------:R-:W-:Y:S01]  /*0740*/  VIMNMX.U32 R5, PT, PT, R0, 0x40, !PT ;  /* 0x0000004000057848 */ /* 0x000fe20007fe0000 */
[C---:B------:R-:W-:Y:S01]  /*0750*/  VIADD R28, R37.reuse, 0x2 ;  /* 0x00000002251c7836 */ /* 0x040fe20000000000 */
[----:B------:R-:W-:Y:S01]  /*0760*/  SEL R31, RZ, 0x1, P0 ;  /* 0x00000001ff1f7807 */ /* 0x000fe20000000000 */
[----:B------:R-:W-:Y:S01]  /*0770*/  VIADD R26, R37, 0x5 ;  /* 0x00000005251a7836 */ /* 0x000fe20000000000 */
[----:B------:R-:W-:Y:S01]  /*0780*/  ISETP.NE.AND P5, PT, R33, 0x7, PT ;  /* 0x000000072100780c */ /* 0x000fe20003fa5270 */
[----:B------:R-:W-:Y:S01]  /*0790*/  VIADD R25, R37, 0x6 ;  /* 0x0000000625197836 */ /* 0x000fe20000000000 */
[----:B------:R-:W-:Y:S01]  /*07a0*/  IADD3 R5, PT, PT, R5, -R0, -R31 ;  /* 0x8000000005057210 */ /* 0x000fe20007ffe81f */
[----:B--2---:R-:W0:Y:S01]  /*07b0*/  MUFU.RCP R4, R4 ;  /* 0x0000000400047308 */ /* 0x004e220000001000 */
[----:B------:R-:W-:Y:S01]  /*07c0*/  ISETP.NE.U32.AND P2, PT, RZ, UR10, PT ;  /* 0x0000000aff007c0c */ /* 0x000fe2000bf45070 */
[----:B------:R-:W-:Y:S01]  /*07d0*/  IMAD.U32 R30, RZ, RZ, UR11 ;  /* 0x0000000bff1e7e24 */ /* 0x000fe2000f8e00ff */
[C---:B------:R-:W-:Y:S01]  /*07e0*/  ISETP.GE.U32.AND P0, PT, R33.reuse, 0x6, PT ;  /* 0x000000062100780c */ /* 0x040fe20003f06070 */
[----:B------:R-:W-:Y:S01]  /*07f0*/  USHF.L.U32 UR7, UR10, 0x2, URZ ;  /* 0x000000020a077899 */ /* 0x000fe200080006ff */
[----:B------:R-:W-:-:S02]  /*0800*/  ISETP.GE.U32.AND P4, PT, R33, 0x5, PT ;  /* 0x000000052100780c */ /* 0x000fc40003f86070 */
[----:B------:R-:W-:Y:S02]  /*0810*/  ISETP.GE.U32.AND P3, PT, R33, 0x4, PT ;  /* 0x000000042100780c */ /* 0x000fe40003f66070 */
[C---:B------:R-:W-:Y:S01]  /*0820*/  IADD3 R27, PT, PT, R37.reuse, 0x3, RZ ;  /* 0x00000003251b7810 */ /* 0x040fe20007ffe0ff */
[----:B---3--:R-:W-:Y:S01]  /*0830*/  ULEA UR4, UR6, UR4, 0x18 ;  /* 0x0000000406047291 */ /* 0x008fe2000f8ec0ff */
[----:B------:R-:W-:Y:S01]  /*0840*/  IADD3 R24, PT, PT, R37, -0x1, RZ ;  /* 0xffffffff25187810 */ /* 0x000fe20007ffe0ff */
[----:B------:R-:W-:Y:S01]  /*0850*/  ULEA UR12, UR6, UR5, 0x18 ;  /* 0x00000005060c7291 */ /* 0x000fe2000f8ec0ff */
[----:B------:R-:W-:Y:S02]  /*0860*/  LOP3.LUT R29, R29, 0x7, RZ, 0xc0, !PT ;  /* 0x000000071d1d7812 */ /* 0x000fe400078ec0ff */
[----:B------:R-:W-:Y:S01]  /*0870*/  LOP3.LUT R28, R28, 0x7, RZ, 0xc0, !PT ;  /* 0x000000071c1c7812 */ /* 0x000fe200078ec0ff */
[----:B0-----:R-:W-:Y:S01]  /*0880*/  VIADD R2, R4, 0xffffffe ;  /* 0x0ffffffe04027836 */ /* 0x001fe20000000000 */
[----:B------:R-:W-:-:S02]  /*0890*/  LOP3.LUT R27, R27, 0x7, RZ, 0xc0, !PT ;  /* 0x000000071b1b7812 */ /* 0x000fc400078ec0ff */
[----:B------:R-:W-:Y:S01]  /*08a0*/  LOP3.LUT R26, R26, 0x7, RZ, 0xc0, !PT ;  /* 0x000000071a1a7812 */ /* 0x000fe200078ec0ff */
[----:B------:R0:W2:Y:S01]  /*08b0*/  F2I.FTZ.U32.TRUNC.NTZ R3, R2 ;  /* 0x0000000200037305 */ /* 0x0000a2000021f000 */
[----:B------:R-:W-:Y:S02]  /*08c0*/  LOP3.LUT R25, R25, 0x7, RZ, 0xc0, !PT ;  /* 0x0000000719197812 */ /* 0x000fe400078ec0ff */
[----:B------:R-:W-:Y:S02]  /*08d0*/  LOP3.LUT R24, R24, 0x7, RZ, 0xc0, !PT ;  /* 0x0000000718187812 */ /* 0x000fe400078ec0ff */
[C---:B------:R-:W-:Y:S02]  /*08e0*/  LOP3.LUT R22, R33.reuse, 0x4, RZ, 0x3c, !PT ;  /* 0x0000000421167812 */ /* 0x040fe400078e3cff */
[----:B------:R-:W-:Y:S01]  /*08f0*/  LEA R23, R33, UR12, 0x2 ;  /* 0x0000000c21177c11 */ /* 0x000fe2000f8e10ff */
[----:B0-----:R-:W-:Y:S02]  /*0900*/  IMAD.MOV.U32 R2, RZ, RZ, RZ ;  /* 0x000000ffff027224 */ /* 0x001fe400078e00ff */
[----:B--2---:R-:W-:-:S04]  /*0910*/  IMAD.MOV R7, RZ, RZ, -R3 ;  /* 0x000000ffff077224 */ /* 0x004fc800078e0a03 */
[----:B------:R-:W-:-:S04]  /*0920*/  IMAD R7, R7, UR10, RZ ;  /* 0x0000000a07077c24 */ /* 0x000fc8000f8e02ff */
[----:B------:R-:W-:-:S06]  /*0930*/  IMAD.HI.U32 R4, R3, R7, R2 ;  /* 0x0000000703047227 */ /* 0x000fcc00078e0002 */
[----:B------:R-:W-:-:S04]  /*0940*/  IMAD.HI.U32 R4, R4, R5, RZ ;  /* 0x0000000504047227 */ /* 0x000fc800078e00ff */
[----:B------:R-:W-:-:S04]  /*0950*/  IMAD.MOV R0, RZ, RZ, -R4 ;  /* 0x000000ffff007224 */ /* 0x000fc800078e0a04 */
[----:B------:R-:W-:Y:S02]  /*0960*/  IMAD R5, R0, UR10, R5 ;  /* 0x0000000a00057c24 */ /* 0x000fe4000f8e0205 */
[----:B------:R-:W-:-:S03]  /*0970*/  IMAD R0, R33, 0x8, R33 ;  /* 0x0000000821007824 */ /* 0x000fc600078e0221 */
[----:B------:R-:W-:Y:S02]  /*0980*/  ISETP.GE.U32.AND P1, PT, R5, UR10, PT ;  /* 0x0000000a05007c0c */ /* 0x000fe4000bf26070 */
[----:B------:R-:W-:Y:S01]  /*0990*/  LEA R0, R0, UR4, 0x2 ;  /* 0x0000000400007c11 */ /* 0x000fe2000f8e10ff */
[----:B------:R-:W-:-:S04]  /*09a0*/  UIADD3 UR4, UPT, UPT, UR5, 0x280, URZ ;  /* 0x0000028005047890 */ /* 0x000fc8000fffe0ff */
[----:B-1----:R-:W-:Y:S01]  /*09b0*/  VIADD R14, R0, 0xffffffe0 ;  /* 0xffffffe0000e7836 */ /* 0x002fe20000000000 */
[----:B------:R-:W-:-:S03]  /*09c0*/  ULEA UR4, UR6, UR4, 0x18 ;  /* 0x0000000406047291 */ /* 0x000fc6000f8ec0ff */
[--C-:B------:R-:W-:Y:S01]  /*09d0*/  IMAD.MOV.U32 R2, RZ, RZ, R14.reuse ;  /* 0x000000ffff027224 */ /* 0x100fe200078e000e */
[----:B------:R-:W-:Y:S01]  /*09e0*/  @P5 IADD3 R2, PT, PT, R0, RZ, RZ ;  /* 0x000000ff00025210 */ /* 0x000fe20007ffe0ff */
[--C-:B------:R-:W-:Y:S01]  /*09f0*/  IMAD.MOV.U32 R3, RZ, RZ, R14.reuse ;  /* 0x000000ffff037224 */ /* 0x100fe200078e000e */
[----:B------:R-:W-:Y:S01]  /*0a00*/  @P1 IADD3 R5, PT, PT, R5, -UR10, RZ ;  /* 0x8000000a05051c10 */ /* 0x000fe2000fffe0ff */
[--C-:B------:R-:W-:Y:S01]  /*0a10*/  IMAD.MOV.U32 R7, RZ, RZ, R14.reuse ;  /* 0x000000ffff077224 */ /* 0x100fe200078e000e */
[----:B------:R-:W-:Y:S01]  /*0a20*/  @P1 IADD3 R4, PT, PT, R4, 0x1, RZ ;  /* 0x0000000104041810 */ /* 0x000fe20007ffe0ff */
[--C-:B------:R-:W-:Y:S01]  /*0a30*/  IMAD.MOV.U32 R8, RZ, RZ, R14.reuse ;  /* 0x000000ffff087224 */ /* 0x100fe200078e000e */
[----:B------:R-:W-:Y:S01]  /*0a40*/  ISETP.GE.U32.AND P6, PT, R5, UR10, PT ;  /* 0x0000000a05007c0c */ /* 0x000fe2000bfc6070 */
[----:B------:R-:W-:Y:S01]  /*0a50*/  IMAD.MOV.U32 R5, RZ, RZ, R14 ;  /* 0x000000ffff057224 */ /* 0x000fe200078e000e */
[C---:B------:R-:W-:Y:S01]  /*0a60*/  ISETP.GE.U32.AND P1, PT, R33.reuse, 0x3, PT ;  /* 0x000000032100780c */ /* 0x040fe20003f26070 */
[--C-:B------:R-:W-:Y:S01]  /*0a70*/  @!P4 IMAD.MOV R5, RZ, RZ, R0.reuse ;  /* 0x000000ffff05c224 */ /* 0x100fe200078e0200 */
[----:B------:R-:W-:Y:S01]  /*0a80*/  ISETP.NE.AND P5, PT, R33, RZ, PT ;  /* 0x000000ff2100720c */ /* 0x000fe20003fa5270 */
[----:B------:R-:W-:Y:S01]  /*0a90*/  VIADD R20, R2, 0x4 ;  /* 0x0000000402147836 */ /* 0x000fe20000000000 */
[----:B------:R-:W-:Y:S01]  /*0aa0*/  MOV R6, R14 ;  /* 0x0000000e00067202 */ /* 0x000fe20000000f00 */
[----:B------:R-:W-:Y:S01]  /*0ab0*/  @!P3 IMAD.MOV R6, RZ, RZ, R0 ;  /* 0x000000ffff06b224 */ /* 0x000fe200078e0200 */
[----:B------:R-:W-:Y:S01]  /*0ac0*/  @!P0 IADD3 R3, PT, PT, R0, RZ, RZ ;  /* 0x000000ff00038210 */ /* 0x000fe20007ffe0ff */
[----:B------:R-:W-:Y:S01]  /*0ad0*/  VIADD R18, R5, 0xc ;  /* 0x0000000c05127836 */ /* 0x000fe20000000000 */
[----:B------:R-:W-:Y:S01]  /*0ae0*/  LEA R21, R37, UR4, 0x2 ;  /* 0x0000000425157c11 */ /* 0x000fe2000f8e10ff */
[----:B------:R-:W-:Y:S01]  /*0af0*/  VIADD R17, R6, 0x10 ;  /* 0x0000001006117836 */ /* 0x000fe20000000000 */
[----:B------:R-:W-:Y:S01]  /*0b00*/  IADD3 R19, PT, PT, R3, 0x8, RZ ;  /* 0x0000000803137810 */ /* 0x000fe20007ffe0ff */
[----:B------:R-:W-:Y:S01]  /*0b10*/  @P6 VIADD R4, R4, 0x1 ;  /* 0x0000000104046836 */ /* 0x000fe20000000000 */
[----:B------:R-:W-:-:S02]  /*0b20*/  ISETP.GE.U32.AND P6, PT, R33, 0x2, PT ;  /* 0x000000022100780c */ /* 0x000fc40003fc6070 */
[----:B------:R-:W-:Y:S01]  /*0b30*/  @!P2 LOP3.LUT R4, RZ, UR10, RZ, 0x33, !PT ;  /* 0x0000000aff04ac12 */ /* 0x000fe2000f8e33ff */
[----:B------:R-:W-:Y:S01]  /*0b40*/  @!P5 IMAD.MOV R14, RZ, RZ, R0 ;  /* 0x000000ffff0ed224 */ /* 0x000fe200078e0200 */
[----:B------:R-:W-:Y:S02]  /*0b50*/  @!P1 IADD3 R7, PT, PT, R0, RZ, RZ ;  /* 0x000000ff00079210 */ /* 0x000fe40007ffe0ff */
[----:B------:R-:W-:Y:S01]  /*0b60*/  IADD3 R31, PT, PT, R31, R4, RZ ;  /* 0x000000041f1f7210 */ /* 0x000fe20007ffe0ff */
[----:B------:R-:W-:Y:S01]  /*0b70*/  VIADD R14, R14, 0x1c ;  /* 0x0000001c0e0e7836 */ /* 0x000fe20000000000 */
[----:B------:R-:W-:-:S05]  /*0b80*/  IADD3 R16, PT, PT, R7, 0x14, RZ ;  /* 0x0000001407107810 */ /* 0x000fca0007ffe0ff */
[----:B------:R-:W-:-:S04]  /*0b90*/  @!P6 IMAD.MOV R8, RZ, RZ, R0 ;  /* 0x000000ffff08e224 */ /* 0x000fc800078e0200 */
[----:B------:R-:W-:-:S07]  /*0ba0*/  VIADD R15, R8, 0x18 ;  /* 0x00000018080f7836 */ /* 0x000fce0000000000 */
.L_x_4620:
[C---:B------:R-:W-:Y:S01]  /*0bb0*/  ISETP.GT.U32.AND P0, PT, R37.reuse, 0x3f, PT ;  /* 0x0000003f2500780c */ /* 0x040fe20003f04070 */
[----:B------:R-:W-:Y:S01]  /*0bc0*/  BSSY.RECONVERGENT B0, `(.L_x_4602) ;  /* 0x0000048000007945 */ /* 0x000fe20003800200 */
[----:B------:R-:W-:-:S05]  /*0bd0*/  IADD3 R0, PT, PT, R37, UR10, RZ ;  /* 0x0000000a25007c10 */ /* 0x000fca000fffe0ff */
[----:B------:R-:W-:-:S06]  /*0be0*/  VIADD R10, R0, UR10 ;  /* 0x0000000a000a7c36 */ /* 0x000fcc0008000000 */
[----:B-1----:R-:W-:Y:S05]  /*0bf0*/  @P0 BRA `(.L_x_4603) ;  /* 0x0000000400100947 */ /* 0x002fea0003800000 */
[C---:B------:R-:W-:Y:S01]  /*0c00*/  VIADD R2, R31.reuse, 0x1 ;  /* 0x000000011f027836 */ /* 0x040fe20000000000 */
[----:B------:R-:W-:Y:S01]  /*0c10*/  BSSY.RECONVERGENT B1, `(.L_x_4604) ;  /* 0x000001f000017945 */ /* 0x000fe20003800200 */
[----:B------:R-:W-:Y:S02]  /*0c20*/  ISETP.GE.U32.AND P2, PT, R31, 0x3, PT ;  /* 0x000000031f00780c */ /* 0x000fe40003f46070 */
[----:B------:R-:W-:Y:S02]  /*0c30*/  MOV R36, R37 ;  /* 0x0000002500247202 */ /* 0x000fe40000000f00 */
[----:B------:R-:W-:-:S04]  /*0c40*/  LOP3.LUT R8, R2, 0x3, RZ, 0xc0, !PT ;  /* 0x0000000302087812 */ /* 0x000fc800078ec0ff */
[----:B------:R-:W-:-:S13]  /*0c50*/  ISETP.NE.AND P1, PT, R8, RZ, PT ;  /* 0x000000ff0800720c */ /* 0x000fda0003f25270 */
        /* <DEDUP_REMOVED lines=23> */
[----:B------:R-:W-:Y:S01]  /*0dd0*/  @P1 VIADD R36, R10, UR10 ;  /* 0x0000000a0a241c36 */ /* 0x000fe20008000000 */
[----:B--2---:R1:W-:Y:S04]  /*0de0*/  STS [R6+UR7], R5 ;  /* 0x0000000506007988 */ /* 0x0043e80008000807 */
[----:B---3--:R1:W-:Y:S02]  /*0df0*/  @P1 STS [R7+UR7], R2 ;  /* 0x0000000207001988 */ /* 0x0083e40008000807 */
.L_x_4605:
[----:B------:R-:W-:Y:S05]  /*0e00*/  BSYNC.RECONVERGENT B1 ;  /* 0x0000000000017941 */ /* 0x000fea0003800200 */
.L_x_4604:
        /* <DEDUP_REMOVED lines=13> */
.L_x_4606:
[----:B------:R-:W2:Y:S01]  /*0ee0*/  LDG.E R9, desc[UR8][R6.64] ;  /* 0x0000000806097981 */ /* 0x000ea2000c1e1900 */
[----:B------:R-:W-:-:S06]  /*0ef0*/  IMAD.WIDE.U32 R4, R34, 0x4, R2 ;  /* 0x0000000422047825 */ /* 0x000fcc00078e0002 */
[----:B------:R-:W3:Y:S04]  /*0f00*/  LDG.E R5, desc[UR8][R4.64] ;  /* 0x0000000804057981 */ /* 0x000ee8000c1e1900 */
[----:B--2---:R0:W-:Y:S02]  /*0f10*/  STS [R32], R9 ;  /* 0x0000000920007388 */ /* 0x0041e40000000800 */
[--C-:B0-----:R-:W-:Y:S02]  /*0f20*/  IMAD.WIDE.U32 R8, R13, 0x4, R2.reuse ;  /* 0x000000040d087825 */ /* 0x101fe400078e0002 */
[----:B---3--:R0:W-:Y:S04]  /*0f30*/  STS [R32+UR7], R5 ;  /* 0x0000000520007988 */ /* 0x0081e80008000807 */
[----:B------:R1:W2:Y:S01]  /*0f40*/  LDG.E R8, desc[UR8][R8.64] ;  /* 0x0000000808087981 */ /* 0x0002a2000c1e1900 */
[----:B0-----:R-:W-:-:S06]  /*0f50*/  IMAD.WIDE.U32 R4, R12, 0x4, R2 ;  /* 0x000000040c047825 */ /* 0x001fcc00078e0002 */
[----:B------:R-:W3:Y:S01]  /*0f60*/  LDG.E R4, desc[UR8][R4.64] ;  /* 0x0000000804047981 */ /* 0x000ee2000c1e1900 */
[----:B-1----:R-:W-:Y:S01]  /*0f70*/  IMAD R9, R11, 0x8, R32 ;  /* 0x000000080b097824 */ /* 0x002fe200078e0220 */
[----:B------:R-:W-:-:S04]  /*0f80*/  IADD3 R36, PT, PT, R36, UR7, RZ ;  /* 0x0000000724247c10 */ /* 0x000fc8000fffe0ff */
[----:B------:R-:W-:Y:S01]  /*0f90*/  ISETP.GE.U32.AND P1, PT, R36, 0x40, PT ;  /* 0x000000402400780c */ /* 0x000fe20003f26070 */
[----:B------:R-:W-:Y:S01]  /*0fa0*/  VIADD R34, R34, UR7 ;  /* 0x0000000722227c36 */ /* 0x000fe20008000000 */
[----:B------:R-:W-:Y:S01]  /*0fb0*/  IADD3 R12, PT, PT, R12, UR7, RZ ;  /* 0x000000070c0c7c10 */ /* 0x000fe2000fffe0ff */
[----:B------:R-:W-:Y:S01]  /*0fc0*/  VIADD R13, R13, UR7 ;  /* 0x000000070d0d7c36 */ /* 0x000fe20008000000 */
[----:B--2---:R0:W-:Y:S02]  /*0fd0*/  STS [R9], R8 ;  /* 0x0000000809007388 */ /* 0x0041e40000000800 */
[C-C-:B0-----:R-:W-:Y:S01]  /*0fe0*/  IMAD R8, R11.reuse, 0xc, R32.reuse ;  /* 0x0000000c0b087824 */ /* 0x141fe200078e0220 */
[----:B------:R-:W0:Y:S04]  /*0ff0*/  LDC R9, c[0x0][0x360] ;  /* 0x0000d800ff097b82 */ /* 0x000e280000000800 */
[----:B---3--:R2:W-:Y:S01]  /*1000*/  STS [R8], R4 ;  /* 0x0000000408007388 */ /* 0x0085e20000000800 */
[----:B------:R-:W-:-:S02]  /*1010*/  IMAD R32, R11, 0x10, R32 ;  /* 0x000000100b207824 */ /* 0x000fc400078e0220 */
[----:B0-----:R-:W-:Y:S01]  /*1020*/  IMAD.WIDE.U32 R6, R9, 0x10, R6 ;  /* 0x0000001009067825 */ /* 0x001fe200078e0006 */
[----:B--2---:R-:W-:Y:S06]  /*1030*/  @!P1 BRA `(.L_x_4606) ;  /* 0xfffffffc00a89947 */ /* 0x004fec000383ffff */
.L_x_4603:
[----:B------:R-:W-:Y:S05]  /*1040*/  BSYNC.RECONVERGENT B0 ;  /* 0x0000000000007941 */ /* 0x000fea0003800200 */
.L_x_4602:
[----:B------:R-:W-:Y:S06]  /*1050*/  BAR.SYNC.DEFER_BLOCKING 0x0 ;  /* 0x0000000000007b1d */ /* 0x000fec0000010000 */
[----:B------:R-:W-:Y:S05]  /*1060*/  @P0 BRA `(.L_x_4607) ;  /* 0x0000000400500947 */ /* 0x000fea0003800000 */
[C---:B-1----:R-:W-:Y:S01]  /*1070*/  VIADD R2, R31.reuse, 0x1 ;  /* 0x000000011f027836 */ /* 0x042fe20000000000 */
[----:B------:R-:W-:Y:S01]  /*1080*/  BSSY.RECONVERGENT B0, `(.L_x_4608) ;  /* 0x0000011000007945 */ /* 0x000fe20003800200 */
[----:B------:R-:W-:-:S03]  /*1090*/  ISETP.GE.U32.AND P2, PT, R31, 0x3, PT ;  /* 0x000000031f00780c */ /* 0x000fc60003f46070 */
[----:B------:R-:W-:Y:S02]  /*10a0*/  LOP3.LUT R3, R2, 0x3, RZ, 0xc0, !PT ;  /* 0x0000000302037812 */ /* 0x000fe400078ec0ff */
[----:B------:R-:W-:Y:S02]  /*10b0*/  MOV R2, R37 ;  /* 0x0000002500027202 */ /* 0x000fe40000000f00 */
[----:B------:R-:W-:-:S13]  /*10c0*/  ISETP.NE.AND P1, PT, R3, RZ, PT ;  /* 0x000000ff0300720c */ /* 0x000fda0003f25270 */
[----:B------:R-:W-:Y:S05]  /*10d0*/  @!P1 BRA `(.L_x_4609) ;  /* 0x00000000002c9947 */ /* 0x000fea0003800000 */
[----:B------:R1:W-:Y:S01]  /*10e0*/  STS [R21], RZ ;  /* 0x000000ff15007388 */ /* 0x0003e20000000800 */
[----:B------:R-:W-:Y:S01]  /*10f0*/  ISETP.NE.AND P1, PT, R3, 0x1, PT ;  /* 0x000000010300780c */ /* 0x000fe20003f25270 */
[----:B------:R-:W-:-:S12]  /*1100*/  IMAD.MOV.U32 R2, RZ, RZ, R0 ;  /* 0x000000ffff027224 */ /* 0x000fd800078e0000 */
[----:B-1----:R-:W-:Y:S05]  /*1110*/  @!P1 BRA `(.L_x_4609) ;  /* 0x00000000001c9947 */ /* 0x002fea0003800000 */
[----:B------:R-:W-:Y:S01]  /*1120*/  ISETP.NE.AND P1, PT, R3, 0x2, PT ;  /* 0x000000020300780c */ /* 0x000fe20003f25270 */
[----:B------:R-:W-:Y:S01]  /*1130*/  VIADD R0, R21, UR7 ;  /* 0x0000000715007c36 */ /* 0x000fe20008000000 */
[----:B------:R1:W-:Y:S01]  /*1140*/  STS [R21+UR7], RZ ;  /* 0x000000ff15007988 */ /* 0x0003e20008000807 */
[----:B------:R-:W-:Y:S01]  /*1150*/  IADD3 R3, PT, PT, R10, UR10, RZ ;  /* 0x0000000a0a037c10 */ /* 0x000fe2000fffe0ff */
[----:B------:R-:W-:-:S09]  /*1160*/  IMAD.MOV.U32 R2, RZ, RZ, R10 ;  /* 0x000000ffff027224 */ /* 0x000fd200078e000a */
[----:B------:R1:W-:Y:S01]  /*1170*/  @P1 STS [R0+UR7], RZ ;  /* 0x000000ff00001988 */ /* 0x0003e20008000807 */
[----:B------:R-:W-:-:S07]  /*1180*/  @P1 IMAD.MOV.U32 R2, RZ, RZ, R3 ;  /* 0x000000ffff021224 */ /* 0x000fce00078e0003 */
.L_x_4609:
[----:B------:R-:W-:Y:S05]  /*1190*/  BSYNC.RECONVERGENT B0 ;  /* 0x0000000000007941 */ /* 0x000fea0003800200 */
.L_x_4608:
[----:B------:R-:W-:Y:S04]  /*11a0*/  BSSY.RECONVERGENT B0, `(.L_x_4610) ;  /* 0x0000010000007945 */ /* 0x000fe80003800200 */
[----:B------:R-:W-:Y:S05]  /*11b0*/  @!P2 BRA `(.L_x_4611) ;  /* 0x000000000038a947 */ /* 0x000fea0003800000 */
[----:B------:R-:W0:Y:S01]  /*11c0*/  S2R R3, SR_CgaCtaId ;  /* 0x0000000000037919 */ /* 0x000e220000008800 */
[----:B-1----:R-:W-:-:S04]  /*11d0*/  MOV R0, 0x400 ;  /* 0x0000040000007802 */ /* 0x002fc80000000f00 */
[----:B------:R-:W-:-:S04]  /*11e0*/  IADD3 R0, PT, PT, R0, 0x280, RZ ;  /* 0x0000028000007810 */ /* 0x000fc80007ffe0ff */
[----:B0-----:R-:W-:-:S07]  /*11f0*/  LEA R5, R3, R0, 0x18 ;  /* 0x0000000003057211 */ /* 0x001fce00078ec0ff */
.L_x_4612:
        /* <DEDUP_REMOVED lines=10> */
.L_x_4611:
[----:B------:R-:W-:Y:S05]  /*12a0*/  BSYNC.RECONVERGENT B0 ;  /* 0x0000000000007941 */ /* 0x000fea0003800200 */
.L_x_4610:
[----:B------:R-:W3:Y:S01]  /*12b0*/  S2UR UR5, SR_CgaCtaId ;  /* 0x00000000000579c3 */ /* 0x000ee20000008800 */
[----:B------:R-:W-:Y:S01]  /*12c0*/  UMOV UR4, 0x400 ;  /* 0x0000040000047882 */ /* 0x000fe20000000000 */
[----:B-12---:R-:W-:Y:S01]  /*12d0*/  IMAD R0, R33, 0x8, R33 ;  /* 0x0000000821007824 */ /* 0x006fe200078e0221 */
[----:B------:R-:W-:Y:S01]  /*12e0*/  UIADD3 UR4, UPT, UPT, UR4, 0x180, URZ ;  /* 0x0000018004047890 */ /* 0x000fe2000fffe0ff */
[----:B------:R1:W2:Y:S01]  /*12f0*/  LDS R13, [R20] ;  /* 0x00000000140d7984 */ /* 0x0002a20000000800 */
[----:B------:R-:W-:-:S03]  /*1300*/  SHF.R.U32.HI R4, RZ, 0x3, R37 ;  /* 0x00000003ff047819 */ /* 0x000fc60000011625 */
[----:B------:R1:W4:Y:S04]  /*1310*/  LDS R12, [R19] ;  /* 0x00000000130c7984 */ /* 0x0003280000000800 */
[----:B------:R1:W1:Y:S04]  /*1320*/  LDS R11, [R18] ;  /* 0x00000000120b7984 */ /* 0x0002680000000800 */
[----:B------:R0:W1:Y:S04]  /*1330*/  LDS R10, [R17] ;  /* 0x00000000110a7984 */ /* 0x0000680000000800 */
[----:B------:R0:W1:Y:S01]  /*1340*/  LDS R9, [R16] ;  /* 0x0000000010097984 */ /* 0x0000620000000800 */
[----:B---3--:R-:W-:-:S03]  /*1350*/  ULEA UR4, UR5, UR4, 0x18 ;  /* 0x0000000405047291 */ /* 0x008fc6000f8ec0ff */
[----:B------:R3:W1:Y:S04]  /*1360*/  LDS R8, [R15] ;  /* 0x000000000f087984 */ /* 0x0006680000000800 */
[----:B------:R3:W1:Y:S01]  /*1370*/  LDS R7, [R14] ;  /* 0x000000000e077984 */ /* 0x0006620000000800 */
[----:B0-----:R-:W-:Y:S02]  /*1380*/  LEA R6, R0, UR4, 0x2 ;  /* 0x0000000400067c11 */ /* 0x001fe4000f8e10ff */
[----:B------:R-:W-:Y:S01]  /*1390*/  MOV R0, 0x400 ;  /* 0x0000040000007802 */ /* 0x000fe20000000f00 */
[----:B------:R-:W0:Y:S03]  /*13a0*/  S2R R5, SR_CgaCtaId ;  /* 0x0000000000057919 */ /* 0x000e260000008800 */
[----:B------:R-:W-:Y:S01]  /*13b0*/  IADD3 R0, PT, PT, R0, 0x280, RZ ;  /* 0x0000028000007810 */ /* 0x000fe20007ffe0ff */
[----:B------:R-:W1:Y:S03]  /*13c0*/  LDS R6, [R6] ;  /* 0x0000000006067984 */ /* 0x000e660000000800 */
[----:B0-234-:R-:W-:-:S07]  /*13d0*/  LEA R5, R5, R0, 0x18 ;  /* 0x0000000005057211 */ /* 0x01dfce00078ec0ff */
.L_x_4614:
[----:B------:R-:W-:Y:S01]  /*13e0*/  IMAD R32, R4, 0x24, R23 ;  /* 0x0000002404207824 */ /* 0x000fe200078e0217 */
[----:B------:R-:W-:-:S05]  /*13f0*/  UMOV UR4, 0xffffffff ;  /* 0xffffffff00047882 */ /* 0x000fca0000000000 */
[----:B------:R-:W0:Y:S01]  /*1400*/  LDS R32, [R32] ;  /* 0x0000000020207984 */ /* 0x000e220000000800 */
[----:B------:R-:W-:Y:S05]  /*1410*/  BRA.DIV UR4, `(.L_x_4613) ;  /* 0x00000006046c7947 */ /* 0x000fea000b800000 */
[----:B0-----:R-:W1:Y:S04]  /*1420*/  SHFL.IDX PT, R34, R32, R33, 0x181f ;  /* 0x00181f2120227589 */ /* 0x001e6800000e0000 */
[----:B------:R-:W0:Y:S04]  /*1430*/  SHFL.IDX PT, R36, R32, R29, 0x181f ;  /* 0x00181f1d20247589 */ /* 0x000e2800000e0000 */
[----:B------:R-:W-:Y:S01]  /*1440*/  SHFL.IDX PT, R2, R32, R24, 0x181f ;  /* 0x00181f1820027589 */ /* 0x000fe200000e0000 */
        /* <DEDUP_REMOVED lines=11> */
[----:B0-----:R-:W-:-:S07]  /*1500*/  IMAD R34, R8, R36, R34 ;  /* 0x0000002408227224 */ /* 0x001fce00078e0222 */
.L_x_4630:
[----:B------:R-:W-:Y:S02]  /*1510*/  IMAD R0, R4, 0x8, R33 ;  /* 0x0000000804007824 */ /* 0x000fe400078e0221 */
[----:B------:R-:W-:Y:S02]  /*1520*/  IMAD R2, R7, R2, R34 ;  /* 0x0000000207027224 */ /* 0x000fe400078e0222 */
[----:B------:R-:W-:-:S05]  /*1530*/  IMAD.U32 R0, R0, 0x4, R5 ;  /* 0x0000000400007824 */ /* 0x000fca00078e0005 */
[----:B------:R-:W0:Y:S02]  /*1540*/  LDS R3, [R0] ;  /* 0x0000000000037984 */ /* 0x000e240000000800 */
[----:B0-----:R-:W-:Y:S02]  /*1550*/  IADD3 R3, PT, PT, R2, R3, RZ ;  /* 0x0000000302037210 */ /* 0x001fe40007ffe0ff */
[----:B------:R-:W0:Y:S03]  /*1560*/  LDC R2, c[0x0][0x360] ;  /* 0x0000d800ff027b82 */ /* 0x000e260000000800 */
[----:B------:R2:W-:Y:S01]  /*1570*/  STS [R0], R3 ;  /* 0x0000000300007388 */ /* 0x0005e20000000800 */
[----:B0-----:R-:W-:-:S04]  /*1580*/  LEA.HI R4, R2, R4, RZ, 0x1d ;  /* 0x0000000402047211 */ /* 0x001fc800078fe8ff */
[----:B------:R-:W-:-:S13]  /*1590*/  ISETP.GE.U32.AND P1, PT, R4, 0x8, PT ;  /* 0x000000080400780c */ /* 0x000fda0003f26070 */
[----:B--2---:R-:W-:Y:S05]  /*15a0*/  @!P1 BRA `(.L_x_4614) ;  /* 0xfffffffc008c9947 */ /* 0x004fea000383ffff */
.L_x_4607:
[----:B------:R-:W-:Y:S05]  /*15b0*/  WARPSYNC.ALL ;  /* 0x0000000000007948 */ /* 0x000fea0003800000 */
[----:B------:R-:W-:Y:S06]  /*15c0*/  BAR.SYNC.DEFER_BLOCKING 0x0 ;  /* 0x0000000000007b1d */ /* 0x000fec0000010000 */
[----:B------:R-:W-:Y:S04]  /*15d0*/  BSSY.RECONVERGENT B0, `(.L_x_4615) ;  /* 0x000003a000007945 */ /* 0x000fe80003800200 */
[----:B------:R-:W-:Y:S05]  /*15e0*/  @P0 BRA `(.L_x_4616) ;  /* 0x0000000000e00947 */ /* 0x000fea0003800000 */
[C---:B------:R-:W-:Y:S01]  /*15f0*/  VIADD R0, R31.reuse, 0x1 ;  /* 0x000000011f007836 */ /* 0x040fe20000000000 */
[----:B------:R-:W-:Y:S01]  /*1600*/  BSSY.RECONVERGENT B1, `(.L_x_4617) ;  /* 0x000001a000017945 */ /* 0x000fe20003800200 */
[----:B------:R-:W-:Y:S01]  /*1610*/  ISETP.GE.U32.AND P2, PT, R31, 0x3, PT ;  /* 0x000000031f00780c */ /* 0x000fe20003f46070 */
[----:B------:R-:W-:Y:S02]  /*1620*/  IMAD.MOV.U32 R11, RZ, RZ, R37 ;  /* 0x000000ffff0b7224 */ /* 0x000fe400078e0025 */
[----:B------:R-:W-:-:S04]  /*1630*/  LOP3.LUT R0, R0, 0x3, RZ, 0xc0, !PT ;  /* 0x0000000300007812 */ /* 0x000fc800078ec0ff */
[----:B------:R-:W-:-:S13]  /*1640*/  ISETP.NE.AND P0, PT, R0, RZ, PT ;  /* 0x000000ff0000720c */ /* 0x000fda0003f05270 */
[----:B------:R-:W-:Y:S05]  /*1650*/  @!P0 BRA `(.L_x_4618) ;  /* 0x0000000000508947 */ /* 0x000fea0003800000 */
[----:B01----:R-:W0:Y:S01]  /*1660*/  LDS R5, [R21] ;  /* 0x0000000015057984 */ /* 0x003e220000000800 */
        /* <DEDUP_REMOVED lines=8> */
[----:B------:R-:W-:Y:S01]  /*16f0*/  VIADD R9, R21, UR7 ;  /* 0x0000000715097c36 */ /* 0x000fe20008000000 */
[----:B------:R-:W0:Y:S01]  /*1700*/  LDS R7, [R21+UR7] ;  /* 0x0000000715077984 */ /* 0x000e220008000800 */
[----:B------:R-:W-:Y:S01]  /*1710*/  IADD3 R4, P0, PT, R2, UR7, RZ ;  /* 0x0000000702047c10 */ /* 0x000fe2000ff1e0ff */
[----:B------:R-:W-:-:S03]  /*1720*/  VIADD R11, R11, UR10 ;  /* 0x0000000a0b0b7c36 */ /* 0x000fc60008000000 */
[----:B--2---:R-:W-:-:S06]  /*1730*/  IADD3.X R5, PT, PT, RZ, R3, RZ, P0, !PT ;  /* 0x00000003ff057210 */ /* 0x004fcc00007fe4ff */
[----:B------:R-:W1:Y:S01]  /*1740*/  @P1 LDS R9, [R9+UR7] ;  /* 0x0000000709091984 */ /* 0x000e620008000800 */
[----:B------:R-:W-:Y:S02]  /*1750*/  @P1 IADD3 R2, P0, PT, R4, UR7, RZ ;  /* 0x0000000704021c10 */ /* 0x000fe4000ff1e0ff */
[----:B------:R-:W-:-:S03]  /*1760*/  @P1 IADD3 R11, PT, PT, R11, UR10, RZ ;  /* 0x0000000a0b0b1c10 */ /* 0x000fc6000fffe0ff */
[----:B------:R-:W-:Y:S01]  /*1770*/  @P1 IMAD.X R3, RZ, RZ, R5, P0 ;  /* 0x000000ffff031224 */ /* 0x000fe200000e0605 */
[----:B0-----:R3:W-:Y:S04]  /*1780*/  STG.E desc[UR8][R4.64], R7 ;  /* 0x0000000704007986 */ /* 0x0017e8000c101908 */
[----:B-1----:R3:W-:Y:S03]  /*1790*/  @P1 STG.E desc[UR8][R2.64], R9 ;  /* 0x0000000902001986 */ /* 0x0027e6000c101908 */
.L_x_4618:
[----:B------:R-:W-:Y:S05]  /*17a0*/  BSYNC.RECONVERGENT B1 ;  /* 0x0000000000017941 */ /* 0x000fea0003800200 */
.L_x_4617:
[----:B------:R-:W-:Y:S05]  /*17b0*/  @!P2 BRA `(.L_x_4616) ;  /* 0x00000000006ca947 */ /* 0x000fea0003800000 */
[----:B--23--:R-:W2:Y:S01]  /*17c0*/  S2R R3, SR_CgaCtaId ;  /* 0x0000000000037919 */ /* 0x00cea20000008800 */
[----:B------:R-:W-:-:S05]  /*17d0*/  MOV R0, 0x400 ;  /* 0x0000040000007802 */ /* 0x000fca0000000f00 */
[----:B------:R-:W-:-:S05]  /*17e0*/  VIADD R0, R0, 0x280 ;  /* 0x0000028000007836 */ /* 0x000fca0000000000 */
[----:B--2---:R-:W-:-:S07]  /*17f0*/  LEA R0, R3, R0, 0x18 ;  /* 0x0000000003007211 */ /* 0x004fce00078ec0ff */
.L_x_4619:
[C---:B------:R-:W-:Y:S01]  /*1800*/  IMAD R34, R11.reuse, 0x4, R0 ;  /* 0x000000040b227824 */ /* 0x040fe200078e0200 */
[----:B0-----:R-:W2:Y:S01]  /*1810*/  LDC.64 R8, c[0x0][0x3a0] ;  /* 0x0000e800ff087b82 */ /* 0x001ea20000000a00 */
[----:B------:R-:W-:Y:S01]  /*1820*/  IMAD R3, R30, 0x40, R11 ;  /* 0x000000401e037824 */ /* 0x000fe200078e020b */
[----:B------:R-:W-:Y:S02]  /*1830*/  IADD3 R11, PT, PT, R11, UR7, RZ ;  /* 0x000000070b0b7c10 */ /* 0x000fe4000fffe0ff */
[----:B------:R-:W-:Y:S01]  /*1840*/  IADD3 R10, PT, PT, R34, UR7, RZ ;  /* 0x00000007220a7c10 */ /* 0x000fe2000fffe0ff */
[----:B------:R-:W3:Y:S04]  /*1850*/  LDS R32, [R34] ;  /* 0x0000000022207984 */ /* 0x000ee80000000800 */
[----:B------:R-:W-:Y:S01]  /*1860*/  VIADD R13, R10, UR7 ;  /* 0x000000070a0d7c36 */ /* 0x000fe20008000000 */
[----:B------:R-:W4:Y:S04]  /*1870*/  LDS R12, [R34+UR7] ;  /* 0x00000007220c7984 */ /* 0x000f280008000800 */
[----:B------:R-:W5:Y:S04]  /*1880*/  LDS R10, [R10+UR7] ;  /* 0x000000070a0a7984 */ /* 0x000f680008000800 */
[----:B------:R-:W5:Y:S01]  /*1890*/  LDS R13, [R13+UR7] ;  /* 0x000000070d0d7984 */ /* 0x000f620008000800 */
[----:B--2---:R-:W-:-:S03]  /*18a0*/  IMAD.WIDE R8, R3, 0x4, R8 ;  /* 0x0000000403087825 */ /* 0x004fc600078e0208 */
[----:B01----:R-:W-:-:S04]  /*18b0*/  IADD3 R6, P0, PT, R8, UR7, RZ ;  /* 0x0000000708067c10 */ /* 0x003fc8000ff1e0ff */
[----:B------:R-:W-:Y:S02]  /*18c0*/  IADD3.X R7, PT, PT, RZ, R9, RZ, P0, !PT ;  /* 0x00000009ff077210 */ /* 0x000fe400007fe4ff */
[----:B------:R-:W-:-:S05]  /*18d0*/  IADD3 R4, P0, PT, R6, UR7, RZ ;  /* 0x0000000706047c10 */ /* 0x000fca000ff1e0ff */
[----:B------:R-:W-:Y:S01]  /*18e0*/  IMAD.X R5, RZ, RZ, R7, P0 ;  /* 0x000000ffff057224 */ /* 0x000fe200000e0607 */
[----:B------:R-:W-:Y:S01]  /*18f0*/  IADD3 R2, P0, PT, R4, UR7, RZ ;  /* 0x0000000704027c10 */ /* 0x000fe2000ff1e0ff */
[----:B---3--:R0:W-:Y:S04]  /*1900*/  STG.E desc[UR8][R8.64], R32 ;  /* 0x0000002008007986 */ /* 0x0081e8000c101908 */
[----:B------:R-:W-:Y:S01]  /*1910*/  IMAD.X R3, RZ, RZ, R5, P0 ;  /* 0x000000ffff037224 */ /* 0x000fe200000e0605 */
[----:B------:R-:W-:Y:S01]  /*1920*/  ISETP.GE.U32.AND P0, PT, R11, 0x40, PT ;  /* 0x000000400b00780c */ /* 0x000fe20003f06070 */
[----:B----4-:R0:W-:Y:S04]  /*1930*/  STG.E desc[UR8][R6.64], R12 ;  /* 0x0000000c06007986 */ /* 0x0101e8000c101908 */
[----:B-----5:R0:W-:Y:S04]  /*1940*/  STG.E desc[UR8][R4.64], R10 ;  /* 0x0000000a04007986 */ /* 0x0201e8000c101908 */
[----:B------:R0:W-:Y:S04]  /*1950*/  STG.E desc[UR8][R2.64], R13 ;  /* 0x0000000d02007986 */ /* 0x0001e8000c101908 */
[----:B------:R-:W-:Y:S05]  /*1960*/  @!P0 BRA `(.L_x_4619) ;  /* 0xfffffffc00a48947 */ /* 0x000fea000383ffff */
.L_x_4616:
[----:B------:R-:W-:Y:S05]  /*1970*/  BSYNC.RECONVERGENT B0 ;  /* 0x0000000000007941 */ /* 0x000fea0003800200 */
.L_x_4615:
[C---:B------:R-:W-:Y:S02]  /*1980*/  IMAD.IADD R30, R35.reuse, 0x1, R30 ;  /* 0x00000001231e7824 */ /* 0x040fe400078e021e */
[----:B0-23--:R-:W-:-:S05]  /*1990*/  IMAD.SHL.U32 R3, R35, 0x10, RZ ;  /* 0x0000001023037824 */ /* 0x00dfca00078e00ff */
[----:B------:R-:W-:-:S13]  /*19a0*/  ISETP.GE.U32.AND P0, PT, R30, R3, PT ;  /* 0x000000031e00720c */ /* 0x000fda0003f06070 */
[----:B------:R-:W-:Y:S05]  /*19b0*/  @!P0 BRA `(.L_x_4620) ;  /* 0xfffffff0007c8947 */ /* 0x000fea000383ffff */
[----:B------:R-:W-:Y:S05]  /*19c0*/  EXIT ;  /* 0x000000000000794d */ /* 0x000fea0003800000 */
.L_x_4613:
[----:B------:R-:W-:Y:S01]  /*19d0*/  BSSY B0, `(.L_x_4621) ;  /* 0x0000007000007945 */ /* 0x000fe20003800000 */
[----:B------:R-:W-:Y:S01]  /*19e0*/  MOV R2, R33 ;  /* 0x0000002100027202 */ /* 0x000fe20000000f00 */
[----:B------:R-:W-:Y:S02]  /*19f0*/  IMAD.MOV.U32 R3, RZ, RZ, 0x181f ;  /* 0x0000181fff037424 */ /* 0x000fe400078e00ff */
[----:B------:R-:W-:-:S07]  /*1a00*/  IMAD.MOV.U32 R0, RZ, RZ, -0x1 ;  /* 0xffffffffff007424 */ /* 0x000fce00078e00ff */
[----:B01----:R-:W-:Y:S05]  /*1a10*/  WARPSYNC.COLLECTIVE R0, `(.L_x_4622) ;  /* 0x0000000000087348 */ /* 0x003fea0003c00000 */
[----:B0-----:R0:W2:Y:S02]  /*1a20*/  SHFL.IDX P1, R36, R32, R2, R3 ;  /* 0x0000000220247389 */ /* 0x0010a40000020003 */
[----:B012---:R-:W-:Y:S05]  /*1a30*/  ENDCOLLECTIVE ;  /* 0x000000000000791b */ /* 0x007fea0003800000 */
.L_x_4622:
[----:B------:R-:W-:Y:S05]  /*1a40*/  BSYNC B0 ;  /* 0x0000000000007941 */ /* 0x000fea0003800000 */
.L_x_4621:
[----:B------:R-:W-:Y:S01]  /*1a50*/  IMAD.MOV.U32 R2, RZ, RZ, R29 ;  /* 0x000000ffff027224 */ /* 0x000fe200078e001d */
[----:B------:R-:W-:Y:S01]  /*1a60*/  MOV R0, 0xffffffff ;  /* 0xffffffff00007802 */ /* 0x000fe20000000f00 */
[----:B------:R-:W-:Y:S01]  /*1a70*/  IMAD.MOV.U32 R3, RZ, RZ, 0x181f ;  /* 0x0000181fff037424 */ /* 0x000fe200078e00ff */
[----:B------:R-:W-:-:S07]  /*1a80*/  MOV R34, R36 ;  /* 0x0000002400227202 */ /* 0x000fce0000000f00 */
[----:B------:R-:W-:Y:S05]  /*1a90*/  WARPSYNC.COLLECTIVE R0, `(.L_x_4623) ;  /* 0x0000000000087348 */ /* 0x000fea0003c00000 */
[----:B------:R0:W1:Y:S02]  /*1aa0*/  SHFL.IDX P1, R36, R32, R2, R3 ;  /* 0x0000000220247389 */ /* 0x0000640000020003 */
[----:B01----:R-:W-:Y:S05]  /*1ab0*/  ENDCOLLECTIVE ;  /* 0x000000000000791b */ /* 0x003fea0003800000 */
.L_x_4623:
[----:B------:R-:W-:Y:S02]  /*1ac0*/  IMAD R34, R6, R34, RZ ;  /* 0x0000002206227224 */ /* 0x000fe400078e02ff */
[----:B------:R-:W-:Y:S02]  /*1ad0*/  IMAD.MOV.U32 R2, RZ, RZ, R28 ;  /* 0x000000ffff027224 */ /* 0x000fe400078e001c */
[----:B------:R-:W-:-:S07]  /*1ae0*/  IMAD R34, R13, R36, R34 ;  /* 0x000000240d227224 */ /* 0x000fce00078e0222 */
[----:B------:R-:W-:Y:S05]  /*1af0*/  WARPSYNC.COLLECTIVE R0, `(.L_x_4624) ;  /* 0x0000000000087348 */ /* 0x000fea0003c00000 */
[----:B------:R0:W1:Y:S02]  /*1b00*/  SHFL.IDX P1, R36, R32, R2, R3 ;  /* 0x0000000220247389 */ /* 0x0000640000020003 */
[----:B01----:R-:W-:Y:S05]  /*1b10*/  ENDCOLLECTIVE ;  /* 0x000000000000791b */ /* 0x003fea0003800000 */
.L_x_4624:
[----:B------:R-:W-:Y:S02]  /*1b20*/  IMAD.MOV.U32 R2, RZ, RZ, R27 ;  /* 0x000000ffff027224 */ /* 0x000fe400078e001b */
[----:B------:R-:W-:-:S07]  /*1b30*/  IMAD R34, R12, R36, R34 ;  /* 0x000000240c227224 */ /* 0x000fce00078e0222 */
[----:B------:R-:W-:Y:S05]  /*1b40*/  WARPSYNC.COLLECTIVE R0, `(.L_x_4625) ;  /* 0x0000000000087348 */ /* 0x000fea0003c00000 */
[----:B------:R0:W1:Y:S02]  /*1b50*/  SHFL.IDX P1, R36, R32, R2, R3 ;  /* 0x0000000220247389 */ /* 0x0000640000020003 */
[----:B01----:R-:W-:Y:S05]  /*1b60*/  ENDCOLLECTIVE ;  /* 0x000000000000791b */ /* 0x003fea0003800000 */
.L_x_4625:
[----:B------:R-:W-:Y:S01]  /*1b70*/  MOV R2, R22 ;  /* 0x0000001600027202 */ /* 0x000fe20000000f00 */
[----:B------:R-:W-:-:S07]  /*1b80*/  IMAD R34, R11, R36, R34 ;  /* 0x000000240b227224 */ /* 0x000fce00078e0222 */
[----:B------:R-:W-:Y:S05]  /*1b90*/  WARPSYNC.COLLECTIVE R0, `(.L_x_4626) ;  /* 0x0000000000087348 */ /* 0x000fea0003c00000 */
[----:B------:R0:W1:Y:S02]  /*1ba0*/  SHFL.IDX P1, R36, R32, R2, R3 ;  /* 0x0000000220247389 */ /* 0x0000640000020003 */
[----:B01----:R-:W-:Y:S05]  /*1bb0*/  ENDCOLLECTIVE ;  /* 0x000000000000791b */ /* 0x003fea0003800000 */
.L_x_4626:
[----:B------:R-:W-:Y:S02]  /*1bc0*/  IMAD.MOV.U32 R2, RZ, RZ, R26 ;  /* 0x000000ffff027224 */ /* 0x000fe400078e001a */
[----:B------:R-:W-:-:S07]  /*1bd0*/  IMAD R34, R10, R36, R34 ;  /* 0x000000240a227224 */ /* 0x000fce00078e0222 */
[----:B------:R-:W-:Y:S05]  /*1be0*/  WARPSYNC.COLLECTIVE R0, `(.L_x_4627) ;  /* 0x0000000000087348 */ /* 0x000fea0003c00000 */
[----:B------:R0:W1:Y:S02]  /*1bf0*/  SHFL.IDX P1, R36, R32, R2, R3 ;  /* 0x0000000220247389 */ /* 0x0000640000020003 */
[----:B01----:R-:W-:Y:S05]  /*1c00*/  ENDCOLLECTIVE ;  /* 0x000000000000791b */ /* 0x003fea0003800000 */
.L_x_4627:
[----:B------:R-:W-:Y:S02]  /*1c10*/  IMAD.MOV.U32 R2, RZ, RZ, R25 ;  /* 0x000000ffff027224 */ /* 0x000fe400078e0019 */
[----:B------:R-:W-:-:S07]  /*1c20*/  IMAD R34, R9, R36, R34 ;  /* 0x0000002409227224 */ /* 0x000fce00078e0222 */
[----:B------:R-:W-:Y:S05]  /*1c30*/  WARPSYNC.COLLECTIVE R0, `(.L_x_4628) ;  /* 0x0000000000087348 */ /* 0x000fea0003c00000 */
[----:B------:R0:W1:Y:S02]  /*1c40*/  SHFL.IDX P1, R36, R32, R2, R3 ;  /* 0x0000000220247389 */ /* 0x0000640000020003 */
[----:B01----:R-:W-:Y:S05]  /*1c50*/  ENDCOLLECTIVE ;  /* 0x000000000000791b */ /* 0x003fea0003800000 */
.L_x_4628:
[----:B------:R-:W-:Y:S01]  /*1c60*/  MOV R2, R24 ;  /* 0x0000001800027202 */ /* 0x000fe20000000f00 */
[----:B------:R-:W-:-:S07]  /*1c70*/  IMAD R34, R8, R36, R34 ;  /* 0x0000002408227224 */ /* 0x000fce00078e0222 */
[----:B------:R-:W-:Y:S05]  /*1c80*/  WARPSYNC.COLLECTIVE R0, `(.L_x_4629) ;  /* 0x0000000000087348 */ /* 0x000fea0003c00000 */
[----:B------:R0:W1:Y:S02]  /*1c90*/  SHFL.IDX P1, R36, R32, R2, R3 ;  /* 0x0000000220247389 */ /* 0x0000640000020003 */
[----:B01----:R-:W-:Y:S05]  /*1ca0*/  ENDCOLLECTIVE ;  /* 0x000000000000791b */ /* 0x003fea0003800000 */
.L_x_4629:
[----:B------:R-:W-:Y:S01]  /*1cb0*/  IMAD.MOV.U32 R2, RZ, RZ, R36 ;  /* 0x000000ffff027224 */ /* 0x000fe200078e0024 */
[----:B------:R-:W-:Y:S06]  /*1cc0*/  BRA `(.L_x_4630) ;  /* 0xfffffff800107947 */ /* 0x000fec000383ffff */
.L_x_4631:
        /* <DEDUP_REMOVED lines=11> */
.L_x_20488:


//--------------------- .text._Z9cuda_gemmIiLi128ELi16ELi1ELi64ELi8ELi8ELi0EEviiiPT_S1_S1_ii --------------------------
	.section	.text._Z9cuda_gemmIiLi128ELi16ELi1ELi64ELi8ELi8ELi0EEviiiPT_S1_S1_ii,"ax",@progbits
	.align	128
        .global         _Z9cuda_gemmIiLi128ELi16ELi1ELi64ELi8ELi8ELi0EEviiiPT_S1_S1_ii
        .type           _Z9cuda_gemmIiLi128ELi16ELi1ELi64ELi8ELi8ELi0EEviiiPT_S1_S1_ii,@function
        .size           _Z9cuda_gemmIiLi128ELi16ELi1ELi64ELi8ELi8ELi0EEviiiPT_S1_S1_ii,(.L_x_20489 - _Z9cuda_gemmIiLi128ELi16ELi1ELi64ELi8ELi8ELi0EEviiiPT_S1_S1_ii)
        .other          _Z9cuda_gemmIiLi128ELi16ELi1ELi64ELi8ELi8ELi0EEviiiPT_S1_S1_ii,@"STO_CUDA_ENTRY STV_DEFAULT"
_Z9cuda_gemmIiLi128ELi16ELi1ELi64ELi8ELi8ELi0EEviiiPT_S1_S1_ii:
.text._Z9cuda_gemmIiLi128ELi16ELi1ELi64ELi8ELi8ELi0EEviiiPT_S1_S1_ii:
        /* <DEDUP_REMOVED lines=30> */
[----:B0-----:R-:W-:Y:S02]  /*01e0*/  IMAD.MOV.U32 R10, RZ, RZ, RZ ;  /* 0x000000ffff0a7224 */ /* 0x001fe400078e00ff */
[----:B-----5:R-:W-:Y:S02]  /*01f0*/  IMAD.MOV R19, RZ, RZ, -R11 ;  /* 0x000000ffff137224 */ /* 0x020fe400078e0a0b */
[----:B-1----:R-:W-:Y:S02]  /*0200*/  HFMA2 R14, -RZ, RZ, 0, 0 ;  /* 0x00000000ff0e7431 */ /* 0x002fe400000001ff */
[----:B------:R-:W-:Y:S02]  /*0210*/  IMAD R17, R19, R12, RZ ;  /* 0x0000000c13117224 */ /* 0x000fe400078e02ff */
[----:B---3--:R-:W-:Y:S02]  /*0220*/  IMAD.MOV R16, RZ, RZ, -R15 ;  /* 0x000000ffff107224 */ /* 0x008fe400078e0a0f */
[----:B------:R-:W-:-:S04]  /*0230*/  IMAD.HI.U32 R8, R11, R17, R10 ;  /* 0x000000110b087227 */ /* 0x000fc800078e000a */
[----:B------:R-:W-:Y:S01]  /*0240*/  IMAD R19, R16, R13, RZ ;  /* 0x0000000d10137224 */ /* 0x000fe200078e02ff */
[----:B------:R-:W-:-:S03]  /*0250*/  LOP3.LUT R16, RZ, R12, RZ, 0x33, !PT ;  /* 0x0000000cff107212 */ /* 0x000fc600078e33ff */
[----:B------:R-:W-:Y:S01]  /*0260*/  IMAD.HI.U32 R20, R15, R19, R14 ;  /* 0x000000130f147227 */ /* 0x000fe200078e000e */
[----:B------:R-:W-:-:S03]  /*0270*/  LOP3.LUT R19, RZ, R13, RZ, 0x33, !PT ;  /* 0x0000000dff137212 */ /* 0x000fc600078e33ff */
[----:B--2-4-:R-:W-:-:S07]  /*0280*/  IMAD.MOV.U32 R15, RZ, RZ, R5 ;  /* 0x000000ffff0f7224 */ /* 0x014fce00078e0005 */
.L_x_4634:
        /* <DEDUP_REMOVED lines=25> */
.L_x_4633:
[----:B------:R-:W-:Y:S05]  /*0420*/  BSYNC.RECONVERGENT B0 ;  /* 0x0000000000007941 */ /* 0x000fea0003800200 */
.L_x_4632:
[----:B------:R-:W1:Y:S01]  /*0430*/  LDCU UR10, c[0x0][0x360] ;  /* 0x00006c00ff0a77ac */ /* 0x000e620008000800 */
[----:B------:R-:W-:Y:S01]  /*0440*/  IMAD.MOV.U32 R2, RZ, RZ, RZ ;  /* 0x000000ffff027224 */ /* 0x000fe200078e00ff */
[----:B------:R-:W2:Y:S01]  /*0450*/  S2UR UR5, SR_CTAID.Y ;  /* 0x00000000000579c3 */ /* 0x000ea20000002600 */
[----:B------:R-:W3:Y:S02]  /*0460*/  LDCU UR11, c[0x0][0x374] ;  /* 0x00006e80ff0b77ac */ /* 0x000ee40008000800 */
[----:B------:R-:W-:-:S06]  /*0470*/  IMAD.HI.U32 R9, R3, R9, R2 ;  /* 0x0000000903097227 */ /* 0x000fcc00078e0002 */
[----:B------:R-:W-:-:S05]  /*0480*/  IMAD.HI.U32 R18, R9, 0x40, RZ ;  /* 0x0000004009127827 */ /* 0x000fca00078e00ff */
[----:B------:R-:W-:-:S05]  /*0490*/  IADD3 R3, PT, PT, -R18, RZ, RZ ;  /* 0x000000ff12037210 */ /* 0x000fca0007ffe1ff */
[----:B------:R-:W-:Y:S02]  /*04a0*/  IMAD R3, R0, R3, 0x40 ;  /* 0x0000004000037424 */ /* 0x000fe400078e0203 */
[----:B---3--:R-:W-:-:S03]  /*04b0*/  IMAD.U32 R2, RZ, RZ, UR11 ;  /* 0x0000000bff027e24 */ /* 0x008fc6000f8e00ff */
[----:B------:R-:W-:Y:S01]  /*04c0*/  ISETP.GT.U32.AND P1, PT, R0, R3, PT ;  /* 0x000000030000720c */ /* 0x000fe20003f24070 */
[----:B------:R-:W-:-:S05]  /*04d0*/  IMAD.SHL.U32 R2, R2, 0x10, RZ ;  /* 0x0000001002027824 */ /* 0x000fca00078e00ff */
[----:B--2---:R-:W-:Y:S02]  /*04e0*/  ISETP.LE.U32.AND P2, PT, R2, UR5, PT ;  /* 0x0000000502007c0c */ /* 0x004fe4000bf43070 */
[----:B------:R-:W-:-:S05]  /*04f0*/  LOP3.LUT R2, R13, 0x40, RZ, 0x3c, !PT ;  /* 0x000000400d027812 */ /* 0x000fca00078e3cff */
[----:B------:R-:W-:-:S05]  /*0500*/  @!P1 IMAD.IADD R3, R3, 0x1, -R0 ;  /* 0x0000000103039824 */ /* 0x000fca00078e0a00 */
[----:B------:R-:W-:Y:S01]  /*0510*/  ISETP.GE.U32.AND P0, PT, R3, R0, PT ;  /* 0x000000000300720c */ /* 0x000fe20003f06070 */
[----:B-1----:R-:W-:-:S12]  /*0520*/  @P2 EXIT ;  /* 0x000000000000294d */ /* 0x002fd80003800000 */
[----:B------:R-:W-:Y:S01]  /*0530*/  ISETP.GE.AND P2, PT, R2, RZ, PT ;  /* 0x000000ff0200720c */ /* 0x000fe20003f46270 */
[----:B------:R-:W1:Y:S01]  /*0540*/  I2F.U32.RP R8, UR10 ;  /* 0x0000000a00087d06 */ /* 0x000e620008209000 */
[----:B------:R-:W-:Y:S01]  /*0550*/  @!P1 IADD3 R18, PT, PT, R18, 0x1, RZ ;  /* 0x0000000112129810 */ /* 0x000fe20007ffe0ff */
[----:B------:R-:W-:Y:S01]  /*0560*/  VIADD R4, R5, UR10 ;  /* 0x0000000a05047c36 */ /* 0x000fe20008000000 */
[----:B------:R-:W-:Y:S01]  /*0570*/  ISETP.NE.AND P1, PT, R13, RZ, PT ;  /* 0x000000ff0d00720c */ /* 0x000fe20003f25270 */
[----:B------:R-:W2:Y:S01]  /*0580*/  S2UR UR6, SR_CgaCtaId ;  /* 0x00000000000679c3 */ /* 0x000ea20000008800 */
[----:B------:R-:W-:Y:S01]  /*0590*/  UMOV UR4, 0x400 ;  /* 0x0000040000047882 */ /* 0x000fe20000000000 */
[----:B------:R-:W-:Y:S01]  /*05a0*/  @P0 VIADD R18, R18, 0x1 ;  /* 0x0000000112120836 */ /* 0x000fe20000000000 */
[C---:B------:R-:W-:Y:S01]  /*05b0*/  ISETP.GE.U32.AND P0, PT, R4.reuse, 0x40, PT ;  /* 0x000000400400780c */ /* 0x040fe20003f06070 */
[----:B------:R-:W-:Y:S01]  /*05c0*/  UIADD3 UR4, UPT, UPT, UR4, 0x280, URZ ;  /* 0x0000028004047890 */ /* 0x000fe2000fffe0ff */
[----:B------:R-:W-:Y:S01]  /*05d0*/  VIMNMX.U32 R9, PT, PT, R4, 0x40, !PT ;  /* 0x0000004004097848 */ /* 0x000fe20007fe0000 */
[----:B------:R-:W-:Y:S01]  /*05e0*/  IMAD.MOV R12, RZ, RZ, -R13 ;  /* 0x000000ffff0c7224 */ /* 0x000fe200078e0a0d */
[----:B------:R-:W-:Y:S01]  /*05f0*/  SEL R16, RZ, 0x1, P0 ;  /* 0x00000001ff107807 */ /* 0x000fe20000000000 */
[----:B------:R-:W-:Y:S01]  /*0600*/  @!P2 IMAD.MOV R18, RZ, RZ, -R18 ;  /* 0x000000ffff12a224 */ /* 0x000fe200078e0a12 */
[----:B------:R-:W3:Y:S01]  /*0610*/  S2UR UR12, SR_CTAID.X ;  /* 0x00000000000c79c3 */ /* 0x000ee20000002500 */
[----:B------:R-:W-:Y:S01]  /*0620*/  ISETP.NE.U32.AND P0, PT, RZ, UR10, PT ;  /* 0x0000000aff007c0c */ /* 0x000fe2000bf05070 */
[----:B-1----:R-:W1:Y:S01]  /*0630*/  MUFU.RCP R8, R8 ;  /* 0x0000000800087308 */ /* 0x002e620000001000 */
[----:B------:R-:W-:-:S02]  /*0640*/  @!P1 LOP3.LUT R18, RZ, R13, RZ, 0x33, !PT ;  /* 0x0000000dff129212 */ /* 0x000fc400078e33ff */
[----:B------:R-:W-:Y:S02]  /*0650*/  IADD3 R9, PT, PT, R9, -R4, -R16 ;  /* 0x8000000409097210 */ /* 0x000fe40007ffe810 */
[----:B------:R-:W-:Y:S01]  /*0660*/  LOP3.LUT R14, RZ, R18, RZ, 0x33, !PT ;  /* 0x00000012ff0e7212 */ /* 0x000fe200078e33ff */
[----:B------:R-:W-:Y:S01]  /*0670*/  IMAD.MOV R15, RZ, RZ, -R18 ;  /* 0x000000ffff0f7224 */ /* 0x000fe200078e0a12 */
[----:B------:R-:W-:Y:S01]  /*0680*/  VIMNMX R13, PT, PT, R13, 0x20, PT ;  /* 0x000000200d0d7848 */ /* 0x000fe20003fe0100 */
[----:B------:R-:W4:Y:S01]  /*0690*/  I2F.U32.RP R0, R18 ;  /* 0x0000001200007306 */ /* 0x000f220000209000 */
[----:B------:R-:W-:Y:S01]  /*06a0*/  LEA R12, R12, 0x201f, 0x8 ;  /* 0x0000201f0c0c7811 */ /* 0x000fe200078e40ff */
[----:B--2---:R-:W-:Y:S01]  /*06b0*/  ULEA UR4, UR6, UR4, 0x18 ;  /* 0x0000000406047291 */ /* 0x004fe2000f8ec0ff */
[----:B-1----:R-:W-:-:S05]  /*06c0*/  VIADD R6, R8, 0xffffffe ;  /* 0x0ffffffe08067836 */ /* 0x002fca0000000000 */
[----:B0-----:R-:W-:Y:S01]  /*06d0*/  LEA R10, R5, UR4, 0x2 ;  /* 0x00000004050a7c11 */ /* 0x001fe2000f8e10ff */
[----:B------:R-:W-:Y:S01]  /*06e0*/  UMOV UR4, UR5 ;  /* 0x0000000500047c82 */ /* 0x000fe20008000000 */
[----:B------:R0:W1:Y:S01]  /*06f0*/  F2I.FTZ.U32.TRUNC.NTZ R7, R6 ;  /* 0x0000000600077305 */ /* 0x000062000021f000 */
[----:B---3--:R-:W-:-:S07]  /*0700*/  USHF.L.U32 UR7, UR12, 0x6, URZ ;  /* 0x000000060c077899 */ /* 0x008fce00080006ff */
[----:B----4-:R-:W2:Y:S01]  /*0710*/  MUFU.RCP R0, R0 ;  /* 0x0000000000007308 */ /* 0x010ea20000001000 */
[----:B0-----:R-:W-:Y:S01]  /*0720*/  MOV R6, RZ ;  /* 0x000000ff00067202 */ /* 0x001fe20000000f00 */
[----:B-1----:R-:W-:-:S04]  /*0730*/  IMAD.MOV R11, RZ, RZ, -R7 ;  /* 0x000000ffff0b7224 */ /* 0x002fc800078e0a07 */
[----:B------:R-:W-:-:S04]  /*0740*/  IMAD R11, R11, UR10, RZ ;  /* 0x0000000a0b0b7c24 */ /* 0x000fc8000f8e02ff */
[----:B------:R-:W-:Y:S01]  /*0750*/  IMAD.HI.U32 R6, R7, R11, R6 ;  /* 0x0000000b07067227 */ /* 0x000fe200078e0006 */
[----:B--2---:R-:W-:-:S04]  /*0760*/  IADD3 R2, PT, PT, R0, 0xffffffe, RZ ;  /* 0x0ffffffe00027810 */ /* 0x004fc80007ffe0ff */
[----:B------:R0:W1:Y:S01]  /*0770*/  F2I.FTZ.U32.TRUNC.NTZ R3, R2 ;  /* 0x0000000200037305 */ /* 0x000062000021f000 */
[----:B------:R-:W-:-:S04]  /*0780*/  IMAD.HI.U32 R7, R6, R9, RZ ;  /* 0x0000000906077227 */ /* 0x000fc800078e00ff */
[----:B------:R-:W-:Y:S02]  /*0790*/  IMAD.MOV R0, RZ, RZ, -R7 ;  /* 0x000000ffff007224 */ /* 0x000fe400078e0a07 */
[----:B0-----:R-:W-:Y:S02]  /*07a0*/  IMAD.MOV.U32 R2, RZ, RZ, RZ ;  /* 0x000000ffff027224 */ /* 0x001fe400078e00ff */
[----:B------:R-:W-:Y:S02]  /*07b0*/  IMAD R9, R0, UR10, R9 ;  /* 0x0000000a00097c24 */ /* 0x000fe4000f8e0209 */
[----:B-1----:R-:W-:-:S03]  /*07c0*/  IMAD R11, R15, R3, RZ ;  /* 0x000000030f0b7224 */ /* 0x002fc600078e02ff */
[----:B------:R-:W-:Y:S01]  /*07d0*/  ISETP.GE.U32.AND P4, PT, R9, UR10, PT ;  /* 0x0000000a09007c0c */ /* 0x000fe2000bf86070 */
[----:B------:R-:W-:-:S06]  /*07e0*/  IMAD.HI.U32 R2, R3, R11, R2 ;  /* 0x0000000b03027227 */ /* 0x000fcc00078e0002 */
[----:B------:R-:W-:-:S04]  /*07f0*/  IMAD.HI.U32 R15, R2, R5, RZ ;  /* 0x00000005020f7227 */ /* 0x000fc800078e00ff */
[----:B------:R-:W-:Y:S02]  /*0800*/  IMAD.MOV R3, RZ, RZ, -R15 ;  /* 0x000000ffff037224 */ /* 0x000fe400078e0a0f */
[----:B------:R-:W-:Y:S01]  /*0810*/  @P4 IADD3 R7, PT, PT, R7, 0x1, RZ ;  /* 0x0000000107074810 */ /* 0x000fe20007ffe0ff */
[----:B------:R-:W-:-:S04]  /*0820*/  IMAD.HI.U32 R11, R2, UR10, RZ ;  /* 0x0000000a020b7c27 */ /* 0x000fc8000f8e00ff */
[----:B------:R-:W-:Y:S01]  /*0830*/  IMAD R3, R18, R3, R5 ;  /* 0x0000000312037224 */ /* 0x000fe200078e0205 */
[----:B------:R-:W-:Y:S01]  /*0840*/  IADD3 R17, PT, PT, -R11, RZ, RZ ;  /* 0x000000ff0b117210 */ /* 0x000fe20007ffe1ff */
[----:B------:R-:W-:-:S03]  /*0850*/  @P4 VIADD R9, R9, -UR10 ;  /* 0x8000000a09094c36 */ /* 0x000fc60008000000 */
[----:B------:R-:W-:Y:S01]  /*0860*/  ISETP.GE.U32.AND P3, PT, R3, R18, PT ;  /* 0x000000120300720c */ /* 0x000fe20003f66070 */
[----:B------:R-:W-:Y:S01]  /*0870*/  IMAD R17, R18, R17, UR10 ;  /* 0x0000000a12117e24 */ /* 0x000fe2000f8e0211 */
[----:B------:R-:W-:-:S04]  /*0880*/  ISETP.GE.U32.AND P5, PT, R9, UR10, PT ;  /* 0x0000000a09007c0c */ /* 0x000fc8000bfa6070 */
[----:B------:R-:W-:-:S07]  /*0890*/  ISETP.GE.U32.AND P1, PT, R17, R18, PT ;  /* 0x000000121100720c */ /* 0x000fce0003f26070 */
[--C-:B------:R-:W-:Y:S02]  /*08a0*/  @P3 IMAD.IADD R3, R3, 0x1, -R18.reuse ;  /* 0x0000000103033824 */ /* 0x100fe400078e0a12 */
[----:B------:R-:W-:Y:S01]  /*08b0*/  @P3 VIADD R15, R15, 0x1 ;  /* 0x000000010f0f3836 */ /* 0x000fe20000000000 */
[----:B------:R-:W-:Y:S01]  /*08c0*/  ISETP.NE.U32.AND P3, PT, R18, RZ, PT ;  /* 0x000000ff1200720c */ /* 0x000fe20003f65070 */
[----:B------:R-:W-:Y:S01]  /*08d0*/  @P5 VIADD R7, R7, 0x1 ;  /* 0x0000000107075836 */ /* 0x000fe20000000000 */
[-C--:B------:R-:W-:Y:S01]  /*08e0*/  ISETP.GE.U32.AND P2, PT, R3, R18.reuse, PT ;  /* 0x000000120300720c */ /* 0x080fe20003f46070 */
[----:B------:R-:W-:Y:S01]  /*08f0*/  @P1 IMAD.IADD R17, R17, 0x1, -R18 ;  /* 0x0000000111111824 */ /* 0x000fe200078e0a12 */
[----:B------:R-:W-:Y:S02]  /*0900*/  @P1 IADD3 R11, PT, PT, R11, 0x1, RZ ;  /* 0x000000010b0b1810 */ /* 0x000fe40007ffe0ff */
[----:B------:R-:W-:Y:S02]  /*0910*/  @!P0 LOP3.LUT R7, RZ, UR10, RZ, 0x33, !PT ;  /* 0x0000000aff078c12 */ /* 0x000fe4000f8e33ff */
[----:B------:R-:W-:-:S03]  /*0920*/  ISETP.GE.U32.AND P4, PT, R17, R18, PT ;  /* 0x000000121100720c */ /* 0x000fc60003f86070 */
[----:B------:R-:W-:-:S04]  /*0930*/  IMAD.IADD R16, R16, 0x1, R7 ;  /* 0x0000000110107824 */ /* 0x000fc800078e0207 */
[----:B------:R-:W-:-:S05]  /*0940*/  @P2 VIADD R15, R15, 0x1 ;  /* 0x000000010f0f2836 */ /* 0x000fca0000000000 */
[----:B------:R-:W-:Y:S01]  /*0950*/  SEL R15, R14, R15, !P3 ;  /* 0x0000000f0e0f7207 */ /* 0x000fe20005800000 */
[----:B------:R-:W-:-:S03]  /*0960*/  @P4 VIADD R11, R11, 0x1 ;  /* 0x000000010b0b4836 */ /* 0x000fc60000000000 */
[----:B------:R-:W-:Y:S02]  /*0970*/  IADD3 R0, PT, PT, -R15, RZ, RZ ;  /* 0x000000ff0f007210 */ /* 0x000fe40007ffe1ff */
[----:B------:R-:W-:-:S03]  /*0980*/  SEL R14, R14, R11, !P3 ;  /* 0x0000000b0e0e7207 */ /* 0x000fc60005800000 */
[C---:B------:R-:W-:Y:S02]  /*0990*/  IMAD R11, R18.reuse, R0, R5 ;  /* 0x00000000120b7224 */ /* 0x040fe400078e0205 */
[----:B------:R-:W-:-:S07]  /*09a0*/  IMAD R0, R18, UR12, RZ ;  /* 0x0000000c12007c24 */ /* 0x000fce000f8e02ff */
.L_x_4676:
[----:B0-----:R-:W0:Y:S01]  /*09b0*/  S2R R29, SR_TID.X ;  /* 0x00000000001d7919 */ /* 0x001e220000002100 */
[----:B------:R-:W-:Y:S01]  /*09c0*/  VIADD R26, R16, 0x1 ;  /* 0x00000001101a7836 */ /* 0x000fe20000000000 */
[----:B------:R-:W-:Y:S04]  /*09d0*/  BSSY.RECONVERGENT B0, `(.L_x_4635) ;  /* 0x000005c000007945 */ /* 0x000fe80003800200 */
[----:B------:R-:W-:Y:S02]  /*09e0*/  LOP3.LUT R26, R26, 0x3, RZ, 0xc0, !PT ;  /* 0x000000031a1a7812 */ /* 0x000fe400078ec0ff */
[C---:B0-----:R-:W-:Y:S01]  /*09f0*/  ISETP.GT.U32.AND P0, PT, R29.reuse, 0x3f, PT ;  /* 0x0000003f1d00780c */ /* 0x041fe20003f04070 */
[----:B------:R-:W-:-:S04]  /*0a00*/  VIADD R28, R29, UR10 ;  /* 0x0000000a1d1c7c36 */ /* 0x000fc80008000000 */
[----:B------:R-:W-:-:S05]  /*0a10*/  VIADD R27, R28, UR10 ;  /* 0x0000000a1c1b7c36 */ /* 0x000fca0008000000 */
[----:B------:R-:W-:-:S03]  /*0a20*/  IADD3 R34, PT, PT, R27, UR10, RZ ;  /* 0x0000000a1b227c10 */ /* 0x000fc6000fffe0ff */
[----:B---34-:R-:W-:Y:S05]  /*0a30*/  @P0 BRA `(.L_x_4636) ;  /* 0x0000000400540947 */ /* 0x018fea0003800000 */
[----:B------:R-:W-:Y:S01]  /*0a40*/  ISETP.NE.AND P1, PT, R26, RZ, PT ;  /* 0x000000ff1a00720c */ /* 0x000fe20003f25270 */
[----:B------:R-:W-:Y:S01]  /*0a50*/  BSSY.RECONVERGENT B1, `(.L_x_4637) ;  /* 0x0000021000017945 */ /* 0x000fe20003800200 */
[----:B------:R-:W-:Y:S01]  /*0a60*/  ISETP.GE.U32.AND P2, PT, R16, 0x3, PT ;  /* 0x000000031000780c */ /* 0x000fe20003f46070 */
[----:B------:R-:W-:-:S10]  /*0a70*/  IMAD.MOV.U32 R30, RZ, RZ, R29 ;  /* 0x000000ffff1e7224 */ /* 0x000fd400078e001d */
        /* <DEDUP_REMOVED lines=30> */
.L_x_4638:
[----:B------:R-:W-:Y:S05]  /*0c60*/  BSYNC.RECONVERGENT B1 ;  /* 0x0000000000017941 */ /* 0x000fea0003800200 */
.L_x_4637:
[----:B------:R-:W-:Y:S05]  /*0c70*/  @!P2 BRA `(.L_x_4636) ;  /* 0x0000000000c4a947 */ /* 0x000fea0003800000 */
[----:B------:R-:W2:Y:S01]  /*0c80*/  S2UR UR6, SR_CgaCtaId ;  /* 0x00000000000679c3 */ /* 0x000ea20000008800 */
[----:B------:R-:W1:Y:S01]  /*0c90*/  LDCU UR12, c[0x0][0x388] ;  /* 0x00007100ff0c77ac */ /* 0x000e620008000800 */
[----:B------:R-:W-:Y:S01]  /*0ca0*/  IMAD.U32 R37, RZ, RZ, UR10 ;  /* 0x0000000aff257e24 */ /* 0x000fe2000f8e00ff */
[----:B------:R-:W-:Y:S01]  /*0cb0*/  IADD3 R31, PT, PT, R30, UR7, RZ ;  /* 0x000000071e1f7c10 */ /* 0x000fe2000fffe0ff */
[----:B------:R-:W-:Y:S01]  /*0cc0*/  UMOV UR5, 0x400 ;  /* 0x0000040000057882 */ /* 0x000fe20000000000 */
[----:B------:R-:W-:Y:S02]  /*0cd0*/  UIMAD UR15, UR10, 0x3, UR7 ;  /* 0x000000030a0f78a4 */ /* 0x000fe4000f8e0207 */
[----:B------:R-:W-:Y:S01]  /*0ce0*/  LEA R37, R37, UR7, 0x1 ;  /* 0x0000000725257c11 */ /* 0x000fe2000f8e08ff */
[----:B------:R-:W-:-:S03]  /*0cf0*/  UIADD3 UR5, UPT, UPT, UR5, 0x180, URZ ;  /* 0x0000018005057890 */ /* 0x000fc6000fffe0ff */
[----:B------:R-:W-:Y:S02]  /*0d00*/  VIADD R33, R30, UR15 ;  /* 0x0000000f1e217c36 */ /* 0x000fe40008000000 */
[----:B------:R-:W-:Y:S02]  /*0d10*/  IMAD.IADD R37, R37, 0x1, R30 ;  /* 0x0000000125257824 */ /* 0x000fe400078e021e */
[----:B-1----:R-:W-:-:S04]  /*0d20*/  IMAD.U32 R2, RZ, RZ, UR12 ;  /* 0x0000000cff027e24 */ /* 0x002fc8000f8e00ff */
[C---:B------:R-:W-:Y:S01]  /*0d30*/  IMAD R31, R2.reuse, UR4, R31 ;  /* 0x00000004021f7c24 */ /* 0x040fe2000f8e021f */
[----:B--2---:R-:W-:Y:S01]  /*0d40*/  ULEA UR5, UR6, UR5, 0x18 ;  /* 0x0000000506057291 */ /* 0x004fe2000f8ec0ff */
[C---:B------:R-:W-:Y:S02]  /*0d50*/  IMAD R33, R2.reuse, UR4, R33 ;  /* 0x0000000402217c24 */ /* 0x040fe4000f8e0221 */
[----:B------:R-:W-:Y:S01]  /*0d60*/  IMAD R37, R2, UR4, R37 ;  /* 0x0000000402257c24 */ /* 0x000fe2000f8e0225 */
[----:B------:R-:W-:Y:S02]  /*0d70*/  IADD3 R35, PT, PT, R31, UR10, RZ ;  /* 0x0000000a1f237c10 */ /* 0x000fe4000fffe0ff */
[----:B------:R-:W-:-:S07]  /*0d80*/  LEA R32, R30, UR5, 0x2 ;  /* 0x000000051e207c11 */ /* 0x000fce000f8e10ff */
.L_x_4639:
[----:B0-2---:R-:W0:Y:S02]  /*0d90*/  LDC.64 R8, c[0x0][0x390] ;  /* 0x0000e400ff087b82 */ /* 0x005e240000000a00 */
        /* <DEDUP_REMOVED lines=8> */
[----:B------:R-:W-:-:S02]  /*0e20*/  IMAD.U32 R39, RZ, RZ, UR10 ;  /* 0x0000000aff277e24 */ /* 0x000fc4000f8e00ff */
[----:B------:R-:W-:Y:S02]  /*0e30*/  IMAD.U32 R41, RZ, RZ, UR10 ;  /* 0x0000000aff297e24 */ /* 0x000fe4000f8e00ff */
[----:B------:R-:W-:Y:S01]  /*0e40*/  IMAD.U32 R43, RZ, RZ, UR10 ;  /* 0x0000000aff2b7e24 */ /* 0x000fe2000f8e00ff */
[----:B------:R-:W-:Y:S01]  /*0e50*/  LEA R39, R39, R32, 0x2 ;  /* 0x0000002027277211 */ /* 0x000fe200078e10ff */
[--C-:B------:R-:W-:Y:S02]  /*0e60*/  IMAD R41, R41, 0x8, R32.reuse ;  /* 0x0000000829297824 */ /* 0x100fe400078e0220 */
[----:B------:R-:W-:Y:S02]  /*0e70*/  IMAD R43, R43, 0xc, R32 ;  /* 0x0000000c2b2b7824 */ /* 0x000fe400078e0220 */
[----:B0-----:R-:W-:-:S05]  /*0e80*/  IMAD.U32 R5, RZ, RZ, UR10 ;  /* 0x0000000aff057e24 */ /* 0x001fca000f8e00ff */
[----:B------:R-:W-:-:S04]  /*0e90*/  LEA R30, R5, R30, 0x2 ;  /* 0x0000001e051e7211 */ /* 0x000fc800078e10ff */
[----:B------:R-:W-:Y:S01]  /*0ea0*/  ISETP.GE.U32.AND P1, PT, R30, 0x40, PT ;  /* 0x000000401e00780c */ /* 0x000fe20003f26070 */
[----:B------:R-:W-:Y:S02]  /*0eb0*/  IMAD.U32 R2, RZ, RZ, UR10 ;  /* 0x0000000aff027e24 */ /* 0x000fe4000f8e00ff */
[----:B------:R-:W-:Y:S02]  /*0ec0*/  IMAD.U32 R36, RZ, RZ, UR10 ;  /* 0x0000000aff247e24 */ /* 0x000fe4000f8e00ff */
[----:B------:R-:W-:Y:S02]  /*0ed0*/  IMAD.U32 R38, RZ, RZ, UR10 ;  /* 0x0000000aff267e24 */ /* 0x000fe4000f8e00ff */
[C---:B------:R-:W-:Y:S02]  /*0ee0*/  IMAD R35, R2.reuse, 0x4, R35 ;  /* 0x0000000402237824 */ /* 0x040fe400078e0223 */
[----:B------:R-:W-:Y:S02]  /*0ef0*/  IMAD R37, R2, 0x4, R37 ;  /* 0x0000000402257824 */ /* 0x000fe400078e0225 */
[----:B------:R-:W-:-:S02]  /*0f00*/  IMAD R33, R36, 0x4, R33 ;  /* 0x0000000424217824 */ /* 0x000fc400078e0221 */
[----:B------:R-:W-:Y:S01]  /*0f10*/  IMAD R31, R38, 0x4, R31 ;  /* 0x00000004261f7824 */ /* 0x000fe200078e021f */
[----:B--2---:R0:W-:Y:S04]  /*0f20*/  STS [R32], R3 ;  /* 0x0000000320007388 */ /* 0x0041e80000000800 */
[----:B---3--:R2:W-:Y:S04]  /*0f30*/  STS [R39], R4 ;  /* 0x0000000427007388 */ /* 0x0085e80000000800 */
[----:B----4-:R2:W-:Y:S04]  /*0f40*/  STS [R41], R6 ;  /* 0x0000000629007388 */ /* 0x0105e80000000800 */
[----:B-----5:R2:W-:Y:S01]  /*0f50*/  STS [R43], R8 ;  /* 0x000000082b007388 */ /* 0x0205e20000000800 */
[----:B0-----:R-:W-:-:S04]  /*0f60*/  MOV R3, UR10 ;  /* 0x0000000a00037c02 */ /* 0x001fc80008000f00 */
[----:B------:R-:W-:Y:S01]  /*0f70*/  LEA R32, R3, R32, 0x4 ;  /* 0x0000002003207211 */ /* 0x000fe200078e20ff */
[----:B------:R-:W-:Y:S06]  /*0f80*/  @!P1 BRA `(.L_x_4639) ;  /* 0xfffffffc00809947 */ /* 0x000fec000383ffff */
.L_x_4636:
[----:B------:R-:W-:Y:S05]  /*0f90*/  BSYNC.RECONVERGENT B0 ;  /* 0x0000000000007941 */ /* 0x000fea0003800200 */
.L_x_4635:
[----:B------:R-:W-:Y:S06]  /*0fa0*/  BAR.SYNC.DEFER_BLOCKING 0x0 ;  /* 0x0000000000007b1d */ /* 0x000fec0000010000 */
[----:B------:R-:W-:Y:S04]  /*0fb0*/  BSSY.RECONVERGENT B0, `(.L_x_4640) ;  /* 0x0000029000007945 */ /* 0x000fe80003800200 */
[----:B------:R-:W-:Y:S05]  /*0fc0*/  @P0 BRA `(.L_x_4641) ;  /* 0x00000000009c0947 */ /* 0x000fea0003800000 */
[----:B------:R-:W-:Y:S01]  /*0fd0*/  ISETP.NE.AND P0, PT, R26, RZ, PT ;  /* 0x000000ff1a00720c */ /* 0x000fe20003f05270 */
[----:B------:R-:W-:Y:S01]  /*0fe0*/  BSSY.RECONVERGENT B1, `(.L_x_4642) ;  /* 0x0000011000017945 */ /* 0x000fe20003800200 */
[----:B------:R-:W-:Y:S01]  /*0ff0*/  ISETP.GE.U32.AND P1, PT, R16, 0x3, PT ;  /* 0x000000031000780c */ /* 0x000fe20003f26070 */
[----:B-1----:R-:W-:-:S10]  /*1000*/  IMAD.MOV.U32 R2, RZ, RZ, R29 ;  /* 0x000000ffff027224 */ /* 0x002fd400078e001d */
[----:B------:R-:W-:Y:S05]  /*1010*/  @!P0 BRA `(.L_x_4643) ;  /* 0x0000000000348947 */ /* 0x000fea0003800000 */
[----:B------:R1:W-:Y:S01]  /*1020*/  STS [R10], RZ ;  /* 0x000000ff0a007388 */ /* 0x0003e20000000800 */
[----:B------:R-:W-:Y:S01]  /*1030*/  ISETP.NE.AND P0, PT, R26, 0x1, PT ;  /* 0x000000011a00780c */ /* 0x000fe20003f05270 */
[----:B------:R-:W-:-:S12]  /*1040*/  IMAD.MOV.U32 R2, RZ, RZ, R28 ;  /* 0x000000ffff027224 */ /* 0x000fd800078e001c */
[----:B-1----:R-:W-:Y:S05]  /*1050*/  @!P0 BRA `(.L_x_4643) ;  /* 0x0000000000248947 */ /* 0x002fea0003800000 */
[----:B------:R-:W-:Y:S01]  /*1060*/  ISETP.NE.AND P0, PT, R26, 0x2, PT ;  /* 0x000000021a00780c */ /* 0x000fe20003f05270 */
[----:B------:R-:W-:Y:S01]  /*1070*/  IMAD.U32 R3, RZ, RZ, UR10 ;  /* 0x0000000aff037e24 */ /* 0x000fe2000f8e00ff */
[----:B0-2---:R-:W-:Y:S01]  /*1080*/  MOV R4, UR10 ;  /* 0x0000000a00047c02 */ /* 0x005fe20008000f00 */
[----:B------:R-:W-:Y:S02]  /*1090*/  IMAD.MOV.U32 R2, RZ, RZ, R27 ;  /* 0x000000ffff027224 */ /* 0x000fe400078e001b */
[----:B------:R-:W-:-:S04]  /*10a0*/  IMAD R3, R3, 0x4, R10 ;  /* 0x0000000403037824 */ /* 0x000fc800078e020a */
[----:B------:R-:W-:Y:S01]  /*10b0*/  IMAD R4, R4, 0x4, R3 ;  /* 0x0000000404047824 */ /* 0x000fe200078e0203 */
[----:B------:R1:W-:Y:S03]  /*10c0*/  STS [R3], RZ ;  /* 0x000000ff03007388 */ /* 0x0003e60000000800 */
[----:B------:R-:W-:Y:S01]  /*10d0*/  @P0 MOV R2, R34 ;  /* 0x0000002200020202 */ /* 0x000fe20000000f00 */
[----:B------:R1:W-:Y:S06]  /*10e0*/  @P0 STS [R4], RZ ;  /* 0x000000ff04000388 */ /* 0x0003ec0000000800 */
.L_x_4643:
[----:B------:R-:W-:Y:S05]  /*10f0*/  BSYNC.RECONVERGENT B1 ;  /* 0x0000000000017941 */ /* 0x000fea0003800200 */
.L_x_4642:
[----:B------:R-:W-:Y:S05]  /*1100*/  @!P1 BRA `(.L_x_4641) ;  /* 0x00000000004c9947 */ /* 0x000fea0003800000 */
[----:B012---:R-:W0:Y:S01]  /*1110*/  S2R R4, SR_CgaCtaId ;  /* 0x0000000000047919 */ /* 0x007e220000008800 */
[----:B------:R-:W-:-:S05]  /*1120*/  MOV R3, 0x400 ;  /* 0x0000040000037802 */ /* 0x000fca0000000f00 */
[----:B------:R-:W-:-:S05]  /*1130*/  VIADD R3, R3, 0x280 ;  /* 0x0000028003037836 */ /* 0x000fca0000000000 */
[----:B0-----:R-:W-:-:S07]  /*1140*/  LEA R7, R4, R3, 0x18 ;  /* 0x0000000304077211 */ /* 0x001fce00078ec0ff */
.L_x_4644:
[----:B------:R-:W-:Y:S01]  /*1150*/  MOV R4, UR10 ;  /* 0x0000000a00047c02 */ /* 0x000fe20008000f00 */
[----:B------:R-:W-:Y:S01]  /*1160*/  IMAD R3, R2, 0x4, R7 ;  /* 0x0000000402037824 */ /* 0x000fe200078e0207 */
[----:B------:R-:W-:Y:S01]  /*1170*/  MOV R6, UR10 ;  /* 0x0000000a00067c02 */ /* 0x000fe20008000f00 */
[----:B------:R-:W-:Y:S01]  /*1180*/  IMAD.U32 R5, RZ, RZ, UR10 ;  /* 0x0000000aff057e24 */ /* 0x000fe2000f8e00ff */
[----:B------:R-:W-:Y:S01]  /*1190*/  MOV R9, UR10 ;  /* 0x0000000a00097c02 */ /* 0x000fe20008000f00 */
[----:B------:R-:W-:Y:S01]  /*11a0*/  IMAD R4, R4, 0x4, R3 ;  /* 0x0000000404047824 */ /* 0x000fe200078e0203 */
[----:B------:R3:W-:Y:S03]  /*11b0*/  STS [R3], RZ ;  /* 0x000000ff03007388 */ /* 0x0007e60000000800 */
[----:B------:R-:W-:Y:S01]  /*11c0*/  IMAD R5, R5, 0x4, R4 ;  /* 0x0000000405057824 */ /* 0x000fe200078e0204 */
[----:B------:R3:W-:Y:S01]  /*11d0*/  STS [R4], RZ ;  /* 0x000000ff04007388 */ /* 0x0007e20000000800 */
[----:B------:R-:W-:-:S02]  /*11e0*/  IMAD R2, R9, 0x4, R2 ;  /* 0x0000000409027824 */ /* 0x000fc400078e0202 */
[----:B------:R-:W-:Y:S01]  /*11f0*/  IMAD R6, R6, 0x4, R5 ;  /* 0x0000000406067824 */ /* 0x000fe200078e0205 */
[----:B------:R3:W-:Y:S02]  /*1200*/  STS [R5], RZ ;  /* 0x000000ff05007388 */ /* 0x0007e40000000800 */
[----:B------:R-:W-:Y:S02]  /*1210*/  ISETP.GE.U32.AND P0, PT, R2, 0x40, PT ;  /* 0x000000400200780c */ /* 0x000fe40003f06070 */
[----:B------:R3:W-:Y:S11]  /*1220*/  STS [R6], RZ ;  /* 0x000000ff06007388 */ /* 0x0007f60000000800 */
[----:B---3--:R-:W-:Y:S05]  /*1230*/  @!P0 BRA `(.L_x_4644) ;  /* 0xfffffffc00c48947 */ /* 0x008fea000383ffff */
.L_x_4641:
[----:B------:R-:W-:Y:S05]  /*1240*/  BSYNC.RECONVERGENT B0 ;  /* 0x0000000000007941 */ /* 0x000fea0003800200 */
.L_x_4640:
[----:B------:R-:W-:-:S13]  /*1250*/  ISETP.GT.AND P0, PT, R18, RZ, PT ;  /* 0x000000ff1200720c */ /* 0x000fda0003f04270 */
[----:B------:R-:W-:Y:S05]  /*1260*/  @!P0 BRA `(.L_x_4645) ;  /* 0x0000001000548947 */ /* 0x000fea0003800000 */
[-C--:B------:R-:W-:Y:S01]  /*1270*/  IABS R5, R13.reuse ;  /* 0x0000000d00057213 */ /* 0x080fe20000000000 */
[----:B------:R-:W3:Y:S01]  /*1280*/  LDCU UR13, c[0x0][0x3ac] ;  /* 0x00007580ff0d77ac */ /* 0x000ee20008000800 */
[----:B--2---:R-:W-:Y:S02]  /*1290*/  IABS R8, R13 ;  /* 0x0000000d00087213 */ /* 0x004fe40000000000 */
[----:B01----:R-:W0:Y:S01]  /*12a0*/  I2F.RP R4, R5 ;  /* 0x0000000500047306 */ /* 0x003e220000209400 */
[----:B------:R-:W-:Y:S01]  /*12b0*/  LOP3.LUT R29, R29, 0x1f, RZ, 0xc0, !PT ;  /* 0x0000001f1d1d7812 */ /* 0x000fe200078ec0ff */
[----:B------:R-:W1:Y:S01]  /*12c0*/  LDCU UR14, c[0x0][0x3a8] ;  /* 0x00007500ff0e77ac */ /* 0x000e620008000800 */
[----:B------:R-:W-:Y:S02]  /*12d0*/  IMAD.MOV R8, RZ, RZ, -R8 ;  /* 0x000000ffff087224 */ /* 0x000fe400078e0a08 */
[----:B------:R-:W-:-:S03]  /*12e0*/  ISETP.GE.AND P2, PT, R29, RZ, PT ;  /* 0x000000ff1d00720c */ /* 0x000fc60003f46270 */
[----:B0-----:R-:W0:Y:S01]  /*12f0*/  MUFU.RCP R4, R4 ;  /* 0x0000000400047308 */ /* 0x001e220000001000 */
[----:B---3--:R-:W-:Y:S02]  /*1300*/  UISETP.GE.AND UP0, UPT, UR13, 0x1, UPT ;  /* 0x000000010d00788c */ /* 0x008fe4000bf06270 */
[----:B------:R-:W-:Y:S02]  /*1310*/  UISETP.GE.AND UP1, UPT, UR13, 0x3, UPT ;  /* 0x000000030d00788c */ /* 0x000fe4000bf26270 */
[----:B------:R-:W-:Y:S02]  /*1320*/  UISETP.GE.AND UP2, UPT, UR13, 0x4, UPT ;  /* 0x000000040d00788c */ /* 0x000fe4000bf46270 */
[----:B------:R-:W-:Y:S02]  /*1330*/  UISETP.GE.AND UP3, UPT, UR13, 0x5, UPT ;  /* 0x000000050d00788c */ /* 0x000fe4000bf66270 */
[----:B------:R-:W-:Y:S02]  /*1340*/  UISETP.GE.AND UP4, UPT, UR13, 0x6, UPT ;  /* 0x000000060d00788c */ /* 0x000fe4000bf86270 */
[----:B------:R-:W-:Y:S01]  /*1350*/  UISETP.GE.AND UP5, UPT, UR13, 0x7, UPT ;  /* 0x000000070d00788c */ /* 0x000fe2000bfa6270 */
[----:B------:R-:W2:Y:S01]  /*1360*/  @UP0 S2UR UR6, SR_CgaCtaId ;  /* 0x00000000000609c3 */ /* 0x000ea20000008800 */
[----:B------:R-:W-:Y:S01]  /*1370*/  @UP0 UMOV UR5, 0x400 ;  /* 0x0000040000050882 */ /* 0x000fe20000000000 */
[----:B------:R-:W-:-:S02]  /*1380*/  UISETP.GE.AND UP6, UPT, UR13, 0x8, UPT ;  /* 0x000000080d00788c */ /* 0x000fc4000bfc6270 */
[----:B------:R-:W-:Y:S01]  /*1390*/  @UP0 UIADD3 UR5, UPT, UPT, UR5, 0x180, URZ ;  /* 0x0000018005050890 */ /* 0x000fe2000fffe0ff */
[----:B0-----:R-:W-:Y:S01]  /*13a0*/  VIADD R2, R4, 0xffffffe ;  /* 0x0ffffffe04027836 */ /* 0x001fe20000000000 */
[----:B------:R-:W-:-:S03]  /*13b0*/  IABS R4, R29 ;  /* 0x0000001d00047213 */ /* 0x000fc60000000000 */
[----:B------:R0:W3:Y:S02]  /*13c0*/  F2I.FTZ.U32.TRUNC.NTZ R3, R2 ;  /* 0x0000000200037305 */ /* 0x0000e4000021f000 */
[----:B0-----:R-:W-:Y:S01]  /*13d0*/  IMAD.MOV.U32 R2, RZ, RZ, RZ ;  /* 0x000000ffff027224 */ /* 0x001fe200078e00ff */
[----:B---3--:R-:W-:Y:S01]  /*13e0*/  IADD3 R6, PT, PT, RZ, -R3, RZ ;  /* 0x80000003ff067210 */ /* 0x008fe20007ffe0ff */
[----:B--2---:R-:W-:-:S04]  /*13f0*/  @UP0 ULEA UR5, UR6, UR5, 0x18 ;  /* 0x0000000506050291 */ /* 0x004fc8000f8ec0ff */
        /* <DEDUP_REMOVED lines=28> */
[----:B------:R-:W-:-:S05]  /*15c0*/  LEA R4, R4, UR5, 0x2 ;  /* 0x0000000504047c11 */ /* 0x000fca000f8e10ff */
[----:B------:R0:W1:Y:S02]  /*15d0*/  LDS R19, [R4+0x4] ;  /* 0x0000040004137984 */ /* 0x0000640000000800 */
.L_x_4646:
[----:B------:R-:W-:Y:S05]  /*15e0*/  BRA.U !UP1, `(.L_x_4647) ;  /* 0x0000000109287547 */ /* 0x000fea000b800000 */
        /* <DEDUP_REMOVED lines=9> */
[----:B------:R2:W4:Y:S02]  /*1680*/  LDS R20, [R4+0x8] ;  /* 0x0000080004147984 */ /* 0x0005240000000800 */
.L_x_4647:
[----:B------:R-:W-:Y:S05]  /*1690*/  BRA.U !UP2, `(.L_x_4648) ;  /* 0x000000010a287547 */ /* 0x000fea000b800000 */
[----:B------:R-:W5:Y:S01]  /*16a0*/  S2UR UR6, SR_CgaCtaId ;  /* 0x00000000000679c3 */ /* 0x000f620000008800 */
[----:B0-2---:R-:W-:Y:S01]  /*16b0*/  VIADD R4, R2, 0x3 ;  /* 0x0000000302047836 */ /* 0x005fe20000000000 */
        /* <DEDUP_REMOVED lines=8> */
.L_x_4648:
[----:B------:R-:W-:Y:S05]  /*1740*/  BRA.U !UP3, `(.L_x_4649) ;  /* 0x000000010b287547 */ /* 0x000fea000b800000 */
[----:B------:R-:W5:Y:S01]  /*1750*/  S2UR UR6, SR_CgaCtaId ;  /* 0x00000000000679c3 */ /* 0x000f620000008800 */
[----:B0-2---:R-:W-:Y:S01]  /*1760*/  VIADD R4, R2, 0x4 ;  /* 0x0000000402047836 */ /* 0x005fe20000000000 */
        /* <DEDUP_REMOVED lines=8> */
.L_x_4649:
[----:B------:R-:W-:Y:S05]  /*17f0*/  BRA.U !UP4, `(.L_x_4650) ;  /* 0x000000010c287547 */ /* 0x000fea000b800000 */
[----:B------:R-:W5:Y:S01]  /*1800*/  S2UR UR6, SR_CgaCtaId ;  /* 0x00000000000679c3 */ /* 0x000f620000008800 */
[----:B0-2---:R-:W-:Y:S01]  /*1810*/  IADD3 R4, PT, PT, R2, 0x5, RZ ;  /* 0x0000000502047810 */ /* 0x005fe20007ffe0ff */
        /* <DEDUP_REMOVED lines=8> */
.L_x_4650:
        /* <DEDUP_REMOVED lines=11> */
.L_x_4651:
        /* <DEDUP_REMOVED lines=11> */
.L_x_4652:
[----:B------:R-:W-:Y:S05]  /*1a00*/  @P0 BRA `(.L_x_4645) ;  /* 0x00000008006c0947 */ /* 0x000fea0003800000 */
[----:B0-2---:R-:W0:Y:S01]  /*1a10*/  S2R R4, SR_CgaCtaId ;  /* 0x0000000000047919 */ /* 0x005e220000008800 */
[----:B------:R-:W-:Y:S01]  /*1a20*/  MOV R5, UR13 ;  /* 0x0000000d00057c02 */ /* 0x000fe20008000f00 */
[C---:B------:R-:W-:Y:S01]  /*1a30*/  VIADD R6, R2.reuse, 0x1 ;  /* 0x0000000102067836 */ /* 0x040fe20000000000 */
[----:B------:R-:W-:Y:S01]  /*1a40*/  MOV R3, 0x400 ;  /* 0x0000040000037802 */ /* 0x000fe20000000f00 */
[----:B------:R-:W-:Y:S01]  /*1a50*/  VIADD R26, R2, 0x3 ;  /* 0x00000003021a7836 */ /* 0x000fe20000000000 */
[----:B------:R-:W-:Y:S02]  /*1a60*/  ISETP.GT.U32.AND P0, PT, R5, 0x20, PT ;  /* 0x000000200500780c */ /* 0x000fe40003f04070 */
[----:B------:R-:W-:Y:S01]  /*1a70*/  ISETP.GE.AND P1, PT, R6, UR13, PT ;  /* 0x0000000d06007c0c */ /* 0x000fe2000bf26270 */
[----:B------:R-:W-:Y:S01]  /*1a80*/  VIADD R5, R3, 0x280 ;  /* 0x0000028003057836 */ /* 0x000fe20000000000 */
[----:B------:R-:W-:Y:S02]  /*1a90*/  IADD3 R8, PT, PT, R2, 0x2, RZ ;  /* 0x0000000202087810 */ /* 0x000fe40007ffe0ff */
[----:B------:R-:W-:-:S02]  /*1aa0*/  ISETP.GE.AND P2, PT, R6, R13, PT ;  /* 0x0000000d0600720c */ /* 0x000fc40003f46270 */
[C---:B------:R-:W-:Y:S02]  /*1ab0*/  ISETP.GE.AND P3, PT, R26.reuse, UR13, PT ;  /* 0x0000000d1a007c0c */ /* 0x040fe4000bf66270 */
[C---:B------:R-:W-:Y:S02]  /*1ac0*/  ISETP.GE.AND P4, PT, R26.reuse, R13, PT ;  /* 0x0000000d1a00720c */ /* 0x040fe40003f86270 */
[----:B------:R-:W-:Y:S02]  /*1ad0*/  SEL R9, RZ, UR13, !P3 ;  /* 0x0000000dff097c07 */ /* 0x000fe4000d800000 */
[C---:B------:R-:W-:Y:S02]  /*1ae0*/  SEL R35, R13.reuse, RZ, P2 ;  /* 0x000000ff0d237207 */ /* 0x040fe40001000000 */
[----:B------:R-:W-:Y:S01]  /*1af0*/  SEL R41, R13, RZ, P4 ;  /* 0x000000ff0d297207 */ /* 0x000fe20002000000 */
[----:B------:R-:W-:Y:S01]  /*1b00*/  IMAD.IADD R9, R26, 0x1, -R9 ;  /* 0x000000011a097824 */ /* 0x000fe200078e0a09 */
[C---:B------:R-:W-:Y:S01]  /*1b10*/  IADD3 R35, PT, PT, R2.reuse, -R35, RZ ;  /* 0x8000002302237210 */ /* 0x040fe20007ffe0ff */
[----:B------:R-:W-:-:S02]  /*1b20*/  VIADD R26, R2, 0x6 ;  /* 0x00000006021a7836 */ /* 0x000fc40000000000 */
[----:B------:R-:W-:-:S03]  /*1b30*/  IMAD.IADD R32, R2, 0x1, -R41 ;  /* 0x0000000102207824 */ /* 0x000fc600078e0a29 */
[----:B------:R-:W-:Y:S02]  /*1b40*/  ISETP.GE.AND P6, PT, R26, UR13, PT ;  /* 0x0000000d1a007c0c */ /* 0x000fe4000bfc6270 */
[C---:B0-----:R-:W-:Y:S02]  /*1b50*/  LEA R3, R4.reuse, R3, 0x18 ;  /* 0x0000000304037211 */ /* 0x041fe400078ec0ff */
[----:B------:R-:W-:Y:S02]  /*1b60*/  LEA R4, R4, R5, 0x18 ;  /* 0x0000000504047211 */ /* 0x000fe400078ec0ff */
[----:B------:R-:W-:Y:S02]  /*1b70*/  SEL R5, RZ, UR13, !P1 ;  /* 0x0000000dff057c07 */ /* 0x000fe4000c800000 */
[----:B------:R-:W-:Y:S02]  /*1b80*/  ISETP.GE.AND P1, PT, R8, UR13, PT ;  /* 0x0000000d08007c0c */ /* 0x000fe4000bf26270 */
[----:B------:R-:W-:Y:S01]  /*1b90*/  SEL R31, RZ, UR13, !P6 ;  /* 0x0000000dff1f7c07 */ /* 0x000fe2000f000000 */
[----:B------:R-:W-:Y:S01]  /*1ba0*/  IMAD.IADD R5, R6, 0x1, -R5 ;  /* 0x0000000106057824 */ /* 0x000fe200078e0a05 */
[----:B------:R-:W-:-:S02]  /*1bb0*/  IADD3 R6, PT, PT, R2, 0x4, RZ ;  /* 0x0000000402067810 */ /* 0x000fc40007ffe0ff */
[----:B------:R-:W-:Y:S01]  /*1bc0*/  SEL R7, RZ, UR13, !P1 ;  /* 0x0000000dff077c07 */ /* 0x000fe2000c800000 */
[----:B------:R-:W-:Y:S01]  /*1bd0*/  IMAD.IADD R31, R26, 0x1, -R31 ;  /* 0x000000011a1f7824 */ /* 0x000fe200078e0a1f */
[----:B------:R-:W-:Y:S02]  /*1be0*/  ISETP.GE.AND P3, PT, R6, UR13, PT ;  /* 0x0000000d06007c0c */ /* 0x000fe4000bf66270 */
[CC--:B------:R-:W-:Y:S01]  /*1bf0*/  ISETP.GE.AND P1, PT, R8.reuse, R13.reuse, PT ;  /* 0x0000000d0800720c */ /* 0x0c0fe20003f26270 */
[----:B------:R-:W-:Y:S01]  /*1c00*/  IMAD.IADD R7, R8, 0x1, -R7 ;  /* 0x0000000108077824 */ /* 0x000fe200078e0a07 */
[----:B------:R-:W-:Y:S02]  /*1c10*/  SEL R27, RZ, UR13, !P3 ;  /* 0x0000000dff1b7c07 */ /* 0x000fe4000d800000 */
[----:B------:R-:W-:Y:S02]  /*1c20*/  IADD3 R8, PT, PT, R2, 0x5, RZ ;  /* 0x0000000502087810 */ /* 0x000fe40007ffe0ff */
[C---:B------:R-:W-:Y:S01]  /*1c30*/  ISETP.GE.AND P3, PT, R6.reuse, R13, PT ;  /* 0x0000000d0600720c */ /* 0x040fe20003f66270 */
[----:B------:R-:W-:Y:S01]  /*1c40*/  IMAD.IADD R27, R6, 0x1, -R27 ;  /* 0x00000001061b7824 */ /* 0x000fe200078e0a1b */
[----:B------:R-:W-:-:S02]  /*1c50*/  ISETP.GE.AND P5, PT, R8, UR13, PT ;  /* 0x0000000d08007c0c */ /* 0x000fc4000bfa6270 */
[----:B------:R-:W-:Y:S02]  /*1c60*/  IADD3 R6, PT, PT, R2, 0x7, RZ ;  /* 0x0000000702067810 */ /* 0x000fe40007ffe0ff */
[----:B------:R-:W-:Y:S02]  /*1c70*/  SEL R29, RZ, UR13, !P5 ;  /* 0x0000000dff1d7c07 */ /* 0x000fe4000e800000 */
[----:B------:R-:W-:Y:S02]  /*1c80*/  ISETP.GE.AND P5, PT, R6, UR13, PT ;  /* 0x0000000d06007c0c */ /* 0x000fe4000bfa6270 */
[----:B------:R-:W-:Y:S01]  /*1c90*/  ISETP.GE.AND P6, PT, R2, UR13, PT ;  /* 0x0000000d02007c0c */ /* 0x000fe2000bfc6270 */
[C---:B------:R-:W-:Y:S01]  /*1ca0*/  IMAD.IADD R29, R8.reuse, 0x1, -R29 ;  /* 0x00000001081d7824 */ /* 0x040fe200078e0a1d */
[----:B------:R-:W-:Y:S02]  /*1cb0*/  SEL R33, RZ, UR13, !P5 ;  /* 0x0000000dff217c07 */ /* 0x000fe4000e800000 */
[----:B------:R-:W-:-:S02]  /*1cc0*/  ISETP.GE.AND P2, PT, R8, R13, PT ;  /* 0x0000000d0800720c */ /* 0x000fc40003f46270 */
[-C--:B------:R-:W-:Y:S02]  /*1cd0*/  ISETP.GE.AND P5, PT, R26, R13.reuse, PT ;  /* 0x0000000d1a00720c */ /* 0x080fe40003fa6270 */
[----:B------:R-:W-:Y:S02]  /*1ce0*/  SEL R37, RZ, UR13, !P6 ;  /* 0x0000000dff257c07 */ /* 0x000fe4000f000000 */
[----:B------:R-:W-:Y:S02]  /*1cf0*/  ISETP.GE.AND P6, PT, R6, R13, PT ;  /* 0x0000000d0600720c */ /* 0x000fe40003fc6270 */
[C---:B------:R-:W-:Y:S01]  /*1d00*/  SEL R39, R13.reuse, RZ, P1 ;  /* 0x000000ff0d277207 */ /* 0x040fe20000800000 */
[C---:B------:R-:W-:Y:S01]  /*1d10*/  IMAD.IADD R37, R2.reuse, 0x1, -R37 ;  /* 0x0000000102257824 */ /* 0x040fe200078e0a25 */
[C---:B------:R-:W-:Y:S02]  /*1d20*/  SEL R45, R13.reuse, RZ, P2 ;  /* 0x000000ff0d2d7207 */ /* 0x040fe40001000000 */
[C---:B------:R-:W-:Y:S01]  /*1d30*/  SEL R26, R13.reuse, RZ, P5 ;  /* 0x000000ff0d1a7207 */ /* 0x040fe20002800000 */
[C---:B------:R-:W-:Y:S01]  /*1d40*/  IMAD.IADD R34, R2.reuse, 0x1, -R39 ;  /* 0x0000000102227824 */ /* 0x040fe200078e0a27 */
[C---:B------:R-:W-:Y:S01]  /*1d50*/  SEL R43, R13.reuse, RZ, P3 ;  /* 0x000000ff0d2b7207 */ /* 0x040fe20001800000 */
[C---:B------:R-:W-:Y:S01]  /*1d60*/  IMAD.IADD R28, R2.reuse, 0x1, -R45 ;  /* 0x00000001021c7824 */ /* 0x040fe200078e0a2d */
[----:B------:R-:W-:Y:S01]  /*1d70*/  SEL R8, R13, RZ, P6 ;  /* 0x000000ff0d087207 */ /* 0x000fe20003000000 */
[----:B------:R-:W-:Y:S01]  /*1d80*/  IMAD.IADD R26, R2, 0x1, -R26 ;  /* 0x00000001021a7824 */ /* 0x000fe200078e0a1a */
[----:B------:R-:W-:Y:S01]  /*1d90*/  IADD3 R33, PT, PT, R6, -R33, RZ ;  /* 0x8000002106217210 */ /* 0x000fe20007ffe0ff */
[----:B------:R-:W-:Y:S01]  /*1da0*/  IMAD.MOV.U32 R6, RZ, RZ, R15 ;  /* 0x000000ffff067224 */ /* 0x000fe200078e000f */
[----:B------:R-:W-:-:S02]  /*1db0*/  IADD3 R30, PT, PT, R2, -R43, RZ ;  /* 0x8000002b021e7210 */ /* 0x000fc40007ffe0ff */
[----:B------:R-:W-:-:S07]  /*1dc0*/  IADD3 R8, PT, PT, R2, -R8, RZ ;  /* 0x8000000802087210 */ /* 0x000fce0007ffe0ff */
.L_x_4670:
[----:B--2---:R-:W-:-:S04]  /*1dd0*/  IMAD R39, R6, 0x24, R3 ;  /* 0x0000002406277824 */ /* 0x004fc800078e0203 */
[----:B0-----:R-:W-:-:S06]  /*1de0*/  IMAD R38, R2, 0x4, R39 ;  /* 0x0000000402267824 */ /* 0x001fcc00078e0227 */
        /* <DEDUP_REMOVED lines=9> */
.L_x_4679:
[----:B--23--:R-:W-:-:S07]  /*1e80*/  IMAD R36, R17, R36, RZ ;  /* 0x0000002411247224 */ /* 0x00cfce00078e02ff */
.L_x_4654:
[----:B------:R-:W-:-:S13]  /*1e90*/  ISETP.GE.AND P1, PT, R40, 0x2, PT ;  /* 0x000000022800780c */ /* 0x000fda0003f26270 */
[----:B------:R-:W-:Y:S05]  /*1ea0*/  @!P1 BRA `(.L_x_4656) ;  /* 0x0000000000109947 */ /* 0x000fea0003800000 */
[----:B------:R-:W-:-:S03]  /*1eb0*/  UMOV UR5, 0xffffffff ;  /* 0xffffffff00057882 */ /* 0x000fc60000000000 */
[----:B------:R-:W-:Y:S05]  /*1ec0*/  BRA.DIV UR5, `(.L_x_4657) ;  /* 0x00000016055c7947 */ /* 0x000fea000b800000 */
[----:B0-----:R0:W2:Y:S02]  /*1ed0*/  SHFL.IDX PT, R39, R38, R5, R12 ;  /* 0x0000000526277389 */ /* 0x0010a400000e000c */
.L_x_4682:
[----:B-12---:R-:W-:-:S07]  /*1ee0*/  IMAD R36, R19, R39, R36 ;  /* 0x0000002713247224 */ /* 0x006fce00078e0224 */
.L_x_4656:
[----:B------:R-:W-:-:S13]  /*1ef0*/  ISETP.GE.AND P1, PT, R40, 0x3, PT ;  /* 0x000000032800780c */ /* 0x000fda0003f26270 */
[----:B------:R-:W-:Y:S05]  /*1f00*/  @!P1 BRA `(.L_x_4658) ;  /* 0x0000000000109947 */ /* 0x000fea0003800000 */
[----:B------:R-:W-:-:S03]  /*1f10*/  UMOV UR5, 0xffffffff ;  /* 0xffffffff00057882 */ /* 0x000fc60000000000 */
[----:B------:R-:W-:Y:S05]  /*1f20*/  BRA.DIV UR5, `(.L_x_4659) ;  /* 0x0000001605647947 */ /* 0x000fea000b800000 */
[----:B0-----:R0:W2:Y:S02]  /*1f30*/  SHFL.IDX PT, R39, R38, R7, R12 ;  /* 0x0000000726277389 */ /* 0x0010a400000e000c */
.L_x_4685:
[----:B--2-4-:R-:W-:-:S07]  /*1f40*/  IMAD R36, R20, R39, R36 ;  /* 0x0000002714247224 */ /* 0x014fce00078e0224 */
.L_x_4658:
[----:B------:R-:W-:-:S13]  /*1f50*/  ISETP.GE.AND P1, PT, R40, 0x4, PT ;  /* 0x000000042800780c */ /* 0x000fda0003f26270 */
[----:B------:R-:W-:Y:S05]  /*1f60*/  @!P1 BRA `(.L_x_4660) ;  /* 0x0000000000109947 */ /* 0x000fea0003800000 */
[----:B------:R-:W-:-:S03]  /*1f70*/  UMOV UR5, 0xffffffff ;  /* 0xffffffff00057882 */ /* 0x000fc60000000000 */
[----:B------:R-:W-:Y:S05]  /*1f80*/  BRA.DIV UR5, `(.L_x_4661) ;  /* 0x00000016056c7947 */ /* 0x000fea000b800000 */
[----:B0-----:R0:W2:Y:S02]  /*1f90*/  SHFL.IDX PT, R39, R38, R9, R12 ;  /* 0x0000000926277389 */ /* 0x0010a400000e000c */
.L_x_4688:
[----:B--2---:R-:W-:-:S07]  /*1fa0*/  IMAD R36, R21, R39, R36 ;  /* 0x0000002715247224 */ /* 0x004fce00078e0224 */
.L_x_4660:
[----:B------:R-:W-:-:S13]  /*1fb0*/  ISETP.GE.AND P1, PT, R40, 0x5, PT ;  /* 0x000000052800780c */ /* 0x000fda0003f26270 */
[----:B------:R-:W-:Y:S05]  /*1fc0*/  @!P1 BRA `(.L_x_4662) ;  /* 0x0000000000109947 */ /* 0x000fea0003800000 */
[----:B------:R-:W-:-:S03]  /*1fd0*/  UMOV UR5, 0xffffffff ;  /* 0xffffffff00057882 */ /* 0x000fc60000000000 */
[----:B------:R-:W-:Y:S05]  /*1fe0*/  BRA.DIV UR5, `(.L_x_4663) ;  /* 0x0000001605747947 */ /* 0x000fea000b800000 */
[----:B0-----:R0:W2:Y:S02]  /*1ff0*/  SHFL.IDX PT, R39, R38, R27, R12 ;  /* 0x0000001b26277389 */ /* 0x0010a400000e000c */
.L_x_4691:
[----:B--2---:R-:W-:-:S07]  /*2000*/  IMAD R36, R22, R39, R36 ;  /* 0x0000002716247224 */ /* 0x004fce00078e0224 */
.L_x_4662:
[----:B------:R-:W-:-:S13]  /*2010*/  ISETP.GE.AND P1, PT, R40, 0x6, PT ;  /* 0x000000062800780c */ /* 0x000fda0003f26270 */
[----:B------:R-:W-:Y:S05]  /*2020*/  @!P1 BRA `(.L_x_4664) ;  /* 0x0000000000109947 */ /* 0x000fea0003800000 */
[----:B------:R-:W-:-:S03]  /*2030*/  UMOV UR5, 0xffffffff ;  /* 0xffffffff00057882 */ /* 0x000fc60000000000 */
[----:B------:R-:W-:Y:S05]  /*2040*/  BRA.DIV UR5, `(.L_x_4665) ;  /* 0x00000016057c7947 */ /* 0x000fea000b800000 */
[----:B0-----:R0:W2:Y:S02]  /*2050*/  SHFL.IDX PT, R39, R38, R29, R12 ;  /* 0x0000001d26277389 */ /* 0x0010a400000e000c */
.L_x_4694:
[----:B--2---:R-:W-:-:S07]  /*2060*/  IMAD R36, R23, R39, R36 ;  /* 0x0000002717247224 */ /* 0x004fce00078e0224 */
.L_x_4664:
[----:B------:R-:W-:-:S13]  /*2070*/  ISETP.GE.AND P1, PT, R40, 0x7, PT ;  /* 0x000000072800780c */ /* 0x000fda0003f26270 */
[----:B------:R-:W-:Y:S05]  /*2080*/  @!P1 BRA `(.L_x_4666) ;  /* 0x0000000000109947 */ /* 0x000fea0003800000 */
[----:B------:R-:W-:-:S03]  /*2090*/  UMOV UR5, 0xffffffff ;  /* 0xffffffff00057882 */ /* 0x000fc60000000000 */
[----:B------:R-:W-:Y:S05]  /*20a0*/  BRA.DIV UR5, `(.L_x_4667) ;  /* 0x0000001605847947 */ /* 0x000fea000b800000 */
[----:B0-----:R0:W2:Y:S02]  /*20b0*/  SHFL.IDX PT, R39, R38, R31, R12 ;  /* 0x0000001f26277389 */ /* 0x0010a400000e000c */
.L_x_4697:
[----:B--2---:R-:W-:-:S07]  /*20c0*/  IMAD R36, R24, R39, R36 ;  /* 0x0000002718247224 */ /* 0x004fce00078e0224 */
.L_x_4666:
[----:B------:R-:W-:-:S13]  /*20d0*/  ISETP.GE.AND P1, PT, R40, 0x8, PT ;  /* 0x000000082800780c */ /* 0x000fda0003f26270 */
[----:B------:R-:W-:Y:S05]  /*20e0*/  @!P1 BRA `(.L_x_4668) ;  /* 0x0000000000949947 */ /* 0x000fea0003800000 */
[----:B------:R-:W-:-:S03]  /*20f0*/  UMOV UR5, 0xffffffff ;  /* 0xffffffff00057882 */ /* 0x000fc60000000000 */
[----:B------:R-:W-:Y:S05]  /*2100*/  BRA.DIV UR5, `(.L_x_4669) ;  /* 0x00000016058c7947 */ /* 0x000fea000b800000 */
[----:B0-----:R0:W2:Y:S02]  /*2110*/  SHFL.IDX PT, R38, R38, R33, R12 ;  /* 0x0000002126267389 */ /* 0x0010a400000e000c */
.L_x_4700:
[----:B--2---:R-:W-:Y:S01]  /*2120*/  IMAD R36, R25, R38, R36 ;  /* 0x0000002619247224 */ /* 0x004fe200078e0224 */
[----:B------:R-:W-:Y:S06]  /*2130*/  BRA `(.L_x_4668) ;  /* 0x0000000000807947 */ /* 0x000fec0003800000 */
.L_x_4653:
[----:B------:R-:W2:Y:S01]  /*2140*/  LDC R42, c[0x0][0x3ac] ;  /* 0x0000eb00ff2a7b82 */ /* 0x000ea20000000800 */
[----:B0--3--:R-:W-:Y:S01]  /*2150*/  IMAD R36, R17, R38, RZ ;  /* 0x0000002611247224 */ /* 0x009fe200078e02ff */
[C---:B--2---:R-:W-:Y:S02]  /*2160*/  ISETP.GE.AND P5, PT, R42.reuse, 0x2, PT ;  /* 0x000000022a00780c */ /* 0x044fe40003fa6270 */
[C---:B------:R-:W-:Y:S02]  /*2170*/  ISETP.GE.AND P1, PT, R42.reuse, 0x3, PT ;  /* 0x000000032a00780c */ /* 0x040fe40003f26270 */
[C---:B------:R-:W-:Y:S02]  /*2180*/  ISETP.GE.AND P3, PT, R42.reuse, 0x4, PT ;  /* 0x000000042a00780c */ /* 0x040fe40003f66270 */
[C---:B------:R-:W-:Y:S02]  /*2190*/  ISETP.GT.AND P4, PT, R42.reuse, RZ, PT ;  /* 0x000000ff2a00720c */ /* 0x040fe40003f84270 */
[----:B------:R-:W-:-:S02]  /*21a0*/  ISETP.GE.AND P2, PT, R42, 0x5, PT ;  /* 0x000000052a00780c */ /* 0x000fc40003f46270 */
[----:B------:R-:W-:Y:S02]  /*21b0*/  SEL R36, R36, RZ, P4 ;  /* 0x000000ff24247207 */ /* 0x000fe40002000000 */
[----:B------:R-:W-:Y:S02]  /*21c0*/  ISETP.GE.AND P4, PT, R42, 0x6, PT ;  /* 0x000000062a00780c */ /* 0x000fe40003f86270 */
[----:B------:R-:W-:Y:S01]  /*21d0*/  @P5 LEA R40, R35, R39, 0x2 ;  /* 0x0000002723285211 */ /* 0x000fe200078e10ff */
[--C-:B------:R-:W-:Y:S01]  /*21e0*/  @P1 IMAD R41, R34, 0x4, R39.reuse ;  /* 0x0000000422291824 */ /* 0x100fe200078e0227 */
[----:B------:R-:W-:Y:S01]  /*21f0*/  ISETP.GE.AND P6, PT, R42, 0x8, PT ;  /* 0x000000082a00780c */ /* 0x000fe20003fc6270 */
[----:B------:R-:W-:-:S03]  /*2200*/  @P3 IMAD R38, R32, 0x4, R39 ;  /* 0x0000000420263824 */ /* 0x000fc600078e0227 */
[----:B------:R-:W1:Y:S04]  /*2210*/  @P5 LDS R40, [R40+0x4] ;  /* 0x0000040028285984 */ /* 0x000e680000000800 */
[----:B------:R-:W4:Y:S04]  /*2220*/  @P1 LDS R41, [R41+0x8] ;  /* 0x0000080029291984 */ /* 0x000f280000000800 */
[----:B------:R-:W0:Y:S01]  /*2230*/  @P3 LDS R38, [R38+0xc] ;  /* 0x00000c0026263984 */ /* 0x000e220000000800 */
[----:B------:R-:W-:-:S06]  /*2240*/  @P6 LEA R43, R8, R39, 0x2 ;  /* 0x00000027082b6211 */ /* 0x000fcc00078e10ff */
[----:B------:R-:W-:Y:S01]  /*2250*/  @P6 LDS R43, [R43+0x1c] ;  /* 0x00001c002b2b6984 */ /* 0x000fe20000000800 */
[----:B-1----:R-:W-:Y:S01]  /*2260*/  @P5 IMAD R36, R19, R40, R36 ;  /* 0x0000002813245224 */ /* 0x002fe200078e0224 */
[----:B------:R-:W-:Y:S01]  /*2270*/  ISETP.GE.AND P5, PT, R42, 0x7, PT ;  /* 0x000000072a00780c */ /* 0x000fe20003fa6270 */
[----:B------:R-:W-:Y:S02]  /*2280*/  @P4 IMAD R40, R28, 0x4, R39 ;  /* 0x000000041c284824 */ /* 0x000fe400078e0227 */
[----:B----4-:R-:W-:Y:S01]  /*2290*/  @P1 IMAD R36, R20, R41, R36 ;  /* 0x0000002914241224 */ /* 0x010fe200078e0224 */
[----:B------:R-:W-:-:S03]  /*22a0*/  @P2 LEA R41, R30, R39, 0x2 ;  /* 0x000000271e292211 */ /* 0x000fc600078e10ff */
[----:B------:R-:W-:Y:S01]  /*22b0*/  @P4 LDS R40, [R40+0x14] ;  /* 0x0000140028284984 */ /* 0x000fe20000000800 */
[----:B0-----:R-:W-:-:S03]  /*22c0*/  @P3 IMAD R36, R21, R38, R36 ;  /* 0x0000002615243224 */ /* 0x001fc600078e0224 */
[----:B------:R-:W0:Y:S02]  /*22d0*/  @P2 LDS R41, [R41+0x10] ;  /* 0x0000100029292984 */ /* 0x000e240000000800 */
[----:B------:R-:W-:-:S05]  /*22e0*/  @P5 IMAD R42, R26, 0x4, R39 ;  /* 0x000000041a2a5824 */ /* 0x000fca00078e0227 */
[----:B------:R-:W1:Y:S01]  /*22f0*/  @P5 LDS R39, [R42+0x18] ;  /* 0x000018002a275984 */ /* 0x000e620000000800 */
[----:B0-----:R-:W-:-:S04]  /*2300*/  @P2 IMAD R36, R22, R41, R36 ;  /* 0x0000002916242224 */ /* 0x001fc800078e0224 */
[----:B------:R-:W-:-:S04]  /*2310*/  @P4 IMAD R36, R23, R40, R36 ;  /* 0x0000002817244224 */ /* 0x000fc800078e0224 */
[----:B-1----:R-:W-:-:S04]  /*2320*/  @P5 IMAD R36, R24, R39, R36 ;  /* 0x0000002718245224 */ /* 0x002fc800078e0224 */
[----:B------:R-:W-:-:S07]  /*2330*/  @P6 IMAD R36, R25, R43, R36 ;  /* 0x0000002b19246224 */ /* 0x000fce00078e0224 */
.L_x_4668:
[-C--:B------:R-:W-:Y:S01]  /*2340*/  IMAD R39, R18, R6.reuse, R11 ;  /* 0x0000000612277224 */ /* 0x080fe200078e020b */
[----:B------:R-:W-:-:S03]  /*2350*/  IADD3 R6, PT, PT, R14, R6, RZ ;  /* 0x000000060e067210 */ /* 0x000fc60007ffe0ff */
[----:B------:R-:W-:Y:S01]  /*2360*/  IMAD R39, R39, 0x4, R4 ;  /* 0x0000000427277824 */ /* 0x000fe200078e0204 */
[----:B------:R-:W-:-:S04]  /*2370*/  ISETP.GE.AND P1, PT, R6, UR14, PT ;  /* 0x0000000e06007c0c */ /* 0x000fc8000bf26270 */
[----:B------:R-:W2:Y:S02]  /*2380*/  LDS R41, [R39] ;  /* 0x0000000027297984 */ /* 0x000ea40000000800 */
[----:B--2---:R-:W-:-:S05]  /*2390*/  IMAD.IADD R36, R41, 0x1, R36 ;  /* 0x0000000129247824 */ /* 0x004fca00078e0224 */
[----:B------:R2:W-:Y:S02]  /*23a0*/  STS [R39], R36 ;  /* 0x0000002427007388 */ /* 0x0005e40000000800 */
[----:B------:R-:W-:Y:S05]  /*23b0*/  @!P1 BRA `(.L_x_4670) ;  /* 0xfffffff800849947 */ /* 0x000fea000383ffff */
.L_x_4645:
[----:B0-----:R-:W0:Y:S01]  /*23c0*/  S2R R31, SR_TID.X ;  /* 0x00000000001f7919 */ /* 0x001e220000002100 */
[----:B------:R-:W-:Y:S05]  /*23d0*/  WARPSYNC.ALL ;  /* 0x0000000000007948 */ /* 0x000fea0003800000 */
[----:B------:R-:W-:Y:S06]  /*23e0*/  BAR.SYNC.DEFER_BLOCKING 0x0 ;  /* 0x0000000000007b1d */ /* 0x000fec0000010000 */
[----:B------:R-:W-:Y:S01]  /*23f0*/  BSSY.RECONVERGENT B0, `(.L_x_4671) ;  /* 0x00000f5000007945 */ /* 0x000fe20003800200 */
[----:B0-----:R-:W-:-:S13]  /*2400*/  ISETP.GT.U32.AND P0, PT, R31, 0x3f, PT ;  /* 0x0000003f1f00780c */ /* 0x001fda0003f04070 */
[----:B------:R-:W-:Y:S05]  /*2410*/  @P0 BRA `(.L_x_4672) ;  /* 0x0000000c00c80947 */ /* 0x000fea0003800000 */
[----:B-12---:R-:W0:Y:S01]  /*2420*/  LDC R4, c[0x0][0x3ac] ;  /* 0x0000eb00ff047b82 */ /* 0x006e220000000800 */
[----:B------:R-:W1:Y:S01]  /*2430*/  LDCU UR5, c[0x0][0x384] ;  /* 0x00007080ff0577ac */ /* 0x000e620008000800 */
[----:B------:R-:W-:Y:S06]  /*2440*/  BSSY.RECONVERGENT B1, `(.L_x_4673) ;  /* 0x0000075000017945 */ /* 0x000fec0003800200 */
[----:B------:R-:W2:Y:S01]  /*2450*/  LDC R27, c[0x0][0x388] ;  /* 0x0000e200ff1b7b82 */ /* 0x000ea20000000800 */
[----:B0-----:R-:W-:-:S04]  /*2460*/  IABS R5, R4 ;  /* 0x0000000400057213 */ /* 0x001fc80000000000 */
[----:B------:R-:W0:Y:S01]  /*2470*/  I2F.RP R6, R5 ;  /* 0x0000000500067306 */ /* 0x000e220000209400 */
[----:B--2---:R-:W-:-:S07]  /*2480*/  IABS R8, R27 ;  /* 0x0000001b00087213 */ /* 0x004fce0000000000 */
[----:B0-----:R-:W0:Y:S02]  /*2490*/  MUFU.RCP R6, R6 ;  /* 0x0000000600067308 */ /* 0x001e240000001000 */
[----:B0-----:R-:W-:Y:S02]  /*24a0*/  VIADD R7, R6, 0xffffffe ;  /* 0x0ffffffe06077836 */ /* 0x001fe40000000000 */
[----:B------:R-:W-:-:S04]  /*24b0*/  VIADD R6, R16, 0x1 ;  /* 0x0000000110067836 */ /* 0x000fc80000000000 */
[----:B------:R-:W0:Y:S01]  /*24c0*/  F2I.FTZ.U32.TRUNC.NTZ R3, R7 ;  /* 0x0000000700037305 */ /* 0x000e22000021f000 */
[----:B------:R-:W-:Y:S01]  /*24d0*/  LOP3.LUT R6, R6, 0x3, RZ, 0xc0, !PT ;  /* 0x0000000306067812 */ /* 0x000fe200078ec0ff */
[----:B0-----:R-:W-:-:S04]  /*24e0*/  IMAD.MOV R2, RZ, RZ, -R3 ;  /* 0x000000ffff027224 */ /* 0x001fc800078e0a03 */
[----:B------:R-:W-:Y:S02]  /*24f0*/  IMAD R9, R2, R5, RZ ;  /* 0x0000000502097224 */ /* 0x000fe400078e02ff */
[----:B------:R-:W-:-:S05]  /*2500*/  HFMA2 R2, -RZ, RZ, 0, 0 ;  /* 0x00000000ff027431 */ /* 0x000fca00000001ff */
        /* <DEDUP_REMOVED lines=10> */
[----:B------:R-:W-:Y:S01]  /*25b0*/  LOP3.LUT R2, R27, R4, RZ, 0x3c, !PT ;  /* 0x000000041b027212 */ /* 0x000fe200078e3cff */
[----:B-1----:R-:W-:-:S03]  /*25c0*/  IMAD.U32 R27, RZ, RZ, UR5 ;  /* 0x00000005ff1b7e24 */ /* 0x002fc6000f8e00ff */
[----:B------:R-:W-:Y:S01]  /*25d0*/  ISETP.GE.AND P2, PT, R2, RZ, PT ;  /* 0x000000ff0200720c */ /* 0x000fe20003f46270 */
[----:B------:R-:W-:-:S06]  /*25e0*/  IMAD R27, R27, UR4, R0 ;  /* 0x000000041b1b7c24 */ /* 0x000fcc000f8e0200 */
[----:B------:R-:W-:Y:S02]  /*25f0*/  @P0 IADD3 R26, PT, PT, R26, 0x1, RZ ;  /* 0x000000011a1a0810 */ /* 0x000fe40007ffe0ff */
[----:B------:R-:W-:-:S04]  /*2600*/  ISETP.NE.AND P0, PT, R6, RZ, PT ;  /* 0x000000ff0600720c */ /* 0x000fc80003f05270 */
[----:B------:R-:W-:Y:S01]  /*2610*/  @!P2 IMAD.MOV R26, RZ, RZ, -R26 ;  /* 0x000000ffff1aa224 */ /* 0x000fe200078e0a1a */
[----:B------:R-:W-:-:S08]  /*2620*/  @!P1 LOP3.LUT R26, RZ, R4, RZ, 0x33, !PT ;  /* 0x00000004ff1a9212 */ /* 0x000fd000078e33ff */
[----:B------:R-:W-:Y:S05]  /*2630*/  @!P0 BRA `(.L_x_4674) ;  /* 0x0000000400548947 */ /* 0x000fea0003800000 */
[-C--:B------:R-:W-:Y:S01]  /*2640*/  IABS R7, R18.reuse ;  /* 0x0000001200077213 */ /* 0x080fe20000000000 */
[----:B------:R-:W0:Y:S01]  /*2650*/  LDS R29, [R10] ;  /* 0x000000000a1d7984 */ /* 0x000e220000000800 */
[----:B------:R-:W-:Y:S02]  /*2660*/  IABS R28, R18 ;  /* 0x00000012001c7213 */ /* 0x000fe40000000000 */
[----:B------:R-:W1:Y:S01]  /*2670*/  I2F.RP R4, R7 ;  /* 0x0000000700047306 */ /* 0x000e620000209400 */
[----:B------:R-:W-:Y:S02]  /*2680*/  IABS R9, R31 ;  /* 0x0000001f00097213 */ /* 0x000fe40000000000 */
[----:B------:R-:W-:-:S05]  /*2690*/  IMAD.MOV R28, RZ, RZ, -R28 ;  /* 0x000000ffff1c7224 */ /* 0x000fca00078e0a1c */
[----:B-1----:R-:W1:Y:S02]  /*26a0*/  MUFU.RCP R4, R4 ;  /* 0x0000000400047308 */ /* 0x002e640000001000 */
[----:B-1----:R-:W-:-:S06]  /*26b0*/  IADD3 R2, PT, PT, R4, 0xffffffe, RZ ;  /* 0x0ffffffe04027810 */ /* 0x002fcc0007ffe0ff */
[----:B------:R1:W2:Y:S02]  /*26c0*/  F2I.FTZ.U32.TRUNC.NTZ R3, R2 ;  /* 0x0000000200037305 */ /* 0x0002a4000021f000 */
[----:B-1----:R-:W-:Y:S01]  /*26d0*/  MOV R2, RZ ;  /* 0x000000ff00027202 */ /* 0x002fe20000000f00 */
[----:B--2---:R-:W-:-:S04]  /*26e0*/  IMAD.MOV R8, RZ, RZ, -R3 ;  /* 0x000000ffff087224 */ /* 0x004fc800078e0a03 */
[----:B------:R-:W-:-:S04]  /*26f0*/  IMAD R5, R8, R7, RZ ;  /* 0x0000000708057224 */ /* 0x000fc800078e02ff */
[----:B------:R-:W-:-:S04]  /*2700*/  IMAD.HI.U32 R8, R3, R5, R2 ;  /* 0x0000000503087227 */ /* 0x000fc800078e0002 */
[----:B------:R-:W-:Y:S02]  /*2710*/  IMAD.MOV.U32 R3, RZ, RZ, R9 ;  /* 0x000000ffff037224 */ /* 0x000fe400078e0009 */
[----:B------:R-:W-:Y:S01]  /*2720*/  IMAD.MOV.U32 R9, RZ, RZ, R28 ;  /* 0x000000ffff097224 */ /* 0x000fe200078e001c */
[----:B------:R-:W-:Y:S01]  /*2730*/  LOP3.LUT R28, RZ, R18, RZ, 0x33, !PT ;  /* 0x00000012ff1c7212 */ /* 0x000fe200078e33ff */
[----:B------:R-:W-:-:S04]  /*2740*/  IMAD.HI.U32 R2, R8, R3, RZ ;  /* 0x0000000308027227 */ /* 0x000fc800078e00ff */
[----:B------:R-:W-:Y:S01]  /*2750*/  IMAD R4, R2, R9, R3 ;  /* 0x0000000902047224 */ /* 0x000fe200078e0203 */
[----:B------:R-:W-:-:S04]  /*2760*/  LOP3.LUT R3, R31, R18, RZ, 0x3c, !PT ;  /* 0x000000121f037212 */ /* 0x000fc800078e3cff */
[----:B------:R-:W-:Y:S02]  /*2770*/  ISETP.GT.U32.AND P1, PT, R7, R4, PT ;  /* 0x000000040700720c */ /* 0x000fe40003f24070 */
[----:B------:R-:W-:-:S11]  /*2780*/  ISETP.GE.AND P2, PT, R3, RZ, PT ;  /* 0x000000ff0300720c */ /* 0x000fd60003f46270 */
[-C--:B------:R-:W-:Y:S01]  /*2790*/  @!P1 IADD3 R4, PT, PT, R4, -R7.reuse, RZ ;  /* 0x8000000704049210 */ /* 0x080fe20007ffe0ff */
[----:B------:R-:W-:Y:S01]  /*27a0*/  @!P1 VIADD R2, R2, 0x1 ;  /* 0x0000000102029836 */ /* 0x000fe20000000000 */
[----:B------:R-:W-:Y:S02]  /*27b0*/  ISETP.NE.AND P1, PT, R6, 0x1, PT ;  /* 0x000000010600780c */ /* 0x000fe40003f25270 */
[----:B------:R-:W-:-:S13]  /*27c0*/  ISETP.GE.U32.AND P0, PT, R4, R7, PT ;  /* 0x000000070400720c */ /* 0x000fda0003f06070 */
        /* <DEDUP_REMOVED lines=9> */
[----:B------:R-:W-:-:S03]  /*2860*/  VIADD R31, R31, UR10 ;  /* 0x0000000a1f1f7c36 */ /* 0x000fc60008000000 */
[----:B------:R-:W-:-:S05]  /*2870*/  IADD3 R5, PT, PT, R5, R4, RZ ;  /* 0x0000000405057210 */ /* 0x000fca0007ffe0ff */
[----:B-1----:R-:W-:-:S05]  /*2880*/  IMAD.WIDE R4, R5, 0x4, R2 ;  /* 0x0000000405047825 */ /* 0x002fca00078e0202 */
[----:B0-----:R0:W-:Y:S01]  /*2890*/  STG.E desc[UR8][R4.64], R29 ;  /* 0x0000001d04007986 */ /* 0x0011e2000c101908 */
[----:B------:R-:W-:Y:S05]  /*28a0*/  @!P1 BRA `(.L_x_4674) ;  /* 0x0000000000b89947 */ /* 0x000fea0003800000 */
[----:B0-----:R-:W-:Y:S02]  /*28b0*/  IABS R5, R31 ;  /* 0x0000001f00057213 */ /* 0x001fe40000000000 */
[----:B------:R-:W-:-:S03]  /*28c0*/  MOV R29, UR10 ;  /* 0x0000000a001d7c02 */ /* 0x000fc60008000f00 */
[----:B------:R-:W-:-:S04]  /*28d0*/  IMAD.HI.U32 R4, R8, R5, RZ ;  /* 0x0000000508047227 */ /* 0x000fc800078e00ff */
[----:B------:R-:W-:Y:S01]  /*28e0*/  IMAD R30, R4, R9, R5 ;  /* 0x00000009041e7224 */ /* 0x000fe200078e0205 */
[----:B------:R-:W-:Y:S01]  /*28f0*/  LOP3.LUT R5, R31, R18, RZ, 0x3c, !PT ;  /* 0x000000121f057212 */ /* 0x000fe200078e3cff */
[----:B------:R-:W-:-:S03]  /*2900*/  IMAD R29, R29, 0x4, R10 ;  /* 0x000000041d1d7824 */ /* 0x000fc600078e020a */
[----:B------:R-:W-:Y:S02]  /*2910*/  ISETP.GT.U32.AND P2, PT, R7, R30, PT ;  /* 0x0000001e0700720c */ /* 0x000fe40003f44070 */
[----:B------:R-:W-:Y:S01]  /*2920*/  ISETP.GE.AND P3, PT, R5, RZ, PT ;  /* 0x000000ff0500720c */ /* 0x000fe20003f66270 */
[----:B------:R-:W0:Y:S10]  /*2930*/  LDS R33, [R29] ;  /* 0x000000001d217984 */ /* 0x000e340000000800 */
[----:B------:R-:W-:-:S02]  /*2940*/  @!P2 IMAD.IADD R30, R30, 0x1, -R7 ;  /* 0x000000011e1ea824 */ /* 0x000fc400078e0a07 */
[----:B------:R-:W-:-:S03]  /*2950*/  @!P2 VIADD R4, R4, 0x1 ;  /* 0x000000010404a836 */ /* 0x000fc60000000000 */
[----:B------:R-:W-:-:S13]  /*2960*/  ISETP.GE.U32.AND P1, PT, R30, R7, PT ;  /* 0x000000071e00720c */ /* 0x000fda0003f26070 */
[----:B------:R-:W-:Y:S02]  /*2970*/  @P1 IADD3 R4, PT, PT, R4, 0x1, RZ ;  /* 0x0000000104041810 */ /* 0x000fe40007ffe0ff */
[----:B------:R-:W-:-:S03]  /*2980*/  ISETP.NE.AND P1, PT, R6, 0x2, PT ;  /* 0x000000020600780c */ /* 0x000fc60003f25270 */
[----:B------:R-:W-:-:S05]  /*2990*/  @!P3 IMAD.MOV R4, RZ, RZ, -R4 ;  /* 0x000000ffff04b224 */ /* 0x000fca00078e0a04 */
[----:B------:R-:W-:-:S05]  /*29a0*/  SEL R4, R28, R4, !P0 ;  /* 0x000000041c047207 */ /* 0x000fca0004000000 */
[----:B------:R-:W-:Y:S02]  /*29b0*/  IMAD.MOV R5, RZ, RZ, -R4 ;  /* 0x000000ffff057224 */ /* 0x000fe400078e0a04 */
[----:B------:R-:W-:Y:S02]  /*29c0*/  IMAD R4, R26, R4, R27 ;  /* 0x000000041a047224 */ /* 0x000fe400078e021b */
[----:B------:R-:W-:Y:S02]  /*29d0*/  IMAD R5, R18, R5, R31 ;  /* 0x0000000512057224 */ /* 0x000fe400078e021f */
[----:B------:R-:W-:-:S03]  /*29e0*/  VIADD R31, R31, UR10 ;  /* 0x0000000a1f1f7c36 */ /* 0x000fc60008000000 */
[----:B------:R-:W-:-:S05]  /*29f0*/  IADD3 R5, PT, PT, R4, R5, RZ ;  /* 0x0000000504057210 */ /* 0x000fca0007ffe0ff */
[----:B------:R-:W-:-:S05]  /*2a00*/  IMAD.WIDE R4, R5, 0x4, R2 ;  /* 0x0000000405047825 */ /* 0x000fca00078e0202 */
[----:B0-----:R1:W-:Y:S01]  /*2a10*/  STG.E desc[UR8][R4.64], R33 ;  /* 0x0000002104007986 */ /* 0x0013e2000c101908 */
[----:B------:R-:W-:Y:S05]  /*2a20*/  @!P1 BRA `(.L_x_4674) ;  /* 0x0000000000589947 */ /* 0x000fea0003800000 */
[----:B-1----:R-:W-:Y:S02]  /*2a30*/  IABS R5, R31 ;  /* 0x0000001f00057213 */ /* 0x002fe40000000000 */
[----:B------:R-:W-:-:S03]  /*2a40*/  MOV R6, UR10 ;  /* 0x0000000a00067c02 */ /* 0x000fc60008000f00 */
[----:B------:R-:W-:-:S04]  /*2a50*/  IMAD.HI.U32 R8, R8, R5, RZ ;  /* 0x0000000508087227 */ /* 0x000fc800078e00ff */
[----:B------:R-:W-:-:S05]  /*2a60*/  IMAD R4, R8, R9, R5 ;  /* 0x0000000908047224 */ /* 0x000fca00078e0205 */
[----:B------:R-:W-:-:S13]  /*2a70*/  ISETP.GT.U32.AND P2, PT, R7, R4, PT ;  /* 0x000000040700720c */ /* 0x000fda0003f44070 */
[----:B------:R-:W-:Y:S02]  /*2a80*/  @!P2 IMAD.IADD R4, R4, 0x1, -R7 ;  /* 0x000000010404a824 */ /* 0x000fe400078e0a07 */
[----:B------:R-:W-:-:S03]  /*2a90*/  @!P2 VIADD R8, R8, 0x1 ;  /* 0x000000010808a836 */ /* 0x000fc60000000000 */
[----:B------:R-:W-:Y:S01]  /*2aa0*/  ISETP.GE.U32.AND P1, PT, R4, R7, PT ;  /* 0x000000070400720c */ /* 0x000fe20003f26070 */
[----:B------:R-:W-:Y:S01]  /*2ab0*/  IMAD R7, R6, 0x4, R29 ;  /* 0x0000000406077824 */ /* 0x000fe200078e021d */
[----:B------:R-:W-:-:S04]  /*2ac0*/  LOP3.LUT R4, R31, R18, RZ, 0x3c, !PT ;  /* 0x000000121f047212 */ /* 0x000fc800078e3cff */
[----:B------:R-:W-:Y:S01]  /*2ad0*/  ISETP.GE.AND P3, PT, R4, RZ, PT ;  /* 0x000000ff0400720c */ /* 0x000fe20003f66270 */
[----:B------:R-:W0:Y:S06]  /*2ae0*/  LDS R7, [R7] ;  /* 0x0000000007077984 */ /* 0x000e2c0000000800 */
[----:B------:R-:W-:-:S06]  /*2af0*/  @P1 IADD3 R8, PT, PT, R8, 0x1, RZ ;  /* 0x0000000108081810 */ /* 0x000fcc0007ffe0ff */
        /* <DEDUP_REMOVED lines=8> */
[----:B0-----:R2:W-:Y:S02]  /*2b80*/  STG.E desc[UR8][R2.64], R7 ;  /* 0x0000000702007986 */ /* 0x0015e4000c101908 */
.L_x_4674:
[----:B------:R-:W-:Y:S05]  /*2b90*/  BSYNC.RECONVERGENT B1 ;  /* 0x0000000000017941 */ /* 0x000fea0003800200 */
.L_x_4673:
        /* <DEDUP_REMOVED lines=9> */
[----:B0-----:R-:W-:Y:S01]  /*2c30*/  IMAD.MOV.U32 R2, RZ, RZ, RZ ;  /* 0x000000ffff027224 */ /* 0x001fe200078e00ff */
[----:B-1----:R-:W-:-:S05]  /*2c40*/  IADD3 R5, PT, PT, RZ, -R3, RZ ;  /* 0x80000003ff057210 */ /* 0x002fca0007ffe0ff */
[----:B------:R-:W-:-:S04]  /*2c50*/  IMAD R5, R5, R28, RZ ;  /* 0x0000001c05057224 */ /* 0x000fc800078e02ff */
[----:B------:R-:W-:-:S07]  /*2c60*/  IMAD.HI.U32 R30, R3, R5, R2 ;  /* 0x00000005031e7227 */ /* 0x000fce00078e0002 */
.L_x_4675:
[-C--:B------:R-:W-:Y:S01]  /*2c70*/  IABS R8, R18.reuse ;  /* 0x0000001200087213 */ /* 0x080fe20000000000 */
[----:B------:R-:W0:Y:S01]  /*2c80*/  S2UR UR6, SR_CgaCtaId ;  /* 0x00000000000679c3 */ /* 0x000e220000008800 */
[-C--:B------:R-:W-:Y:S01]  /*2c90*/  IABS R5, R18.reuse ;  /* 0x0000001200057213 */ /* 0x080fe20000000000 */
[----:B------:R-:W-:Y:S01]  /*2ca0*/  UMOV UR5, 0x400 ;  /* 0x0000040000057882 */ /* 0x000fe20000000000 */
[----:B------:R-:W1:Y:S01]  /*2cb0*/  I2F.RP R4, R8 ;  /* 0x0000000800047306 */ /* 0x000e620000209400 */
[----:B------:R-:W-:Y:S01]  /*2cc0*/  IABS R2, R31 ;  /* 0x0000001f00027213 */ /* 0x000fe20000000000 */
[----:B------:R-:W-:Y:S01]  /*2cd0*/  UIADD3 UR5, UPT, UPT, UR5, 0x280, URZ ;  /* 0x0000028005057890 */ /* 0x000fe2000fffe0ff */
[----:B------:R-:W-:Y:S01]  /*2ce0*/  IADD3 R9, PT, PT, RZ, -R5, RZ ;  /* 0x80000005ff097210 */ /* 0x000fe20007ffe0ff */
[C---:B------:R-:W-:Y:S01]  /*2cf0*/  VIADD R5, R31.reuse, UR10 ;  /* 0x0000000a1f057c36 */ /* 0x040fe20008000000 */
[----:B------:R-:W-:Y:S01]  /*2d00*/  LOP3.LUT R34, R31, R18, RZ, 0x3c, !PT ;  /* 0x000000121f227212 */ /* 0x000fe200078e3cff */
[----:B------:R-:W-:-:S03]  /*2d10*/  IMAD.HI.U32 R7, R30, R2, RZ ;  /* 0x000000021e077227 */ /* 0x000fc600078e00ff */
[----:B------:R-:W-:Y:S01]  /*2d20*/  ISETP.GE.AND P5, PT, R34, RZ, PT ;  /* 0x000000ff2200720c */ /* 0x000fe20003fa6270 */
[----:B------:R-:W-:Y:S01]  /*2d30*/  IMAD R33, R7, R9, R2 ;  /* 0x0000000907217224 */ /* 0x000fe200078e0202 */
[----:B------:R-:W-:Y:S02]  /*2d40*/  MOV R2, RZ ;  /* 0x000000ff00027202 */ /* 0x000fe40000000f00 */
[----:B------:R-:W-:Y:S01]  /*2d50*/  LOP3.LUT R36, R5, R18, RZ, 0x3c, !PT ;  /* 0x0000001205247212 */ /* 0x000fe200078e3cff */
[----:B-1----:R-:W1:Y:S01]  /*2d60*/  MUFU.RCP R4, R4 ;  /* 0x0000000400047308 */ /* 0x002e620000001000 */
[----:B------:R-:W-:Y:S02]  /*2d70*/  ISETP.GT.U32.AND P4, PT, R28, R33, PT ;  /* 0x000000211c00720c */ /* 0x000fe40003f84070 */
[----:B------:R-:W-:Y:S01]  /*2d80*/  ISETP.GE.AND P1, PT, R36, RZ, PT ;  /* 0x000000ff2400720c */ /* 0x000fe20003f26270 */
[----:B0-----:R-:W-:-:S06]  /*2d90*/  ULEA UR5, UR6, UR5, 0x18 ;  /* 0x0000000506057291 */ /* 0x001fcc000f8ec0ff */
[----:B------:R-:W-:-:S04]  /*2da0*/  LEA R41, R31, UR5, 0x2 ;  /* 0x000000051f297c11 */ /* 0x000fc8000f8e10ff */
[----:B------:R-:W-:Y:S01]  /*2db0*/  @!P4 IADD3 R33, PT, PT, R33, -R8, RZ ;  /* 0x800000082121c210 */ /* 0x000fe20007ffe0ff */
[----:B------:R-:W-:Y:S02]  /*2dc0*/  @!P4 VIADD R7, R7, 0x1 ;  /* 0x000000010707c836 */ /* 0x000fe40000000000 */
[----:B-1----:R-:W-:Y:S01]  /*2dd0*/  VIADD R3, R4, 0xffffffe ;  /* 0x0ffffffe04037836 */ /* 0x002fe20000000000 */
[----:B------:R-:W-:Y:S02]  /*2de0*/  IABS R4, R5 ;  /* 0x0000000500047213 */ /* 0x000fe40000000000 */
[----:B------:R-:W-:-:S03]  /*2df0*/  ISETP.GE.U32.AND P3, PT, R33, R28, PT ;  /* 0x0000001c2100720c */ /* 0x000fc60003f66070 */
[----:B------:R-:W0:Y:S10]  /*2e00*/  F2I.FTZ.U32.TRUNC.NTZ R3, R3 ;  /* 0x0000000300037305 */ /* 0x000e34000021f000 */
[----:B------:R-:W-:-:S02]  /*2e10*/  @P3 VIADD R7, R7, 0x1 ;  /* 0x0000000107073836 */ /* 0x000fc40000000000 */
[----:B0-----:R-:W-:-:S03]  /*2e20*/  IMAD.MOV R35, RZ, RZ, -R3 ;  /* 0x000000ffff237224 */ /* 0x001fc600078e0a03 */
[----:B------:R-:W-:Y:S01]  /*2e30*/  @!P5 IADD3 R7, PT, PT, -R7, RZ, RZ ;  /* 0x000000ff0707d210 */ /* 0x000fe20007ffe1ff */
[----:B------:R-:W-:-:S04]  /*2e40*/  IMAD R35, R35, R8, RZ ;  /* 0x0000000823237224 */ /* 0x000fc800078e02ff */
[----:B------:R-:W-:-:S04]  /*2e50*/  IMAD.HI.U32 R2, R3, R35, R2 ;  /* 0x0000002303027227 */ /* 0x000fc800078e0002 */
[----:B------:R-:W-:Y:S02]  /*2e60*/  IMAD.MOV.U32 R35, RZ, RZ, R4 ;  /* 0x000000ffff237224 */ /* 0x000fe400078e0004 */
[----:B------:R-:W-:Y:S02]  /*2e70*/  VIADD R3, R5, UR10 ;  /* 0x0000000a05037c36 */ /* 0x000fe40008000000 */
[----:B------:R-:W-:-:S03]  /*2e80*/  IMAD.HI.U32 R4, R2, R35, RZ ;  /* 0x0000002302047227 */ /* 0x000fc600078e00ff */
[----:B------:R-:W-:Y:S01]  /*2e90*/  IABS R37, R3 ;  /* 0x0000000300257213 */ /* 0x000fe20000000000 */
[----:B------:R-:W-:Y:S02]  /*2ea0*/  IMAD R35, R4, R9, R35 ;  /* 0x0000000904237224 */ /* 0x000fe400078e0223 */
[----:B------:R-:W-:Y:S02]  /*2eb0*/  VIADD R33, R3, UR10 ;  /* 0x0000000a03217c36 */ /* 0x000fe40008000000 */
[----:B------:R-:W-:Y:S01]  /*2ec0*/  IMAD.HI.U32 R6, R2, R37, RZ ;  /* 0x0000002502067227 */ /* 0x000fe200078e00ff */
[----:B------:R-:W-:Y:S02]  /*2ed0*/  ISETP.GT.U32.AND P6, PT, R8, R35, PT ;  /* 0x000000230800720c */ /* 0x000fe40003fc4070 */
[----:B------:R-:W-:Y:S01]  /*2ee0*/  IABS R32, R33 ;  /* 0x0000002100207213 */ /* 0x000fe20000000000 */
[----:B------:R-:W-:Y:S01]  /*2ef0*/  IMAD R37, R6, R9, R37 ;  /* 0x0000000906257224 */ /* 0x000fe200078e0225 */
[----:B------:R-:W-:-:S03]  /*2f00*/  LOP3.LUT R34, R33, R18, RZ, 0x3c, !PT ;  /* 0x0000001221227212 */ /* 0x000fc600078e3cff */
[----:B------:R-:W-:Y:S01]  /*2f10*/  IMAD.HI.U32 R2, R2, R32, RZ ;  /* 0x0000002002027227 */ /* 0x000fe200078e00ff */
[----:B------:R-:W-:-:S03]  /*2f20*/  ISETP.GT.U32.AND P2, PT, R8, R37, PT ;  /* 0x000000250800720c */ /* 0x000fc60003f44070 */
[----:B------:R-:W-:Y:S01]  /*2f30*/  IMAD R9, R2, R9, R32 ;  /* 0x0000000902097224 */ /* 0x000fe200078e0220 */
[----:B------:R-:W-:Y:S01]  /*2f40*/  LOP3.LUT R32, R3, R18, RZ, 0x3c, !PT ;  /* 0x0000001203207212 */ /* 0x000fe200078e3cff */
[----:B------:R-:W-:Y:S01]  /*2f50*/  @!P6 VIADD R4, R4, 0x1 ;  /* 0x000000010404e836 */ /* 0x000fe20000000000 */
[-C--:B------:R-:W-:Y:S02]  /*2f60*/  @!P6 IADD3 R35, PT, PT, R35, -R8.reuse, RZ ;  /* 0x800000082323e210 */ /* 0x080fe40007ffe0ff */
[----:B------:R-:W-:Y:S02]  /*2f70*/  ISETP.GT.U32.AND P4, PT, R8, R9, PT ;  /* 0x000000090800720c */ /* 0x000fe40003f84070 */
[----:B------:R-:W-:Y:S02]  /*2f80*/  ISETP.GE.U32.AND P3, PT, R35, R8, PT ;  /* 0x000000082300720c */ /* 0x000fe40003f66070 */
[----:B------:R-:W-:Y:S01]  /*2f90*/  ISETP.GE.AND P5, PT, R32, RZ, PT ;  /* 0x000000ff2000720c */ /* 0x000fe20003fa6270 */
[----:B------:R-:W-:-:S02]  /*2fa0*/  IMAD.U32 R32, RZ, RZ, UR10 ;  /* 0x0000000aff207e24 */ /* 0x000fc4000f8e00ff */
[----:B------:R-:W-:Y:S02]  /*2fb0*/  @!P2 IMAD.IADD R37, R37, 0x1, -R8 ;  /* 0x000000012525a824 */ /* 0x000fe400078e0a08 */
[----:B------:R-:W-:Y:S02]  /*2fc0*/  IMAD R39, R32, 0x4, R41 ;  /* 0x0000000420277824 */ /* 0x000fe400078e0229 */
[----:B------:R-:W-:Y:S01]  /*2fd0*/  @!P2 VIADD R6, R6, 0x1 ;  /* 0x000000010606a836 */ /* 0x000fe20000000000 */
[-C--:B------:R-:W-:Y:S01]  /*2fe0*/  ISETP.GE.U32.AND P6, PT, R37, R8.reuse, PT ;  /* 0x000000082500720c */ /* 0x080fe20003fc6070 */
[----:B------:R-:W0:Y:S01]  /*2ff0*/  LDS R41, [R41] ;  /* 0x0000000029297984 */ /* 0x000e220000000800 */
[-C--:B------:R-:W-:Y:S01]  /*3000*/  @!P4 IADD3 R9, PT, PT, R9, -R8.reuse, RZ ;  /* 0x800000080909c210 */ /* 0x080fe20007ffe0ff */
[----:B------:R-:W-:Y:S01]  /*3010*/  @!P4 VIADD R2, R2, 0x1 ;  /* 0x000000010202c836 */ /* 0x000fe20000000000 */
[----:B------:R-:W-:Y:S02]  /*3020*/  @P3 IADD3 R4, PT, PT, R4, 0x1, RZ ;  /* 0x0000000104043810 */ /* 0x000fe40007ffe0ff */
[----:B------:R-:W-:Y:S01]  /*3030*/  ISETP.GE.AND P3, PT, R34, RZ, PT ;  /* 0x000000ff2200720c */ /* 0x000fe20003f66270 */
[----:B------:R-:W-:Y:S01]  /*3040*/  IMAD.U32 R34, RZ, RZ, UR10 ;  /* 0x0000000aff227e24 */ /* 0x000fe2000f8e00ff */
[----:B------:R-:W-:-:S02]  /*3050*/  ISETP.GE.U32.AND P2, PT, R9, R8, PT ;  /* 0x000000080900720c */ /* 0x000fc40003f46070 */
[----:B------:R-:W-:Y:S01]  /*3060*/  MOV R43, R4 ;  /* 0x00000004002b7202 */ /* 0x000fe20000000f00 */
[----:B------:R-:W-:Y:S01]  /*3070*/  IMAD R37, R34, 0x4, R39 ;  /* 0x0000000422257824 */ /* 0x000fe200078e0227 */
[----:B------:R-:W1:Y:S01]  /*3080*/  LDC.64 R8, c[0x0][0x3a0] ;  /* 0x0000e800ff087b82 */ /* 0x000e620000000a00 */
[----:B------:R-:W2:Y:S01]  /*3090*/  LDS R39, [R39] ;  /* 0x0000000027277984 */ /* 0x000ea20000000800 */
[----:B------:R-:W-:Y:S01]  /*30a0*/  @P6 IADD3 R6, PT, PT, R6, 0x1, RZ ;  /* 0x0000000106066810 */ /* 0x000fe20007ffe0ff */
[----:B------:R-:W-:Y:S01]  /*30b0*/  IMAD R35, R32, 0x4, R37 ;  /* 0x0000000420237824 */ /* 0x000fe200078e0225 */
[----:B------:R-:W-:Y:S01]  /*30c0*/  ISETP.NE.AND P6, PT, R18, RZ, PT ;  /* 0x000000ff1200720c */ /* 0x000fe20003fc5270 */
[----:B------:R-:W5:Y:S01]  /*30d0*/  LDS R37, [R37] ;  /* 0x0000000025257984 */ /* 0x000f620000000800 */
[----:B------:R-:W-:Y:S01]  /*30e0*/  LOP3.LUT R32, RZ, R18, RZ, 0x33, !PT ;  /* 0x00000012ff207212 */ /* 0x000fe200078e33ff */
[----:B------:R-:W-:Y:S01]  /*30f0*/  @!P1 IMAD.MOV R43, RZ, RZ, -R43 ;  /* 0x000000ffff2b9224 */ /* 0x000fe200078e0a2b */
[----:B------:R-:W-:Y:S01]  /*3100*/  @!P5 IADD3 R6, PT, PT, -R6, RZ, RZ ;  /* 0x000000ff0606d210 */ /* 0x000fe20007ffe1ff */
[----:B------:R-:W3:Y:S01]  /*3110*/  LDS R35, [R35] ;  /* 0x0000000023237984 */ /* 0x000ee20000000800 */
[----:B------:R-:W-:Y:S01]  /*3120*/  @P2 VIADD R2, R2, 0x1 ;  /* 0x0000000102022836 */ /* 0x000fe20000000000 */
[----:B------:R-:W-:-:S02]  /*3130*/  SEL R4, R32, R7, !P6 ;  /* 0x0000000720047207 */ /* 0x000fc40007000000 */
[C---:B------:R-:W-:Y:S01]  /*3140*/  SEL R7, R32.reuse, R6, !P6 ;  /* 0x0000000620077207 */ /* 0x040fe20007000000 */
[----:B------:R-:W-:Y:S01]  /*3150*/  IMAD.MOV.U32 R34, RZ, RZ, R2 ;  /* 0x000000ffff227224 */ /* 0x000fe200078e0002 */
[----:B------:R-:W-:Y:S01]  /*3160*/  SEL R2, R32, R43, !P6 ;  /* 0x0000002b20027207 */ /* 0x000fe20007000000 */
[----:B------:R-:W-:Y:S02]  /*3170*/  IMAD.MOV R32, RZ, RZ, -R4 ;  /* 0x000000ffff207224 */ /* 0x000fe400078e0a04 */
[----:B------:R-:W-:Y:S01]  /*3180*/  IMAD.MOV R38, RZ, RZ, -R7 ;  /* 0x000000ffff267224 */ /* 0x000fe200078e0a07 */
[----:B------:R-:W-:Y:S01]  /*3190*/  @!P3 IADD3 R34, PT, PT, -R34, RZ, RZ ;  /* 0x000000ff2222b210 */ /* 0x000fe20007ffe1ff */
[----:B------:R-:W-:Y:S02]  /*31a0*/  IMAD.MOV R36, RZ, RZ, -R2 ;  /* 0x000000ffff247224 */ /* 0x000fe400078e0a02 */
[C---:B------:R-:W-:Y:S01]  /*31b0*/  IMAD R31, R18.reuse, R32, R31 ;  /* 0x00000020121f7224 */ /* 0x040fe200078e021f */
[----:B------:R-:W-:Y:S01]  /*31c0*/  SEL R6, R29, R34, !P0 ;  /* 0x000000221d067207 */ /* 0x000fe20004000000 */
[----:B------:R-:W-:-:S02]  /*31d0*/  IMAD R32, R18, R38, R3 ;  /* 0x0000002612207224 */ /* 0x000fc400078e0203 */
[--C-:B------:R-:W-:Y:S01]  /*31e0*/  IMAD R4, R26, R4, R27.reuse ;  /* 0x000000041a047224 */ /* 0x100fe200078e021b */
[----:B------:R-:W-:Y:S01]  /*31f0*/  IADD3 R43, PT, PT, -R6, RZ, RZ ;  /* 0x000000ff062b7210 */ /* 0x000fe20007ffe1ff */
[----:B------:R-:W-:Y:S02]  /*3200*/  IMAD R7, R26, R7, R27 ;  /* 0x000000071a077224 */ /* 0x000fe400078e021b */
[----:B------:R-:W-:Y:S02]  /*3210*/  IMAD R5, R18, R36, R5 ;  /* 0x0000002412057224 */ /* 0x000fe400078e0205 */
[C-C-:B------:R-:W-:Y:S01]  /*3220*/  IMAD R2, R26.reuse, R2, R27.reuse ;  /* 0x000000021a027224 */ /* 0x140fe200078e021b */
[----:B------:R-:W-:Y:S01]  /*3230*/  IADD3 R7, PT, PT, R7, R32, RZ ;  /* 0x0000002007077210 */ /* 0x000fe20007ffe0ff */
[----:B------:R-:W-:Y:S02]  /*3240*/  IMAD R6, R26, R6, R27 ;  /* 0x000000061a067224 */ /* 0x000fe400078e021b */
[----:B------:R-:W-:-:S02]  /*3250*/  IMAD R43, R18, R43, R33 ;  /* 0x0000002b122b7224 */ /* 0x000fc400078e0221 */
[----:B------:R-:W-:Y:S02]  /*3260*/  IMAD.IADD R3, R4, 0x1, R31 ;  /* 0x0000000104037824 */ /* 0x000fe400078e021f */
[----:B------:R-:W-:Y:S02]  /*3270*/  IMAD.IADD R5, R2, 0x1, R5 ;  /* 0x0000000102057824 */ /* 0x000fe400078e0205 */
[----:B------:R-:W-:Y:S02]  /*3280*/  IMAD.IADD R43, R6, 0x1, R43 ;  /* 0x00000001062b7824 */ /* 0x000fe400078e022b */
[----:B-1----:R-:W-:-:S04]  /*3290*/  IMAD.WIDE R2, R3, 0x4, R8 ;  /* 0x0000000403027825 */ /* 0x002fc800078e0208 */
[--C-:B------:R-:W-:Y:S01]  /*32a0*/  IMAD.WIDE R4, R5, 0x4, R8.reuse ;  /* 0x0000000405047825 */ /* 0x100fe200078e0208 */
[----:B0-----:R0:W-:Y:S03]  /*32b0*/  STG.E desc[UR8][R2.64], R41 ;  /* 0x0000002902007986 */ /* 0x0011e6000c101908 */
[--C-:B------:R-:W-:Y:S01]  /*32c0*/  IMAD.WIDE R6, R7, 0x4, R8.reuse ;  /* 0x0000000407067825 */ /* 0x100fe200078e0208 */
[----:B--2---:R0:W-:Y:S03]  /*32d0*/  STG.E desc[UR8][R4.64], R39 ;  /* 0x0000002704007986 */ /* 0x0041e6000c101908 */
[----:B------:R-:W-:Y:S01]  /*32e0*/  IMAD.WIDE R8, R43, 0x4, R8 ;  /* 0x000000042b087825 */ /* 0x000fe200078e0208 */
[----:B-----5:R0:W-:Y:S03]  /*32f0*/  STG.E desc[UR8][R6.64], R37 ;  /* 0x0000002506007986 */ /* 0x0201e6000c101908 */
[----:B------:R-:W-:Y:S01]  /*3300*/  VIADD R31, R33, UR10 ;  /* 0x0000000a211f7c36 */ /* 0x000fe20008000000 */
[----:B---3--:R0:W-:Y:S04]  /*3310*/  STG.E desc[UR8][R8.64], R35 ;  /* 0x0000002308007986 */ /* 0x0081e8000c101908 */
[----:B------:R-:W-:-:S13]  /*3320*/  ISETP.GE.U32.AND P1, PT, R31, 0x40, PT ;  /* 0x000000401f00780c */ /* 0x000fda0003f26070 */
[----:B0-----:R-:W-:Y:S05]  /*3330*/  @!P1 BRA `(.L_x_4675) ;  /* 0xfffffff8004c9947 */ /* 0x001fea000383ffff */
.L_x_4672:
[----:B------:R-:W-:Y:S05]  /*3340*/  BSYNC.RECONVERGENT B0 ;  /* 0x0000000000007941 */ /* 0x000fea0003800200 */
.L_x_4671:
[----:B-12---:R-:W-:Y:S01]  /*3350*/  MOV R2, UR11 ;  /* 0x0000000b00027c02 */ /* 0x006fe20008000f00 */
[----:B------:R-:W-:-:S04]  /*3360*/  UIADD3 UR4, UPT, UPT, UR11, UR4, URZ ;  /* 0x000000040b047290 */ /* 0x000fc8000fffe0ff */
[----:B------:R-:W-:-:S05]  /*3370*/  IMAD.SHL.U32 R2, R2, 0x10, RZ ;  /* 0x0000001002027824 */ /* 0x000fca00078e00ff */
[----:B------:R-:W-:-:S13]  /*3380*/  ISETP.LE.U32.AND P0, PT, R2, UR4, PT ;  /* 0x0000000402007c0c */ /* 0x000fda000bf03070 */
[----:B------:R-:W-:Y:S05]  /*3390*/  @!P0 BRA `(.L_x_4676) ;  /* 0xffffffd400848947 */ /* 0x000fea000383ffff */
[----:B------:R-:W-:Y:S05]  /*33a0*/  EXIT ;  /* 0x000000000000794d */ /* 0x000fea0003800000 */
.L_x_4655:
[----:B------:R-:W-:Y:S01]  /*33b0*/  BSSY B0, `(.L_x_4677) ;  /* 0x0000006000007945 */ /* 0x000fe20003800000 */
[----:B------:R-:W-:Y:S01]  /*33c0*/  IMAD.MOV.U32 R41, RZ, RZ, R37 ;  /* 0x000000ffff297224 */ /* 0x000fe200078e0025 */
[----:B------:R-:W-:-:S07]  /*33d0*/  MOV R39, 0xffffffff ;  /* 0xffffffff00277802 */ /* 0x000fce0000000f00 */
[----:B01-34-:R-:W-:Y:S05]  /*33e0*/  WARPSYNC.COLLECTIVE R39, `(.L_x_4678) ;  /* 0x0000000027087348 */ /* 0x01bfea0003c00000 */
[----:B0-----:R0:W2:Y:S02]  /*33f0*/  SHFL.IDX P1, R39, R38, R41, R12 ;  /* 0x0000002926277389 */ /* 0x0010a4000002000c */
[----:B01234-:R-:W-:Y:S05]  /*3400*/  ENDCOLLECTIVE ;  /* 0x000000000000791b */ /* 0x01ffea0003800000 */
.L_x_4678:
[----:B------:R-:W-:Y:S05]  /*3410*/  BSYNC B0 ;  /* 0x0000000000007941 */ /* 0x000fea0003800000 */
.L_x_4677:
[----:B------:R-:W-:Y:S01]  /*3420*/  IMAD.MOV.U32 R36, RZ, RZ, R39 ;  /* 0x000000ffff247224 */ /* 0x000fe200078e0027 */
[----:B------:R-:W-:Y:S06]  /*3430*/  BRA `(.L_x_4679) ;  /* 0xffffffe800907947 */ /* 0x000fec000383ffff */
.L_x_4657:
[----:B------:R-:W-:Y:S01]  /*3440*/  BSSY B0, `(.L_x_4680) ;  /* 0x0000006000007945 */ /* 0x000fe20003800000 */
[----:B------:R-:W-:Y:S01]  /*3450*/  IMAD.MOV.U32 R41, RZ, RZ, R5 ;  /* 0x000000ffff297224 */ /* 0x000fe200078e0005 */
[----:B------:R-:W-:-:S07]  /*3460*/  MOV R39, 0xffffffff ;  /* 0xffffffff00277802 */ /* 0x000fce0000000f00 */
[----:B01-34-:R-:W-:Y:S05]  /*3470*/  WARPSYNC.COLLECTIVE R39, `(.L_x_4681) ;  /* 0x0000000027087348 */ /* 0x01bfea0003c00000 */
[----:B0-----:R0:W2:Y:S02]  /*3480*/  SHFL.IDX P1, R39, R38, R41, R12 ;  /* 0x0000002926277389 */ /* 0x0010a4000002000c */
[----:B01234-:R-:W-:Y:S05]  /*3490*/  ENDCOLLECTIVE ;  /* 0x000000000000791b */ /* 0x01ffea0003800000 */
.L_x_4681:
[----:B------:R-:W-:Y:S05]  /*34a0*/  BSYNC B0 ;  /* 0x0000000000007941 */ /* 0x000fea0003800000 */
.L_x_4680:
[----:B------:R-:W-:Y:S05]  /*34b0*/  BRA `(.L_x_4682) ;  /* 0xffffffe800887947 */ /* 0x000fea000383ffff */
.L_x_4659:
[----:B------:R-:W-:Y:S01]  /*34c0*/  BSSY B0, `(.L_x_4683) ;  /* 0x0000006000007945 */ /* 0x000fe20003800000 */
[----:B------:R-:W-:Y:S02]  /*34d0*/  IMAD.MOV.U32 R41, RZ, RZ, R7 ;  /* 0x000000ffff297224 */ /* 0x000fe400078e0007 */
[----:B------:R-:W-:-:S07]  /*34e0*/  IMAD.MOV.U32 R39, RZ, RZ, -0x1 ;  /* 0xffffffffff277424 */ /* 0x000fce00078e00ff */
[----:B01-34-:R-:W-:Y:S05]  /*34f0*/  WARPSYNC.COLLECTIVE R39, `(.L_x_4684) ;  /* 0x0000000027087348 */ /* 0x01bfea0003c00000 */
[----:B0-----:R0:W2:Y:S02]  /*3500*/  SHFL.IDX P1, R39, R38, R41, R12 ;  /* 0x0000002926277389 */ /* 0x0010a4000002000c */
[----:B01234-:R-:W-:Y:S05]  /*3510*/  ENDCOLLECTIVE ;  /* 0x000000000000791b */ /* 0x01ffea0003800000 */
.L_x_4684:
[----:B------:R-:W-:Y:S05]  /*3520*/  BSYNC B0 ;  /* 0x0000000000007941 */ /* 0x000fea0003800000 */
.L_x_4683:
[----:B------:R-:W-:Y:S05]  /*3530*/  BRA `(.L_x_4685) ;  /* 0xffffffe800807947 */ /* 0x000fea000383ffff */
.L_x_4661:
[----:B------:R-:W-:Y:S01]  /*3540*/  BSSY B0, `(.L_x_4686) ;  /* 0x0000006000007945 */ /* 0x000fe20003800000 */
[----:B------:R-:W-:Y:S01]  /*3550*/  MOV R41, R9 ;  /* 0x0000000900297202 */ /* 0x000fe20000000f00 */
[----:B------:R-:W-:-:S07]  /*3560*/  IMAD.MOV.U32 R39, RZ, RZ, -0x1 ;  /* 0xffffffffff277424 */ /* 0x000fce00078e00ff */
[----:B01-34-:R-:W-:Y:S05]  /*3570*/  WARPSYNC.COLLECTIVE R39, `(.L_x_4687) ;  /* 0x0000000027087348 */ /* 0x01bfea0003c00000 */
[----:B0-----:R0:W2:Y:S02]  /*3580*/  SHFL.IDX P1, R39, R38, R41, R12 ;  /* 0x0000002926277389 */ /* 0x0010a4000002000c */
[----:B01234-:R-:W-:Y:S05]  /*3590*/  ENDCOLLECTIVE ;  /* 0x000000000000791b */ /* 0x01ffea0003800000 */
.L_x_4687:
[----:B------:R-:W-:Y:S05]  /*35a0*/  BSYNC B0 ;  /* 0x0000000000007941 */ /* 0x000fea0003800000 */
.L_x_4686:
[----:B------:R-:W-:Y:S05]  /*35b0*/  BRA `(.L_x_4688) ;  /* 0xffffffe800787947 */ /* 0x000fea000383ffff */
.L_x_4663:
[----:B------:R-:W-:Y:S01]  /*35c0*/  BSSY B0, `(.L_x_4689) ;  /* 0x0000006000007945 */ /* 0x000fe20003800000 */
[----:B------:R-:W-:Y:S01]  /*35d0*/  IMAD.MOV.U32 R41, RZ, RZ, R27 ;  /* 0x000000ffff297224 */ /* 0x000fe200078e001b */
[----:B------:R-:W-:-:S07]  /*35e0*/  MOV R39, 0xffffffff ;  /* 0xffffffff00277802 */ /* 0x000fce0000000f00 */
[----:B01-34-:R-:W-:Y:S05]  /*35f0*/  WARPSYNC.COLLECTIVE R39, `(.L_x_4690) ;  /* 0x0000000027087348 */ /* 0x01bfea0003c00000 */
[----:B0-----:R0:W2:Y:S02]  /*3600*/  SHFL.IDX P1, R39, R38, R41, R12 ;  /* 0x0000002926277389 */ /* 0x0010a4000002000c */
[----:B01234-:R-:W-:Y:S05]  /*3610*/  ENDCOLLECTIVE ;  /* 0x000000000000791b */ /* 0x01ffea0003800000 */
.L_x_4690:
[----:B------:R-:W-:Y:S05]  /*3620*/  BSYNC B0 ;  /* 0x0000000000007941 */ /* 0x000fea0003800000 */
.L_x_4689:
[----:B------:R-:W-:Y:S05]  /*3630*/  BRA `(.L_x_4691) ;  /* 0xffffffe800707947 */ /* 0x000fea000383ffff */
.L_x_4665:
[----:B------:R-:W-:Y:S01]  /*3640*/  BSSY B0, `(.L_x_4692) ;  /* 0x0000006000007945 */ /* 0x000fe20003800000 */
[----:B------:R-:W-:Y:S02]  /*3650*/  IMAD.MOV.U32 R41, RZ, RZ, R29 ;  /* 0x000000ffff297224 */ /* 0x000fe400078e001d */
[----:B------:R-:W-:-:S07]  /*3660*/  IMAD.MOV.U32 R39, RZ, RZ, -0x1 ;  /* 0xffffffffff277424 */ /* 0x000fce00078e00ff */
[----:B01-34-:R-:W-:Y:S05]  /*3670*/  WARPSYNC.COLLECTIVE R39, `(.L_x_4693) ;  /* 0x0000000027087348 */ /* 0x01bfea0003c00000 */
[----:B0-----:R0:W2:Y:S02]  /*3680*/  SHFL.IDX P1, R39, R38, R41, R12 ;  /* 0x0000002926277389 */ /* 0x0010a4000002000c */
[----:B01234-:R-:W-:Y:S05]  /*3690*/  ENDCOLLECTIVE ;  /* 0x000000000000791b */ /* 0x01ffea0003800000 */
.L_x_4693:
[----:B------:R-:W-:Y:S05]  /*36a0*/  BSYNC B0 ;  /* 0x0000000000007941 */ /* 0x000fea0003800000 */
.L_x_4692:
[----:B------:R-:W-:Y:S05]  /*36b0*/  BRA `(.L_x_4694) ;  /* 0xffffffe800687947 */ /* 0x000fea000383ffff */
.L_x_4667:
[----:B------:R-:W-:Y:S01]  /*36c0*/  BSSY B0, `(.L_x_4695) ;  /* 0x0000006000007945 */ /* 0x000fe20003800000 */
[----:B------:R-:W-:Y:S01]  /*36d0*/  MOV R41, R31 ;  /* 0x0000001f00297202 */ /* 0x000fe20000000f00 */
[----:B------:R-:W-:-:S07]  /*36e0*/  IMAD.MOV.U32 R39, RZ, RZ, -0x1 ;  /* 0xffffffffff277424 */ /* 0x000fce00078e00ff */
[----:B01-34-:R-:W-:Y:S05]  /*36f0*/  WARPSYNC.COLLECTIVE R39, `(.L_x_4696) ;  /* 0x0000000027087348 */ /* 0x01bfea0003c00000 */
[----:B0-----:R0:W2:Y:S02]  /*3700*/  SHFL.IDX P1, R39, R38, R41, R12 ;  /* 0x0000002926277389 */ /* 0x0010a4000002000c */
[----:B01234-:R-:W-:Y:S05]  /*3710*/  ENDCOLLECTIVE ;  /* 0x000000000000791b */ /* 0x01ffea0003800000 */
.L_x_4696:
[----:B------:R-:W-:Y:S05]  /*3720*/  BSYNC B0 ;  /* 0x0000000000007941 */ /* 0x000fea0003800000 */
.L_x_4695:
[----:B------:R-:W-:Y:S05]  /*3730*/  BRA `(.L_x_4697) ;  /* 0xffffffe800607947 */ /* 0x000fea000383ffff */
.L_x_4669:
[----:B------:R-:W-:Y:S01]  /*3740*/  BSSY B0, `(.L_x_4698) ;  /* 0x0000006000007945 */ /* 0x000fe20003800000 */
[----:B------:R-:W-:Y:S01]  /*3750*/  IMAD.MOV.U32 R41, RZ, RZ, R33 ;  /* 0x000000ffff297224 */ /* 0x000fe200078e0021 */
[----:B------:R-:W-:-:S07]  /*3760*/  MOV R39, 0xffffffff ;  /* 0xffffffff00277802 */ /* 0x000fce0000000f00 */
[----:B01-34-:R-:W-:Y:S05]  /*3770*/  WARPSYNC.COLLECTIVE R39, `(.L_x_4699) ;  /* 0x0000000027087348 */ /* 0x01bfea0003c00000 */
[----:B0-----:R0:W2:Y:S02]  /*3780*/  SHFL.IDX P1, R39, R38, R41, R12 ;  /* 0x0000002926277389 */ /* 0x0010a4000002000c */
[----:B01234-:R-:W-:Y:S05]  /*3790*/  ENDCOLLECTIVE ;  /* 0x000000000000791b */ /* 0x01ffea0003800000 */
.L_x_4699:
[----:B------:R-:W-:Y:S05]  /*37a0*/  BSYNC B0 ;  /* 0x0000000000007941 */ /* 0x000fea0003800000 */
.L_x_4698:
[----:B------:R-:W-:Y:S01]  /*37b0*/  IMAD.MOV.U32 R38, RZ, RZ, R39 ;  /* 0x000000ffff267224 */ /* 0x000fe200078e0027 */
[----:B------:R-:W-:Y:S06]  /*37c0*/  BRA `(.L_x_4700) ;  /* 0xffffffe800547947 */ /* 0x000fec000383ffff */
.L_x_4701:
        /* <DEDUP_REMOVED lines=11> */
.L_x_20489:


//--------------------- .text._Z9cuda_gemmIiLi128ELi16ELi1ELi64ELi4ELi4ELi1EEviiiPT_S1_S1_ii --------------------------
	.section	.text._Z9cuda_gemmIiLi128ELi16ELi1ELi64ELi4ELi4ELi1EEviiiPT_S1_S1_ii,"ax",@progbits
	.align	128
        .global         _Z9cuda_gemmIiLi128ELi16ELi1ELi64ELi4ELi4ELi1EEviiiPT_S1_S1_ii
        .type           _Z9cuda_gemmIiLi128ELi16ELi1ELi64ELi4ELi4ELi1EEviiiPT_S1_S1_ii,@function
        .size           _Z9cuda_gemmIiLi128ELi16ELi1ELi64ELi4ELi4ELi1EEviiiPT_S1_S1_ii,(.L_x_20490 - _Z9cuda_gemmIiLi128ELi16ELi1ELi64ELi4ELi4ELi1EEviiiPT_S1_S1_ii)
        .other          _Z9cuda_gemmIiLi128ELi16ELi1ELi64ELi4ELi4ELi1EEviiiPT_S1_S1_ii,@"STO_CUDA_ENTRY STV_DEFAULT"
_Z9cuda_gemmIiLi128ELi16ELi1ELi64ELi4ELi4ELi1EEviiiPT_S1_S1_ii:
.text._Z9cuda_gemmIiLi128ELi16ELi1ELi64ELi4ELi4ELi1EEviiiPT_S1_S1_ii:
        /* <DEDUP_REMOVED lines=12> */
.L_x_4704:
        /* <DEDUP_REMOVED lines=10> */
.L_x_4703:
[----:B------:R-:W-:Y:S05]  /*0160*/  BSYNC.RECONVERGENT B0 ;  /* 0x0000000000007941 */ /* 0x000fea0003800200 */
.L_x_4702:
[----:B------:R-:W1:Y:S01]  /*0170*/  S2UR UR7, SR_CTAID.Y ;  /* 0x00000000000779c3 */ /* 0x000e620000002600 */
[----:B------:R-:W2:Y:S01]  /*0180*/  LDCU UR11, c[0x0][0x360] ;  /* 0x00006c00ff0b77ac */ /* 0x000ea20008000800 */
[----:B------:R-:W3:Y:S02]  /*0190*/  LDCU UR14, c[0x0][0x374] ;  /* 0x00006e80ff0e77ac */ /* 0x000ee40008000800 */
[----:B---3--:R-:W-:-:S04]  /*01a0*/  USHF.L.U32 UR4, UR14, 0x4, URZ ;  /* 0x000000040e047899 */ /* 0x008fc800080006ff */
[----:B-1----:R-:W-:-:S06]  /*01b0*/  UISETP.GE.U32.AND UP0, UPT, UR7, UR4, UPT ;  /* 0x000000040700728c */ /* 0x002fcc000bf06070 */
[----:B------:R-:W-:-:S13]  /*01c0*/  PLOP3.LUT P0, PT, PT, PT, UP0, 0x80, 0x8 ;  /* 0x000000000008781c */ /* 0x000fda0003f0f008 */
[----:B--2---:R-:W-:Y:S05]  /*01d0*/  @P0 EXIT ;  /* 0x000000000000094d */ /* 0x004fea0003800000 */
[----:B------:R-:W1:Y:S01]  /*01e0*/  I2F.U32.RP R4, UR11 ;  /* 0x0000000b00047d06 */ /* 0x000e620008209000 */
[----:B------:R-:W-:Y:S01]  /*01f0*/  IADD3 R7, PT, PT, R6, UR11, RZ ;  /* 0x0000000b06077c10 */ /* 0x000fe2000fffe0ff */
[----:B------:R-:W2:Y:S01]  /*0200*/  S2UR UR8, SR_CgaCtaId ;  /* 0x00000000000879c3 */ /* 0x000ea20000008800 */
[----:B------:R-:W-:Y:S01]  /*0210*/  UMOV UR6, 0x400 ;  /* 0x0000040000067882 */ /* 0x000fe20000000000 */
[----:B------:R-:W-:Y:S01]  /*0220*/  ISETP.NE.U32.AND P2, PT, RZ, UR11, PT ;  /* 0x0000000bff007c0c */ /* 0x000fe2000bf45070 */
[----:B------:R-:W-:Y:S01]  /*0230*/  UIADD3 UR4, UPT, UPT, UR6, 0x80, URZ ;  /* 0x0000008006047890 */ /* 0x000fe2000fffe0ff */
[C---:B------:R-:W-:Y:S01]  /*0240*/  ISETP.GE.U32.AND P0, PT, R7.reuse, 0x40, PT ;  /* 0x000000400700780c */ /* 0x040fe20003f06070 */
[----:B------:R-:W-:Y:S01]  /*0250*/  USHF.L.U32 UR10, UR11, 0x2, URZ ;  /* 0x000000020b0a7899 */ /* 0x000fe200080006ff */
[----:B------:R-:W-:Y:S02]  /*0260*/  VIMNMX.U32 R0, PT, PT, R7, 0x40, !PT ;  /* 0x0000004007007848 */ /* 0x000fe40007fe0000 */
[----:B------:R-:W-:-:S02]  /*0270*/  SEL R5, RZ, 0x1, P0 ;  /* 0x00000001ff057807 */ /* 0x000fc40000000000 */
[----:B------:R-:W-:Y:S02]  /*0280*/  LOP3.LUT P5, RZ, R6, 0x3, RZ, 0xc0, !PT ;  /* 0x0000000306ff7812 */ /* 0x000fe400078ac0ff */
[----:B------:R-:W-:Y:S01]  /*0290*/  IADD3 R0, PT, PT, R0, -R7, -R5 ;  /* 0x8000000700007210 */ /* 0x000fe20007ffe805 */
[----:B-1----:R-:W0:Y:S01]  /*02a0*/  MUFU.RCP R4, R4 ;  /* 0x0000000400047308 */ /* 0x002e220000001000 */
[----:B--2---:R-:W-:Y:S02]  /*02b0*/  ULEA UR5, UR8, UR4, 0x18 ;  /* 0x0000000408057291 */ /* 0x004fe4000f8ec0ff */
[----:B------:R-:W-:Y:S02]  /*02c0*/  UIADD3 UR4, UPT, UPT, UR6, 0x180, URZ ;  /* 0x0000018006047890 */ /* 0x000fe4000fffe0ff */
[----:B------:R-:W-:Y:S01]  /*02d0*/  ULEA UR9, UR8, UR6, 0x18 ;  /* 0x0000000608097291 */ /* 0x000fe2000f8ec0ff */
[----:B0-----:R-:W-:Y:S01]  /*02e0*/  VIADD R2, R4, 0xffffffe ;  /* 0x0ffffffe04027836 */ /* 0x001fe20000000000 */
[----:B------:R-:W-:-:S03]  /*02f0*/  ULEA UR6, UR8, UR4, 0x18 ;  /* 0x0000000408067291 */ /* 0x000fc6000f8ec0ff */
[----:B------:R0:W1:Y:S01]  /*0300*/  F2I.FTZ.U32.TRUNC.NTZ R3, R2 ;  /* 0x0000000200037305 */ /* 0x000062000021f000 */
[----:B------:R-:W-:Y:S01]  /*0310*/  UMOV UR4, UR7 ;  /* 0x0000000700047c82 */ /* 0x000fe20008000000 */
[----:B0-----:R-:W-:Y:S02]  /*0320*/  IMAD.MOV.U32 R2, RZ, RZ, RZ ;  /* 0x000000ffff027224 */ /* 0x001fe400078e00ff */
[----:B-1----:R-:W-:-:S04]  /*0330*/  IMAD.MOV R9, RZ, RZ, -R3 ;  /* 0x000000ffff097224 */ /* 0x002fc800078e0a03 */
[----:B------:R-:W-:-:S04]  /*0340*/  IMAD R9, R9, UR11, RZ ;  /* 0x0000000b09097c24 */ /* 0x000fc8000f8e02ff */
[----:B------:R-:W-:-:S06]  /*0350*/  IMAD.HI.U32 R3, R3, R9, R2 ;  /* 0x0000000903037227 */ /* 0x000fcc00078e0002 */
[----:B------:R-:W-:-:S04]  /*0360*/  IMAD.HI.U32 R8, R3, R0, RZ ;  /* 0x0000000003087227 */ /* 0x000fc800078e00ff */
[----:B------:R-:W-:-:S04]  /*0370*/  IMAD.MOV R3, RZ, RZ, -R8 ;  /* 0x000000ffff037224 */ /* 0x000fc800078e0a08 */
[----:B------:R-:W-:Y:S01]  /*0380*/  IMAD R2, R3, UR11, R0 ;  /* 0x0000000b03027c24 */ /* 0x000fe2000f8e0200 */
[C---:B------:R-:W-:Y:S01]  /*0390*/  LOP3.LUT R3, R6.reuse, 0x3, RZ, 0xc0, !PT ;  /* 0x0000000306037812 */ /* 0x040fe200078ec0ff */
[----:B------:R-:W-:-:S03]  /*03a0*/  IMAD.SHL.U32 R0, R6, 0x4, RZ ;  /* 0x0000000406007824 */ /* 0x000fc600078e00ff */
[----:B------:R-:W-:Y:S01]  /*03b0*/  ISETP.GE.U32.AND P0, PT, R2, UR11, PT ;  /* 0x0000000b02007c0c */ /* 0x000fe2000bf06070 */
[C---:B------:R-:W-:Y:S01]  /*03c0*/  VIADD R10, R0.reuse, UR5 ;  /* 0x00000005000a7c36 */ /* 0x040fe20008000000 */
[C---:B------:R-:W-:Y:S01]  /*03d0*/  LOP3.LUT R11, R0.reuse, 0xc, RZ, 0xc0, !PT ;  /* 0x0000000c000b7812 */ /* 0x040fe200078ec0ff */
[----:B------:R-:W-:Y:S01]  /*03e0*/  VIADD R13, R0, UR6 ;  /* 0x00000006000d7c36 */ /* 0x000fe20008000000 */
[C---:B------:R-:W-:Y:S01]  /*03f0*/  ISETP.NE.AND P3, PT, R3.reuse, 0x3, PT ;  /* 0x000000030300780c */ /* 0x040fe20003f65270 */
[----:B------:R-:W-:Y:S01]  /*0400*/  VIADD R14, R10, UR10 ;  /* 0x0000000a0a0e7c36 */ /* 0x000fe20008000000 */
[----:B------:R-:W-:-:S07]  /*0410*/  ISETP.GE.U32.AND P4, PT, R3, 0x2, PT ;  /* 0x000000020300780c */ /* 0x000fce0003f86070 */
[----:B------:R-:W-:Y:S01]  /*0420*/  @P0 IADD3 R2, PT, PT, R2, -UR11, RZ ;  /* 0x8000000b02020c10 */ /* 0x000fe2000fffe0ff */
[----:B------:R-:W-:-:S03]  /*0430*/  @P0 VIADD R8, R8, 0x1 ;  /* 0x0000000108080836 */ /* 0x000fc60000000000 */
[----:B------:R-:W-:Y:S02]  /*0440*/  ISETP.GE.U32.AND P1, PT, R2, UR11, PT ;  /* 0x0000000b02007c0c */ /* 0x000fe4000bf26070 */
[----:B------:R-:W-:-:S05]  /*0450*/  LOP3.LUT R2, R6, 0xf, RZ, 0xc0, !PT ;  /* 0x0000000f06027812 */ /* 0x000fca00078ec0ff */
[----:B------:R-:W-:Y:S02]  /*0460*/  IMAD R4, R2, 0x10, R11 ;  /* 0x0000001002047824 */ /* 0x000fe400078e020b */
[----:B------:R-:W-:-:S03]  /*0470*/  VIADD R11, R11, UR9 ;  /* 0x000000090b0b7c36 */ /* 0x000fc60008000000 */
[----:B------:R-:W-:Y:S02]  /*0480*/  IADD3 R9, PT, PT, R4, UR5, RZ ;  /* 0x0000000504097c10 */ /* 0x000fe4000fffe0ff */
[----:B------:R-:W-:Y:S02]  /*0490*/  @P1 IADD3 R8, PT, PT, R8, 0x1, RZ ;  /* 0x0000000108081810 */ /* 0x000fe40007ffe0ff */
[----:B------:R-:W-:Y:S01]  /*04a0*/  @!P2 LOP3.LUT R8, RZ, UR11, RZ, 0x33, !PT ;  /* 0x0000000bff08ac12 */ /* 0x000fe2000f8e33ff */
[----:B------:R-:W-:-:S03]  /*04b0*/  VIADD R27, R9, 0xfffffff0 ;  /* 0xfffffff0091b7836 */ /* 0x000fc60000000000 */
[----:B------:R-:W-:Y:S01]  /*04c0*/  IADD3 R5, PT, PT, R5, R8, RZ ;  /* 0x0000000805057210 */ /* 0x000fe20007ffe0ff */
[--C-:B------:R-:W-:Y:S01]  /*04d0*/  IMAD.MOV.U32 R15, RZ, RZ, R27.reuse ;  /* 0x000000ffff0f7224 */ /* 0x100fe200078e001b */
[----:B------:R-:W-:Y:S01]  /*04e0*/  @P3 IADD3 R15, PT, PT, R9, RZ, RZ ;  /* 0x000000ff090f3210 */ /* 0x000fe20007ffe0ff */
[----:B------:R-:W-:Y:S01]  /*04f0*/  IMAD.MOV.U32 R16, RZ, RZ, R27 ;  /* 0x000000ffff107224 */ /* 0x000fe200078e001b */
[----:B------:R-:W-:Y:S01]  /*0500*/  IADD3 R28, PT, PT, R5, 0x1, RZ ;  /* 0x00000001051c7810 */ /* 0x000fe20007ffe0ff */
[--C-:B------:R-:W-:Y:S02]  /*0510*/  @!P4 IMAD.MOV R16, RZ, RZ, R9.reuse ;  /* 0x000000ffff10c224 */ /* 0x100fe400078e0209 */
[----:B------:R-:W-:Y:S01]  /*0520*/  @!P5 IMAD.MOV R27, RZ, RZ, R9 ;  /* 0x000000ffff1bd224 */ /* 0x000fe200078e0209 */
[----:B------:R-:W-:Y:S01]  /*0530*/  LOP3.LUT R28, R28, 0x3, RZ, 0xc0, !PT ;  /* 0x000000031c1c7812 */ /* 0x000fe200078ec0ff */
[C---:B------:R-:W-:Y:S02]  /*0540*/  VIADD R8, R6.reuse, 0x1 ;  /* 0x0000000106087836 */ /* 0x040fe40000000000 */
[----:B------:R-:W-:Y:S01]  /*0550*/  VIADD R9, R6, 0xffffffff ;  /* 0xffffffff06097836 */ /* 0x000fe20000000000 */
[----:B------:R-:W-:Y:S01]  /*0560*/  IADD3 R6, PT, PT, R7, UR11, RZ ;  /* 0x0000000b07067c10 */ /* 0x000fe2000fffe0ff */
[----:B------:R-:W-:Y:S01]  /*0570*/  VIADD R15, R15, 0x4 ;  /* 0x000000040f0f7836 */ /* 0x000fe20000000000 */
[----:B------:R-:W-:Y:S01]  /*0580*/  LOP3.LUT R7, R8, 0x3, RZ, 0xc0, !PT ;  /* 0x0000000308077812 */ /* 0x000fe200078ec0ff */
[----:B------:R-:W-:Y:S01]  /*0590*/  VIADD R26, R16, 0x8 ;  /* 0x00000008101a7836 */ /* 0x000fe20000000000 */
[----:B------:R-:W-:-:S02]  /*05a0*/  LOP3.LUT R8, R9, 0x3, RZ, 0xc0, !PT ;  /* 0x0000000309087812 */ /* 0x000fc400078ec0ff */
[----:B------:R-:W-:Y:S02]  /*05b0*/  LOP3.LUT R9, R3, 0x2, RZ, 0x3c, !PT ;  /* 0x0000000203097812 */ /* 0x000fe400078e3cff */
[----:B------:R-:W-:Y:S02]  /*05c0*/  IADD3 R12, PT, PT, R6, UR11, RZ ;  /* 0x0000000b060c7c10 */ /* 0x000fe4000fffe0ff */
[----:B------:R-:W-:-:S07]  /*05d0*/  IADD3 R27, PT, PT, R27, 0xc, RZ ;  /* 0x0000000c1b1b7810 */ /* 0x000fce0007ffe0ff */
.L_x_4723:
[----:B0-----:R-:W0:Y:S01]  /*05e0*/  S2R R29, SR_TID.X ;  /* 0x00000000001d7919 */ /* 0x001e220000002100 */
[----:B------:R-:W-:Y:S01]  /*05f0*/  BSSY.RECONVERGENT B0, `(.L_x_4705) ;  /* 0x0000040000007945 */ /* 0x000fe20003800200 */
[----:B0-----:R-:W-:-:S13]  /*0600*/  ISETP.GT.U32.AND P0, PT, R29, 0x3f, PT ;  /* 0x0000003f1d00780c */ /* 0x001fda0003f04070 */
[----:B-1234-:R-:W-:Y:S05]  /*0610*/  @P0 BRA `(.L_x_4706) ;  /* 0x0000000000f40947 */ /* 0x01efea0003800000 */
[----:B------:R-:W-:Y:S01]  /*0620*/  ISETP.NE.AND P1, PT, R28, RZ, PT ;  /* 0x000000ff1c00720c */ /* 0x000fe20003f25270 */
[----:B------:R-:W-:Y:S01]  /*0630*/  BSSY.RECONVERGENT B1, `(.L_x_4707) ;  /* 0x0000017000017945 */ /* 0x000fe20003800200 */
[----:B------:R-:W-:-:S11]  /*0640*/  ISETP.GE.U32.AND P2, PT, R5, 0x3, PT ;  /* 0x000000030500780c */ /* 0x000fd60003f46070 */
[----:B------:R-:W-:Y:S05]  /*0650*/  @!P1 BRA `(.L_x_4708) ;  /* 0x0000000000509947 */ /* 0x000fea0003800000 */
[----:B------:R-:W0:Y:S01]  /*0660*/  LDC.64 R16, c[0x0][0x390] ;  /* 0x0000e400ff107b82 */ /* 0x000e220000000a00 */
[----:B------:R-:W-:-:S04]  /*0670*/  IMAD.U32 R18, RZ, RZ, UR4 ;  /* 0x00000004ff127e24 */ /* 0x000fc8000f8e00ff */
[----:B------:R-:W-:-:S04]  /*0680*/  IMAD R21, R18, 0x40, R29 ;  /* 0x0000004012157824 */ /* 0x000fc800078e021d */
[----:B0-----:R-:W-:-:S06]  /*0690*/  IMAD.WIDE.U32 R18, R21, 0x4, R16 ;  /* 0x0000000415127825 */ /* 0x001fcc00078e0010 */
[----:B------:R-:W2:Y:S01]  /*06a0*/  LDG.E R19, desc[UR12][R18.64] ;  /* 0x0000000c12137981 */ /* 0x000ea2000c1e1900 */
[----:B------:R-:W-:Y:S02]  /*06b0*/  ISETP.NE.AND P1, PT, R28, 0x1, PT ;  /* 0x000000011c00780c */ /* 0x000fe40003f25270 */
[----:B------:R-:W-:Y:S01]  /*06c0*/  IADD3 R29, PT, PT, R29, UR11, RZ ;  /* 0x0000000b1d1d7c10 */ /* 0x000fe2000fffe0ff */
[----:B--2---:R0:W-:Y:S10]  /*06d0*/  STS [R0+UR5], R19 ;  /* 0x0000001300007988 */ /* 0x0041f40008000805 */
        /* <DEDUP_REMOVED lines=12> */
.L_x_4708:
[----:B------:R-:W-:Y:S05]  /*07a0*/  BSYNC.RECONVERGENT B1 ;  /* 0x0000000000017941 */ /* 0x000fea0003800200 */
.L_x_4707:
[----:B------:R-:W-:Y:S05]  /*07b0*/  @!P2 BRA `(.L_x_4706) ;  /* 0x00000000008ca947 */ /* 0x000fea0003800000 */
[----:B------:R-:W2:Y:S01]  /*07c0*/  S2UR UR8, SR_CgaCtaId ;  /* 0x00000000000879c3 */ /* 0x000ea20000008800 */
[----:B------:R-:W-:Y:S01]  /*07d0*/  UMOV UR7, 0x400 ;  /* 0x0000040000077882 */ /* 0x000fe20000000000 */
[----:B------:R-:W-:Y:S01]  /*07e0*/  IMAD.U32 R18, RZ, RZ, UR4 ;  /* 0x00000004ff127e24 */ /* 0x000fe2000f8e00ff */
[----:B------:R-:W-:-:S04]  /*07f0*/  UIADD3 UR7, UPT, UPT, UR7, 0x80, URZ ;  /* 0x0000008007077890 */ /* 0x000fc8000fffe0ff */
[----:B01----:R-:W-:Y:S01]  /*0800*/  LEA R19, R18, R29, 0x6 ;  /* 0x0000001d12137211 */ /* 0x003fe200078e30ff */
        /* <DEDUP_REMOVED lines=8> */
.L_x_4709:
[--C-:B------:R-:W-:Y:S01]  /*0890*/  IMAD.WIDE.U32 R20, R35, 0x4, R16.reuse ;  /* 0x0000000423147825 */ /* 0x100fe200078e0010 */
[----:B--2---:R-:W2:Y:S03]  /*08a0*/  LDG.E R32, desc[UR12][R18.64] ;  /* 0x0000000c12207981 */ /* 0x004ea6000c1e1900 */
[--C-:B------:R-:W-:Y:S02]  /*08b0*/  IMAD.WIDE.U32 R22, R31, 0x4, R16.reuse ;  /* 0x000000041f167825 */ /* 0x100fe400078e0010 */
[----:B------:R0:W3:Y:S02]  /*08c0*/  LDG.E R20, desc[UR12][R20.64] ;  /* 0x0000000c14147981 */ /* 0x0000e4000c1e1900 */
[----:B------:R-:W-:Y:S02]  /*08d0*/  IMAD.WIDE.U32 R24, R33, 0x4, R16 ;  /* 0x0000000421187825 */ /* 0x000fe400078e0010 */
[----:B------:R-:W4:Y:S04]  /*08e0*/  LDG.E R22, desc[UR12][R22.64] ;  /* 0x0000000c16167981 */ /* 0x000f28000c1e1900 */
[----:B------:R-:W5:Y:S01]  /*08f0*/  LDG.E R24, desc[UR12][R24.64] ;  /* 0x0000000c18187981 */ /* 0x000f62000c1e1900 */
[C---:B------:R-:W-:Y:S01]  /*0900*/  LEA R34, R30.reuse, R37, 0x3 ;  /* 0x000000251e227211 */ /* 0x040fe200078e18ff */
[----:B------:R-:W-:Y:S01]  /*0910*/  IMAD R36, R30, 0xc, R37 ;  /* 0x0000000c1e247824 */ /* 0x000fe200078e0225 */
[----:B0-----:R-:W0:Y:S01]  /*0920*/  LDC R21, c[0x0][0x360] ;  /* 0x0000d800ff157b82 */ /* 0x001e220000000800 */
        /* <DEDUP_REMOVED lines=12> */
.L_x_4706:
[----:B------:R-:W-:Y:S05]  /*09f0*/  BSYNC.RECONVERGENT B0 ;  /* 0x0000000000007941 */ /* 0x000fea0003800200 */
.L_x_4705:
[----:B------:R-:W-:Y:S06]  /*0a00*/  BAR.SYNC.DEFER_BLOCKING 0x0 ;  /* 0x0000000000007b1d */ /* 0x000fec0000010000 */
[----:B------:R-:W-:Y:S05]  /*0a10*/  @P0 BRA `(.L_x_4710) ;  /* 0x0000000400000947 */ /* 0x000fea0003800000 */
[----:B--2---:R-:W2:Y:S01]  /*0a20*/  S2R R22, SR_TID.X ;  /* 0x0000000000167919 */ /* 0x004ea20000002100 */
[----:B------:R-:W-:Y:S01]  /*0a30*/  ISETP.NE.AND P1, PT, R28, RZ, PT ;  /* 0x000000ff1c00720c */ /* 0x000fe20003f25270 */
[----:B------:R-:W-:Y:S01]  /*0a40*/  BSSY.RECONVERGENT B0, `(.L_x_4711) ;  /* 0x000000f000007945 */ /* 0x000fe20003800200 */
[----:B------:R-:W-:Y:S01]  /*0a50*/  ISETP.GE.U32.AND P2, PT, R5, 0x3, PT ;  /* 0x000000030500780c */ /* 0x000fe20003f46070 */
[----:B------:R-:W3:Y:S01]  /*0a60*/  S2R R23, SR_CgaCtaId ;  /* 0x0000000000177919 */ /* 0x000ee20000008800 */
[----:B--2---:R-:W-:-:S09]  /*0a70*/  MOV R16, R22 ;  /* 0x0000001600107202 */ /* 0x004fd20000000f00 */
[----:B------:R-:W-:Y:S05]  /*0a80*/  @!P1 BRA `(.L_x_4712) ;  /* 0x0000000000289947 */ /* 0x000fea0003800000 */
[----:B------:R2:W-:Y:S01]  /*0a90*/  STS [R0+UR6], RZ ;  /* 0x000000ff00007988 */ /* 0x0005e20008000806 */
[----:B------:R-:W-:Y:S01]  /*0aa0*/  ISETP.NE.AND P1, PT, R28, 0x1, PT ;  /* 0x000000011c00780c */ /* 0x000fe20003f25270 */
[----:B------:R-:W-:-:S12]  /*0ab0*/  VIADD R16, R22, UR11 ;  /* 0x0000000b16107c36 */ /* 0x000fd80008000000 */
[----:B--2---:R-:W-:Y:S05]  /*0ac0*/  @!P1 BRA `(.L_x_4712) ;  /* 0x0000000000189947 */ /* 0x004fea0003800000 */
[----:B------:R-:W-:Y:S01]  /*0ad0*/  ISETP.NE.AND P1, PT, R28, 0x2, PT ;  /* 0x000000021c00780c */ /* 0x000fe20003f25270 */
[----:B-1----:R-:W-:Y:S01]  /*0ae0*/  VIADD R17, R13, UR10 ;  /* 0x0000000a0d117c36 */ /* 0x002fe20008000000 */
[----:B------:R2:W-:Y:S01]  /*0af0*/  STS [R13+UR10], RZ ;  /* 0x000000ff0d007988 */ /* 0x0005e2000800080a */
[----:B------:R-:W-:-:S10]  /*0b00*/  MOV R16, R6 ;  /* 0x0000000600107202 */ /* 0x000fd40000000f00 */
[----:B------:R2:W-:Y:S01]  /*0b10*/  @P1 STS [R17+UR10], RZ ;  /* 0x000000ff11001988 */ /* 0x0005e2000800080a */
[----:B------:R-:W-:-:S07]  /*0b20*/  @P1 IMAD.MOV.U32 R16, RZ, RZ, R12 ;  /* 0x000000ffff101224 */ /* 0x000fce00078e000c */
.L_x_4712:
[----:B------:R-:W-:Y:S05]  /*0b30*/  BSYNC.RECONVERGENT B0 ;  /* 0x0000000000007941 */ /* 0x000fea0003800200 */
.L_x_4711:
[----:B------:R-:W-:Y:S04]  /*0b40*/  BSSY.RECONVERGENT B0, `(.L_x_4713) ;  /* 0x0000010000007945 */ /* 0x000fe80003800200 */
[----:B------:R-:W-:Y:S05]  /*0b50*/  @!P2 BRA `(.L_x_4714) ;  /* 0x000000000038a947 */ /* 0x000fea0003800000 */
[----:B------:R-:W4:Y:S01]  /*0b60*/  S2R R18, SR_CgaCtaId ;  /* 0x0000000000127919 */ /* 0x000f220000008800 */
[----:B-12---:R-:W-:-:S05]  /*0b70*/  MOV R17, 0x400 ;  /* 0x0000040000117802 */ /* 0x006fca0000000f00 */
[----:B------:R-:W-:-:S05]  /*0b80*/  VIADD R17, R17, 0x180 ;  /* 0x0000018011117836 */ /* 0x000fca0000000000 */
[----:B----4-:R-:W-:-:S07]  /*0b90*/  LEA R21, R18, R17, 0x18 ;  /* 0x0000001112157211 */ /* 0x010fce00078ec0ff */
.L_x_4715:
[C---:B----4-:R-:W-:Y:S02]  /*0ba0*/  LEA R17, R16.reuse, R21, 0x2 ;  /* 0x0000001510117211 */ /* 0x050fe400078e10ff */
[----:B------:R-:W-:-:S03]  /*0bb0*/  IADD3 R16, PT, PT, R16, UR10, RZ ;  /* 0x0000000a10107c10 */ /* 0x000fc6000fffe0ff */
[----:B------:R-:W-:Y:S01]  /*0bc0*/  VIADD R18, R17, UR10 ;  /* 0x0000000a11127c36 */ /* 0x000fe20008000000 */
[----:B------:R4:W-:Y:S01]  /*0bd0*/  STS [R17], RZ ;  /* 0x000000ff11007388 */ /* 0x0009e20000000800 */
[----:B------:R-:W-:Y:S02]  /*0be0*/  ISETP.GE.U32.AND P1, PT, R16, 0x40, PT ;  /* 0x000000401000780c */ /* 0x000fe40003f26070 */
[----:B0-----:R-:W-:Y:S01]  /*0bf0*/  VIADD R19, R18, UR10 ;  /* 0x0000000a12137c36 */ /* 0x001fe20008000000 */
[----:B------:R4:W-:Y:S04]  /*0c00*/  STS [R17+UR10], RZ ;  /* 0x000000ff11007988 */ /* 0x0009e8000800080a */
[----:B------:R4:W-:Y:S04]  /*0c10*/  STS [R18+UR10], RZ ;  /* 0x000000ff12007988 */ /* 0x0009e8000800080a */
[----:B------:R4:W-:Y:S02]  /*0c20*/  STS [R19+UR10], RZ ;  /* 0x000000ff13007988 */ /* 0x0009e4000800080a */
[----:B------:R-:W-:Y:S05]  /*0c30*/  @!P1 BRA `(.L_x_4715) ;  /* 0xfffffffc00d89947 */ /* 0x000fea000383ffff */
.L_x_4714:
[----:B------:R-:W-:Y:S05]  /*0c40*/  BSYNC.RECONVERGENT B0 ;  /* 0x0000000000007941 */ /* 0x000fea0003800200 */
.L_x_4713:
[----:B------:R0:W0:Y:S01]  /*0c50*/  LDS R16, [R4+UR5] ;  /* 0x0000000504107984 */ /* 0x0000220008000800 */
[----:B------:R-:W-:Y:S02]  /*0c60*/  MOV R20, 0x400 ;  /* 0x0000040000147802 */ /* 0x000fe40000000f00 */
[----:B------:R-:W-:Y:S01]  /*0c70*/  SHF.R.U32.HI R21, RZ, 0x4, R22 ;  /* 0x00000004ff157819 */ /* 0x000fe20000011616 */
[----:B-12-4-:R1:W2:Y:S02]  /*0c80*/  LDS R17, [R15] ;  /* 0x000000000f117984 */ /* 0x0162a40000000800 */
[----:B------:R-:W-:Y:S02]  /*0c90*/  VIADD R20, R20, 0x180 ;  /* 0x0000018014147836 */ /* 0x000fe40000000000 */
[----:B------:R1:W4:Y:S03]  /*0ca0*/  LDS R18, [R26] ;  /* 0x000000001a127984 */ /* 0x0003260000000800 */
[----:B---3--:R-:W-:Y:S01]  /*0cb0*/  LEA R20, R23, R20, 0x18 ;  /* 0x0000001417147211 */ /* 0x008fe200078ec0ff */
[----:B0-----:R1:W0:Y:S06]  /*0cc0*/  LDS R19, [R27] ;  /* 0x000000001b137984 */ /* 0x00122c0000000800 */
.L_x_4717:
[----:B---3--:R-:W-:Y:S01]  /*0cd0*/  IMAD R22, R21, 0x14, R11 ;  /* 0x0000001415167824 */ /* 0x008fe200078e020b */
[----:B------:R-:W-:-:S05]  /*0ce0*/  UMOV UR7, 0xffffffff ;  /* 0xffffffff00077882 */ /* 0x000fca0000000000 */
[----:B------:R-:W3:Y:S01]  /*0cf0*/  LDS R22, [R22] ;  /* 0x0000000016167984 */ /* 0x000ee20000000800 */
[----:B------:R-:W-:Y:S05]  /*0d00*/  BRA.DIV UR7, `(.L_x_4716) ;  /* 0x00000006074c7947 */ /* 0x000fea000b800000 */
[----:B---3--:R-:W3:Y:S04]  /*0d10*/  SHFL.IDX PT, R23, R22, R3, 0x1c1f ;  /* 0x001c1f0316177589 */ /* 0x008ee800000e0000 */
[----:B------:R-:W2:Y:S04]  /*0d20*/  SHFL.IDX PT, R25, R22, R7, 0x1c1f ;  /* 0x001c1f0716197589 */ /* 0x000ea800000e0000 */
[----:B------:R-:W4:Y:S04]  /*0d30*/  SHFL.IDX PT, R29, R22, R9, 0x1c1f ;  /* 0x001c1f09161d7589 */ /* 0x000f2800000e0000 */
[----:B------:R0:W0:Y:S01]  /*0d40*/  SHFL.IDX PT, R30, R22, R8, 0x1c1f ;  /* 0x001c1f08161e7589 */ /* 0x00002200000e0000 */
[----:B---3--:R-:W-:-:S04]  /*0d50*/  IMAD R24, R16, R23, RZ ;  /* 0x0000001710187224 */ /* 0x008fc800078e02ff */
[----:B--2---:R-:W-:-:S04]  /*0d60*/  IMAD R25, R17, R25, R24 ;  /* 0x0000001911197224 */ /* 0x004fc800078e0218 */
[----:B----4-:R-:W-:-:S07]  /*0d70*/  IMAD R24, R18, R29, R25 ;  /* 0x0000001d12187224 */ /* 0x010fce00078e0219 */
.L_x_4729:
[----:B------:R-:W-:Y:S01]  /*0d80*/  IMAD R23, R21, 0x10, R2 ;  /* 0x0000001015177824 */ /* 0x000fe200078e0202 */
[----:B------:R-:W2:Y:S01]  /*0d90*/  LDC R32, c[0x0][0x360] ;  /* 0x0000d800ff207b82 */ /* 0x000ea20000000800 */
[----:B0-----:R-:W-:-:S03]  /*0da0*/  IMAD R24, R19, R30, R24 ;  /* 0x0000001e13187224 */ /* 0x001fc600078e0218 */
[----:B------:R-:W-:-:S05]  /*0db0*/  LEA R22, R23, R20, 0x2 ;  /* 0x0000001417167211 */ /* 0x000fca00078e10ff */
[----:B------:R-:W0:Y:S01]  /*0dc0*/  LDS R23, [R22] ;  /* 0x0000000016177984 */ /* 0x000e220000000800 */
[----:B--2---:R-:W-:-:S04]  /*0dd0*/  LEA.HI R21, R32, R21, RZ, 0x1c ;  /* 0x0000001520157211 */ /* 0x004fc800078fe0ff */
[----:B------:R-:W-:Y:S01]  /*0de0*/  ISETP.GE.U32.AND P1, PT, R21, 0x4, PT ;  /* 0x000000041500780c */ /* 0x000fe20003f26070 */
[----:B0-----:R-:W-:-:S05]  /*0df0*/  IMAD.IADD R23, R24, 0x1, R23 ;  /* 0x0000000118177824 */ /* 0x001fca00078e0217 */
[----:B------:R3:W-:Y:S07]  /*0e00*/  STS [R22], R23 ;  /* 0x0000001716007388 */ /* 0x0007ee0000000800 */
[----:B------:R-:W-:Y:S05]  /*0e10*/  @!P1 BRA `(.L_x_4717) ;  /* 0xfffffffc00ac9947 */ /* 0x000fea000383ffff */
.L_x_4710:
[----:B------:R-:W-:Y:S05]  /*0e20*/  WARPSYNC.ALL ;  /* 0x0000000000007948 */ /* 0x000fea0003800000 */
[----:B------:R-:W-:Y:S06]  /*0e30*/  BAR.SYNC.DEFER_BLOCKING 0x0 ;  /* 0x0000000000007b1d */ /* 0x000fec0000010000 */
[----:B------:R-:W-:Y:S04]  /*0e40*/  BSSY.RECONVERGENT B0, `(.L_x_4718) ;  /* 0x000003a000007945 */ /* 0x000fe80003800200 */
[----:B------:R-:W-:Y:S05]  /*0e50*/  @P0 BRA `(.L_x_4719) ;  /* 0x0000000000e00947 */ /* 0x000fea0003800000 */
[----:B--2---:R-:W2:Y:S01]  /*0e60*/  S2R R24, SR_TID.X ;  /* 0x0000000000187919 */ /* 0x004ea20000002100 */
[----:B------:R-:W-:Y:S01]  /*0e70*/  ISETP.NE.AND P0, PT, R28, RZ, PT ;  /* 0x000000ff1c00720c */ /* 0x000fe20003f05270 */
[----:B------:R-:W-:Y:S01]  /*0e80*/  BSSY.RECONVERGENT B1, `(.L_x_4720) ;  /* 0x0000018000017945 */ /* 0x000fe20003800200 */
[----:B------:R-:W-:-:S11]  /*0e90*/  ISETP.GE.U32.AND P2, PT, R5, 0x3, PT ;  /* 0x000000030500780c */ /* 0x000fd60003f46070 */
[----:B------:R-:W-:Y:S05]  /*0ea0*/  @!P0 BRA `(.L_x_4721) ;  /* 0x0000000000548947 */ /* 0x000fea0003800000 */
[----:B01----:R-:W0:Y:S01]  /*0eb0*/  LDS R19, [R0+UR6] ;  /* 0x0000000600137984 */ /* 0x003e220008000800 */
[----:B------:R-:W1:Y:S01]  /*0ec0*/  LDC.64 R16, c[0x0][0x3a0] ;  /* 0x0000e800ff107b82 */ /* 0x000e620000000a00 */
[----:B------:R-:W-:Y:S01]  /*0ed0*/  IMAD.U32 R21, RZ, RZ, UR4 ;  /* 0x00000004ff157e24 */ /* 0x000fe2000f8e00ff */
[----:B------:R-:W-:-:S04]  /*0ee0*/  ISETP.NE.AND P0, PT, R28, 0x1, PT ;  /* 0x000000011c00780c */ /* 0x000fc80003f05270 */
[----:B--2---:R-:W-:Y:S01]  /*0ef0*/  LEA R21, R21, R24, 0x6 ;  /* 0x0000001815157211 */ /* 0x004fe200078e30ff */
[----:B------:R-:W-:-:S04]  /*0f00*/  VIADD R24, R24, UR11 ;  /* 0x0000000b18187c36 */ /* 0x000fc80008000000 */
[----:B-1----:R-:W-:-:S05]  /*0f10*/  IMAD.WIDE R16, R21, 0x4, R16 ;  /* 0x0000000415107825 */ /* 0x002fca00078e0210 */
[----:B0-----:R4:W-:Y:S01]  /*0f20*/  STG.E desc[UR12][R16.64], R19 ;  /* 0x0000001310007986 */ /* 0x0019e2000c10190c */
[----:B------:R-:W-:Y:S05]  /*0f30*/  @!P0 BRA `(.L_x_4721) ;  /* 0x0000000000308947 */ /* 0x000fea0003800000 */
[----:B------:R-:W-:Y:S01]  /*0f40*/  ISETP.NE.AND P1, PT, R28, 0x2, PT ;  /* 0x000000021c00780c */ /* 0x000fe20003f25270 */
[----:B---3--:R-:W-:Y:S01]  /*0f50*/  VIADD R23, R13, UR10 ;  /* 0x0000000a0d177c36 */ /* 0x008fe20008000000 */
[----:B------:R-:W0:Y:S01]  /*0f60*/  LDS R21, [R13+UR10] ;  /* 0x0000000a0d157984 */ /* 0x000e220008000800 */
[----:B------:R-:W-:Y:S01]  /*0f70*/  IADD3 R18, P0, PT, R16, UR10, RZ ;  /* 0x0000000a10127c10 */ /* 0x000fe2000ff1e0ff */
[----:B------:R-:W-:-:S03]  /*0f80*/  IMAD.MOV.U32 R24, RZ, RZ, R6 ;  /* 0x000000ffff187224 */ /* 0x000fc600078e0006 */
[----:B----4-:R-:W-:-:S06]  /*0f90*/  IADD3.X R19, PT, PT, RZ, R17, RZ, P0, !PT ;  /* 0x00000011ff137210 */ /* 0x010fcc00007fe4ff */
[----:B------:R-:W1:Y:S01]  /*0fa0*/  @P1 LDS R23, [R23+UR10] ;  /* 0x0000000a17171984 */ /* 0x000e620008000800 */
[----:B------:R-:W-:Y:S02]  /*0fb0*/  @P1 IADD3 R16, P0, PT, R18, UR10, RZ ;  /* 0x0000000a12101c10 */ /* 0x000fe4000ff1e0ff */
[----:B------:R-:W-:-:S03]  /*0fc0*/  @P1 MOV R24, R12 ;  /* 0x0000000c00181202 */ /* 0x000fc60000000f00 */
[----:B------:R-:W-:Y:S01]  /*0fd0*/  @P1 IMAD.X R17, RZ, RZ, R19, P0 ;  /* 0x000000ffff111224 */ /* 0x000fe200000e0613 */
[----:B0-----:R0:W-:Y:S04]  /*0fe0*/  STG.E desc[UR12][R18.64], R21 ;  /* 0x0000001512007986 */ /* 0x0011e8000c10190c */
[----:B-1----:R0:W-:Y:S03]  /*0ff0*/  @P1 STG.E desc[UR12][R16.64], R23 ;  /* 0x0000001710001986 */ /* 0x0021e6000c10190c */
.L_x_4721:
[----:B------:R-:W-:Y:S05]  /*1000*/  BSYNC.RECONVERGENT B1 ;  /* 0x0000000000017941 */ /* 0x000fea0003800200 */
.L_x_4720:
[----:B------:R-:W-:Y:S05]  /*1010*/  @!P2 BRA `(.L_x_4719) ;  /* 0x000000000070a947 */ /* 0x000fea0003800000 */
[----:B------:R-:W5:Y:S01]  /*1020*/  S2R R25, SR_CgaCtaId ;  /* 0x0000000000197919 */ /* 0x000f620000008800 */
[----:B0---4-:R-:W-:-:S05]  /*1030*/  MOV R16, 0x400 ;  /* 0x0000040000107802 */ /* 0x011fca0000000f00 */
[----:B------:R-:W-:-:S05]  /*1040*/  VIADD R16, R16, 0x180 ;  /* 0x0000018010107836 */ /* 0x000fca0000000000 */
[----:B-----5:R-:W-:-:S07]  /*1050*/  LEA R25, R25, R16, 0x18 ;  /* 0x0000001019197211 */ /* 0x020fce00078ec0ff */
.L_x_4722:
[----:B--2---:R-:W-:Y:S01]  /*1060*/  IMAD R30, R24, 0x4, R25 ;  /* 0x00000004181e7824 */ /* 0x004fe200078e0219 */
[----:B01----:R-:W0:Y:S01]  /*1070*/  LDC.64 R16, c[0x0][0x3a0] ;  /* 0x0000e800ff107b82 */ /* 0x003e220000000a00 */
[----:B------:R-:W-:-:S03]  /*1080*/  IMAD.U32 R19, RZ, RZ, UR4 ;  /* 0x00000004ff137e24 */ /* 0x000fc6000f8e00ff */
[----:B------:R-:W-:Y:S01]  /*1090*/  IADD3 R32, PT, PT, R30, UR10, RZ ;  /* 0x0000000a1e207c10 */ /* 0x000fe2000fffe0ff */
[----:B------:R-:W1:Y:S01]  /*10a0*/  LDS R29, [R30] ;  /* 0x000000001e1d7984 */ /* 0x000e620000000800 */
[----:B------:R-:W-:Y:S01]  /*10b0*/  LEA R19, R19, R24, 0x6 ;  /* 0x0000001813137211 */ /* 0x000fe200078e30ff */
[----:B------:R-:W-:Y:S02]  /*10c0*/  VIADD R24, R24, UR10 ;  /* 0x0000000a18187c36 */ /* 0x000fe40008000000 */
[----:B------:R-:W-:Y:S01]  /*10d0*/  VIADD R33, R32, UR10 ;  /* 0x0000000a20217c36 */ /* 0x000fe20008000000 */
[----:B------:R-:W2:Y:S04]  /*10e0*/  LDS R31, [R30+UR10] ;  /* 0x0000000a1e1f7984 */ /* 0x000ea80008000800 */
[----:B------:R-:W4:Y:S04]  /*10f0*/  LDS R35, [R32+UR10] ;  /* 0x0000000a20237984 */ /* 0x000f280008000800 */
[----:B------:R-:W5:Y:S01]  /*1100*/  LDS R33, [R33+UR10] ;  /* 0x0000000a21217984 */ /* 0x000f620008000800 */
[----:B0-----:R-:W-:-:S03]  /*1110*/  IMAD.WIDE R16, R19, 0x4, R16 ;  /* 0x0000000413107825 */ /* 0x001fc600078e0210 */
[----:B------:R-:W-:-:S05]  /*1120*/  IADD3 R18, P0, PT, R16, UR10, RZ ;  /* 0x0000000a10127c10 */ /* 0x000fca000ff1e0ff */
[----:B------:R-:W-:Y:S01]  /*1130*/  IMAD.X R19, RZ, RZ, R17, P0 ;  /* 0x000000ffff137224 */ /* 0x000fe200000e0611 */
[----:B------:R-:W-:-:S05]  /*1140*/  IADD3 R20, P0, PT, R18, UR10, RZ ;  /* 0x0000000a12147c10 */ /* 0x000fca000ff1e0ff */
[----:B------:R-:W-:Y:S01]  /*1150*/  IMAD.X R21, RZ, RZ, R19, P0 ;  /* 0x000000ffff157224 */ /* 0x000fe200000e0613 */
[----:B---3--:R-:W-:-:S04]  /*1160*/  IADD3 R22, P0, PT, R20, UR10, RZ ;  /* 0x0000000a14167c10 */ /* 0x008fc8000ff1e0ff */
[----:B------:R-:W-:Y:S01]  /*1170*/  IADD3.X R23, PT, PT, RZ, R21, RZ, P0, !PT ;  /* 0x00000015ff177210 */ /* 0x000fe200007fe4ff */
[----:B-1----:R0:W-:Y:S01]  /*1180*/  STG.E desc[UR12][R16.64], R29 ;  /* 0x0000001d10007986 */ /* 0x0021e2000c10190c */
[----:B------:R-:W-:-:S03]  /*1190*/  ISETP.GE.U32.AND P0, PT, R24, 0x40, PT ;  /* 0x000000401800780c */ /* 0x000fc60003f06070 */
[----:B--2---:R0:W-:Y:S04]  /*11a0*/  STG.E desc[UR12][R18.64], R31 ;  /* 0x0000001f12007986 */ /* 0x0041e8000c10190c */
[----:B----4-:R0:W-:Y:S04]  /*11b0*/  STG.E desc[UR12][R20.64], R35 ;  /* 0x0000002314007986 */ /* 0x0101e8000c10190c */
[----:B-----5:R0:W-:Y:S02]  /*11c0*/  STG.E desc[UR12][R22.64], R33 ;  /* 0x0000002116007986 */ /* 0x0201e4000c10190c */
[----:B------:R-:W-:Y:S05]  /*11d0*/  @!P0 BRA `(.L_x_4722) ;  /* 0xfffffffc00a08947 */ /* 0x000fea000383ffff */
.L_x_4719:
[----:B------:R-:W-:Y:S05]  /*11e0*/  BSYNC.RECONVERGENT B0 ;  /* 0x0000000000007941 */ /* 0x000fea0003800200 */
.L_x_4718:
[----:B------:R-:W-:Y:S02]  /*11f0*/  USHF.L.U32 UR7, UR14, 0x4, URZ ;  /* 0x000000040e077899 */ /* 0x000fe400080006ff */
[----:B------:R-:W-:-:S04]  /*1200*/  UIADD3 UR4, UPT, UPT, UR14, UR4, URZ ;  /* 0x000000040e047290 */ /* 0x000fc8000fffe0ff */
[----:B------:R-:W-:-:S09]  /*1210*/  UISETP.GE.U32.AND UP0, UPT, UR4, UR7, UPT ;  /* 0x000000070400728c */ /* 0x000fd2000bf06070 */
[----:B------:R-:W-:Y:S05]  /*1220*/  BRA.U !UP0, `(.L_x_4723) ;  /* 0xfffffff108ec7547 */ /* 0x000fea000b83ffff */
[----:B------:R-:W-:Y:S05]  /*1230*/  EXIT ;  /* 0x000000000000794d */ /* 0x000fea0003800000 */
.L_x_4716:
[----:B------:R-:W-:Y:S01]  /*1240*/  BSSY B0, `(.L_x_4724) ;  /* 0x0000007000007945 */ /* 0x000fe20003800000 */
[----:B------:R-:W-:Y:S01]  /*1250*/  MOV R32, R3 ;  /* 0x0000000300207202 */ /* 0x000fe20000000f00 */
[----:B------:R-:W-:Y:S01]  /*1260*/  IMAD.MOV.U32 R33, RZ, RZ, 0x1c1f ;  /* 0x00001c1fff217424 */ /* 0x000fe200078e00ff */
[----:B------:R-:W-:-:S07]  /*1270*/  MOV R31, 0xffffffff ;  /* 0xffffffff001f7802 */ /* 0x000fce0000000f00 */
[----:B01234-:R-:W-:Y:S05]  /*1280*/  WARPSYNC.COLLECTIVE R31, `(.L_x_4725) ;  /* 0x000000001f087348 */ /* 0x01ffea0003c00000 */
[----:B---3--:R3:W0:Y:S02]  /*1290*/  SHFL.IDX P1, R29, R22, R32, R33 ;  /* 0x00000020161d7389 */ /* 0x0086240000020021 */
[----:B01234-:R-:W-:Y:S05]  /*12a0*/  ENDCOLLECTIVE ;  /* 0x000000000000791b */ /* 0x01ffea0003800000 */
.L_x_4725:
[----:B------:R-:W-:Y:S05]  /*12b0*/  BSYNC B0 ;  /* 0x0000000000007941 */ /* 0x000fea0003800000 */
.L_x_4724:
[----:B------:R-:W-:Y:S01]  /*12c0*/  MOV R32, R7 ;  /* 0x0000000700207202 */ /* 0x000fe20000000f00 */
[----:B------:R-:W-:Y:S01]  /*12d0*/  IMAD.MOV.U32 R33, RZ, RZ, 0x1c1f ;  /* 0x00001c1fff217424 */ /* 0x000fe200078e00ff */
[----:B------:R-:W-:Y:S01]  /*12e0*/  MOV R31, 0xffffffff ;  /* 0xffffffff001f7802 */ /* 0x000fe20000000f00 */
[----:B------:R-:W-:-:S07]  /*12f0*/  IMAD.MOV.U32 R23, RZ, RZ, R29 ;  /* 0x000000ffff177224 */ /* 0x000fce00078e001d */
[----:B------:R-:W-:Y:S05]  /*1300*/  WARPSYNC.COLLECTIVE R31, `(.L_x_4726) ;  /* 0x000000001f087348 */ /* 0x000fea0003c00000 */
[----:B------:R0:W1:Y:S02]  /*1310*/  SHFL.IDX P1, R29, R22, R32, R33 ;  /* 0x00000020161d7389 */ /* 0x0000640000020021 */
[----:B01----:R-:W-:Y:S05]  /*1320*/  ENDCOLLECTIVE ;  /* 0x000000000000791b */ /* 0x003fea0003800000 */
.L_x_4726:
[----:B------:R-:W-:Y:S01]  /*1330*/  IMAD R24, R16, R23, RZ ;  /* 0x0000001710187224 */ /* 0x000fe200078e02ff */
[----:B------:R-:W-:Y:S01]  /*1340*/  MOV R32, R9 ;  /* 0x0000000900207202 */ /* 0x000fe20000000f00 */
[----:B------:R-:W-:-:S07]  /*1350*/  IMAD.MOV.U32 R25, RZ, RZ, R29 ;  /* 0x000000ffff197224 */ /* 0x000fce00078e001d */
[----:B------:R-:W-:Y:S05]  /*1360*/  WARPSYNC.COLLECTIVE R31, `(.L_x_4727) ;  /* 0x000000001f087348 */ /* 0x000fea0003c00000 */
[----:B------:R0:W1:Y:S02]  /*1370*/  SHFL.IDX P1, R29, R22, R32, R33 ;  /* 0x00000020161d7389 */ /* 0x0000640000020021 */
[----:B01----:R-:W-:Y:S05]  /*1380*/  ENDCOLLECTIVE ;  /* 0x000000000000791b */ /* 0x003fea0003800000 */
.L_x_4727:
[----:B------:R-:W-:Y:S02]  /*1390*/  IMAD R25, R17, R25, R24 ;  /* 0x0000001911197224 */ /* 0x000fe400078e0218 */
[----:B------:R-:W-:Y:S02]  /*13a0*/  IMAD.MOV.U32 R32, RZ, RZ, R8 ;  /* 0x000000ffff207224 */ /* 0x000fe400078e0008 */
[----:B------:R-:W-:-:S07]  /*13b0*/  IMAD R24, R18, R29, R25 ;  /* 0x0000001d12187224 */ /* 0x000fce00078e0219 */
[----:B------:R-:W-:Y:S05]  /*13c0*/  WARPSYNC.COLLECTIVE R31, `(.L_x_4728) ;  /* 0x000000001f087348 */ /* 0x000fea0003c00000 */
[----:B------:R0:W1:Y:S02]  /*13d0*/  SHFL.IDX P1, R29, R22, R32, R33 ;  /* 0x00000020161d7389 */ /* 0x0000640000020021 */
[----:B01----:R-:W-:Y:S05]  /*13e0*/  ENDCOLLECTIVE ;  /* 0x000000000000791b */ /* 0x003fea0003800000 */
.L_x_4728:
[----:B------:R-:W-:Y:S01]  /*13f0*/  MOV R30, R29 ;  /* 0x0000001d001e7202 */ /* 0x000fe20000000f00 */
[----:B------:R-:W-:Y:S06]  /*1400*/  BRA `(.L_x_4729) ;  /* 0xfffffff8005c7947 */ /* 0x000fec000383ffff */
.L_x_4730:
        /* <DEDUP_REMOVED lines=15> */
.L_x_20490:


//--------------------- .text._Z9cuda_gemmIiLi128ELi16ELi1ELi64ELi4ELi4ELi0EEviiiPT_S1_S1_ii --------------------------
	.section	.text._Z9cuda_gemmIiLi128ELi16ELi1ELi64ELi4ELi4ELi0EEviiiPT_S1_S1_ii,"ax",@progbits
	.align	128
        .global         _Z9cuda_gemmIiLi128ELi16ELi1ELi64ELi4ELi4ELi0EEviiiPT_S1_S1_ii
        .type           _Z9cuda_gemmIiLi128ELi16ELi1ELi64ELi4ELi4ELi0EEviiiPT_S1_S1_ii,@function
        .size           _Z9cuda_gemmIiLi128ELi16ELi1ELi64ELi4ELi4ELi0EEviiiPT_S1_S1_ii,(.L_x_20491 - _Z9cuda_gemmIiLi128ELi16ELi1ELi64ELi4ELi4ELi0EEviiiPT_S1_S1_ii)
        .other          _Z9cuda_gemmIiLi128ELi16ELi1ELi64ELi4ELi4ELi0EEviiiPT_S1_S1_ii,@"STO_CUDA_ENTRY STV_DEFAULT"
_Z9cuda_gemmIiLi128ELi16ELi1ELi64ELi4ELi4ELi0EEviiiPT_S1_S1_ii:
.text._Z9cuda_gemmIiLi128ELi16ELi1ELi64ELi4ELi4ELi0EEviiiPT_S1_S1_ii:
        /* <DEDUP_REMOVED lines=16> */
[----:B------:R-:W-:Y:S01]  /*0100*/  IMAD.HI.U32 R2, R5, R7, R4 ;  /* 0x0000000705027227 */ /* 0x000fe200078e0004 */
[----:B--2---:R-:W-:Y:S06]  /*0110*/  @P0 BRA `(.L_x_4732) ;  /* 0x0000000000cc0947 */ /* 0x004fec0003800000 */
[----:B------:R-:W0:Y:S01]  /*0120*/  I2F.U32.RP R11, UR15 ;  /* 0x0000000f000b7d06 */ /* 0x000e220008209000 */
[----:B------:R-:W1:Y:S01]  /*0130*/  S2R R13, SR_CgaCtaId ;  /* 0x00000000000d7919 */ /* 0x000e620000008800 */
[----:B------:R-:W2:Y:S01]  /*0140*/  LDC R16, c[0x0][0x360] ;  /* 0x0000d800ff107b82 */ /* 0x000ea20000000800 */
[----:B------:R-:W-:Y:S02]  /*0150*/  MOV R8, 0x400 ;  /* 0x0000040000087802 */ /* 0x000fe40000000f00 */
[----:B------:R-:W-:Y:S02]  /*0160*/  ISETP.NE.U32.AND P1, PT, RZ, UR14, PT ;  /* 0x0000000eff007c0c */ /* 0x000fe4000bf25070 */
[----:B------:R-:W-:Y:S01]  /*0170*/  ISETP.NE.U32.AND P4, PT, RZ, UR15, PT ;  /* 0x0000000fff007c0c */ /* 0x000fe2000bf85070 */
[----:B------:R-:W3:Y:S01]  /*0180*/  I2F.U32.RP R10, UR14 ;  /* 0x0000000e000a7d06 */ /* 0x000ee20008209000 */
[----:B------:R-:W-:Y:S01]  /*0190*/  LOP3.LUT R17, RZ, UR15, RZ, 0x33, !PT ;  /* 0x0000000fff117c12 */ /* 0x000fe2000f8e33ff */
[----:B------:R-:W4:Y:S06]  /*01a0*/  LDC.64 R4, c[0x0][0x398] ;  /* 0x0000e600ff047b82 */ /* 0x000f2c0000000a00 */
[----:B0-----:R-:W0:Y:S08]  /*01b0*/  MUFU.RCP R11, R11 ;  /* 0x0000000b000b7308 */ /* 0x001e300000001000 */
[----:B---3--:R-:W3:Y:S01]  /*01c0*/  MUFU.RCP R10, R10 ;  /* 0x0000000a000a7308 */ /* 0x008ee20000001000 */
[----:B0-----:R-:W-:-:S02]  /*01d0*/  IADD3 R9, PT, PT, R11, 0xffffffe, RZ ;  /* 0x0ffffffe0b097810 */ /* 0x001fc40007ffe0ff */
[----:B-1----:R-:W-:Y:S01]  /*01e0*/  LEA R13, R13, R8, 0x18 ;  /* 0x000000080d0d7211 */ /* 0x002fe200078ec0ff */
[----:B------:R-:W-:-:S04]  /*01f0*/  IMAD.MOV.U32 R8, RZ, RZ, RZ ;  /* 0x000000ffff087224 */ /* 0x000fc800078e00ff */
[----:B------:R-:W0:Y:S01]  /*0200*/  F2I.FTZ.U32.TRUNC.NTZ R9, R9 ;  /* 0x0000000900097305 */ /* 0x000e22000021f000 */
[----:B---3--:R-:W-:-:S07]  /*0210*/  VIADD R6, R10, 0xffffffe ;  /* 0x0ffffffe0a067836 */ /* 0x008fce0000000000 */
[----:B------:R1:W3:Y:S01]  /*0220*/  F2I.FTZ.U32.TRUNC.NTZ R7, R6 ;  /* 0x0000000600077305 */ /* 0x0002e2000021f000 */
[----:B0-----:R-:W-:Y:S02]  /*0230*/  IMAD.MOV R15, RZ, RZ, -R9 ;  /* 0x000000ffff0f7224 */ /* 0x001fe400078e0a09 */
[----:B-1----:R-:W-:Y:S02]  /*0240*/  HFMA2 R6, -RZ, RZ, 0, 0 ;  /* 0x00000000ff067431 */ /* 0x002fe400000001ff */
[----:B------:R-:W-:Y:S02]  /*0250*/  IMAD R15, R15, UR15, RZ ;  /* 0x0000000f0f0f7c24 */ /* 0x000fe4000f8e02ff */
[----:B---3--:R-:W-:Y:S02]  /*0260*/  IMAD.MOV R11, RZ, RZ, -R7 ;  /* 0x000000ffff0b7224 */ /* 0x008fe400078e0a07 */
[----:B------:R-:W-:-:S04]  /*0270*/  IMAD.HI.U32 R12, R9, R15, R8 ;  /* 0x0000000f090c7227 */ /* 0x000fc800078e0008 */
[----:B------:R-:W-:Y:S02]  /*0280*/  IMAD R11, R11, UR14, RZ ;  /* 0x0000000e0b0b7c24 */ /* 0x000fe4000f8e02ff */
[----:B------:R-:W-:Y:S02]  /*0290*/  IMAD.MOV.U32 R9, RZ, RZ, R3 ;  /* 0x000000ffff097224 */ /* 0x000fe400078e0003 */
[----:B------:R-:W-:Y:S01]  /*02a0*/  IMAD.HI.U32 R10, R7, R11, R6 ;  /* 0x0000000b070a7227 */ /* 0x000fe200078e0006 */
[----:B--2-4-:R-:W-:-:S07]  /*02b0*/  LOP3.LUT R11, RZ, UR14, RZ, 0x33, !PT ;  /* 0x0000000eff0b7c12 */ /* 0x014fce000f8e33ff */
.L_x_4733:
        /* <DEDUP_REMOVED lines=25> */
.L_x_4732:
[----:B------:R-:W-:Y:S05]  /*0450*/  BSYNC.RECONVERGENT B0 ;  /* 0x0000000000007941 */ /* 0x000fea0003800200 */
.L_x_4731:
[----:B------:R-:W1:Y:S01]  /*0460*/  LDCU UR12, c[0x0][0x360] ;  /* 0x00006c00ff0c77ac */ /* 0x000e620008000800 */
[----:B------:R-:W2:Y:S01]  /*0470*/  S2UR UR6, SR_CTAID.Y ;  /* 0x00000000000679c3 */ /* 0x000ea20000002600 */
[----:B------:R-:W-:Y:S01]  /*0480*/  IMAD.HI.U32 R20, R2, 0x40, RZ ;  /* 0x0000004002147827 */ /* 0x000fe200078e00ff */
[----:B------:R-:W3:Y:S04]  /*0490*/  LDCU UR13, c[0x0][0x374] ;  /* 0x00006e80ff0d77ac */ /* 0x000ee80008000800 */
[----:B------:R-:W-:Y:S01]  /*04a0*/  IADD3 R5, PT, PT, -R20, RZ, RZ ;  /* 0x000000ff14057210 */ /* 0x000fe20007ffe1ff */
[----:B------:R-:W-:-:S04]  /*04b0*/  ULOP3.LUT UR5, UR15, 0x40, URZ, 0x3c, !UPT ;  /* 0x000000400f057892 */ /* 0x000fc8000f8e3cff */
[----:B------:R-:W-:Y:S02]  /*04c0*/  IMAD R5, R0, R5, 0x40 ;  /* 0x0000004000057424 */ /* 0x000fe400078e0205 */
[----:B------:R-:W-:-:S03]  /*04d0*/  ISETP.LE.AND P2, PT, RZ, UR5, PT ;  /* 0x00000005ff007c0c */ /* 0x000fc6000bf43270 */
[----:B------:R-:W-:Y:S01]  /*04e0*/  ISETP.GT.U32.AND P1, PT, R0, R5, PT ;  /* 0x000000050000720c */ /* 0x000fe20003f24070 */
[----:B---3--:R-:W-:-:S04]  /*04f0*/  IMAD.U32 R2, RZ, RZ, UR13 ;  /* 0x0000000dff027e24 */ /* 0x008fc8000f8e00ff */
[----:B------:R-:W-:-:S08]  /*0500*/  IMAD.SHL.U32 R2, R2, 0x10, RZ ;  /* 0x0000001002027824 */ /* 0x000fd000078e00ff */
[-C--:B------:R-:W-:Y:S02]  /*0510*/  @!P1 IADD3 R5, PT, PT, R5, -R0.reuse, RZ ;  /* 0x8000000005059210 */ /* 0x080fe40007ffe0ff */
[----:B--2---:R-:W-:Y:S02]  /*0520*/  ISETP.LE.U32.AND P3, PT, R2, UR6, PT ;  /* 0x0000000602007c0c */ /* 0x004fe4000bf63070 */
[----:B------:R-:W-:-:S11]  /*0530*/  ISETP.GE.U32.AND P0, PT, R5, R0, PT ;  /* 0x000000000500720c */ /* 0x000fd60003f06070 */
[----:B-1----:R-:W-:Y:S05]  /*0540*/  @P3 EXIT ;  /* 0x000000000000394d */ /* 0x002fea0003800000 */
[----:B------:R-:W-:Y:S01]  /*0550*/  @!P1 VIADD R20, R20, 0x1 ;  /* 0x0000000114149836 */ /* 0x000fe20000000000 */
[----:B------:R-:W-:Y:S01]  /*0560*/  ISETP.NE.AND P1, PT, RZ, UR15, PT ;  /* 0x0000000fff007c0c */ /* 0x000fe2000bf25270 */
[----:B------:R-:W1:Y:S01]  /*0570*/  I2F.U32.RP R2, UR12 ;  /* 0x0000000c00027d06 */ /* 0x000e620008209000 */
[----:B------:R-:W-:Y:S01]  /*0580*/  VIADD R19, R3, UR12 ;  /* 0x0000000c03137c36 */ /* 0x000fe20008000000 */
[----:B------:R-:W2:Y:S01]  /*0590*/  S2UR UR5, SR_CgaCtaId ;  /* 0x00000000000579c3 */ /* 0x000ea20000008800 */
[----:B------:R-:W-:Y:S01]  /*05a0*/  @P0 VIADD R20, R20, 0x1 ;  /* 0x0000000114140836 */ /* 0x000fe20000000000 */
[----:B------:R-:W-:Y:S01]  /*05b0*/  ISETP.NE.U32.AND P5, PT, RZ, UR12, PT ;  /* 0x0000000cff007c0c */ /* 0x000fe2000bfa5070 */
[----:B------:R-:W-:Y:S01]  /*05c0*/  UMOV UR4, 0x400 ;  /* 0x0000040000047882 */ /* 0x000fe20000000000 */
[C---:B------:R-:W-:Y:S01]  /*05d0*/  ISETP.GE.U32.AND P0, PT, R19.reuse, 0x40, PT ;  /* 0x000000401300780c */ /* 0x040fe20003f06070 */
[----:B------:R-:W-:Y:S01]  /*05e0*/  UIADD3 UR4, UPT, UPT, UR4, 0x180, URZ ;  /* 0x0000018004047890 */ /* 0x000fe2000fffe0ff */
[----:B------:R-:W-:Y:S01]  /*05f0*/  @!P2 IADD3 R20, PT, PT, -R20, RZ, RZ ;  /* 0x000000ff1414a210 */ /* 0x000fe20007ffe1ff */
[----:B------:R-:W-:Y:S01]  /*0600*/  UISETP.LT.AND UP0, UPT, UR15, 0x20, UPT ;  /* 0x000000200f00788c */ /* 0x000fe2000bf01270 */
[----:B------:R-:W-:Y:S01]  /*0610*/  SEL R17, RZ, 0x1, P0 ;  /* 0x00000001ff117807 */ /* 0x000fe20000000000 */
[----:B------:R-:W3:Y:S01]  /*0620*/  S2UR UR7, SR_CTAID.X ;  /* 0x00000000000779c3 */ /* 0x000ee20000002500 */
[----:B------:R-:W-:Y:S01]  /*0630*/  @!P1 LOP3.LUT R20, RZ, UR15, RZ, 0x33, !PT ;  /* 0x0000000fff149c12 */ /* 0x000fe2000f8e33ff */
[----:B------:R-:W-:Y:S01]  /*0640*/  VIADD R13, R19, UR12 ;  /* 0x0000000c130d7c36 */ /* 0x000fe20008000000 */
[----:B------:R-:W-:Y:S01]  /*0650*/  USEL UR11, UR15, 0x20, UP0 ;  /* 0x000000200f0b7887 */ /* 0x000fe20008000000 */
[----:B-1----:R-:W0:Y:S01]  /*0660*/  MUFU.RCP R2, R2 ;  /* 0x0000000200027308 */ /* 0x002e220000001000 */
[----:B------:R-:W-:Y:S01]  /*0670*/  LOP3.LUT R15, RZ, R20, RZ, 0x33, !PT ;  /* 0x00000014ff0f7212 */ /* 0x000fe200078e33ff */
[----:B------:R-:W-:-:S06]  /*0680*/  IMAD.MOV R11, RZ, RZ, -R20 ;  /* 0x000000ffff0b7224 */ /* 0x000fcc00078e0a14 */
[----:B------:R-:W1:Y:S01]  /*0690*/  I2F.U32.RP R0, R20 ;  /* 0x0000001400007306 */ /* 0x000e620000209000 */
[----:B--2---:R-:W-:Y:S02]  /*06a0*/  ULEA UR4, UR5, UR4, 0x18 ;  /* 0x0000000405047291 */ /* 0x004fe4000f8ec0ff */
[----:B------:R-:W-:Y:S01]  /*06b0*/  UIADD3 UR5, UPT, UPT, -UR15, URZ, URZ ;  /* 0x000000ff0f057290 */ /* 0x000fe2000fffe1ff */
[----:B0-----:R-:W-:Y:S01]  /*06c0*/  VIADD R6, R2, 0xffffffe ;  /* 0x0ffffffe02067836 */ /* 0x001fe20000000000 */
[----:B------:R-:W-:Y:S02]  /*06d0*/  VIMNMX.U32 R2, PT, PT, R19, 0x40, !PT ;  /* 0x0000004013027848 */ /* 0x000fe40007fe0000 */
[----:B------:R-:W-:Y:S01]  /*06e0*/  ULEA UR5, UR5, 0x201f, 0x8 ;  /* 0x0000201f05057891 */ /* 0x000fe2000f8e40ff */
[----:B------:R-:W-:Y:S01]  /*06f0*/  LEA R18, R3, UR4, 0x2 ;  /* 0x0000000403127c11 */ /* 0x000fe2000f8e10ff */
[----:B------:R0:W2:Y:S01]  /*0700*/  F2I.FTZ.U32.TRUNC.NTZ R7, R6 ;  /* 0x0000000600077305 */ /* 0x0000a2000021f000 */
[----:B------:R-:W-:Y:S01]  /*0710*/  IADD3 R2, PT, PT, R2, -R19, -R17 ;  /* 0x8000001302027210 */ /* 0x000fe20007ffe811 */
[----:B---3--:R-:W-:Y:S01]  /*0720*/  IMAD R12, R20, UR7, RZ ;  /* 0x00000007140c7c24 */ /* 0x008fe2000f8e02ff */
[----:B------:R-:W-:Y:S01]  /*0730*/  USHF.L.U32 UR10, UR7, 0x6, URZ ;  /* 0x00000006070a7899 */ /* 0x000fe200080006ff */
[----:B------:R-:W-:-:S04]  /*0740*/  UMOV UR4, UR6 ;  /* 0x0000000600047c82 */ /* 0x000fc80008000000 */
[----:B-1----:R-:W1:Y:S01]  /*0750*/  MUFU.RCP R0, R0 ;  /* 0x0000000000007308 */ /* 0x002e620000001000 */
[----:B0-----:R-:W-:Y:S02]  /*0760*/  MOV R6, RZ ;  /* 0x000000ff00067202 */ /* 0x001fe40000000f00 */
[----:B--2---:R-:W-:-:S05]  /*0770*/  IADD3 R9, PT, PT, RZ, -R7, RZ ;  /* 0x80000007ff097210 */ /* 0x004fca0007ffe0ff */
[----:B------:R-:W-:-:S04]  /*0780*/  IMAD R9, R9, UR12, RZ ;  /* 0x0000000c09097c24 */ /* 0x000fc8000f8e02ff */
[----:B------:R-:W-:-:S04]  /*0790*/  IMAD.HI.U32 R7, R7, R9, R6 ;  /* 0x0000000907077227 */ /* 0x000fc800078e0006 */
[----:B-1----:R-:W-:Y:S02]  /*07a0*/  VIADD R4, R0, 0xffffffe ;  /* 0x0ffffffe00047836 */ /* 0x002fe40000000000 */
[----:B------:R-:W-:Y:S02]  /*07b0*/  IMAD.HI.U32 R0, R7, R2, RZ ;  /* 0x0000000207007227 */ /* 0x000fe400078e00ff */
[----:B------:R0:W1:Y:S02]  /*07c0*/  F2I.FTZ.U32.TRUNC.NTZ R5, R4 ;  /* 0x0000000400057305 */ /* 0x000064000021f000 */
[----:B0-----:R-:W-:Y:S02]  /*07d0*/  IMAD.MOV.U32 R4, RZ, RZ, RZ ;  /* 0x000000ffff047224 */ /* 0x001fe400078e00ff */
[----:B-1----:R-:W-:-:S04]  /*07e0*/  IMAD R9, R11, R5, RZ ;  /* 0x000000050b097224 */ /* 0x002fc800078e02ff */
[----:B------:R-:W-:-:S04]  /*07f0*/  IMAD.HI.U32 R4, R5, R9, R4 ;  /* 0x0000000905047227 */ /* 0x000fc800078e0004 */
[----:B------:R-:W-:Y:S02]  /*0800*/  IMAD.MOV R5, RZ, RZ, -R0 ;  /* 0x000000ffff057224 */ /* 0x000fe400078e0a00 */
[----:B------:R-:W-:-:S04]  /*0810*/  IMAD.HI.U32 R16, R4, R3, RZ ;  /* 0x0000000304107227 */ /* 0x000fc800078e00ff */
[----:B------:R-:W-:Y:S01]  /*0820*/  IMAD R2, R5, UR12, R2 ;  /* 0x0000000c05027c24 */ /* 0x000fe2000f8e0202 */
[----:B------:R-:W-:Y:S01]  /*0830*/  IADD3 R5, PT, PT, -R16, RZ, RZ ;  /* 0x000000ff10057210 */ /* 0x000fe20007ffe1ff */
[----:B------:R-:W-:-:S03]  /*0840*/  IMAD.HI.U32 R4, R4, UR12, RZ ;  /* 0x0000000c04047c27 */ /* 0x000fc6000f8e00ff */
[----:B------:R-:W-:Y:S01]  /*0850*/  ISETP.GE.U32.AND P3, PT, R2, UR12, PT ;  /* 0x0000000c02007c0c */ /* 0x000fe2000bf66070 */
[----:B------:R-:W-:Y:S02]  /*0860*/  IMAD R5, R20, R5, R3 ;  /* 0x0000000514057224 */ /* 0x000fe400078e0203 */
[----:B------:R-:W-:-:S03]  /*0870*/  IMAD.MOV R7, RZ, RZ, -R4 ;  /* 0x000000ffff077224 */ /* 0x000fc600078e0a04 */
[----:B------:R-:W-:Y:S01]  /*0880*/  ISETP.GE.U32.AND P2, PT, R5, R20, PT ;  /* 0x000000140500720c */ /* 0x000fe20003f46070 */
[----:B------:R-:W-:-:S05]  /*0890*/  IMAD R7, R20, R7, UR12 ;  /* 0x0000000c14077e24 */ /* 0x000fca000f8e0207 */
[----:B------:R-:W-:Y:S01]  /*08a0*/  ISETP.GE.U32.AND P1, PT, R7, R20, PT ;  /* 0x000000140700720c */ /* 0x000fe20003f26070 */
[----:B------:R-:W-:Y:S02]  /*08b0*/  @P3 VIADD R2, R2, -UR12 ;  /* 0x8000000c02023c36 */ /* 0x000fe40008000000 */
[----:B------:R-:W-:-:S03]  /*08c0*/  @P3 VIADD R0, R0, 0x1 ;  /* 0x0000000100003836 */ /* 0x000fc60000000000 */
[----:B------:R-:W-:Y:S02]  /*08d0*/  ISETP.GE.U32.AND P4, PT, R2, UR12, PT ;  /* 0x0000000c02007c0c */ /* 0x000fe4000bf86070 */
[----:B------:R-:W-:Y:S02]  /*08e0*/  @P2 IADD3 R5, PT, PT, -R20, R5, RZ ;  /* 0x0000000514052210 */ /* 0x000fe40007ffe1ff */
[----:B------:R-:W-:Y:S02]  /*08f0*/  @P2 IADD3 R16, PT, PT, R16, 0x1, RZ ;  /* 0x0000000110102810 */ /* 0x000fe40007ffe0ff */
[----:B------:R-:W-:Y:S01]  /*0900*/  ISETP.GE.U32.AND P0, PT, R5, R20, PT ;  /* 0x000000140500720c */ /* 0x000fe20003f06070 */
[----:B------:R-:W-:Y:S01]  /*0910*/  @P1 IMAD.IADD R7, R7, 0x1, -R20 ;  /* 0x0000000107071824 */ /* 0x000fe200078e0a14 */
[----:B------:R-:W-:Y:S02]  /*0920*/  ISETP.NE.U32.AND P2, PT, R20, RZ, PT ;  /* 0x000000ff1400720c */ /* 0x000fe40003f45070 */
[----:B------:R-:W-:-:S02]  /*0930*/  @P1 IADD3 R4, PT, PT, R4, 0x1, RZ ;  /* 0x0000000104041810 */ /* 0x000fc40007ffe0ff */
[----:B------:R-:W-:Y:S01]  /*0940*/  ISETP.GE.U32.AND P3, PT, R7, R20, PT ;  /* 0x000000140700720c */ /* 0x000fe20003f66070 */
[----:B------:R-:W-:Y:S01]  /*0950*/  @P4 VIADD R0, R0, 0x1 ;  /* 0x0000000100004836 */ /* 0x000fe20000000000 */
[----:B------:R-:W-:Y:S02]  /*0960*/  @!P5 LOP3.LUT R0, RZ, UR12, RZ, 0x33, !PT ;  /* 0x0000000cff00dc12 */ /* 0x000fe4000f8e33ff */
[----:B------:R-:W-:-:S03]  /*0970*/  MOV R5, UR12 ;  /* 0x0000000c00057c02 */ /* 0x000fc60008000f00 */
[----:B------:R-:W-:Y:S02]  /*0980*/  @P0 VIADD R16, R16, 0x1 ;  /* 0x0000000110100836 */ /* 0x000fe40000000000 */
[----:B------:R-:W-:Y:S02]  /*0990*/  IMAD.IADD R17, R17, 0x1, R0 ;  /* 0x0000000111117824 */ /* 0x000fe400078e0200 */
[----:B------:R-:W-:Y:S01]  /*09a0*/  IMAD R18, R5, 0x4, R18 ;  /* 0x0000000405127824 */ /* 0x000fe200078e0212 */
[----:B------:R-:W-:Y:S01]  /*09b0*/  SEL R16, R15, R16, !P2 ;  /* 0x000000100f107207 */ /* 0x000fe20005000000 */
[----:B------:R-:W-:Y:S01]  /*09c0*/  @P3 VIADD R4, R4, 0x1 ;  /* 0x0000000104043836 */ /* 0x000fe20000000000 */
[----:B------:R-:W-:-:S03]  /*09d0*/  IADD3 R11, PT, PT, R17, 0x1, RZ ;  /* 0x00000001110b7810 */ /* 0x000fc60007ffe0ff */
[----:B------:R-:W-:Y:S01]  /*09e0*/  IMAD.MOV R14, RZ, RZ, -R16 ;  /* 0x000000ffff0e7224 */ /* 0x000fe200078e0a10 */
[----:B------:R-:W-:Y:S02]  /*09f0*/  SEL R15, R15, R4, !P2 ;  /* 0x000000040f0f7207 */ /* 0x000fe40005000000 */
[----:B------:R-:W-:Y:S01]  /*0a00*/  LOP3.LUT R11, R11, 0x3, RZ, 0xc0, !PT ;  /* 0x000000030b0b7812 */ /* 0x000fe200078ec0ff */
[----:B------:R-:W-:-:S07]  /*0a10*/  IMAD R14, R20, R14, R3 ;  /* 0x0000000e140e7224 */ /* 0x000fce00078e0203 */
.L_x_4762:
[----:B------:R-:W0:Y:S01]  /*0a20*/  S2R R21, SR_TID.X ;  /* 0x0000000000157919 */ /* 0x000e220000002100 */
[----:B------:R-:W-:Y:S01]  /*0a30*/  BSSY.RECONVERGENT B0, `(.L_x_4734) ;  /* 0x0000058000007945 */ /* 0x000fe20003800200 */
[----:B0-----:R-:W-:-:S13]  /*0a40*/  ISETP.GT.U32.AND P0, PT, R21, 0x3f, PT ;  /* 0x0000003f1500780c */ /* 0x001fda0003f04070 */
        /* <DEDUP_REMOVED lines=36> */
.L_x_4737:
[----:B------:R-:W-:Y:S05]  /*0c90*/  BSYNC.RECONVERGENT B1 ;  /* 0x0000000000017941 */ /* 0x000fea0003800200 */
.L_x_4736:
[----:B------:R-:W-:Y:S05]  /*0ca0*/  @!P2 BRA `(.L_x_4735) ;  /* 0x0000000000c0a947 */ /* 0x000fea0003800000 */
[----:B------:R-:W2:Y:S01]  /*0cb0*/  S2UR UR7, SR_CgaCtaId ;  /* 0x00000000000779c3 */ /* 0x000ea20000008800 */
[----:B------:R-:W1:Y:S01]  /*0cc0*/  LDCU UR14, c[0x0][0x388] ;  /* 0x00007100ff0e77ac */ /* 0x000e620008000800 */
[----:B------:R-:W-:Y:S02]  /*0cd0*/  IMAD.U32 R31, RZ, RZ, UR12 ;  /* 0x0000000cff1f7e24 */ /* 0x000fe4000f8e00ff */
[----:B------:R-:W-:Y:S01]  /*0ce0*/  VIADD R25, R24, UR10 ;  /* 0x0000000a18197c36 */ /* 0x000fe20008000000 */
[----:B------:R-:W-:Y:S01]  /*0cf0*/  UMOV UR6, 0x400 ;  /* 0x0000040000067882 */ /* 0x000fe20000000000 */
[----:B------:R-:W-:Y:S02]  /*0d00*/  UIMAD UR17, UR12, 0x3, UR10 ;  /* 0x000000030c1178a4 */ /* 0x000fe4000f8e020a */
[----:B------:R-:W-:Y:S01]  /*0d10*/  LEA R31, R31, UR10, 0x1 ;  /* 0x0000000a1f1f7c11 */ /* 0x000fe2000f8e08ff */
[----:B------:R-:W-:-:S03]  /*0d20*/  UIADD3 UR6, UPT, UPT, UR6, 0x80, URZ ;  /* 0x0000008006067890 */ /* 0x000fc6000fffe0ff */
[----:B------:R-:W-:Y:S02]  /*0d30*/  VIADD R27, R24, UR17 ;  /* 0x00000011181b7c36 */ /* 0x000fe40008000000 */
[----:B------:R-:W-:Y:S01]  /*0d40*/  IMAD.IADD R31, R31, 0x1, R24 ;  /* 0x000000011f1f7824 */ /* 0x000fe200078e0218 */
[----:B-1----:R-:W-:Y:S01]  /*0d50*/  MOV R2, UR14 ;  /* 0x0000000e00027c02 */ /* 0x002fe20008000f00 */
[----:B--2---:R-:W-:-:S04]  /*0d60*/  ULEA UR6, UR7, UR6, 0x18 ;  /* 0x0000000607067291 */ /* 0x004fc8000f8ec0ff */
[C---:B------:R-:W-:Y:S02]  /*0d70*/  IMAD R25, R2.reuse, UR4, R25 ;  /* 0x0000000402197c24 */ /* 0x040fe4000f8e0219 */
[C---:B------:R-:W-:Y:S02]  /*0d80*/  IMAD R27, R2.reuse, UR4, R27 ;  /* 0x00000004021b7c24 */ /* 0x040fe4000f8e021b */
[----:B------:R-:W-:Y:S01]  /*0d90*/  IMAD R31, R2, UR4, R31 ;  /* 0x00000004021f7c24 */ /* 0x000fe2000f8e021f */
[----:B------:R-:W-:Y:S02]  /*0da0*/  LEA R26, R24, UR6, 0x2 ;  /* 0x00000006181a7c11 */ /* 0x000fe4000f8e10ff */
[----:B------:R-:W-:-:S07]  /*0db0*/  IADD3 R29, PT, PT, R25, UR12, RZ ;  /* 0x0000000c191d7c10 */ /* 0x000fce000fffe0ff */
.L_x_4738:
[----:B0-2---:R-:W0:Y:S02]  /*0dc0*/  LDC.64 R22, c[0x0][0x390] ;  /* 0x0000e400ff167b82 */ /* 0x005e240000000a00 */
        /* <DEDUP_REMOVED lines=17> */
[----:B------:R-:W-:Y:S02]  /*0ee0*/  IMAD.U32 R6, RZ, RZ, UR12 ;  /* 0x0000000cff067e24 */ /* 0x000fe4000f8e00ff */
[----:B------:R-:W-:Y:S02]  /*0ef0*/  IMAD.U32 R28, RZ, RZ, UR12 ;  /* 0x0000000cff1c7e24 */ /* 0x000fe4000f8e00ff */
[----:B------:R-:W-:Y:S01]  /*0f00*/  IMAD.U32 R30, RZ, RZ, UR12 ;  /* 0x0000000cff1e7e24 */ /* 0x000fe2000f8e00ff */
[----:B------:R-:W-:Y:S01]  /*0f10*/  LEA R29, R6, R29, 0x2 ;  /* 0x0000001d061d7211 */ /* 0x000fe200078e10ff */
[----:B------:R-:W-:Y:S01]  /*0f20*/  IMAD R27, R28, 0x4, R27 ;  /* 0x000000041c1b7824 */ /* 0x000fe200078e021b */
[----:B------:R-:W-:Y:S01]  /*0f30*/  LEA R31, R6, R31, 0x2 ;  /* 0x0000001f061f7211 */ /* 0x000fe200078e10ff */
[----:B------:R-:W-:Y:S01]  /*0f40*/  IMAD R25, R30, 0x4, R25 ;  /* 0x000000041e197824 */ /* 0x000fe200078e0219 */
[----:B--2---:R0:W-:Y:S04]  /*0f50*/  STS [R26], R7 ;  /* 0x000000071a007388 */ /* 0x0041e80000000800 */
[----:B---3--:R2:W-:Y:S04]  /*0f60*/  STS [R33], R4 ;  /* 0x0000000421007388 */ /* 0x0085e80000000800 */
[----:B----4-:R2:W-:Y:S04]  /*0f70*/  STS [R35], R2 ;  /* 0x0000000223007388 */ /* 0x0105e80000000800 */
[----:B-----5:R2:W-:Y:S01]  /*0f80*/  STS [R37], R22 ;  /* 0x0000001625007388 */ /* 0x0205e20000000800 */
[----:B0-----:R-:W-:Y:S01]  /*0f90*/  LEA R26, R3, R26, 0x4 ;  /* 0x0000001a031a7211 */ /* 0x001fe200078e20ff */
[----:B------:R-:W-:Y:S06]  /*0fa0*/  @!P1 BRA `(.L_x_4738) ;  /* 0xfffffffc00849947 */ /* 0x000fec000383ffff */
.L_x_4735:
[----:B------:R-:W-:Y:S05]  /*0fb0*/  BSYNC.RECONVERGENT B0 ;  /* 0x0000000000007941 */ /* 0x000fea0003800200 */
.L_x_4734:
[----:B------:R-:W-:Y:S06]  /*0fc0*/  BAR.SYNC.DEFER_BLOCKING 0x0 ;  /* 0x0000000000007b1d */ /* 0x000fec0000010000 */
[----:B------:R-:W-:Y:S04]  /*0fd0*/  BSSY.RECONVERGENT B0, `(.L_x_4739) ;  /* 0x000002d000007945 */ /* 0x000fe80003800200 */
[----:B------:R-:W-:Y:S05]  /*0fe0*/  @P0 BRA `(.L_x_4740) ;  /* 0x0000000000ac0947 */ /* 0x000fea0003800000 */
[----:B------:R-:W-:Y:S01]  /*0ff0*/  ISETP.NE.AND P1, PT, R11, RZ, PT ;  /* 0x000000ff0b00720c */ /* 0x000fe20003f25270 */
[----:B------:R-:W-:Y:S01]  /*1000*/  BSSY.RECONVERGENT B1, `(.L_x_4741) ;  /* 0x0000015000017945 */ /* 0x000fe20003800200 */
[----:B------:R-:W-:Y:S01]  /*1010*/  ISETP.GE.U32.AND P2, PT, R17, 0x3, PT ;  /* 0x000000031100780c */ /* 0x000fe20003f46070 */
[----:B-12---:R-:W-:-:S10]  /*1020*/  IMAD.MOV.U32 R2, RZ, RZ, R21 ;  /* 0x000000ffff027224 */ /* 0x006fd400078e0015 */
        /* <DEDUP_REMOVED lines=12> */
[----:B-1----:R-:W-:Y:S01]  /*10f0*/  MOV R3, UR12 ;  /* 0x0000000c00037c02 */ /* 0x002fe20008000f00 */
[----:B0-----:R-:W-:Y:S01]  /*1100*/  VIADD R4, R13, UR12 ;  /* 0x0000000c0d047c36 */ /* 0x001fe20008000000 */
[----:B------:R-:W-:-:S03]  /*1110*/  MOV R2, R13 ;  /* 0x0000000d00027202 */ /* 0x000fc60000000f00 */
[----:B------:R-:W-:-:S06]  /*1120*/  IMAD R3, R3, 0x4, R18 ;  /* 0x0000000403037824 */ /* 0x000fcc00078e0212 */
[----:B------:R2:W-:Y:S01]  /*1130*/  @P1 STS [R3], RZ ;  /* 0x000000ff03001388 */ /* 0x0005e20000000800 */
[----:B------:R-:W-:-:S07]  /*1140*/  @P1 IMAD.MOV.U32 R2, RZ, RZ, R4 ;  /* 0x000000ffff021224 */ /* 0x000fce00078e0004 */
.L_x_4742:
[----:B------:R-:W-:Y:S05]  /*1150*/  BSYNC.RECONVERGENT B1 ;  /* 0x0000000000017941 */ /* 0x000fea0003800200 */
.L_x_4741:
[----:B------:R-:W-:Y:S05]  /*1160*/  @!P2 BRA `(.L_x_4740) ;  /* 0x00000000004ca947 */ /* 0x000fea0003800000 */
[----:B0-----:R-:W0:Y:S01]  /*1170*/  S2R R4, SR_CgaCtaId ;  /* 0x0000000000047919 */ /* 0x001e220000008800 */
[----:B-12---:R-:W-:-:S05]  /*1180*/  MOV R3, 0x400 ;  /* 0x0000040000037802 */ /* 0x006fca0000000f00 */
[----:B------:R-:W-:-:S05]  /*1190*/  VIADD R3, R3, 0x180 ;  /* 0x0000018003037836 */ /* 0x000fca0000000000 */
[----:B0-----:R-:W-:-:S07]  /*11a0*/  LEA R7, R4, R3, 0x18 ;  /* 0x0000000304077211 */ /* 0x001fce00078ec0ff */
.L_x_4743:
        /* <DEDUP_REMOVED lines=15> */
.L_x_4740:
[----:B------:R-:W-:Y:S05]  /*12a0*/  BSYNC.RECONVERGENT B0 ;  /* 0x0000000000007941 */ /* 0x000fea0003800200 */
.L_x_4739:
[----:B------:R-:W-:-:S13]  /*12b0*/  ISETP.GT.AND P1, PT, R20, RZ, PT ;  /* 0x000000ff1400720c */ /* 0x000fda0003f24270 */
[----:B------:R-:W-:Y:S05]  /*12c0*/  @!P1 BRA `(.L_x_4744) ;  /* 0x0000000800649947 */ /* 0x000fea0003800000 */
[----:B------:R-:W-:Y:S01]  /*12d0*/  IABS R6, UR11 ;  /* 0x0000000b00067c13 */ /* 0x000fe20008000000 */
[----:B-12---:R-:W1:Y:S01]  /*12e0*/  LDC R2, c[0x0][0x3ac] ;  /* 0x0000eb00ff027b82 */ /* 0x006e620000000800 */
[----:B------:R-:W-:Y:S01]  /*12f0*/  LOP3.LUT R21, R21, 0x1f, RZ, 0xc0, !PT ;  /* 0x0000001f15157812 */ /* 0x000fe200078ec0ff */
[----:B------:R-:W2:Y:S01]  /*1300*/  LDCU UR6, c[0x0][0x3a8] ;  /* 0x00007500ff0677ac */ /* 0x000ea20008000800 */
[----:B------:R-:W3:Y:S01]  /*1310*/  I2F.RP R3, R6 ;  /* 0x0000000600037306 */ /* 0x000ee20000209400 */
[----:B0-----:R-:W-:Y:S02]  /*1320*/  IABS R23, UR11 ;  /* 0x0000000b00177c13 */ /* 0x001fe40008000000 */
[----:B------:R-:W-:Y:S01]  /*1330*/  IABS R22, R21 ;  /* 0x0000001500167213 */ /* 0x000fe20000000000 */
[----:B------:R-:W0:Y:S01]  /*1340*/  LDCU UR15, c[0x0][0x3ac] ;  /* 0x00007580ff0f77ac */ /* 0x000e220008000800 */
[----:B------:R-:W-:Y:S01]  /*1350*/  ISETP.GE.AND P3, PT, R21, RZ, PT ;  /* 0x000000ff1500720c */ /* 0x000fe20003f66270 */
[----:B------:R-:W4:Y:S02]  /*1360*/  LDCU UR16, c[0x0][0x3a8] ;  /* 0x00007500ff1077ac */ /* 0x000f240008000800 */
[----:B---3--:R-:W3:Y:S01]  /*1370*/  MUFU.RCP R3, R3 ;  /* 0x0000000300037308 */ /* 0x008ee20000001000 */
[----:B-1----:R-:W-:-:S02]  /*1380*/  ISETP.GE.AND P4, PT, R2, 0x1, PT ;  /* 0x000000010200780c */ /* 0x002fc40003f86270 */
[----:B---3--:R-:W-:Y:S02]  /*1390*/  IADD3 R4, PT, PT, R3, 0xffffffe, RZ ;  /* 0x0ffffffe03047810 */ /* 0x008fe40007ffe0ff */
[----:B------:R-:W-:-:S03]  /*13a0*/  IADD3 R3, PT, PT, RZ, -R23, RZ ;  /* 0x80000017ff037210 */ /* 0x000fc60007ffe0ff */
[----:B------:R1:W3:Y:S02]  /*13b0*/  F2I.FTZ.U32.TRUNC.NTZ R5, R4 ;  /* 0x0000000400057305 */ /* 0x0002e4000021f000 */
[----:B-1----:R-:W-:Y:S02]  /*13c0*/  IMAD.MOV.U32 R4, RZ, RZ, RZ ;  /* 0x000000ffff047224 */ /* 0x002fe400078e00ff */
[----:B---3--:R-:W-:-:S04]  /*13d0*/  IMAD.MOV R7, RZ, RZ, -R5 ;  /* 0x000000ffff077224 */ /* 0x008fc800078e0a05 */
[----:B------:R-:W-:-:S04]  /*13e0*/  IMAD R7, R7, R6, RZ ;  /* 0x0000000607077224 */ /* 0x000fc800078e02ff */
[----:B------:R-:W-:Y:S02]  /*13f0*/  IMAD.HI.U32 R5, R5, R7, R4 ;  /* 0x0000000705057227 */ /* 0x000fe400078e0004 */
[----:B------:R-:W1:Y:S02]  /*1400*/  @P4 S2R R7, SR_CgaCtaId ;  /* 0x0000000000074919 */ /* 0x000e640000008800 */
        /* <DEDUP_REMOVED lines=8> */
[----:B-1----:R-:W-:Y:S02]  /*1490*/  @P4 LEA R4, R7, R4, 0x18 ;  /* 0x0000000407044211 */ /* 0x002fe400078ec0ff */
        /* <DEDUP_REMOVED lines=9> */
[----:B------:R1:W3:Y:S01]  /*1530*/  @P4 LDS R10, [R4] ;  /* 0x00000000040a4984 */ /* 0x0002e20000000800 */
[----:B--2---:R-:W-:Y:S01]  /*1540*/  ISETP.GE.AND P4, PT, R16, UR6, PT ;  /* 0x0000000610007c0c */ /* 0x004fe2000bf86270 */
[----:B0---4-:R-:W-:-:S12]  /*1550*/  @!P1 BRA `(.L_x_4745) ;  /* 0x0000000000289947 */ /* 0x011fd80003800000 */
[----:B------:R-:W0:Y:S01]  /*1560*/  S2UR UR7, SR_CgaCtaId ;  /* 0x00000000000779c3 */ /* 0x000e220000008800 */
[----:B-1----:R-:W-:Y:S01]  /*1570*/  VIADD R4, R3, 0x1 ;  /* 0x0000000103047836 */ /* 0x002fe20000000000 */
[----:B------:R-:W-:Y:S02]  /*1580*/  UMOV UR6, 0x400 ;  /* 0x0000040000067882 */ /* 0x000fe40000000000 */
[----:B------:R-:W-:Y:S02]  /*1590*/  UIADD3 UR6, UPT, UPT, UR6, 0x80, URZ ;  /* 0x0000008006067890 */ /* 0x000fe4000fffe0ff */
[----:B------:R-:W-:-:S04]  /*15a0*/  ISETP.GE.AND P5, PT, R4, UR11, PT ;  /* 0x0000000b04007c0c */ /* 0x000fc8000bfa6270 */
[----:B------:R-:W-:-:S05]  /*15b0*/  SEL R4, RZ, UR11, !P5 ;  /* 0x0000000bff047c07 */ /* 0x000fca000e800000 */
[----:B------:R-:W-:Y:S01]  /*15c0*/  IMAD.IADD R4, R5, 0x1, -R4 ;  /* 0x0000000105047824 */ /* 0x000fe200078e0a04 */
[----:B0-----:R-:W-:-:S06]  /*15d0*/  ULEA UR6, UR7, UR6, 0x18 ;  /* 0x0000000607067291 */ /* 0x001fcc000f8ec0ff */
[----:B------:R-:W-:-:S05]  /*15e0*/  LEA R4, R4, UR6, 0x2 ;  /* 0x0000000604047c11 */ /* 0x000fca000f8e10ff */
[----:B------:R0:W2:Y:S02]  /*15f0*/  LDS R9, [R4+0x4] ;  /* 0x0000040004097984 */ /* 0x0000a40000000800 */
.L_x_4745:
[----:B------:R-:W-:Y:S05]  /*1600*/  @!P2 BRA `(.L_x_4746) ;  /* 0x000000000028a947 */ /* 0x000fea0003800000 */
[----:B------:R-:W4:Y:S01]  /*1610*/  S2UR UR7, SR_CgaCtaId ;  /* 0x00000000000779c3 */ /* 0x000f220000008800 */
[----:B01----:R-:W-:Y:S01]  /*1620*/  IADD3 R4, PT, PT, R3, 0x2, RZ ;  /* 0x0000000203047810 */ /* 0x003fe20007ffe0ff */
[----:B------:R-:W-:Y:S02]  /*1630*/  UMOV UR6, 0x400 ;  /* 0x0000040000067882 */ /* 0x000fe40000000000 */
[----:B------:R-:W-:Y:S01]  /*1640*/  UIADD3 UR6, UPT, UPT, UR6, 0x80, URZ ;  /* 0x0000008006067890 */ /* 0x000fe2000fffe0ff */
[----:B------:R-:W-:-:S04]  /*1650*/  ISETP.GE.AND P5, PT, R4, UR11, PT ;  /* 0x0000000b04007c0c */ /* 0x000fc8000bfa6270 */
[----:B------:R-:W-:-:S05]  /*1660*/  SEL R4, RZ, UR11, !P5 ;  /* 0x0000000bff047c07 */ /* 0x000fca000e800000 */
[----:B------:R-:W-:Y:S01]  /*1670*/  IMAD.IADD R4, R5, 0x1, -R4 ;  /* 0x0000000105047824 */ /* 0x000fe200078e0a04 */
[----:B----4-:R-:W-:-:S06]  /*1680*/  ULEA UR6, UR7, UR6, 0x18 ;  /* 0x0000000607067291 */ /* 0x010fcc000f8ec0ff */
[----:B------:R-:W-:-:S05]  /*1690*/  LEA R4, R4, UR6, 0x2 ;  /* 0x0000000604047c11 */ /* 0x000fca000f8e10ff */
[----:B------:R4:W0:Y:S02]  /*16a0*/  LDS R8, [R4+0x8] ;  /* 0x0000080004087984 */ /* 0x0008240000000800 */
.L_x_4746:
[----:B------:R-:W-:Y:S05]  /*16b0*/  @!P3 BRA `(.L_x_4747) ;  /* 0x000000000028b947 */ /* 0x000fea0003800000 */
[----:B------:R-:W5:Y:S01]  /*16c0*/  S2UR UR7, SR_CgaCtaId ;  /* 0x00000000000779c3 */ /* 0x000f620000008800 */
[----:B------:R-:W-:Y:S01]  /*16d0*/  VIADD R0, R3, 0x3 ;  /* 0x0000000303007836 */ /* 0x000fe20000000000 */
[----:B------:R-:W-:Y:S02]  /*16e0*/  UMOV UR6, 0x400 ;  /* 0x0000040000067882 */ /* 0x000fe40000000000 */
[----:B------:R-:W-:Y:S02]  /*16f0*/  UIADD3 UR6, UPT, UPT, UR6, 0x80, URZ ;  /* 0x0000008006067890 */ /* 0x000fe4000fffe0ff */
[----:B------:R-:W-:-:S04]  /*1700*/  ISETP.GE.AND P5, PT, R0, UR11, PT ;  /* 0x0000000b00007c0c */ /* 0x000fc8000bfa6270 */
[----:B------:R-:W-:-:S04]  /*1710*/  SEL R0, RZ, UR11, !P5 ;  /* 0x0000000bff007c07 */ /* 0x000fc8000e800000 */
[----:B------:R-:W-:Y:S01]  /*1720*/  IADD3 R0, PT, PT, R5, -R0, RZ ;  /* 0x8000000005007210 */ /* 0x000fe20007ffe0ff */
[----:B-----5:R-:W-:-:S06]  /*1730*/  ULEA UR6, UR7, UR6, 0x18 ;  /* 0x0000000607067291 */ /* 0x020fcc000f8ec0ff */
[----:B------:R-:W-:-:S06]  /*1740*/  LEA R0, R0, UR6, 0x2 ;  /* 0x0000000600007c11 */ /* 0x000fcc000f8e10ff */
[----:B------:R-:W0:Y:S02]  /*1750*/  LDS R0, [R0+0xc] ;  /* 0x00000c0000007984 */ /* 0x000e240000000800 */
.L_x_4747:
[----:B------:R-:W-:Y:S05]  /*1760*/  @P4 BRA `(.L_x_4744) ;  /* 0x00000004003c4947 */ /* 0x000fea0003800000 */
[----:B------:R-:W5:Y:S01]  /*1770*/  S2R R5, SR_CgaCtaId ;  /* 0x0000000000057919 */ /* 0x000f620000008800 */
[----:B01--4-:R-:W-:Y:S01]  /*1780*/  MOV R4, 0x400 ;  /* 0x0000040000047802 */ /* 0x013fe20000000f00 */
[C---:B------:R-:W-:Y:S02]  /*1790*/  VIADD R21, R3.reuse, 0x1 ;  /* 0x0000000103157836 */ /* 0x040fe40000000000 */
[C---:B------:R-:W-:Y:S01]  /*17a0*/  VIADD R22, R3.reuse, 0x2 ;  /* 0x0000000203167836 */ /* 0x040fe20000000000 */
[----:B------:R-:W-:Y:S01]  /*17b0*/  IADD3 R6, PT, PT, R4, 0x180, RZ ;  /* 0x0000018004067810 */ /* 0x000fe20007ffe0ff */
[----:B------:R-:W-:Y:S01]  /*17c0*/  VIADD R23, R3, 0x3 ;  /* 0x0000000303177836 */ /* 0x000fe20000000000 */
[-C--:B------:R-:W-:Y:S02]  /*17d0*/  ISETP.GE.AND P4, PT, R21, R2.reuse, PT ;  /* 0x000000021500720c */ /* 0x080fe40003f86270 */
[-C--:B------:R-:W-:Y:S02]  /*17e0*/  ISETP.GE.AND P5, PT, R22, R2.reuse, PT ;  /* 0x000000021600720c */ /* 0x080fe40003fa6270 */
[----:B------:R-:W-:-:S02]  /*17f0*/  ISETP.GE.AND P6, PT, R23, R2, PT ;  /* 0x000000021700720c */ /* 0x000fc40003fc6270 */
[----:B------:R-:W-:Y:S02]  /*1800*/  SEL R7, R2, RZ, P5 ;  /* 0x000000ff02077207 */ /* 0x000fe40002800000 */
[C---:B------:R-:W-:Y:S02]  /*1810*/  ISETP.GE.AND P5, PT, R22.reuse, UR11, PT ;  /* 0x0000000b16007c0c */ /* 0x040fe4000bfa6270 */
[----:B------:R-:W-:Y:S02]  /*1820*/  IADD3 R7, PT, PT, R22, -R7, RZ ;  /* 0x8000000716077210 */ /* 0x000fe40007ffe0ff */
[----:B------:R-:W-:Y:S02]  /*1830*/  SEL R26, RZ, UR11, !P5 ;  /* 0x0000000bff1a7c07 */ /* 0x000fe4000e800000 */
[----:B------:R-:W-:Y:S02]  /*1840*/  ISETP.GT.U32.AND P5, PT, R2, 0x20, PT ;  /* 0x000000200200780c */ /* 0x000fe40003fa4070 */
[----:B-----5:R-:W-:-:S02]  /*1850*/  LEA R4, R5, R4, 0x18 ;  /* 0x0000000405047211 */ /* 0x020fc400078ec0ff */
[----:B------:R-:W-:Y:S02]  /*1860*/  LEA R5, R5, R6, 0x18 ;  /* 0x0000000605057211 */ /* 0x000fe400078ec0ff */
[----:B------:R-:W-:Y:S02]  /*1870*/  SEL R6, R2, RZ, P4 ;  /* 0x000000ff02067207 */ /* 0x000fe40002000000 */
[----:B------:R-:W-:-:S03]  /*1880*/  ISETP.GE.AND P4, PT, R21, UR11, PT ;  /* 0x0000000b15007c0c */ /* 0x000fc6000bf86270 */
[----:B------:R-:W-:Y:S01]  /*1890*/  IMAD.IADD R6, R21, 0x1, -R6 ;  /* 0x0000000115067824 */ /* 0x000fe200078e0a06 */
[----:B------:R-:W-:Y:S02]  /*18a0*/  SEL R24, RZ, UR11, !P4 ;  /* 0x0000000bff187c07 */ /* 0x000fe4000e000000 */
[C---:B------:R-:W-:Y:S02]  /*18b0*/  SEL R21, R2.reuse, RZ, P6 ;  /* 0x000000ff02157207 */ /* 0x040fe40003000000 */
[----:B------:R-:W-:Y:S02]  /*18c0*/  ISETP.GE.AND P4, PT, R3, R2, PT ;  /* 0x000000020300720c */ /* 0x000fe40003f86270 */
[C---:B------:R-:W-:Y:S02]  /*18d0*/  ISETP.GE.AND P6, PT, R23.reuse, UR11, PT ;  /* 0x0000000b17007c0c */ /* 0x040fe4000bfc6270 */
[----:B------:R-:W-:Y:S01]  /*18e0*/  SEL R22, R2, RZ, P4 ;  /* 0x000000ff02167207 */ /* 0x000fe20002000000 */
[----:B------:R-:W-:Y:S01]  /*18f0*/  IMAD.IADD R2, R23, 0x1, -R21 ;  /* 0x0000000117027824 */ /* 0x000fe200078e0a15 */
[----:B------:R-:W-:Y:S01]  /*1900*/  SEL R28, RZ, UR11, !P6 ;  /* 0x0000000bff1c7c07 */ /* 0x000fe2000f000000 */
[C---:B------:R-:W-:Y:S01]  /*1910*/  IMAD.IADD R23, R3.reuse, 0x1, -R24 ;  /* 0x0000000103177824 */ /* 0x040fe200078e0a18 */
[C---:B------:R-:W-:Y:S01]  /*1920*/  IADD3 R22, PT, PT, R3.reuse, -R22, RZ ;  /* 0x8000001603167210 */ /* 0x040fe20007ffe0ff */
[----:B------:R-:W-:Y:S01]  /*1930*/  IMAD.MOV.U32 R21, RZ, RZ, R16 ;  /* 0x000000ffff157224 */ /* 0x000fe200078e0010 */
[C---:B------:R-:W-:Y:S01]  /*1940*/  IADD3 R25, PT, PT, R3.reuse, -R28, RZ ;  /* 0x8000001c03197210 */ /* 0x040fe20007ffe0ff */
[----:B------:R-:W-:-:S07]  /*1950*/  IMAD.IADD R24, R3, 0x1, -R26 ;  /* 0x0000000103187824 */ /* 0x000fce00078e0a1a */
.L_x_4756:
[----:B------:R-:W-:-:S04]  /*1960*/  IMAD R30, R21, 0x14, R4 ;  /* 0x00000014151e7824 */ /* 0x000fc800078e0204 */
[----:B-1-3--:R-:W-:-:S06]  /*1970*/  IMAD R27, R3, 0x4, R30 ;  /* 0x00000004031b7824 */ /* 0x00afcc00078e021e */
[----:B0-----:R-:W0:Y:S01]  /*1980*/  LDS R27, [R27] ;  /* 0x000000001b1b7984 */ /* 0x001e220000000800 */
[----:B------:R-:W-:Y:S05]  /*1990*/  @P5 BRA `(.L_x_4748) ;  /* 0x0000000000605947 */ /* 0x000fea0003800000 */
[----:B------:R-:W-:-:S03]  /*19a0*/  UMOV UR6, 0xffffffff ;  /* 0xffffffff00067882 */ /* 0x000fc60000000000 */
[----:B------:R-:W-:Y:S05]  /*19b0*/  BRA.DIV UR6, `(.L_x_4749) ;  /* 0x00000012069c7947 */ /* 0x000fea000b800000 */
[----:B------:R-:W-:-:S06]  /*19c0*/  IMAD.U32 R29, RZ, RZ, UR5 ;  /* 0x00000005ff1d7e24 */ /* 0x000fcc000f8e00ff */
[----:B0-----:R0:W1:Y:S02]  /*19d0*/  SHFL.IDX PT, R29, R27, R22, R29 ;  /* 0x000000161b1d7389 */ /* 0x00106400000e001d */
.L_x_4765:
[----:B-1-3--:R-:W-:Y:S01]  /*19e0*/  IMAD R29, R10, R29, RZ ;  /* 0x0000001d0a1d7224 */ /* 0x00afe200078e02ff */
[----:B------:R-:W-:Y:S06]  /*19f0*/  @!P1 BRA `(.L_x_4750) ;  /* 0x0000000000149947 */ /* 0x000fec0003800000 */
[----:B------:R-:W-:-:S03]  /*1a00*/  UMOV UR6, 0xffffffff ;  /* 0xffffffff00067882 */ /* 0x000fc60000000000 */
[----:B------:R-:W-:Y:S05]  /*1a10*/  BRA.DIV UR6, `(.L_x_4751) ;  /* 0x0000001206b07947 */ /* 0x000fea000b800000 */
[----:B------:R-:W-:-:S06]  /*1a20*/  MOV R26, UR5 ;  /* 0x00000005001a7c02 */ /* 0x000fcc0008000f00 */
[----:B------:R1:W3:Y:S02]  /*1a30*/  SHFL.IDX PT, R26, R27, R6, R26 ;  /* 0x000000061b1a7389 */ /* 0x0002e400000e001a */
.L_x_4768:
[----:B--23--:R-:W-:-:S07]  /*1a40*/  IMAD R29, R9, R26, R29 ;  /* 0x0000001a091d7224 */ /* 0x00cfce00078e021d */
.L_x_4750:
[----:B------:R-:W-:Y:S05]  /*1a50*/  @!P2 BRA `(.L_x_4752) ;  /* 0x000000000014a947 */ /* 0x000fea0003800000 */
[----:B------:R-:W-:-:S03]  /*1a60*/  UMOV UR6, 0xffffffff ;  /* 0xffffffff00067882 */ /* 0x000fc60000000000 */
[----:B------:R-:W-:Y:S05]  /*1a70*/  BRA.DIV UR6, `(.L_x_4753) ;  /* 0x0000001206c07947 */ /* 0x000fea000b800000 */
[----:B------:R-:W-:-:S06]  /*1a80*/  IMAD.U32 R26, RZ, RZ, UR5 ;  /* 0x00000005ff1a7e24 */ /* 0x000fcc000f8e00ff */
[----:B------:R3:W4:Y:S02]  /*1a90*/  SHFL.IDX PT, R26, R27, R7, R26 ;  /* 0x000000071b1a7389 */ /* 0x00072400000e001a */
.L_x_4771:
[----:B----4-:R-:W-:-:S07]  /*1aa0*/  IMAD R29, R8, R26, R29 ;  /* 0x0000001a081d7224 */ /* 0x010fce00078e021d */
.L_x_4752:
[----:B------:R-:W-:Y:S05]  /*1ab0*/  @!P3 BRA `(.L_x_4754) ;  /* 0x000000000048b947 */ /* 0x000fea0003800000 */
[----:B------:R-:W-:-:S03]  /*1ac0*/  UMOV UR6, 0xffffffff ;  /* 0xffffffff00067882 */ /* 0x000fc60000000000 */
[----:B------:R-:W-:Y:S05]  /*1ad0*/  BRA.DIV UR6, `(.L_x_4755) ;  /* 0x0000001206d07947 */ /* 0x000fea000b800000 */
[----:B------:R-:W-:-:S05]  /*1ae0*/  IMAD.U32 R26, RZ, RZ, UR5 ;  /* 0x00000005ff1a7e24 */ /* 0x000fca000f8e00ff */
[----:B01-3--:R0:W1:Y:S02]  /*1af0*/  SHFL.IDX PT, R27, R27, R2, R26 ;  /* 0x000000021b1b7389 */ /* 0x00b06400000e001a */
.L_x_4774:
[----:B-1----:R-:W-:Y:S01]  /*1b00*/  IMAD R29, R0, R27, R29 ;  /* 0x0000001b001d7224 */ /* 0x002fe200078e021d */
[----:B------:R-:W-:Y:S06]  /*1b10*/  BRA `(.L_x_4754) ;  /* 0x0000000000307947 */ /* 0x000fec0003800000 */
.L_x_4748:
[----:B------:R-:W-:Y:S01]  /*1b20*/  @P1 LEA R26, R23, R30, 0x2 ;  /* 0x0000001e171a1211 */ /* 0x000fe200078e10ff */
[--C-:B------:R-:W-:Y:S01]  /*1b30*/  @P2 IMAD R28, R24, 0x4, R30.reuse ;  /* 0x00000004181c2824 */ /* 0x100fe200078e021e */
[----:B------:R-:W-:Y:S01]  /*1b40*/  ISETP.LT.AND P4, PT, RZ, UR15, PT ;  /* 0x0000000fff007c0c */ /* 0x000fe2000bf81270 */
[----:B------:R-:W-:Y:S02]  /*1b50*/  @P3 IMAD R30, R25, 0x4, R30 ;  /* 0x00000004191e3824 */ /* 0x000fe400078e021e */
[----:B0--3--:R-:W-:Y:S01]  /*1b60*/  IMAD R27, R10, R27, RZ ;  /* 0x0000001b0a1b7224 */ /* 0x009fe200078e02ff */
[----:B------:R-:W2:Y:S04]  /*1b70*/  @P1 LDS R26, [R26+0x4] ;  /* 0x000004001a1a1984 */ /* 0x000ea80000000800 */
[----:B------:R-:W0:Y:S01]  /*1b80*/  @P2 LDS R28, [R28+0x8] ;  /* 0x000008001c1c2984 */ /* 0x000e220000000800 */
[----:B------:R-:W-:-:S03]  /*1b90*/  SEL R29, R27, RZ, P4 ;  /* 0x000000ff1b1d7207 */ /* 0x000fc60002000000 */
[----:B------:R-:W1:Y:S02]  /*1ba0*/  @P3 LDS R30, [R30+0xc] ;  /* 0x00000c001e1e3984 */ /* 0x000e640000000800 */
[----:B--2---:R-:W-:-:S04]  /*1bb0*/  @P1 IMAD R29, R9, R26, R29 ;  /* 0x0000001a091d1224 */ /* 0x004fc800078e021d */
[----:B0-----:R-:W-:-:S04]  /*1bc0*/  @P2 IMAD R29, R8, R28, R29 ;  /* 0x0000001c081d2224 */ /* 0x001fc800078e021d */
[----:B-1----:R-:W-:-:S07]  /*1bd0*/  @P3 IMAD R29, R0, R30, R29 ;  /* 0x0000001e001d3224 */ /* 0x002fce00078e021d */
.L_x_4754:
        /* <DEDUP_REMOVED lines=8> */
.L_x_4744:
[----:B------:R-:W-:Y:S05]  /*1c60*/  WARPSYNC.ALL ;  /* 0x0000000000007948 */ /* 0x000fea0003800000 */
[----:B------:R-:W-:Y:S06]  /*1c70*/  BAR.SYNC.DEFER_BLOCKING 0x0 ;  /* 0x0000000000007b1d */ /* 0x000fec0000010000 */
[----:B------:R-:W-:Y:S04]  /*1c80*/  BSSY.RECONVERGENT B0, `(.L_x_4757) ;  /* 0x00000f4000007945 */ /* 0x000fe80003800200 */
[----:B------:R-:W-:Y:S05]  /*1c90*/  @P0 BRA `(.L_x_4758) ;  /* 0x0000000c00c80947 */ /* 0x000fea0003800000 */
[----:B012-4-:R-:W0:Y:S01]  /*1ca0*/  LDC R4, c[0x0][0x3ac] ;  /* 0x0000eb00ff047b82 */ /* 0x017e220000000800 */
[----:B------:R-:W1:Y:S01]  /*1cb0*/  LDCU UR6, c[0x0][0x384] ;  /* 0x00007080ff0677ac */ /* 0x000e620008000800 */
[----:B------:R-:W2:Y:S01]  /*1cc0*/  S2R R37, SR_TID.X ;  /* 0x0000000000257919 */ /* 0x000ea20000002100 */
[----:B------:R-:W-:Y:S05]  /*1cd0*/  BSSY.RECONVERGENT B1, `(.L_x_4759) ;  /* 0x0000074000017945 */ /* 0x000fea0003800200 */
[----:B------:R-:W4:Y:S01]  /*1ce0*/  LDC R23, c[0x0][0x388] ;  /* 0x0000e200ff177b82 */ /* 0x000f220000000800 */
[----:B0-----:R-:W-:-:S04]  /*1cf0*/  IABS R5, R4 ;  /* 0x0000000400057213 */ /* 0x001fc80000000000 */
[----:B------:R-:W0:Y:S01]  /*1d00*/  I2F.RP R6, R5 ;  /* 0x0000000500067306 */ /* 0x000e220000209400 */
[----:B----4-:R-:W-:-:S07]  /*1d10*/  IABS R22, R23 ;  /* 0x0000001700167213 */ /* 0x010fce0000000000 */
[----:B0-----:R-:W3:Y:S02]  /*1d20*/  MUFU.RCP R6, R6 ;  /* 0x0000000600067308 */ /* 0x001ee40000001000 */
[----:B---3--:R-:W-:-:S06]  /*1d30*/  IADD3 R7, PT, PT, R6, 0xffffffe, RZ ;  /* 0x0ffffffe06077810 */ /* 0x008fcc0007ffe0ff */
[----:B------:R-:W0:Y:S02]  /*1d40*/  F2I.FTZ.U32.TRUNC.NTZ R3, R7 ;  /* 0x0000000700037305 */ /* 0x000e24000021f000 */
[----:B0-----:R-:W-:-:S04]  /*1d50*/  IMAD.MOV R2, RZ, RZ, -R3 ;  /* 0x000000ffff027224 */ /* 0x001fc800078e0a03 */
[----:B------:R-:W-:Y:S02]  /*1d60*/  IMAD R21, R2, R5, RZ ;  /* 0x0000000502157224 */ /* 0x000fe400078e02ff */
[----:B------:R-:W-:-:S04]  /*1d70*/  IMAD.MOV.U32 R2, RZ, RZ, RZ ;  /* 0x000000ffff027224 */ /* 0x000fc800078e00ff */
[----:B------:R-:W-:Y:S01]  /*1d80*/  IMAD.HI.U32 R21, R3, R21, R2 ;  /* 0x0000001503157227 */ /* 0x000fe200078e0002 */
[----:B------:R-:W-:-:S05]  /*1d90*/  MOV R2, R22 ;  /* 0x0000001600027202 */ /* 0x000fca0000000f00 */
[----:B------:R-:W-:-:S04]  /*1da0*/  IMAD.HI.U32 R21, R21, R2, RZ ;  /* 0x0000000215157227 */ /* 0x000fc800078e00ff */
[----:B------:R-:W-:-:S04]  /*1db0*/  IMAD.MOV R3, RZ, RZ, -R21 ;  /* 0x000000ffff037224 */ /* 0x000fc800078e0a15 */
[----:B------:R-:W-:Y:S01]  /*1dc0*/  IMAD R2, R5, R3, R2 ;  /* 0x0000000305027224 */ /* 0x000fe200078e0202 */
[----:B-1----:R-:W-:-:S04]  /*1dd0*/  MOV R3, UR6 ;  /* 0x0000000600037c02 */ /* 0x002fc80008000f00 */
[----:B------:R-:W-:Y:S01]  /*1de0*/  ISETP.GT.U32.AND P1, PT, R5, R2, PT ;  /* 0x000000020500720c */ /* 0x000fe20003f24070 */
[----:B------:R-:W-:-:S12]  /*1df0*/  IMAD R24, R3, UR4, R12 ;  /* 0x0000000403187c24 */ /* 0x000fd8000f8e020c */
[----:B------:R-:W-:Y:S01]  /*1e00*/  @!P1 IMAD.IADD R2, R2, 0x1, -R5 ;  /* 0x0000000102029824 */ /* 0x000fe200078e0a05 */
[----:B------:R-:W-:Y:S02]  /*1e10*/  @!P1 IADD3 R21, PT, PT, R21, 0x1, RZ ;  /* 0x0000000115159810 */ /* 0x000fe40007ffe0ff */
        /* <DEDUP_REMOVED lines=8> */
[----:B--2---:R-:W-:Y:S05]  /*1ea0*/  @!P0 BRA `(.L_x_4760) ;  /* 0x0000000400588947 */ /* 0x004fea0003800000 */
[-C--:B------:R-:W-:Y:S01]  /*1eb0*/  IABS R6, R20.reuse ;  /* 0x0000001400067213 */ /* 0x080fe20000000000 */
[----:B------:R-:W0:Y:S01]  /*1ec0*/  S2UR UR7, SR_CgaCtaId ;  /* 0x00000000000779c3 */ /* 0x000e220000008800 */
[-C--:B------:R-:W-:Y:S01]  /*1ed0*/  IABS R5, R20.reuse ;  /* 0x0000001400057213 */ /* 0x080fe20000000000 */
[----:B------:R-:W-:Y:S01]  /*1ee0*/  UMOV UR6, 0x400 ;  /* 0x0000040000067882 */ /* 0x000fe20000000000 */
[----:B------:R-:W1:Y:S01]  /*1ef0*/  I2F.RP R4, R6 ;  /* 0x0000000600047306 */ /* 0x000e620000209400 */
[----:B------:R-:W-:Y:S01]  /*1f00*/  UIADD3 UR6, UPT, UPT, UR6, 0x180, URZ ;  /* 0x0000018006067890 */ /* 0x000fe2000fffe0ff */
[----:B------:R-:W-:Y:S02]  /*1f10*/  IADD3 R22, PT, PT, RZ, -R5, RZ ;  /* 0x80000005ff167210 */ /* 0x000fe40007ffe0ff */
[----:B------:R-:W-:-:S04]  /*1f20*/  LOP3.LUT R23, RZ, R20, RZ, 0x33, !PT ;  /* 0x00000014ff177212 */ /* 0x000fc800078e33ff */
        /* <DEDUP_REMOVED lines=11> */
[----:B------:R-:W-:-:S04]  /*1fe0*/  LOP3.LUT R2, R37, R20, RZ, 0x3c, !PT ;  /* 0x0000001425027212 */ /* 0x000fc800078e3cff */
        /* <DEDUP_REMOVED lines=9> */
[----:B------:R-:W-:-:S03]  /*2080*/  ISETP.NE.AND P0, PT, R20, RZ, PT ;  /* 0x000000ff1400720c */ /* 0x000fc60003f05270 */
[----:B------:R-:W-:Y:S02]  /*2090*/  IMAD.MOV.U32 R4, RZ, RZ, R3 ;  /* 0x000000ffff047224 */ /* 0x000fe400078e0003 */
[----:B------:R-:W1:Y:S03]  /*20a0*/  LDC.64 R2, c[0x0][0x3a0] ;  /* 0x0000e800ff027b82 */ /* 0x000e660000000a00 */
[----:B------:R-:W-:-:S04]  /*20b0*/  @!P2 IADD3 R4, PT, PT, -R4, RZ, RZ ;  /* 0x000000ff0404a210 */ /* 0x000fc80007ffe1ff */
[----:B------:R-:W-:-:S05]  /*20c0*/  SEL R4, R23, R4, !P0 ;  /* 0x0000000417047207 */ /* 0x000fca0004000000 */
[----:B------:R-:W-:Y:S02]  /*20d0*/  IMAD.MOV R5, RZ, RZ, -R4 ;  /* 0x000000ffff057224 */ /* 0x000fe400078e0a04 */
[----:B------:R-:W-:Y:S02]  /*20e0*/  IMAD R4, R21, R4, R24 ;  /* 0x0000000415047224 */ /* 0x000fe400078e0218 */
[----:B------:R-:W-:-:S04]  /*20f0*/  IMAD R37, R20, R5, R37 ;  /* 0x0000000514257224 */ /* 0x000fc800078e0225 */
[----:B------:R-:W-:Y:S01]  /*2100*/  IMAD.IADD R5, R4, 0x1, R37 ;  /* 0x0000000104057824 */ /* 0x000fe200078e0225 */
[----:B------:R-:W-:-:S03]  /*2110*/  MOV R37, R19 ;  /* 0x0000001300257202 */ /* 0x000fc60000000f00 */
[----:B-1----:R-:W-:-:S05]  /*2120*/  IMAD.WIDE R4, R5, 0x4, R2 ;  /* 0x0000000405047825 */ /* 0x002fca00078e0202 */
[----:B0-----:R0:W-:Y:S01]  /*2130*/  STG.E desc[UR8][R4.64], R25 ;  /* 0x0000001904007986 */ /* 0x0011e2000c101908 */
[----:B------:R-:W-:Y:S05]  /*2140*/  @!P1 BRA `(.L_x_4760) ;  /* 0x0000000000b09947 */ /* 0x000fea0003800000 */
[----:B0-----:R-:W-:Y:S01]  /*2150*/  IABS R4, R19 ;  /* 0x0000001300047213 */ /* 0x001fe20000000000 */
[----:B------:R-:W-:-:S04]  /*2160*/  IMAD.MOV.U32 R37, RZ, RZ, R13 ;  /* 0x000000ffff257224 */ /* 0x000fc800078e000d */
[----:B------:R-:W-:-:S04]  /*2170*/  IMAD.HI.U32 R5, R7, R4, RZ ;  /* 0x0000000407057227 */ /* 0x000fc800078e00ff */
[----:B------:R-:W-:Y:S01]  /*2180*/  IMAD R25, R5, R22, R4 ;  /* 0x0000001605197224 */ /* 0x000fe200078e0204 */
[----:B------:R-:W-:-:S04]  /*2190*/  LOP3.LUT R4, R19, R20, RZ, 0x3c, !PT ;  /* 0x0000001413047212 */ /* 0x000fc800078e3cff */
        /* <DEDUP_REMOVED lines=18> */
[----:B------:R-:W-:Y:S01]  /*22c0*/  VIADD R37, R13, UR12 ;  /* 0x0000000c0d257c36 */ /* 0x000fe20008000000 */
[----:B------:R-:W-:-:S03]  /*22d0*/  MOV R25, UR12 ;  /* 0x0000000c00197c02 */ /* 0x000fc60008000f00 */
[----:B------:R-:W-:-:S04]  /*22e0*/  IMAD.HI.U32 R7, R7, R4, RZ ;  /* 0x0000000407077227 */ /* 0x000fc800078e00ff */
[----:B------:R-:W-:Y:S01]  /*22f0*/  IMAD R5, R7, R22, R4 ;  /* 0x0000001607057224 */ /* 0x000fe200078e0204 */
[----:B------:R-:W-:-:S04]  /*2300*/  LOP3.LUT R4, R13, R20, RZ, 0x3c, !PT ;  /* 0x000000140d047212 */ /* 0x000fc800078e3cff */
[----:B------:R-:W-:Y:S02]  /*2310*/  ISETP.GT.U32.AND P2, PT, R6, R5, PT ;  /* 0x000000050600720c */ /* 0x000fe40003f44070 */
[----:B------:R-:W-:-:S11]  /*2320*/  ISETP.GE.AND P3, PT, R4, RZ, PT ;  /* 0x000000ff0400720c */ /* 0x000fd60003f66270 */
[----:B------:R-:W-:Y:S02]  /*2330*/  @!P2 IMAD.IADD R5, R5, 0x1, -R6 ;  /* 0x000000010505a824 */ /* 0x000fe400078e0a06 */
[----:B------:R-:W-:-:S03]  /*2340*/  @!P2 VIADD R7, R7, 0x1 ;  /* 0x000000010707a836 */ /* 0x000fc60000000000 */
[----:B------:R-:W-:Y:S01]  /*2350*/  ISETP.GE.U32.AND P1, PT, R5, R6, PT ;  /* 0x000000060500720c */ /* 0x000fe20003f26070 */
[----:B------:R-:W-:-:S06]  /*2360*/  IMAD R5, R25, 0x4, R18 ;  /* 0x0000000419057824 */ /* 0x000fcc00078e0212 */
[----:B------:R-:W0:Y:S06]  /*2370*/  LDS R5, [R5] ;  /* 0x0000000005057984 */ /* 0x000e2c0000000800 */
[----:B------:R-:W-:-:S05]  /*2380*/  @P1 IADD3 R7, PT, PT, R7, 0x1, RZ ;  /* 0x0000000107071810 */ /* 0x000fca0007ffe0ff */
[----:B------:R-:W-:-:S05]  /*2390*/  @!P3 IMAD.MOV R7, RZ, RZ, -R7 ;  /* 0x000000ffff07b224 */ /* 0x000fca00078e0a07 */
[----:B------:R-:W-:-:S05]  /*23a0*/  SEL R7, R23, R7, !P0 ;  /* 0x0000000717077207 */ /* 0x000fca0004000000 */
[----:B------:R-:W-:Y:S02]  /*23b0*/  IMAD.MOV R4, RZ, RZ, -R7 ;  /* 0x000000ffff047224 */ /* 0x000fe400078e0a07 */
[----:B------:R-:W-:Y:S02]  /*23c0*/  IMAD R7, R21, R7, R24 ;  /* 0x0000000715077224 */ /* 0x000fe400078e0218 */
[----:B------:R-:W-:-:S05]  /*23d0*/  IMAD R4, R20, R4, R13 ;  /* 0x0000000414047224 */ /* 0x000fca00078e020d */
[----:B------:R-:W-:-:S05]  /*23e0*/  IADD3 R7, PT, PT, R7, R4, RZ ;  /* 0x0000000407077210 */ /* 0x000fca0007ffe0ff */
[----:B------:R-:W-:-:S05]  /*23f0*/  IMAD.WIDE R2, R7, 0x4, R2 ;  /* 0x0000000407027825 */ /* 0x000fca00078e0202 */
[----:B0-----:R2:W-:Y:S02]  /*2400*/  STG.E desc[UR8][R2.64], R5 ;  /* 0x0000000502007986 */ /* 0x0015e4000c101908 */
.L_x_4760:
[----:B------:R-:W-:Y:S05]  /*2410*/  BSYNC.RECONVERGENT B1 ;  /* 0x0000000000017941 */ /* 0x000fea0003800200 */
.L_x_4759:
[----:B------:R-:W-:-:S13]  /*2420*/  ISETP.GE.U32.AND P0, PT, R17, 0x3, PT ;  /* 0x000000031100780c */ /* 0x000fda0003f06070 */
[----:B------:R-:W-:Y:S05]  /*2430*/  @!P0 BRA `(.L_x_4758) ;  /* 0x0000000400e08947 */ /* 0x000fea0003800000 */
[-C--:B01----:R-:W-:Y:S02]  /*2440*/  IABS R25, R20.reuse ;  /* 0x0000001400197213 */ /* 0x083fe40000000000 */
[----:B------:R-:W-:Y:S02]  /*2450*/  ISETP.NE.AND P0, PT, R20, RZ, PT ;  /* 0x000000ff1400720c */ /* 0x000fe40003f05270 */
[----:B------:R-:W0:Y:S01]  /*2460*/  I2F.RP R4, R25 ;  /* 0x0000001900047306 */ /* 0x000e220000209400 */
        /* <DEDUP_REMOVED lines=8> */
.L_x_4761:
[-C--:B0-----:R-:W-:Y:S01]  /*24f0*/  IABS R6, R20.reuse ;  /* 0x0000001400067213 */ /* 0x081fe20000000000 */
[----:B------:R-:W0:Y:S01]  /*2500*/  S2UR UR7, SR_CgaCtaId ;  /* 0x00000000000779c3 */ /* 0x000e220000008800 */
[----:B------:R-:W-:Y:S01]  /*2510*/  IABS R7, R20 ;  /* 0x0000001400077213 */ /* 0x000fe20000000000 */
[----:B------:R-:W-:Y:S01]  /*2520*/  UMOV UR6, 0x400 ;  /* 0x0000040000067882 */ /* 0x000fe20000000000 */
[----:B------:R-:W1:Y:S01]  /*2530*/  I2F.RP R5, R6 ;  /* 0x0000000600057306 */ /* 0x000e620000209400 */
[----:B------:R-:W-:Y:S01]  /*2540*/  IABS R4, R37 ;  /* 0x0000002500047213 */ /* 0x000fe20000000000 */
[----:B------:R-:W-:Y:S01]  /*2550*/  UIADD3 UR6, UPT, UPT, UR6, 0x180, URZ ;  /* 0x0000018006067890 */ /* 0x000fe2000fffe0ff */
[----:B------:R-:W-:Y:S01]  /*2560*/  IADD3 R31, PT, PT, RZ, -R7, RZ ;  /* 0x80000007ff1f7210 */ /* 0x000fe20007ffe0ff */
[----:B------:R-:W-:Y:S01]  /*2570*/  VIADD R7, R37, UR12 ;  /* 0x0000000c25077c36 */ /* 0x000fe20008000000 */
[----:B------:R-:W-:Y:S01]  /*2580*/  MOV R32, UR12 ;  /* 0x0000000c00207c02 */ /* 0x000fe20008000f00 */
        /* <DEDUP_REMOVED lines=8> */
[----:B------:R-:W-:Y:S01]  /*2610*/  ISETP.NE.AND P3, PT, R20, RZ, PT ;  /* 0x000000ff1400720c */ /* 0x000fe20003f65270 */
[----:B-1----:R-:W-:Y:S01]  /*2620*/  VIADD R2, R5, 0xffffffe ;  /* 0x0ffffffe05027836 */ /* 0x002fe20000000000 */
[----:B------:R-:W-:Y:S02]  /*2630*/  IADD3 R5, PT, PT, R7, UR12, RZ ;  /* 0x0000000c07057c10 */ /* 0x000fe4000fffe0ff */
[----:B------:R-:W-:Y:S01]  /*2640*/  ISETP.GE.U32.AND P2, PT, R4, R25, PT ;  /* 0x000000190400720c */ /* 0x000fe20003f46070 */
[----:B------:R0:W1:Y:S01]  /*2650*/  F2I.FTZ.U32.TRUNC.NTZ R3, R2 ;  /* 0x0000000200037305 */ /* 0x000062000021f000 */
[----:B------:R-:W-:Y:S02]  /*2660*/  IADD3 R29, PT, PT, R5, UR12, RZ ;  /* 0x0000000c051d7c10 */ /* 0x000fe4000fffe0ff */
[----:B------:R-:W-:-:S02]  /*2670*/  IABS R30, R5 ;  /* 0x00000005001e7213 */ /* 0x000fc40000000000 */
[----:B------:R-:W-:Y:S01]  /*2680*/  IABS R4, R29 ;  /* 0x0000001d00047213 */ /* 0x000fe20000000000 */
[----:B0-----:R-:W-:-:S06]  /*2690*/  IMAD.MOV.U32 R2, RZ, RZ, RZ ;  /* 0x000000ffff027224 */ /* 0x001fcc00078e00ff */
[----:B------:R-:W-:Y:S02]  /*26a0*/  @P2 VIADD R22, R22, 0x1 ;  /* 0x0000000116162836 */ /* 0x000fe40000000000 */
[----:B-1----:R-:W-:-:S04]  /*26b0*/  IMAD.MOV R23, RZ, RZ, -R3 ;  /* 0x000000ffff177224 */ /* 0x002fc800078e0a03 */
[----:B------:R-:W-:-:S04]  /*26c0*/  IMAD R23, R23, R6, RZ ;  /* 0x0000000617177224 */ /* 0x000fc800078e02ff */
[----:B------:R-:W-:-:S06]  /*26d0*/  IMAD.HI.U32 R23, R3, R23, R2 ;  /* 0x0000001703177227 */ /* 0x000fcc00078e0002 */
[----:B------:R-:W-:-:S04]  /*26e0*/  IMAD.HI.U32 R2, R23, R28, RZ ;  /* 0x0000001c17027227 */ /* 0x000fc800078e00ff */
[----:B------:R-:W-:Y:S02]  /*26f0*/  IMAD R33, R2, R31, R28 ;  /* 0x0000001f02217224 */ /* 0x000fe400078e021c */
[----:B------:R-:W-:Y:S01]  /*2700*/  IMAD.MOV.U32 R28, RZ, RZ, R4 ;  /* 0x000000ffff1c7224 */ /* 0x000fe200078e0004 */
[----:B------:R-:W-:Y:S01]  /*2710*/  LOP3.LUT R4, R37, R20, RZ, 0x3c, !PT ;  /* 0x0000001425047212 */ /* 0x000fe200078e3cff */
[C---:B------:R-:W-:Y:S01]  /*2720*/  IMAD.HI.U32 R3, R23.reuse, R30, RZ ;  /* 0x0000001e17037227 */ /* 0x040fe200078e00ff */
[----:B------:R-:W-:Y:S02]  /*2730*/  ISETP.GT.U32.AND P6, PT, R6, R33, PT ;  /* 0x000000210600720c */ /* 0x000fe40003fc4070 */
[----:B------:R-:W-:Y:S01]  /*2740*/  ISETP.GE.AND P4, PT, R4, RZ, PT ;  /* 0x000000ff0400720c */ /* 0x000fe20003f86270 */
[----:B------:R-:W-:-:S04]  /*2750*/  IMAD.HI.U32 R4, R23, R28, RZ ;  /* 0x0000001c17047227 */ /* 0x000fc800078e00ff */
[-C--:B------:R-:W-:Y:S01]  /*2760*/  IMAD R35, R3, R31.reuse, R30 ;  /* 0x0000001f03237224 */ /* 0x080fe200078e021e */
[-C--:B------:R-:W-:Y:S01]  /*2770*/  LOP3.LUT R30, R7, R20.reuse, RZ, 0x3c, !PT ;  /* 0x00000014071e7212 */ /* 0x080fe200078e3cff */
[----:B------:R-:W-:Y:S01]  /*2780*/  IMAD.MOV.U32 R23, RZ, RZ, R22 ;  /* 0x000000ffff177224 */ /* 0x000fe200078e0016 */
[----:B------:R-:W-:Y:S01]  /*2790*/  LOP3.LUT R22, RZ, R20, RZ, 0x33, !PT ;  /* 0x00000014ff167212 */ /* 0x000fe200078e33ff */
[----:B------:R-:W-:Y:S01]  /*27a0*/  IMAD R31, R4, R31, R28 ;  /* 0x0000001f041f7224 */ /* 0x000fe200078e021c */
[----:B------:R-:W-:Y:S01]  /*27b0*/  ISETP.GT.U32.AND P1, PT, R6, R35, PT ;  /* 0x000000230600720c */ /* 0x000fe20003f24070 */
[----:B------:R-:W-:Y:S01]  /*27c0*/  @!P6 VIADD R2, R2, 0x1 ;  /* 0x000000010202e836 */ /* 0x000fe20000000000 */
[-C--:B------:R-:W-:Y:S01]  /*27d0*/  @!P6 IADD3 R33, PT, PT, R33, -R6.reuse, RZ ;  /* 0x800000062121e210 */ /* 0x080fe20007ffe0ff */
[----:B------:R-:W-:Y:S01]  /*27e0*/  @!P4 IMAD.MOV R23, RZ, RZ, -R23 ;  /* 0x000000ffff17c224 */ /* 0x000fe200078e0a17 */
[----:B------:R-:W-:Y:S02]  /*27f0*/  ISETP.GT.U32.AND P5, PT, R6, R31, PT ;  /* 0x0000001f0600720c */ /* 0x000fe40003fa4070 */
[----:B------:R-:W-:-:S02]  /*2800*/  ISETP.GE.U32.AND P2, PT, R33, R6, PT ;  /* 0x000000062100720c */ /* 0x000fc40003f46070 */
[----:B------:R-:W-:Y:S02]  /*2810*/  SEL R23, R22, R23, !P3 ;  /* 0x0000001716177207 */ /* 0x000fe40005800000 */
[----:B------:R-:W-:Y:S02]  /*2820*/  ISETP.GE.AND P6, PT, R30, RZ, PT ;  /* 0x000000ff1e00720c */ /* 0x000fe40003fc6270 */
[----:B------:R-:W-:Y:S01]  /*2830*/  IADD3 R28, PT, PT, -R23, RZ, RZ ;  /* 0x000000ff171c7210 */ /* 0x000fe20007ffe1ff */
[----:B------:R-:W-:Y:S01]  /*2840*/  IMAD R23, R21, R23, R24 ;  /* 0x0000001715177224 */ /* 0x000fe200078e0218 */
[----:B------:R-:W-:Y:S01]  /*2850*/  @!P1 IADD3 R35, PT, PT, R35, -R6, RZ ;  /* 0x8000000623239210 */ /* 0x000fe20007ffe0ff */
[----:B------:R-:W-:Y:S01]  /*2860*/  @!P1 VIADD R3, R3, 0x1 ;  /* 0x0000000103039836 */ /* 0x000fe20000000000 */
[----:B------:R-:W-:Y:S01]  /*2870*/  LOP3.LUT R30, R5, R20, RZ, 0x3c, !PT ;  /* 0x00000014051e7212 */ /* 0x000fe200078e3cff */
[----:B------:R-:W-:Y:S01]  /*2880*/  IMAD R28, R20, R28, R37 ;  /* 0x0000001c141c7224 */ /* 0x000fe200078e0225 */
[----:B------:R-:W-:Y:S01]  /*2890*/  ISETP.GE.U32.AND P4, PT, R35, R6, PT ;  /* 0x000000062300720c */ /* 0x000fe20003f86070 */
[----:B------:R-:W-:Y:S01]  /*28a0*/  @!P5 IMAD.IADD R31, R31, 0x1, -R6 ;  /* 0x000000011f1fd824 */ /* 0x000fe200078e0a06 */
[----:B------:R-:W-:Y:S01]  /*28b0*/  @!P5 IADD3 R4, PT, PT, R4, 0x1, RZ ;  /* 0x000000010404d810 */ /* 0x000fe20007ffe0ff */
[----:B------:R-:W-:Y:S01]  /*28c0*/  @P2 VIADD R2, R2, 0x1 ;  /* 0x0000000102022836 */ /* 0x000fe20000000000 */
[----:B------:R-:W-:-:S02]  /*28d0*/  IADD3 R23, PT, PT, R23, R28, RZ ;  /* 0x0000001c17177210 */ /* 0x000fc40007ffe0ff */
[----:B------:R-:W-:Y:S01]  /*28e0*/  ISETP.GE.U32.AND P1, PT, R31, R6, PT ;  /* 0x000000061f00720c */ /* 0x000fe20003f26070 */
[----:B------:R-:W-:Y:S01]  /*28f0*/  IMAD.U32 R31, RZ, RZ, UR12 ;  /* 0x0000000cff1f7e24 */ /* 0x000fe2000f8e00ff */
[----:B------:R-:W-:Y:S02]  /*2900*/  LEA R28, R37, UR6, 0x2 ;  /* 0x00000006251c7c11 */ /* 0x000fe4000f8e10ff */
[----:B------:R-:W-:Y:S02]  /*2910*/  MOV R6, UR12 ;  /* 0x0000000c00067c02 */ /* 0x000fe40008000f00 */
[----:B------:R-:W-:Y:S01]  /*2920*/  ISETP.GE.AND P2, PT, R30, RZ, PT ;  /* 0x000000ff1e00720c */ /* 0x000fe20003f46270 */
[----:B------:R-:W-:Y:S01]  /*2930*/  IMAD R31, R31, 0x4, R28 ;  /* 0x000000041f1f7824 */ /* 0x000fe200078e021c */
[----:B------:R-:W-:Y:S01]  /*2940*/  LOP3.LUT R30, R29, R20, RZ, 0x3c, !PT ;  /* 0x000000141d1e7212 */ /* 0x000fe200078e3cff */
[----:B------:R-:W-:Y:S01]  /*2950*/  @P4 VIADD R3, R3, 0x1 ;  /* 0x0000000103034836 */ /* 0x000fe20000000000 */
[----:B------:R-:W0:Y:S01]  /*2960*/  LDS R28, [R28] ;  /* 0x000000001c1c7984 */ /* 0x000e220000000800 */
[----:B------:R-:W-:Y:S01]  /*2970*/  IMAD R33, R6, 0x4, R31 ;  /* 0x0000000406217824 */ /* 0x000fe200078e021f */
[----:B------:R-:W-:Y:S01]  /*2980*/  @!P6 IADD3 R2, PT, PT, -R2, RZ, RZ ;  /* 0x000000ff0202e210 */ /* 0x000fe20007ffe1ff */
[----:B------:R-:W-:Y:S01]  /*2990*/  @P1 VIADD R4, R4, 0x1 ;  /* 0x0000000104041836 */ /* 0x000fe20000000000 */
[----:B------:R-:W1:Y:S01]  /*29a0*/  LDS R31, [R31] ;  /* 0x000000001f1f7984 */ /* 0x000e620000000800 */
[----:B------:R-:W-:Y:S01]  /*29b0*/  IMAD R35, R32, 0x4, R33 ;  /* 0x0000000420237824 */ /* 0x000fe200078e0221 */
[----:B------:R-:W-:-:S02]  /*29c0*/  SEL R6, R22, R2, !P3 ;  /* 0x0000000216067207 */ /* 0x000fc40005800000 */
[----:B------:R-:W2:Y:S01]  /*29d0*/  LDS R33, [R33] ;  /* 0x0000000021217984 */ /* 0x000ea20000000800 */
[----:B------:R-:W-:Y:S01]  /*29e0*/  @!P2 IMAD.MOV R3, RZ, RZ, -R3 ;  /* 0x000000ffff03a224 */ /* 0x000fe200078e0a03 */
[----:B------:R-:W-:Y:S01]  /*29f0*/  ISETP.GE.AND P2, PT, R30, RZ, PT ;  /* 0x000000ff1e00720c */ /* 0x000fe20003f46270 */
[----:B------:R-:W-:Y:S01]  /*2a00*/  IMAD.MOV R30, RZ, RZ, -R6 ;  /* 0x000000ffff1e7224 */ /* 0x000fe200078e0a06 */
[----:B------:R-:W3:Y:S02]  /*2a10*/  LDS R35, [R35] ;  /* 0x0000000023237984 */ /* 0x000ee40000000800 */
[----:B------:R-:W-:Y:S01]  /*2a20*/  SEL R22, R22, R3, !P3 ;  /* 0x0000000316167207 */ /* 0x000fe20005800000 */
[----:B------:R-:W-:Y:S01]  /*2a30*/  IMAD R30, R20, R30, R7 ;  /* 0x0000001e141e7224 */ /* 0x000fe200078e0207 */
[----:B------:R-:W4:Y:S01]  /*2a40*/  LDC.64 R2, c[0x0][0x3a0] ;  /* 0x0000e800ff027b82 */ /* 0x000f220000000a00 */
[C-C-:B------:R-:W-:Y:S02]  /*2a50*/  IMAD R7, R21.reuse, R6, R24.reuse ;  /* 0x0000000615077224 */ /* 0x140fe400078e0218 */
[----:B------:R-:W-:-:S03]  /*2a60*/  IMAD R37, R21, R22, R24 ;  /* 0x0000001615257224 */ /* 0x000fc600078e0218 */
[----:B------:R-:W-:Y:S01]  /*2a70*/  IADD3 R7, PT, PT, R7, R30, RZ ;  /* 0x0000001e07077210 */ /* 0x000fe20007ffe0ff */
[----:B------:R-:W-:Y:S01]  /*2a80*/  @!P2 IMAD.MOV R4, RZ, RZ, -R4 ;  /* 0x000000ffff04a224 */ /* 0x000fe200078e0a04 */
[----:B------:R-:W-:-:S04]  /*2a90*/  IADD3 R30, PT, PT, -R22, RZ, RZ ;  /* 0x000000ff161e7210 */ /* 0x000fc80007ffe1ff */
[----:B------:R-:W-:Y:S01]  /*2aa0*/  SEL R6, R26, R4, !P0 ;  /* 0x000000041a067207 */ /* 0x000fe20004000000 */
[----:B------:R-:W-:-:S04]  /*2ab0*/  IMAD R4, R20, R30, R5 ;  /* 0x0000001e14047224 */ /* 0x000fc800078e0205 */
[----:B------:R-:W-:Y:S01]  /*2ac0*/  IMAD.MOV R5, RZ, RZ, -R6 ;  /* 0x000000ffff057224 */ /* 0x000fe200078e0a06 */
[----:B------:R-:W-:Y:S01]  /*2ad0*/  IADD3 R37, PT, PT, R37, R4, RZ ;  /* 0x0000000425257210 */ /* 0x000fe20007ffe0ff */
[----:B------:R-:W-:Y:S02]  /*2ae0*/  IMAD R6, R21, R6, R24 ;  /* 0x0000000615067224 */ /* 0x000fe400078e0218 */
[----:B------:R-:W-:Y:S02]  /*2af0*/  IMAD R5, R20, R5, R29 ;  /* 0x0000000514057224 */ /* 0x000fe400078e021d */
[----:B----4-:R-:W-:-:S04]  /*2b00*/  IMAD.WIDE R22, R23, 0x4, R2 ;  /* 0x0000000417167825 */ /* 0x010fc800078e0202 */
[----:B------:R-:W-:Y:S01]  /*2b10*/  IMAD.IADD R30, R6, 0x1, R5 ;  /* 0x00000001061e7824 */ /* 0x000fe200078e0205 */
[----:B0-----:R0:W-:Y:S01]  /*2b20*/  STG.E desc[UR8][R22.64], R28 ;  /* 0x0000001c16007986 */ /* 0x0011e2000c101908 */
[----:B------:R-:W-:-:S04]  /*2b30*/  IMAD.WIDE R4, R7, 0x4, R2 ;  /* 0x0000000407047825 */ /* 0x000fc800078e0202 */
[--C-:B------:R-:W-:Y:S01]  /*2b40*/  IMAD.WIDE R6, R37, 0x4, R2.reuse ;  /* 0x0000000425067825 */ /* 0x100fe200078e0202 */
[----:B-1----:R0:W-:Y:S01]  /*2b50*/  STG.E desc[UR8][R4.64], R31 ;  /* 0x0000001f04007986 */ /* 0x0021e2000c101908 */
[----:B------:R-:W-:Y:S02]  /*2b60*/  IADD3 R37, PT, PT, R29, UR12, RZ ;  /* 0x0000000c1d257c10 */ /* 0x000fe4000fffe0ff */
[----:B------:R-:W-:Y:S01]  /*2b70*/  IMAD.WIDE R2, R30, 0x4, R2 ;  /* 0x000000041e027825 */ /* 0x000fe200078e0202 */
[----:B--2---:R0:W-:Y:S01]  /*2b80*/  STG.E desc[UR8][R6.64], R33 ;  /* 0x0000002106007986 */ /* 0x0041e2000c101908 */
[----:B------:R-:W-:-:S03]  /*2b90*/  ISETP.GE.U32.AND P1, PT, R37, 0x40, PT ;  /* 0x000000402500780c */ /* 0x000fc60003f26070 */
[----:B---3--:R0:W-:Y:S10]  /*2ba0*/  STG.E desc[UR8][R2.64], R35 ;  /* 0x0000002302007986 */ /* 0x0081f4000c101908 */
[----:B------:R-:W-:Y:S05]  /*2bb0*/  @!P1 BRA `(.L_x_4761) ;  /* 0xfffffff8004c9947 */ /* 0x000fea000383ffff */
.L_x_4758:
[----:B------:R-:W-:Y:S05]  /*2bc0*/  BSYNC.RECONVERGENT B0 ;  /* 0x0000000000007941 */ /* 0x000fea0003800200 */
.L_x_4757:
[----:B012---:R-:W-:Y:S01]  /*2bd0*/  IMAD.U32 R2, RZ, RZ, UR13 ;  /* 0x0000000dff027e24 */ /* 0x007fe2000f8e00ff */
[----:B------:R-:W-:-:S04]  /*2be0*/  UIADD3 UR4, UPT, UPT, UR13, UR4, URZ ;  /* 0x000000040d047290 */ /* 0x000fc8000fffe0ff */
[----:B------:R-:W-:-:S04]  /*2bf0*/  SHF.L.U32 R2, R2, 0x4, RZ ;  /* 0x0000000402027819 */ /* 0x000fc800000006ff */
[----:B------:R-:W-:-:S13]  /*2c00*/  ISETP.LE.U32.AND P0, PT, R2, UR4, PT ;  /* 0x0000000402007c0c */ /* 0x000fda000bf03070 */
[----:B------:R-:W-:Y:S05]  /*2c10*/  @!P0 BRA `(.L_x_4762) ;  /* 0xffffffdc00808947 */ /* 0x000fea000383ffff */
[----:B------:R-:W-:Y:S05]  /*2c20*/  EXIT ;  /* 0x000000000000794d */ /* 0x000fea0003800000 */
.L_x_4749:
[----:B------:R-:W-:Y:S01]  /*2c30*/  IMAD.U32 R26, RZ, RZ, UR5 ;  /* 0x00000005ff1a7e24 */ /* 0x000fe2000f8e00ff */
[----:B------:R-:W-:Y:S01]  /*2c40*/  BSSY B0, `(.L_x_4763) ;  /* 0x0000007000007945 */ /* 0x000fe20003800000 */
[----:B------:R-:W-:Y:S02]  /*2c50*/  MOV R28, R22 ;  /* 0x00000016001c7202 */ /* 0x000fe40000000f00 */
[----:B------:R-:W-:Y:S01]  /*2c60*/  IMAD.MOV.U32 R31, RZ, RZ, R26 ;  /* 0x000000ffff1f7224 */ /* 0x000fe200078e001a */
[----:B------:R-:W-:-:S07]  /*2c70*/  MOV R26, 0xffffffff ;  /* 0xffffffff001a7802 */ /* 0x000fce0000000f00 */
[----:B0-23--:R-:W-:Y:S05]  /*2c80*/  WARPSYNC.COLLECTIVE R26, `(.L_x_4764) ;  /* 0x000000001a087348 */ /* 0x00dfea0003c00000 */
[----:B0-----:R0:W1:Y:S02]  /*2c90*/  SHFL.IDX P4, R26, R27, R28, R31 ;  /* 0x0000001c1b1a7389 */ /* 0x001064000008001f */
[----:B0123--:R-:W-:Y:S05]  /*2ca0*/  ENDCOLLECTIVE ;  /* 0x000000000000791b */ /* 0x00ffea0003800000 */
.L_x_4764:
[----:B------:R-:W-:Y:S05]  /*2cb0*/  BSYNC B0 ;  /* 0x0000000000007941 */ /* 0x000fea0003800000 */
.L_x_4763:
[----:B------:R-:W-:Y:S01]  /*2cc0*/  IMAD.MOV.U32 R29, RZ, RZ, R26 ;  /* 0x000000ffff1d7224 */ /* 0x000fe200078e001a */
[----:B------:R-:W-:Y:S06]  /*2cd0*/  BRA `(.L_x_4765) ;  /* 0xffffffec00407947 */ /* 0x000fec000383ffff */
.L_x_4751:
[----:B------:R-:W-:Y:S01]  /*2ce0*/  MOV R26, UR5 ;  /* 0x00000005001a7c02 */ /* 0x000fe20008000f00 */
[----:B------:R-:W-:Y:S01]  /*2cf0*/  BSSY B0, `(.L_x_4766) ;  /* 0x0000007000007945 */ /* 0x000fe20003800000 */
[----:B------:R-:W-:Y:S02]  /*2d00*/  IMAD.MOV.U32 R28, RZ, RZ, R6 ;  /* 0x000000ffff1c7224 */ /* 0x000fe400078e0006 */
[----:B------:R-:W-:Y:S01]  /*2d10*/  MOV R31, R26 ;  /* 0x0000001a001f7202 */ /* 0x000fe20000000f00 */
[----:B------:R-:W-:-:S07]  /*2d20*/  IMAD.MOV.U32 R26, RZ, RZ, -0x1 ;  /* 0xffffffffff1a7424 */ /* 0x000fce00078e00ff */
[----:B0-2---:R-:W-:Y:S05]  /*2d30*/  WARPSYNC.COLLECTIVE R26, `(.L_x_4767) ;  /* 0x000000001a087348 */ /* 0x005fea0003c00000 */
[----:B------:R1:W3:Y:S02]  /*2d40*/  SHFL.IDX P4, R26, R27, R28, R31 ;  /* 0x0000001c1b1a7389 */ /* 0x0002e4000008001f */
[----:B0123--:R-:W-:Y:S05]  /*2d50*/  ENDCOLLECTIVE ;  /* 0x000000000000791b */ /* 0x00ffea0003800000 */
.L_x_4767:
[----:B------:R-:W-:Y:S05]  /*2d60*/  BSYNC B0 ;  /* 0x0000000000007941 */ /* 0x000fea0003800000 */
.L_x_4766:
[----:B------:R-:W-:Y:S05]  /*2d70*/  BRA `(.L_x_4768) ;  /* 0xffffffec00307947 */ /* 0x000fea000383ffff */
.L_x_4753:
[----:B------:R-:W-:Y:S01]  /*2d80*/  MOV R26, UR5 ;  /* 0x00000005001a7c02 */ /* 0x000fe20008000f00 */
[----:B------:R-:W-:Y:S01]  /*2d90*/  BSSY B0, `(.L_x_4769) ;  /* 0x0000007000007945 */ /* 0x000fe20003800000 */
[----:B------:R-:W-:Y:S02]  /*2da0*/  IMAD.MOV.U32 R28, RZ, RZ, R7 ;  /* 0x000000ffff1c7224 */ /* 0x000fe400078e0007 */
[----:B------:R-:W-:Y:S01]  /*2db0*/  MOV R31, R26 ;  /* 0x0000001a001f7202 */ /* 0x000fe20000000f00 */
[----:B------:R-:W-:-:S07]  /*2dc0*/  IMAD.MOV.U32 R26, RZ, RZ, -0x1 ;  /* 0xffffffffff1a7424 */ /* 0x000fce00078e00ff */
[----:B012---:R-:W-:Y:S05]  /*2dd0*/  WARPSYNC.COLLECTIVE R26, `(.L_x_4770) ;  /* 0x000000001a087348 */ /* 0x007fea0003c00000 */
[----:B------:R3:W4:Y:S02]  /*2de0*/  SHFL.IDX P4, R26, R27, R28, R31 ;  /* 0x0000001c1b1a7389 */ /* 0x000724000008001f */
[----:B01234-:R-:W-:Y:S05]  /*2df0*/  ENDCOLLECTIVE ;  /* 0x000000000000791b */ /* 0x01ffea0003800000 */
.L_x_4770:
[----:B------:R-:W-:Y:S05]  /*2e00*/  BSYNC B0 ;  /* 0x0000000000007941 */ /* 0x000fea0003800000 */
.L_x_4769:
[----:B------:R-:W-:Y:S05]  /*2e10*/  BRA `(.L_x_4771) ;  /* 0xffffffec00207947 */ /* 0x000fea000383ffff */
.L_x_4755:
[----:B------:R-:W-:Y:S01]  /*2e20*/  MOV R26, UR5 ;  /* 0x00000005001a7c02 */ /* 0x000fe20008000f00 */
[----:B------:R-:W-:Y:S01]  /*2e30*/  BSSY B0, `(.L_x_4772) ;  /* 0x0000007000007945 */ /* 0x000fe20003800000 */
[----:B------:R-:W-:Y:S02]  /*2e40*/  IMAD.MOV.U32 R28, RZ, RZ, R2 ;  /* 0x000000ffff1c7224 */ /* 0x000fe400078e0002 */
[----:B------:R-:W-:Y:S01]  /*2e50*/  MOV R31, R26 ;  /* 0x0000001a001f7202 */ /* 0x000fe20000000f00 */
[----:B------:R-:W-:-:S07]  /*2e60*/  IMAD.MOV.U32 R26, RZ, RZ, -0x1 ;  /* 0xffffffffff1a7424 */ /* 0x000fce00078e00ff */
[----:B0123--:R-:W-:Y:S05]  /*2e70*/  WARPSYNC.COLLECTIVE R26, `(.L_x_4773) ;  /* 0x000000001a087348 */ /* 0x00ffea0003c00000 */
[----:B------:R4:W0:Y:S02]  /*2e80*/  SHFL.IDX P4, R26, R27, R28, R31 ;  /* 0x0000001c1b1a7389 */ /* 0x000824000008001f */
[----:B01234-:R-:W-:Y:S05]  /*2e90*/  ENDCOLLECTIVE ;  /* 0x000000000000791b */ /* 0x01ffea0003800000 */
.L_x_4773:
[----:B------:R-:W-:Y:S05]  /*2ea0*/  BSYNC B0 ;  /* 0x0000000000007941 */ /* 0x000fea0003800000 */
.L_x_4772:
[----:B------:R-:W-:Y:S01]  /*2eb0*/  MOV R27, R26 ;  /* 0x0000001a001b7202 */ /* 0x000fe20000000f00 */
[----:B------:R-:W-:Y:S06]  /*2ec0*/  BRA `(.L_x_4774) ;  /* 0xffffffec000c7947 */ /* 0x000fec000383ffff */
.L_x_4775:
        /* <DEDUP_REMOVED lines=11> */
.L_x_20491:


//--------------------- .text._Z9cuda_gemmIiLi128ELi16ELi1ELi64ELi2ELi2ELi1EEviiiPT_S1_S1_ii --------------------------
	.section	.text._Z9cuda_gemmIiLi128ELi16ELi1ELi64ELi2ELi2ELi1EEviiiPT_S1_S1_ii,"ax",@progbits
	.align	128
        .global         _Z9cuda_gemmIiLi128ELi16ELi1ELi64ELi2ELi2ELi1EEviiiPT_S1_S1_ii
        .type           _Z9cuda_gemmIiLi128ELi16ELi1ELi64ELi2ELi2ELi1EEviiiPT_S1_S1_ii,@function
        .size           _Z9cuda_gemmIiLi128ELi16ELi1ELi64ELi2ELi2ELi1EEviiiPT_S1_S1_ii,(.L_x_20492 - _Z9cuda_gemmIiLi128ELi16ELi1ELi64ELi2ELi2ELi1EEviiiPT_S1_S1_ii)
        .other          _Z9cuda_gemmIiLi128ELi16ELi1ELi64ELi2ELi2ELi1EEviiiPT_S1_S1_ii,@"STO_CUDA_ENTRY STV_DEFAULT"
_Z9cuda_gemmIiLi128ELi16ELi1ELi64ELi2ELi2ELi1EEviiiPT_S1_S1_ii:
.text._Z9cuda_gemmIiLi128ELi16ELi1ELi64ELi2ELi2ELi1EEviiiPT_S1_S1_ii:
        /* <DEDUP_REMOVED lines=12> */
.L_x_4778:
        /* <DEDUP_REMOVED lines=11> */
.L_x_4777:
[----:B------:R-:W-:Y:S05]  /*0170*/  BSYNC.RECONVERGENT B0 ;  /* 0x0000000000007941 */ /* 0x000fea0003800200 */
.L_x_4776:
        /* <DEDUP_REMOVED lines=9> */
[----:B------:R-:W-:Y:S01]  /*0210*/  ISETP.NE.U32.AND P2, PT, RZ, UR9, PT ;  /* 0x00000009ff007c0c */ /* 0x000fe2000bf45070 */
[----:B------:R-:W-:Y:S01]  /*0220*/  UMOV UR5, 0x400 ;  /* 0x0000040000057882 */ /* 0x000fe20000000000 */
[----:B------:R-:W-:Y:S01]  /*0230*/  LOP3.LUT R18, R0, 0x1, RZ, 0xc, !PT ;  /* 0x0000000100127812 */ /* 0x000fe200078e0cff */
[----:B------:R-:W-:Y:S01]  /*0240*/  UIADD3 UR4, UPT, UPT, UR5, 0x80, URZ ;  /* 0x0000008005047890 */ /* 0x000fe2000fffe0ff */
[C---:B------:R-:W-:Y:S01]  /*0250*/  ISETP.GE.U32.AND P0, PT, R3.reuse, 0x40, PT ;  /* 0x000000400300780c */ /* 0x040fe20003f06070 */
[----:B------:R-:W-:Y:S01]  /*0260*/  USHF.L.U32 UR8, UR9, 0x2, URZ ;  /* 0x0000000209087899 */ /* 0x000fe200080006ff */
[----:B------:R-:W-:Y:S02]  /*0270*/  VIMNMX.U32 R6, PT, PT, R3, 0x40, !PT ;  /* 0x0000004003067848 */ /* 0x000fe40007fe0000 */
[----:B------:R-:W-:Y:S01]  /*0280*/  SEL R9, RZ, 0x1, P0 ;  /* 0x00000001ff097807 */ /* 0x000fe20000000000 */
[----:B0-----:R-:W0:Y:S03]  /*0290*/  MUFU.RCP R7, R7 ;  /* 0x0000000700077308 */ /* 0x001e260000001000 */
[----:B------:R-:W-:Y:S01]  /*02a0*/  IADD3 R6, PT, PT, R6, -R3, -R9 ;  /* 0x8000000306067210 */ /* 0x000fe20007ffe809 */
[----:B-1----:R-:W-:-:S02]  /*02b0*/  ULEA UR4, UR6, UR4, 0x18 ;  /* 0x0000000406047291 */ /* 0x002fc4000f8ec0ff */
[----:B------:R-:W-:Y:S02]  /*02c0*/  ULEA UR12, UR6, UR5, 0x18 ;  /* 0x00000005060c7291 */ /* 0x000fe4000f8ec0ff */
[----:B------:R-:W-:Y:S01]  /*02d0*/  UIADD3 UR5, UPT, UPT, UR5, 0x180, URZ ;  /* 0x0000018005057890 */ /* 0x000fe2000fffe0ff */
[----:B0-----:R-:W-:-:S03]  /*02e0*/  VIADD R4, R7, 0xffffffe ;  /* 0x0ffffffe07047836 */ /* 0x001fc60000000000 */
[----:B------:R-:W-:Y:S01]  /*02f0*/  ULEA UR5, UR6, UR5, 0x18 ;  /* 0x0000000506057291 */ /* 0x000fe2000f8ec0ff */
        /* <DEDUP_REMOVED lines=10> */
[----:B------:R-:W-:Y:S02]  /*03a0*/  IADD3 R19, PT, PT, R12, UR12, RZ ;  /* 0x0000000c0c137c10 */ /* 0x000fe4000fffe0ff */
[----:B------:R-:W-:Y:S01]  /*03b0*/  IADD3 R21, PT, PT, R4, UR4, RZ ;  /* 0x0000000404157c10 */ /* 0x000fe2000fffe0ff */
[----:B------:R-:W-:Y:S01]  /*03c0*/  IMAD R6, R5, UR9, R6 ;  /* 0x0000000905067c24 */ /* 0x000fe2000f8e0206 */
[----:B------:R-:W-:-:S04]  /*03d0*/  LOP3.LUT R5, R0, 0x1f, RZ, 0xc0, !PT ;  /* 0x0000001f00057812 */ /* 0x000fc800078ec0ff */
[----:B------:R-:W-:Y:S01]  /*03e0*/  ISETP.GE.U32.AND P0, PT, R6, UR9, PT ;  /* 0x0000000906007c0c */ /* 0x000fe2000bf06070 */
[----:B------:R-:W-:-:S04]  /*03f0*/  IMAD R7, R5, 0x8, R12 ;  /* 0x0000000805077824 */ /* 0x000fc800078e020c */
[----:B------:R-:W-:-:S08]  /*0400*/  VIADD R8, R7, UR4 ;  /* 0x0000000407087c36 */ /* 0x000fd00008000000 */
[----:B------:R-:W-:Y:S01]  /*0410*/  @P0 VIADD R6, R6, -UR9 ;  /* 0x8000000906060c36 */ /* 0x000fe20008000000 */
[----:B------:R-:W-:-:S04]  /*0420*/  @P0 IADD3 R10, PT, PT, R10, 0x1, RZ ;  /* 0x000000010a0a0810 */ /* 0x000fc80007ffe0ff */
[----:B------:R-:W-:Y:S02]  /*0430*/  ISETP.GE.U32.AND P1, PT, R6, UR9, PT ;  /* 0x0000000906007c0c */ /* 0x000fe4000bf26070 */
[----:B------:R-:W-:-:S05]  /*0440*/  LOP3.LUT R6, R0, 0x1, RZ, 0xc0, !PT ;  /* 0x0000000100067812 */ /* 0x000fca00078ec0ff */
[----:B------:R-:W-:-:S05]  /*0450*/  IMAD.MOV R11, RZ, RZ, -R6 ;  /* 0x000000ffff0b7224 */ /* 0x000fca00078e0a06 */
[----:B------:R-:W-:Y:S02]  /*0460*/  LOP3.LUT R11, R11, 0xfffffff8, RZ, 0xc0, !PT ;  /* 0xfffffff80b0b7812 */ /* 0x000fe400078ec0ff */
[----:B------:R-:W-:Y:S02]  /*0470*/  @P1 IADD3 R10, PT, PT, R10, 0x1, RZ ;  /* 0x000000010a0a1810 */ /* 0x000fe40007ffe0ff */
[----:B------:R-:W-:Y:S01]  /*0480*/  @!P2 LOP3.LUT R10, RZ, UR9, RZ, 0x33, !PT ;  /* 0x00000009ff0aac12 */ /* 0x000fe2000f8e33ff */
[----:B------:R-:W-:Y:S02]  /*0490*/  IMAD.IADD R8, R8, 0x1, R11 ;  /* 0x0000000108087824 */ /* 0x000fe400078e020b */
[----:B------:R-:W-:Y:S01]  /*04a0*/  IMAD.U32 R11, RZ, RZ, UR7 ;  /* 0x00000007ff0b7e24 */ /* 0x000fe2000f8e00ff */
[----:B------:R-:W-:Y:S01]  /*04b0*/  IADD3 R9, PT, PT, R9, R10, RZ ;  /* 0x0000000a09097210 */ /* 0x000fe20007ffe0ff */
[----:B------:R-:W-:-:S04]  /*04c0*/  VIADD R10, R3, UR9 ;  /* 0x00000009030a7c36 */ /* 0x000fc80008000000 */
[----:B------:R-:W-:Y:S02]  /*04d0*/  VIADD R23, R9, 0x1 ;  /* 0x0000000109177836 */ /* 0x000fe40000000000 */
[----:B------:R-:W-:-:S03]  /*04e0*/  VIADD R20, R10, UR9 ;  /* 0x000000090a147c36 */ /* 0x000fc60008000000 */
[----:B------:R-:W-:-:S07]  /*04f0*/  LOP3.LUT R23, R23, 0x3, RZ, 0xc0, !PT ;  /* 0x0000000317177812 */ /* 0x000fce00078ec0ff */
.L_x_4797:
[----:B------:R-:W-:Y:S01]  /*0500*/  ISETP.GT.U32.AND P0, PT, R0, 0x3f, PT ;  /* 0x0000003f0000780c */ /* 0x000fe20003f04070 */
[----:B------:R-:W-:-:S12]  /*0510*/  BSSY.RECONVERGENT B0, `(.L_x_4779) ;  /* 0x000003f000007945 */ /* 0x000fd80003800200 */
[----:B---34-:R-:W-:Y:S05]  /*0520*/  @P0 BRA `(.L_x_4780) ;  /* 0x0000000000f40947 */ /* 0x018fea0003800000 */
        /* <DEDUP_REMOVED lines=9> */
[----:B------:R-:W-:Y:S01]  /*05c0*/  ISETP.NE.AND P2, PT, R23, 0x1, PT ;  /* 0x000000011700780c */ /* 0x000fe20003f45270 */
[----:B------:R-:W-:Y:S02]  /*05d0*/  IMAD.MOV.U32 R28, RZ, RZ, R3 ;  /* 0x000000ffff1c7224 */ /* 0x000fe400078e0003 */
[----:B--2---:R0:W-:Y:S10]  /*05e0*/  STS [R4+UR4], R15 ;  /* 0x0000000f04007988 */ /* 0x0041f40008000804 */
[----:B------:R-:W-:Y:S05]  /*05f0*/  @!P2 BRA `(.L_x_4782) ;  /* 0x000000000030a947 */ /* 0x000fea0003800000 */
[----:B------:R-:W-:Y:S01]  /*0600*/  ISETP.NE.AND P2, PT, R23, 0x2, PT ;  /* 0x000000021700780c */ /* 0x000fe20003f45270 */
[----:B0-----:R-:W-:-:S12]  /*0610*/  VIADD R15, R17, UR9 ;  /* 0x00000009110f7c36 */ /* 0x001fd80008000000 */
[C---:B------:R-:W-:Y:S01]  /*0620*/  @P2 IADD3 R17, PT, PT, R15.reuse, UR9, RZ ;  /* 0x000000090f112c10 */ /* 0x040fe2000fffe0ff */
[----:B------:R-:W-:-:S04]  /*0630*/  IMAD.WIDE.U32 R14, R15, 0x4, R12 ;  /* 0x000000040f0e7825 */ /* 0x000fc800078e000c */
[----:B------:R-:W-:Y:S02]  /*0640*/  @P2 IMAD.WIDE.U32 R12, R17, 0x4, R12 ;  /* 0x00000004110c2825 */ /* 0x000fe400078e000c */
[----:B------:R-:W2:Y:S04]  /*0650*/  LDG.E R14, desc[UR10][R14.64] ;  /* 0x0000000a0e0e7981 */ /* 0x000ea8000c1e1900 */
[----:B------:R-:W3:Y:S01]  /*0660*/  @P2 LDG.E R12, desc[UR10][R12.64] ;  /* 0x0000000a0c0c2981 */ /* 0x000ee2000c1e1900 */
[----:B------:R-:W-:Y:S02]  /*0670*/  VIADD R17, R21, UR8 ;  /* 0x0000000815117c36 */ /* 0x000fe40008000000 */
[----:B------:R-:W-:Y:S01]  /*0680*/  IMAD.MOV.U32 R28, RZ, RZ, R10 ;  /* 0x000000ffff1c7224 */ /* 0x000fe200078e000a */
[----:B------:R-:W-:Y:S01]  /*0690*/  @P2 MOV R28, R20 ;  /* 0x00000014001c2202 */ /* 0x000fe20000000f00 */
[----:B--2---:R1:W-:Y:S04]  /*06a0*/  STS [R21+UR8], R14 ;  /* 0x0000000e15007988 */ /* 0x0043e80008000808 */
[----:B---3--:R1:W-:Y:S02]  /*06b0*/  @P2 STS [R17+UR8], R12 ;  /* 0x0000000c11002988 */ /* 0x0083e40008000808 */
.L_x_4782:
[----:B------:R-:W-:Y:S05]  /*06c0*/  BSYNC.RECONVERGENT B1 ;  /* 0x0000000000017941 */ /* 0x000fea0003800200 */
.L_x_4781:
[----:B------:R-:W-:Y:S05]  /*06d0*/  @!P1 BRA `(.L_x_4780) ;  /* 0x0000000000889947 */ /* 0x000fea0003800000 */
[----:B------:R-:W2:Y:S01]  /*06e0*/  S2UR UR7, SR_CgaCtaId ;  /* 0x00000000000779c3 */ /* 0x000ea20000008800 */
[----:B------:R-:W-:Y:S01]  /*06f0*/  UMOV UR6, 0x400 ;  /* 0x0000040000067882 */ /* 0x000fe20000000000 */
[----:B0-----:R-:W-:Y:S01]  /*0700*/  IMAD R15, R11, 0x40, R28 ;  /* 0x000000400b0f7824 */ /* 0x001fe200078e021c */
[----:B------:R-:W-:-:S03]  /*0710*/  UIADD3 UR6, UPT, UPT, UR6, 0x80, URZ ;  /* 0x0000008006067890 */ /* 0x000fc6000fffe0ff */
[----:B------:R-:W-:Y:S02]  /*0720*/  VIADD R26, R15, UR9 ;  /* 0x000000090f1a7c36 */ /* 0x000fe40008000000 */
[----:B------:R-:W0:Y:S08]  /*0730*/  LDC R24, c[0x0][0x360] ;  /* 0x0000d800ff187b82 */ /* 0x000e300000000800 */
[----:B-1----:R-:W1:Y:S01]  /*0740*/  LDC.64 R12, c[0x0][0x390] ;  /* 0x0000e400ff0c7b82 */ /* 0x002e620000000a00 */
[----:B--2---:R-:W-:-:S06]  /*0750*/  ULEA UR6, UR7, UR6, 0x18 ;  /* 0x0000000607067291 */ /* 0x004fcc000f8ec0ff */
[----:B------:R-:W-:Y:S02]  /*0760*/  LEA R29, R28, UR6, 0x2 ;  /* 0x000000061c1d7c11 */ /* 0x000fe4000f8e10ff */
[C---:B0-----:R-:W-:Y:S01]  /*0770*/  LEA R25, R24.reuse, R15, 0x1 ;  /* 0x0000000f18197211 */ /* 0x041fe200078e08ff */
[----:B------:R-:W-:Y:S02]  /*0780*/  IMAD R27, R24, 0x3, R15 ;  /* 0x00000003181b7824 */ /* 0x000fe400078e020f */
[----:B-1----:R-:W-:-:S07]  /*0790*/  IMAD.WIDE.U32 R14, R15, 0x4, R12 ;  /* 0x000000040f0e7825 */ /* 0x002fce00078e000c */
.L_x_4783:
        /* <DEDUP_REMOVED lines=11> */
[----:B------:R-:W-:Y:S01]  /*0850*/  VIADD R28, R28, UR8 ;  /* 0x000000081c1c7c36 */ /* 0x000fe20008000000 */
[----:B------:R-:W-:Y:S01]  /*0860*/  IADD3 R26, PT, PT, R26, UR8, RZ ;  /* 0x000000081a1a7c10 */ /* 0x000fe2000fffe0ff */
[----:B------:R-:W-:Y:S02]  /*0870*/  VIADD R25, R25, UR8 ;  /* 0x0000000819197c36 */ /* 0x000fe40008000000 */
[----:B------:R-:W-:Y:S01]  /*0880*/  VIADD R27, R27, UR8 ;  /* 0x000000081b1b7c36 */ /* 0x000fe20008000000 */
[----:B------:R-:W-:Y:S01]  /*0890*/  ISETP.GE.U32.AND P1, PT, R28, 0x40, PT ;  /* 0x000000401c00780c */ /* 0x000fe20003f26070 */
[C---:B0-----:R-:W-:Y:S01]  /*08a0*/  IMAD R17, R24.reuse, 0xc, R29 ;  /* 0x0000000c18117824 */ /* 0x041fe200078e021d */
[----:B------:R-:W-:-:S04]  /*08b0*/  LEA R29, R24, R29, 0x4 ;  /* 0x0000001d181d7211 */ /* 0x000fc800078e20ff */
[----:B--2---:R0:W-:Y:S02]  /*08c0*/  STS [R17], R16 ;  /* 0x0000001011007388 */ /* 0x0041e40000000800 */
[----:B0-----:R-:W0:Y:S02]  /*08d0*/  LDC R16, c[0x0][0x360] ;  /* 0x0000d800ff107b82 */ /* 0x001e240000000800 */
[----:B0-----:R-:W-:-:S03]  /*08e0*/  IMAD.WIDE.U32 R14, R16, 0x10, R14 ;  /* 0x00000010100e7825 */ /* 0x001fc600078e000e */
[----:B------:R-:W-:Y:S05]  /*08f0*/  @!P1 BRA `(.L_x_4783) ;  /* 0xfffffffc00a89947 */ /* 0x000fea000383ffff */
.L_x_4780:
[----:B------:R-:W-:Y:S05]  /*0900*/  BSYNC.RECONVERGENT B0 ;  /* 0x0000000000007941 */ /* 0x000fea0003800200 */
.L_x_4779:
[----:B------:R-:W-:Y:S01]  /*0910*/  BAR.SYNC.DEFER_BLOCKING 0x0 ;  /* 0x0000000000007b1d */ /* 0x000fe20000010000 */
[----:B------:R-:W-:-:S05]  /*0920*/  VIADD R16, R22, UR8 ;  /* 0x0000000816107c36 */ /* 0x000fca0008000000 */
[----:B------:R-:W-:Y:S05]  /*0930*/  @P0 BRA `(.L_x_4784) ;  /* 0x0000000000e00947 */ /* 0x000fea0003800000 */
[----:B-1----:R-:W1:Y:S01]  /*0940*/  S2R R14, SR_CgaCtaId ;  /* 0x00000000000e7919 */ /* 0x002e620000008800 */
[----:B------:R-:W-:Y:S01]  /*0950*/  ISETP.NE.AND P2, PT, R23, RZ, PT ;  /* 0x000000ff1700720c */ /* 0x000fe20003f45270 */
[----:B------:R-:W-:Y:S01]  /*0960*/  BSSY.RECONVERGENT B0, `(.L_x_4785) ;  /* 0x000000d000007945 */ /* 0x000fe20003800200 */
[----:B------:R-:W-:Y:S01]  /*0970*/  ISETP.GE.U32.AND P1, PT, R9, 0x3, PT ;  /* 0x000000030900780c */ /* 0x000fe20003f26070 */
[----:B------:R-:W-:-:S10]  /*0980*/  IMAD.MOV.U32 R12, RZ, RZ, R0 ;  /* 0x000000ffff0c7224 */ /* 0x000fd400078e0000 */
[----:B------:R-:W-:Y:S05]  /*0990*/  @!P2 BRA `(.L_x_4786) ;  /* 0x000000000024a947 */ /* 0x000fea0003800000 */
[----:B------:R2:W-:Y:S01]  /*09a0*/  STS [R4+UR5], RZ ;  /* 0x000000ff04007988 */ /* 0x0005e20008000805 */
[----:B------:R-:W-:Y:S02]  /*09b0*/  ISETP.NE.AND P2, PT, R23, 0x1, PT ;  /* 0x000000011700780c */ /* 0x000fe40003f45270 */
[----:B------:R-:W-:-:S11]  /*09c0*/  MOV R12, R3 ;  /* 0x00000003000c7202 */ /* 0x000fd60000000f00 */
[----:B--2---:R-:W-:Y:S05]  /*09d0*/  @!P2 BRA `(.L_x_4786) ;  /* 0x000000000014a947 */ /* 0x004fea0003800000 */
[----:B------:R-:W-:Y:S01]  /*09e0*/  ISETP.NE.AND P2, PT, R23, 0x2, PT ;  /* 0x000000021700780c */ /* 0x000fe20003f45270 */
[----:B------:R2:W-:Y:S01]  /*09f0*/  STS [R22+UR8], RZ ;  /* 0x000000ff16007988 */ /* 0x0005e20008000808 */
[----:B------:R-:W-:-:S11]  /*0a00*/  IMAD.MOV.U32 R12, RZ, RZ, R10 ;  /* 0x000000ffff0c7224 */ /* 0x000fd600078e000a */
[----:B------:R2:W-:Y:S01]  /*0a10*/  @P2 STS [R16+UR8], RZ ;  /* 0x000000ff10002988 */ /* 0x0005e20008000808 */
[----:B------:R-:W-:-:S07]  /*0a20*/  @P2 IMAD.MOV.U32 R12, RZ, RZ, R20 ;  /* 0x000000ffff0c2224 */ /* 0x000fce00078e0014 */
.L_x_4786:
[----:B------:R-:W-:Y:S05]  /*0a30*/  BSYNC.RECONVERGENT B0 ;  /* 0x0000000000007941 */ /* 0x000fea0003800200 */
.L_x_4785:
[----:B------:R-:W-:Y:S04]  /*0a40*/  BSSY.RECONVERGENT B0, `(.L_x_4787) ;  /* 0x0000010000007945 */ /* 0x000fe80003800200 */
[----:B------:R-:W-:Y:S05]  /*0a50*/  @!P1 BRA `(.L_x_4788) ;  /* 0x0000000000389947 */ /* 0x000fea0003800000 */
[----:B------:R-:W3:Y:S01]  /*0a60*/  S2R R24, SR_CgaCtaId ;  /* 0x0000000000187919 */ /* 0x000ee20000008800 */
[----:B------:R-:W-:-:S04]  /*0a70*/  MOV R13, 0x400 ;  /* 0x00000400000d7802 */ /* 0x000fc80000000f00 */
[----:B------:R-:W-:-:S04]  /*0a80*/  IADD3 R13, PT, PT, R13, 0x180, RZ ;  /* 0x000001800d0d7810 */ /* 0x000fc80007ffe0ff */
[----:B---3--:R-:W-:-:S07]  /*0a90*/  LEA R25, R24, R13, 0x18 ;  /* 0x0000000d18197211 */ /* 0x008fce00078ec0ff */
.L_x_4789:
[C---:B---3--:R-:W-:Y:S02]  /*0aa0*/  IMAD R13, R12.reuse, 0x4, R25 ;  /* 0x000000040c0d7824 */ /* 0x048fe400078e0219 */
[----:B------:R-:W-:Y:S02]  /*0ab0*/  VIADD R12, R12, UR8 ;  /* 0x000000080c0c7c36 */ /* 0x000fe40008000000 */
[----:B0-----:R-:W-:Y:S01]  /*0ac0*/  VIADD R15, R13, UR8 ;  /* 0x000000080d0f7c36 */ /* 0x001fe20008000000 */
[----:B------:R3:W-:Y:S02]  /*0ad0*/  STS [R13], RZ ;  /* 0x000000ff0d007388 */ /* 0x0007e40000000800 */
[----:B------:R-:W-:Y:S02]  /*0ae0*/  ISETP.GE.U32.AND P1, PT, R12, 0x40, PT ;  /* 0x000000400c00780c */ /* 0x000fe40003f26070 */
[----:B------:R-:W-:Y:S01]  /*0af0*/  IADD3 R17, PT, PT, R15, UR8, RZ ;  /* 0x000000080f117c10 */ /* 0x000fe2000fffe0ff */
[----:B------:R3:W-:Y:S04]  /*0b00*/  STS [R13+UR8], RZ ;  /* 0x000000ff0d007988 */ /* 0x0007e80008000808 */
[----:B------:R3:W-:Y:S04]  /*0b10*/  STS [R15+UR8], RZ ;  /* 0x000000ff0f007988 */ /* 0x0007e80008000808 */
[----:B------:R3:W-:Y:S02]  /*0b20*/  STS [R17+UR8], RZ ;  /* 0x000000ff11007988 */ /* 0x0007e40008000808 */
[----:B------:R-:W-:Y:S05]  /*0b30*/  @!P1 BRA `(.L_x_4789) ;  /* 0xfffffffc00d89947 */ /* 0x000fea000383ffff */
.L_x_4788:
[----:B------:R-:W-:Y:S05]  /*0b40*/  BSYNC.RECONVERGENT B0 ;  /* 0x0000000000007941 */ /* 0x000fea0003800200 */
.L_x_4787:
[----:B------:R4:W2:Y:S01]  /*0b50*/  LDS R12, [R7+UR4] ;  /* 0x00000004070c7984 */ /* 0x0008a20008000800 */
[----:B0--3--:R-:W-:Y:S02]  /*0b60*/  MOV R15, 0x400 ;  /* 0x00000400000f7802 */ /* 0x009fe40000000f00 */
[----:B------:R-:W-:Y:S01]  /*0b70*/  SHF.R.U32.HI R24, RZ, 0x5, R0 ;  /* 0x00000005ff187819 */ /* 0x000fe20000011600 */
[----:B------:R4:W0:Y:S02]  /*0b80*/  LDS R13, [R8+0x4] ;  /* 0x00000400080d7984 */ /* 0x0008240000000800 */
[----:B------:R-:W-:-:S05]  /*0b90*/  VIADD R15, R15, 0x180 ;  /* 0x000001800f0f7836 */ /* 0x000fca0000000000 */
[----:B-1----:R-:W-:-:S07]  /*0ba0*/  LEA R14, R14, R15, 0x18 ;  /* 0x0000000f0e0e7211 */ /* 0x002fce00078ec0ff */
.L_x_4791:
[----:B---3--:R-:W-:Y:S01]  /*0bb0*/  IMAD R15, R24, 0xc, R19 ;  /* 0x0000000c180f7824 */ /* 0x008fe200078e0213 */
[----:B------:R-:W-:-:S04]  /*0bc0*/  UMOV UR6, 0xffffffff ;  /* 0xffffffff00067882 */ /* 0x000fc80000000000 */
[----:B------:R1:W3:Y:S01]  /*0bd0*/  LDS R17, [R15] ;  /* 0x000000000f117984 */ /* 0x0002e20000000800 */
[----:B------:R-:W-:Y:S05]  /*0be0*/  BRA.DIV UR6, `(.L_x_4790) ;  /* 0x0000000606307947 */ /* 0x000fea000b800000 */
[----:B-1-3--:R-:W2:Y:S04]  /*0bf0*/  SHFL.IDX PT, R15, R17, R6, 0x1e1f ;  /* 0x001e1f06110f7589 */ /* 0x00aea800000e0000 */
[----:B------:R1:W3:Y:S02]  /*0c00*/  SHFL.IDX PT, R25, R17, R18, 0x1e1f ;  /* 0x001e1f1211197589 */ /* 0x0002e400000e0000 */
[----:B-12---:R-:W-:-:S07]  /*0c10*/  IMAD R26, R12, R15, RZ ;  /* 0x0000000f0c1a7224 */ /* 0x006fce00078e02ff */
.L_x_4801:
[----:B------:R-:W-:Y:S01]  /*0c20*/  LEA R15, R24, R5, 0x5 ;  /* 0x00000005180f7211 */ /* 0x000fe200078e28ff */
[----:B------:R-:W1:Y:S01]  /*0c30*/  LDC R17, c[0x0][0x360] ;  /* 0x0000d800ff117b82 */ /* 0x000e620000000800 */
[----:B0--3--:R-:W-:-:S03]  /*0c40*/  IMAD R25, R13, R25, R26 ;  /* 0x000000190d197224 */ /* 0x009fc600078e021a */
[----:B------:R-:W-:-:S05]  /*0c50*/  IMAD.U32 R15, R15, 0x4, R14 ;  /* 0x000000040f0f7824 */ /* 0x000fca00078e000e */
[----:B------:R-:W0:Y:S01]  /*0c60*/  LDS R28, [R15] ;  /* 0x000000000f1c7984 */ /* 0x000e220000000800 */
[----:B-1----:R-:W-:-:S04]  /*0c70*/  LEA.HI R24, R17, R24, RZ, 0x1b ;  /* 0x0000001811187211 */ /* 0x002fc800078fd8ff */
[----:B------:R-:W-:Y:S01]  /*0c80*/  ISETP.GE.U32.AND P1, PT, R24, 0x2, PT ;  /* 0x000000021800780c */ /* 0x000fe20003f26070 */
[----:B0-----:R-:W-:-:S05]  /*0c90*/  IMAD.IADD R28, R25, 0x1, R28 ;  /* 0x00000001191c7824 */ /* 0x001fca00078e021c */
[----:B------:R3:W-:Y:S07]  /*0ca0*/  STS [R15], R28 ;  /* 0x0000001c0f007388 */ /* 0x0007ee0000000800 */
[----:B------:R-:W-:Y:S05]  /*0cb0*/  @!P1 BRA `(.L_x_4791) ;  /* 0xfffffffc00bc9947 */ /* 0x000fea000383ffff */
.L_x_4784:
[----:B------:R-:W-:Y:S05]  /*0cc0*/  WARPSYNC.ALL ;  /* 0x0000000000007948 */ /* 0x000fea0003800000 */
        /* <DEDUP_REMOVED lines=8> */
[----:B0--3--:R-:W0:Y:S01]  /*0d50*/  LDS R15, [R4+UR5] ;  /* 0x00000005040f7984 */ /* 0x009e220008000800 */
[----:B-1----:R-:W1:Y:S01]  /*0d60*/  LDC.64 R12, c[0x0][0x3a0] ;  /* 0x0000e800ff0c7b82 */ /* 0x002e620000000a00 */
[----:B------:R-:W-:Y:S01]  /*0d70*/  IMAD R17, R11, 0x40, R0 ;  /* 0x000000400b117824 */ /* 0x000fe200078e0200 */
[----:B------:R-:W-:Y:S01]  /*0d80*/  ISETP.NE.AND P1, PT, R23, 0x1, PT ;  /* 0x000000011700780c */ /* 0x000fe20003f25270 */
[----:B------:R-:W-:Y:S02]  /*0d90*/  IMAD.MOV.U32 R25, RZ, RZ, R3 ;  /* 0x000000ffff197224 */ /* 0x000fe400078e0003 */
[----:B-1----:R-:W-:-:S05]  /*0da0*/  IMAD.WIDE R12, R17, 0x4, R12 ;  /* 0x00000004110c7825 */ /* 0x002fca00078e020c */
[----:B0-----:R2:W-:Y:S05]  /*0db0*/  STG.E desc[UR10][R12.64], R15 ;  /* 0x0000000f0c007986 */ /* 0x0015ea000c10190a */
[----:B------:R-:W-:Y:S05]  /*0dc0*/  @!P1 BRA `(.L_x_4795) ;  /* 0x00000000002c9947 */ /* 0x000fea0003800000 */
[----:B------:R-:W-:Y:S01]  /*0dd0*/  ISETP.NE.AND P1, PT, R23, 0x2, PT ;  /* 0x000000021700780c */ /* 0x000fe20003f25270 */
[----:B------:R-:W0:Y:S01]  /*0de0*/  LDS R17, [R22+UR8] ;  /* 0x0000000816117984 */ /* 0x000e220008000800 */
[----:B------:R-:W-:Y:S01]  /*0df0*/  IADD3 R14, P2, PT, R12, UR8, RZ ;  /* 0x000000080c0e7c10 */ /* 0x000fe2000ff5e0ff */
[----:B------:R-:W-:-:S03]  /*0e00*/  IMAD.MOV.U32 R25, RZ, RZ, R10 ;  /* 0x000000ffff197224 */ /* 0x000fc600078e000a */
[----:B--2---:R-:W-:-:S07]  /*0e10*/  IADD3.X R15, PT, PT, RZ, R13, RZ, P2, !PT ;  /* 0x0000000dff0f7210 */ /* 0x004fce00017fe4ff */
[----:B------:R-:W1:Y:S01]  /*0e20*/  @P1 LDS R27, [R16+UR8] ;  /* 0x00000008101b1984 */ /* 0x000e620008000800 */
[----:B------:R-:W-:Y:S02]  /*0e30*/  @P1 IADD3 R12, P2, PT, R14, UR8, RZ ;  /* 0x000000080e0c1c10 */ /* 0x000fe4000ff5e0ff */
[----:B------:R-:W-:-:S03]  /*0e40*/  @P1 MOV R25, R20 ;  /* 0x0000001400191202 */ /* 0x000fc60000000f00 */
[----:B------:R-:W-:Y:S01]  /*0e50*/  @P1 IMAD.X R13, RZ, RZ, R15, P2 ;  /* 0x000000ffff0d1224 */ /* 0x000fe200010e060f */
[----:B0-----:R0:W-:Y:S04]  /*0e60*/  STG.E desc[UR10][R14.64], R17 ;  /* 0x000000110e007986 */ /* 0x0011e8000c10190a */
[----:B-1----:R0:W-:Y:S03]  /*0e70*/  @P1 STG.E desc[UR10][R12.64], R27 ;  /* 0x0000001b0c001986 */ /* 0x0021e6000c10190a */
.L_x_4795:
[----:B------:R-:W-:Y:S05]  /*0e80*/  BSYNC.RECONVERGENT B1 ;  /* 0x0000000000017941 */ /* 0x000fea0003800200 */
.L_x_4794:
[----:B------:R-:W-:Y:S05]  /*0e90*/  @!P0 BRA `(.L_x_4793) ;  /* 0x00000000006c8947 */ /* 0x000fea0003800000 */
[----:B0-2---:R-:W0:Y:S01]  /*0ea0*/  S2R R13, SR_CgaCtaId ;  /* 0x00000000000d7919 */ /* 0x005e220000008800 */
[----:B-1----:R-:W-:-:S05]  /*0eb0*/  MOV R12, 0x400 ;  /* 0x00000400000c7802 */ /* 0x002fca0000000f00 */
[----:B------:R-:W-:-:S05]  /*0ec0*/  VIADD R12, R12, 0x180 ;  /* 0x000001800c0c7836 */ /* 0x000fca0000000000 */
[----:B0-----:R-:W-:-:S07]  /*0ed0*/  LEA R24, R13, R12, 0x18 ;  /* 0x0000000c0d187211 */ /* 0x001fce00078ec0ff */
.L_x_4796:
[----:B-1----:R-:W-:Y:S01]  /*0ee0*/  IMAD R14, R25, 0x4, R24 ;  /* 0x00000004190e7824 */ /* 0x002fe200078e0218 */
[----:B------:R-:W0:Y:S01]  /*0ef0*/  LDC.64 R12, c[0x0][0x3a0] ;  /* 0x0000e800ff0c7b82 */ /* 0x000e220000000a00 */
[----:B---3--:R-:W-:Y:S01]  /*0f00*/  IMAD R15, R11, 0x40, R25 ;  /* 0x000000400b0f7824 */ /* 0x008fe200078e0219 */
[----:B------:R-:W-:Y:S02]  /*0f10*/  IADD3 R25, PT, PT, R25, UR8, RZ ;  /* 0x0000000819197c10 */ /* 0x000fe4000fffe0ff */
[----:B------:R-:W1:Y:S01]  /*0f20*/  LDS R28, [R14] ;  /* 0x000000000e1c7984 */ /* 0x000e620000000800 */
[----:B------:R-:W-:-:S03]  /*0f30*/  IADD3 R29, PT, PT, R14, UR8, RZ ;  /* 0x000000080e1d7c10 */ /* 0x000fc6000fffe0ff */
[----:B------:R2:W3:Y:S02]  /*0f40*/  LDS R26, [R14+UR8] ;  /* 0x000000080e1a7984 */ /* 0x0004e40008000800 */
[----:B------:R-:W-:Y:S02]  /*0f50*/  VIADD R27, R29, UR8 ;  /* 0x000000081d1b7c36 */ /* 0x000fe40008000000 */
[----:B------:R-:W5:Y:S04]  /*0f60*/  LDS R29, [R29+UR8] ;  /* 0x000000081d1d7984 */ /* 0x000f680008000800 */
[----:B------:R-:W4:Y:S01]  /*0f70*/  LDS R27, [R27+UR8] ;  /* 0x000000081b1b7984 */ /* 0x000f220008000800 */
[----:B0-----:R-:W-:-:S03]  /*0f80*/  IMAD.WIDE R12, R15, 0x4, R12 ;  /* 0x000000040f0c7825 */ /* 0x001fc600078e020c */
[----:B------:R-:W-:-:S04]  /*0f90*/  IADD3 R16, P0, PT, R12, UR8, RZ ;  /* 0x000000080c107c10 */ /* 0x000fc8000ff1e0ff */
[----:B------:R-:W-:Y:S02]  /*0fa0*/  IADD3.X R17, PT, PT, RZ, R13, RZ, P0, !PT ;  /* 0x0000000dff117210 */ /* 0x000fe400007fe4ff */
[----:B--2---:R-:W-:-:S05]  /*0fb0*/  IADD3 R14, P0, PT, R16, UR8, RZ ;  /* 0x00000008100e7c10 */ /* 0x004fca000ff1e0ff */
[----:B------:R-:W-:Y:S01]  /*0fc0*/  IMAD.X R15, RZ, RZ, R17, P0 ;  /* 0x000000ffff0f7224 */ /* 0x000fe200000e0611 */
[----:B-1----:R0:W-:Y:S04]  /*0fd0*/  STG.E desc[UR10][R12.64], R28 ;  /* 0x0000001c0c007986 */ /* 0x0021e8000c10190a */
[----:B---3--:R1:W-:Y:S04]  /*0fe0*/  STG.E desc[UR10][R16.64], R26 ;  /* 0x0000001a10007986 */ /* 0x0083e8000c10190a */
[----:B-----5:R1:W-:Y:S01]  /*0ff0*/  STG.E desc[UR10][R14.64], R29 ;  /* 0x0000001d0e007986 */ /* 0x0203e2000c10190a */
[----:B0-----:R-:W-:-:S05]  /*1000*/  IADD3 R12, P0, PT, R14, UR8, RZ ;  /* 0x000000080e0c7c10 */ /* 0x001fca000ff1e0ff */
[----:B------:R-:W-:Y:S01]  /*1010*/  IMAD.X R13, RZ, RZ, R15, P0 ;  /* 0x000000ffff0d7224 */ /* 0x000fe200000e060f */
[----:B------:R-:W-:-:S04]  /*1020*/  ISETP.GE.U32.AND P0, PT, R25, 0x40, PT ;  /* 0x000000401900780c */ /* 0x000fc80003f06070 */
[----:B----4-:R1:W-:Y:S09]  /*1030*/  STG.E desc[UR10][R12.64], R27 ;  /* 0x0000001b0c007986 */ /* 0x0103f2000c10190a */
[----:B------:R-:W-:Y:S05]  /*1040*/  @!P0 BRA `(.L_x_4796) ;  /* 0xfffffffc00a48947 */ /* 0x000fea000383ffff */
.L_x_4793:
[----:B------:R-:W-:Y:S05]  /*1050*/  BSYNC.RECONVERGENT B0 ;  /* 0x0000000000007941 */ /* 0x000fea0003800200 */
.L_x_4792:
[C---:B------:R-:W-:Y:S02]  /*1060*/  IMAD.IADD R11, R2.reuse, 0x1, R11 ;  /* 0x00000001020b7824 */ /* 0x040fe400078e020b */
[----:B012---:R-:W-:-:S05]  /*1070*/  IMAD.SHL.U32 R12, R2, 0x10, RZ ;  /* 0x00000010020c7824 */ /* 0x007fca00078e00ff */
[----:B------:R-:W-:-:S13]  /*1080*/  ISETP.GE.U32.AND P0, PT, R11, R12, PT ;  /* 0x0000000c0b00720c */ /* 0x000fda0003f06070 */
[----:B------:R-:W-:Y:S05]  /*1090*/  @!P0 BRA `(.L_x_4797) ;  /* 0xfffffff400188947 */ /* 0x000fea000383ffff */
[----:B------:R-:W-:Y:S05]  /*10a0*/  EXIT ;  /* 0x000000000000794d */ /* 0x000fea0003800000 */
.L_x_4790:
[----:B------:R-:W-:Y:S01]  /*10b0*/  BSSY B0, `(.L_x_4798) ;  /* 0x0000007000007945 */ /* 0x000fe20003800000 */
[----:B------:R-:W-:Y:S01]  /*10c0*/  MOV R28, R6 ;  /* 0x00000006001c7202 */ /* 0x000fe20000000f00 */
[----:B------:R-:W-:Y:S02]  /*10d0*/  IMAD.MOV.U32 R29, RZ, RZ, 0x1e1f ;  /* 0x00001e1fff1d7424 */ /* 0x000fe400078e00ff */
[----:B------:R-:W-:-:S07]  /*10e0*/  IMAD.MOV.U32 R27, RZ, RZ, -0x1 ;  /* 0xffffffffff1b7424 */ /* 0x000fce00078e00ff */
[----:B01234-:R-:W-:Y:S05]  /*10f0*/  WARPSYNC.COLLECTIVE R27, `(.L_x_4799) ;  /* 0x000000001b087348 */ /* 0x01ffea0003c00000 */
[----:B---3--:R3:W0:Y:S02]  /*1100*/  SHFL.IDX P1, R25, R17, R28, R29 ;  /* 0x0000001c11197389 */ /* 0x008624000002001d */
[----:B01234-:R-:W-:Y:S05]  /*1110*/  ENDCOLLECTIVE ;  /* 0x000000000000791b */ /* 0x01ffea0003800000 */
.L_x_4799:
[----:B------:R-:W-:Y:S05]  /*1120*/  BSYNC B0 ;  /* 0x0000000000007941 */ /* 0x000fea0003800000 */
.L_x_4798:
[----:B------:R-:W-:Y:S01]  /*1130*/  IMAD.MOV.U32 R28, RZ, RZ, R18 ;  /* 0x000000ffff1c7224 */ /* 0x000fe200078e0012 */
[----:B------:R-:W-:Y:S01]  /*1140*/  MOV R27, 0xffffffff ;  /* 0xffffffff001b7802 */ /* 0x000fe20000000f00 */
[----:B------:R-:W-:Y:S01]  /*1150*/  IMAD.MOV.U32 R29, RZ, RZ, 0x1e1f ;  /* 0x00001e1fff1d7424 */ /* 0x000fe200078e00ff */
[----:B------:R-:W-:-:S07]  /*1160*/  MOV R15, R25 ;  /* 0x00000019000f7202 */ /* 0x000fce0000000f00 */
[----:B------:R-:W-:Y:S05]  /*1170*/  WARPSYNC.COLLECTIVE R27, `(.L_x_4800) ;  /* 0x000000001b087348 */ /* 0x000fea0003c00000 */
[----:B------:R0:W1:Y:S02]  /*1180*/  SHFL.IDX P1, R25, R17, R28, R29 ;  /* 0x0000001c11197389 */ /* 0x000064000002001d */
[----:B01----:R-:W-:Y:S05]  /*1190*/  ENDCOLLECTIVE ;  /* 0x000000000000791b */ /* 0x003fea0003800000 */
.L_x_4800:
[----:B------:R-:W-:Y:S01]  /*11a0*/  IMAD R26, R12, R15, RZ ;  /* 0x0000000f0c1a7224 */ /* 0x000fe200078e02ff */
[----:B------:R-:W-:Y:S06]  /*11b0*/  BRA `(.L_x_4801) ;  /* 0xfffffff800987947 */ /* 0x000fec000383ffff */
.L_x_4802:
        /* <DEDUP_REMOVED lines=12> */
.L_x_20492:


//--------------------- .text._Z9cuda_gemmIiLi128ELi16ELi1ELi64ELi2ELi2ELi0EEviiiPT_S1_S1_ii --------------------------
	.section	.text._Z9cuda_gemmIiLi128ELi16ELi1ELi64ELi2ELi2ELi0EEviiiPT_S1_S1_ii,"ax",@progbits
	.align	128
        .global         _Z9cuda_gemmIiLi128ELi16ELi1ELi64ELi2ELi2ELi0EEviiiPT_S1_S1_ii
        .type           _Z9cuda_gemmIiLi128ELi16ELi1ELi64ELi2ELi2ELi0EEviiiPT_S1_S1_ii,@function
        .size           _Z9cuda_gemmIiLi128ELi16ELi1ELi64ELi2ELi2ELi0EEviiiPT_S1_S1_ii,(.L_x_20493 - _Z9cuda_gemmIiLi128ELi16ELi1ELi64ELi2ELi2ELi0EEviiiPT_S1_S1_ii)
        .other          _Z9cuda_gemmIiLi128ELi16ELi1ELi64ELi2ELi2ELi0EEviiiPT_S1_S1_ii,@"STO_CUDA_ENTRY STV_DEFAULT"
_Z9cuda_gemmIiLi128ELi16ELi1ELi64ELi2ELi2ELi0EEviiiPT_S1_S1_ii:
.text._Z9cuda_gemmIiLi128ELi16ELi1ELi64ELi2ELi2ELi0EEviiiPT_S1_S1_ii:
        /* <DEDUP_REMOVED lines=12> */
[----:B------:R0:W1:Y:S01]  /*00c0*/  F2I.FTZ.U32.TRUNC.NTZ R3, R2 ;  /* 0x0000000200037305 */ /* 0x000062000021f000 */
[----:B--2---:R-:W-:Y:S05]  /*00d0*/  @P0 BRA `(.L_x_4804) ;  /* 0x0000000000cc0947 */ /* 0x004fea0003800000 */
[----:B------:R-:W2:Y:S01]  /*00e0*/  I2F.U32.RP R9, UR15 ;  /* 0x0000000f00097d06 */ /* 0x000ea20008209000 */
[----:B------:R-:W3:Y:S01]  /*00f0*/  S2R R15, SR_CgaCtaId ;  /* 0x00000000000f7919 */ /* 0x000ee20000008800 */
[----:B------:R-:W4:Y:S01]  /*0100*/  LDC R0, c[0x0][0x360] ;  /* 0x0000d800ff007b82 */ /* 0x000f220000000800 */
[----:B------:R-:W-:Y:S02]  /*0110*/  ISETP.NE.U32.AND P1, PT, RZ, UR14, PT ;  /* 0x0000000eff007c0c */ /* 0x000fe4000bf25070 */
[----:B------:R-:W-:Y:S02]  /*0120*/  ISETP.NE.U32.AND P4, PT, RZ, UR15, PT ;  /* 0x0000000fff007c0c */ /* 0x000fe4000bf85070 */
[----:B------:R-:W-:Y:S01]  /*0130*/  LOP3.LUT R18, RZ, UR15, RZ, 0x33, !PT ;  /* 0x0000000fff127c12 */ /* 0x000fe2000f8e33ff */
[----:B------:R-:W5:Y:S02]  /*0140*/  I2F.U32.RP R8, UR14 ;  /* 0x0000000e00087d06 */ /* 0x000f640008209000 */
[----:B------:R-:W0:Y:S06]  /*0150*/  LDC.64 R4, c[0x0][0x398] ;  /* 0x0000e600ff047b82 */ /* 0x000e2c0000000a00 */
[----:B--2---:R-:W2:Y:S08]  /*0160*/  MUFU.RCP R9, R9 ;  /* 0x0000000900097308 */ /* 0x004eb00000001000 */
[----:B-----5:R-:W5:Y:S01]  /*0170*/  MUFU.RCP R8, R8 ;  /* 0x0000000800087308 */ /* 0x020f620000001000 */
[----:B--2---:R-:W-:-:S07]  /*0180*/  VIADD R12, R9, 0xffffffe ;  /* 0x0ffffffe090c7836 */ /* 0x004fce0000000000 */
[----:B------:R2:W1:Y:S01]  /*0190*/  F2I.FTZ.U32.TRUNC.NTZ R13, R12 ;  /* 0x0000000c000d7305 */ /* 0x000462000021f000 */
[----:B-----5:R-:W-:Y:S02]  /*01a0*/  IADD3 R10, PT, PT, R8, 0xffffffe, RZ ;  /* 0x0ffffffe080a7810 */ /* 0x020fe40007ffe0ff */
[----:B------:R-:W-:-:S05]  /*01b0*/  MOV R8, 0x400 ;  /* 0x0000040000087802 */ /* 0x000fca0000000f00 */
[----:B------:R5:W4:Y:S01]  /*01c0*/  F2I.FTZ.U32.TRUNC.NTZ R11, R10 ;  /* 0x0000000a000b7305 */ /* 0x000b22000021f000 */
[----:B--2---:R-:W-:Y:S01]  /*01d0*/  IMAD.MOV.U32 R12, RZ, RZ, RZ ;  /* 0x000000ffff0c7224 */ /* 0x004fe200078e00ff */
[----:B---3--:R-:W-:Y:S02]  /*01e0*/  LEA R8, R15, R8, 0x18 ;  /* 0x000000080f087211 */ /* 0x008fe400078ec0ff */
[----:B-1----:R-:W-:Y:S01]  /*01f0*/  IADD3 R14, PT, PT, RZ, -R13, RZ ;  /* 0x8000000dff0e7210 */ /* 0x002fe20007ffe0ff */
[----:B-----5:R-:W-:-:S04]  /*0200*/  IMAD.MOV.U32 R10, RZ, RZ, RZ ;  /* 0x000000ffff0a7224 */ /* 0x020fc800078e00ff */
[----:B------:R-:W-:Y:S02]  /*0210*/  IMAD R15, R14, UR15, RZ ;  /* 0x0000000f0e0f7c24 */ /* 0x000fe4000f8e02ff */
[----:B----4-:R-:W-:Y:S02]  /*0220*/  IMAD.MOV R9, RZ, RZ, -R11 ;  /* 0x000000ffff097224 */ /* 0x010fe400078e0a0b */
[----:B------:R-:W-:Y:S01]  /*0230*/  IMAD.HI.U32 R16, R13, R15, R12 ;  /* 0x0000000f0d107227 */ /* 0x000fe200078e000c */
[----:B------:R-:W-:-:S03]  /*0240*/  LOP3.LUT R13, RZ, UR14, RZ, 0x33, !PT ;  /* 0x0000000eff0d7c12 */ /* 0x000fc6000f8e33ff */
[----:B------:R-:W-:-:S04]  /*0250*/  IMAD R9, R9, UR14, RZ ;  /* 0x0000000e09097c24 */ /* 0x000fc8000f8e02ff */
[----:B------:R-:W-:Y:S01]  /*0260*/  IMAD.HI.U32 R14, R11, R9, R10 ;  /* 0x000000090b0e7227 */ /* 0x000fe200078e000a */
[----:B0-----:R-:W-:-:S07]  /*0270*/  MOV R9, R7 ;  /* 0x0000000700097202 */ /* 0x001fce0000000f00 */
.L_x_4805:
[----:B--2---:R-:W-:-:S06]  /*0280*/  IMAD.WIDE.U32 R10, R9, 0x4, R4 ;  /* 0x00000004090a7825 */ /* 0x004fcc00078e0004 */
[----:B------:R0:W2:Y:S01]  /*0290*/  LDG.E R10, desc[UR10][R10.64] ;  /* 0x0000000a0a0a7981 */ /* 0x0000a2000c1e1900 */
[----:B------:R-:W-:-:S04]  /*02a0*/  IMAD.HI.U32 R12, R14, R9, RZ ;  /* 0x000000090e0c7227 */ /* 0x000fc800078e00ff */
[----:B------:R-:W-:-:S04]  /*02b0*/  IMAD.HI.U32 R15, R16, R9, RZ ;  /* 0x00000009100f7227 */ /* 0x000fc800078e00ff */
[----:B------:R-:W-:Y:S02]  /*02c0*/  IMAD.MOV R12, RZ, RZ, -R12 ;  /* 0x000000ffff0c7224 */ /* 0x000fe400078e0a0c */
[----:B------:R-:W-:Y:S02]  /*02d0*/  IMAD.MOV R20, RZ, RZ, -R15 ;  /* 0x000000ffff147224 */ /* 0x000fe400078e0a0f */
[--C-:B------:R-:W-:Y:S02]  /*02e0*/  IMAD R12, R12, UR14, R9.reuse ;  /* 0x0000000e0c0c7c24 */ /* 0x100fe4000f8e0209 */
[----:B------:R-:W-:Y:S01]  /*02f0*/  IMAD R17, R20, UR15, R9 ;  /* 0x0000000f14117c24 */ /* 0x000fe2000f8e0209 */
[----:B------:R-:W-:Y:S02]  /*0300*/  IADD3 R9, PT, PT, R0, R9, RZ ;  /* 0x0000000900097210 */ /* 0x000fe40007ffe0ff */
[----:B------:R-:W-:Y:S02]  /*0310*/  ISETP.GE.U32.AND P0, PT, R12, UR14, PT ;  /* 0x0000000e0c007c0c */ /* 0x000fe4000bf06070 */
[----:B------:R-:W-:-:S11]  /*0320*/  ISETP.GE.U32.AND P2, PT, R17, UR15, PT ;  /* 0x0000000f11007c0c */ /* 0x000fd6000bf46070 */
[----:B------:R-:W-:Y:S02]  /*0330*/  @P0 IADD3 R12, PT, PT, R12, -UR14, RZ ;  /* 0x8000000e0c0c0c10 */ /* 0x000fe4000fffe0ff */
[----:B------:R-:W-:Y:S01]  /*0340*/  @P2 VIADD R17, R17, -UR15 ;  /* 0x8000000f11112c36 */ /* 0x000fe20008000000 */
[----:B------:R-:W-:Y:S02]  /*0350*/  @P2 IADD3 R15, PT, PT, R15, 0x1, RZ ;  /* 0x000000010f0f2810 */ /* 0x000fe40007ffe0ff */
[----:B------:R-:W-:Y:S02]  /*0360*/  ISETP.GE.U32.AND P0, PT, R12, UR14, PT ;  /* 0x0000000e0c007c0c */ /* 0x000fe4000bf06070 */
[----:B------:R-:W-:-:S11]  /*0370*/  ISETP.GE.U32.AND P3, PT, R17, UR15, PT ;  /* 0x0000000f11007c0c */ /* 0x000fd6000bf66070 */
[----:B------:R-:W-:Y:S01]  /*0380*/  @P0 VIADD R12, R12, -UR14 ;  /* 0x8000000e0c0c0c36 */ /* 0x000fe20008000000 */
[----:B------:R-:W-:Y:S01]  /*0390*/  ISETP.GE.U32.AND P0, PT, R9, UR7, PT ;  /* 0x0000000709007c0c */ /* 0x000fe2000bf06070 */
[----:B------:R-:W-:-:S03]  /*03a0*/  @P3 VIADD R15, R15, 0x1 ;  /* 0x000000010f0f3836 */ /* 0x000fc60000000000 */
[----:B0-----:R-:W-:Y:S02]  /*03b0*/  SEL R11, R13, R12, !P1 ;  /* 0x0000000c0d0b7207 */ /* 0x001fe40004800000 */
[----:B------:R-:W-:-:S03]  /*03c0*/  SEL R12, R18, R15, !P4 ;  /* 0x0000000f120c7207 */ /* 0x000fc60006000000 */
[----:B------:R-:W-:-:S04]  /*03d0*/  IMAD R11, R11, 0xc, R8 ;  /* 0x0000000c0b0b7824 */ /* 0x000fc800078e0208 */
[----:B------:R-:W-:-:S05]  /*03e0*/  IMAD R11, R12, 0x4, R11 ;  /* 0x000000040c0b7824 */ /* 0x000fca00078e020b */
[----:B--2---:R2:W-:Y:S01]  /*03f0*/  STS [R11], R10 ;  /* 0x0000000a0b007388 */ /* 0x0045e20000000800 */
[----:B------:R-:W-:Y:S05]  /*0400*/  @!P0 BRA `(.L_x_4805) ;  /* 0xfffffffc009c8947 */ /* 0x000fea000383ffff */
.L_x_4804:
[----:B------:R-:W-:Y:S05]  /*0410*/  BSYNC.RECONVERGENT B0 ;  /* 0x0000000000007941 */ /* 0x000fea0003800200 */
.L_x_4803:
[----:B0-----:R-:W-:Y:S01]  /*0420*/  IMAD.MOV.U32 R2, RZ, RZ, RZ ;  /* 0x000000ffff027224 */ /* 0x001fe200078e00ff */
[----:B-1----:R-:W-:Y:S01]  /*0430*/  R2UR UR5, R3 ;  /* 0x00000000030572ca */ /* 0x002fe200000e0000 */
[----:B------:R-:W-:Y:S01]  /*0440*/  IMAD.MOV R5, RZ, RZ, -R3 ;  /* 0x000000ffff057224 */ /* 0x000fe200078e0a03 */
[----:B------:R-:W0:Y:S02]  /*0450*/  S2UR UR6, SR_CTAID.Y ;  /* 0x00000000000679c3 */ /* 0x000e240000002600 */
[----:B------:R-:W-:Y:S01]  /*0460*/  R2UR UR4, R2 ;  /* 0x00000000020472ca */ /* 0x000fe200000e0000 */
[----:B------:R-:W-:-:S05]  /*0470*/  IMAD R2, R5, R6, RZ ;  /* 0x0000000605027224 */ /* 0x000fca00078e02ff */
[----:B------:R-:W1:Y:S01]  /*0480*/  LDC R0, c[0x0][0x360] ;  /* 0x0000d800ff007b82 */ /* 0x000e620000000800 */
[----:B------:R-:W3:Y:S06]  /*0490*/  LDCU UR13, c[0x0][0x374] ;  /* 0x00006e80ff0d77ac */ /* 0x000eec0008000800 */
[----:B------:R-:W-:-:S05]  /*04a0*/  IMAD.HI.U32 R2, R3, R2, UR4 ;  /* 0x0000000403027e27 */ /* 0x000fca000f8e0002 */
[----:B------:R-:W-:Y:S01]  /*04b0*/  R2UR UR4, R2 ;  /* 0x00000000020472ca */ /* 0x000fe200000e0000 */
[----:B---3--:R-:W-:-:S04]  /*04c0*/  USHF.L.U32 UR8, UR13, 0x4, URZ ;  /* 0x000000040d087899 */ /* 0x008fc800080006ff */
[----:B0-----:R-:W-:-:S08]  /*04d0*/  UISETP.GE.U32.AND UP1, UPT, UR6, UR8, UPT ;  /* 0x000000080600728c */ /* 0x001fd0000bf26070 */
[----:B------:R-:W-:Y:S02]  /*04e0*/  UIMAD.WIDE.U32 UR4, UR4, 0x40, URZ ;  /* 0x00000040040478a5 */ /* 0x000fe4000f8e00ff */
[----:B------:R-:W-:-:S04]  /*04f0*/  ULOP3.LUT UR4, UR15, 0x40, URZ, 0x3c, !UPT ;  /* 0x000000400f047892 */ /* 0x000fc8000f8e3cff */
[----:B------:R-:W-:-:S05]  /*0500*/  IADD3 R3, PT, PT, RZ, -UR5, RZ ;  /* 0x80000005ff037c10 */ /* 0x000fca000fffe0ff */
[----:B------:R-:W-:-:S05]  /*0510*/  IMAD R3, R6, R3, 0x40 ;  /* 0x0000004006037424 */ /* 0x000fca00078e0203 */
[----:B------:R-:W-:-:S13]  /*0520*/  ISETP.GT.U32.AND P0, PT, R6, R3, PT ;  /* 0x000000030600720c */ /* 0x000fda0003f04070 */
[----:B------:R-:W-:Y:S01]  /*0530*/  VOTEU.ANY UP0, P0 ;  /* 0x0000000000ff7886 */ /* 0x000fe20000000100 */
[----:B------:R-:W-:-:S04]  /*0540*/  PLOP3.LUT P0, PT, PT, PT, UP0, 0x80, 0x8 ;  /* 0x000000000008781c */ /* 0x000fc80003f0f008 */
[----:B------:R-:W-:Y:S02]  /*0550*/  @!UP0 UIADD3 UR5, UPT, UPT, UR5, 0x1, URZ ;  /* 0x0000000105058890 */ /* 0x000fe4000fffe0ff */
[----:B------:R-:W-:-:S07]  /*0560*/  UISETP.GE.AND UP0, UPT, UR4, URZ, UPT ;  /* 0x000000ff0400728c */ /* 0x000fce000bf06270 */
[----:B------:R-:W-:-:S05]  /*0570*/  @!P0 IMAD.IADD R3, R3, 0x1, -R6 ;  /* 0x0000000103038824 */ /* 0x000fca00078e0a06 */
[----:B------:R-:W-:-:S13]  /*0580*/  ISETP.GE.U32.AND P0, PT, R3, R6, PT ;  /* 0x000000060300720c */ /* 0x000fda0003f06070 */
[----:B------:R-:W-:Y:S01]  /*0590*/  VOTEU.ANY UP2, P0 ;  /* 0x0000000000ff7886 */ /* 0x000fe20000040100 */
[----:B------:R-:W-:-:S04]  /*05a0*/  PLOP3.LUT P0, PT, PT, PT, UP1, 0x80, 0x8 ;  /* 0x000000000008781c */ /* 0x000fc80003f0f018 */
[----:B------:R-:W-:Y:S02]  /*05b0*/  @UP2 UIADD3 UR5, UPT, UPT, UR5, 0x1, URZ ;  /* 0x0000000105052890 */ /* 0x000fe4000fffe0ff */
[----:B------:R-:W-:-:S05]  /*05c0*/  UISETP.NE.AND UP2, UPT, UR15, URZ, UPT ;  /* 0x000000ff0f00728c */ /* 0x000fca000bf45270 */
[----:B------:R-:W-:Y:S02]  /*05d0*/  UMOV UR8, UR5 ;  /* 0x0000000500087c82 */ /* 0x000fe40008000000 */
[----:B------:R-:W-:-:S04]  /*05e0*/  @!UP0 UIADD3 UR8, UPT, UPT, -UR8, URZ, URZ ;  /* 0x000000ff08088290 */ /* 0x000fc8000fffe1ff */
[----:B------:R-:W-:Y:S01]  /*05f0*/  @!UP2 ULOP3.LUT UR8, URZ, UR15, URZ, 0x33, !UPT ;  /* 0x0000000fff08a292 */ /* 0x000fe2000f8e33ff */
[----:B-1----:R-:W-:Y:S11]  /*0600*/  @P0 EXIT ;  /* 0x000000000000094d */ /* 0x002ff60003800000 */
[----:B------:R-:W0:Y:S01]  /*0610*/  I2F.U32.RP R6, R0 ;  /* 0x0000000000067306 */ /* 0x000e220000209000 */
[----:B------:R-:W-:Y:S01]  /*0620*/  IADD3 R3, PT, PT, R7, R0, RZ ;  /* 0x0000000007037210 */ /* 0x000fe20007ffe0ff */
[----:B--2---:R-:W-:Y:S01]  /*0630*/  IMAD R11, RZ, RZ, -UR8 ;  /* 0x80000008ff0b7e24 */ /* 0x004fe2000f8e02ff */
[----:B------:R-:W1:Y:S01]  /*0640*/  S2UR UR9, SR_CgaCtaId ;  /* 0x00000000000979c3 */ /* 0x000e620000008800 */
[----:B------:R-:W-:Y:S01]  /*0650*/  ISETP.NE.U32.AND P1, PT, R0, RZ, PT ;  /* 0x000000ff0000720c */ /* 0x000fe20003f25070 */
[----:B------:R-:W-:Y:S01]  /*0660*/  UMOV UR4, 0x400 ;  /* 0x0000040000047882 */ /* 0x000fe20000000000 */
[----:B------:R-:W-:Y:S01]  /*0670*/  ISETP.GE.U32.AND P0, PT, R3, 0x40, PT ;  /* 0x000000400300780c */ /* 0x000fe20003f06070 */
[----:B------:R-:W-:Y:S01]  /*0680*/  UIADD3 UR4, UPT, UPT, UR4, 0x180, URZ ;  /* 0x0000018004047890 */ /* 0x000fe2000fffe0ff */
[----:B------:R-:W2:Y:S01]  /*0690*/  I2F.U32.RP R2, UR8 ;  /* 0x0000000800027d06 */ /* 0x000ea20008209000 */
[----:B------:R-:W-:Y:S02]  /*06a0*/  UIADD3 UR5, UPT, UPT, -UR15, URZ, URZ ;  /* 0x000000ff0f057290 */ /* 0x000fe4000fffe1ff */
[----:B------:R-:W3:Y:S02]  /*06b0*/  S2UR UR7, SR_CTAID.X ;  /* 0x00000000000779c3 */ /* 0x000ee40000002500 */
[----:B------:R-:W-:-:S03]  /*06c0*/  ULEA UR5, UR5, 0x201f, 0x8 ;  /* 0x0000201f05057891 */ /* 0x000fc6000f8e40ff */
[----:B0-----:R-:W0:Y:S08]  /*06d0*/  MUFU.RCP R6, R6 ;  /* 0x0000000600067308 */ /* 0x001e300000001000 */
[----:B--2---:R-:W2:Y:S01]  /*06e0*/  MUFU.RCP R2, R2 ;  /* 0x0000000200027308 */ /* 0x004ea20000001000 */
[----:B-1----:R-:W-:Y:S01]  /*06f0*/  ULEA UR4, UR9, UR4, 0x18 ;  /* 0x0000000409047291 */ /* 0x002fe2000f8ec0ff */
[----:B0-----:R-:W-:Y:S01]  /*0700*/  VIADD R4, R6, 0xffffffe ;  /* 0x0ffffffe06047836 */ /* 0x001fe20000000000 */
[----:B------:R-:W-:Y:S01]  /*0710*/  SEL R6, RZ, 0x1, P0 ;  /* 0x00000001ff067807 */ /* 0x000fe20000000000 */
[----:B---3--:R-:W-:-:S04]  /*0720*/  USHF.L.U32 UR12, UR7, 0x6, URZ ;  /* 0x00000006070c7899 */ /* 0x008fc800080006ff */
[----:B------:R0:W1:Y:S01]  /*0730*/  F2I.FTZ.U32.TRUNC.NTZ R5, R4 ;  /* 0x0000000400057305 */ /* 0x000062000021f000 */
[----:B------:R-:W-:Y:S01]  /*0740*/  UIMAD UR7, UR8, UR7, URZ ;  /* 0x00000007080772a4 */ /* 0x000fe2000f8e02ff */
[----:B--2---:R-:W-:Y:S02]  /*0750*/  IADD3 R8, PT, PT, R2, 0xffffffe, RZ ;  /* 0x0ffffffe02087810 */ /* 0x004fe40007ffe0ff */
[----:B------:R-:W-:-:S04]  /*0760*/  VIMNMX.U32 R2, PT, PT, R3, 0x40, !PT ;  /* 0x0000004003027848 */ /* 0x000fc80007fe0000 */
[----:B------:R2:W3:Y:S01]  /*0770*/  F2I.FTZ.U32.TRUNC.NTZ R9, R8 ;  /* 0x0000000800097305 */ /* 0x0004e2000021f000 */
[----:B0-----:R-:W-:Y:S02]  /*0780*/  IMAD.MOV.U32 R4, RZ, RZ, RZ ;  /* 0x000000ffff047224 */ /* 0x001fe400078e00ff */
[--C-:B-1----:R-:W-:Y:S02]  /*0790*/  IMAD.MOV R13, RZ, RZ, -R5.reuse ;  /* 0x000000ffff0d7224 */ /* 0x102fe400078e0a05 */
[----:B--2---:R-:W-:Y:S02]  /*07a0*/  IMAD.MOV.U32 R8, RZ, RZ, RZ ;  /* 0x000000ffff087224 */ /* 0x004fe400078e00ff */
[----:B------:R-:W-:Y:S02]  /*07b0*/  IMAD R13, R13, R0, RZ ;  /* 0x000000000d0d7224 */ /* 0x000fe400078e02ff */
[----:B---3--:R-:W-:Y:S02]  /*07c0*/  IMAD R11, R11, R9, RZ ;  /* 0x000000090b0b7224 */ /* 0x008fe400078e02ff */
[----:B------:R-:W-:Y:S01]  /*07d0*/  IMAD.HI.U32 R4, R5, R13, R4 ;  /* 0x0000000d05047227 */ /* 0x000fe200078e0004 */
[----:B------:R-:W-:-:S03]  /*07e0*/  IADD3 R5, PT, PT, R2, -R3, -R6 ;  /* 0x8000000302057210 */ /* 0x000fc60007ffe806 */
[----:B------:R-:W-:-:S04]  /*07f0*/  IMAD.HI.U32 R8, R9, R11, R8 ;  /* 0x0000000b09087227 */ /* 0x000fc800078e0008 */
[----:B------:R-:W-:-:S04]  /*0800*/  IMAD.HI.U32 R9, R4, R5, RZ ;  /* 0x0000000504097227 */ /* 0x000fc800078e00ff */
[----:B------:R-:W-:Y:S01]  /*0810*/  IMAD.HI.U32 R2, R8, R7, RZ ;  /* 0x0000000708027227 */ /* 0x000fe200078e00ff */
[----:B------:R-:W-:-:S03]  /*0820*/  IADD3 R10, PT, PT, -R9, RZ, RZ ;  /* 0x000000ff090a7210 */ /* 0x000fc60007ffe1ff */
[----:B------:R-:W-:-:S04]  /*0830*/  IMAD.HI.U32 R8, R8, R0, RZ ;  /* 0x0000000008087227 */ /* 0x000fc800078e00ff */
[----:B------:R-:W-:Y:S02]  /*0840*/  IMAD.MOV R4, RZ, RZ, -R2 ;  /* 0x000000ffff047224 */ /* 0x000fe400078e0a02 */
[----:B------:R-:W-:Y:S02]  /*0850*/  IMAD.MOV R11, RZ, RZ, -R8 ;  /* 0x000000ffff0b7224 */ /* 0x000fe400078e0a08 */
[----:B------:R-:W-:Y:S02]  /*0860*/  IMAD R5, R0, R10, R5 ;  /* 0x0000000a00057224 */ /* 0x000fe400078e0205 */
[----:B------:R-:W-:Y:S02]  /*0870*/  IMAD R4, R4, UR8, R7 ;  /* 0x0000000804047c24 */ /* 0x000fe4000f8e0207 */
[----:B------:R-:W-:Y:S01]  /*0880*/  IMAD R10, R11, UR8, R0 ;  /* 0x000000080b0a7c24 */ /* 0x000fe2000f8e0200 */
[----:B------:R-:W-:Y:S02]  /*0890*/  ISETP.GE.U32.AND P5, PT, R5, R0, PT ;  /* 0x000000000500720c */ /* 0x000fe40003fa6070 */
[----:B------:R-:W-:-:S02]  /*08a0*/  ISETP.GE.U32.AND P6, PT, R4, UR8, PT ;  /* 0x0000000804007c0c */ /* 0x000fc4000bfc6070 */
[----:B------:R-:W-:-:S09]  /*08b0*/  ISETP.GE.U32.AND P2, PT, R10, UR8, PT ;  /* 0x000000080a007c0c */ /* 0x000fd2000bf46070 */
[-C--:B------:R-:W-:Y:S01]  /*08c0*/  @P5 IADD3 R5, PT, PT, R5, -R0.reuse, RZ ;  /* 0x8000000005055210 */ /* 0x080fe20007ffe0ff */
[----:B------:R-:W-:Y:S01]  /*08d0*/  @P5 VIADD R9, R9, 0x1 ;  /* 0x0000000109095836 */ /* 0x000fe20000000000 */
[----:B------:R-:W-:Y:S01]  /*08e0*/  @P6 IADD3 R2, PT, PT, R2, 0x1, RZ ;  /* 0x0000000102026810 */ /* 0x000fe20007ffe0ff */
[----:B------:R-:W-:Y:S01]  /*08f0*/  @P6 VIADD R4, R4, -UR8 ;  /* 0x8000000804046c36 */ /* 0x000fe20008000000 */
[----:B------:R-:W-:Y:S01]  /*0900*/  ISETP.GE.U32.AND P4, PT, R5, R0, PT ;  /* 0x000000000500720c */ /* 0x000fe20003f86070 */
[----:B------:R-:W-:Y:S01]  /*0910*/  @P2 VIADD R10, R10, -UR8 ;  /* 0x800000080a0a2c36 */ /* 0x000fe20008000000 */
[----:B------:R-:W-:Y:S01]  /*0920*/  ISETP.NE.U32.AND P6, PT, RZ, UR8, PT ;  /* 0x00000008ff007c0c */ /* 0x000fe2000bfc5070 */
[----:B------:R-:W-:Y:S01]  /*0930*/  @P2 VIADD R8, R8, 0x1 ;  /* 0x0000000108082836 */ /* 0x000fe20000000000 */
[----:B------:R-:W-:Y:S02]  /*0940*/  ISETP.GE.U32.AND P3, PT, R4, UR8, PT ;  /* 0x0000000804007c0c */ /* 0x000fe4000bf66070 */
[----:B------:R-:W-:-:S02]  /*0950*/  ISETP.GE.U32.AND P0, PT, R10, UR8, PT ;  /* 0x000000080a007c0c */ /* 0x000fc4000bf06070 */
[----:B------:R-:W-:-:S05]  /*0960*/  LOP3.LUT R5, RZ, UR8, RZ, 0x33, !PT ;  /* 0x00000008ff057c12 */ /* 0x000fca000f8e33ff */
[----:B------:R-:W-:Y:S01]  /*0970*/  @P4 VIADD R9, R9, 0x1 ;  /* 0x0000000109094836 */ /* 0x000fe20000000000 */
[----:B------:R-:W-:-:S03]  /*0980*/  @!P1 LOP3.LUT R9, RZ, R0, RZ, 0x33, !PT ;  /* 0x00000000ff099212 */ /* 0x000fc600078e33ff */
[----:B------:R-:W-:Y:S02]  /*0990*/  @P3 IADD3 R2, PT, PT, R2, 0x1, RZ ;  /* 0x0000000102023810 */ /* 0x000fe40007ffe0ff */
[----:B------:R-:W-:Y:S01]  /*09a0*/  @P0 VIADD R8, R8, 0x1 ;  /* 0x0000000108080836 */ /* 0x000fe20000000000 */
[----:B------:R-:W-:Y:S02]  /*09b0*/  IADD3 R4, PT, PT, R6, R9, RZ ;  /* 0x0000000906047210 */ /* 0x000fe40007ffe0ff */
[C---:B------:R-:W-:Y:S02]  /*09c0*/  SEL R2, R5.reuse, R2, !P6 ;  /* 0x0000000205027207 */ /* 0x040fe40007000000 */
[----:B------:R-:W-:Y:S01]  /*09d0*/  SEL R5, R5, R8, !P6 ;  /* 0x0000000805057207 */ /* 0x000fe20007000000 */
[----:B------:R-:W-:Y:S01]  /*09e0*/  VIADD R8, R4, 0x1 ;  /* 0x0000000104087836 */ /* 0x000fe20000000000 */
[----:B------:R-:W-:Y:S01]  /*09f0*/  LEA R9, R7, UR4, 0x2 ;  /* 0x0000000407097c11 */ /* 0x000fe2000f8e10ff */
[----:B------:R-:W-:Y:S01]  /*0a00*/  IMAD.MOV R6, RZ, RZ, -R2 ;  /* 0x000000ffff067224 */ /* 0x000fe200078e0a02 */
[----:B------:R-:W-:-:S02]  /*0a10*/  UMOV UR4, UR6 ;  /* 0x0000000600047c82 */ /* 0x000fc40008000000 */
[----:B------:R-:W-:Y:S01]  /*0a20*/  LOP3.LUT R8, R8, 0x3, RZ, 0xc0, !PT ;  /* 0x0000000308087812 */ /* 0x000fe200078ec0ff */
[----:B------:R-:W-:Y:S01]  /*0a30*/  IMAD R6, R6, UR8, R7 ;  /* 0x0000000806067c24 */ /* 0x000fe2000f8e0207 */
[----:B------:R-:W-:Y:S01]  /*0a40*/  IADD3 R7, PT, PT, R3, R0, RZ ;  /* 0x0000000003077210 */ /* 0x000fe20007ffe0ff */
[----:B------:R-:W-:-:S07]  /*0a50*/  IMAD R9, R0, 0x4, R9 ;  /* 0x0000000400097824 */ /* 0x000fce00078e0209 */
.L_x_4828:
[----:B0-----:R-:W0:Y:S01]  /*0a60*/  S2R R22, SR_TID.X ;  /* 0x0000000000167919 */ /* 0x001e220000002100 */
[----:B------:R-:W-:Y:S01]  /*0a70*/  BSSY.RECONVERGENT B0, `(.L_x_4806) ;  /* 0x000004d000007945 */ /* 0x000fe20003800200 */
[----:B0-----:R-:W-:-:S13]  /*0a80*/  ISETP.GT.U32.AND P0, PT, R22, 0x3f, PT ;  /* 0x0000003f1600780c */ /* 0x001fda0003f04070 */
[----:B-1234-:R-:W-:Y:S05]  /*0a90*/  @P0 BRA `(.L_x_4807) ;  /* 0x0000000400280947 */ /* 0x01efea0003800000 */
        /* <DEDUP_REMOVED lines=22> */
[C---:B------:R-:W-:Y:S01]  /*0c00*/  @P1 IADD3 R17, PT, PT, R15.reuse, R0, RZ ;  /* 0x000000000f111210 */ /* 0x040fe20007ffe0ff */
[----:B0-----:R-:W-:-:S04]  /*0c10*/  IMAD.WIDE.U32 R14, R15, 0x4, R12 ;  /* 0x000000040f0e7825 */ /* 0x001fc800078e000c */
[----:B------:R-:W-:Y:S02]  /*0c20*/  @P1 IMAD.WIDE.U32 R12, R17, 0x4, R12 ;  /* 0x00000004110c1825 */ /* 0x000fe400078e000c */
[----:B------:R-:W2:Y:S04]  /*0c30*/  LDG.E R14, desc[UR10][R14.64] ;  /* 0x0000000a0e0e7981 */ /* 0x000ea8000c1e1900 */
[----:B------:R-:W3:Y:S01]  /*0c40*/  @P1 LDG.E R12, desc[UR10][R12.64] ;  /* 0x0000000a0c0c1981 */ /* 0x000ee2000c1e1900 */
[C---:B------:R-:W-:Y:S01]  /*0c50*/  IMAD R19, R0.reuse, 0x4, R19 ;  /* 0x0000000400137824 */ /* 0x040fe200078e0213 */
[----:B------:R-:W-:Y:S01]  /*0c60*/  IADD3 R16, PT, PT, R7, R0, RZ ;  /* 0x0000000007107210 */ /* 0x000fe20007ffe0ff */
[----:B------:R-:W-:Y:S02]  /*0c70*/  IMAD.MOV.U32 R23, RZ, RZ, R7 ;  /* 0x000000ffff177224 */ /* 0x000fe400078e0007 */
[----:B------:R-:W-:-:S02]  /*0c80*/  @P1 IMAD R17, R0, 0x4, R19 ;  /* 0x0000000400111824 */ /* 0x000fc400078e0213 */
[----:B------:R-:W-:Y:S01]  /*0c90*/  @P1 IMAD.MOV.U32 R23, RZ, RZ, R16 ;  /* 0x000000ffff171224 */ /* 0x000fe200078e0010 */
[----:B--2---:R1:W-:Y:S04]  /*0ca0*/  STS [R19], R14 ;  /* 0x0000000e13007388 */ /* 0x0043e80000000800 */
[----:B---3--:R1:W-:Y:S02]  /*0cb0*/  @P1 STS [R17], R12 ;  /* 0x0000000c11001388 */ /* 0x0083e40000000800 */
.L_x_4809:
[----:B------:R-:W-:Y:S05]  /*0cc0*/  BSYNC.RECONVERGENT B1 ;  /* 0x0000000000017941 */ /* 0x000fea0003800200 */
.L_x_4808:
[----:B------:R-:W-:Y:S05]  /*0cd0*/  @!P2 BRA `(.L_x_4807) ;  /* 0x000000000098a947 */ /* 0x000fea0003800000 */
[----:B------:R-:W2:Y:S01]  /*0ce0*/  S2UR UR9, SR_CgaCtaId ;  /* 0x00000000000979c3 */ /* 0x000ea20000008800 */
[----:B------:R-:W0:Y:S01]  /*0cf0*/  LDCU UR14, c[0x0][0x388] ;  /* 0x00007100ff0e77ac */ /* 0x000e220008000800 */
[----:B------:R-:W-:Y:S02]  /*0d00*/  IADD3 R25, PT, PT, R23, UR12, RZ ;  /* 0x0000000c17197c10 */ /* 0x000fe4000fffe0ff */
[----:B------:R-:W-:Y:S01]  /*0d10*/  LEA R26, R0, UR12, 0x1 ;  /* 0x0000000c001a7c11 */ /* 0x000fe2000f8e08ff */
[----:B------:R-:W-:Y:S02]  /*0d20*/  UMOV UR6, 0x400 ;  /* 0x0000040000067882 */ /* 0x000fe40000000000 */
[----:B------:R-:W-:Y:S01]  /*0d30*/  UIADD3 UR6, UPT, UPT, UR6, 0x80, URZ ;  /* 0x0000008006067890 */ /* 0x000fe2000fffe0ff */
[----:B-1----:R-:W1:Y:S01]  /*0d40*/  LDC.64 R12, c[0x0][0x390] ;  /* 0x0000e400ff0c7b82 */ /* 0x002e620000000a00 */
[----:B------:R-:W-:Y:S02]  /*0d50*/  IMAD.IADD R26, R26, 0x1, R23 ;  /* 0x000000011a1a7824 */ /* 0x000fe400078e0217 */
[----:B0-----:R-:W-:-:S04]  /*0d60*/  IMAD.U32 R14, RZ, RZ, UR14 ;  /* 0x0000000eff0e7e24 */ /* 0x001fc8000f8e00ff */
[C---:B------:R-:W-:Y:S01]  /*0d70*/  IMAD R25, R14.reuse, UR4, R25 ;  /* 0x000000040e197c24 */ /* 0x040fe2000f8e0219 */
[----:B--2---:R-:W-:Y:S01]  /*0d80*/  ULEA UR6, UR9, UR6, 0x18 ;  /* 0x0000000609067291 */ /* 0x004fe2000f8ec0ff */
[----:B------:R-:W-:Y:S02]  /*0d90*/  IMAD R26, R14, UR4, R26 ;  /* 0x000000040e1a7c24 */ /* 0x000fe4000f8e021a */
[----:B------:R-:W-:Y:S01]  /*0da0*/  IMAD R24, R0, 0x3, R25 ;  /* 0x0000000300187824 */ /* 0x000fe200078e0219 */
[----:B------:R-:W-:Y:S02]  /*0db0*/  IADD3 R27, PT, PT, R25, R0, RZ ;  /* 0x00000000191b7210 */ /* 0x000fe40007ffe0ff */
[----:B------:R-:W-:-:S07]  /*0dc0*/  LEA R29, R23, UR6, 0x2 ;  /* 0x00000006171d7c11 */ /* 0x000fce000f8e10ff */
.L_x_4810:
[----:B-12---:R-:W-:-:S04]  /*0dd0*/  IMAD.WIDE.U32 R14, R25, 0x4, R12 ;  /* 0x00000004190e7825 */ /* 0x006fc800078e000c */
[--C-:B------:R-:W-:Y:S02]  /*0de0*/  IMAD.WIDE.U32 R16, R27, 0x4, R12.reuse ;  /* 0x000000041b107825 */ /* 0x100fe400078e000c */
[----:B------:R0:W2:Y:S02]  /*0df0*/  LDG.E R14, desc[UR10][R14.64] ;  /* 0x0000000a0e0e7981 */ /* 0x0000a4000c1e1900 */
[--C-:B------:R-:W-:Y:S02]  /*0e00*/  IMAD.WIDE.U32 R18, R26, 0x4, R12.reuse ;  /* 0x000000041a127825 */ /* 0x100fe400078e000c */
[----:B------:R1:W3:Y:S02]  /*0e10*/  LDG.E R16, desc[UR10][R16.64] ;  /* 0x0000000a10107981 */ /* 0x0002e4000c1e1900 */
[----:B------:R-:W-:Y:S02]  /*0e20*/  IMAD.WIDE.U32 R20, R24, 0x4, R12 ;  /* 0x0000000418147825 */ /* 0x000fe400078e000c */
[----:B------:R-:W4:Y:S04]  /*0e30*/  LDG.E R18, desc[UR10][R18.64] ;  /* 0x0000000a12127981 */ /* 0x000f28000c1e1900 */
[----:B------:R-:W5:Y:S01]  /*0e40*/  LDG.E R20, desc[UR10][R20.64] ;  /* 0x0000000a14147981 */ /* 0x000f62000c1e1900 */
[C-C-:B------:R-:W-:Y:S01]  /*0e50*/  IMAD R28, R0.reuse, 0x4, R29.reuse ;  /* 0x00000004001c7824 */ /* 0x140fe200078e021d */
[C---:B------:R-:W-:Y:S01]  /*0e60*/  LEA R23, R0.reuse, R23, 0x2 ;  /* 0x0000001700177211 */ /* 0x040fe200078e10ff */
[C-C-:B0-----:R-:W-:Y:S01]  /*0e70*/  IMAD R15, R0.reuse, 0x8, R29.reuse ;  /* 0x00000008000f7824 */ /* 0x141fe200078e021d */
[C---:B------:R-:W-:Y:S01]  /*0e80*/  LEA R24, R0.reuse, R24, 0x2 ;  /* 0x0000001800187211 */ /* 0x040fe200078e10ff */
[C---:B-1----:R-:W-:Y:S01]  /*0e90*/  IMAD R17, R0.reuse, 0xc, R29 ;  /* 0x0000000c00117824 */ /* 0x042fe200078e021d */
[----:B------:R-:W-:Y:S01]  /*0ea0*/  ISETP.GE.U32.AND P1, PT, R23, 0x40, PT ;  /* 0x000000401700780c */ /* 0x000fe20003f26070 */
[----:B------:R-:W-:-:S02]  /*0eb0*/  IMAD R27, R0, 0x4, R27 ;  /* 0x00000004001b7824 */ /* 0x000fc400078e021b */
[C---:B------:R-:W-:Y:S02]  /*0ec0*/  IMAD R26, R0.reuse, 0x4, R26 ;  /* 0x00000004001a7824 */ /* 0x040fe400078e021a */
[C---:B------:R-:W-:Y:S01]  /*0ed0*/  IMAD R25, R0.reuse, 0x4, R25 ;  /* 0x0000000400197824 */ /* 0x040fe200078e0219 */
[----:B--2---:R0:W-:Y:S04]  /*0ee0*/  STS [R29], R14 ;  /* 0x0000000e1d007388 */ /* 0x0041e80000000800 */
[----:B---3--:R2:W-:Y:S04]  /*0ef0*/  STS [R28], R16 ;  /* 0x000000101c007388 */ /* 0x0085e80000000800 */
[----:B----4-:R2:W-:Y:S01]  /*0f00*/  STS [R15], R18 ;  /* 0x000000120f007388 */ /* 0x0105e20000000800 */
[----:B0-----:R-:W-:-:S03]  /*0f10*/  IMAD R29, R0, 0x10, R29 ;  /* 0x00000010001d7824 */ /* 0x001fc600078e021d */
[----:B-----5:R2:W-:Y:S01]  /*0f20*/  STS [R17], R20 ;  /* 0x0000001411007388 */ /* 0x0205e20000000800 */
[----:B------:R-:W-:Y:S05]  /*0f30*/  @!P1 BRA `(.L_x_4810) ;  /* 0xfffffffc00a49947 */ /* 0x000fea000383ffff */
.L_x_4807:
[----:B------:R-:W-:Y:S05]  /*0f40*/  BSYNC.RECONVERGENT B0 ;  /* 0x0000000000007941 */ /* 0x000fea0003800200 */
.L_x_4806:
        /* <DEDUP_REMOVED lines=14> */
[----:B-1----:R-:W-:-:S05]  /*1030*/  LEA R12, R22, UR6, 0x2 ;  /* 0x00000006160c7c11 */ /* 0x002fca000f8e10ff */
[----:B------:R3:W-:Y:S01]  /*1040*/  STS [R12], RZ ;  /* 0x000000ff0c007388 */ /* 0x0007e20000000800 */
[----:B------:R-:W-:Y:S05]  /*1050*/  @!P1 BRA `(.L_x_4814) ;  /* 0x00000000001c9947 */ /* 0x000fea0003800000 */
[----:B------:R-:W-:Y:S01]  /*1060*/  ISETP.NE.AND P1, PT, R8, 0x2, PT ;  /* 0x000000020800780c */ /* 0x000fe20003f25270 */
[----:B0-----:R-:W-:Y:S01]  /*1070*/  IMAD R14, R0, 0x4, R9 ;  /* 0x00000004000e7824 */ /* 0x001fe200078e0209 */
[----:B------:R4:W-:Y:S01]  /*1080*/  STS [R9], RZ ;  /* 0x000000ff09007388 */ /* 0x0009e20000000800 */
[----:B---3--:R-:W-:Y:S01]  /*1090*/  IADD3 R12, PT, PT, R7, R0, RZ ;  /* 0x00000000070c7210 */ /* 0x008fe20007ffe0ff */
[----:B------:R-:W-:-:S09]  /*10a0*/  IMAD.MOV.U32 R13, RZ, RZ, R7 ;  /* 0x000000ffff0d7224 */ /* 0x000fd200078e0007 */
[----:B------:R4:W-:Y:S01]  /*10b0*/  @P1 STS [R14], RZ ;  /* 0x000000ff0e001388 */ /* 0x0009e20000000800 */
[----:B------:R-:W-:-:S07]  /*10c0*/  @P1 IMAD.MOV.U32 R13, RZ, RZ, R12 ;  /* 0x000000ffff0d1224 */ /* 0x000fce00078e000c */
.L_x_4814:
[----:B------:R-:W-:Y:S05]  /*10d0*/  BSYNC.RECONVERGENT B1 ;  /* 0x0000000000017941 */ /* 0x000fea0003800200 */
.L_x_4813:
[----:B------:R-:W-:Y:S05]  /*10e0*/  @!P2 BRA `(.L_x_4812) ;  /* 0x00000000003ca947 */ /* 0x000fea0003800000 */
[----:B--2---:R-:W0:Y:S01]  /*10f0*/  S2R R15, SR_CgaCtaId ;  /* 0x00000000000f7919 */ /* 0x004e220000008800 */
[----:B-1-3--:R-:W-:-:S04]  /*1100*/  MOV R12, 0x400 ;  /* 0x00000400000c7802 */ /* 0x00afc80000000f00 */
[----:B------:R-:W-:-:S04]  /*1110*/  IADD3 R12, PT, PT, R12, 0x180, RZ ;  /* 0x000001800c0c7810 */ /* 0x000fc80007ffe0ff */
[----:B0---4-:R-:W-:-:S07]  /*1120*/  LEA R14, R15, R12, 0x18 ;  /* 0x0000000c0f0e7211 */ /* 0x011fce00078ec0ff */
.L_x_4815:
[----:B0-----:R-:W-:Y:S02]  /*1130*/  IMAD R15, R13, 0x4, R14 ;  /* 0x000000040d0f7824 */ /* 0x001fe400078e020e */
        /* <DEDUP_REMOVED lines=10> */
.L_x_4812:
[----:B------:R-:W-:Y:S05]  /*11e0*/  BSYNC.RECONVERGENT B0 ;  /* 0x0000000000007941 */ /* 0x000fea0003800200 */
.L_x_4811:
[----:B------:R-:W-:-:S09]  /*11f0*/  UISETP.GT.AND UP0, UPT, UR8, URZ, UPT ;  /* 0x000000ff0800728c */ /* 0x000fd2000bf04270 */
[----:B------:R-:W-:Y:S05]  /*1200*/  BRA.U !UP0, `(.L_x_4816) ;  /* 0x0000000508887547 */ /* 0x000fea000b800000 */
[----:B01--4-:R-:W0:Y:S01]  /*1210*/  LDC R14, c[0x0][0x3ac] ;  /* 0x0000eb00ff0e7b82 */ /* 0x013e220000000800 */
[----:B--2---:R-:W-:Y:S01]  /*1220*/  LOP3.LUT R17, R22, 0x1f, RZ, 0xc0, !PT ;  /* 0x0000001f16117812 */ /* 0x004fe200078ec0ff */
[----:B------:R-:W1:Y:S03]  /*1230*/  LDCU UR6, c[0x0][0x3a8] ;  /* 0x00007500ff0677ac */ /* 0x000e660008000800 */
[----:B------:R-:W-:Y:S01]  /*1240*/  ISETP.GE.AND P3, PT, R17, RZ, PT ;  /* 0x000000ff1100720c */ /* 0x000fe20003f66270 */
[----:B------:R-:W2:Y:S02]  /*1250*/  LDCU UR15, c[0x0][0x3ac] ;  /* 0x00007580ff0f77ac */ /* 0x000ea40008000800 */
[----:B------:R-:W4:Y:S01]  /*1260*/  LDC R16, c[0x0][0x3ac] ;  /* 0x0000eb00ff107b82 */ /* 0x000f220000000800 */
[----:B------:R-:W0:Y:S02]  /*1270*/  LDCU UR16, c[0x0][0x3a8] ;  /* 0x00007500ff1077ac */ /* 0x000e240008000800 */
[----:B0-----:R-:W-:-:S04]  /*1280*/  VIMNMX R14, PT, PT, R14, 0x20, PT ;  /* 0x000000200e0e7848 */ /* 0x001fc80003fe0100 */
[----:B------:R-:W-:-:S04]  /*1290*/  IABS R15, R14 ;  /* 0x0000000e000f7213 */ /* 0x000fc80000000000 */
[----:B------:R-:W0:Y:S01]  /*12a0*/  I2F.RP R18, R15 ;  /* 0x0000000f00127306 */ /* 0x000e220000209400 */
[----:B----4-:R-:W-:-:S07]  /*12b0*/  ISETP.GE.AND P4, PT, R16, 0x1, PT ;  /* 0x000000011000780c */ /* 0x010fce0003f86270 */
[----:B0-----:R-:W3:Y:S02]  /*12c0*/  MUFU.RCP R18, R18 ;  /* 0x0000001200127308 */ /* 0x001ee40000001000 */
[----:B---3--:R-:W-:Y:S02]  /*12d0*/  IADD3 R12, PT, PT, R18, 0xffffffe, RZ ;  /* 0x0ffffffe120c7810 */ /* 0x008fe40007ffe0ff */
[----:B------:R-:W-:-:S04]  /*12e0*/  IABS R18, R17 ;  /* 0x0000001100127213 */ /* 0x000fc80000000000 */
[----:B------:R0:W3:Y:S02]  /*12f0*/  F2I.FTZ.U32.TRUNC.NTZ R13, R12 ;  /* 0x0000000c000d7305 */ /* 0x0000e4000021f000 */
[----:B0-----:R-:W-:Y:S02]  /*1300*/  IMAD.MOV.U32 R12, RZ, RZ, RZ ;  /* 0x000000ffff0c7224 */ /* 0x001fe400078e00ff */
[----:B---3--:R-:W-:-:S04]  /*1310*/  IMAD.MOV R20, RZ, RZ, -R13 ;  /* 0x000000ffff147224 */ /* 0x008fc800078e0a0d */
[----:B------:R-:W-:Y:S01]  /*1320*/  IMAD R19, R20, R15, RZ ;  /* 0x0000000f14137224 */ /* 0x000fe200078e02ff */
[----:B------:R-:W-:-:S03]  /*1330*/  IABS R20, R14 ;  /* 0x0000000e00147213 */ /* 0x000fc60000000000 */
[----:B------:R-:W-:Y:S01]  /*1340*/  IMAD.HI.U32 R13, R13, R19, R12 ;  /* 0x000000130d0d7227 */ /* 0x000fe200078e000c */
[----:B------:R-:W-:Y:S01]  /*1350*/  IADD3 R12, PT, PT, RZ, -R20, RZ ;  /* 0x80000014ff0c7210 */ /* 0x000fe20007ffe0ff */
[----:B------:R-:W0:Y:S04]  /*1360*/  @P4 S2R R19, SR_CgaCtaId ;  /* 0x0000000000134919 */ /* 0x000e280000008800 */
[----:B------:R-:W-:-:S04]  /*1370*/  IMAD.HI.U32 R13, R13, R18, RZ ;  /* 0x000000120d0d7227 */ /* 0x000fc800078e00ff */
[----:B------:R-:W-:Y:S01]  /*1380*/  IMAD R13, R13, R12, R18 ;  /* 0x0000000c0d0d7224 */ /* 0x000fe200078e0212 */
[----:B------:R-:W-:-:S04]  /*1390*/  @P4 MOV R12, 0x400 ;  /* 0x00000400000c4802 */ /* 0x000fc80000000f00 */
[----:B------:R-:W-:Y:S01]  /*13a0*/  ISETP.GT.U32.AND P1, PT, R15, R13, PT ;  /* 0x0000000d0f00720c */ /* 0x000fe20003f24070 */
[----:B------:R-:W-:-:S12]  /*13b0*/  @P4 VIADD R12, R12, 0x80 ;  /* 0x000000800c0c4836 */ /* 0x000fd80000000000 */
[----:B------:R-:W-:Y:S01]  /*13c0*/  @!P1 IMAD.IADD R13, R13, 0x1, -R15 ;  /* 0x000000010d0d9824 */ /* 0x000fe200078e0a0f */
[----:B------:R-:W-:-:S04]  /*13d0*/  ISETP.NE.AND P1, PT, R14, RZ, PT ;  /* 0x000000ff0e00720c */ /* 0x000fc80003f25270 */
[----:B------:R-:W-:Y:S02]  /*13e0*/  ISETP.GT.U32.AND P2, PT, R15, R13, PT ;  /* 0x0000000d0f00720c */ /* 0x000fe40003f44070 */
[----:B0-----:R-:W-:-:S11]  /*13f0*/  @P4 LEA R19, R19, R12, 0x18 ;  /* 0x0000000c13134211 */ /* 0x001fd600078ec0ff */
[----:B------:R-:W-:-:S05]  /*1400*/  @!P2 IMAD.IADD R13, R13, 0x1, -R15 ;  /* 0x000000010d0da824 */ /* 0x000fca00078e0a0f */
[----:B------:R-:W-:Y:S02]  /*1410*/  @!P3 IADD3 R13, PT, PT, -R13, RZ, RZ ;  /* 0x000000ff0d0db210 */ /* 0x000fe40007ffe1ff */
[----:B------:R-:W-:Y:S02]  /*1420*/  @!P1 LOP3.LUT R13, RZ, R14, RZ, 0x33, !PT ;  /* 0x0000000eff0d9212 */ /* 0x000fe400078e33ff */
[----:B------:R-:W-:Y:S02]  /*1430*/  ISETP.GE.AND P1, PT, R16, 0x2, PT ;  /* 0x000000021000780c */ /* 0x000fe40003f26270 */
[----:B-1----:R-:W-:Y:S01]  /*1440*/  ISETP.GE.AND P3, PT, R2, UR6, PT ;  /* 0x0000000602007c0c */ /* 0x002fe2000bf66270 */
[----:B------:R-:W-:-:S04]  /*1450*/  IMAD R18, R6, R16, R13 ;  /* 0x0000001006127224 */ /* 0x000fc800078e020d */
[----:B------:R-:W-:-:S05]  /*1460*/  @P4 IMAD R12, R18, 0x4, R19 ;  /* 0x00000004120c4824 */ /* 0x000fca00078e0213 */
[----:B------:R0:W1:Y:S01]  /*1470*/  @P4 LDS R10, [R12] ;  /* 0x000000000c0a4984 */ /* 0x0000620000000800 */
[----:B--2---:R-:W-:Y:S05]  /*1480*/  @!P1 BRA `(.L_x_4817) ;  /* 0x0000000000289947 */ /* 0x004fea0003800000 */
[----:B------:R-:W2:Y:S01]  /*1490*/  S2UR UR9, SR_CgaCtaId ;  /* 0x00000000000979c3 */ /* 0x000ea20000008800 */
[----:B------:R-:W-:Y:S01]  /*14a0*/  IADD3 R11, PT, PT, R13, 0x1, RZ ;  /* 0x000000010d0b7810 */ /* 0x000fe20007ffe0ff */
[----:B------:R-:W-:Y:S02]  /*14b0*/  UMOV UR6, 0x400 ;  /* 0x0000040000067882 */ /* 0x000fe40000000000 */
[----:B------:R-:W-:Y:S01]  /*14c0*/  UIADD3 UR6, UPT, UPT, UR6, 0x80, URZ ;  /* 0x0000008006067890 */ /* 0x000fe2000fffe0ff */
[----:B------:R-:W-:-:S04]  /*14d0*/  ISETP.GE.AND P2, PT, R11, R14, PT ;  /* 0x0000000e0b00720c */ /* 0x000fc80003f46270 */
[----:B------:R-:W-:-:S05]  /*14e0*/  SEL R11, R14, RZ, P2 ;  /* 0x000000ff0e0b7207 */ /* 0x000fca0001000000 */
[----:B------:R-:W-:Y:S01]  /*14f0*/  IMAD.IADD R11, R18, 0x1, -R11 ;  /* 0x00000001120b7824 */ /* 0x000fe200078e0a0b */
[----:B--2---:R-:W-:-:S06]  /*1500*/  ULEA UR6, UR9, UR6, 0x18 ;  /* 0x0000000609067291 */ /* 0x004fcc000f8ec0ff */
[----:B------:R-:W-:-:S06]  /*1510*/  LEA R11, R11, UR6, 0x2 ;  /* 0x000000060b0b7c11 */ /* 0x000fcc000f8e10ff */
[----:B------:R-:W2:Y:S02]  /*1520*/  LDS R11, [R11+0x4] ;  /* 0x000004000b0b7984 */ /* 0x000ea40000000800 */
.L_x_4817:
[----:B------:R-:W-:Y:S05]  /*1530*/  @P3 BRA `(.L_x_4816) ;  /* 0x0000000000bc3947 */ /* 0x000fea0003800000 */
[----:B------:R-:W3:Y:S01]  /*1540*/  S2R R15, SR_CgaCtaId ;  /* 0x00000000000f7919 */ /* 0x000ee20000008800 */
[C---:B------:R-:W-:Y:S01]  /*1550*/  VIADD R19, R13.reuse, 0x1 ;  /* 0x000000010d137836 */ /* 0x040fe20000000000 */
[----:B0-----:R-:W-:Y:S02]  /*1560*/  MOV R12, 0x400 ;  /* 0x00000400000c7802 */ /* 0x001fe40000000f00 */
[-C--:B------:R-:W-:Y:S02]  /*1570*/  ISETP.GE.AND P3, PT, R13, R16.reuse, PT ;  /* 0x000000100d00720c */ /* 0x080fe40003f66270 */
[----:B------:R-:W-:Y:S02]  /*1580*/  IADD3 R18, PT, PT, R12, 0x180, RZ ;  /* 0x000001800c127810 */ /* 0x000fe40007ffe0ff */
[C---:B------:R-:W-:Y:S02]  /*1590*/  ISETP.GE.AND P2, PT, R19.reuse, R16, PT ;  /* 0x000000101300720c */ /* 0x040fe40003f46270 */
[----:B------:R-:W-:-:S02]  /*15a0*/  ISETP.GE.AND P4, PT, R19, R14, PT ;  /* 0x0000000e1300720c */ /* 0x000fc40003f86270 */
[C---:B------:R-:W-:Y:S02]  /*15b0*/  SEL R17, R16.reuse, RZ, P2 ;  /* 0x000000ff10117207 */ /* 0x040fe40001000000 */
[C---:B------:R-:W-:Y:S02]  /*15c0*/  ISETP.GT.U32.AND P2, PT, R16.reuse, 0x20, PT ;  /* 0x000000201000780c */ /* 0x040fe40003f44070 */
[C---:B---3--:R-:W-:Y:S02]  /*15d0*/  LEA R12, R15.reuse, R12, 0x18 ;  /* 0x0000000c0f0c7211 */ /* 0x048fe400078ec0ff */
[----:B------:R-:W-:Y:S02]  /*15e0*/  LEA R15, R15, R18, 0x18 ;  /* 0x000000120f0f7211 */ /* 0x000fe400078ec0ff */
[----:B------:R-:W-:Y:S02]  /*15f0*/  SEL R18, R16, RZ, P3 ;  /* 0x000000ff10127207 */ /* 0x000fe40001800000 */
[----:B------:R-:W-:Y:S01]  /*1600*/  SEL R16, R14, RZ, P4 ;  /* 0x000000ff0e107207 */ /* 0x000fe20002000000 */
[----:B------:R-:W-:Y:S01]  /*1610*/  IMAD.IADD R14, R19, 0x1, -R17 ;  /* 0x00000001130e7824 */ /* 0x000fe200078e0a11 */
[----:B------:R-:W-:Y:S01]  /*1620*/  IADD3 R18, PT, PT, R13, -R18, RZ ;  /* 0x800000120d127210 */ /* 0x000fe20007ffe0ff */
[----:B------:R-:W-:-:S02]  /*1630*/  IMAD.MOV.U32 R17, RZ, RZ, R2 ;  /* 0x000000ffff117224 */ /* 0x000fc400078e0002 */
[----:B------:R-:W-:-:S07]  /*1640*/  IMAD.IADD R16, R13, 0x1, -R16 ;  /* 0x000000010d107824 */ /* 0x000fce00078e0a10 */
.L_x_4822:
[----:B------:R-:W-:-:S04]  /*1650*/  IMAD R21, R17, 0xc, R12 ;  /* 0x0000000c11157824 */ /* 0x000fc800078e020c */
[----:B0-----:R-:W-:-:S06]  /*1660*/  IMAD R19, R13, 0x4, R21 ;  /* 0x000000040d137824 */ /* 0x001fcc00078e0215 */
[----:B------:R-:W0:Y:S01]  /*1670*/  LDS R19, [R19] ;  /* 0x0000000013137984 */ /* 0x000e220000000800 */
[----:B------:R-:W-:Y:S05]  /*1680*/  @P2 BRA `(.L_x_4818) ;  /* 0x0000000000302947 */ /* 0x000fea0003800000 */
[----:B------:R-:W-:-:S03]  /*1690*/  UMOV UR6, 0xffffffff ;  /* 0xffffffff00067882 */ /* 0x000fc60000000000 */
[----:B------:R-:W-:Y:S05]  /*16a0*/  BRA.DIV UR6, `(.L_x_4819) ;  /* 0x0000001206407947 */ /* 0x000fea000b800000 */
[----:B------:R-:W-:-:S06]  /*16b0*/  MOV R21, UR5 ;  /* 0x0000000500157c02 */ /* 0x000fcc0008000f00 */
[----:B0-----:R0:W3:Y:S02]  /*16c0*/  SHFL.IDX PT, R21, R19, R18, R21 ;  /* 0x0000001213157389 */ /* 0x0010e400000e0015 */
.L_x_4831:
[----:B-1-3--:R-:W-:Y:S01]  /*16d0*/  IMAD R20, R10, R21, RZ ;  /* 0x000000150a147224 */ /* 0x00afe200078e02ff */
[----:B------:R-:W-:Y:S06]  /*16e0*/  @!P1 BRA `(.L_x_4820) ;  /* 0x0000000000309947 */ /* 0x000fec0003800000 */
[----:B------:R-:W-:-:S03]  /*16f0*/  UMOV UR6, 0xffffffff ;  /* 0xffffffff00067882 */ /* 0x000fc60000000000 */
[----:B------:R-:W-:Y:S05]  /*1700*/  BRA.DIV UR6, `(.L_x_4821) ;  /* 0x0000001206507947 */ /* 0x000fea000b800000 */
[----:B------:R-:W-:-:S05]  /*1710*/  IMAD.U32 R21, RZ, RZ, UR5 ;  /* 0x00000005ff157e24 */ /* 0x000fca000f8e00ff */
[----:B0-----:R0:W1:Y:S02]  /*1720*/  SHFL.IDX PT, R19, R19, R14, R21 ;  /* 0x0000000e13137389 */ /* 0x00106400000e0015 */
.L_x_4834:
[----:B-12---:R-:W-:Y:S01]  /*1730*/  IMAD R20, R11, R19, R20 ;  /* 0x000000130b147224 */ /* 0x006fe200078e0214 */
[----:B------:R-:W-:Y:S06]  /*1740*/  BRA `(.L_x_4820) ;  /* 0x0000000000187947 */ /* 0x000fec0003800000 */
.L_x_4818:
[----:B------:R-:W-:Y:S01]  /*1750*/  @P1 IMAD R21, R16, 0x4, R21 ;  /* 0x0000000410151824 */ /* 0x000fe200078e0215 */
[----:B------:R-:W-:Y:S01]  /*1760*/  ISETP.LT.AND P3, PT, RZ, UR15, PT ;  /* 0x0000000fff007c0c */ /* 0x000fe2000bf61270 */
[----:B01----:R-:W-:-:S04]  /*1770*/  IMAD R19, R10, R19, RZ ;  /* 0x000000130a137224 */ /* 0x003fc800078e02ff */
[----:B------:R-:W2:Y:S01]  /*1780*/  @P1 LDS R21, [R21+0x4] ;  /* 0x0000040015151984 */ /* 0x000ea20000000800 */
[----:B------:R-:W-:-:S05]  /*1790*/  SEL R20, R19, RZ, P3 ;  /* 0x000000ff13147207 */ /* 0x000fca0001800000 */
[----:B--2---:R-:W-:-:S07]  /*17a0*/  @P1 IMAD R20, R11, R21, R20 ;  /* 0x000000150b141224 */ /* 0x004fce00078e0214 */
.L_x_4820:
[----:B------:R-:W-:Y:S02]  /*17b0*/  IMAD R24, R17, UR8, R6 ;  /* 0x0000000811187c24 */ /* 0x000fe4000f8e0206 */
[----:B------:R-:W-:-:S03]  /*17c0*/  IMAD.IADD R17, R5, 0x1, R17 ;  /* 0x0000000105117824 */ /* 0x000fc600078e0211 */
[----:B------:R-:W-:Y:S02]  /*17d0*/  LEA R24, R24, R15, 0x2 ;  /* 0x0000000f18187211 */ /* 0x000fe400078e10ff */
[----:B------:R-:W-:-:S03]  /*17e0*/  ISETP.GE.AND P3, PT, R17, UR16, PT ;  /* 0x0000001011007c0c */ /* 0x000fc6000bf66270 */
[----:B0-----:R-:W0:Y:S02]  /*17f0*/  LDS R19, [R24] ;  /* 0x0000000018137984 */ /* 0x001e240000000800 */
[----:B0-----:R-:W-:-:S05]  /*1800*/  IMAD.IADD R19, R19, 0x1, R20 ;  /* 0x0000000113137824 */ /* 0x001fca00078e0214 */
[----:B------:R0:W-:Y:S03]  /*1810*/  STS [R24], R19 ;  /* 0x0000001318007388 */ /* 0x0001e60000000800 */
[----:B------:R-:W-:Y:S05]  /*1820*/  @!P3 BRA `(.L_x_4822) ;  /* 0xfffffffc0088b947 */ /* 0x000fea000383ffff */
.L_x_4816:
[----:B------:R-:W-:Y:S05]  /*1830*/  WARPSYNC.ALL ;  /* 0x0000000000007948 */ /* 0x000fea0003800000 */
[----:B------:R-:W-:Y:S06]  /*1840*/  BAR.SYNC.DEFER_BLOCKING 0x0 ;  /* 0x0000000000007b1d */ /* 0x000fec0000010000 */
[----:B------:R-:W-:Y:S04]  /*1850*/  BSSY.RECONVERGENT B0, `(.L_x_4823) ;  /* 0x00000f0000007945 */ /* 0x000fe80003800200 */
[----:B------:R-:W-:Y:S05]  /*1860*/  @P0 BRA `(.L_x_4824) ;  /* 0x0000000c00b80947 */ /* 0x000fea0003800000 */
[----:B01--4-:R-:W2:Y:S01]  /*1870*/  LDC R14, c[0x0][0x3ac] ;  /* 0x0000eb00ff0e7b82 */ /* 0x013ea20000000800 */
[----:B---3--:R-:W-:Y:S01]  /*1880*/  IMAD.MOV.U32 R12, RZ, RZ, RZ ;  /* 0x000000ffff0c7224 */ /* 0x008fe200078e00ff */
[----:B------:R-:W0:Y:S01]  /*1890*/  LDCU UR6, c[0x0][0x384] ;  /* 0x00007080ff0677ac */ /* 0x000e220008000800 */
[----:B------:R-:W-:Y:S01]  /*18a0*/  BSSY.RECONVERGENT B1, `(.L_x_4825) ;  /* 0x0000074000017945 */ /* 0x000fe20003800200 */
[----:B------:R-:W-:-:S04]  /*18b0*/  IMAD.MOV.U32 R23, RZ, RZ, R22 ;  /* 0x000000ffff177224 */ /* 0x000fc800078e0016 */
[----:B------:R-:W1:Y:S01]  /*18c0*/  LDC R21, c[0x0][0x388] ;  /* 0x0000e200ff157b82 */ /* 0x000e620000000800 */
[----:B--2---:R-:W-:-:S04]  /*18d0*/  IABS R18, R14 ;  /* 0x0000000e00127213 */ /* 0x004fc80000000000 */
[----:B------:R-:W2:Y:S01]  /*18e0*/  I2F.RP R15, R18 ;  /* 0x00000012000f7306 */ /* 0x000ea20000209400 */
[----:B-1----:R-:W-:-:S07]  /*18f0*/  IABS R16, R21 ;  /* 0x0000001500107213 */ /* 0x002fce0000000000 */
[----:B--2---:R-:W1:Y:S02]  /*1900*/  MUFU.RCP R15, R15 ;  /* 0x0000000f000f7308 */ /* 0x004e640000001000 */
[----:B-1----:R-:W-:-:S06]  /*1910*/  IADD3 R17, PT, PT, R15, 0xffffffe, RZ ;  /* 0x0ffffffe0f117810 */ /* 0x002fcc0007ffe0ff */
[----:B------:R-:W1:Y:S02]  /*1920*/  F2I.FTZ.U32.TRUNC.NTZ R13, R17 ;  /* 0x00000011000d7305 */ /* 0x000e64000021f000 */
[----:B-1----:R-:W-:-:S04]  /*1930*/  IMAD.MOV R19, RZ, RZ, -R13 ;  /* 0x000000ffff137224 */ /* 0x002fc800078e0a0d */
[----:B------:R-:W-:-:S04]  /*1940*/  IMAD R19, R19, R18, RZ ;  /* 0x0000001213137224 */ /* 0x000fc800078e02ff */
[----:B------:R-:W-:Y:S01]  /*1950*/  IMAD.HI.U32 R12, R13, R19, R12 ;  /* 0x000000130d0c7227 */ /* 0x000fe200078e000c */
[----:B------:R-:W-:-:S05]  /*1960*/  MOV R13, R16 ;  /* 0x00000010000d7202 */ /* 0x000fca0000000f00 */
[----:B------:R-:W-:-:S04]  /*1970*/  IMAD.HI.U32 R12, R12, R13, RZ ;  /* 0x0000000d0c0c7227 */ /* 0x000fc800078e00ff */
[----:B------:R-:W-:-:S04]  /*1980*/  IMAD.MOV R16, RZ, RZ, -R12 ;  /* 0x000000ffff107224 */ /* 0x000fc800078e0a0c */
[----:B------:R-:W-:Y:S02]  /*1990*/  IMAD R13, R18, R16, R13 ;  /* 0x00000010120d7224 */ /* 0x000fe400078e020d */
[----:B------:R-:W-:-:S03]  /*19a0*/  IMAD.U32 R16, RZ, RZ, UR4 ;  /* 0x00000004ff107e24 */ /* 0x000fc6000f8e00ff */
[----:B------:R-:W-:-:S13]  /*19b0*/  ISETP.GT.U32.AND P1, PT, R18, R13, PT ;  /* 0x0000000d1200720c */ /* 0x000fda0003f24070 */
[----:B------:R-:W-:Y:S01]  /*19c0*/  @!P1 IMAD.IADD R13, R13, 0x1, -R18 ;  /* 0x000000010d0d9824 */ /* 0x000fe200078e0a12 */
[----:B------:R-:W-:Y:S02]  /*19d0*/  @!P1 IADD3 R12, PT, PT, R12, 0x1, RZ ;  /* 0x000000010c0c9810 */ /* 0x000fe40007ffe0ff */
[----:B------:R-:W-:Y:S02]  /*19e0*/  ISETP.NE.AND P1, PT, R14, RZ, PT ;  /* 0x000000ff0e00720c */ /* 0x000fe40003f25270 */
[----:B------:R-:W-:Y:S02]  /*19f0*/  ISETP.GE.U32.AND P0, PT, R13, R18, PT ;  /* 0x000000120d00720c */ /* 0x000fe40003f06070 */
[----:B------:R-:W-:-:S04]  /*1a00*/  LOP3.LUT R13, R21, R14, RZ, 0x3c, !PT ;  /* 0x0000000e150d7212 */ /* 0x000fc800078e3cff */
[----:B------:R-:W-:Y:S02]  /*1a10*/  ISETP.GE.AND P2, PT, R13, RZ, PT ;  /* 0x000000ff0d00720c */ /* 0x000fe40003f46270 */
[----:B0-----:R-:W-:-:S05]  /*1a20*/  MOV R13, UR6 ;  /* 0x00000006000d7c02 */ /* 0x001fca0008000f00 */
[----:B------:R-:W-:Y:S01]  /*1a30*/  @P0 VIADD R12, R12, 0x1 ;  /* 0x000000010c0c0836 */ /* 0x000fe20000000000 */
[----:B------:R-:W-:Y:S01]  /*1a40*/  ISETP.NE.AND P0, PT, R8, RZ, PT ;  /* 0x000000ff0800720c */ /* 0x000fe20003f05270 */
[----:B------:R-:W-:-:S04]  /*1a50*/  IMAD R13, R13, R16, UR7 ;  /* 0x000000070d0d7e24 */ /* 0x000fc8000f8e0210 */
[----:B------:R-:W-:Y:S01]  /*1a60*/  @!P2 IMAD.MOV R12, RZ, RZ, -R12 ;  /* 0x000000ffff0ca224 */ /* 0x000fe200078e0a0c */
[----:B------:R-:W-:-:S07]  /*1a70*/  @!P1 LOP3.LUT R12, RZ, R14, RZ, 0x33, !PT ;  /* 0x0000000eff0c9212 */ /* 0x000fce00078e33ff */
[----:B------:R-:W-:Y:S05]  /*1a80*/  @!P0 BRA `(.L_x_4826) ;  /* 0x0000000400548947 */ /* 0x000fea0003800000 */
[----:B------:R-:W-:Y:S01]  /*1a90*/  IABS R18, UR8 ;  /* 0x0000000800127c13 */ /* 0x000fe20008000000 */
[----:B------:R-:W0:Y:S01]  /*1aa0*/  S2UR UR9, SR_CgaCtaId ;  /* 0x00000000000979c3 */ /* 0x000e220000008800 */
[----:B------:R-:W-:Y:S01]  /*1ab0*/  IABS R17, UR8 ;  /* 0x0000000800117c13 */ /* 0x000fe20008000000 */
[----:B------:R-:W-:Y:S01]  /*1ac0*/  UMOV UR6, 0x400 ;  /* 0x0000040000067882 */ /* 0x000fe20000000000 */
[----:B------:R-:W1:Y:S01]  /*1ad0*/  I2F.RP R16, R18 ;  /* 0x0000001200107306 */ /* 0x000e620000209400 */
[----:B------:R-:W-:Y:S01]  /*1ae0*/  UIADD3 UR6, UPT, UPT, UR6, 0x180, URZ ;  /* 0x0000018006067890 */ /* 0x000fe2000fffe0ff */
[----:B------:R-:W-:Y:S01]  /*1af0*/  LOP3.LUT R21, RZ, UR8, RZ, 0x33, !PT ;  /* 0x00000008ff157c12 */ /* 0x000fe2000f8e33ff */
[----:B------:R-:W-:Y:S02]  /*1b00*/  IMAD.MOV R20, RZ, RZ, -R17 ;  /* 0x000000ffff147224 */ /* 0x000fe400078e0a11 */
[----:B------:R-:W-:-:S03]  /*1b10*/  IMAD.MOV.U32 R23, RZ, RZ, R3 ;  /* 0x000000ffff177224 */ /* 0x000fc600078e0003 */
        /* <DEDUP_REMOVED lines=18> */
[----:B------:R-:W-:Y:S02]  /*1c40*/  ISETP.NE.AND P1, PT, R8, 0x1, PT ;  /* 0x000000010800780c */ /* 0x000fe40003f25270 */
        /* <DEDUP_REMOVED lines=8> */
[----:B------:R-:W-:-:S04]  /*1cd0*/  IMAD R16, R12, R16, R13 ;  /* 0x000000100c107224 */ /* 0x000fc800078e020d */
[----:B------:R-:W-:-:S04]  /*1ce0*/  IMAD R17, R17, UR8, R22 ;  /* 0x0000000811117c24 */ /* 0x000fc8000f8e0216 */
[----:B------:R-:W-:-:S04]  /*1cf0*/  IMAD.IADD R17, R16, 0x1, R17 ;  /* 0x0000000110117824 */ /* 0x000fc800078e0211 */
[----:B-1----:R-:W-:-:S05]  /*1d00*/  IMAD.WIDE R16, R17, 0x4, R14 ;  /* 0x0000000411107825 */ /* 0x002fca00078e020e */
[----:B0-----:R0:W-:Y:S01]  /*1d10*/  STG.E desc[UR10][R16.64], R25 ;  /* 0x0000001910007986 */ /* 0x0011e2000c10190a */
[----:B------:R-:W-:Y:S05]  /*1d20*/  @!P1 BRA `(.L_x_4826) ;  /* 0x0000000000ac9947 */ /* 0x000fea0003800000 */
[----:B0-----:R-:W-:Y:S01]  /*1d30*/  IABS R16, R3 ;  /* 0x0000000300107213 */ /* 0x001fe20000000000 */
[----:B------:R-:W0:Y:S04]  /*1d40*/  LDS R25, [R9] ;  /* 0x0000000009197984 */ /* 0x000e280000000800 */
        /* <DEDUP_REMOVED lines=8> */
[----:B------:R-:W-:-:S11]  /*1dd0*/  MOV R23, R7 ;  /* 0x0000000700177202 */ /* 0x000fd60000000f00 */
[----:B------:R-:W-:Y:S01]  /*1de0*/  @P1 VIADD R17, R17, 0x1 ;  /* 0x0000000111111836 */ /* 0x000fe20000000000 */
[----:B------:R-:W-:-:S04]  /*1df0*/  ISETP.NE.AND P1, PT, R8, 0x2, PT ;  /* 0x000000020800780c */ /* 0x000fc80003f25270 */
[----:B------:R-:W-:-:S04]  /*1e00*/  @!P3 IADD3 R17, PT, PT, -R17, RZ, RZ ;  /* 0x000000ff1111b210 */ /* 0x000fc80007ffe1ff */
[----:B------:R-:W-:-:S05]  /*1e10*/  SEL R17, R21, R17, !P0 ;  /* 0x0000001115117207 */ /* 0x000fca0004000000 */
[----:B------:R-:W-:Y:S02]  /*1e20*/  IMAD.MOV R16, RZ, RZ, -R17 ;  /* 0x000000ffff107224 */ /* 0x000fe400078e0a11 */
[----:B------:R-:W-:Y:S02]  /*1e30*/  IMAD R17, R12, R17, R13 ;  /* 0x000000110c117224 */ /* 0x000fe400078e020d */
[----:B------:R-:W-:-:S04]  /*1e40*/  IMAD R16, R16, UR8, R3 ;  /* 0x0000000810107c24 */ /* 0x000fc8000f8e0203 */
[----:B------:R-:W-:-:S04]  /*1e50*/  IMAD.IADD R17, R17, 0x1, R16 ;  /* 0x0000000111117824 */ /* 0x000fc800078e0210 */
[----:B------:R-:W-:-:S05]  /*1e60*/  IMAD.WIDE R16, R17, 0x4, R14 ;  /* 0x0000000411107825 */ /* 0x000fca00078e020e */
[----:B0-----:R1:W-:Y:S01]  /*1e70*/  STG.E desc[UR10][R16.64], R25 ;  /* 0x0000001910007986 */ /* 0x0013e2000c10190a */
[----:B------:R-:W-:Y:S05]  /*1e80*/  @!P1 BRA `(.L_x_4826) ;  /* 0x0000000000549947 */ /* 0x000fea0003800000 */
[----:B-1----:R-:W-:Y:S01]  /*1e90*/  IABS R16, R7 ;  /* 0x0000000700107213 */ /* 0x002fe20000000000 */
[----:B------:R-:W-:-:S04]  /*1ea0*/  IMAD.IADD R23, R7, 0x1, R0 ;  /* 0x0000000107177824 */ /* 0x000fc800078e0200 */
[----:B------:R-:W-:-:S04]  /*1eb0*/  IMAD.HI.U32 R19, R19, R16, RZ ;  /* 0x0000001013137227 */ /* 0x000fc800078e00ff */
[----:B------:R-:W-:Y:S01]  /*1ec0*/  IMAD R17, R19, R20, R16 ;  /* 0x0000001413117224 */ /* 0x000fe200078e0210 */
[----:B------:R-:W-:-:S04]  /*1ed0*/  LOP3.LUT R16, R7, UR8, RZ, 0x3c, !PT ;  /* 0x0000000807107c12 */ /* 0x000fc8000f8e3cff */
[----:B------:R-:W-:Y:S02]  /*1ee0*/  ISETP.GT.U32.AND P2, PT, R18, R17, PT ;  /* 0x000000111200720c */ /* 0x000fe40003f44070 */
[----:B------:R-:W-:-:S11]  /*1ef0*/  ISETP.GE.AND P3, PT, R16, RZ, PT ;  /* 0x000000ff1000720c */ /* 0x000fd60003f66270 */
        /* <DEDUP_REMOVED lines=9> */
[----:B------:R-:W-:-:S04]  /*1f90*/  IMAD R19, R12, R19, R13 ;  /* 0x000000130c137224 */ /* 0x000fc800078e020d */
[----:B------:R-:W-:-:S04]  /*1fa0*/  IMAD R16, R16, UR8, R7 ;  /* 0x0000000810107c24 */ /* 0x000fc8000f8e0207 */
[----:B------:R-:W-:-:S04]  /*1fb0*/  IMAD.IADD R19, R19, 0x1, R16 ;  /* 0x0000000113137824 */ /* 0x000fc800078e0210 */
[----:B------:R-:W-:-:S05]  /*1fc0*/  IMAD.WIDE R14, R19, 0x4, R14 ;  /* 0x00000004130e7825 */ /* 0x000fca00078e020e */
[----:B0-----:R2:W-:Y:S02]  /*1fd0*/  STG.E desc[UR10][R14.64], R17 ;  /* 0x000000110e007986 */ /* 0x0015e4000c10190a */
.L_x_4826:
[----:B------:R-:W-:Y:S05]  /*1fe0*/  BSYNC.RECONVERGENT B1 ;  /* 0x0000000000017941 */ /* 0x000fea0003800200 */
.L_x_4825:
[----:B------:R-:W-:-:S13]  /*1ff0*/  ISETP.GE.U32.AND P0, PT, R4, 0x3, PT ;  /* 0x000000030400780c */ /* 0x000fda0003f06070 */
        /* <DEDUP_REMOVED lines=12> */
.L_x_4827:
[----:B0-----:R-:W-:Y:S01]  /*20c0*/  IABS R14, UR8 ;  /* 0x00000008000e7c13 */ /* 0x001fe20008000000 */
        /* <DEDUP_REMOVED lines=10> */
[----:B------:R-:W-:Y:S01]  /*2170*/  ISETP.GT.U32.AND P2, PT, R21, R14, PT ;  /* 0x0000000e1500720c */ /* 0x000fe20003f44070 */
[----:B0-----:R-:W-:Y:S01]  /*2180*/  ULEA UR6, UR9, UR6, 0x18 ;  /* 0x0000000609067291 */ /* 0x001fe2000f8ec0ff */
[----:B-1----:R-:W0:Y:S11]  /*2190*/  MUFU.RCP R28, R28 ;  /* 0x0000001c001c7308 */ /* 0x002e360000001000 */
[----:B------:R-:W-:Y:S01]  /*21a0*/  @!P2 IMAD.IADD R14, R14, 0x1, -R25 ;  /* 0x000000010e0ea824 */ /* 0x000fe200078e0a19 */
[----:B------:R-:W-:Y:S01]  /*21b0*/  LEA R27, R23, UR6, 0x2 ;  /* 0x00000006171b7c11 */ /* 0x000fe2000f8e10ff */
[----:B------:R-:W-:-:S03]  /*21c0*/  @!P2 VIADD R15, R15, 0x1 ;  /* 0x000000010f0fa836 */ /* 0x000fc60000000000 */
[----:B------:R-:W-:Y:S02]  /*21d0*/  ISETP.GE.U32.AND P1, PT, R14, R21, PT ;  /* 0x000000150e00720c */ /* 0x000fe40003f26070 */
[----:B------:R-:W-:Y:S01]  /*21e0*/  LOP3.LUT R14, R23, UR8, RZ, 0x3c, !PT ;  /* 0x00000008170e7c12 */ /* 0x000fe2000f8e3cff */
[----:B------:R1:W2:Y:S03]  /*21f0*/  LDS R29, [R27] ;  /* 0x000000001b1d7984 */ /* 0x0002a60000000800 */
[----:B------:R-:W-:Y:S01]  /*2200*/  ISETP.GE.AND P3, PT, R14, RZ, PT ;  /* 0x000000ff0e00720c */ /* 0x000fe20003f66270 */
[----:B0-----:R-:W-:Y:S02]  /*2210*/  VIADD R28, R28, 0xffffffe ;  /* 0x0ffffffe1c1c7836 */ /* 0x001fe40000000000 */
[----:B-1----:R-:W-:-:S04]  /*2220*/  IMAD R27, R0, 0x4, R27 ;  /* 0x00000004001b7824 */ /* 0x002fc800078e021b */
[----:B------:R-:W-:Y:S01]  /*2230*/  @P1 IADD3 R15, PT, PT, R15, 0x1, RZ ;  /* 0x000000010f0f1810 */ /* 0x000fe20007ffe0ff */
[----:B------:R-:W0:Y:S01]  /*2240*/  F2I.FTZ.U32.TRUNC.NTZ R19, R28 ;  /* 0x0000001c00137305 */ /* 0x000e22000021f000 */
[----:B------:R-:W-:-:S03]  /*2250*/  ISETP.NE.AND P1, PT, RZ, UR8, PT ;  /* 0x00000008ff007c0c */ /* 0x000fc6000bf25270 */
[----:B------:R-:W-:Y:S02]  /*2260*/  IMAD.MOV.U32 R17, RZ, RZ, R15 ;  /* 0x000000ffff117224 */ /* 0x000fe400078e000f */
[----:B------:R-:W1:Y:S02]  /*2270*/  LDC.64 R14, c[0x0][0x3a0] ;  /* 0x0000e800ff0e7b82 */ /* 0x000e640000000a00 */
[----:B------:R-:W-:-:S05]  /*2280*/  @!P3 IMAD.MOV R17, RZ, RZ, -R17 ;  /* 0x000000ffff11b224 */ /* 0x000fca00078e0a11 */
[----:B------:R-:W-:Y:S02]  /*2290*/  SEL R17, R24, R17, !P1 ;  /* 0x0000001118117207 */ /* 0x000fe40004800000 */
[----:B0-----:R-:W-:Y:S02]  /*22a0*/  IADD3 R18, PT, PT, RZ, -R19, RZ ;  /* 0x80000013ff127210 */ /* 0x001fe40007ffe0ff */
[----:B------:R-:W-:Y:S01]  /*22b0*/  IADD3 R16, PT, PT, -R17, RZ, RZ ;  /* 0x000000ff11107210 */ /* 0x000fe20007ffe1ff */
[----:B------:R-:W-:-:S04]  /*22c0*/  IMAD R17, R12, R17, R13 ;  /* 0x000000110c117224 */ /* 0x000fc800078e020d */
[----:B------:R-:W-:-:S04]  /*22d0*/  IMAD R16, R16, UR8, R23 ;  /* 0x0000000810107c24 */ /* 0x000fc8000f8e0217 */
[----:B------:R-:W-:-:S04]  /*22e0*/  IMAD.IADD R17, R17, 0x1, R16 ;  /* 0x0000000111117824 */ /* 0x000fc800078e0210 */
[----:B-1----:R-:W-:-:S05]  /*22f0*/  IMAD.WIDE R16, R17, 0x4, R14 ;  /* 0x0000000411107825 */ /* 0x002fca00078e020e */
[----:B--2---:R0:W-:Y:S02]  /*2300*/  STG.E desc[UR10][R16.64], R29 ;  /* 0x0000001d10007986 */ /* 0x0041e4000c10190a */
[----:B0-----:R-:W-:Y:S02]  /*2310*/  IMAD R17, R18, R25, RZ ;  /* 0x0000001912117224 */ /* 0x001fe400078e02ff */
[----:B------:R-:W-:-:S04]  /*2320*/  IMAD.MOV.U32 R18, RZ, RZ, RZ ;  /* 0x000000ffff127224 */ /* 0x000fc800078e00ff */
[----:B------:R-:W-:-:S04]  /*2330*/  IMAD.HI.U32 R18, R19, R17, R18 ;  /* 0x0000001113127227 */ /* 0x000fc800078e0012 */
[----:B------:R-:W-:-:S05]  /*2340*/  IMAD.IADD R19, R0, 0x1, R23 ;  /* 0x0000000100137824 */ /* 0x000fca00078e0217 */
[----:B------:R-:W-:-:S05]  /*2350*/  IABS R23, R19 ;  /* 0x0000001300177213 */ /* 0x000fca0000000000 */
[----:B------:R-:W-:-:S04]  /*2360*/  IMAD.HI.U32 R17, R18, R23, RZ ;  /* 0x0000001712117227 */ /* 0x000fc800078e00ff */
[----:B------:R-:W-:Y:S02]  /*2370*/  IMAD R16, R17, R26, R23 ;  /* 0x0000001a11107224 */ /* 0x000fe400078e0217 */
[----:B------:R-:W0:Y:S03]  /*2380*/  LDS R23, [R27] ;  /* 0x000000001b177984 */ /* 0x000e260000000800 */
[----:B------:R-:W-:-:S13]  /*2390*/  ISETP.GT.U32.AND P3, PT, R25, R16, PT ;  /* 0x000000101900720c */ /* 0x000fda0003f64070 */
[----:B------:R-:W-:Y:S01]  /*23a0*/  @!P3 IADD3 R16, PT, PT, R16, -R25, RZ ;  /* 0x800000191010b210 */ /* 0x000fe20007ffe0ff */
        /* <DEDUP_REMOVED lines=8> */
[----:B------:R-:W-:Y:S02]  /*2430*/  IMAD R17, R12, R17, R13 ;  /* 0x000000110c117224 */ /* 0x000fe400078e020d */
[----:B------:R-:W-:Y:S02]  /*2440*/  IMAD R16, R16, UR8, R19 ;  /* 0x0000000810107c24 */ /* 0x000fe4000f8e0213 */
[----:B------:R-:W-:-:S03]  /*2450*/  IMAD.IADD R19, R19, 0x1, R0 ;  /* 0x0000000113137824 */ /* 0x000fc600078e0200 */
[----:B------:R-:W-:Y:S02]  /*2460*/  IADD3 R17, PT, PT, R17, R16, RZ ;  /* 0x0000001011117210 */ /* 0x000fe40007ffe0ff */
[----:B------:R-:W-:-:S03]  /*2470*/  IABS R28, R19 ;  /* 0x00000013001c7213 */ /* 0x000fc60000000000 */
[----:B------:R-:W-:-:S04]  /*2480*/  IMAD.WIDE R16, R17, 0x4, R14 ;  /* 0x0000000411107825 */ /* 0x000fc800078e020e */
[----:B------:R-:W-:Y:S01]  /*2490*/  IMAD.HI.U32 R29, R18, R28, RZ ;  /* 0x0000001c121d7227 */ /* 0x000fe200078e00ff */
[----:B0-----:R0:W-:Y:S03]  /*24a0*/  STG.E desc[UR10][R16.64], R23 ;  /* 0x0000001710007986 */ /* 0x0011e6000c10190a */
[----:B------:R-:W-:-:S05]  /*24b0*/  IMAD R28, R29, R26, R28 ;  /* 0x0000001a1d1c7224 */ /* 0x000fca00078e021c */
[----:B------:R-:W-:Y:S01]  /*24c0*/  ISETP.GT.U32.AND P3, PT, R25, R28, PT ;  /* 0x0000001c1900720c */ /* 0x000fe20003f64070 */
[----:B0-----:R-:W-:-:S12]  /*24d0*/  IMAD.IADD R23, R19, 0x1, R0 ;  /* 0x0000000113177824 */ /* 0x001fd800078e0200 */
        /* <DEDUP_REMOVED lines=8> */
[----:B------:R-:W-:-:S05]  /*2560*/  IADD3 R16, PT, PT, -R24, RZ, RZ ;  /* 0x000000ff18107210 */ /* 0x000fca0007ffe1ff */
[----:B------:R-:W-:Y:S01]  /*2570*/  IMAD R16, R16, UR8, R19 ;  /* 0x0000000810107c24 */ /* 0x000fe2000f8e0213 */
[----:B------:R-:W-:-:S05]  /*2580*/  IABS R19, R23 ;  /* 0x0000001700137213 */ /* 0x000fca0000000000 */
[----:B------:R-:W-:Y:S01]  /*2590*/  IMAD.HI.U32 R17, R18, R19, RZ ;  /* 0x0000001312117227 */ /* 0x000fe200078e00ff */
[----:B------:R-:W-:-:S03]  /*25a0*/  LOP3.LUT R18, R23, UR8, RZ, 0x3c, !PT ;  /* 0x0000000817127c12 */ /* 0x000fc6000f8e3cff */
[----:B------:R-:W-:Y:S01]  /*25b0*/  IMAD R26, R17, R26, R19 ;  /* 0x0000001a111a7224 */ /* 0x000fe200078e0213 */
[----:B------:R-:W-:-:S04]  /*25c0*/  ISETP.GE.AND P3, PT, R18, RZ, PT ;  /* 0x000000ff1200720c */ /* 0x000fc80003f66270 */
[----:B------:R-:W-:-:S13]  /*25d0*/  ISETP.GT.U32.AND P2, PT, R25, R26, PT ;  /* 0x0000001a1900720c */ /* 0x000fda0003f44070 */
[----:B------:R-:W-:Y:S02]  /*25e0*/  @!P2 IMAD.IADD R26, R26, 0x1, -R25 ;  /* 0x000000011a1aa824 */ /* 0x000fe400078e0a19 */
[----:B------:R-:W-:-:S03]  /*25f0*/  @!P2 VIADD R17, R17, 0x1 ;  /* 0x000000011111a836 */ /* 0x000fc60000000000 */
[----:B------:R-:W-:Y:S02]  /*2600*/  ISETP.GE.U32.AND P1, PT, R26, R25, PT ;  /* 0x000000191a00720c */ /* 0x000fe40003f26070 */
[----:B------:R-:W-:-:S05]  /*2610*/  LEA R25, R0, R27, 0x2 ;  /* 0x0000001b00197211 */ /* 0x000fca00078e10ff */
[----:B------:R-:W-:Y:S02]  /*2620*/  IMAD R19, R0, 0x4, R25 ;  /* 0x0000000400137824 */ /* 0x000fe400078e0219 */
[----:B------:R-:W0:Y:S04]  /*2630*/  LDS R25, [R25] ;  /* 0x0000000019197984 */ /* 0x000e280000000800 */
[----:B------:R-:W1:Y:S01]  /*2640*/  LDS R19, [R19] ;  /* 0x0000000013137984 */ /* 0x000e620000000800 */
[----:B------:R-:W-:-:S05]  /*2650*/  @P1 IADD3 R17, PT, PT, R17, 0x1, RZ ;  /* 0x0000000111111810 */ /* 0x000fca0007ffe0ff */
[----:B------:R-:W-:-:S05]  /*2660*/  @!P3 IMAD.MOV R17, RZ, RZ, -R17 ;  /* 0x000000ffff11b224 */ /* 0x000fca00078e0a11 */
[----:B------:R-:W-:Y:S01]  /*2670*/  SEL R18, R20, R17, !P0 ;  /* 0x0000001114127207 */ /* 0x000fe20004000000 */
[----:B------:R-:W-:-:S04]  /*2680*/  IMAD R17, R12, R24, R13 ;  /* 0x000000180c117224 */ /* 0x000fc800078e020d */
[----:B------:R-:W-:Y:S01]  /*2690*/  IMAD.MOV R26, RZ, RZ, -R18 ;  /* 0x000000ffff1a7224 */ /* 0x000fe200078e0a12 */
[----:B------:R-:W-:Y:S01]  /*26a0*/  IADD3 R17, PT, PT, R17, R16, RZ ;  /* 0x0000001011117210 */ /* 0x000fe20007ffe0ff */
[----:B------:R-:W-:Y:S02]  /*26b0*/  IMAD R18, R12, R18, R13 ;  /* 0x000000120c127224 */ /* 0x000fe400078e020d */
[----:B------:R-:W-:Y:S02]  /*26c0*/  IMAD R27, R26, UR8, R23 ;  /* 0x000000081a1b7c24 */ /* 0x000fe4000f8e0217 */
[----:B------:R-:W-:-:S04]  /*26d0*/  IMAD.WIDE R16, R17, 0x4, R14 ;  /* 0x0000000411107825 */ /* 0x000fc800078e020e */
[----:B------:R-:W-:Y:S02]  /*26e0*/  IMAD.IADD R27, R18, 0x1, R27 ;  /* 0x00000001121b7824 */ /* 0x000fe400078e021b */
[----:B------:R-:W-:Y:S02]  /*26f0*/  IMAD.IADD R23, R23, 0x1, R0 ;  /* 0x0000000117177824 */ /* 0x000fe400078e0200 */
[----:B------:R-:W-:-:S03]  /*2700*/  IMAD.WIDE R14, R27, 0x4, R14 ;  /* 0x000000041b0e7825 */ /* 0x000fc600078e020e */
[----:B------:R-:W-:Y:S01]  /*2710*/  ISETP.GE.U32.AND P1, PT, R23, 0x40, PT ;  /* 0x000000401700780c */ /* 0x000fe20003f26070 */
[----:B0-----:R0:W-:Y:S04]  /*2720*/  STG.E desc[UR10][R16.64], R25 ;  /* 0x0000001910007986 */ /* 0x0011e8000c10190a */
[----:B-1----:R0:W-:Y:S08]  /*2730*/  STG.E desc[UR10][R14.64], R19 ;  /* 0x000000130e007986 */ /* 0x0021f0000c10190a */
[----:B------:R-:W-:Y:S05]  /*2740*/  @!P1 BRA `(.L_x_4827) ;  /* 0xfffffff8005c9947 */ /* 0x000fea000383ffff */
.L_x_4824:
[----:B------:R-:W-:Y:S05]  /*2750*/  BSYNC.RECONVERGENT B0 ;  /* 0x0000000000007941 */ /* 0x000fea0003800200 */
.L_x_4823:
[----:B------:R-:W-:Y:S02]  /*2760*/  USHF.L.U32 UR6, UR13, 0x4, URZ ;  /* 0x000000040d067899 */ /* 0x000fe400080006ff */
[----:B------:R-:W-:-:S04]  /*2770*/  UIADD3 UR4, UPT, UPT, UR13, UR4, URZ ;  /* 0x000000040d047290 */ /* 0x000fc8000fffe0ff */
[----:B------:R-:W-:-:S09]  /*2780*/  UISETP.GE.U32.AND UP0, UPT, UR4, UR6, UPT ;  /* 0x000000060400728c */ /* 0x000fd2000bf06070 */
[----:B------:R-:W-:Y:S05]  /*2790*/  BRA.U !UP0, `(.L_x_4828) ;  /* 0xffffffe108b07547 */ /* 0x000fea000b83ffff */
[----:B------:R-:W-:Y:S05]  /*27a0*/  EXIT ;  /* 0x000000000000794d */ /* 0x000fea0003800000 */
.L_x_4819:
[----:B------:R-:W-:Y:S01]  /*27b0*/  MOV R20, UR5 ;  /* 0x0000000500147c02 */ /* 0x000fe20008000f00 */
[----:B------:R-:W-:Y:S01]  /*27c0*/  BSSY B0, `(.L_x_4829) ;  /* 0x0000007000007945 */ /* 0x000fe20003800000 */
[----:B------:R-:W-:Y:S02]  /*27d0*/  IMAD.MOV.U32 R24, RZ, RZ, R18 ;  /* 0x000000ffff187224 */ /* 0x000fe400078e0012 */
[----:B------:R-:W-:Y:S01]  /*27e0*/  MOV R26, R20 ;  /* 0x00000014001a7202 */ /* 0x000fe20000000f00 */
[----:B------:R-:W-:-:S07]  /*27f0*/  IMAD.MOV.U32 R21, RZ, RZ, -0x1 ;  /* 0xffffffffff157424 */ /* 0x000fce00078e00ff */
[----:B012---:R-:W-:Y:S05]  /*2800*/  WARPSYNC.COLLECTIVE R21, `(.L_x_4830) ;  /* 0x0000000015087348 */ /* 0x007fea0003c00000 */
[----:B0-----:R0:W3:Y:S02]  /*2810*/  SHFL.IDX P3, R21, R19, R24, R26 ;  /* 0x0000001813157389 */ /* 0x0010e4000006001a */
[----:B0123--:R-:W-:Y:S05]  /*2820*/  ENDCOLLECTIVE ;  /* 0x000000000000791b */ /* 0x00ffea0003800000 */
.L_x_4830:
[----:B------:R-:W-:Y:S05]  /*2830*/  BSYNC B0 ;  /* 0x0000000000007941 */ /* 0x000fea0003800000 */
.L_x_4829:
[----:B------:R-:W-:Y:S05]  /*2840*/  BRA `(.L_x_4831) ;  /* 0xffffffec00a07947 */ /* 0x000fea000383ffff */
.L_x_4821:
        /* <DEDUP_REMOVED lines=8> */
.L_x_4833:
[----:B------:R-:W-:Y:S05]  /*28d0*/  BSYNC B0 ;  /* 0x0000000000007941 */ /* 0x000fea0003800000 */
.L_x_4832:
[----:B------:R-:W-:Y:S01]  /*28e0*/  MOV R19, R21 ;  /* 0x0000001500137202 */ /* 0x000fe20000000f00 */
[----:B------:R-:W-:Y:S06]  /*28f0*/  BRA `(.L_x_4834) ;  /* 0xffffffec008c7947 */ /* 0x000fec000383ffff */
.L_x_4835:
        /* <DEDUP_REMOVED lines=16> */
.L_x_20493:


//--------------------- .text._Z9cuda_gemmIiLi128ELi16ELi1ELi32ELi64ELi64ELi1EEviiiPT_S1_S1_ii --------------------------
	.section	.text._Z9cuda_gemmIiLi128ELi16ELi1ELi32ELi64ELi64ELi1EEviiiPT_S1_S1_ii,"ax",@progbits
	.align	128
        .global         _Z9cuda_gemmIiLi128ELi16ELi1ELi32ELi64ELi64ELi1EEviiiPT_S1_S1_ii
        .type           _Z9cuda_gemmIiLi128ELi16ELi1ELi32ELi64ELi64ELi1EEviiiPT_S1_S1_ii,@function
        .size           _Z9cuda_gemmIiLi128ELi16ELi1ELi32ELi64ELi64ELi1EEviiiPT_S1_S1_ii,(.L_x_20332 - _Z9cuda_gemmIiLi128ELi16ELi1ELi32ELi64ELi64ELi1EEviiiPT_S1_S1_ii)
        .other          _Z9cuda_gemmIiLi128ELi16ELi1ELi32ELi64ELi64ELi1EEviiiPT_S1_S1_ii,@"STO_CUDA_ENTRY STV_DEFAULT"
_Z9cuda_gemmIiLi128ELi16ELi1ELi32ELi64ELi64ELi1EEviiiPT_S1_S1_ii:
.text._Z9cuda_gemmIiLi128ELi16ELi1ELi32ELi64ELi64ELi1EEviiiPT_S1_S1_ii:
[----:B------:R-:W-:Y:S01]  /*0000*/  LDC R1, c[0x0][0x37c] ;  /* 0x0000df00ff017b82 */ /* 0x000fe20000000800 */
[----:B------:R-:W0:Y:S01]  /*0010*/  S2R R0, SR_TID.X ;  /* 0x0000000000007919 */ /* 0x000e220000002100 */
[----:B------:R-:W1:Y:S01]  /*0020*/  LDCU UR7, c[0x0][0x360] ;  /* 0x00006c00ff0777ac */ /* 0x000e620008000800 */
[----:B------:R-:W-:Y:S01]  /*0030*/  MOV R8, 0x90 ;  /* 0x0000009000087802 */ /* 0x000fe20000000f00 */
[----:B-1----:R-:W-:Y:S02]  /*0040*/  ULOP3.LUT UR4, UR7, 0xffff, URZ, 0xc0, !UPT ;  /* 0x0000ffff07047892 */ /* 0x002fe4000f8ec0ff */
[----:B0-----:R-:W-:-:S05]  /*0050*/  VIADD R2, R0, UR7 ;  /* 0x0000000700027c36 */ /* 0x001fca0008000000 */
[----:B------:R-:W-:-:S04]  /*0060*/  LOP3.LUT R3, R2, 0xfff, RZ, 0x3c, !PT ;  /* 0x00000fff02037812 */ /* 0x000fc800078e3cff */
[----:B------:R-:W-:-:S07]  /*0070*/  LOP3.LUT R3, R3, 0xffff, RZ, 0xc0, !PT ;  /* 0x0000ffff03037812 */ /* 0x000fce00078ec0ff */
[----:B------:R-:W-:Y:S05]  /*0080*/  CALL.REL.NOINC `($__internal_42_$__cuda_sm20_div_u16) ;  /* 0x0000001000387944 */ /* 0x000fea0003c00000 */
        /* <DEDUP_REMOVED lines=12> */
[----:B------:R-:W-:-:S03]  /*0150*/  IMAD.MOV.U32 R13, RZ, RZ, RZ ;  /* 0x000000ffff0d7224 */ /* 0x000fc600078e00ff */
[----:B---3--:R-:W-:Y:S01]  /*0160*/  LEA R12, R12, R3, 0x18 ;  /* 0x000000030c0c7211 */ /* 0x008fe200078ec0ff */
[----:B------:R-:W-:-:S07]  /*0170*/  IMAD.MOV.U32 R3, RZ, RZ, R0 ;  /* 0x000000ffff037224 */ /* 0x000fce00078e0000 */
.L_x_4838:
[----:B---34-:R-:W-:-:S06]  /*0180*/  IMAD.WIDE.U32 R8, R3, 0x4, R6 ;  /* 0x0000000403087825 */ /* 0x018fcc00078e0006 */
[----:B--2---:R-:W2:Y:S01]  /*0190*/  LDG.E R8, desc[UR8][R8.64] ;  /* 0x0000000808087981 */ /* 0x004ea2000c1e1900 */
[----:B------:R-:W-:Y:S01]  /*01a0*/  LOP3.LUT R15, R3, 0x3f, RZ, 0xc0, !PT ;  /* 0x0000003f030f7812 */ /* 0x000fe200078ec0ff */
[----:B------:R-:W-:Y:S01]  /*01b0*/  VIADD R13, R13, 0x1 ;  /* 0x000000010d0d7836 */ /* 0x000fe20000000000 */
[----:B------:R-:W-:Y:S01]  /*01c0*/  SHF.R.U32.HI R14, RZ, 0x4, R3 ;  /* 0x00000004ff0e7819 */ /* 0x000fe20000011603 */
[----:B------:R-:W-:Y:S02]  /*01d0*/  VIADD R3, R3, UR7 ;  /* 0x0000000703037c36 */ /* 0x000fe40008000000 */
[----:B------:R-:W-:Y:S01]  /*01e0*/  IMAD R15, R15, 0x104, R12 ;  /* 0x000001040f0f7824 */ /* 0x000fe200078e020c */
[----:B------:R-:W-:-:S04]  /*01f0*/  LOP3.LUT R14, R14, 0xffffffc, RZ, 0xc0, !PT ;  /* 0x0ffffffc0e0e7812 */ /* 0x000fc800078ec0ff */
[----:B------:R-:W-:Y:S02]  /*0200*/  IADD3 R15, PT, PT, R15, R14, RZ ;  /* 0x0000000e0f0f7210 */ /* 0x000fe40007ffe0ff */
[----:B------:R-:W-:-:S04]  /*0210*/  LOP3.LUT R14, R13, R16, RZ, 0x3c, !PT ;  /* 0x000000100d0e7212 */ /* 0x000fc800078e3cff */
[----:B------:R-:W-:Y:S01]  /*0220*/  ISETP.NE.AND P0, PT, R14, 0x2, PT ;  /* 0x000000020e00780c */ /* 0x000fe20003f05270 */
[----:B--2---:R3:W-:-:S12]  /*0230*/  STS [R15], R8 ;  /* 0x000000080f007388 */ /* 0x0047d80000000800 */
[----:B------:R-:W-:Y:S05]  /*0240*/  @P0 BRA `(.L_x_4838) ;  /* 0xfffffffc00cc0947 */ /* 0x000fea000383ffff */
.L_x_4837:
[----:B--2---:R-:W-:Y:S05]  /*0250*/  BSYNC.RECONVERGENT B0 ;  /* 0x0000000000007941 */ /* 0x004fea0003800200 */
.L_x_4836:
[----:B------:R-:W-:Y:S01]  /*0260*/  BSSY.RECONVERGENT B0, `(.L_x_4839) ;  /* 0x0000028000007945 */ /* 0x000fe20003800200 */
[----:B0-----:R-:W-:-:S07]  /*0270*/  LEA R12, R10, R11, 0x18 ;  /* 0x0000000b0a0c7211 */ /* 0x001fce00078ec0ff */
.L_x_4840:
[C---:B------:R-:W-:Y:S02]  /*0280*/  VIADD R25, R3.reuse, UR7 ;  /* 0x0000000703197c36 */ /* 0x040fe40008000000 */
[----:B01----:R-:W-:-:S04]  /*0290*/  IMAD.WIDE.U32 R20, R3, 0x4, R4 ;  /* 0x0000000403147825 */ /* 0x003fc800078e0004 */
[C---:B------:R-:W-:Y:S01]  /*02a0*/  VIADD R17, R25.reuse, UR7 ;  /* 0x0000000719117c36 */ /* 0x040fe20008000000 */
[----:B------:R0:W2:Y:S01]  /*02b0*/  LDG.E R14, desc[UR8][R20.64] ;  /* 0x00000008140e7981 */ /* 0x0000a2000c1e1900 */
[----:B------:R-:W-:-:S03]  /*02c0*/  IMAD.WIDE.U32 R18, R25, 0x4, R4 ;  /* 0x0000000419127825 */ /* 0x000fc600078e0004 */
[C---:B------:R-:W-:Y:S01]  /*02d0*/  IADD3 R13, PT, PT, R17.reuse, UR7, RZ ;  /* 0x00000007110d7c10 */ /* 0x040fe2000fffe0ff */
[--C-:B---3--:R-:W-:Y:S01]  /*02e0*/  IMAD.WIDE.U32 R8, R17, 0x4, R4.reuse ;  /* 0x0000000411087825 */ /* 0x108fe200078e0004 */
[----:B------:R-:W3:Y:S03]  /*02f0*/  LDG.E R15, desc[UR8][R18.64] ;  /* 0x00000008120f7981 */ /* 0x000ee6000c1e1900 */
[----:B------:R-:W-:Y:S02]  /*0300*/  IMAD.WIDE.U32 R6, R13, 0x4, R4 ;  /* 0x000000040d067825 */ /* 0x000fe400078e0004 */
[----:B------:R1:W4:Y:S04]  /*0310*/  LDG.E R8, desc[UR8][R8.64] ;  /* 0x0000000808087981 */ /* 0x000328000c1e1900 */
[----:B------:R5:W4:Y:S01]  /*0320*/  LDG.E R6, desc[UR8][R6.64] ;  /* 0x0000000806067981 */ /* 0x000b22000c1e1900 */
[----:B------:R-:W-:-:S02]  /*0330*/  SHF.R.U32.HI R16, RZ, 0x4, R3 ;  /* 0x00000004ff107819 */ /* 0x000fc40000011603 */
[----:B------:R-:W-:Y:S02]  /*0340*/  LOP3.LUT R23, R3, 0x3f, RZ, 0xc0, !PT ;  /* 0x0000003f03177812 */ /* 0x000fe400078ec0ff */
[----:B------:R-:W-:Y:S02]  /*0350*/  LOP3.LUT R22, R16, 0xffffffc, RZ, 0xc0, !PT ;  /* 0x0ffffffc10167812 */ /* 0x000fe400078ec0ff */
[----:B------:R-:W-:Y:S02]  /*0360*/  LOP3.LUT R3, R25, 0x3f, RZ, 0xc0, !PT ;  /* 0x0000003f19037812 */ /* 0x000fe400078ec0ff */
[----:B------:R-:W-:Y:S02]  /*0370*/  SHF.R.U32.HI R16, RZ, 0x4, R25 ;  /* 0x00000004ff107819 */ /* 0x000fe40000011619 */
[----:B0-----:R-:W-:Y:S02]  /*0380*/  LOP3.LUT R21, R17, 0x3f, RZ, 0xc0, !PT ;  /* 0x0000003f11157812 */ /* 0x001fe400078ec0ff */
[----:B------:R-:W-:-:S02]  /*0390*/  SHF.R.U32.HI R17, RZ, 0x4, R17 ;  /* 0x00000004ff117819 */ /* 0x000fc40000011611 */
[----:B-1----:R-:W-:Y:S01]  /*03a0*/  LOP3.LUT R9, R13, 0x3f, RZ, 0xc0, !PT ;  /* 0x0000003f0d097812 */ /* 0x002fe200078ec0ff */
[--C-:B------:R-:W-:Y:S01]  /*03b0*/  IMAD R23, R23, 0x104, R12.reuse ;  /* 0x0000010417177824 */ /* 0x100fe200078e020c */
[----:B-----5:R-:W-:Y:S01]  /*03c0*/  SHF.R.U32.HI R7, RZ, 0x4, R13 ;  /* 0x00000004ff077819 */ /* 0x020fe2000001160d */
[--C-:B------:R-:W-:Y:S01]  /*03d0*/  IMAD R3, R3, 0x104, R12.reuse ;  /* 0x0000010403037824 */ /* 0x100fe200078e020c */
[----:B------:R-:W-:Y:S01]  /*03e0*/  LOP3.LUT R16, R16, 0xffffffc, RZ, 0xc0, !PT ;  /* 0x0ffffffc10107812 */ /* 0x000fe200078ec0ff */
[--C-:B------:R-:W-:Y:S01]  /*03f0*/  IMAD R21, R21, 0x104, R12.reuse ;  /* 0x0000010415157824 */ /* 0x100fe200078e020c */
[----:B------:R-:W-:Y:S01]  /*0400*/  LOP3.LUT R18, R17, 0xffffffc, RZ, 0xc0, !PT ;  /* 0x0ffffffc11127812 */ /* 0x000fe200078ec0ff */
[----:B------:R-:W-:Y:S01]  /*0410*/  IMAD R9, R9, 0x104, R12 ;  /* 0x0000010409097824 */ /* 0x000fe200078e020c */
[----:B------:R-:W-:Y:S01]  /*0420*/  LOP3.LUT R20, R7, 0xffffffc, RZ, 0xc0, !PT ;  /* 0x0ffffffc07147812 */ /* 0x000fe200078ec0ff */
[----:B------:R-:W-:Y:S02]  /*0430*/  IMAD.IADD R23, R23, 0x1, R22 ;  /* 0x0000000117177824 */ /* 0x000fe400078e0216 */
[----:B------:R-:W-:Y:S01]  /*0440*/  IMAD.IADD R16, R3, 0x1, R16 ;  /* 0x0000000103107824 */ /* 0x000fe200078e0210 */
[----:B------:R-:W-:Y:S01]  /*0450*/  IADD3 R9, PT, PT, R9, R20, RZ ;  /* 0x0000001409097210 */ /* 0x000fe20007ffe0ff */
[----:B------:R-:W-:-:S02]  /*0460*/  IMAD.IADD R21, R21, 0x1, R18 ;  /* 0x0000000115157824 */ /* 0x000fc400078e0212 */
        /* <DEDUP_REMOVED lines=8> */
.L_x_4839:
[----:B------:R-:W1:Y:S08]  /*04f0*/  LDC R3, c[0x0][0x374] ;  /* 0x0000dd00ff037b82 */ /* 0x000e700000000800 */
[----:B------:R-:W2:Y:S01]  /*0500*/  S2UR UR4, SR_CTAID.Y ;  /* 0x00000000000479c3 */ /* 0x000ea20000002600 */
[----:B-1----:R-:W-:-:S05]  /*0510*/  IMAD.SHL.U32 R4, R3, 0x10, RZ ;  /* 0x0000001003047824 */ /* 0x002fca00078e00ff */
[----:B--2---:R-:W-:-:S13]  /*0520*/  ISETP.LE.U32.AND P0, PT, R4, UR4, PT ;  /* 0x0000000404007c0c */ /* 0x004fda000bf03070 */
[----:B------:R-:W-:Y:S05]  /*0530*/  @P0 EXIT ;  /* 0x000000000000094d */ /* 0x000fea0003800000 */
[----:B0-----:R-:W0:Y:S01]  /*0540*/  I2F.U32.RP R9, UR7 ;  /* 0x0000000700097d06 */ /* 0x001e220008209000 */
[C---:B------:R-:W-:Y:S01]  /*0550*/  ISETP.GE.U32.AND P0, PT, R2.reuse, 0x20, PT ;  /* 0x000000200200780c */ /* 0x040fe20003f06070 */
[----:B------:R-:W-:Y:S01]  /*0560*/  USHF.L.U32 UR6, UR7, 0x2, URZ ;  /* 0x0000000207067899 */ /* 0x000fe200080006ff */
[----:B------:R-:W-:Y:S02]  /*0570*/  VIMNMX.U32 R5, PT, PT, R2, 0x20, !PT ;  /* 0x0000002002057848 */ /* 0x000fe40007fe0000 */
[----:B------:R-:W-:Y:S02]  /*0580*/  SEL R8, RZ, 0x1, P0 ;  /* 0x00000001ff087807 */ /* 0x000fe40000000000 */
[----:B------:R-:W-:Y:S02]  /*0590*/  ISETP.NE.U32.AND P2, PT, RZ, UR7, PT ;  /* 0x00000007ff007c0c */ /* 0x000fe4000bf45070 */
[----:B------:R-:W-:Y:S01]  /*05a0*/  IADD3 R5, PT, PT, R5, -R2, -R8 ;  /* 0x8000000205057210 */ /* 0x000fe20007ffe808 */
[----:B0-----:R-:W0:Y:S02]  /*05b0*/  MUFU.RCP R9, R9 ;  /* 0x0000000900097308 */ /* 0x001e240000001000 */
[----:B0-----:R-:W-:-:S06]  /*05c0*/  VIADD R6, R9, 0xffffffe ;  /* 0x0ffffffe09067836 */ /* 0x001fcc0000000000 */
[----:B------:R0:W1:Y:S02]  /*05d0*/  F2I.FTZ.U32.TRUNC.NTZ R7, R6 ;  /* 0x0000000600077305 */ /* 0x000064000021f000 */
[----:B0-----:R-:W-:Y:S01]  /*05e0*/  IMAD.MOV.U32 R6, RZ, RZ, RZ ;  /* 0x000000ffff067224 */ /* 0x001fe200078e00ff */
[----:B-1----:R-:W-:-:S05]  /*05f0*/  IADD3 R13, PT, PT, RZ, -R7, RZ ;  /* 0x80000007ff0d7210 */ /* 0x002fca0007ffe0ff */
[----:B------:R-:W-:-:S04]  /*0600*/  IMAD R13, R13, UR7, RZ ;  /* 0x000000070d0d7c24 */ /* 0x000fc8000f8e02ff */
[----:B------:R-:W-:-:S06]  /*0610*/  IMAD.HI.U32 R12, R7, R13, R6 ;  /* 0x0000000d070c7227 */ /* 0x000fcc00078e0006 */
[----:B------:R-:W-:-:S04]  /*0620*/  IMAD.HI.U32 R7, R12, R5, RZ ;  /* 0x000000050c077227 */ /* 0x000fc800078e00ff */
[----:B------:R-:W-:-:S04]  /*0630*/  IMAD.MOV R6, RZ, RZ, -R7 ;  /* 0x000000ffff067224 */ /* 0x000fc800078e0a07 */
[----:B------:R-:W-:Y:S02]  /*0640*/  IMAD R5, R6, UR7, R5 ;  /* 0x0000000706057c24 */ /* 0x000fe4000f8e0205 */
[----:B------:R-:W-:-:S03]  /*0650*/  VIADD R6, R2, UR7 ;  /* 0x0000000702067c36 */ /* 0x000fc60008000000 */
[----:B------:R-:W-:-:S13]  /*0660*/  ISETP.GE.U32.AND P0, PT, R5, UR7, PT ;  /* 0x0000000705007c0c */ /* 0x000fda000bf06070 */
[----:B------:R-:W-:Y:S01]  /*0670*/  @P0 VIADD R5, R5, -UR7 ;  /* 0x8000000705050c36 */ /* 0x000fe20008000000 */
[----:B------:R-:W-:-:S04]  /*0680*/  @P0 IADD3 R7, PT, PT, R7, 0x1, RZ ;  /* 0x0000000107070810 */ /* 0x000fc80007ffe0ff */
[----:B------:R-:W-:Y:S01]  /*0690*/  ISETP.GE.U32.AND P1, PT, R5, UR7, PT ;  /* 0x0000000705007c0c */ /* 0x000fe2000bf26070 */
[C---:B------:R-:W-:Y:S02]  /*06a0*/  VIADD R5, R11.reuse, 0x4100 ;  /* 0x000041000b057836 */ /* 0x040fe40000000000 */
[----:B------:R-:W-:-:S03]  /*06b0*/  VIADD R11, R11, 0x4180 ;  /* 0x000041800b0b7836 */ /* 0x000fc60000000000 */
[C---:B------:R-:W-:Y:S02]  /*06c0*/  LEA R9, R10.reuse, R5, 0x18 ;  /* 0x000000050a097211 */ /* 0x040fe400078ec0ff */
[----:B------:R-:W-:Y:S01]  /*06d0*/  LEA R11, R10, R11, 0x18 ;  /* 0x0000000b0a0b7211 */ /* 0x000fe200078ec0ff */
[----:B------:R-:W-:-:S04]  /*06e0*/  VIADD R10, R6, UR7 ;  /* 0x00000007060a7c36 */ /* 0x000fc80008000000 */
[----:B------:R-:W-:Y:S01]  /*06f0*/  @P1 VIADD R7, R7, 0x1 ;  /* 0x0000000107071836 */ /* 0x000fe20000000000 */
[----:B------:R-:W-:-:S04]  /*0700*/  @!P2 LOP3.LUT R7, RZ, UR7, RZ, 0x33, !PT ;  /* 0x00000007ff07ac12 */ /* 0x000fc8000f8e33ff */
[----:B------:R-:W-:Y:S01]  /*0710*/  IADD3 R5, PT, PT, R8, R7, RZ ;  /* 0x0000000708057210 */ /* 0x000fe20007ffe0ff */
[C---:B------:R-:W-:Y:S01]  /*0720*/  IMAD R7, R0.reuse, 0x4, R9 ;  /* 0x0000000400077824 */ /* 0x040fe200078e0209 */
[----:B------:R-:W-:Y:S01]  /*0730*/  MOV R9, UR4 ;  /* 0x0000000400097c02 */ /* 0x000fe20008000f00 */
[----:B------:R-:W-:Y:S01]  /*0740*/  IMAD R8, R0, 0x4, R11 ;  /* 0x0000000400087824 */ /* 0x000fe200078e020b */
[----:B------:R-:W-:Y:S01]  /*0750*/  LOP3.LUT R23, R5, 0x3, RZ, 0xc0, !PT ;  /* 0x0000000305177812 */ /* 0x000fe200078ec0ff */
[----:B------:R-:W-:Y:S02]  /*0760*/  VIADD R11, R7, UR6 ;  /* 0x00000006070b7c36 */ /* 0x000fe40008000000 */
[----:B------:R-:W-:-:S07]  /*0770*/  VIADD R22, R8, UR6 ;  /* 0x0000000608167c36 */ /* 0x000fce0008000000 */
.L_x_4856:
[----:B------:R-:W-:Y:S01]  /*0780*/  ISETP.GT.U32.AND P0, PT, R0, 0x1f, PT ;  /* 0x0000001f0000780c */ /* 0x000fe20003f04070 */
[----:B------:R-:W-:-:S12]  /*0790*/  BSSY.RECONVERGENT B0, `(.L_x_4841) ;  /* 0x000003e000007945 */ /* 0x000fd80003800200 */
[----:B01234-:R-:W-:Y:S05]  /*07a0*/  @P0 BRA `(.L_x_4842) ;  /* 0x0000000000f00947 */ /* 0x01ffea0003800000 */
[----:B------:R-:W-:Y:S01]  /*07b0*/  ISETP.NE.AND P2, PT, R23, 0x3, PT ;  /* 0x000000031700780c */ /* 0x000fe20003f45270 */
[----:B------:R-:W-:Y:S01]  /*07c0*/  BSSY.RECONVERGENT B1, `(.L_x_4843) ;  /* 0x0000017000017945 */ /* 0x000fe20003800200 */
[----:B------:R-:W-:Y:S02]  /*07d0*/  ISETP.GE.U32.AND P1, PT, R5, 0x3, PT ;  /* 0x000000030500780c */ /* 0x000fe40003f26070 */
[----:B------:R-:W-:-:S09]  /*07e0*/  MOV R24, R0 ;  /* 0x0000000000187202 */ /* 0x000fd20000000f00 */
[----:B------:R-:W-:Y:S05]  /*07f0*/  @!P2 BRA `(.L_x_4844) ;  /* 0x00000000004ca947 */ /* 0x000fea0003800000 */
[----:B------:R-:W0:Y:S01]  /*0800*/  LDC.64 R12, c[0x0][0x390] ;  /* 0x0000e400ff0c7b82 */ /* 0x000e220000000a00 */
[----:B------:R-:W-:-:S04]  /*0810*/  IMAD R17, R9, 0x20, R0 ;  /* 0x0000002009117824 */ /* 0x000fc800078e0200 */
[----:B0-----:R-:W-:-:S06]  /*0820*/  IMAD.WIDE.U32 R14, R17, 0x4, R12 ;  /* 0x00000004110e7825 */ /* 0x001fcc00078e000c */
[----:B------:R-:W2:Y:S01]  /*0830*/  LDG.E R14, desc[UR8][R14.64] ;  /* 0x000000080e0e7981 */ /* 0x000ea2000c1e1900 */
[----:B------:R-:W-:Y:S01]  /*0840*/  ISETP.NE.AND P2, PT, R23, RZ, PT ;  /* 0x000000ff1700720c */ /* 0x000fe20003f45270 */
[----:B------:R-:W-:Y:S02]  /*0850*/  IMAD.MOV.U32 R24, RZ, RZ, R2 ;  /* 0x000000ffff187224 */ /* 0x000fe400078e0002 */
[----:B--2---:R0:W-:Y:S10]  /*0860*/  STS [R7], R14 ;  /* 0x0000000e07007388 */ /* 0x0041f40000000800 */
        /* <DEDUP_REMOVED lines=8> */
[----:B------:R-:W-:Y:S02]  /*08f0*/  IMAD.MOV.U32 R24, RZ, RZ, R6 ;  /* 0x000000ffff187224 */ /* 0x000fe400078e0006 */
[----:B------:R-:W-:Y:S01]  /*0900*/  @P2 IMAD.MOV.U32 R24, RZ, RZ, R10 ;  /* 0x000000ffff182224 */ /* 0x000fe200078e000a */
[----:B--2---:R1:W-:Y:S04]  /*0910*/  STS [R7+UR6], R14 ;  /* 0x0000000e07007988 */ /* 0x0043e80008000806 */
[----:B---3--:R1:W-:Y:S02]  /*0920*/  @P2 STS [R11+UR6], R12 ;  /* 0x0000000c0b002988 */ /* 0x0083e40008000806 */
.L_x_4844:
[----:B------:R-:W-:Y:S05]  /*0930*/  BSYNC.RECONVERGENT B1 ;  /* 0x0000000000017941 */ /* 0x000fea0003800200 */
.L_x_4843:
[----:B------:R-:W-:Y:S05]  /*0940*/  @!P1 BRA `(.L_x_4842) ;  /* 0x0000000000889947 */ /* 0x000fea0003800000 */
[----:B------:R-:W2:Y:S01]  /*0950*/  S2UR UR5, SR_CgaCtaId ;  /* 0x00000000000579c3 */ /* 0x000ea20000008800 */
[----:B------:R-:W-:Y:S01]  /*0960*/  UMOV UR4, 0x400 ;  /* 0x0000040000047882 */ /* 0x000fe20000000000 */
[----:B------:R-:W-:Y:S01]  /*0970*/  IMAD R15, R9, 0x20, R24 ;  /* 0x00000020090f7824 */ /* 0x000fe200078e0218 */
[----:B------:R-:W-:-:S04]  /*0980*/  UIADD3 UR4, UPT, UPT, UR4, 0x4100, URZ ;  /* 0x0000410004047890 */ /* 0x000fc8000fffe0ff */
[----:B------:R-:W-:Y:S01]  /*0990*/  IADD3 R29, PT, PT, R15, UR7, RZ ;  /* 0x000000070f1d7c10 */ /* 0x000fe2000fffe0ff */
[----:B------:R-:W3:Y:S08]  /*09a0*/  LDC R26, c[0x0][0x360] ;  /* 0x0000d800ff1a7b82 */ /* 0x000ef00000000800 */
[----:B-1----:R-:W0:Y:S01]  /*09b0*/  LDC.64 R12, c[0x0][0x390] ;  /* 0x0000e400ff0c7b82 */ /* 0x002e220000000a00 */
[----:B--2---:R-:W-:-:S06]  /*09c0*/  ULEA UR4, UR5, UR4, 0x18 ;  /* 0x0000000405047291 */ /* 0x004fcc000f8ec0ff */
[----:B------:R-:W-:Y:S01]  /*09d0*/  LEA R28, R24, UR4, 0x2 ;  /* 0x00000004181c7c11 */ /* 0x000fe2000f8e10ff */
[C-C-:B---3--:R-:W-:Y:S02]  /*09e0*/  IMAD R27, R26.reuse, 0x2, R15.reuse ;  /* 0x000000021a1b7824 */ /* 0x148fe400078e020f */
[----:B------:R-:W-:Y:S02]  /*09f0*/  IMAD R25, R26, 0x3, R15 ;  /* 0x000000031a197824 */ /* 0x000fe400078e020f */
[----:B0-----:R-:W-:-:S07]  /*0a00*/  IMAD.WIDE.U32 R14, R15, 0x4, R12 ;  /* 0x000000040f0e7825 */ /* 0x001fce00078e000c */
.L_x_4845:
[----:B------:R-:W2:Y:S01]  /*0a10*/  LDG.E R17, desc[UR8][R14.64] ;  /* 0x000000080e117981 */ /* 0x000ea2000c1e1900 */
[----:B---3--:R-:W-:-:S04]  /*0a20*/  IMAD.WIDE.U32 R20, R29, 0x4, R12 ;  /* 0x000000041d147825 */ /* 0x008fc800078e000c */
[--C-:B------:R-:W-:Y:S02]  /*0a30*/  IMAD.WIDE.U32 R18, R27, 0x4, R12.reuse ;  /* 0x000000041b127825 */ /* 0x100fe400078e000c */
[----:B------:R-:W3:Y:S04]  /*0a40*/  LDG.E R21, desc[UR8][R20.64] ;  /* 0x0000000814157981 */ /* 0x000ee8000c1e1900 */
[----:B------:R0:W4:Y:S04]  /*0a50*/  LDG.E R18, desc[UR8][R18.64] ;  /* 0x0000000812127981 */ /* 0x000128000c1e1900 */
[----:B--2---:R1:W-:Y:S02]  /*0a60*/  STS [R28], R17 ;  /* 0x000000111c007388 */ /* 0x0043e40000000800 */
[----:B-1----:R-:W-:-:S06]  /*0a70*/  IMAD.WIDE.U32 R16, R25, 0x4, R12 ;  /* 0x0000000419107825 */ /* 0x002fcc00078e000c */
[----:B------:R1:W2:Y:S01]  /*0a80*/  LDG.E R16, desc[UR8][R16.64] ;  /* 0x0000000810107981 */ /* 0x0002a2000c1e1900 */
[C-C-:B0-----:R-:W-:Y:S02]  /*0a90*/  IMAD R19, R26.reuse, 0x8, R28.reuse ;  /* 0x000000081a137824 */ /* 0x141fe400078e021c */
[----:B------:R-:W-:Y:S01]  /*0aa0*/  IMAD R20, R26, 0xc, R28 ;  /* 0x0000000c1a147824 */ /* 0x000fe200078e021c */
[----:B---3--:R0:W-:Y:S01]  /*0ab0*/  STS [R28+UR6], R21 ;  /* 0x000000151c007988 */ /* 0x0081e20008000806 */
[----:B------:R-:W-:Y:S01]  /*0ac0*/  VIADD R24, R24, UR6 ;  /* 0x0000000618187c36 */ /* 0x000fe20008000000 */
[----:B-1----:R-:W1:Y:S02]  /*0ad0*/  LDC R17, c[0x0][0x360] ;  /* 0x0000d800ff117b82 */ /* 0x002e640000000800 */
[----:B----4-:R3:W-:Y:S02]  /*0ae0*/  STS [R19], R18 ;  /* 0x0000001213007388 */ /* 0x0107e40000000800 */
[----:B------:R-:W-:Y:S01]  /*0af0*/  ISETP.GE.U32.AND P1, PT, R24, 0x20, PT ;  /* 0x000000201800780c */ /* 0x000fe20003f26070 */
[----:B------:R-:W-:Y:S01]  /*0b00*/  VIADD R27, R27, UR6 ;  /* 0x000000061b1b7c36 */ /* 0x000fe20008000000 */
[----:B------:R-:W-:Y:S01]  /*0b10*/  IADD3 R29, PT, PT, R29, UR6, RZ ;  /* 0x000000061d1d7c10 */ /* 0x000fe2000fffe0ff */
[----:B------:R-:W-:-:S02]  /*0b20*/  VIADD R25, R25, UR6 ;  /* 0x0000000619197c36 */ /* 0x000fc40008000000 */
[----:B0-----:R-:W-:Y:S02]  /*0b30*/  IMAD R28, R26, 0x10, R28 ;  /* 0x000000101a1c7824 */ /* 0x001fe400078e021c */
[----:B-1----:R-:W-:Y:S01]  /*0b40*/  IMAD.WIDE.U32 R14, R17, 0x10, R14 ;  /* 0x00000010110e7825 */ /* 0x002fe200078e000e */
[----:B--2---:R3:W-:Y:S05]  /*0b50*/  STS [R20], R16 ;  /* 0x0000001014007388 */ /* 0x0047ea0000000800 */
[----:B------:R-:W-:Y:S05]  /*0b60*/  @!P1 BRA `(.L_x_4845) ;  /* 0xfffffffc00a89947 */ /* 0x000fea000383ffff */
.L_x_4842:
[----:B------:R-:W-:Y:S05]  /*0b70*/  BSYNC.RECONVERGENT B0 ;  /* 0x0000000000007941 */ /* 0x000fea0003800200 */
.L_x_4841:
[----:B------:R-:W-:Y:S06]  /*0b80*/  BAR.SYNC.DEFER_BLOCKING 0x0 ;  /* 0x0000000000007b1d */ /* 0x000fec0000010000 */
[----:B------:R-:W-:Y:S04]  /*0b90*/  BSSY.RECONVERGENT B0, `(.L_x_4846) ;  /* 0x0000020000007945 */ /* 0x000fe80003800200 */
[----:B------:R-:W-:Y:S05]  /*0ba0*/  @P0 BRA `(.L_x_4847) ;  /* 0x0000000000780947 */ /* 0x000fea0003800000 */
[----:B------:R-:W-:Y:S01]  /*0bb0*/  ISETP.NE.AND P2, PT, R23, 0x3, PT ;  /* 0x000000031700780c */ /* 0x000fe20003f45270 */
[----:B------:R-:W-:Y:S01]  /*0bc0*/  BSSY.RECONVERGENT B1, `(.L_x_4848) ;  /* 0x000000d000017945 */ /* 0x000fe20003800200 */
[----:B------:R-:W-:Y:S02]  /*0bd0*/  ISETP.GE.U32.AND P1, PT, R5, 0x3, PT ;  /* 0x000000030500780c */ /* 0x000fe40003f26070 */
[----:B-1----:R-:W-:-:S09]  /*0be0*/  MOV R12, R0 ;  /* 0x00000000000c7202 */ /* 0x002fd20000000f00 */
[----:B------:R-:W-:Y:S05]  /*0bf0*/  @!P2 BRA `(.L_x_4849) ;  /* 0x000000000024a947 */ /* 0x000fea0003800000 */
[----:B------:R1:W-:Y:S01]  /*0c00*/  STS [R8], RZ ;  /* 0x000000ff08007388 */ /* 0x0003e20000000800 */
[----:B------:R-:W-:Y:S01]  /*0c10*/  ISETP.NE.AND P2, PT, R23, RZ, PT ;  /* 0x000000ff1700720c */ /* 0x000fe20003f45270 */
[----:B------:R-:W-:-:S12]  /*0c20*/  IMAD.MOV.U32 R12, RZ, RZ, R2 ;  /* 0x000000ffff0c7224 */ /* 0x000fd800078e0002 */
[----:B-1----:R-:W-:Y:S05]  /*0c30*/  @!P2 BRA `(.L_x_4849) ;  /* 0x000000000014a947 */ /* 0x002fea0003800000 */
[----:B------:R-:W-:Y:S01]  /*0c40*/  ISETP.NE.AND P2, PT, R23, 0x1, PT ;  /* 0x000000011700780c */ /* 0x000fe20003f45270 */
[----:B------:R1:W-:Y:S01]  /*0c50*/  STS [R8+UR6], RZ ;  /* 0x000000ff08007988 */ /* 0x0003e20008000806 */
[----:B------:R-:W-:-:S11]  /*0c60*/  IMAD.MOV.U32 R12, RZ, RZ, R6 ;  /* 0x000000ffff0c7224 */ /* 0x000fd600078e0006 */
[----:B------:R1:W-:Y:S01]  /*0c70*/  @P2 STS [R22+UR6], RZ ;  /* 0x000000ff16002988 */ /* 0x0003e20008000806 */
[----:B------:R-:W-:-:S07]  /*0c80*/  @P2 IMAD.MOV.U32 R12, RZ, RZ, R10 ;  /* 0x000000ffff0c2224 */ /* 0x000fce00078e000a */
.L_x_4849:
[----:B------:R-:W-:Y:S05]  /*0c90*/  BSYNC.RECONVERGENT B1 ;  /* 0x0000000000017941 */ /* 0x000fea0003800200 */
.L_x_4848:
[----:B------:R-:W-:Y:S05]  /*0ca0*/  @!P1 BRA `(.L_x_4847) ;  /* 0x0000000000389947 */ /* 0x000fea0003800000 */
[----:B0-----:R-:W0:Y:S01]  /*0cb0*/  S2R R14, SR_CgaCtaId ;  /* 0x00000000000e7919 */ /* 0x001e220000008800 */
[----:B------:R-:W-:-:S04]  /*0cc0*/  MOV R13, 0x400 ;  /* 0x00000400000d7802 */ /* 0x000fc80000000f00 */
[----:B------:R-:W-:-:S04]  /*0cd0*/  IADD3 R13, PT, PT, R13, 0x4180, RZ ;  /* 0x000041800d0d7810 */ /* 0x000fc80007ffe0ff */
[----:B0-----:R-:W-:-:S07]  /*0ce0*/  LEA R17, R14, R13, 0x18 ;  /* 0x0000000d0e117211 */ /* 0x001fce00078ec0ff */
.L_x_4850:
[C---:B--2---:R-:W-:Y:S01]  /*0cf0*/  IMAD R13, R12.reuse, 0x4, R17 ;  /* 0x000000040c0d7824 */ /* 0x044fe200078e0211 */
        /* <DEDUP_REMOVED lines=9> */
.L_x_4847:
[----:B------:R-:W-:Y:S05]  /*0d90*/  BSYNC.RECONVERGENT B0 ;  /* 0x0000000000007941 */ /* 0x000fea0003800200 */
.L_x_4846:
[----:B------:R-:W-:Y:S06]  /*0da0*/  BAR.SYNC.DEFER_BLOCKING 0x0 ;  /* 0x0000000000007b1d */ /* 0x000fec0000010000 */
[----:B------:R-:W-:Y:S04]  /*0db0*/  BSSY.RECONVERGENT B0, `(.L_x_4851) ;  /* 0x0000037000007945 */ /* 0x000fe80003800200 */
[----:B------:R-:W-:Y:S05]  /*0dc0*/  @P0 BRA `(.L_x_4852) ;  /* 0x0000000000d40947 */ /* 0x000fea0003800000 */
[----:B------:R-:W-:Y:S01]  /*0dd0*/  ISETP.NE.AND P1, PT, R23, 0x3, PT ;  /* 0x000000031700780c */ /* 0x000fe20003f25270 */
[----:B------:R-:W-:Y:S01]  /*0de0*/  BSSY.RECONVERGENT B1, `(.L_x_4853) ;  /* 0x0000017000017945 */ /* 0x000fe20003800200 */
[----:B------:R-:W-:Y:S01]  /*0df0*/  ISETP.GE.U32.AND P0, PT, R5, 0x3, PT ;  /* 0x000000030500780c */ /* 0x000fe20003f06070 */
[----:B------:R-:W-:-:S10]  /*0e00*/  IMAD.MOV.U32 R24, RZ, RZ, R0 ;  /* 0x000000ffff187224 */ /* 0x000fd400078e0000 */
[----:B------:R-:W-:Y:S05]  /*0e10*/  @!P1 BRA `(.L_x_4854) ;  /* 0x00000000004c9947 */ /* 0x000fea0003800000 */
[----:B--2---:R-:W2:Y:S01]  /*0e20*/  LDS R15, [R8] ;  /* 0x00000000080f7984 */ /* 0x004ea20000000800 */
[----:B-1----:R-:W1:Y:S01]  /*0e30*/  LDC.64 R12, c[0x0][0x3a0] ;  /* 0x0000e800ff0c7b82 */ /* 0x002e620000000a00 */
[----:B------:R-:W-:Y:S01]  /*0e40*/  IMAD R17, R9, 0x20, R0 ;  /* 0x0000002009117824 */ /* 0x000fe200078e0200 */
[----:B------:R-:W-:Y:S01]  /*0e50*/  ISETP.NE.AND P1, PT, R23, RZ, PT ;  /* 0x000000ff1700720c */ /* 0x000fe20003f25270 */
[----:B------:R-:W-:Y:S02]  /*0e60*/  IMAD.MOV.U32 R24, RZ, RZ, R2 ;  /* 0x000000ffff187224 */ /* 0x000fe400078e0002 */
[----:B-1----:R-:W-:-:S05]  /*0e70*/  IMAD.WIDE R12, R17, 0x4, R12 ;  /* 0x00000004110c7825 */ /* 0x002fca00078e020c */
[----:B--2---:R4:W-:Y:S05]  /*0e80*/  STG.E desc[UR8][R12.64], R15 ;  /* 0x0000000f0c007986 */ /* 0x0049ea000c101908 */
[----:B------:R-:W-:Y:S05]  /*0e90*/  @!P1 BRA `(.L_x_4854) ;  /* 0x00000000002c9947 */ /* 0x000fea0003800000 */
[----:B------:R-:W-:Y:S01]  /*0ea0*/  ISETP.NE.AND P1, PT, R23, 0x1, PT ;  /* 0x000000011700780c */ /* 0x000fe20003f25270 */
[----:B------:R-:W1:Y:S01]  /*0eb0*/  LDS R17, [R8+UR6] ;  /* 0x0000000608117984 */ /* 0x000e620008000800 */
[----:B0-----:R-:W-:Y:S01]  /*0ec0*/  IADD3 R14, P2, PT, R12, UR6, RZ ;  /* 0x000000060c0e7c10 */ /* 0x001fe2000ff5e0ff */
[----:B------:R-:W-:-:S03]  /*0ed0*/  IMAD.MOV.U32 R24, RZ, RZ, R6 ;  /* 0x000000ffff187224 */ /* 0x000fc600078e0006 */
[----:B----4-:R-:W-:-:S07]  /*0ee0*/  IADD3.X R15, PT, PT, RZ, R13, RZ, P2, !PT ;  /* 0x0000000dff0f7210 */ /* 0x010fce00017fe4ff */
[----:B---3--:R-:W0:Y:S01]  /*0ef0*/  @P1 LDS R19, [R22+UR6] ;  /* 0x0000000616131984 */ /* 0x008e220008000800 */
[----:B------:R-:W-:Y:S01]  /*0f00*/  @P1 IADD3 R12, P2, PT, R14, UR6, RZ ;  /* 0x000000060e0c1c10 */ /* 0x000fe2000ff5e0ff */
[----:B------:R-:W-:-:S04]  /*0f10*/  @P1 IMAD.MOV.U32 R24, RZ, RZ, R10 ;  /* 0x000000ffff181224 */ /* 0x000fc800078e000a */
[----:B------:R-:W-:Y:S01]  /*0f20*/  @P1 IMAD.X R13, RZ, RZ, R15, P2 ;  /* 0x000000ffff0d1224 */ /* 0x000fe200010e060f */
[----:B-1----:R1:W-:Y:S04]  /*0f30*/  STG.E desc[UR8][R14.64], R17 ;  /* 0x000000110e007986 */ /* 0x0023e8000c101908 */
[----:B0-----:R1:W-:Y:S03]  /*0f40*/  @P1 STG.E desc[UR8][R12.64], R19 ;  /* 0x000000130c001986 */ /* 0x0013e6000c101908 */
.L_x_4854:
[----:B------:R-:W-:Y:S05]  /*0f50*/  BSYNC.RECONVERGENT B1 ;  /* 0x0000000000017941 */ /* 0x000fea0003800200 */
.L_x_4853:
[----:B------:R-:W-:Y:S05]  /*0f60*/  @!P0 BRA `(.L_x_4852) ;  /* 0x00000000006c8947 */ /* 0x000fea0003800000 */
[----:B------:R-:W5:Y:S01]  /*0f70*/  S2R R25, SR_CgaCtaId ;  /* 0x0000000000197919 */ /* 0x000f620000008800 */
[----:B-12-4-:R-:W1:Y:S01]  /*0f80*/  LDC.64 R12, c[0x0][0x3a0] ;  /* 0x0000e800ff0c7b82 */ /* 0x016e620000000a00 */
[----:B0-----:R-:W-:-:S04]  /*0f90*/  MOV R14, 0x400 ;  /* 0x00000400000e7802 */ /* 0x001fc80000000f00 */
[----:B------:R-:W-:-:S04]  /*0fa0*/  IADD3 R14, PT, PT, R14, 0x4180, RZ ;  /* 0x000041800e0e7810 */ /* 0x000fc80007ffe0ff */
[----:B-----5:R-:W-:-:S07]  /*0fb0*/  LEA R25, R25, R14, 0x18 ;  /* 0x0000000e19197211 */ /* 0x020fce00078ec0ff */
.L_x_4855:
[C---:B0--3--:R-:W-:Y:S01]  /*0fc0*/  IMAD R18, R24.reuse, 0x4, R25 ;  /* 0x0000000418127824 */ /* 0x049fe200078e0219 */
[----:B------:R-:W-:Y:S02]  /*0fd0*/  LEA R21, R9, R24, 0x5 ;  /* 0x0000001809157211 */ /* 0x000fe400078e28ff */
[----:B------:R-:W-:Y:S01]  /*0fe0*/  IADD3 R24, PT, PT, R24, UR6, RZ ;  /* 0x0000000618187c10 */ /* 0x000fe2000fffe0ff */
[----:B------:R-:W-:Y:S01]  /*0ff0*/  VIADD R29, R18, UR6 ;  /* 0x00000006121d7c36 */ /* 0x000fe20008000000 */
[----:B------:R-:W0:Y:S01]  /*1000*/  LDS R28, [R18] ;  /* 0x00000000121c7984 */ /* 0x000e220000000800 */
[----:B-1----:R-:W-:-:S03]  /*1010*/  IMAD.WIDE R20, R21, 0x4, R12 ;  /* 0x0000000415147825 */ /* 0x002fc600078e020c */
[----:B------:R1:W2:Y:S01]  /*1020*/  LDS R27, [R18+UR6] ;  /* 0x00000006121b7984 */ /* 0x0002a20008000800 */
[----:B------:R-:W-:Y:S01]  /*1030*/  VIADD R26, R29, UR6 ;  /* 0x000000061d1a7c36 */ /* 0x000fe20008000000 */
[----:B------:R-:W-:Y:S02]  /*1040*/  IADD3 R14, P0, PT, R20, UR6, RZ ;  /* 0x00000006140e7c10 */ /* 0x000fe4000ff1e0ff */
[----:B------:R-:W3:Y:S03]  /*1050*/  LDS R29, [R29+UR6] ;  /* 0x000000061d1d7984 */ /* 0x000ee60008000800 */
[----:B------:R-:W-:Y:S01]  /*1060*/  IMAD.X R15, RZ, RZ, R21, P0 ;  /* 0x000000ffff0f7224 */ /* 0x000fe200000e0615 */
[----:B------:R-:W4:Y:S01]  /*1070*/  LDS R26, [R26+UR6] ;  /* 0x000000061a1a7984 */ /* 0x000f220008000800 */
[----:B------:R-:W-:-:S05]  /*1080*/  IADD3 R16, P0, PT, R14, UR6, RZ ;  /* 0x000000060e107c10 */ /* 0x000fca000ff1e0ff */
[----:B------:R-:W-:Y:S01]  /*1090*/  IMAD.X R17, RZ, RZ, R15, P0 ;  /* 0x000000ffff117224 */ /* 0x000fe200000e060f */
[----:B-1----:R-:W-:-:S05]  /*10a0*/  IADD3 R18, P0, PT, R16, UR6, RZ ;  /* 0x0000000610127c10 */ /* 0x002fca000ff1e0ff */
[----:B------:R-:W-:Y:S01]  /*10b0*/  IMAD.X R19, RZ, RZ, R17, P0 ;  /* 0x000000ffff137224 */ /* 0x000fe200000e0611 */
[----:B------:R-:W-:Y:S01]  /*10c0*/  ISETP.GE.U32.AND P0, PT, R24, 0x20, PT ;  /* 0x000000201800780c */ /* 0x000fe20003f06070 */
[----:B0-----:R0:W-:Y:S04]  /*10d0*/  STG.E desc[UR8][R20.64], R28 ;  /* 0x0000001c14007986 */ /* 0x0011e8000c101908 */
[----:B--2---:R0:W-:Y:S04]  /*10e0*/  STG.E desc[UR8][R14.64], R27 ;  /* 0x0000001b0e007986 */ /* 0x0041e8000c101908 */
[----:B---3--:R0:W-:Y:S04]  /*10f0*/  STG.E desc[UR8][R16.64], R29 ;  /* 0x0000001d10007986 */ /* 0x0081e8000c101908 */
[----:B----4-:R0:W-:Y:S01]  /*1100*/  STG.E desc[UR8][R18.64], R26 ;  /* 0x0000001a12007986 */ /* 0x0101e2000c101908 */
[----:B------:R-:W-:Y:S05]  /*1110*/  @!P0 BRA `(.L_x_4855) ;  /* 0xfffffffc00a88947 */ /* 0x000fea000383ffff */
.L_x_4852:
[----:B------:R-:W-:Y:S05]  /*1120*/  BSYNC.RECONVERGENT B0 ;  /* 0x0000000000007941 */ /* 0x000fea0003800200 */
.L_x_4851:
[----:B------:R-:W-:-:S05]  /*1130*/  IMAD.IADD R9, R3, 0x1, R9 ;  /* 0x0000000103097824 */ /* 0x000fca00078e0209 */
[----:B------:R-:W-:-:S13]  /*1140*/  ISETP.GE.U32.AND P0, PT, R9, R4, PT ;  /* 0x000000040900720c */ /* 0x000fda0003f06070 */
[----:B------:R-:W-:Y:S05]  /*1150*/  @!P0 BRA `(.L_x_4856) ;  /* 0xfffffff400888947 */ /* 0x000fea000383ffff */
[----:B------:R-:W-:Y:S05]  /*1160*/  EXIT ;  /* 0x000000000000794d */ /* 0x000fea0003800000 */
        .weak           $__internal_42_$__cuda_sm20_div_u16
        .type           $__internal_42_$__cuda_sm20_div_u16,@function
        .size           $__internal_42_$__cuda_sm20_div_u16,(.L_x_20332 - $__internal_42_$__cuda_sm20_div_u16)
$__internal_42_$__cuda_sm20_div_u16:
        /* <DEDUP_REMOVED lines=12> */
[----:B------:R-:W-:Y:S02]  /*1230*/  IMAD.MOV.U32 R5, RZ, RZ, 0x0 ;  /* 0x00000000ff057424 */ /* 0x000fe400078e00ff */
[----:B------:R-:W-:Y:S01]  /*1240*/  FMUL.RZ R3, R3, R4 ;  /* 0x0000000403037220 */ /* 0x000fe2000040c000 */
[----:B------:R-:W-:-:S05]  /*1250*/  IMAD.MOV.U32 R4, RZ, RZ, R8 ;  /* 0x000000ffff047224 */ /* 0x000fca00078e0008 */
[----:B------:R-:W0:Y:S02]  /*1260*/  F2I.U32.TRUNC.NTZ R3, R3 ;  /* 0x0000000300037305 */ /* 0x000e24000020f000 */
[----:B0-----:R-:W-:Y:S02]  /*1270*/  LOP3.LUT R7, R3, 0xffff, RZ, 0xc0, !PT ;  /* 0x0000ffff03077812 */ /* 0x001fe400078ec0ff */
[----:B------:R-:W-:Y:S01]  /*1280*/  @!P0 MOV R7, 0xffffffff ;  /* 0xffffffff00078802 */ /* 0x000fe20000000f00 */
[----:B------:R-:W-:Y:S06]  /*1290*/  RET.REL.NODEC R4 `(_Z9cuda_gemmIiLi128ELi16ELi1ELi32ELi64ELi64ELi1EEviiiPT_S1_S1_ii) ;  /* 0xffffffec04587950 */ /* 0x000fec0003c3ffff */
.L_x_4857:
        /* <DEDUP_REMOVED lines=14> */
.L_x_20332:


//--------------------- .text._Z9cuda_gemmIiLi128ELi16ELi1ELi32ELi64ELi64ELi0EEviiiPT_S1_S1_ii --------------------------
	.section	.text._Z9cuda_gemmIiLi128ELi16ELi1ELi32ELi64ELi64ELi0EEviiiPT_S1_S1_ii,"ax",@progbits
	.align	128
        .global         _Z9cuda_gemmIiLi128ELi16ELi1ELi32ELi64ELi64ELi0EEviiiPT_S1_S1_ii
        .type           _Z9cuda_gemmIiLi128ELi16ELi1ELi32ELi64ELi64ELi0EEviiiPT_S1_S1_ii,@function
        .size           _Z9cuda_gemmIiLi128ELi16ELi1ELi32ELi64ELi64ELi0EEviiiPT_S1_S1_ii,(.L_x_20495 - _Z9cuda_gemmIiLi128ELi16ELi1ELi32ELi64ELi64ELi0EEviiiPT_S1_S1_ii)
        .other          _Z9cuda_gemmIiLi128ELi16ELi1ELi32ELi64ELi64ELi0EEviiiPT_S1_S1_ii,@"STO_CUDA_ENTRY STV_DEFAULT"
_Z9cuda_gemmIiLi128ELi16ELi1ELi32ELi64ELi64ELi0EEviiiPT_S1_S1_ii:
.text._Z9cuda_gemmIiLi128ELi16ELi1ELi32ELi64ELi64ELi0EEviiiPT_S1_S1_ii:
        /* <DEDUP_REMOVED lines=41> */
.L_x_4860:
        /* <DEDUP_REMOVED lines=25> */
.L_x_4859:
[----:B------:R-:W-:Y:S05]  /*0420*/  BSYNC.RECONVERGENT B0 ;  /* 0x0000000000007941 */ /* 0x000fea0003800200 */
.L_x_4858:
        /* <DEDUP_REMOVED lines=88> */
.L_x_5053:
        /* <DEDUP_REMOVED lines=41> */
.L_x_4864:
[----:B------:R-:W-:Y:S05]  /*0c40*/  BSYNC.RECONVERGENT B1 ;  /* 0x0000000000017941 */ /* 0x000fea0003800200 */
.L_x_4863:
        /* <DEDUP_REMOVED lines=12> */
.L_x_4865:
        /* <DEDUP_REMOVED lines=24> */
.L_x_4862:
[----:B------:R-:W-:Y:S05]  /*0e90*/  BSYNC.RECONVERGENT B0 ;  /* 0x0000000000007941 */ /* 0x000fea0003800200 */
.L_x_4861:
        /* <DEDUP_REMOVED lines=19> */
.L_x_4869:
[----:B------:R-:W-:Y:S05]  /*0fd0*/  BSYNC.RECONVERGENT B1 ;  /* 0x0000000000017941 */ /* 0x000fea0003800200 */
.L_x_4868:
[----:B------:R-:W-:Y:S05]  /*0fe0*/  @!P1 BRA `(.L_x_4867) ;  /* 0x00000000003c9947 */ /* 0x000fea0003800000 */
[----:B01-3--:R-:W0:Y:S01]  /*0ff0*/  S2R R48, SR_CgaCtaId ;  /* 0x0000000000307919 */ /* 0x00be220000008800 */
[----:B------:R-:W-:-:S05]  /*1000*/  MOV R41, 0x400 ;  /* 0x0000040000297802 */ /* 0x000fca0000000f00 */
[----:B------:R-:W-:-:S05]  /*1010*/  VIADD R41, R41, 0x4180 ;  /* 0x0000418029297836 */ /* 0x000fca0000000000 */
[----:B0-----:R-:W-:-:S07]  /*1020*/  LEA R49, R48, R41, 0x18 ;  /* 0x0000002930317211 */ /* 0x001fce00078ec0ff */
.L_x_4870:
        /* <DEDUP_REMOVED lines=11> */
.L_x_4867:
[----:B------:R-:W-:Y:S05]  /*10e0*/  BSYNC.RECONVERGENT B0 ;  /* 0x0000000000007941 */ /* 0x000fea0003800200 */
.L_x_4866:
        /* <DEDUP_REMOVED lines=125> */
.L_x_4907:
        /* <DEDUP_REMOVED lines=30> */
.L_x_4873:
        /* <DEDUP_REMOVED lines=8> */
.L_x_4874:
        /* <DEDUP_REMOVED lines=8> */
.L_x_4875:
        /* <DEDUP_REMOVED lines=8> */
.L_x_4876:
        /* <DEDUP_REMOVED lines=8> */
.L_x_4877:
        /* <DEDUP_REMOVED lines=9> */
.L_x_4878:
        /* <DEDUP_REMOVED lines=9> */
.L_x_4879:
        /* <DEDUP_REMOVED lines=9> */
.L_x_4880:
        /* <DEDUP_REMOVED lines=9> */
.L_x_4881:
        /* <DEDUP_REMOVED lines=9> */
.L_x_4882:
        /* <DEDUP_REMOVED lines=9> */
.L_x_4883:
        /* <DEDUP_REMOVED lines=9> */
.L_x_4884:
        /* <DEDUP_REMOVED lines=9> */
.L_x_4885:
        /* <DEDUP_REMOVED lines=9> */
.L_x_4886:
        /* <DEDUP_REMOVED lines=9> */
.L_x_4887:
        /* <DEDUP_REMOVED lines=9> */
.L_x_4888:
        /* <DEDUP_REMOVED lines=9> */
.L_x_4889:
        /* <DEDUP_REMOVED lines=9> */
.L_x_4890:
        /* <DEDUP_REMOVED lines=9> */
.L_x_4891:
        /* <DEDUP_REMOVED lines=9> */
.L_x_4892:
        /* <DEDUP_REMOVED lines=9> */
.L_x_4893:
        /* <DEDUP_REMOVED lines=9> */
.L_x_4894:
        /* <DEDUP_REMOVED lines=9> */
.L_x_4895:
        /* <DEDUP_REMOVED lines=9> */
.L_x_4896:
        /* <DEDUP_REMOVED lines=9> */
.L_x_4897:
        /* <DEDUP_REMOVED lines=9> */
.L_x_4898:
        /* <DEDUP_REMOVED lines=9> */
.L_x_4899:
        /* <DEDUP_REMOVED lines=9> */
.L_x_4900:
        /* <DEDUP_REMOVED lines=9> */
.L_x_4901:
        /* <DEDUP_REMOVED lines=9> */
.L_x_4902:
        /* <DEDUP_REMOVED lines=8> */
.L_x_4903:
        /* <DEDUP_REMOVED lines=42> */
.L_x_4906:
        /* <DEDUP_REMOVED lines=132> */
.L_x_4905:
[----:B------:R-:W-:Y:S05]  /*3610*/  BSYNC.RECONVERGENT B0 ;  /* 0x0000000000007941 */ /* 0x000fea0003800200 */
.L_x_4904:
[----:B------:R-:W-:Y:S01]  /*3620*/  UPLOP3.LUT UP0, UPT, UPT, UPT, UPT, 0x40, 0x4 ;  /* 0x000000000004789c */ /* 0x000fe20003f0e870 */
[----:B------:R-:W-:Y:S01]  /*3630*/  UMOV UR4, 0x20 ;  /* 0x0000002000047882 */ /* 0x000fe20000000000 */
[----:B------:R-:W-:Y:S09]  /*3640*/  BRA.U UP1, `(.L_x_4907) ;  /* 0xffffffe1019c7547 */ /* 0x000ff2000b83ffff */
[----:B------:R-:W-:Y:S05]  /*3650*/  BRA `(.L_x_4871) ;  /* 0x0000003000ac7947 */ /* 0x000fea0003800000 */
.L_x_4872:
        /* <DEDUP_REMOVED lines=151> */
.L_x_5047:
        /* <DEDUP_REMOVED lines=113> */
.L_x_4909:
[----:B------:R-:W-:Y:S05]  /*46e0*/  BSYNC.RECONVERGENT B0 ;  /* 0x0000000000007941 */ /* 0x000fea0003800200 */
.L_x_4908:
        /* <DEDUP_REMOVED lines=13> */
.L_x_4911:
[----:B------:R-:W-:Y:S05]  /*47c0*/  BSYNC.RECONVERGENT B0 ;  /* 0x0000000000007941 */ /* 0x000fea0003800200 */
.L_x_4910:
        /* <DEDUP_REMOVED lines=13> */
.L_x_4913:
[----:B------:R-:W-:Y:S05]  /*48a0*/  BSYNC.RECONVERGENT B0 ;  /* 0x0000000000007941 */ /* 0x000fea0003800200 */
.L_x_4912:
        /* <DEDUP_REMOVED lines=13> */
.L_x_4915:
[----:B------:R-:W-:Y:S05]  /*4980*/  BSYNC.RECONVERGENT B0 ;  /* 0x0000000000007941 */ /* 0x000fea0003800200 */
.L_x_4914:
        /* <DEDUP_REMOVED lines=13> */
.L_x_4917:
[----:B------:R-:W-:Y:S05]  /*4a60*/  BSYNC.RECONVERGENT B0 ;  /* 0x0000000000007941 */ /* 0x000fea0003800200 */
.L_x_4916:
        /* <DEDUP_REMOVED lines=13> */
.L_x_4919:
[----:B------:R-:W-:Y:S05]  /*4b40*/  BSYNC.RECONVERGENT B0 ;  /* 0x0000000000007941 */ /* 0x000fea0003800200 */
.L_x_4918:
        /* <DEDUP_REMOVED lines=13> */
.L_x_4921:
[----:B------:R-:W-:Y:S05]  /*4c20*/  BSYNC.RECONVERGENT B0 ;  /* 0x0000000000007941 */ /* 0x000fea0003800200 */
.L_x_4920:
        /* <DEDUP_REMOVED lines=13> */
.L_x_4923:
[----:B------:R-:W-:Y:S05]  /*4d00*/  BSYNC.RECONVERGENT B0 ;  /* 0x0000000000007941 */ /* 0x000fea0003800200 */
.L_x_4922:
        /* <DEDUP_REMOVED lines=13> */
.L_x_4925:
[----:B------:R-:W-:Y:S05]  /*4de0*/  BSYNC.RECONVERGENT B0 ;  /* 0x0000000000007941 */ /* 0x000fea0003800200 */
.L_x_4924:
        /* <DEDUP_REMOVED lines=13> */
.L_x_4927:
[----:B------:R-:W-:Y:S05]  /*4ec0*/  BSYNC.RECONVERGENT B0 ;  /* 0x0000000000007941 */ /* 0x000fea0003800200 */
.L_x_4926:
        /* <DEDUP_REMOVED lines=13> */
.L_x_4929:
[----:B------:R-:W-:Y:S05]  /*4fa0*/  BSYNC.RECONVERGENT B0 ;  /* 0x0000000000007941 */ /* 0x000fea0003800200 */
.L_x_4928:
        /* <DEDUP_REMOVED lines=13> */
.L_x_4931:
[----:B------:R-:W-:Y:S05]  /*5080*/  BSYNC.RECONVERGENT B0 ;  /* 0x0000000000007941 */ /* 0x000fea0003800200 */
.L_x_4930:
        /* <DEDUP_REMOVED lines=13> */
.L_x_4933:
[----:B------:R-:W-:Y:S05]  /*5160*/  BSYNC.RECONVERGENT B0 ;  /* 0x0000000000007941 */ /* 0x000fea0003800200 */
.L_x_4932:
        /* <DEDUP_REMOVED lines=13> */
.L_x_4935:
[----:B------:R-:W-:Y:S05]  /*5240*/  BSYNC.RECONVERGENT B0 ;  /* 0x0000000000007941 */ /* 0x000fea0003800200 */
.L_x_4934:
        /* <DEDUP_REMOVED lines=13> */
.L_x_4937:
[----:B------:R-:W-:Y:S05]  /*5320*/  BSYNC.RECONVERGENT B0 ;  /* 0x0000000000007941 */ /* 0x000fea0003800200 */
.L_x_4936:
        /* <DEDUP_REMOVED lines=13> */
.L_x_4939:
[----:B------:R-:W-:Y:S05]  /*5400*/  BSYNC.RECONVERGENT B0 ;  /* 0x0000000000007941 */ /* 0x000fea0003800200 */
.L_x_4938:
        /* <DEDUP_REMOVED lines=13> */
.L_x_4941:
[----:B------:R-:W-:Y:S05]  /*54e0*/  BSYNC.RECONVERGENT B0 ;  /* 0x0000000000007941 */ /* 0x000fea0003800200 */
.L_x_4940:
        /* <DEDUP_REMOVED lines=13> */
.L_x_4943:
[----:B------:R-:W-:Y:S05]  /*55c0*/  BSYNC.RECONVERGENT B0 ;  /* 0x0000000000007941 */ /* 0x000fea0003800200 */
.L_x_4942:
        /* <DEDUP_REMOVED lines=13> */
.L_x_4945:
[----:B------:R-:W-:Y:S05]  /*56a0*/  BSYNC.RECONVERGENT B0 ;  /* 0x0000000000007941 */ /* 0x000fea0003800200 */
.L_x_4944:
        /* <DEDUP_REMOVED lines=13> */
.L_x_4947:
[----:B------:R-:W-:Y:S05]  /*5780*/  BSYNC.RECONVERGENT B0 ;  /* 0x0000000000007941 */ /* 0x000fea0003800200 */
.L_x_4946:
        /* <DEDUP_REMOVED lines=13> */
.L_x_5046:
        /* <DEDUP_REMOVED lines=8> */
.L_x_5056:
[----:B01----:R-:W-:-:S07]  /*58e0*/  IMAD R77, R40, R77, RZ ;  /* 0x0000004d284d7224 */ /* 0x003fce00078e02ff */
.L_x_4951:
[----:B------:R-:W-:Y:S05]  /*58f0*/  BSYNC B1 ;  /* 0x0000000000017941 */ /* 0x000fea0003800000 */
.L_x_4950:
[----:B------:R-:W-:Y:S04]  /*5900*/  BSSY B1, `(.L_x_4953) ;  /* 0x0000006000017945 */ /* 0x000fe80003800000 */
[----:B------:R-:W-:Y:S05]  /*5910*/  @!P4 BRA `(.L_x_4954) ;  /* 0x000000000010c947 */ /* 0x000fea0003800000 */
[----:B------:R-:W-:-:S03]  /*5920*/  UMOV UR4, 0xffffffff ;  /* 0xffffffff00047882 */ /* 0x000fc60000000000 */
[----:B------:R-:W-:Y:S05]  /*5930*/  BRA.DIV UR4, `(.L_x_4955) ;  /* 0x0000002204087947 */ /* 0x000fea000b800000 */
[----:B0-----:R0:W0:Y:S02]  /*5940*/  SHFL.IDX PT, R112, R75, R48, R45 ;  /* 0x000000304b707389 */ /* 0x00102400000e002d */
.L_x_5059:
[----:B0-2---:R-:W-:-:S07]  /*5950*/  IMAD R77, R39, R112, R77 ;  /* 0x00000070274d7224 */ /* 0x005fce00078e024d */
.L_x_4954:
[----:B------:R-:W-:Y:S05]  /*5960*/  BSYNC B1 ;  /* 0x0000000000017941 */ /* 0x000fea0003800000 */
.L_x_4953:
[----:B------:R-:W-:Y:S04]  /*5970*/  BSSY B1, `(.L_x_4956) ;  /* 0x0000006000017945 */ /* 0x000fe80003800000 */
[----:B------:R-:W-:Y:S05]  /*5980*/  @!P3 BRA `(.L_x_4957) ;  /* 0x000000000010b947 */ /* 0x000fea0003800000 */
[----:B------:R-:W-:-:S03]  /*5990*/  UMOV UR4, 0xffffffff ;  /* 0xffffffff00047882 */ /* 0x000fc60000000000 */
[----:B------:R-:W-:Y:S05]  /*59a0*/  BRA.DIV UR4, `(.L_x_4958) ;  /* 0x0000002204107947 */ /* 0x000fea000b800000 */
[----:B0-----:R0:W0:Y:S02]  /*59b0*/  SHFL.IDX PT, R79, R75, R50, R45 ;  /* 0x000000324b4f7389 */ /* 0x00102400000e002d */
.L_x_5062:
[----:B0--3--:R-:W-:-:S07]  /*59c0*/  IMAD R77, R38, R79, R77 ;  /* 0x0000004f264d7224 */ /* 0x009fce00078e024d */
.L_x_4957:
[----:B------:R-:W-:Y:S05]  /*59d0*/  BSYNC B1 ;  /* 0x0000000000017941 */ /* 0x000fea0003800000 */
.L_x_4956:
[----:B------:R-:W-:Y:S04]  /*59e0*/  BSSY B1, `(.L_x_4959) ;  /* 0x0000006000017945 */ /* 0x000fe80003800000 */
[----:B------:R-:W-:Y:S05]  /*59f0*/  @!P2 BRA `(.L_x_4960) ;  /* 0x000000000010a947 */ /* 0x000fea0003800000 */
[----:B------:R-:W-:-:S03]  /*5a00*/  UMOV UR4, 0xffffffff ;  /* 0xffffffff00047882 */ /* 0x000fc60000000000 */
[----:B------:R-:W-:Y:S05]  /*5a10*/  BRA.DIV UR4, `(.L_x_4961) ;  /* 0x0000002204147947 */ /* 0x000fea000b800000 */
[----:B0-----:R0:W0:Y:S02]  /*5a20*/  SHFL.IDX PT, R112, R75, R52, R45 ;  /* 0x000000344b707389 */ /* 0x00102400000e002d */
.L_x_5065:
[----:B0---4-:R-:W-:-:S07]  /*5a30*/  IMAD R77, R37, R112, R77 ;  /* 0x00000070254d7224 */ /* 0x011fce00078e024d */
.L_x_4960:
[----:B------:R-:W-:Y:S05]  /*5a40*/  BSYNC B1 ;  /* 0x0000000000017941 */ /* 0x000fea0003800000 */
.L_x_4959:
[----:B------:R-:W-:Y:S04]  /*5a50*/  BSSY B1, `(.L_x_4962) ;  /* 0x0000006000017945 */ /* 0x000fe80003800000 */
[----:B------:R-:W-:Y:S05]  /*5a60*/  @!P6 BRA `(.L_x_4963) ;  /* 0x000000000010e947 */ /* 0x000fea0003800000 */
[----:B------:R-:W-:-:S03]  /*5a70*/  UMOV UR4, 0xffffffff ;  /* 0xffffffff00047882 */ /* 0x000fc60000000000 */
[----:B------:R-:W-:Y:S05]  /*5a80*/  BRA.DIV UR4, `(.L_x_4964) ;  /* 0x00000022041c7947 */ /* 0x000fea000b800000 */
[----:B0-----:R0:W0:Y:S02]  /*5a90*/  SHFL.IDX PT, R79, R75, R54, R45 ;  /* 0x000000364b4f7389 */ /* 0x00102400000e002d */
.L_x_5068:
[----:B0-----:R-:W-:-:S07]  /*5aa0*/  IMAD R77, R36, R79, R77 ;  /* 0x0000004f244d7224 */ /* 0x001fce00078e024d */
.L_x_4963:
[----:B------:R-:W-:Y:S05]  /*5ab0*/  BSYNC B1 ;  /* 0x0000000000017941 */ /* 0x000fea0003800000 */
.L_x_4962:
[----:B------:R-:W-:Y:S01]  /*5ac0*/  ISETP.GE.AND P0, PT, R81, 0x6, PT ;  /* 0x000000065100780c */ /* 0x000fe20003f06270 */
[----:B------:R-:W-:-:S12]  /*5ad0*/  BSSY B1, `(.L_x_4965) ;  /* 0x0000006000017945 */ /* 0x000fd80003800000 */
[----:B------:R-:W-:Y:S05]  /*5ae0*/  @!P0 BRA `(.L_x_4966) ;  /* 0x0000000000108947 */ /* 0x000fea0003800000 */
[----:B------:R-:W-:-:S03]  /*5af0*/  UMOV UR4, 0xffffffff ;  /* 0xffffffff00047882 */ /* 0x000fc60000000000 */
[----:B------:R-:W-:Y:S05]  /*5b00*/  BRA.DIV UR4, `(.L_x_4967) ;  /* 0x00000022041c7947 */ /* 0x000fea000b800000 */
[----:B0-----:R0:W0:Y:S02]  /*5b10*/  SHFL.IDX PT, R112, R75, R56, R45 ;  /* 0x000000384b707389 */ /* 0x00102400000e002d */
.L_x_5071:
[----:B0-----:R-:W-:-:S07]  /*5b20*/  IMAD R77, R35, R112, R77 ;  /* 0x00000070234d7224 */ /* 0x001fce00078e024d */
.L_x_4966:
[----:B------:R-:W-:Y:S05]  /*5b30*/  BSYNC B1 ;  /* 0x0000000000017941 */ /* 0x000fea0003800000 */
.L_x_4965:
[----:B------:R-:W-:Y:S01]  /*5b40*/  ISETP.GE.AND P0, PT, R81, 0x7, PT ;  /* 0x000000075100780c */ /* 0x000fe20003f06270 */
[----:B------:R-:W-:-:S12]  /*5b50*/  BSSY B1, `(.L_x_4968) ;  /* 0x0000006000017945 */ /* 0x000fd80003800000 */
[----:B------:R-:W-:Y:S05]  /*5b60*/  @!P0 BRA `(.L_x_4969) ;  /* 0x0000000000108947 */ /* 0x000fea0003800000 */
[----:B------:R-:W-:-:S03]  /*5b70*/  UMOV UR4, 0xffffffff ;  /* 0xffffffff00047882 */ /* 0x000fc60000000000 */
[----:B------:R-:W-:Y:S05]  /*5b80*/  BRA.DIV UR4, `(.L_x_4970) ;  /* 0x0000002204207947 */ /* 0x000fea000b800000 */
[----:B0-----:R0:W0:Y:S02]  /*5b90*/  SHFL.IDX PT, R79, R75, R58, R45 ;  /* 0x0000003a4b4f7389 */ /* 0x00102400000e002d */
.L_x_5074:
[----:B0-----:R-:W-:-:S07]  /*5ba0*/  IMAD R77, R34, R79, R77 ;  /* 0x0000004f224d7224 */ /* 0x001fce00078e024d */
.L_x_4969:
[----:B------:R-:W-:Y:S05]  /*5bb0*/  BSYNC B1 ;  /* 0x0000000000017941 */ /* 0x000fea0003800000 */
.L_x_4968:
[----:B------:R-:W-:Y:S01]  /*5bc0*/  ISETP.GE.AND P0, PT, R81, 0x8, PT ;  /* 0x000000085100780c */ /* 0x000fe20003f06270 */
[----:B------:R-:W-:-:S12]  /*5bd0*/  BSSY B1, `(.L_x_4971) ;  /* 0x0000006000017945 */ /* 0x000fd80003800000 */
[----:B------:R-:W-:Y:S05]  /*5be0*/  @!P0 BRA `(.L_x_4972) ;  /* 0x0000000000108947 */ /* 0x000fea0003800000 */
[----:B------:R-:W-:-:S03]  /*5bf0*/  UMOV UR4, 0xffffffff ;  /* 0xffffffff00047882 */ /* 0x000fc60000000000 */
[----:B------:R-:W-:Y:S05]  /*5c00*/  BRA.DIV UR4, `(.L_x_4973) ;  /* 0x0000002204207947 */ /* 0x000fea000b800000 */
[----:B0-----:R0:W0:Y:S02]  /*5c10*/  SHFL.IDX PT, R112, R75, R60, R45 ;  /* 0x0000003c4b707389 */ /* 0x00102400000e002d */
.L_x_5077:
[----:B0-----:R-:W-:-:S07]  /*5c20*/  IMAD R77, R33, R112, R77 ;  /* 0x00000070214d7224 */ /* 0x001fce00078e024d */
.L_x_4972:
[----:B------:R-:W-:Y:S05]  /*5c30*/  BSYNC B1 ;  /* 0x0000000000017941 */ /* 0x000fea0003800000 */
.L_x_4971:
[----:B------:R-:W-:Y:S01]  /*5c40*/  ISETP.GE.AND P0, PT, R81, 0x9, PT ;  /* 0x000000095100780c */ /* 0x000fe20003f06270 */
[----:B------:R-:W-:-:S12]  /*5c50*/  BSSY B1, `(.L_x_4974) ;  /* 0x0000006000017945 */ /* 0x000fd80003800000 */
[----:B------:R-:W-:Y:S05]  /*5c60*/  @!P0 BRA `(.L_x_4975) ;  /* 0x0000000000108947 */ /* 0x000fea0003800000 */
[----:B------:R-:W-:-:S03]  /*5c70*/  UMOV UR4, 0xffffffff ;  /* 0xffffffff00047882 */ /* 0x000fc60000000000 */
[----:B------:R-:W-:Y:S05]  /*5c80*/  BRA.DIV UR4, `(.L_x_4976) ;  /* 0x0000002204247947 */ /* 0x000fea000b800000 */
[----:B0-----:R0:W0:Y:S02]  /*5c90*/  SHFL.IDX PT, R79, R75, R62, R45 ;  /* 0x0000003e4b4f7389 */ /* 0x00102400000e002d */
.L_x_5080:
[----:B0-----:R-:W-:-:S07]  /*5ca0*/  IMAD R77, R32, R79, R77 ;  /* 0x0000004f204d7224 */ /* 0x001fce00078e024d */
.L_x_4975:
[----:B------:R-:W-:Y:S05]  /*5cb0*/  BSYNC B1 ;  /* 0x0000000000017941 */ /* 0x000fea0003800000 */
.L_x_4974:
[----:B------:R-:W-:Y:S01]  /*5cc0*/  ISETP.GE.AND P0, PT, R81, 0xa, PT ;  /* 0x0000000a5100780c */ /* 0x000fe20003f06270 */
[----:B------:R-:W-:-:S12]  /*5cd0*/  BSSY B1, `(.L_x_4977) ;  /* 0x0000006000017945 */ /* 0x000fd80003800000 */
[----:B------:R-:W-:Y:S05]  /*5ce0*/  @!P0 BRA `(.L_x_4978) ;  /* 0x0000000000108947 */ /* 0x000fea0003800000 */
[----:B------:R-:W-:-:S03]  /*5cf0*/  UMOV UR4, 0xffffffff ;  /* 0xffffffff00047882 */ /* 0x000fc60000000000 */
[----:B------:R-:W-:Y:S05]  /*5d00*/  BRA.DIV UR4, `(.L_x_4979) ;  /* 0x0000002204247947 */ /* 0x000fea000b800000 */
[----:B0-----:R0:W0:Y:S02]  /*5d10*/  SHFL.IDX PT, R112, R75, R64, R45 ;  /* 0x000000404b707389 */ /* 0x00102400000e002d */
.L_x_5083:
[----:B0-----:R-:W-:-:S07]  /*5d20*/  IMAD R77, R31, R112, R77 ;  /* 0x000000701f4d7224 */ /* 0x001fce00078e024d */
.L_x_4978:
[----:B------:R-:W-:Y:S05]  /*5d30*/  BSYNC B1 ;  /* 0x0000000000017941 */ /* 0x000fea0003800000 */
.L_x_4977:
[----:B------:R-:W-:Y:S01]  /*5d40*/  ISETP.GE.AND P0, PT, R81, 0xb, PT ;  /* 0x0000000b5100780c */ /* 0x000fe20003f06270 */
[----:B------:R-:W-:-:S12]  /*5d50*/  BSSY B1, `(.L_x_4980) ;  /* 0x0000006000017945 */ /* 0x000fd80003800000 */
[----:B------:R-:W-:Y:S05]  /*5d60*/  @!P0 BRA `(.L_x_4981) ;  /* 0x0000000000108947 */ /* 0x000fea0003800000 */
[----:B------:R-:W-:-:S03]  /*5d70*/  UMOV UR4, 0xffffffff ;  /* 0xffffffff00047882 */ /* 0x000fc60000000000 */
[----:B------:R-:W-:Y:S05]  /*5d80*/  BRA.DIV UR4, `(.L_x_4982) ;  /* 0x0000002204287947 */ /* 0x000fea000b800000 */
[----:B0-----:R0:W0:Y:S02]  /*5d90*/  SHFL.IDX PT, R79, R75, R66, R45 ;  /* 0x000000424b4f7389 */ /* 0x00102400000e002d */
.L_x_5086:
[----:B0-----:R-:W-:-:S07]  /*5da0*/  IMAD R77, R30, R79, R77 ;  /* 0x0000004f1e4d7224 */ /* 0x001fce00078e024d */
.L_x_4981:
[----:B------:R-:W-:Y:S05]  /*5db0*/  BSYNC B1 ;  /* 0x0000000000017941 */ /* 0x000fea0003800000 */
.L_x_4980:
[----:B------:R-:W-:Y:S01]  /*5dc0*/  ISETP.GE.AND P0, PT, R81, 0xc, PT ;  /* 0x0000000c5100780c */ /* 0x000fe20003f06270 */
[----:B------:R-:W-:-:S12]  /*5dd0*/  BSSY B1, `(.L_x_4983) ;  /* 0x0000006000017945 */ /* 0x000fd80003800000 */
[----:B------:R-:W-:Y:S05]  /*5de0*/  @!P0 BRA `(.L_x_4984) ;  /* 0x0000000000108947 */ /* 0x000fea0003800000 */
[----:B------:R-:W-:-:S03]  /*5df0*/  UMOV UR4, 0xffffffff ;  /* 0xffffffff00047882 */ /* 0x000fc60000000000 */
[----:B------:R-:W-:Y:S05]  /*5e00*/  BRA.DIV UR4, `(.L_x_4985) ;  /* 0x0000002204287947 */ /* 0x000fea000b800000 */
[----:B0-----:R0:W0:Y:S02]  /*5e10*/  SHFL.IDX PT, R112, R75, R68, R45 ;  /* 0x000000444b707389 */ /* 0x00102400000e002d */
.L_x_5089:
[----:B0-----:R-:W-:-:S07]  /*5e20*/  IMAD R77, R29, R112, R77 ;  /* 0x000000701d4d7224 */ /* 0x001fce00078e024d */
.L_x_4984:
[----:B------:R-:W-:Y:S05]  /*5e30*/  BSYNC B1 ;  /* 0x0000000000017941 */ /* 0x000fea0003800000 */
.L_x_4983:
[----:B------:R-:W-:Y:S01]  /*5e40*/  ISETP.GE.AND P0, PT, R81, 0xd, PT ;  /* 0x0000000d5100780c */ /* 0x000fe20003f06270 */
[----:B------:R-:W-:-:S12]  /*5e50*/  BSSY B1, `(.L_x_4986) ;  /* 0x0000006000017945 */ /* 0x000fd80003800000 */
[----:B------:R-:W-:Y:S05]  /*5e60*/  @!P0 BRA `(.L_x_4987) ;  /* 0x0000000000108947 */ /* 0x000fea0003800000 */
[----:B------:R-:W-:-:S03]  /*5e70*/  UMOV UR4, 0xffffffff ;  /* 0xffffffff00047882 */ /* 0x000fc60000000000 */
[----:B------:R-:W-:Y:S05]  /*5e80*/  BRA.DIV UR4, `(.L_x_4988) ;  /* 0x00000022042c7947 */ /* 0x000fea000b800000 */
[----:B0-----:R0:W0:Y:S02]  /*5e90*/  SHFL.IDX PT, R79, R75, R70, R45 ;  /* 0x000000464b4f7389 */ /* 0x00102400000e002d */
.L_x_5092:
[----:B0-----:R-:W-:-:S07]  /*5ea0*/  IMAD R77, R28, R79, R77 ;  /* 0x0000004f1c4d7224 */ /* 0x001fce00078e024d */
.L_x_4987:
[----:B------:R-:W-:Y:S05]  /*5eb0*/  BSYNC B1 ;  /* 0x0000000000017941 */ /* 0x000fea0003800000 */
.L_x_4986:
[----:B------:R-:W-:Y:S01]  /*5ec0*/  ISETP.GE.AND P0, PT, R81, 0xe, PT ;  /* 0x0000000e5100780c */ /* 0x000fe20003f06270 */
[----:B------:R-:W-:-:S12]  /*5ed0*/  BSSY B1, `(.L_x_4989) ;  /* 0x0000006000017945 */ /* 0x000fd80003800000 */
[----:B------:R-:W-:Y:S05]  /*5ee0*/  @!P0 BRA `(.L_x_4990) ;  /* 0x0000000000108947 */ /* 0x000fea0003800000 */
[----:B------:R-:W-:-:S03]  /*5ef0*/  UMOV UR4, 0xffffffff ;  /* 0xffffffff00047882 */ /* 0x000fc60000000000 */
[----:B------:R-:W-:Y:S05]  /*5f00*/  BRA.DIV UR4, `(.L_x_4991) ;  /* 0x00000022042c7947 */ /* 0x000fea000b800000 */
[----:B0-----:R0:W0:Y:S02]  /*5f10*/  SHFL.IDX PT, R112, R75, R72, R45 ;  /* 0x000000484b707389 */ /* 0x00102400000e002d */
.L_x_5095:
[----:B0-----:R-:W-:-:S07]  /*5f20*/  IMAD R77, R27, R112, R77 ;  /* 0x000000701b4d7224 */ /* 0x001fce00078e024d */
.L_x_4990:
[----:B------:R-:W-:Y:S05]  /*5f30*/  BSYNC B1 ;  /* 0x0000000000017941 */ /* 0x000fea0003800000 */
.L_x_4989:
[----:B------:R-:W-:Y:S01]  /*5f40*/  ISETP.GE.AND P0, PT, R81, 0xf, PT ;  /* 0x0000000f5100780c */ /* 0x000fe20003f06270 */
[----:B------:R-:W-:-:S12]  /*5f50*/  BSSY B1, `(.L_x_4992) ;  /* 0x0000006000017945 */ /* 0x000fd80003800000 */
[----:B------:R-:W-:Y:S05]  /*5f60*/  @!P0 BRA `(.L_x_4993) ;  /* 0x0000000000108947 */ /* 0x000fea0003800000 */
[----:B------:R-:W-:-:S03]  /*5f70*/  UMOV UR4, 0xffffffff ;  /* 0xffffffff00047882 */ /* 0x000fc60000000000 */
[----:B------:R-:W-:Y:S05]  /*5f80*/  BRA.DIV UR4, `(.L_x_4994) ;  /* 0x0000002204307947 */ /* 0x000fea000b800000 */
[----:B0-----:R0:W0:Y:S02]  /*5f90*/  SHFL.IDX PT, R79, R75, R74, R45 ;  /* 0x0000004a4b4f7389 */ /* 0x00102400000e002d */
.L_x_5098:
[----:B0-----:R-:W-:-:S07]  /*5fa0*/  IMAD R77, R26, R79, R77 ;  /* 0x0000004f1a4d7224 */ /* 0x001fce00078e024d */
.L_x_4993:
[----:B------:R-:W-:Y:S05]  /*5fb0*/  BSYNC B1 ;  /* 0x0000000000017941 */ /* 0x000fea0003800000 */
.L_x_4992:
[----:B------:R-:W-:Y:S01]  /*5fc0*/  ISETP.GE.AND P0, PT, R81, 0x10, PT ;  /* 0x000000105100780c */ /* 0x000fe20003f06270 */
[----:B------:R-:W-:-:S12]  /*5fd0*/  BSSY B1, `(.L_x_4995) ;  /* 0x0000006000017945 */ /* 0x000fd80003800000 */
[----:B------:R-:W-:Y:S05]  /*5fe0*/  @!P0 BRA `(.L_x_4996) ;  /* 0x0000000000108947 */ /* 0x000fea0003800000 */
[----:B------:R-:W-:-:S03]  /*5ff0*/  UMOV UR4, 0xffffffff ;  /* 0xffffffff00047882 */ /* 0x000fc60000000000 */
[----:B------:R-:W-:Y:S05]  /*6000*/  BRA.DIV UR4, `(.L_x_4997) ;  /* 0x0000002204307947 */ /* 0x000fea000b800000 */
[----:B0-----:R0:W0:Y:S02]  /*6010*/  SHFL.IDX PT, R112, R75, R76, R45 ;  /* 0x0000004c4b707389 */ /* 0x00102400000e002d */
.L_x_5101:
[----:B0-----:R-:W-:-:S07]  /*6020*/  IMAD R77, R25, R112, R77 ;  /* 0x00000070194d7224 */ /* 0x001fce00078e024d */
.L_x_4996:
[----:B------:R-:W-:Y:S05]  /*6030*/  BSYNC B1 ;  /* 0x0000000000017941 */ /* 0x000fea0003800000 */
.L_x_4995:
[----:B------:R-:W-:Y:S01]  /*6040*/  ISETP.GE.AND P0, PT, R81, 0x11, PT ;  /* 0x000000115100780c */ /* 0x000fe20003f06270 */
[----:B------:R-:W-:-:S12]  /*6050*/  BSSY B1, `(.L_x_4998) ;  /* 0x0000006000017945 */ /* 0x000fd80003800000 */
[----:B------:R-:W-:Y:S05]  /*6060*/  @!P0 BRA `(.L_x_4999) ;  /* 0x0000000000108947 */ /* 0x000fea0003800000 */
[----:B------:R-:W-:-:S03]  /*6070*/  UMOV UR4, 0xffffffff ;  /* 0xffffffff00047882 */ /* 0x000fc60000000000 */
[----:B------:R-:W-:Y:S05]  /*6080*/  BRA.DIV UR4, `(.L_x_5000) ;  /* 0x0000002204347947 */ /* 0x000fea000b800000 */
[----:B0-----:R0:W0:Y:S02]  /*6090*/  SHFL.IDX PT, R79, R75, R78, R45 ;  /* 0x0000004e4b4f7389 */ /* 0x00102400000e002d */
.L_x_5104:
[----:B0-----:R-:W-:-:S07]  /*60a0*/  IMAD R77, R24, R79, R77 ;  /* 0x0000004f184d7224 */ /* 0x001fce00078e024d */
.L_x_4999:
[----:B------:R-:W-:Y:S05]  /*60b0*/  BSYNC B1 ;  /* 0x0000000000017941 */ /* 0x000fea0003800000 */
.L_x_4998:
[----:B------:R-:W-:Y:S01]  /*60c0*/  ISETP.GE.AND P0, PT, R81, 0x12, PT ;  /* 0x000000125100780c */ /* 0x000fe20003f06270 */
[----:B------:R-:W-:-:S12]  /*60d0*/  BSSY B1, `(.L_x_5001) ;  /* 0x0000006000017945 */ /* 0x000fd80003800000 */
[----:B------:R-:W-:Y:S05]  /*60e0*/  @!P0 BRA `(.L_x_5002) ;  /* 0x0000000000108947 */ /* 0x000fea0003800000 */
[----:B------:R-:W-:-:S03]  /*60f0*/  UMOV UR4, 0xffffffff ;  /* 0xffffffff00047882 */ /* 0x000fc60000000000 */
[----:B------:R-:W-:Y:S05]  /*6100*/  BRA.DIV UR4, `(.L_x_5003) ;  /* 0x0000002204347947 */ /* 0x000fea000b800000 */
[----:B0-----:R0:W0:Y:S02]  /*6110*/  SHFL.IDX PT, R112, R75, R80, R45 ;  /* 0x000000504b707389 */ /* 0x00102400000e002d */
.L_x_5107:
[----:B0-----:R-:W-:-:S07]  /*6120*/  IMAD R77, R23, R112, R77 ;  /* 0x00000070174d7224 */ /* 0x001fce00078e024d */
.L_x_5002:
[----:B------:R-:W-:Y:S05]  /*6130*/  BSYNC B1 ;  /* 0x0000000000017941 */ /* 0x000fea0003800000 */
.L_x_5001:
[----:B------:R-:W-:Y:S01]  /*6140*/  ISETP.GE.AND P0, PT, R81, 0x13, PT ;  /* 0x000000135100780c */ /* 0x000fe20003f06270 */
[----:B------:R-:W-:-:S12]  /*6150*/  BSSY B1, `(.L_x_5004) ;  /* 0x0000006000017945 */ /* 0x000fd80003800000 */
[----:B------:R-:W-:Y:S05]  /*6160*/  @!P0 BRA `(.L_x_5005) ;  /* 0x0000000000108947 */ /* 0x000fea0003800000 */
[----:B------:R-:W-:-:S03]  /*6170*/  UMOV UR4, 0xffffffff ;  /* 0xffffffff00047882 */ /* 0x000fc60000000000 */
[----:B------:R-:W-:Y:S05]  /*6180*/  BRA.DIV UR4, `(.L_x_5006) ;  /* 0x0000002204387947 */ /* 0x000fea000b800000 */
[----:B0-----:R0:W0:Y:S02]  /*6190*/  SHFL.IDX PT, R79, R75, R82, R45 ;  /* 0x000000524b4f7389 */ /* 0x00102400000e002d */
.L_x_5110:
[----:B0-----:R-:W-:-:S07]  /*61a0*/  IMAD R77, R22, R79, R77 ;  /* 0x0000004f164d7224 */ /* 0x001fce00078e024d */
.L_x_5005:
[----:B------:R-:W-:Y:S05]  /*61b0*/  BSYNC B1 ;  /* 0x0000000000017941 */ /* 0x000fea0003800000 */
.L_x_5004:
[----:B------:R-:W-:Y:S01]  /*61c0*/  ISETP.GE.AND P0, PT, R81, 0x14, PT ;  /* 0x000000145100780c */ /* 0x000fe20003f06270 */
[----:B------:R-:W-:-:S12]  /*61d0*/  BSSY B1, `(.L_x_5007) ;  /* 0x0000006000017945 */ /* 0x000fd80003800000 */
[----:B------:R-:W-:Y:S05]  /*61e0*/  @!P0 BRA `(.L_x_5008) ;  /* 0x0000000000108947 */ /* 0x000fea0003800000 */
[----:B------:R-:W-:-:S03]  /*61f0*/  UMOV UR4, 0xffffffff ;  /* 0xffffffff00047882 */ /* 0x000fc60000000000 */
[----:B------:R-:W-:Y:S05]  /*6200*/  BRA.DIV UR4, `(.L_x_5009) ;  /* 0x0000002204387947 */ /* 0x000fea000b800000 */
[----:B0-----:R0:W0:Y:S02]  /*6210*/  SHFL.IDX PT, R112, R75, R84, R45 ;  /* 0x000000544b707389 */ /* 0x00102400000e002d */
.L_x_5113:
[----:B0-----:R-:W-:-:S07]  /*6220*/  IMAD R77, R21, R112, R77 ;  /* 0x00000070154d7224 */ /* 0x001fce00078e024d */
.L_x_5008:
[----:B------:R-:W-:Y:S05]  /*6230*/  BSYNC B1 ;  /* 0x0000000000017941 */ /* 0x000fea0003800000 */
.L_x_5007:
[----:B------:R-:W-:Y:S01]  /*6240*/  ISETP.GE.AND P0, PT, R81, 0x15, PT ;  /* 0x000000155100780c */ /* 0x000fe20003f06270 */
[----:B------:R-:W-:-:S12]  /*6250*/  BSSY B1, `(.L_x_5010) ;  /* 0x0000006000017945 */ /* 0x000fd80003800000 */
[----:B------:R-:W-:Y:S05]  /*6260*/  @!P0 BRA `(.L_x_5011) ;  /* 0x0000000000108947 */ /* 0x000fea0003800000 */
[----:B------:R-:W-:-:S03]  /*6270*/  UMOV UR4, 0xffffffff ;  /* 0xffffffff00047882 */ /* 0x000fc60000000000 */
[----:B------:R-:W-:Y:S05]  /*6280*/  BRA.DIV UR4, `(.L_x_5012) ;  /* 0x00000022043c7947 */ /* 0x000fea000b800000 */
[----:B0-----:R0:W0:Y:S02]  /*6290*/  SHFL.IDX PT, R79, R75, R86, R45 ;  /* 0x000000564b4f7389 */ /* 0x00102400000e002d */
.L_x_5116:
[----:B0-----:R-:W-:-:S07]  /*62a0*/  IMAD R77, R20, R79, R77 ;  /* 0x0000004f144d7224 */ /* 0x001fce00078e024d */
.L_x_5011:
[----:B------:R-:W-:Y:S05]  /*62b0*/  BSYNC B1 ;  /* 0x0000000000017941 */ /* 0x000fea0003800000 */
.L_x_5010:
[----:B------:R-:W-:Y:S01]  /*62c0*/  ISETP.GE.AND P0, PT, R81, 0x16, PT ;  /* 0x000000165100780c */ /* 0x000fe20003f06270 */
[----:B------:R-:W-:-:S12]  /*62d0*/  BSSY B1, `(.L_x_5013) ;  /* 0x0000006000017945 */ /* 0x000fd80003800000 */
[----:B------:R-:W-:Y:S05]  /*62e0*/  @!P0 BRA `(.L_x_5014) ;  /* 0x0000000000108947 */ /* 0x000fea0003800000 */
[----:B------:R-:W-:-:S03]  /*62f0*/  UMOV UR4, 0xffffffff ;  /* 0xffffffff00047882 */ /* 0x000fc60000000000 */
[----:B------:R-:W-:Y:S05]  /*6300*/  BRA.DIV UR4, `(.L_x_5015) ;  /* 0x00000022043c7947 */ /* 0x000fea000b800000 */
[----:B0-----:R0:W0:Y:S02]  /*6310*/  SHFL.IDX PT, R112, R75, R88, R45 ;  /* 0x000000584b707389 */ /* 0x00102400000e002d */
.L_x_5119:
[----:B0-----:R-:W-:-:S07]  /*6320*/  IMAD R77, R19, R112, R77 ;  /* 0x00000070134d7224 */ /* 0x001fce00078e024d */
.L_x_5014:
[----:B------:R-:W-:Y:S05]  /*6330*/  BSYNC B1 ;  /* 0x0000000000017941 */ /* 0x000fea0003800000 */
.L_x_5013:
[----:B------:R-:W-:Y:S01]  /*6340*/  ISETP.GE.AND P0, PT, R81, 0x17, PT ;  /* 0x000000175100780c */ /* 0x000fe20003f06270 */
[----:B------:R-:W-:-:S12]  /*6350*/  BSSY B1, `(.L_x_5016) ;  /* 0x0000006000017945 */ /* 0x000fd80003800000 */
[----:B------:R-:W-:Y:S05]  /*6360*/  @!P0 BRA `(.L_x_5017) ;  /* 0x0000000000108947 */ /* 0x000fea0003800000 */
[----:B------:R-:W-:-:S03]  /*6370*/  UMOV UR4, 0xffffffff ;  /* 0xffffffff00047882 */ /* 0x000fc60000000000 */
[----:B------:R-:W-:Y:S05]  /*6380*/  BRA.DIV UR4, `(.L_x_5018) ;  /* 0x0000002204407947 */ /* 0x000fea000b800000 */
[----:B0-----:R0:W0:Y:S02]  /*6390*/  SHFL.IDX PT, R79, R75, R90, R45 ;  /* 0x0000005a4b4f7389 */ /* 0x00102400000e002d */
.L_x_5122:
[----:B0-----:R-:W-:-:S07]  /*63a0*/  IMAD R77, R18, R79, R77 ;  /* 0x0000004f124d7224 */ /* 0x001fce00078e024d */
.L_x_5017:
[----:B------:R-:W-:Y:S05]  /*63b0*/  BSYNC B1 ;  /* 0x0000000000017941 */ /* 0x000fea0003800000 */
.L_x_5016:
[----:B------:R-:W-:Y:S01]  /*63c0*/  ISETP.GE.AND P0, PT, R81, 0x18, PT ;  /* 0x000000185100780c */ /* 0x000fe20003f06270 */
[----:B------:R-:W-:-:S12]  /*63d0*/  BSSY B1, `(.L_x_5019) ;  /* 0x0000006000017945 */ /* 0x000fd80003800000 */
[----:B------:R-:W-:Y:S05]  /*63e0*/  @!P0 BRA `(.L_x_5020) ;  /* 0x0000000000108947 */ /* 0x000fea0003800000 */
[----:B------:R-:W-:-:S03]  /*63f0*/  UMOV UR4, 0xffffffff ;  /* 0xffffffff00047882 */ /* 0x000fc60000000000 */
[----:B------:R-:W-:Y:S05]  /*6400*/  BRA.DIV UR4, `(.L_x_5021) ;  /* 0x0000002204407947 */ /* 0x000fea000b800000 */
[----:B0-----:R0:W0:Y:S02]  /*6410*/  SHFL.IDX PT, R112, R75, R92, R45 ;  /* 0x0000005c4b707389 */ /* 0x00102400000e002d */
.L_x_5125:
[----:B0-----:R-:W-:-:S07]  /*6420*/  IMAD R77, R17, R112, R77 ;  /* 0x00000070114d7224 */ /* 0x001fce00078e024d */
.L_x_5020:
[----:B------:R-:W-:Y:S05]  /*6430*/  BSYNC B1 ;  /* 0x0000000000017941 */ /* 0x000fea0003800000 */
.L_x_5019:
[----:B------:R-:W-:Y:S01]  /*6440*/  ISETP.GE.AND P0, PT, R81, 0x19, PT ;  /* 0x000000195100780c */ /* 0x000fe20003f06270 */
[----:B------:R-:W-:-:S12]  /*6450*/  BSSY B1, `(.L_x_5022) ;  /* 0x0000006000017945 */ /* 0x000fd80003800000 */
[----:B------:R-:W-:Y:S05]  /*6460*/  @!P0 BRA `(.L_x_5023) ;  /* 0x0000000000108947 */ /* 0x000fea0003800000 */
[----:B------:R-:W-:-:S03]  /*6470*/  UMOV UR4, 0xffffffff ;  /* 0xffffffff00047882 */ /* 0x000fc60000000000 */
[----:B------:R-:W-:Y:S05]  /*6480*/  BRA.DIV UR4, `(.L_x_5024) ;  /* 0x0000002204447947 */ /* 0x000fea000b800000 */
[----:B0-----:R0:W0:Y:S02]  /*6490*/  SHFL.IDX PT, R79, R75, R94, R45 ;  /* 0x0000005e4b4f7389 */ /* 0x00102400000e002d */
.L_x_5128:
[----:B0-----:R-:W-:-:S07]  /*64a0*/  IMAD R77, R16, R79, R77 ;  /* 0x0000004f104d7224 */ /* 0x001fce00078e024d */
.L_x_5023:
[----:B------:R-:W-:Y:S05]  /*64b0*/  BSYNC B1 ;  /* 0x0000000000017941 */ /* 0x000fea0003800000 */
.L_x_5022:
[----:B------:R-:W-:Y:S01]  /*64c0*/  ISETP.GE.AND P0, PT, R81, 0x1a, PT ;  /* 0x0000001a5100780c */ /* 0x000fe20003f06270 */
[----:B------:R-:W-:-:S12]  /*64d0*/  BSSY B1, `(.L_x_5025) ;  /* 0x0000006000017945 */ /* 0x000fd80003800000 */
[----:B------:R-:W-:Y:S05]  /*64e0*/  @!P0 BRA `(.L_x_5026) ;  /* 0x0000000000108947 */ /* 0x000fea0003800000 */
[----:B------:R-:W-:-:S03]  /*64f0*/  UMOV UR4, 0xffffffff ;  /* 0xffffffff00047882 */ /* 0x000fc60000000000 */
[----:B------:R-:W-:Y:S05]  /*6500*/  BRA.DIV UR4, `(.L_x_5027) ;  /* 0x0000002204447947 */ /* 0x000fea000b800000 */
[----:B0-----:R0:W0:Y:S02]  /*6510*/  SHFL.IDX PT, R112, R75, R96, R45 ;  /* 0x000000604b707389 */ /* 0x00102400000e002d */
.L_x_5131:
[----:B0-----:R-:W-:-:S07]  /*6520*/  IMAD R77, R15, R112, R77 ;  /* 0x000000700f4d7224 */ /* 0x001fce00078e024d */
.L_x_5026:
[----:B------:R-:W-:Y:S05]  /*6530*/  BSYNC B1 ;  /* 0x0000000000017941 */ /* 0x000fea0003800000 */
.L_x_5025:
[----:B------:R-:W-:Y:S01]  /*6540*/  ISETP.GE.AND P0, PT, R81, 0x1b, PT ;  /* 0x0000001b5100780c */ /* 0x000fe20003f06270 */
[----:B------:R-:W-:-:S12]  /*6550*/  BSSY B1, `(.L_x_5028) ;  /* 0x0000006000017945 */ /* 0x000fd80003800000 */
[----:B------:R-:W-:Y:S05]  /*6560*/  @!P0 BRA `(.L_x_5029) ;  /* 0x0000000000108947 */ /* 0x000fea0003800000 */
[----:B------:R-:W-:-:S03]  /*6570*/  UMOV UR4, 0xffffffff ;  /* 0xffffffff00047882 */ /* 0x000fc60000000000 */
[----:B------:R-:W-:Y:S05]  /*6580*/  BRA.DIV UR4, `(.L_x_5030) ;  /* 0x0000002204487947 */ /* 0x000fea000b800000 */
[----:B0-----:R0:W0:Y:S02]  /*6590*/  SHFL.IDX PT, R79, R75, R98, R45 ;  /* 0x000000624b4f7389 */ /* 0x00102400000e002d */
.L_x_5134:
[----:B0-----:R-:W-:-:S07]  /*65a0*/  IMAD R77, R14, R79, R77 ;  /* 0x0000004f0e4d7224 */ /* 0x001fce00078e024d */
.L_x_5029:
[----:B------:R-:W-:Y:S05]  /*65b0*/  BSYNC B1 ;  /* 0x0000000000017941 */ /* 0x000fea0003800000 */
.L_x_5028:
[----:B------:R-:W-:Y:S01]  /*65c0*/  ISETP.GE.AND P0, PT, R81, 0x1c, PT ;  /* 0x0000001c5100780c */ /* 0x000fe20003f06270 */
[----:B------:R-:W-:-:S12]  /*65d0*/  BSSY B1, `(.L_x_5031) ;  /* 0x0000006000017945 */ /* 0x000fd80003800000 */
[----:B------:R-:W-:Y:S05]  /*65e0*/  @!P0 BRA `(.L_x_5032) ;  /* 0x0000000000108947 */ /* 0x000fea0003800000 */
[----:B------:R-:W-:-:S03]  /*65f0*/  UMOV UR4, 0xffffffff ;  /* 0xffffffff00047882 */ /* 0x000fc60000000000 */
[----:B------:R-:W-:Y:S05]  /*6600*/  BRA.DIV UR4, `(.L_x_5033) ;  /* 0x0000002204487947 */ /* 0x000fea000b800000 */
[----:B0-----:R0:W0:Y:S02]  /*6610*/  SHFL.IDX PT, R112, R75, R100, R45 ;  /* 0x000000644b707389 */ /* 0x00102400000e002d */
.L_x_5137:
[----:B0-----:R-:W-:-:S07]  /*6620*/  IMAD R77, R13, R112, R77 ;  /* 0x000000700d4d7224 */ /* 0x001fce00078e024d */
.L_x_5032:
[----:B------:R-:W-:Y:S05]  /*6630*/  BSYNC B1 ;  /* 0x0000000000017941 */ /* 0x000fea0003800000 */
.L_x_5031:
[----:B------:R-:W-:Y:S01]  /*6640*/  ISETP.GE.AND P0, PT, R81, 0x1d, PT ;  /* 0x0000001d5100780c */ /* 0x000fe20003f06270 */
[----:B------:R-:W-:-:S12]  /*6650*/  BSSY B1, `(.L_x_5034) ;  /* 0x0000006000017945 */ /* 0x000fd80003800000 */
[----:B------:R-:W-:Y:S05]  /*6660*/  @!P0 BRA `(.L_x_5035) ;  /* 0x0000000000108947 */ /* 0x000fea0003800000 */
[----:B------:R-:W-:-:S03]  /*6670*/  UMOV UR4, 0xffffffff ;  /* 0xffffffff00047882 */ /* 0x000fc60000000000 */
[----:B------:R-:W-:Y:S05]  /*6680*/  BRA.DIV UR4, `(.L_x_5036) ;  /* 0x00000022044c7947 */ /* 0x000fea000b800000 */
[----:B0-----:R0:W0:Y:S02]  /*6690*/  SHFL.IDX PT, R79, R75, R102, R45 ;  /* 0x000000664b4f7389 */ /* 0x00102400000e002d */
.L_x_5140:
[----:B0-----:R-:W-:-:S07]  /*66a0*/  IMAD R77, R12, R79, R77 ;  /* 0x0000004f0c4d7224 */ /* 0x001fce00078e024d */
.L_x_5035:
[----:B------:R-:W-:Y:S05]  /*66b0*/  BSYNC B1 ;  /* 0x0000000000017941 */ /* 0x000fea0003800000 */
.L_x_5034:
[----:B------:R-:W-:Y:S01]  /*66c0*/  ISETP.GE.AND P0, PT, R81, 0x1e, PT ;  /* 0x0000001e5100780c */ /* 0x000fe20003f06270 */
[----:B------:R-:W-:-:S12]  /*66d0*/  BSSY B1, `(.L_x_5037) ;  /* 0x0000006000017945 */ /* 0x000fd80003800000 */
[----:B------:R-:W-:Y:S05]  /*66e0*/  @!P0 BRA `(.L_x_5038) ;  /* 0x0000000000108947 */ /* 0x000fea0003800000 */
[----:B------:R-:W-:-:S03]  /*66f0*/  UMOV UR4, 0xffffffff ;  /* 0xffffffff00047882 */ /* 0x000fc60000000000 */
[----:B------:R-:W-:Y:S05]  /*6700*/  BRA.DIV UR4, `(.L_x_5039) ;  /* 0x00000022044c7947 */ /* 0x000fea000b800000 */
[----:B0-----:R0:W0:Y:S02]  /*6710*/  SHFL.IDX PT, R112, R75, R104, R45 ;  /* 0x000000684b707389 */ /* 0x00102400000e002d */
.L_x_5143:
[----:B0-----:R-:W-:-:S07]  /*6720*/  IMAD R77, R11, R112, R77 ;  /* 0x000000700b4d7224 */ /* 0x001fce00078e024d */
.L_x_5038:
[----:B------:R-:W-:Y:S05]  /*6730*/  BSYNC B1 ;  /* 0x0000000000017941 */ /* 0x000fea0003800000 */
.L_x_5037:
[----:B------:R-:W-:Y:S01]  /*6740*/  ISETP.GE.AND P0, PT, R81, 0x1f, PT ;  /* 0x0000001f5100780c */ /* 0x000fe20003f06270 */
[----:B------:R-:W-:-:S12]  /*6750*/  BSSY B1, `(.L_x_5040) ;  /* 0x0000006000017945 */ /* 0x000fd80003800000 */
[----:B------:R-:W-:Y:S05]  /*6760*/  @!P0 BRA `(.L_x_5041) ;  /* 0x0000000000108947 */ /* 0x000fea0003800000 */
[----:B------:R-:W-:-:S03]  /*6770*/  UMOV UR4, 0xffffffff ;  /* 0xffffffff00047882 */ /* 0x000fc60000000000 */
[----:B------:R-:W-:Y:S05]  /*6780*/  BRA.DIV UR4, `(.L_x_5042) ;  /* 0x0000002204507947 */ /* 0x000fea000b800000 */
[----:B0-----:R0:W0:Y:S02]  /*6790*/  SHFL.IDX PT, R79, R75, R106, R45 ;  /* 0x0000006a4b4f7389 */ /* 0x00102400000e002d */
.L_x_5146:
[----:B0-----:R-:W-:-:S07]  /*67a0*/  IMAD R77, R10, R79, R77 ;  /* 0x0000004f0a4d7224 */ /* 0x001fce00078e024d */
.L_x_5041:
[----:B------:R-:W-:Y:S05]  /*67b0*/  BSYNC B1 ;  /* 0x0000000000017941 */ /* 0x000fea0003800000 */
.L_x_5040:
[----:B------:R-:W-:Y:S01]  /*67c0*/  ISETP.GE.AND P0, PT, R81, 0x20, PT ;  /* 0x000000205100780c */ /* 0x000fe20003f06270 */
[----:B------:R-:W-:-:S12]  /*67d0*/  BSSY B1, `(.L_x_5043) ;  /* 0x0000006000017945 */ /* 0x000fd80003800000 */
[----:B------:R-:W-:Y:S05]  /*67e0*/  @!P0 BRA `(.L_x_5044) ;  /* 0x0000000000108947 */ /* 0x000fea0003800000 */
[----:B------:R-:W-:-:S03]  /*67f0*/  UMOV UR4, 0xffffffff ;  /* 0xffffffff00047882 */ /* 0x000fc60000000000 */
[----:B------:R-:W-:Y:S05]  /*6800*/  BRA.DIV UR4, `(.L_x_5045) ;  /* 0x0000002204507947 */ /* 0x000fea000b800000 */
[----:B0-----:R0:W0:Y:S02]  /*6810*/  SHFL.IDX PT, R75, R75, R46, R45 ;  /* 0x0000002e4b4b7389 */ /* 0x00102400000e002d */
.L_x_5149:
[----:B0-----:R-:W-:-:S07]  /*6820*/  IMAD R77, R8, R75, R77 ;  /* 0x0000004b084d7224 */ /* 0x001fce00078e024d */
.L_x_5044:
[----:B------:R-:W-:Y:S05]  /*6830*/  BSYNC B1 ;  /* 0x0000000000017941 */ /* 0x000fea0003800000 */
.L_x_5043:
        /* <DEDUP_REMOVED lines=9> */
.L_x_4949:
[----:B------:R-:W-:Y:S05]  /*68d0*/  BSYNC B0 ;  /* 0x0000000000007941 */ /* 0x000fea0003800000 */
.L_x_4948:
[----:B------:R-:W-:Y:S01]  /*68e0*/  HFMA2 R110, -RZ, RZ, 0, 1.9073486328125e-06 ;  /* 0x00000020ff6e7431 */ /* 0x000fe200000001ff */
[----:B------:R-:W-:Y:S01]  /*68f0*/  PLOP3.LUT P0, PT, PT, PT, PT, 0x8, 0x80 ;  /* 0x000000000080781c */ /* 0x000fe20003f0e170 */
[----:B------:R-:W-:-:S12]  /*6900*/  @P1 BRA `(.L_x_5047) ;  /* 0xffffffd400b01947 */ /* 0x000fd8000383ffff */
.L_x_4871:
        /* <DEDUP_REMOVED lines=123> */
.L_x_5051:
[----:B------:R-:W-:Y:S05]  /*70c0*/  BSYNC.RECONVERGENT B1 ;  /* 0x0000000000017941 */ /* 0x000fea0003800200 */
.L_x_5050:
        /* <DEDUP_REMOVED lines=13> */
.L_x_5052:
        /* <DEDUP_REMOVED lines=109> */
.L_x_5049:
[----:B------:R-:W-:Y:S05]  /*7870*/  BSYNC.RECONVERGENT B0 ;  /* 0x0000000000007941 */ /* 0x000fea0003800200 */
.L_x_5048:
[C---:B------:R-:W-:Y:S01]  /*7880*/  IMAD.SHL.U32 R46, R6.reuse, 0x10, RZ ;  /* 0x00000010062e7824 */ /* 0x040fe200078e00ff */
[----:B------:R-:W-:-:S04]  /*7890*/  IADD3 R47, PT, PT, R6, R47, RZ ;  /* 0x0000002f062f7210 */ /* 0x000fc80007ffe0ff */
[----:B------:R-:W-:-:S13]  /*78a0*/  ISETP.GE.U32.AND P0, PT, R47, R46, PT ;  /* 0x0000002e2f00720c */ /* 0x000fda0003f06070 */
[----:B------:R-:W-:Y:S05]  /*78b0*/  @!P0 BRA `(.L_x_5053) ;  /* 0xffffff90003c8947 */ /* 0x000fea000383ffff */
[----:B------:R-:W-:Y:S05]  /*78c0*/  EXIT ;  /* 0x000000000000794d */ /* 0x000fea0003800000 */
.L_x_4952:
[----:B------:R-:W-:Y:S01]  /*78d0*/  BSSY B2, `(.L_x_5054) ;  /* 0x0000006000027945 */ /* 0x000fe20003800000 */
[----:B------:R-:W-:Y:S02]  /*78e0*/  IMAD.MOV.U32 R112, RZ, RZ, R108 ;  /* 0x000000ffff707224 */ /* 0x000fe400078e006c */
[----:B------:R-:W-:-:S07]  /*78f0*/  IMAD.MOV.U32 R79, RZ, RZ, -0x1 ;  /* 0xffffffffff4f7424 */ /* 0x000fce00078e00ff */
[----:B01234-:R-:W-:Y:S05]  /*7900*/  WARPSYNC.COLLECTIVE R79, `(.L_x_5055) ;  /* 0x000000004f087348 */ /* 0x01ffea0003c00000 */
[----:B0-----:R0:W0:Y:S02]  /*7910*/  SHFL.IDX P0, R79, R75, R112, R45 ;  /* 0x000000704b4f7389 */ /* 0x001024000000002d */
[----:B01234-:R-:W-:Y:S05]  /*7920*/  ENDCOLLECTIVE ;  /* 0x000000000000791b */ /* 0x01ffea0003800000 */
.L_x_5055:
[----:B------:R-:W-:Y:S05]  /*7930*/  BSYNC B2 ;  /* 0x0000000000027941 */ /* 0x000fea0003800000 */
.L_x_5054:
[----:B------:R-:W-:Y:S01]  /*7940*/  IMAD.MOV.U32 R77, RZ, RZ, R79 ;  /* 0x000000ffff4d7224 */ /* 0x000fe200078e004f */
[----:B------:R-:W-:Y:S06]  /*7950*/  BRA `(.L_x_5056) ;  /* 0xffffffdc00e07947 */ /* 0x000fec000383ffff */
.L_x_4955:
[----:B------:R-:W-:Y:S01]  /*7960*/  BSSY B2, `(.L_x_5057) ;  /* 0x0000006000027945 */ /* 0x000fe20003800000 */
[----:B------:R-:W-:Y:S01]  /*7970*/  IMAD.MOV.U32 R112, RZ, RZ, R48 ;  /* 0x000000ffff707224 */ /* 0x000fe200078e0030 */
[----:B------:R-:W-:-:S07]  /*7980*/  MOV R79, 0xffffffff ;  /* 0xffffffff004f7802 */ /* 0x000fce0000000f00 */
[----:B01234-:R-:W-:Y:S05]  /*7990*/  WARPSYNC.COLLECTIVE R79, `(.L_x_5058) ;  /* 0x000000004f087348 */ /* 0x01ffea0003c00000 */
[----:B0-----:R0:W0:Y:S02]  /*79a0*/  SHFL.IDX P0, R79, R75, R112, R45 ;  /* 0x000000704b4f7389 */ /* 0x001024000000002d */
[----:B01234-:R-:W-:Y:S05]  /*79b0*/  ENDCOLLECTIVE ;  /* 0x000000000000791b */ /* 0x01ffea0003800000 */
.L_x_5058:
[----:B------:R-:W-:Y:S05]  /*79c0*/  BSYNC B2 ;  /* 0x0000000000027941 */ /* 0x000fea0003800000 */
.L_x_5057:
[----:B------:R-:W-:Y:S01]  /*79d0*/  IMAD.MOV.U32 R112, RZ, RZ, R79 ;  /* 0x000000ffff707224 */ /* 0x000fe200078e004f */
[----:B------:R-:W-:Y:S06]  /*79e0*/  BRA `(.L_x_5059) ;  /* 0xffffffdc00d87947 */ /* 0x000fec000383ffff */
.L_x_4958:
[----:B------:R-:W-:Y:S01]  /*79f0*/  BSSY B2, `(.L_x_5060) ;  /* 0x0000006000027945 */ /* 0x000fe20003800000 */
[----:B------:R-:W-:Y:S02]  /*7a00*/  IMAD.MOV.U32 R112, RZ, RZ, R50 ;  /* 0x000000ffff707224 */ /* 0x000fe400078e0032 */
[----:B------:R-:W-:-:S07]  /*7a10*/  IMAD.MOV.U32 R79, RZ, RZ, -0x1 ;  /* 0xffffffffff4f7424 */ /* 0x000fce00078e00ff */
[----:B01234-:R-:W-:Y:S05]  /*7a20*/  WARPSYNC.COLLECTIVE R79, `(.L_x_5061) ;  /* 0x000000004f087348 */ /* 0x01ffea0003c00000 */
[----:B0-----:R0:W0:Y:S02]  /*7a30*/  SHFL.IDX P0, R79, R75, R112, R45 ;  /* 0x000000704b4f7389 */ /* 0x001024000000002d */
[----:B01234-:R-:W-:Y:S05]  /*7a40*/  ENDCOLLECTIVE ;  /* 0x000000000000791b */ /* 0x01ffea0003800000 */
.L_x_5061:
[----:B------:R-:W-:Y:S05]  /*7a50*/  BSYNC B2 ;  /* 0x0000000000027941 */ /* 0x000fea0003800000 */
.L_x_5060:
[----:B------:R-:W-:Y:S05]  /*7a60*/  BRA `(.L_x_5062) ;  /* 0xffffffdc00d47947 */ /* 0x000fea000383ffff */
.L_x_4961:
[----:B------:R-:W-:Y:S01]  /*7a70*/  BSSY B2, `(.L_x_5063) ;  /* 0x0000006000027945 */ /* 0x000fe20003800000 */
[----:B------:R-:W-:Y:S02]  /*7a80*/  IMAD.MOV.U32 R112, RZ, RZ, R52 ;  /* 0x000000ffff707224 */ /* 0x000fe400078e0034 */
[----:B------:R-:W-:-:S07]  /*7a90*/  IMAD.MOV.U32 R79, RZ, RZ, -0x1 ;  /* 0xffffffffff4f7424 */ /* 0x000fce00078e00ff */
[----:B01234-:R-:W-:Y:S05]  /*7aa0*/  WARPSYNC.COLLECTIVE R79, `(.L_x_5064) ;  /* 0x000000004f087348 */ /* 0x01ffea0003c00000 */
[----:B0-----:R0:W0:Y:S02]  /*7ab0*/  SHFL.IDX P0, R79, R75, R112, R45 ;  /* 0x000000704b4f7389 */ /* 0x001024000000002d */
[----:B01234-:R-:W-:Y:S05]  /*7ac0*/  ENDCOLLECTIVE ;  /* 0x000000000000791b */ /* 0x01ffea0003800000 */
.L_x_5064:
[----:B------:R-:W-:Y:S05]  /*7ad0*/  BSYNC B2 ;  /* 0x0000000000027941 */ /* 0x000fea0003800000 */
.L_x_5063:
[----:B------:R-:W-:Y:S01]  /*7ae0*/  MOV R112, R79 ;  /* 0x0000004f00707202 */ /* 0x000fe20000000f00 */
[----:B------:R-:W-:Y:S06]  /*7af0*/  BRA `(.L_x_5065) ;  /* 0xffffffdc00cc7947 */ /* 0x000fec000383ffff */
.L_x_4964:
[----:B------:R-:W-:Y:S01]  /*7b00*/  BSSY B2, `(.L_x_5066) ;  /* 0x0000006000027945 */ /* 0x000fe20003800000 */
[----:B------:R-:W-:Y:S02]  /*7b10*/  IMAD.MOV.U32 R112, RZ, RZ, R54 ;  /* 0x000000ffff707224 */ /* 0x000fe400078e0036 */
[----:B------:R-:W-:-:S07]  /*7b20*/  IMAD.MOV.U32 R79, RZ, RZ, -0x1 ;  /* 0xffffffffff4f7424 */ /* 0x000fce00078e00ff */
[----:B01234-:R-:W-:Y:S05]  /*7b30*/  WARPSYNC.COLLECTIVE R79, `(.L_x_5067) ;  /* 0x000000004f087348 */ /* 0x01ffea0003c00000 */
[----:B0-----:R0:W0:Y:S02]  /*7b40*/  SHFL.IDX P0, R79, R75, R112, R45 ;  /* 0x000000704b4f7389 */ /* 0x001024000000002d */
[----:B01234-:R-:W-:Y:S05]  /*7b50*/  ENDCOLLECTIVE ;  /* 0x000000000000791b */ /* 0x01ffea0003800000 */
.L_x_5067:
[----:B------:R-:W-:Y:S05]  /*7b60*/  BSYNC B2 ;  /* 0x0000000000027941 */ /* 0x000fea0003800000 */
.L_x_5066:
[----:B------:R-:W-:Y:S05]  /*7b70*/  BRA `(.L_x_5068) ;  /* 0xffffffdc00c87947 */ /* 0x000fea000383ffff */
.L_x_4967:
[----:B------:R-:W-:Y:S01]  /*7b80*/  BSSY B2, `(.L_x_5069) ;  /* 0x0000006000027945 */ /* 0x000fe20003800000 */
[----:B------:R-:W-:Y:S02]  /*7b90*/  IMAD.MOV.U32 R112, RZ, RZ, R56 ;  /* 0x000000ffff707224 */ /* 0x000fe400078e0038 */
[----:B------:R-:W-:-:S07]  /*7ba0*/  IMAD.MOV.U32 R79, RZ, RZ, -0x1 ;  /* 0xffffffffff4f7424 */ /* 0x000fce00078e00ff */
[----:B01234-:R-:W-:Y:S05]  /*7bb0*/  WARPSYNC.COLLECTIVE R79, `(.L_x_5070) ;  /* 0x000000004f087348 */ /* 0x01ffea0003c00000 */
[----:B0-----:R0:W0:Y:S02]  /*7bc0*/  SHFL.IDX P0, R79, R75, R112, R45 ;  /* 0x000000704b4f7389 */ /* 0x001024000000002d */
[----:B01234-:R-:W-:Y:S05]  /*7bd0*/  ENDCOLLECTIVE ;  /* 0x000000000000791b */ /* 0x01ffea0003800000 */
.L_x_5070:
[----:B------:R-:W-:Y:S05]  /*7be0*/  BSYNC B2 ;  /* 0x0000000000027941 */ /* 0x000fea0003800000 */
.L_x_5069:
[----:B------:R-:W-:Y:S01]  /*7bf0*/  IMAD.MOV.U32 R112, RZ, RZ, R79 ;  /* 0x000000ffff707224 */ /* 0x000fe200078e004f */
[----:B------:R-:W-:Y:S06]  /*7c00*/  BRA `(.L_x_5071) ;  /* 0xffffffdc00c47947 */ /* 0x000fec000383ffff */
.L_x_4970:
[----:B------:R-:W-:Y:S01]  /*7c10*/  BSSY B2, `(.L_x_5072) ;  /* 0x0000006000027945 */ /* 0x000fe20003800000 */
[----:B------:R-:W-:Y:S01]  /*7c20*/  MOV R112, R58 ;  /* 0x0000003a00707202 */ /* 0x000fe20000000f00 */
[----:B------:R-:W-:-:S07]  /*7c30*/  IMAD.MOV.U32 R79, RZ, RZ, -0x1 ;  /* 0xffffffffff4f7424 */ /* 0x000fce00078e00ff */
[----:B01234-:R-:W-:Y:S05]  /*7c40*/  WARPSYNC.COLLECTIVE R79, `(.L_x_5073) ;  /* 0x000000004f087348 */ /* 0x01ffea0003c00000 */
[----:B0-----:R0:W0:Y:S02]  /*7c50*/  SHFL.IDX P0, R79, R75, R112, R45 ;  /* 0x000000704b4f7389 */ /* 0x001024000000002d */
[----:B01234-:R-:W-:Y:S05]  /*7c60*/  ENDCOLLECTIVE ;  /* 0x000000000000791b */ /* 0x01ffea0003800000 */
.L_x_5073:
[----:B------:R-:W-:Y:S05]  /*7c70*/  BSYNC B2 ;  /* 0x0000000000027941 */ /* 0x000fea0003800000 */
.L_x_5072:
[----:B------:R-:W-:Y:S05]  /*7c80*/  BRA `(.L_x_5074) ;  /* 0xffffffdc00c47947 */ /* 0x000fea000383ffff */
.L_x_4973:
[----:B------:R-:W-:Y:S01]  /*7c90*/  BSSY B2, `(.L_x_5075) ;  /* 0x0000006000027945 */ /* 0x000fe20003800000 */
[----:B------:R-:W-:Y:S02]  /*7ca0*/  IMAD.MOV.U32 R112, RZ, RZ, R60 ;  /* 0x000000ffff707224 */ /* 0x000fe400078e003c */
[----:B------:R-:W-:-:S07]  /*7cb0*/  IMAD.MOV.U32 R79, RZ, RZ, -0x1 ;  /* 0xffffffffff4f7424 */ /* 0x000fce00078e00ff */
[----:B01234-:R-:W-:Y:S05]  /*7cc0*/  WARPSYNC.COLLECTIVE R79, `(.L_x_5076) ;  /* 0x000000004f087348 */ /* 0x01ffea0003c00000 */
[----:B0-----:R0:W0:Y:S02]  /*7cd0*/  SHFL.IDX P0, R79, R75, R112, R45 ;  /* 0x000000704b4f7389 */ /* 0x001024000000002d */
[----:B01234-:R-:W-:Y:S05]  /*7ce0*/  ENDCOLLECTIVE ;  /* 0x000000000000791b */ /* 0x01ffea0003800000 */
.L_x_5076:
[----:B------:R-:W-:Y:S05]  /*7cf0*/  BSYNC B2 ;  /* 0x0000000000027941 */ /* 0x000fea0003800000 */
.L_x_5075:
[----:B------:R-:W-:Y:S01]  /*7d00*/  IMAD.MOV.U32 R112, RZ, RZ, R79 ;  /* 0x000000ffff707224 */ /* 0x000fe200078e004f */
[----:B------:R-:W-:Y:S06]  /*7d10*/  BRA `(.L_x_5077) ;  /* 0xffffffdc00c07947 */ /* 0x000fec000383ffff */
.L_x_4976:
[----:B------:R-:W-:Y:S01]  /*7d20*/  BSSY B2, `(.L_x_5078) ;  /* 0x0000006000027945 */ /* 0x000fe20003800000 */
[----:B------:R-:W-:Y:S01]  /*7d30*/  IMAD.MOV.U32 R112, RZ, RZ, R62 ;  /* 0x000000ffff707224 */ /* 0x000fe200078e003e */
[----:B------:R-:W-:-:S07]  /*7d40*/  MOV R79, 0xffffffff ;  /* 0xffffffff004f7802 */ /* 0x000fce0000000f00 */
[----:B01234-:R-:W-:Y:S05]  /*7d50*/  WARPSYNC.COLLECTIVE R79, `(.L_x_5079) ;  /* 0x000000004f087348 */ /* 0x01ffea0003c00000 */
[----:B0-----:R0:W0:Y:S02]  /*7d60*/  SHFL.IDX P0, R79, R75, R112, R45 ;  /* 0x000000704b4f7389 */ /* 0x001024000000002d */
[----:B01234-:R-:W-:Y:S05]  /*7d70*/  ENDCOLLECTIVE ;  /* 0x000000000000791b */ /* 0x01ffea0003800000 */
.L_x_5079:
[----:B------:R-:W-:Y:S05]  /*7d80*/  BSYNC B2 ;  /* 0x0000000000027941 */ /* 0x000fea0003800000 */
.L_x_5078:
[----:B------:R-:W-:Y:S05]  /*7d90*/  BRA `(.L_x_5080) ;  /* 0xffffffdc00c07947 */ /* 0x000fea000383ffff */
.L_x_4979:
[----:B------:R-:W-:Y:S01]  /*7da0*/  BSSY B2, `(.L_x_5081) ;  /* 0x0000006000027945 */ /* 0x000fe20003800000 */
[----:B------:R-:W-:Y:S02]  /*7db0*/  IMAD.MOV.U32 R112, RZ, RZ, R64 ;  /* 0x000000ffff707224 */ /* 0x000fe400078e0040 */
[----:B------:R-:W-:-:S07]  /*7dc0*/  IMAD.MOV.U32 R79, RZ, RZ, -0x1 ;  /* 0xffffffffff4f7424 */ /* 0x000fce00078e00ff */
[----:B01234-:R-:W-:Y:S05]  /*7dd0*/  WARPSYNC.COLLECTIVE R79, `(.L_x_5082) ;  /* 0x000000004f087348 */ /* 0x01ffea0003c00000 */
[----:B0-----:R0:W0:Y:S02]  /*7de0*/  SHFL.IDX P0, R79, R75, R112, R45 ;  /* 0x000000704b4f7389 */ /* 0x001024000000002d */
[----:B01234-:R-:W-:Y:S05]  /*7df0*/  ENDCOLLECTIVE ;  /* 0x000000000000791b */ /* 0x01ffea0003800000 */
.L_x_5082:
[----:B------:R-:W-:Y:S05]  /*7e00*/  BSYNC B2 ;  /* 0x0000000000027941 */ /* 0x000fea0003800000 */
.L_x_5081:
[----:B------:R-:W-:Y:S01]  /*7e10*/  IMAD.MOV.U32 R112, RZ, RZ, R79 ;  /* 0x000000ffff707224 */ /* 0x000fe200078e004f */
[----:B------:R-:W-:Y:S06]  /*7e20*/  BRA `(.L_x_5083) ;  /* 0xffffffdc00bc7947 */ /* 0x000fec000383ffff */
.L_x_4982:
[----:B------:R-:W-:Y:S01]  /*7e30*/  BSSY B2, `(.L_x_5084) ;  /* 0x0000006000027945 */ /* 0x000fe20003800000 */
[----:B------:R-:W-:Y:S02]  /*7e40*/  IMAD.MOV.U32 R112, RZ, RZ, R66 ;  /* 0x000000ffff707224 */ /* 0x000fe400078e0042 */
[----:B------:R-:W-:-:S07]  /*7e50*/  IMAD.MOV.U32 R79, RZ, RZ, -0x1 ;  /* 0xffffffffff4f7424 */ /* 0x000fce00078e00ff */
[----:B01234-:R-:W-:Y:S05]  /*7e60*/  WARPSYNC.COLLECTIVE R79, `(.L_x_5085) ;  /* 0x000000004f087348 */ /* 0x01ffea0003c00000 */
[----:B0-----:R0:W0:Y:S02]  /*7e70*/  SHFL.IDX P0, R79, R75, R112, R45 ;  /* 0x000000704b4f7389 */ /* 0x001024000000002d */
[----:B01234-:R-:W-:Y:S05]  /*7e80*/  ENDCOLLECTIVE ;  /* 0x000000000000791b */ /* 0x01ffea0003800000 */
.L_x_5085:
[----:B------:R-:W-:Y:S05]  /*7e90*/  BSYNC B2 ;  /* 0x0000000000027941 */ /* 0x000fea0003800000 */
.L_x_5084:
[----:B------:R-:W-:Y:S05]  /*7ea0*/  BRA `(.L_x_5086) ;  /* 0xffffffdc00bc7947 */ /* 0x000fea000383ffff */
.L_x_4985:
[----:B------:R-:W-:Y:S01]  /*7eb0*/  BSSY B2, `(.L_x_5087) ;  /* 0x0000006000027945 */ /* 0x000fe20003800000 */
[----:B------:R-:W-:Y:S01]  /*7ec0*/  MOV R112, R68 ;  /* 0x0000004400707202 */ /* 0x000fe20000000f00 */
[----:B------:R-:W-:-:S07]  /*7ed0*/  IMAD.MOV.U32 R79, RZ, RZ, -0x1 ;  /* 0xffffffffff4f7424 */ /* 0x000fce00078e00ff */
[----:B01234-:R-:W-:Y:S05]  /*7ee0*/  WARPSYNC.COLLECTIVE R79, `(.L_x_5088) ;  /* 0x000000004f087348 */ /* 0x01ffea0003c00000 */
[----:B0-----:R0:W0:Y:S02]  /*7ef0*/  SHFL.IDX P0, R79, R75, R112, R45 ;  /* 0x000000704b4f7389 */ /* 0x001024000000002d */
[----:B01234-:R-:W-:Y:S05]  /*7f00*/  ENDCOLLECTIVE ;  /* 0x000000000000791b */ /* 0x01ffea0003800000 */
.L_x_5088:
[----:B------:R-:W-:Y:S05]  /*7f10*/  BSYNC B2 ;  /* 0x0000000000027941 */ /* 0x000fea0003800000 */
.L_x_5087:
[----:B------:R-:W-:Y:S01]  /*7f20*/  IMAD.MOV.U32 R112, RZ, RZ, R79 ;  /* 0x000000ffff707224 */ /* 0x000fe200078e004f */
[----:B------:R-:W-:Y:S06]  /*7f30*/  BRA `(.L_x_5089) ;  /* 0xffffffdc00b87947 */ /* 0x000fec000383ffff */
.L_x_4988:
[----:B------:R-:W-:Y:S01]  /*7f40*/  BSSY B2, `(.L_x_5090) ;  /* 0x0000006000027945 */ /* 0x000fe20003800000 */
[----:B------:R-:W-:Y:S02]  /*7f50*/  IMAD.MOV.U32 R112, RZ, RZ, R70 ;  /* 0x000000ffff707224 */ /* 0x000fe400078e0046 */
[----:B------:R-:W-:-:S07]  /*7f60*/  IMAD.MOV.U32 R79, RZ, RZ, -0x1 ;  /* 0xffffffffff4f7424 */ /* 0x000fce00078e00ff */
[----:B01234-:R-:W-:Y:S05]  /*7f70*/  WARPSYNC.COLLECTIVE R79, `(.L_x_5091) ;  /* 0x000000004f087348 */ /* 0x01ffea0003c00000 */
[----:B0-----:R0:W0:Y:S02]  /*7f80*/  SHFL.IDX P0, R79, R75, R112, R45 ;  /* 0x000000704b4f7389 */ /* 0x001024000000002d */
[----:B01234-:R-:W-:Y:S05]  /*7f90*/  ENDCOLLECTIVE ;  /* 0x000000000000791b */ /* 0x01ffea0003800000 */
.L_x_5091:
[----:B------:R-:W-:Y:S05]  /*7fa0*/  BSYNC B2 ;  /* 0x0000000000027941 */ /* 0x000fea0003800000 */
.L_x_5090:
[----:B------:R-:W-:Y:S05]  /*7fb0*/  BRA `(.L_x_5092) ;  /* 0xffffffdc00b87947 */ /* 0x000fea000383ffff */
.L_x_4991:
[----:B------:R-:W-:Y:S01]  /*7fc0*/  BSSY B2, `(.L_x_5093) ;  /* 0x0000006000027945 */ /* 0x000fe20003800000 */
[----:B------:R-:W-:Y:S01]  /*7fd0*/  IMAD.MOV.U32 R112, RZ, RZ, R72 ;  /* 0x000000ffff707224 */ /* 0x000fe200078e0048 */
[----:B------:R-:W-:-:S07]  /*7fe0*/  MOV R79, 0xffffffff ;  /* 0xffffffff004f7802 */ /* 0x000fce0000000f00 */
[----:B01234-:R-:W-:Y:S05]  /*7ff0*/  WARPSYNC.COLLECTIVE R79, `(.L_x_5094) ;  /* 0x000000004f087348 */ /* 0x01ffea0003c00000 */
[----:B0-----:R0:W0:Y:S02]  /*8000*/  SHFL.IDX P0, R79, R75, R112, R45 ;  /* 0x000000704b4f7389 */ /* 0x001024000000002d */
[----:B01234-:R-:W-:Y:S05]  /*8010*/  ENDCOLLECTIVE ;  /* 0x000000000000791b */ /* 0x01ffea0003800000 */
.L_x_5094:
[----:B------:R-:W-:Y:S05]  /*8020*/  BSYNC B2 ;  /* 0x0000000000027941 */ /* 0x000fea0003800000 */
.L_x_5093:
[----:B------:R-:W-:Y:S01]  /*8030*/  IMAD.MOV.U32 R112, RZ, RZ, R79 ;  /* 0x000000ffff707224 */ /* 0x000fe200078e004f */
[----:B------:R-:W-:Y:S06]  /*8040*/  BRA `(.L_x_5095) ;  /* 0xffffffdc00b47947 */ /* 0x000fec000383ffff */
.L_x_4994:
[----:B------:R-:W-:Y:S01]  /*8050*/  BSSY B2, `(.L_x_5096) ;  /* 0x0000006000027945 */ /* 0x000fe20003800000 */
[----:B------:R-:W-:Y:S02]  /*8060*/  IMAD.MOV.U32 R112, RZ, RZ, R74 ;  /* 0x000000ffff707224 */ /* 0x000fe400078e004a */
[----:B------:R-:W-:-:S07]  /*8070*/  IMAD.MOV.U32 R79, RZ, RZ, -0x1 ;  /* 0xffffffffff4f7424 */ /* 0x000fce00078e00ff */
[----:B01234-:R-:W-:Y:S05]  /*8080*/  WARPSYNC.COLLECTIVE R79, `(.L_x_5097) ;  /* 0x000000004f087348 */ /* 0x01ffea0003c00000 */
[----:B0-----:R0:W0:Y:S02]  /*8090*/  SHFL.IDX P0, R79, R75, R112, R45 ;  /* 0x000000704b4f7389 */ /* 0x001024000000002d */
[----:B01234-:R-:W-:Y:S05]  /*80a0*/  ENDCOLLECTIVE ;  /* 0x000000000000791b */ /* 0x01ffea0003800000 */
.L_x_5097:
[----:B------:R-:W-:Y:S05]  /*80b0*/  BSYNC B2 ;  /* 0x0000000000027941 */ /* 0x000fea0003800000 */
.L_x_5096:
[----:B------:R-:W-:Y:S05]  /*80c0*/  BRA `(.L_x_5098) ;  /* 0xffffffdc00b47947 */ /* 0x000fea000383ffff */
.L_x_4997:
[----:B------:R-:W-:Y:S01]  /*80d0*/  BSSY B2, `(.L_x_5099) ;  /* 0x0000006000027945 */ /* 0x000fe20003800000 */
[----:B------:R-:W-:Y:S02]  /*80e0*/  IMAD.MOV.U32 R112, RZ, RZ, R76 ;  /* 0x000000ffff707224 */ /* 0x000fe400078e004c */
[----:B------:R-:W-:-:S07]  /*80f0*/  IMAD.MOV.U32 R79, RZ, RZ, -0x1 ;  /* 0xffffffffff4f7424 */ /* 0x000fce00078e00ff */
[----:B01234-:R-:W-:Y:S05]  /*8100*/  WARPSYNC.COLLECTIVE R79, `(.L_x_5100) ;  /* 0x000000004f087348 */ /* 0x01ffea0003c00000 */
[----:B0-----:R0:W0:Y:S02]  /*8110*/  SHFL.IDX P0, R79, R75, R112, R45 ;  /* 0x000000704b4f7389 */ /* 0x001024000000002d */
[----:B01234-:R-:W-:Y:S05]  /*8120*/  ENDCOLLECTIVE ;  /* 0x000000000000791b */ /* 0x01ffea0003800000 */
.L_x_5100:
[----:B------:R-:W-:Y:S05]  /*8130*/  BSYNC B2 ;  /* 0x0000000000027941 */ /* 0x000fea0003800000 */
.L_x_5099:
[----:B------:R-:W-:Y:S01]  /*8140*/  MOV R112, R79 ;  /* 0x0000004f00707202 */ /* 0x000fe20000000f00 */
[----:B------:R-:W-:Y:S06]  /*8150*/  BRA `(.L_x_5101) ;  /* 0xffffffdc00b07947 */ /* 0x000fec000383ffff */
.L_x_5000:
[----:B------:R-:W-:Y:S01]  /*8160*/  BSSY B2, `(.L_x_5102) ;  /* 0x0000006000027945 */ /* 0x000fe20003800000 */
[----:B------:R-:W-:Y:S02]  /*8170*/  IMAD.MOV.U32 R112, RZ, RZ, R78 ;  /* 0x000000ffff707224 */ /* 0x000fe400078e004e */
[----:B------:R-:W-:-:S07]  /*8180*/  IMAD.MOV.U32 R79, RZ, RZ, -0x1 ;  /* 0xffffffffff4f7424 */ /* 0x000fce00078e00ff */
[----:B01234-:R-:W-:Y:S05]  /*8190*/  WARPSYNC.COLLECTIVE R79, `(.L_x_5103) ;  /* 0x000000004f087348 */ /* 0x01ffea0003c00000 */
[----:B0-----:R0:W0:Y:S02]  /*81a0*/  SHFL.IDX P0, R79, R75, R112, R45 ;  /* 0x000000704b4f7389 */ /* 0x001024000000002d */
[----:B01234-:R-:W-:Y:S05]  /*81b0*/  ENDCOLLECTIVE ;  /* 0x000000000000791b */ /* 0x01ffea0003800000 */
.L_x_5103:
[----:B------:R-:W-:Y:S05]  /*81c0*/  BSYNC B2 ;  /* 0x0000000000027941 */ /* 0x000fea0003800000 */
.L_x_5102:
[----:B------:R-:W-:Y:S05]  /*81d0*/  BRA `(.L_x_5104) ;  /* 0xffffffdc00b07947 */ /* 0x000fea000383ffff */
.L_x_5003:
[----:B------:R-:W-:Y:S01]  /*81e0*/  BSSY B2, `(.L_x_5105) ;  /* 0x0000006000027945 */ /* 0x000fe20003800000 */
[----:B------:R-:W-:Y:S02]  /*81f0*/  IMAD.MOV.U32 R112, RZ, RZ, R80 ;  /* 0x000000ffff707224 */ /* 0x000fe400078e0050 */
[----:B------:R-:W-:-:S07]  /*8200*/  IMAD.MOV.U32 R79, RZ, RZ, -0x1 ;  /* 0xffffffffff4f7424 */ /* 0x000fce00078e00ff */
[----:B01234-:R-:W-:Y:S05]  /*8210*/  WARPSYNC.COLLECTIVE R79, `(.L_x_5106) ;  /* 0x000000004f087348 */ /* 0x01ffea0003c00000 */
[----:B0-----:R0:W0:Y:S02]  /*8220*/  SHFL.IDX P0, R79, R75, R112, R45 ;  /* 0x000000704b4f7389 */ /* 0x001024000000002d */
[----:B01234-:R-:W-:Y:S05]  /*8230*/  ENDCOLLECTIVE ;  /* 0x000000000000791b */ /* 0x01ffea0003800000 */
.L_x_5106:
[----:B------:R-:W-:Y:S05]  /*8240*/  BSYNC B2 ;  /* 0x0000000000027941 */ /* 0x000fea0003800000 */
.L_x_5105:
[----:B------:R-:W-:Y:S01]  /*8250*/  IMAD.MOV.U32 R112, RZ, RZ, R79 ;  /* 0x000000ffff707224 */ /* 0x000fe200078e004f */
[----:B------:R-:W-:Y:S06]  /*8260*/  BRA `(.L_x_5107) ;  /* 0xffffffdc00ac7947 */ /* 0x000fec000383ffff */
.L_x_5006:
[----:B------:R-:W-:Y:S01]  /*8270*/  BSSY B2, `(.L_x_5108) ;  /* 0x0000006000027945 */ /* 0x000fe20003800000 */
[----:B------:R-:W-:Y:S01]  /*8280*/  MOV R112, R82 ;  /* 0x0000005200707202 */ /* 0x000fe20000000f00 */
[----:B------:R-:W-:-:S07]  /*8290*/  IMAD.MOV.U32 R79, RZ, RZ, -0x1 ;  /* 0xffffffffff4f7424 */ /* 0x000fce00078e00ff */
[----:B01234-:R-:W-:Y:S05]  /*82a0*/  WARPSYNC.COLLECTIVE R79, `(.L_x_5109) ;  /* 0x000000004f087348 */ /* 0x01ffea0003c00000 */
[----:B0-----:R0:W0:Y:S02]  /*82b0*/  SHFL.IDX P0, R79, R75, R112, R45 ;  /* 0x000000704b4f7389 */ /* 0x001024000000002d */
[----:B01234-:R-:W-:Y:S05]  /*82c0*/  ENDCOLLECTIVE ;  /* 0x000000000000791b */ /* 0x01ffea0003800000 */
.L_x_5109:
[----:B------:R-:W-:Y:S05]  /*82d0*/  BSYNC B2 ;  /* 0x0000000000027941 */ /* 0x000fea0003800000 */
.L_x_5108:
[----:B------:R-:W-:Y:S05]  /*82e0*/  BRA `(.L_x_5110) ;  /* 0xffffffdc00ac7947 */ /* 0x000fea000383ffff */
.L_x_5009:
[----:B------:R-:W-:Y:S01]  /*82f0*/  BSSY B2, `(.L_x_5111) ;  /* 0x0000006000027945 */ /* 0x000fe20003800000 */
[----:B------:R-:W-:Y:S02]  /*8300*/  IMAD.MOV.U32 R112, RZ, RZ, R84 ;  /* 0x000000ffff707224 */ /* 0x000fe400078e0054 */
[----:B------:R-:W-:-:S07]  /*8310*/  IMAD.MOV.U32 R79, RZ, RZ, -0x1 ;  /* 0xffffffffff4f7424 */ /* 0x000fce00078e00ff */
[----:B01234-:R-:W-:Y:S05]  /*8320*/  WARPSYNC.COLLECTIVE R79, `(.L_x_5112) ;  /* 0x000000004f087348 */ /* 0x01ffea0003c00000 */
[----:B0-----:R0:W0:Y:S02]  /*8330*/  SHFL.IDX P0, R79, R75, R112, R45 ;  /* 0x000000704b4f7389 */ /* 0x001024000000002d */
[----:B01234-:R-:W-:Y:S05]  /*8340*/  ENDCOLLECTIVE ;  /* 0x000000000000791b */ /* 0x01ffea0003800000 */
.L_x_5112:
[----:B------:R-:W-:Y:S05]  /*8350*/  BSYNC B2 ;  /* 0x0000000000027941 */ /* 0x000fea0003800000 */
.L_x_5111:
[----:B------:R-:W-:Y:S01]  /*8360*/  IMAD.MOV.U32 R112, RZ, RZ, R79 ;  /* 0x000000ffff707224 */ /* 0x000fe200078e004f */
[----:B------:R-:W-:Y:S06]  /*8370*/  BRA `(.L_x_5113) ;  /* 0xffffffdc00a87947 */ /* 0x000fec000383ffff */
.L_x_5012:
[----:B------:R-:W-:Y:S01]  /*8380*/  BSSY B2, `(.L_x_5114) ;  /* 0x0000006000027945 */ /* 0x000fe20003800000 */
[----:B------:R-:W-:Y:S01]  /*8390*/  IMAD.MOV.U32 R112, RZ, RZ, R86 ;  /* 0x000000ffff707224 */ /* 0x000fe200078e0056 */
[----:B------:R-:W-:-:S07]  /*83a0*/  MOV R79, 0xffffffff ;  /* 0xffffffff004f7802 */ /* 0x000fce0000000f00 */
[----:B01234-:R-:W-:Y:S05]  /*83b0*/  WARPSYNC.COLLECTIVE R79, `(.L_x_5115) ;  /* 0x000000004f087348 */ /* 0x01ffea0003c00000 */
[----:B0-----:R0:W0:Y:S02]  /*83c0*/  SHFL.IDX P0, R79, R75, R112, R45 ;  /* 0x000000704b4f7389 */ /* 0x001024000000002d */
[----:B01234-:R-:W-:Y:S05]  /*83d0*/  ENDCOLLECTIVE ;  /* 0x000000000000791b */ /* 0x01ffea0003800000 */
.L_x_5115:
[----:B------:R-:W-:Y:S05]  /*83e0*/  BSYNC B2 ;  /* 0x0000000000027941 */ /* 0x000fea0003800000 */
.L_x_5114:
[----:B------:R-:W-:Y:S05]  /*83f0*/  BRA `(.L_x_5116) ;  /* 0xffffffdc00a87947 */ /* 0x000fea000383ffff */
.L_x_5015:
[----:B------:R-:W-:Y:S01]  /*8400*/  BSSY B2, `(.L_x_5117) ;  /* 0x0000006000027945 */ /* 0x000fe20003800000 */
[----:B------:R-:W-:Y:S02]  /*8410*/  IMAD.MOV.U32 R112, RZ, RZ, R88 ;  /* 0x000000ffff707224 */ /* 0x000fe400078e0058 */
[----:B------:R-:W-:-:S07]  /*8420*/  IMAD.MOV.U32 R79, RZ, RZ, -0x1 ;  /* 0xffffffffff4f7424 */ /* 0x000fce00078e00ff */
[----:B01234-:R-:W-:Y:S05]  /*8430*/  WARPSYNC.COLLECTIVE R79, `(.L_x_5118) ;  /* 0x000000004f087348 */ /* 0x01ffea0003c00000 */
[----:B0-----:R0:W0:Y:S02]  /*8440*/  SHFL.IDX P0, R79, R75, R112, R45 ;  /* 0x000000704b4f7389 */ /* 0x001024000000002d */
[----:B01234-:R-:W-:Y:S05]  /*8450*/  ENDCOLLECTIVE ;  /* 0x000000000000791b */ /* 0x01ffea0003800000 */
.L_x_5118:
[----:B------:R-:W-:Y:S05]  /*8460*/  BSYNC B2 ;  /* 0x0000000000027941 */ /* 0x000fea0003800000 */
.L_x_5117:
[----:B------:R-:W-:Y:S01]  /*8470*/  IMAD.MOV.U32 R112, RZ, RZ, R79 ;  /* 0x000000ffff707224 */ /* 0x000fe200078e004f */
[----:B------:R-:W-:Y:S06]  /*8480*/  BRA `(.L_x_5119) ;  /* 0xffffffdc00a47947 */ /* 0x000fec000383ffff */
.L_x_5018:
[----:B------:R-:W-:Y:S01]  /*8490*/  BSSY B2, `(.L_x_5120) ;  /* 0x0000006000027945 */ /* 0x000fe20003800000 */
[----:B------:R-:W-:Y:S02]  /*84a0*/  IMAD.MOV.U32 R112, RZ, RZ, R90 ;  /* 0x000000ffff707224 */ /* 0x000fe400078e005a */
[----:B------:R-:W-:-:S07]  /*84b0*/  IMAD.MOV.U32 R79, RZ, RZ, -0x1 ;  /* 0xffffffffff4f7424 */ /* 0x000fce00078e00ff */
[----:B01234-:R-:W-:Y:S05]  /*84c0*/  WARPSYNC.COLLECTIVE R79, `(.L_x_5121) ;  /* 0x000000004f087348 */ /* 0x01ffea0003c00000 */
[----:B0-----:R0:W0:Y:S02]  /*84d0*/  SHFL.IDX P0, R79, R75, R112, R45 ;  /* 0x000000704b4f7389 */ /* 0x001024000000002d */
[----:B01234-:R-:W-:Y:S05]  /*84e0*/  ENDCOLLECTIVE ;  /* 0x000000000000791b */ /* 0x01ffea0003800000 */
.L_x_5121:
[----:B------:R-:W-:Y:S05]  /*84f0*/  BSYNC B2 ;  /* 0x0000000000027941 */ /* 0x000fea0003800000 */
.L_x_5120:
[----:B------:R-:W-:Y:S05]  /*8500*/  BRA `(.L_x_5122) ;  /* 0xffffffdc00a47947 */ /* 0x000fea000383ffff */
.L_x_5021:
[----:B------:R-:W-:Y:S01]  /*8510*/  BSSY B2, `(.L_x_5123) ;  /* 0x0000006000027945 */ /* 0x000fe20003800000 */
[----:B------:R-:W-:Y:S01]  /*8520*/  MOV R112, R92 ;  /* 0x0000005c00707202 */ /* 0x000fe20000000f00 */
[----:B------:R-:W-:-:S07]  /*8530*/  IMAD.MOV.U32 R79, RZ, RZ, -0x1 ;  /* 0xffffffffff4f7424 */ /* 0x000fce00078e00ff */
[----:B01234-:R-:W-:Y:S05]  /*8540*/  WARPSYNC.COLLECTIVE R79, `(.L_x_5124) ;  /* 0x000000004f087348 */ /* 0x01ffea0003c00000 */
[----:B0-----:R0:W0:Y:S02]  /*8550*/  SHFL.IDX P0, R79, R75, R112, R45 ;  /* 0x000000704b4f7389 */ /* 0x001024000000002d */
[----:B01234-:R-:W-:Y:S05]  /*8560*/  ENDCOLLECTIVE ;  /* 0x000000000000791b */ /* 0x01ffea0003800000 */
.L_x_5124:
[----:B------:R-:W-:Y:S05]  /*8570*/  BSYNC B2 ;  /* 0x0000000000027941 */ /* 0x000fea0003800000 */
.L_x_5123:
[----:B------:R-:W-:Y:S01]  /*8580*/  IMAD.MOV.U32 R112, RZ, RZ, R79 ;  /* 0x000000ffff707224 */ /* 0x000fe200078e004f */
[----:B------:R-:W-:Y:S06]  /*8590*/  BRA `(.L_x_5125) ;  /* 0xffffffdc00a07947 */ /* 0x000fec000383ffff */
.L_x_5024:
[----:B------:R-:W-:Y:S01]  /*85a0*/  BSSY B2, `(.L_x_5126) ;  /* 0x0000006000027945 */ /* 0x000fe20003800000 */
[----:B------:R-:W-:Y:S02]  /*85b0*/  IMAD.MOV.U32 R112, RZ, RZ, R94 ;  /* 0x000000ffff707224 */ /* 0x000fe400078e005e */
[----:B------:R-:W-:-:S07]  /*85c0*/  IMAD.MOV.U32 R79, RZ, RZ, -0x1 ;  /* 0xffffffffff4f7424 */ /* 0x000fce00078e00ff */
[----:B01234-:R-:W-:Y:S05]  /*85d0*/  WARPSYNC.COLLECTIVE R79, `(.L_x_5127) ;  /* 0x000000004f087348 */ /* 0x01ffea0003c00000 */
[----:B0-----:R0:W0:Y:S02]  /*85e0*/  SHFL.IDX P0, R79, R75, R112, R45 ;  /* 0x000000704b4f7389 */ /* 0x001024000000002d */
[----:B01234-:R-:W-:Y:S05]  /*85f0*/  ENDCOLLECTIVE ;  /* 0x000000000000791b */ /* 0x01ffea0003800000 */
.L_x_5127:
[----:B------:R-:W-:Y:S05]  /*8600*/  BSYNC B2 ;  /* 0x0000000000027941 */ /* 0x000fea0003800000 */
.L_x_5126:
[----:B------:R-:W-:Y:S05]  /*8610*/  BRA `(.L_x_5128) ;  /* 0xffffffdc00a07947 */ /* 0x000fea000383ffff */
.L_x_5027:
[----:B------:R-:W-:Y:S01]  /*8620*/  BSSY B2, `(.L_x_5129) ;  /* 0x0000006000027945 */ /* 0x000fe20003800000 */
[----:B------:R-:W-:Y:S01]  /*8630*/  IMAD.MOV.U32 R112, RZ, RZ, R96 ;  /* 0x000000ffff707224 */ /* 0x000fe200078e0060 */
[----:B------:R-:W-:-:S07]  /*8640*/  MOV R79, 0xffffffff ;  /* 0xffffffff004f7802 */ /* 0x000fce0000000f00 */
[----:B01234-:R-:W-:Y:S05]  /*8650*/  WARPSYNC.COLLECTIVE R79, `(.L_x_5130) ;  /* 0x000000004f087348 */ /* 0x01ffea0003c00000 */
[----:B0-----:R0:W0:Y:S02]  /*8660*/  SHFL.IDX P0, R79, R75, R112, R45 ;  /* 0x000000704b4f7389 */ /* 0x001024000000002d */
[----:B01234-:R-:W-:Y:S05]  /*8670*/  ENDCOLLECTIVE ;  /* 0x000000000000791b */ /* 0x01ffea0003800000 */
.L_x_5130:
[----:B------:R-:W-:Y:S05]  /*8680*/  BSYNC B2 ;  /* 0x0000000000027941 */ /* 0x000fea0003800000 */
.L_x_5129:
[----:B------:R-:W-:Y:S01]  /*8690*/  IMAD.MOV.U32 R112, RZ, RZ, R79 ;  /* 0x000000ffff707224 */ /* 0x000fe200078e004f */
[----:B------:R-:W-:Y:S06]  /*86a0*/  BRA `(.L_x_5131) ;  /* 0xffffffdc009c7947 */ /* 0x000fec000383ffff */
.L_x_5030:
[----:B------:R-:W-:Y:S01]  /*86b0*/  BSSY B2, `(.L_x_5132) ;  /* 0x0000006000027945 */ /* 0x000fe20003800000 */
[----:B------:R-:W-:Y:S02]  /*86c0*/  IMAD.MOV.U32 R112, RZ, RZ, R98 ;  /* 0x000000ffff707224 */ /* 0x000fe400078e0062 */
[----:B------:R-:W-:-:S07]  /*86d0*/  IMAD.MOV.U32 R79, RZ, RZ, -0x1 ;  /* 0xffffffffff4f7424 */ /* 0x000fce00078e00ff */
[----:B01234-:R-:W-:Y:S05]  /*86e0*/  WARPSYNC.COLLECTIVE R79, `(.L_x_5133) ;  /* 0x000000004f087348 */ /* 0x01ffea0003c00000 */
[----:B0-----:R0:W0:Y:S02]  /*86f0*/  SHFL.IDX P0, R79, R75, R112, R45 ;  /* 0x000000704b4f7389 */ /* 0x001024000000002d */
[----:B01234-:R-:W-:Y:S05]  /*8700*/  ENDCOLLECTIVE ;  /* 0x000000000000791b */ /* 0x01ffea0003800000 */
.L_x_5133:
[----:B------:R-:W-:Y:S05]  /*8710*/  BSYNC B2 ;  /* 0x0000000000027941 */ /* 0x000fea0003800000 */
.L_x_5132:
[----:B------:R-:W-:Y:S05]  /*8720*/  BRA `(.L_x_5134) ;  /* 0xffffffdc009c7947 */ /* 0x000fea000383ffff */
.L_x_5033:
[----:B------:R-:W-:Y:S01]  /*8730*/  BSSY B2, `(.L_x_5135) ;  /* 0x0000006000027945 */ /* 0x000fe20003800000 */
[----:B------:R-:W-:Y:S02]  /*8740*/  IMAD.MOV.U32 R112, RZ, RZ, R100 ;  /* 0x000000ffff707224 */ /* 0x000fe400078e0064 */
[----:B------:R-:W-:-:S07]  /*8750*/  IMAD.MOV.U32 R79, RZ, RZ, -0x1 ;  /* 0xffffffffff4f7424 */ /* 0x000fce00078e00ff */
[----:B01234-:R-:W-:Y:S05]  /*8760*/  WARPSYNC.COLLECTIVE R79, `(.L_x_5136) ;  /* 0x000000004f087348 */ /* 0x01ffea0003c00000 */
[----:B0-----:R0:W0:Y:S02]  /*8770*/  SHFL.IDX P0, R79, R75, R112, R45 ;  /* 0x000000704b4f7389 */ /* 0x001024000000002d */
[----:B01234-:R-:W-:Y:S05]  /*8780*/  ENDCOLLECTIVE ;  /* 0x000000000000791b */ /* 0x01ffea0003800000 */
.L_x_5136:
[----:B------:R-:W-:Y:S05]  /*8790*/  BSYNC B2 ;  /* 0x0000000000027941 */ /* 0x000fea0003800000 */
.L_x_5135:
[----:B------:R-:W-:Y:S01]  /*87a0*/  MOV R112, R79 ;  /* 0x0000004f00707202 */ /* 0x000fe20000000f00 */
[----:B------:R-:W-:Y:S06]  /*87b0*/  BRA `(.L_x_5137) ;  /* 0xffffffdc00987947 */ /* 0x000fec000383ffff */
.L_x_5036:
[----:B------:R-:W-:Y:S01]  /*87c0*/  BSSY B2, `(.L_x_5138) ;  /* 0x0000006000027945 */ /* 0x000fe20003800000 */
[----:B------:R-:W-:Y:S02]  /*87d0*/  IMAD.MOV.U32 R112, RZ, RZ, R102 ;  /* 0x000000ffff707224 */ /* 0x000fe400078e0066 */
[----:B------:R-:W-:-:S07]  /*87e0*/  IMAD.MOV.U32 R79, RZ, RZ, -0x1 ;  /* 0xffffffffff4f7424 */ /* 0x000fce00078e00ff */
[----:B01234-:R-:W-:Y:S05]  /*87f0*/  WARPSYNC.COLLECTIVE R79, `(.L_x_5139) ;  /* 0x000000004f087348 */ /* 0x01ffea0003c00000 */
[----:B0-----:R0:W0:Y:S02]  /*8800*/  SHFL.IDX P0, R79, R75, R112, R45 ;  /* 0x000000704b4f7389 */ /* 0x001024000000002d */
[----:B01234-:R-:W-:Y:S05]  /*8810*/  ENDCOLLECTIVE ;  /* 0x000000000000791b */ /* 0x01ffea0003800000 */
.L_x_5139:
[----:B------:R-:W-:Y:S05]  /*8820*/  BSYNC B2 ;  /* 0x0000000000027941 */ /* 0x000fea0003800000 */
.L_x_5138:
[----:B------:R-:W-:Y:S05]  /*8830*/  BRA `(.L_x_5140) ;  /* 0xffffffdc00987947 */ /* 0x000fea000383ffff */
.L_x_5039:
[----:B------:R-:W-:Y:S01]  /*8840*/  BSSY B2, `(.L_x_5141) ;  /* 0x0000006000027945 */ /* 0x000fe20003800000 */
[----:B------:R-:W-:Y:S02]  /*8850*/  IMAD.MOV.U32 R112, RZ, RZ, R104 ;  /* 0x000000ffff707224 */ /* 0x000fe400078e0068 */
[----:B------:R-:W-:-:S07]  /*8860*/  IMAD.MOV.U32 R79, RZ, RZ, -0x1 ;  /* 0xffffffffff4f7424 */ /* 0x000fce00078e00ff */
[----:B01234-:R-:W-:Y:S05]  /*8870*/  WARPSYNC.COLLECTIVE R79, `(.L_x_5142) ;  /* 0x000000004f087348 */ /* 0x01ffea0003c00000 */
[----:B0-----:R0:W0:Y:S02]  /*8880*/  SHFL.IDX P0, R79, R75, R112, R45 ;  /* 0x000000704b4f7389 */ /* 0x001024000000002d */
[----:B01234-:R-:W-:Y:S05]  /*8890*/  ENDCOLLECTIVE ;  /* 0x000000000000791b */ /* 0x01ffea0003800000 */
.L_x_5142:
[----:B------:R-:W-:Y:S05]  /*88a0*/  BSYNC B2 ;  /* 0x0000000000027941 */ /* 0x000fea0003800000 */
.L_x_5141:
[----:B------:R-:W-:Y:S01]  /*88b0*/  IMAD.MOV.U32 R112, RZ, RZ, R79 ;  /* 0x000000ffff707224 */ /* 0x000fe200078e004f */
[----:B------:R-:W-:Y:S06]  /*88c0*/  BRA `(.L_x_5143) ;  /* 0xffffffdc00947947 */ /* 0x000fec000383ffff */
.L_x_5042:
[----:B------:R-:W-:Y:S01]  /*88d0*/  BSSY B2, `(.L_x_5144) ;  /* 0x0000006000027945 */ /* 0x000fe20003800000 */
[----:B------:R-:W-:Y:S01]  /*88e0*/  MOV R112, R106 ;  /* 0x0000006a00707202 */ /* 0x000fe20000000f00 */
[----:B------:R-:W-:-:S07]  /*88f0*/  IMAD.MOV.U32 R79, RZ, RZ, -0x1 ;  /* 0xffffffffff4f7424 */ /* 0x000fce00078e00ff */
[----:B01234-:R-:W-:Y:S05]  /*8900*/  WARPSYNC.COLLECTIVE R79, `(.L_x_5145) ;  /* 0x000000004f087348 */ /* 0x01ffea0003c00000 */
[----:B0-----:R0:W0:Y:S02]  /*8910*/  SHFL.IDX P0, R79, R75, R112, R45 ;  /* 0x000000704b4f7389 */ /* 0x001024000000002d */
[----:B01234-:R-:W-:Y:S05]  /*8920*/  ENDCOLLECTIVE ;  /* 0x000000000000791b */ /* 0x01ffea0003800000 */
.L_x_5145:
[----:B------:R-:W-:Y:S05]  /*8930*/  BSYNC B2 ;  /* 0x0000000000027941 */ /* 0x000fea0003800000 */
.L_x_5144:
[----:B------:R-:W-:Y:S05]  /*8940*/  BRA `(.L_x_5146) ;  /* 0xffffffdc00947947 */ /* 0x000fea000383ffff */
.L_x_5045:
[----:B------:R-:W-:Y:S01]  /*8950*/  BSSY B2, `(.L_x_5147) ;  /* 0x0000006000027945 */ /* 0x000fe20003800000 */
[----:B------:R-:W-:Y:S02]  /*8960*/  IMAD.MOV.U32 R112, RZ, RZ, R46 ;  /* 0x000000ffff707224 */ /* 0x000fe400078e002e */
[----:B------:R-:W-:-:S07]  /*8970*/  IMAD.MOV.U32 R79, RZ, RZ, -0x1 ;  /* 0xffffffffff4f7424 */ /* 0x000fce00078e00ff */
[----:B01234-:R-:W-:Y:S05]  /*8980*/  WARPSYNC.COLLECTIVE R79, `(.L_x_5148) ;  /* 0x000000004f087348 */ /* 0x01ffea0003c00000 */
[----:B0-----:R0:W0:Y:S02]  /*8990*/  SHFL.IDX P0, R79, R75, R112, R45 ;  /* 0x000000704b4f7389 */ /* 0x001024000000002d */
[----:B01234-:R-:W-:Y:S05]  /*89a0*/  ENDCOLLECTIVE ;  /* 0x000000000000791b */ /* 0x01ffea0003800000 */
.L_x_5148:
[----:B------:R-:W-:Y:S05]  /*89b0*/  BSYNC B2 ;  /* 0x0000000000027941 */ /* 0x000fea0003800000 */
.L_x_5147:
[----:B------:R-:W-:Y:S01]  /*89c0*/  IMAD.MOV.U32 R75, RZ, RZ, R79 ;  /* 0x000000ffff4b7224 */ /* 0x000fe200078e004f */
[----:B------:R-:W-:Y:S06]  /*89d0*/  BRA `(.L_x_5149) ;  /* 0xffffffdc00907947 */ /* 0x000fec000383ffff */
.L_x_5150:
        /* <DEDUP_REMOVED lines=10> */
.L_x_20495:


//--------------------- .text._Z9cuda_gemmIiLi128ELi16ELi1ELi32ELi32ELi32ELi1EEviiiPT_S1_S1_ii --------------------------
	.section	.text._Z9cuda_gemmIiLi128ELi16ELi1ELi32ELi32ELi32ELi1EEviiiPT_S1_S1_ii,"ax",@progbits
	.align	128
        .global         _Z9cuda_gemmIiLi128ELi16ELi1ELi32ELi32ELi32ELi1EEviiiPT_S1_S1_ii
        .type           _Z9cuda_gemmIiLi128ELi16ELi1ELi32ELi32ELi32ELi1EEviiiPT_S1_S1_ii,@function
        .size           _Z9cuda_gemmIiLi128ELi16ELi1ELi32ELi32ELi32ELi1EEviiiPT_S1_S1_ii,(.L_x_20333 - _Z9cuda_gemmIiLi128ELi16ELi1ELi32ELi32ELi32ELi1EEviiiPT_S1_S1_ii)
        .other          _Z9cuda_gemmIiLi128ELi16ELi1ELi32ELi32ELi32ELi1EEviiiPT_S1_S1_ii,@"STO_CUDA_ENTRY STV_DEFAULT"
_Z9cuda_gemmIiLi128ELi16ELi1ELi32ELi32ELi32ELi1EEviiiPT_S1_S1_ii:
.text._Z9cuda_gemmIiLi128ELi16ELi1ELi32ELi32ELi32ELi1EEviiiPT_S1_S1_ii:
        /* <DEDUP_REMOVED lines=8> */
[----:B------:R-:W-:Y:S05]  /*0080*/  CALL.REL.NOINC `($__internal_43_$__cuda_sm20_div_u16) ;  /* 0x0000002c00847944 */ /* 0x000fea0003c00000 */
[----:B------:R-:W0:Y:S01]  /*0090*/  S2UR UR12, SR_CgaCtaId ;  /* 0x00000000000c79c3 */ /* 0x000e220000008800 */
[----:B------:R-:W-:Y:S01]  /*00a0*/  LOP3.LUT R14, R7, 0x3, RZ, 0xc0, !PT ;  /* 0x00000003070e7812 */ /* 0x000fe200078ec0ff */
[----:B------:R-:W-:Y:S01]  /*00b0*/  UMOV UR7, 0x400 ;  /* 0x0000040000077882 */ /* 0x000fe20000000000 */
[----:B------:R-:W1:Y:S01]  /*00c0*/  LDCU.64 UR10, c[0x0][0x358] ;  /* 0x00006b00ff0a77ac */ /* 0x000e620008000a00 */
[----:B------:R-:W-:Y:S01]  /*00d0*/  BSSY.RECONVERGENT B0, `(.L_x_5151) ;  /* 0x0000019000007945 */ /* 0x000fe20003800200 */
[----:B------:R-:W-:Y:S01]  /*00e0*/  ISETP.NE.AND P0, PT, R14, 0x2, PT ;  /* 0x000000020e00780c */ /* 0x000fe20003f05270 */
[----:B------:R-:W-:Y:S02]  /*00f0*/  IMAD.MOV.U32 R3, RZ, RZ, R0 ;  /* 0x000000ffff037224 */ /* 0x000fe400078e0000 */
[----:B------:R-:W2:Y:S01]  /*0100*/  LDC.64 R10, c[0x0][0x398] ;  /* 0x0000e600ff0a7b82 */ /* 0x000ea20000000a00 */
[----:B0-----:R-:W-:-:S09]  /*0110*/  ULEA UR13, UR12, UR7, 0x18 ;  /* 0x000000070c0d7291 */ /* 0x001fd2000f8ec0ff */
[----:B-1----:R-:W-:Y:S05]  /*0120*/  @!P0 BRA `(.L_x_5152) ;  /* 0x00000000004c8947 */ /* 0x002fea0003800000 */
[----:B------:R-:W0:Y:S01]  /*0130*/  S2R R8, SR_CgaCtaId ;  /* 0x0000000000087919 */ /* 0x000e220000008800 */
[----:B------:R-:W1:Y:S01]  /*0140*/  LDC.64 R6, c[0x0][0x398] ;  /* 0x0000e600ff067b82 */ /* 0x000e620000000a00 */
[----:B------:R-:W-:Y:S01]  /*0150*/  MOV R3, 0x400 ;  /* 0x0000040000037802 */ /* 0x000fe20000000f00 */
[----:B------:R-:W-:-:S03]  /*0160*/  HFMA2 R9, -RZ, RZ, 0, 0 ;  /* 0x00000000ff097431 */ /* 0x000fc600000001ff */
[----:B0-----:R-:W-:Y:S01]  /*0170*/  LEA R8, R8, R3, 0x18 ;  /* 0x0000000308087211 */ /* 0x001fe200078ec0ff */
[----:B------:R-:W-:-:S07]  /*0180*/  IMAD.MOV.U32 R3, RZ, RZ, R0 ;  /* 0x000000ffff037224 */ /* 0x000fce00078e0000 */
.L_x_5153:
[----:B01----:R-:W-:-:S06]  /*0190*/  IMAD.WIDE.U32 R4, R3, 0x4, R6 ;  /* 0x0000000403047825 */ /* 0x003fcc00078e0006 */
[----:B------:R-:W3:Y:S01]  /*01a0*/  LDG.E R4, desc[UR10][R4.64] ;  /* 0x0000000a04047981 */ /* 0x000ee2000c1e1900 */
        /* <DEDUP_REMOVED lines=9> */
[----:B---3--:R0:W-:-:S12]  /*0240*/  STS [R13], R4 ;  /* 0x000000040d007388 */ /* 0x0081d80000000800 */
[----:B------:R-:W-:Y:S05]  /*0250*/  @P0 BRA `(.L_x_5153) ;  /* 0xfffffffc00cc0947 */ /* 0x000fea000383ffff */
.L_x_5152:
[----:B------:R-:W-:Y:S05]  /*0260*/  BSYNC.RECONVERGENT B0 ;  /* 0x0000000000007941 */ /* 0x000fea0003800200 */
.L_x_5151:
[----:B------:R-:W-:Y:S01]  /*0270*/  BSSY.RECONVERGENT B0, `(.L_x_5154) ;  /* 0x0000028000007945 */ /* 0x000fe20003800200 */
.L_x_5155:
[C---:B------:R-:W-:Y:S02]  /*0280*/  VIADD R21, R3.reuse, UR9 ;  /* 0x0000000903157c36 */ /* 0x040fe40008000000 */
[----:B012---:R-:W-:-:S03]  /*0290*/  IMAD.WIDE.U32 R12, R3, 0x4, R10 ;  /* 0x00000004030c7825 */ /* 0x007fc600078e000a */
[C---:B------:R-:W-:Y:S01]  /*02a0*/  IADD3 R15, PT, PT, R21.reuse, UR9, RZ ;  /* 0x00000009150f7c10 */ /* 0x040fe2000fffe0ff */
[--C-:B------:R-:W-:Y:S02]  /*02b0*/  IMAD.WIDE.U32 R4, R21, 0x4, R10.reuse ;  /* 0x0000000415047825 */ /* 0x100fe400078e000a */
[----:B------:R-:W2:Y:S02]  /*02c0*/  LDG.E R12, desc[UR10][R12.64] ;  /* 0x0000000a0c0c7981 */ /* 0x000ea4000c1e1900 */
[C---:B------:R-:W-:Y:S02]  /*02d0*/  VIADD R17, R15.reuse, UR9 ;  /* 0x000000090f117c36 */ /* 0x040fe40008000000 */
[--C-:B------:R-:W-:Y:S01]  /*02e0*/  IMAD.WIDE.U32 R6, R15, 0x4, R10.reuse ;  /* 0x000000040f067825 */ /* 0x100fe200078e000a */
[----:B------:R-:W3:Y:S03]  /*02f0*/  LDG.E R4, desc[UR10][R4.64] ;  /* 0x0000000a04047981 */ /* 0x000ee6000c1e1900 */
[----:B------:R-:W-:-:S02]  /*0300*/  IMAD.WIDE.U32 R8, R17, 0x4, R10 ;  /* 0x0000000411087825 */ /* 0x000fc400078e000a */
[----:B------:R0:W4:Y:S04]  /*0310*/  LDG.E R6, desc[UR10][R6.64] ;  /* 0x0000000a06067981 */ /* 0x000128000c1e1900 */
[----:B------:R-:W5:Y:S01]  /*0320*/  LDG.E R8, desc[UR10][R8.64] ;  /* 0x0000000a08087981 */ /* 0x000f62000c1e1900 */
[----:B------:R-:W-:Y:S01]  /*0330*/  LOP3.LUT R19, R3, 0x1f, RZ, 0xc0, !PT ;  /* 0x0000001f03137812 */ /* 0x000fe200078ec0ff */
[----:B------:R-:W-:Y:S01]  /*0340*/  IMAD.U32 R23, RZ, RZ, UR13 ;  /* 0x0000000dff177e24 */ /* 0x000fe2000f8e00ff */
[----:B------:R-:W-:Y:S02]  /*0350*/  LOP3.LUT R14, R21, 0x1f, RZ, 0xc0, !PT ;  /* 0x0000001f150e7812 */ /* 0x000fe400078ec0ff */
[----:B------:R-:W-:Y:S02]  /*0360*/  LOP3.LUT R16, R15, 0x1f, RZ, 0xc0, !PT ;  /* 0x0000001f0f107812 */ /* 0x000fe400078ec0ff */
[----:B0-----:R-:W-:-:S02]  /*0370*/  SHF.R.U32.HI R7, RZ, 0x3, R3 ;  /* 0x00000003ff077819 */ /* 0x001fc40000011603 */
[----:B------:R-:W-:Y:S02]  /*0380*/  SHF.R.U32.HI R3, RZ, 0x3, R21 ;  /* 0x00000003ff037819 */ /* 0x000fe40000011615 */
[----:B------:R-:W-:Y:S02]  /*0390*/  LOP3.LUT R18, R17, 0x1f, RZ, 0xc0, !PT ;  /* 0x0000001f11127812 */ /* 0x000fe400078ec0ff */
[----:B------:R-:W-:Y:S01]  /*03a0*/  SHF.R.U32.HI R15, RZ, 0x3, R15 ;  /* 0x00000003ff0f7819 */ /* 0x000fe2000001160f */
[----:B------:R-:W-:Y:S01]  /*03b0*/  IMAD R19, R19, 0x84, R23 ;  /* 0x0000008413137824 */ /* 0x000fe200078e0217 */
[----:B------:R-:W-:Y:S01]  /*03c0*/  SHF.R.U32.HI R5, RZ, 0x3, R17 ;  /* 0x00000003ff057819 */ /* 0x000fe20000011611 */
[--C-:B------:R-:W-:Y:S01]  /*03d0*/  IMAD R14, R14, 0x84, R23.reuse ;  /* 0x000000840e0e7824 */ /* 0x100fe200078e0217 */
[----:B------:R-:W-:Y:S02]  /*03e0*/  LOP3.LUT R20, R7, 0x1ffffffc, RZ, 0xc0, !PT ;  /* 0x1ffffffc07147812 */ /* 0x000fe400078ec0ff */
[----:B------:R-:W-:Y:S01]  /*03f0*/  LOP3.LUT R3, R3, 0x1ffffffc, RZ, 0xc0, !PT ;  /* 0x1ffffffc03037812 */ /* 0x000fe200078ec0ff */
[--C-:B------:R-:W-:Y:S01]  /*0400*/  IMAD R16, R16, 0x84, R23.reuse ;  /* 0x0000008410107824 */ /* 0x100fe200078e0217 */
[----:B------:R-:W-:Y:S01]  /*0410*/  LOP3.LUT R15, R15, 0x1ffffffc, RZ, 0xc0, !PT ;  /* 0x1ffffffc0f0f7812 */ /* 0x000fe200078ec0ff */
[----:B------:R-:W-:Y:S01]  /*0420*/  IMAD R18, R18, 0x84, R23 ;  /* 0x0000008412127824 */ /* 0x000fe200078e0217 */
[----:B------:R-:W-:Y:S01]  /*0430*/  LOP3.LUT R7, R5, 0x1ffffffc, RZ, 0xc0, !PT ;  /* 0x1ffffffc05077812 */ /* 0x000fe200078ec0ff */
[----:B------:R-:W-:Y:S01]  /*0440*/  IMAD.IADD R5, R14, 0x1, R3 ;  /* 0x000000010e057824 */ /* 0x000fe200078e0203 */
[----:B------:R-:W-:Y:S01]  /*0450*/  IADD3 R19, PT, PT, R19, R20, RZ ;  /* 0x0000001413137210 */ /* 0x000fe20007ffe0ff */
[----:B------:R-:W-:Y:S01]  /*0460*/  IMAD.IADD R15, R16, 0x1, R15 ;  /* 0x00000001100f7824 */ /* 0x000fe200078e020f */
[----:B------:R-:W-:Y:S01]  /*0470*/  IADD3 R7, PT, PT, R18, R7, RZ ;  /* 0x0000000712077210 */ /* 0x000fe20007ffe0ff */
[----:B------:R-:W-:-:S05]  /*0480*/  VIADD R3, R17, UR9 ;  /* 0x0000000911037c36 */ /* 0x000fca0008000000 */
[----:B------:R-:W-:Y:S01]  /*0490*/  ISETP.GE.U32.AND P0, PT, R3, 0x400, PT ;  /* 0x000004000300780c */ /* 0x000fe20003f06070 */
[----:B--2---:R1:W-:Y:S04]  /*04a0*/  STS [R19], R12 ;  /* 0x0000000c13007388 */ /* 0x0043e80000000800 */
[----:B---3--:R1:W-:Y:S04]  /*04b0*/  STS [R5], R4 ;  /* 0x0000000405007388 */ /* 0x0083e80000000800 */
[----:B----4-:R1:W-:Y:S04]  /*04c0*/  STS [R15], R6 ;  /* 0x000000060f007388 */ /* 0x0103e80000000800 */
[----:B-----5:R1:W-:Y:S01]  /*04d0*/  STS [R7], R8 ;  /* 0x0000000807007388 */ /* 0x0203e20000000800 */
[----:B------:R-:W-:Y:S05]  /*04e0*/  @!P0 BRA `(.L_x_5155) ;  /* 0xfffffffc00648947 */ /* 0x000fea000383ffff */
[----:B------:R-:W-:Y:S05]  /*04f0*/  BSYNC.RECONVERGENT B0 ;  /* 0x0000000000007941 */ /* 0x000fea0003800200 */
.L_x_5154:
[----:B------:R-:W1:Y:S08]  /*0500*/  LDC R3, c[0x0][0x374] ;  /* 0x0000dd00ff037b82 */ /* 0x000e700000000800 */
[----:B------:R-:W0:Y:S01]  /*0510*/  S2UR UR6, SR_CTAID.Y ;  /* 0x00000000000679c3 */ /* 0x000e220000002600 */
[----:B-1----:R-:W-:-:S05]  /*0520*/  IMAD.SHL.U32 R4, R3, 0x10, RZ ;  /* 0x0000001003047824 */ /* 0x002fca00078e00ff */
[----:B0-----:R-:W-:-:S13]  /*0530*/  ISETP.LE.U32.AND P0, PT, R4, UR6, PT ;  /* 0x0000000604007c0c */ /* 0x001fda000bf03070 */
[----:B------:R-:W-:Y:S05]  /*0540*/  @P0 EXIT ;  /* 0x000000000000094d */ /* 0x000fea0003800000 */
[----:B------:R-:W0:Y:S01]  /*0550*/  I2F.U32.RP R8, UR9 ;  /* 0x0000000900087d06 */ /* 0x000e220008209000 */
[C---:B------:R-:W-:Y:S01]  /*0560*/  ISETP.GE.U32.AND P0, PT, R2.reuse, 0x20, PT ;  /* 0x000000200200780c */ /* 0x040fe20003f06070 */
[----:B------:R-:W-:Y:S01]  /*0570*/  UIADD3 UR4, UPT, UPT, UR7, 0x1080, URZ ;  /* 0x0000108007047890 */ /* 0x000fe2000fffe0ff */
[----:B------:R-:W-:Y:S01]  /*0580*/  VIMNMX.U32 R5, PT, PT, R2, 0x20, !PT ;  /* 0x0000002002057848 */ /* 0x000fe20007fe0000 */
[----:B------:R-:W-:Y:S01]  /*0590*/  UIADD3 UR5, UPT, UPT, UR7, 0x1100, URZ ;  /* 0x0000110007057890 */ /* 0x000fe2000fffe0ff */
[----:B------:R-:W-:Y:S01]  /*05a0*/  SEL R28, RZ, 0x1, P0 ;  /* 0x00000001ff1c7807 */ /* 0x000fe20000000000 */
[----:B------:R-:W-:Y:S01]  /*05b0*/  ULEA UR4, UR12, UR4, 0x18 ;  /* 0x000000040c047291 */ /* 0x000fe2000f8ec0ff */
[----:B------:R-:W-:Y:S01]  /*05c0*/  LOP3.LUT R27, R0, 0x1f, RZ, 0xc0, !PT ;  /* 0x0000001f001b7812 */ /* 0x000fe200078ec0ff */
[----:B------:R-:W-:Y:S01]  /*05d0*/  ULEA UR5, UR12, UR5, 0x18 ;  /* 0x000000050c057291 */ /* 0x000fe2000f8ec0ff */
[----:B------:R-:W-:Y:S01]  /*05e0*/  IADD3 R5, PT, PT, R5, -R2, -R28 ;  /* 0x8000000205057210 */ /* 0x000fe20007ffe81c */
[----:B------:R-:W-:-:S02]  /*05f0*/  USHF.L.U32 UR8, UR9, 0x2, URZ ;  /* 0x0000000209087899 */ /* 0x000fc400080006ff */
[----:B------:R-:W-:Y:S01]  /*0600*/  ISETP.NE.U32.AND P4, PT, RZ, UR9, PT ;  /* 0x00000009ff007c0c */ /* 0x000fe2000bf85070 */
[C---:B------:R-:W-:Y:S01]  /*0610*/  VIADD R32, R0.reuse, 0xd ;  /* 0x0000000d00207836 */ /* 0x040fe20000000000 */
[C---:B------:R-:W-:Y:S01]  /*0620*/  ISETP.NE.AND P5, PT, R27.reuse, 0x1f, PT ;  /* 0x0000001f1b00780c */ /* 0x040fe20003fa5270 */
[C---:B------:R-:W-:Y:S01]  /*0630*/  VIADD R33, R0.reuse, 0xf ;  /* 0x0000000f00217836 */ /* 0x040fe20000000000 */
[----:B0-----:R-:W0:Y:S01]  /*0640*/  MUFU.RCP R8, R8 ;  /* 0x0000000800087308 */ /* 0x001e220000001000 */
        /* <DEDUP_REMOVED lines=8> */
[----:B------:R-:W-:Y:S01]  /*06d0*/  IADD3 R34, PT, PT, R0, 0x11, RZ ;  /* 0x0000001100227810 */ /* 0x000fe20007ffe0ff */
[----:B------:R-:W-:Y:S01]  /*06e0*/  VIADD R30, R2, UR9 ;  /* 0x00000009021e7c36 */ /* 0x000fe20008000000 */
[----:B------:R-:W-:-:S02]  /*06f0*/  IADD3 R37, PT, PT, R0, 0x19, RZ ;  /* 0x0000001900257810 */ /* 0x000fc40007ffe0ff */
[----:B------:R-:W-:Y:S01]  /*0700*/  IADD3 R40, PT, PT, R0, 0x1d, RZ ;  /* 0x0000001d00287810 */ /* 0x000fe20007ffe0ff */
[----:B------:R-:W-:Y:S01]  /*0710*/  VIADD R114, R30, UR9 ;  /* 0x000000091e727c36 */ /* 0x000fe20008000000 */
[----:B------:R-:W-:Y:S02]  /*0720*/  LOP3.LUT R31, R31, 0x1f, RZ, 0xc0, !PT ;  /* 0x0000001f1f1f7812 */ /* 0x000fe400078ec0ff */
[----:B0-----:R-:W-:Y:S02]  /*0730*/  IADD3 R6, PT, PT, R8, 0xffffffe, RZ ;  /* 0x0ffffffe08067810 */ /* 0x001fe40007ffe0ff */
[----:B------:R-:W-:Y:S02]  /*0740*/  LOP3.LUT R32, R32, 0x1f, RZ, 0xc0, !PT ;  /* 0x0000001f20207812 */ /* 0x000fe400078ec0ff */
[----:B------:R0:W1:Y:S01]  /*0750*/  F2I.FTZ.U32.TRUNC.NTZ R7, R6 ;  /* 0x0000000600077305 */ /* 0x000062000021f000 */
[----:B------:R-:W-:Y:S02]  /*0760*/  LOP3.LUT R33, R33, 0x1f, RZ, 0xc0, !PT ;  /* 0x0000001f21217812 */ /* 0x000fe400078ec0ff */
[----:B------:R-:W-:-:S02]  /*0770*/  LOP3.LUT R34, R34, 0x1f, RZ, 0xc0, !PT ;  /* 0x0000001f22227812 */ /* 0x000fc400078ec0ff */
[----:B------:R-:W-:Y:S02]  /*0780*/  LOP3.LUT R35, R35, 0x1f, RZ, 0xc0, !PT ;  /* 0x0000001f23237812 */ /* 0x000fe400078ec0ff */
[----:B------:R-:W-:Y:S01]  /*0790*/  LOP3.LUT R36, R36, 0x1f, RZ, 0xc0, !PT ;  /* 0x0000001f24247812 */ /* 0x000fe200078ec0ff */
[----:B0-----:R-:W-:Y:S01]  /*07a0*/  IMAD.MOV.U32 R6, RZ, RZ, RZ ;  /* 0x000000ffff067224 */ /* 0x001fe200078e00ff */
[----:B------:R-:W-:Y:S02]  /*07b0*/  LOP3.LUT R37, R37, 0x1f, RZ, 0xc0, !PT ;  /* 0x0000001f25257812 */ /* 0x000fe400078ec0ff */
[----:B------:R-:W-:Y:S02]  /*07c0*/  LOP3.LUT R38, R38, 0x1f, RZ, 0xc0, !PT ;  /* 0x0000001f26267812 */ /* 0x000fe400078ec0ff */
[----:B------:R-:W-:Y:S01]  /*07d0*/  LOP3.LUT R39, R39, 0x1f, RZ, 0xc0, !PT ;  /* 0x0000001f27277812 */ /* 0x000fe200078ec0ff */
[----:B-1----:R-:W-:Y:S01]  /*07e0*/  IMAD.MOV R9, RZ, RZ, -R7 ;  /* 0x000000ffff097224 */ /* 0x002fe200078e0a07 */
[----:B------:R-:W-:-:S03]  /*07f0*/  LOP3.LUT R40, R40, 0x1f, RZ, 0xc0, !PT ;  /* 0x0000001f28287812 */ /* 0x000fc600078ec0ff */
[----:B------:R-:W-:-:S04]  /*0800*/  IMAD R9, R9, UR9, RZ ;  /* 0x0000000909097c24 */ /* 0x000fc8000f8e02ff */
[----:B------:R-:W-:-:S06]  /*0810*/  IMAD.HI.U32 R10, R7, R9, R6 ;  /* 0x00000009070a7227 */ /* 0x000fcc00078e0006 */
[----:B------:R-:W-:-:S05]  /*0820*/  IMAD.HI.U32 R29, R10, R5, RZ ;  /* 0x000000050a1d7227 */ /* 0x000fca00078e00ff */
[----:B------:R-:W-:-:S05]  /*0830*/  IADD3 R6, PT, PT, -R29, RZ, RZ ;  /* 0x000000ff1d067210 */ /* 0x000fca0007ffe1ff */
[----:B------:R-:W-:Y:S02]  /*0840*/  IMAD R6, R6, UR9, R5 ;  /* 0x0000000906067c24 */ /* 0x000fe4000f8e0205 */
[----:B------:R-:W-:-:S03]  /*0850*/  IMAD.SHL.U32 R5, R0, 0x4, RZ ;  /* 0x0000000400057824 */ /* 0x000fc600078e00ff */
[----:B------:R-:W-:Y:S01]  /*0860*/  ISETP.GE.U32.AND P0, PT, R6, UR9, PT ;  /* 0x0000000906007c0c */ /* 0x000fe2000bf06070 */
[C---:B------:R-:W-:Y:S01]  /*0870*/  VIADD R42, R5.reuse, UR5 ;  /* 0x00000005052a7c36 */ /* 0x040fe20008000000 */
[----:B------:R-:W-:-:S03]  /*0880*/  IADD3 R41, PT, PT, R5, UR4, RZ ;  /* 0x0000000405297c10 */ /* 0x000fc6000fffe0ff */
[----:B------:R-:W-:Y:S02]  /*0890*/  VIADD R45, R42, UR8 ;  /* 0x000000082a2d7c36 */ /* 0x000fe40008000000 */
[----:B------:R-:W-:-:S06]  /*08a0*/  VIADD R44, R41, UR8 ;  /* 0x00000008292c7c36 */ /* 0x000fcc0008000000 */
[----:B------:R-:W-:Y:S02]  /*08b0*/  @P0 VIADD R6, R6, -UR9 ;  /* 0x8000000906060c36 */ /* 0x000fe40008000000 */
[----:B------:R-:W-:Y:S01]  /*08c0*/  @P0 VIADD R29, R29, 0x1 ;  /* 0x000000011d1d0836 */ /* 0x000fe20000000000 */
[----:B------:R-:W-:Y:S02]  /*08d0*/  ISETP.GE.U32.AND P0, PT, R27, 0x1d, PT ;  /* 0x0000001d1b00780c */ /* 0x000fe40003f06070 */
[----:B------:R-:W-:Y:S02]  /*08e0*/  ISETP.GE.U32.AND P2, PT, R6, UR9, PT ;  /* 0x0000000906007c0c */ /* 0x000fe4000bf46070 */
[----:B------:R-:W-:-:S04]  /*08f0*/  LOP3.LUT R6, R5, 0x7c, RZ, 0xc0, !PT ;  /* 0x0000007c05067812 */ /* 0x000fc800078ec0ff */
[C---:B------:R-:W-:Y:S02]  /*0900*/  IADD3 R113, PT, PT, R6.reuse, UR4, RZ ;  /* 0x0000000406717c10 */ /* 0x040fe4000fffe0ff */
[----:B------:R-:W-:-:S03]  /*0910*/  IADD3 R43, PT, PT, R6, UR13, RZ ;  /* 0x0000000d062b7c10 */ /* 0x000fc6000fffe0ff */
[----:B------:R-:W-:Y:S02]  /*0920*/  VIADD R7, R113, 0xffffff80 ;  /* 0xffffff8071077836 */ /* 0x000fe40000000000 */
[----:B------:R-:W-:Y:S02]  /*0930*/  @P2 IADD3 R29, PT, PT, R29, 0x1, RZ ;  /* 0x000000011d1d2810 */ /* 0x000fe40007ffe0ff */
[----:B------:R-:W-:Y:S01]  /*0940*/  ISETP.GE.U32.AND P2, PT, R27, 0x17, PT ;  /* 0x000000171b00780c */ /* 0x000fe20003f46070 */
[--C-:B------:R-:W-:Y:S01]  /*0950*/  IMAD.MOV.U32 R8, RZ, RZ, R7.reuse ;  /* 0x000000ffff087224 */ /* 0x100fe200078e0007 */
[-C--:B------:R-:W-:Y:S01]  /*0960*/  MOV R11, R7.reuse ;  /* 0x00000007000b7202 */ /* 0x080fe20000000f00 */
[--C-:B------:R-:W-:Y:S01]  /*0970*/  IMAD.MOV.U32 R9, RZ, RZ, R7.reuse ;  /* 0x000000ffff097224 */ /* 0x100fe200078e0007 */
[----:B------:R-:W-:Y:S01]  /*0980*/  @!P4 LOP3.LUT R29, RZ, UR9, RZ, 0x33, !PT ;  /* 0x00000009ff1dcc12 */ /* 0x000fe2000f8e33ff */
[--C-:B------:R-:W-:Y:S01]  /*0990*/  IMAD.MOV.U32 R10, RZ, RZ, R7.reuse ;  /* 0x000000ffff0a7224 */ /* 0x100fe200078e0007 */
[C---:B------:R-:W-:Y:S01]  /*09a0*/  @P5 IADD3 R8, PT, PT, R113.reuse, RZ, RZ ;  /* 0x000000ff71085210 */ /* 0x040fe20007ffe0ff */
[----:B------:R-:W-:Y:S01]  /*09b0*/  IMAD.MOV.U32 R12, RZ, RZ, R7 ;  /* 0x000000ffff0c7224 */ /* 0x000fe200078e0007 */
[----:B------:R-:W-:Y:S01]  /*09c0*/  @!P1 IADD3 R11, PT, PT, R113, RZ, RZ ;  /* 0x000000ff710b9210 */ /* 0x000fe20007ffe0ff */
[--C-:B------:R-:W-:Y:S01]  /*09d0*/  @!P6 IMAD.MOV R9, RZ, RZ, R113.reuse ;  /* 0x000000ffff09e224 */ /* 0x100fe200078e0271 */
[C---:B------:R-:W-:Y:S01]  /*09e0*/  ISETP.GE.U32.AND P4, PT, R27.reuse, 0x15, PT ;  /* 0x000000151b00780c */ /* 0x040fe20003f86070 */
[--C-:B------:R-:W-:Y:S01]  /*09f0*/  @!P0 IMAD.MOV R10, RZ, RZ, R113.reuse ;  /* 0x000000ffff0a8224 */ /* 0x100fe200078e0271 */
[C---:B------:R-:W-:Y:S01]  /*0a00*/  ISETP.GE.U32.AND P5, PT, R27.reuse, 0x14, PT ;  /* 0x000000141b00780c */ /* 0x040fe20003fa6070 */
[----:B------:R-:W-:Y:S01]  /*0a10*/  @!P2 IMAD.MOV R12, RZ, RZ, R113 ;  /* 0x000000ffff0ca224 */ /* 0x000fe200078e0271 */
[C---:B------:R-:W-:Y:S01]  /*0a20*/  ISETP.GE.U32.AND P6, PT, R27.reuse, 0x13, PT ;  /* 0x000000131b00780c */ /* 0x040fe20003fc6070 */
[----:B------:R-:W-:Y:S01]  /*0a30*/  IMAD.MOV.U32 R13, RZ, RZ, R7 ;  /* 0x000000ffff0d7224 */ /* 0x000fe200078e0007 */
[C---:B------:R-:W-:Y:S01]  /*0a40*/  ISETP.GE.U32.AND P0, PT, R27.reuse, 0x12, PT ;  /* 0x000000121b00780c */ /* 0x040fe20003f06070 */
[----:B------:R-:W-:Y:S01]  /*0a50*/  @!P3 IMAD.MOV R13, RZ, RZ, R113 ;  /* 0x000000ffff0db224 */ /* 0x000fe200078e0271 */
[C---:B------:R-:W-:Y:S01]  /*0a60*/  ISETP.GE.U32.AND P1, PT, R27.reuse, 0x11, PT ;  /* 0x000000111b00780c */ /* 0x040fe20003f26070 */
[--C-:B------:R-:W-:Y:S01]  /*0a70*/  IMAD.MOV.U32 R15, RZ, RZ, R7.reuse ;  /* 0x000000ffff0f7224 */ /* 0x100fe200078e0007 */
[C---:B------:R-:W-:Y:S01]  /*0a80*/  ISETP.GE.U32.AND P2, PT, R27.reuse, 0x10, PT ;  /* 0x000000101b00780c */ /* 0x040fe20003f46070 */
[--C-:B------:R-:W-:Y:S01]  /*0a90*/  IMAD.MOV.U32 R16, RZ, RZ, R7.reuse ;  /* 0x000000ffff107224 */ /* 0x100fe200078e0007 */
[----:B------:R-:W-:Y:S01]  /*0aa0*/  ISETP.GE.U32.AND P3, PT, R27, 0xf, PT ;  /* 0x0000000f1b00780c */ /* 0x000fe20003f66070 */
[--C-:B------:R-:W-:Y:S01]  /*0ab0*/  IMAD.MOV.U32 R18, RZ, RZ, R7.reuse ;  /* 0x000000ffff127224 */ /* 0x100fe200078e0007 */
[-C--:B------:R-:W-:Y:S01]  /*0ac0*/  MOV R14, R7.reuse ;  /* 0x00000007000e7202 */ /* 0x080fe20000000f00 */
[----:B------:R-:W-:Y:S01]  /*0ad0*/  IMAD.MOV.U32 R19, RZ, RZ, R7 ;  /* 0x000000ffff137224 */ /* 0x000fe200078e0007 */
[-C--:B------:R-:W-:Y:S01]  /*0ae0*/  MOV R17, R7.reuse ;  /* 0x0000000700117202 */ /* 0x080fe20000000f00 */
[--C-:B------:R-:W-:Y:S01]  /*0af0*/  @!P5 IMAD.MOV R15, RZ, RZ, R113.reuse ;  /* 0x000000ffff0fd224 */ /* 0x100fe200078e0271 */
[C---:B------:R-:W-:Y:S01]  /*0b00*/  @!P4 IADD3 R14, PT, PT, R113.reuse, RZ, RZ ;  /* 0x000000ff710ec210 */ /* 0x040fe20007ffe0ff */
[--C-:B------:R-:W-:Y:S01]  /*0b10*/  @!P6 IMAD.MOV R16, RZ, RZ, R113.reuse ;  /* 0x000000ffff10e224 */ /* 0x100fe200078e0271 */
        /* <DEDUP_REMOVED lines=12> */
[----:B------:R-:W-:Y:S01]  /*0be0*/  ISETP.GE.U32.AND P2, PT, R27, 0x9, PT ;  /* 0x000000091b00780c */ /* 0x000fe20003f46070 */
[----:B------:R-:W-:Y:S01]  /*0bf0*/  IMAD.MOV.U32 R26, RZ, RZ, R7 ;  /* 0x000000ffff1a7224 */ /* 0x000fe200078e0007 */
[-C--:B------:R-:W-:Y:S01]  /*0c00*/  MOV R20, R7.reuse ;  /* 0x0000000700147202 */ /* 0x080fe20000000f00 */
[--C-:B------:R-:W-:Y:S01]  /*0c10*/  @!P4 IMAD.MOV R21, RZ, RZ, R113.reuse ;  /* 0x000000ffff15c224 */ /* 0x100fe200078e0271 */
[----:B------:R-:W-:Y:S01]  /*0c20*/  @!P3 IADD3 R20, PT, PT, R113, RZ, RZ ;  /* 0x000000ff7114b210 */ /* 0x000fe20007ffe0ff */
[----:B------:R-:W-:Y:S01]  /*0c30*/  @!P5 IMAD.MOV R22, RZ, RZ, R113 ;  /* 0x000000ffff16d224 */ /* 0x000fe200078e0271 */
[----:B------:R-:W-:Y:S01]  /*0c40*/  ISETP.GE.U32.AND P3, PT, R27, 0x8, PT ;  /* 0x000000081b00780c */ /* 0x000fe20003f66070 */
[----:B------:R-:W-:Y:S01]  /*0c50*/  IMAD.IADD R28, R28, 0x1, R29 ;  /* 0x000000011c1c7824 */ /* 0x000fe200078e021d */
[----:B------:R-:W-:Y:S01]  /*0c60*/  MOV R23, R7 ;  /* 0x0000000700177202 */ /* 0x000fe20000000f00 */
[----:B------:R-:W-:Y:S01]  /*0c70*/  IMAD.MOV.U32 R47, RZ, RZ, R7 ;  /* 0x000000ffff2f7224 */ /* 0x000fe200078e0007 */
[C---:B------:R-:W-:Y:S01]  /*0c80*/  @!P6 IADD3 R23, PT, PT, R113.reuse, RZ, RZ ;  /* 0x000000ff7117e210 */ /* 0x040fe20007ffe0ff */
[--C-:B------:R-:W-:Y:S01]  /*0c90*/  @!P1 IMAD.MOV R25, RZ, RZ, R113.reuse ;  /* 0x000000ffff199224 */ /* 0x100fe200078e0271 */
[----:B------:R-:W-:Y:S01]  /*0ca0*/  @!P0 IADD3 R24, PT, PT, R113, RZ, RZ ;  /* 0x000000ff71188210 */ /* 0x000fe20007ffe0ff */
[----:B------:R-:W-:Y:S01]  /*0cb0*/  @!P2 IMAD.MOV R26, RZ, RZ, R113 ;  /* 0x000000ffff1aa224 */ /* 0x000fe200078e0271 */
[C---:B------:R-:W-:Y:S01]  /*0cc0*/  ISETP.GE.U32.AND P4, PT, R27.reuse, 0x7, PT ;  /* 0x000000071b00780c */ /* 0x040fe20003f86070 */
[----:B------:R-:W-:Y:S01]  /*0cd0*/  VIADD R52, R28, 0x1 ;  /* 0x000000011c347836 */ /* 0x000fe20000000000 */
[C---:B------:R-:W-:Y:S01]  /*0ce0*/  ISETP.GE.U32.AND P5, PT, R27.reuse, 0x6, PT ;  /* 0x000000061b00780c */ /* 0x040fe20003fa6070 */
[--C-:B------:R-:W-:Y:S01]  /*0cf0*/  IMAD.MOV.U32 R48, RZ, RZ, R7.reuse ;  /* 0x000000ffff307224 */ /* 0x100fe200078e0007 */
[C---:B------:R-:W-:Y:S01]  /*0d00*/  ISETP.GE.U32.AND P6, PT, R27.reuse, 0x5, PT ;  /* 0x000000051b00780c */ /* 0x040fe20003fc6070 */
[--C-:B------:R-:W-:Y:S01]  /*0d10*/  IMAD.MOV.U32 R50, RZ, RZ, R7.reuse ;  /* 0x000000ffff327224 */ /* 0x100fe200078e0007 */
[C---:B------:R-:W-:Y:S01]  /*0d20*/  ISETP.GE.U32.AND P0, PT, R27.reuse, 0x4, PT ;  /* 0x000000041b00780c */ /* 0x040fe20003f06070 */
[----:B------:R-:W-:Y:S01]  /*0d30*/  IMAD.MOV.U32 R51, RZ, RZ, R7 ;  /* 0x000000ffff337224 */ /* 0x000fe200078e0007 */
[C---:B------:R-:W-:Y:S01]  /*0d40*/  ISETP.GE.U32.AND P1, PT, R27.reuse, 0x3, PT ;  /* 0x000000031b00780c */ /* 0x040fe20003f26070 */
[----:B------:R-:W-:Y:S01]  /*0d50*/  IMAD.U32 R29, RZ, RZ, UR6 ;  /* 0x00000006ff1d7e24 */ /* 0x000fe2000f8e00ff */
[----:B------:R-:W-:-:S02]  /*0d60*/  ISETP.GE.U32.AND P2, PT, R27, 0x2, PT ;  /* 0x000000021b00780c */ /* 0x000fc40003f46070 */
[-C--:B------:R-:W-:Y:S01]  /*0d70*/  MOV R27, R7.reuse ;  /* 0x00000007001b7202 */ /* 0x080fe20000000f00 */
[--C-:B------:R-:W-:Y:S01]  /*0d80*/  @!P3 IMAD.MOV R27, RZ, RZ, R113.reuse ;  /* 0x000000ffff1bb224 */ /* 0x100fe200078e0271 */
[----:B------:R-:W-:Y:S01]  /*0d90*/  LOP3.LUT P3, RZ, R0, 0x1f, RZ, 0xc0, !PT ;  /* 0x0000001f00ff7812 */ /* 0x000fe2000786c0ff */
[--C-:B------:R-:W-:Y:S01]  /*0da0*/  @!P5 IMAD.MOV R47, RZ, RZ, R113.reuse ;  /* 0x000000ffff2fd224 */ /* 0x100fe200078e0271 */
[-C--:B------:R-:W-:Y:S01]  /*0db0*/  MOV R46, R7.reuse ;  /* 0x00000007002e7202 */ /* 0x080fe20000000f00 */
[--C-:B------:R-:W-:Y:S01]  /*0dc0*/  @!P6 IMAD.MOV R48, RZ, RZ, R113.reuse ;  /* 0x000000ffff30e224 */ /* 0x100fe200078e0271 */
[----:B------:R-:W-:Y:S02]  /*0dd0*/  MOV R49, R7 ;  /* 0x0000000700317202 */ /* 0x000fe40000000f00 */
[C---:B------:R-:W-:Y:S01]  /*0de0*/  @!P4 IADD3 R46, PT, PT, R113.reuse, RZ, RZ ;  /* 0x000000ff712ec210 */ /* 0x040fe20007ffe0ff */
[----:B------:R-:W-:Y:S01]  /*0df0*/  @!P1 IMAD.MOV R50, RZ, RZ, R113 ;  /* 0x000000ffff329224 */ /* 0x000fe200078e0271 */
[----:B------:R-:W-:-:S02]  /*0e00*/  @!P0 IADD3 R49, PT, PT, R113, RZ, RZ ;  /* 0x000000ff71318210 */ /* 0x000fc40007ffe0ff */
[----:B------:R-:W-:Y:S02]  /*0e10*/  @!P2 IADD3 R51, PT, PT, R113, RZ, RZ ;  /* 0x000000ff7133a210 */ /* 0x000fe40007ffe0ff */
[----:B------:R-:W-:Y:S01]  /*0e20*/  LOP3.LUT R52, R52, 0x3, RZ, 0xc0, !PT ;  /* 0x0000000334347812 */ /* 0x000fe200078ec0ff */
[----:B------:R-:W-:-:S07]  /*0e30*/  @!P3 IMAD.MOV R7, RZ, RZ, R113 ;  /* 0x000000ffff07b224 */ /* 0x000fce00078e0271 */
.L_x_5174:
        /* <DEDUP_REMOVED lines=27> */
.L_x_5159:
[----:B------:R-:W-:Y:S05]  /*0ff0*/  BSYNC.RECONVERGENT B1 ;  /* 0x0000000000017941 */ /* 0x000fea0003800200 */
.L_x_5158:
[----:B------:R-:W-:Y:S05]  /*1000*/  @!P2 BRA `(.L_x_5157) ;  /* 0x000000000088a947 */ /* 0x000fea0003800000 */
[----:B------:R-:W2:Y:S01]  /*1010*/  S2UR UR7, SR_CgaCtaId ;  /* 0x00000000000779c3 */ /* 0x000ea20000008800 */
[----:B------:R-:W-:Y:S01]  /*1020*/  UMOV UR6, 0x400 ;  /* 0x0000040000067882 */ /* 0x000fe20000000000 */
[----:B-1----:R-:W-:Y:S01]  /*1030*/  LEA R57, R29, R64, 0x5 ;  /* 0x000000401d397211 */ /* 0x002fe200078e28ff */
[----:B------:R-:W-:-:S04]  /*1040*/  UIADD3 UR6, UPT, UPT, UR6, 0x1080, URZ ;  /* 0x0000108006067890 */ /* 0x000fc8000fffe0ff */
[----:B------:R-:W-:Y:S01]  /*1050*/  VIADD R65, R57, UR9 ;  /* 0x0000000939417c36 */ /* 0x000fe20008000000 */
[----:B------:R-:W1:Y:S08]  /*1060*/  LDC R68, c[0x0][0x360] ;  /* 0x0000d800ff447b82 */ /* 0x000e700000000800 */
[----:B0-----:R-:W0:Y:S01]  /*1070*/  LDC.64 R54, c[0x0][0x390] ;  /* 0x0000e400ff367b82 */ /* 0x001e220000000a00 */
[----:B--2---:R-:W-:-:S06]  /*1080*/  ULEA UR6, UR7, UR6, 0x18 ;  /* 0x0000000607067291 */ /* 0x004fcc000f8ec0ff */
[----:B------:R-:W-:Y:S01]  /*1090*/  LEA R53, R64, UR6, 0x2 ;  /* 0x0000000640357c11 */ /* 0x000fe2000f8e10ff */
[C-C-:B-1----:R-:W-:Y:S02]  /*10a0*/  IMAD R67, R68.reuse, 0x2, R57.reuse ;  /* 0x0000000244437824 */ /* 0x142fe400078e0239 */
[----:B------:R-:W-:Y:S02]  /*10b0*/  IMAD R69, R68, 0x3, R57 ;  /* 0x0000000344457824 */ /* 0x000fe400078e0239 */
[----:B0-----:R-:W-:-:S07]  /*10c0*/  IMAD.WIDE.U32 R56, R57, 0x4, R54 ;  /* 0x0000000439387825 */ /* 0x001fce00078e0036 */
.L_x_5160:
        /* <DEDUP_REMOVED lines=22> */
.L_x_5157:
[----:B------:R-:W-:Y:S05]  /*1230*/  BSYNC.RECONVERGENT B0 ;  /* 0x0000000000007941 */ /* 0x000fea0003800200 */
.L_x_5156:
[----:B------:R-:W-:Y:S06]  /*1240*/  BAR.SYNC.DEFER_BLOCKING 0x0 ;  /* 0x0000000000007b1d */ /* 0x000fec0000010000 */
[----:B------:R-:W-:Y:S05]  /*1250*/  @P0 BRA `(.L_x_5161) ;  /* 0x0000000c00180947 */ /* 0x000fea0003800000 */
[----:B01----:R-:W0:Y:S01]  /*1260*/  S2R R54, SR_CgaCtaId ;  /* 0x0000000000367919 */ /* 0x003e220000008800 */
[----:B------:R-:W-:Y:S01]  /*1270*/  ISETP.NE.AND P6, PT, R52, RZ, PT ;  /* 0x000000ff3400720c */ /* 0x000fe20003fc5270 */
[----:B------:R-:W-:Y:S01]  /*1280*/  BSSY.RECONVERGENT B0, `(.L_x_5162) ;  /* 0x0000015000007945 */ /* 0x000fe20003800200 */
[----:B------:R-:W-:Y:S02]  /*1290*/  LOP3.LUT R53, R0, 0x1f, RZ, 0xc0, !PT ;  /* 0x0000001f00357812 */ /* 0x000fe400078ec0ff */
[----:B------:R-:W-:Y:S02]  /*12a0*/  ISETP.GE.U32.AND P5, PT, R28, 0x3, PT ;  /* 0x000000031c00780c */ /* 0x000fe40003fa6070 */
[C---:B------:R-:W-:Y:S02]  /*12b0*/  ISETP.GE.U32.AND P1, PT, R53.reuse, 0x1b, PT ;  /* 0x0000001b3500780c */ /* 0x040fe40003f26070 */
[C---:B------:R-:W-:Y:S02]  /*12c0*/  ISETP.GE.U32.AND P2, PT, R53.reuse, 0x1a, PT ;  /* 0x0000001a3500780c */ /* 0x040fe40003f46070 */
[----:B------:R-:W-:-:S02]  /*12d0*/  ISETP.GE.U32.AND P3, PT, R53, 0x19, PT ;  /* 0x000000193500780c */ /* 0x000fc40003f66070 */
[----:B------:R-:W-:Y:S02]  /*12e0*/  ISETP.GE.U32.AND P4, PT, R53, 0x18, PT ;  /* 0x000000183500780c */ /* 0x000fe40003f86070 */
[----:B------:R-:W-:-:S04]  /*12f0*/  MOV R53, 0x400 ;  /* 0x0000040000357802 */ /* 0x000fc80000000f00 */
[----:B------:R-:W-:-:S04]  /*1300*/  IADD3 R53, PT, PT, R53, 0x1100, RZ ;  /* 0x0000110035357810 */ /* 0x000fc80007ffe0ff */
[----:B0-----:R-:W-:Y:S01]  /*1310*/  LEA R53, R54, R53, 0x18 ;  /* 0x0000003536357211 */ /* 0x001fe200078ec0ff */
[----:B------:R-:W-:Y:S01]  /*1320*/  IMAD.MOV.U32 R54, RZ, RZ, R0 ;  /* 0x000000ffff367224 */ /* 0x000fe200078e0000 */
[----:B------:R-:W-:Y:S06]  /*1330*/  @!P6 BRA `(.L_x_5163) ;  /* 0x000000000024e947 */ /* 0x000fec0003800000 */
[----:B------:R0:W-:Y:S01]  /*1340*/  STS [R5+UR5], RZ ;  /* 0x000000ff05007988 */ /* 0x0001e20008000805 */
[----:B------:R-:W-:Y:S01]  /*1350*/  ISETP.NE.AND P6, PT, R52, 0x1, PT ;  /* 0x000000013400780c */ /* 0x000fe20003fc5270 */
[----:B------:R-:W-:-:S12]  /*1360*/  IMAD.MOV.U32 R54, RZ, RZ, R2 ;  /* 0x000000ffff367224 */ /* 0x000fd800078e0002 */
[----:B0-----:R-:W-:Y:S05]  /*1370*/  @!P6 BRA `(.L_x_5163) ;  /* 0x000000000014e947 */ /* 0x001fea0003800000 */
[----:B------:R-:W-:Y:S01]  /*1380*/  ISETP.NE.AND P6, PT, R52, 0x2, PT ;  /* 0x000000023400780c */ /* 0x000fe20003fc5270 */
[----:B------:R0:W-:Y:S01]  /*1390*/  STS [R42+UR8], RZ ;  /* 0x000000ff2a007988 */ /* 0x0001e20008000808 */
[----:B------:R-:W-:-:S11]  /*13a0*/  MOV R54, R30 ;  /* 0x0000001e00367202 */ /* 0x000fd60000000f00 */
[----:B------:R0:W-:Y:S01]  /*13b0*/  @P6 STS [R45+UR8], RZ ;  /* 0x000000ff2d006988 */ /* 0x0001e20008000808 */
[----:B------:R-:W-:-:S07]  /*13c0*/  @P6 IMAD.MOV.U32 R54, RZ, RZ, R114 ;  /* 0x000000ffff366224 */ /* 0x000fce00078e0072 */
.L_x_5163:
[----:B------:R-:W-:Y:S05]  /*13d0*/  BSYNC.RECONVERGENT B0 ;  /* 0x0000000000007941 */ /* 0x000fea0003800200 */
.L_x_5162:
[----:B------:R-:W-:Y:S04]  /*13e0*/  BSSY.RECONVERGENT B0, `(.L_x_5164) ;  /* 0x0000010000007945 */ /* 0x000fe80003800200 */
[----:B------:R-:W-:Y:S05]  /*13f0*/  @!P5 BRA `(.L_x_5165) ;  /* 0x000000000038d947 */ /* 0x000fea0003800000 */
[----:B------:R-:W1:Y:S01]  /*1400*/  S2R R56, SR_CgaCtaId ;  /* 0x0000000000387919 */ /* 0x000e620000008800 */
[----:B------:R-:W-:-:S05]  /*1410*/  MOV R55, 0x400 ;  /* 0x0000040000377802 */ /* 0x000fca0000000f00 */
[----:B------:R-:W-:-:S05]  /*1420*/  VIADD R55, R55, 0x1100 ;  /* 0x0000110037377836 */ /* 0x000fca0000000000 */
[----:B-1----:R-:W-:-:S07]  /*1430*/  LEA R59, R56, R55, 0x18 ;  /* 0x00000037383b7211 */ /* 0x002fce00078ec0ff */
.L_x_5166:
        /* <DEDUP_REMOVED lines=10> */
.L_x_5165:
[----:B------:R-:W-:Y:S05]  /*14e0*/  BSYNC.RECONVERGENT B0 ;  /* 0x0000000000007941 */ /* 0x000fea0003800200 */
.L_x_5164:
[C---:B------:R-:W-:Y:S01]  /*14f0*/  VIADD R87, R113.reuse, 0xffffff80 ;  /* 0xffffff8071577836 */ /* 0x040fe20000000000 */
[----:B------:R3:W4:Y:S01]  /*1500*/  LDS R86, [R6+UR4] ;  /* 0x0000000406567984 */ /* 0x0007220008000800 */
[C---:B------:R-:W-:Y:S01]  /*1510*/  VIADD R89, R0.reuse, 0x2 ;  /* 0x0000000200597836 */ /* 0x040fe20000000000 */
[C---:B------:R-:W-:Y:S01]  /*1520*/  IADD3 R88, PT, PT, R0.reuse, 0x1, RZ ;  /* 0x0000000100587810 */ /* 0x040fe20007ffe0ff */
[--C-:B------:R-:W-:Y:S01]  /*1530*/  IMAD.MOV.U32 R54, RZ, RZ, R87.reuse ;  /* 0x000000ffff367224 */ /* 0x100fe200078e0057 */
[----:B-1----:R-:W-:Y:S01]  /*1540*/  MOV R55, R87 ;  /* 0x0000005700377202 */ /* 0x002fe20000000f00 */
[----:B------:R-:W-:Y:S01]  /*1550*/  IMAD.MOV.U32 R56, RZ, RZ, R87 ;  /* 0x000000ffff387224 */ /* 0x000fe200078e0057 */
[C---:B------:R-:W-:Y:S01]  /*1560*/  @!P2 IADD3 R55, PT, PT, R113.reuse, RZ, RZ ;  /* 0x000000ff7137a210 */ /* 0x040fe20007ffe0ff */
[--C-:B------:R-:W-:Y:S01]  /*1570*/  @!P1 IMAD.MOV R54, RZ, RZ, R113.reuse ;  /* 0x000000ffff369224 */ /* 0x100fe200078e0271 */
[----:B------:R-:W-:Y:S01]  /*1580*/  @!P4 IADD3 R87, PT, PT, R113, RZ, RZ ;  /* 0x000000ff7157c210 */ /* 0x000fe20007ffe0ff */
[----:B------:R-:W-:Y:S01]  /*1590*/  @!P3 IMAD.MOV R56, RZ, RZ, R113 ;  /* 0x000000ffff38b224 */ /* 0x000fe200078e0271 */
[----:B------:R3:W1:Y:S01]  /*15a0*/  LDS R85, [R8+0x4] ;  /* 0x0000040008557984 */ /* 0x0006620000000800 */
[C---:B------:R-:W-:Y:S01]  /*15b0*/  VIADD R103, R0.reuse, 0x4 ;  /* 0x0000000400677836 */ /* 0x040fe20000000000 */
[C---:B------:R-:W-:Y:S01]  /*15c0*/  IADD3 R104, PT, PT, R0.reuse, 0x3, RZ ;  /* 0x0000000300687810 */ /* 0x040fe20007ffe0ff */
[C---:B------:R-:W-:Y:S01]  /*15d0*/  VIADD R101, R0.reuse, 0x6 ;  /* 0x0000000600657836 */ /* 0x040fe20000000000 */
[----:B------:R-:W0:Y:S01]  /*15e0*/  LDS R54, [R54+0x14] ;  /* 0x0000140036367984 */ /* 0x000e220000000800 */
        /* <DEDUP_REMOVED lines=12> */
[C---:B------:R-:W-:Y:S01]  /*16b0*/  IADD3 R97, PT, PT, R0.reuse, 0xb, RZ ;  /* 0x0000000b00617810 */ /* 0x040fe20007ffe0ff */
[----:B------:R-:W-:Y:S01]  /*16c0*/  IMAD.MOV.U32 R58, RZ, RZ, R0 ;  /* 0x000000ffff3a7224 */ /* 0x000fe200078e0000 */
[C---:B------:R-:W-:Y:S01]  /*16d0*/  IADD3 R95, PT, PT, R0.reuse, 0xe, RZ ;  /* 0x0000000e005f7810 */ /* 0x040fe20007ffe0ff */
[----:B------:R3:W0:Y:S01]  /*16e0*/  LDS R84, [R9+0x8] ;  /* 0x0000080009547984 */ /* 0x0006220000000800 */
[----:B------:R-:W-:-:S02]  /*16f0*/  IADD3 R93, PT, PT, R0, 0x13, RZ ;  /* 0x00000013005d7810 */ /* 0x000fc40007ffe0ff */
[C---:B------:R-:W-:Y:S01]  /*1700*/  IADD3 R91, PT, PT, R0.reuse, 0x15, RZ ;  /* 0x00000015005b7810 */ /* 0x040fe20007ffe0ff */
[----:B------:R3:W0:Y:S01]  /*1710*/  LDS R83, [R10+0xc] ;  /* 0x00000c000a537984 */ /* 0x0006220000000800 */
[C---:B------:R-:W-:Y:S02]  /*1720*/  IADD3 R105, PT, PT, R0.reuse, 0x1c, RZ ;  /* 0x0000001c00697810 */ /* 0x040fe40007ffe0ff */
[C---:B------:R-:W-:Y:S01]  /*1730*/  IADD3 R107, PT, PT, R0.reuse, -0x1, RZ ;  /* 0xffffffff006b7810 */ /* 0x040fe20007ffe0ff */
[----:B------:R3:W0:Y:S01]  /*1740*/  LDS R82, [R11+0x10] ;  /* 0x000010000b527984 */ /* 0x0006220000000800 */
[----:B------:R-:W-:Y:S02]  /*1750*/  LOP3.LUT R57, R0, 0x10, RZ, 0x3c, !PT ;  /* 0x0000001000397812 */ /* 0x000fe400078e3cff */
[----:B------:R-:W-:Y:S01]  /*1760*/  LOP3.LUT R88, R88, 0x1f, RZ, 0xc0, !PT ;  /* 0x0000001f58587812 */ /* 0x000fe200078ec0ff */
[----:B------:R3:W0:Y:S01]  /*1770*/  LDS R81, [R12+0x24] ;  /* 0x000024000c517984 */ /* 0x0006220000000800 */
[----:B------:R-:W-:-:S02]  /*1780*/  LOP3.LUT R89, R89, 0x1f, RZ, 0xc0, !PT ;  /* 0x0000001f59597812 */ /* 0x000fc400078ec0ff */
[----:B------:R-:W-:Y:S01]  /*1790*/  LOP3.LUT R104, R104, 0x1f, RZ, 0xc0, !PT ;  /* 0x0000001f68687812 */ /* 0x000fe200078ec0ff */
[----:B------:R3:W0:Y:S01]  /*17a0*/  LDS R80, [R13+0x28] ;  /* 0x000028000d507984 */ /* 0x0006220000000800 */
[----:B------:R-:W-:Y:S02]  /*17b0*/  LOP3.LUT R103, R103, 0x1f, RZ, 0xc0, !PT ;  /* 0x0000001f67677812 */ /* 0x000fe400078ec0ff */
[----:B------:R-:W-:Y:S01]  /*17c0*/  LOP3.LUT R102, R102, 0x1f, RZ, 0xc0, !PT ;  /* 0x0000001f66667812 */ /* 0x000fe200078ec0ff */
        /* <DEDUP_REMOVED lines=18> */
[----:B--2---:R3:W2:Y:S01]  /*18f0*/  LDS R73, [R20+0x44] ;  /* 0x0000440014497984 */ /* 0x0046a20000000800 */
[----:B------:R-:W-:Y:S02]  /*1900*/  LOP3.LUT R105, R105, 0x1f, RZ, 0xc0, !PT ;  /* 0x0000001f69697812 */ /* 0x000fe400078ec0ff */
[----:B------:R-:W-:Y:S01]  /*1910*/  LOP3.LUT R106, R106, 0x1f, RZ, 0xc0, !PT ;  /* 0x0000001f6a6a7812 */ /* 0x000fe200078ec0ff */
[----:B------:R3:W0:Y:S01]  /*1920*/  LDS R72, [R21+0x48] ;  /* 0x0000480015487984 */ /* 0x0006220000000800 */
[----:B------:R-:W-:-:S03]  /*1930*/  LOP3.LUT R107, R107, 0x1f, RZ, 0xc0, !PT ;  /* 0x0000001f6b6b7812 */ /* 0x000fc600078ec0ff */
        /* <DEDUP_REMOVED lines=12> */
[----:B-12-4-:R3:W0:Y:S02]  /*1a00*/  LDS R59, [R7+0x7c] ;  /* 0x00007c00073b7984 */ /* 0x0166240000000800 */
.L_x_5168:
[----:B----4-:R-:W-:Y:S01]  /*1a10*/  IMAD R108, R58, 0x84, R43 ;  /* 0x000000843a6c7824 */ /* 0x010fe200078e022b */
[----:B------:R-:W-:-:S05]  /*1a20*/  UMOV UR6, 0xffffffff ;  /* 0xffffffff00067882 */ /* 0x000fca0000000000 */
[----:B------:R-:W1:Y:S01]  /*1a30*/  LDS R108, [R108] ;  /* 0x000000006c6c7984 */ /* 0x000e620000000800 */
[----:B------:R-:W-:Y:S05]  /*1a40*/  BRA.DIV UR6, `(.L_x_5167) ;  /* 0x0000000a06147947 */ /* 0x000fea000b800000 */
[----:B-1----:R-:W1:Y:S04]  /*1a50*/  SHFL.IDX PT, R115, R108, R0, 0x1f ;  /* 0x00001f006c737589 */ /* 0x002e6800000e0000 */
[----:B------:R-:W2:Y:S04]  /*1a60*/  SHFL.IDX PT, R116, R108, R88, 0x1f ;  /* 0x00001f586c747589 */ /* 0x000ea800000e0000 */
[----:B------:R-:W0:Y:S04]  /*1a70*/  SHFL.IDX PT, R117, R108, R89, 0x1f ;  /* 0x00001f596c757589 */ /* 0x000e2800000e0000 */
[----:B------:R-:W4:Y:S04]  /*1a80*/  SHFL.IDX PT, R118, R108, R104, 0x1f ;  /* 0x00001f686c767589 */ /* 0x000f2800000e0000 */
[----:B------:R-:W5:Y:S04]  /*1a90*/  SHFL.IDX PT, R119, R108, R103, 0x1f ;  /* 0x00001f676c777589 */ /* 0x000f6800000e0000 */
[----:B------:R-:W-:Y:S01]  /*1aa0*/  SHFL.IDX PT, R120, R108, R31, 0x1f ;  /* 0x00001f1f6c787589 */ /* 0x000fe200000e0000 */
[----:B-1----:R-:W-:-:S03]  /*1ab0*/  IMAD R112, R86, R115, RZ ;  /* 0x0000007356707224 */ /* 0x002fc600078e02ff */
[----:B------:R-:W-:Y:S01]  /*1ac0*/  SHFL.IDX PT, R121, R108, R106, 0x1f ;  /* 0x00001f6a6c797589 */ /* 0x000fe200000e0000 */
[----:B--2---:R-:W-:-:S03]  /*1ad0*/  IMAD R115, R85, R116, R112 ;  /* 0x0000007455737224 */ /* 0x004fc600078e0270 */
[----:B------:R-:W1:Y:S01]  /*1ae0*/  SHFL.IDX PT, R112, R108, R102, 0x1f ;  /* 0x00001f666c707589 */ /* 0x000e6200000e0000 */
[----:B0-----:R-:W-:-:S03]  /*1af0*/  IMAD R116, R84, R117, R115 ;  /* 0x0000007554747224 */ /* 0x001fc600078e0273 */
[----:B------:R-:W0:Y:S01]  /*1b00*/  SHFL.IDX PT, R117, R108, R101, 0x1f ;  /* 0x00001f656c757589 */ /* 0x000e2200000e0000 */
[----:B----4-:R-:W-:-:S03]  /*1b10*/  IMAD R115, R83, R118, R116 ;  /* 0x0000007653737224 */ /* 0x010fc600078e0274 */
[----:B------:R-:W2:Y:S01]  /*1b20*/  SHFL.IDX PT, R118, R108, R100, 0x1f ;  /* 0x00001f646c767589 */ /* 0x000ea200000e0000 */
[----:B-----5:R-:W-:-:S03]  /*1b30*/  IMAD R115, R82, R119, R115 ;  /* 0x0000007752737224 */ /* 0x020fc600078e0273 */
[----:B------:R-:W4:Y:S01]  /*1b40*/  SHFL.IDX PT, R119, R108, R99, 0x1f ;  /* 0x00001f636c777589 */ /* 0x000f2200000e0000 */
[----:B-1----:R-:W-:-:S03]  /*1b50*/  IMAD R116, R54, R112, R115 ;  /* 0x0000007036747224 */ /* 0x002fc600078e0273 */
[----:B------:R-:W1:Y:S01]  /*1b60*/  SHFL.IDX PT, R112, R108, R98, 0x1f ;  /* 0x00001f626c707589 */ /* 0x000e6200000e0000 */
[----:B0-----:R-:W-:-:S04]  /*1b70*/  IMAD R117, R55, R117, R116 ;  /* 0x0000007537757224 */ /* 0x001fc800078e0274 */
[----:B--2---:R-:W-:Y:S02]  /*1b80*/  IMAD R118, R56, R118, R117 ;  /* 0x0000007638767224 */ /* 0x004fe400078e0275 */
[----:B------:R-:W0:Y:S02]  /*1b90*/  SHFL.IDX PT, R117, R108, R97, 0x1f ;  /* 0x00001f616c757589 */ /* 0x000e2400000e0000 */
[----:B----4-:R-:W-:Y:S02]  /*1ba0*/  IMAD R118, R87, R119, R118 ;  /* 0x0000007757767224 */ /* 0x010fe400078e0276 */
[----:B------:R-:W2:Y:S02]  /*1bb0*/  SHFL.IDX PT, R119, R108, R96, 0x1f ;  /* 0x00001f606c777589 */ /* 0x000ea400000e0000 */
[----:B------:R-:W-:Y:S02]  /*1bc0*/  IMAD R115, R81, R120, R118 ;  /* 0x0000007851737224 */ /* 0x000fe400078e0276 */
[----:B------:R-:W4:Y:S04]  /*1bd0*/  SHFL.IDX PT, R118, R108, R32, 0x1f ;  /* 0x00001f206c767589 */ /* 0x000f2800000e0000 */
[----:B------:R-:W5:Y:S01]  /*1be0*/  SHFL.IDX PT, R120, R108, R95, 0x1f ;  /* 0x00001f5f6c787589 */ /* 0x000f6200000e0000 */
[----:B-1----:R-:W-:-:S03]  /*1bf0*/  IMAD R116, R80, R112, R115 ;  /* 0x0000007050747224 */ /* 0x002fc600078e0273 */
[----:B------:R-:W1:Y:S01]  /*1c00*/  SHFL.IDX PT, R112, R108, R33, 0x1f ;  /* 0x00001f216c707589 */ /* 0x000e6200000e0000 */
[----:B0-----:R-:W-:-:S04]  /*1c10*/  IMAD R117, R79, R117, R116 ;  /* 0x000000754f757224 */ /* 0x001fc800078e0274 */
[----:B--2---:R-:W-:Y:S02]  /*1c20*/  IMAD R116, R78, R119, R117 ;  /* 0x000000774e747224 */ /* 0x004fe400078e0275 */
[----:B------:R-:W0:Y:S02]  /*1c30*/  SHFL.IDX PT, R117, R108, R57, 0x1f ;  /* 0x00001f396c757589 */ /* 0x000e2400000e0000 */
[----:B----4-:R-:W-:Y:S02]  /*1c40*/  IMAD R115, R77, R118, R116 ;  /* 0x000000764d737224 */ /* 0x010fe400078e0274 */
[----:B------:R-:W2:Y:S02]  /*1c50*/  SHFL.IDX PT, R118, R108, R34, 0x1f ;  /* 0x00001f226c767589 */ /* 0x000ea400000e0000 */
[----:B-----5:R-:W-:Y:S02]  /*1c60*/  IMAD R120, R76, R120, R115 ;  /* 0x000000784c787224 */ /* 0x020fe400078e0273 */
[----:B------:R-:W4:Y:S02]  /*1c70*/  SHFL.IDX PT, R119, R108, R94, 0x1f ;  /* 0x00001f5e6c777589 */ /* 0x000f2400000e0000 */
[----:B-1----:R-:W-:-:S02]  /*1c80*/  IMAD R115, R75, R112, R120 ;  /* 0x000000704b737224 */ /* 0x002fc400078e0278 */
[----:B------:R-:W1:Y:S04]  /*1c90*/  SHFL.IDX PT, R112, R108, R93, 0x1f ;  /* 0x00001f5d6c707589 */ /* 0x000e6800000e0000 */
[----:B------:R-:W5:Y:S01]  /*1ca0*/  SHFL.IDX PT, R120, R108, R92, 0x1f ;  /* 0x00001f5c6c787589 */ /* 0x000f6200000e0000 */
[----:B0-----:R-:W-:-:S03]  /*1cb0*/  IMAD R116, R74, R117, R115 ;  /* 0x000000754a747224 */ /* 0x001fc600078e0273 */
[----:B------:R-:W0:Y:S01]  /*1cc0*/  SHFL.IDX PT, R117, R108, R91, 0x1f ;  /* 0x00001f5b6c757589 */ /* 0x000e2200000e0000 */
[----:B--2---:R-:W-:-:S03]  /*1cd0*/  IMAD R115, R73, R118, R116 ;  /* 0x0000007649737224 */ /* 0x004fc600078e0274 */
[----:B------:R-:W2:Y:S01]  /*1ce0*/  SHFL.IDX PT, R118, R108, R90, 0x1f ;  /* 0x00001f5a6c767589 */ /* 0x000ea200000e0000 */
[----:B----4-:R-:W-:-:S03]  /*1cf0*/  IMAD R116, R72, R119, R115 ;  /* 0x0000007748747224 */ /* 0x010fc600078e0273 */
[----:B------:R-:W-:Y:S01]  /*1d00*/  SHFL.IDX PT, R119, R108, R37, 0x1f ;  /* 0x00001f256c777589 */ /* 0x000fe200000e0000 */
[----:B-1----:R-:W-:-:S03]  /*1d10*/  IMAD R115, R71, R112, R116 ;  /* 0x0000007047737224 */ /* 0x002fc600078e0274 */
[----:B------:R-:W1:Y:S01]  /*1d20*/  SHFL.IDX PT, R112, R108, R35, 0x1f ;  /* 0x00001f236c707589 */ /* 0x000e6200000e0000 */
[----:B-----5:R-:W-:-:S03]  /*1d30*/  IMAD R120, R70, R120, R115 ;  /* 0x0000007846787224 */ /* 0x020fc600078e0273 */
[----:B------:R-:W4:Y:S01]  /*1d40*/  SHFL.IDX PT, R116, R108, R36, 0x1f ;  /* 0x00001f246c747589 */ /* 0x000f2200000e0000 */
[----:B0-----:R-:W-:-:S03]  /*1d50*/  IMAD R117, R69, R117, R120 ;  /* 0x0000007545757224 */ /* 0x001fc600078e0278 */
[----:B------:R-:W-:Y:S01]  /*1d60*/  SHFL.IDX PT, R120, R108, R40, 0x1f ;  /* 0x00001f286c787589 */ /* 0x000fe200000e0000 */
[----:B--2---:R-:W-:-:S03]  /*1d70*/  IMAD R118, R68, R118, R117 ;  /* 0x0000007644767224 */ /* 0x004fc600078e0275 */
[----:B------:R-:W0:Y:S01]  /*1d80*/  SHFL.IDX PT, R117, R108, R38, 0x1f ;  /* 0x00001f266c757589 */ /* 0x000e2200000e0000 */
[----:B-1----:R-:W-:-:S03]  /*1d90*/  IMAD R115, R67, R112, R118 ;  /* 0x0000007043737224 */ /* 0x002fc600078e0276 */
[----:B------:R-:W1:Y:S01]  /*1da0*/  SHFL.IDX PT, R112, R108, R39, 0x1f ;  /* 0x00001f276c707589 */ /* 0x000e6200000e0000 */
[----:B----4-:R-:W-:-:S03]  /*1db0*/  IMAD R116, R66, R116, R115 ;  /* 0x0000007442747224 */ /* 0x010fc600078e0273 */
[----:B------:R-:W2:Y:S01]  /*1dc0*/  SHFL.IDX PT, R118, R108, R105, 0x1f ;  /* 0x00001f696c767589 */ /* 0x000ea200000e0000 */
[----:B------:R-:W-:-:S04]  /*1dd0*/  IMAD R119, R65, R119, R116 ;  /* 0x0000007741777224 */ /* 0x000fc800078e0274 */
[----:B0-----:R-:W-:Y:S02]  /*1de0*/  IMAD R116, R64, R117, R119 ;  /* 0x0000007540747224 */ /* 0x001fe400078e0277 */
[----:B------:R0:W4:Y:S02]  /*1df0*/  SHFL.IDX PT, R117, R108, R107, 0x1f ;  /* 0x00001f6b6c757589 */ /* 0x00012400000e0000 */
[----:B-1----:R-:W-:-:S04]  /*1e00*/  IMAD R115, R63, R112, R116 ;  /* 0x000000703f737224 */ /* 0x002fc800078e0274 */
[----:B--2---:R-:W-:-:S04]  /*1e10*/  IMAD R118, R62, R118, R115 ;  /* 0x000000763e767224 */ /* 0x004fc800078e0273 */
[----:B------:R-:W-:-:S04]  /*1e20*/  IMAD R115, R61, R120, R118 ;  /* 0x000000783d737224 */ /* 0x000fc800078e0276 */
[----:B0-----:R-:W-:-:S07]  /*1e30*/  IMAD R116, R60, R121, R115 ;  /* 0x000000793c747224 */ /* 0x001fce00078e0273 */
.L_x_5208:
[C---:B------:R-:W-:Y:S01]  /*1e40*/  LEA R108, R58.reuse, R53, 0x2 ;  /* 0x000000353a6c7211 */ /* 0x040fe200078e10ff */
[----:B----4-:R-:W-:Y:S01]  /*1e50*/  IMAD R116, R59, R117, R116 ;  /* 0x000000753b747224 */ /* 0x010fe200078e0274 */
[----:B------:R-:W-:-:S03]  /*1e60*/  IADD3 R58, PT, PT, R58, UR9, RZ ;  /* 0x000000093a3a7c10 */ /* 0x000fc6000fffe0ff */
[----:B------:R-:W0:Y:S01]  /*1e70*/  LDS R109, [R108] ;  /* 0x000000006c6d7984 */ /* 0x000e220000000800 */
[----:B------:R-:W-:Y:S01]  /*1e80*/  ISETP.GE.U32.AND P1, PT, R58, 0x20, PT ;  /* 0x000000203a00780c */ /* 0x000fe20003f26070 */
[----:B0-----:R-:W-:-:S05]  /*1e90*/  IMAD.IADD R109, R116, 0x1, R109 ;  /* 0x00000001746d7824 */ /* 0x001fca00078e026d */
[----:B------:R4:W-:Y:S07]  /*1ea0*/  STS [R108], R109 ;  /* 0x0000006d6c007388 */ /* 0x0009ee0000000800 */
[----:B------:R-:W-:Y:S05]  /*1eb0*/  @!P1 BRA `(.L_x_5168) ;  /* 0xfffffff800d49947 */ /* 0x000fea000383ffff */
.L_x_5161:
[----:B------:R-:W-:Y:S05]  /*1ec0*/  WARPSYNC.ALL ;  /* 0x0000000000007948 */ /* 0x000fea0003800000 */
[----:B------:R-:W-:Y:S06]  /*1ed0*/  BAR.SYNC.DEFER_BLOCKING 0x0 ;  /* 0x0000000000007b1d */ /* 0x000fec0000010000 */
[----:B------:R-:W-:Y:S04]  /*1ee0*/  BSSY.RECONVERGENT B0, `(.L_x_5169) ;  /* 0x0000037000007945 */ /* 0x000fe80003800200 */
[----:B------:R-:W-:Y:S05]  /*1ef0*/  @P0 BRA `(.L_x_5170) ;  /* 0x0000000000d40947 */ /* 0x000fea0003800000 */
[----:B------:R-:W-:Y:S01]  /*1f00*/  ISETP.NE.AND P0, PT, R52, RZ, PT ;  /* 0x000000ff3400720c */ /* 0x000fe20003f05270 */
[----:B------:R-:W-:Y:S01]  /*1f10*/  BSSY.RECONVERGENT B1, `(.L_x_5171) ;  /* 0x0000017000017945 */ /* 0x000fe20003800200 */
[----:B------:R-:W-:Y:S01]  /*1f20*/  ISETP.GE.U32.AND P2, PT, R28, 0x3, PT ;  /* 0x000000031c00780c */ /* 0x000fe20003f46070 */
[----:B--2---:R-:W-:-:S10]  /*1f30*/  IMAD.MOV.U32 R62, RZ, RZ, R0 ;  /* 0x000000ffff3e7224 */ /* 0x004fd400078e0000 */
[----:B------:R-:W-:Y:S05]  /*1f40*/  @!P0 BRA `(.L_x_5172) ;  /* 0x00000000004c8947 */ /* 0x000fea0003800000 */
[----:B------:R-:W2:Y:S01]  /*1f50*/  LDS R53, [R5+UR5] ;  /* 0x0000000505357984 */ /* 0x000ea20008000800 */
[----:B01----:R-:W0:Y:S01]  /*1f60*/  LDC.64 R54, c[0x0][0x3a0] ;  /* 0x0000e800ff367b82 */ /* 0x003e220000000a00 */
[----:B------:R-:W-:Y:S01]  /*1f70*/  LEA R57, R29, R0, 0x5 ;  /* 0x000000001d397211 */ /* 0x000fe200078e28ff */
[----:B------:R-:W-:Y:S01]  /*1f80*/  IMAD.MOV.U32 R62, RZ, RZ, R2 ;  /* 0x000000ffff3e7224 */ /* 0x000fe200078e0002 */
[----:B------:R-:W-:-:S03]  /*1f90*/  ISETP.NE.AND P0, PT, R52, 0x1, PT ;  /* 0x000000013400780c */ /* 0x000fc60003f05270 */
[----:B0-----:R-:W-:-:S05]  /*1fa0*/  IMAD.WIDE R54, R57, 0x4, R54 ;  /* 0x0000000439367825 */ /* 0x001fca00078e0236 */
[----:B--2---:R2:W-:Y:S05]  /*1fb0*/  STG.E desc[UR10][R54.64], R53 ;  /* 0x0000003536007986 */ /* 0x0045ea000c10190a */
[----:B------:R-:W-:Y:S05]  /*1fc0*/  @!P0 BRA `(.L_x_5172) ;  /* 0x00000000002c8947 */ /* 0x000fea0003800000 */
[----:B------:R-:W-:Y:S01]  /*1fd0*/  ISETP.NE.AND P1, PT, R52, 0x2, PT ;  /* 0x000000023400780c */ /* 0x000fe20003f25270 */
[----:B--2---:R-:W0:Y:S01]  /*1fe0*/  LDS R53, [R42+UR8] ;  /* 0x000000082a357984 */ /* 0x004e220008000800 */
[----:B------:R-:W-:Y:S02]  /*1ff0*/  IADD3 R54, P0, PT, R54, UR8, RZ ;  /* 0x0000000836367c10 */ /* 0x000fe4000ff1e0ff */
        /* <DEDUP_REMOVED lines=8> */
.L_x_5172:
[----:B------:R-:W-:Y:S05]  /*2080*/  BSYNC.RECONVERGENT B1 ;  /* 0x0000000000017941 */ /* 0x000fea0003800200 */
.L_x_5171:
[----:B------:R-:W-:Y:S05]  /*2090*/  @!P2 BRA `(.L_x_5170) ;  /* 0x00000000006ca947 */ /* 0x000fea0003800000 */
[----:B012---:R-:W0:Y:S01]  /*20a0*/  S2R R54, SR_CgaCtaId ;  /* 0x0000000000367919 */ /* 0x007e220000008800 */
[----:B------:R-:W-:-:S04]  /*20b0*/  MOV R53, 0x400 ;  /* 0x0000040000357802 */ /* 0x000fc80000000f00 */
[----:B------:R-:W-:-:S04]  /*20c0*/  IADD3 R53, PT, PT, R53, 0x1100, RZ ;  /* 0x0000110035357810 */ /* 0x000fc80007ffe0ff */
[----:B0-----:R-:W-:-:S07]  /*20d0*/  LEA R73, R54, R53, 0x18 ;  /* 0x0000003536497211 */ /* 0x001fce00078ec0ff */
.L_x_5173:
[C---:B------:R-:W-:Y:S01]  /*20e0*/  IMAD R63, R62.reuse, 0x4, R73 ;  /* 0x000000043e3f7824 */ /* 0x040fe200078e0249 */
[----:B0-----:R-:W0:Y:S01]  /*20f0*/  LDC.64 R54, c[0x0][0x3a0] ;  /* 0x0000e800ff367b82 */ /* 0x001e220000000a00 */
[----:B------:R-:W-:Y:S02]  /*2100*/  LEA R53, R29, R62, 0x5 ;  /* 0x0000003e1d357211 */ /* 0x000fe400078e28ff */
[----:B------:R-:W-:Y:S01]  /*2110*/  IADD3 R62, PT, PT, R62, UR8, RZ ;  /* 0x000000083e3e7c10 */ /* 0x000fe2000fffe0ff */
[----:B------:R-:W1:Y:S01]  /*2120*/  LDS R65, [R63] ;  /* 0x000000003f417984 */ /* 0x000e620000000800 */
[----:B------:R-:W-:-:S03]  /*2130*/  IADD3 R64, PT, PT, R63, UR8, RZ ;  /* 0x000000083f407c10 */ /* 0x000fc6000fffe0ff */
[----:B------:R-:W2:Y:S02]  /*2140*/  LDS R67, [R63+UR8] ;  /* 0x000000083f437984 */ /* 0x000ea40008000800 */
[----:B------:R-:W-:Y:S02]  /*2150*/  VIADD R66, R64, UR8 ;  /* 0x0000000840427c36 */ /* 0x000fe40008000000 */
[----:B------:R-:W5:Y:S04]  /*2160*/  LDS R69, [R64+UR8] ;  /* 0x0000000840457984 */ /* 0x000f680008000800 */
[----:B------:R-:W3:Y:S01]  /*2170*/  LDS R71, [R66+UR8] ;  /* 0x0000000842477984 */ /* 0x000ee20008000800 */
        /* <DEDUP_REMOVED lines=10> */
[----:B-----5:R0:W-:Y:S04]  /*2220*/  STG.E desc[UR10][R58.64], R69 ;  /* 0x000000453a007986 */ /* 0x0201e8000c10190a */
[----:B---3--:R0:W-:Y:S04]  /*2230*/  STG.E desc[UR10][R60.64], R71 ;  /* 0x000000473c007986 */ /* 0x0081e8000c10190a */
[----:B------:R-:W-:Y:S05]  /*2240*/  @!P0 BRA `(.L_x_5173) ;  /* 0xfffffffc00a48947 */ /* 0x000fea000383ffff */
.L_x_5170:
[----:B------:R-:W-:Y:S05]  /*2250*/  BSYNC.RECONVERGENT B0 ;  /* 0x0000000000007941 */ /* 0x000fea0003800200 */
.L_x_5169:
[----:B------:R-:W-:-:S05]  /*2260*/  IMAD.IADD R29, R3, 0x1, R29 ;  /* 0x00000001031d7824 */ /* 0x000fca00078e021d */
[----:B------:R-:W-:-:S13]  /*2270*/  ISETP.GE.U32.AND P0, PT, R29, R4, PT ;  /* 0x000000041d00720c */ /* 0x000fda0003f06070 */
[----:B------:R-:W-:Y:S05]  /*2280*/  @!P0 BRA `(.L_x_5174) ;  /* 0xffffffe800ec8947 */ /* 0x000fea000383ffff */
[----:B------:R-:W-:Y:S05]  /*2290*/  EXIT ;  /* 0x000000000000794d */ /* 0x000fea0003800000 */
.L_x_5167:
[----:B------:R-:W-:Y:S01]  /*22a0*/  BSSY B0, `(.L_x_5175) ;  /* 0x0000007000007945 */ /* 0x000fe20003800000 */
[----:B------:R-:W-:Y:S01]  /*22b0*/  MOV R111, R0 ;  /* 0x00000000006f7202 */ /* 0x000fe20000000f00 */
[----:B------:R-:W-:Y:S01]  /*22c0*/  IMAD.MOV.U32 R110, RZ, RZ, 0x1f ;  /* 0x0000001fff6e7424 */ /* 0x000fe200078e00ff */
[----:B------:R-:W-:-:S07]  /*22d0*/  MOV R109, 0xffffffff ;  /* 0xffffffff006d7802 */ /* 0x000fce0000000f00 */
[----:B01-3--:R-:W-:Y:S05]  /*22e0*/  WARPSYNC.COLLECTIVE R109, `(.L_x_5176) ;  /* 0x000000006d087348 */ /* 0x00bfea0003c00000 */
[----:B-1----:R1:W2:Y:S02]  /*22f0*/  SHFL.IDX P1, R112, R108, R111, R110 ;  /* 0x0000006f6c707389 */ /* 0x0022a4000002006e */
[----:B0123--:R-:W-:Y:S05]  /*2300*/  ENDCOLLECTIVE ;  /* 0x000000000000791b */ /* 0x00ffea0003800000 */
.L_x_5176:
[----:B------:R-:W-:Y:S05]  /*2310*/  BSYNC B0 ;  /* 0x0000000000007941 */ /* 0x000fea0003800000 */
.L_x_5175:
[----:B------:R-:W-:Y:S01]  /*2320*/  MOV R111, R88 ;  /* 0x00000058006f7202 */ /* 0x000fe20000000f00 */
[----:B------:R-:W-:Y:S01]  /*2330*/  IMAD.MOV.U32 R110, RZ, RZ, 0x1f ;  /* 0x0000001fff6e7424 */ /* 0x000fe200078e00ff */
[----:B------:R-:W-:Y:S01]  /*2340*/  MOV R109, 0xffffffff ;  /* 0xffffffff006d7802 */ /* 0x000fe20000000f00 */
[----:B------:R-:W-:-:S07]  /*2350*/  IMAD.MOV.U32 R115, RZ, RZ, R112 ;  /* 0x000000ffff737224 */ /* 0x000fce00078e0070 */
[----:B------:R-:W-:Y:S05]  /*2360*/  WARPSYNC.COLLECTIVE R109, `(.L_x_5177) ;  /* 0x000000006d087348 */ /* 0x000fea0003c00000 */
[----:B------:R0:W1:Y:S02]  /*2370*/  SHFL.IDX P1, R112, R108, R111, R110 ;  /* 0x0000006f6c707389 */ /* 0x000064000002006e */
[----:B01----:R-:W-:Y:S05]  /*2380*/  ENDCOLLECTIVE ;  /* 0x000000000000791b */ /* 0x003fea0003800000 */
.L_x_5177:
[----:B------:R-:W-:Y:S01]  /*2390*/  MOV R111, R89 ;  /* 0x00000059006f7202 */ /* 0x000fe20000000f00 */
[----:B------:R-:W-:Y:S02]  /*23a0*/  IMAD.MOV.U32 R116, RZ, RZ, R112 ;  /* 0x000000ffff747224 */ /* 0x000fe400078e0070 */
[----:B------:R-:W-:-:S04]  /*23b0*/  IMAD R112, R86, R115, RZ ;  /* 0x0000007356707224 */ /* 0x000fc800078e02ff */
[----:B------:R-:W-:-:S07]  /*23c0*/  IMAD R115, R85, R116, R112 ;  /* 0x0000007455737224 */ /* 0x000fce00078e0270 */
[----:B------:R-:W-:Y:S05]  /*23d0*/  WARPSYNC.COLLECTIVE R109, `(.L_x_5178) ;  /* 0x000000006d087348 */ /* 0x000fea0003c00000 */
[----:B------:R0:W1:Y:S02]  /*23e0*/  SHFL.IDX P1, R112, R108, R111, R110 ;  /* 0x0000006f6c707389 */ /* 0x000064000002006e */
[----:B01----:R-:W-:Y:S05]  /*23f0*/  ENDCOLLECTIVE ;  /* 0x000000000000791b */ /* 0x003fea0003800000 */
.L_x_5178:
[----:B------:R-:W-:Y:S01]  /*2400*/  MOV R111, R104 ;  /* 0x00000068006f7202 */ /* 0x000fe20000000f00 */
[----:B------:R-:W-:-:S07]  /*2410*/  IMAD.MOV.U32 R117, RZ, RZ, R112 ;  /* 0x000000ffff757224 */ /* 0x000fce00078e0070 */
[----:B------:R-:W-:Y:S05]  /*2420*/  WARPSYNC.COLLECTIVE R109, `(.L_x_5179) ;  /* 0x000000006d087348 */ /* 0x000fea0003c00000 */
[----:B------:R0:W1:Y:S02]  /*2430*/  SHFL.IDX P1, R112, R108, R111, R110 ;  /* 0x0000006f6c707389 */ /* 0x000064000002006e */
[----:B01----:R-:W-:Y:S05]  /*2440*/  ENDCOLLECTIVE ;  /* 0x000000000000791b */ /* 0x003fea0003800000 */
.L_x_5179:
[----:B------:R-:W-:Y:S01]  /*2450*/  IMAD R116, R84, R117, R115 ;  /* 0x0000007554747224 */ /* 0x000fe200078e0273 */
[----:B------:R-:W-:Y:S01]  /*2460*/  MOV R111, R103 ;  /* 0x00000067006f7202 */ /* 0x000fe20000000f00 */
[----:B------:R-:W-:-:S07]  /*2470*/  IMAD.MOV.U32 R118, RZ, RZ, R112 ;  /* 0x000000ffff767224 */ /* 0x000fce00078e0070 */
[----:B------:R-:W-:Y:S05]  /*2480*/  WARPSYNC.COLLECTIVE R109, `(.L_x_5180) ;  /* 0x000000006d087348 */ /* 0x000fea0003c00000 */
[----:B------:R0:W1:Y:S02]  /*2490*/  SHFL.IDX P1, R112, R108, R111, R110 ;  /* 0x0000006f6c707389 */ /* 0x000064000002006e */
[----:B01----:R-:W-:Y:S05]  /*24a0*/  ENDCOLLECTIVE ;  /* 0x000000000000791b */ /* 0x003fea0003800000 */
.L_x_5180:
[----:B------:R-:W-:Y:S01]  /*24b0*/  IMAD R115, R83, R118, R116 ;  /* 0x0000007653737224 */ /* 0x000fe200078e0274 */
[----:B------:R-:W-:Y:S01]  /*24c0*/  MOV R111, R102 ;  /* 0x00000066006f7202 */ /* 0x000fe20000000f00 */
[----:B------:R-:W-:-:S07]  /*24d0*/  IMAD.MOV.U32 R119, RZ, RZ, R112 ;  /* 0x000000ffff777224 */ /* 0x000fce00078e0070 */
[----:B------:R-:W-:Y:S05]  /*24e0*/  WARPSYNC.COLLECTIVE R109, `(.L_x_5181) ;  /* 0x000000006d087348 */ /* 0x000fea0003c00000 */
[----:B------:R0:W1:Y:S02]  /*24f0*/  SHFL.IDX P1, R112, R108, R111, R110 ;  /* 0x0000006f6c707389 */ /* 0x000064000002006e */
[----:B01----:R-:W-:Y:S05]  /*2500*/  ENDCOLLECTIVE ;  /* 0x000000000000791b */ /* 0x003fea0003800000 */
.L_x_5181:
[----:B------:R-:W-:Y:S02]  /*2510*/  IMAD R115, R82, R119, R115 ;  /* 0x0000007752737224 */ /* 0x000fe400078e0273 */
[----:B------:R-:W-:Y:S02]  /*2520*/  IMAD.MOV.U32 R111, RZ, RZ, R101 ;  /* 0x000000ffff6f7224 */ /* 0x000fe400078e0065 */
[----:B------:R-:W-:-:S07]  /*2530*/  IMAD R116, R54, R112, R115 ;  /* 0x0000007036747224 */ /* 0x000fce00078e0273 */
[----:B------:R-:W-:Y:S05]  /*2540*/  WARPSYNC.COLLECTIVE R109, `(.L_x_5182) ;  /* 0x000000006d087348 */ /* 0x000fea0003c00000 */
[----:B------:R0:W1:Y:S02]  /*2550*/  SHFL.IDX P1, R112, R108, R111, R110 ;  /* 0x0000006f6c707389 */ /* 0x000064000002006e */
[----:B01----:R-:W-:Y:S05]  /*2560*/  ENDCOLLECTIVE ;  /* 0x000000000000791b */ /* 0x003fea0003800000 */
.L_x_5182:
[----:B------:R-:W-:Y:S01]  /*2570*/  IMAD.MOV.U32 R111, RZ, RZ, R100 ;  /* 0x000000ffff6f7224 */ /* 0x000fe200078e0064 */
[----:B------:R-:W-:-:S07]  /*2580*/  MOV R117, R112 ;  /* 0x0000007000757202 */ /* 0x000fce0000000f00 */
[----:B------:R-:W-:Y:S05]  /*2590*/  WARPSYNC.COLLECTIVE R109, `(.L_x_5183) ;  /* 0x000000006d087348 */ /* 0x000fea0003c00000 */
[----:B------:R0:W1:Y:S02]  /*25a0*/  SHFL.IDX P1, R112, R108, R111, R110 ;  /* 0x0000006f6c707389 */ /* 0x000064000002006e */
[----:B01----:R-:W-:Y:S05]  /*25b0*/  ENDCOLLECTIVE ;  /* 0x000000000000791b */ /* 0x003fea0003800000 */
.L_x_5183:
[----:B------:R-:W-:Y:S02]  /*25c0*/  IMAD R117, R55, R117, R116 ;  /* 0x0000007537757224 */ /* 0x000fe400078e0274 */
[----:B------:R-:W-:Y:S01]  /*25d0*/  IMAD.MOV.U32 R111, RZ, RZ, R99 ;  /* 0x000000ffff6f7224 */ /* 0x000fe200078e0063 */
[----:B------:R-:W-:-:S07]  /*25e0*/  MOV R118, R112 ;  /* 0x0000007000767202 */ /* 0x000fce0000000f00 */
[----:B------:R-:W-:Y:S05]  /*25f0*/  WARPSYNC.COLLECTIVE R109, `(.L_x_5184) ;  /* 0x000000006d087348 */ /* 0x000fea0003c00000 */
[----:B------:R0:W1:Y:S02]  /*2600*/  SHFL.IDX P1, R112, R108, R111, R110 ;  /* 0x0000006f6c707389 */ /* 0x000064000002006e */
[----:B01----:R-:W-:Y:S05]  /*2610*/  ENDCOLLECTIVE ;  /* 0x000000000000791b */ /* 0x003fea0003800000 */
.L_x_5184:
[----:B------:R-:W-:Y:S02]  /*2620*/  IMAD R118, R56, R118, R117 ;  /* 0x0000007638767224 */ /* 0x000fe400078e0275 */
[----:B------:R-:W-:Y:S01]  /*2630*/  IMAD.MOV.U32 R111, RZ, RZ, R31 ;  /* 0x000000ffff6f7224 */ /* 0x000fe200078e001f */
[----:B------:R-:W-:-:S07]  /*2640*/  MOV R119, R112 ;  /* 0x0000007000777202 */ /* 0x000fce0000000f00 */
[----:B------:R-:W-:Y:S05]  /*2650*/  WARPSYNC.COLLECTIVE R109, `(.L_x_5185) ;  /* 0x000000006d087348 */ /* 0x000fea0003c00000 */
[----:B------:R0:W1:Y:S02]  /*2660*/  SHFL.IDX P1, R112, R108, R111, R110 ;  /* 0x0000006f6c707389 */ /* 0x000064000002006e */
[----:B01----:R-:W-:Y:S05]  /*2670*/  ENDCOLLECTIVE ;  /* 0x000000000000791b */ /* 0x003fea0003800000 */
.L_x_5185:
[----:B------:R-:W-:Y:S02]  /*2680*/  IMAD R118, R87, R119, R118 ;  /* 0x0000007757767224 */ /* 0x000fe400078e0276 */
[----:B------:R-:W-:Y:S01]  /*2690*/  IMAD.MOV.U32 R111, RZ, RZ, R98 ;  /* 0x000000ffff6f7224 */ /* 0x000fe200078e0062 */
[----:B------:R-:W-:-:S07]  /*26a0*/  MOV R120, R112 ;  /* 0x0000007000787202 */ /* 0x000fce0000000f00 */
[----:B------:R-:W-:Y:S05]  /*26b0*/  WARPSYNC.COLLECTIVE R109, `(.L_x_5186) ;  /* 0x000000006d087348 */ /* 0x000fea0003c00000 */
[----:B------:R0:W1:Y:S02]  /*26c0*/  SHFL.IDX P1, R112, R108, R111, R110 ;  /* 0x0000006f6c707389 */ /* 0x000064000002006e */
[----:B01----:R-:W-:Y:S05]  /*26d0*/  ENDCOLLECTIVE ;  /* 0x000000000000791b */ /* 0x003fea0003800000 */
.L_x_5186:
[----:B------:R-:W-:Y:S01]  /*26e0*/  IMAD R115, R81, R120, R118 ;  /* 0x0000007851737224 */ /* 0x000fe200078e0276 */
[----:B------:R-:W-:-:S03]  /*26f0*/  MOV R111, R97 ;  /* 0x00000061006f7202 */ /* 0x000fc60000000f00 */
[----:B------:R-:W-:-:S07]  /*2700*/  IMAD R116, R80, R112, R115 ;  /* 0x0000007050747224 */ /* 0x000fce00078e0273 */
[----:B------:R-:W-:Y:S05]  /*2710*/  WARPSYNC.COLLECTIVE R109, `(.L_x_5187) ;  /* 0x000000006d087348 */ /* 0x000fea0003c00000 */
[----:B------:R0:W1:Y:S02]  /*2720*/  SHFL.IDX P1, R112, R108, R111, R110 ;  /* 0x0000006f6c707389 */ /* 0x000064000002006e */
[----:B01----:R-:W-:Y:S05]  /*2730*/  ENDCOLLECTIVE ;  /* 0x000000000000791b */ /* 0x003fea0003800000 */
.L_x_5187:
[----:B------:R-:W-:Y:S01]  /*2740*/  MOV R111, R96 ;  /* 0x00000060006f7202 */ /* 0x000fe20000000f00 */
[----:B------:R-:W-:-:S07]  /*2750*/  IMAD.MOV.U32 R117, RZ, RZ, R112 ;  /* 0x000000ffff757224 */ /* 0x000fce00078e0070 */
[----:B------:R-:W-:Y:S05]  /*2760*/  WARPSYNC.COLLECTIVE R109, `(.L_x_5188) ;  /* 0x000000006d087348 */ /* 0x000fea0003c00000 */
[----:B------:R0:W1:Y:S02]  /*2770*/  SHFL.IDX P1, R112, R108, R111, R110 ;  /* 0x0000006f6c707389 */ /* 0x000064000002006e */
[----:B01----:R-:W-:Y:S05]  /*2780*/  ENDCOLLECTIVE ;  /* 0x000000000000791b */ /* 0x003fea0003800000 */
.L_x_5188:
[----:B------:R-:W-:Y:S01]  /*2790*/  IMAD R117, R79, R117, R116 ;  /* 0x000000754f757224 */ /* 0x000fe200078e0274 */
[----:B------:R-:W-:Y:S01]  /*27a0*/  MOV R111, R32 ;  /* 0x00000020006f7202 */ /* 0x000fe20000000f00 */
[----:B------:R-:W-:-:S07]  /*27b0*/  IMAD.MOV.U32 R119, RZ, RZ, R112 ;  /* 0x000000ffff777224 */ /* 0x000fce00078e0070 */
[----:B------:R-:W-:Y:S05]  /*27c0*/  WARPSYNC.COLLECTIVE R109, `(.L_x_5189) ;  /* 0x000000006d087348 */ /* 0x000fea0003c00000 */
[----:B------:R0:W1:Y:S02]  /*27d0*/  SHFL.IDX P1, R112, R108, R111, R110 ;  /* 0x0000006f6c707389 */ /* 0x000064000002006e */
[----:B01----:R-:W-:Y:S05]  /*27e0*/  ENDCOLLECTIVE ;  /* 0x000000000000791b */ /* 0x003fea0003800000 */
.L_x_5189:
[----:B------:R-:W-:Y:S01]  /*27f0*/  IMAD R116, R78, R119, R117 ;  /* 0x000000774e747224 */ /* 0x000fe200078e0275 */
[----:B------:R-:W-:Y:S01]  /*2800*/  MOV R111, R95 ;  /* 0x0000005f006f7202 */ /* 0x000fe20000000f00 */
[----:B------:R-:W-:-:S07]  /*2810*/  IMAD.MOV.U32 R118, RZ, RZ, R112 ;  /* 0x000000ffff767224 */ /* 0x000fce00078e0070 */
[----:B------:R-:W-:Y:S05]  /*2820*/  WARPSYNC.COLLECTIVE R109, `(.L_x_5190) ;  /* 0x000000006d087348 */ /* 0x000fea0003c00000 */
[----:B------:R0:W1:Y:S02]  /*2830*/  SHFL.IDX P1, R112, R108, R111, R110 ;  /* 0x0000006f6c707389 */ /* 0x000064000002006e */
[----:B01----:R-:W-:Y:S05]  /*2840*/  ENDCOLLECTIVE ;  /* 0x000000000000791b */ /* 0x003fea0003800000 */
.L_x_5190:
[----:B------:R-:W-:Y:S01]  /*2850*/  IMAD R115, R77, R118, R116 ;  /* 0x000000764d737224 */ /* 0x000fe200078e0274 */
[----:B------:R-:W-:Y:S01]  /*2860*/  MOV R111, R33 ;  /* 0x00000021006f7202 */ /* 0x000fe20000000f00 */
[----:B------:R-:W-:-:S07]  /*2870*/  IMAD.MOV.U32 R120, RZ, RZ, R112 ;  /* 0x000000ffff787224 */ /* 0x000fce00078e0070 */
[----:B------:R-:W-:Y:S05]  /*2880*/  WARPSYNC.COLLECTIVE R109, `(.L_x_5191) ;  /* 0x000000006d087348 */ /* 0x000fea0003c00000 */
[----:B------:R0:W1:Y:S02]  /*2890*/  SHFL.IDX P1, R112, R108, R111, R110 ;  /* 0x0000006f6c707389 */ /* 0x000064000002006e */
[----:B01----:R-:W-:Y:S05]  /*28a0*/  ENDCOLLECTIVE ;  /* 0x000000000000791b */ /* 0x003fea0003800000 */
.L_x_5191:
[----:B------:R-:W-:Y:S02]  /*28b0*/  IMAD R120, R76, R120, R115 ;  /* 0x000000784c787224 */ /* 0x000fe400078e0273 */
[----:B------:R-:W-:Y:S02]  /*28c0*/  IMAD.MOV.U32 R111, RZ, RZ, R57 ;  /* 0x000000ffff6f7224 */ /* 0x000fe400078e0039 */
[----:B------:R-:W-:-:S07]  /*28d0*/  IMAD R115, R75, R112, R120 ;  /* 0x000000704b737224 */ /* 0x000fce00078e0278 */
[----:B------:R-:W-:Y:S05]  /*28e0*/  WARPSYNC.COLLECTIVE R109, `(.L_x_5192) ;  /* 0x000000006d087348 */ /* 0x000fea0003c00000 */
[----:B------:R0:W1:Y:S02]  /*28f0*/  SHFL.IDX P1, R112, R108, R111, R110 ;  /* 0x0000006f6c707389 */ /* 0x000064000002006e */
[----:B01----:R-:W-:Y:S05]  /*2900*/  ENDCOLLECTIVE ;  /* 0x000000000000791b */ /* 0x003fea0003800000 */
.L_x_5192:
[----:B------:R-:W-:Y:S01]  /*2910*/  IMAD.MOV.U32 R111, RZ, RZ, R34 ;  /* 0x000000ffff6f7224 */ /* 0x000fe200078e0022 */
[----:B------:R-:W-:-:S07]  /*2920*/  MOV R117, R112 ;  /* 0x0000007000757202 */ /* 0x000fce0000000f00 */
[----:B------:R-:W-:Y:S05]  /*2930*/  WARPSYNC.COLLECTIVE R109, `(.L_x_5193) ;  /* 0x000000006d087348 */ /* 0x000fea0003c00000 */
[----:B------:R0:W1:Y:S02]  /*2940*/  SHFL.IDX P1, R112, R108, R111, R110 ;  /* 0x0000006f6c707389 */ /* 0x000064000002006e */
[----:B01----:R-:W-:Y:S05]  /*2950*/  ENDCOLLECTIVE ;  /* 0x000000000000791b */ /* 0x003fea0003800000 */
.L_x_5193:
[----:B------:R-:W-:Y:S02]  /*2960*/  IMAD R116, R74, R117, R115 ;  /* 0x000000754a747224 */ /* 0x000fe400078e0273 */
[----:B------:R-:W-:Y:S01]  /*2970*/  IMAD.MOV.U32 R111, RZ, RZ, R94 ;  /* 0x000000ffff6f7224 */ /* 0x000fe200078e005e */
[----:B------:R-:W-:-:S07]  /*2980*/  MOV R118, R112 ;  /* 0x0000007000767202 */ /* 0x000fce0000000f00 */
[----:B------:R-:W-:Y:S05]  /*2990*/  WARPSYNC.COLLECTIVE R109, `(.L_x_5194) ;  /* 0x000000006d087348 */ /* 0x000fea0003c00000 */
[----:B------:R0:W1:Y:S02]  /*29a0*/  SHFL.IDX P1, R112, R108, R111, R110 ;  /* 0x0000006f6c707389 */ /* 0x000064000002006e */
[----:B01----:R-:W-:Y:S05]  /*29b0*/  ENDCOLLECTIVE ;  /* 0x000000000000791b */ /* 0x003fea0003800000 */
.L_x_5194:
[----:B------:R-:W-:Y:S02]  /*29c0*/  IMAD R115, R73, R118, R116 ;  /* 0x0000007649737224 */ /* 0x000fe400078e0274 */
[----:B------:R-:W-:Y:S01]  /*29d0*/  IMAD.MOV.U32 R111, RZ, RZ, R93 ;  /* 0x000000ffff6f7224 */ /* 0x000fe200078e005d */
[----:B------:R-:W-:-:S07]  /*29e0*/  MOV R119, R112 ;  /* 0x0000007000777202 */ /* 0x000fce0000000f00 */
[----:B------:R-:W-:Y:S05]  /*29f0*/  WARPSYNC.COLLECTIVE R109, `(.L_x_5195) ;  /* 0x000000006d087348 */ /* 0x000fea0003c00000 */
[----:B------:R0:W1:Y:S02]  /*2a00*/  SHFL.IDX P1, R112, R108, R111, R110 ;  /* 0x0000006f6c707389 */ /* 0x000064000002006e */
[----:B01----:R-:W-:Y:S05]  /*2a10*/  ENDCOLLECTIVE ;  /* 0x000000000000791b */ /* 0x003fea0003800000 */
.L_x_5195:
[----:B------:R-:W-:Y:S01]  /*2a20*/  IMAD R116, R72, R119, R115 ;  /* 0x0000007748747224 */ /* 0x000fe200078e0273 */
[----:B------:R-:W-:-:S03]  /*2a30*/  MOV R111, R92 ;  /* 0x0000005c006f7202 */ /* 0x000fc60000000f00 */
[----:B------:R-:W-:-:S07]  /*2a40*/  IMAD R115, R71, R112, R116 ;  /* 0x0000007047737224 */ /* 0x000fce00078e0274 */
[----:B------:R-:W-:Y:S05]  /*2a50*/  WARPSYNC.COLLECTIVE R109, `(.L_x_5196) ;  /* 0x000000006d087348 */ /* 0x000fea0003c00000 */
[----:B------:R0:W1:Y:S02]  /*2a60*/  SHFL.IDX P1, R112, R108, R111, R110 ;  /* 0x0000006f6c707389 */ /* 0x000064000002006e */
[----:B01----:R-:W-:Y:S05]  /*2a70*/  ENDCOLLECTIVE ;  /* 0x000000000000791b */ /* 0x003fea0003800000 */
.L_x_5196:
[----:B------:R-:W-:Y:S01]  /*2a80*/  MOV R111, R91 ;  /* 0x0000005b006f7202 */ /* 0x000fe20000000f00 */
[----:B------:R-:W-:-:S07]  /*2a90*/  IMAD.MOV.U32 R120, RZ, RZ, R112 ;  /* 0x000000ffff787224 */ /* 0x000fce00078e0070 */
[----:B------:R-:W-:Y:S05]  /*2aa0*/  WARPSYNC.COLLECTIVE R109, `(.L_x_5197) ;  /* 0x000000006d087348 */ /* 0x000fea0003c00000 */
[----:B------:R0:W1:Y:S02]  /*2ab0*/  SHFL.IDX P1, R112, R108, R111, R110 ;  /* 0x0000006f6c707389 */ /* 0x000064000002006e */
[----:B01----:R-:W-:Y:S05]  /*2ac0*/  ENDCOLLECTIVE ;  /* 0x000000000000791b */ /* 0x003fea0003800000 */
.L_x_5197:
[----:B------:R-:W-:Y:S01]  /*2ad0*/  IMAD R120, R70, R120, R115 ;  /* 0x0000007846787224 */ /* 0x000fe200078e0273 */
[----:B------:R-:W-:Y:S01]  /*2ae0*/  MOV R111, R90 ;  /* 0x0000005a006f7202 */ /* 0x000fe20000000f00 */
[----:B------:R-:W-:-:S07]  /*2af0*/  IMAD.MOV.U32 R117, RZ, RZ, R112 ;  /* 0x000000ffff757224 */ /* 0x000fce00078e0070 */
[----:B------:R-:W-:Y:S05]  /*2b00*/  WARPSYNC.COLLECTIVE R109, `(.L_x_5198) ;  /* 0x000000006d087348 */ /* 0x000fea0003c00000 */
[----:B------:R0:W1:Y:S02]  /*2b10*/  SHFL.IDX P1, R112, R108, R111, R110 ;  /* 0x0000006f6c707389 */ /* 0x000064000002006e */
[----:B01----:R-:W-:Y:S05]  /*2b20*/  ENDCOLLECTIVE ;  /* 0x000000000000791b */ /* 0x003fea0003800000 */
.L_x_5198:
[----:B------:R-:W-:Y:S01]  /*2b30*/  IMAD R117, R69, R117, R120 ;  /* 0x0000007545757224 */ /* 0x000fe200078e0278 */
[----:B------:R-:W-:Y:S01]  /*2b40*/  MOV R111, R35 ;  /* 0x00000023006f7202 */ /* 0x000fe20000000f00 */
[----:B------:R-:W-:-:S07]  /*2b50*/  IMAD.MOV.U32 R118, RZ, RZ, R112 ;  /* 0x000000ffff767224 */ /* 0x000fce00078e0070 */
[----:B------:R-:W-:Y:S05]  /*2b60*/  WARPSYNC.COLLECTIVE R109, `(.L_x_5199) ;  /* 0x000000006d087348 */ /* 0x000fea0003c00000 */
[----:B------:R0:W1:Y:S02]  /*2b70*/  SHFL.IDX P1, R112, R108, R111, R110 ;  /* 0x0000006f6c707389 */ /* 0x000064000002006e */
[----:B01----:R-:W-:Y:S05]  /*2b80*/  ENDCOLLECTIVE ;  /* 0x000000000000791b */ /* 0x003fea0003800000 */
.L_x_5199:
[----:B------:R-:W-:Y:S02]  /*2b90*/  IMAD R118, R68, R118, R117 ;  /* 0x0000007644767224 */ /* 0x000fe400078e0275 */
[----:B------:R-:W-:Y:S02]  /*2ba0*/  IMAD.MOV.U32 R111, RZ, RZ, R36 ;  /* 0x000000ffff6f7224 */ /* 0x000fe400078e0024 */
[----:B------:R-:W-:-:S07]  /*2bb0*/  IMAD R115, R67, R112, R118 ;  /* 0x0000007043737224 */ /* 0x000fce00078e0276 */
[----:B------:R-:W-:Y:S05]  /*2bc0*/  WARPSYNC.COLLECTIVE R109, `(.L_x_5200) ;  /* 0x000000006d087348 */ /* 0x000fea0003c00000 */
[----:B------:R0:W1:Y:S02]  /*2bd0*/  SHFL.IDX P1, R112, R108, R111, R110 ;  /* 0x0000006f6c707389 */ /* 0x000064000002006e */
[----:B01----:R-:W-:Y:S05]  /*2be0*/  ENDCOLLECTIVE ;  /* 0x000000000000791b */ /* 0x003fea0003800000 */
.L_x_5200:
[----:B------:R-:W-:Y:S01]  /*2bf0*/  IMAD.MOV.U32 R111, RZ, RZ, R37 ;  /* 0x000000ffff6f7224 */ /* 0x000fe200078e0025 */
[----:B------:R-:W-:-:S07]  /*2c00*/  MOV R116, R112 ;  /* 0x0000007000747202 */ /* 0x000fce0000000f00 */
[----:B------:R-:W-:Y:S05]  /*2c10*/  WARPSYNC.COLLECTIVE R109, `(.L_x_5201) ;  /* 0x000000006d087348 */ /* 0x000fea0003c00000 */
[----:B------:R0:W1:Y:S02]  /*2c20*/  SHFL.IDX P1, R112, R108, R111, R110 ;  /* 0x0000006f6c707389 */ /* 0x000064000002006e */
[----:B01----:R-:W-:Y:S05]  /*2c30*/  ENDCOLLECTIVE ;  /* 0x000000000000791b */ /* 0x003fea0003800000 */
.L_x_5201:
[----:B------:R-:W-:Y:S02]  /*2c40*/  IMAD R116, R66, R116, R115 ;  /* 0x0000007442747224 */ /* 0x000fe400078e0273 */
[----:B------:R-:W-:Y:S01]  /*2c50*/  IMAD.MOV.U32 R111, RZ, RZ, R38 ;  /* 0x000000ffff6f7224 */ /* 0x000fe200078e0026 */
[----:B------:R-:W-:-:S07]  /*2c60*/  MOV R119, R112 ;  /* 0x0000007000777202 */ /* 0x000fce0000000f00 */
[----:B------:R-:W-:Y:S05]  /*2c70*/  WARPSYNC.COLLECTIVE R109, `(.L_x_5202) ;  /* 0x000000006d087348 */ /* 0x000fea0003c00000 */
[----:B------:R0:W1:Y:S02]  /*2c80*/  SHFL.IDX P1, R112, R108, R111, R110 ;  /* 0x0000006f6c707389 */ /* 0x000064000002006e */
[----:B01----:R-:W-:Y:S05]  /*2c90*/  ENDCOLLECTIVE ;  /* 0x000000000000791b */ /* 0x003fea0003800000 */
.L_x_5202:
[----:B------:R-:W-:Y:S02]  /*2ca0*/  IMAD R119, R65, R119, R116 ;  /* 0x0000007741777224 */ /* 0x000fe400078e0274 */
[----:B------:R-:W-:Y:S01]  /*2cb0*/  IMAD.MOV.U32 R111, RZ, RZ, R39 ;  /* 0x000000ffff6f7224 */ /* 0x000fe200078e0027 */
[----:B------:R-:W-:-:S07]  /*2cc0*/  MOV R117, R112 ;  /* 0x0000007000757202 */ /* 0x000fce0000000f00 */
[----:B------:R-:W-:Y:S05]  /*2cd0*/  WARPSYNC.COLLECTIVE R109, `(.L_x_5203) ;  /* 0x000000006d087348 */ /* 0x000fea0003c00000 */
[----:B------:R0:W1:Y:S02]  /*2ce0*/  SHFL.IDX P1, R112, R108, R111, R110 ;  /* 0x0000006f6c707389 */ /* 0x000064000002006e */
[----:B01----:R-:W-:Y:S05]  /*2cf0*/  ENDCOLLECTIVE ;  /* 0x000000000000791b */ /* 0x003fea0003800000 */
.L_x_5203:
[----:B------:R-:W-:Y:S01]  /*2d00*/  IMAD R116, R64, R117, R119 ;  /* 0x0000007540747224 */ /* 0x000fe200078e0277 */
[----:B------:R-:W-:-:S03]  /*2d10*/  MOV R111, R105 ;  /* 0x00000069006f7202 */ /* 0x000fc60000000f00 */
[----:B------:R-:W-:-:S07]  /*2d20*/  IMAD R115, R63, R112, R116 ;  /* 0x000000703f737224 */ /* 0x000fce00078e0274 */
[----:B------:R-:W-:Y:S05]  /*2d30*/  WARPSYNC.COLLECTIVE R109, `(.L_x_5204) ;  /* 0x000000006d087348 */ /* 0x000fea0003c00000 */
[----:B------:R0:W1:Y:S02]  /*2d40*/  SHFL.IDX P1, R112, R108, R111, R110 ;  /* 0x0000006f6c707389 */ /* 0x000064000002006e */
[----:B01----:R-:W-:Y:S05]  /*2d50*/  ENDCOLLECTIVE ;  /* 0x000000000000791b */ /* 0x003fea0003800000 */
.L_x_5204:
[----:B------:R-:W-:Y:S01]  /*2d60*/  MOV R111, R40 ;  /* 0x00000028006f7202 */ /* 0x000fe20000000f00 */
[----:B------:R-:W-:-:S07]  /*2d70*/  IMAD.MOV.U32 R118, RZ, RZ, R112 ;  /* 0x000000ffff767224 */ /* 0x000fce00078e0070 */
[----:B------:R-:W-:Y:S05]  /*2d80*/  WARPSYNC.COLLECTIVE R109, `(.L_x_5205) ;  /* 0x000000006d087348 */ /* 0x000fea0003c00000 */
[----:B------:R0:W1:Y:S02]  /*2d90*/  SHFL.IDX P1, R112, R108, R111, R110 ;  /* 0x0000006f6c707389 */ /* 0x000064000002006e */
[----:B01----:R-:W-:Y:S05]  /*2da0*/  ENDCOLLECTIVE ;  /* 0x000000000000791b */ /* 0x003fea0003800000 */
.L_x_5205:
[----:B------:R-:W-:Y:S01]  /*2db0*/  IMAD R118, R62, R118, R115 ;  /* 0x000000763e767224 */ /* 0x000fe200078e0273 */
[----:B------:R-:W-:Y:S01]  /*2dc0*/  MOV R111, R106 ;  /* 0x0000006a006f7202 */ /* 0x000fe20000000f00 */
[----:B------:R-:W-:-:S07]  /*2dd0*/  IMAD.MOV.U32 R120, RZ, RZ, R112 ;  /* 0x000000ffff787224 */ /* 0x000fce00078e0070 */
[----:B------:R-:W-:Y:S05]  /*2de0*/  WARPSYNC.COLLECTIVE R109, `(.L_x_5206) ;  /* 0x000000006d087348 */ /* 0x000fea0003c00000 */
[----:B------:R0:W1:Y:S02]  /*2df0*/  SHFL.IDX P1, R112, R108, R111, R110 ;  /* 0x0000006f6c707389 */ /* 0x000064000002006e */
[----:B01----:R-:W-:Y:S05]  /*2e00*/  ENDCOLLECTIVE ;  /* 0x000000000000791b */ /* 0x003fea0003800000 */
.L_x_5206:
[----:B------:R-:W-:Y:S01]  /*2e10*/  IMAD R115, R61, R120, R118 ;  /* 0x000000783d737224 */ /* 0x000fe200078e0276 */
[----:B------:R-:W-:Y:S01]  /*2e20*/  MOV R111, R107 ;  /* 0x0000006b006f7202 */ /* 0x000fe20000000f00 */
[----:B------:R-:W-:-:S07]  /*2e30*/  IMAD.MOV.U32 R121, RZ, RZ, R112 ;  /* 0x000000ffff797224 */ /* 0x000fce00078e0070 */
[----:B------:R-:W-:Y:S05]  /*2e40*/  WARPSYNC.COLLECTIVE R109, `(.L_x_5207) ;  /* 0x000000006d087348 */ /* 0x000fea0003c00000 */
[----:B------:R0:W1:Y:S02]  /*2e50*/  SHFL.IDX P1, R112, R108, R111, R110 ;  /* 0x0000006f6c707389 */ /* 0x000064000002006e */
[----:B01----:R-:W-:Y:S05]  /*2e60*/  ENDCOLLECTIVE ;  /* 0x000000000000791b */ /* 0x003fea0003800000 */
.L_x_5207:
[----:B------:R-:W-:Y:S02]  /*2e70*/  IMAD R116, R60, R121, R115 ;  /* 0x000000793c747224 */ /* 0x000fe400078e0273 */
[----:B------:R-:W-:Y:S01]  /*2e80*/  IMAD.MOV.U32 R117, RZ, RZ, R112 ;  /* 0x000000ffff757224 */ /* 0x000fe200078e0070 */
[----:B------:R-:W-:Y:S06]  /*2e90*/  BRA `(.L_x_5208) ;  /* 0xffffffec00e87947 */ /* 0x000fec000383ffff */
        .weak           $__internal_43_$__cuda_sm20_div_u16
        .type           $__internal_43_$__cuda_sm20_div_u16,@function
        .size           $__internal_43_$__cuda_sm20_div_u16,(.L_x_20333 - $__internal_43_$__cuda_sm20_div_u16)
$__internal_43_$__cuda_sm20_div_u16:
        /* <DEDUP_REMOVED lines=18> */
[----:B------:R-:W-:Y:S06]  /*2fc0*/  RET.REL.NODEC R4 `(_Z9cuda_gemmIiLi128ELi16ELi1ELi32ELi32ELi32ELi1EEviiiPT_S1_S1_ii) ;  /* 0xffffffd0040c7950 */ /* 0x000fec0003c3ffff */
.L_x_5209:
        /* <DEDUP_REMOVED lines=11> */
.L_x_20333:


//--------------------- .text._Z9cuda_gemmIiLi128ELi16ELi1ELi32ELi32ELi32ELi0EEviiiPT_S1_S1_ii --------------------------
	.section	.text._Z9cuda_gemmIiLi128ELi16ELi1ELi32ELi32ELi32ELi0EEviiiPT_S1_S1_ii,"ax",@progbits
	.align	128
        .global         _Z9cuda_gemmIiLi128ELi16ELi1ELi32ELi32ELi32ELi0EEviiiPT_S1_S1_ii
        .type           _Z9cuda_gemmIiLi128ELi16ELi1ELi32ELi32ELi32ELi0EEviiiPT_S1_S1_ii,@function
        .size           _Z9cuda_gemmIiLi128ELi16ELi1ELi32ELi32ELi32ELi0EEviiiPT_S1_S1_ii,(.L_x_20497 - _Z9cuda_gemmIiLi128ELi16ELi1ELi32ELi32ELi32ELi0EEviiiPT_S1_S1_ii)
        .other          _Z9cuda_gemmIiLi128ELi16ELi1ELi32ELi32ELi32ELi0EEviiiPT_S1_S1_ii,@"STO_CUDA_ENTRY STV_DEFAULT"
_Z9cuda_gemmIiLi128ELi16ELi1ELi32ELi32ELi32ELi0EEviiiPT_S1_S1_ii:
.text._Z9cuda_gemmIiLi128ELi16ELi1ELi32ELi32ELi32ELi0EEviiiPT_S1_S1_ii:
        /* <DEDUP_REMOVED lines=41> */
.L_x_5212:
        /* <DEDUP_REMOVED lines=25> */
.L_x_5211:
[----:B------:R-:W-:Y:S05]  /*0420*/  BSYNC.RECONVERGENT B0 ;  /* 0x0000000000007941 */ /* 0x000fea0003800200 */
.L_x_5210:
        /* <DEDUP_REMOVED lines=96> */
.L_x_5344:
        /* <DEDUP_REMOVED lines=30> */
.L_x_5216:
[----:B------:R-:W-:Y:S05]  /*0c10*/  BSYNC.RECONVERGENT B1 ;  /* 0x0000000000017941 */ /* 0x000fea0003800200 */
.L_x_5215:
        /* <DEDUP_REMOVED lines=12> */
.L_x_5217:
        /* <DEDUP_REMOVED lines=24> */
.L_x_5214:
[----:B------:R-:W-:Y:S05]  /*0e60*/  BSYNC.RECONVERGENT B0 ;  /* 0x0000000000007941 */ /* 0x000fea0003800200 */
.L_x_5213:
        /* <DEDUP_REMOVED lines=18> */
.L_x_5221:
[----:B------:R-:W-:Y:S05]  /*0f90*/  BSYNC.RECONVERGENT B1 ;  /* 0x0000000000017941 */ /* 0x000fea0003800200 */
.L_x_5220:
[----:B------:R-:W-:Y:S05]  /*0fa0*/  @!P1 BRA `(.L_x_5219) ;  /* 0x00000000003c9947 */ /* 0x000fea0003800000 */
[----:B-12---:R-:W0:Y:S01]  /*0fb0*/  S2R R56, SR_CgaCtaId ;  /* 0x0000000000387919 */ /* 0x006e220000008800 */
[----:B---3--:R-:W-:-:S04]  /*0fc0*/  MOV R53, 0x400 ;  /* 0x0000040000357802 */ /* 0x008fc80000000f00 */
[----:B------:R-:W-:-:S04]  /*0fd0*/  IADD3 R53, PT, PT, R53, 0x1100, RZ ;  /* 0x0000110035357810 */ /* 0x000fc80007ffe0ff */
[----:B0-----:R-:W-:-:S07]  /*0fe0*/  LEA R55, R56, R53, 0x18 ;  /* 0x0000003538377211 */ /* 0x001fce00078ec0ff */
.L_x_5222:
        /* <DEDUP_REMOVED lines=11> */
.L_x_5219:
[----:B------:R-:W-:Y:S05]  /*10a0*/  BSYNC.RECONVERGENT B0 ;  /* 0x0000000000007941 */ /* 0x000fea0003800200 */
.L_x_5218:
        /* <DEDUP_REMOVED lines=56> */
.L_x_5224:
        /* <DEDUP_REMOVED lines=12> */
.L_x_5225:
        /* <DEDUP_REMOVED lines=12> */
.L_x_5226:
        /* <DEDUP_REMOVED lines=12> */
.L_x_5227:
        /* <DEDUP_REMOVED lines=12> */
.L_x_5228:
        /* <DEDUP_REMOVED lines=12> */
.L_x_5229:
        /* <DEDUP_REMOVED lines=12> */
.L_x_5230:
        /* <DEDUP_REMOVED lines=12> */
.L_x_5231:
        /* <DEDUP_REMOVED lines=12> */
.L_x_5232:
        /* <DEDUP_REMOVED lines=12> */
.L_x_5233:
        /* <DEDUP_REMOVED lines=12> */
.L_x_5234:
        /* <DEDUP_REMOVED lines=12> */
.L_x_5235:
        /* <DEDUP_REMOVED lines=12> */
.L_x_5236:
        /* <DEDUP_REMOVED lines=12> */
.L_x_5237:
        /* <DEDUP_REMOVED lines=12> */
.L_x_5238:
        /* <DEDUP_REMOVED lines=12> */
.L_x_5239:
        /* <DEDUP_REMOVED lines=12> */
.L_x_5240:
        /* <DEDUP_REMOVED lines=12> */
.L_x_5241:
        /* <DEDUP_REMOVED lines=12> */
.L_x_5242:
        /* <DEDUP_REMOVED lines=12> */
.L_x_5243:
        /* <DEDUP_REMOVED lines=12> */
.L_x_5244:
        /* <DEDUP_REMOVED lines=12> */
.L_x_5245:
        /* <DEDUP_REMOVED lines=12> */
.L_x_5246:
        /* <DEDUP_REMOVED lines=12> */
.L_x_5247:
        /* <DEDUP_REMOVED lines=12> */
.L_x_5248:
        /* <DEDUP_REMOVED lines=12> */
.L_x_5249:
        /* <DEDUP_REMOVED lines=11> */
.L_x_5250:
        /* <DEDUP_REMOVED lines=11> */
.L_x_5251:
        /* <DEDUP_REMOVED lines=11> */
.L_x_5252:
        /* <DEDUP_REMOVED lines=11> */
.L_x_5253:
        /* <DEDUP_REMOVED lines=11> */
.L_x_5254:
        /* <DEDUP_REMOVED lines=171> */
.L_x_5338:
        /* <DEDUP_REMOVED lines=11> */
.L_x_5347:
[----:B01----:R-:W-:-:S07]  /*35c0*/  IMAD R84, R17, R84, RZ ;  /* 0x0000005411547224 */ /* 0x003fce00078e02ff */
.L_x_5256:
[----:B------:R-:W-:-:S13]  /*35d0*/  ISETP.GE.AND P0, PT, R88, 0x2, PT ;  /* 0x000000025800780c */ /* 0x000fda0003f06270 */
[----:B------:R-:W-:Y:S05]  /*35e0*/  @!P0 BRA `(.L_x_5258) ;  /* 0x0000000000108947 */ /* 0x000fea0003800000 */
[----:B------:R-:W-:-:S03]  /*35f0*/  UMOV UR4, 0xffffffff ;  /* 0xffffffff00047882 */ /* 0x000fc60000000000 */
[----:B------:R-:W-:Y:S05]  /*3600*/  BRA.DIV UR4, `(.L_x_5259) ;  /* 0x0000002a04747947 */ /* 0x000fea000b800000 */
[----:B0-----:R0:W0:Y:S02]  /*3610*/  SHFL.IDX PT, R86, R82, R57, R12 ;  /* 0x0000003952567389 */ /* 0x00102400000e000c */
.L_x_5350:
[----:B0-2---:R-:W-:-:S07]  /*3620*/  IMAD R84, R19, R86, R84 ;  /* 0x0000005613547224 */ /* 0x005fce00078e0254 */
.L_x_5258:
[----:B------:R-:W-:-:S13]  /*3630*/  ISETP.GE.AND P0, PT, R88, 0x3, PT ;  /* 0x000000035800780c */ /* 0x000fda0003f06270 */
[----:B------:R-:W-:Y:S05]  /*3640*/  @!P0 BRA `(.L_x_5260) ;  /* 0x0000000000108947 */ /* 0x000fea0003800000 */
[----:B------:R-:W-:-:S03]  /*3650*/  UMOV UR4, 0xffffffff ;  /* 0xffffffff00047882 */ /* 0x000fc60000000000 */
[----:B------:R-:W-:Y:S05]  /*3660*/  BRA.DIV UR4, `(.L_x_5261) ;  /* 0x0000002a047c7947 */ /* 0x000fea000b800000 */
[----:B0-----:R0:W0:Y:S02]  /*3670*/  SHFL.IDX PT, R86, R82, R59, R12 ;  /* 0x0000003b52567389 */ /* 0x00102400000e000c */
.L_x_5353:
[----:B0--3--:R-:W-:-:S07]  /*3680*/  IMAD R84, R21, R86, R84 ;  /* 0x0000005615547224 */ /* 0x009fce00078e0254 */
.L_x_5260:
[----:B------:R-:W-:-:S13]  /*3690*/  ISETP.GE.AND P0, PT, R88, 0x4, PT ;  /* 0x000000045800780c */ /* 0x000fda0003f06270 */
[----:B------:R-:W-:Y:S05]  /*36a0*/  @!P0 BRA `(.L_x_5262) ;  /* 0x0000000000108947 */ /* 0x000fea0003800000 */
[----:B------:R-:W-:-:S03]  /*36b0*/  UMOV UR4, 0xffffffff ;  /* 0xffffffff00047882 */ /* 0x000fc60000000000 */
[----:B------:R-:W-:Y:S05]  /*36c0*/  BRA.DIV UR4, `(.L_x_5263) ;  /* 0x0000002a04847947 */ /* 0x000fea000b800000 */
[----:B0-----:R0:W0:Y:S02]  /*36d0*/  SHFL.IDX PT, R86, R82, R61, R12 ;  /* 0x0000003d52567389 */ /* 0x00102400000e000c */
.L_x_5356:
[----:B0---4-:R-:W-:-:S07]  /*36e0*/  IMAD R84, R23, R86, R84 ;  /* 0x0000005617547224 */ /* 0x011fce00078e0254 */
.L_x_5262:
[----:B------:R-:W-:-:S13]  /*36f0*/  ISETP.GE.AND P0, PT, R88, 0x5, PT ;  /* 0x000000055800780c */ /* 0x000fda0003f06270 */
[----:B------:R-:W-:Y:S05]  /*3700*/  @!P0 BRA `(.L_x_5264) ;  /* 0x0000000000108947 */ /* 0x000fea0003800000 */
[----:B------:R-:W-:-:S03]  /*3710*/  UMOV UR4, 0xffffffff ;  /* 0xffffffff00047882 */ /* 0x000fc60000000000 */
[----:B------:R-:W-:Y:S05]  /*3720*/  BRA.DIV UR4, `(.L_x_5265) ;  /* 0x0000002a048c7947 */ /* 0x000fea000b800000 */
[----:B0-----:R0:W0:Y:S02]  /*3730*/  SHFL.IDX PT, R86, R82, R63, R12 ;  /* 0x0000003f52567389 */ /* 0x00102400000e000c */
.L_x_5359:
[----:B0-----:R-:W-:-:S07]  /*3740*/  IMAD R84, R25, R86, R84 ;  /* 0x0000005619547224 */ /* 0x001fce00078e0254 */
.L_x_5264:
[----:B------:R-:W-:-:S13]  /*3750*/  ISETP.GE.AND P0, PT, R88, 0x6, PT ;  /* 0x000000065800780c */ /* 0x000fda0003f06270 */
[----:B------:R-:W-:Y:S05]  /*3760*/  @!P0 BRA `(.L_x_5266) ;  /* 0x0000000000108947 */ /* 0x000fea0003800000 */
[----:B------:R-:W-:-:S03]  /*3770*/  UMOV UR4, 0xffffffff ;  /* 0xffffffff00047882 */ /* 0x000fc60000000000 */
[----:B------:R-:W-:Y:S05]  /*3780*/  BRA.DIV UR4, `(.L_x_5267) ;  /* 0x0000002a04947947 */ /* 0x000fea000b800000 */
[----:B0-----:R0:W0:Y:S02]  /*3790*/  SHFL.IDX PT, R121, R82, R65, R12 ;  /* 0x0000004152797389 */ /* 0x00102400000e000c */
.L_x_5362:
[----:B0-----:R-:W-:-:S07]  /*37a0*/  IMAD R84, R26, R121, R84 ;  /* 0x000000791a547224 */ /* 0x001fce00078e0254 */
.L_x_5266:
[----:B------:R-:W-:-:S13]  /*37b0*/  ISETP.GE.AND P0, PT, R88, 0x7, PT ;  /* 0x000000075800780c */ /* 0x000fda0003f06270 */
[----:B------:R-:W-:Y:S05]  /*37c0*/  @!P0 BRA `(.L_x_5268) ;  /* 0x0000000000108947 */ /* 0x000fea0003800000 */
[----:B------:R-:W-:-:S03]  /*37d0*/  UMOV UR4, 0xffffffff ;  /* 0xffffffff00047882 */ /* 0x000fc60000000000 */
[----:B------:R-:W-:Y:S05]  /*37e0*/  BRA.DIV UR4, `(.L_x_5269) ;  /* 0x0000002a04a07947 */ /* 0x000fea000b800000 */
[----:B0-----:R0:W0:Y:S02]  /*37f0*/  SHFL.IDX PT, R86, R82, R67, R12 ;  /* 0x0000004352567389 */ /* 0x00102400000e000c */
.L_x_5365:
[----:B0-----:R-:W-:-:S07]  /*3800*/  IMAD R84, R27, R86, R84 ;  /* 0x000000561b547224 */ /* 0x001fce00078e0254 */
.L_x_5268:
[----:B------:R-:W-:-:S13]  /*3810*/  ISETP.GE.AND P0, PT, R88, 0x8, PT ;  /* 0x000000085800780c */ /* 0x000fda0003f06270 */
[----:B------:R-:W-:Y:S05]  /*3820*/  @!P0 BRA `(.L_x_5270) ;  /* 0x0000000000108947 */ /* 0x000fea0003800000 */
[----:B------:R-:W-:-:S03]  /*3830*/  UMOV UR4, 0xffffffff ;  /* 0xffffffff00047882 */ /* 0x000fc60000000000 */
[----:B------:R-:W-:Y:S05]  /*3840*/  BRA.DIV UR4, `(.L_x_5271) ;  /* 0x0000002a04a87947 */ /* 0x000fea000b800000 */
[----:B0-----:R0:W0:Y:S02]  /*3850*/  SHFL.IDX PT, R121, R82, R69, R12 ;  /* 0x0000004552797389 */ /* 0x00102400000e000c */
.L_x_5368:
[----:B0-----:R-:W-:-:S07]  /*3860*/  IMAD R84, R28, R121, R84 ;  /* 0x000000791c547224 */ /* 0x001fce00078e0254 */
.L_x_5270:
[----:B------:R-:W-:-:S13]  /*3870*/  ISETP.GE.AND P0, PT, R88, 0x9, PT ;  /* 0x000000095800780c */ /* 0x000fda0003f06270 */
[----:B------:R-:W-:Y:S05]  /*3880*/  @!P0 BRA `(.L_x_5272) ;  /* 0x0000000000108947 */ /* 0x000fea0003800000 */
[----:B------:R-:W-:-:S03]  /*3890*/  UMOV UR4, 0xffffffff ;  /* 0xffffffff00047882 */ /* 0x000fc60000000000 */
[----:B------:R-:W-:Y:S05]  /*38a0*/  BRA.DIV UR4, `(.L_x_5273) ;  /* 0x0000002a04b47947 */ /* 0x000fea000b800000 */
[----:B0-----:R0:W0:Y:S02]  /*38b0*/  SHFL.IDX PT, R86, R82, R71, R12 ;  /* 0x0000004752567389 */ /* 0x00102400000e000c */
.L_x_5371:
[----:B0-----:R-:W-:-:S07]  /*38c0*/  IMAD R84, R29, R86, R84 ;  /* 0x000000561d547224 */ /* 0x001fce00078e0254 */
.L_x_5272:
[----:B------:R-:W-:-:S13]  /*38d0*/  ISETP.GE.AND P0, PT, R88, 0xa, PT ;  /* 0x0000000a5800780c */ /* 0x000fda0003f06270 */
[----:B------:R-:W-:Y:S05]  /*38e0*/  @!P0 BRA `(.L_x_5274) ;  /* 0x0000000000108947 */ /* 0x000fea0003800000 */
[----:B------:R-:W-:-:S03]  /*38f0*/  UMOV UR4, 0xffffffff ;  /* 0xffffffff00047882 */ /* 0x000fc60000000000 */
[----:B------:R-:W-:Y:S05]  /*3900*/  BRA.DIV UR4, `(.L_x_5275) ;  /* 0x0000002a04bc7947 */ /* 0x000fea000b800000 */
[----:B0-----:R0:W0:Y:S02]  /*3910*/  SHFL.IDX PT, R121, R82, R73, R12 ;  /* 0x0000004952797389 */ /* 0x00102400000e000c */
.L_x_5374:
[----:B0-----:R-:W-:-:S07]  /*3920*/  IMAD R84, R30, R121, R84 ;  /* 0x000000791e547224 */ /* 0x001fce00078e0254 */
.L_x_5274:
[----:B------:R-:W-:-:S13]  /*3930*/  ISETP.GE.AND P0, PT, R88, 0xb, PT ;  /* 0x0000000b5800780c */ /* 0x000fda0003f06270 */
[----:B------:R-:W-:Y:S05]  /*3940*/  @!P0 BRA `(.L_x_5276) ;  /* 0x0000000000108947 */ /* 0x000fea0003800000 */
[----:B------:R-:W-:-:S03]  /*3950*/  UMOV UR4, 0xffffffff ;  /* 0xffffffff00047882 */ /* 0x000fc60000000000 */
[----:B------:R-:W-:Y:S05]  /*3960*/  BRA.DIV UR4, `(.L_x_5277) ;  /* 0x0000002a04c87947 */ /* 0x000fea000b800000 */
[----:B0-----:R0:W0:Y:S02]  /*3970*/  SHFL.IDX PT, R86, R82, R75, R12 ;  /* 0x0000004b52567389 */ /* 0x00102400000e000c */
.L_x_5377:
[----:B0-----:R-:W-:-:S07]  /*3980*/  IMAD R84, R31, R86, R84 ;  /* 0x000000561f547224 */ /* 0x001fce00078e0254 */
.L_x_5276:
[----:B------:R-:W-:-:S13]  /*3990*/  ISETP.GE.AND P0, PT, R88, 0xc, PT ;  /* 0x0000000c5800780c */ /* 0x000fda0003f06270 */
[----:B------:R-:W-:Y:S05]  /*39a0*/  @!P0 BRA `(.L_x_5278) ;  /* 0x0000000000108947 */ /* 0x000fea0003800000 */
[----:B------:R-:W-:-:S03]  /*39b0*/  UMOV UR4, 0xffffffff ;  /* 0xffffffff00047882 */ /* 0x000fc60000000000 */
[----:B------:R-:W-:Y:S05]  /*39c0*/  BRA.DIV UR4, `(.L_x_5279) ;  /* 0x0000002a04d07947 */ /* 0x000fea000b800000 */
[----:B0-----:R0:W0:Y:S02]  /*39d0*/  SHFL.IDX PT, R121, R82, R77, R12 ;  /* 0x0000004d52797389 */ /* 0x00102400000e000c */
.L_x_5380:
[----:B0-----:R-:W-:-:S07]  /*39e0*/  IMAD R84, R32, R121, R84 ;  /* 0x0000007920547224 */ /* 0x001fce00078e0254 */
.L_x_5278:
[----:B------:R-:W-:-:S13]  /*39f0*/  ISETP.GE.AND P0, PT, R88, 0xd, PT ;  /* 0x0000000d5800780c */ /* 0x000fda0003f06270 */
[----:B------:R-:W-:Y:S05]  /*3a00*/  @!P0 BRA `(.L_x_5280) ;  /* 0x0000000000108947 */ /* 0x000fea0003800000 */
[----:B------:R-:W-:-:S03]  /*3a10*/  UMOV UR4, 0xffffffff ;  /* 0xffffffff00047882 */ /* 0x000fc60000000000 */
[----:B------:R-:W-:Y:S05]  /*3a20*/  BRA.DIV UR4, `(.L_x_5281) ;  /* 0x0000002a04dc7947 */ /* 0x000fea000b800000 */
[----:B0-----:R0:W0:Y:S02]  /*3a30*/  SHFL.IDX PT, R86, R82, R79, R12 ;  /* 0x0000004f52567389 */ /* 0x00102400000e000c */
.L_x_5383:
[----:B0-----:R-:W-:-:S07]  /*3a40*/  IMAD R84, R33, R86, R84 ;  /* 0x0000005621547224 */ /* 0x001fce00078e0254 */
.L_x_5280:
[----:B------:R-:W-:-:S13]  /*3a50*/  ISETP.GE.AND P0, PT, R88, 0xe, PT ;  /* 0x0000000e5800780c */ /* 0x000fda0003f06270 */
[----:B------:R-:W-:Y:S05]  /*3a60*/  @!P0 BRA `(.L_x_5282) ;  /* 0x0000000000108947 */ /* 0x000fea0003800000 */
[----:B------:R-:W-:-:S03]  /*3a70*/  UMOV UR4, 0xffffffff ;  /* 0xffffffff00047882 */ /* 0x000fc60000000000 */
[----:B------:R-:W-:Y:S05]  /*3a80*/  BRA.DIV UR4, `(.L_x_5283) ;  /* 0x0000002a04e47947 */ /* 0x000fea000b800000 */
[----:B0-----:R0:W0:Y:S02]  /*3a90*/  SHFL.IDX PT, R121, R82, R81, R12 ;  /* 0x0000005152797389 */ /* 0x00102400000e000c */
.L_x_5386:
[----:B0-----:R-:W-:-:S07]  /*3aa0*/  IMAD R84, R34, R121, R84 ;  /* 0x0000007922547224 */ /* 0x001fce00078e0254 */
.L_x_5282:
[----:B------:R-:W-:-:S13]  /*3ab0*/  ISETP.GE.AND P0, PT, R88, 0xf, PT ;  /* 0x0000000f5800780c */ /* 0x000fda0003f06270 */
[----:B------:R-:W-:Y:S05]  /*3ac0*/  @!P0 BRA `(.L_x_5284) ;  /* 0x0000000000108947 */ /* 0x000fea0003800000 */
[----:B------:R-:W-:-:S03]  /*3ad0*/  UMOV UR4, 0xffffffff ;  /* 0xffffffff00047882 */ /* 0x000fc60000000000 */
[----:B------:R-:W-:Y:S05]  /*3ae0*/  BRA.DIV UR4, `(.L_x_5285) ;  /* 0x0000002a04f07947 */ /* 0x000fea000b800000 */
[----:B0-----:R0:W0:Y:S02]  /*3af0*/  SHFL.IDX PT, R86, R82, R83, R12 ;  /* 0x0000005352567389 */ /* 0x00102400000e000c */
.L_x_5389:
[----:B0-----:R-:W-:-:S07]  /*3b00*/  IMAD R84, R35, R86, R84 ;  /* 0x0000005623547224 */ /* 0x001fce00078e0254 */
.L_x_5284:
[----:B------:R-:W-:-:S13]  /*3b10*/  ISETP.GE.AND P0, PT, R88, 0x10, PT ;  /* 0x000000105800780c */ /* 0x000fda0003f06270 */
[----:B------:R-:W-:Y:S05]  /*3b20*/  @!P0 BRA `(.L_x_5286) ;  /* 0x0000000000108947 */ /* 0x000fea0003800000 */
[----:B------:R-:W-:-:S03]  /*3b30*/  UMOV UR4, 0xffffffff ;  /* 0xffffffff00047882 */ /* 0x000fc60000000000 */
[----:B------:R-:W-:Y:S05]  /*3b40*/  BRA.DIV UR4, `(.L_x_5287) ;  /* 0x0000002a04f87947 */ /* 0x000fea000b800000 */
[----:B0-----:R0:W0:Y:S02]  /*3b50*/  SHFL.IDX PT, R121, R82, R85, R12 ;  /* 0x0000005552797389 */ /* 0x00102400000e000c */
.L_x_5392:
[----:B0-----:R-:W-:-:S07]  /*3b60*/  IMAD R84, R36, R121, R84 ;  /* 0x0000007924547224 */ /* 0x001fce00078e0254 */
.L_x_5286:
[----:B------:R-:W-:-:S13]  /*3b70*/  ISETP.GE.AND P0, PT, R88, 0x11, PT ;  /* 0x000000115800780c */ /* 0x000fda0003f06270 */
[----:B------:R-:W-:Y:S05]  /*3b80*/  @!P0 BRA `(.L_x_5288) ;  /* 0x0000000000108947 */ /* 0x000fea0003800000 */
[----:B------:R-:W-:-:S03]  /*3b90*/  UMOV UR4, 0xffffffff ;  /* 0xffffffff00047882 */ /* 0x000fc60000000000 */
[----:B------:R-:W-:Y:S05]  /*3ba0*/  BRA.DIV UR4, `(.L_x_5289) ;  /* 0x0000002e04047947 */ /* 0x000fea000b800000 */
[----:B0-----:R0:W0:Y:S02]  /*3bb0*/  SHFL.IDX PT, R86, R82, R87, R12 ;  /* 0x0000005752567389 */ /* 0x00102400000e000c */
.L_x_5395:
[----:B0-----:R-:W-:-:S07]  /*3bc0*/  IMAD R84, R37, R86, R84 ;  /* 0x0000005625547224 */ /* 0x001fce00078e0254 */
.L_x_5288:
[----:B------:R-:W-:-:S13]  /*3bd0*/  ISETP.GE.AND P0, PT, R88, 0x12, PT ;  /* 0x000000125800780c */ /* 0x000fda0003f06270 */
[----:B------:R-:W-:Y:S05]  /*3be0*/  @!P0 BRA `(.L_x_5290) ;  /* 0x0000000000108947 */ /* 0x000fea0003800000 */
[----:B------:R-:W-:-:S03]  /*3bf0*/  UMOV UR4, 0xffffffff ;  /* 0xffffffff00047882 */ /* 0x000fc60000000000 */
[----:B------:R-:W-:Y:S05]  /*3c00*/  BRA.DIV UR4, `(.L_x_5291) ;  /* 0x0000002e040c7947 */ /* 0x000fea000b800000 */
[----:B0-----:R0:W0:Y:S02]  /*3c10*/  SHFL.IDX PT, R121, R82, R89, R12 ;  /* 0x0000005952797389 */ /* 0x00102400000e000c */
.L_x_5398:
[----:B0-----:R-:W-:-:S07]  /*3c20*/  IMAD R84, R38, R121, R84 ;  /* 0x0000007926547224 */ /* 0x001fce00078e0254 */
.L_x_5290:
[----:B------:R-:W-:-:S13]  /*3c30*/  ISETP.GE.AND P0, PT, R88, 0x13, PT ;  /* 0x000000135800780c */ /* 0x000fda0003f06270 */
[----:B------:R-:W-:Y:S05]  /*3c40*/  @!P0 BRA `(.L_x_5292) ;  /* 0x0000000000108947 */ /* 0x000fea0003800000 */
[----:B------:R-:W-:-:S03]  /*3c50*/  UMOV UR4, 0xffffffff ;  /* 0xffffffff00047882 */ /* 0x000fc60000000000 */
[----:B------:R-:W-:Y:S05]  /*3c60*/  BRA.DIV UR4, `(.L_x_5293) ;  /* 0x0000002e04187947 */ /* 0x000fea000b800000 */
[----:B0-----:R0:W0:Y:S02]  /*3c70*/  SHFL.IDX PT, R86, R82, R91, R12 ;  /* 0x0000005b52567389 */ /* 0x00102400000e000c */
.L_x_5401:
[----:B0-----:R-:W-:-:S07]  /*3c80*/  IMAD R84, R39, R86, R84 ;  /* 0x0000005627547224 */ /* 0x001fce00078e0254 */
.L_x_5292:
[----:B------:R-:W-:-:S13]  /*3c90*/  ISETP.GE.AND P0, PT, R88, 0x14, PT ;  /* 0x000000145800780c */ /* 0x000fda0003f06270 */
[----:B------:R-:W-:Y:S05]  /*3ca0*/  @!P0 BRA `(.L_x_5294) ;  /* 0x0000000000108947 */ /* 0x000fea0003800000 */
[----:B------:R-:W-:-:S03]  /*3cb0*/  UMOV UR4, 0xffffffff ;  /* 0xffffffff00047882 */ /* 0x000fc60000000000 */
[----:B------:R-:W-:Y:S05]  /*3cc0*/  BRA.DIV UR4, `(.L_x_5295) ;  /* 0x0000002e04207947 */ /* 0x000fea000b800000 */
[----:B0-----:R0:W0:Y:S02]  /*3cd0*/  SHFL.IDX PT, R121, R82, R93, R12 ;  /* 0x0000005d52797389 */ /* 0x00102400000e000c */
.L_x_5404:
[----:B0-----:R-:W-:-:S07]  /*3ce0*/  IMAD R84, R40, R121, R84 ;  /* 0x0000007928547224 */ /* 0x001fce00078e0254 */
.L_x_5294:
[----:B------:R-:W-:-:S13]  /*3cf0*/  ISETP.GE.AND P0, PT, R88, 0x15, PT ;  /* 0x000000155800780c */ /* 0x000fda0003f06270 */
[----:B------:R-:W-:Y:S05]  /*3d00*/  @!P0 BRA `(.L_x_5296) ;  /* 0x0000000000108947 */ /* 0x000fea0003800000 */
[----:B------:R-:W-:-:S03]  /*3d10*/  UMOV UR4, 0xffffffff ;  /* 0xffffffff00047882 */ /* 0x000fc60000000000 */
[----:B------:R-:W-:Y:S05]  /*3d20*/  BRA.DIV UR4, `(.L_x_5297) ;  /* 0x0000002e042c7947 */ /* 0x000fea000b800000 */
[----:B0-----:R0:W0:Y:S02]  /*3d30*/  SHFL.IDX PT, R86, R82, R95, R12 ;  /* 0x0000005f52567389 */ /* 0x00102400000e000c */
.L_x_5407:
[----:B0-----:R-:W-:-:S07]  /*3d40*/  IMAD R84, R41, R86, R84 ;  /* 0x0000005629547224 */ /* 0x001fce00078e0254 */
.L_x_5296:
[----:B------:R-:W-:-:S13]  /*3d50*/  ISETP.GE.AND P0, PT, R88, 0x16, PT ;  /* 0x000000165800780c */ /* 0x000fda0003f06270 */
[----:B------:R-:W-:Y:S05]  /*3d60*/  @!P0 BRA `(.L_x_5298) ;  /* 0x0000000000108947 */ /* 0x000fea0003800000 */
[----:B------:R-:W-:-:S03]  /*3d70*/  UMOV UR4, 0xffffffff ;  /* 0xffffffff00047882 */ /* 0x000fc60000000000 */
[----:B------:R-:W-:Y:S05]  /*3d80*/  BRA.DIV UR4, `(.L_x_5299) ;  /* 0x0000002e04347947 */ /* 0x000fea000b800000 */
[----:B0-----:R0:W0:Y:S02]  /*3d90*/  SHFL.IDX PT, R121, R82, R97, R12 ;  /* 0x0000006152797389 */ /* 0x00102400000e000c */
.L_x_5410:
[----:B0-----:R-:W-:-:S07]  /*3da0*/  IMAD R84, R42, R121, R84 ;  /* 0x000000792a547224 */ /* 0x001fce00078e0254 */
.L_x_5298:
[----:B------:R-:W-:-:S13]  /*3db0*/  ISETP.GE.AND P0, PT, R88, 0x17, PT ;  /* 0x000000175800780c */ /* 0x000fda0003f06270 */
[----:B------:R-:W-:Y:S05]  /*3dc0*/  @!P0 BRA `(.L_x_5300) ;  /* 0x0000000000108947 */ /* 0x000fea0003800000 */
[----:B------:R-:W-:-:S03]  /*3dd0*/  UMOV UR4, 0xffffffff ;  /* 0xffffffff00047882 */ /* 0x000fc60000000000 */
[----:B------:R-:W-:Y:S05]  /*3de0*/  BRA.DIV UR4, `(.L_x_5301) ;  /* 0x0000002e04407947 */ /* 0x000fea000b800000 */
[----:B0-----:R0:W0:Y:S02]  /*3df0*/  SHFL.IDX PT, R86, R82, R99, R12 ;  /* 0x0000006352567389 */ /* 0x00102400000e000c */
.L_x_5413:
[----:B0-----:R-:W-:-:S07]  /*3e00*/  IMAD R84, R43, R86, R84 ;  /* 0x000000562b547224 */ /* 0x001fce00078e0254 */
.L_x_5300:
[----:B------:R-:W-:-:S13]  /*3e10*/  ISETP.GE.AND P0, PT, R88, 0x18, PT ;  /* 0x000000185800780c */ /* 0x000fda0003f06270 */
[----:B------:R-:W-:Y:S05]  /*3e20*/  @!P0 BRA `(.L_x_5302) ;  /* 0x0000000000108947 */ /* 0x000fea0003800000 */
[----:B------:R-:W-:-:S03]  /*3e30*/  UMOV UR4, 0xffffffff ;  /* 0xffffffff00047882 */ /* 0x000fc60000000000 */
[----:B------:R-:W-:Y:S05]  /*3e40*/  BRA.DIV UR4, `(.L_x_5303) ;  /* 0x0000002e04487947 */ /* 0x000fea000b800000 */
[----:B0-----:R0:W0:Y:S02]  /*3e50*/  SHFL.IDX PT, R121, R82, R101, R12 ;  /* 0x0000006552797389 */ /* 0x00102400000e000c */
.L_x_5416:
[----:B0-----:R-:W-:-:S07]  /*3e60*/  IMAD R84, R44, R121, R84 ;  /* 0x000000792c547224 */ /* 0x001fce00078e0254 */
.L_x_5302:
[----:B------:R-:W-:-:S13]  /*3e70*/  ISETP.GE.AND P0, PT, R88, 0x19, PT ;  /* 0x000000195800780c */ /* 0x000fda0003f06270 */
[----:B------:R-:W-:Y:S05]  /*3e80*/  @!P0 BRA `(.L_x_5304) ;  /* 0x0000000000108947 */ /* 0x000fea0003800000 */
[----:B------:R-:W-:-:S03]  /*3e90*/  UMOV UR4, 0xffffffff ;  /* 0xffffffff00047882 */ /* 0x000fc60000000000 */
[----:B------:R-:W-:Y:S05]  /*3ea0*/  BRA.DIV UR4, `(.L_x_5305) ;  /* 0x0000002e04547947 */ /* 0x000fea000b800000 */
[----:B0-----:R0:W0:Y:S02]  /*3eb0*/  SHFL.IDX PT, R86, R82, R103, R12 ;  /* 0x0000006752567389 */ /* 0x00102400000e000c */
.L_x_5419:
[----:B0-----:R-:W-:-:S07]  /*3ec0*/  IMAD R84, R45, R86, R84 ;  /* 0x000000562d547224 */ /* 0x001fce00078e0254 */
.L_x_5304:
[----:B------:R-:W-:-:S13]  /*3ed0*/  ISETP.GE.AND P0, PT, R88, 0x1a, PT ;  /* 0x0000001a5800780c */ /* 0x000fda0003f06270 */
[----:B------:R-:W-:Y:S05]  /*3ee0*/  @!P0 BRA `(.L_x_5306) ;  /* 0x0000000000108947 */ /* 0x000fea0003800000 */
[----:B------:R-:W-:-:S03]  /*3ef0*/  UMOV UR4, 0xffffffff ;  /* 0xffffffff00047882 */ /* 0x000fc60000000000 */
[----:B------:R-:W-:Y:S05]  /*3f00*/  BRA.DIV UR4, `(.L_x_5307) ;  /* 0x0000002e045c7947 */ /* 0x000fea000b800000 */
[----:B0-----:R0:W0:Y:S02]  /*3f10*/  SHFL.IDX PT, R121, R82, R105, R12 ;  /* 0x0000006952797389 */ /* 0x00102400000e000c */
.L_x_5422:
[----:B0-----:R-:W-:-:S07]  /*3f20*/  IMAD R84, R46, R121, R84 ;  /* 0x000000792e547224 */ /* 0x001fce00078e0254 */
.L_x_5306:
[----:B------:R-:W-:-:S13]  /*3f30*/  ISETP.GE.AND P0, PT, R88, 0x1b, PT ;  /* 0x0000001b5800780c */ /* 0x000fda0003f06270 */
[----:B------:R-:W-:Y:S05]  /*3f40*/  @!P0 BRA `(.L_x_5308) ;  /* 0x0000000000108947 */ /* 0x000fea0003800000 */
[----:B------:R-:W-:-:S03]  /*3f50*/  UMOV UR4, 0xffffffff ;  /* 0xffffffff00047882 */ /* 0x000fc60000000000 */
[----:B------:R-:W-:Y:S05]  /*3f60*/  BRA.DIV UR4, `(.L_x_5309) ;  /* 0x0000002e04687947 */ /* 0x000fea000b800000 */
[----:B0-----:R0:W0:Y:S02]  /*3f70*/  SHFL.IDX PT, R86, R82, R107, R12 ;  /* 0x0000006b52567389 */ /* 0x00102400000e000c */
.L_x_5425:
[----:B0-----:R-:W-:-:S07]  /*3f80*/  IMAD R84, R47, R86, R84 ;  /* 0x000000562f547224 */ /* 0x001fce00078e0254 */
.L_x_5308:
[----:B------:R-:W-:-:S13]  /*3f90*/  ISETP.GE.AND P0, PT, R88, 0x1c, PT ;  /* 0x0000001c5800780c */ /* 0x000fda0003f06270 */
[----:B------:R-:W-:Y:S05]  /*3fa0*/  @!P0 BRA `(.L_x_5310) ;  /* 0x0000000000108947 */ /* 0x000fea0003800000 */
[----:B------:R-:W-:-:S03]  /*3fb0*/  UMOV UR4, 0xffffffff ;  /* 0xffffffff00047882 */ /* 0x000fc60000000000 */
[----:B------:R-:W-:Y:S05]  /*3fc0*/  BRA.DIV UR4, `(.L_x_5311) ;  /* 0x0000002e04707947 */ /* 0x000fea000b800000 */
[----:B0-----:R0:W0:Y:S02]  /*3fd0*/  SHFL.IDX PT, R121, R82, R109, R12 ;  /* 0x0000006d52797389 */ /* 0x00102400000e000c */
.L_x_5428:
[----:B0-----:R-:W-:-:S07]  /*3fe0*/  IMAD R84, R48, R121, R84 ;  /* 0x0000007930547224 */ /* 0x001fce00078e0254 */
.L_x_5310:
[----:B------:R-:W-:-:S13]  /*3ff0*/  ISETP.GE.AND P0, PT, R88, 0x1d, PT ;  /* 0x0000001d5800780c */ /* 0x000fda0003f06270 */
[----:B------:R-:W-:Y:S05]  /*4000*/  @!P0 BRA `(.L_x_5312) ;  /* 0x0000000000108947 */ /* 0x000fea0003800000 */
[----:B------:R-:W-:-:S03]  /*4010*/  UMOV UR4, 0xffffffff ;  /* 0xffffffff00047882 */ /* 0x000fc60000000000 */
[----:B------:R-:W-:Y:S05]  /*4020*/  BRA.DIV UR4, `(.L_x_5313) ;  /* 0x0000002e047c7947 */ /* 0x000fea000b800000 */
[----:B0-----:R0:W0:Y:S02]  /*4030*/  SHFL.IDX PT, R86, R82, R111, R12 ;  /* 0x0000006f52567389 */ /* 0x00102400000e000c */
.L_x_5431:
[----:B0-----:R-:W-:-:S07]  /*4040*/  IMAD R84, R49, R86, R84 ;  /* 0x0000005631547224 */ /* 0x001fce00078e0254 */
.L_x_5312:
[----:B------:R-:W-:-:S13]  /*4050*/  ISETP.GE.AND P0, PT, R88, 0x1e, PT ;  /* 0x0000001e5800780c */ /* 0x000fda0003f06270 */
[----:B------:R-:W-:Y:S05]  /*4060*/  @!P0 BRA `(.L_x_5314) ;  /* 0x0000000000108947 */ /* 0x000fea0003800000 */
[----:B------:R-:W-:-:S03]  /*4070*/  UMOV UR4, 0xffffffff ;  /* 0xffffffff00047882 */ /* 0x000fc60000000000 */
[----:B------:R-:W-:Y:S05]  /*4080*/  BRA.DIV UR4, `(.L_x_5315) ;  /* 0x0000002e04847947 */ /* 0x000fea000b800000 */
[----:B0-----:R0:W0:Y:S02]  /*4090*/  SHFL.IDX PT, R121, R82, R113, R12 ;  /* 0x0000007152797389 */ /* 0x00102400000e000c */
.L_x_5434:
[----:B0-----:R-:W-:-:S07]  /*40a0*/  IMAD R84, R50, R121, R84 ;  /* 0x0000007932547224 */ /* 0x001fce00078e0254 */
.L_x_5314:
[----:B------:R-:W-:-:S13]  /*40b0*/  ISETP.GE.AND P0, PT, R88, 0x1f, PT ;  /* 0x0000001f5800780c */ /* 0x000fda0003f06270 */
[----:B------:R-:W-:Y:S05]  /*40c0*/  @!P0 BRA `(.L_x_5316) ;  /* 0x0000000000108947 */ /* 0x000fea0003800000 */
[----:B------:R-:W-:-:S03]  /*40d0*/  UMOV UR4, 0xffffffff ;  /* 0xffffffff00047882 */ /* 0x000fc60000000000 */
[----:B------:R-:W-:Y:S05]  /*40e0*/  BRA.DIV UR4, `(.L_x_5317) ;  /* 0x0000002e04907947 */ /* 0x000fea000b800000 */
[----:B0-----:R0:W0:Y:S02]  /*40f0*/  SHFL.IDX PT, R86, R82, R115, R12 ;  /* 0x0000007352567389 */ /* 0x00102400000e000c */
.L_x_5437:
[----:B0-----:R-:W-:-:S07]  /*4100*/  IMAD R84, R51, R86, R84 ;  /* 0x0000005633547224 */ /* 0x001fce00078e0254 */
.L_x_5316:
[----:B------:R-:W-:-:S13]  /*4110*/  ISETP.NE.AND P0, PT, R88, 0x20, PT ;  /* 0x000000205800780c */ /* 0x000fda0003f05270 */
[----:B------:R-:W-:Y:S05]  /*4120*/  @P0 BRA `(.L_x_5318) ;  /* 0x0000000c00900947 */ /* 0x000fea0003800000 */
[----:B------:R-:W-:-:S03]  /*4130*/  UMOV UR4, 0xffffffff ;  /* 0xffffffff00047882 */ /* 0x000fc60000000000 */
[----:B------:R-:W-:Y:S05]  /*4140*/  BRA.DIV UR4, `(.L_x_5319) ;  /* 0x0000002e04987947 */ /* 0x000fea000b800000 */
[----:B0-----:R0:W0:Y:S02]  /*4150*/  SHFL.IDX PT, R121, R82, R119, R12 ;  /* 0x0000007752797389 */ /* 0x00102400000e000c */
.L_x_5440:
[----:B0-----:R-:W-:Y:S01]  /*4160*/  IMAD R84, R52, R121, R84 ;  /* 0x0000007934547224 */ /* 0x001fe200078e0254 */
[----:B------:R-:W-:Y:S06]  /*4170*/  BRA `(.L_x_5318) ;  /* 0x0000000c007c7947 */ /* 0x000fec0003800000 */
.L_x_5255:
        /* <DEDUP_REMOVED lines=62> */
.L_x_5320:
        /* <DEDUP_REMOVED lines=9> */
.L_x_5321:
        /* <DEDUP_REMOVED lines=13> */
.L_x_5322:
        /* <DEDUP_REMOVED lines=9> */
.L_x_5323:
        /* <DEDUP_REMOVED lines=9> */
.L_x_5324:
        /* <DEDUP_REMOVED lines=9> */
.L_x_5325:
        /* <DEDUP_REMOVED lines=9> */
.L_x_5326:
        /* <DEDUP_REMOVED lines=9> */
.L_x_5327:
        /* <DEDUP_REMOVED lines=9> */
.L_x_5328:
        /* <DEDUP_REMOVED lines=9> */
.L_x_5329:
        /* <DEDUP_REMOVED lines=9> */
.L_x_5330:
        /* <DEDUP_REMOVED lines=9> */
.L_x_5331:
        /* <DEDUP_REMOVED lines=9> */
.L_x_5332:
        /* <DEDUP_REMOVED lines=9> */
.L_x_5333:
        /* <DEDUP_REMOVED lines=8> */
.L_x_5334:
        /* <DEDUP_REMOVED lines=8> */
.L_x_5335:
        /* <DEDUP_REMOVED lines=8> */
.L_x_5336:
        /* <DEDUP_REMOVED lines=8> */
.L_x_5337:
        /* <DEDUP_REMOVED lines=8> */
.L_x_5318:
        /* <DEDUP_REMOVED lines=8> */
.L_x_5223:
        /* <DEDUP_REMOVED lines=118> */
.L_x_5342:
[----:B------:R-:W-:Y:S05]  /*5750*/  BSYNC.RECONVERGENT B1 ;  /* 0x0000000000017941 */ /* 0x000fea0003800200 */
.L_x_5341:
        /* <DEDUP_REMOVED lines=13> */
.L_x_5343:
        /* <DEDUP_REMOVED lines=108> */
.L_x_5340:
[----:B------:R-:W-:Y:S05]  /*5ef0*/  BSYNC.RECONVERGENT B0 ;  /* 0x0000000000007941 */ /* 0x000fea0003800200 */
.L_x_5339:
[C---:B------:R-:W-:Y:S02]  /*5f00*/  IMAD.IADD R11, R2.reuse, 0x1, R11 ;  /* 0x00000001020b7824 */ /* 0x040fe400078e020b */
[----:B--2---:R-:W-:-:S05]  /*5f10*/  IMAD.SHL.U32 R54, R2, 0x10, RZ ;  /* 0x0000001002367824 */ /* 0x004fca00078e00ff */
[----:B------:R-:W-:-:S13]  /*5f20*/  ISETP.GE.U32.AND P0, PT, R11, R54, PT ;  /* 0x000000360b00720c */ /* 0x000fda0003f06070 */
[----:B------:R-:W-:Y:S05]  /*5f30*/  @!P0 BRA `(.L_x_5344) ;  /* 0xffffffa800bc8947 */ /* 0x000fea000383ffff */
[----:B------:R-:W-:Y:S05]  /*5f40*/  EXIT ;  /* 0x000000000000794d */ /* 0x000fea0003800000 */
.L_x_5257:
[----:B------:R-:W-:Y:S01]  /*5f50*/  BSSY B0, `(.L_x_5345) ;  /* 0x0000006000007945 */ /* 0x000fe20003800000 */
[----:B------:R-:W-:Y:S01]  /*5f60*/  MOV R121, R117 ;  /* 0x0000007500797202 */ /* 0x000fe20000000f00 */
[----:B------:R-:W-:-:S07]  /*5f70*/  IMAD.MOV.U32 R86, RZ, RZ, -0x1 ;  /* 0xffffffffff567424 */ /* 0x000fce00078e00ff */
[----:B01234-:R-:W-:Y:S05]  /*5f80*/  WARPSYNC.COLLECTIVE R86, `(.L_x_5346) ;  /* 0x0000000056087348 */ /* 0x01ffea0003c00000 */
[----:B0-----:R0:W0:Y:S02]  /*5f90*/  SHFL.IDX P0, R86, R82, R121, R12 ;  /* 0x0000007952567389 */ /* 0x001024000000000c */
[----:B01234-:R-:W-:Y:S05]  /*5fa0*/  ENDCOLLECTIVE ;  /* 0x000000000000791b */ /* 0x01ffea0003800000 */
.L_x_5346:
[----:B------:R-:W-:Y:S05]  /*5fb0*/  BSYNC B0 ;  /* 0x0000000000007941 */ /* 0x000fea0003800000 */
.L_x_5345:
[----:B------:R-:W-:Y:S01]  /*5fc0*/  IMAD.MOV.U32 R84, RZ, RZ, R86 ;  /* 0x000000ffff547224 */ /* 0x000fe200078e0056 */
[----:B------:R-:W-:Y:S06]  /*5fd0*/  BRA `(.L_x_5347) ;  /* 0xffffffd400787947 */ /* 0x000fec000383ffff */
.L_x_5259:
[----:B------:R-:W-:Y:S01]  /*5fe0*/  BSSY B0, `(.L_x_5348) ;  /* 0x0000006000007945 */ /* 0x000fe20003800000 */
[----:B------:R-:W-:Y:S02]  /*5ff0*/  IMAD.MOV.U32 R121, RZ, RZ, R57 ;  /* 0x000000ffff797224 */ /* 0x000fe400078e0039 */
[----:B------:R-:W-:-:S07]  /*6000*/  IMAD.MOV.U32 R86, RZ, RZ, -0x1 ;  /* 0xffffffffff567424 */ /* 0x000fce00078e00ff */
[----:B01234-:R-:W-:Y:S05]  /*6010*/  WARPSYNC.COLLECTIVE R86, `(.L_x_5349) ;  /* 0x0000000056087348 */ /* 0x01ffea0003c00000 */
[----:B0-----:R0:W0:Y:S02]  /*6020*/  SHFL.IDX P0, R86, R82, R121, R12 ;  /* 0x0000007952567389 */ /* 0x001024000000000c */
[----:B01234-:R-:W-:Y:S05]  /*6030*/  ENDCOLLECTIVE ;  /* 0x000000000000791b */ /* 0x01ffea0003800000 */
.L_x_5349:
[----:B------:R-:W-:Y:S05]  /*6040*/  BSYNC B0 ;  /* 0x0000000000007941 */ /* 0x000fea0003800000 */
.L_x_5348:
[----:B------:R-:W-:Y:S05]  /*6050*/  BRA `(.L_x_5350) ;  /* 0xffffffd400707947 */ /* 0x000fea000383ffff */
.L_x_5261:
[----:B------:R-:W-:Y:S01]  /*6060*/  BSSY B0, `(.L_x_5351) ;  /* 0x0000006000007945 */ /* 0x000fe20003800000 */
[----:B------:R-:W-:Y:S01]  /*6070*/  MOV R121, R59 ;  /* 0x0000003b00797202 */ /* 0x000fe20000000f00 */
[----:B------:R-:W-:-:S07]  /*6080*/  IMAD.MOV.U32 R86, RZ, RZ, -0x1 ;  /* 0xffffffffff567424 */ /* 0x000fce00078e00ff */
[----:B01234-:R-:W-:Y:S05]  /*6090*/  WARPSYNC.COLLECTIVE R86, `(.L_x_5352) ;  /* 0x0000000056087348 */ /* 0x01ffea0003c00000 */
[----:B0-----:R0:W0:Y:S02]  /*60a0*/  SHFL.IDX P0, R86, R82, R121, R12 ;  /* 0x0000007952567389 */ /* 0x001024000000000c */
[----:B01234-:R-:W-:Y:S05]  /*60b0*/  ENDCOLLECTIVE ;  /* 0x000000000000791b */ /* 0x01ffea0003800000 */
.L_x_5352:
[----:B------:R-:W-:Y:S05]  /*60c0*/  BSYNC B0 ;  /* 0x0000000000007941 */ /* 0x000fea0003800000 */
.L_x_5351:
[----:B------:R-:W-:Y:S05]  /*60d0*/  BRA `(.L_x_5353) ;  /* 0xffffffd400687947 */ /* 0x000fea000383ffff */
.L_x_5263:
[----:B------:R-:W-:Y:S01]  /*60e0*/  BSSY B0, `(.L_x_5354) ;  /* 0x0000006000007945 */ /* 0x000fe20003800000 */
[----:B------:R-:W-:Y:S02]  /*60f0*/  IMAD.MOV.U32 R121, RZ, RZ, R61 ;  /* 0x000000ffff797224 */ /* 0x000fe400078e003d */
[----:B------:R-:W-:-:S07]  /*6100*/  IMAD.MOV.U32 R86, RZ, RZ, -0x1 ;  /* 0xffffffffff567424 */ /* 0x000fce00078e00ff */
[----:B01234-:R-:W-:Y:S05]  /*6110*/  WARPSYNC.COLLECTIVE R86, `(.L_x_5355) ;  /* 0x0000000056087348 */ /* 0x01ffea0003c00000 */
[----:B0-----:R0:W0:Y:S02]  /*6120*/  SHFL.IDX P0, R86, R82, R121, R12 ;  /* 0x0000007952567389 */ /* 0x001024000000000c */
[----:B01234-:R-:W-:Y:S05]  /*6130*/  ENDCOLLECTIVE ;  /* 0x000000000000791b */ /* 0x01ffea0003800000 */
.L_x_5355:
[----:B------:R-:W-:Y:S05]  /*6140*/  BSYNC B0 ;  /* 0x0000000000007941 */ /* 0x000fea0003800000 */
.L_x_5354:
[----:B------:R-:W-:Y:S05]  /*6150*/  BRA `(.L_x_5356) ;  /* 0xffffffd400607947 */ /* 0x000fea000383ffff */
.L_x_5265:
[----:B------:R-:W-:Y:S01]  /*6160*/  BSSY B0, `(.L_x_5357) ;  /* 0x0000006000007945 */ /* 0x000fe20003800000 */
[----:B------:R-:W-:Y:S01]  /*6170*/  IMAD.MOV.U32 R121, RZ, RZ, R63 ;  /* 0x000000ffff797224 */ /* 0x000fe200078e003f */
[----:B------:R-:W-:-:S07]  /*6180*/  MOV R86, 0xffffffff ;  /* 0xffffffff00567802 */ /* 0x000fce0000000f00 */
[----:B01234-:R-:W-:Y:S05]  /*6190*/  WARPSYNC.COLLECTIVE R86, `(.L_x_5358) ;  /* 0x0000000056087348 */ /* 0x01ffea0003c00000 */
[----:B0-----:R0:W0:Y:S02]  /*61a0*/  SHFL.IDX P0, R86, R82, R121, R12 ;  /* 0x0000007952567389 */ /* 0x001024000000000c */
[----:B01234-:R-:W-:Y:S05]  /*61b0*/  ENDCOLLECTIVE ;  /* 0x000000000000791b */ /* 0x01ffea0003800000 */
.L_x_5358:
[----:B------:R-:W-:Y:S05]  /*61c0*/  BSYNC B0 ;  /* 0x0000000000007941 */ /* 0x000fea0003800000 */
.L_x_5357:
[----:B------:R-:W-:Y:S05]  /*61d0*/  BRA `(.L_x_5359) ;  /* 0xffffffd400587947 */ /* 0x000fea000383ffff */
.L_x_5267:
[----:B------:R-:W-:Y:S01]  /*61e0*/  BSSY B0, `(.L_x_5360) ;  /* 0x0000006000007945 */ /* 0x000fe20003800000 */
[----:B------:R-:W-:Y:S02]  /*61f0*/  IMAD.MOV.U32 R121, RZ, RZ, R65 ;  /* 0x000000ffff797224 */ /* 0x000fe400078e0041 */
[----:B------:R-:W-:-:S07]  /*6200*/  IMAD.MOV.U32 R86, RZ, RZ, -0x1 ;  /* 0xffffffffff567424 */ /* 0x000fce00078e00ff */
[----:B01234-:R-:W-:Y:S05]  /*6210*/  WARPSYNC.COLLECTIVE R86, `(.L_x_5361) ;  /* 0x0000000056087348 */ /* 0x01ffea0003c00000 */
[----:B0-----:R0:W0:Y:S02]  /*6220*/  SHFL.IDX P0, R86, R82, R121, R12 ;  /* 0x0000007952567389 */ /* 0x001024000000000c */
[----:B01234-:R-:W-:Y:S05]  /*6230*/  ENDCOLLECTIVE ;  /* 0x000000000000791b */ /* 0x01ffea0003800000 */
.L_x_5361:
[----:B------:R-:W-:Y:S05]  /*6240*/  BSYNC B0 ;  /* 0x0000000000007941 */ /* 0x000fea0003800000 */
.L_x_5360:
[----:B------:R-:W-:Y:S01]  /*6250*/  IMAD.MOV.U32 R121, RZ, RZ, R86 ;  /* 0x000000ffff797224 */ /* 0x000fe200078e0056 */
[----:B------:R-:W-:Y:S06]  /*6260*/  BRA `(.L_x_5362) ;  /* 0xffffffd4004c7947 */ /* 0x000fec000383ffff */
.L_x_5269:
[----:B------:R-:W-:Y:S01]  /*6270*/  BSSY B0, `(.L_x_5363) ;  /* 0x0000006000007945 */ /* 0x000fe20003800000 */
[----:B------:R-:W-:Y:S01]  /*6280*/  IMAD.MOV.U32 R121, RZ, RZ, R67 ;  /* 0x000000ffff797224 */ /* 0x000fe200078e0043 */
[----:B------:R-:W-:-:S07]  /*6290*/  MOV R86, 0xffffffff ;  /* 0xffffffff00567802 */ /* 0x000fce0000000f00 */
[----:B01234-:R-:W-:Y:S05]  /*62a0*/  WARPSYNC.COLLECTIVE R86, `(.L_x_5364) ;  /* 0x0000000056087348 */ /* 0x01ffea0003c00000 */
[----:B0-----:R0:W0:Y:S02]  /*62b0*/  SHFL.IDX P0, R86, R82, R121, R12 ;  /* 0x0000007952567389 */ /* 0x001024000000000c */
[----:B01234-:R-:W-:Y:S05]  /*62c0*/  ENDCOLLECTIVE ;  /* 0x000000000000791b */ /* 0x01ffea0003800000 */
.L_x_5364:
[----:B------:R-:W-:Y:S05]  /*62d0*/  BSYNC B0 ;  /* 0x0000000000007941 */ /* 0x000fea0003800000 */
.L_x_5363:
[----:B------:R-:W-:Y:S05]  /*62e0*/  BRA `(.L_x_5365) ;  /* 0xffffffd400447947 */ /* 0x000fea000383ffff */
.L_x_5271:
[----:B------:R-:W-:Y:S01]  /*62f0*/  BSSY B0, `(.L_x_5366) ;  /* 0x0000006000007945 */ /* 0x000fe20003800000 */
[----:B------:R-:W-:Y:S02]  /*6300*/  IMAD.MOV.U32 R121, RZ, RZ, R69 ;  /* 0x000000ffff797224 */ /* 0x000fe400078e0045 */
[----:B------:R-:W-:-:S07]  /*6310*/  IMAD.MOV.U32 R86, RZ, RZ, -0x1 ;  /* 0xffffffffff567424 */ /* 0x000fce00078e00ff */
[----:B01234-:R-:W-:Y:S05]  /*6320*/  WARPSYNC.COLLECTIVE R86, `(.L_x_5367) ;  /* 0x0000000056087348 */ /* 0x01ffea0003c00000 */
[----:B0-----:R0:W0:Y:S02]  /*6330*/  SHFL.IDX P0, R86, R82, R121, R12 ;  /* 0x0000007952567389 */ /* 0x001024000000000c */
[----:B01234-:R-:W-:Y:S05]  /*6340*/  ENDCOLLECTIVE ;  /* 0x000000000000791b */ /* 0x01ffea0003800000 */
.L_x_5367:
[----:B------:R-:W-:Y:S05]  /*6350*/  BSYNC B0 ;  /* 0x0000000000007941 */ /* 0x000fea0003800000 */
.L_x_5366:
[----:B------:R-:W-:Y:S01]  /*6360*/  IMAD.MOV.U32 R121, RZ, RZ, R86 ;  /* 0x000000ffff797224 */ /* 0x000fe200078e0056 */
[----:B------:R-:W-:Y:S06]  /*6370*/  BRA `(.L_x_5368) ;  /* 0xffffffd400387947 */ /* 0x000fec000383ffff */
.L_x_5273:
[----:B------:R-:W-:Y:S01]  /*6380*/  BSSY B0, `(.L_x_5369) ;  /* 0x0000006000007945 */ /* 0x000fe20003800000 */
[----:B------:R-:W-:Y:S01]  /*6390*/  IMAD.MOV.U32 R121, RZ, RZ, R71 ;  /* 0x000000ffff797224 */ /* 0x000fe200078e0047 */
[----:B------:R-:W-:-:S07]  /*63a0*/  MOV R86, 0xffffffff ;  /* 0xffffffff00567802 */ /* 0x000fce0000000f00 */
[----:B01234-:R-:W-:Y:S05]  /*63b0*/  WARPSYNC.COLLECTIVE R86, `(.L_x_5370) ;  /* 0x0000000056087348 */ /* 0x01ffea0003c00000 */
[----:B0-----:R0:W0:Y:S02]  /*63c0*/  SHFL.IDX P0, R86, R82, R121, R12 ;  /* 0x0000007952567389 */ /* 0x001024000000000c */
[----:B01234-:R-:W-:Y:S05]  /*63d0*/  ENDCOLLECTIVE ;  /* 0x000000000000791b */ /* 0x01ffea0003800000 */
.L_x_5370:
[----:B------:R-:W-:Y:S05]  /*63e0*/  BSYNC B0 ;  /* 0x0000000000007941 */ /* 0x000fea0003800000 */
.L_x_5369:
[----:B------:R-:W-:Y:S05]  /*63f0*/  BRA `(.L_x_5371) ;  /* 0xffffffd400307947 */ /* 0x000fea000383ffff */
.L_x_5275:
[----:B------:R-:W-:Y:S01]  /*6400*/  BSSY B0, `(.L_x_5372) ;  /* 0x0000006000007945 */ /* 0x000fe20003800000 */
[----:B------:R-:W-:Y:S02]  /*6410*/  IMAD.MOV.U32 R121, RZ, RZ, R73 ;  /* 0x000000ffff797224 */ /* 0x000fe400078e0049 */
[----:B------:R-:W-:-:S07]  /*6420*/  IMAD.MOV.U32 R86, RZ, RZ, -0x1 ;  /* 0xffffffffff567424 */ /* 0x000fce00078e00ff */
[----:B01234-:R-:W-:Y:S05]  /*6430*/  WARPSYNC.COLLECTIVE R86, `(.L_x_5373) ;  /* 0x0000000056087348 */ /* 0x01ffea0003c00000 */
[----:B0-----:R0:W0:Y:S02]  /*6440*/  SHFL.IDX P0, R86, R82, R121, R12 ;  /* 0x0000007952567389 */ /* 0x001024000000000c */
[----:B01234-:R-:W-:Y:S05]  /*6450*/  ENDCOLLECTIVE ;  /* 0x000000000000791b */ /* 0x01ffea0003800000 */
.L_x_5373:
[----:B------:R-:W-:Y:S05]  /*6460*/  BSYNC B0 ;  /* 0x0000000000007941 */ /* 0x000fea0003800000 */
.L_x_5372:
[----:B------:R-:W-:Y:S01]  /*6470*/  IMAD.MOV.U32 R121, RZ, RZ, R86 ;  /* 0x000000ffff797224 */ /* 0x000fe200078e0056 */
[----:B------:R-:W-:Y:S06]  /*6480*/  BRA `(.L_x_5374) ;  /* 0xffffffd400247947 */ /* 0x000fec000383ffff */
.L_x_5277:
[----:B------:R-:W-:Y:S01]  /*6490*/  BSSY B0, `(.L_x_5375) ;  /* 0x0000006000007945 */ /* 0x000fe20003800000 */
[----:B------:R-:W-:Y:S01]  /*64a0*/  IMAD.MOV.U32 R121, RZ, RZ, R75 ;  /* 0x000000ffff797224 */ /* 0x000fe200078e004b */
[----:B------:R-:W-:-:S07]  /*64b0*/  MOV R86, 0xffffffff ;  /* 0xffffffff00567802 */ /* 0x000fce0000000f00 */
[----:B01234-:R-:W-:Y:S05]  /*64c0*/  WARPSYNC.COLLECTIVE R86, `(.L_x_5376) ;  /* 0x0000000056087348 */ /* 0x01ffea0003c00000 */
[----:B0-----:R0:W0:Y:S02]  /*64d0*/  SHFL.IDX P0, R86, R82, R121, R12 ;  /* 0x0000007952567389 */ /* 0x001024000000000c */
[----:B01234-:R-:W-:Y:S05]  /*64e0*/  ENDCOLLECTIVE ;  /* 0x000000000000791b */ /* 0x01ffea0003800000 */
.L_x_5376:
[----:B------:R-:W-:Y:S05]  /*64f0*/  BSYNC B0 ;  /* 0x0000000000007941 */ /* 0x000fea0003800000 */
.L_x_5375:
[----:B------:R-:W-:Y:S05]  /*6500*/  BRA `(.L_x_5377) ;  /* 0xffffffd4001c7947 */ /* 0x000fea000383ffff */
.L_x_5279:
[----:B------:R-:W-:Y:S01]  /*6510*/  BSSY B0, `(.L_x_5378) ;  /* 0x0000006000007945 */ /* 0x000fe20003800000 */
[----:B------:R-:W-:Y:S02]  /*6520*/  IMAD.MOV.U32 R121, RZ, RZ, R77 ;  /* 0x000000ffff797224 */ /* 0x000fe400078e004d */
[----:B------:R-:W-:-:S07]  /*6530*/  IMAD.MOV.U32 R86, RZ, RZ, -0x1 ;  /* 0xffffffffff567424 */ /* 0x000fce00078e00ff */
[----:B01234-:R-:W-:Y:S05]  /*6540*/  WARPSYNC.COLLECTIVE R86, `(.L_x_5379) ;  /* 0x0000000056087348 */ /* 0x01ffea0003c00000 */
[----:B0-----:R0:W0:Y:S02]  /*6550*/  SHFL.IDX P0, R86, R82, R121, R12 ;  /* 0x0000007952567389 */ /* 0x001024000000000c */
[----:B01234-:R-:W-:Y:S05]  /*6560*/  ENDCOLLECTIVE ;  /* 0x000000000000791b */ /* 0x01ffea0003800000 */
.L_x_5379:
[----:B------:R-:W-:Y:S05]  /*6570*/  BSYNC B0 ;  /* 0x0000000000007941 */ /* 0x000fea0003800000 */
.L_x_5378:
[----:B------:R-:W-:Y:S01]  /*6580*/  IMAD.MOV.U32 R121, RZ, RZ, R86 ;  /* 0x000000ffff797224 */ /* 0x000fe200078e0056 */
[----:B------:R-:W-:Y:S06]  /*6590*/  BRA `(.L_x_5380) ;  /* 0xffffffd400107947 */ /* 0x000fec000383ffff */
.L_x_5281:
[----:B------:R-:W-:Y:S01]  /*65a0*/  BSSY B0, `(.L_x_5381) ;  /* 0x0000006000007945 */ /* 0x000fe20003800000 */
[----:B------:R-:W-:Y:S01]  /*65b0*/  IMAD.MOV.U32 R121, RZ, RZ, R79 ;  /* 0x000000ffff797224 */ /* 0x000fe200078e004f */
[----:B------:R-:W-:-:S07]  /*65c0*/  MOV R86, 0xffffffff ;  /* 0xffffffff00567802 */ /* 0x000fce0000000f00 */
[----:B01234-:R-:W-:Y:S05]  /*65d0*/  WARPSYNC.COLLECTIVE R86, `(.L_x_5382) ;  /* 0x0000000056087348 */ /* 0x01ffea0003c00000 */
[----:B0-----:R0:W0:Y:S02]  /*65e0*/  SHFL.IDX P0, R86, R82, R121, R12 ;  /* 0x0000007952567389 */ /* 0x001024000000000c */
[----:B01234-:R-:W-:Y:S05]  /*65f0*/  ENDCOLLECTIVE ;  /* 0x000000000000791b */ /* 0x01ffea0003800000 */
.L_x_5382:
[----:B------:R-:W-:Y:S05]  /*6600*/  BSYNC B0 ;  /* 0x0000000000007941 */ /* 0x000fea0003800000 */
.L_x_5381:
[----:B------:R-:W-:Y:S05]  /*6610*/  BRA `(.L_x_5383) ;  /* 0xffffffd400087947 */ /* 0x000fea000383ffff */
.L_x_5283:
[----:B------:R-:W-:Y:S01]  /*6620*/  BSSY B0, `(.L_x_5384) ;  /* 0x0000006000007945 */ /* 0x000fe20003800000 */
[----:B------:R-:W-:Y:S02]  /*6630*/  IMAD.MOV.U32 R121, RZ, RZ, R81 ;  /* 0x000000ffff797224 */ /* 0x000fe400078e0051 */
[----:B------:R-:W-:-:S07]  /*6640*/  IMAD.MOV.U32 R86, RZ, RZ, -0x1 ;  /* 0xffffffffff567424 */ /* 0x000fce00078e00ff */
[----:B01234-:R-:W-:Y:S05]  /*6650*/  WARPSYNC.COLLECTIVE R86, `(.L_x_5385) ;  /* 0x0000000056087348 */ /* 0x01ffea0003c00000 */
[----:B0-----:R0:W0:Y:S02]  /*6660*/  SHFL.IDX P0, R86, R82, R121, R12 ;  /* 0x0000007952567389 */ /* 0x001024000000000c */
[----:B01234-:R-:W-:Y:S05]  /*6670*/  ENDCOLLECTIVE ;  /* 0x000000000000791b */ /* 0x01ffea0003800000 */
.L_x_5385:
[----:B------:R-:W-:Y:S05]  /*6680*/  BSYNC B0 ;  /* 0x0000000000007941 */ /* 0x000fea0003800000 */
.L_x_5384:
[----:B------:R-:W-:Y:S01]  /*6690*/  IMAD.MOV.U32 R121, RZ, RZ, R86 ;  /* 0x000000ffff797224 */ /* 0x000fe200078e0056 */
[----:B------:R-:W-:Y:S06]  /*66a0*/  BRA `(.L_x_5386) ;  /* 0xffffffd000fc7947 */ /* 0x000fec000383ffff */
.L_x_5285:
[----:B------:R-:W-:Y:S01]  /*66b0*/  BSSY B0, `(.L_x_5387) ;  /* 0x0000006000007945 */ /* 0x000fe20003800000 */
[----:B------:R-:W-:Y:S01]  /*66c0*/  IMAD.MOV.U32 R121, RZ, RZ, R83 ;  /* 0x000000ffff797224 */ /* 0x000fe200078e0053 */
[----:B------:R-:W-:-:S07]  /*66d0*/  MOV R86, 0xffffffff ;  /* 0xffffffff00567802 */ /* 0x000fce0000000f00 */
[----:B01234-:R-:W-:Y:S05]  /*66e0*/  WARPSYNC.COLLECTIVE R86, `(.L_x_5388) ;  /* 0x0000000056087348 */ /* 0x01ffea0003c00000 */
[----:B0-----:R0:W0:Y:S02]  /*66f0*/  SHFL.IDX P0, R86, R82, R121, R12 ;  /* 0x0000007952567389 */ /* 0x001024000000000c */
[----:B01234-:R-:W-:Y:S05]  /*6700*/  ENDCOLLECTIVE ;  /* 0x000000000000791b */ /* 0x01ffea0003800000 */
.L_x_5388:
[----:B------:R-:W-:Y:S05]  /*6710*/  BSYNC B0 ;  /* 0x0000000000007941 */ /* 0x000fea0003800000 */
.L_x_5387:
[----:B------:R-:W-:Y:S05]  /*6720*/  BRA `(.L_x_5389) ;  /* 0xffffffd000f47947 */ /* 0x000fea000383ffff */
.L_x_5287:
[----:B------:R-:W-:Y:S01]  /*6730*/  BSSY B0, `(.L_x_5390) ;  /* 0x0000006000007945 */ /* 0x000fe20003800000 */
[----:B------:R-:W-:Y:S02]  /*6740*/  IMAD.MOV.U32 R121, RZ, RZ, R85 ;  /* 0x000000ffff797224 */ /* 0x000fe400078e0055 */
[----:B------:R-:W-:-:S07]  /*6750*/  IMAD.MOV.U32 R86, RZ, RZ, -0x1 ;  /* 0xffffffffff567424 */ /* 0x000fce00078e00ff */
[----:B01234-:R-:W-:Y:S05]  /*6760*/  WARPSYNC.COLLECTIVE R86, `(.L_x_5391) ;  /* 0x0000000056087348 */ /* 0x01ffea0003c00000 */
[----:B0-----:R0:W0:Y:S02]  /*6770*/  SHFL.IDX P0, R86, R82, R121, R12 ;  /* 0x0000007952567389 */ /* 0x001024000000000c */
[----:B01234-:R-:W-:Y:S05]  /*6780*/  ENDCOLLECTIVE ;  /* 0x000000000000791b */ /* 0x01ffea0003800000 */
.L_x_5391:
[----:B------:R-:W-:Y:S05]  /*6790*/  BSYNC B0 ;  /* 0x0000000000007941 */ /* 0x000fea0003800000 */
.L_x_5390:
[----:B------:R-:W-:Y:S01]  /*67a0*/  IMAD.MOV.U32 R121, RZ, RZ, R86 ;  /* 0x000000ffff797224 */ /* 0x000fe200078e0056 */
[----:B------:R-:W-:Y:S06]  /*67b0*/  BRA `(.L_x_5392) ;  /* 0xffffffd000e87947 */ /* 0x000fec000383ffff */
.L_x_5289:
[----:B------:R-:W-:Y:S01]  /*67c0*/  BSSY B0, `(.L_x_5393) ;  /* 0x0000006000007945 */ /* 0x000fe20003800000 */
[----:B------:R-:W-:Y:S01]  /*67d0*/  IMAD.MOV.U32 R121, RZ, RZ, R87 ;  /* 0x000000ffff797224 */ /* 0x000fe200078e0057 */
[----:B------:R-:W-:-:S07]  /*67e0*/  MOV R86, 0xffffffff ;  /* 0xffffffff00567802 */ /* 0x000fce0000000f00 */
[----:B01234-:R-:W-:Y:S05]  /*67f0*/  WARPSYNC.COLLECTIVE R86, `(.L_x_5394) ;  /* 0x0000000056087348 */ /* 0x01ffea0003c00000 */
[----:B0-----:R0:W0:Y:S02]  /*6800*/  SHFL.IDX P0, R86, R82, R121, R12 ;  /* 0x0000007952567389 */ /* 0x001024000000000c */
[----:B01234-:R-:W-:Y:S05]  /*6810*/  ENDCOLLECTIVE ;  /* 0x000000000000791b */ /* 0x01ffea0003800000 */
.L_x_5394:
[----:B------:R-:W-:Y:S05]  /*6820*/  BSYNC B0 ;  /* 0x0000000000007941 */ /* 0x000fea0003800000 */
.L_x_5393:
[----:B------:R-:W-:Y:S05]  /*6830*/  BRA `(.L_x_5395) ;  /* 0xffffffd000e07947 */ /* 0x000fea000383ffff */
.L_x_5291:
[----:B------:R-:W-:Y:S01]  /*6840*/  BSSY B0, `(.L_x_5396) ;  /* 0x0000006000007945 */ /* 0x000fe20003800000 */
[----:B------:R-:W-:Y:S02]  /*6850*/  IMAD.MOV.U32 R121, RZ, RZ, R89 ;  /* 0x000000ffff797224 */ /* 0x000fe400078e0059 */
[----:B------:R-:W-:-:S07]  /*6860*/  IMAD.MOV.U32 R86, RZ, RZ, -0x1 ;  /* 0xffffffffff567424 */ /* 0x000fce00078e00ff */
[----:B01234-:R-:W-:Y:S05]  /*6870*/  WARPSYNC.COLLECTIVE R86, `(.L_x_5397) ;  /* 0x0000000056087348 */ /* 0x01ffea0003c00000 */
[----:B0-----:R0:W0:Y:S02]  /*6880*/  SHFL.IDX P0, R86, R82, R121, R12 ;  /* 0x0000007952567389 */ /* 0x001024000000000c */
[----:B01234-:R-:W-:Y:S05]  /*6890*/  ENDCOLLECTIVE ;  /* 0x000000000000791b */ /* 0x01ffea0003800000 */
.L_x_5397:
[----:B------:R-:W-:Y:S05]  /*68a0*/  BSYNC B0 ;  /* 0x0000000000007941 */ /* 0x000fea0003800000 */
.L_x_5396:
[----:B------:R-:W-:Y:S01]  /*68b0*/  IMAD.MOV.U32 R121, RZ, RZ, R86 ;  /* 0x000000ffff797224 */ /* 0x000fe200078e0056 */
[----:B------:R-:W-:Y:S06]  /*68c0*/  BRA `(.L_x_5398) ;  /* 0xffffffd000d47947 */ /* 0x000fec000383ffff */
.L_x_5293:
[----:B------:R-:W-:Y:S01]  /*68d0*/  BSSY B0, `(.L_x_5399) ;  /* 0x0000006000007945 */ /* 0x000fe20003800000 */
[----:B------:R-:W-:Y:S01]  /*68e0*/  IMAD.MOV.U32 R121, RZ, RZ, R91 ;  /* 0x000000ffff797224 */ /* 0x000fe200078e005b */
[----:B------:R-:W-:-:S07]  /*68f0*/  MOV R86, 0xffffffff ;  /* 0xffffffff00567802 */ /* 0x000fce0000000f00 */
[----:B01234-:R-:W-:Y:S05]  /*6900*/  WARPSYNC.COLLECTIVE R86, `(.L_x_5400) ;  /* 0x0000000056087348 */ /* 0x01ffea0003c00000 */
[----:B0-----:R0:W0:Y:S02]  /*6910*/  SHFL.IDX P0, R86, R82, R121, R12 ;  /* 0x0000007952567389 */ /* 0x001024000000000c */
[----:B01234-:R-:W-:Y:S05]  /*6920*/  ENDCOLLECTIVE ;  /* 0x000000000000791b */ /* 0x01ffea0003800000 */
.L_x_5400:
[----:B------:R-:W-:Y:S05]  /*6930*/  BSYNC B0 ;  /* 0x0000000000007941 */ /* 0x000fea0003800000 */
.L_x_5399:
[----:B------:R-:W-:Y:S05]  /*6940*/  BRA `(.L_x_5401) ;  /* 0xffffffd000cc7947 */ /* 0x000fea000383ffff */
.L_x_5295:
[----:B------:R-:W-:Y:S01]  /*6950*/  BSSY B0, `(.L_x_5402) ;  /* 0x0000006000007945 */ /* 0x000fe20003800000 */
[----:B------:R-:W-:Y:S02]  /*6960*/  IMAD.MOV.U32 R121, RZ, RZ, R93 ;  /* 0x000000ffff797224 */ /* 0x000fe400078e005d */
[----:B------:R-:W-:-:S07]  /*6970*/  IMAD.MOV.U32 R86, RZ, RZ, -0x1 ;  /* 0xffffffffff567424 */ /* 0x000fce00078e00ff */
[----:B01234-:R-:W-:Y:S05]  /*6980*/  WARPSYNC.COLLECTIVE R86, `(.L_x_5403) ;  /* 0x0000000056087348 */ /* 0x01ffea0003c00000 */
[----:B0-----:R0:W0:Y:S02]  /*6990*/  SHFL.IDX P0, R86, R82, R121, R12 ;  /* 0x0000007952567389 */ /* 0x001024000000000c */
[----:B01234-:R-:W-:Y:S05]  /*69a0*/  ENDCOLLECTIVE ;  /* 0x000000000000791b */ /* 0x01ffea0003800000 */
.L_x_5403:
[----:B------:R-:W-:Y:S05]  /*69b0*/  BSYNC B0 ;  /* 0x0000000000007941 */ /* 0x000fea0003800000 */
.L_x_5402:
[----:B------:R-:W-:Y:S01]  /*69c0*/  IMAD.MOV.U32 R121, RZ, RZ, R86 ;  /* 0x000000ffff797224 */ /* 0x000fe200078e0056 */
[----:B------:R-:W-:Y:S06]  /*69d0*/  BRA `(.L_x_5404) ;  /* 0xffffffd000c07947 */ /* 0x000fec000383ffff */
.L_x_5297:
[----:B------:R-:W-:Y:S01]  /*69e0*/  BSSY B0, `(.L_x_5405) ;  /* 0x0000006000007945 */ /* 0x000fe20003800000 */
[----:B------:R-:W-:Y:S01]  /*69f0*/  IMAD.MOV.U32 R121, RZ, RZ, R95 ;  /* 0x000000ffff797224 */ /* 0x000fe200078e005f */
[----:B------:R-:W-:-:S07]  /*6a00*/  MOV R86, 0xffffffff ;  /* 0xffffffff00567802 */ /* 0x000fce0000000f00 */
[----:B01234-:R-:W-:Y:S05]  /*6a10*/  WARPSYNC.COLLECTIVE R86, `(.L_x_5406) ;  /* 0x0000000056087348 */ /* 0x01ffea0003c00000 */
[----:B0-----:R0:W0:Y:S02]  /*6a20*/  SHFL.IDX P0, R86, R82, R121, R12 ;  /* 0x0000007952567389 */ /* 0x001024000000000c */
[----:B01234-:R-:W-:Y:S05]  /*6a30*/  ENDCOLLECTIVE ;  /* 0x000000000000791b */ /* 0x01ffea0003800000 */
.L_x_5406:
[----:B------:R-:W-:Y:S05]  /*6a40*/  BSYNC B0 ;  /* 0x0000000000007941 */ /* 0x000fea0003800000 */
.L_x_5405:
[----:B------:R-:W-:Y:S05]  /*6a50*/  BRA `(.L_x_5407) ;  /* 0xffffffd000b87947 */ /* 0x000fea000383ffff */
.L_x_5299:
[----:B------:R-:W-:Y:S01]  /*6a60*/  BSSY B0, `(.L_x_5408) ;  /* 0x0000006000007945 */ /* 0x000fe20003800000 */
[----:B------:R-:W-:Y:S02]  /*6a70*/  IMAD.MOV.U32 R121, RZ, RZ, R97 ;  /* 0x000000ffff797224 */ /* 0x000fe400078e0061 */
[----:B------:R-:W-:-:S07]  /*6a80*/  IMAD.MOV.U32 R86, RZ, RZ, -0x1 ;  /* 0xffffffffff567424 */ /* 0x000fce00078e00ff */
[----:B01234-:R-:W-:Y:S05]  /*6a90*/  WARPSYNC.COLLECTIVE R86, `(.L_x_5409) ;  /* 0x0000000056087348 */ /* 0x01ffea0003c00000 */
[----:B0-----:R0:W0:Y:S02]  /*6aa0*/  SHFL.IDX P0, R86, R82, R121, R12 ;  /* 0x0000007952567389 */ /* 0x001024000000000c */
[----:B01234-:R-:W-:Y:S05]  /*6ab0*/  ENDCOLLECTIVE ;  /* 0x000000000000791b */ /* 0x01ffea0003800000 */
.L_x_5409:
[----:B------:R-:W-:Y:S05]  /*6ac0*/  BSYNC B0 ;  /* 0x0000000000007941 */ /* 0x000fea0003800000 */
.L_x_5408:
[----:B------:R-:W-:Y:S01]  /*6ad0*/  IMAD.MOV.U32 R121, RZ, RZ, R86 ;  /* 0x000000ffff797224 */ /* 0x000fe200078e0056 */
[----:B------:R-:W-:Y:S06]  /*6ae0*/  BRA `(.L_x_5410) ;  /* 0xffffffd000ac7947 */ /* 0x000fec000383ffff */
.L_x_5301:
[----:B------:R-:W-:Y:S01]  /*6af0*/  BSSY B0, `(.L_x_5411) ;  /* 0x0000006000007945 */ /* 0x000fe20003800000 */
[----:B------:R-:W-:Y:S01]  /*6b00*/  IMAD.MOV.U32 R121, RZ, RZ, R99 ;  /* 0x000000ffff797224 */ /* 0x000fe200078e0063 */
[----:B------:R-:W-:-:S07]  /*6b10*/  MOV R86, 0xffffffff ;  /* 0xffffffff00567802 */ /* 0x000fce0000000f00 */
[----:B01234-:R-:W-:Y:S05]  /*6b20*/  WARPSYNC.COLLECTIVE R86, `(.L_x_5412) ;  /* 0x0000000056087348 */ /* 0x01ffea0003c00000 */
[----:B0-----:R0:W0:Y:S02]  /*6b30*/  SHFL.IDX P0, R86, R82, R121, R12 ;  /* 0x0000007952567389 */ /* 0x001024000000000c */
[----:B01234-:R-:W-:Y:S05]  /*6b40*/  ENDCOLLECTIVE ;  /* 0x000000000000791b */ /* 0x01ffea0003800000 */
.L_x_5412:
[----:B------:R-:W-:Y:S05]  /*6b50*/  BSYNC B0 ;  /* 0x0000000000007941 */ /* 0x000fea0003800000 */
.L_x_5411:
[----:B------:R-:W-:Y:S05]  /*6b60*/  BRA `(.L_x_5413) ;  /* 0xffffffd000a47947 */ /* 0x000fea000383ffff */
.L_x_5303:
[----:B------:R-:W-:Y:S01]  /*6b70*/  BSSY B0, `(.L_x_5414) ;  /* 0x0000006000007945 */ /* 0x000fe20003800000 */
[----:B------:R-:W-:Y:S02]  /*6b80*/  IMAD.MOV.U32 R121, RZ, RZ, R101 ;  /* 0x000000ffff797224 */ /* 0x000fe400078e0065 */
[----:B------:R-:W-:-:S07]  /*6b90*/  IMAD.MOV.U32 R86, RZ, RZ, -0x1 ;  /* 0xffffffffff567424 */ /* 0x000fce00078e00ff */
[----:B01234-:R-:W-:Y:S05]  /*6ba0*/  WARPSYNC.COLLECTIVE R86, `(.L_x_5415) ;  /* 0x0000000056087348 */ /* 0x01ffea0003c00000 */
[----:B0-----:R0:W0:Y:S02]  /*6bb0*/  SHFL.IDX P0, R86, R82, R121, R12 ;  /* 0x0000007952567389 */ /* 0x001024000000000c */
[----:B01234-:R-:W-:Y:S05]  /*6bc0*/  ENDCOLLECTIVE ;  /* 0x000000000000791b */ /* 0x01ffea0003800000 */
.L_x_5415:
[----:B------:R-:W-:Y:S05]  /*6bd0*/  BSYNC B0 ;  /* 0x0000000000007941 */ /* 0x000fea0003800000 */
.L_x_5414:
[----:B------:R-:W-:Y:S01]  /*6be0*/  IMAD.MOV.U32 R121, RZ, RZ, R86 ;  /* 0x000000ffff797224 */ /* 0x000fe200078e0056 */
[----:B------:R-:W-:Y:S06]  /*6bf0*/  BRA `(.L_x_5416) ;  /* 0xffffffd000987947 */ /* 0x000fec000383ffff */
.L_x_5305:
[----:B------:R-:W-:Y:S01]  /*6c00*/  BSSY B0, `(.L_x_5417) ;  /* 0x0000006000007945 */ /* 0x000fe20003800000 */
[----:B------:R-:W-:Y:S01]  /*6c10*/  IMAD.MOV.U32 R121, RZ, RZ, R103 ;  /* 0x000000ffff797224 */ /* 0x000fe200078e0067 */
[----:B------:R-:W-:-:S07]  /*6c20*/  MOV R86, 0xffffffff ;  /* 0xffffffff00567802 */ /* 0x000fce0000000f00 */
[----:B01234-:R-:W-:Y:S05]  /*6c30*/  WARPSYNC.COLLECTIVE R86, `(.L_x_5418) ;  /* 0x0000000056087348 */ /* 0x01ffea0003c00000 */
[----:B0-----:R0:W0:Y:S02]  /*6c40*/  SHFL.IDX P0, R86, R82, R121, R12 ;  /* 0x0000007952567389 */ /* 0x001024000000000c */
[----:B01234-:R-:W-:Y:S05]  /*6c50*/  ENDCOLLECTIVE ;  /* 0x000000000000791b */ /* 0x01ffea0003800000 */
.L_x_5418:
[----:B------:R-:W-:Y:S05]  /*6c60*/  BSYNC B0 ;  /* 0x0000000000007941 */ /* 0x000fea0003800000 */
.L_x_5417:
[----:B------:R-:W-:Y:S05]  /*6c70*/  BRA `(.L_x_5419) ;  /* 0xffffffd000907947 */ /* 0x000fea000383ffff */
.L_x_5307:
[----:B------:R-:W-:Y:S01]  /*6c80*/  BSSY B0, `(.L_x_5420) ;  /* 0x0000006000007945 */ /* 0x000fe20003800000 */
[----:B------:R-:W-:Y:S02]  /*6c90*/  IMAD.MOV.U32 R121, RZ, RZ, R105 ;  /* 0x000000ffff797224 */ /* 0x000fe400078e0069 */
[----:B------:R-:W-:-:S07]  /*6ca0*/  IMAD.MOV.U32 R86, RZ, RZ, -0x1 ;  /* 0xffffffffff567424 */ /* 0x000fce00078e00ff */
[----:B01234-:R-:W-:Y:S05]  /*6cb0*/  WARPSYNC.COLLECTIVE R86, `(.L_x_5421) ;  /* 0x0000000056087348 */ /* 0x01ffea0003c00000 */
[----:B0-----:R0:W0:Y:S02]  /*6cc0*/  SHFL.IDX P0, R86, R82, R121, R12 ;  /* 0x0000007952567389 */ /* 0x001024000000000c */
[----:B01234-:R-:W-:Y:S05]  /*6cd0*/  ENDCOLLECTIVE ;  /* 0x000000000000791b */ /* 0x01ffea0003800000 */
.L_x_5421:
[----:B------:R-:W-:Y:S05]  /*6ce0*/  BSYNC B0 ;  /* 0x0000000000007941 */ /* 0x000fea0003800000 */
.L_x_5420:
[----:B------:R-:W-:Y:S01]  /*6cf0*/  IMAD.MOV.U32 R121, RZ, RZ, R86 ;  /* 0x000000ffff797224 */ /* 0x000fe200078e0056 */
[----:B------:R-:W-:Y:S06]  /*6d00*/  BRA `(.L_x_5422) ;  /* 0xffffffd000847947 */ /* 0x000fec000383ffff */
.L_x_5309:
[----:B------:R-:W-:Y:S01]  /*6d10*/  BSSY B0, `(.L_x_5423) ;  /* 0x0000006000007945 */ /* 0x000fe20003800000 */
[----:B------:R-:W-:Y:S01]  /*6d20*/  IMAD.MOV.U32 R121, RZ, RZ, R107 ;  /* 0x000000ffff797224 */ /* 0x000fe200078e006b */
[----:B------:R-:W-:-:S07]  /*6d30*/  MOV R86, 0xffffffff ;  /* 0xffffffff00567802 */ /* 0x000fce0000000f00 */
[----:B01234-:R-:W-:Y:S05]  /*6d40*/  WARPSYNC.COLLECTIVE R86, `(.L_x_5424) ;  /* 0x0000000056087348 */ /* 0x01ffea0003c00000 */
[----:B0-----:R0:W0:Y:S02]  /*6d50*/  SHFL.IDX P0, R86, R82, R121, R12 ;  /* 0x0000007952567389 */ /* 0x001024000000000c */
[----:B01234-:R-:W-:Y:S05]  /*6d60*/  ENDCOLLECTIVE ;  /* 0x000000000000791b */ /* 0x01ffea0003800000 */
.L_x_5424:
[----:B------:R-:W-:Y:S05]  /*6d70*/  BSYNC B0 ;  /* 0x0000000000007941 */ /* 0x000fea0003800000 */
.L_x_5423:
[----:B------:R-:W-:Y:S05]  /*6d80*/  BRA `(.L_x_5425) ;  /* 0xffffffd0007c7947 */ /* 0x000fea000383ffff */
.L_x_5311:
[----:B------:R-:W-:Y:S01]  /*6d90*/  BSSY B0, `(.L_x_5426) ;  /* 0x0000006000007945 */ /* 0x000fe20003800000 */
[----:B------:R-:W-:Y:S02]  /*6da0*/  IMAD.MOV.U32 R121, RZ, RZ, R109 ;  /* 0x000000ffff797224 */ /* 0x000fe400078e006d */
[----:B------:R-:W-:-:S07]  /*6db0*/  IMAD.MOV.U32 R86, RZ, RZ, -0x1 ;  /* 0xffffffffff567424 */ /* 0x000fce00078e00ff */
[----:B01234-:R-:W-:Y:S05]  /*6dc0*/  WARPSYNC.COLLECTIVE R86, `(.L_x_5427) ;  /* 0x0000000056087348 */ /* 0x01ffea0003c00000 */
[----:B0-----:R0:W0:Y:S02]  /*6dd0*/  SHFL.IDX P0, R86, R82, R121, R12 ;  /* 0x0000007952567389 */ /* 0x001024000000000c */
[----:B01234-:R-:W-:Y:S05]  /*6de0*/  ENDCOLLECTIVE ;  /* 0x000000000000791b */ /* 0x01ffea0003800000 */
.L_x_5427:
[----:B------:R-:W-:Y:S05]  /*6df0*/  BSYNC B0 ;  /* 0x0000000000007941 */ /* 0x000fea0003800000 */
.L_x_5426:
[----:B------:R-:W-:Y:S01]  /*6e00*/  IMAD.MOV.U32 R121, RZ, RZ, R86 ;  /* 0x000000ffff797224 */ /* 0x000fe200078e0056 */
[----:B------:R-:W-:Y:S06]  /*6e10*/  BRA `(.L_x_5428) ;  /* 0xffffffd000707947 */ /* 0x000fec000383ffff */
.L_x_5313:
[----:B------:R-:W-:Y:S01]  /*6e20*/  BSSY B0, `(.L_x_5429) ;  /* 0x0000006000007945 */ /* 0x000fe20003800000 */
[----:B------:R-:W-:Y:S01]  /*6e30*/  IMAD.MOV.U32 R121, RZ, RZ, R111 ;  /* 0x000000ffff797224 */ /* 0x000fe200078e006f */
[----:B------:R-:W-:-:S07]  /*6e40*/  MOV R86, 0xffffffff ;  /* 0xffffffff00567802 */ /* 0x000fce0000000f00 */
[----:B01234-:R-:W-:Y:S05]  /*6e50*/  WARPSYNC.COLLECTIVE R86, `(.L_x_5430) ;  /* 0x0000000056087348 */ /* 0x01ffea0003c00000 */
[----:B0-----:R0:W0:Y:S02]  /*6e60*/  SHFL.IDX P0, R86, R82, R121, R12 ;  /* 0x0000007952567389 */ /* 0x001024000000000c */
[----:B01234-:R-:W-:Y:S05]  /*6e70*/  ENDCOLLECTIVE ;  /* 0x000000000000791b */ /* 0x01ffea0003800000 */
.L_x_5430:
[----:B------:R-:W-:Y:S05]  /*6e80*/  BSYNC B0 ;  /* 0x0000000000007941 */ /* 0x000fea0003800000 */
.L_x_5429:
[----:B------:R-:W-:Y:S05]  /*6e90*/  BRA `(.L_x_5431) ;  /* 0xffffffd000687947 */ /* 0x000fea000383ffff */
.L_x_5315:
[----:B------:R-:W-:Y:S01]  /*6ea0*/  BSSY B0, `(.L_x_5432) ;  /* 0x0000006000007945 */ /* 0x000fe20003800000 */
[----:B------:R-:W-:Y:S02]  /*6eb0*/  IMAD.MOV.U32 R121, RZ, RZ, R113 ;  /* 0x000000ffff797224 */ /* 0x000fe400078e0071 */
[----:B------:R-:W-:-:S07]  /*6ec0*/  IMAD.MOV.U32 R86, RZ, RZ, -0x1 ;  /* 0xffffffffff567424 */ /* 0x000fce00078e00ff */
[----:B01234-:R-:W-:Y:S05]  /*6ed0*/  WARPSYNC.COLLECTIVE R86, `(.L_x_5433) ;  /* 0x0000000056087348 */ /* 0x01ffea0003c00000 */
[----:B0-----:R0:W0:Y:S02]  /*6ee0*/  SHFL.IDX P0, R86, R82, R121, R12 ;  /* 0x0000007952567389 */ /* 0x001024000000000c */
[----:B01234-:R-:W-:Y:S05]  /*6ef0*/  ENDCOLLECTIVE ;  /* 0x000000000000791b */ /* 0x01ffea0003800000 */
.L_x_5433:
[----:B------:R-:W-:Y:S05]  /*6f00*/  BSYNC B0 ;  /* 0x0000000000007941 */ /* 0x000fea0003800000 */
.L_x_5432:
[----:B------:R-:W-:Y:S01]  /*6f10*/  IMAD.MOV.U32 R121, RZ, RZ, R86 ;  /* 0x000000ffff797224 */ /* 0x000fe200078e0056 */
[----:B------:R-:W-:Y:S06]  /*6f20*/  BRA `(.L_x_5434) ;  /* 0xffffffd0005c7947 */ /* 0x000fec000383ffff */
.L_x_5317:
[----:B------:R-:W-:Y:S01]  /*6f30*/  BSSY B0, `(.L_x_5435) ;  /* 0x0000006000007945 */ /* 0x000fe20003800000 */
[----:B------:R-:W-:Y:S01]  /*6f40*/  IMAD.MOV.U32 R121, RZ, RZ, R115 ;  /* 0x000000ffff797224 */ /* 0x000fe200078e0073 */
[----:B------:R-:W-:-:S07]  /*6f50*/  MOV R86, 0xffffffff ;  /* 0xffffffff00567802 */ /* 0x000fce0000000f00 */
[----:B01234-:R-:W-:Y:S05]  /*6f60*/  WARPSYNC.COLLECTIVE R86, `(.L_x_5436) ;  /* 0x0000000056087348 */ /* 0x01ffea0003c00000 */
[----:B0-----:R0:W0:Y:S02]  /*6f70*/  SHFL.IDX P0, R86, R82, R121, R12 ;  /* 0x0000007952567389 */ /* 0x001024000000000c */
[----:B01234-:R-:W-:Y:S05]  /*6f80*/  ENDCOLLECTIVE ;  /* 0x000000000000791b */ /* 0x01ffea0003800000 */
.L_x_5436:
[----:B------:R-:W-:Y:S05]  /*6f90*/  BSYNC B0 ;  /* 0x0000000000007941 */ /* 0x000fea0003800000 */
.L_x_5435:
[----:B------:R-:W-:Y:S05]  /*6fa0*/  BRA `(.L_x_5437) ;  /* 0xffffffd000547947 */ /* 0x000fea000383ffff */
.L_x_5319:
[----:B------:R-:W-:Y:S01]  /*6fb0*/  BSSY B0, `(.L_x_5438) ;  /* 0x0000006000007945 */ /* 0x000fe20003800000 */
[----:B------:R-:W-:Y:S02]  /*6fc0*/  IMAD.MOV.U32 R121, RZ, RZ, R119 ;  /* 0x000000ffff797224 */ /* 0x000fe400078e0077 */
[----:B------:R-:W-:-:S07]  /*6fd0*/  IMAD.MOV.U32 R86, RZ, RZ, -0x1 ;  /* 0xffffffffff567424 */ /* 0x000fce00078e00ff */
[----:B01234-:R-:W-:Y:S05]  /*6fe0*/  WARPSYNC.COLLECTIVE R86, `(.L_x_5439) ;  /* 0x0000000056087348 */ /* 0x01ffea0003c00000 */
[----:B0-----:R0:W0:Y:S02]  /*6ff0*/  SHFL.IDX P0, R86, R82, R121, R12 ;  /* 0x0000007952567389 */ /* 0x001024000000000c */
[----:B01234-:R-:W-:Y:S05]  /*7000*/  ENDCOLLECTIVE ;  /* 0x000000000000791b */ /* 0x01ffea0003800000 */
.L_x_5439:
[----:B------:R-:W-:Y:S05]  /*7010*/  BSYNC B0 ;  /* 0x0000000000007941 */ /* 0x000fea0003800000 */
.L_x_5438:
[----:B------:R-:W-:Y:S01]  /*7020*/  IMAD.MOV.U32 R121, RZ, RZ, R86 ;  /* 0x000000ffff797224 */ /* 0x000fe200078e0056 */
[----:B------:R-:W-:Y:S06]  /*7030*/  BRA `(.L_x_5440) ;  /* 0xffffffd000487947 */ /* 0x000fec000383ffff */
.L_x_5441:
        /* <DEDUP_REMOVED lines=12> */
.L_x_20497:


//--------------------- .text._Z9cuda_gemmIiLi128ELi16ELi1ELi32ELi16ELi16ELi1EEviiiPT_S1_S1_ii --------------------------
	.section	.text._Z9cuda_gemmIiLi128ELi16ELi1ELi32ELi16ELi16ELi1EEviiiPT_S1_S1_ii,"ax",@progbits
	.align	128
        .global         _Z9cuda_gemmIiLi128ELi16ELi1ELi32ELi16ELi16ELi1EEviiiPT_S1_S1_ii
        .type           _Z9cuda_gemmIiLi128ELi16ELi1ELi32ELi16ELi16ELi1EEviiiPT_S1_S1_ii,@function
        .size           _Z9cuda_gemmIiLi128ELi16ELi1ELi32ELi16ELi16ELi1EEviiiPT_S1_S1_ii,(.L_x_20334 - _Z9cuda_gemmIiLi128ELi16ELi1ELi32ELi16ELi16ELi1EEviiiPT_S1_S1_ii)
        .other          _Z9cuda_gemmIiLi128ELi16ELi1ELi32ELi16ELi16ELi1EEviiiPT_S1_S1_ii,@"STO_CUDA_ENTRY STV_DEFAULT"
_Z9cuda_gemmIiLi128ELi16ELi1ELi32ELi16ELi16ELi1EEviiiPT_S1_S1_ii:
.text._Z9cuda_gemmIiLi128ELi16ELi1ELi32ELi16ELi16ELi1EEviiiPT_S1_S1_ii:
[----:B------:R-:W-:Y:S01]  /*0000*/  LDC R1, c[0x0][0x37c] ;  /* 0x0000df00ff017b82 */ /* 0x000fe20000000800 */
[----:B------:R-:W0:Y:S01]  /*0010*/  S2R R0, SR_TID.X ;  /* 0x0000000000007919 */ /* 0x000e220000002100 */
[----:B------:R-:W1:Y:S01]  /*0020*/  LDCU UR9, c[0x0][0x360] ;  /* 0x00006c00ff0977ac */ /* 0x000e620008000800 */
[----:B------:R-:W-:Y:S01]  /*0030*/  MOV R9, 0x80 ;  /* 0x0000008000097802 */ /* 0x000fe20000000f00 */
[----:B-1----:R-:W-:Y:S02]  /*0040*/  ULOP3.LUT UR4, UR9, 0xff, URZ, 0xc0, !UPT ;  /* 0x000000ff09047892 */ /* 0x002fe4000f8ec0ff */
[----:B0-----:R-:W-:-:S05]  /*0050*/  VIADD R4, R0, UR9 ;  /* 0x0000000900047c36 */ /* 0x001fca0008000000 */
[----:B------:R-:W-:-:S07]  /*0060*/  LOP3.LUT R5, R4, 0xff, RZ, 0xc, !PT ;  /* 0x000000ff04057812 */ /* 0x000fce00078e0cff */
[----:B------:R-:W-:Y:S05]  /*0070*/  CALL.REL.NOINC `($__internal_44_$__cuda_sm20_div_u16) ;  /* 0x0000002400387944 */ /* 0x000fea0003c00000 */
        /* <DEDUP_REMOVED lines=15> */
.L_x_5444:
        /* <DEDUP_REMOVED lines=13> */
.L_x_5443:
[----:B-1----:R-:W-:Y:S05]  /*0240*/  BSYNC.RECONVERGENT B0 ;  /* 0x0000000000007941 */ /* 0x002fea0003800200 */
.L_x_5442:
[----:B------:R-:W-:Y:S04]  /*0250*/  BSSY.RECONVERGENT B0, `(.L_x_5445) ;  /* 0x000002c000007945 */ /* 0x000fe80003800200 */
[----:B------:R-:W-:Y:S05]  /*0260*/  @!P1 BRA `(.L_x_5446) ;  /* 0x0000000000a89947 */ /* 0x000fea0003800000 */
[----:B------:R-:W1:Y:S01]  /*0270*/  S2R R7, SR_CgaCtaId ;  /* 0x0000000000077919 */ /* 0x000e620000008800 */
[----:B--2---:R-:W2:Y:S01]  /*0280*/  LDC.64 R2, c[0x0][0x398] ;  /* 0x0000e600ff027b82 */ /* 0x004ea20000000a00 */
[----:B------:R-:W-:-:S04]  /*0290*/  MOV R6, 0x400 ;  /* 0x0000040000067802 */ /* 0x000fc80000000f00 */
[----:B-1----:R-:W-:-:S07]  /*02a0*/  LEA R20, R7, R6, 0x18 ;  /* 0x0000000607147211 */ /* 0x002fce00078ec0ff */
.L_x_5447:
        /* <DEDUP_REMOVED lines=38> */
.L_x_5446:
[----:B------:R-:W-:Y:S05]  /*0510*/  BSYNC.RECONVERGENT B0 ;  /* 0x0000000000007941 */ /* 0x000fea0003800200 */
.L_x_5445:
        /* <DEDUP_REMOVED lines=25> */
[----:B------:R-:W-:Y:S01]  /*06b0*/  USHF.L.U32 UR7, UR9, 0x2, URZ ;  /* 0x0000000209077899 */ /* 0x000fe200080006ff */
[C---:B------:R-:W-:Y:S01]  /*06c0*/  ISETP.GE.U32.AND P2, PT, R29.reuse, 0xe, PT ;  /* 0x0000000e1d00780c */ /* 0x040fe20003f46070 */
[----:B------:R-:W-:Y:S01]  /*06d0*/  USHF.R.U32.HI UR8, URZ, 0x1, UR9 ;  /* 0x00000001ff087899 */ /* 0x000fe20008011609 */
[C---:B------:R-:W-:Y:S01]  /*06e0*/  ISETP.GE.U32.AND P0, PT, R29.reuse, 0xd, PT ;  /* 0x0000000d1d00780c */ /* 0x040fe20003f06070 */
[----:B-1----:R-:W-:Y:S01]  /*06f0*/  ULEA UR4, UR6, UR4, 0x18 ;  /* 0x0000000406047291 */ /* 0x002fe2000f8ec0ff */
[----:B------:R-:W-:Y:S01]  /*0700*/  ISETP.GE.U32.AND P6, PT, R29, 0xc, PT ;  /* 0x0000000c1d00780c */ /* 0x000fe20003fc6070 */
[----:B------:R-:W-:Y:S01]  /*0710*/  ULEA UR5, UR6, UR5, 0x18 ;  /* 0x0000000506057291 */ /* 0x000fe2000f8ec0ff */
[----:B------:R-:W-:-:S02]  /*0720*/  IADD3 R34, PT, PT, R0, 0x9, RZ ;  /* 0x0000000900227810 */ /* 0x000fc40007ffe0ff */
[----:B------:R-:W-:Y:S01]  /*0730*/  IADD3 R26, PT, PT, R0, 0xc, RZ ;  /* 0x0000000c001a7810 */ /* 0x000fe20007ffe0ff */
[----:B0-----:R-:W-:Y:S01]  /*0740*/  VIADD R2, R6, 0xffffffe ;  /* 0x0ffffffe06027836 */ /* 0x001fe20000000000 */
[----:B------:R-:W-:Y:S02]  /*0750*/  IADD3 R32, PT, PT, R0, -0x1, RZ ;  /* 0xffffffff00207810 */ /* 0x000fe40007ffe0ff */
[----:B------:R-:W-:Y:S01]  /*0760*/  LOP3.LUT R53, R53, 0xf, RZ, 0xc0, !PT ;  /* 0x0000000f35357812 */ /* 0x000fe200078ec0ff */
        /* <DEDUP_REMOVED lines=69> */
.L_x_5466:
[----:B------:R-:W0:Y:S01]  /*0bc0*/  S2R R50, SR_TID.X ;  /* 0x0000000000327919 */ /* 0x000e220000002100 */
[----:B------:R-:W-:Y:S01]  /*0bd0*/  BSSY.RECONVERGENT B0, `(.L_x_5448) ;  /* 0x000004b000007945 */ /* 0x000fe20003800200 */
[C---:B0-----:R-:W-:Y:S02]  /*0be0*/  ISETP.GT.U32.AND P0, PT, R50.reuse, 0x1f, PT ;  /* 0x0000001f3200780c */ /* 0x041fe40003f04070 */
[----:B------:R-:W-:-:S05]  /*0bf0*/  IADD3 R47, PT, PT, R50, UR9, RZ ;  /* 0x00000009322f7c10 */ /* 0x000fca000fffe0ff */
[----:B------:R-:W-:-:S06]  /*0c00*/  VIADD R37, R47, UR9 ;  /* 0x000000092f257c36 */ /* 0x000fcc0008000000 */
[----:B--2---:R-:W-:Y:S05]  /*0c10*/  @P0 BRA `(.L_x_5449) ;  /* 0x0000000400180947 */ /* 0x004fea0003800000 */
        /* <DEDUP_REMOVED lines=34> */
.L_x_5451:
[----:B------:R-:W-:Y:S05]  /*0e40*/  BSYNC.RECONVERGENT B1 ;  /* 0x0000000000017941 */ /* 0x000fea0003800200 */
.L_x_5450:
[----:B------:R-:W-:Y:S05]  /*0e50*/  @!P2 BRA `(.L_x_5449) ;  /* 0x000000000088a947 */ /* 0x000fea0003800000 */
[----:B------:R-:W2:Y:S01]  /*0e60*/  S2UR UR5, SR_CgaCtaId ;  /* 0x00000000000579c3 */ /* 0x000ea20000008800 */
[----:B------:R-:W-:Y:S01]  /*0e70*/  UMOV UR4, 0x400 ;  /* 0x0000040000047882 */ /* 0x000fe20000000000 */
[----:B0-----:R-:W-:Y:S01]  /*0e80*/  IMAD R24, R0, 0x20, R40 ;  /* 0x0000002000187824 */ /* 0x001fe200078e0228 */
        /* <DEDUP_REMOVED lines=9> */
.L_x_5452:
[--C-:B------:R-:W-:Y:S01]  /*0f20*/  IMAD.WIDE.U32 R26, R42, 0x4, R38.reuse ;  /* 0x000000042a1a7825 */ /* 0x100fe200078e0026 */
[----:B--2---:R-:W2:Y:S03]  /*0f30*/  LDG.E R46, desc[UR12][R24.64] ;  /* 0x0000000c182e7981 */ /* 0x004ea6000c1e1900 */
[--C-:B------:R-:W-:Y:S02]  /*0f40*/  IMAD.WIDE.U32 R28, R43, 0x4, R38.reuse ;  /* 0x000000042b1c7825 */ /* 0x100fe400078e0026 */
[----:B------:R0:W3:Y:S02]  /*0f50*/  LDG.E R26, desc[UR12][R26.64] ;  /* 0x0000000c1a1a7981 */ /* 0x0000e4000c1e1900 */
[----:B------:R-:W-:Y:S02]  /*0f60*/  IMAD.WIDE.U32 R30, R44, 0x4, R38 ;  /* 0x000000042c1e7825 */ /* 0x000fe400078e0026 */
[----:B------:R1:W4:Y:S04]  /*0f70*/  LDG.E R28, desc[UR12][R28.64] ;  /* 0x0000000c1c1c7981 */ /* 0x000328000c1e1900 */
[----:B------:R5:W4:Y:S01]  /*0f80*/  LDG.E R30, desc[UR12][R30.64] ;  /* 0x0000000c1e1e7981 */ /* 0x000b22000c1e1900 */
[----:B0-----:R-:W0:Y:S01]  /*0f90*/  LDC R27, c[0x0][0x360] ;  /* 0x0000d800ff1b7b82 */ /* 0x001e220000000800 */
[----:B-1----:R-:W-:-:S02]  /*0fa0*/  IMAD R29, R41, 0x8, R45 ;  /* 0x00000008291d7824 */ /* 0x002fc400078e022d */
[----:B-----5:R-:W-:Y:S01]  /*0fb0*/  IMAD R31, R41, 0xc, R45 ;  /* 0x0000000c291f7824 */ /* 0x020fe200078e022d */
        /* <DEDUP_REMOVED lines=9> */
[----:B------:R2:W-:Y:S01]  /*1050*/  STS [R31], R30 ;  /* 0x0000001e1f007388 */ /* 0x0005e20000000800 */
[----:B0-----:R-:W-:Y:S01]  /*1060*/  IMAD R45, R41, 0x10, R45 ;  /* 0x00000010292d7824 */ /* 0x001fe200078e022d */
[----:B------:R-:W-:Y:S06]  /*1070*/  @!P1 BRA `(.L_x_5452) ;  /* 0xfffffffc00a89947 */ /* 0x000fec000383ffff */
.L_x_5449:
[----:B------:R-:W-:Y:S05]  /*1080*/  BSYNC.RECONVERGENT B0 ;  /* 0x0000000000007941 */ /* 0x000fea0003800200 */
.L_x_5448:
[----:B------:R-:W-:Y:S06]  /*1090*/  BAR.SYNC.DEFER_BLOCKING 0x0 ;  /* 0x0000000000007b1d */ /* 0x000fec0000010000 */
[----:B------:R-:W-:Y:S05]  /*10a0*/  @P0 BRA `(.L_x_5453) ;  /* 0x00000008001c0947 */ /* 0x000fea0003800000 */
[C---:B0-----:R-:W-:Y:S01]  /*10b0*/  VIADD R24, R2.reuse, 0x1 ;  /* 0x0000000102187836 */ /* 0x041fe20000000000 */
[----:B------:R-:W-:Y:S01]  /*10c0*/  BSSY.RECONVERGENT B0, `(.L_x_5454) ;  /* 0x0000017000007945 */ /* 0x000fe20003800200 */
[----:B------:R-:W-:-:S03]  /*10d0*/  ISETP.GE.U32.AND P2, PT, R2, 0x3, PT ;  /* 0x000000030200780c */ /* 0x000fc60003f46070 */
[----:B-1----:R-:W-:Y:S02]  /*10e0*/  LOP3.LUT R25, R24, 0x3, RZ, 0xc0, !PT ;  /* 0x0000000318197812 */ /* 0x002fe400078ec0ff */
[----:B------:R-:W-:Y:S02]  /*10f0*/  MOV R24, R50 ;  /* 0x0000003200187202 */ /* 0x000fe40000000f00 */
[----:B------:R-:W-:-:S13]  /*1100*/  ISETP.NE.AND P1, PT, R25, RZ, PT ;  /* 0x000000ff1900720c */ /* 0x000fda0003f25270 */
[----:B------:R-:W-:Y:S05]  /*1110*/  @!P1 BRA `(.L_x_5455) ;  /* 0x0000000000449947 */ /* 0x000fea0003800000 */
[----:B------:R-:W0:Y:S01]  /*1120*/  S2UR UR5, SR_CgaCtaId ;  /* 0x00000000000579c3 */ /* 0x000e220000008800 */
[----:B------:R-:W-:Y:S01]  /*1130*/  UMOV UR4, 0x400 ;  /* 0x0000040000047882 */ /* 0x000fe20000000000 */
[----:B------:R-:W-:Y:S01]  /*1140*/  ISETP.NE.AND P1, PT, R25, 0x1, PT ;  /* 0x000000011900780c */ /* 0x000fe20003f25270 */
[----:B------:R-:W-:Y:S01]  /*1150*/  UIADD3 UR4, UPT, UPT, UR4, 0x500, URZ ;  /* 0x0000050004047890 */ /* 0x000fe2000fffe0ff */
[----:B------:R-:W-:Y:S02]  /*1160*/  IMAD.SHL.U32 R26, R50, 0x4, RZ ;  /* 0x00000004321a7824 */ /* 0x000fe400078e00ff */
[----:B------:R-:W-:Y:S01]  /*1170*/  IMAD.MOV.U32 R24, RZ, RZ, R47 ;  /* 0x000000ffff187224 */ /* 0x000fe200078e002f */
[----:B0-----:R-:W-:-:S06]  /*1180*/  ULEA UR4, UR5, UR4, 0x18 ;  /* 0x0000000405047291 */ /* 0x001fcc000f8ec0ff */
[----:B------:R-:W-:-:S03]  /*1190*/  IADD3 R27, PT, PT, R26, UR4, RZ ;  /* 0x000000041a1b7c10 */ /* 0x000fc6000fffe0ff */
[----:B------:R0:W-:Y:S01]  /*11a0*/  STS [R26+UR4], RZ ;  /* 0x000000ff1a007988 */ /* 0x0001e20008000804 */
[----:B------:R-:W-:Y:S05]  /*11b0*/  @!P1 BRA `(.L_x_5455) ;  /* 0x00000000001c9947 */ /* 0x000fea0003800000 */
[----:B------:R-:W-:Y:S01]  /*11c0*/  ISETP.NE.AND P1, PT, R25, 0x2, PT ;  /* 0x000000021900780c */ /* 0x000fe20003f25270 */
[----:B0-----:R-:W-:Y:S01]  /*11d0*/  VIADD R26, R27, UR7 ;  /* 0x000000071b1a7c36 */ /* 0x001fe20008000000 */
[----:B------:R1:W-:Y:S01]  /*11e0*/  STS [R27+UR7], RZ ;  /* 0x000000ff1b007988 */ /* 0x0003e20008000807 */
[----:B------:R-:W-:Y:S01]  /*11f0*/  VIADD R25, R37, UR9 ;  /* 0x0000000925197c36 */ /* 0x000fe20008000000 */
[----:B------:R-:W-:-:S09]  /*1200*/  MOV R24, R37 ;  /* 0x0000002500187202 */ /* 0x000fd20000000f00 */
[----:B------:R1:W-:Y:S01]  /*1210*/  @P1 STS [R26+UR7], RZ ;  /* 0x000000ff1a001988 */ /* 0x0003e20008000807 */
[----:B------:R-:W-:-:S07]  /*1220*/  @P1 IMAD.MOV.U32 R24, RZ, RZ, R25 ;  /* 0x000000ffff181224 */ /* 0x000fce00078e0019 */
.L_x_5455:
[----:B------:R-:W-:Y:S05]  /*1230*/  BSYNC.RECONVERGENT B0 ;  /* 0x0000000000007941 */ /* 0x000fea0003800200 */
.L_x_5454:
[----:B------:R-:W-:Y:S04]  /*1240*/  BSSY.RECONVERGENT B0, `(.L_x_5456) ;  /* 0x0000010000007945 */ /* 0x000fe80003800200 */
[----:B------:R-:W-:Y:S05]  /*1250*/  @!P2 BRA `(.L_x_5457) ;  /* 0x000000000038a947 */ /* 0x000fea0003800000 */
[----:B01----:R-:W2:Y:S01]  /*1260*/  S2R R26, SR_CgaCtaId ;  /* 0x00000000001a7919 */ /* 0x003ea20000008800 */
[----:B------:R-:W-:-:S05]  /*1270*/  MOV R25, 0x400 ;  /* 0x0000040000197802 */ /* 0x000fca0000000f00 */
[----:B------:R-:W-:-:S05]  /*1280*/  VIADD R25, R25, 0x500 ;  /* 0x0000050019197836 */ /* 0x000fca0000000000 */
[----:B--2---:R-:W-:-:S07]  /*1290*/  LEA R29, R26, R25, 0x18 ;  /* 0x000000191a1d7211 */ /* 0x004fce00078ec0ff */
.L_x_5458:
        /* <DEDUP_REMOVED lines=10> */
.L_x_5457:
[----:B------:R-:W-:Y:S05]  /*1340*/  BSYNC.RECONVERGENT B0 ;  /* 0x0000000000007941 */ /* 0x000fea0003800200 */
.L_x_5456:
[----:B01-3--:R-:W0:Y:S01]  /*1350*/  S2R R26, SR_TID.X ;  /* 0x00000000001a7919 */ /* 0x00be220000002100 */
[----:B------:R-:W1:Y:S01]  /*1360*/  S2UR UR5, SR_CgaCtaId ;  /* 0x00000000000579c3 */ /* 0x000e620000008800 */
[----:B------:R-:W-:Y:S01]  /*1370*/  IMAD.SHL.U32 R24, R50, 0x4, RZ ;  /* 0x0000000432187824 */ /* 0x000fe200078e00ff */
[----:B------:R-:W-:Y:S01]  /*1380*/  UMOV UR4, 0x400 ;  /* 0x0000040000047882 */ /* 0x000fe20000000000 */
[----:B------:R3:W4:Y:S01]  /*1390*/  LDS R49, [R16+0x4] ;  /* 0x0000040010317984 */ /* 0x0007220000000800 */
[----:B------:R-:W-:Y:S01]  /*13a0*/  UIADD3 UR4, UPT, UPT, UR4, 0x480, URZ ;  /* 0x0000048004047890 */ /* 0x000fe2000fffe0ff */
[----:B--2---:R-:W-:Y:S02]  /*13b0*/  MOV R28, 0x400 ;  /* 0x00000400001c7802 */ /* 0x004fe40000000f00 */
[----:B------:R-:W-:Y:S01]  /*13c0*/  LOP3.LUT R24, R24, 0x3c, RZ, 0xc0, !PT ;  /* 0x0000003c18187812 */ /* 0x000fe200078ec0ff */
[----:B------:R3:W2:Y:S01]  /*13d0*/  LDS R48, [R15+0x8] ;  /* 0x000008000f307984 */ /* 0x0006a20000000800 */
[----:B------:R-:W-:-:S02]  /*13e0*/  IADD3 R28, PT, PT, R28, 0x500, RZ ;  /* 0x000005001c1c7810 */ /* 0x000fc40007ffe0ff */
[----:B------:R-:W-:Y:S01]  /*13f0*/  SHF.R.U32.HI R27, RZ, 0x1, R50 ;  /* 0x00000001ff1b7819 */ /* 0x000fe20000011632 */
        /* <DEDUP_REMOVED lines=8> */
[----:B------:R-:W-:Y:S02]  /*1480*/  IMAD R29, R26, 0x40, R24 ;  /* 0x000000401a1d7824 */ /* 0x000fe400078e0218 */
[----:B------:R3:W0:Y:S04]  /*1490*/  LDS R41, [R8+0x24] ;  /* 0x0000240008297984 */ /* 0x0006280000000800 */
[----:B------:R3:W0:Y:S04]  /*14a0*/  LDS R40, [R7+0x28] ;  /* 0x0000280007287984 */ /* 0x0006280000000800 */
[----:B------:R3:W0:Y:S04]  /*14b0*/  LDS R39, [R6+0x2c] ;  /* 0x00002c0006277984 */ /* 0x0006280000000800 */
[----:B------:R3:W0:Y:S04]  /*14c0*/  LDS R38, [R5+0x30] ;  /* 0x0000300005267984 */ /* 0x0006280000000800 */
[----:B------:R3:W0:Y:S04]  /*14d0*/  LDS R37, [R4+0x34] ;  /* 0x0000340004257984 */ /* 0x0006280000000800 */
[----:B------:R3:W0:Y:S04]  /*14e0*/  LDS R31, [R3+0x38] ;  /* 0x00003800031f7984 */ /* 0x0006280000000800 */
[----:B------:R3:W0:Y:S04]  /*14f0*/  LDS R30, [R17+0x3c] ;  /* 0x00003c00111e7984 */ /* 0x0006280000000800 */
[----:B------:R-:W0:Y:S01]  /*1500*/  LDS R29, [R29+UR4] ;  /* 0x000000041d1d7984 */ /* 0x000e220008000800 */
[----:B------:R-:W5:Y:S02]  /*1510*/  S2R R25, SR_CgaCtaId ;  /* 0x0000000000197919 */ /* 0x000f640000008800 */
[----:B-12345:R-:W-:-:S07]  /*1520*/  LEA R28, R25, R28, 0x18 ;  /* 0x0000001c191c7211 */ /* 0x03efce00078ec0ff */
.L_x_5460:
[----:B------:R-:W-:Y:S01]  /*1530*/  IMAD R50, R27, 0x44, R33 ;  /* 0x000000441b327824 */ /* 0x000fe200078e0221 */
[----:B------:R-:W-:-:S05]  /*1540*/  UMOV UR4, 0xffffffff ;  /* 0xffffffff00047882 */ /* 0x000fca0000000000 */
[----:B------:R-:W1:Y:S01]  /*1550*/  LDS R50, [R50] ;  /* 0x0000000032327984 */ /* 0x000e620000000800 */
[----:B---3--:R-:W-:Y:S05]  /*1560*/  BRA.DIV UR4, `(.L_x_5459) ;  /* 0x0000000a04107947 */ /* 0x008fea000b800000 */
[----:B------:R-:W2:Y:S01]  /*1570*/  S2R R25, SR_TID.X ;  /* 0x0000000000197919 */ /* 0x000ea20000002100 */
[----:B------:R-:W3:Y:S01]  /*1580*/  S2R R52, SR_TID.X ;  /* 0x0000000000347919 */ /* 0x000ee20000002100 */
[----:B------:R-:W4:Y:S01]  /*1590*/  S2R R26, SR_TID.X ;  /* 0x00000000001a7919 */ /* 0x000f220000002100 */
[----:B--2---:R-:W-:Y:S01]  /*15a0*/  VIADD R25, R25, 0x2 ;  /* 0x0000000219197836 */ /* 0x004fe20000000000 */
[----:B---3--:R-:W-:-:S04]  /*15b0*/  LOP3.LUT R52, R52, 0xf, RZ, 0xc0, !PT ;  /* 0x0000000f34347812 */ /* 0x008fc800078ec0ff */
[----:B------:R-:W-:Y:S01]  /*15c0*/  LOP3.LUT R25, R25, 0xf, RZ, 0xc0, !PT ;  /* 0x0000000f19197812 */ /* 0x000fe200078ec0ff */
[----:B----4-:R-:W-:Y:S01]  /*15d0*/  VIADD R26, R26, 0x1 ;  /* 0x000000011a1a7836 */ /* 0x010fe20000000000 */
[----:B-1----:R-:W0:Y:S04]  /*15e0*/  SHFL.IDX PT, R51, R50, R52, 0x101f ;  /* 0x00101f3432337589 */ /* 0x002e2800000e0000 */
[----:B------:R1:W-:Y:S01]  /*15f0*/  SHFL.IDX PT, R52, R50, R25, 0x101f ;  /* 0x00101f1932347589 */ /* 0x0003e200000e0000 */
[----:B------:R-:W-:-:S05]  /*1600*/  LOP3.LUT R26, R26, 0xf, RZ, 0xc0, !PT ;  /* 0x0000000f1a1a7812 */ /* 0x000fca00078ec0ff */
[----:B------:R2:W3:Y:S01]  /*1610*/  SHFL.IDX PT, R24, R50, R26, 0x101f ;  /* 0x00101f1a32187589 */ /* 0x0004e200000e0000 */
[----:B-1----:R-:W1:Y:S01]  /*1620*/  S2R R25, SR_TID.X ;  /* 0x0000000000197919 */ /* 0x002e620000002100 */
[----:B--2---:R-:W2:Y:S01]  /*1630*/  S2R R26, SR_TID.X ;  /* 0x00000000001a7919 */ /* 0x004ea20000002100 */
[----:B0-----:R-:W-:-:S04]  /*1640*/  IMAD R51, R29, R51, RZ ;  /* 0x000000331d337224 */ /* 0x001fc800078e02ff */
[----:B---3--:R-:W-:-:S04]  /*1650*/  IMAD R51, R49, R24, R51 ;  /* 0x0000001831337224 */ /* 0x008fc800078e0233 */
[----:B------:R-:W-:Y:S01]  /*1660*/  IMAD R51, R48, R52, R51 ;  /* 0x0000003430337224 */ /* 0x000fe200078e0233 */
[----:B-1----:R-:W-:-:S04]  /*1670*/  IADD3 R25, PT, PT, R25, 0x3, RZ ;  /* 0x0000000319197810 */ /* 0x002fc80007ffe0ff */
[----:B------:R-:W-:Y:S01]  /*1680*/  LOP3.LUT R25, R25, 0xf, RZ, 0xc0, !PT ;  /* 0x0000000f19197812 */ /* 0x000fe200078ec0ff */
[----:B--2---:R-:W-:-:S04]  /*1690*/  VIADD R26, R26, 0x4 ;  /* 0x000000041a1a7836 */ /* 0x004fc80000000000 */
[----:B------:R0:W1:Y:S01]  /*16a0*/  SHFL.IDX PT, R24, R50, R25, 0x101f ;  /* 0x00101f1932187589 */ /* 0x00006200000e0000 */
[----:B------:R-:W-:-:S05]  /*16b0*/  LOP3.LUT R26, R26, 0xf, RZ, 0xc0, !PT ;  /* 0x0000000f1a1a7812 */ /* 0x000fca00078ec0ff */
[----:B------:R-:W2:Y:S01]  /*16c0*/  SHFL.IDX PT, R52, R50, R26, 0x101f ;  /* 0x00101f1a32347589 */ /* 0x000ea200000e0000 */
[----:B0-----:R-:W0:Y:S01]  /*16d0*/  S2R R25, SR_TID.X ;  /* 0x0000000000197919 */ /* 0x001e220000002100 */
[----:B-1----:R-:W-:-:S04]  /*16e0*/  IMAD R51, R47, R24, R51 ;  /* 0x000000182f337224 */ /* 0x002fc800078e0233 */
[----:B--2---:R-:W-:Y:S02]  /*16f0*/  IMAD R51, R46, R52, R51 ;  /* 0x000000342e337224 */ /* 0x004fe400078e0233 */
[----:B------:R-:W-:Y:S01]  /*1700*/  SHFL.IDX PT, R52, R50, R53, 0x101f ;  /* 0x00101f3532347589 */ /* 0x000fe200000e0000 */
[----:B0-----:R-:W-:-:S05]  /*1710*/  VIADD R25, R25, 0x5 ;  /* 0x0000000519197836 */ /* 0x001fca0000000000 */
[----:B------:R-:W-:-:S05]  /*1720*/  LOP3.LUT R25, R25, 0xf, RZ, 0xc0, !PT ;  /* 0x0000000f19197812 */ /* 0x000fca00078ec0ff */
[----:B------:R-:W0:Y:S04]  /*1730*/  SHFL.IDX PT, R24, R50, R25, 0x101f ;  /* 0x00101f1932187589 */ /* 0x000e2800000e0000 */
[----:B------:R-:W-:Y:S01]  /*1740*/  SHFL.IDX PT, R25, R50, R22, 0x101f ;  /* 0x00101f1632197589 */ /* 0x000fe200000e0000 */
[----:B0-----:R-:W-:-:S03]  /*1750*/  IMAD R51, R45, R24, R51 ;  /* 0x000000182d337224 */ /* 0x001fc600078e0233 */
[----:B------:R-:W0:Y:S01]  /*1760*/  SHFL.IDX PT, R24, R50, R36, 0x101f ;  /* 0x00101f2432187589 */ /* 0x000e2200000e0000 */
[----:B------:R-:W-:-:S03]  /*1770*/  IMAD R51, R44, R52, R51 ;  /* 0x000000342c337224 */ /* 0x000fc600078e0233 */
        /* <DEDUP_REMOVED lines=10> */
[----:B------:R-:W-:Y:S01]  /*1820*/  SHFL.IDX PT, R24, R50, R32, 0x101f ;  /* 0x00101f2032187589 */ /* 0x000fe200000e0000 */
[----:B-1----:R-:W-:-:S03]  /*1830*/  IMAD R51, R38, R52, R51 ;  /* 0x0000003426337224 */ /* 0x002fc600078e0233 */
[----:B------:R-:W0:Y:S01]  /*1840*/  SHFL.IDX PT, R52, R50, R23, 0x101f ;  /* 0x00101f1732347589 */ /* 0x000e2200000e0000 */
[----:B------:R-:W-:-:S04]  /*1850*/  IMAD R51, R37, R25, R51 ;  /* 0x0000001925337224 */ /* 0x000fc800078e0233 */
[----:B0-----:R-:W-:-:S07]  /*1860*/  IMAD R51, R31, R52, R51 ;  /* 0x000000341f337224 */ /* 0x001fce00078e0233 */
.L_x_5484:
[----:B------:R-:W0:Y:S01]  /*1870*/  S2R R25, SR_TID.X ;  /* 0x0000000000197919 */ /* 0x000e220000002100 */
[----:B------:R-:W-:Y:S01]  /*1880*/  IMAD R24, R30, R24, R51 ;  /* 0x000000181e187224 */ /* 0x000fe200078e0233 */
[----:B0-----:R-:W-:-:S04]  /*1890*/  LOP3.LUT R25, R25, 0x1, RZ, 0xc0, !PT ;  /* 0x0000000119197812 */ /* 0x001fc800078ec0ff */
[C---:B------:R-:W-:Y:S02]  /*18a0*/  LEA R25, R27.reuse, R25, 0x1 ;  /* 0x000000191b197211 */ /* 0x040fe400078e08ff */
[----:B------:R-:W-:-:S03]  /*18b0*/  IADD3 R27, PT, PT, R27, UR8, RZ ;  /* 0x000000081b1b7c10 */ /* 0x000fc6000fffe0ff */
[----:B------:R-:W-:Y:S01]  /*18c0*/  IMAD.U32 R25, R25, 0x4, R28 ;  /* 0x0000000419197824 */ /* 0x000fe200078e001c */
[----:B------:R-:W-:-:S04]  /*18d0*/  ISETP.GE.U32.AND P1, PT, R27, 0x10, PT ;  /* 0x000000101b00780c */ /* 0x000fc80003f26070 */
[----:B------:R-:W0:Y:S02]  /*18e0*/  LDS R26, [R25] ;  /* 0x00000000191a7984 */ /* 0x000e240000000800 */
[----:B0-----:R-:W-:-:S05]  /*18f0*/  IMAD.IADD R24, R24, 0x1, R26 ;  /* 0x0000000118187824 */ /* 0x001fca00078e021a */
[----:B------:R3:W-:Y:S02]  /*1900*/  STS [R25], R24 ;  /* 0x0000001819007388 */ /* 0x0007e40000000800 */
[----:B------:R-:W-:Y:S05]  /*1910*/  @!P1 BRA `(.L_x_5460) ;  /* 0xfffffffc00049947 */ /* 0x000fea000383ffff */
.L_x_5453:
[----:B------:R-:W-:Y:S05]  /*1920*/  WARPSYNC.ALL ;  /* 0x0000000000007948 */ /* 0x000fea0003800000 */
[----:B------:R-:W-:Y:S06]  /*1930*/  BAR.SYNC.DEFER_BLOCKING 0x0 ;  /* 0x0000000000007b1d */ /* 0x000fec0000010000 */
[----:B------:R-:W-:Y:S04]  /*1940*/  BSSY.RECONVERGENT B0, `(.L_x_5461) ;  /* 0x0000041000007945 */ /* 0x000fe80003800200 */
[----:B------:R-:W-:Y:S05]  /*1950*/  @P0 BRA `(.L_x_5462) ;  /* 0x0000000000fc0947 */ /* 0x000fea0003800000 */
[C---:B0--3--:R-:W-:Y:S01]  /*1960*/  VIADD R24, R2.reuse, 0x1 ;  /* 0x0000000102187836 */ /* 0x049fe20000000000 */
[----:B------:R-:W0:Y:S01]  /*1970*/  S2R R37, SR_TID.X ;  /* 0x0000000000257919 */ /* 0x000e220000002100 */
[----:B------:R-:W-:Y:S01]  /*1980*/  BSSY.RECONVERGENT B1, `(.L_x_5463) ;  /* 0x0000020000017945 */ /* 0x000fe20003800200 */
[----:B------:R-:W-:Y:S02]  /*1990*/  ISETP.GE.U32.AND P2, PT, R2, 0x3, PT ;  /* 0x000000030200780c */ /* 0x000fe40003f46070 */
[----:B-1----:R-:W-:-:S04]  /*19a0*/  LOP3.LUT R26, R24, 0x3, RZ, 0xc0, !PT ;  /* 0x00000003181a7812 */ /* 0x002fc800078ec0ff */
[----:B------:R-:W-:-:S13]  /*19b0*/  ISETP.NE.AND P0, PT, R26, RZ, PT ;  /* 0x000000ff1a00720c */ /* 0x000fda0003f05270 */
[----:B------:R-:W-:Y:S05]  /*19c0*/  @!P0 BRA `(.L_x_5464) ;  /* 0x00000000006c8947 */ /* 0x000fea0003800000 */
[----:B------:R-:W1:Y:S01]  /*19d0*/  S2UR UR5, SR_CgaCtaId ;  /* 0x00000000000579c3 */ /* 0x000e620000008800 */
[----:B------:R-:W-:Y:S01]  /*19e0*/  UMOV UR4, 0x400 ;  /* 0x0000040000047882 */ /* 0x000fe20000000000 */
[C---:B0-2---:R-:W-:Y:S01]  /*19f0*/  IMAD.SHL.U32 R28, R37.reuse, 0x4, RZ ;  /* 0x00000004251c7824 */ /* 0x045fe200078e00ff */
[----:B------:R-:W-:Y:S01]  /*1a00*/  UIADD3 UR4, UPT, UPT, UR4, 0x500, URZ ;  /* 0x0000050004047890 */ /* 0x000fe2000fffe0ff */
[----:B------:R-:W-:Y:S01]  /*1a10*/  LEA R29, R0, R37, 0x5 ;  /* 0x00000025001d7211 */ /* 0x000fe200078e28ff */
[----:B------:R-:W-:Y:S01]  /*1a20*/  VIADD R37, R37, UR9 ;  /* 0x0000000925257c36 */ /* 0x000fe20008000000 */
[----:B------:R-:W-:Y:S02]  /*1a30*/  ISETP.NE.AND P0, PT, R26, 0x1, PT ;  /* 0x000000011a00780c */ /* 0x000fe40003f05270 */
[----:B------:R-:W0:Y:S01]  /*1a40*/  LDC.64 R24, c[0x0][0x3a0] ;  /* 0x0000e800ff187b82 */ /* 0x000e220000000a00 */
        /* <DEDUP_REMOVED lines=19> */
.L_x_5464:
[----:B------:R-:W-:Y:S05]  /*1b80*/  BSYNC.RECONVERGENT B1 ;  /* 0x0000000000017941 */ /* 0x000fea0003800200 */
.L_x_5463:
[----:B------:R-:W-:Y:S05]  /*1b90*/  @!P2 BRA `(.L_x_5462) ;  /* 0x00000000006ca947 */ /* 0x000fea0003800000 */
[----:B-1-3--:R-:W1:Y:S01]  /*1ba0*/  S2R R25, SR_CgaCtaId ;  /* 0x0000000000197919 */ /* 0x00ae620000008800 */
[----:B------:R-:W-:-:S04]  /*1bb0*/  MOV R24, 0x400 ;  /* 0x0000040000187802 */ /* 0x000fc80000000f00 */
[----:B------:R-:W-:-:S04]  /*1bc0*/  IADD3 R24, PT, PT, R24, 0x500, RZ ;  /* 0x0000050018187810 */ /* 0x000fc80007ffe0ff */
[----:B-1----:R-:W-:-:S07]  /*1bd0*/  LEA R38, R25, R24, 0x18 ;  /* 0x0000001819267211 */ /* 0x002fce00078ec0ff */
.L_x_5465:
[C---:B0-----:R-:W-:Y:S01]  /*1be0*/  IMAD R40, R37.reuse, 0x4, R38 ;  /* 0x0000000425287824 */ /* 0x041fe200078e0226 */
[----:B------:R-:W0:Y:S01]  /*1bf0*/  LDC.64 R24, c[0x0][0x3a0] ;  /* 0x0000e800ff187b82 */ /* 0x000e220000000a00 */
[----:B------:R-:W-:Y:S02]  /*1c00*/  IMAD R27, R0, 0x20, R37 ;  /* 0x00000020001b7824 */ /* 0x000fe400078e0225 */
[----:B------:R-:W-:Y:S01]  /*1c10*/  VIADD R43, R40, UR7 ;  /* 0x00000007282b7c36 */ /* 0x000fe20008000000 */
[----:B------:R-:W1:Y:S01]  /*1c20*/  LDS R39, [R40] ;  /* 0x0000000028277984 */ /* 0x000e620000000800 */
[----:B------:R-:W-:-:S03]  /*1c30*/  VIADD R37, R37, UR7 ;  /* 0x0000000725257c36 */ /* 0x000fc60008000000 */
[----:B------:R-:W-:Y:S01]  /*1c40*/  IADD3 R42, PT, PT, R43, UR7, RZ ;  /* 0x000000072b2a7c10 */ /* 0x000fe2000fffe0ff */
[----:B------:R-:W3:Y:S04]  /*1c50*/  LDS R41, [R40+UR7] ;  /* 0x0000000728297984 */ /* 0x000ee80008000800 */
[----:B------:R-:W4:Y:S04]  /*1c60*/  LDS R43, [R43+UR7] ;  /* 0x000000072b2b7984 */ /* 0x000f280008000800 */
[----:B------:R-:W5:Y:S01]  /*1c70*/  LDS R45, [R42+UR7] ;  /* 0x000000072a2d7984 */ /* 0x000f620008000800 */
[----:B0-----:R-:W-:-:S03]  /*1c80*/  IMAD.WIDE R24, R27, 0x4, R24 ;  /* 0x000000041b187825 */ /* 0x001fc600078e0218 */
[----:B------:R-:W-:-:S05]  /*1c90*/  IADD3 R26, P0, PT, R24, UR7, RZ ;  /* 0x00000007181a7c10 */ /* 0x000fca000ff1e0ff */
[----:B------:R-:W-:Y:S01]  /*1ca0*/  IMAD.X R27, RZ, RZ, R25, P0 ;  /* 0x000000ffff1b7224 */ /* 0x000fe200000e0619 */
[----:B--2---:R-:W-:-:S04]  /*1cb0*/  IADD3 R28, P0, PT, R26, UR7, RZ ;  /* 0x000000071a1c7c10 */ /* 0x004fc8000ff1e0ff */
[----:B------:R-:W-:Y:S02]  /*1cc0*/  IADD3.X R29, PT, PT, RZ, R27, RZ, P0, !PT ;  /* 0x0000001bff1d7210 */ /* 0x000fe400007fe4ff */
[----:B------:R-:W-:Y:S01]  /*1cd0*/  IADD3 R30, P0, PT, R28, UR7, RZ ;  /* 0x000000071c1e7c10 */ /* 0x000fe2000ff1e0ff */
[----:B-1----:R0:W-:Y:S04]  /*1ce0*/  STG.E desc[UR12][R24.64], R39 ;  /* 0x0000002718007986 */ /* 0x0021e8000c10190c */
[----:B------:R-:W-:Y:S01]  /*1cf0*/  IMAD.X R31, RZ, RZ, R29, P0 ;  /* 0x000000ffff1f7224 */ /* 0x000fe200000e061d */
[----:B------:R-:W-:Y:S01]  /*1d00*/  ISETP.GE.U32.AND P0, PT, R37, 0x20, PT ;  /* 0x000000202500780c */ /* 0x000fe20003f06070 */
[----:B---3--:R0:W-:Y:S04]  /*1d10*/  STG.E desc[UR12][R26.64], R41 ;  /* 0x000000291a007986 */ /* 0x0081e8000c10190c */
[----:B----4-:R0:W-:Y:S04]  /*1d20*/  STG.E desc[UR12][R28.64], R43 ;  /* 0x0000002b1c007986 */ /* 0x0101e8000c10190c */
[----:B-----5:R0:W-:Y:S04]  /*1d30*/  STG.E desc[UR12][R30.64], R45 ;  /* 0x0000002d1e007986 */ /* 0x0201e8000c10190c */
[----:B------:R-:W-:Y:S05]  /*1d40*/  @!P0 BRA `(.L_x_5465) ;  /* 0xfffffffc00a48947 */ /* 0x000fea000383ffff */
.L_x_5462:
[----:B------:R-:W-:Y:S05]  /*1d50*/  BSYNC.RECONVERGENT B0 ;  /* 0x0000000000007941 */ /* 0x000fea0003800200 */
.L_x_5461:
[C---:B01-3--:R-:W-:Y:S01]  /*1d60*/  IMAD.SHL.U32 R25, R18.reuse, 0x10, RZ ;  /* 0x0000001012197824 */ /* 0x04bfe200078e00ff */
[----:B------:R-:W-:-:S04]  /*1d70*/  IADD3 R0, PT, PT, R18, R0, RZ ;  /* 0x0000000012007210 */ /* 0x000fc80007ffe0ff */
[----:B------:R-:W-:-:S13]  /*1d80*/  ISETP.GE.U32.AND P0, PT, R0, R25, PT ;  /* 0x000000190000720c */ /* 0x000fda0003f06070 */
[----:B------:R-:W-:Y:S05]  /*1d90*/  @!P0 BRA `(.L_x_5466) ;  /* 0xffffffec00888947 */ /* 0x000fea000383ffff */
[----:B------:R-:W-:Y:S05]  /*1da0*/  EXIT ;  /* 0x000000000000794d */ /* 0x000fea0003800000 */
.L_x_5459:
[----:B------:R-:W2:Y:S01]  /*1db0*/  S2R R24, SR_TID.X ;  /* 0x0000000000187919 */ /* 0x000ea20000002100 */
[----:B------:R-:W-:Y:S01]  /*1dc0*/  HFMA2 R25, -RZ, RZ, 0, 0.000503063201904296875 ;  /* 0x0000101fff197431 */ /* 0x000fe200000001ff */
[----:B------:R-:W-:Y:S01]  /*1dd0*/  BSSY B0, `(.L_x_5467) ;  /* 0x0000007000007945 */ /* 0x000fe20003800000 */
[----:B--2---:R-:W-:-:S05]  /*1de0*/  LOP3.LUT R24, R24, 0xf, RZ, 0xc0, !PT ;  /* 0x0000000f18187812 */ /* 0x004fca00078ec0ff */
[----:B------:R-:W-:Y:S02]  /*1df0*/  IMAD.MOV.U32 R26, RZ, RZ, R24 ;  /* 0x000000ffff1a7224 */ /* 0x000fe400078e0018 */
[----:B------:R-:W-:-:S07]  /*1e00*/  IMAD.MOV.U32 R24, RZ, RZ, -0x1 ;  /* 0xffffffffff187424 */ /* 0x000fce00078e00ff */
[----:B01----:R-:W-:Y:S05]  /*1e10*/  WARPSYNC.COLLECTIVE R24, `(.L_x_5468) ;  /* 0x0000000018087348 */ /* 0x003fea0003c00000 */
[----:B-1----:R1:W2:Y:S02]  /*1e20*/  SHFL.IDX P1, R52, R50, R26, R25 ;  /* 0x0000001a32347389 */ /* 0x0022a40000020019 */
[----:B012---:R-:W-:Y:S05]  /*1e30*/  ENDCOLLECTIVE ;  /* 0x000000000000791b */ /* 0x007fea0003800000 */
.L_x_5468:
[----:B------:R-:W-:Y:S05]  /*1e40*/  BSYNC B0 ;  /* 0x0000000000007941 */ /* 0x000fea0003800000 */
.L_x_5467:
[----:B------:R-:W0:Y:S01]  /*1e50*/  S2R R24, SR_TID.X ;  /* 0x0000000000187919 */ /* 0x000e220000002100 */
[----:B------:R-:W-:Y:S01]  /*1e60*/  IMAD.MOV.U32 R25, RZ, RZ, 0x101f ;  /* 0x0000101fff197424 */ /* 0x000fe200078e00ff */
[----:B------:R-:W-:-:S05]  /*1e70*/  MOV R51, R52 ;  /* 0x0000003400337202 */ /* 0x000fca0000000f00 */
[----:B------:R-:W-:Y:S02]  /*1e80*/  IMAD R51, R29, R51, RZ ;  /* 0x000000331d337224 */ /* 0x000fe400078e02ff */
[----:B0-----:R-:W-:-:S05]  /*1e90*/  VIADD R24, R24, 0x1 ;  /* 0x0000000118187836 */ /* 0x001fca0000000000 */
[----:B------:R-:W-:-:S05]  /*1ea0*/  LOP3.LUT R24, R24, 0xf, RZ, 0xc0, !PT ;  /* 0x0000000f18187812 */ /* 0x000fca00078ec0ff */
[----:B------:R-:W-:Y:S01]  /*1eb0*/  IMAD.MOV.U32 R26, RZ, RZ, R24 ;  /* 0x000000ffff1a7224 */ /* 0x000fe200078e0018 */
[----:B------:R-:W-:-:S07]  /*1ec0*/  MOV R24, 0xffffffff ;  /* 0xffffffff00187802 */ /* 0x000fce0000000f00 */
[----:B------:R-:W-:Y:S05]  /*1ed0*/  WARPSYNC.COLLECTIVE R24, `(.L_x_5469) ;  /* 0x0000000018087348 */ /* 0x000fea0003c00000 */
[----:B------:R0:W1:Y:S02]  /*1ee0*/  SHFL.IDX P1, R52, R50, R26, R25 ;  /* 0x0000001a32347389 */ /* 0x0000640000020019 */
[----:B01----:R-:W-:Y:S05]  /*1ef0*/  ENDCOLLECTIVE ;  /* 0x000000000000791b */ /* 0x003fea0003800000 */
.L_x_5469:
[----:B------:R-:W0:Y:S01]  /*1f00*/  S2R R25, SR_TID.X ;  /* 0x0000000000197919 */ /* 0x000e220000002100 */
[----:B------:R-:W-:-:S04]  /*1f10*/  IMAD.MOV.U32 R24, RZ, RZ, R52 ;  /* 0x000000ffff187224 */ /* 0x000fc800078e0034 */
[----:B------:R-:W-:Y:S02]  /*1f20*/  IMAD R51, R49, R24, R51 ;  /* 0x0000001831337224 */ /* 0x000fe400078e0233 */
[----:B------:R-:W-:Y:S02]  /*1f30*/  IMAD.MOV.U32 R24, RZ, RZ, -0x1 ;  /* 0xffffffffff187424 */ /* 0x000fe400078e00ff */
[----:B0-----:R-:W-:-:S05]  /*1f40*/  VIADD R25, R25, 0x2 ;  /* 0x0000000219197836 */ /* 0x001fca0000000000 */
[----:B------:R-:W-:-:S04]  /*1f50*/  LOP3.LUT R25, R25, 0xf, RZ, 0xc0, !PT ;  /* 0x0000000f19197812 */ /* 0x000fc800078ec0ff */
[----:B------:R-:W-:Y:S01]  /*1f60*/  MOV R26, R25 ;  /* 0x00000019001a7202 */ /* 0x000fe20000000f00 */
[----:B------:R-:W-:-:S07]  /*1f70*/  IMAD.MOV.U32 R25, RZ, RZ, 0x101f ;  /* 0x0000101fff197424 */ /* 0x000fce00078e00ff */
[----:B------:R-:W-:Y:S05]  /*1f80*/  WARPSYNC.COLLECTIVE R24, `(.L_x_5470) ;  /* 0x0000000018087348 */ /* 0x000fea0003c00000 */
[----:B------:R0:W1:Y:S02]  /*1f90*/  SHFL.IDX P1, R52, R50, R26, R25 ;  /* 0x0000001a32347389 */ /* 0x0000640000020019 */
[----:B01----:R-:W-:Y:S05]  /*1fa0*/  ENDCOLLECTIVE ;  /* 0x000000000000791b */ /* 0x003fea0003800000 */
.L_x_5470:
[----:B------:R-:W0:Y:S01]  /*1fb0*/  S2R R24, SR_TID.X ;  /* 0x0000000000187919 */ /* 0x000e220000002100 */
[----:B------:R-:W-:Y:S01]  /*1fc0*/  IMAD R51, R48, R52, R51 ;  /* 0x0000003430337224 */ /* 0x000fe200078e0233 */
[----:B0-----:R-:W-:-:S04]  /*1fd0*/  IADD3 R24, PT, PT, R24, 0x3, RZ ;  /* 0x0000000318187810 */ /* 0x001fc80007ffe0ff */
[----:B------:R-:W-:-:S05]  /*1fe0*/  LOP3.LUT R24, R24, 0xf, RZ, 0xc0, !PT ;  /* 0x0000000f18187812 */ /* 0x000fca00078ec0ff */
[----:B------:R-:W-:Y:S02]  /*1ff0*/  IMAD.MOV.U32 R26, RZ, RZ, R24 ;  /* 0x000000ffff1a7224 */ /* 0x000fe400078e0018 */
[----:B------:R-:W-:-:S07]  /*2000*/  IMAD.MOV.U32 R24, RZ, RZ, -0x1 ;  /* 0xffffffffff187424 */ /* 0x000fce00078e00ff */
[----:B------:R-:W-:Y:S05]  /*2010*/  WARPSYNC.COLLECTIVE R24, `(.L_x_5471) ;  /* 0x0000000018087348 */ /* 0x000fea0003c00000 */
[----:B------:R0:W1:Y:S02]  /*2020*/  SHFL.IDX P1, R52, R50, R26, R25 ;  /* 0x0000001a32347389 */ /* 0x0000640000020019 */
[----:B01----:R-:W-:Y:S05]  /*2030*/  ENDCOLLECTIVE ;  /* 0x000000000000791b */ /* 0x003fea0003800000 */
.L_x_5471:
[----:B------:R-:W0:Y:S01]  /*2040*/  S2R R25, SR_TID.X ;  /* 0x0000000000197919 */ /* 0x000e220000002100 */
[----:B------:R-:W-:-:S04]  /*2050*/  IMAD.MOV.U32 R24, RZ, RZ, R52 ;  /* 0x000000ffff187224 */ /* 0x000fc800078e0034 */
[----:B------:R-:W-:Y:S02]  /*2060*/  IMAD R51, R47, R24, R51 ;  /* 0x000000182f337224 */ /* 0x000fe400078e0233 */
[----:B------:R-:W-:Y:S01]  /*2070*/  IMAD.MOV.U32 R24, RZ, RZ, -0x1 ;  /* 0xffffffffff187424 */ /* 0x000fe200078e00ff */
[----:B0-----:R-:W-:-:S04]  /*2080*/  IADD3 R25, PT, PT, R25, 0x4, RZ ;  /* 0x0000000419197810 */ /* 0x001fc80007ffe0ff */
[----:B------:R-:W-:-:S05]  /*2090*/  LOP3.LUT R25, R25, 0xf, RZ, 0xc0, !PT ;  /* 0x0000000f19197812 */ /* 0x000fca00078ec0ff */
[----:B------:R-:W-:Y:S02]  /*20a0*/  IMAD.MOV.U32 R26, RZ, RZ, R25 ;  /* 0x000000ffff1a7224 */ /* 0x000fe400078e0019 */
[----:B------:R-:W-:-:S07]  /*20b0*/  HFMA2 R25, -RZ, RZ, 0, 0.000503063201904296875 ;  /* 0x0000101fff197431 */ /* 0x000fce00000001ff */
[----:B------:R-:W-:Y:S05]  /*20c0*/  WARPSYNC.COLLECTIVE R24, `(.L_x_5472) ;  /* 0x0000000018087348 */ /* 0x000fea0003c00000 */
[----:B------:R0:W1:Y:S02]  /*20d0*/  SHFL.IDX P1, R52, R50, R26, R25 ;  /* 0x0000001a32347389 */ /* 0x0000640000020019 */
[----:B01----:R-:W-:Y:S05]  /*20e0*/  ENDCOLLECTIVE ;  /* 0x000000000000791b */ /* 0x003fea0003800000 */
.L_x_5472:
        /* <DEDUP_REMOVED lines=9> */
.L_x_5473:
[----:B------:R-:W-:Y:S01]  /*2180*/  MOV R26, R53 ;  /* 0x00000035001a7202 */ /* 0x000fe20000000f00 */
[----:B------:R-:W-:-:S04]  /*2190*/  IMAD.MOV.U32 R24, RZ, RZ, R52 ;  /* 0x000000ffff187224 */ /* 0x000fc800078e0034 */
[----:B------:R-:W-:Y:S02]  /*21a0*/  IMAD R51, R45, R24, R51 ;  /* 0x000000182d337224 */ /* 0x000fe400078e0233 */
[----:B------:R-:W-:-:S07]  /*21b0*/  IMAD.MOV.U32 R24, RZ, RZ, -0x1 ;  /* 0xffffffffff187424 */ /* 0x000fce00078e00ff */
[----:B------:R-:W-:Y:S05]  /*21c0*/  WARPSYNC.COLLECTIVE R24, `(.L_x_5474) ;  /* 0x0000000018087348 */ /* 0x000fea0003c00000 */
[----:B------:R0:W1:Y:S02]  /*21d0*/  SHFL.IDX P1, R52, R50, R26, R25 ;  /* 0x0000001a32347389 */ /* 0x0000640000020019 */
[----:B01----:R-:W-:Y:S05]  /*21e0*/  ENDCOLLECTIVE ;  /* 0x000000000000791b */ /* 0x003fea0003800000 */
.L_x_5474:
[----:B------:R-:W-:Y:S02]  /*21f0*/  IMAD.MOV.U32 R26, RZ, RZ, R36 ;  /* 0x000000ffff1a7224 */ /* 0x000fe400078e0024 */
[----:B------:R-:W-:-:S07]  /*2200*/  IMAD R51, R44, R52, R51 ;  /* 0x000000342c337224 */ /* 0x000fce00078e0233 */
[----:B------:R-:W-:Y:S05]  /*2210*/  WARPSYNC.COLLECTIVE R24, `(.L_x_5475) ;  /* 0x0000000018087348 */ /* 0x000fea0003c00000 */
[----:B------:R0:W1:Y:S02]  /*2220*/  SHFL.IDX P1, R52, R50, R26, R25 ;  /* 0x0000001a32347389 */ /* 0x0000640000020019 */
[----:B01----:R-:W-:Y:S05]  /*2230*/  ENDCOLLECTIVE ;  /* 0x000000000000791b */ /* 0x003fea0003800000 */
.L_x_5475:
[----:B------:R-:W-:Y:S01]  /*2240*/  IMAD.MOV.U32 R26, RZ, RZ, R35 ;  /* 0x000000ffff1a7224 */ /* 0x000fe200078e0023 */
[----:B------:R-:W-:-:S05]  /*2250*/  MOV R24, R52 ;  /* 0x0000003400187202 */ /* 0x000fca0000000f00 */
[----:B------:R-:W-:Y:S02]  /*2260*/  IMAD R51, R43, R24, R51 ;  /* 0x000000182b337224 */ /* 0x000fe400078e0233 */
[----:B------:R-:W-:-:S07]  /*2270*/  IMAD.MOV.U32 R24, RZ, RZ, -0x1 ;  /* 0xffffffffff187424 */ /* 0x000fce00078e00ff */
[----:B------:R-:W-:Y:S05]  /*2280*/  WARPSYNC.COLLECTIVE R24, `(.L_x_5476) ;  /* 0x0000000018087348 */ /* 0x000fea0003c00000 */
[----:B------:R0:W1:Y:S02]  /*2290*/  SHFL.IDX P1, R52, R50, R26, R25 ;  /* 0x0000001a32347389 */ /* 0x0000640000020019 */
[----:B01----:R-:W-:Y:S05]  /*22a0*/  ENDCOLLECTIVE ;  /* 0x000000000000791b */ /* 0x003fea0003800000 */
.L_x_5476:
[----:B------:R-:W-:Y:S01]  /*22b0*/  MOV R26, R34 ;  /* 0x00000022001a7202 */ /* 0x000fe20000000f00 */
[----:B------:R-:W-:-:S07]  /*22c0*/  IMAD R51, R42, R52, R51 ;  /* 0x000000342a337224 */ /* 0x000fce00078e0233 */
[----:B------:R-:W-:Y:S05]  /*22d0*/  WARPSYNC.COLLECTIVE R24, `(.L_x_5477) ;  /* 0x0000000018087348 */ /* 0x000fea0003c00000 */
[----:B------:R0:W1:Y:S02]  /*22e0*/  SHFL.IDX P1, R52, R50, R26, R25 ;  /* 0x0000001a32347389 */ /* 0x0000640000020019 */
[----:B01----:R-:W-:Y:S05]  /*22f0*/  ENDCOLLECTIVE ;  /* 0x000000000000791b */ /* 0x003fea0003800000 */
.L_x_5477:
[----:B------:R-:W-:Y:S01]  /*2300*/  MOV R26, R19 ;  /* 0x00000013001a7202 */ /* 0x000fe20000000f00 */
[----:B------:R-:W-:-:S04]  /*2310*/  IMAD.MOV.U32 R24, RZ, RZ, R52 ;  /* 0x000000ffff187224 */ /* 0x000fc800078e0034 */
[----:B------:R-:W-:Y:S02]  /*2320*/  IMAD R51, R41, R24, R51 ;  /* 0x0000001829337224 */ /* 0x000fe400078e0233 */
[----:B------:R-:W-:-:S07]  /*2330*/  IMAD.MOV.U32 R24, RZ, RZ, -0x1 ;  /* 0xffffffffff187424 */ /* 0x000fce00078e00ff */
[----:B------:R-:W-:Y:S05]  /*2340*/  WARPSYNC.COLLECTIVE R24, `(.L_x_5478) ;  /* 0x0000000018087348 */ /* 0x000fea0003c00000 */
[----:B------:R0:W1:Y:S02]  /*2350*/  SHFL.IDX P1, R52, R50, R26, R25 ;  /* 0x0000001a32347389 */ /* 0x0000640000020019 */
[----:B01----:R-:W-:Y:S05]  /*2360*/  ENDCOLLECTIVE ;  /* 0x000000000000791b */ /* 0x003fea0003800000 */
.L_x_5478:
[----:B------:R-:W-:Y:S01]  /*2370*/  MOV R26, R20 ;  /* 0x00000014001a7202 */ /* 0x000fe20000000f00 */
[----:B------:R-:W-:-:S07]  /*2380*/  IMAD R51, R40, R52, R51 ;  /* 0x0000003428337224 */ /* 0x000fce00078e0233 */
[----:B------:R-:W-:Y:S05]  /*2390*/  WARPSYNC.COLLECTIVE R24, `(.L_x_5479) ;  /* 0x0000000018087348 */ /* 0x000fea0003c00000 */
[----:B------:R0:W1:Y:S02]  /*23a0*/  SHFL.IDX P1, R52, R50, R26, R25 ;  /* 0x0000001a32347389 */ /* 0x0000640000020019 */
[----:B01----:R-:W-:Y:S05]  /*23b0*/  ENDCOLLECTIVE ;  /* 0x000000000000791b */ /* 0x003fea0003800000 */
.L_x_5479:
[----:B------:R-:W-:Y:S01]  /*23c0*/  MOV R26, R21 ;  /* 0x00000015001a7202 */ /* 0x000fe20000000f00 */
[----:B------:R-:W-:-:S04]  /*23d0*/  IMAD.MOV.U32 R24, RZ, RZ, R52 ;  /* 0x000000ffff187224 */ /* 0x000fc800078e0034 */
[----:B------:R-:W-:Y:S02]  /*23e0*/  IMAD R51, R39, R24, R51 ;  /* 0x0000001827337224 */ /* 0x000fe400078e0233 */
[----:B------:R-:W-:-:S07]  /*23f0*/  IMAD.MOV.U32 R24, RZ, RZ, -0x1 ;  /* 0xffffffffff187424 */ /* 0x000fce00078e00ff */
[----:B------:R-:W-:Y:S05]  /*2400*/  WARPSYNC.COLLECTIVE R24, `(.L_x_5480) ;  /* 0x0000000018087348 */ /* 0x000fea0003c00000 */
[----:B------:R0:W1:Y:S02]  /*2410*/  SHFL.IDX P1, R52, R50, R26, R25 ;  /* 0x0000001a32347389 */ /* 0x0000640000020019 */
[----:B01----:R-:W-:Y:S05]  /*2420*/  ENDCOLLECTIVE ;  /* 0x000000000000791b */ /* 0x003fea0003800000 */
.L_x_5480:
[----:B------:R-:W-:Y:S01]  /*2430*/  MOV R26, R22 ;  /* 0x00000016001a7202 */ /* 0x000fe20000000f00 */
[----:B------:R-:W-:-:S07]  /*2440*/  IMAD R51, R38, R52, R51 ;  /* 0x0000003426337224 */ /* 0x000fce00078e0233 */
[----:B------:R-:W-:Y:S05]  /*2450*/  WARPSYNC.COLLECTIVE R24, `(.L_x_5481) ;  /* 0x0000000018087348 */ /* 0x000fea0003c00000 */
[----:B------:R0:W1:Y:S02]  /*2460*/  SHFL.IDX P1, R52, R50, R26, R25 ;  /* 0x0000001a32347389 */ /* 0x0000640000020019 */
[----:B01----:R-:W-:Y:S05]  /*2470*/  ENDCOLLECTIVE ;  /* 0x000000000000791b */ /* 0x003fea0003800000 */
.L_x_5481:
[----:B------:R-:W-:Y:S01]  /*2480*/  MOV R26, R23 ;  /* 0x00000017001a7202 */ /* 0x000fe20000000f00 */
[----:B------:R-:W-:-:S04]  /*2490*/  IMAD.MOV.U32 R25, RZ, RZ, R52 ;  /* 0x000000ffff197224 */ /* 0x000fc800078e0034 */
[----:B------:R-:W-:Y:S02]  /*24a0*/  IMAD R51, R37, R25, R51 ;  /* 0x0000001925337224 */ /* 0x000fe400078e0233 */
[----:B------:R-:W-:-:S07]  /*24b0*/  IMAD.MOV.U32 R25, RZ, RZ, 0x101f ;  /* 0x0000101fff197424 */ /* 0x000fce00078e00ff */
[----:B------:R-:W-:Y:S05]  /*24c0*/  WARPSYNC.COLLECTIVE R24, `(.L_x_5482) ;  /* 0x0000000018087348 */ /* 0x000fea0003c00000 */
[----:B------:R0:W1:Y:S02]  /*24d0*/  SHFL.IDX P1, R52, R50, R26, R25 ;  /* 0x0000001a32347389 */ /* 0x0000640000020019 */
[----:B01----:R-:W-:Y:S05]  /*24e0*/  ENDCOLLECTIVE ;  /* 0x000000000000791b */ /* 0x003fea0003800000 */
.L_x_5482:
[----:B------:R-:W-:Y:S01]  /*24f0*/  MOV R26, R32 ;  /* 0x00000020001a7202 */ /* 0x000fe20000000f00 */
[----:B------:R-:W-:-:S07]  /*2500*/  IMAD R51, R31, R52, R51 ;  /* 0x000000341f337224 */ /* 0x000fce00078e0233 */
[----:B------:R-:W-:Y:S05]  /*2510*/  WARPSYNC.COLLECTIVE R24, `(.L_x_5483) ;  /* 0x0000000018087348 */ /* 0x000fea0003c00000 */
[----:B------:R0:W1:Y:S02]  /*2520*/  SHFL.IDX P1, R52, R50, R26, R25 ;  /* 0x0000001a32347389 */ /* 0x0000640000020019 */
[----:B01----:R-:W-:Y:S05]  /*2530*/  ENDCOLLECTIVE ;  /* 0x000000000000791b */ /* 0x003fea0003800000 */
.L_x_5483:
[----:B------:R-:W-:Y:S01]  /*2540*/  IMAD.MOV.U32 R24, RZ, RZ, R52 ;  /* 0x000000ffff187224 */ /* 0x000fe200078e0034 */
[----:B------:R-:W-:Y:S06]  /*2550*/  BRA `(.L_x_5484) ;  /* 0xfffffff000c47947 */ /* 0x000fec000383ffff */
        .weak           $__internal_44_$__cuda_sm20_div_u16
        .type           $__internal_44_$__cuda_sm20_div_u16,@function
        .size           $__internal_44_$__cuda_sm20_div_u16,(.L_x_20334 - $__internal_44_$__cuda_sm20_div_u16)
$__internal_44_$__cuda_sm20_div_u16:
        /* <DEDUP_REMOVED lines=18> */
[----:B------:R-:W-:Y:S06]  /*2680*/  RET.REL.NODEC R2 `(_Z9cuda_gemmIiLi128ELi16ELi1ELi32ELi16ELi16ELi1EEviiiPT_S1_S1_ii) ;  /* 0xffffffd8025c7950 */ /* 0x000fec0003c3ffff */
.L_x_5485:
        /* <DEDUP_REMOVED lines=15> */
.L_x_20334:


//--------------------- .text._Z9cuda_gemmIiLi128ELi16ELi1ELi32ELi16ELi16ELi0EEviiiPT_S1_S1_ii --------------------------
	.section	.text._Z9cuda_gemmIiLi128ELi16ELi1ELi32ELi16ELi16ELi0EEviiiPT_S1_S1_ii,"ax",@progbits
	.align	128
        .global         _Z9cuda_gemmIiLi128ELi16ELi1ELi32ELi16ELi16ELi0EEviiiPT_S1_S1_ii
        .type           _Z9cuda_gemmIiLi128ELi16ELi1ELi32ELi16ELi16ELi0EEviiiPT_S1_S1_ii,@function
        .size           _Z9cuda_gemmIiLi128ELi16ELi1ELi32ELi16ELi16ELi0EEviiiPT_S1_S1_ii,(.L_x_20499 - _Z9cuda_gemmIiLi128ELi16ELi1ELi32ELi16ELi16ELi0EEviiiPT_S1_S1_ii)
        .other          _Z9cuda_gemmIiLi128ELi16ELi1ELi32ELi16ELi16ELi0EEviiiPT_S1_S1_ii,@"STO_CUDA_ENTRY STV_DEFAULT"
_Z9cuda_gemmIiLi128ELi16ELi1ELi32ELi16ELi16ELi0EEviiiPT_S1_S1_ii:
.text._Z9cuda_gemmIiLi128ELi16ELi1ELi32ELi16ELi16ELi0EEviiiPT_S1_S1_ii:
        /* <DEDUP_REMOVED lines=41> */
.L_x_5488:
        /* <DEDUP_REMOVED lines=25> */
.L_x_5487:
[----:B------:R-:W-:Y:S05]  /*0420*/  BSYNC.RECONVERGENT B0 ;  /* 0x0000000000007941 */ /* 0x000fea0003800200 */
.L_x_5486:
        /* <DEDUP_REMOVED lines=87> */
.L_x_5568:
        /* <DEDUP_REMOVED lines=42> */
.L_x_5492:
[----:B------:R-:W-:Y:S05]  /*0c40*/  BSYNC.RECONVERGENT B1 ;  /* 0x0000000000017941 */ /* 0x000fea0003800200 */
.L_x_5491:
        /* <DEDUP_REMOVED lines=12> */
.L_x_5493:
        /* <DEDUP_REMOVED lines=24> */
.L_x_5490:
[----:B------:R-:W-:Y:S05]  /*0e90*/  BSYNC.RECONVERGENT B0 ;  /* 0x0000000000007941 */ /* 0x000fea0003800200 */
.L_x_5489:
        /* <DEDUP_REMOVED lines=19> */
.L_x_5497:
[----:B------:R-:W-:Y:S05]  /*0fd0*/  BSYNC.RECONVERGENT B1 ;  /* 0x0000000000017941 */ /* 0x000fea0003800200 */
.L_x_5496:
[----:B------:R-:W-:Y:S05]  /*0fe0*/  @!P1 BRA `(.L_x_5495) ;  /* 0x00000000003c9947 */ /* 0x000fea0003800000 */
[----:B---3--:R-:W0:Y:S01]  /*0ff0*/  S2R R5, SR_CgaCtaId ;  /* 0x0000000000057919 */ /* 0x008e220000008800 */
[----:B-1----:R-:W-:-:S05]  /*1000*/  MOV R2, 0x400 ;  /* 0x0000040000027802 */ /* 0x002fca0000000f00 */
[----:B------:R-:W-:-:S05]  /*1010*/  VIADD R2, R2, 0x500 ;  /* 0x0000050002027836 */ /* 0x000fca0000000000 */
[----:B0-2---:R-:W-:-:S07]  /*1020*/  LEA R4, R5, R2, 0x18 ;  /* 0x0000000205047211 */ /* 0x005fce00078ec0ff */
.L_x_5498:
        /* <DEDUP_REMOVED lines=11> */
.L_x_5495:
[----:B------:R-:W-:Y:S05]  /*10e0*/  BSYNC.RECONVERGENT B0 ;  /* 0x0000000000007941 */ /* 0x000fea0003800200 */
.L_x_5494:
        /* <DEDUP_REMOVED lines=55> */
.L_x_5500:
        /* <DEDUP_REMOVED lines=12> */
.L_x_5501:
        /* <DEDUP_REMOVED lines=12> */
.L_x_5502:
        /* <DEDUP_REMOVED lines=12> */
.L_x_5503:
        /* <DEDUP_REMOVED lines=12> */
.L_x_5504:
        /* <DEDUP_REMOVED lines=12> */
.L_x_5505:
        /* <DEDUP_REMOVED lines=12> */
.L_x_5506:
        /* <DEDUP_REMOVED lines=12> */
.L_x_5507:
        /* <DEDUP_REMOVED lines=12> */
.L_x_5508:
        /* <DEDUP_REMOVED lines=12> */
.L_x_5509:
        /* <DEDUP_REMOVED lines=11> */
.L_x_5510:
        /* <DEDUP_REMOVED lines=11> */
.L_x_5511:
        /* <DEDUP_REMOVED lines=11> */
.L_x_5512:
        /* <DEDUP_REMOVED lines=11> */
.L_x_5513:
        /* <DEDUP_REMOVED lines=11> */
.L_x_5514:
        /* <DEDUP_REMOVED lines=74> */
.L_x_5562:
        /* <DEDUP_REMOVED lines=11> */
.L_x_5571:
[----:B-12---:R-:W-:-:S07]  /*23e0*/  IMAD R40, R21, R40, RZ ;  /* 0x0000002815287224 */ /* 0x006fce00078e02ff */
.L_x_5516:
[----:B------:R-:W-:-:S13]  /*23f0*/  ISETP.GE.AND P0, PT, R44, 0x2, PT ;  /* 0x000000022c00780c */ /* 0x000fda0003f06270 */
[----:B------:R-:W-:Y:S05]  /*2400*/  @!P0 BRA `(.L_x_5518) ;  /* 0x0000000000108947 */ /* 0x000fea0003800000 */
[----:B------:R-:W-:-:S03]  /*2410*/  UMOV UR4, 0xffffffff ;  /* 0xffffffff00047882 */ /* 0x000fc60000000000 */
[----:B------:R-:W-:Y:S05]  /*2420*/  BRA.DIV UR4, `(.L_x_5519) ;  /* 0x0000001e04887947 */ /* 0x000fea000b800000 */
[----:B0-----:R0:W2:Y:S02]  /*2430*/  SHFL.IDX PT, R42, R38, R7, R16 ;  /* 0x00000007262a7389 */ /* 0x0010a400000e0010 */
.L_x_5574:
[----:B--23--:R-:W-:-:S07]  /*2440*/  IMAD R40, R22, R42, R40 ;  /* 0x0000002a16287224 */ /* 0x00cfce00078e0228 */
.L_x_5518:
[----:B------:R-:W-:-:S13]  /*2450*/  ISETP.GE.AND P0, PT, R44, 0x3, PT ;  /* 0x000000032c00780c */ /* 0x000fda0003f06270 */
[----:B------:R-:W-:Y:S05]  /*2460*/  @!P0 BRA `(.L_x_5520) ;  /* 0x0000000000108947 */ /* 0x000fea0003800000 */
[----:B------:R-:W-:-:S03]  /*2470*/  UMOV UR4, 0xffffffff ;  /* 0xffffffff00047882 */ /* 0x000fc60000000000 */
[----:B------:R-:W-:Y:S05]  /*2480*/  BRA.DIV UR4, `(.L_x_5521) ;  /* 0x0000001e04907947 */ /* 0x000fea000b800000 */
[----:B0-----:R0:W2:Y:S02]  /*2490*/  SHFL.IDX PT, R42, R38, R9, R16 ;  /* 0x00000009262a7389 */ /* 0x0010a400000e0010 */
.L_x_5577:
[----:B--2---:R-:W-:-:S07]  /*24a0*/  IMAD R40, R23, R42, R40 ;  /* 0x0000002a17287224 */ /* 0x004fce00078e0228 */
.L_x_5520:
[----:B------:R-:W-:-:S13]  /*24b0*/  ISETP.GE.AND P0, PT, R44, 0x4, PT ;  /* 0x000000042c00780c */ /* 0x000fda0003f06270 */
[----:B------:R-:W-:Y:S05]  /*24c0*/  @!P0 BRA `(.L_x_5522) ;  /* 0x0000000000108947 */ /* 0x000fea0003800000 */
[----:B------:R-:W-:-:S03]  /*24d0*/  UMOV UR4, 0xffffffff ;  /* 0xffffffff00047882 */ /* 0x000fc60000000000 */
[----:B------:R-:W-:Y:S05]  /*24e0*/  BRA.DIV UR4, `(.L_x_5523) ;  /* 0x0000001e04987947 */ /* 0x000fea000b800000 */
[----:B0-----:R0:W2:Y:S02]  /*24f0*/  SHFL.IDX PT, R42, R38, R37, R16 ;  /* 0x00000025262a7389 */ /* 0x0010a400000e0010 */
.L_x_5580:
[----:B--2---:R-:W-:-:S07]  /*2500*/  IMAD R40, R24, R42, R40 ;  /* 0x0000002a18287224 */ /* 0x004fce00078e0228 */
.L_x_5522:
[----:B------:R-:W-:-:S13]  /*2510*/  ISETP.GE.AND P0, PT, R44, 0x5, PT ;  /* 0x000000052c00780c */ /* 0x000fda0003f06270 */
[----:B------:R-:W-:Y:S05]  /*2520*/  @!P0 BRA `(.L_x_5524) ;  /* 0x0000000000108947 */ /* 0x000fea0003800000 */
[----:B------:R-:W-:-:S03]  /*2530*/  UMOV UR4, 0xffffffff ;  /* 0xffffffff00047882 */ /* 0x000fc60000000000 */
[----:B------:R-:W-:Y:S05]  /*2540*/  BRA.DIV UR4, `(.L_x_5525) ;  /* 0x0000001e04a07947 */ /* 0x000fea000b800000 */
[----:B0-----:R0:W2:Y:S02]  /*2550*/  SHFL.IDX PT, R42, R38, R39, R16 ;  /* 0x00000027262a7389 */ /* 0x0010a400000e0010 */
.L_x_5583:
[----:B--2---:R-:W-:-:S07]  /*2560*/  IMAD R40, R25, R42, R40 ;  /* 0x0000002a19287224 */ /* 0x004fce00078e0228 */
.L_x_5524:
[----:B------:R-:W-:-:S13]  /*2570*/  ISETP.GE.AND P0, PT, R44, 0x6, PT ;  /* 0x000000062c00780c */ /* 0x000fda0003f06270 */
[----:B------:R-:W-:Y:S05]  /*2580*/  @!P0 BRA `(.L_x_5526) ;  /* 0x0000000000108947 */ /* 0x000fea0003800000 */
[----:B------:R-:W-:-:S03]  /*2590*/  UMOV UR4, 0xffffffff ;  /* 0xffffffff00047882 */ /* 0x000fc60000000000 */
[----:B------:R-:W-:Y:S05]  /*25a0*/  BRA.DIV UR4, `(.L_x_5527) ;  /* 0x0000001e04a87947 */ /* 0x000fea000b800000 */
[----:B0-----:R0:W2:Y:S02]  /*25b0*/  SHFL.IDX PT, R42, R38, R41, R16 ;  /* 0x00000029262a7389 */ /* 0x0010a400000e0010 */
.L_x_5586:
[----:B--2---:R-:W-:-:S07]  /*25c0*/  IMAD R40, R26, R42, R40 ;  /* 0x0000002a1a287224 */ /* 0x004fce00078e0228 */
.L_x_5526:
[----:B------:R-:W-:-:S13]  /*25d0*/  ISETP.GE.AND P0, PT, R44, 0x7, PT ;  /* 0x000000072c00780c */ /* 0x000fda0003f06270 */
[----:B------:R-:W-:Y:S05]  /*25e0*/  @!P0 BRA `(.L_x_5528) ;  /* 0x0000000000108947 */ /* 0x000fea0003800000 */
[----:B------:R-:W-:-:S03]  /*25f0*/  UMOV UR4, 0xffffffff ;  /* 0xffffffff00047882 */ /* 0x000fc60000000000 */
[----:B------:R-:W-:Y:S05]  /*2600*/  BRA.DIV UR4, `(.L_x_5529) ;  /* 0x0000001e04b07947 */ /* 0x000fea000b800000 */
[----:B0-----:R0:W2:Y:S02]  /*2610*/  SHFL.IDX PT, R42, R38, R43, R16 ;  /* 0x0000002b262a7389 */ /* 0x0010a400000e0010 */
.L_x_5589:
[----:B--2---:R-:W-:-:S07]  /*2620*/  IMAD R40, R27, R42, R40 ;  /* 0x0000002a1b287224 */ /* 0x004fce00078e0228 */
.L_x_5528:
[----:B------:R-:W-:-:S13]  /*2630*/  ISETP.GE.AND P0, PT, R44, 0x8, PT ;  /* 0x000000082c00780c */ /* 0x000fda0003f06270 */
[----:B------:R-:W-:Y:S05]  /*2640*/  @!P0 BRA `(.L_x_5530) ;  /* 0x0000000000108947 */ /* 0x000fea0003800000 */
[----:B------:R-:W-:-:S03]  /*2650*/  UMOV UR4, 0xffffffff ;  /* 0xffffffff00047882 */ /* 0x000fc60000000000 */
[----:B------:R-:W-:Y:S05]  /*2660*/  BRA.DIV UR4, `(.L_x_5531) ;  /* 0x0000001e04b87947 */ /* 0x000fea000b800000 */
[----:B0-----:R0:W2:Y:S02]  /*2670*/  SHFL.IDX PT, R42, R38, R45, R16 ;  /* 0x0000002d262a7389 */ /* 0x0010a400000e0010 */
.L_x_5592:
[----:B--2---:R-:W-:-:S07]  /*2680*/  IMAD R40, R28, R42, R40 ;  /* 0x0000002a1c287224 */ /* 0x004fce00078e0228 */
.L_x_5530:
[----:B------:R-:W-:-:S13]  /*2690*/  ISETP.GE.AND P0, PT, R44, 0x9, PT ;  /* 0x000000092c00780c */ /* 0x000fda0003f06270 */
[----:B------:R-:W-:Y:S05]  /*26a0*/  @!P0 BRA `(.L_x_5532) ;  /* 0x0000000000108947 */ /* 0x000fea0003800000 */
[----:B------:R-:W-:-:S03]  /*26b0*/  UMOV UR4, 0xffffffff ;  /* 0xffffffff00047882 */ /* 0x000fc60000000000 */
[----:B------:R-:W-:Y:S05]  /*26c0*/  BRA.DIV UR4, `(.L_x_5533) ;  /* 0x0000001e04c07947 */ /* 0x000fea000b800000 */
[----:B0-----:R0:W2:Y:S02]  /*26d0*/  SHFL.IDX PT, R42, R38, R47, R16 ;  /* 0x0000002f262a7389 */ /* 0x0010a400000e0010 */
.L_x_5595:
[----:B--2---:R-:W-:-:S07]  /*26e0*/  IMAD R40, R29, R42, R40 ;  /* 0x0000002a1d287224 */ /* 0x004fce00078e0228 */
.L_x_5532:
[----:B------:R-:W-:-:S13]  /*26f0*/  ISETP.GE.AND P0, PT, R44, 0xa, PT ;  /* 0x0000000a2c00780c */ /* 0x000fda0003f06270 */
[----:B------:R-:W-:Y:S05]  /*2700*/  @!P0 BRA `(.L_x_5534) ;  /* 0x0000000000108947 */ /* 0x000fea0003800000 */
[----:B------:R-:W-:-:S03]  /*2710*/  UMOV UR4, 0xffffffff ;  /* 0xffffffff00047882 */ /* 0x000fc60000000000 */
[----:B------:R-:W-:Y:S05]  /*2720*/  BRA.DIV UR4, `(.L_x_5535) ;  /* 0x0000001e04c87947 */ /* 0x000fea000b800000 */
[----:B0-----:R0:W2:Y:S02]  /*2730*/  SHFL.IDX PT, R42, R38, R49, R16 ;  /* 0x00000031262a7389 */ /* 0x0010a400000e0010 */
.L_x_5598:
[----:B--2---:R-:W-:-:S07]  /*2740*/  IMAD R40, R30, R42, R40 ;  /* 0x0000002a1e287224 */ /* 0x004fce00078e0228 */
.L_x_5534:
[----:B------:R-:W-:-:S13]  /*2750*/  ISETP.GE.AND P0, PT, R44, 0xb, PT ;  /* 0x0000000b2c00780c */ /* 0x000fda0003f06270 */
[----:B------:R-:W-:Y:S05]  /*2760*/  @!P0 BRA `(.L_x_5536) ;  /* 0x0000000000108947 */ /* 0x000fea0003800000 */
[----:B------:R-:W-:-:S03]  /*2770*/  UMOV UR4, 0xffffffff ;  /* 0xffffffff00047882 */ /* 0x000fc60000000000 */
[----:B------:R-:W-:Y:S05]  /*2780*/  BRA.DIV UR4, `(.L_x_5537) ;  /* 0x0000001e04d07947 */ /* 0x000fea000b800000 */
[----:B0-----:R0:W2:Y:S02]  /*2790*/  SHFL.IDX PT, R42, R38, R51, R16 ;  /* 0x00000033262a7389 */ /* 0x0010a400000e0010 */
.L_x_5601:
[----:B--2---:R-:W-:-:S07]  /*27a0*/  IMAD R40, R31, R42, R40 ;  /* 0x0000002a1f287224 */ /* 0x004fce00078e0228 */
.L_x_5536:
[----:B------:R-:W-:-:S13]  /*27b0*/  ISETP.GE.AND P0, PT, R44, 0xc, PT ;  /* 0x0000000c2c00780c */ /* 0x000fda0003f06270 */
[----:B------:R-:W-:Y:S05]  /*27c0*/  @!P0 BRA `(.L_x_5538) ;  /* 0x0000000000108947 */ /* 0x000fea0003800000 */
[----:B------:R-:W-:-:S03]  /*27d0*/  UMOV UR4, 0xffffffff ;  /* 0xffffffff00047882 */ /* 0x000fc60000000000 */
[----:B------:R-:W-:Y:S05]  /*27e0*/  BRA.DIV UR4, `(.L_x_5539) ;  /* 0x0000001e04d87947 */ /* 0x000fea000b800000 */
[----:B0-----:R0:W2:Y:S02]  /*27f0*/  SHFL.IDX PT, R42, R38, R53, R16 ;  /* 0x00000035262a7389 */ /* 0x0010a400000e0010 */
.L_x_5604:
[----:B--2---:R-:W-:-:S07]  /*2800*/  IMAD R40, R32, R42, R40 ;  /* 0x0000002a20287224 */ /* 0x004fce00078e0228 */
.L_x_5538:
[----:B------:R-:W-:-:S13]  /*2810*/  ISETP.GE.AND P0, PT, R44, 0xd, PT ;  /* 0x0000000d2c00780c */ /* 0x000fda0003f06270 */
[----:B------:R-:W-:Y:S05]  /*2820*/  @!P0 BRA `(.L_x_5540) ;  /* 0x0000000000108947 */ /* 0x000fea0003800000 */
[----:B------:R-:W-:-:S03]  /*2830*/  UMOV UR4, 0xffffffff ;  /* 0xffffffff00047882 */ /* 0x000fc60000000000 */
[----:B------:R-:W-:Y:S05]  /*2840*/  BRA.DIV UR4, `(.L_x_5541) ;  /* 0x0000001e04e07947 */ /* 0x000fea000b800000 */
[----:B0-----:R0:W2:Y:S02]  /*2850*/  SHFL.IDX PT, R42, R38, R55, R16 ;  /* 0x00000037262a7389 */ /* 0x0010a400000e0010 */
.L_x_5607:
[----:B--2---:R-:W-:-:S07]  /*2860*/  IMAD R40, R33, R42, R40 ;  /* 0x0000002a21287224 */ /* 0x004fce00078e0228 */
.L_x_5540:
[----:B------:R-:W-:-:S13]  /*2870*/  ISETP.GE.AND P0, PT, R44, 0xe, PT ;  /* 0x0000000e2c00780c */ /* 0x000fda0003f06270 */
[----:B------:R-:W-:Y:S05]  /*2880*/  @!P0 BRA `(.L_x_5542) ;  /* 0x0000000000108947 */ /* 0x000fea0003800000 */
[----:B------:R-:W-:-:S03]  /*2890*/  UMOV UR4, 0xffffffff ;  /* 0xffffffff00047882 */ /* 0x000fc60000000000 */
[----:B------:R-:W-:Y:S05]  /*28a0*/  BRA.DIV UR4, `(.L_x_5543) ;  /* 0x0000001e04e87947 */ /* 0x000fea000b800000 */
[----:B0-----:R0:W2:Y:S02]  /*28b0*/  SHFL.IDX PT, R42, R38, R57, R16 ;  /* 0x00000039262a7389 */ /* 0x0010a400000e0010 */
.L_x_5610:
[----:B--2---:R-:W-:-:S07]  /*28c0*/  IMAD R40, R34, R42, R40 ;  /* 0x0000002a22287224 */ /* 0x004fce00078e0228 */
.L_x_5542:
[----:B------:R-:W-:-:S13]  /*28d0*/  ISETP.GE.AND P0, PT, R44, 0xf, PT ;  /* 0x0000000f2c00780c */ /* 0x000fda0003f06270 */
[----:B------:R-:W-:Y:S05]  /*28e0*/  @!P0 BRA `(.L_x_5544) ;  /* 0x0000000000108947 */ /* 0x000fea0003800000 */
[----:B------:R-:W-:-:S03]  /*28f0*/  UMOV UR4, 0xffffffff ;  /* 0xffffffff00047882 */ /* 0x000fc60000000000 */
[----:B------:R-:W-:Y:S05]  /*2900*/  BRA.DIV UR4, `(.L_x_5545) ;  /* 0x0000001e04f07947 */ /* 0x000fea000b800000 */
[----:B0-----:R0:W2:Y:S02]  /*2910*/  SHFL.IDX PT, R42, R38, R59, R16 ;  /* 0x0000003b262a7389 */ /* 0x0010a400000e0010 */
.L_x_5613:
[----:B--2---:R-:W-:-:S07]  /*2920*/  IMAD R40, R35, R42, R40 ;  /* 0x0000002a23287224 */ /* 0x004fce00078e0228 */
.L_x_5544:
[----:B------:R-:W-:-:S13]  /*2930*/  ISETP.GE.AND P0, PT, R44, 0x10, PT ;  /* 0x000000102c00780c */ /* 0x000fda0003f06270 */
[----:B------:R-:W-:Y:S05]  /*2940*/  @!P0 BRA `(.L_x_5546) ;  /* 0x00000008002c8947 */ /* 0x000fea0003800000 */
[----:B------:R-:W-:-:S03]  /*2950*/  UMOV UR4, 0xffffffff ;  /* 0xffffffff00047882 */ /* 0x000fc60000000000 */
[----:B------:R-:W-:Y:S05]  /*2960*/  BRA.DIV UR4, `(.L_x_5547) ;  /* 0x0000001e04f87947 */ /* 0x000fea000b800000 */
[----:B0-----:R0:W2:Y:S02]  /*2970*/  SHFL.IDX PT, R38, R38, R61, R16 ;  /* 0x0000003d26267389 */ /* 0x0010a400000e0010 */
.L_x_5616:
[----:B--2---:R-:W-:Y:S01]  /*2980*/  IMAD R40, R36, R38, R40 ;  /* 0x0000002624287224 */ /* 0x004fe200078e0228 */
[----:B------:R-:W-:Y:S06]  /*2990*/  BRA `(.L_x_5546) ;  /* 0x0000000800187947 */ /* 0x000fec0003800000 */
.L_x_5515:
        /* <DEDUP_REMOVED lines=18> */
.L_x_5548:
        /* <DEDUP_REMOVED lines=9> */
.L_x_5549:
        /* <DEDUP_REMOVED lines=9> */
.L_x_5550:
        /* <DEDUP_REMOVED lines=9> */
.L_x_5551:
        /* <DEDUP_REMOVED lines=9> */
.L_x_5552:
        /* <DEDUP_REMOVED lines=9> */
.L_x_5553:
        /* <DEDUP_REMOVED lines=9> */
.L_x_5554:
        /* <DEDUP_REMOVED lines=9> */
.L_x_5555:
        /* <DEDUP_REMOVED lines=9> */
.L_x_5556:
        /* <DEDUP_REMOVED lines=9> */
.L_x_5557:
        /* <DEDUP_REMOVED lines=8> */
.L_x_5558:
        /* <DEDUP_REMOVED lines=8> */
.L_x_5559:
        /* <DEDUP_REMOVED lines=8> */
.L_x_5560:
        /* <DEDUP_REMOVED lines=8> */
.L_x_5561:
[----:B------:R-:W-:-:S06]  /*31d0*/  @P1 IMAD R42, R6, 0x4, R42 ;  /* 0x00000004062a1824 */ /* 0x000fcc00078e022a */
[----:B------:R-:W0:Y:S02]  /*31e0*/  @P1 LDS R42, [R42+0x3c] ;  /* 0x00003c002a2a1984 */ /* 0x000e240000000800 */
[----:B0-----:R-:W-:-:S07]  /*31f0*/  @P1 IMAD R40, R36, R42, R40 ;  /* 0x0000002a24281224 */ /* 0x001fce00078e0228 */
.L_x_5546:
        /* <DEDUP_REMOVED lines=8> */
.L_x_5499:
        /* <DEDUP_REMOVED lines=120> */
.L_x_5566:
[----:B------:R-:W-:Y:S05]  /*3a00*/  BSYNC.RECONVERGENT B1 ;  /* 0x0000000000017941 */ /* 0x000fea0003800200 */
.L_x_5565:
        /* <DEDUP_REMOVED lines=13> */
.L_x_5567:
        /* <DEDUP_REMOVED lines=104> */
.L_x_5564:
[----:B------:R-:W-:Y:S05]  /*4160*/  BSYNC.RECONVERGENT B0 ;  /* 0x0000000000007941 */ /* 0x000fea0003800200 */
.L_x_5563:
[C---:B------:R-:W-:Y:S01]  /*4170*/  IMAD.IADD R17, R10.reuse, 0x1, R17 ;  /* 0x000000010a117824 */ /* 0x040fe200078e0211 */
[----:B-1234-:R-:W-:-:S04]  /*4180*/  SHF.L.U32 R2, R10, 0x4, RZ ;  /* 0x000000040a027819 */ /* 0x01efc800000006ff */
[----:B------:R-:W-:-:S13]  /*4190*/  ISETP.GE.U32.AND P0, PT, R17, R2, PT ;  /* 0x000000021100720c */ /* 0x000fda0003f06070 */
[----:B------:R-:W-:Y:S05]  /*41a0*/  @!P0 BRA `(.L_x_5568) ;  /* 0xffffffc400fc8947 */ /* 0x000fea000383ffff */
[----:B------:R-:W-:Y:S05]  /*41b0*/  EXIT ;  /* 0x000000000000794d */ /* 0x000fea0003800000 */
.L_x_5517:
[----:B------:R-:W-:Y:S01]  /*41c0*/  BSSY B0, `(.L_x_5569) ;  /* 0x0000006000007945 */ /* 0x000fe20003800000 */
[----:B------:R-:W-:Y:S02]  /*41d0*/  IMAD.MOV.U32 R46, RZ, RZ, R8 ;  /* 0x000000ffff2e7224 */ /* 0x000fe400078e0008 */
[----:B------:R-:W-:-:S07]  /*41e0*/  IMAD.MOV.U32 R42, RZ, RZ, -0x1 ;  /* 0xffffffffff2a7424 */ /* 0x000fce00078e00ff */
[----:B01-3--:R-:W-:Y:S05]  /*41f0*/  WARPSYNC.COLLECTIVE R42, `(.L_x_5570) ;  /* 0x000000002a087348 */ /* 0x00bfea0003c00000 */
[----:B0-----:R0:W2:Y:S02]  /*4200*/  SHFL.IDX P0, R42, R38, R46, R16 ;  /* 0x0000002e262a7389 */ /* 0x0010a40000000010 */
[----:B0123--:R-:W-:Y:S05]  /*4210*/  ENDCOLLECTIVE ;  /* 0x000000000000791b */ /* 0x00ffea0003800000 */
.L_x_5570:
[----:B------:R-:W-:Y:S05]  /*4220*/  BSYNC B0 ;  /* 0x0000000000007941 */ /* 0x000fea0003800000 */
.L_x_5569:
[----:B------:R-:W-:Y:S01]  /*4230*/  IMAD.MOV.U32 R40, RZ, RZ, R42 ;  /* 0x000000ffff287224 */ /* 0x000fe200078e002a */
[----:B------:R-:W-:Y:S06]  /*4240*/  BRA `(.L_x_5571) ;  /* 0xffffffe000647947 */ /* 0x000fec000383ffff */
.L_x_5519:
[----:B------:R-:W-:Y:S01]  /*4250*/  BSSY B0, `(.L_x_5572) ;  /* 0x0000006000007945 */ /* 0x000fe20003800000 */
[----:B------:R-:W-:Y:S01]  /*4260*/  MOV R46, R7 ;  /* 0x00000007002e7202 */ /* 0x000fe20000000f00 */
[----:B------:R-:W-:-:S07]  /*4270*/  IMAD.MOV.U32 R42, RZ, RZ, -0x1 ;  /* 0xffffffffff2a7424 */ /* 0x000fce00078e00ff */
[----:B01-3--:R-:W-:Y:S05]  /*4280*/  WARPSYNC.COLLECTIVE R42, `(.L_x_5573) ;  /* 0x000000002a087348 */ /* 0x00bfea0003c00000 */
[----:B0-----:R0:W2:Y:S02]  /*4290*/  SHFL.IDX P0, R42, R38, R46, R16 ;  /* 0x0000002e262a7389 */ /* 0x0010a40000000010 */
[----:B0123--:R-:W-:Y:S05]  /*42a0*/  ENDCOLLECTIVE ;  /* 0x000000000000791b */ /* 0x00ffea0003800000 */
.L_x_5573:
[----:B------:R-:W-:Y:S05]  /*42b0*/  BSYNC B0 ;  /* 0x0000000000007941 */ /* 0x000fea0003800000 */
.L_x_5572:
[----:B------:R-:W-:Y:S05]  /*42c0*/  BRA `(.L_x_5574) ;  /* 0xffffffe0005c7947 */ /* 0x000fea000383ffff */
.L_x_5521:
[----:B------:R-:W-:Y:S01]  /*42d0*/  BSSY B0, `(.L_x_5575) ;  /* 0x0000006000007945 */ /* 0x000fe20003800000 */
[----:B------:R-:W-:Y:S02]  /*42e0*/  IMAD.MOV.U32 R46, RZ, RZ, R9 ;  /* 0x000000ffff2e7224 */ /* 0x000fe400078e0009 */
[----:B------:R-:W-:-:S07]  /*42f0*/  IMAD.MOV.U32 R42, RZ, RZ, -0x1 ;  /* 0xffffffffff2a7424 */ /* 0x000fce00078e00ff */
[----:B01-3--:R-:W-:Y:S05]  /*4300*/  WARPSYNC.COLLECTIVE R42, `(.L_x_5576) ;  /* 0x000000002a087348 */ /* 0x00bfea0003c00000 */
[----:B0-----:R0:W2:Y:S02]  /*4310*/  SHFL.IDX P0, R42, R38, R46, R16 ;  /* 0x0000002e262a7389 */ /* 0x0010a40000000010 */
[----:B0123--:R-:W-:Y:S05]  /*4320*/  ENDCOLLECTIVE ;  /* 0x000000000000791b */ /* 0x00ffea0003800000 */
.L_x_5576:
[----:B------:R-:W-:Y:S05]  /*4330*/  BSYNC B0 ;  /* 0x0000000000007941 */ /* 0x000fea0003800000 */
.L_x_5575:
[----:B------:R-:W-:Y:S05]  /*4340*/  BRA `(.L_x_5577) ;  /* 0xffffffe000547947 */ /* 0x000fea000383ffff */
.L_x_5523:
[----:B------:R-:W-:Y:S01]  /*4350*/  BSSY B0, `(.L_x_5578) ;  /* 0x0000006000007945 */ /* 0x000fe20003800000 */
[----:B------:R-:W-:Y:S01]  /*4360*/  MOV R46, R37 ;  /* 0x00000025002e7202 */ /* 0x000fe20000000f00 */
[----:B------:R-:W-:-:S07]  /*4370*/  IMAD.MOV.U32 R42, RZ, RZ, -0x1 ;  /* 0xffffffffff2a7424 */ /* 0x000fce00078e00ff */
[----:B01-3--:R-:W-:Y:S05]  /*4380*/  WARPSYNC.COLLECTIVE R42, `(.L_x_5579) ;  /* 0x000000002a087348 */ /* 0x00bfea0003c00000 */
[----:B0-----:R0:W2:Y:S02]  /*4390*/  SHFL.IDX P0, R42, R38, R46, R16 ;  /* 0x0000002e262a7389 */ /* 0x0010a40000000010 */
[----:B0123--:R-:W-:Y:S05]  /*43a0*/  ENDCOLLECTIVE ;  /* 0x000000000000791b */ /* 0x00ffea0003800000 */
.L_x_5579:
[----:B------:R-:W-:Y:S05]  /*43b0*/  BSYNC B0 ;  /* 0x0000000000007941 */ /* 0x000fea0003800000 */
.L_x_5578:
[----:B------:R-:W-:Y:S05]  /*43c0*/  BRA `(.L_x_5580) ;  /* 0xffffffe0004c7947 */ /* 0x000fea000383ffff */
.L_x_5525:
[----:B------:R-:W-:Y:S01]  /*43d0*/  BSSY B0, `(.L_x_5581) ;  /* 0x0000006000007945 */ /* 0x000fe20003800000 */
[----:B------:R-:W-:Y:S02]  /*43e0*/  IMAD.MOV.U32 R46, RZ, RZ, R39 ;  /* 0x000000ffff2e7224 */ /* 0x000fe400078e0027 */
[----:B------:R-:W-:-:S07]  /*43f0*/  IMAD.MOV.U32 R42, RZ, RZ, -0x1 ;  /* 0xffffffffff2a7424 */ /* 0x000fce00078e00ff */
[----:B01-3--:R-:W-:Y:S05]  /*4400*/  WARPSYNC.COLLECTIVE R42, `(.L_x_5582) ;  /* 0x000000002a087348 */ /* 0x00bfea0003c00000 */
[----:B0-----:R0:W2:Y:S02]  /*4410*/  SHFL.IDX P0, R42, R38, R46, R16 ;  /* 0x0000002e262a7389 */ /* 0x0010a40000000010 */
[----:B0123--:R-:W-:Y:S05]  /*4420*/  ENDCOLLECTIVE ;  /* 0x000000000000791b */ /* 0x00ffea0003800000 */
.L_x_5582:
[----:B------:R-:W-:Y:S05]  /*4430*/  BSYNC B0 ;  /* 0x0000000000007941 */ /* 0x000fea0003800000 */
.L_x_5581:
[----:B------:R-:W-:Y:S05]  /*4440*/  BRA `(.L_x_5583) ;  /* 0xffffffe000447947 */ /* 0x000fea000383ffff */
.L_x_5527:
[----:B------:R-:W-:Y:S01]  /*4450*/  BSSY B0, `(.L_x_5584) ;  /* 0x0000006000007945 */ /* 0x000fe20003800000 */
[----:B------:R-:W-:Y:S01]  /*4460*/  MOV R46, R41 ;  /* 0x00000029002e7202 */ /* 0x000fe20000000f00 */
[----:B------:R-:W-:-:S07]  /*4470*/  IMAD.MOV.U32 R42, RZ, RZ, -0x1 ;  /* 0xffffffffff2a7424 */ /* 0x000fce00078e00ff */
[----:B01-3--:R-:W-:Y:S05]  /*4480*/  WARPSYNC.COLLECTIVE R42, `(.L_x_5585) ;  /* 0x000000002a087348 */ /* 0x00bfea0003c00000 */
[----:B0-----:R0:W2:Y:S02]  /*4490*/  SHFL.IDX P0, R42, R38, R46, R16 ;  /* 0x0000002e262a7389 */ /* 0x0010a40000000010 */
[----:B0123--:R-:W-:Y:S05]  /*44a0*/  ENDCOLLECTIVE ;  /* 0x000000000000791b */ /* 0x00ffea0003800000 */
.L_x_5585:
[----:B------:R-:W-:Y:S05]  /*44b0*/  BSYNC B0 ;  /* 0x0000000000007941 */ /* 0x000fea0003800000 */
.L_x_5584:
[----:B------:R-:W-:Y:S05]  /*44c0*/  BRA `(.L_x_5586) ;  /* 0xffffffe0003c7947 */ /* 0x000fea000383ffff */
.L_x_5529:
[----:B------:R-:W-:Y:S01]  /*44d0*/  BSSY B0, `(.L_x_5587) ;  /* 0x0000006000007945 */ /* 0x000fe20003800000 */
[----:B------:R-:W-:Y:S02]  /*44e0*/  IMAD.MOV.U32 R46, RZ, RZ, R43 ;  /* 0x000000ffff2e7224 */ /* 0x000fe400078e002b */
[----:B------:R-:W-:-:S07]  /*44f0*/  IMAD.MOV.U32 R42, RZ, RZ, -0x1 ;  /* 0xffffffffff2a7424 */ /* 0x000fce00078e00ff */
[----:B01-3--:R-:W-:Y:S05]  /*4500*/  WARPSYNC.COLLECTIVE R42, `(.L_x_5588) ;  /* 0x000000002a087348 */ /* 0x00bfea0003c00000 */
[----:B0-----:R0:W2:Y:S02]  /*4510*/  SHFL.IDX P0, R42, R38, R46, R16 ;  /* 0x0000002e262a7389 */ /* 0x0010a40000000010 */
[----:B0123--:R-:W-:Y:S05]  /*4520*/  ENDCOLLECTIVE ;  /* 0x000000000000791b */ /* 0x00ffea0003800000 */
.L_x_5588:
[----:B------:R-:W-:Y:S05]  /*4530*/  BSYNC B0 ;  /* 0x0000000000007941 */ /* 0x000fea0003800000 */
.L_x_5587:
[----:B------:R-:W-:Y:S05]  /*4540*/  BRA `(.L_x_5589) ;  /* 0xffffffe000347947 */ /* 0x000fea000383ffff */
.L_x_5531:
[----:B------:R-:W-:Y:S01]  /*4550*/  BSSY B0, `(.L_x_5590) ;  /* 0x0000006000007945 */ /* 0x000fe20003800000 */
[----:B------:R-:W-:Y:S01]  /*4560*/  MOV R46, R45 ;  /* 0x0000002d002e7202 */ /* 0x000fe20000000f00 */
[----:B------:R-:W-:-:S07]  /*4570*/  IMAD.MOV.U32 R42, RZ, RZ, -0x1 ;  /* 0xffffffffff2a7424 */ /* 0x000fce00078e00ff */
[----:B01-3--:R-:W-:Y:S05]  /*4580*/  WARPSYNC.COLLECTIVE R42, `(.L_x_5591) ;  /* 0x000000002a087348 */ /* 0x00bfea0003c00000 */
[----:B0-----:R0:W2:Y:S02]  /*4590*/  SHFL.IDX P0, R42, R38, R46, R16 ;  /* 0x0000002e262a7389 */ /* 0x0010a40000000010 */
[----:B0123--:R-:W-:Y:S05]  /*45a0*/  ENDCOLLECTIVE ;  /* 0x000000000000791b */ /* 0x00ffea0003800000 */
.L_x_5591:
[----:B------:R-:W-:Y:S05]  /*45b0*/  BSYNC B0 ;  /* 0x0000000000007941 */ /* 0x000fea0003800000 */
.L_x_5590:
[----:B------:R-:W-:Y:S05]  /*45c0*/  BRA `(.L_x_5592) ;  /* 0xffffffe0002c7947 */ /* 0x000fea000383ffff */
.L_x_5533:
[----:B------:R-:W-:Y:S01]  /*45d0*/  BSSY B0, `(.L_x_5593) ;  /* 0x0000006000007945 */ /* 0x000fe20003800000 */
[----:B------:R-:W-:Y:S02]  /*45e0*/  IMAD.MOV.U32 R46, RZ, RZ, R47 ;  /* 0x000000ffff2e7224 */ /* 0x000fe400078e002f */
[----:B------:R-:W-:-:S07]  /*45f0*/  IMAD.MOV.U32 R42, RZ, RZ, -0x1 ;  /* 0xffffffffff2a7424 */ /* 0x000fce00078e00ff */
[----:B01-3--:R-:W-:Y:S05]  /*4600*/  WARPSYNC.COLLECTIVE R42, `(.L_x_5594) ;  /* 0x000000002a087348 */ /* 0x00bfea0003c00000 */
[----:B0-----:R0:W2:Y:S02]  /*4610*/  SHFL.IDX P0, R42, R38, R46, R16 ;  /* 0x0000002e262a7389 */ /* 0x0010a40000000010 */
[----:B0123--:R-:W-:Y:S05]  /*4620*/  ENDCOLLECTIVE ;  /* 0x000000000000791b */ /* 0x00ffea0003800000 */
.L_x_5594:
[----:B------:R-:W-:Y:S05]  /*4630*/  BSYNC B0 ;  /* 0x0000000000007941 */ /* 0x000fea0003800000 */
.L_x_5593:
[----:B------:R-:W-:Y:S05]  /*4640*/  BRA `(.L_x_5595) ;  /* 0xffffffe000247947 */ /* 0x000fea000383ffff */
.L_x_5535:
[----:B------:R-:W-:Y:S01]  /*4650*/  BSSY B0, `(.L_x_5596) ;  /* 0x0000006000007945 */ /* 0x000fe20003800000 */
[----:B------:R-:W-:Y:S01]  /*4660*/  MOV R46, R49 ;  /* 0x00000031002e7202 */ /* 0x000fe20000000f00 */
[----:B------:R-:W-:-:S07]  /*4670*/  IMAD.MOV.U32 R42, RZ, RZ, -0x1 ;  /* 0xffffffffff2a7424 */ /* 0x000fce00078e00ff */
[----:B01-3--:R-:W-:Y:S05]  /*4680*/  WARPSYNC.COLLECTIVE R42, `(.L_x_5597) ;  /* 0x000000002a087348 */ /* 0x00bfea0003c00000 */
[----:B0-----:R0:W2:Y:S02]  /*4690*/  SHFL.IDX P0, R42, R38, R46, R16 ;  /* 0x0000002e262a7389 */ /* 0x0010a40000000010 */
[----:B0123--:R-:W-:Y:S05]  /*46a0*/  ENDCOLLECTIVE ;  /* 0x000000000000791b */ /* 0x00ffea0003800000 */
.L_x_5597:
[----:B------:R-:W-:Y:S05]  /*46b0*/  BSYNC B0 ;  /* 0x0000000000007941 */ /* 0x000fea0003800000 */
.L_x_5596:
[----:B------:R-:W-:Y:S05]  /*46c0*/  BRA `(.L_x_5598) ;  /* 0xffffffe0001c7947 */ /* 0x000fea000383ffff */
.L_x_5537:
[----:B------:R-:W-:Y:S01]  /*46d0*/  BSSY B0, `(.L_x_5599) ;  /* 0x0000006000007945 */ /* 0x000fe20003800000 */
[----:B------:R-:W-:Y:S02]  /*46e0*/  IMAD.MOV.U32 R46, RZ, RZ, R51 ;  /* 0x000000ffff2e7224 */ /* 0x000fe400078e0033 */
[----:B------:R-:W-:-:S07]  /*46f0*/  IMAD.MOV.U32 R42, RZ, RZ, -0x1 ;  /* 0xffffffffff2a7424 */ /* 0x000fce00078e00ff */
[----:B01-3--:R-:W-:Y:S05]  /*4700*/  WARPSYNC.COLLECTIVE R42, `(.L_x_5600) ;  /* 0x000000002a087348 */ /* 0x00bfea0003c00000 */
[----:B0-----:R0:W2:Y:S02]  /*4710*/  SHFL.IDX P0, R42, R38, R46, R16 ;  /* 0x0000002e262a7389 */ /* 0x0010a40000000010 */
[----:B0123--:R-:W-:Y:S05]  /*4720*/  ENDCOLLECTIVE ;  /* 0x000000000000791b */ /* 0x00ffea0003800000 */
.L_x_5600:
[----:B------:R-:W-:Y:S05]  /*4730*/  BSYNC B0 ;  /* 0x0000000000007941 */ /* 0x000fea0003800000 */
.L_x_5599:
[----:B------:R-:W-:Y:S05]  /*4740*/  BRA `(.L_x_5601) ;  /* 0xffffffe000147947 */ /* 0x000fea000383ffff */
.L_x_5539:
[----:B------:R-:W-:Y:S01]  /*4750*/  BSSY B0, `(.L_x_5602) ;  /* 0x0000006000007945 */ /* 0x000fe20003800000 */
[----:B------:R-:W-:Y:S01]  /*4760*/  MOV R46, R53 ;  /* 0x00000035002e7202 */ /* 0x000fe20000000f00 */
[----:B------:R-:W-:-:S07]  /*4770*/  IMAD.MOV.U32 R42, RZ, RZ, -0x1 ;  /* 0xffffffffff2a7424 */ /* 0x000fce00078e00ff */
[----:B01-3--:R-:W-:Y:S05]  /*4780*/  WARPSYNC.COLLECTIVE R42, `(.L_x_5603) ;  /* 0x000000002a087348 */ /* 0x00bfea0003c00000 */
[----:B0-----:R0:W2:Y:S02]  /*4790*/  SHFL.IDX P0, R42, R38, R46, R16 ;  /* 0x0000002e262a7389 */ /* 0x0010a40000000010 */
[----:B0123--:R-:W-:Y:S05]  /*47a0*/  ENDCOLLECTIVE ;  /* 0x000000000000791b */ /* 0x00ffea0003800000 */
.L_x_5603:
[----:B------:R-:W-:Y:S05]  /*47b0*/  BSYNC B0 ;  /* 0x0000000000007941 */ /* 0x000fea0003800000 */
.L_x_5602:
[----:B------:R-:W-:Y:S05]  /*47c0*/  BRA `(.L_x_5604) ;  /* 0xffffffe0000c7947 */ /* 0x000fea000383ffff */
.L_x_5541:
[----:B------:R-:W-:Y:S01]  /*47d0*/  BSSY B0, `(.L_x_5605) ;  /* 0x0000006000007945 */ /* 0x000fe20003800000 */
[----:B------:R-:W-:Y:S02]  /*47e0*/  IMAD.MOV.U32 R46, RZ, RZ, R55 ;  /* 0x000000ffff2e7224 */ /* 0x000fe400078e0037 */
[----:B------:R-:W-:-:S07]  /*47f0*/  IMAD.MOV.U32 R42, RZ, RZ, -0x1 ;  /* 0xffffffffff2a7424 */ /* 0x000fce00078e00ff */
[----:B01-3--:R-:W-:Y:S05]  /*4800*/  WARPSYNC.COLLECTIVE R42, `(.L_x_5606) ;  /* 0x000000002a087348 */ /* 0x00bfea0003c00000 */
[----:B0-----:R0:W2:Y:S02]  /*4810*/  SHFL.IDX P0, R42, R38, R46, R16 ;  /* 0x0000002e262a7389 */ /* 0x0010a40000000010 */
[----:B0123--:R-:W-:Y:S05]  /*4820*/  ENDCOLLECTIVE ;  /* 0x000000000000791b */ /* 0x00ffea0003800000 */
.L_x_5606:
[----:B------:R-:W-:Y:S05]  /*4830*/  BSYNC B0 ;  /* 0x0000000000007941 */ /* 0x000fea0003800000 */
.L_x_5605:
[----:B------:R-:W-:Y:S05]  /*4840*/  BRA `(.L_x_5607) ;  /* 0xffffffe000047947 */ /* 0x000fea000383ffff */
.L_x_5543:
[----:B------:R-:W-:Y:S01]  /*4850*/  BSSY B0, `(.L_x_5608) ;  /* 0x0000006000007945 */ /* 0x000fe20003800000 */
[----:B------:R-:W-:Y:S01]  /*4860*/  MOV R46, R57 ;  /* 0x00000039002e7202 */ /* 0x000fe20000000f00 */
[----:B------:R-:W-:-:S07]  /*4870*/  IMAD.MOV.U32 R42, RZ, RZ, -0x1 ;  /* 0xffffffffff2a7424 */ /* 0x000fce00078e00ff */
[----:B01-3--:R-:W-:Y:S05]  /*4880*/  WARPSYNC.COLLECTIVE R42, `(.L_x_5609) ;  /* 0x000000002a087348 */ /* 0x00bfea0003c00000 */
[----:B0-----:R0:W2:Y:S02]  /*4890*/  SHFL.IDX P0, R42, R38, R46, R16 ;  /* 0x0000002e262a7389 */ /* 0x0010a40000000010 */
[----:B0123--:R-:W-:Y:S05]  /*48a0*/  ENDCOLLECTIVE ;  /* 0x000000000000791b */ /* 0x00ffea0003800000 */
.L_x_5609:
[----:B------:R-:W-:Y:S05]  /*48b0*/  BSYNC B0 ;  /* 0x0000000000007941 */ /* 0x000fea0003800000 */
.L_x_5608:
[----:B------:R-:W-:Y:S05]  /*48c0*/  BRA `(.L_x_5610) ;  /* 0xffffffdc00fc7947 */ /* 0x000fea000383ffff */
.L_x_5545:
[----:B------:R-:W-:Y:S01]  /*48d0*/  BSSY B0, `(.L_x_5611) ;  /* 0x0000006000007945 */ /* 0x000fe20003800000 */
[----:B------:R-:W-:Y:S02]  /*48e0*/  IMAD.MOV.U32 R46, RZ, RZ, R59 ;  /* 0x000000ffff2e7224 */ /* 0x000fe400078e003b */
[----:B------:R-:W-:-:S07]  /*48f0*/  IMAD.MOV.U32 R42, RZ, RZ, -0x1 ;  /* 0xffffffffff2a7424 */ /* 0x000fce00078e00ff */
[----:B01-3--:R-:W-:Y:S05]  /*4900*/  WARPSYNC.COLLECTIVE R42, `(.L_x_5612) ;  /* 0x000000002a087348 */ /* 0x00bfea0003c00000 */
[----:B0-----:R0:W2:Y:S02]  /*4910*/  SHFL.IDX P0, R42, R38, R46, R16 ;  /* 0x0000002e262a7389 */ /* 0x0010a40000000010 */
[----:B0123--:R-:W-:Y:S05]  /*4920*/  ENDCOLLECTIVE ;  /* 0x000000000000791b */ /* 0x00ffea0003800000 */
.L_x_5612:
[----:B------:R-:W-:Y:S05]  /*4930*/  BSYNC B0 ;  /* 0x0000000000007941 */ /* 0x000fea0003800000 */
.L_x_5611:
[----:B------:R-:W-:Y:S05]  /*4940*/  BRA `(.L_x_5613) ;  /* 0xffffffdc00f47947 */ /* 0x000fea000383ffff */
.L_x_5547:
[----:B------:R-:W-:Y:S01]  /*4950*/  BSSY B0, `(.L_x_5614) ;  /* 0x0000006000007945 */ /* 0x000fe20003800000 */
[----:B------:R-:W-:Y:S01]  /*4960*/  MOV R46, R61 ;  /* 0x0000003d002e7202 */ /* 0x000fe20000000f00 */
[----:B------:R-:W-:-:S07]  /*4970*/  IMAD.MOV.U32 R42, RZ, RZ, -0x1 ;  /* 0xffffffffff2a7424 */ /* 0x000fce00078e00ff */
[----:B01-3--:R-:W-:Y:S05]  /*4980*/  WARPSYNC.COLLECTIVE R42, `(.L_x_5615) ;  /* 0x000000002a087348 */ /* 0x00bfea0003c00000 */
[----:B0-----:R0:W2:Y:S02]  /*4990*/  SHFL.IDX P0, R42, R38, R46, R16 ;  /* 0x0000002e262a7389 */ /* 0x0010a40000000010 */
[----:B0123--:R-:W-:Y:S05]  /*49a0*/  ENDCOLLECTIVE ;  /* 0x000000000000791b */ /* 0x00ffea0003800000 */
.L_x_5615:
[----:B------:R-:W-:Y:S05]  /*49b0*/  BSYNC B0 ;  /* 0x0000000000007941 */ /* 0x000fea0003800000 */
.L_x_5614:
[----:B------:R-:W-:Y:S01]  /*49c0*/  IMAD.MOV.U32 R38, RZ, RZ, R42 ;  /* 0x000000ffff267224 */ /* 0x000fe200078e002a */
[----:B------:R-:W-:Y:S06]  /*49d0*/  BRA `(.L_x_5616) ;  /* 0xffffffdc00e87947 */ /* 0x000fec000383ffff */
.L_x_5617:
        /* <DEDUP_REMOVED lines=10> */
.L_x_20499:


//--------------------- .text._Z9cuda_gemmIiLi128ELi16ELi1ELi32ELi8ELi8ELi1EEviiiPT_S1_S1_ii --------------------------
	.section	.text._Z9cuda_gemmIiLi128ELi16ELi1ELi32ELi8ELi8ELi1EEviiiPT_S1_S1_ii,"ax",@progbits
	.align	128
        .global         _Z9cuda_gemmIiLi128ELi16ELi1ELi32ELi8ELi8ELi1EEviiiPT_S1_S1_ii
        .type           _Z9cuda_gemmIiLi128ELi16ELi1ELi32ELi8ELi8ELi1EEviiiPT_S1_S1_ii,@function
        .size           _Z9cuda_gemmIiLi128ELi16ELi1ELi32ELi8ELi8ELi1EEviiiPT_S1_S1_ii,(.L_x_20500 - _Z9cuda_gemmIiLi128ELi16ELi1ELi32ELi8ELi8ELi1EEviiiPT_S1_S1_ii)
        .other          _Z9cuda_gemmIiLi128ELi16ELi1ELi32ELi8ELi8ELi1EEviiiPT_S1_S1_ii,@"STO_CUDA_ENTRY STV_DEFAULT"
_Z9cuda_gemmIiLi128ELi16ELi1ELi32ELi8ELi8ELi1EEviiiPT_S1_S1_ii:
.text._Z9cuda_gemmIiLi128ELi16ELi1ELi32ELi8ELi8ELi1EEviiiPT_S1_S1_ii:
        /* <DEDUP_REMOVED lines=8> */
[----:B------:R-:W-:Y:S01]  /*0080*/  IMAD.MOV.U32 R15, RZ, RZ, R11 ;  /* 0x000000ffff0f7224 */ /* 0x000fe200078e000b */
[----:B0-----:R-:W0:Y:S01]  /*0090*/  I2F.U32.RP R7, R0 ;  /* 0x0000000000077306 */ /* 0x001e220000209000 */
[----:B------:R-:W-:Y:S02]  /*00a0*/  IADD3 R4, PT, PT, R11, R0, RZ ;  /* 0x000000000b047210 */ /* 0x000fe40007ffe0ff */
[----:B------:R-:W-:Y:S02]  /*00b0*/  ISETP.NE.U32.AND P2, PT, R0, RZ, PT ;  /* 0x000000ff0000720c */ /* 0x000fe40003f45070 */
[C---:B------:R-:W-:Y:S02]  /*00c0*/  ISETP.GE.U32.AND P0, PT, R4.reuse, 0x40, PT ;  /* 0x000000400400780c */ /* 0x040fe40003f06070 */
[----:B------:R-:W-:-:S02]  /*00d0*/  VIMNMX.U32 R5, PT, PT, R4, 0x40, !PT ;  /* 0x0000004004057848 */ /* 0x000fc40007fe0000 */
[----:B------:R-:W-:-:S04]  /*00e0*/  SEL R6, RZ, 0x1, P0 ;  /* 0x00000001ff067807 */ /* 0x000fc80000000000 */
[----:B------:R-:W-:Y:S01]  /*00f0*/  IADD3 R5, PT, PT, R5, -R4, -R6 ;  /* 0x8000000405057210 */ /* 0x000fe20007ffe806 */
[----:B0-----:R-:W0:Y:S02]  /*0100*/  MUFU.RCP R7, R7 ;  /* 0x0000000700077308 */ /* 0x001e240000001000 */
[----:B0-----:R-:W-:-:S06]  /*0110*/  VIADD R2, R7, 0xffffffe ;  /* 0x0ffffffe07027836 */ /* 0x001fcc0000000000 */
[----:B------:R0:W1:Y:S02]  /*0120*/  F2I.FTZ.U32.TRUNC.NTZ R3, R2 ;  /* 0x0000000200037305 */ /* 0x000064000021f000 */
[----:B0-----:R-:W-:Y:S02]  /*0130*/  IMAD.MOV.U32 R2, RZ, RZ, RZ ;  /* 0x000000ffff027224 */ /* 0x001fe400078e00ff */
[----:B-1----:R-:W-:-:S04]  /*0140*/  IMAD.MOV R9, RZ, RZ, -R3 ;  /* 0x000000ffff097224 */ /* 0x002fc800078e0a03 */
[----:B------:R-:W-:-:S04]  /*0150*/  IMAD R9, R9, R0, RZ ;  /* 0x0000000009097224 */ /* 0x000fc800078e02ff */
[----:B------:R-:W-:-:S06]  /*0160*/  IMAD.HI.U32 R8, R3, R9, R2 ;  /* 0x0000000903087227 */ /* 0x000fcc00078e0002 */
        /* <DEDUP_REMOVED lines=18> */
[----:B------:R-:W-:Y:S02]  /*0290*/  HFMA2 R7, -RZ, RZ, 0, 0 ;  /* 0x00000000ff077431 */ /* 0x000fe400000001ff */
[----:B------:R-:W-:Y:S01]  /*02a0*/  IMAD.MOV.U32 R15, RZ, RZ, R11 ;  /* 0x000000ffff0f7224 */ /* 0x000fe200078e000b */
[----:B------:R-:W-:Y:S02]  /*02b0*/  LOP3.LUT R6, R3, 0x3, RZ, 0xc0, !PT ;  /* 0x0000000303067812 */ /* 0x000fe400078ec0ff */
[----:B0-----:R-:W-:-:S07]  /*02c0*/  LEA R9, R9, R2, 0x18 ;  /* 0x0000000209097211 */ /* 0x001fce00078ec0ff */
.L_x_5622:
        /* <DEDUP_REMOVED lines=12> */
.L_x_5621:
[----:B------:R-:W-:Y:S05]  /*0390*/  BSYNC.RECONVERGENT B1 ;  /* 0x0000000000017941 */ /* 0x000fea0003800200 */
.L_x_5620:
[----:B------:R-:W-:Y:S05]  /*03a0*/  @!P1 BRA `(.L_x_5619) ;  /* 0x0000000000a89947 */ /* 0x000fea0003800000 */
[----:B------:R-:W1:Y:S01]  /*03b0*/  S2R R5, SR_CgaCtaId ;  /* 0x0000000000057919 */ /* 0x000e620000008800 */
[----:B0-----:R-:W0:Y:S01]  /*03c0*/  LDC.64 R2, c[0x0][0x398] ;  /* 0x0000e600ff027b82 */ /* 0x001e220000000a00 */
[----:B------:R-:W-:-:S04]  /*03d0*/  MOV R4, 0x400 ;  /* 0x0000040000047802 */ /* 0x000fc80000000f00 */
[----:B-1----:R-:W-:-:S07]  /*03e0*/  LEA R16, R5, R4, 0x18 ;  /* 0x0000000405107211 */ /* 0x002fce00078ec0ff */
.L_x_5623:
        /* <DEDUP_REMOVED lines=38> */
.L_x_5619:
[----:B------:R-:W-:Y:S05]  /*0650*/  BSYNC.RECONVERGENT B0 ;  /* 0x0000000000007941 */ /* 0x000fea0003800200 */
.L_x_5618:
[----:B------:R-:W2:Y:S01]  /*0660*/  LDCU UR9, c[0x0][0x360] ;  /* 0x00006c00ff0977ac */ /* 0x000ea20008000800 */
[----:B------:R-:W0:Y:S08]  /*0670*/  LDC R0, c[0x0][0x374] ;  /* 0x0000dd00ff007b82 */ /* 0x000e300000000800 */
[----:B------:R-:W3:Y:S01]  /*0680*/  S2UR UR7, SR_CTAID.Y ;  /* 0x00000000000779c3 */ /* 0x000ee20000002600 */
[----:B0-----:R-:W-:-:S05]  /*0690*/  IMAD.SHL.U32 R2, R0, 0x10, RZ ;  /* 0x0000001000027824 */ /* 0x001fca00078e00ff */
[----:B---3--:R-:W-:-:S13]  /*06a0*/  ISETP.LE.U32.AND P0, PT, R2, UR7, PT ;  /* 0x0000000702007c0c */ /* 0x008fda000bf03070 */
[----:B--2---:R-:W-:Y:S05]  /*06b0*/  @P0 EXIT ;  /* 0x000000000000094d */ /* 0x004fea0003800000 */
[----:B-1----:R-:W0:Y:S01]  /*06c0*/  I2F.U32.RP R6, UR9 ;  /* 0x0000000900067d06 */ /* 0x002e220008209000 */
[C---:B------:R-:W-:Y:S01]  /*06d0*/  VIADD R4, R11.reuse, UR9 ;  /* 0x000000090b047c36 */ /* 0x040fe20008000000 */
[----:B------:R-:W1:Y:S01]  /*06e0*/  S2UR UR6, SR_CgaCtaId ;  /* 0x00000000000679c3 */ /* 0x000e620000008800 */
[----:B------:R-:W-:Y:S01]  /*06f0*/  UMOV UR5, 0x400 ;  /* 0x0000040000057882 */ /* 0x000fe20000000000 */
[----:B------:R-:W-:Y:S01]  /*0700*/  ISETP.NE.U32.AND P2, PT, RZ, UR9, PT ;  /* 0x00000009ff007c0c */ /* 0x000fe2000bf45070 */
[----:B------:R-:W-:Y:S01]  /*0710*/  UIADD3 UR4, UPT, UPT, UR5, 0x180, URZ ;  /* 0x0000018005047890 */ /* 0x000fe2000fffe0ff */
[C---:B------:R-:W-:Y:S01]  /*0720*/  ISETP.GE.U32.AND P0, PT, R4.reuse, 0x20, PT ;  /* 0x000000200400780c */ /* 0x040fe20003f06070 */
[C---:B------:R-:W-:Y:S01]  /*0730*/  VIADD R15, R11.reuse, 0x5 ;  /* 0x000000050b0f7836 */ /* 0x040fe20000000000 */
[----:B------:R-:W-:Y:S01]  /*0740*/  VIMNMX.U32 R5, PT, PT, R4, 0x20, !PT ;  /* 0x0000002004057848 */ /* 0x000fe20007fe0000 */
[C---:B------:R-:W-:Y:S01]  /*0750*/  VIADD R16, R11.reuse, 0x6 ;  /* 0x000000060b107836 */ /* 0x040fe20000000000 */
[----:B------:R-:W-:Y:S01]  /*0760*/  SEL R10, RZ, 0x1, P0 ;  /* 0x00000001ff0a7807 */ /* 0x000fe20000000000 */
[----:B------:R-:W-:Y:S01]  /*0770*/  USHF.L.U32 UR8, UR9, 0x2, URZ ;  /* 0x0000000209087899 */ /* 0x000fe200080006ff */
[----:B------:R-:W-:-:S02]  /*0780*/  IADD3 R14, PT, PT, R11, 0x3, RZ ;  /* 0x000000030b0e7810 */ /* 0x000fc40007ffe0ff */
[----:B------:R-:W-:Y:S01]  /*0790*/  IADD3 R5, PT, PT, R5, -R4, -R10 ;  /* 0x8000000405057210 */ /* 0x000fe20007ffe80a */
[----:B0-----:R-:W0:Y:S01]  /*07a0*/  MUFU.RCP R6, R6 ;  /* 0x0000000600067308 */ /* 0x001e220000001000 */
[C---:B------:R-:W-:Y:S02]  /*07b0*/  LOP3.LUT R4, R11.reuse, 0x7, RZ, 0xc0, !PT ;  /* 0x000000070b047812 */ /* 0x040fe400078ec0ff */
[----:B------:R-:W-:Y:S02]  /*07c0*/  IADD3 R17, PT, PT, R11, -0x1, RZ ;  /* 0xffffffff0b117810 */ /* 0x000fe40007ffe0ff */
[C---:B------:R-:W-:Y:S02]  /*07d0*/  ISETP.NE.AND P5, PT, R4.reuse, 0x7, PT ;  /* 0x000000070400780c */ /* 0x040fe40003fa5270 */
[C---:B------:R-:W-:Y:S02]  /*07e0*/  ISETP.GE.U32.AND P0, PT, R4.reuse, 0x6, PT ;  /* 0x000000060400780c */ /* 0x040fe40003f06070 */
[C---:B------:R-:W-:Y:S01]  /*07f0*/  ISETP.GE.U32.AND P4, PT, R4.reuse, 0x5, PT ;  /* 0x000000050400780c */ /* 0x040fe20003f86070 */
[----:B-1----:R-:W-:Y:S01]  /*0800*/  ULEA UR4, UR6, UR4, 0x18 ;  /* 0x0000000406047291 */ /* 0x002fe2000f8ec0ff */
[----:B------:R-:W-:Y:S01]  /*0810*/  ISETP.GE.U32.AND P3, PT, R4, 0x4, PT ;  /* 0x000000040400780c */ /* 0x000fe20003f66070 */
[----:B------:R-:W-:Y:S01]  /*0820*/  ULEA UR12, UR6, UR5, 0x18 ;  /* 0x00000005060c7291 */ /* 0x000fe2000f8ec0ff */
[----:B------:R-:W-:Y:S01]  /*0830*/  LOP3.LUT R14, R14, 0x7, RZ, 0xc0, !PT ;  /* 0x000000070e0e7812 */ /* 0x000fe200078ec0ff */
[----:B------:R-:W-:Y:S01]  /*0840*/  UIADD3 UR5, UPT, UPT, UR5, 0x200, URZ ;  /* 0x0000020005057890 */ /* 0x000fe2000fffe0ff */
[----:B------:R-:W-:Y:S01]  /*0850*/  LOP3.LUT R15, R15, 0x7, RZ, 0xc0, !PT ;  /* 0x000000070f0f7812 */ /* 0x000fe200078ec0ff */
[----:B0-----:R-:W-:Y:S01]  /*0860*/  VIADD R2, R6, 0xffffffe ;  /* 0x0ffffffe06027836 */ /* 0x001fe20000000000 */
[----:B------:R-:W-:Y:S01]  /*0870*/  LOP3.LUT R16, R16, 0x7, RZ, 0xc0, !PT ;  /* 0x0000000710107812 */ /* 0x000fe200078ec0ff */
[----:B------:R-:W-:Y:S01]  /*0880*/  ULEA UR5, UR6, UR5, 0x18 ;  /* 0x0000000506057291 */ /* 0x000fe2000f8ec0ff */
[----:B------:R-:W-:Y:S01]  /*0890*/  LOP3.LUT R17, R17, 0x7, RZ, 0xc0, !PT ;  /* 0x0000000711117812 */ /* 0x000fe200078ec0ff */
[----:B------:R0:W1:Y:S01]  /*08a0*/  F2I.FTZ.U32.TRUNC.NTZ R3, R2 ;  /* 0x0000000200037305 */ /* 0x000062000021f000 */
[----:B------:R-:W-:Y:S01]  /*08b0*/  LOP3.LUT R18, R4, 0x4, RZ, 0x3c, !PT ;  /* 0x0000000404127812 */ /* 0x000fe200078e3cff */
[----:B0-----:R-:W-:Y:S01]  /*08c0*/  IMAD.MOV.U32 R2, RZ, RZ, RZ ;  /* 0x000000ffff027224 */ /* 0x001fe200078e00ff */
[----:B-1----:R-:W-:-:S05]  /*08d0*/  IADD3 R7, PT, PT, RZ, -R3, RZ ;  /* 0x80000003ff077210 */ /* 0x002fca0007ffe0ff */
[----:B------:R-:W-:-:S04]  /*08e0*/  IMAD R7, R7, UR9, RZ ;  /* 0x0000000907077c24 */ /* 0x000fc8000f8e02ff */
[----:B------:R-:W-:Y:S01]  /*08f0*/  IMAD.HI.U32 R6, R3, R7, R2 ;  /* 0x0000000703067227 */ /* 0x000fe200078e0002 */
[----:B------:R-:W-:-:S03]  /*0900*/  LOP3.LUT R3, R11, 0x3, RZ, 0xc0, !PT ;  /* 0x000000030b037812 */ /* 0x000fc600078ec0ff */
[----:B------:R-:W-:Y:S02]  /*0910*/  IMAD.SHL.U32 R2, R11, 0x4, RZ ;  /* 0x000000040b027824 */ /* 0x000fe400078e00ff */
[----:B------:R-:W-:-:S03]  /*0920*/  IMAD.HI.U32 R13, R6, R5, RZ ;  /* 0x00000005060d7227 */ /* 0x000fc600078e00ff */
[C---:B------:R-:W-:Y:S01]  /*0930*/  LOP3.LUT R20, R2.reuse, 0x1c, RZ, 0xc0, !PT ;  /* 0x0000001c02147812 */ /* 0x040fe200078ec0ff */
[C---:B------:R-:W-:Y:S01]  /*0940*/  VIADD R31, R2.reuse, UR5 ;  /* 0x00000005021f7c36 */ /* 0x040fe20008000000 */
[----:B------:R-:W-:Y:S02]  /*0950*/  IADD3 R6, PT, PT, -R13, RZ, RZ ;  /* 0x000000ff0d067210 */ /* 0x000fe40007ffe1ff */
[----:B------:R-:W-:Y:S01]  /*0960*/  IADD3 R30, PT, PT, R2, UR4, RZ ;  /* 0x00000004021e7c10 */ /* 0x000fe2000fffe0ff */
[----:B------:R-:W-:Y:S02]  /*0970*/  VIADD R19, R20, UR12 ;  /* 0x0000000c14137c36 */ /* 0x000fe40008000000 */
[----:B------:R-:W-:Y:S01]  /*0980*/  IMAD R6, R6, UR9, R5 ;  /* 0x0000000906067c24 */ /* 0x000fe2000f8e0205 */
[----:B------:R-:W-:-:S04]  /*0990*/  LEA R5, R3, R20, 0x5 ;  /* 0x0000001403057211 */ /* 0x000fc800078e28ff */
[----:B------:R-:W-:Y:S01]  /*09a0*/  ISETP.GE.U32.AND P1, PT, R6, UR9, PT ;  /* 0x0000000906007c0c */ /* 0x000fe2000bf26070 */
[----:B------:R-:W-:-:S12]  /*09b0*/  VIADD R12, R5, UR4 ;  /* 0x00000004050c7c36 */ /* 0x000fd80008000000 */
[----:B------:R-:W-:Y:S01]  /*09c0*/  @P1 VIADD R6, R6, -UR9 ;  /* 0x8000000906061c36 */ /* 0x000fe20008000000 */
[----:B------:R-:W-:Y:S02]  /*09d0*/  @P1 IADD3 R13, PT, PT, R13, 0x1, RZ ;  /* 0x000000010d0d1810 */ /* 0x000fe40007ffe0ff */
[----:B------:R-:W-:Y:S02]  /*09e0*/  ISETP.GE.U32.AND P1, PT, R4, 0x3, PT ;  /* 0x000000030400780c */ /* 0x000fe40003f26070 */
[----:B------:R-:W-:Y:S01]  /*09f0*/  ISETP.GE.U32.AND P6, PT, R6, UR9, PT ;  /* 0x0000000906007c0c */ /* 0x000fe2000bfc6070 */
[----:B------:R-:W-:-:S04]  /*0a00*/  VIADD R6, R12, 0xffffffe0 ;  /* 0xffffffe00c067836 */ /* 0x000fc80000000000 */
[--C-:B------:R-:W-:Y:S01]  /*0a10*/  IMAD.MOV.U32 R21, RZ, RZ, R6.reuse ;  /* 0x000000ffff157224 */ /* 0x100fe200078e0006 */
[C---:B------:R-:W-:Y:S01]  /*0a20*/  @P5 IADD3 R21, PT, PT, R12.reuse, RZ, RZ ;  /* 0x000000ff0c155210 */ /* 0x040fe20007ffe0ff */
[--C-:B------:R-:W-:Y:S01]  /*0a30*/  IMAD.MOV.U32 R22, RZ, RZ, R6.reuse ;  /* 0x000000ffff167224 */ /* 0x100fe200078e0006 */
[----:B------:R-:W-:Y:S01]  /*0a40*/  LOP3.LUT P5, RZ, R11, 0x7, RZ, 0xc0, !PT ;  /* 0x000000070bff7812 */ /* 0x000fe200078ac0ff */
[--C-:B------:R-:W-:Y:S01]  /*0a50*/  IMAD.MOV.U32 R7, RZ, RZ, R6.reuse ;  /* 0x000000ffff077224 */ /* 0x100fe200078e0006 */
[----:B------:R-:W-:Y:S01]  /*0a60*/  MOV R8, R6 ;  /* 0x0000000600087202 */ /* 0x000fe20000000f00 */
[--C-:B------:R-:W-:Y:S01]  /*0a70*/  IMAD.MOV.U32 R9, RZ, RZ, R6.reuse ;  /* 0x000000ffff097224 */ /* 0x100fe200078e0006 */
[----:B------:R-:W-:Y:S01]  /*0a80*/  @!P0 IADD3 R22, PT, PT, R12, RZ, RZ ;  /* 0x000000ff0c168210 */ /* 0x000fe20007ffe0ff */
[----:B------:R-:W-:Y:S01]  /*0a90*/  @P6 VIADD R13, R13, 0x1 ;  /* 0x000000010d0d6836 */ /* 0x000fe20000000000 */
[----:B------:R-:W-:Y:S01]  /*0aa0*/  ISETP.GE.U32.AND P6, PT, R4, 0x2, PT ;  /* 0x000000020400780c */ /* 0x000fe20003fc6070 */
[----:B------:R-:W-:Y:S01]  /*0ab0*/  IMAD.MOV.U32 R23, RZ, RZ, R6 ;  /* 0x000000ffff177224 */ /* 0x000fe200078e0006 */
[----:B------:R-:W-:Y:S01]  /*0ac0*/  @!P2 LOP3.LUT R13, RZ, UR9, RZ, 0x33, !PT ;  /* 0x00000009ff0dac12 */ /* 0x000fe2000f8e33ff */
[--C-:B------:R-:W-:Y:S01]  /*0ad0*/  @!P4 IMAD.MOV R7, RZ, RZ, R12.reuse ;  /* 0x000000ffff07c224 */ /* 0x100fe200078e020c */
[----:B------:R-:W-:Y:S01]  /*0ae0*/  @!P1 IADD3 R9, PT, PT, R12, RZ, RZ ;  /* 0x000000ff0c099210 */ /* 0x000fe20007ffe0ff */
[--C-:B------:R-:W-:Y:S01]  /*0af0*/  @!P3 IMAD.MOV R8, RZ, RZ, R12.reuse ;  /* 0x000000ffff08b224 */ /* 0x100fe200078e020c */
[----:B------:R-:W-:Y:S01]  /*0b00*/  IADD3 R10, PT, PT, R10, R13, RZ ;  /* 0x0000000d0a0a7210 */ /* 0x000fe20007ffe0ff */
[----:B------:R-:W-:Y:S01]  /*0b10*/  @!P5 IMAD.MOV R6, RZ, RZ, R12 ;  /* 0x000000ffff06d224 */ /* 0x000fe200078e020c */
[----:B------:R-:W-:Y:S01]  /*0b20*/  IADD3 R32, PT, PT, R21, 0x4, RZ ;  /* 0x0000000415207810 */ /* 0x000fe20007ffe0ff */
[----:B------:R-:W-:-:S02]  /*0b30*/  VIADD R13, R11, 0x2 ;  /* 0x000000020b0d7836 */ /* 0x000fc40000000000 */
[----:B------:R-:W-:Y:S02]  /*0b40*/  VIADD R35, R10, 0x1 ;  /* 0x000000010a237836 */ /* 0x000fe40000000000 */
[----:B------:R-:W-:Y:S01]  /*0b50*/  @!P6 IMAD.MOV R23, RZ, RZ, R12 ;  /* 0x000000ffff17e224 */ /* 0x000fe200078e020c */
[----:B------:R-:W-:Y:S01]  /*0b60*/  LOP3.LUT R13, R13, 0x7, RZ, 0xc0, !PT ;  /* 0x000000070d0d7812 */ /* 0x000fe200078ec0ff */
[----:B------:R-:W-:Y:S01]  /*0b70*/  VIADD R12, R11, 0x1 ;  /* 0x000000010b0c7836 */ /* 0x000fe20000000000 */
[----:B------:R-:W-:Y:S01]  /*0b80*/  LOP3.LUT R35, R35, 0x3, RZ, 0xc0, !PT ;  /* 0x0000000323237812 */ /* 0x000fe200078ec0ff */
[----:B------:R-:W-:Y:S02]  /*0b90*/  IMAD.U32 R11, RZ, RZ, UR7 ;  /* 0x00000007ff0b7e24 */ /* 0x000fe4000f8e00ff */
[----:B------:R-:W-:Y:S01]  /*0ba0*/  VIADD R33, R22, 0x8 ;  /* 0x0000000816217836 */ /* 0x000fe20000000000 */
[----:B------:R-:W-:Y:S01]  /*0bb0*/  LOP3.LUT R12, R12, 0x7, RZ, 0xc0, !PT ;  /* 0x000000070c0c7812 */ /* 0x000fe200078ec0ff */
[----:B------:R-:W-:-:S07]  /*0bc0*/  VIADD R34, R23, 0x18 ;  /* 0x0000001817227836 */ /* 0x000fce0000000000 */
.L_x_5642:
[----:B------:R-:W0:Y:S01]  /*0bd0*/  S2R R36, SR_TID.X ;  /* 0x0000000000247919 */ /* 0x000e220000002100 */
[----:B------:R-:W-:Y:S01]  /*0be0*/  BSSY.RECONVERGENT B0, `(.L_x_5624) ;  /* 0x0000041000007945 */ /* 0x000fe20003800200 */
[----:B0-----:R-:W-:-:S13]  /*0bf0*/  ISETP.GT.U32.AND P0, PT, R36, 0x1f, PT ;  /* 0x0000001f2400780c */ /* 0x001fda0003f04070 */
[----:B--2-4-:R-:W-:Y:S05]  /*0c00*/  @P0 BRA `(.L_x_5625) ;  /* 0x0000000000f80947 */ /* 0x014fea0003800000 */
[----:B------:R-:W-:Y:S01]  /*0c10*/  ISETP.NE.AND P1, PT, R35, RZ, PT ;  /* 0x000000ff2300720c */ /* 0x000fe20003f25270 */
        /* <DEDUP_REMOVED lines=8> */
[----:B------:R-:W-:Y:S01]  /*0ca0*/  ISETP.NE.AND P1, PT, R35, 0x1, PT ;  /* 0x000000012300780c */ /* 0x000fe20003f25270 */
[----:B------:R-:W-:Y:S02]  /*0cb0*/  VIADD R38, R36, UR9 ;  /* 0x0000000924267c36 */ /* 0x000fe40008000000 */
        /* <DEDUP_REMOVED lines=10> */
[----:B------:R-:W-:-:S05]  /*0d60*/  IADD3 R38, PT, PT, R38, UR9, RZ ;  /* 0x0000000926267c10 */ /* 0x000fca000fffe0ff */
[----:B------:R-:W-:-:S04]  /*0d70*/  VIADD R24, R38, UR9 ;  /* 0x0000000926187c36 */ /* 0x000fc80008000000 */
[----:B------:R-:W-:Y:S01]  /*0d80*/  @P1 IMAD.MOV.U32 R38, RZ, RZ, R24 ;  /* 0x000000ffff261224 */ /* 0x000fe200078e0018 */
[----:B--2---:R1:W-:Y:S04]  /*0d90*/  STS [R30+UR8], R23 ;  /* 0x000000171e007988 */ /* 0x0043e80008000808 */
[----:B---3--:R1:W-:Y:S02]  /*0da0*/  @P1 STS [R25+UR8], R20 ;  /* 0x0000001419001988 */ /* 0x0083e40008000808 */
.L_x_5627:
[----:B------:R-:W-:Y:S05]  /*0db0*/  BSYNC.RECONVERGENT B1 ;  /* 0x0000000000017941 */ /* 0x000fea0003800200 */
.L_x_5626:
[----:B------:R-:W-:Y:S05]  /*0dc0*/  @!P2 BRA `(.L_x_5625) ;  /* 0x000000000088a947 */ /* 0x000fea0003800000 */
[----:B------:R-:W2:Y:S01]  /*0dd0*/  S2UR UR7, SR_CgaCtaId ;  /* 0x00000000000779c3 */ /* 0x000ea20000008800 */
[----:B------:R-:W-:Y:S01]  /*0de0*/  UMOV UR6, 0x400 ;  /* 0x0000040000067882 */ /* 0x000fe20000000000 */
[----:B------:R-:W-:Y:S01]  /*0df0*/  LEA R22, R11, R38, 0x5 ;  /* 0x000000260b167211 */ /* 0x000fe200078e28ff */
[----:B------:R-:W-:-:S04]  /*0e00*/  UIADD3 UR6, UPT, UPT, UR6, 0x180, URZ ;  /* 0x0000018006067890 */ /* 0x000fc8000fffe0ff */
[----:B------:R-:W-:Y:S01]  /*0e10*/  VIADD R43, R22, UR9 ;  /* 0x00000009162b7c36 */ /* 0x000fe20008000000 */
[----:B------:R-:W3:Y:S08]  /*0e20*/  LDC R37, c[0x0][0x360] ;  /* 0x0000d800ff257b82 */ /* 0x000ef00000000800 */
[----:B-1----:R-:W0:Y:S01]  /*0e30*/  LDC.64 R20, c[0x0][0x390] ;  /* 0x0000e400ff147b82 */ /* 0x002e220000000a00 */
[----:B--2---:R-:W-:-:S06]  /*0e40*/  ULEA UR6, UR7, UR6, 0x18 ;  /* 0x0000000607067291 */ /* 0x004fcc000f8ec0ff */
[----:B------:R-:W-:Y:S01]  /*0e50*/  LEA R40, R38, UR6, 0x2 ;  /* 0x0000000626287c11 */ /* 0x000fe2000f8e10ff */
[C-C-:B---3--:R-:W-:Y:S02]  /*0e60*/  IMAD R39, R37.reuse, 0x2, R22.reuse ;  /* 0x0000000225277824 */ /* 0x148fe400078e0216 */
[----:B------:R-:W-:Y:S02]  /*0e70*/  IMAD R41, R37, 0x3, R22 ;  /* 0x0000000325297824 */ /* 0x000fe400078e0216 */
[----:B0-----:R-:W-:-:S07]  /*0e80*/  IMAD.WIDE.U32 R22, R22, 0x4, R20 ;  /* 0x0000000416167825 */ /* 0x001fce00078e0014 */
.L_x_5628:
[--C-:B------:R-:W-:Y:S01]  /*0e90*/  IMAD.WIDE.U32 R24, R43, 0x4, R20.reuse ;  /* 0x000000042b187825 */ /* 0x100fe200078e0014 */
[----:B--2---:R-:W2:Y:S03]  /*0ea0*/  LDG.E R45, desc[UR10][R22.64] ;  /* 0x0000000a162d7981 */ /* 0x004ea6000c1e1900 */
[--C-:B------:R-:W-:Y:S02]  /*0eb0*/  IMAD.WIDE.U32 R26, R39, 0x4, R20.reuse ;  /* 0x00000004271a7825 */ /* 0x100fe400078e0014 */
[----:B------:R-:W3:Y:S02]  /*0ec0*/  LDG.E R25, desc[UR10][R24.64] ;  /* 0x0000000a18197981 */ /* 0x000ee4000c1e1900 */
[----:B------:R-:W-:Y:S02]  /*0ed0*/  IMAD.WIDE.U32 R28, R41, 0x4, R20 ;  /* 0x00000004291c7825 */ /* 0x000fe400078e0014 */
[----:B------:R0:W4:Y:S04]  /*0ee0*/  LDG.E R26, desc[UR10][R26.64] ;  /* 0x0000000a1a1a7981 */ /* 0x000128000c1e1900 */
        /* <DEDUP_REMOVED lines=16> */
.L_x_5625:
[----:B------:R-:W-:Y:S05]  /*0ff0*/  BSYNC.RECONVERGENT B0 ;  /* 0x0000000000007941 */ /* 0x000fea0003800200 */
.L_x_5624:
[----:B------:R-:W-:Y:S06]  /*1000*/  BAR.SYNC.DEFER_BLOCKING 0x0 ;  /* 0x0000000000007b1d */ /* 0x000fec0000010000 */
[----:B------:R-:W-:Y:S05]  /*1010*/  @P0 BRA `(.L_x_5629) ;  /* 0x0000000400300947 */ /* 0x000fea0003800000 */
[----:B-1----:R-:W1:Y:S01]  /*1020*/  S2R R20, SR_CgaCtaId ;  /* 0x0000000000147919 */ /* 0x002e620000008800 */
[----:B------:R-:W-:Y:S01]  /*1030*/  ISETP.NE.AND P1, PT, R35, RZ, PT ;  /* 0x000000ff2300720c */ /* 0x000fe20003f25270 */
[----:B------:R-:W-:Y:S01]  /*1040*/  BSSY.RECONVERGENT B0, `(.L_x_5630) ;  /* 0x000000f000007945 */ /* 0x000fe20003800200 */
[----:B------:R-:W-:Y:S02]  /*1050*/  ISETP.GE.U32.AND P2, PT, R10, 0x3, PT ;  /* 0x000000030a00780c */ /* 0x000fe40003f46070 */
[----:B------:R-:W-:-:S09]  /*1060*/  MOV R21, R36 ;  /* 0x0000002400157202 */ /* 0x000fd20000000f00 */
[----:B------:R-:W-:Y:S05]  /*1070*/  @!P1 BRA `(.L_x_5631) ;  /* 0x00000000002c9947 */ /* 0x000fea0003800000 */
[----:B------:R3:W-:Y:S01]  /*1080*/  STS [R2+UR5], RZ ;  /* 0x000000ff02007988 */ /* 0x0007e20008000805 */
[----:B------:R-:W-:Y:S01]  /*1090*/  ISETP.NE.AND P1, PT, R35, 0x1, PT ;  /* 0x000000012300780c */ /* 0x000fe20003f25270 */
[----:B------:R-:W-:-:S12]  /*10a0*/  VIADD R21, R36, UR9 ;  /* 0x0000000924157c36 */ /* 0x000fd80008000000 */
[----:B---3--:R-:W-:Y:S05]  /*10b0*/  @!P1 BRA `(.L_x_5631) ;  /* 0x00000000001c9947 */ /* 0x008fea0003800000 */
[----:B------:R-:W-:Y:S01]  /*10c0*/  ISETP.NE.AND P1, PT, R35, 0x2, PT ;  /* 0x000000022300780c */ /* 0x000fe20003f25270 */
[----:B------:R-:W-:Y:S01]  /*10d0*/  VIADD R22, R31, UR8 ;  /* 0x000000081f167c36 */ /* 0x000fe20008000000 */
[----:B------:R3:W-:Y:S01]  /*10e0*/  STS [R31+UR8], RZ ;  /* 0x000000ff1f007988 */ /* 0x0007e20008000808 */
[----:B------:R-:W-:-:S05]  /*10f0*/  IADD3 R21, PT, PT, R21, UR9, RZ ;  /* 0x0000000915157c10 */ /* 0x000fca000fffe0ff */
[----:B0-----:R-:W-:-:S05]  /*1100*/  VIADD R23, R21, UR9 ;  /* 0x0000000915177c36 */ /* 0x001fca0008000000 */
[----:B------:R3:W-:Y:S01]  /*1110*/  @P1 STS [R22+UR8], RZ ;  /* 0x000000ff16001988 */ /* 0x0007e20008000808 */
[----:B------:R-:W-:-:S07]  /*1120*/  @P1 IMAD.MOV.U32 R21, RZ, RZ, R23 ;  /* 0x000000ffff151224 */ /* 0x000fce00078e0017 */
.L_x_5631:
[----:B------:R-:W-:Y:S05]  /*1130*/  BSYNC.RECONVERGENT B0 ;  /* 0x0000000000007941 */ /* 0x000fea0003800200 */
.L_x_5630:
[----:B------:R-:W-:Y:S04]  /*1140*/  BSSY.RECONVERGENT B0, `(.L_x_5632) ;  /* 0x0000010000007945 */ /* 0x000fe80003800200 */
[----:B------:R-:W-:Y:S05]  /*1150*/  @!P2 BRA `(.L_x_5633) ;  /* 0x000000000038a947 */ /* 0x000fea0003800000 */
[----:B0-----:R-:W2:Y:S01]  /*1160*/  S2R R23, SR_CgaCtaId ;  /* 0x0000000000177919 */ /* 0x001ea20000008800 */
[----:B---3--:R-:W-:-:S04]  /*1170*/  MOV R22, 0x400 ;  /* 0x0000040000167802 */ /* 0x008fc80000000f00 */
[----:B------:R-:W-:-:S04]  /*1180*/  IADD3 R22, PT, PT, R22, 0x200, RZ ;  /* 0x0000020016167810 */ /* 0x000fc80007ffe0ff */
[----:B--2---:R-:W-:-:S07]  /*1190*/  LEA R26, R23, R22, 0x18 ;  /* 0x00000016171a7211 */ /* 0x004fce00078ec0ff */
.L_x_5634:
[C---:B----4-:R-:W-:Y:S02]  /*11a0*/  IMAD R22, R21.reuse, 0x4, R26 ;  /* 0x0000000415167824 */ /* 0x050fe400078e021a */
        /* <DEDUP_REMOVED lines=9> */
.L_x_5633:
[----:B------:R-:W-:Y:S05]  /*1240*/  BSYNC.RECONVERGENT B0 ;  /* 0x0000000000007941 */ /* 0x000fea0003800200 */
.L_x_5632:
[----:B--2---:R2:W2:Y:S01]  /*1250*/  LDS R28, [R5+UR4] ;  /* 0x00000004051c7984 */ /* 0x0044a20008000800 */
[----:B------:R-:W-:Y:S02]  /*1260*/  MOV R29, 0x400 ;  /* 0x00000400001d7802 */ /* 0x000fe40000000f00 */
[----:B------:R-:W-:Y:S01]  /*1270*/  SHF.R.U32.HI R36, RZ, 0x2, R36 ;  /* 0x00000002ff247819 */ /* 0x000fe20000011624 */
[----:B------:R0:W2:Y:S02]  /*1280*/  LDS R27, [R32] ;  /* 0x00000000201b7984 */ /* 0x0000a40000000800 */
[----:B------:R-:W-:Y:S02]  /*1290*/  VIADD R29, R29, 0x200 ;  /* 0x000002001d1d7836 */ /* 0x000fe40000000000 */
[----:B------:R0:W2:Y:S03]  /*12a0*/  LDS R26, [R33] ;  /* 0x00000000211a7984 */ /* 0x0000a60000000800 */
[----:B-1----:R-:W-:Y:S01]  /*12b0*/  LEA R20, R20, R29, 0x18 ;  /* 0x0000001d14147211 */ /* 0x002fe200078ec0ff */
[----:B------:R1:W1:Y:S04]  /*12c0*/  LDS R25, [R7+0xc] ;  /* 0x00000c0007197984 */ /* 0x0002680000000800 */
[----:B----4-:R4:W1:Y:S04]  /*12d0*/  LDS R24, [R8+0x10] ;  /* 0x0000100008187984 */ /* 0x0108680000000800 */
[----:B0-----:R4:W0:Y:S04]  /*12e0*/  LDS R23, [R9+0x14] ;  /* 0x0000140009177984 */ /* 0x0018280000000800 */
[----:B---3--:R4:W3:Y:S04]  /*12f0*/  LDS R22, [R34] ;  /* 0x0000000022167984 */ /* 0x0088e80000000800 */
[----:B------:R4:W0:Y:S02]  /*1300*/  LDS R21, [R6+0x1c] ;  /* 0x00001c0006157984 */ /* 0x0008240000000800 */
.L_x_5636:
[----:B0-----:R-:W-:Y:S01]  /*1310*/  IMAD R29, R36, 0x24, R19 ;  /* 0x00000024241d7824 */ /* 0x001fe200078e0213 */
[----:B------:R-:W-:-:S05]  /*1320*/  UMOV UR6, 0xffffffff ;  /* 0xffffffff00067882 */ /* 0x000fca0000000000 */
[----:B------:R-:W0:Y:S01]  /*1330*/  LDS R29, [R29] ;  /* 0x000000001d1d7984 */ /* 0x000e220000000800 */
[----:B------:R-:W-:Y:S05]  /*1340*/  BRA.DIV UR6, `(.L_x_5635) ;  /* 0x0000000606647947 */ /* 0x000fea000b800000 */
[----:B0-----:R-:W2:Y:S04]  /*1350*/  SHFL.IDX PT, R39, R29, R4, 0x181f ;  /* 0x00181f041d277589 */ /* 0x001ea800000e0000 */
[----:B------:R-:W0:Y:S04]  /*1360*/  SHFL.IDX PT, R41, R29, R12, 0x181f ;  /* 0x00181f0c1d297589 */ /* 0x000e2800000e0000 */
[----:B------:R-:W5:Y:S04]  /*1370*/  SHFL.IDX PT, R40, R29, R13, 0x181f ;  /* 0x00181f0d1d287589 */ /* 0x000f6800000e0000 */
[----:B------:R-:W1:Y:S04]  /*1380*/  SHFL.IDX PT, R37, R29, R14, 0x181f ;  /* 0x00181f0e1d257589 */ /* 0x000e6800000e0000 */
[----:B------:R-:W-:Y:S04]  /*1390*/  SHFL.IDX PT, R44, R29, R15, 0x181f ;  /* 0x00181f0f1d2c7589 */ /* 0x000fe800000e0000 */
[----:B------:R-:W-:Y:S01]  /*13a0*/  SHFL.IDX PT, R45, R29, R16, 0x181f ;  /* 0x00181f101d2d7589 */ /* 0x000fe200000e0000 */
[----:B--2---:R-:W-:-:S03]  /*13b0*/  IMAD R38, R28, R39, RZ ;  /* 0x000000271c267224 */ /* 0x004fc600078e02ff */
[----:B------:R-:W2:Y:S01]  /*13c0*/  SHFL.IDX PT, R39, R29, R18, 0x181f ;  /* 0x00181f121d277589 */ /* 0x000ea200000e0000 */
[----:B0-----:R-:W-:-:S04]  /*13d0*/  IMAD R41, R27, R41, R38 ;  /* 0x000000291b297224 */ /* 0x001fc800078e0226 */
[----:B-----5:R-:W-:Y:S02]  /*13e0*/  IMAD R38, R26, R40, R41 ;  /* 0x000000281a267224 */ /* 0x020fe400078e0229 */
[----:B------:R0:W0:Y:S02]  /*13f0*/  SHFL.IDX PT, R41, R29, R17, 0x181f ;  /* 0x00181f111d297589 */ /* 0x00002400000e0000 */
[----:B-1----:R-:W-:-:S04]  /*1400*/  IMAD R37, R25, R37, R38 ;  /* 0x0000002519257224 */ /* 0x002fc800078e0226 */
[----:B--2---:R-:W-:-:S04]  /*1410*/  IMAD R37, R24, R39, R37 ;  /* 0x0000002718257224 */ /* 0x004fc800078e0225 */
[----:B------:R-:W-:-:S04]  /*1420*/  IMAD R37, R23, R44, R37 ;  /* 0x0000002c17257224 */ /* 0x000fc800078e0225 */
[----:B0--3--:R-:W-:-:S07]  /*1430*/  IMAD R38, R22, R45, R37 ;  /* 0x0000002d16267224 */ /* 0x009fce00078e0225 */
.L_x_5652:
[----:B------:R-:W-:Y:S01]  /*1440*/  LEA R29, R36, R3, 0x2 ;  /* 0x00000003241d7211 */ /* 0x000fe200078e10ff */
[----:B------:R-:W0:Y:S01]  /*1450*/  LDC R39, c[0x0][0x360] ;  /* 0x0000d800ff277b82 */ /* 0x000e220000000800 */
[----:B------:R-:W-:-:S03]  /*1460*/  IMAD R38, R21, R41, R38 ;  /* 0x0000002915267224 */ /* 0x000fc600078e0226 */
[----:B------:R-:W-:-:S05]  /*1470*/  IMAD.U32 R29, R29, 0x4, R20 ;  /* 0x000000041d1d7824 */ /* 0x000fca00078e0014 */
[----:B------:R-:W1:Y:S01]  /*1480*/  LDS R37, [R29] ;  /* 0x000000001d257984 */ /* 0x000e620000000800 */
[----:B0-----:R-:W-:-:S04]  /*1490*/  LEA.HI R36, R39, R36, RZ, 0x1e ;  /* 0x0000002427247211 */ /* 0x001fc800078ff0ff */
[----:B------:R-:W-:Y:S01]  /*14a0*/  ISETP.GE.U32.AND P1, PT, R36, 0x8, PT ;  /* 0x000000082400780c */ /* 0x000fe20003f26070 */
[----:B-1----:R-:W-:-:S05]  /*14b0*/  IMAD.IADD R38, R38, 0x1, R37 ;  /* 0x0000000126267824 */ /* 0x002fca00078e0225 */
[----:B------:R0:W-:Y:S07]  /*14c0*/  STS [R29], R38 ;  /* 0x000000261d007388 */ /* 0x0001ee0000000800 */
[----:B------:R-:W-:Y:S05]  /*14d0*/  @!P1 BRA `(.L_x_5636) ;  /* 0xfffffffc008c9947 */ /* 0x000fea000383ffff */
.L_x_5629:
        /* <DEDUP_REMOVED lines=11> */
[----:B--2---:R-:W-:Y:S01]  /*1590*/  LEA R25, R11, R28, 0x5 ;  /* 0x0000001c0b197211 */ /* 0x004fe200078e28ff */
        /* <DEDUP_REMOVED lines=10> */
[----:B---3--:R-:W-:-:S06]  /*1640*/  IADD3.X R23, PT, PT, RZ, R21, RZ, P0, !PT ;  /* 0x00000015ff177210 */ /* 0x008fcc00007fe4ff */
[----:B------:R-:W1:Y:S01]  /*1650*/  @P1 LDS R27, [R27+UR8] ;  /* 0x000000081b1b1984 */ /* 0x000e620008000800 */
[----:B------:R-:W-:Y:S02]  /*1660*/  @P1 IADD3 R20, P0, PT, R22, UR8, RZ ;  /* 0x0000000816141c10 */ /* 0x000fe4000ff1e0ff */
[----:B------:R-:W-:-:S03]  /*1670*/  @P1 IADD3 R28, PT, PT, R28, UR9, RZ ;  /* 0x000000091c1c1c10 */ /* 0x000fc6000fffe0ff */
[----:B------:R-:W-:Y:S01]  /*1680*/  @P1 IMAD.X R21, RZ, RZ, R23, P0 ;  /* 0x000000ffff151224 */ /* 0x000fe200000e0617 */
[----:B0-----:R0:W-:Y:S04]  /*1690*/  STG.E desc[UR10][R22.64], R25 ;  /* 0x0000001916007986 */ /* 0x0011e8000c10190a */
[----:B-1----:R0:W-:Y:S03]  /*16a0*/  @P1 STG.E desc[UR10][R20.64], R27 ;  /* 0x0000001b14001986 */ /* 0x0021e6000c10190a */
.L_x_5640:
[----:B------:R-:W-:Y:S05]  /*16b0*/  BSYNC.RECONVERGENT B1 ;  /* 0x0000000000017941 */ /* 0x000fea0003800200 */
.L_x_5639:
[----:B------:R-:W-:Y:S05]  /*16c0*/  @!P2 BRA `(.L_x_5638) ;  /* 0x00000000006ca947 */ /* 0x000fea0003800000 */
[----:B0--3--:R-:W0:Y:S01]  /*16d0*/  S2R R21, SR_CgaCtaId ;  /* 0x0000000000157919 */ /* 0x009e220000008800 */
[----:B-1----:R-:W-:-:S05]  /*16e0*/  MOV R20, 0x400 ;  /* 0x0000040000147802 */ /* 0x002fca0000000f00 */
[----:B------:R-:W-:-:S05]  /*16f0*/  VIADD R20, R20, 0x200 ;  /* 0x0000020014147836 */ /* 0x000fca0000000000 */
[----:B0-----:R-:W-:-:S07]  /*1700*/  LEA R45, R21, R20, 0x18 ;  /* 0x00000014152d7211 */ /* 0x001fce00078ec0ff */
.L_x_5641:
[C---:B--2---:R-:W-:Y:S01]  /*1710*/  IMAD R29, R28.reuse, 0x4, R45 ;  /* 0x000000041c1d7824 */ /* 0x044fe200078e022d */
[----:B0-----:R-:W0:Y:S01]  /*1720*/  LDC.64 R20, c[0x0][0x3a0] ;  /* 0x0000e800ff147b82 */ /* 0x001e220000000a00 */
        /* <DEDUP_REMOVED lines=21> */
.L_x_5638:
[----:B------:R-:W-:Y:S05]  /*1880*/  BSYNC.RECONVERGENT B0 ;  /* 0x0000000000007941 */ /* 0x000fea0003800200 */
.L_x_5637:
[C---:B------:R-:W-:Y:S02]  /*1890*/  IMAD.IADD R11, R0.reuse, 0x1, R11 ;  /* 0x00000001000b7824 */ /* 0x040fe400078e020b */
[----:B01-3--:R-:W-:-:S05]  /*18a0*/  IMAD.SHL.U32 R20, R0, 0x10, RZ ;  /* 0x0000001000147824 */ /* 0x00bfca00078e00ff */
[----:B------:R-:W-:-:S13]  /*18b0*/  ISETP.GE.U32.AND P0, PT, R11, R20, PT ;  /* 0x000000140b00720c */ /* 0x000fda0003f06070 */
[----:B------:R-:W-:Y:S05]  /*18c0*/  @!P0 BRA `(.L_x_5642) ;  /* 0xfffffff000c08947 */ /* 0x000fea000383ffff */
[----:B------:R-:W-:Y:S05]  /*18d0*/  EXIT ;  /* 0x000000000000794d */ /* 0x000fea0003800000 */
.L_x_5635:
[----:B------:R-:W-:Y:S01]  /*18e0*/  BSSY B0, `(.L_x_5643) ;  /* 0x0000007000007945 */ /* 0x000fe20003800000 */
[----:B------:R-:W-:Y:S01]  /*18f0*/  MOV R42, R4 ;  /* 0x00000004002a7202 */ /* 0x000fe20000000f00 */
[----:B------:R-:W-:Y:S02]  /*1900*/  IMAD.MOV.U32 R43, RZ, RZ, 0x181f ;  /* 0x0000181fff2b7424 */ /* 0x000fe400078e00ff */
[----:B------:R-:W-:-:S07]  /*1910*/  IMAD.MOV.U32 R40, RZ, RZ, -0x1 ;  /* 0xffffffffff287424 */ /* 0x000fce00078e00ff */
[----:B01234-:R-:W-:Y:S05]  /*1920*/  WARPSYNC.COLLECTIVE R40, `(.L_x_5644) ;  /* 0x0000000028087348 */ /* 0x01ffea0003c00000 */
[----:B0-----:R0:W0:Y:S02]  /*1930*/  SHFL.IDX P1, R44, R29, R42, R43 ;  /* 0x0000002a1d2c7389 */ /* 0x001024000002002b */
[----:B01234-:R-:W-:Y:S05]  /*1940*/  ENDCOLLECTIVE ;  /* 0x000000000000791b */ /* 0x01ffea0003800000 */
.L_x_5644:
[----:B------:R-:W-:Y:S05]  /*1950*/  BSYNC B0 ;  /* 0x0000000000007941 */ /* 0x000fea0003800000 */
.L_x_5643:
[----:B------:R-:W-:Y:S01]  /*1960*/  IMAD.MOV.U32 R42, RZ, RZ, R12 ;  /* 0x000000ffff2a7224 */ /* 0x000fe200078e000c */
[----:B------:R-:W-:Y:S01]  /*1970*/  MOV R40, 0xffffffff ;  /* 0xffffffff00287802 */ /* 0x000fe20000000f00 */
[----:B------:R-:W-:Y:S01]  /*1980*/  IMAD.MOV.U32 R43, RZ, RZ, 0x181f ;  /* 0x0000181fff2b7424 */ /* 0x000fe200078e00ff */
[----:B------:R-:W-:-:S07]  /*1990*/  MOV R39, R44 ;  /* 0x0000002c00277202 */ /* 0x000fce0000000f00 */
[----:B------:R-:W-:Y:S05]  /*19a0*/  WARPSYNC.COLLECTIVE R40, `(.L_x_5645) ;  /* 0x0000000028087348 */ /* 0x000fea0003c00000 */
[----:B------:R0:W1:Y:S02]  /*19b0*/  SHFL.IDX P1, R44, R29, R42, R43 ;  /* 0x0000002a1d2c7389 */ /* 0x000064000002002b */
[----:B01----:R-:W-:Y:S05]  /*19c0*/  ENDCOLLECTIVE ;  /* 0x000000000000791b */ /* 0x003fea0003800000 */
.L_x_5645:
[----:B------:R-:W-:Y:S02]  /*19d0*/  IMAD R38, R28, R39, RZ ;  /* 0x000000271c267224 */ /* 0x000fe400078e02ff */
[----:B------:R-:W-:Y:S02]  /*19e0*/  IMAD.MOV.U32 R42, RZ, RZ, R13 ;  /* 0x000000ffff2a7224 */ /* 0x000fe400078e000d */
[----:B------:R-:W-:-:S07]  /*19f0*/  IMAD.MOV.U32 R41, RZ, RZ, R44 ;  /* 0x000000ffff297224 */ /* 0x000fce00078e002c */
[----:B------:R-:W-:Y:S05]  /*1a00*/  WARPSYNC.COLLECTIVE R40, `(.L_x_5646) ;  /* 0x0000000028087348 */ /* 0x000fea0003c00000 */
[----:B------:R0:W1:Y:S02]  /*1a10*/  SHFL.IDX P1, R44, R29, R42, R43 ;  /* 0x0000002a1d2c7389 */ /* 0x000064000002002b */
[----:B01----:R-:W-:Y:S05]  /*1a20*/  ENDCOLLECTIVE ;  /* 0x000000000000791b */ /* 0x003fea0003800000 */
.L_x_5646:
[----:B------:R-:W-:Y:S02]  /*1a30*/  IMAD R41, R27, R41, R38 ;  /* 0x000000291b297224 */ /* 0x000fe400078e0226 */
[----:B------:R-:W-:Y:S01]  /*1a40*/  IMAD.MOV.U32 R42, RZ, RZ, R14 ;  /* 0x000000ffff2a7224 */ /* 0x000fe200078e000e */
[----:B------:R-:W-:-:S05]  /*1a50*/  MOV R40, R44 ;  /* 0x0000002c00287202 */ /* 0x000fca0000000f00 */
[----:B------:R-:W-:Y:S02]  /*1a60*/  IMAD R38, R26, R40, R41 ;  /* 0x000000281a267224 */ /* 0x000fe400078e0229 */
[----:B------:R-:W-:-:S07]  /*1a70*/  IMAD.MOV.U32 R40, RZ, RZ, -0x1 ;  /* 0xffffffffff287424 */ /* 0x000fce00078e00ff */
[----:B------:R-:W-:Y:S05]  /*1a80*/  WARPSYNC.COLLECTIVE R40, `(.L_x_5647) ;  /* 0x0000000028087348 */ /* 0x000fea0003c00000 */
[----:B------:R0:W1:Y:S02]  /*1a90*/  SHFL.IDX P1, R44, R29, R42, R43 ;  /* 0x0000002a1d2c7389 */ /* 0x000064000002002b */
[----:B01----:R-:W-:Y:S05]  /*1aa0*/  ENDCOLLECTIVE ;  /* 0x000000000000791b */ /* 0x003fea0003800000 */
.L_x_5647:
[----:B------:R-:W-:Y:S01]  /*1ab0*/  IMAD.MOV.U32 R42, RZ, RZ, R18 ;  /* 0x000000ffff2a7224 */ /* 0x000fe200078e0012 */
[----:B------:R-:W-:-:S07]  /*1ac0*/  MOV R37, R44 ;  /* 0x0000002c00257202 */ /* 0x000fce0000000f00 */
[----:B------:R-:W-:Y:S05]  /*1ad0*/  WARPSYNC.COLLECTIVE R40, `(.L_x_5648) ;  /* 0x0000000028087348 */ /* 0x000fea0003c00000 */
[----:B------:R0:W1:Y:S02]  /*1ae0*/  SHFL.IDX P1, R44, R29, R42, R43 ;  /* 0x0000002a1d2c7389 */ /* 0x000064000002002b */
[----:B01----:R-:W-:Y:S05]  /*1af0*/  ENDCOLLECTIVE ;  /* 0x000000000000791b */ /* 0x003fea0003800000 */
.L_x_5648:
[----:B------:R-:W-:Y:S01]  /*1b00*/  IMAD R37, R25, R37, R38 ;  /* 0x0000002519257224 */ /* 0x000fe200078e0226 */
[----:B------:R-:W-:Y:S01]  /*1b10*/  MOV R42, R15 ;  /* 0x0000000f002a7202 */ /* 0x000fe20000000f00 */
[----:B------:R-:W-:-:S07]  /*1b20*/  IMAD.MOV.U32 R39, RZ, RZ, R44 ;  /* 0x000000ffff277224 */ /* 0x000fce00078e002c */
[----:B------:R-:W-:Y:S05]  /*1b30*/  WARPSYNC.COLLECTIVE R40, `(.L_x_5649) ;  /* 0x0000000028087348 */ /* 0x000fea0003c00000 */
[----:B------:R0:W1:Y:S02]  /*1b40*/  SHFL.IDX P1, R44, R29, R42, R43 ;  /* 0x0000002a1d2c7389 */ /* 0x000064000002002b */
[----:B01----:R-:W-:Y:S05]  /*1b50*/  ENDCOLLECTIVE ;  /* 0x000000000000791b */ /* 0x003fea0003800000 */
.L_x_5649:
[----:B------:R-:W-:Y:S02]  /*1b60*/  IMAD R37, R24, R39, R37 ;  /* 0x0000002718257224 */ /* 0x000fe400078e0225 */
[----:B------:R-:W-:Y:S02]  /*1b70*/  IMAD.MOV.U32 R42, RZ, RZ, R16 ;  /* 0x000000ffff2a7224 */ /* 0x000fe400078e0010 */
[----:B------:R-:W-:-:S07]  /*1b80*/  IMAD R37, R23, R44, R37 ;  /* 0x0000002c17257224 */ /* 0x000fce00078e0225 */
[----:B------:R-:W-:Y:S05]  /*1b90*/  WARPSYNC.COLLECTIVE R40, `(.L_x_5650) ;  /* 0x0000000028087348 */ /* 0x000fea0003c00000 */
[----:B------:R0:W1:Y:S02]  /*1ba0*/  SHFL.IDX P1, R44, R29, R42, R43 ;  /* 0x0000002a1d2c7389 */ /* 0x000064000002002b */
[----:B01----:R-:W-:Y:S05]  /*1bb0*/  ENDCOLLECTIVE ;  /* 0x000000000000791b */ /* 0x003fea0003800000 */
.L_x_5650:
[----:B------:R-:W-:Y:S01]  /*1bc0*/  IMAD.MOV.U32 R42, RZ, RZ, R17 ;  /* 0x000000ffff2a7224 */ /* 0x000fe200078e0011 */
[----:B------:R-:W-:-:S07]  /*1bd0*/  MOV R45, R44 ;  /* 0x0000002c002d7202 */ /* 0x000fce0000000f00 */
[----:B------:R-:W-:Y:S05]  /*1be0*/  WARPSYNC.COLLECTIVE R40, `(.L_x_5651) ;  /* 0x0000000028087348 */ /* 0x000fea0003c00000 */
[----:B------:R0:W1:Y:S02]  /*1bf0*/  SHFL.IDX P1, R44, R29, R42, R43 ;  /* 0x0000002a1d2c7389 */ /* 0x000064000002002b */
[----:B01----:R-:W-:Y:S05]  /*1c00*/  ENDCOLLECTIVE ;  /* 0x000000000000791b */ /* 0x003fea0003800000 */
.L_x_5651:
[----:B------:R-:W-:Y:S01]  /*1c10*/  IMAD R38, R22, R45, R37 ;  /* 0x0000002d16267224 */ /* 0x000fe200078e0225 */
[----:B------:R-:W-:Y:S01]  /*1c20*/  MOV R41, R44 ;  /* 0x0000002c00297202 */ /* 0x000fe20000000f00 */
[----:B------:R-:W-:Y:S06]  /*1c30*/  BRA `(.L_x_5652) ;  /* 0xfffffff800007947 */ /* 0x000fec000383ffff */
.L_x_5653:
        /* <DEDUP_REMOVED lines=12> */
.L_x_20500:


//--------------------- .text._Z9cuda_gemmIiLi128ELi16ELi1ELi32ELi8ELi8ELi0EEviiiPT_S1_S1_ii --------------------------
	.section	.text._Z9cuda_gemmIiLi128ELi16ELi1ELi32ELi8ELi8ELi0EEviiiPT_S1_S1_ii,"ax",@progbits
	.align	128
        .global         _Z9cuda_gemmIiLi128ELi16ELi1ELi32ELi8ELi8ELi0EEviiiPT_S1_S1_ii
        .type           _Z9cuda_gemmIiLi128ELi16ELi1ELi32ELi8ELi8ELi0EEviiiPT_S1_S1_ii,@function
        .size           _Z9cuda_gemmIiLi128ELi16ELi1ELi32ELi8ELi8ELi0EEviiiPT_S1_S1_ii,(.L_x_20501 - _Z9cuda_gemmIiLi128ELi16ELi1ELi32ELi8ELi8ELi0EEviiiPT_S1_S1_ii)
        .other          _Z9cuda_gemmIiLi128ELi16ELi1ELi32ELi8ELi8ELi0EEviiiPT_S1_S1_ii,@"STO_CUDA_ENTRY STV_DEFAULT"
_Z9cuda_gemmIiLi128ELi16ELi1ELi32ELi8ELi8ELi0EEviiiPT_S1_S1_ii:
.text._Z9cuda_gemmIiLi128ELi16ELi1ELi32ELi8ELi8ELi0EEviiiPT_S1_S1_ii:
        /* <DEDUP_REMOVED lines=41> */
.L_x_5656:
        /* <DEDUP_REMOVED lines=25> */
.L_x_5655:
[----:B------:R-:W-:Y:S05]  /*0420*/  BSYNC.RECONVERGENT B0 ;  /* 0x0000000000007941 */ /* 0x000fea0003800200 */
.L_x_5654:
        /* <DEDUP_REMOVED lines=88> */
.L_x_5698:
        /* <DEDUP_REMOVED lines=43> */
.L_x_5660:
[----:B------:R-:W-:Y:S05]  /*0c60*/  BSYNC.RECONVERGENT B1 ;  /* 0x0000000000017941 */ /* 0x000fea0003800200 */
.L_x_5659:
        /* <DEDUP_REMOVED lines=18> */
.L_x_5661:
        /* <DEDUP_REMOVED lines=32> */
.L_x_5658:
[----:B------:R-:W-:Y:S05]  /*0f90*/  BSYNC.RECONVERGENT B0 ;  /* 0x0000000000007941 */ /* 0x000fea0003800200 */
.L_x_5657:
        /* <DEDUP_REMOVED lines=21> */
.L_x_5665:
[----:B------:R-:W-:Y:S05]  /*10f0*/  BSYNC.RECONVERGENT B1 ;  /* 0x0000000000017941 */ /* 0x000fea0003800200 */
.L_x_5664:
[----:B------:R-:W-:Y:S05]  /*1100*/  @!P1 BRA `(.L_x_5663) ;  /* 0x00000000004c9947 */ /* 0x000fea0003800000 */
[----:B012---:R-:W0:Y:S01]  /*1110*/  S2R R4, SR_CgaCtaId ;  /* 0x0000000000047919 */ /* 0x007e220000008800 */
[----:B------:R-:W-:-:S05]  /*1120*/  MOV R3, 0x400 ;  /* 0x0000040000037802 */ /* 0x000fca0000000f00 */
[----:B------:R-:W-:-:S05]  /*1130*/  VIADD R3, R3, 0x200 ;  /* 0x0000020003037836 */ /* 0x000fca0000000000 */
[----:B0-----:R-:W-:-:S07]  /*1140*/  LEA R7, R4, R3, 0x18 ;  /* 0x0000000304077211 */ /* 0x001fce00078ec0ff */
.L_x_5666:
        /* <DEDUP_REMOVED lines=15> */
.L_x_5663:
[----:B------:R-:W-:Y:S05]  /*1240*/  BSYNC.RECONVERGENT B0 ;  /* 0x0000000000007941 */ /* 0x000fea0003800200 */
.L_x_5662:
        /* <DEDUP_REMOVED lines=57> */
.L_x_5668:
        /* <DEDUP_REMOVED lines=11> */
.L_x_5669:
        /* <DEDUP_REMOVED lines=11> */
.L_x_5670:
        /* <DEDUP_REMOVED lines=11> */
.L_x_5671:
        /* <DEDUP_REMOVED lines=11> */
.L_x_5672:
        /* <DEDUP_REMOVED lines=11> */
.L_x_5673:
        /* <DEDUP_REMOVED lines=11> */
.L_x_5674:
        /* <DEDUP_REMOVED lines=61> */
.L_x_5692:
        /* <DEDUP_REMOVED lines=11> */
.L_x_5701:
[----:B--23--:R-:W-:-:S07]  /*1e80*/  IMAD R36, R17, R36, RZ ;  /* 0x0000002411247224 */ /* 0x00cfce00078e02ff */
.L_x_5676:
[----:B------:R-:W-:-:S13]  /*1e90*/  ISETP.GE.AND P1, PT, R40, 0x2, PT ;  /* 0x000000022800780c */ /* 0x000fda0003f26270 */
[----:B------:R-:W-:Y:S05]  /*1ea0*/  @!P1 BRA `(.L_x_5678) ;  /* 0x0000000000109947 */ /* 0x000fea0003800000 */
[----:B------:R-:W-:-:S03]  /*1eb0*/  UMOV UR5, 0xffffffff ;  /* 0xffffffff00057882 */ /* 0x000fc60000000000 */
[----:B------:R-:W-:Y:S05]  /*1ec0*/  BRA.DIV UR5, `(.L_x_5679) ;  /* 0x00000016055c7947 */ /* 0x000fea000b800000 */
[----:B0-----:R0:W2:Y:S02]  /*1ed0*/  SHFL.IDX PT, R39, R38, R5, R12 ;  /* 0x0000000526277389 */ /* 0x0010a400000e000c */
.L_x_5704:
[----:B-12---:R-:W-:-:S07]  /*1ee0*/  IMAD R36, R19, R39, R36 ;  /* 0x0000002713247224 */ /* 0x006fce00078e0224 */
.L_x_5678:
[----:B------:R-:W-:-:S13]  /*1ef0*/  ISETP.GE.AND P1, PT, R40, 0x3, PT ;  /* 0x000000032800780c */ /* 0x000fda0003f26270 */
[----:B------:R-:W-:Y:S05]  /*1f00*/  @!P1 BRA `(.L_x_5680) ;  /* 0x0000000000109947 */ /* 0x000fea0003800000 */
[----:B------:R-:W-:-:S03]  /*1f10*/  UMOV UR5, 0xffffffff ;  /* 0xffffffff00057882 */ /* 0x000fc60000000000 */
[----:B------:R-:W-:Y:S05]  /*1f20*/  BRA.DIV UR5, `(.L_x_5681) ;  /* 0x0000001605647947 */ /* 0x000fea000b800000 */
[----:B0-----:R0:W2:Y:S02]  /*1f30*/  SHFL.IDX PT, R39, R38, R7, R12 ;  /* 0x0000000726277389 */ /* 0x0010a400000e000c */
.L_x_5707:
[----:B--2-4-:R-:W-:-:S07]  /*1f40*/  IMAD R36, R20, R39, R36 ;  /* 0x0000002714247224 */ /* 0x014fce00078e0224 */
.L_x_5680:
[----:B------:R-:W-:-:S13]  /*1f50*/  ISETP.GE.AND P1, PT, R40, 0x4, PT ;  /* 0x000000042800780c */ /* 0x000fda0003f26270 */
[----:B------:R-:W-:Y:S05]  /*1f60*/  @!P1 BRA `(.L_x_5682) ;  /* 0x0000000000109947 */ /* 0x000fea0003800000 */
[----:B------:R-:W-:-:S03]  /*1f70*/  UMOV UR5, 0xffffffff ;  /* 0xffffffff00057882 */ /* 0x000fc60000000000 */
[----:B------:R-:W-:Y:S05]  /*1f80*/  BRA.DIV UR5, `(.L_x_5683) ;  /* 0x00000016056c7947 */ /* 0x000fea000b800000 */
[----:B0-----:R0:W2:Y:S02]  /*1f90*/  SHFL.IDX PT, R39, R38, R9, R12 ;  /* 0x0000000926277389 */ /* 0x0010a400000e000c */
.L_x_5710:
[----:B--2---:R-:W-:-:S07]  /*1fa0*/  IMAD R36, R21, R39, R36 ;  /* 0x0000002715247224 */ /* 0x004fce00078e0224 */
.L_x_5682:
[----:B------:R-:W-:-:S13]  /*1fb0*/  ISETP.GE.AND P1, PT, R40, 0x5, PT ;  /* 0x000000052800780c */ /* 0x000fda0003f26270 */
[----:B------:R-:W-:Y:S05]  /*1fc0*/  @!P1 BRA `(.L_x_5684) ;  /* 0x0000000000109947 */ /* 0x000fea0003800000 */
[----:B------:R-:W-:-:S03]  /*1fd0*/  UMOV UR5, 0xffffffff ;  /* 0xffffffff00057882 */ /* 0x000fc60000000000 */
[----:B------:R-:W-:Y:S05]  /*1fe0*/  BRA.DIV UR5, `(.L_x_5685) ;  /* 0x0000001605747947 */ /* 0x000fea000b800000 */
[----:B0-----:R0:W2:Y:S02]  /*1ff0*/  SHFL.IDX PT, R39, R38, R27, R12 ;  /* 0x0000001b26277389 */ /* 0x0010a400000e000c */
.L_x_5713:
[----:B--2---:R-:W-:-:S07]  /*2000*/  IMAD R36, R22, R39, R36 ;  /* 0x0000002716247224 */ /* 0x004fce00078e0224 */
.L_x_5684:
[----:B------:R-:W-:-:S13]  /*2010*/  ISETP.GE.AND P1, PT, R40, 0x6, PT ;  /* 0x000000062800780c */ /* 0x000fda0003f26270 */
[----:B------:R-:W-:Y:S05]  /*2020*/  @!P1 BRA `(.L_x_5686) ;  /* 0x0000000000109947 */ /* 0x000fea0003800000 */
[----:B------:R-:W-:-:S03]  /*2030*/  UMOV UR5, 0xffffffff ;  /* 0xffffffff00057882 */ /* 0x000fc60000000000 */
[----:B------:R-:W-:Y:S05]  /*2040*/  BRA.DIV UR5, `(.L_x_5687) ;  /* 0x00000016057c7947 */ /* 0x000fea000b800000 */
[----:B0-----:R0:W2:Y:S02]  /*2050*/  SHFL.IDX PT, R39, R38, R29, R12 ;  /* 0x0000001d26277389 */ /* 0x0010a400000e000c */
.L_x_5716:
[----:B--2---:R-:W-:-:S07]  /*2060*/  IMAD R36, R23, R39, R36 ;  /* 0x0000002717247224 */ /* 0x004fce00078e0224 */
.L_x_5686:
[----:B------:R-:W-:-:S13]  /*2070*/  ISETP.GE.AND P1, PT, R40, 0x7, PT ;  /* 0x000000072800780c */ /* 0x000fda0003f26270 */
[----:B------:R-:W-:Y:S05]  /*2080*/  @!P1 BRA `(.L_x_5688) ;  /* 0x0000000000109947 */ /* 0x000fea0003800000 */
[----:B------:R-:W-:-:S03]  /*2090*/  UMOV UR5, 0xffffffff ;  /* 0xffffffff00057882 */ /* 0x000fc60000000000 */
[----:B------:R-:W-:Y:S05]  /*20a0*/  BRA.DIV UR5, `(.L_x_5689) ;  /* 0x0000001605847947 */ /* 0x000fea000b800000 */
[----:B0-----:R0:W2:Y:S02]  /*20b0*/  SHFL.IDX PT, R39, R38, R31, R12 ;  /* 0x0000001f26277389 */ /* 0x0010a400000e000c */
.L_x_5719:
[----:B--2---:R-:W-:-:S07]  /*20c0*/  IMAD R36, R24, R39, R36 ;  /* 0x0000002718247224 */ /* 0x004fce00078e0224 */
.L_x_5688:
[----:B------:R-:W-:-:S13]  /*20d0*/  ISETP.GE.AND P1, PT, R40, 0x8, PT ;  /* 0x000000082800780c */ /* 0x000fda0003f26270 */
[----:B------:R-:W-:Y:S05]  /*20e0*/  @!P1 BRA `(.L_x_5690) ;  /* 0x0000000000949947 */ /* 0x000fea0003800000 */
[----:B------:R-:W-:-:S03]  /*20f0*/  UMOV UR5, 0xffffffff ;  /* 0xffffffff00057882 */ /* 0x000fc60000000000 */
[----:B------:R-:W-:Y:S05]  /*2100*/  BRA.DIV UR5, `(.L_x_5691) ;  /* 0x00000016058c7947 */ /* 0x000fea000b800000 */
[----:B0-----:R0:W2:Y:S02]  /*2110*/  SHFL.IDX PT, R38, R38, R33, R12 ;  /* 0x0000002126267389 */ /* 0x0010a400000e000c */
.L_x_5722:
[----:B--2---:R-:W-:Y:S01]  /*2120*/  IMAD R36, R25, R38, R36 ;  /* 0x0000002619247224 */ /* 0x004fe200078e0224 */
[----:B------:R-:W-:Y:S06]  /*2130*/  BRA `(.L_x_5690) ;  /* 0x0000000000807947 */ /* 0x000fec0003800000 */
.L_x_5675:
        /* <DEDUP_REMOVED lines=32> */
.L_x_5690:
        /* <DEDUP_REMOVED lines=8> */
.L_x_5667:
        /* <DEDUP_REMOVED lines=125> */
.L_x_5696:
[----:B------:R-:W-:Y:S05]  /*2b90*/  BSYNC.RECONVERGENT B1 ;  /* 0x0000000000017941 */ /* 0x000fea0003800200 */
.L_x_5695:
        /* <DEDUP_REMOVED lines=13> */
.L_x_5697:
        /* <DEDUP_REMOVED lines=109> */
.L_x_5694:
[----:B------:R-:W-:Y:S05]  /*3340*/  BSYNC.RECONVERGENT B0 ;  /* 0x0000000000007941 */ /* 0x000fea0003800200 */
.L_x_5693:
[----:B-12---:R-:W-:Y:S01]  /*3350*/  MOV R2, UR11 ;  /* 0x0000000b00027c02 */ /* 0x006fe20008000f00 */
[----:B------:R-:W-:-:S04]  /*3360*/  UIADD3 UR4, UPT, UPT, UR11, UR4, URZ ;  /* 0x000000040b047290 */ /* 0x000fc8000fffe0ff */
[----:B------:R-:W-:-:S05]  /*3370*/  IMAD.SHL.U32 R2, R2, 0x10, RZ ;  /* 0x0000001002027824 */ /* 0x000fca00078e00ff */
[----:B------:R-:W-:-:S13]  /*3380*/  ISETP.LE.U32.AND P0, PT, R2, UR4, PT ;  /* 0x0000000402007c0c */ /* 0x000fda000bf03070 */
[----:B------:R-:W-:Y:S05]  /*3390*/  @!P0 BRA `(.L_x_5698) ;  /* 0xffffffd400848947 */ /* 0x000fea000383ffff */
[----:B------:R-:W-:Y:S05]  /*33a0*/  EXIT ;  /* 0x000000000000794d */ /* 0x000fea0003800000 */
.L_x_5677:
[----:B------:R-:W-:Y:S01]  /*33b0*/  BSSY B0, `(.L_x_5699) ;  /* 0x0000006000007945 */ /* 0x000fe20003800000 */
[----:B------:R-:W-:Y:S01]  /*33c0*/  IMAD.MOV.U32 R41, RZ, RZ, R37 ;  /* 0x000000ffff297224 */ /* 0x000fe200078e0025 */
[----:B------:R-:W-:-:S07]  /*33d0*/  MOV R39, 0xffffffff ;  /* 0xffffffff00277802 */ /* 0x000fce0000000f00 */
[----:B01-34-:R-:W-:Y:S05]  /*33e0*/  WARPSYNC.COLLECTIVE R39, `(.L_x_5700) ;  /* 0x0000000027087348 */ /* 0x01bfea0003c00000 */
[----:B0-----:R0:W2:Y:S02]  /*33f0*/  SHFL.IDX P1, R39, R38, R41, R12 ;  /* 0x0000002926277389 */ /* 0x0010a4000002000c */
[----:B01234-:R-:W-:Y:S05]  /*3400*/  ENDCOLLECTIVE ;  /* 0x000000000000791b */ /* 0x01ffea0003800000 */
.L_x_5700:
[----:B------:R-:W-:Y:S05]  /*3410*/  BSYNC B0 ;  /* 0x0000000000007941 */ /* 0x000fea0003800000 */
.L_x_5699:
[----:B------:R-:W-:Y:S01]  /*3420*/  IMAD.MOV.U32 R36, RZ, RZ, R39 ;  /* 0x000000ffff247224 */ /* 0x000fe200078e0027 */
[----:B------:R-:W-:Y:S06]  /*3430*/  BRA `(.L_x_5701) ;  /* 0xffffffe800907947 */ /* 0x000fec000383ffff */
.L_x_5679:
[----:B------:R-:W-:Y:S01]  /*3440*/  BSSY B0, `(.L_x_5702) ;  /* 0x0000006000007945 */ /* 0x000fe20003800000 */
[----:B------:R-:W-:Y:S01]  /*3450*/  IMAD.MOV.U32 R41, RZ, RZ, R5 ;  /* 0x000000ffff297224 */ /* 0x000fe200078e0005 */
[----:B------:R-:W-:-:S07]  /*3460*/  MOV R39, 0xffffffff ;  /* 0xffffffff00277802 */ /* 0x000fce0000000f00 */
[----:B01-34-:R-:W-:Y:S05]  /*3470*/  WARPSYNC.COLLECTIVE R39, `(.L_x_5703) ;  /* 0x0000000027087348 */ /* 0x01bfea0003c00000 */
[----:B0-----:R0:W2:Y:S02]  /*3480*/  SHFL.IDX P1, R39, R38, R41, R12 ;  /* 0x0000002926277389 */ /* 0x0010a4000002000c */
[----:B01234-:R-:W-:Y:S05]  /*3490*/  ENDCOLLECTIVE ;  /* 0x000000000000791b */ /* 0x01ffea0003800000 */
.L_x_5703:
[----:B------:R-:W-:Y:S05]  /*34a0*/  BSYNC B0 ;  /* 0x0000000000007941 */ /* 0x000fea0003800000 */
.L_x_5702:
[----:B------:R-:W-:Y:S05]  /*34b0*/  BRA `(.L_x_5704) ;  /* 0xffffffe800887947 */ /* 0x000fea000383ffff */
.L_x_5681:
[----:B------:R-:W-:Y:S01]  /*34c0*/  BSSY B0, `(.L_x_5705) ;  /* 0x0000006000007945 */ /* 0x000fe20003800000 */
[----:B------:R-:W-:Y:S02]  /*34d0*/  IMAD.MOV.U32 R41, RZ, RZ, R7 ;  /* 0x000000ffff297224 */ /* 0x000fe400078e0007 */
[----:B------:R-:W-:-:S07]  /*34e0*/  IMAD.MOV.U32 R39, RZ, RZ, -0x1 ;  /* 0xffffffffff277424 */ /* 0x000fce00078e00ff */
[----:B01-34-:R-:W-:Y:S05]  /*34f0*/  WARPSYNC.COLLECTIVE R39, `(.L_x_5706) ;  /* 0x0000000027087348 */ /* 0x01bfea0003c00000 */
[----:B0-----:R0:W2:Y:S02]  /*3500*/  SHFL.IDX P1, R39, R38, R41, R12 ;  /* 0x0000002926277389 */ /* 0x0010a4000002000c */
[----:B01234-:R-:W-:Y:S05]  /*3510*/  ENDCOLLECTIVE ;  /* 0x000000000000791b */ /* 0x01ffea0003800000 */
.L_x_5706:
[----:B------:R-:W-:Y:S05]  /*3520*/  BSYNC B0 ;  /* 0x0000000000007941 */ /* 0x000fea0003800000 */
.L_x_5705:
[----:B------:R-:W-:Y:S05]  /*3530*/  BRA `(.L_x_5707) ;  /* 0xffffffe800807947 */ /* 0x000fea000383ffff */
.L_x_5683:
[----:B------:R-:W-:Y:S01]  /*3540*/  BSSY B0, `(.L_x_5708) ;  /* 0x0000006000007945 */ /* 0x000fe20003800000 */
[----:B------:R-:W-:Y:S01]  /*3550*/  MOV R41, R9 ;  /* 0x0000000900297202 */ /* 0x000fe20000000f00 */
[----:B------:R-:W-:-:S07]  /*3560*/  IMAD.MOV.U32 R39, RZ, RZ, -0x1 ;  /* 0xffffffffff277424 */ /* 0x000fce00078e00ff */
[----:B01-34-:R-:W-:Y:S05]  /*3570*/  WARPSYNC.COLLECTIVE R39, `(.L_x_5709) ;  /* 0x0000000027087348 */ /* 0x01bfea0003c00000 */
[----:B0-----:R0:W2:Y:S02]  /*3580*/  SHFL.IDX P1, R39, R38, R41, R12 ;  /* 0x0000002926277389 */ /* 0x0010a4000002000c */
[----:B01234-:R-:W-:Y:S05]  /*3590*/  ENDCOLLECTIVE ;  /* 0x000000000000791b */ /* 0x01ffea0003800000 */
.L_x_5709:
[----:B------:R-:W-:Y:S05]  /*35a0*/  BSYNC B0 ;  /* 0x0000000000007941 */ /* 0x000fea0003800000 */
.L_x_5708:
[----:B------:R-:W-:Y:S05]  /*35b0*/  BRA `(.L_x_5710) ;  /* 0xffffffe800787947 */ /* 0x000fea000383ffff */
.L_x_5685:
[----:B------:R-:W-:Y:S01]  /*35c0*/  BSSY B0, `(.L_x_5711) ;  /* 0x0000006000007945 */ /* 0x000fe20003800000 */
[----:B------:R-:W-:Y:S01]  /*35d0*/  IMAD.MOV.U32 R41, RZ, RZ, R27 ;  /* 0x000000ffff297224 */ /* 0x000fe200078e001b */
[----:B------:R-:W-:-:S07]  /*35e0*/  MOV R39, 0xffffffff ;  /* 0xffffffff00277802 */ /* 0x000fce0000000f00 */
[----:B01-34-:R-:W-:Y:S05]  /*35f0*/  WARPSYNC.COLLECTIVE R39, `(.L_x_5712) ;  /* 0x0000000027087348 */ /* 0x01bfea0003c00000 */
[----:B0-----:R0:W2:Y:S02]  /*3600*/  SHFL.IDX P1, R39, R38, R41, R12 ;  /* 0x0000002926277389 */ /* 0x0010a4000002000c */
[----:B01234-:R-:W-:Y:S05]  /*3610*/  ENDCOLLECTIVE ;  /* 0x000000000000791b */ /* 0x01ffea0003800000 */
.L_x_5712:
[----:B------:R-:W-:Y:S05]  /*3620*/  BSYNC B0 ;  /* 0x0000000000007941 */ /* 0x000fea0003800000 */
.L_x_5711:
[----:B------:R-:W-:Y:S05]  /*3630*/  BRA `(.L_x_5713) ;  /* 0xffffffe800707947 */ /* 0x000fea000383ffff */
.L_x_5687:
[----:B------:R-:W-:Y:S01]  /*3640*/  BSSY B0, `(.L_x_5714) ;  /* 0x0000006000007945 */ /* 0x000fe20003800000 */
[----:B------:R-:W-:Y:S02]  /*3650*/  IMAD.MOV.U32 R41, RZ, RZ, R29 ;  /* 0x000000ffff297224 */ /* 0x000fe400078e001d */
[----:B------:R-:W-:-:S07]  /*3660*/  IMAD.MOV.U32 R39, RZ, RZ, -0x1 ;  /* 0xffffffffff277424 */ /* 0x000fce00078e00ff */
[----:B01-34-:R-:W-:Y:S05]  /*3670*/  WARPSYNC.COLLECTIVE R39, `(.L_x_5715) ;  /* 0x0000000027087348 */ /* 0x01bfea0003c00000 */
[----:B0-----:R0:W2:Y:S02]  /*3680*/  SHFL.IDX P1, R39, R38, R41, R12 ;  /* 0x0000002926277389 */ /* 0x0010a4000002000c */
[----:B01234-:R-:W-:Y:S05]  /*3690*/  ENDCOLLECTIVE ;  /* 0x000000000000791b */ /* 0x01ffea0003800000 */
.L_x_5715:
[----:B------:R-:W-:Y:S05]  /*36a0*/  BSYNC B0 ;  /* 0x0000000000007941 */ /* 0x000fea0003800000 */
.L_x_5714:
[----:B------:R-:W-:Y:S05]  /*36b0*/  BRA `(.L_x_5716) ;  /* 0xffffffe800687947 */ /* 0x000fea000383ffff */
.L_x_5689:
[----:B------:R-:W-:Y:S01]  /*36c0*/  BSSY B0, `(.L_x_5717) ;  /* 0x0000006000007945 */ /* 0x000fe20003800000 */
[----:B------:R-:W-:Y:S01]  /*36d0*/  MOV R41, R31 ;  /* 0x0000001f00297202 */ /* 0x000fe20000000f00 */
[----:B------:R-:W-:-:S07]  /*36e0*/  IMAD.MOV.U32 R39, RZ, RZ, -0x1 ;  /* 0xffffffffff277424 */ /* 0x000fce00078e00ff */
[----:B01-34-:R-:W-:Y:S05]  /*36f0*/  WARPSYNC.COLLECTIVE R39, `(.L_x_5718) ;  /* 0x0000000027087348 */ /* 0x01bfea0003c00000 */
[----:B0-----:R0:W2:Y:S02]  /*3700*/  SHFL.IDX P1, R39, R38, R41, R12 ;  /* 0x0000002926277389 */ /* 0x0010a4000002000c */
[----:B01234-:R-:W-:Y:S05]  /*3710*/  ENDCOLLECTIVE ;  /* 0x000000000000791b */ /* 0x01ffea0003800000 */
.L_x_5718:
[----:B------:R-:W-:Y:S05]  /*3720*/  BSYNC B0 ;  /* 0x0000000000007941 */ /* 0x000fea0003800000 */
.L_x_5717:
[----:B------:R-:W-:Y:S05]  /*3730*/  BRA `(.L_x_5719) ;  /* 0xffffffe800607947 */ /* 0x000fea000383ffff */
.L_x_5691:
[----:B------:R-:W-:Y:S01]  /*3740*/  BSSY B0, `(.L_x_5720) ;  /* 0x0000006000007945 */ /* 0x000fe20003800000 */
[----:B------:R-:W-:Y:S01]  /*3750*/  IMAD.MOV.U32 R41, RZ, RZ, R33 ;  /* 0x000000ffff297224 */ /* 0x000fe200078e0021 */
[----:B------:R-:W-:-:S07]  /*3760*/  MOV R39, 0xffffffff ;  /* 0xffffffff00277802 */ /* 0x000fce0000000f00 */
[----:B01-34-:R-:W-:Y:S05]  /*3770*/  WARPSYNC.COLLECTIVE R39, `(.L_x_5721) ;  /* 0x0000000027087348 */ /* 0x01bfea0003c00000 */
[----:B0-----:R0:W2:Y:S02]  /*3780*/  SHFL.IDX P1, R39, R38, R41, R12 ;  /* 0x0000002926277389 */ /* 0x0010a4000002000c */
[----:B01234-:R-:W-:Y:S05]  /*3790*/  ENDCOLLECTIVE ;  /* 0x000000000000791b */ /* 0x01ffea0003800000 */
.L_x_5721:
[----:B------:R-:W-:Y:S05]  /*37a0*/  BSYNC B0 ;  /* 0x0000000000007941 */ /* 0x000fea0003800000 */
.L_x_5720:
[----:B------:R-:W-:Y:S01]  /*37b0*/  IMAD.MOV.U32 R38, RZ, RZ, R39 ;  /* 0x000000ffff267224 */ /* 0x000fe200078e0027 */
[----:B------:R-:W-:Y:S06]  /*37c0*/  BRA `(.L_x_5722) ;  /* 0xffffffe800547947 */ /* 0x000fec000383ffff */
.L_x_5723:
        /* <DEDUP_REMOVED lines=11> */
.L_x_20501:


//--------------------- .text._Z9cuda_gemmIiLi128ELi16ELi1ELi32ELi4ELi4ELi1EEviiiPT_S1_S1_ii --------------------------
	.section	.text._Z9cuda_gemmIiLi128ELi16ELi1ELi32ELi4ELi4ELi1EEviiiPT_S1_S1_ii,"ax",@progbits
	.align	128
        .global         _Z9cuda_gemmIiLi128ELi16ELi1ELi32ELi4ELi4ELi1EEviiiPT_S1_S1_ii
        .type           _Z9cuda_gemmIiLi128ELi16ELi1ELi32ELi4ELi4ELi1EEviiiPT_S1_S1_ii,@function
        .size           _Z9cuda_gemmIiLi128ELi16ELi1ELi32ELi4ELi4ELi1EEviiiPT_S1_S1_ii,(.L_x_20502 - _Z9cuda_gemmIiLi128ELi16ELi1ELi32ELi4ELi4ELi1EEviiiPT_S1_S1_ii)
        .other          _Z9cuda_gemmIiLi128ELi16ELi1ELi32ELi4ELi4ELi1EEviiiPT_S1_S1_ii,@"STO_CUDA_ENTRY STV_DEFAULT"
_Z9cuda_gemmIiLi128ELi16ELi1ELi32ELi4ELi4ELi1EEviiiPT_S1_S1_ii:
.text._Z9cuda_gemmIiLi128ELi16ELi1ELi32ELi4ELi4ELi1EEviiiPT_S1_S1_ii:
        /* <DEDUP_REMOVED lines=12> */
.L_x_5726:
        /* <DEDUP_REMOVED lines=10> */
.L_x_5725:
[----:B------:R-:W-:Y:S05]  /*0160*/  BSYNC.RECONVERGENT B0 ;  /* 0x0000000000007941 */ /* 0x000fea0003800200 */
.L_x_5724:
        /* <DEDUP_REMOVED lines=71> */
.L_x_5745:
        /* <DEDUP_REMOVED lines=28> */
.L_x_5730:
[----:B------:R-:W-:Y:S05]  /*07a0*/  BSYNC.RECONVERGENT B1 ;  /* 0x0000000000017941 */ /* 0x000fea0003800200 */
.L_x_5729:
        /* <DEDUP_REMOVED lines=14> */
.L_x_5731:
        /* <DEDUP_REMOVED lines=22> */
.L_x_5728:
[----:B------:R-:W-:Y:S05]  /*09f0*/  BSYNC.RECONVERGENT B0 ;  /* 0x0000000000007941 */ /* 0x000fea0003800200 */
.L_x_5727:
        /* <DEDUP_REMOVED lines=19> */
.L_x_5734:
[----:B------:R-:W-:Y:S05]  /*0b30*/  BSYNC.RECONVERGENT B0 ;  /* 0x0000000000007941 */ /* 0x000fea0003800200 */
.L_x_5733:
[----:B------:R-:W-:Y:S04]  /*0b40*/  BSSY.RECONVERGENT B0, `(.L_x_5735) ;  /* 0x0000010000007945 */ /* 0x000fe80003800200 */
[----:B------:R-:W-:Y:S05]  /*0b50*/  @!P2 BRA `(.L_x_5736) ;  /* 0x000000000038a947 */ /* 0x000fea0003800000 */
[----:B------:R-:W4:Y:S01]  /*0b60*/  S2R R18, SR_CgaCtaId ;  /* 0x0000000000127919 */ /* 0x000f220000008800 */
[----:B-12---:R-:W-:-:S05]  /*0b70*/  MOV R17, 0x400 ;  /* 0x0000040000117802 */ /* 0x006fca0000000f00 */
[----:B------:R-:W-:-:S05]  /*0b80*/  VIADD R17, R17, 0x100 ;  /* 0x0000010011117836 */ /* 0x000fca0000000000 */
[----:B----4-:R-:W-:-:S07]  /*0b90*/  LEA R21, R18, R17, 0x18 ;  /* 0x0000001112157211 */ /* 0x010fce00078ec0ff */
.L_x_5737:
        /* <DEDUP_REMOVED lines=10> */
.L_x_5736:
[----:B------:R-:W-:Y:S05]  /*0c40*/  BSYNC.RECONVERGENT B0 ;  /* 0x0000000000007941 */ /* 0x000fea0003800200 */
.L_x_5735:
        /* <DEDUP_REMOVED lines=8> */
.L_x_5739:
        /* <DEDUP_REMOVED lines=11> */
.L_x_5751:
        /* <DEDUP_REMOVED lines=10> */
.L_x_5732:
        /* <DEDUP_REMOVED lines=30> */
.L_x_5743:
[----:B------:R-:W-:Y:S05]  /*1000*/  BSYNC.RECONVERGENT B1 ;  /* 0x0000000000017941 */ /* 0x000fea0003800200 */
.L_x_5742:
[----:B------:R-:W-:Y:S05]  /*1010*/  @!P2 BRA `(.L_x_5741) ;  /* 0x000000000070a947 */ /* 0x000fea0003800000 */
[----:B------:R-:W5:Y:S01]  /*1020*/  S2R R25, SR_CgaCtaId ;  /* 0x0000000000197919 */ /* 0x000f620000008800 */
[----:B0---4-:R-:W-:-:S05]  /*1030*/  MOV R16, 0x400 ;  /* 0x0000040000107802 */ /* 0x011fca0000000f00 */
[----:B------:R-:W-:-:S05]  /*1040*/  VIADD R16, R16, 0x100 ;  /* 0x0000010010107836 */ /* 0x000fca0000000000 */
[----:B-----5:R-:W-:-:S07]  /*1050*/  LEA R25, R25, R16, 0x18 ;  /* 0x0000001019197211 */ /* 0x020fce00078ec0ff */
.L_x_5744:
        /* <DEDUP_REMOVED lines=24> */
.L_x_5741:
[----:B------:R-:W-:Y:S05]  /*11e0*/  BSYNC.RECONVERGENT B0 ;  /* 0x0000000000007941 */ /* 0x000fea0003800200 */
.L_x_5740:
[----:B------:R-:W-:Y:S02]  /*11f0*/  USHF.L.U32 UR7, UR14, 0x4, URZ ;  /* 0x000000040e077899 */ /* 0x000fe400080006ff */
[----:B------:R-:W-:-:S04]  /*1200*/  UIADD3 UR4, UPT, UPT, UR14, UR4, URZ ;  /* 0x000000040e047290 */ /* 0x000fc8000fffe0ff */
[----:B------:R-:W-:-:S09]  /*1210*/  UISETP.GE.U32.AND UP0, UPT, UR4, UR7, UPT ;  /* 0x000000070400728c */ /* 0x000fd2000bf06070 */
[----:B------:R-:W-:Y:S05]  /*1220*/  BRA.U !UP0, `(.L_x_5745) ;  /* 0xfffffff108ec7547 */ /* 0x000fea000b83ffff */
[----:B------:R-:W-:Y:S05]  /*1230*/  EXIT ;  /* 0x000000000000794d */ /* 0x000fea0003800000 */
.L_x_5738:
[----:B------:R-:W-:Y:S01]  /*1240*/  BSSY B0, `(.L_x_5746) ;  /* 0x0000007000007945 */ /* 0x000fe20003800000 */
[----:B------:R-:W-:Y:S01]  /*1250*/  MOV R32, R3 ;  /* 0x0000000300207202 */ /* 0x000fe20000000f00 */
[----:B------:R-:W-:Y:S01]  /*1260*/  IMAD.MOV.U32 R33, RZ, RZ, 0x1c1f ;  /* 0x00001c1fff217424 */ /* 0x000fe200078e00ff */
[----:B------:R-:W-:-:S07]  /*1270*/  MOV R31, 0xffffffff ;  /* 0xffffffff001f7802 */ /* 0x000fce0000000f00 */
[----:B01234-:R-:W-:Y:S05]  /*1280*/  WARPSYNC.COLLECTIVE R31, `(.L_x_5747) ;  /* 0x000000001f087348 */ /* 0x01ffea0003c00000 */
[----:B---3--:R3:W0:Y:S02]  /*1290*/  SHFL.IDX P1, R29, R22, R32, R33 ;  /* 0x00000020161d7389 */ /* 0x0086240000020021 */
[----:B01234-:R-:W-:Y:S05]  /*12a0*/  ENDCOLLECTIVE ;  /* 0x000000000000791b */ /* 0x01ffea0003800000 */
.L_x_5747:
[----:B------:R-:W-:Y:S05]  /*12b0*/  BSYNC B0 ;  /* 0x0000000000007941 */ /* 0x000fea0003800000 */
.L_x_5746:
[----:B------:R-:W-:Y:S01]  /*12c0*/  MOV R32, R7 ;  /* 0x0000000700207202 */ /* 0x000fe20000000f00 */
[----:B------:R-:W-:Y:S01]  /*12d0*/  IMAD.MOV.U32 R33, RZ, RZ, 0x1c1f ;  /* 0x00001c1fff217424 */ /* 0x000fe200078e00ff */
[----:B------:R-:W-:Y:S01]  /*12e0*/  MOV R31, 0xffffffff ;  /* 0xffffffff001f7802 */ /* 0x000fe20000000f00 */
[----:B------:R-:W-:-:S07]  /*12f0*/  IMAD.MOV.U32 R23, RZ, RZ, R29 ;  /* 0x000000ffff177224 */ /* 0x000fce00078e001d */
[----:B------:R-:W-:Y:S05]  /*1300*/  WARPSYNC.COLLECTIVE R31, `(.L_x_5748) ;  /* 0x000000001f087348 */ /* 0x000fea0003c00000 */
[----:B------:R0:W1:Y:S02]  /*1310*/  SHFL.IDX P1, R29, R22, R32, R33 ;  /* 0x00000020161d7389 */ /* 0x0000640000020021 */
[----:B01----:R-:W-:Y:S05]  /*1320*/  ENDCOLLECTIVE ;  /* 0x000000000000791b */ /* 0x003fea0003800000 */
.L_x_5748:
[----:B------:R-:W-:Y:S01]  /*1330*/  IMAD R24, R16, R23, RZ ;  /* 0x0000001710187224 */ /* 0x000fe200078e02ff */
[----:B------:R-:W-:Y:S01]  /*1340*/  MOV R32, R9 ;  /* 0x0000000900207202 */ /* 0x000fe20000000f00 */
[----:B------:R-:W-:-:S07]  /*1350*/  IMAD.MOV.U32 R25, RZ, RZ, R29 ;  /* 0x000000ffff197224 */ /* 0x000fce00078e001d */
[----:B------:R-:W-:Y:S05]  /*1360*/  WARPSYNC.COLLECTIVE R31, `(.L_x_5749) ;  /* 0x000000001f087348 */ /* 0x000fea0003c00000 */
[----:B------:R0:W1:Y:S02]  /*1370*/  SHFL.IDX P1, R29, R22, R32, R33 ;  /* 0x00000020161d7389 */ /* 0x0000640000020021 */
[----:B01----:R-:W-:Y:S05]  /*1380*/  ENDCOLLECTIVE ;  /* 0x000000000000791b */ /* 0x003fea0003800000 */
.L_x_5749:
[----:B------:R-:W-:Y:S02]  /*1390*/  IMAD R25, R17, R25, R24 ;  /* 0x0000001911197224 */ /* 0x000fe400078e0218 */
[----:B------:R-:W-:Y:S02]  /*13a0*/  IMAD.MOV.U32 R32, RZ, RZ, R8 ;  /* 0x000000ffff207224 */ /* 0x000fe400078e0008 */
[----:B------:R-:W-:-:S07]  /*13b0*/  IMAD R24, R18, R29, R25 ;  /* 0x0000001d12187224 */ /* 0x000fce00078e0219 */
[----:B------:R-:W-:Y:S05]  /*13c0*/  WARPSYNC.COLLECTIVE R31, `(.L_x_5750) ;  /* 0x000000001f087348 */ /* 0x000fea0003c00000 */
[----:B------:R0:W1:Y:S02]  /*13d0*/  SHFL.IDX P1, R29, R22, R32, R33 ;  /* 0x00000020161d7389 */ /* 0x0000640000020021 */
[----:B01----:R-:W-:Y:S05]  /*13e0*/  ENDCOLLECTIVE ;  /* 0x000000000000791b */ /* 0x003fea0003800000 */
.L_x_5750:
[----:B------:R-:W-:Y:S01]  /*13f0*/  MOV R30, R29 ;  /* 0x0000001d001e7202 */ /* 0x000fe20000000f00 */
[----:B------:R-:W-:Y:S06]  /*1400*/  BRA `(.L_x_5751) ;  /* 0xfffffff8005c7947 */ /* 0x000fec000383ffff */
.L_x_5752:
        /* <DEDUP_REMOVED lines=15> */
.L_x_20502:


//--------------------- .text._Z9cuda_gemmIiLi128ELi16ELi1ELi32ELi4ELi4ELi0EEviiiPT_S1_S1_ii --------------------------
	.section	.text._Z9cuda_gemmIiLi128ELi16ELi1ELi32ELi4ELi4ELi0EEviiiPT_S1_S1_ii,"ax",@progbits
	.align	128
        .global         _Z9cuda_gemmIiLi128ELi16ELi1ELi32ELi4ELi4ELi0EEviiiPT_S1_S1_ii
        .type           _Z9cuda_gemmIiLi128ELi16ELi1ELi32ELi4ELi4ELi0EEviiiPT_S1_S1_ii,@function
        .size           _Z9cuda_gemmIiLi128ELi16ELi1ELi32ELi4ELi4ELi0EEviiiPT_S1_S1_ii,(.L_x_20503 - _Z9cuda_gemmIiLi128ELi16ELi1ELi32ELi4ELi4ELi0EEviiiPT_S1_S1_ii)
        .other          _Z9cuda_gemmIiLi128ELi16ELi1ELi32ELi4ELi4ELi0EEviiiPT_S1_S1_ii,@"STO_CUDA_ENTRY STV_DEFAULT"
_Z9cuda_gemmIiLi128ELi16ELi1ELi32ELi4ELi4ELi0EEviiiPT_S1_S1_ii:
.text._Z9cuda_gemmIiLi128ELi16ELi1ELi32ELi4ELi4ELi0EEviiiPT_S1_S1_ii:
        /* <DEDUP_REMOVED lines=44> */
.L_x_5755:
        /* <DEDUP_REMOVED lines=25> */
.L_x_5754:
[----:B------:R-:W-:Y:S05]  /*0450*/  BSYNC.RECONVERGENT B0 ;  /* 0x0000000000007941 */ /* 0x000fea0003800200 */
.L_x_5753:
        /* <DEDUP_REMOVED lines=92> */
.L_x_5784:
        /* <DEDUP_REMOVED lines=39> */
.L_x_5759:
[----:B------:R-:W-:Y:S05]  /*0c90*/  BSYNC.RECONVERGENT B1 ;  /* 0x0000000000017941 */ /* 0x000fea0003800200 */
.L_x_5758:
        /* <DEDUP_REMOVED lines=18> */
.L_x_5760:
        /* <DEDUP_REMOVED lines=31> */
.L_x_5757:
[----:B------:R-:W-:Y:S05]  /*0fb0*/  BSYNC.RECONVERGENT B0 ;  /* 0x0000000000007941 */ /* 0x000fea0003800200 */
.L_x_5756:
        /* <DEDUP_REMOVED lines=25> */
.L_x_5764:
[----:B------:R-:W-:Y:S05]  /*1150*/  BSYNC.RECONVERGENT B1 ;  /* 0x0000000000017941 */ /* 0x000fea0003800200 */
.L_x_5763:
[----:B------:R-:W-:Y:S05]  /*1160*/  @!P2 BRA `(.L_x_5762) ;  /* 0x00000000004ca947 */ /* 0x000fea0003800000 */
[----:B0-----:R-:W0:Y:S01]  /*1170*/  S2R R4, SR_CgaCtaId ;  /* 0x0000000000047919 */ /* 0x001e220000008800 */
[----:B-12---:R-:W-:-:S05]  /*1180*/  MOV R3, 0x400 ;  /* 0x0000040000037802 */ /* 0x006fca0000000f00 */
[----:B------:R-:W-:-:S05]  /*1190*/  VIADD R3, R3, 0x100 ;  /* 0x0000010003037836 */ /* 0x000fca0000000000 */
[----:B0-----:R-:W-:-:S07]  /*11a0*/  LEA R7, R4, R3, 0x18 ;  /* 0x0000000304077211 */ /* 0x001fce00078ec0ff */
.L_x_5765:
        /* <DEDUP_REMOVED lines=15> */
.L_x_5762:
[----:B------:R-:W-:Y:S05]  /*12a0*/  BSYNC.RECONVERGENT B0 ;  /* 0x0000000000007941 */ /* 0x000fea0003800200 */
.L_x_5761:
        /* <DEDUP_REMOVED lines=53> */
.L_x_5767:
        /* <DEDUP_REMOVED lines=11> */
.L_x_5768:
        /* <DEDUP_REMOVED lines=11> */
.L_x_5769:
        /* <DEDUP_REMOVED lines=32> */
.L_x_5778:
        /* <DEDUP_REMOVED lines=8> */
.L_x_5787:
[----:B-1-3--:R-:W-:Y:S01]  /*19e0*/  IMAD R29, R10, R29, RZ ;  /* 0x0000001d0a1d7224 */ /* 0x00afe200078e02ff */
[----:B------:R-:W-:Y:S06]  /*19f0*/  @!P1 BRA `(.L_x_5772) ;  /* 0x0000000000149947 */ /* 0x000fec0003800000 */
[----:B------:R-:W-:-:S03]  /*1a00*/  UMOV UR6, 0xffffffff ;  /* 0xffffffff00067882 */ /* 0x000fc60000000000 */
[----:B------:R-:W-:Y:S05]  /*1a10*/  BRA.DIV UR6, `(.L_x_5773) ;  /* 0x0000001206b07947 */ /* 0x000fea000b800000 */
[----:B------:R-:W-:-:S06]  /*1a20*/  MOV R26, UR5 ;  /* 0x00000005001a7c02 */ /* 0x000fcc0008000f00 */
[----:B------:R1:W3:Y:S02]  /*1a30*/  SHFL.IDX PT, R26, R27, R6, R26 ;  /* 0x000000061b1a7389 */ /* 0x0002e400000e001a */
.L_x_5790:
[----:B--23--:R-:W-:-:S07]  /*1a40*/  IMAD R29, R9, R26, R29 ;  /* 0x0000001a091d7224 */ /* 0x00cfce00078e021d */
.L_x_5772:
[----:B------:R-:W-:Y:S05]  /*1a50*/  @!P2 BRA `(.L_x_5774) ;  /* 0x000000000014a947 */ /* 0x000fea0003800000 */
[----:B------:R-:W-:-:S03]  /*1a60*/  UMOV UR6, 0xffffffff ;  /* 0xffffffff00067882 */ /* 0x000fc60000000000 */
[----:B------:R-:W-:Y:S05]  /*1a70*/  BRA.DIV UR6, `(.L_x_5775) ;  /* 0x0000001206c07947 */ /* 0x000fea000b800000 */
[----:B------:R-:W-:-:S06]  /*1a80*/  IMAD.U32 R26, RZ, RZ, UR5 ;  /* 0x00000005ff1a7e24 */ /* 0x000fcc000f8e00ff */
[----:B------:R3:W4:Y:S02]  /*1a90*/  SHFL.IDX PT, R26, R27, R7, R26 ;  /* 0x000000071b1a7389 */ /* 0x00072400000e001a */
.L_x_5793:
[----:B----4-:R-:W-:-:S07]  /*1aa0*/  IMAD R29, R8, R26, R29 ;  /* 0x0000001a081d7224 */ /* 0x010fce00078e021d */
.L_x_5774:
[----:B------:R-:W-:Y:S05]  /*1ab0*/  @!P3 BRA `(.L_x_5776) ;  /* 0x000000000048b947 */ /* 0x000fea0003800000 */
[----:B------:R-:W-:-:S03]  /*1ac0*/  UMOV UR6, 0xffffffff ;  /* 0xffffffff00067882 */ /* 0x000fc60000000000 */
[----:B------:R-:W-:Y:S05]  /*1ad0*/  BRA.DIV UR6, `(.L_x_5777) ;  /* 0x0000001206d07947 */ /* 0x000fea000b800000 */
[----:B------:R-:W-:-:S05]  /*1ae0*/  IMAD.U32 R26, RZ, RZ, UR5 ;  /* 0x00000005ff1a7e24 */ /* 0x000fca000f8e00ff */
[----:B01-3--:R0:W1:Y:S02]  /*1af0*/  SHFL.IDX PT, R27, R27, R2, R26 ;  /* 0x000000021b1b7389 */ /* 0x00b06400000e001a */
.L_x_5796:
[----:B-1----:R-:W-:Y:S01]  /*1b00*/  IMAD R29, R0, R27, R29 ;  /* 0x0000001b001d7224 */ /* 0x002fe200078e021d */
[----:B------:R-:W-:Y:S06]  /*1b10*/  BRA `(.L_x_5776) ;  /* 0x0000000000307947 */ /* 0x000fec0003800000 */
.L_x_5770:
        /* <DEDUP_REMOVED lines=12> */
.L_x_5776:
        /* <DEDUP_REMOVED lines=8> */
.L_x_5766:
        /* <DEDUP_REMOVED lines=123> */
.L_x_5782:
[----:B------:R-:W-:Y:S05]  /*2410*/  BSYNC.RECONVERGENT B1 ;  /* 0x0000000000017941 */ /* 0x000fea0003800200 */
.L_x_5781:
        /* <DEDUP_REMOVED lines=13> */
.L_x_5783:
        /* <DEDUP_REMOVED lines=109> */
.L_x_5780:
[----:B------:R-:W-:Y:S05]  /*2bc0*/  BSYNC.RECONVERGENT B0 ;  /* 0x0000000000007941 */ /* 0x000fea0003800200 */
.L_x_5779:
[----:B012---:R-:W-:Y:S01]  /*2bd0*/  IMAD.U32 R2, RZ, RZ, UR13 ;  /* 0x0000000dff027e24 */ /* 0x007fe2000f8e00ff */
[----:B------:R-:W-:-:S04]  /*2be0*/  UIADD3 UR4, UPT, UPT, UR13, UR4, URZ ;  /* 0x000000040d047290 */ /* 0x000fc8000fffe0ff */
[----:B------:R-:W-:-:S04]  /*2bf0*/  SHF.L.U32 R2, R2, 0x4, RZ ;  /* 0x0000000402027819 */ /* 0x000fc800000006ff */
[----:B------:R-:W-:-:S13]  /*2c00*/  ISETP.LE.U32.AND P0, PT, R2, UR4, PT ;  /* 0x0000000402007c0c */ /* 0x000fda000bf03070 */
[----:B------:R-:W-:Y:S05]  /*2c10*/  @!P0 BRA `(.L_x_5784) ;  /* 0xffffffdc00808947 */ /* 0x000fea000383ffff */
[----:B------:R-:W-:Y:S05]  /*2c20*/  EXIT ;  /* 0x000000000000794d */ /* 0x000fea0003800000 */
.L_x_5771:
        /* <DEDUP_REMOVED lines=8> */
.L_x_5786:
[----:B------:R-:W-:Y:S05]  /*2cb0*/  BSYNC B0 ;  /* 0x0000000000007941 */ /* 0x000fea0003800000 */
.L_x_5785:
[----:B------:R-:W-:Y:S01]  /*2cc0*/  IMAD.MOV.U32 R29, RZ, RZ, R26 ;  /* 0x000000ffff1d7224 */ /* 0x000fe200078e001a */
[----:B------:R-:W-:Y:S06]  /*2cd0*/  BRA `(.L_x_5787) ;  /* 0xffffffec00407947 */ /* 0x000fec000383ffff */
.L_x_5773:
        /* <DEDUP_REMOVED lines=8> */
.L_x_5789:
[----:B------:R-:W-:Y:S05]  /*2d60*/  BSYNC B0 ;  /* 0x0000000000007941 */ /* 0x000fea0003800000 */
.L_x_5788:
[----:B------:R-:W-:Y:S05]  /*2d70*/  BRA `(.L_x_5790) ;  /* 0xffffffec00307947 */ /* 0x000fea000383ffff */
.L_x_5775:
        /* <DEDUP_REMOVED lines=8> */
.L_x_5792:
[----:B------:R-:W-:Y:S05]  /*2e00*/  BSYNC B0 ;  /* 0x0000000000007941 */ /* 0x000fea0003800000 */
.L_x_5791:
[----:B------:R-:W-:Y:S05]  /*2e10*/  BRA `(.L_x_5793) ;  /* 0xffffffec00207947 */ /* 0x000fea000383ffff */
.L_x_5777:
        /* <DEDUP_REMOVED lines=8> */
.L_x_5795:
[----:B------:R-:W-:Y:S05]  /*2ea0*/  BSYNC B0 ;  /* 0x0000000000007941 */ /* 0x000fea0003800000 */
.L_x_5794:
[----:B------:R-:W-:Y:S01]  /*2eb0*/  MOV R27, R26 ;  /* 0x0000001a001b7202 */ /* 0x000fe20000000f00 */
[----:B------:R-:W-:Y:S06]  /*2ec0*/  BRA `(.L_x_5796) ;  /* 0xffffffec000c7947 */ /* 0x000fec000383ffff */
.L_x_5797:
        /* <DEDUP_REMOVED lines=11> */
.L_x_20503:


//--------------------- .text._Z9cuda_gemmIiLi128ELi16ELi1ELi32ELi2ELi2ELi1EEviiiPT_S1_S1_ii --------------------------
	.section	.text._Z9cuda_gemmIiLi128ELi16ELi1ELi32ELi2ELi2ELi1EEviiiPT_S1_S1_ii,"ax",@progbits
	.align	128
        .global         _Z9cuda_gemmIiLi128ELi16ELi1ELi32ELi2ELi2ELi1EEviiiPT_S1_S1_ii
        .type           _Z9cuda_gemmIiLi128ELi16ELi1ELi32ELi2ELi2ELi1EEviiiPT_S1_S1_ii,@function
        .size           _Z9cuda_gemmIiLi128ELi16ELi1ELi32ELi2ELi2ELi1EEviiiPT_S1_S1_ii,(.L_x_20504 - _Z9cuda_gemmIiLi128ELi16ELi1ELi32ELi2ELi2ELi1EEviiiPT_S1_S1_ii)
        .other          _Z9cuda_gemmIiLi128ELi16ELi1ELi32ELi2ELi2ELi1EEviiiPT_S1_S1_ii,@"STO_CUDA_ENTRY STV_DEFAULT"
_Z9cuda_gemmIiLi128ELi16ELi1ELi32ELi2ELi2ELi1EEviiiPT_S1_S1_ii:
.text._Z9cuda_gemmIiLi128ELi16ELi1ELi32ELi2ELi2ELi1EEviiiPT_S1_S1_ii:
        /* <DEDUP_REMOVED lines=12> */
.L_x_5800:
        /* <DEDUP_REMOVED lines=11> */
.L_x_5799:
[----:B------:R-:W-:Y:S05]  /*0170*/  BSYNC.RECONVERGENT B0 ;  /* 0x0000000000007941 */ /* 0x000fea0003800200 */
.L_x_5798:
        /* <DEDUP_REMOVED lines=56> */
.L_x_5819:
        /* <DEDUP_REMOVED lines=28> */
.L_x_5804:
[----:B------:R-:W-:Y:S05]  /*06c0*/  BSYNC.RECONVERGENT B1 ;  /* 0x0000000000017941 */ /* 0x000fea0003800200 */
.L_x_5803:
        /* <DEDUP_REMOVED lines=13> */
.L_x_5805:
        /* <DEDUP_REMOVED lines=22> */
.L_x_5802:
[----:B------:R-:W-:Y:S05]  /*0900*/  BSYNC.RECONVERGENT B0 ;  /* 0x0000000000007941 */ /* 0x000fea0003800200 */
.L_x_5801:
        /* <DEDUP_REMOVED lines=18> */
.L_x_5808:
[----:B------:R-:W-:Y:S05]  /*0a30*/  BSYNC.RECONVERGENT B0 ;  /* 0x0000000000007941 */ /* 0x000fea0003800200 */
.L_x_5807:
[----:B------:R-:W-:Y:S04]  /*0a40*/  BSSY.RECONVERGENT B0, `(.L_x_5809) ;  /* 0x0000010000007945 */ /* 0x000fe80003800200 */
[----:B------:R-:W-:Y:S05]  /*0a50*/  @!P1 BRA `(.L_x_5810) ;  /* 0x0000000000389947 */ /* 0x000fea0003800000 */
[----:B------:R-:W3:Y:S01]  /*0a60*/  S2R R24, SR_CgaCtaId ;  /* 0x0000000000187919 */ /* 0x000ee20000008800 */
[----:B------:R-:W-:-:S04]  /*0a70*/  MOV R13, 0x400 ;  /* 0x00000400000d7802 */ /* 0x000fc80000000f00 */
[----:B------:R-:W-:-:S04]  /*0a80*/  IADD3 R13, PT, PT, R13, 0x100, RZ ;  /* 0x000001000d0d7810 */ /* 0x000fc80007ffe0ff */
[----:B---3--:R-:W-:-:S07]  /*0a90*/  LEA R25, R24, R13, 0x18 ;  /* 0x0000000d18197211 */ /* 0x008fce00078ec0ff */
.L_x_5811:
        /* <DEDUP_REMOVED lines=10> */
.L_x_5810:
[----:B------:R-:W-:Y:S05]  /*0b40*/  BSYNC.RECONVERGENT B0 ;  /* 0x0000000000007941 */ /* 0x000fea0003800200 */
.L_x_5809:
[----:B------:R4:W2:Y:S01]  /*0b50*/  LDS R12, [R7+UR4] ;  /* 0x00000004070c7984 */ /* 0x0008a20008000800 */
[----:B0--3--:R-:W-:Y:S02]  /*0b60*/  MOV R15, 0x400 ;  /* 0x00000400000f7802 */ /* 0x009fe40000000f00 */
[----:B------:R-:W-:Y:S01]  /*0b70*/  SHF.R.U32.HI R24, RZ, 0x4, R0 ;  /* 0x00000004ff187819 */ /* 0x000fe20000011600 */
[----:B------:R4:W0:Y:S02]  /*0b80*/  LDS R13, [R8+0x4] ;  /* 0x00000400080d7984 */ /* 0x0008240000000800 */
[----:B------:R-:W-:-:S05]  /*0b90*/  VIADD R15, R15, 0x100 ;  /* 0x000001000f0f7836 */ /* 0x000fca0000000000 */
[----:B-1----:R-:W-:-:S07]  /*0ba0*/  LEA R14, R14, R15, 0x18 ;  /* 0x0000000f0e0e7211 */ /* 0x002fce00078ec0ff */
.L_x_5813:
[----:B---3--:R-:W-:Y:S01]  /*0bb0*/  IMAD R15, R24, 0xc, R19 ;  /* 0x0000000c180f7824 */ /* 0x008fe200078e0213 */
[----:B------:R-:W-:-:S04]  /*0bc0*/  UMOV UR6, 0xffffffff ;  /* 0xffffffff00067882 */ /* 0x000fc80000000000 */
[----:B------:R1:W3:Y:S01]  /*0bd0*/  LDS R17, [R15] ;  /* 0x000000000f117984 */ /* 0x0002e20000000800 */
[----:B------:R-:W-:Y:S05]  /*0be0*/  BRA.DIV UR6, `(.L_x_5812) ;  /* 0x0000000606307947 */ /* 0x000fea000b800000 */
[----:B-1-3--:R-:W2:Y:S04]  /*0bf0*/  SHFL.IDX PT, R15, R17, R6, 0x1e1f ;  /* 0x001e1f06110f7589 */ /* 0x00aea800000e0000 */
[----:B------:R1:W3:Y:S02]  /*0c00*/  SHFL.IDX PT, R25, R17, R18, 0x1e1f ;  /* 0x001e1f1211197589 */ /* 0x0002e400000e0000 */
[----:B-12---:R-:W-:-:S07]  /*0c10*/  IMAD R26, R12, R15, RZ ;  /* 0x0000000f0c1a7224 */ /* 0x006fce00078e02ff */
.L_x_5823:
        /* <DEDUP_REMOVED lines=10> */
.L_x_5806:
        /* <DEDUP_REMOVED lines=28> */
.L_x_5817:
[----:B------:R-:W-:Y:S05]  /*0e80*/  BSYNC.RECONVERGENT B1 ;  /* 0x0000000000017941 */ /* 0x000fea0003800200 */
.L_x_5816:
[----:B------:R-:W-:Y:S05]  /*0e90*/  @!P0 BRA `(.L_x_5815) ;  /* 0x00000000006c8947 */ /* 0x000fea0003800000 */
[----:B0-2---:R-:W0:Y:S01]  /*0ea0*/  S2R R13, SR_CgaCtaId ;  /* 0x00000000000d7919 */ /* 0x005e220000008800 */
[----:B-1----:R-:W-:-:S05]  /*0eb0*/  MOV R12, 0x400 ;  /* 0x00000400000c7802 */ /* 0x002fca0000000f00 */
[----:B------:R-:W-:-:S05]  /*0ec0*/  VIADD R12, R12, 0x100 ;  /* 0x000001000c0c7836 */ /* 0x000fca0000000000 */
[----:B0-----:R-:W-:-:S07]  /*0ed0*/  LEA R24, R13, R12, 0x18 ;  /* 0x0000000c0d187211 */ /* 0x001fce00078ec0ff */
.L_x_5818:
        /* <DEDUP_REMOVED lines=23> */
.L_x_5815:
[----:B------:R-:W-:Y:S05]  /*1050*/  BSYNC.RECONVERGENT B0 ;  /* 0x0000000000007941 */ /* 0x000fea0003800200 */
.L_x_5814:
[C---:B------:R-:W-:Y:S02]  /*1060*/  IMAD.IADD R11, R2.reuse, 0x1, R11 ;  /* 0x00000001020b7824 */ /* 0x040fe400078e020b */
[----:B012---:R-:W-:-:S05]  /*1070*/  IMAD.SHL.U32 R12, R2, 0x10, RZ ;  /* 0x00000010020c7824 */ /* 0x007fca00078e00ff */
[----:B------:R-:W-:-:S13]  /*1080*/  ISETP.GE.U32.AND P0, PT, R11, R12, PT ;  /* 0x0000000c0b00720c */ /* 0x000fda0003f06070 */
[----:B------:R-:W-:Y:S05]  /*1090*/  @!P0 BRA `(.L_x_5819) ;  /* 0xfffffff400188947 */ /* 0x000fea000383ffff */
[----:B------:R-:W-:Y:S05]  /*10a0*/  EXIT ;  /* 0x000000000000794d */ /* 0x000fea0003800000 */
.L_x_5812:
[----:B------:R-:W-:Y:S01]  /*10b0*/  BSSY B0, `(.L_x_5820) ;  /* 0x0000007000007945 */ /* 0x000fe20003800000 */
[----:B------:R-:W-:Y:S01]  /*10c0*/  MOV R28, R6 ;  /* 0x00000006001c7202 */ /* 0x000fe20000000f00 */
[----:B------:R-:W-:Y:S02]  /*10d0*/  IMAD.MOV.U32 R29, RZ, RZ, 0x1e1f ;  /* 0x00001e1fff1d7424 */ /* 0x000fe400078e00ff */
[----:B------:R-:W-:-:S07]  /*10e0*/  IMAD.MOV.U32 R27, RZ, RZ, -0x1 ;  /* 0xffffffffff1b7424 */ /* 0x000fce00078e00ff */
[----:B01234-:R-:W-:Y:S05]  /*10f0*/  WARPSYNC.COLLECTIVE R27, `(.L_x_5821) ;  /* 0x000000001b087348 */ /* 0x01ffea0003c00000 */
[----:B---3--:R3:W0:Y:S02]  /*1100*/  SHFL.IDX P1, R25, R17, R28, R29 ;  /* 0x0000001c11197389 */ /* 0x008624000002001d */
[----:B01234-:R-:W-:Y:S05]  /*1110*/  ENDCOLLECTIVE ;  /* 0x000000000000791b */ /* 0x01ffea0003800000 */
.L_x_5821:
[----:B------:R-:W-:Y:S05]  /*1120*/  BSYNC B0 ;  /* 0x0000000000007941 */ /* 0x000fea0003800000 */
.L_x_5820:
[----:B------:R-:W-:Y:S01]  /*1130*/  IMAD.MOV.U32 R28, RZ, RZ, R18 ;  /* 0x000000ffff1c7224 */ /* 0x000fe200078e0012 */
[----:B------:R-:W-:Y:S01]  /*1140*/  MOV R27, 0xffffffff ;  /* 0xffffffff001b7802 */ /* 0x000fe20000000f00 */
[----:B------:R-:W-:Y:S01]  /*1150*/  IMAD.MOV.U32 R29, RZ, RZ, 0x1e1f ;  /* 0x00001e1fff1d7424 */ /* 0x000fe200078e00ff */
[----:B------:R-:W-:-:S07]  /*1160*/  MOV R15, R25 ;  /* 0x00000019000f7202 */ /* 0x000fce0000000f00 */
[----:B------:R-:W-:Y:S05]  /*1170*/  WARPSYNC.COLLECTIVE R27, `(.L_x_5822) ;  /* 0x000000001b087348 */ /* 0x000fea0003c00000 */
[----:B------:R0:W1:Y:S02]  /*1180*/  SHFL.IDX P1, R25, R17, R28, R29 ;  /* 0x0000001c11197389 */ /* 0x000064000002001d */
[----:B01----:R-:W-:Y:S05]  /*1190*/  ENDCOLLECTIVE ;  /* 0x000000000000791b */ /* 0x003fea0003800000 */
.L_x_5822:
[----:B------:R-:W-:Y:S01]  /*11a0*/  IMAD R26, R12, R15, RZ ;  /* 0x0000000f0c1a7224 */ /* 0x000fe200078e02ff */
[----:B------:R-:W-:Y:S06]  /*11b0*/  BRA `(.L_x_5823) ;  /* 0xfffffff800987947 */ /* 0x000fec000383ffff */
.L_x_5824:
        /* <DEDUP_REMOVED lines=12> */
.L_x_20504:


//--------------------- .text._Z9cuda_gemmIiLi128ELi16ELi1ELi32ELi2ELi2ELi0EEviiiPT_S1_S1_ii --------------------------
	.section	.text._Z9cuda_gemmIiLi128ELi16ELi1ELi32ELi2ELi2ELi0EEviiiPT_S1_S1_ii,"ax",@progbits
	.align	128
        .global         _Z9cuda_gemmIiLi128ELi16ELi1ELi32ELi2ELi2ELi0EEviiiPT_S1_S1_ii
        .type           _Z9cuda_gemmIiLi128ELi16ELi1ELi32ELi2ELi2ELi0EEviiiPT_S1_S1_ii,@function
        .size           _Z9cuda_gemmIiLi128ELi16ELi1ELi32ELi2ELi2ELi0EEviiiPT_S1_S1_ii,(.L_x_20505 - _Z9cuda_gemmIiLi128ELi16ELi1ELi32ELi2ELi2ELi0EEviiiPT_S1_S1_ii)
        .other          _Z9cuda_gemmIiLi128ELi16ELi1ELi32ELi2ELi2ELi0EEviiiPT_S1_S1_ii,@"STO_CUDA_ENTRY STV_DEFAULT"
_Z9cuda_gemmIiLi128ELi16ELi1ELi32ELi2ELi2ELi0EEviiiPT_S1_S1_ii:
.text._Z9cuda_gemmIiLi128ELi16ELi1ELi32ELi2ELi2ELi0EEviiiPT_S1_S1_ii:
        /* <DEDUP_REMOVED lines=40> */
.L_x_5827:
        /* <DEDUP_REMOVED lines=25> */
.L_x_5826:
[----:B------:R-:W-:Y:S05]  /*0410*/  BSYNC.RECONVERGENT B0 ;  /* 0x0000000000007941 */ /* 0x000fea0003800200 */
.L_x_5825:
        /* <DEDUP_REMOVED lines=100> */
.L_x_5850:
        /* <DEDUP_REMOVED lines=38> */
.L_x_5831:
[----:B------:R-:W-:Y:S05]  /*0cc0*/  BSYNC.RECONVERGENT B1 ;  /* 0x0000000000017941 */ /* 0x000fea0003800200 */
.L_x_5830:
        /* <DEDUP_REMOVED lines=16> */
.L_x_5832:
        /* <DEDUP_REMOVED lines=23> */
.L_x_5829:
[----:B------:R-:W-:Y:S05]  /*0f40*/  BSYNC.RECONVERGENT B0 ;  /* 0x0000000000007941 */ /* 0x000fea0003800200 */
.L_x_5828:
        /* <DEDUP_REMOVED lines=24> */
.L_x_5836:
[----:B------:R-:W-:Y:S05]  /*10d0*/  BSYNC.RECONVERGENT B1 ;  /* 0x0000000000017941 */ /* 0x000fea0003800200 */
.L_x_5835:
[----:B------:R-:W-:Y:S05]  /*10e0*/  @!P2 BRA `(.L_x_5834) ;  /* 0x00000000003ca947 */ /* 0x000fea0003800000 */
[----:B--2---:R-:W0:Y:S01]  /*10f0*/  S2R R15, SR_CgaCtaId ;  /* 0x00000000000f7919 */ /* 0x004e220000008800 */
[----:B-1-3--:R-:W-:-:S04]  /*1100*/  MOV R12, 0x400 ;  /* 0x00000400000c7802 */ /* 0x00afc80000000f00 */
[----:B------:R-:W-:-:S04]  /*1110*/  IADD3 R12, PT, PT, R12, 0x100, RZ ;  /* 0x000001000c0c7810 */ /* 0x000fc80007ffe0ff */
[----:B0---4-:R-:W-:-:S07]  /*1120*/  LEA R14, R15, R12, 0x18 ;  /* 0x0000000c0f0e7211 */ /* 0x011fce00078ec0ff */
.L_x_5837:
        /* <DEDUP_REMOVED lines=11> */
.L_x_5834:
[----:B------:R-:W-:Y:S05]  /*11e0*/  BSYNC.RECONVERGENT B0 ;  /* 0x0000000000007941 */ /* 0x000fea0003800200 */
.L_x_5833:
        /* <DEDUP_REMOVED lines=52> */
.L_x_5839:
        /* <DEDUP_REMOVED lines=18> */
.L_x_5844:
        /* <DEDUP_REMOVED lines=8> */
.L_x_5853:
[----:B-1-3--:R-:W-:Y:S01]  /*16d0*/  IMAD R20, R10, R21, RZ ;  /* 0x000000150a147224 */ /* 0x00afe200078e02ff */
[----:B------:R-:W-:Y:S06]  /*16e0*/  @!P1 BRA `(.L_x_5842) ;  /* 0x0000000000309947 */ /* 0x000fec0003800000 */
[----:B------:R-:W-:-:S03]  /*16f0*/  UMOV UR6, 0xffffffff ;  /* 0xffffffff00067882 */ /* 0x000fc60000000000 */
[----:B------:R-:W-:Y:S05]  /*1700*/  BRA.DIV UR6, `(.L_x_5843) ;  /* 0x0000001206507947 */ /* 0x000fea000b800000 */
[----:B------:R-:W-:-:S05]  /*1710*/  IMAD.U32 R21, RZ, RZ, UR5 ;  /* 0x00000005ff157e24 */ /* 0x000fca000f8e00ff */
[----:B0-----:R0:W1:Y:S02]  /*1720*/  SHFL.IDX PT, R19, R19, R14, R21 ;  /* 0x0000000e13137389 */ /* 0x00106400000e0015 */
.L_x_5856:
[----:B-12---:R-:W-:Y:S01]  /*1730*/  IMAD R20, R11, R19, R20 ;  /* 0x000000130b147224 */ /* 0x006fe200078e0214 */
[----:B------:R-:W-:Y:S06]  /*1740*/  BRA `(.L_x_5842) ;  /* 0x0000000000187947 */ /* 0x000fec0003800000 */
.L_x_5840:
[----:B------:R-:W-:Y:S01]  /*1750*/  @P1 IMAD R21, R16, 0x4, R21 ;  /* 0x0000000410151824 */ /* 0x000fe200078e0215 */
[----:B------:R-:W-:Y:S01]  /*1760*/  ISETP.LT.AND P3, PT, RZ, UR15, PT ;  /* 0x0000000fff007c0c */ /* 0x000fe2000bf61270 */
[----:B01----:R-:W-:-:S04]  /*1770*/  IMAD R19, R10, R19, RZ ;  /* 0x000000130a137224 */ /* 0x003fc800078e02ff */
[----:B------:R-:W2:Y:S01]  /*1780*/  @P1 LDS R21, [R21+0x4] ;  /* 0x0000040015151984 */ /* 0x000ea20000000800 */
[----:B------:R-:W-:-:S05]  /*1790*/  SEL R20, R19, RZ, P3 ;  /* 0x000000ff13147207 */ /* 0x000fca0001800000 */
[----:B--2---:R-:W-:-:S07]  /*17a0*/  @P1 IMAD R20, R11, R21, R20 ;  /* 0x000000150b141224 */ /* 0x004fce00078e0214 */
.L_x_5842:
        /* <DEDUP_REMOVED lines=8> */
.L_x_5838:
        /* <DEDUP_REMOVED lines=123> */
.L_x_5848:
[----:B------:R-:W-:Y:S05]  /*1fe0*/  BSYNC.RECONVERGENT B1 ;  /* 0x0000000000017941 */ /* 0x000fea0003800200 */
.L_x_5847:
        /* <DEDUP_REMOVED lines=13> */
.L_x_5849:
        /* <DEDUP_REMOVED lines=105> */
.L_x_5846:
[----:B------:R-:W-:Y:S05]  /*2750*/  BSYNC.RECONVERGENT B0 ;  /* 0x0000000000007941 */ /* 0x000fea0003800200 */
.L_x_5845:
[----:B------:R-:W-:Y:S02]  /*2760*/  USHF.L.U32 UR6, UR13, 0x4, URZ ;  /* 0x000000040d067899 */ /* 0x000fe400080006ff */
[----:B------:R-:W-:-:S04]  /*2770*/  UIADD3 UR4, UPT, UPT, UR13, UR4, URZ ;  /* 0x000000040d047290 */ /* 0x000fc8000fffe0ff */
[----:B------:R-:W-:-:S09]  /*2780*/  UISETP.GE.U32.AND UP0, UPT, UR4, UR6, UPT ;  /* 0x000000060400728c */ /* 0x000fd2000bf06070 */
[----:B------:R-:W-:Y:S05]  /*2790*/  BRA.U !UP0, `(.L_x_5850) ;  /* 0xffffffe108b07547 */ /* 0x000fea000b83ffff */
[----:B------:R-:W-:Y:S05]  /*27a0*/  EXIT ;  /* 0x000000000000794d */ /* 0x000fea0003800000 */
.L_x_5841:
        /* <DEDUP_REMOVED lines=8> */
.L_x_5852:
[----:B------:R-:W-:Y:S05]  /*2830*/  BSYNC B0 ;  /* 0x0000000000007941 */ /* 0x000fea0003800000 */
.L_x_5851:
[----:B------:R-:W-:Y:S05]  /*2840*/  BRA `(.L_x_5853) ;  /* 0xffffffec00a07947 */ /* 0x000fea000383ffff */
.L_x_5843:
        /* <DEDUP_REMOVED lines=8> */
.L_x_5855:
[----:B------:R-:W-:Y:S05]  /*28d0*/  BSYNC B0 ;  /* 0x0000000000007941 */ /* 0x000fea0003800000 */
.L_x_5854:
[----:B------:R-:W-:Y:S01]  /*28e0*/  MOV R19, R21 ;  /* 0x0000001500137202 */ /* 0x000fe20000000f00 */
[----:B------:R-:W-:Y:S06]  /*28f0*/  BRA `(.L_x_5856) ;  /* 0xffffffec008c7947 */ /* 0x000fec000383ffff */
.L_x_5857:
        /* <DEDUP_REMOVED lines=16> */
.L_x_20505:


//--------------------- .text._Z9cuda_gemmIiLi128ELi16ELi1ELi16ELi64ELi64ELi1EEviiiPT_S1_S1_ii --------------------------
	.section	.text._Z9cuda_gemmIiLi128ELi16ELi1ELi16ELi64ELi64ELi1EEviiiPT_S1_S1_ii,"ax",@progbits
	.align	128
        .global         _Z9cuda_gemmIiLi128ELi16ELi1ELi16ELi64ELi64ELi1EEviiiPT_S1_S1_ii
        .type           _Z9cuda_gemmIiLi128ELi16ELi1ELi16ELi64ELi64ELi1EEviiiPT_S1_S1_ii,@function
        .size           _Z9cuda_gemmIiLi128ELi16ELi1ELi16ELi64ELi64ELi1EEviiiPT_S1_S1_ii,(.L_x_20335 - _Z9cuda_gemmIiLi128ELi16ELi1ELi16ELi64ELi64ELi1EEviiiPT_S1_S1_ii)
        .other          _Z9cuda_gemmIiLi128ELi16ELi1ELi16ELi64ELi64ELi1EEviiiPT_S1_S1_ii,@"STO_CUDA_ENTRY STV_DEFAULT"
_Z9cuda_gemmIiLi128ELi16ELi1ELi16ELi64ELi64ELi1EEviiiPT_S1_S1_ii:
.text._Z9cuda_gemmIiLi128ELi16ELi1ELi16ELi64ELi64ELi1EEviiiPT_S1_S1_ii:
        /* <DEDUP_REMOVED lines=8> */
[----:B------:R-:W-:Y:S05]  /*0080*/  CALL.REL.NOINC `($__internal_45_$__cuda_sm20_div_u16) ;  /* 0x0000001000387944 */ /* 0x000fea0003c00000 */
        /* <DEDUP_REMOVED lines=15> */
.L_x_5860:
        /* <DEDUP_REMOVED lines=13> */
.L_x_5859:
[----:B--2---:R-:W-:Y:S05]  /*0250*/  BSYNC.RECONVERGENT B0 ;  /* 0x0000000000007941 */ /* 0x004fea0003800200 */
.L_x_5858:
[----:B------:R-:W-:Y:S01]  /*0260*/  BSSY.RECONVERGENT B0, `(.L_x_5861) ;  /* 0x0000028000007945 */ /* 0x000fe20003800200 */
[----:B0-----:R-:W-:-:S07]  /*0270*/  LEA R12, R10, R11, 0x18 ;  /* 0x0000000b0a0c7211 */ /* 0x001fce00078ec0ff */
.L_x_5862:
        /* <DEDUP_REMOVED lines=39> */
.L_x_5861:
        /* <DEDUP_REMOVED lines=41> */
.L_x_5878:
        /* <DEDUP_REMOVED lines=27> */
.L_x_5866:
[----:B------:R-:W-:Y:S05]  /*0930*/  BSYNC.RECONVERGENT B1 ;  /* 0x0000000000017941 */ /* 0x000fea0003800200 */
.L_x_5865:
        /* <DEDUP_REMOVED lines=13> */
.L_x_5867:
        /* <DEDUP_REMOVED lines=22> */
.L_x_5864:
[----:B------:R-:W-:Y:S05]  /*0b70*/  BSYNC.RECONVERGENT B0 ;  /* 0x0000000000007941 */ /* 0x000fea0003800200 */
.L_x_5863:
        /* <DEDUP_REMOVED lines=17> */
.L_x_5871:
[----:B------:R-:W-:Y:S05]  /*0c90*/  BSYNC.RECONVERGENT B1 ;  /* 0x0000000000017941 */ /* 0x000fea0003800200 */
.L_x_5870:
[----:B------:R-:W-:Y:S05]  /*0ca0*/  @!P1 BRA `(.L_x_5869) ;  /* 0x0000000000389947 */ /* 0x000fea0003800000 */
[----:B0-----:R-:W0:Y:S01]  /*0cb0*/  S2R R14, SR_CgaCtaId ;  /* 0x00000000000e7919 */ /* 0x001e220000008800 */
[----:B------:R-:W-:-:S04]  /*0cc0*/  MOV R13, 0x400 ;  /* 0x00000400000d7802 */ /* 0x000fc80000000f00 */
[----:B------:R-:W-:-:S04]  /*0cd0*/  IADD3 R13, PT, PT, R13, 0x4180, RZ ;  /* 0x000041800d0d7810 */ /* 0x000fc80007ffe0ff */
[----:B0-----:R-:W-:-:S07]  /*0ce0*/  LEA R17, R14, R13, 0x18 ;  /* 0x0000000d0e117211 */ /* 0x001fce00078ec0ff */
.L_x_5872:
        /* <DEDUP_REMOVED lines=10> */
.L_x_5869:
[----:B------:R-:W-:Y:S05]  /*0d90*/  BSYNC.RECONVERGENT B0 ;  /* 0x0000000000007941 */ /* 0x000fea0003800200 */
.L_x_5868:
        /* <DEDUP_REMOVED lines=27> */
.L_x_5876:
[----:B------:R-:W-:Y:S05]  /*0f50*/  BSYNC.RECONVERGENT B1 ;  /* 0x0000000000017941 */ /* 0x000fea0003800200 */
.L_x_5875:
[----:B------:R-:W-:Y:S05]  /*0f60*/  @!P0 BRA `(.L_x_5874) ;  /* 0x00000000006c8947 */ /* 0x000fea0003800000 */
[----:B------:R-:W5:Y:S01]  /*0f70*/  S2R R25, SR_CgaCtaId ;  /* 0x0000000000197919 */ /* 0x000f620000008800 */
[----:B-12-4-:R-:W1:Y:S01]  /*0f80*/  LDC.64 R12, c[0x0][0x3a0] ;  /* 0x0000e800ff0c7b82 */ /* 0x016e620000000a00 */
[----:B0-----:R-:W-:-:S04]  /*0f90*/  MOV R14, 0x400 ;  /* 0x00000400000e7802 */ /* 0x001fc80000000f00 */
[----:B------:R-:W-:-:S04]  /*0fa0*/  IADD3 R14, PT, PT, R14, 0x4180, RZ ;  /* 0x000041800e0e7810 */ /* 0x000fc80007ffe0ff */
[----:B-----5:R-:W-:-:S07]  /*0fb0*/  LEA R25, R25, R14, 0x18 ;  /* 0x0000000e19197211 */ /* 0x020fce00078ec0ff */
.L_x_5877:
        /* <DEDUP_REMOVED lines=22> */
.L_x_5874:
[----:B------:R-:W-:Y:S05]  /*1120*/  BSYNC.RECONVERGENT B0 ;  /* 0x0000000000007941 */ /* 0x000fea0003800200 */
.L_x_5873:
[----:B------:R-:W-:-:S05]  /*1130*/  IMAD.IADD R9, R3, 0x1, R9 ;  /* 0x0000000103097824 */ /* 0x000fca00078e0209 */
[----:B------:R-:W-:-:S13]  /*1140*/  ISETP.GE.U32.AND P0, PT, R9, R4, PT ;  /* 0x000000040900720c */ /* 0x000fda0003f06070 */
[----:B------:R-:W-:Y:S05]  /*1150*/  @!P0 BRA `(.L_x_5878) ;  /* 0xfffffff400888947 */ /* 0x000fea000383ffff */
[----:B------:R-:W-:Y:S05]  /*1160*/  EXIT ;  /* 0x000000000000794d */ /* 0x000fea0003800000 */
        .weak           $__internal_45_$__cuda_sm20_div_u16
        .type           $__internal_45_$__cuda_sm20_div_u16,@function
        .size           $__internal_45_$__cuda_sm20_div_u16,(.L_x_20335 - $__internal_45_$__cuda_sm20_div_u16)
$__internal_45_$__cuda_sm20_div_u16:
        /* <DEDUP_REMOVED lines=18> */
[----:B------:R-:W-:Y:S06]  /*1290*/  RET.REL.NODEC R4 `(_Z9cuda_gemmIiLi128ELi16ELi1ELi16ELi64ELi64ELi1EEviiiPT_S1_S1_ii) ;  /* 0xffffffec04587950 */ /* 0x000fec0003c3ffff */
.L_x_5879:
        /* <DEDUP_REMOVED lines=14> */
.L_x_20335:


//--------------------- .text._Z9cuda_gemmIiLi128ELi16ELi1ELi16ELi64ELi64ELi0EEviiiPT_S1_S1_ii --------------------------
	.section	.text._Z9cuda_gemmIiLi128ELi16ELi1ELi16ELi64ELi64ELi0EEviiiPT_S1_S1_ii,"ax",@progbits
	.align	128
        .global         _Z9cuda_gemmIiLi128ELi16ELi1ELi16ELi64ELi64ELi0EEviiiPT_S1_S1_ii
        .type           _Z9cuda_gemmIiLi128ELi16ELi1ELi16ELi64ELi64ELi0EEviiiPT_S1_S1_ii,@function
        .size           _Z9cuda_gemmIiLi128ELi16ELi1ELi16ELi64ELi64ELi0EEviiiPT_S1_S1_ii,(.L_x_20507 - _Z9cuda_gemmIiLi128ELi16ELi1ELi16ELi64ELi64ELi0EEviiiPT_S1_S1_ii)
        .other          _Z9cuda_gemmIiLi128ELi16ELi1ELi16ELi64ELi64ELi0EEviiiPT_S1_S1_ii,@"STO_CUDA_ENTRY STV_DEFAULT"
_Z9cuda_gemmIiLi128ELi16ELi1ELi16ELi64ELi64ELi0EEviiiPT_S1_S1_ii:
.text._Z9cuda_gemmIiLi128ELi16ELi1ELi16ELi64ELi64ELi0EEviiiPT_S1_S1_ii:
        /* <DEDUP_REMOVED lines=41> */
.L_x_5882:
        /* <DEDUP_REMOVED lines=25> */
.L_x_5881:
[----:B------:R-:W-:Y:S05]  /*0420*/  BSYNC.RECONVERGENT B0 ;  /* 0x0000000000007941 */ /* 0x000fea0003800200 */
.L_x_5880:
        /* <DEDUP_REMOVED lines=88> */
.L_x_6075:
        /* <DEDUP_REMOVED lines=41> */
.L_x_5886:
[----:B------:R-:W-:Y:S05]  /*0c40*/  BSYNC.RECONVERGENT B1 ;  /* 0x0000000000017941 */ /* 0x000fea0003800200 */
.L_x_5885:
        /* <DEDUP_REMOVED lines=12> */
.L_x_5887:
        /* <DEDUP_REMOVED lines=24> */
.L_x_5884:
[----:B------:R-:W-:Y:S05]  /*0e90*/  BSYNC.RECONVERGENT B0 ;  /* 0x0000000000007941 */ /* 0x000fea0003800200 */
.L_x_5883:
        /* <DEDUP_REMOVED lines=19> */
.L_x_5891:
[----:B------:R-:W-:Y:S05]  /*0fd0*/  BSYNC.RECONVERGENT B1 ;  /* 0x0000000000017941 */ /* 0x000fea0003800200 */
.L_x_5890:
[----:B------:R-:W-:Y:S05]  /*0fe0*/  @!P1 BRA `(.L_x_5889) ;  /* 0x00000000003c9947 */ /* 0x000fea0003800000 */
[----:B01-3--:R-:W0:Y:S01]  /*0ff0*/  S2R R48, SR_CgaCtaId ;  /* 0x0000000000307919 */ /* 0x00be220000008800 */
[----:B------:R-:W-:-:S05]  /*1000*/  MOV R41, 0x400 ;  /* 0x0000040000297802 */ /* 0x000fca0000000f00 */
[----:B------:R-:W-:-:S05]  /*1010*/  VIADD R41, R41, 0x4180 ;  /* 0x0000418029297836 */ /* 0x000fca0000000000 */
[----:B0-----:R-:W-:-:S07]  /*1020*/  LEA R49, R48, R41, 0x18 ;  /* 0x0000002930317211 */ /* 0x001fce00078ec0ff */
.L_x_5892:
        /* <DEDUP_REMOVED lines=11> */
.L_x_5889:
[----:B------:R-:W-:Y:S05]  /*10e0*/  BSYNC.RECONVERGENT B0 ;  /* 0x0000000000007941 */ /* 0x000fea0003800200 */
.L_x_5888:
        /* <DEDUP_REMOVED lines=125> */
.L_x_5929:
        /* <DEDUP_REMOVED lines=30> */
.L_x_5895:
        /* <DEDUP_REMOVED lines=8> */
.L_x_5896:
        /* <DEDUP_REMOVED lines=8> */
.L_x_5897:
        /* <DEDUP_REMOVED lines=8> */
.L_x_5898:
        /* <DEDUP_REMOVED lines=8> */
.L_x_5899:
        /* <DEDUP_REMOVED lines=9> */
.L_x_5900:
        /* <DEDUP_REMOVED lines=9> */
.L_x_5901:
        /* <DEDUP_REMOVED lines=9> */
.L_x_5902:
        /* <DEDUP_REMOVED lines=9> */
.L_x_5903:
        /* <DEDUP_REMOVED lines=9> */
.L_x_5904:
        /* <DEDUP_REMOVED lines=9> */
.L_x_5905:
        /* <DEDUP_REMOVED lines=9> */
.L_x_5906:
        /* <DEDUP_REMOVED lines=9> */
.L_x_5907:
        /* <DEDUP_REMOVED lines=9> */
.L_x_5908:
        /* <DEDUP_REMOVED lines=9> */
.L_x_5909:
        /* <DEDUP_REMOVED lines=9> */
.L_x_5910:
        /* <DEDUP_REMOVED lines=9> */
.L_x_5911:
        /* <DEDUP_REMOVED lines=9> */
.L_x_5912:
        /* <DEDUP_REMOVED lines=9> */
.L_x_5913:
        /* <DEDUP_REMOVED lines=9> */
.L_x_5914:
        /* <DEDUP_REMOVED lines=9> */
.L_x_5915:
        /* <DEDUP_REMOVED lines=9> */
.L_x_5916:
        /* <DEDUP_REMOVED lines=9> */
.L_x_5917:
        /* <DEDUP_REMOVED lines=9> */
.L_x_5918:
        /* <DEDUP_REMOVED lines=9> */
.L_x_5919:
        /* <DEDUP_REMOVED lines=9> */
.L_x_5920:
        /* <DEDUP_REMOVED lines=9> */
.L_x_5921:
        /* <DEDUP_REMOVED lines=9> */
.L_x_5922:
        /* <DEDUP_REMOVED lines=9> */
.L_x_5923:
        /* <DEDUP_REMOVED lines=9> */
.L_x_5924:
        /* <DEDUP_REMOVED lines=8> */
.L_x_5925:
        /* <DEDUP_REMOVED lines=42> */
.L_x_5928:
        /* <DEDUP_REMOVED lines=132> */
.L_x_5927:
[----:B------:R-:W-:Y:S05]  /*3610*/  BSYNC.RECONVERGENT B0 ;  /* 0x0000000000007941 */ /* 0x000fea0003800200 */
.L_x_5926:
[----:B------:R-:W-:Y:S01]  /*3620*/  UPLOP3.LUT UP0, UPT, UPT, UPT, UPT, 0x40, 0x4 ;  /* 0x000000000004789c */ /* 0x000fe20003f0e870 */
[----:B------:R-:W-:Y:S01]  /*3630*/  UMOV UR4, 0x20 ;  /* 0x0000002000047882 */ /* 0x000fe20000000000 */
[----:B------:R-:W-:Y:S09]  /*3640*/  BRA.U UP1, `(.L_x_5929) ;  /* 0xffffffe1019c7547 */ /* 0x000ff2000b83ffff */
[----:B------:R-:W-:Y:S05]  /*3650*/  BRA `(.L_x_5893) ;  /* 0x0000003000ac7947 */ /* 0x000fea0003800000 */
.L_x_5894:
        /* <DEDUP_REMOVED lines=151> */
.L_x_6069:
        /* <DEDUP_REMOVED lines=113> */
.L_x_5931:
[----:B------:R-:W-:Y:S05]  /*46e0*/  BSYNC.RECONVERGENT B0 ;  /* 0x0000000000007941 */ /* 0x000fea0003800200 */
.L_x_5930:
        /* <DEDUP_REMOVED lines=13> */
.L_x_5933:
[----:B------:R-:W-:Y:S05]  /*47c0*/  BSYNC.RECONVERGENT B0 ;  /* 0x0000000000007941 */ /* 0x000fea0003800200 */
.L_x_5932:
        /* <DEDUP_REMOVED lines=13> */
.L_x_5935:
[----:B------:R-:W-:Y:S05]  /*48a0*/  BSYNC.RECONVERGENT B0 ;  /* 0x0000000000007941 */ /* 0x000fea0003800200 */
.L_x_5934:
        /* <DEDUP_REMOVED lines=13> */
.L_x_5937:
[----:B------:R-:W-:Y:S05]  /*4980*/  BSYNC.RECONVERGENT B0 ;  /* 0x0000000000007941 */ /* 0x000fea0003800200 */
.L_x_5936:
        /* <DEDUP_REMOVED lines=13> */
.L_x_5939:
[----:B------:R-:W-:Y:S05]  /*4a60*/  BSYNC.RECONVERGENT B0 ;  /* 0x0000000000007941 */ /* 0x000fea0003800200 */
.L_x_5938:
        /* <DEDUP_REMOVED lines=13> */
.L_x_5941:
[----:B------:R-:W-:Y:S05]  /*4b40*/  BSYNC.RECONVERGENT B0 ;  /* 0x0000000000007941 */ /* 0x000fea0003800200 */
.L_x_5940:
        /* <DEDUP_REMOVED lines=13> */
.L_x_5943:
[----:B------:R-:W-:Y:S05]  /*4c20*/  BSYNC.RECONVERGENT B0 ;  /* 0x0000000000007941 */ /* 0x000fea0003800200 */
.L_x_5942:
        /* <DEDUP_REMOVED lines=13> */
.L_x_5945:
[----:B------:R-:W-:Y:S05]  /*4d00*/  BSYNC.RECONVERGENT B0 ;  /* 0x0000000000007941 */ /* 0x000fea0003800200 */
.L_x_5944:
        /* <DEDUP_REMOVED lines=13> */
.L_x_5947:
[----:B------:R-:W-:Y:S05]  /*4de0*/  BSYNC.RECONVERGENT B0 ;  /* 0x0000000000007941 */ /* 0x000fea0003800200 */
.L_x_5946:
        /* <DEDUP_REMOVED lines=13> */
.L_x_5949:
[----:B------:R-:W-:Y:S05]  /*4ec0*/  BSYNC.RECONVERGENT B0 ;  /* 0x0000000000007941 */ /* 0x000fea0003800200 */
.L_x_5948:
        /* <DEDUP_REMOVED lines=13> */
.L_x_5951:
[----:B------:R-:W-:Y:S05]  /*4fa0*/  BSYNC.RECONVERGENT B0 ;  /* 0x0000000000007941 */ /* 0x000fea0003800200 */
.L_x_5950:
        /* <DEDUP_REMOVED lines=13> */
.L_x_5953:
[----:B------:R-:W-:Y:S05]  /*5080*/  BSYNC.RECONVERGENT B0 ;  /* 0x0000000000007941 */ /* 0x000fea0003800200 */
.L_x_5952:
        /* <DEDUP_REMOVED lines=13> */
.L_x_5955:
[----:B------:R-:W-:Y:S05]  /*5160*/  BSYNC.RECONVERGENT B0 ;  /* 0x0000000000007941 */ /* 0x000fea0003800200 */
.L_x_5954:
        /* <DEDUP_REMOVED lines=13> */
.L_x_5957:
[----:B------:R-:W-:Y:S05]  /*5240*/  BSYNC.RECONVERGENT B0 ;  /* 0x0000000000007941 */ /* 0x000fea0003800200 */
.L_x_5956:
        /* <DEDUP_REMOVED lines=13> */
.L_x_5959:
[----:B------:R-:W-:Y:S05]  /*5320*/  BSYNC.RECONVERGENT B0 ;  /* 0x0000000000007941 */ /* 0x000fea0003800200 */
.L_x_5958:
        /* <DEDUP_REMOVED lines=13> */
.L_x_5961:
[----:B------:R-:W-:Y:S05]  /*5400*/  BSYNC.RECONVERGENT B0 ;  /* 0x0000000000007941 */ /* 0x000fea0003800200 */
.L_x_5960:
        /* <DEDUP_REMOVED lines=13> */
.L_x_5963:
[----:B------:R-:W-:Y:S05]  /*54e0*/  BSYNC.RECONVERGENT B0 ;  /* 0x0000000000007941 */ /* 0x000fea0003800200 */
.L_x_5962:
        /* <DEDUP_REMOVED lines=13> */
.L_x_5965:
[----:B------:R-:W-:Y:S05]  /*55c0*/  BSYNC.RECONVERGENT B0 ;  /* 0x0000000000007941 */ /* 0x000fea0003800200 */
.L_x_5964:
        /* <DEDUP_REMOVED lines=13> */
.L_x_5967:
[----:B------:R-:W-:Y:S05]  /*56a0*/  BSYNC.RECONVERGENT B0 ;  /* 0x0000000000007941 */ /* 0x000fea0003800200 */
.L_x_5966:
        /* <DEDUP_REMOVED lines=13> */
.L_x_5969:
[----:B------:R-:W-:Y:S05]  /*5780*/  BSYNC.RECONVERGENT B0 ;  /* 0x0000000000007941 */ /* 0x000fea0003800200 */
.L_x_5968:
        /* <DEDUP_REMOVED lines=13> */
.L_x_6068:
        /* <DEDUP_REMOVED lines=8> */
.L_x_6078:
[----:B01----:R-:W-:-:S07]  /*58e0*/  IMAD R77, R40, R77, RZ ;  /* 0x0000004d284d7224 */ /* 0x003fce00078e02ff */
.L_x_5973:
[----:B------:R-:W-:Y:S05]  /*58f0*/  BSYNC B1 ;  /* 0x0000000000017941 */ /* 0x000fea0003800000 */
.L_x_5972:
[----:B------:R-:W-:Y:S04]  /*5900*/  BSSY B1, `(.L_x_5975) ;  /* 0x0000006000017945 */ /* 0x000fe80003800000 */
[----:B------:R-:W-:Y:S05]  /*5910*/  @!P4 BRA `(.L_x_5976) ;  /* 0x000000000010c947 */ /* 0x000fea0003800000 */
[----:B------:R-:W-:-:S03]  /*5920*/  UMOV UR4, 0xffffffff ;  /* 0xffffffff00047882 */ /* 0x000fc60000000000 */
[----:B------:R-:W-:Y:S05]  /*5930*/  BRA.DIV UR4, `(.L_x_5977) ;  /* 0x0000002204087947 */ /* 0x000fea000b800000 */
[----:B0-----:R0:W0:Y:S02]  /*5940*/  SHFL.IDX PT, R112, R75, R48, R45 ;  /* 0x000000304b707389 */ /* 0x00102400000e002d */
.L_x_6081:
[----:B0-2---:R-:W-:-:S07]  /*5950*/  IMAD R77, R39, R112, R77 ;  /* 0x00000070274d7224 */ /* 0x005fce00078e024d */
.L_x_5976:
[----:B------:R-:W-:Y:S05]  /*5960*/  BSYNC B1 ;  /* 0x0000000000017941 */ /* 0x000fea0003800000 */
.L_x_5975:
[----:B------:R-:W-:Y:S04]  /*5970*/  BSSY B1, `(.L_x_5978) ;  /* 0x0000006000017945 */ /* 0x000fe80003800000 */
[----:B------:R-:W-:Y:S05]  /*5980*/  @!P3 BRA `(.L_x_5979) ;  /* 0x000000000010b947 */ /* 0x000fea0003800000 */
[----:B------:R-:W-:-:S03]  /*5990*/  UMOV UR4, 0xffffffff ;  /* 0xffffffff00047882 */ /* 0x000fc60000000000 */
[----:B------:R-:W-:Y:S05]  /*59a0*/  BRA.DIV UR4, `(.L_x_5980) ;  /* 0x0000002204107947 */ /* 0x000fea000b800000 */
[----:B0-----:R0:W0:Y:S02]  /*59b0*/  SHFL.IDX PT, R79, R75, R50, R45 ;  /* 0x000000324b4f7389 */ /* 0x00102400000e002d */
.L_x_6084:
[----:B0--3--:R-:W-:-:S07]  /*59c0*/  IMAD R77, R38, R79, R77 ;  /* 0x0000004f264d7224 */ /* 0x009fce00078e024d */
.L_x_5979:
[----:B------:R-:W-:Y:S05]  /*59d0*/  BSYNC B1 ;  /* 0x0000000000017941 */ /* 0x000fea0003800000 */
.L_x_5978:
[----:B------:R-:W-:Y:S04]  /*59e0*/  BSSY B1, `(.L_x_5981) ;  /* 0x0000006000017945 */ /* 0x000fe80003800000 */
[----:B------:R-:W-:Y:S05]  /*59f0*/  @!P2 BRA `(.L_x_5982) ;  /* 0x000000000010a947 */ /* 0x000fea0003800000 */
[----:B------:R-:W-:-:S03]  /*5a00*/  UMOV UR4, 0xffffffff ;  /* 0xffffffff00047882 */ /* 0x000fc60000000000 */
[----:B------:R-:W-:Y:S05]  /*5a10*/  BRA.DIV UR4, `(.L_x_5983) ;  /* 0x0000002204147947 */ /* 0x000fea000b800000 */
[----:B0-----:R0:W0:Y:S02]  /*5a20*/  SHFL.IDX PT, R112, R75, R52, R45 ;  /* 0x000000344b707389 */ /* 0x00102400000e002d */
.L_x_6087:
[----:B0---4-:R-:W-:-:S07]  /*5a30*/  IMAD R77, R37, R112, R77 ;  /* 0x00000070254d7224 */ /* 0x011fce00078e024d */
.L_x_5982:
[----:B------:R-:W-:Y:S05]  /*5a40*/  BSYNC B1 ;  /* 0x0000000000017941 */ /* 0x000fea0003800000 */
.L_x_5981:
[----:B------:R-:W-:Y:S04]  /*5a50*/  BSSY B1, `(.L_x_5984) ;  /* 0x0000006000017945 */ /* 0x000fe80003800000 */
[----:B------:R-:W-:Y:S05]  /*5a60*/  @!P6 BRA `(.L_x_5985) ;  /* 0x000000000010e947 */ /* 0x000fea0003800000 */
[----:B------:R-:W-:-:S03]  /*5a70*/  UMOV UR4, 0xffffffff ;  /* 0xffffffff00047882 */ /* 0x000fc60000000000 */
[----:B------:R-:W-:Y:S05]  /*5a80*/  BRA.DIV UR4, `(.L_x_5986) ;  /* 0x00000022041c7947 */ /* 0x000fea000b800000 */
[----:B0-----:R0:W0:Y:S02]  /*5a90*/  SHFL.IDX PT, R79, R75, R54, R45 ;  /* 0x000000364b4f7389 */ /* 0x00102400000e002d */
.L_x_6090:
[----:B0-----:R-:W-:-:S07]  /*5aa0*/  IMAD R77, R36, R79, R77 ;  /* 0x0000004f244d7224 */ /* 0x001fce00078e024d */
.L_x_5985:
[----:B------:R-:W-:Y:S05]  /*5ab0*/  BSYNC B1 ;  /* 0x0000000000017941 */ /* 0x000fea0003800000 */
.L_x_5984:
[----:B------:R-:W-:Y:S01]  /*5ac0*/  ISETP.GE.AND P0, PT, R81, 0x6, PT ;  /* 0x000000065100780c */ /* 0x000fe20003f06270 */
[----:B------:R-:W-:-:S12]  /*5ad0*/  BSSY B1, `(.L_x_5987) ;  /* 0x0000006000017945 */ /* 0x000fd80003800000 */
[----:B------:R-:W-:Y:S05]  /*5ae0*/  @!P0 BRA `(.L_x_5988) ;  /* 0x0000000000108947 */ /* 0x000fea0003800000 */
[----:B------:R-:W-:-:S03]  /*5af0*/  UMOV UR4, 0xffffffff ;  /* 0xffffffff00047882 */ /* 0x000fc60000000000 */
[----:B------:R-:W-:Y:S05]  /*5b00*/  BRA.DIV UR4, `(.L_x_5989) ;  /* 0x00000022041c7947 */ /* 0x000fea000b800000 */
[----:B0-----:R0:W0:Y:S02]  /*5b10*/  SHFL.IDX PT, R112, R75, R56, R45 ;  /* 0x000000384b707389 */ /* 0x00102400000e002d */
.L_x_6093:
[----:B0-----:R-:W-:-:S07]  /*5b20*/  IMAD R77, R35, R112, R77 ;  /* 0x00000070234d7224 */ /* 0x001fce00078e024d */
.L_x_5988:
[----:B------:R-:W-:Y:S05]  /*5b30*/  BSYNC B1 ;  /* 0x0000000000017941 */ /* 0x000fea0003800000 */
.L_x_5987:
[----:B------:R-:W-:Y:S01]  /*5b40*/  ISETP.GE.AND P0, PT, R81, 0x7, PT ;  /* 0x000000075100780c */ /* 0x000fe20003f06270 */
[----:B------:R-:W-:-:S12]  /*5b50*/  BSSY B1, `(.L_x_5990) ;  /* 0x0000006000017945 */ /* 0x000fd80003800000 */
[----:B------:R-:W-:Y:S05]  /*5b60*/  @!P0 BRA `(.L_x_5991) ;  /* 0x0000000000108947 */ /* 0x000fea0003800000 */
[----:B------:R-:W-:-:S03]  /*5b70*/  UMOV UR4, 0xffffffff ;  /* 0xffffffff00047882 */ /* 0x000fc60000000000 */
[----:B------:R-:W-:Y:S05]  /*5b80*/  BRA.DIV UR4, `(.L_x_5992) ;  /* 0x0000002204207947 */ /* 0x000fea000b800000 */
[----:B0-----:R0:W0:Y:S02]  /*5b90*/  SHFL.IDX PT, R79, R75, R58, R45 ;  /* 0x0000003a4b4f7389 */ /* 0x00102400000e002d */
.L_x_6096:
[----:B0-----:R-:W-:-:S07]  /*5ba0*/  IMAD R77, R34, R79, R77 ;  /* 0x0000004f224d7224 */ /* 0x001fce00078e024d */
.L_x_5991:
[----:B------:R-:W-:Y:S05]  /*5bb0*/  BSYNC B1 ;  /* 0x0000000000017941 */ /* 0x000fea0003800000 */
.L_x_5990:
[----:B------:R-:W-:Y:S01]  /*5bc0*/  ISETP.GE.AND P0, PT, R81, 0x8, PT ;  /* 0x000000085100780c */ /* 0x000fe20003f06270 */
[----:B------:R-:W-:-:S12]  /*5bd0*/  BSSY B1, `(.L_x_5993) ;  /* 0x0000006000017945 */ /* 0x000fd80003800000 */
[----:B------:R-:W-:Y:S05]  /*5be0*/  @!P0 BRA `(.L_x_5994) ;  /* 0x0000000000108947 */ /* 0x000fea0003800000 */
[----:B------:R-:W-:-:S03]  /*5bf0*/  UMOV UR4, 0xffffffff ;  /* 0xffffffff00047882 */ /* 0x000fc60000000000 */
[----:B------:R-:W-:Y:S05]  /*5c00*/  BRA.DIV UR4, `(.L_x_5995) ;  /* 0x0000002204207947 */ /* 0x000fea000b800000 */
[----:B0-----:R0:W0:Y:S02]  /*5c10*/  SHFL.IDX PT, R112, R75, R60, R45 ;  /* 0x0000003c4b707389 */ /* 0x00102400000e002d */
.L_x_6099:
[----:B0-----:R-:W-:-:S07]  /*5c20*/  IMAD R77, R33, R112, R77 ;  /* 0x00000070214d7224 */ /* 0x001fce00078e024d */
.L_x_5994:
[----:B------:R-:W-:Y:S05]  /*5c30*/  BSYNC B1 ;  /* 0x0000000000017941 */ /* 0x000fea0003800000 */
.L_x_5993:
[----:B------:R-:W-:Y:S01]  /*5c40*/  ISETP.GE.AND P0, PT, R81, 0x9, PT ;  /* 0x000000095100780c */ /* 0x000fe20003f06270 */
[----:B------:R-:W-:-:S12]  /*5c50*/  BSSY B1, `(.L_x_5996) ;  /* 0x0000006000017945 */ /* 0x000fd80003800000 */
[----:B------:R-:W-:Y:S05]  /*5c60*/  @!P0 BRA `(.L_x_5997) ;  /* 0x0000000000108947 */ /* 0x000fea0003800000 */
[----:B------:R-:W-:-:S03]  /*5c70*/  UMOV UR4, 0xffffffff ;  /* 0xffffffff00047882 */ /* 0x000fc60000000000 */
[----:B------:R-:W-:Y:S05]  /*5c80*/  BRA.DIV UR4, `(.L_x_5998) ;  /* 0x0000002204247947 */ /* 0x000fea000b800000 */
[----:B0-----:R0:W0:Y:S02]  /*5c90*/  SHFL.IDX PT, R79, R75, R62, R45 ;  /* 0x0000003e4b4f7389 */ /* 0x00102400000e002d */
.L_x_6102:
[----:B0-----:R-:W-:-:S07]  /*5ca0*/  IMAD R77, R32, R79, R77 ;  /* 0x0000004f204d7224 */ /* 0x001fce00078e024d */
.L_x_5997:
[----:B------:R-:W-:Y:S05]  /*5cb0*/  BSYNC B1 ;  /* 0x0000000000017941 */ /* 0x000fea0003800000 */
.L_x_5996:
[----:B------:R-:W-:Y:S01]  /*5cc0*/  ISETP.GE.AND P0, PT, R81, 0xa, PT ;  /* 0x0000000a5100780c */ /* 0x000fe20003f06270 */
[----:B------:R-:W-:-:S12]  /*5cd0*/  BSSY B1, `(.L_x_5999) ;  /* 0x0000006000017945 */ /* 0x000fd80003800000 */
[----:B------:R-:W-:Y:S05]  /*5ce0*/  @!P0 BRA `(.L_x_6000) ;  /* 0x0000000000108947 */ /* 0x000fea0003800000 */
[----:B------:R-:W-:-:S03]  /*5cf0*/  UMOV UR4, 0xffffffff ;  /* 0xffffffff00047882 */ /* 0x000fc60000000000 */
[----:B------:R-:W-:Y:S05]  /*5d00*/  BRA.DIV UR4, `(.L_x_6001) ;  /* 0x0000002204247947 */ /* 0x000fea000b800000 */
[----:B0-----:R0:W0:Y:S02]  /*5d10*/  SHFL.IDX PT, R112, R75, R64, R45 ;  /* 0x000000404b707389 */ /* 0x00102400000e002d */
.L_x_6105:
[----:B0-----:R-:W-:-:S07]  /*5d20*/  IMAD R77, R31, R112, R77 ;  /* 0x000000701f4d7224 */ /* 0x001fce00078e024d */
.L_x_6000:
[----:B------:R-:W-:Y:S05]  /*5d30*/  BSYNC B1 ;  /* 0x0000000000017941 */ /* 0x000fea0003800000 */
.L_x_5999:
[----:B------:R-:W-:Y:S01]  /*5d40*/  ISETP.GE.AND P0, PT, R81, 0xb, PT ;  /* 0x0000000b5100780c */ /* 0x000fe20003f06270 */
[----:B------:R-:W-:-:S12]  /*5d50*/  BSSY B1, `(.L_x_6002) ;  /* 0x0000006000017945 */ /* 0x000fd80003800000 */
[----:B------:R-:W-:Y:S05]  /*5d60*/  @!P0 BRA `(.L_x_6003) ;  /* 0x0000000000108947 */ /* 0x000fea0003800000 */
[----:B------:R-:W-:-:S03]  /*5d70*/  UMOV UR4, 0xffffffff ;  /* 0xffffffff00047882 */ /* 0x000fc60000000000 */
[----:B------:R-:W-:Y:S05]  /*5d80*/  BRA.DIV UR4, `(.L_x_6004) ;  /* 0x0000002204287947 */ /* 0x000fea000b800000 */
[----:B0-----:R0:W0:Y:S02]  /*5d90*/  SHFL.IDX PT, R79, R75, R66, R45 ;  /* 0x000000424b4f7389 */ /* 0x00102400000e002d */
.L_x_6108:
[----:B0-----:R-:W-:-:S07]  /*5da0*/  IMAD R77, R30, R79, R77 ;  /* 0x0000004f1e4d7224 */ /* 0x001fce00078e024d */
.L_x_6003:
[----:B------:R-:W-:Y:S05]  /*5db0*/  BSYNC B1 ;  /* 0x0000000000017941 */ /* 0x000fea0003800000 */
.L_x_6002:
[----:B------:R-:W-:Y:S01]  /*5dc0*/  ISETP.GE.AND P0, PT, R81, 0xc, PT ;  /* 0x0000000c5100780c */ /* 0x000fe20003f06270 */
[----:B------:R-:W-:-:S12]  /*5dd0*/  BSSY B1, `(.L_x_6005) ;  /* 0x0000006000017945 */ /* 0x000fd80003800000 */
[----:B------:R-:W-:Y:S05]  /*5de0*/  @!P0 BRA `(.L_x_6006) ;  /* 0x0000000000108947 */ /* 0x000fea0003800000 */
[----:B------:R-:W-:-:S03]  /*5df0*/  UMOV UR4, 0xffffffff ;  /* 0xffffffff00047882 */ /* 0x000fc60000000000 */
[----:B------:R-:W-:Y:S05]  /*5e00*/  BRA.DIV UR4, `(.L_x_6007) ;  /* 0x0000002204287947 */ /* 0x000fea000b800000 */
[----:B0-----:R0:W0:Y:S02]  /*5e10*/  SHFL.IDX PT, R112, R75, R68, R45 ;  /* 0x000000444b707389 */ /* 0x00102400000e002d */
.L_x_6111:
[----:B0-----:R-:W-:-:S07]  /*5e20*/  IMAD R77, R29, R112, R77 ;  /* 0x000000701d4d7224 */ /* 0x001fce00078e024d */
.L_x_6006:
[----:B------:R-:W-:Y:S05]  /*5e30*/  BSYNC B1 ;  /* 0x0000000000017941 */ /* 0x000fea0003800000 */
.L_x_6005:
[----:B------:R-:W-:Y:S01]  /*5e40*/  ISETP.GE.AND P0, PT, R81, 0xd, PT ;  /* 0x0000000d5100780c */ /* 0x000fe20003f06270 */
[----:B------:R-:W-:-:S12]  /*5e50*/  BSSY B1, `(.L_x_6008) ;  /* 0x0000006000017945 */ /* 0x000fd80003800000 */
[----:B------:R-:W-:Y:S05]  /*5e60*/  @!P0 BRA `(.L_x_6009) ;  /* 0x0000000000108947 */ /* 0x000fea0003800000 */
[----:B------:R-:W-:-:S03]  /*5e70*/  UMOV UR4, 0xffffffff ;  /* 0xffffffff00047882 */ /* 0x000fc60000000000 */
[----:B------:R-:W-:Y:S05]  /*5e80*/  BRA.DIV UR4, `(.L_x_6010) ;  /* 0x00000022042c7947 */ /* 0x000fea000b800000 */
[----:B0-----:R0:W0:Y:S02]  /*5e90*/  SHFL.IDX PT, R79, R75, R70, R45 ;  /* 0x000000464b4f7389 */ /* 0x00102400000e002d */
.L_x_6114:
[----:B0-----:R-:W-:-:S07]  /*5ea0*/  IMAD R77, R28, R79, R77 ;  /* 0x0000004f1c4d7224 */ /* 0x001fce00078e024d */
.L_x_6009:
[----:B------:R-:W-:Y:S05]  /*5eb0*/  BSYNC B1 ;  /* 0x0000000000017941 */ /* 0x000fea0003800000 */
.L_x_6008:
[----:B------:R-:W-:Y:S01]  /*5ec0*/  ISETP.GE.AND P0, PT, R81, 0xe, PT ;  /* 0x0000000e5100780c */ /* 0x000fe20003f06270 */
[----:B------:R-:W-:-:S12]  /*5ed0*/  BSSY B1, `(.L_x_6011) ;  /* 0x0000006000017945 */ /* 0x000fd80003800000 */
[----:B------:R-:W-:Y:S05]  /*5ee0*/  @!P0 BRA `(.L_x_6012) ;  /* 0x0000000000108947 */ /* 0x000fea0003800000 */
[----:B------:R-:W-:-:S03]  /*5ef0*/  UMOV UR4, 0xffffffff ;  /* 0xffffffff00047882 */ /* 0x000fc60000000000 */
[----:B------:R-:W-:Y:S05]  /*5f00*/  BRA.DIV UR4, `(.L_x_6013) ;  /* 0x00000022042c7947 */ /* 0x000fea000b800000 */
[----:B0-----:R0:W0:Y:S02]  /*5f10*/  SHFL.IDX PT, R112, R75, R72, R45 ;  /* 0x000000484b707389 */ /* 0x00102400000e002d */
.L_x_6117:
[----:B0-----:R-:W-:-:S07]  /*5f20*/  IMAD R77, R27, R112, R77 ;  /* 0x000000701b4d7224 */ /* 0x001fce00078e024d */
.L_x_6012:
[----:B------:R-:W-:Y:S05]  /*5f30*/  BSYNC B1 ;  /* 0x0000000000017941 */ /* 0x000fea0003800000 */
.L_x_6011:
[----:B------:R-:W-:Y:S01]  /*5f40*/  ISETP.GE.AND P0, PT, R81, 0xf, PT ;  /* 0x0000000f5100780c */ /* 0x000fe20003f06270 */
[----:B------:R-:W-:-:S12]  /*5f50*/  BSSY B1, `(.L_x_6014) ;  /* 0x0000006000017945 */ /* 0x000fd80003800000 */
[----:B------:R-:W-:Y:S05]  /*5f60*/  @!P0 BRA `(.L_x_6015) ;  /* 0x0000000000108947 */ /* 0x000fea0003800000 */
[----:B------:R-:W-:-:S03]  /*5f70*/  UMOV UR4, 0xffffffff ;  /* 0xffffffff00047882 */ /* 0x000fc60000000000 */
[----:B------:R-:W-:Y:S05]  /*5f80*/  BRA.DIV UR4, `(.L_x_6016) ;  /* 0x0000002204307947 */ /* 0x000fea000b800000 */
[----:B0-----:R0:W0:Y:S02]  /*5f90*/  SHFL.IDX PT, R79, R75, R74, R45 ;  /* 0x0000004a4b4f7389 */ /* 0x00102400000e002d */
.L_x_6120:
[----:B0-----:R-:W-:-:S07]  /*5fa0*/  IMAD R77, R26, R79, R77 ;  /* 0x0000004f1a4d7224 */ /* 0x001fce00078e024d */
.L_x_6015:
[----:B------:R-:W-:Y:S05]  /*5fb0*/  BSYNC B1 ;  /* 0x0000000000017941 */ /* 0x000fea0003800000 */
.L_x_6014:
[----:B------:R-:W-:Y:S01]  /*5fc0*/  ISETP.GE.AND P0, PT, R81, 0x10, PT ;  /* 0x000000105100780c */ /* 0x000fe20003f06270 */
[----:B------:R-:W-:-:S12]  /*5fd0*/  BSSY B1, `(.L_x_6017) ;  /* 0x0000006000017945 */ /* 0x000fd80003800000 */
[----:B------:R-:W-:Y:S05]  /*5fe0*/  @!P0 BRA `(.L_x_6018) ;  /* 0x0000000000108947 */ /* 0x000fea0003800000 */
[----:B------:R-:W-:-:S03]  /*5ff0*/  UMOV UR4, 0xffffffff ;  /* 0xffffffff00047882 */ /* 0x000fc60000000000 */
[----:B------:R-:W-:Y:S05]  /*6000*/  BRA.DIV UR4, `(.L_x_6019) ;  /* 0x0000002204307947 */ /* 0x000fea000b800000 */
[----:B0-----:R0:W0:Y:S02]  /*6010*/  SHFL.IDX PT, R112, R75, R76, R45 ;  /* 0x0000004c4b707389 */ /* 0x00102400000e002d */
.L_x_6123:
[----:B0-----:R-:W-:-:S07]  /*6020*/  IMAD R77, R25, R112, R77 ;  /* 0x00000070194d7224 */ /* 0x001fce00078e024d */
.L_x_6018:
[----:B------:R-:W-:Y:S05]  /*6030*/  BSYNC B1 ;  /* 0x0000000000017941 */ /* 0x000fea0003800000 */
.L_x_6017:
[----:B------:R-:W-:Y:S01]  /*6040*/  ISETP.GE.AND P0, PT, R81, 0x11, PT ;  /* 0x000000115100780c */ /* 0x000fe20003f06270 */
[----:B------:R-:W-:-:S12]  /*6050*/  BSSY B1, `(.L_x_6020) ;  /* 0x0000006000017945 */ /* 0x000fd80003800000 */
[----:B------:R-:W-:Y:S05]  /*6060*/  @!P0 BRA `(.L_x_6021) ;  /* 0x0000000000108947 */ /* 0x000fea0003800000 */
[----:B------:R-:W-:-:S03]  /*6070*/  UMOV UR4, 0xffffffff ;  /* 0xffffffff00047882 */ /* 0x000fc60000000000 */
[----:B------:R-:W-:Y:S05]  /*6080*/  BRA.DIV UR4, `(.L_x_6022) ;  /* 0x0000002204347947 */ /* 0x000fea000b800000 */
[----:B0-----:R0:W0:Y:S02]  /*6090*/  SHFL.IDX PT, R79, R75, R78, R45 ;  /* 0x0000004e4b4f7389 */ /* 0x00102400000e002d */
.L_x_6126:
[----:B0-----:R-:W-:-:S07]  /*60a0*/  IMAD R77, R24, R79, R77 ;  /* 0x0000004f184d7224 */ /* 0x001fce00078e024d */
.L_x_6021:
[----:B------:R-:W-:Y:S05]  /*60b0*/  BSYNC B1 ;  /* 0x0000000000017941 */ /* 0x000fea0003800000 */
.L_x_6020:
[----:B------:R-:W-:Y:S01]  /*60c0*/  ISETP.GE.AND P0, PT, R81, 0x12, PT ;  /* 0x000000125100780c */ /* 0x000fe20003f06270 */
[----:B------:R-:W-:-:S12]  /*60d0*/  BSSY B1, `(.L_x_6023) ;  /* 0x0000006000017945 */ /* 0x000fd80003800000 */
[----:B------:R-:W-:Y:S05]  /*60e0*/  @!P0 BRA `(.L_x_6024) ;  /* 0x0000000000108947 */ /* 0x000fea0003800000 */
[----:B------:R-:W-:-:S03]  /*60f0*/  UMOV UR4, 0xffffffff ;  /* 0xffffffff00047882 */ /* 0x000fc60000000000 */
[----:B------:R-:W-:Y:S05]  /*6100*/  BRA.DIV UR4, `(.L_x_6025) ;  /* 0x0000002204347947 */ /* 0x000fea000b800000 */
[----:B0-----:R0:W0:Y:S02]  /*6110*/  SHFL.IDX PT, R112, R75, R80, R45 ;  /* 0x000000504b707389 */ /* 0x00102400000e002d */
.L_x_6129:
[----:B0-----:R-:W-:-:S07]  /*6120*/  IMAD R77, R23, R112, R77 ;  /* 0x00000070174d7224 */ /* 0x001fce00078e024d */
.L_x_6024:
[----:B------:R-:W-:Y:S05]  /*6130*/  BSYNC B1 ;  /* 0x0000000000017941 */ /* 0x000fea0003800000 */
.L_x_6023:
[----:B------:R-:W-:Y:S01]  /*6140*/  ISETP.GE.AND P0, PT, R81, 0x13, PT ;  /* 0x000000135100780c */ /* 0x000fe20003f06270 */
[----:B------:R-:W-:-:S12]  /*6150*/  BSSY B1, `(.L_x_6026) ;  /* 0x0000006000017945 */ /* 0x000fd80003800000 */
[----:B------:R-:W-:Y:S05]  /*6160*/  @!P0 BRA `(.L_x_6027) ;  /* 0x0000000000108947 */ /* 0x000fea0003800000 */
[----:B------:R-:W-:-:S03]  /*6170*/  UMOV UR4, 0xffffffff ;  /* 0xffffffff00047882 */ /* 0x000fc60000000000 */
[----:B------:R-:W-:Y:S05]  /*6180*/  BRA.DIV UR4, `(.L_x_6028) ;  /* 0x0000002204387947 */ /* 0x000fea000b800000 */
[----:B0-----:R0:W0:Y:S02]  /*6190*/  SHFL.IDX PT, R79, R75, R82, R45 ;  /* 0x000000524b4f7389 */ /* 0x00102400000e002d */
.L_x_6132:
[----:B0-----:R-:W-:-:S07]  /*61a0*/  IMAD R77, R22, R79, R77 ;  /* 0x0000004f164d7224 */ /* 0x001fce00078e024d */
.L_x_6027:
[----:B------:R-:W-:Y:S05]  /*61b0*/  BSYNC B1 ;  /* 0x0000000000017941 */ /* 0x000fea0003800000 */
.L_x_6026:
[----:B------:R-:W-:Y:S01]  /*61c0*/  ISETP.GE.AND P0, PT, R81, 0x14, PT ;  /* 0x000000145100780c */ /* 0x000fe20003f06270 */
[----:B------:R-:W-:-:S12]  /*61d0*/  BSSY B1, `(.L_x_6029) ;  /* 0x0000006000017945 */ /* 0x000fd80003800000 */
[----:B------:R-:W-:Y:S05]  /*61e0*/  @!P0 BRA `(.L_x_6030) ;  /* 0x0000000000108947 */ /* 0x000fea0003800000 */
[----:B------:R-:W-:-:S03]  /*61f0*/  UMOV UR4, 0xffffffff ;  /* 0xffffffff00047882 */ /* 0x000fc60000000000 */
[----:B------:R-:W-:Y:S05]  /*6200*/  BRA.DIV UR4, `(.L_x_6031) ;  /* 0x0000002204387947 */ /* 0x000fea000b800000 */
[----:B0-----:R0:W0:Y:S02]  /*6210*/  SHFL.IDX PT, R112, R75, R84, R45 ;  /* 0x000000544b707389 */ /* 0x00102400000e002d */
.L_x_6135:
[----:B0-----:R-:W-:-:S07]  /*6220*/  IMAD R77, R21, R112, R77 ;  /* 0x00000070154d7224 */ /* 0x001fce00078e024d */
.L_x_6030:
[----:B------:R-:W-:Y:S05]  /*6230*/  BSYNC B1 ;  /* 0x0000000000017941 */ /* 0x000fea0003800000 */
.L_x_6029:
[----:B------:R-:W-:Y:S01]  /*6240*/  ISETP.GE.AND P0, PT, R81, 0x15, PT ;  /* 0x000000155100780c */ /* 0x000fe20003f06270 */
[----:B------:R-:W-:-:S12]  /*6250*/  BSSY B1, `(.L_x_6032) ;  /* 0x0000006000017945 */ /* 0x000fd80003800000 */
[----:B------:R-:W-:Y:S05]  /*6260*/  @!P0 BRA `(.L_x_6033) ;  /* 0x0000000000108947 */ /* 0x000fea0003800000 */
[----:B------:R-:W-:-:S03]  /*6270*/  UMOV UR4, 0xffffffff ;  /* 0xffffffff00047882 */ /* 0x000fc60000000000 */
[----:B------:R-:W-:Y:S05]  /*6280*/  BRA.DIV UR4, `(.L_x_6034) ;  /* 0x00000022043c7947 */ /* 0x000fea000b800000 */
[----:B0-----:R0:W0:Y:S02]  /*6290*/  SHFL.IDX PT, R79, R75, R86, R45 ;  /* 0x000000564b4f7389 */ /* 0x00102400000e002d */
.L_x_6138:
[----:B0-----:R-:W-:-:S07]  /*62a0*/  IMAD R77, R20, R79, R77 ;  /* 0x0000004f144d7224 */ /* 0x001fce00078e024d */
.L_x_6033:
[----:B------:R-:W-:Y:S05]  /*62b0*/  BSYNC B1 ;  /* 0x0000000000017941 */ /* 0x000fea0003800000 */
.L_x_6032:
[----:B------:R-:W-:Y:S01]  /*62c0*/  ISETP.GE.AND P0, PT, R81, 0x16, PT ;  /* 0x000000165100780c */ /* 0x000fe20003f06270 */
[----:B------:R-:W-:-:S12]  /*62d0*/  BSSY B1, `(.L_x_6035) ;  /* 0x0000006000017945 */ /* 0x000fd80003800000 */
[----:B------:R-:W-:Y:S05]  /*62e0*/  @!P0 BRA `(.L_x_6036) ;  /* 0x0000000000108947 */ /* 0x000fea0003800000 */
[----:B------:R-:W-:-:S03]  /*62f0*/  UMOV UR4, 0xffffffff ;  /* 0xffffffff00047882 */ /* 0x000fc60000000000 */
[----:B------:R-:W-:Y:S05]  /*6300*/  BRA.DIV UR4, `(.L_x_6037) ;  /* 0x00000022043c7947 */ /* 0x000fea000b800000 */
[----:B0-----:R0:W0:Y:S02]  /*6310*/  SHFL.IDX PT, R112, R75, R88, R45 ;  /* 0x000000584b707389 */ /* 0x00102400000e002d */
.L_x_6141:
[----:B0-----:R-:W-:-:S07]  /*6320*/  IMAD R77, R19, R112, R77 ;  /* 0x00000070134d7224 */ /* 0x001fce00078e024d */
.L_x_6036:
[----:B------:R-:W-:Y:S05]  /*6330*/  BSYNC B1 ;  /* 0x0000000000017941 */ /* 0x000fea0003800000 */
.L_x_6035:
[----:B------:R-:W-:Y:S01]  /*6340*/  ISETP.GE.AND P0, PT, R81, 0x17, PT ;  /* 0x000000175100780c */ /* 0x000fe20003f06270 */
[----:B------:R-:W-:-:S12]  /*6350*/  BSSY B1, `(.L_x_6038) ;  /* 0x0000006000017945 */ /* 0x000fd80003800000 */
[----:B------:R-:W-:Y:S05]  /*6360*/  @!P0 BRA `(.L_x_6039) ;  /* 0x0000000000108947 */ /* 0x000fea0003800000 */
[----:B------:R-:W-:-:S03]  /*6370*/  UMOV UR4, 0xffffffff ;  /* 0xffffffff00047882 */ /* 0x000fc60000000000 */
[----:B------:R-:W-:Y:S05]  /*6380*/  BRA.DIV UR4, `(.L_x_6040) ;  /* 0x0000002204407947 */ /* 0x000fea000b800000 */
[----:B0-----:R0:W0:Y:S02]  /*6390*/  SHFL.IDX PT, R79, R75, R90, R45 ;  /* 0x0000005a4b4f7389 */ /* 0x00102400000e002d */
.L_x_6144:
[----:B0-----:R-:W-:-:S07]  /*63a0*/  IMAD R77, R18, R79, R77 ;  /* 0x0000004f124d7224 */ /* 0x001fce00078e024d */
.L_x_6039:
[----:B------:R-:W-:Y:S05]  /*63b0*/  BSYNC B1 ;  /* 0x0000000000017941 */ /* 0x000fea0003800000 */
.L_x_6038:
[----:B------:R-:W-:Y:S01]  /*63c0*/  ISETP.GE.AND P0, PT, R81, 0x18, PT ;  /* 0x000000185100780c */ /* 0x000fe20003f06270 */
[----:B------:R-:W-:-:S12]  /*63d0*/  BSSY B1, `(.L_x_6041) ;  /* 0x0000006000017945 */ /* 0x000fd80003800000 */
[----:B------:R-:W-:Y:S05]  /*63e0*/  @!P0 BRA `(.L_x_6042) ;  /* 0x0000000000108947 */ /* 0x000fea0003800000 */
[----:B------:R-:W-:-:S03]  /*63f0*/  UMOV UR4, 0xffffffff ;  /* 0xffffffff00047882 */ /* 0x000fc60000000000 */
[----:B------:R-:W-:Y:S05]  /*6400*/  BRA.DIV UR4, `(.L_x_6043) ;  /* 0x0000002204407947 */ /* 0x000fea000b800000 */
[----:B0-----:R0:W0:Y:S02]  /*6410*/  SHFL.IDX PT, R112, R75, R92, R45 ;  /* 0x0000005c4b707389 */ /* 0x00102400000e002d */
.L_x_6147:
[----:B0-----:R-:W-:-:S07]  /*6420*/  IMAD R77, R17, R112, R77 ;  /* 0x00000070114d7224 */ /* 0x001fce00078e024d */
.L_x_6042:
[----:B------:R-:W-:Y:S05]  /*6430*/  BSYNC B1 ;  /* 0x0000000000017941 */ /* 0x000fea0003800000 */
.L_x_6041:
[----:B------:R-:W-:Y:S01]  /*6440*/  ISETP.GE.AND P0, PT, R81, 0x19, PT ;  /* 0x000000195100780c */ /* 0x000fe20003f06270 */
[----:B------:R-:W-:-:S12]  /*6450*/  BSSY B1, `(.L_x_6044) ;  /* 0x0000006000017945 */ /* 0x000fd80003800000 */
[----:B------:R-:W-:Y:S05]  /*6460*/  @!P0 BRA `(.L_x_6045) ;  /* 0x0000000000108947 */ /* 0x000fea0003800000 */
[----:B------:R-:W-:-:S03]  /*6470*/  UMOV UR4, 0xffffffff ;  /* 0xffffffff00047882 */ /* 0x000fc60000000000 */
[----:B------:R-:W-:Y:S05]  /*6480*/  BRA.DIV UR4, `(.L_x_6046) ;  /* 0x0000002204447947 */ /* 0x000fea000b800000 */
[----:B0-----:R0:W0:Y:S02]  /*6490*/  SHFL.IDX PT, R79, R75, R94, R45 ;  /* 0x0000005e4b4f7389 */ /* 0x00102400000e002d */
.L_x_6150:
[----:B0-----:R-:W-:-:S07]  /*64a0*/  IMAD R77, R16, R79, R77 ;  /* 0x0000004f104d7224 */ /* 0x001fce00078e024d */
.L_x_6045:
[----:B------:R-:W-:Y:S05]  /*64b0*/  BSYNC B1 ;  /* 0x0000000000017941 */ /* 0x000fea0003800000 */
.L_x_6044:
[----:B------:R-:W-:Y:S01]  /*64c0*/  ISETP.GE.AND P0, PT, R81, 0x1a, PT ;  /* 0x0000001a5100780c */ /* 0x000fe20003f06270 */
[----:B------:R-:W-:-:S12]  /*64d0*/  BSSY B1, `(.L_x_6047) ;  /* 0x0000006000017945 */ /* 0x000fd80003800000 */
[----:B------:R-:W-:Y:S05]  /*64e0*/  @!P0 BRA `(.L_x_6048) ;  /* 0x0000000000108947 */ /* 0x000fea0003800000 */
[----:B------:R-:W-:-:S03]  /*64f0*/  UMOV UR4, 0xffffffff ;  /* 0xffffffff00047882 */ /* 0x000fc60000000000 */
[----:B------:R-:W-:Y:S05]  /*6500*/  BRA.DIV UR4, `(.L_x_6049) ;  /* 0x0000002204447947 */ /* 0x000fea000b800000 */
[----:B0-----:R0:W0:Y:S02]  /*6510*/  SHFL.IDX PT, R112, R75, R96, R45 ;  /* 0x000000604b707389 */ /* 0x00102400000e002d */
.L_x_6153:
[----:B0-----:R-:W-:-:S07]  /*6520*/  IMAD R77, R15, R112, R77 ;  /* 0x000000700f4d7224 */ /* 0x001fce00078e024d */
.L_x_6048:
[----:B------:R-:W-:Y:S05]  /*6530*/  BSYNC B1 ;  /* 0x0000000000017941 */ /* 0x000fea0003800000 */
.L_x_6047:
[----:B------:R-:W-:Y:S01]  /*6540*/  ISETP.GE.AND P0, PT, R81, 0x1b, PT ;  /* 0x0000001b5100780c */ /* 0x000fe20003f06270 */
[----:B------:R-:W-:-:S12]  /*6550*/  BSSY B1, `(.L_x_6050) ;  /* 0x0000006000017945 */ /* 0x000fd80003800000 */
[----:B------:R-:W-:Y:S05]  /*6560*/  @!P0 BRA `(.L_x_6051) ;  /* 0x0000000000108947 */ /* 0x000fea0003800000 */
[----:B------:R-:W-:-:S03]  /*6570*/  UMOV UR4, 0xffffffff ;  /* 0xffffffff00047882 */ /* 0x000fc60000000000 */
[----:B------:R-:W-:Y:S05]  /*6580*/  BRA.DIV UR4, `(.L_x_6052) ;  /* 0x0000002204487947 */ /* 0x000fea000b800000 */
[----:B0-----:R0:W0:Y:S02]  /*6590*/  SHFL.IDX PT, R79, R75, R98, R45 ;  /* 0x000000624b4f7389 */ /* 0x00102400000e002d */
.L_x_6156:
[----:B0-----:R-:W-:-:S07]  /*65a0*/  IMAD R77, R14, R79, R77 ;  /* 0x0000004f0e4d7224 */ /* 0x001fce00078e024d */
.L_x_6051:
[----:B------:R-:W-:Y:S05]  /*65b0*/  BSYNC B1 ;  /* 0x0000000000017941 */ /* 0x000fea0003800000 */
.L_x_6050:
[----:B------:R-:W-:Y:S01]  /*65c0*/  ISETP.GE.AND P0, PT, R81, 0x1c, PT ;  /* 0x0000001c5100780c */ /* 0x000fe20003f06270 */
[----:B------:R-:W-:-:S12]  /*65d0*/  BSSY B1, `(.L_x_6053) ;  /* 0x0000006000017945 */ /* 0x000fd80003800000 */
[----:B------:R-:W-:Y:S05]  /*65e0*/  @!P0 BRA `(.L_x_6054) ;  /* 0x0000000000108947 */ /* 0x000fea0003800000 */
[----:B------:R-:W-:-:S03]  /*65f0*/  UMOV UR4, 0xffffffff ;  /* 0xffffffff00047882 */ /* 0x000fc60000000000 */
[----:B------:R-:W-:Y:S05]  /*6600*/  BRA.DIV UR4, `(.L_x_6055) ;  /* 0x0000002204487947 */ /* 0x000fea000b800000 */
[----:B0-----:R0:W0:Y:S02]  /*6610*/  SHFL.IDX PT, R112, R75, R100, R45 ;  /* 0x000000644b707389 */ /* 0x00102400000e002d */
.L_x_6159:
[----:B0-----:R-:W-:-:S07]  /*6620*/  IMAD R77, R13, R112, R77 ;  /* 0x000000700d4d7224 */ /* 0x001fce00078e024d */
.L_x_6054:
[----:B------:R-:W-:Y:S05]  /*6630*/  BSYNC B1 ;  /* 0x0000000000017941 */ /* 0x000fea0003800000 */
.L_x_6053:
[----:B------:R-:W-:Y:S01]  /*6640*/  ISETP.GE.AND P0, PT, R81, 0x1d, PT ;  /* 0x0000001d5100780c */ /* 0x000fe20003f06270 */
[----:B------:R-:W-:-:S12]  /*6650*/  BSSY B1, `(.L_x_6056) ;  /* 0x0000006000017945 */ /* 0x000fd80003800000 */
[----:B------:R-:W-:Y:S05]  /*6660*/  @!P0 BRA `(.L_x_6057) ;  /* 0x0000000000108947 */ /* 0x000fea0003800000 */
[----:B------:R-:W-:-:S03]  /*6670*/  UMOV UR4, 0xffffffff ;  /* 0xffffffff00047882 */ /* 0x000fc60000000000 */
[----:B------:R-:W-:Y:S05]  /*6680*/  BRA.DIV UR4, `(.L_x_6058) ;  /* 0x00000022044c7947 */ /* 0x000fea000b800000 */
[----:B0-----:R0:W0:Y:S02]  /*6690*/  SHFL.IDX PT, R79, R75, R102, R45 ;  /* 0x000000664b4f7389 */ /* 0x00102400000e002d */
.L_x_6162:
[----:B0-----:R-:W-:-:S07]  /*66a0*/  IMAD R77, R12, R79, R77 ;  /* 0x0000004f0c4d7224 */ /* 0x001fce00078e024d */
.L_x_6057:
[----:B------:R-:W-:Y:S05]  /*66b0*/  BSYNC B1 ;  /* 0x0000000000017941 */ /* 0x000fea0003800000 */
.L_x_6056:
[----:B------:R-:W-:Y:S01]  /*66c0*/  ISETP.GE.AND P0, PT, R81, 0x1e, PT ;  /* 0x0000001e5100780c */ /* 0x000fe20003f06270 */
[----:B------:R-:W-:-:S12]  /*66d0*/  BSSY B1, `(.L_x_6059) ;  /* 0x0000006000017945 */ /* 0x000fd80003800000 */
[----:B------:R-:W-:Y:S05]  /*66e0*/  @!P0 BRA `(.L_x_6060) ;  /* 0x0000000000108947 */ /* 0x000fea0003800000 */
[----:B------:R-:W-:-:S03]  /*66f0*/  UMOV UR4, 0xffffffff ;  /* 0xffffffff00047882 */ /* 0x000fc60000000000 */
[----:B------:R-:W-:Y:S05]  /*6700*/  BRA.DIV UR4, `(.L_x_6061) ;  /* 0x00000022044c7947 */ /* 0x000fea000b800000 */
[----:B0-----:R0:W0:Y:S02]  /*6710*/  SHFL.IDX PT, R112, R75, R104, R45 ;  /* 0x000000684b707389 */ /* 0x00102400000e002d */
.L_x_6165:
[----:B0-----:R-:W-:-:S07]  /*6720*/  IMAD R77, R11, R112, R77 ;  /* 0x000000700b4d7224 */ /* 0x001fce00078e024d */
.L_x_6060:
[----:B------:R-:W-:Y:S05]  /*6730*/  BSYNC B1 ;  /* 0x0000000000017941 */ /* 0x000fea0003800000 */
.L_x_6059:
[----:B------:R-:W-:Y:S01]  /*6740*/  ISETP.GE.AND P0, PT, R81, 0x1f, PT ;  /* 0x0000001f5100780c */ /* 0x000fe20003f06270 */
[----:B------:R-:W-:-:S12]  /*6750*/  BSSY B1, `(.L_x_6062) ;  /* 0x0000006000017945 */ /* 0x000fd80003800000 */
[----:B------:R-:W-:Y:S05]  /*6760*/  @!P0 BRA `(.L_x_6063) ;  /* 0x0000000000108947 */ /* 0x000fea0003800000 */
[----:B------:R-:W-:-:S03]  /*6770*/  UMOV UR4, 0xffffffff ;  /* 0xffffffff00047882 */ /* 0x000fc60000000000 */
[----:B------:R-:W-:Y:S05]  /*6780*/  BRA.DIV UR4, `(.L_x_6064) ;  /* 0x0000002204507947 */ /* 0x000fea000b800000 */
[----:B0-----:R0:W0:Y:S02]  /*6790*/  SHFL.IDX PT, R79, R75, R106, R45 ;  /* 0x0000006a4b4f7389 */ /* 0x00102400000e002d */
.L_x_6168:
[----:B0-----:R-:W-:-:S07]  /*67a0*/  IMAD R77, R10, R79, R77 ;  /* 0x0000004f0a4d7224 */ /* 0x001fce00078e024d */
.L_x_6063:
[----:B------:R-:W-:Y:S05]  /*67b0*/  BSYNC B1 ;  /* 0x0000000000017941 */ /* 0x000fea0003800000 */
.L_x_6062:
[----:B------:R-:W-:Y:S01]  /*67c0*/  ISETP.GE.AND P0, PT, R81, 0x20, PT ;  /* 0x000000205100780c */ /* 0x000fe20003f06270 */
[----:B------:R-:W-:-:S12]  /*67d0*/  BSSY B1, `(.L_x_6065) ;  /* 0x0000006000017945 */ /* 0x000fd80003800000 */
[----:B------:R-:W-:Y:S05]  /*67e0*/  @!P0 BRA `(.L_x_6066) ;  /* 0x0000000000108947 */ /* 0x000fea0003800000 */
[----:B------:R-:W-:-:S03]  /*67f0*/  UMOV UR4, 0xffffffff ;  /* 0xffffffff00047882 */ /* 0x000fc60000000000 */
[----:B------:R-:W-:Y:S05]  /*6800*/  BRA.DIV UR4, `(.L_x_6067) ;  /* 0x0000002204507947 */ /* 0x000fea000b800000 */
[----:B0-----:R0:W0:Y:S02]  /*6810*/  SHFL.IDX PT, R75, R75, R46, R45 ;  /* 0x0000002e4b4b7389 */ /* 0x00102400000e002d */
.L_x_6171:
[----:B0-----:R-:W-:-:S07]  /*6820*/  IMAD R77, R8, R75, R77 ;  /* 0x0000004b084d7224 */ /* 0x001fce00078e024d */
.L_x_6066:
[----:B------:R-:W-:Y:S05]  /*6830*/  BSYNC B1 ;  /* 0x0000000000017941 */ /* 0x000fea0003800000 */
.L_x_6065:
        /* <DEDUP_REMOVED lines=9> */
.L_x_5971:
[----:B------:R-:W-:Y:S05]  /*68d0*/  BSYNC B0 ;  /* 0x0000000000007941 */ /* 0x000fea0003800000 */
.L_x_5970:
[----:B------:R-:W-:Y:S01]  /*68e0*/  HFMA2 R110, -RZ, RZ, 0, 1.9073486328125e-06 ;  /* 0x00000020ff6e7431 */ /* 0x000fe200000001ff */
[----:B------:R-:W-:Y:S01]  /*68f0*/  PLOP3.LUT P0, PT, PT, PT, PT, 0x8, 0x80 ;  /* 0x000000000080781c */ /* 0x000fe20003f0e170 */
[----:B------:R-:W-:-:S12]  /*6900*/  @P1 BRA `(.L_x_6069) ;  /* 0xffffffd400b01947 */ /* 0x000fd8000383ffff */
.L_x_5893:
        /* <DEDUP_REMOVED lines=123> */
.L_x_6073:
[----:B------:R-:W-:Y:S05]  /*70c0*/  BSYNC.RECONVERGENT B1 ;  /* 0x0000000000017941 */ /* 0x000fea0003800200 */
.L_x_6072:
        /* <DEDUP_REMOVED lines=13> */
.L_x_6074:
        /* <DEDUP_REMOVED lines=109> */
.L_x_6071:
[----:B------:R-:W-:Y:S05]  /*7870*/  BSYNC.RECONVERGENT B0 ;  /* 0x0000000000007941 */ /* 0x000fea0003800200 */
.L_x_6070:
[C---:B------:R-:W-:Y:S01]  /*7880*/  IMAD.SHL.U32 R46, R6.reuse, 0x10, RZ ;  /* 0x00000010062e7824 */ /* 0x040fe200078e00ff */
[----:B------:R-:W-:-:S04]  /*7890*/  IADD3 R47, PT, PT, R6, R47, RZ ;  /* 0x0000002f062f7210 */ /* 0x000fc80007ffe0ff */
[----:B------:R-:W-:-:S13]  /*78a0*/  ISETP.GE.U32.AND P0, PT, R47, R46, PT ;  /* 0x0000002e2f00720c */ /* 0x000fda0003f06070 */
[----:B------:R-:W-:Y:S05]  /*78b0*/  @!P0 BRA `(.L_x_6075) ;  /* 0xffffff90003c8947 */ /* 0x000fea000383ffff */
[----:B------:R-:W-:Y:S05]  /*78c0*/  EXIT ;  /* 0x000000000000794d */ /* 0x000fea0003800000 */
.L_x_5974:
[----:B------:R-:W-:Y:S01]  /*78d0*/  BSSY B2, `(.L_x_6076) ;  /* 0x0000006000027945 */ /* 0x000fe20003800000 */
[----:B------:R-:W-:Y:S02]  /*78e0*/  IMAD.MOV.U32 R112, RZ, RZ, R108 ;  /* 0x000000ffff707224 */ /* 0x000fe400078e006c */
[----:B------:R-:W-:-:S07]  /*78f0*/  IMAD.MOV.U32 R79, RZ, RZ, -0x1 ;  /* 0xffffffffff4f7424 */ /* 0x000fce00078e00ff */
[----:B01234-:R-:W-:Y:S05]  /*7900*/  WARPSYNC.COLLECTIVE R79, `(.L_x_6077) ;  /* 0x000000004f087348 */ /* 0x01ffea0003c00000 */
[----:B0-----:R0:W0:Y:S02]  /*7910*/  SHFL.IDX P0, R79, R75, R112, R45 ;  /* 0x000000704b4f7389 */ /* 0x001024000000002d */
[----:B01234-:R-:W-:Y:S05]  /*7920*/  ENDCOLLECTIVE ;  /* 0x000000000000791b */ /* 0x01ffea0003800000 */
.L_x_6077:
[----:B------:R-:W-:Y:S05]  /*7930*/  BSYNC B2 ;  /* 0x0000000000027941 */ /* 0x000fea0003800000 */
.L_x_6076:
[----:B------:R-:W-:Y:S01]  /*7940*/  IMAD.MOV.U32 R77, RZ, RZ, R79 ;  /* 0x000000ffff4d7224 */ /* 0x000fe200078e004f */
[----:B------:R-:W-:Y:S06]  /*7950*/  BRA `(.L_x_6078) ;  /* 0xffffffdc00e07947 */ /* 0x000fec000383ffff */
.L_x_5977:
[----:B------:R-:W-:Y:S01]  /*7960*/  BSSY B2, `(.L_x_6079) ;  /* 0x0000006000027945 */ /* 0x000fe20003800000 */
[----:B------:R-:W-:Y:S01]  /*7970*/  IMAD.MOV.U32 R112, RZ, RZ, R48 ;  /* 0x000000ffff707224 */ /* 0x000fe200078e0030 */
[----:B------:R-:W-:-:S07]  /*7980*/  MOV R79, 0xffffffff ;  /* 0xffffffff004f7802 */ /* 0x000fce0000000f00 */
[----:B01234-:R-:W-:Y:S05]  /*7990*/  WARPSYNC.COLLECTIVE R79, `(.L_x_6080) ;  /* 0x000000004f087348 */ /* 0x01ffea0003c00000 */
[----:B0-----:R0:W0:Y:S02]  /*79a0*/  SHFL.IDX P0, R79, R75, R112, R45 ;  /* 0x000000704b4f7389 */ /* 0x001024000000002d */
[----:B01234-:R-:W-:Y:S05]  /*79b0*/  ENDCOLLECTIVE ;  /* 0x000000000000791b */ /* 0x01ffea0003800000 */
.L_x_6080:
[----:B------:R-:W-:Y:S05]  /*79c0*/  BSYNC B2 ;  /* 0x0000000000027941 */ /* 0x000fea0003800000 */
.L_x_6079:
[----:B------:R-:W-:Y:S01]  /*79d0*/  IMAD.MOV.U32 R112, RZ, RZ, R79 ;  /* 0x000000ffff707224 */ /* 0x000fe200078e004f */
[----:B------:R-:W-:Y:S06]  /*79e0*/  BRA `(.L_x_6081) ;  /* 0xffffffdc00d87947 */ /* 0x000fec000383ffff */
.L_x_5980:
[----:B------:R-:W-:Y:S01]  /*79f0*/  BSSY B2, `(.L_x_6082) ;  /* 0x0000006000027945 */ /* 0x000fe20003800000 */
[----:B------:R-:W-:Y:S02]  /*7a00*/  IMAD.MOV.U32 R112, RZ, RZ, R50 ;  /* 0x000000ffff707224 */ /* 0x000fe400078e0032 */
[----:B------:R-:W-:-:S07]  /*7a10*/  IMAD.MOV.U32 R79, RZ, RZ, -0x1 ;  /* 0xffffffffff4f7424 */ /* 0x000fce00078e00ff */
[----:B01234-:R-:W-:Y:S05]  /*7a20*/  WARPSYNC.COLLECTIVE R79, `(.L_x_6083) ;  /* 0x000000004f087348 */ /* 0x01ffea0003c00000 */
[----:B0-----:R0:W0:Y:S02]  /*7a30*/  SHFL.IDX P0, R79, R75, R112, R45 ;  /* 0x000000704b4f7389 */ /* 0x001024000000002d */
[----:B01234-:R-:W-:Y:S05]  /*7a40*/  ENDCOLLECTIVE ;  /* 0x000000000000791b */ /* 0x01ffea0003800000 */
.L_x_6083:
[----:B------:R-:W-:Y:S05]  /*7a50*/  BSYNC B2 ;  /* 0x0000000000027941 */ /* 0x000fea0003800000 */
.L_x_6082:
[----:B------:R-:W-:Y:S05]  /*7a60*/  BRA `(.L_x_6084) ;  /* 0xffffffdc00d47947 */ /* 0x000fea000383ffff */
.L_x_5983:
[----:B------:R-:W-:Y:S01]  /*7a70*/  BSSY B2, `(.L_x_6085) ;  /* 0x0000006000027945 */ /* 0x000fe20003800000 */
[----:B------:R-:W-:Y:S02]  /*7a80*/  IMAD.MOV.U32 R112, RZ, RZ, R52 ;  /* 0x000000ffff707224 */ /* 0x000fe400078e0034 */
[----:B------:R-:W-:-:S07]  /*7a90*/  IMAD.MOV.U32 R79, RZ, RZ, -0x1 ;  /* 0xffffffffff4f7424 */ /* 0x000fce00078e00ff */
[----:B01234-:R-:W-:Y:S05]  /*7aa0*/  WARPSYNC.COLLECTIVE R79, `(.L_x_6086) ;  /* 0x000000004f087348 */ /* 0x01ffea0003c00000 */
[----:B0-----:R0:W0:Y:S02]  /*7ab0*/  SHFL.IDX P0, R79, R75, R112, R45 ;  /* 0x000000704b4f7389 */ /* 0x001024000000002d */
[----:B01234-:R-:W-:Y:S05]  /*7ac0*/  ENDCOLLECTIVE ;  /* 0x000000000000791b */ /* 0x01ffea0003800000 */
.L_x_6086:
[----:B------:R-:W-:Y:S05]  /*7ad0*/  BSYNC B2 ;  /* 0x0000000000027941 */ /* 0x000fea0003800000 */
.L_x_6085:
[----:B------:R-:W-:Y:S01]  /*7ae0*/  MOV R112, R79 ;  /* 0x0000004f00707202 */ /* 0x000fe20000000f00 */
[----:B------:R-:W-:Y:S06]  /*7af0*/  BRA `(.L_x_6087) ;  /* 0xffffffdc00cc7947 */ /* 0x000fec000383ffff */
.L_x_5986:
[----:B------:R-:W-:Y:S01]  /*7b00*/  BSSY B2, `(.L_x_6088) ;  /* 0x0000006000027945 */ /* 0x000fe20003800000 */
[----:B------:R-:W-:Y:S02]  /*7b10*/  IMAD.MOV.U32 R112, RZ, RZ, R54 ;  /* 0x000000ffff707224 */ /* 0x000fe400078e0036 */
[----:B------:R-:W-:-:S07]  /*7b20*/  IMAD.MOV.U32 R79, RZ, RZ, -0x1 ;  /* 0xffffffffff4f7424 */ /* 0x000fce00078e00ff */
[----:B01234-:R-:W-:Y:S05]  /*7b30*/  WARPSYNC.COLLECTIVE R79, `(.L_x_6089) ;  /* 0x000000004f087348 */ /* 0x01ffea0003c00000 */
[----:B0-----:R0:W0:Y:S02]  /*7b40*/  SHFL.IDX P0, R79, R75, R112, R45 ;  /* 0x000000704b4f7389 */ /* 0x001024000000002d */
[----:B01234-:R-:W-:Y:S05]  /*7b50*/  ENDCOLLECTIVE ;  /* 0x000000000000791b */ /* 0x01ffea0003800000 */
.L_x_6089:
[----:B------:R-:W-:Y:S05]  /*7b60*/  BSYNC B2 ;  /* 0x0000000000027941 */ /* 0x000fea0003800000 */
.L_x_6088:
[----:B------:R-:W-:Y:S05]  /*7b70*/  BRA `(.L_x_6090) ;  /* 0xffffffdc00c87947 */ /* 0x000fea000383ffff */
.L_x_5989:
[----:B------:R-:W-:Y:S01]  /*7b80*/  BSSY B2, `(.L_x_6091) ;  /* 0x0000006000027945 */ /* 0x000fe20003800000 */
[----:B------:R-:W-:Y:S02]  /*7b90*/  IMAD.MOV.U32 R112, RZ, RZ, R56 ;  /* 0x000000ffff707224 */ /* 0x000fe400078e0038 */
[----:B------:R-:W-:-:S07]  /*7ba0*/  IMAD.MOV.U32 R79, RZ, RZ, -0x1 ;  /* 0xffffffffff4f7424 */ /* 0x000fce00078e00ff */
[----:B01234-:R-:W-:Y:S05]  /*7bb0*/  WARPSYNC.COLLECTIVE R79, `(.L_x_6092) ;  /* 0x000000004f087348 */ /* 0x01ffea0003c00000 */
[----:B0-----:R0:W0:Y:S02]  /*7bc0*/  SHFL.IDX P0, R79, R75, R112, R45 ;  /* 0x000000704b4f7389 */ /* 0x001024000000002d */
[----:B01234-:R-:W-:Y:S05]  /*7bd0*/  ENDCOLLECTIVE ;  /* 0x000000000000791b */ /* 0x01ffea0003800000 */
.L_x_6092:
[----:B------:R-:W-:Y:S05]  /*7be0*/  BSYNC B2 ;  /* 0x0000000000027941 */ /* 0x000fea0003800000 */
.L_x_6091:
[----:B------:R-:W-:Y:S01]  /*7bf0*/  IMAD.MOV.U32 R112, RZ, RZ, R79 ;  /* 0x000000ffff707224 */ /* 0x000fe200078e004f */
[----:B------:R-:W-:Y:S06]  /*7c00*/  BRA `(.L_x_6093) ;  /* 0xffffffdc00c47947 */ /* 0x000fec000383ffff */
.L_x_5992:
[----:B------:R-:W-:Y:S01]  /*7c10*/  BSSY B2, `(.L_x_6094) ;  /* 0x0000006000027945 */ /* 0x000fe20003800000 */
[----:B------:R-:W-:Y:S01]  /*7c20*/  MOV R112, R58 ;  /* 0x0000003a00707202 */ /* 0x000fe20000000f00 */
[----:B------:R-:W-:-:S07]  /*7c30*/  IMAD.MOV.U32 R79, RZ, RZ, -0x1 ;  /* 0xffffffffff4f7424 */ /* 0x000fce00078e00ff */
[----:B01234-:R-:W-:Y:S05]  /*7c40*/  WARPSYNC.COLLECTIVE R79, `(.L_x_6095) ;  /* 0x000000004f087348 */ /* 0x01ffea0003c00000 */
[----:B0-----:R0:W0:Y:S02]  /*7c50*/  SHFL.IDX P0, R79, R75, R112, R45 ;  /* 0x000000704b4f7389 */ /* 0x001024000000002d */
[----:B01234-:R-:W-:Y:S05]  /*7c60*/  ENDCOLLECTIVE ;  /* 0x000000000000791b */ /* 0x01ffea0003800000 */
.L_x_6095:
[----:B------:R-:W-:Y:S05]  /*7c70*/  BSYNC B2 ;  /* 0x0000000000027941 */ /* 0x000fea0003800000 */
.L_x_6094:
[----:B------:R-:W-:Y:S05]  /*7c80*/  BRA `(.L_x_6096) ;  /* 0xffffffdc00c47947 */ /* 0x000fea000383ffff */
.L_x_5995:
[----:B------:R-:W-:Y:S01]  /*7c90*/  BSSY B2, `(.L_x_6097) ;  /* 0x0000006000027945 */ /* 0x000fe20003800000 */
[----:B------:R-:W-:Y:S02]  /*7ca0*/  IMAD.MOV.U32 R112, RZ, RZ, R60 ;  /* 0x000000ffff707224 */ /* 0x000fe400078e003c */
[----:B------:R-:W-:-:S07]  /*7cb0*/  IMAD.MOV.U32 R79, RZ, RZ, -0x1 ;  /* 0xffffffffff4f7424 */ /* 0x000fce00078e00ff */
[----:B01234-:R-:W-:Y:S05]  /*7cc0*/  WARPSYNC.COLLECTIVE R79, `(.L_x_6098) ;  /* 0x000000004f087348 */ /* 0x01ffea0003c00000 */
[----:B0-----:R0:W0:Y:S02]  /*7cd0*/  SHFL.IDX P0, R79, R75, R112, R45 ;  /* 0x000000704b4f7389 */ /* 0x001024000000002d */
[----:B01234-:R-:W-:Y:S05]  /*7ce0*/  ENDCOLLECTIVE ;  /* 0x000000000000791b */ /* 0x01ffea0003800000 */
.L_x_6098:
[----:B------:R-:W-:Y:S05]  /*7cf0*/  BSYNC B2 ;  /* 0x0000000000027941 */ /* 0x000fea0003800000 */
.L_x_6097:
[----:B------:R-:W-:Y:S01]  /*7d00*/  IMAD.MOV.U32 R112, RZ, RZ, R79 ;  /* 0x000000ffff707224 */ /* 0x000fe200078e004f */
[----:B------:R-:W-:Y:S06]  /*7d10*/  BRA `(.L_x_6099) ;  /* 0xffffffdc00c07947 */ /* 0x000fec000383ffff */
.L_x_5998:
[----:B------:R-:W-:Y:S01]  /*7d20*/  BSSY B2, `(.L_x_6100) ;  /* 0x0000006000027945 */ /* 0x000fe20003800000 */
[----:B------:R-:W-:Y:S01]  /*7d30*/  IMAD.MOV.U32 R112, RZ, RZ, R62 ;  /* 0x000000ffff707224 */ /* 0x000fe200078e003e */
[----:B------:R-:W-:-:S07]  /*7d40*/  MOV R79, 0xffffffff ;  /* 0xffffffff004f7802 */ /* 0x000fce0000000f00 */
[----:B01234-:R-:W-:Y:S05]  /*7d50*/  WARPSYNC.COLLECTIVE R79, `(.L_x_6101) ;  /* 0x000000004f087348 */ /* 0x01ffea0003c00000 */
[----:B0-----:R0:W0:Y:S02]  /*7d60*/  SHFL.IDX P0, R79, R75, R112, R45 ;  /* 0x000000704b4f7389 */ /* 0x001024000000002d */
[----:B01234-:R-:W-:Y:S05]  /*7d70*/  ENDCOLLECTIVE ;  /* 0x000000000000791b */ /* 0x01ffea0003800000 */
.L_x_6101:
[----:B------:R-:W-:Y:S05]  /*7d80*/  BSYNC B2 ;  /* 0x0000000000027941 */ /* 0x000fea0003800000 */
.L_x_6100:
[----:B------:R-:W-:Y:S05]  /*7d90*/  BRA `(.L_x_6102) ;  /* 0xffffffdc00c07947 */ /* 0x000fea000383ffff */
.L_x_6001:
[----:B------:R-:W-:Y:S01]  /*7da0*/  BSSY B2, `(.L_x_6103) ;  /* 0x0000006000027945 */ /* 0x000fe20003800000 */
[----:B------:R-:W-:Y:S02]  /*7db0*/  IMAD.MOV.U32 R112, RZ, RZ, R64 ;  /* 0x000000ffff707224 */ /* 0x000fe400078e0040 */
[----:B------:R-:W-:-:S07]  /*7dc0*/  IMAD.MOV.U32 R79, RZ, RZ, -0x1 ;  /* 0xffffffffff4f7424 */ /* 0x000fce00078e00ff */
[----:B01234-:R-:W-:Y:S05]  /*7dd0*/  WARPSYNC.COLLECTIVE R79, `(.L_x_6104) ;  /* 0x000000004f087348 */ /* 0x01ffea0003c00000 */
[----:B0-----:R0:W0:Y:S02]  /*7de0*/  SHFL.IDX P0, R79, R75, R112, R45 ;  /* 0x000000704b4f7389 */ /* 0x001024000000002d */
[----:B01234-:R-:W-:Y:S05]  /*7df0*/  ENDCOLLECTIVE ;  /* 0x000000000000791b */ /* 0x01ffea0003800000 */
.L_x_6104:
[----:B------:R-:W-:Y:S05]  /*7e00*/  BSYNC B2 ;  /* 0x0000000000027941 */ /* 0x000fea0003800000 */
.L_x_6103:
[----:B------:R-:W-:Y:S01]  /*7e10*/  IMAD.MOV.U32 R112, RZ, RZ, R79 ;  /* 0x000000ffff707224 */ /* 0x000fe200078e004f */
[----:B------:R-:W-:Y:S06]  /*7e20*/  BRA `(.L_x_6105) ;  /* 0xffffffdc00bc7947 */ /* 0x000fec000383ffff */
.L_x_6004:
[----:B------:R-:W-:Y:S01]  /*7e30*/  BSSY B2, `(.L_x_6106) ;  /* 0x0000006000027945 */ /* 0x000fe20003800000 */
[----:B------:R-:W-:Y:S02]  /*7e40*/  IMAD.MOV.U32 R112, RZ, RZ, R66 ;  /* 0x000000ffff707224 */ /* 0x000fe400078e0042 */
[----:B------:R-:W-:-:S07]  /*7e50*/  IMAD.MOV.U32 R79, RZ, RZ, -0x1 ;  /* 0xffffffffff4f7424 */ /* 0x000fce00078e00ff */
[----:B01234-:R-:W-:Y:S05]  /*7e60*/  WARPSYNC.COLLECTIVE R79, `(.L_x_6107) ;  /* 0x000000004f087348 */ /* 0x01ffea0003c00000 */
[----:B0-----:R0:W0:Y:S02]  /*7e70*/  SHFL.IDX P0, R79, R75, R112, R45 ;  /* 0x000000704b4f7389 */ /* 0x001024000000002d */
[----:B01234-:R-:W-:Y:S05]  /*7e80*/  ENDCOLLECTIVE ;  /* 0x000000000000791b */ /* 0x01ffea0003800000 */
.L_x_6107:
[----:B------:R-:W-:Y:S05]  /*7e90*/  BSYNC B2 ;  /* 0x0000000000027941 */ /* 0x000fea0003800000 */
.L_x_6106:
[----:B------:R-:W-:Y:S05]  /*7ea0*/  BRA `(.L_x_6108) ;  /* 0xffffffdc00bc7947 */ /* 0x000fea000383ffff */
.L_x_6007:
[----:B------:R-:W-:Y:S01]  /*7eb0*/  BSSY B2, `(.L_x_6109) ;  /* 0x0000006000027945 */ /* 0x000fe20003800000 */
[----:B------:R-:W-:Y:S01]  /*7ec0*/  MOV R112, R68 ;  /* 0x0000004400707202 */ /* 0x000fe20000000f00 */
[----:B------:R-:W-:-:S07]  /*7ed0*/  IMAD.MOV.U32 R79, RZ, RZ, -0x1 ;  /* 0xffffffffff4f7424 */ /* 0x000fce00078e00ff */
[----:B01234-:R-:W-:Y:S05]  /*7ee0*/  WARPSYNC.COLLECTIVE R79, `(.L_x_6110) ;  /* 0x000000004f087348 */ /* 0x01ffea0003c00000 */
[----:B0-----:R0:W0:Y:S02]  /*7ef0*/  SHFL.IDX P0, R79, R75, R112, R45 ;  /* 0x000000704b4f7389 */ /* 0x001024000000002d */
[----:B01234-:R-:W-:Y:S05]  /*7f00*/  ENDCOLLECTIVE ;  /* 0x000000000000791b */ /* 0x01ffea0003800000 */
.L_x_6110:
[----:B------:R-:W-:Y:S05]  /*7f10*/  BSYNC B2 ;  /* 0x0000000000027941 */ /* 0x000fea0003800000 */
.L_x_6109:
[----:B------:R-:W-:Y:S01]  /*7f20*/  IMAD.MOV.U32 R112, RZ, RZ, R79 ;  /* 0x000000ffff707224 */ /* 0x000fe200078e004f */
[----:B------:R-:W-:Y:S06]  /*7f30*/  BRA `(.L_x_6111) ;  /* 0xffffffdc00b87947 */ /* 0x000fec000383ffff */
.L_x_6010:
[----:B------:R-:W-:Y:S01]  /*7f40*/  BSSY B2, `(.L_x_6112) ;  /* 0x0000006000027945 */ /* 0x000fe20003800000 */
[----:B------:R-:W-:Y:S02]  /*7f50*/  IMAD.MOV.U32 R112, RZ, RZ, R70 ;  /* 0x000000ffff707224 */ /* 0x000fe400078e0046 */
[----:B------:R-:W-:-:S07]  /*7f60*/  IMAD.MOV.U32 R79, RZ, RZ, -0x1 ;  /* 0xffffffffff4f7424 */ /* 0x000fce00078e00ff */
[----:B01234-:R-:W-:Y:S05]  /*7f70*/  WARPSYNC.COLLECTIVE R79, `(.L_x_6113) ;  /* 0x000000004f087348 */ /* 0x01ffea0003c00000 */
[----:B0-----:R0:W0:Y:S02]  /*7f80*/  SHFL.IDX P0, R79, R75, R112, R45 ;  /* 0x000000704b4f7389 */ /* 0x001024000000002d */
[----:B01234-:R-:W-:Y:S05]  /*7f90*/  ENDCOLLECTIVE ;  /* 0x000000000000791b */ /* 0x01ffea0003800000 */
.L_x_6113:
[----:B------:R-:W-:Y:S05]  /*7fa0*/  BSYNC B2 ;  /* 0x0000000000027941 */ /* 0x000fea0003800000 */
.L_x_6112:
[----:B------:R-:W-:Y:S05]  /*7fb0*/  BRA `(.L_x_6114) ;  /* 0xffffffdc00b87947 */ /* 0x000fea000383ffff */
.L_x_6013:
[----:B------:R-:W-:Y:S01]  /*7fc0*/  BSSY B2, `(.L_x_6115) ;  /* 0x0000006000027945 */ /* 0x000fe20003800000 */
[----:B------:R-:W-:Y:S01]  /*7fd0*/  IMAD.MOV.U32 R112, RZ, RZ, R72 ;  /* 0x000000ffff707224 */ /* 0x000fe200078e0048 */
[----:B------:R-:W-:-:S07]  /*7fe0*/  MOV R79, 0xffffffff ;  /* 0xffffffff004f7802 */ /* 0x000fce0000000f00 */
[----:B01234-:R-:W-:Y:S05]  /*7ff0*/  WARPSYNC.COLLECTIVE R79, `(.L_x_6116) ;  /* 0x000000004f087348 */ /* 0x01ffea0003c00000 */
[----:B0-----:R0:W0:Y:S02]  /*8000*/  SHFL.IDX P0, R79, R75, R112, R45 ;  /* 0x000000704b4f7389 */ /* 0x001024000000002d */
[----:B01234-:R-:W-:Y:S05]  /*8010*/  ENDCOLLECTIVE ;  /* 0x000000000000791b */ /* 0x01ffea0003800000 */
.L_x_6116:
[----:B------:R-:W-:Y:S05]  /*8020*/  BSYNC B2 ;  /* 0x0000000000027941 */ /* 0x000fea0003800000 */
.L_x_6115:
[----:B------:R-:W-:Y:S01]  /*8030*/  IMAD.MOV.U32 R112, RZ, RZ, R79 ;  /* 0x000000ffff707224 */ /* 0x000fe200078e004f */
[----:B------:R-:W-:Y:S06]  /*8040*/  BRA `(.L_x_6117) ;  /* 0xffffffdc00b47947 */ /* 0x000fec000383ffff */
.L_x_6016:
[----:B------:R-:W-:Y:S01]  /*8050*/  BSSY B2, `(.L_x_6118) ;  /* 0x0000006000027945 */ /* 0x000fe20003800000 */
[----:B------:R-:W-:Y:S02]  /*8060*/  IMAD.MOV.U32 R112, RZ, RZ, R74 ;  /* 0x000000ffff707224 */ /* 0x000fe400078e004a */
[----:B------:R-:W-:-:S07]  /*8070*/  IMAD.MOV.U32 R79, RZ, RZ, -0x1 ;  /* 0xffffffffff4f7424 */ /* 0x000fce00078e00ff */
[----:B01234-:R-:W-:Y:S05]  /*8080*/  WARPSYNC.COLLECTIVE R79, `(.L_x_6119) ;  /* 0x000000004f087348 */ /* 0x01ffea0003c00000 */
[----:B0-----:R0:W0:Y:S02]  /*8090*/  SHFL.IDX P0, R79, R75, R112, R45 ;  /* 0x000000704b4f7389 */ /* 0x001024000000002d */
[----:B01234-:R-:W-:Y:S05]  /*80a0*/  ENDCOLLECTIVE ;  /* 0x000000000000791b */ /* 0x01ffea0003800000 */
.L_x_6119:
[----:B------:R-:W-:Y:S05]  /*80b0*/  BSYNC B2 ;  /* 0x0000000000027941 */ /* 0x000fea0003800000 */
.L_x_6118:
[----:B------:R-:W-:Y:S05]  /*80c0*/  BRA `(.L_x_6120) ;  /* 0xffffffdc00b47947 */ /* 0x000fea000383ffff */
.L_x_6019:
[----:B------:R-:W-:Y:S01]  /*80d0*/  BSSY B2, `(.L_x_6121) ;  /* 0x0000006000027945 */ /* 0x000fe20003800000 */
[----:B------:R-:W-:Y:S02]  /*80e0*/  IMAD.MOV.U32 R112, RZ, RZ, R76 ;  /* 0x000000ffff707224 */ /* 0x000fe400078e004c */
[----:B------:R-:W-:-:S07]  /*80f0*/  IMAD.MOV.U32 R79, RZ, RZ, -0x1 ;  /* 0xffffffffff4f7424 */ /* 0x000fce00078e00ff */
[----:B01234-:R-:W-:Y:S05]  /*8100*/  WARPSYNC.COLLECTIVE R79, `(.L_x_6122) ;  /* 0x000000004f087348 */ /* 0x01ffea0003c00000 */
[----:B0-----:R0:W0:Y:S02]  /*8110*/  SHFL.IDX P0, R79, R75, R112, R45 ;  /* 0x000000704b4f7389 */ /* 0x001024000000002d */
[----:B01234-:R-:W-:Y:S05]  /*8120*/  ENDCOLLECTIVE ;  /* 0x000000000000791b */ /* 0x01ffea0003800000 */
.L_x_6122:
[----:B------:R-:W-:Y:S05]  /*8130*/  BSYNC B2 ;  /* 0x0000000000027941 */ /* 0x000fea0003800000 */
.L_x_6121:
[----:B------:R-:W-:Y:S01]  /*8140*/  MOV R112, R79 ;  /* 0x0000004f00707202 */ /* 0x000fe20000000f00 */
[----:B------:R-:W-:Y:S06]  /*8150*/  BRA `(.L_x_6123) ;  /* 0xffffffdc00b07947 */ /* 0x000fec000383ffff */
.L_x_6022:
[----:B------:R-:W-:Y:S01]  /*8160*/  BSSY B2, `(.L_x_6124) ;  /* 0x0000006000027945 */ /* 0x000fe20003800000 */
[----:B------:R-:W-:Y:S02]  /*8170*/  IMAD.MOV.U32 R112, RZ, RZ, R78 ;  /* 0x000000ffff707224 */ /* 0x000fe400078e004e */
[----:B------:R-:W-:-:S07]  /*8180*/  IMAD.MOV.U32 R79, RZ, RZ, -0x1 ;  /* 0xffffffffff4f7424 */ /* 0x000fce00078e00ff */
[----:B01234-:R-:W-:Y:S05]  /*8190*/  WARPSYNC.COLLECTIVE R79, `(.L_x_6125) ;  /* 0x000000004f087348 */ /* 0x01ffea0003c00000 */
[----:B0-----:R0:W0:Y:S02]  /*81a0*/  SHFL.IDX P0, R79, R75, R112, R45 ;  /* 0x000000704b4f7389 */ /* 0x001024000000002d */
[----:B01234-:R-:W-:Y:S05]  /*81b0*/  ENDCOLLECTIVE ;  /* 0x000000000000791b */ /* 0x01ffea0003800000 */
.L_x_6125:
[----:B------:R-:W-:Y:S05]  /*81c0*/  BSYNC B2 ;  /* 0x0000000000027941 */ /* 0x000fea0003800000 */
.L_x_6124:
[----:B------:R-:W-:Y:S05]  /*81d0*/  BRA `(.L_x_6126) ;  /* 0xffffffdc00b07947 */ /* 0x000fea000383ffff */
.L_x_6025:
[----:B------:R-:W-:Y:S01]  /*81e0*/  BSSY B2, `(.L_x_6127) ;  /* 0x0000006000027945 */ /* 0x000fe20003800000 */
[----:B------:R-:W-:Y:S02]  /*81f0*/  IMAD.MOV.U32 R112, RZ, RZ, R80 ;  /* 0x000000ffff707224 */ /* 0x000fe400078e0050 */
[----:B------:R-:W-:-:S07]  /*8200*/  IMAD.MOV.U32 R79, RZ, RZ, -0x1 ;  /* 0xffffffffff4f7424 */ /* 0x000fce00078e00ff */
[----:B01234-:R-:W-:Y:S05]  /*8210*/  WARPSYNC.COLLECTIVE R79, `(.L_x_6128) ;  /* 0x000000004f087348 */ /* 0x01ffea0003c00000 */
[----:B0-----:R0:W0:Y:S02]  /*8220*/  SHFL.IDX P0, R79, R75, R112, R45 ;  /* 0x000000704b4f7389 */ /* 0x001024000000002d */
[----:B01234-:R-:W-:Y:S05]  /*8230*/  ENDCOLLECTIVE ;  /* 0x000000000000791b */ /* 0x01ffea0003800000 */
.L_x_6128:
[----:B------:R-:W-:Y:S05]  /*8240*/  BSYNC B2 ;  /* 0x0000000000027941 */ /* 0x000fea0003800000 */
.L_x_6127:
[----:B------:R-:W-:Y:S01]  /*8250*/  IMAD.MOV.U32 R112, RZ, RZ, R79 ;  /* 0x000000ffff707224 */ /* 0x000fe200078e004f */
[----:B------:R-:W-:Y:S06]  /*8260*/  BRA `(.L_x_6129) ;  /* 0xffffffdc00ac7947 */ /* 0x000fec000383ffff */
.L_x_6028:
[----:B------:R-:W-:Y:S01]  /*8270*/  BSSY B2, `(.L_x_6130) ;  /* 0x0000006000027945 */ /* 0x000fe20003800000 */
[----:B------:R-:W-:Y:S01]  /*8280*/  MOV R112, R82 ;  /* 0x0000005200707202 */ /* 0x000fe20000000f00 */
[----:B------:R-:W-:-:S07]  /*8290*/  IMAD.MOV.U32 R79, RZ, RZ, -0x1 ;  /* 0xffffffffff4f7424 */ /* 0x000fce00078e00ff */
[----:B01234-:R-:W-:Y:S05]  /*82a0*/  WARPSYNC.COLLECTIVE R79, `(.L_x_6131) ;  /* 0x000000004f087348 */ /* 0x01ffea0003c00000 */
[----:B0-----:R0:W0:Y:S02]  /*82b0*/  SHFL.IDX P0, R79, R75, R112, R45 ;  /* 0x000000704b4f7389 */ /* 0x001024000000002d */
[----:B01234-:R-:W-:Y:S05]  /*82c0*/  ENDCOLLECTIVE ;  /* 0x000000000000791b */ /* 0x01ffea0003800000 */
.L_x_6131:
[----:B------:R-:W-:Y:S05]  /*82d0*/  BSYNC B2 ;  /* 0x0000000000027941 */ /* 0x000fea0003800000 */
.L_x_6130:
[----:B------:R-:W-:Y:S05]  /*82e0*/  BRA `(.L_x_6132) ;  /* 0xffffffdc00ac7947 */ /* 0x000fea000383ffff */
.L_x_6031:
[----:B------:R-:W-:Y:S01]  /*82f0*/  BSSY B2, `(.L_x_6133) ;  /* 0x0000006000027945 */ /* 0x000fe20003800000 */
[----:B------:R-:W-:Y:S02]  /*8300*/  IMAD.MOV.U32 R112, RZ, RZ, R84 ;  /* 0x000000ffff707224 */ /* 0x000fe400078e0054 */
[----:B------:R-:W-:-:S07]  /*8310*/  IMAD.MOV.U32 R79, RZ, RZ, -0x1 ;  /* 0xffffffffff4f7424 */ /* 0x000fce00078e00ff */
[----:B01234-:R-:W-:Y:S05]  /*8320*/  WARPSYNC.COLLECTIVE R79, `(.L_x_6134) ;  /* 0x000000004f087348 */ /* 0x01ffea0003c00000 */
[----:B0-----:R0:W0:Y:S02]  /*8330*/  SHFL.IDX P0, R79, R75, R112, R45 ;  /* 0x000000704b4f7389 */ /* 0x001024000000002d */
[----:B01234-:R-:W-:Y:S05]  /*8340*/  ENDCOLLECTIVE ;  /* 0x000000000000791b */ /* 0x01ffea0003800000 */
.L_x_6134:
[----:B------:R-:W-:Y:S05]  /*8350*/  BSYNC B2 ;  /* 0x0000000000027941 */ /* 0x000fea0003800000 */
.L_x_6133:
[----:B------:R-:W-:Y:S01]  /*8360*/  IMAD.MOV.U32 R112, RZ, RZ, R79 ;  /* 0x000000ffff707224 */ /* 0x000fe200078e004f */
[----:B------:R-:W-:Y:S06]  /*8370*/  BRA `(.L_x_6135) ;  /* 0xffffffdc00a87947 */ /* 0x000fec000383ffff */
.L_x_6034:
[----:B------:R-:W-:Y:S01]  /*8380*/  BSSY B2, `(.L_x_6136) ;  /* 0x0000006000027945 */ /* 0x000fe20003800000 */
[----:B------:R-:W-:Y:S01]  /*8390*/  IMAD.MOV.U32 R112, RZ, RZ, R86 ;  /* 0x000000ffff707224 */ /* 0x000fe200078e0056 */
[----:B------:R-:W-:-:S07]  /*83a0*/  MOV R79, 0xffffffff ;  /* 0xffffffff004f7802 */ /* 0x000fce0000000f00 */
[----:B01234-:R-:W-:Y:S05]  /*83b0*/  WARPSYNC.COLLECTIVE R79, `(.L_x_6137) ;  /* 0x000000004f087348 */ /* 0x01ffea0003c00000 */
[----:B0-----:R0:W0:Y:S02]  /*83c0*/  SHFL.IDX P0, R79, R75, R112, R45 ;  /* 0x000000704b4f7389 */ /* 0x001024000000002d */
[----:B01234-:R-:W-:Y:S05]  /*83d0*/  ENDCOLLECTIVE ;  /* 0x000000000000791b */ /* 0x01ffea0003800000 */
.L_x_6137:
[----:B------:R-:W-:Y:S05]  /*83e0*/  BSYNC B2 ;  /* 0x0000000000027941 */ /* 0x000fea0003800000 */
.L_x_6136:
[----:B------:R-:W-:Y:S05]  /*83f0*/  BRA `(.L_x_6138) ;  /* 0xffffffdc00a87947 */ /* 0x000fea000383ffff */
.L_x_6037:
[----:B------:R-:W-:Y:S01]  /*8400*/  BSSY B2, `(.L_x_6139) ;  /* 0x0000006000027945 */ /* 0x000fe20003800000 */
[----:B------:R-:W-:Y:S02]  /*8410*/  IMAD.MOV.U32 R112, RZ, RZ, R88 ;  /* 0x000000ffff707224 */ /* 0x000fe400078e0058 */
[----:B------:R-:W-:-:S07]  /*8420*/  IMAD.MOV.U32 R79, RZ, RZ, -0x1 ;  /* 0xffffffffff4f7424 */ /* 0x000fce00078e00ff */
[----:B01234-:R-:W-:Y:S05]  /*8430*/  WARPSYNC.COLLECTIVE R79, `(.L_x_6140) ;  /* 0x000000004f087348 */ /* 0x01ffea0003c00000 */
[----:B0-----:R0:W0:Y:S02]  /*8440*/  SHFL.IDX P0, R79, R75, R112, R45 ;  /* 0x000000704b4f7389 */ /* 0x001024000000002d */
[----:B01234-:R-:W-:Y:S05]  /*8450*/  ENDCOLLECTIVE ;  /* 0x000000000000791b */ /* 0x01ffea0003800000 */
.L_x_6140:
[----:B------:R-:W-:Y:S05]  /*8460*/  BSYNC B2 ;  /* 0x0000000000027941 */ /* 0x000fea0003800000 */
.L_x_6139:
[----:B------:R-:W-:Y:S01]  /*8470*/  IMAD.MOV.U32 R112, RZ, RZ, R79 ;  /* 0x000000ffff707224 */ /* 0x000fe200078e004f */
[----:B------:R-:W-:Y:S06]  /*8480*/  BRA `(.L_x_6141) ;  /* 0xffffffdc00a47947 */ /* 0x000fec000383ffff */
.L_x_6040:
[----:B------:R-:W-:Y:S01]  /*8490*/  BSSY B2, `(.L_x_6142) ;  /* 0x0000006000027945 */ /* 0x000fe20003800000 */
[----:B------:R-:W-:Y:S02]  /*84a0*/  IMAD.MOV.U32 R112, RZ, RZ, R90 ;  /* 0x000000ffff707224 */ /* 0x000fe400078e005a */
[----:B------:R-:W-:-:S07]  /*84b0*/  IMAD.MOV.U32 R79, RZ, RZ, -0x1 ;  /* 0xffffffffff4f7424 */ /* 0x000fce00078e00ff */
[----:B01234-:R-:W-:Y:S05]  /*84c0*/  WARPSYNC.COLLECTIVE R79, `(.L_x_6143) ;  /* 0x000000004f087348 */ /* 0x01ffea0003c00000 */
[----:B0-----:R0:W0:Y:S02]  /*84d0*/  SHFL.IDX P0, R79, R75, R112, R45 ;  /* 0x000000704b4f7389 */ /* 0x001024000000002d */
[----:B01234-:R-:W-:Y:S05]  /*84e0*/  ENDCOLLECTIVE ;  /* 0x000000000000791b */ /* 0x01ffea0003800000 */
.L_x_6143:
[----:B------:R-:W-:Y:S05]  /*84f0*/  BSYNC B2 ;  /* 0x0000000000027941 */ /* 0x000fea0003800000 */
.L_x_6142:
[----:B------:R-:W-:Y:S05]  /*8500*/  BRA `(.L_x_6144) ;  /* 0xffffffdc00a47947 */ /* 0x000fea000383ffff */
.L_x_6043:
[----:B------:R-:W-:Y:S01]  /*8510*/  BSSY B2, `(.L_x_6145) ;  /* 0x0000006000027945 */ /* 0x000fe20003800000 */
[----:B------:R-:W-:Y:S01]  /*8520*/  MOV R112, R92 ;  /* 0x0000005c00707202 */ /* 0x000fe20000000f00 */
[----:B------:R-:W-:-:S07]  /*8530*/  IMAD.MOV.U32 R79, RZ, RZ, -0x1 ;  /* 0xffffffffff4f7424 */ /* 0x000fce00078e00ff */
[----:B01234-:R-:W-:Y:S05]  /*8540*/  WARPSYNC.COLLECTIVE R79, `(.L_x_6146) ;  /* 0x000000004f087348 */ /* 0x01ffea0003c00000 */
[----:B0-----:R0:W0:Y:S02]  /*8550*/  SHFL.IDX P0, R79, R75, R112, R45 ;  /* 0x000000704b4f7389 */ /* 0x001024000000002d */
[----:B01234-:R-:W-:Y:S05]  /*8560*/  ENDCOLLECTIVE ;  /* 0x000000000000791b */ /* 0x01ffea0003800000 */
.L_x_6146:
[----:B------:R-:W-:Y:S05]  /*8570*/  BSYNC B2 ;  /* 0x0000000000027941 */ /* 0x000fea0003800000 */
.L_x_6145:
[----:B------:R-:W-:Y:S01]  /*8580*/  IMAD.MOV.U32 R112, RZ, RZ, R79 ;  /* 0x000000ffff707224 */ /* 0x000fe200078e004f */
[----:B------:R-:W-:Y:S06]  /*8590*/  BRA `(.L_x_6147) ;  /* 0xffffffdc00a07947 */ /* 0x000fec000383ffff */
.L_x_6046:
[----:B------:R-:W-:Y:S01]  /*85a0*/  BSSY B2, `(.L_x_6148) ;  /* 0x0000006000027945 */ /* 0x000fe20003800000 */
[----:B------:R-:W-:Y:S02]  /*85b0*/  IMAD.MOV.U32 R112, RZ, RZ, R94 ;  /* 0x000000ffff707224 */ /* 0x000fe400078e005e */
[----:B------:R-:W-:-:S07]  /*85c0*/  IMAD.MOV.U32 R79, RZ, RZ, -0x1 ;  /* 0xffffffffff4f7424 */ /* 0x000fce00078e00ff */
[----:B01234-:R-:W-:Y:S05]  /*85d0*/  WARPSYNC.COLLECTIVE R79, `(.L_x_6149) ;  /* 0x000000004f087348 */ /* 0x01ffea0003c00000 */
[----:B0-----:R0:W0:Y:S02]  /*85e0*/  SHFL.IDX P0, R79, R75, R112, R45 ;  /* 0x000000704b4f7389 */ /* 0x001024000000002d */
[----:B01234-:R-:W-:Y:S05]  /*85f0*/  ENDCOLLECTIVE ;  /* 0x000000000000791b */ /* 0x01ffea0003800000 */
.L_x_6149:
[----:B------:R-:W-:Y:S05]  /*8600*/  BSYNC B2 ;  /* 0x0000000000027941 */ /* 0x000fea0003800000 */
.L_x_6148:
[----:B------:R-:W-:Y:S05]  /*8610*/  BRA `(.L_x_6150) ;  /* 0xffffffdc00a07947 */ /* 0x000fea000383ffff */
.L_x_6049:
[----:B------:R-:W-:Y:S01]  /*8620*/  BSSY B2, `(.L_x_6151) ;  /* 0x0000006000027945 */ /* 0x000fe20003800000 */
[----:B------:R-:W-:Y:S01]  /*8630*/  IMAD.MOV.U32 R112, RZ, RZ, R96 ;  /* 0x000000ffff707224 */ /* 0x000fe200078e0060 */
[----:B------:R-:W-:-:S07]  /*8640*/  MOV R79, 0xffffffff ;  /* 0xffffffff004f7802 */ /* 0x000fce0000000f00 */
[----:B01234-:R-:W-:Y:S05]  /*8650*/  WARPSYNC.COLLECTIVE R79, `(.L_x_6152) ;  /* 0x000000004f087348 */ /* 0x01ffea0003c00000 */
[----:B0-----:R0:W0:Y:S02]  /*8660*/  SHFL.IDX P0, R79, R75, R112, R45 ;  /* 0x000000704b4f7389 */ /* 0x001024000000002d */
[----:B01234-:R-:W-:Y:S05]  /*8670*/  ENDCOLLECTIVE ;  /* 0x000000000000791b */ /* 0x01ffea0003800000 */
.L_x_6152:
[----:B------:R-:W-:Y:S05]  /*8680*/  BSYNC B2 ;  /* 0x0000000000027941 */ /* 0x000fea0003800000 */
.L_x_6151:
[----:B------:R-:W-:Y:S01]  /*8690*/  IMAD.MOV.U32 R112, RZ, RZ, R79 ;  /* 0x000000ffff707224 */ /* 0x000fe200078e004f */
[----:B------:R-:W-:Y:S06]  /*86a0*/  BRA `(.L_x_6153) ;  /* 0xffffffdc009c7947 */ /* 0x000fec000383ffff */
.L_x_6052:
[----:B------:R-:W-:Y:S01]  /*86b0*/  BSSY B2, `(.L_x_6154) ;  /* 0x0000006000027945 */ /* 0x000fe20003800000 */
[----:B------:R-:W-:Y:S02]  /*86c0*/  IMAD.MOV.U32 R112, RZ, RZ, R98 ;  /* 0x000000ffff707224 */ /* 0x000fe400078e0062 */
[----:B------:R-:W-:-:S07]  /*86d0*/  IMAD.MOV.U32 R79, RZ, RZ, -0x1 ;  /* 0xffffffffff4f7424 */ /* 0x000fce00078e00ff */
[----:B01234-:R-:W-:Y:S05]  /*86e0*/  WARPSYNC.COLLECTIVE R79, `(.L_x_6155) ;  /* 0x000000004f087348 */ /* 0x01ffea0003c00000 */
[----:B0-----:R0:W0:Y:S02]  /*86f0*/  SHFL.IDX P0, R79, R75, R112, R45 ;  /* 0x000000704b4f7389 */ /* 0x001024000000002d */
[----:B01234-:R-:W-:Y:S05]  /*8700*/  ENDCOLLECTIVE ;  /* 0x000000000000791b */ /* 0x01ffea0003800000 */
.L_x_6155:
[----:B------:R-:W-:Y:S05]  /*8710*/  BSYNC B2 ;  /* 0x0000000000027941 */ /* 0x000fea0003800000 */
.L_x_6154:
[----:B------:R-:W-:Y:S05]  /*8720*/  BRA `(.L_x_6156) ;  /* 0xffffffdc009c7947 */ /* 0x000fea000383ffff */
.L_x_6055:
[----:B------:R-:W-:Y:S01]  /*8730*/  BSSY B2, `(.L_x_6157) ;  /* 0x0000006000027945 */ /* 0x000fe20003800000 */
[----:B------:R-:W-:Y:S02]  /*8740*/  IMAD.MOV.U32 R112, RZ, RZ, R100 ;  /* 0x000000ffff707224 */ /* 0x000fe400078e0064 */
[----:B------:R-:W-:-:S07]  /*8750*/  IMAD.MOV.U32 R79, RZ, RZ, -0x1 ;  /* 0xffffffffff4f7424 */ /* 0x000fce00078e00ff */
[----:B01234-:R-:W-:Y:S05]  /*8760*/  WARPSYNC.COLLECTIVE R79, `(.L_x_6158) ;  /* 0x000000004f087348 */ /* 0x01ffea0003c00000 */
[----:B0-----:R0:W0:Y:S02]  /*8770*/  SHFL.IDX P0, R79, R75, R112, R45 ;  /* 0x000000704b4f7389 */ /* 0x001024000000002d */
[----:B01234-:R-:W-:Y:S05]  /*8780*/  ENDCOLLECTIVE ;  /* 0x000000000000791b */ /* 0x01ffea0003800000 */
.L_x_6158:
[----:B------:R-:W-:Y:S05]  /*8790*/  BSYNC B2 ;  /* 0x0000000000027941 */ /* 0x000fea0003800000 */
.L_x_6157:
[----:B------:R-:W-:Y:S01]  /*87a0*/  MOV R112, R79 ;  /* 0x0000004f00707202 */ /* 0x000fe20000000f00 */
[----:B------:R-:W-:Y:S06]  /*87b0*/  BRA `(.L_x_6159) ;  /* 0xffffffdc00987947 */ /* 0x000fec000383ffff */
.L_x_6058:
[----:B------:R-:W-:Y:S01]  /*87c0*/  BSSY B2, `(.L_x_6160) ;  /* 0x0000006000027945 */ /* 0x000fe20003800000 */
[----:B------:R-:W-:Y:S02]  /*87d0*/  IMAD.MOV.U32 R112, RZ, RZ, R102 ;  /* 0x000000ffff707224 */ /* 0x000fe400078e0066 */
[----:B------:R-:W-:-:S07]  /*87e0*/  IMAD.MOV.U32 R79, RZ, RZ, -0x1 ;  /* 0xffffffffff4f7424 */ /* 0x000fce00078e00ff */
[----:B01234-:R-:W-:Y:S05]  /*87f0*/  WARPSYNC.COLLECTIVE R79, `(.L_x_6161) ;  /* 0x000000004f087348 */ /* 0x01ffea0003c00000 */
[----:B0-----:R0:W0:Y:S02]  /*8800*/  SHFL.IDX P0, R79, R75, R112, R45 ;  /* 0x000000704b4f7389 */ /* 0x001024000000002d */
[----:B01234-:R-:W-:Y:S05]  /*8810*/  ENDCOLLECTIVE ;  /* 0x000000000000791b */ /* 0x01ffea0003800000 */
.L_x_6161:
[----:B------:R-:W-:Y:S05]  /*8820*/  BSYNC B2 ;  /* 0x0000000000027941 */ /* 0x000fea0003800000 */
.L_x_6160:
[----:B------:R-:W-:Y:S05]  /*8830*/  BRA `(.L_x_6162) ;  /* 0xffffffdc00987947 */ /* 0x000fea000383ffff */
.L_x_6061:
[----:B------:R-:W-:Y:S01]  /*8840*/  BSSY B2, `(.L_x_6163) ;  /* 0x0000006000027945 */ /* 0x000fe20003800000 */
[----:B------:R-:W-:Y:S02]  /*8850*/  IMAD.MOV.U32 R112, RZ, RZ, R104 ;  /* 0x000000ffff707224 */ /* 0x000fe400078e0068 */
[----:B------:R-:W-:-:S07]  /*8860*/  IMAD.MOV.U32 R79, RZ, RZ, -0x1 ;  /* 0xffffffffff4f7424 */ /* 0x000fce00078e00ff */
[----:B01234-:R-:W-:Y:S05]  /*8870*/  WARPSYNC.COLLECTIVE R79, `(.L_x_6164) ;  /* 0x000000004f087348 */ /* 0x01ffea0003c00000 */
[----:B0-----:R0:W0:Y:S02]  /*8880*/  SHFL.IDX P0, R79, R75, R112, R45 ;  /* 0x000000704b4f7389 */ /* 0x001024000000002d */
[----:B01234-:R-:W-:Y:S05]  /*8890*/  ENDCOLLECTIVE ;  /* 0x000000000000791b */ /* 0x01ffea0003800000 */
.L_x_6164:
[----:B------:R-:W-:Y:S05]  /*88a0*/  BSYNC B2 ;  /* 0x0000000000027941 */ /* 0x000fea0003800000 */
.L_x_6163:
[----:B------:R-:W-:Y:S01]  /*88b0*/  IMAD.MOV.U32 R112, RZ, RZ, R79 ;  /* 0x000000ffff707224 */ /* 0x000fe200078e004f */
[----:B------:R-:W-:Y:S06]  /*88c0*/  BRA `(.L_x_6165) ;  /* 0xffffffdc00947947 */ /* 0x000fec000383ffff */
.L_x_6064:
[----:B------:R-:W-:Y:S01]  /*88d0*/  BSSY B2, `(.L_x_6166) ;  /* 0x0000006000027945 */ /* 0x000fe20003800000 */
[----:B------:R-:W-:Y:S01]  /*88e0*/  MOV R112, R106 ;  /* 0x0000006a00707202 */ /* 0x000fe20000000f00 */
[----:B------:R-:W-:-:S07]  /*88f0*/  IMAD.MOV.U32 R79, RZ, RZ, -0x1 ;  /* 0xffffffffff4f7424 */ /* 0x000fce00078e00ff */
[----:B01234-:R-:W-:Y:S05]  /*8900*/  WARPSYNC.COLLECTIVE R79, `(.L_x_6167) ;  /* 0x000000004f087348 */ /* 0x01ffea0003c00000 */
[----:B0-----:R0:W0:Y:S02]  /*8910*/  SHFL.IDX P0, R79, R75, R112, R45 ;  /* 0x000000704b4f7389 */ /* 0x001024000000002d */
[----:B01234-:R-:W-:Y:S05]  /*8920*/  ENDCOLLECTIVE ;  /* 0x000000000000791b */ /* 0x01ffea0003800000 */
.L_x_6167:
[----:B------:R-:W-:Y:S05]  /*8930*/  BSYNC B2 ;  /* 0x0000000000027941 */ /* 0x000fea0003800000 */
.L_x_6166:
[----:B------:R-:W-:Y:S05]  /*8940*/  BRA `(.L_x_6168) ;  /* 0xffffffdc00947947 */ /* 0x000fea000383ffff */
.L_x_6067:
[----:B------:R-:W-:Y:S01]  /*8950*/  BSSY B2, `(.L_x_6169) ;  /* 0x0000006000027945 */ /* 0x000fe20003800000 */
[----:B------:R-:W-:Y:S02]  /*8960*/  IMAD.MOV.U32 R112, RZ, RZ, R46 ;  /* 0x000000ffff707224 */ /* 0x000fe400078e002e */
[----:B------:R-:W-:-:S07]  /*8970*/  IMAD.MOV.U32 R79, RZ, RZ, -0x1 ;  /* 0xffffffffff4f7424 */ /* 0x000fce00078e00ff */
[----:B01234-:R-:W-:Y:S05]  /*8980*/  WARPSYNC.COLLECTIVE R79, `(.L_x_6170) ;  /* 0x000000004f087348 */ /* 0x01ffea0003c00000 */
[----:B0-----:R0:W0:Y:S02]  /*8990*/  SHFL.IDX P0, R79, R75, R112, R45 ;  /* 0x000000704b4f7389 */ /* 0x001024000000002d */
[----:B01234-:R-:W-:Y:S05]  /*89a0*/  ENDCOLLECTIVE ;  /* 0x000000000000791b */ /* 0x01ffea0003800000 */
.L_x_6170:
[----:B------:R-:W-:Y:S05]  /*89b0*/  BSYNC B2 ;  /* 0x0000000000027941 */ /* 0x000fea0003800000 */
.L_x_6169:
[----:B------:R-:W-:Y:S01]  /*89c0*/  IMAD.MOV.U32 R75, RZ, RZ, R79 ;  /* 0x000000ffff4b7224 */ /* 0x000fe200078e004f */
[----:B------:R-:W-:Y:S06]  /*89d0*/  BRA `(.L_x_6171) ;  /* 0xffffffdc00907947 */ /* 0x000fec000383ffff */
.L_x_6172:
        /* <DEDUP_REMOVED lines=10> */
.L_x_20507:


//--------------------- .text._Z9cuda_gemmIiLi128ELi16ELi1ELi16ELi32ELi32ELi1EEviiiPT_S1_S1_ii --------------------------
	.section	.text._Z9cuda_gemmIiLi128ELi16ELi1ELi16ELi32ELi32ELi1EEviiiPT_S1_S1_ii,"ax",@progbits
	.align	128
        .global         _Z9cuda_gemmIiLi128ELi16ELi1ELi16ELi32ELi32ELi1EEviiiPT_S1_S1_ii
        .type           _Z9cuda_gemmIiLi128ELi16ELi1ELi16ELi32ELi32ELi1EEviiiPT_S1_S1_ii,@function
        .size           _Z9cuda_gemmIiLi128ELi16ELi1ELi16ELi32ELi32ELi1EEviiiPT_S1_S1_ii,(.L_x_20336 - _Z9cuda_gemmIiLi128ELi16ELi1ELi16ELi32ELi32ELi1EEviiiPT_S1_S1_ii)
        .other          _Z9cuda_gemmIiLi128ELi16ELi1ELi16ELi32ELi32ELi1EEviiiPT_S1_S1_ii,@"STO_CUDA_ENTRY STV_DEFAULT"
_Z9cuda_gemmIiLi128ELi16ELi1ELi16ELi32ELi32ELi1EEviiiPT_S1_S1_ii:
.text._Z9cuda_gemmIiLi128ELi16ELi1ELi16ELi32ELi32ELi1EEviiiPT_S1_S1_ii:
        /* <DEDUP_REMOVED lines=8> */
[----:B------:R-:W-:Y:S05]  /*0080*/  CALL.REL.NOINC `($__internal_46_$__cuda_sm20_div_u16) ;  /* 0x0000001000387944 */ /* 0x000fea0003c00000 */
        /* <DEDUP_REMOVED lines=15> */
.L_x_6175:
        /* <DEDUP_REMOVED lines=13> */
.L_x_6174:
[----:B--2---:R-:W-:Y:S05]  /*0250*/  BSYNC.RECONVERGENT B0 ;  /* 0x0000000000007941 */ /* 0x004fea0003800200 */
.L_x_6173:
[----:B------:R-:W-:Y:S01]  /*0260*/  BSSY.RECONVERGENT B0, `(.L_x_6176) ;  /* 0x0000028000007945 */ /* 0x000fe20003800200 */
[----:B0-----:R-:W-:-:S07]  /*0270*/  LEA R12, R10, R11, 0x18 ;  /* 0x0000000b0a0c7211 */ /* 0x001fce00078ec0ff */
.L_x_6177:
        /* <DEDUP_REMOVED lines=39> */
.L_x_6176:
        /* <DEDUP_REMOVED lines=41> */
.L_x_6193:
        /* <DEDUP_REMOVED lines=27> */
.L_x_6181:
[----:B------:R-:W-:Y:S05]  /*0930*/  BSYNC.RECONVERGENT B1 ;  /* 0x0000000000017941 */ /* 0x000fea0003800200 */
.L_x_6180:
        /* <DEDUP_REMOVED lines=13> */
.L_x_6182:
        /* <DEDUP_REMOVED lines=22> */
.L_x_6179:
[----:B------:R-:W-:Y:S05]  /*0b70*/  BSYNC.RECONVERGENT B0 ;  /* 0x0000000000007941 */ /* 0x000fea0003800200 */
.L_x_6178:
        /* <DEDUP_REMOVED lines=17> */
.L_x_6186:
[----:B------:R-:W-:Y:S05]  /*0c90*/  BSYNC.RECONVERGENT B1 ;  /* 0x0000000000017941 */ /* 0x000fea0003800200 */
.L_x_6185:
[----:B------:R-:W-:Y:S05]  /*0ca0*/  @!P1 BRA `(.L_x_6184) ;  /* 0x0000000000389947 */ /* 0x000fea0003800000 */
[----:B0-----:R-:W0:Y:S01]  /*0cb0*/  S2R R14, SR_CgaCtaId ;  /* 0x00000000000e7919 */ /* 0x001e220000008800 */
[----:B------:R-:W-:-:S04]  /*0cc0*/  MOV R13, 0x400 ;  /* 0x00000400000d7802 */ /* 0x000fc80000000f00 */
[----:B------:R-:W-:-:S04]  /*0cd0*/  IADD3 R13, PT, PT, R13, 0x1100, RZ ;  /* 0x000011000d0d7810 */ /* 0x000fc80007ffe0ff */
[----:B0-----:R-:W-:-:S07]  /*0ce0*/  LEA R17, R14, R13, 0x18 ;  /* 0x0000000d0e117211 */ /* 0x001fce00078ec0ff */
.L_x_6187:
        /* <DEDUP_REMOVED lines=10> */
.L_x_6184:
[----:B------:R-:W-:Y:S05]  /*0d90*/  BSYNC.RECONVERGENT B0 ;  /* 0x0000000000007941 */ /* 0x000fea0003800200 */
.L_x_6183:
        /* <DEDUP_REMOVED lines=27> */
.L_x_6191:
[----:B------:R-:W-:Y:S05]  /*0f50*/  BSYNC.RECONVERGENT B1 ;  /* 0x0000000000017941 */ /* 0x000fea0003800200 */
.L_x_6190:
[----:B------:R-:W-:Y:S05]  /*0f60*/  @!P0 BRA `(.L_x_6189) ;  /* 0x00000000006c8947 */ /* 0x000fea0003800000 */
[----:B------:R-:W5:Y:S01]  /*0f70*/  S2R R25, SR_CgaCtaId ;  /* 0x0000000000197919 */ /* 0x000f620000008800 */
[----:B-12-4-:R-:W1:Y:S01]  /*0f80*/  LDC.64 R12, c[0x0][0x3a0] ;  /* 0x0000e800ff0c7b82 */ /* 0x016e620000000a00 */
[----:B0-----:R-:W-:-:S04]  /*0f90*/  MOV R14, 0x400 ;  /* 0x00000400000e7802 */ /* 0x001fc80000000f00 */
[----:B------:R-:W-:-:S04]  /*0fa0*/  IADD3 R14, PT, PT, R14, 0x1100, RZ ;  /* 0x000011000e0e7810 */ /* 0x000fc80007ffe0ff */
[----:B-----5:R-:W-:-:S07]  /*0fb0*/  LEA R25, R25, R14, 0x18 ;  /* 0x0000000e19197211 */ /* 0x020fce00078ec0ff */
.L_x_6192:
        /* <DEDUP_REMOVED lines=22> */
.L_x_6189:
[----:B------:R-:W-:Y:S05]  /*1120*/  BSYNC.RECONVERGENT B0 ;  /* 0x0000000000007941 */ /* 0x000fea0003800200 */
.L_x_6188:
[----:B------:R-:W-:-:S05]  /*1130*/  IMAD.IADD R9, R3, 0x1, R9 ;  /* 0x0000000103097824 */ /* 0x000fca00078e0209 */
[----:B------:R-:W-:-:S13]  /*1140*/  ISETP.GE.U32.AND P0, PT, R9, R4, PT ;  /* 0x000000040900720c */ /* 0x000fda0003f06070 */
[----:B------:R-:W-:Y:S05]  /*1150*/  @!P0 BRA `(.L_x_6193) ;  /* 0xfffffff400888947 */ /* 0x000fea000383ffff */
[----:B------:R-:W-:Y:S05]  /*1160*/  EXIT ;  /* 0x000000000000794d */ /* 0x000fea0003800000 */
        .weak           $__internal_46_$__cuda_sm20_div_u16
        .type           $__internal_46_$__cuda_sm20_div_u16,@function
        .size           $__internal_46_$__cuda_sm20_div_u16,(.L_x_20336 - $__internal_46_$__cuda_sm20_div_u16)
$__internal_46_$__cuda_sm20_div_u16:
        /* <DEDUP_REMOVED lines=18> */
[----:B------:R-:W-:Y:S06]  /*1290*/  RET.REL.NODEC R4 `(_Z9cuda_gemmIiLi128ELi16ELi1ELi16ELi32ELi32ELi1EEviiiPT_S1_S1_ii) ;  /* 0xffffffec04587950 */ /* 0x000fec0003c3ffff */
.L_x_6194:
        /* <DEDUP_REMOVED lines=14> */
.L_x_20336:


//--------------------- .text._Z9cuda_gemmIiLi128ELi16ELi1ELi16ELi32ELi32ELi0EEviiiPT_S1_S1_ii --------------------------
	.section	.text._Z9cuda_gemmIiLi128ELi16ELi1ELi16ELi32ELi32ELi0EEviiiPT_S1_S1_ii,"ax",@progbits
	.align	128
        .global         _Z9cuda_gemmIiLi128ELi16ELi1ELi16ELi32ELi32ELi0EEviiiPT_S1_S1_ii
        .type           _Z9cuda_gemmIiLi128ELi16ELi1ELi16ELi32ELi32ELi0EEviiiPT_S1_S1_ii,@function
        .size           _Z9cuda_gemmIiLi128ELi16ELi1ELi16ELi32ELi32ELi0EEviiiPT_S1_S1_ii,(.L_x_20509 - _Z9cuda_gemmIiLi128ELi16ELi1ELi16ELi32ELi32ELi0EEviiiPT_S1_S1_ii)
        .other          _Z9cuda_gemmIiLi128ELi16ELi1ELi16ELi32ELi32ELi0EEviiiPT_S1_S1_ii,@"STO_CUDA_ENTRY STV_DEFAULT"
_Z9cuda_gemmIiLi128ELi16ELi1ELi16ELi32ELi32ELi0EEviiiPT_S1_S1_ii:
.text._Z9cuda_gemmIiLi128ELi16ELi1ELi16ELi32ELi32ELi0EEviiiPT_S1_S1_ii:
        /* <DEDUP_REMOVED lines=41> */
.L_x_6197:
        /* <DEDUP_REMOVED lines=25> */
.L_x_6196:
[----:B------:R-:W-:Y:S05]  /*0420*/  BSYNC.RECONVERGENT B0 ;  /* 0x0000000000007941 */ /* 0x000fea0003800200 */
.L_x_6195:
        /* <DEDUP_REMOVED lines=96> */
.L_x_6329:
        /* <DEDUP_REMOVED lines=30> */
.L_x_6201:
[----:B------:R-:W-:Y:S05]  /*0c10*/  BSYNC.RECONVERGENT B1 ;  /* 0x0000000000017941 */ /* 0x000fea0003800200 */
.L_x_6200:
        /* <DEDUP_REMOVED lines=12> */
.L_x_6202:
        /* <DEDUP_REMOVED lines=24> */
.L_x_6199:
[----:B------:R-:W-:Y:S05]  /*0e60*/  BSYNC.RECONVERGENT B0 ;  /* 0x0000000000007941 */ /* 0x000fea0003800200 */
.L_x_6198:
        /* <DEDUP_REMOVED lines=18> */
.L_x_6206:
[----:B------:R-:W-:Y:S05]  /*0f90*/  BSYNC.RECONVERGENT B1 ;  /* 0x0000000000017941 */ /* 0x000fea0003800200 */
.L_x_6205:
[----:B------:R-:W-:Y:S05]  /*0fa0*/  @!P1 BRA `(.L_x_6204) ;  /* 0x00000000003c9947 */ /* 0x000fea0003800000 */
[----:B-12---:R-:W0:Y:S01]  /*0fb0*/  S2R R56, SR_CgaCtaId ;  /* 0x0000000000387919 */ /* 0x006e220000008800 */
[----:B---3--:R-:W-:-:S04]  /*0fc0*/  MOV R53, 0x400 ;  /* 0x0000040000357802 */ /* 0x008fc80000000f00 */
[----:B------:R-:W-:-:S04]  /*0fd0*/  IADD3 R53, PT, PT, R53, 0x1100, RZ ;  /* 0x0000110035357810 */ /* 0x000fc80007ffe0ff */
[----:B0-----:R-:W-:-:S07]  /*0fe0*/  LEA R55, R56, R53, 0x18 ;  /* 0x0000003538377211 */ /* 0x001fce00078ec0ff */
.L_x_6207:
        /* <DEDUP_REMOVED lines=11> */
.L_x_6204:
[----:B------:R-:W-:Y:S05]  /*10a0*/  BSYNC.RECONVERGENT B0 ;  /* 0x0000000000007941 */ /* 0x000fea0003800200 */
.L_x_6203:
        /* <DEDUP_REMOVED lines=56> */
.L_x_6209:
        /* <DEDUP_REMOVED lines=12> */
.L_x_6210:
        /* <DEDUP_REMOVED lines=12> */
.L_x_6211:
        /* <DEDUP_REMOVED lines=12> */
.L_x_6212:
        /* <DEDUP_REMOVED lines=12> */
.L_x_6213:
        /* <DEDUP_REMOVED lines=12> */
.L_x_6214:
        /* <DEDUP_REMOVED lines=12> */
.L_x_6215:
        /* <DEDUP_REMOVED lines=12> */
.L_x_6216:
        /* <DEDUP_REMOVED lines=12> */
.L_x_6217:
        /* <DEDUP_REMOVED lines=12> */
.L_x_6218:
        /* <DEDUP_REMOVED lines=12> */
.L_x_6219:
        /* <DEDUP_REMOVED lines=12> */
.L_x_6220:
        /* <DEDUP_REMOVED lines=12> */
.L_x_6221:
        /* <DEDUP_REMOVED lines=12> */
.L_x_6222:
        /* <DEDUP_REMOVED lines=12> */
.L_x_6223:
        /* <DEDUP_REMOVED lines=12> */
.L_x_6224:
        /* <DEDUP_REMOVED lines=12> */
.L_x_6225:
        /* <DEDUP_REMOVED lines=12> */
.L_x_6226:
        /* <DEDUP_REMOVED lines=12> */
.L_x_6227:
        /* <DEDUP_REMOVED lines=12> */
.L_x_6228:
        /* <DEDUP_REMOVED lines=12> */
.L_x_6229:
        /* <DEDUP_REMOVED lines=12> */
.L_x_6230:
        /* <DEDUP_REMOVED lines=12> */
.L_x_6231:
        /* <DEDUP_REMOVED lines=12> */
.L_x_6232:
        /* <DEDUP_REMOVED lines=12> */
.L_x_6233:
        /* <DEDUP_REMOVED lines=12> */
.L_x_6234:
        /* <DEDUP_REMOVED lines=11> */
.L_x_6235:
        /* <DEDUP_REMOVED lines=11> */
.L_x_6236:
        /* <DEDUP_REMOVED lines=11> */
.L_x_6237:
        /* <DEDUP_REMOVED lines=11> */
.L_x_6238:
        /* <DEDUP_REMOVED lines=11> */
.L_x_6239:
        /* <DEDUP_REMOVED lines=171> */
.L_x_6323:
        /* <DEDUP_REMOVED lines=11> */
.L_x_6332:
[----:B01----:R-:W-:-:S07]  /*35c0*/  IMAD R84, R17, R84, RZ ;  /* 0x0000005411547224 */ /* 0x003fce00078e02ff */
.L_x_6241:
[----:B------:R-:W-:-:S13]  /*35d0*/  ISETP.GE.AND P0, PT, R88, 0x2, PT ;  /* 0x000000025800780c */ /* 0x000fda0003f06270 */
[----:B------:R-:W-:Y:S05]  /*35e0*/  @!P0 BRA `(.L_x_6243) ;  /* 0x0000000000108947 */ /* 0x000fea0003800000 */
[----:B------:R-:W-:-:S03]  /*35f0*/  UMOV UR4, 0xffffffff ;  /* 0xffffffff00047882 */ /* 0x000fc60000000000 */
[----:B------:R-:W-:Y:S05]  /*3600*/  BRA.DIV UR4, `(.L_x_6244) ;  /* 0x0000002a04747947 */ /* 0x000fea000b800000 */
[----:B0-----:R0:W0:Y:S02]  /*3610*/  SHFL.IDX PT, R86, R82, R57, R12 ;  /* 0x0000003952567389 */ /* 0x00102400000e000c */
.L_x_6335:
[----:B0-2---:R-:W-:-:S07]  /*3620*/  IMAD R84, R19, R86, R84 ;  /* 0x0000005613547224 */ /* 0x005fce00078e0254 */
.L_x_6243:
[----:B------:R-:W-:-:S13]  /*3630*/  ISETP.GE.AND P0, PT, R88, 0x3, PT ;  /* 0x000000035800780c */ /* 0x000fda0003f06270 */
[----:B------:R-:W-:Y:S05]  /*3640*/  @!P0 BRA `(.L_x_6245) ;  /* 0x0000000000108947 */ /* 0x000fea0003800000 */
[----:B------:R-:W-:-:S03]  /*3650*/  UMOV UR4, 0xffffffff ;  /* 0xffffffff00047882 */ /* 0x000fc60000000000 */
[----:B------:R-:W-:Y:S05]  /*3660*/  BRA.DIV UR4, `(.L_x_6246) ;  /* 0x0000002a047c7947 */ /* 0x000fea000b800000 */
[----:B0-----:R0:W0:Y:S02]  /*3670*/  SHFL.IDX PT, R86, R82, R59, R12 ;  /* 0x0000003b52567389 */ /* 0x00102400000e000c */
.L_x_6338:
[----:B0--3--:R-:W-:-:S07]  /*3680*/  IMAD R84, R21, R86, R84 ;  /* 0x0000005615547224 */ /* 0x009fce00078e0254 */
.L_x_6245:
[----:B------:R-:W-:-:S13]  /*3690*/  ISETP.GE.AND P0, PT, R88, 0x4, PT ;  /* 0x000000045800780c */ /* 0x000fda0003f06270 */
[----:B------:R-:W-:Y:S05]  /*36a0*/  @!P0 BRA `(.L_x_6247) ;  /* 0x0000000000108947 */ /* 0x000fea0003800000 */
[----:B------:R-:W-:-:S03]  /*36b0*/  UMOV UR4, 0xffffffff ;  /* 0xffffffff00047882 */ /* 0x000fc60000000000 */
[----:B------:R-:W-:Y:S05]  /*36c0*/  BRA.DIV UR4, `(.L_x_6248) ;  /* 0x0000002a04847947 */ /* 0x000fea000b800000 */
[----:B0-----:R0:W0:Y:S02]  /*36d0*/  SHFL.IDX PT, R86, R82, R61, R12 ;  /* 0x0000003d52567389 */ /* 0x00102400000e000c */
.L_x_6341:
[----:B0---4-:R-:W-:-:S07]  /*36e0*/  IMAD R84, R23, R86, R84 ;  /* 0x0000005617547224 */ /* 0x011fce00078e0254 */
.L_x_6247:
[----:B------:R-:W-:-:S13]  /*36f0*/  ISETP.GE.AND P0, PT, R88, 0x5, PT ;  /* 0x000000055800780c */ /* 0x000fda0003f06270 */
[----:B------:R-:W-:Y:S05]  /*3700*/  @!P0 BRA `(.L_x_6249) ;  /* 0x0000000000108947 */ /* 0x000fea0003800000 */
[----:B------:R-:W-:-:S03]  /*3710*/  UMOV UR4, 0xffffffff ;  /* 0xffffffff00047882 */ /* 0x000fc60000000000 */
[----:B------:R-:W-:Y:S05]  /*3720*/  BRA.DIV UR4, `(.L_x_6250) ;  /* 0x0000002a048c7947 */ /* 0x000fea000b800000 */
[----:B0-----:R0:W0:Y:S02]  /*3730*/  SHFL.IDX PT, R86, R82, R63, R12 ;  /* 0x0000003f52567389 */ /* 0x00102400000e000c */
.L_x_6344:
[----:B0-----:R-:W-:-:S07]  /*3740*/  IMAD R84, R25, R86, R84 ;  /* 0x0000005619547224 */ /* 0x001fce00078e0254 */
.L_x_6249:
[----:B------:R-:W-:-:S13]  /*3750*/  ISETP.GE.AND P0, PT, R88, 0x6, PT ;  /* 0x000000065800780c */ /* 0x000fda0003f06270 */
[----:B------:R-:W-:Y:S05]  /*3760*/  @!P0 BRA `(.L_x_6251) ;  /* 0x0000000000108947 */ /* 0x000fea0003800000 */
[----:B------:R-:W-:-:S03]  /*3770*/  UMOV UR4, 0xffffffff ;  /* 0xffffffff00047882 */ /* 0x000fc60000000000 */
[----:B------:R-:W-:Y:S05]  /*3780*/  BRA.DIV UR4, `(.L_x_6252) ;  /* 0x0000002a04947947 */ /* 0x000fea000b800000 */
[----:B0-----:R0:W0:Y:S02]  /*3790*/  SHFL.IDX PT, R121, R82, R65, R12 ;  /* 0x0000004152797389 */ /* 0x00102400000e000c */
.L_x_6347:
[----:B0-----:R-:W-:-:S07]  /*37a0*/  IMAD R84, R26, R121, R84 ;  /* 0x000000791a547224 */ /* 0x001fce00078e0254 */
.L_x_6251:
[----:B------:R-:W-:-:S13]  /*37b0*/  ISETP.GE.AND P0, PT, R88, 0x7, PT ;  /* 0x000000075800780c */ /* 0x000fda0003f06270 */
[----:B------:R-:W-:Y:S05]  /*37c0*/  @!P0 BRA `(.L_x_6253) ;  /* 0x0000000000108947 */ /* 0x000fea0003800000 */
[----:B------:R-:W-:-:S03]  /*37d0*/  UMOV UR4, 0xffffffff ;  /* 0xffffffff00047882 */ /* 0x000fc60000000000 */
[----:B------:R-:W-:Y:S05]  /*37e0*/  BRA.DIV UR4, `(.L_x_6254) ;  /* 0x0000002a04a07947 */ /* 0x000fea000b800000 */
[----:B0-----:R0:W0:Y:S02]  /*37f0*/  SHFL.IDX PT, R86, R82, R67, R12 ;  /* 0x0000004352567389 */ /* 0x00102400000e000c */
.L_x_6350:
[----:B0-----:R-:W-:-:S07]  /*3800*/  IMAD R84, R27, R86, R84 ;  /* 0x000000561b547224 */ /* 0x001fce00078e0254 */
.L_x_6253:
[----:B------:R-:W-:-:S13]  /*3810*/  ISETP.GE.AND P0, PT, R88, 0x8, PT ;  /* 0x000000085800780c */ /* 0x000fda0003f06270 */
[----:B------:R-:W-:Y:S05]  /*3820*/  @!P0 BRA `(.L_x_6255) ;  /* 0x0000000000108947 */ /* 0x000fea0003800000 */
[----:B------:R-:W-:-:S03]  /*3830*/  UMOV UR4, 0xffffffff ;  /* 0xffffffff00047882 */ /* 0x000fc60000000000 */
[----:B------:R-:W-:Y:S05]  /*3840*/  BRA.DIV UR4, `(.L_x_6256) ;  /* 0x0000002a04a87947 */ /* 0x000fea000b800000 */
[----:B0-----:R0:W0:Y:S02]  /*3850*/  SHFL.IDX PT, R121, R82, R69, R12 ;  /* 0x0000004552797389 */ /* 0x00102400000e000c */
.L_x_6353:
[----:B0-----:R-:W-:-:S07]  /*3860*/  IMAD R84, R28, R121, R84 ;  /* 0x000000791c547224 */ /* 0x001fce00078e0254 */
.L_x_6255:
[----:B------:R-:W-:-:S13]  /*3870*/  ISETP.GE.AND P0, PT, R88, 0x9, PT ;  /* 0x000000095800780c */ /* 0x000fda0003f06270 */
[----:B------:R-:W-:Y:S05]  /*3880*/  @!P0 BRA `(.L_x_6257) ;  /* 0x0000000000108947 */ /* 0x000fea0003800000 */
[----:B------:R-:W-:-:S03]  /*3890*/  UMOV UR4, 0xffffffff ;  /* 0xffffffff00047882 */ /* 0x000fc60000000000 */
[----:B------:R-:W-:Y:S05]  /*38a0*/  BRA.DIV UR4, `(.L_x_6258) ;  /* 0x0000002a04b47947 */ /* 0x000fea000b800000 */
[----:B0-----:R0:W0:Y:S02]  /*38b0*/  SHFL.IDX PT, R86, R82, R71, R12 ;  /* 0x0000004752567389 */ /* 0x00102400000e000c */
.L_x_6356:
[----:B0-----:R-:W-:-:S07]  /*38c0*/  IMAD R84, R29, R86, R84 ;  /* 0x000000561d547224 */ /* 0x001fce00078e0254 */
.L_x_6257:
[----:B------:R-:W-:-:S13]  /*38d0*/  ISETP.GE.AND P0, PT, R88, 0xa, PT ;  /* 0x0000000a5800780c */ /* 0x000fda0003f06270 */
[----:B------:R-:W-:Y:S05]  /*38e0*/  @!P0 BRA `(.L_x_6259) ;  /* 0x0000000000108947 */ /* 0x000fea0003800000 */
[----:B------:R-:W-:-:S03]  /*38f0*/  UMOV UR4, 0xffffffff ;  /* 0xffffffff00047882 */ /* 0x000fc60000000000 */
[----:B------:R-:W-:Y:S05]  /*3900*/  BRA.DIV UR4, `(.L_x_6260) ;  /* 0x0000002a04bc7947 */ /* 0x000fea000b800000 */
[----:B0-----:R0:W0:Y:S02]  /*3910*/  SHFL.IDX PT, R121, R82, R73, R12 ;  /* 0x0000004952797389 */ /* 0x00102400000e000c */
.L_x_6359:
[----:B0-----:R-:W-:-:S07]  /*3920*/  IMAD R84, R30, R121, R84 ;  /* 0x000000791e547224 */ /* 0x001fce00078e0254 */
.L_x_6259:
[----:B------:R-:W-:-:S13]  /*3930*/  ISETP.GE.AND P0, PT, R88, 0xb, PT ;  /* 0x0000000b5800780c */ /* 0x000fda0003f06270 */
[----:B------:R-:W-:Y:S05]  /*3940*/  @!P0 BRA `(.L_x_6261) ;  /* 0x0000000000108947 */ /* 0x000fea0003800000 */
[----:B------:R-:W-:-:S03]  /*3950*/  UMOV UR4, 0xffffffff ;  /* 0xffffffff00047882 */ /* 0x000fc60000000000 */
[----:B------:R-:W-:Y:S05]  /*3960*/  BRA.DIV UR4, `(.L_x_6262) ;  /* 0x0000002a04c87947 */ /* 0x000fea000b800000 */
[----:B0-----:R0:W0:Y:S02]  /*3970*/  SHFL.IDX PT, R86, R82, R75, R12 ;  /* 0x0000004b52567389 */ /* 0x00102400000e000c */
.L_x_6362:
[----:B0-----:R-:W-:-:S07]  /*3980*/  IMAD R84, R31, R86, R84 ;  /* 0x000000561f547224 */ /* 0x001fce00078e0254 */
.L_x_6261:
[----:B------:R-:W-:-:S13]  /*3990*/  ISETP.GE.AND P0, PT, R88, 0xc, PT ;  /* 0x0000000c5800780c */ /* 0x000fda0003f06270 */
[----:B------:R-:W-:Y:S05]  /*39a0*/  @!P0 BRA `(.L_x_6263) ;  /* 0x0000000000108947 */ /* 0x000fea0003800000 */
[----:B------:R-:W-:-:S03]  /*39b0*/  UMOV UR4, 0xffffffff ;  /* 0xffffffff00047882 */ /* 0x000fc60000000000 */
[----:B------:R-:W-:Y:S05]  /*39c0*/  BRA.DIV UR4, `(.L_x_6264) ;  /* 0x0000002a04d07947 */ /* 0x000fea000b800000 */
[----:B0-----:R0:W0:Y:S02]  /*39d0*/  SHFL.IDX PT, R121, R82, R77, R12 ;  /* 0x0000004d52797389 */ /* 0x00102400000e000c */
.L_x_6365:
[----:B0-----:R-:W-:-:S07]  /*39e0*/  IMAD R84, R32, R121, R84 ;  /* 0x0000007920547224 */ /* 0x001fce00078e0254 */
.L_x_6263:
[----:B------:R-:W-:-:S13]  /*39f0*/  ISETP.GE.AND P0, PT, R88, 0xd, PT ;  /* 0x0000000d5800780c */ /* 0x000fda0003f06270 */
[----:B------:R-:W-:Y:S05]  /*3a00*/  @!P0 BRA `(.L_x_6265) ;  /* 0x0000000000108947 */ /* 0x000fea0003800000 */
[----:B------:R-:W-:-:S03]  /*3a10*/  UMOV UR4, 0xffffffff ;  /* 0xffffffff00047882 */ /* 0x000fc60000000000 */
[----:B------:R-:W-:Y:S05]  /*3a20*/  BRA.DIV UR4, `(.L_x_6266) ;  /* 0x0000002a04dc7947 */ /* 0x000fea000b800000 */
[----:B0-----:R0:W0:Y:S02]  /*3a30*/  SHFL.IDX PT, R86, R82, R79, R12 ;  /* 0x0000004f52567389 */ /* 0x00102400000e000c */
.L_x_6368:
[----:B0-----:R-:W-:-:S07]  /*3a40*/  IMAD R84, R33, R86, R84 ;  /* 0x0000005621547224 */ /* 0x001fce00078e0254 */
.L_x_6265:
[----:B------:R-:W-:-:S13]  /*3a50*/  ISETP.GE.AND P0, PT, R88, 0xe, PT ;  /* 0x0000000e5800780c */ /* 0x000fda0003f06270 */
[----:B------:R-:W-:Y:S05]  /*3a60*/  @!P0 BRA `(.L_x_6267) ;  /* 0x0000000000108947 */ /* 0x000fea0003800000 */
[----:B------:R-:W-:-:S03]  /*3a70*/  UMOV UR4, 0xffffffff ;  /* 0xffffffff00047882 */ /* 0x000fc60000000000 */
[----:B------:R-:W-:Y:S05]  /*3a80*/  BRA.DIV UR4, `(.L_x_6268) ;  /* 0x0000002a04e47947 */ /* 0x000fea000b800000 */
[----:B0-----:R0:W0:Y:S02]  /*3a90*/  SHFL.IDX PT, R121, R82, R81, R12 ;  /* 0x0000005152797389 */ /* 0x00102400000e000c */
.L_x_6371:
[----:B0-----:R-:W-:-:S07]  /*3aa0*/  IMAD R84, R34, R121, R84 ;  /* 0x0000007922547224 */ /* 0x001fce00078e0254 */
.L_x_6267:
[----:B------:R-:W-:-:S13]  /*3ab0*/  ISETP.GE.AND P0, PT, R88, 0xf, PT ;  /* 0x0000000f5800780c */ /* 0x000fda0003f06270 */
[----:B------:R-:W-:Y:S05]  /*3ac0*/  @!P0 BRA `(.L_x_6269) ;  /* 0x0000000000108947 */ /* 0x000fea0003800000 */
[----:B------:R-:W-:-:S03]  /*3ad0*/  UMOV UR4, 0xffffffff ;  /* 0xffffffff00047882 */ /* 0x000fc60000000000 */
[----:B------:R-:W-:Y:S05]  /*3ae0*/  BRA.DIV UR4, `(.L_x_6270) ;  /* 0x0000002a04f07947 */ /* 0x000fea000b800000 */
[----:B0-----:R0:W0:Y:S02]  /*3af0*/  SHFL.IDX PT, R86, R82, R83, R12 ;  /* 0x0000005352567389 */ /* 0x00102400000e000c */
.L_x_6374:
[----:B0-----:R-:W-:-:S07]  /*3b00*/  IMAD R84, R35, R86, R84 ;  /* 0x0000005623547224 */ /* 0x001fce00078e0254 */
.L_x_6269:
[----:B------:R-:W-:-:S13]  /*3b10*/  ISETP.GE.AND P0, PT, R88, 0x10, PT ;  /* 0x000000105800780c */ /* 0x000fda0003f06270 */
[----:B------:R-:W-:Y:S05]  /*3b20*/  @!P0 BRA `(.L_x_6271) ;  /* 0x0000000000108947 */ /* 0x000fea0003800000 */
[----:B------:R-:W-:-:S03]  /*3b30*/  UMOV UR4, 0xffffffff ;  /* 0xffffffff00047882 */ /* 0x000fc60000000000 */
[----:B------:R-:W-:Y:S05]  /*3b40*/  BRA.DIV UR4, `(.L_x_6272) ;  /* 0x0000002a04f87947 */ /* 0x000fea000b800000 */
[----:B0-----:R0:W0:Y:S02]  /*3b50*/  SHFL.IDX PT, R121, R82, R85, R12 ;  /* 0x0000005552797389 */ /* 0x00102400000e000c */
.L_x_6377:
[----:B0-----:R-:W-:-:S07]  /*3b60*/  IMAD R84, R36, R121, R84 ;  /* 0x0000007924547224 */ /* 0x001fce00078e0254 */
.L_x_6271:
[----:B------:R-:W-:-:S13]  /*3b70*/  ISETP.GE.AND P0, PT, R88, 0x11, PT ;  /* 0x000000115800780c */ /* 0x000fda0003f06270 */
[----:B------:R-:W-:Y:S05]  /*3b80*/  @!P0 BRA `(.L_x_6273) ;  /* 0x0000000000108947 */ /* 0x000fea0003800000 */
[----:B------:R-:W-:-:S03]  /*3b90*/  UMOV UR4, 0xffffffff ;  /* 0xffffffff00047882 */ /* 0x000fc60000000000 */
[----:B------:R-:W-:Y:S05]  /*3ba0*/  BRA.DIV UR4, `(.L_x_6274) ;  /* 0x0000002e04047947 */ /* 0x000fea000b800000 */
[----:B0-----:R0:W0:Y:S02]  /*3bb0*/  SHFL.IDX PT, R86, R82, R87, R12 ;  /* 0x0000005752567389 */ /* 0x00102400000e000c */
.L_x_6380:
[----:B0-----:R-:W-:-:S07]  /*3bc0*/  IMAD R84, R37, R86, R84 ;  /* 0x0000005625547224 */ /* 0x001fce00078e0254 */
.L_x_6273:
[----:B------:R-:W-:-:S13]  /*3bd0*/  ISETP.GE.AND P0, PT, R88, 0x12, PT ;  /* 0x000000125800780c */ /* 0x000fda0003f06270 */
[----:B------:R-:W-:Y:S05]  /*3be0*/  @!P0 BRA `(.L_x_6275) ;  /* 0x0000000000108947 */ /* 0x000fea0003800000 */
[----:B------:R-:W-:-:S03]  /*3bf0*/  UMOV UR4, 0xffffffff ;  /* 0xffffffff00047882 */ /* 0x000fc60000000000 */
[----:B------:R-:W-:Y:S05]  /*3c00*/  BRA.DIV UR4, `(.L_x_6276) ;  /* 0x0000002e040c7947 */ /* 0x000fea000b800000 */
[----:B0-----:R0:W0:Y:S02]  /*3c10*/  SHFL.IDX PT, R121, R82, R89, R12 ;  /* 0x0000005952797389 */ /* 0x00102400000e000c */
.L_x_6383:
[----:B0-----:R-:W-:-:S07]  /*3c20*/  IMAD R84, R38, R121, R84 ;  /* 0x0000007926547224 */ /* 0x001fce00078e0254 */
.L_x_6275:
[----:B------:R-:W-:-:S13]  /*3c30*/  ISETP.GE.AND P0, PT, R88, 0x13, PT ;  /* 0x000000135800780c */ /* 0x000fda0003f06270 */
[----:B------:R-:W-:Y:S05]  /*3c40*/  @!P0 BRA `(.L_x_6277) ;  /* 0x0000000000108947 */ /* 0x000fea0003800000 */
[----:B------:R-:W-:-:S03]  /*3c50*/  UMOV UR4, 0xffffffff ;  /* 0xffffffff00047882 */ /* 0x000fc60000000000 */
[----:B------:R-:W-:Y:S05]  /*3c60*/  BRA.DIV UR4, `(.L_x_6278) ;  /* 0x0000002e04187947 */ /* 0x000fea000b800000 */
[----:B0-----:R0:W0:Y:S02]  /*3c70*/  SHFL.IDX PT, R86, R82, R91, R12 ;  /* 0x0000005b52567389 */ /* 0x00102400000e000c */
.L_x_6386:
[----:B0-----:R-:W-:-:S07]  /*3c80*/  IMAD R84, R39, R86, R84 ;  /* 0x0000005627547224 */ /* 0x001fce00078e0254 */
.L_x_6277:
[----:B------:R-:W-:-:S13]  /*3c90*/  ISETP.GE.AND P0, PT, R88, 0x14, PT ;  /* 0x000000145800780c */ /* 0x000fda0003f06270 */
[----:B------:R-:W-:Y:S05]  /*3ca0*/  @!P0 BRA `(.L_x_6279) ;  /* 0x0000000000108947 */ /* 0x000fea0003800000 */
[----:B------:R-:W-:-:S03]  /*3cb0*/  UMOV UR4, 0xffffffff ;  /* 0xffffffff00047882 */ /* 0x000fc60000000000 */
[----:B------:R-:W-:Y:S05]  /*3cc0*/  BRA.DIV UR4, `(.L_x_6280) ;  /* 0x0000002e04207947 */ /* 0x000fea000b800000 */
[----:B0-----:R0:W0:Y:S02]  /*3cd0*/  SHFL.IDX PT, R121, R82, R93, R12 ;  /* 0x0000005d52797389 */ /* 0x00102400000e000c */
.L_x_6389:
[----:B0-----:R-:W-:-:S07]  /*3ce0*/  IMAD R84, R40, R121, R84 ;  /* 0x0000007928547224 */ /* 0x001fce00078e0254 */
.L_x_6279:
[----:B------:R-:W-:-:S13]  /*3cf0*/  ISETP.GE.AND P0, PT, R88, 0x15, PT ;  /* 0x000000155800780c */ /* 0x000fda0003f06270 */
[----:B------:R-:W-:Y:S05]  /*3d00*/  @!P0 BRA `(.L_x_6281) ;  /* 0x0000000000108947 */ /* 0x000fea0003800000 */
[----:B------:R-:W-:-:S03]  /*3d10*/  UMOV UR4, 0xffffffff ;  /* 0xffffffff00047882 */ /* 0x000fc60000000000 */
[----:B------:R-:W-:Y:S05]  /*3d20*/  BRA.DIV UR4, `(.L_x_6282) ;  /* 0x0000002e042c7947 */ /* 0x000fea000b800000 */
[----:B0-----:R0:W0:Y:S02]  /*3d30*/  SHFL.IDX PT, R86, R82, R95, R12 ;  /* 0x0000005f52567389 */ /* 0x00102400000e000c */
.L_x_6392:
[----:B0-----:R-:W-:-:S07]  /*3d40*/  IMAD R84, R41, R86, R84 ;  /* 0x0000005629547224 */ /* 0x001fce00078e0254 */
.L_x_6281:
[----:B------:R-:W-:-:S13]  /*3d50*/  ISETP.GE.AND P0, PT, R88, 0x16, PT ;  /* 0x000000165800780c */ /* 0x000fda0003f06270 */
[----:B------:R-:W-:Y:S05]  /*3d60*/  @!P0 BRA `(.L_x_6283) ;  /* 0x0000000000108947 */ /* 0x000fea0003800000 */
[----:B------:R-:W-:-:S03]  /*3d70*/  UMOV UR4, 0xffffffff ;  /* 0xffffffff00047882 */ /* 0x000fc60000000000 */
[----:B------:R-:W-:Y:S05]  /*3d80*/  BRA.DIV UR4, `(.L_x_6284) ;  /* 0x0000002e04347947 */ /* 0x000fea000b800000 */
[----:B0-----:R0:W0:Y:S02]  /*3d90*/  SHFL.IDX PT, R121, R82, R97, R12 ;  /* 0x0000006152797389 */ /* 0x00102400000e000c */
.L_x_6395:
[----:B0-----:R-:W-:-:S07]  /*3da0*/  IMAD R84, R42, R121, R84 ;  /* 0x000000792a547224 */ /* 0x001fce00078e0254 */
.L_x_6283:
[----:B------:R-:W-:-:S13]  /*3db0*/  ISETP.GE.AND P0, PT, R88, 0x17, PT ;  /* 0x000000175800780c */ /* 0x000fda0003f06270 */
[----:B------:R-:W-:Y:S05]  /*3dc0*/  @!P0 BRA `(.L_x_6285) ;  /* 0x0000000000108947 */ /* 0x000fea0003800000 */
[----:B------:R-:W-:-:S03]  /*3dd0*/  UMOV UR4, 0xffffffff ;  /* 0xffffffff00047882 */ /* 0x000fc60000000000 */
[----:B------:R-:W-:Y:S05]  /*3de0*/  BRA.DIV UR4, `(.L_x_6286) ;  /* 0x0000002e04407947 */ /* 0x000fea000b800000 */
[----:B0-----:R0:W0:Y:S02]  /*3df0*/  SHFL.IDX PT, R86, R82, R99, R12 ;  /* 0x0000006352567389 */ /* 0x00102400000e000c */
.L_x_6398:
[----:B0-----:R-:W-:-:S07]  /*3e00*/  IMAD R84, R43, R86, R84 ;  /* 0x000000562b547224 */ /* 0x001fce00078e0254 */
.L_x_6285:
[----:B------:R-:W-:-:S13]  /*3e10*/  ISETP.GE.AND P0, PT, R88, 0x18, PT ;  /* 0x000000185800780c */ /* 0x000fda0003f06270 */
[----:B------:R-:W-:Y:S05]  /*3e20*/  @!P0 BRA `(.L_x_6287) ;  /* 0x0000000000108947 */ /* 0x000fea0003800000 */
[----:B------:R-:W-:-:S03]  /*3e30*/  UMOV UR4, 0xffffffff ;  /* 0xffffffff00047882 */ /* 0x000fc60000000000 */
[----:B------:R-:W-:Y:S05]  /*3e40*/  BRA.DIV UR4, `(.L_x_6288) ;  /* 0x0000002e04487947 */ /* 0x000fea000b800000 */
[----:B0-----:R0:W0:Y:S02]  /*3e50*/  SHFL.IDX PT, R121, R82, R101, R12 ;  /* 0x0000006552797389 */ /* 0x00102400000e000c */
.L_x_6401:
[----:B0-----:R-:W-:-:S07]  /*3e60*/  IMAD R84, R44, R121, R84 ;  /* 0x000000792c547224 */ /* 0x001fce00078e0254 */
.L_x_6287:
[----:B------:R-:W-:-:S13]  /*3e70*/  ISETP.GE.AND P0, PT, R88, 0x19, PT ;  /* 0x000000195800780c */ /* 0x000fda0003f06270 */
[----:B------:R-:W-:Y:S05]  /*3e80*/  @!P0 BRA `(.L_x_6289) ;  /* 0x0000000000108947 */ /* 0x000fea0003800000 */
[----:B------:R-:W-:-:S03]  /*3e90*/  UMOV UR4, 0xffffffff ;  /* 0xffffffff00047882 */ /* 0x000fc60000000000 */
[----:B------:R-:W-:Y:S05]  /*3ea0*/  BRA.DIV UR4, `(.L_x_6290) ;  /* 0x0000002e04547947 */ /* 0x000fea000b800000 */
[----:B0-----:R0:W0:Y:S02]  /*3eb0*/  SHFL.IDX PT, R86, R82, R103, R12 ;  /* 0x0000006752567389 */ /* 0x00102400000e000c */
.L_x_6404:
[----:B0-----:R-:W-:-:S07]  /*3ec0*/  IMAD R84, R45, R86, R84 ;  /* 0x000000562d547224 */ /* 0x001fce00078e0254 */
.L_x_6289:
[----:B------:R-:W-:-:S13]  /*3ed0*/  ISETP.GE.AND P0, PT, R88, 0x1a, PT ;  /* 0x0000001a5800780c */ /* 0x000fda0003f06270 */
[----:B------:R-:W-:Y:S05]  /*3ee0*/  @!P0 BRA `(.L_x_6291) ;  /* 0x0000000000108947 */ /* 0x000fea0003800000 */
[----:B------:R-:W-:-:S03]  /*3ef0*/  UMOV UR4, 0xffffffff ;  /* 0xffffffff00047882 */ /* 0x000fc60000000000 */
[----:B------:R-:W-:Y:S05]  /*3f00*/  BRA.DIV UR4, `(.L_x_6292) ;  /* 0x0000002e045c7947 */ /* 0x000fea000b800000 */
[----:B0-----:R0:W0:Y:S02]  /*3f10*/  SHFL.IDX PT, R121, R82, R105, R12 ;  /* 0x0000006952797389 */ /* 0x00102400000e000c */
.L_x_6407:
[----:B0-----:R-:W-:-:S07]  /*3f20*/  IMAD R84, R46, R121, R84 ;  /* 0x000000792e547224 */ /* 0x001fce00078e0254 */
.L_x_6291:
[----:B------:R-:W-:-:S13]  /*3f30*/  ISETP.GE.AND P0, PT, R88, 0x1b, PT ;  /* 0x0000001b5800780c */ /* 0x000fda0003f06270 */
[----:B------:R-:W-:Y:S05]  /*3f40*/  @!P0 BRA `(.L_x_6293) ;  /* 0x0000000000108947 */ /* 0x000fea0003800000 */
[----:B------:R-:W-:-:S03]  /*3f50*/  UMOV UR4, 0xffffffff ;  /* 0xffffffff00047882 */ /* 0x000fc60000000000 */
[----:B------:R-:W-:Y:S05]  /*3f60*/  BRA.DIV UR4, `(.L_x_6294) ;  /* 0x0000002e04687947 */ /* 0x000fea000b800000 */
[----:B0-----:R0:W0:Y:S02]  /*3f70*/  SHFL.IDX PT, R86, R82, R107, R12 ;  /* 0x0000006b52567389 */ /* 0x00102400000e000c */
.L_x_6410:
[----:B0-----:R-:W-:-:S07]  /*3f80*/  IMAD R84, R47, R86, R84 ;  /* 0x000000562f547224 */ /* 0x001fce00078e0254 */
.L_x_6293:
[----:B------:R-:W-:-:S13]  /*3f90*/  ISETP.GE.AND P0, PT, R88, 0x1c, PT ;  /* 0x0000001c5800780c */ /* 0x000fda0003f06270 */
[----:B------:R-:W-:Y:S05]  /*3fa0*/  @!P0 BRA `(.L_x_6295) ;  /* 0x0000000000108947 */ /* 0x000fea0003800000 */
[----:B------:R-:W-:-:S03]  /*3fb0*/  UMOV UR4, 0xffffffff ;  /* 0xffffffff00047882 */ /* 0x000fc60000000000 */
[----:B------:R-:W-:Y:S05]  /*3fc0*/  BRA.DIV UR4, `(.L_x_6296) ;  /* 0x0000002e04707947 */ /* 0x000fea000b800000 */
[----:B0-----:R0:W0:Y:S02]  /*3fd0*/  SHFL.IDX PT, R121, R82, R109, R12 ;  /* 0x0000006d52797389 */ /* 0x00102400000e000c */
.L_x_6413:
[----:B0-----:R-:W-:-:S07]  /*3fe0*/  IMAD R84, R48, R121, R84 ;  /* 0x0000007930547224 */ /* 0x001fce00078e0254 */
.L_x_6295:
[----:B------:R-:W-:-:S13]  /*3ff0*/  ISETP.GE.AND P0, PT, R88, 0x1d, PT ;  /* 0x0000001d5800780c */ /* 0x000fda0003f06270 */
[----:B------:R-:W-:Y:S05]  /*4000*/  @!P0 BRA `(.L_x_6297) ;  /* 0x0000000000108947 */ /* 0x000fea0003800000 */
[----:B------:R-:W-:-:S03]  /*4010*/  UMOV UR4, 0xffffffff ;  /* 0xffffffff00047882 */ /* 0x000fc60000000000 */
[----:B------:R-:W-:Y:S05]  /*4020*/  BRA.DIV UR4, `(.L_x_6298) ;  /* 0x0000002e047c7947 */ /* 0x000fea000b800000 */
[----:B0-----:R0:W0:Y:S02]  /*4030*/  SHFL.IDX PT, R86, R82, R111, R12 ;  /* 0x0000006f52567389 */ /* 0x00102400000e000c */
.L_x_6416:
[----:B0-----:R-:W-:-:S07]  /*4040*/  IMAD R84, R49, R86, R84 ;  /* 0x0000005631547224 */ /* 0x001fce00078e0254 */
.L_x_6297:
[----:B------:R-:W-:-:S13]  /*4050*/  ISETP.GE.AND P0, PT, R88, 0x1e, PT ;  /* 0x0000001e5800780c */ /* 0x000fda0003f06270 */
[----:B------:R-:W-:Y:S05]  /*4060*/  @!P0 BRA `(.L_x_6299) ;  /* 0x0000000000108947 */ /* 0x000fea0003800000 */
[----:B------:R-:W-:-:S03]  /*4070*/  UMOV UR4, 0xffffffff ;  /* 0xffffffff00047882 */ /* 0x000fc60000000000 */
[----:B------:R-:W-:Y:S05]  /*4080*/  BRA.DIV UR4, `(.L_x_6300) ;  /* 0x0000002e04847947 */ /* 0x000fea000b800000 */
[----:B0-----:R0:W0:Y:S02]  /*4090*/  SHFL.IDX PT, R121, R82, R113, R12 ;  /* 0x0000007152797389 */ /* 0x00102400000e000c */
.L_x_6419:
[----:B0-----:R-:W-:-:S07]  /*40a0*/  IMAD R84, R50, R121, R84 ;  /* 0x0000007932547224 */ /* 0x001fce00078e0254 */
.L_x_6299:
[----:B------:R-:W-:-:S13]  /*40b0*/  ISETP.GE.AND P0, PT, R88, 0x1f, PT ;  /* 0x0000001f5800780c */ /* 0x000fda0003f06270 */
[----:B------:R-:W-:Y:S05]  /*40c0*/  @!P0 BRA `(.L_x_6301) ;  /* 0x0000000000108947 */ /* 0x000fea0003800000 */
[----:B------:R-:W-:-:S03]  /*40d0*/  UMOV UR4, 0xffffffff ;  /* 0xffffffff00047882 */ /* 0x000fc60000000000 */
[----:B------:R-:W-:Y:S05]  /*40e0*/  BRA.DIV UR4, `(.L_x_6302) ;  /* 0x0000002e04907947 */ /* 0x000fea000b800000 */
[----:B0-----:R0:W0:Y:S02]  /*40f0*/  SHFL.IDX PT, R86, R82, R115, R12 ;  /* 0x0000007352567389 */ /* 0x00102400000e000c */
.L_x_6422:
[----:B0-----:R-:W-:-:S07]  /*4100*/  IMAD R84, R51, R86, R84 ;  /* 0x0000005633547224 */ /* 0x001fce00078e0254 */
.L_x_6301:
[----:B------:R-:W-:-:S13]  /*4110*/  ISETP.NE.AND P0, PT, R88, 0x20, PT ;  /* 0x000000205800780c */ /* 0x000fda0003f05270 */
[----:B------:R-:W-:Y:S05]  /*4120*/  @P0 BRA `(.L_x_6303) ;  /* 0x0000000c00900947 */ /* 0x000fea0003800000 */
[----:B------:R-:W-:-:S03]  /*4130*/  UMOV UR4, 0xffffffff ;  /* 0xffffffff00047882 */ /* 0x000fc60000000000 */
[----:B------:R-:W-:Y:S05]  /*4140*/  BRA.DIV UR4, `(.L_x_6304) ;  /* 0x0000002e04987947 */ /* 0x000fea000b800000 */
[----:B0-----:R0:W0:Y:S02]  /*4150*/  SHFL.IDX PT, R121, R82, R119, R12 ;  /* 0x0000007752797389 */ /* 0x00102400000e000c */
.L_x_6425:
[----:B0-----:R-:W-:Y:S01]  /*4160*/  IMAD R84, R52, R121, R84 ;  /* 0x0000007934547224 */ /* 0x001fe200078e0254 */
[----:B------:R-:W-:Y:S06]  /*4170*/  BRA `(.L_x_6303) ;  /* 0x0000000c007c7947 */ /* 0x000fec0003800000 */
.L_x_6240:
        /* <DEDUP_REMOVED lines=62> */
.L_x_6305:
        /* <DEDUP_REMOVED lines=9> */
.L_x_6306:
        /* <DEDUP_REMOVED lines=13> */
.L_x_6307:
        /* <DEDUP_REMOVED lines=9> */
.L_x_6308:
        /* <DEDUP_REMOVED lines=9> */
.L_x_6309:
        /* <DEDUP_REMOVED lines=9> */
.L_x_6310:
        /* <DEDUP_REMOVED lines=9> */
.L_x_6311:
        /* <DEDUP_REMOVED lines=9> */
.L_x_6312:
        /* <DEDUP_REMOVED lines=9> */
.L_x_6313:
        /* <DEDUP_REMOVED lines=9> */
.L_x_6314:
        /* <DEDUP_REMOVED lines=9> */
.L_x_6315:
        /* <DEDUP_REMOVED lines=9> */
.L_x_6316:
        /* <DEDUP_REMOVED lines=9> */
.L_x_6317:
        /* <DEDUP_REMOVED lines=9> */
.L_x_6318:
        /* <DEDUP_REMOVED lines=8> */
.L_x_6319:
        /* <DEDUP_REMOVED lines=8> */
.L_x_6320:
        /* <DEDUP_REMOVED lines=8> */
.L_x_6321:
        /* <DEDUP_REMOVED lines=8> */
.L_x_6322:
        /* <DEDUP_REMOVED lines=8> */
.L_x_6303:
        /* <DEDUP_REMOVED lines=8> */
.L_x_6208:
        /* <DEDUP_REMOVED lines=118> */
.L_x_6327:
[----:B------:R-:W-:Y:S05]  /*5750*/  BSYNC.RECONVERGENT B1 ;  /* 0x0000000000017941 */ /* 0x000fea0003800200 */
.L_x_6326:
        /* <DEDUP_REMOVED lines=13> */
.L_x_6328:
        /* <DEDUP_REMOVED lines=108> */
.L_x_6325:
[----:B------:R-:W-:Y:S05]  /*5ef0*/  BSYNC.RECONVERGENT B0 ;  /* 0x0000000000007941 */ /* 0x000fea0003800200 */
.L_x_6324:
[C---:B------:R-:W-:Y:S02]  /*5f00*/  IMAD.IADD R11, R2.reuse, 0x1, R11 ;  /* 0x00000001020b7824 */ /* 0x040fe400078e020b */
[----:B--2---:R-:W-:-:S05]  /*5f10*/  IMAD.SHL.U32 R54, R2, 0x10, RZ ;  /* 0x0000001002367824 */ /* 0x004fca00078e00ff */
[----:B------:R-:W-:-:S13]  /*5f20*/  ISETP.GE.U32.AND P0, PT, R11, R54, PT ;  /* 0x000000360b00720c */ /* 0x000fda0003f06070 */
[----:B------:R-:W-:Y:S05]  /*5f30*/  @!P0 BRA `(.L_x_6329) ;  /* 0xffffffa800bc8947 */ /* 0x000fea000383ffff */
[----:B------:R-:W-:Y:S05]  /*5f40*/  EXIT ;  /* 0x000000000000794d */ /* 0x000fea0003800000 */
.L_x_6242:
[----:B------:R-:W-:Y:S01]  /*5f50*/  BSSY B0, `(.L_x_6330) ;  /* 0x0000006000007945 */ /* 0x000fe20003800000 */
[----:B------:R-:W-:Y:S01]  /*5f60*/  MOV R121, R117 ;  /* 0x0000007500797202 */ /* 0x000fe20000000f00 */
[----:B------:R-:W-:-:S07]  /*5f70*/  IMAD.MOV.U32 R86, RZ, RZ, -0x1 ;  /* 0xffffffffff567424 */ /* 0x000fce00078e00ff */
[----:B01234-:R-:W-:Y:S05]  /*5f80*/  WARPSYNC.COLLECTIVE R86, `(.L_x_6331) ;  /* 0x0000000056087348 */ /* 0x01ffea0003c00000 */
[----:B0-----:R0:W0:Y:S02]  /*5f90*/  SHFL.IDX P0, R86, R82, R121, R12 ;  /* 0x0000007952567389 */ /* 0x001024000000000c */
[----:B01234-:R-:W-:Y:S05]  /*5fa0*/  ENDCOLLECTIVE ;  /* 0x000000000000791b */ /* 0x01ffea0003800000 */
.L_x_6331:
[----:B------:R-:W-:Y:S05]  /*5fb0*/  BSYNC B0 ;  /* 0x0000000000007941 */ /* 0x000fea0003800000 */
.L_x_6330:
[----:B------:R-:W-:Y:S01]  /*5fc0*/  IMAD.MOV.U32 R84, RZ, RZ, R86 ;  /* 0x000000ffff547224 */ /* 0x000fe200078e0056 */
[----:B------:R-:W-:Y:S06]  /*5fd0*/  BRA `(.L_x_6332) ;  /* 0xffffffd400787947 */ /* 0x000fec000383ffff */
.L_x_6244:
[----:B------:R-:W-:Y:S01]  /*5fe0*/  BSSY B0, `(.L_x_6333) ;  /* 0x0000006000007945 */ /* 0x000fe20003800000 */
[----:B------:R-:W-:Y:S02]  /*5ff0*/  IMAD.MOV.U32 R121, RZ, RZ, R57 ;  /* 0x000000ffff797224 */ /* 0x000fe400078e0039 */
[----:B------:R-:W-:-:S07]  /*6000*/  IMAD.MOV.U32 R86, RZ, RZ, -0x1 ;  /* 0xffffffffff567424 */ /* 0x000fce00078e00ff */
[----:B01234-:R-:W-:Y:S05]  /*6010*/  WARPSYNC.COLLECTIVE R86, `(.L_x_6334) ;  /* 0x0000000056087348 */ /* 0x01ffea0003c00000 */
[----:B0-----:R0:W0:Y:S02]  /*6020*/  SHFL.IDX P0, R86, R82, R121, R12 ;  /* 0x0000007952567389 */ /* 0x001024000000000c */
[----:B01234-:R-:W-:Y:S05]  /*6030*/  ENDCOLLECTIVE ;  /* 0x000000000000791b */ /* 0x01ffea0003800000 */
.L_x_6334:
[----:B------:R-:W-:Y:S05]  /*6040*/  BSYNC B0 ;  /* 0x0000000000007941 */ /* 0x000fea0003800000 */
.L_x_6333:
[----:B------:R-:W-:Y:S05]  /*6050*/  BRA `(.L_x_6335) ;  /* 0xffffffd400707947 */ /* 0x000fea000383ffff */
.L_x_6246:
[----:B------:R-:W-:Y:S01]  /*6060*/  BSSY B0, `(.L_x_6336) ;  /* 0x0000006000007945 */ /* 0x000fe20003800000 */
[----:B------:R-:W-:Y:S01]  /*6070*/  MOV R121, R59 ;  /* 0x0000003b00797202 */ /* 0x000fe20000000f00 */
[----:B------:R-:W-:-:S07]  /*6080*/  IMAD.MOV.U32 R86, RZ, RZ, -0x1 ;  /* 0xffffffffff567424 */ /* 0x000fce00078e00ff */
[----:B01234-:R-:W-:Y:S05]  /*6090*/  WARPSYNC.COLLECTIVE R86, `(.L_x_6337) ;  /* 0x0000000056087348 */ /* 0x01ffea0003c00000 */
[----:B0-----:R0:W0:Y:S02]  /*60a0*/  SHFL.IDX P0, R86, R82, R121, R12 ;  /* 0x0000007952567389 */ /* 0x001024000000000c */
[----:B01234-:R-:W-:Y:S05]  /*60b0*/  ENDCOLLECTIVE ;  /* 0x000000000000791b */ /* 0x01ffea0003800000 */
.L_x_6337:
[----:B------:R-:W-:Y:S05]  /*60c0*/  BSYNC B0 ;  /* 0x0000000000007941 */ /* 0x000fea0003800000 */
.L_x_6336:
[----:B------:R-:W-:Y:S05]  /*60d0*/  BRA `(.L_x_6338) ;  /* 0xffffffd400687947 */ /* 0x000fea000383ffff */
.L_x_6248:
[----:B------:R-:W-:Y:S01]  /*60e0*/  BSSY B0, `(.L_x_6339) ;  /* 0x0000006000007945 */ /* 0x000fe20003800000 */
[----:B------:R-:W-:Y:S02]  /*60f0*/  IMAD.MOV.U32 R121, RZ, RZ, R61 ;  /* 0x000000ffff797224 */ /* 0x000fe400078e003d */
[----:B------:R-:W-:-:S07]  /*6100*/  IMAD.MOV.U32 R86, RZ, RZ, -0x1 ;  /* 0xffffffffff567424 */ /* 0x000fce00078e00ff */
[----:B01234-:R-:W-:Y:S05]  /*6110*/  WARPSYNC.COLLECTIVE R86, `(.L_x_6340) ;  /* 0x0000000056087348 */ /* 0x01ffea0003c00000 */
[----:B0-----:R0:W0:Y:S02]  /*6120*/  SHFL.IDX P0, R86, R82, R121, R12 ;  /* 0x0000007952567389 */ /* 0x001024000000000c */
[----:B01234-:R-:W-:Y:S05]  /*6130*/  ENDCOLLECTIVE ;  /* 0x000000000000791b */ /* 0x01ffea0003800000 */
.L_x_6340:
[----:B------:R-:W-:Y:S05]  /*6140*/  BSYNC B0 ;  /* 0x0000000000007941 */ /* 0x000fea0003800000 */
.L_x_6339:
[----:B------:R-:W-:Y:S05]  /*6150*/  BRA `(.L_x_6341) ;  /* 0xffffffd400607947 */ /* 0x000fea000383ffff */
.L_x_6250:
[----:B------:R-:W-:Y:S01]  /*6160*/  BSSY B0, `(.L_x_6342) ;  /* 0x0000006000007945 */ /* 0x000fe20003800000 */
[----:B------:R-:W-:Y:S01]  /*6170*/  IMAD.MOV.U32 R121, RZ, RZ, R63 ;  /* 0x000000ffff797224 */ /* 0x000fe200078e003f */
[----:B------:R-:W-:-:S07]  /*6180*/  MOV R86, 0xffffffff ;  /* 0xffffffff00567802 */ /* 0x000fce0000000f00 */
[----:B01234-:R-:W-:Y:S05]  /*6190*/  WARPSYNC.COLLECTIVE R86, `(.L_x_6343) ;  /* 0x0000000056087348 */ /* 0x01ffea0003c00000 */
[----:B0-----:R0:W0:Y:S02]  /*61a0*/  SHFL.IDX P0, R86, R82, R121, R12 ;  /* 0x0000007952567389 */ /* 0x001024000000000c */
[----:B01234-:R-:W-:Y:S05]  /*61b0*/  ENDCOLLECTIVE ;  /* 0x000000000000791b */ /* 0x01ffea0003800000 */
.L_x_6343:
[----:B------:R-:W-:Y:S05]  /*61c0*/  BSYNC B0 ;  /* 0x0000000000007941 */ /* 0x000fea0003800000 */
.L_x_6342:
[----:B------:R-:W-:Y:S05]  /*61d0*/  BRA `(.L_x_6344) ;  /* 0xffffffd400587947 */ /* 0x000fea000383ffff */
.L_x_6252:
[----:B------:R-:W-:Y:S01]  /*61e0*/  BSSY B0, `(.L_x_6345) ;  /* 0x0000006000007945 */ /* 0x000fe20003800000 */
[----:B------:R-:W-:Y:S02]  /*61f0*/  IMAD.MOV.U32 R121, RZ, RZ, R65 ;  /* 0x000000ffff797224 */ /* 0x000fe400078e0041 */
[----:B------:R-:W-:-:S07]  /*6200*/  IMAD.MOV.U32 R86, RZ, RZ, -0x1 ;  /* 0xffffffffff567424 */ /* 0x000fce00078e00ff */
[----:B01234-:R-:W-:Y:S05]  /*6210*/  WARPSYNC.COLLECTIVE R86, `(.L_x_6346) ;  /* 0x0000000056087348 */ /* 0x01ffea0003c00000 */
[----:B0-----:R0:W0:Y:S02]  /*6220*/  SHFL.IDX P0, R86, R82, R121, R12 ;  /* 0x0000007952567389 */ /* 0x001024000000000c */
[----:B01234-:R-:W-:Y:S05]  /*6230*/  ENDCOLLECTIVE ;  /* 0x000000000000791b */ /* 0x01ffea0003800000 */
.L_x_6346:
[----:B------:R-:W-:Y:S05]  /*6240*/  BSYNC B0 ;  /* 0x0000000000007941 */ /* 0x000fea0003800000 */
.L_x_6345:
[----:B------:R-:W-:Y:S01]  /*6250*/  IMAD.MOV.U32 R121, RZ, RZ, R86 ;  /* 0x000000ffff797224 */ /* 0x000fe200078e0056 */
[----:B------:R-:W-:Y:S06]  /*6260*/  BRA `(.L_x_6347) ;  /* 0xffffffd4004c7947 */ /* 0x000fec000383ffff */
.L_x_6254:
[----:B------:R-:W-:Y:S01]  /*6270*/  BSSY B0, `(.L_x_6348) ;  /* 0x0000006000007945 */ /* 0x000fe20003800000 */
[----:B------:R-:W-:Y:S01]  /*6280*/  IMAD.MOV.U32 R121, RZ, RZ, R67 ;  /* 0x000000ffff797224 */ /* 0x000fe200078e0043 */
[----:B------:R-:W-:-:S07]  /*6290*/  MOV R86, 0xffffffff ;  /* 0xffffffff00567802 */ /* 0x000fce0000000f00 */
[----:B01234-:R-:W-:Y:S05]  /*62a0*/  WARPSYNC.COLLECTIVE R86, `(.L_x_6349) ;  /* 0x0000000056087348 */ /* 0x01ffea0003c00000 */
[----:B0-----:R0:W0:Y:S02]  /*62b0*/  SHFL.IDX P0, R86, R82, R121, R12 ;  /* 0x0000007952567389 */ /* 0x001024000000000c */
[----:B01234-:R-:W-:Y:S05]  /*62c0*/  ENDCOLLECTIVE ;  /* 0x000000000000791b */ /* 0x01ffea0003800000 */
.L_x_6349:
[----:B------:R-:W-:Y:S05]  /*62d0*/  BSYNC B0 ;  /* 0x0000000000007941 */ /* 0x000fea0003800000 */
.L_x_6348:
[----:B------:R-:W-:Y:S05]  /*62e0*/  BRA `(.L_x_6350) ;  /* 0xffffffd400447947 */ /* 0x000fea000383ffff */
.L_x_6256:
[----:B------:R-:W-:Y:S01]  /*62f0*/  BSSY B0, `(.L_x_6351) ;  /* 0x0000006000007945 */ /* 0x000fe20003800000 */
[----:B------:R-:W-:Y:S02]  /*6300*/  IMAD.MOV.U32 R121, RZ, RZ, R69 ;  /* 0x000000ffff797224 */ /* 0x000fe400078e0045 */
[----:B------:R-:W-:-:S07]  /*6310*/  IMAD.MOV.U32 R86, RZ, RZ, -0x1 ;  /* 0xffffffffff567424 */ /* 0x000fce00078e00ff */
[----:B01234-:R-:W-:Y:S05]  /*6320*/  WARPSYNC.COLLECTIVE R86, `(.L_x_6352) ;  /* 0x0000000056087348 */ /* 0x01ffea0003c00000 */
[----:B0-----:R0:W0:Y:S02]  /*6330*/  SHFL.IDX P0, R86, R82, R121, R12 ;  /* 0x0000007952567389 */ /* 0x001024000000000c */
[----:B01234-:R-:W-:Y:S05]  /*6340*/  ENDCOLLECTIVE ;  /* 0x000000000000791b */ /* 0x01ffea0003800000 */
.L_x_6352:
[----:B------:R-:W-:Y:S05]  /*6350*/  BSYNC B0 ;  /* 0x0000000000007941 */ /* 0x000fea0003800000 */
.L_x_6351:
[----:B------:R-:W-:Y:S01]  /*6360*/  IMAD.MOV.U32 R121, RZ, RZ, R86 ;  /* 0x000000ffff797224 */ /* 0x000fe200078e0056 */
[----:B------:R-:W-:Y:S06]  /*6370*/  BRA `(.L_x_6353) ;  /* 0xffffffd400387947 */ /* 0x000fec000383ffff */
.L_x_6258:
[----:B------:R-:W-:Y:S01]  /*6380*/  BSSY B0, `(.L_x_6354) ;  /* 0x0000006000007945 */ /* 0x000fe20003800000 */
[----:B------:R-:W-:Y:S01]  /*6390*/  IMAD.MOV.U32 R121, RZ, RZ, R71 ;  /* 0x000000ffff797224 */ /* 0x000fe200078e0047 */
[----:B------:R-:W-:-:S07]  /*63a0*/  MOV R86, 0xffffffff ;  /* 0xffffffff00567802 */ /* 0x000fce0000000f00 */
[----:B01234-:R-:W-:Y:S05]  /*63b0*/  WARPSYNC.COLLECTIVE R86, `(.L_x_6355) ;  /* 0x0000000056087348 */ /* 0x01ffea0003c00000 */
[----:B0-----:R0:W0:Y:S02]  /*63c0*/  SHFL.IDX P0, R86, R82, R121, R12 ;  /* 0x0000007952567389 */ /* 0x001024000000000c */
[----:B01234-:R-:W-:Y:S05]  /*63d0*/  ENDCOLLECTIVE ;  /* 0x000000000000791b */ /* 0x01ffea0003800000 */
.L_x_6355:
[----:B------:R-:W-:Y:S05]  /*63e0*/  BSYNC B0 ;  /* 0x0000000000007941 */ /* 0x000fea0003800000 */
.L_x_6354:
[----:B------:R-:W-:Y:S05]  /*63f0*/  BRA `(.L_x_6356) ;  /* 0xffffffd400307947 */ /* 0x000fea000383ffff */
.L_x_6260:
[----:B------:R-:W-:Y:S01]  /*6400*/  BSSY B0, `(.L_x_6357) ;  /* 0x0000006000007945 */ /* 0x000fe20003800000 */
[----:B------:R-:W-:Y:S02]  /*6410*/  IMAD.MOV.U32 R121, RZ, RZ, R73 ;  /* 0x000000ffff797224 */ /* 0x000fe400078e0049 */
[----:B------:R-:W-:-:S07]  /*6420*/  IMAD.MOV.U32 R86, RZ, RZ, -0x1 ;  /* 0xffffffffff567424 */ /* 0x000fce00078e00ff */
[----:B01234-:R-:W-:Y:S05]  /*6430*/  WARPSYNC.COLLECTIVE R86, `(.L_x_6358) ;  /* 0x0000000056087348 */ /* 0x01ffea0003c00000 */
[----:B0-----:R0:W0:Y:S02]  /*6440*/  SHFL.IDX P0, R86, R82, R121, R12 ;  /* 0x0000007952567389 */ /* 0x001024000000000c */
[----:B01234-:R-:W-:Y:S05]  /*6450*/  ENDCOLLECTIVE ;  /* 0x000000000000791b */ /* 0x01ffea0003800000 */
.L_x_6358:
[----:B------:R-:W-:Y:S05]  /*6460*/  BSYNC B0 ;  /* 0x0000000000007941 */ /* 0x000fea0003800000 */
.L_x_6357:
[----:B------:R-:W-:Y:S01]  /*6470*/  IMAD.MOV.U32 R121, RZ, RZ, R86 ;  /* 0x000000ffff797224 */ /* 0x000fe200078e0056 */
[----:B------:R-:W-:Y:S06]  /*6480*/  BRA `(.L_x_6359) ;  /* 0xffffffd400247947 */ /* 0x000fec000383ffff */
.L_x_6262:
[----:B------:R-:W-:Y:S01]  /*6490*/  BSSY B0, `(.L_x_6360) ;  /* 0x0000006000007945 */ /* 0x000fe20003800000 */
[----:B------:R-:W-:Y:S01]  /*64a0*/  IMAD.MOV.U32 R121, RZ, RZ, R75 ;  /* 0x000000ffff797224 */ /* 0x000fe200078e004b */
[----:B------:R-:W-:-:S07]  /*64b0*/  MOV R86, 0xffffffff ;  /* 0xffffffff00567802 */ /* 0x000fce0000000f00 */
[----:B01234-:R-:W-:Y:S05]  /*64c0*/  WARPSYNC.COLLECTIVE R86, `(.L_x_6361) ;  /* 0x0000000056087348 */ /* 0x01ffea0003c00000 */
[----:B0-----:R0:W0:Y:S02]  /*64d0*/  SHFL.IDX P0, R86, R82, R121, R12 ;  /* 0x0000007952567389 */ /* 0x001024000000000c */
[----:B01234-:R-:W-:Y:S05]  /*64e0*/  ENDCOLLECTIVE ;  /* 0x000000000000791b */ /* 0x01ffea0003800000 */
.L_x_6361:
[----:B------:R-:W-:Y:S05]  /*64f0*/  BSYNC B0 ;  /* 0x0000000000007941 */ /* 0x000fea0003800000 */
.L_x_6360:
[----:B------:R-:W-:Y:S05]  /*6500*/  BRA `(.L_x_6362) ;  /* 0xffffffd4001c7947 */ /* 0x000fea000383ffff */
.L_x_6264:
[----:B------:R-:W-:Y:S01]  /*6510*/  BSSY B0, `(.L_x_6363) ;  /* 0x0000006000007945 */ /* 0x000fe20003800000 */
[----:B------:R-:W-:Y:S02]  /*6520*/  IMAD.MOV.U32 R121, RZ, RZ, R77 ;  /* 0x000000ffff797224 */ /* 0x000fe400078e004d */
[----:B------:R-:W-:-:S07]  /*6530*/  IMAD.MOV.U32 R86, RZ, RZ, -0x1 ;  /* 0xffffffffff567424 */ /* 0x000fce00078e00ff */
[----:B01234-:R-:W-:Y:S05]  /*6540*/  WARPSYNC.COLLECTIVE R86, `(.L_x_6364) ;  /* 0x0000000056087348 */ /* 0x01ffea0003c00000 */
[----:B0-----:R0:W0:Y:S02]  /*6550*/  SHFL.IDX P0, R86, R82, R121, R12 ;  /* 0x0000007952567389 */ /* 0x001024000000000c */
[----:B01234-:R-:W-:Y:S05]  /*6560*/  ENDCOLLECTIVE ;  /* 0x000000000000791b */ /* 0x01ffea0003800000 */
.L_x_6364:
[----:B------:R-:W-:Y:S05]  /*6570*/  BSYNC B0 ;  /* 0x0000000000007941 */ /* 0x000fea0003800000 */
.L_x_6363:
[----:B------:R-:W-:Y:S01]  /*6580*/  IMAD.MOV.U32 R121, RZ, RZ, R86 ;  /* 0x000000ffff797224 */ /* 0x000fe200078e0056 */
[----:B------:R-:W-:Y:S06]  /*6590*/  BRA `(.L_x_6365) ;  /* 0xffffffd400107947 */ /* 0x000fec000383ffff */
.L_x_6266:
[----:B------:R-:W-:Y:S01]  /*65a0*/  BSSY B0, `(.L_x_6366) ;  /* 0x0000006000007945 */ /* 0x000fe20003800000 */
[----:B------:R-:W-:Y:S01]  /*65b0*/  IMAD.MOV.U32 R121, RZ, RZ, R79 ;  /* 0x000000ffff797224 */ /* 0x000fe200078e004f */
[----:B------:R-:W-:-:S07]  /*65c0*/  MOV R86, 0xffffffff ;  /* 0xffffffff00567802 */ /* 0x000fce0000000f00 */
[----:B01234-:R-:W-:Y:S05]  /*65d0*/  WARPSYNC.COLLECTIVE R86, `(.L_x_6367) ;  /* 0x0000000056087348 */ /* 0x01ffea0003c00000 */
[----:B0-----:R0:W0:Y:S02]  /*65e0*/  SHFL.IDX P0, R86, R82, R121, R12 ;  /* 0x0000007952567389 */ /* 0x001024000000000c */
[----:B01234-:R-:W-:Y:S05]  /*65f0*/  ENDCOLLECTIVE ;  /* 0x000000000000791b */ /* 0x01ffea0003800000 */
.L_x_6367:
[----:B------:R-:W-:Y:S05]  /*6600*/  BSYNC B0 ;  /* 0x0000000000007941 */ /* 0x000fea0003800000 */
.L_x_6366:
[----:B------:R-:W-:Y:S05]  /*6610*/  BRA `(.L_x_6368) ;  /* 0xffffffd400087947 */ /* 0x000fea000383ffff */
.L_x_6268:
[----:B------:R-:W-:Y:S01]  /*6620*/  BSSY B0, `(.L_x_6369) ;  /* 0x0000006000007945 */ /* 0x000fe20003800000 */
[----:B------:R-:W-:Y:S02]  /*6630*/  IMAD.MOV.U32 R121, RZ, RZ, R81 ;  /* 0x000000ffff797224 */ /* 0x000fe400078e0051 */
[----:B------:R-:W-:-:S07]  /*6640*/  IMAD.MOV.U32 R86, RZ, RZ, -0x1 ;  /* 0xffffffffff567424 */ /* 0x000fce00078e00ff */
[----:B01234-:R-:W-:Y:S05]  /*6650*/  WARPSYNC.COLLECTIVE R86, `(.L_x_6370) ;  /* 0x0000000056087348 */ /* 0x01ffea0003c00000 */
[----:B0-----:R0:W0:Y:S02]  /*6660*/  SHFL.IDX P0, R86, R82, R121, R12 ;  /* 0x0000007952567389 */ /* 0x001024000000000c */
[----:B01234-:R-:W-:Y:S05]  /*6670*/  ENDCOLLECTIVE ;  /* 0x000000000000791b */ /* 0x01ffea0003800000 */
.L_x_6370:
[----:B------:R-:W-:Y:S05]  /*6680*/  BSYNC B0 ;  /* 0x0000000000007941 */ /* 0x000fea0003800000 */
.L_x_6369:
[----:B------:R-:W-:Y:S01]  /*6690*/  IMAD.MOV.U32 R121, RZ, RZ, R86 ;  /* 0x000000ffff797224 */ /* 0x000fe200078e0056 */
[----:B------:R-:W-:Y:S06]  /*66a0*/  BRA `(.L_x_6371) ;  /* 0xffffffd000fc7947 */ /* 0x000fec000383ffff */
.L_x_6270:
[----:B------:R-:W-:Y:S01]  /*66b0*/  BSSY B0, `(.L_x_6372) ;  /* 0x0000006000007945 */ /* 0x000fe20003800000 */
[----:B------:R-:W-:Y:S01]  /*66c0*/  IMAD.MOV.U32 R121, RZ, RZ, R83 ;  /* 0x000000ffff797224 */ /* 0x000fe200078e0053 */
[----:B------:R-:W-:-:S07]  /*66d0*/  MOV R86, 0xffffffff ;  /* 0xffffffff00567802 */ /* 0x000fce0000000f00 */
[----:B01234-:R-:W-:Y:S05]  /*66e0*/  WARPSYNC.COLLECTIVE R86, `(.L_x_6373) ;  /* 0x0000000056087348 */ /* 0x01ffea0003c00000 */
[----:B0-----:R0:W0:Y:S02]  /*66f0*/  SHFL.IDX P0, R86, R82, R121, R12 ;  /* 0x0000007952567389 */ /* 0x001024000000000c */
[----:B01234-:R-:W-:Y:S05]  /*6700*/  ENDCOLLECTIVE ;  /* 0x000000000000791b */ /* 0x01ffea0003800000 */
.L_x_6373:
[----:B------:R-:W-:Y:S05]  /*6710*/  BSYNC B0 ;  /* 0x0000000000007941 */ /* 0x000fea0003800000 */
.L_x_6372:
[----:B------:R-:W-:Y:S05]  /*6720*/  BRA `(.L_x_6374) ;  /* 0xffffffd000f47947 */ /* 0x000fea000383ffff */
.L_x_6272:
[----:B------:R-:W-:Y:S01]  /*6730*/  BSSY B0, `(.L_x_6375) ;  /* 0x0000006000007945 */ /* 0x000fe20003800000 */
[----:B------:R-:W-:Y:S02]  /*6740*/  IMAD.MOV.U32 R121, RZ, RZ, R85 ;  /* 0x000000ffff797224 */ /* 0x000fe400078e0055 */
[----:B------:R-:W-:-:S07]  /*6750*/  IMAD.MOV.U32 R86, RZ, RZ, -0x1 ;  /* 0xffffffffff567424 */ /* 0x000fce00078e00ff */
[----:B01234-:R-:W-:Y:S05]  /*6760*/  WARPSYNC.COLLECTIVE R86, `(.L_x_6376) ;  /* 0x0000000056087348 */ /* 0x01ffea0003c00000 */
[----:B0-----:R0:W0:Y:S02]  /*6770*/  SHFL.IDX P0, R86, R82, R121, R12 ;  /* 0x0000007952567389 */ /* 0x001024000000000c */
[----:B01234-:R-:W-:Y:S05]  /*6780*/  ENDCOLLECTIVE ;  /* 0x000000000000791b */ /* 0x01ffea0003800000 */
.L_x_6376:
[----:B------:R-:W-:Y:S05]  /*6790*/  BSYNC B0 ;  /* 0x0000000000007941 */ /* 0x000fea0003800000 */
.L_x_6375:
[----:B------:R-:W-:Y:S01]  /*67a0*/  IMAD.MOV.U32 R121, RZ, RZ, R86 ;  /* 0x000000ffff797224 */ /* 0x000fe200078e0056 */
[----:B------:R-:W-:Y:S06]  /*67b0*/  BRA `(.L_x_6377) ;  /* 0xffffffd000e87947 */ /* 0x000fec000383ffff */
.L_x_6274:
[----:B------:R-:W-:Y:S01]  /*67c0*/  BSSY B0, `(.L_x_6378) ;  /* 0x0000006000007945 */ /* 0x000fe20003800000 */
[----:B------:R-:W-:Y:S01]  /*67d0*/  IMAD.MOV.U32 R121, RZ, RZ, R87 ;  /* 0x000000ffff797224 */ /* 0x000fe200078e0057 */
[----:B------:R-:W-:-:S07]  /*67e0*/  MOV R86, 0xffffffff ;  /* 0xffffffff00567802 */ /* 0x000fce0000000f00 */
[----:B01234-:R-:W-:Y:S05]  /*67f0*/  WARPSYNC.COLLECTIVE R86, `(.L_x_6379) ;  /* 0x0000000056087348 */ /* 0x01ffea0003c00000 */
[----:B0-----:R0:W0:Y:S02]  /*6800*/  SHFL.IDX P0, R86, R82, R121, R12 ;  /* 0x0000007952567389 */ /* 0x001024000000000c */
[----:B01234-:R-:W-:Y:S05]  /*6810*/  ENDCOLLECTIVE ;  /* 0x000000000000791b */ /* 0x01ffea0003800000 */
.L_x_6379:
[----:B------:R-:W-:Y:S05]  /*6820*/  BSYNC B0 ;  /* 0x0000000000007941 */ /* 0x000fea0003800000 */
.L_x_6378:
[----:B------:R-:W-:Y:S05]  /*6830*/  BRA `(.L_x_6380) ;  /* 0xffffffd000e07947 */ /* 0x000fea000383ffff */
.L_x_6276:
[----:B------:R-:W-:Y:S01]  /*6840*/  BSSY B0, `(.L_x_6381) ;  /* 0x0000006000007945 */ /* 0x000fe20003800000 */
[----:B------:R-:W-:Y:S02]  /*6850*/  IMAD.MOV.U32 R121, RZ, RZ, R89 ;  /* 0x000000ffff797224 */ /* 0x000fe400078e0059 */
[----:B------:R-:W-:-:S07]  /*6860*/  IMAD.MOV.U32 R86, RZ, RZ, -0x1 ;  /* 0xffffffffff567424 */ /* 0x000fce00078e00ff */
[----:B01234-:R-:W-:Y:S05]  /*6870*/  WARPSYNC.COLLECTIVE R86, `(.L_x_6382) ;  /* 0x0000000056087348 */ /* 0x01ffea0003c00000 */
[----:B0-----:R0:W0:Y:S02]  /*6880*/  SHFL.IDX P0, R86, R82, R121, R12 ;  /* 0x0000007952567389 */ /* 0x001024000000000c */
[----:B01234-:R-:W-:Y:S05]  /*6890*/  ENDCOLLECTIVE ;  /* 0x000000000000791b */ /* 0x01ffea0003800000 */
.L_x_6382:
[----:B------:R-:W-:Y:S05]  /*68a0*/  BSYNC B0 ;  /* 0x0000000000007941 */ /* 0x000fea0003800000 */
.L_x_6381:
[----:B------:R-:W-:Y:S01]  /*68b0*/  IMAD.MOV.U32 R121, RZ, RZ, R86 ;  /* 0x000000ffff797224 */ /* 0x000fe200078e0056 */
[----:B------:R-:W-:Y:S06]  /*68c0*/  BRA `(.L_x_6383) ;  /* 0xffffffd000d47947 */ /* 0x000fec000383ffff */
.L_x_6278:
[----:B------:R-:W-:Y:S01]  /*68d0*/  BSSY B0, `(.L_x_6384) ;  /* 0x0000006000007945 */ /* 0x000fe20003800000 */
[----:B------:R-:W-:Y:S01]  /*68e0*/  IMAD.MOV.U32 R121, RZ, RZ, R91 ;  /* 0x000000ffff797224 */ /* 0x000fe200078e005b */
[----:B------:R-:W-:-:S07]  /*68f0*/  MOV R86, 0xffffffff ;  /* 0xffffffff00567802 */ /* 0x000fce0000000f00 */
[----:B01234-:R-:W-:Y:S05]  /*6900*/  WARPSYNC.COLLECTIVE R86, `(.L_x_6385) ;  /* 0x0000000056087348 */ /* 0x01ffea0003c00000 */
[----:B0-----:R0:W0:Y:S02]  /*6910*/  SHFL.IDX P0, R86, R82, R121, R12 ;  /* 0x0000007952567389 */ /* 0x001024000000000c */
[----:B01234-:R-:W-:Y:S05]  /*6920*/  ENDCOLLECTIVE ;  /* 0x000000000000791b */ /* 0x01ffea0003800000 */
.L_x_6385:
[----:B------:R-:W-:Y:S05]  /*6930*/  BSYNC B0 ;  /* 0x0000000000007941 */ /* 0x000fea0003800000 */
.L_x_6384:
[----:B------:R-:W-:Y:S05]  /*6940*/  BRA `(.L_x_6386) ;  /* 0xffffffd000cc7947 */ /* 0x000fea000383ffff */
.L_x_6280:
[----:B------:R-:W-:Y:S01]  /*6950*/  BSSY B0, `(.L_x_6387) ;  /* 0x0000006000007945 */ /* 0x000fe20003800000 */
[----:B------:R-:W-:Y:S02]  /*6960*/  IMAD.MOV.U32 R121, RZ, RZ, R93 ;  /* 0x000000ffff797224 */ /* 0x000fe400078e005d */
[----:B------:R-:W-:-:S07]  /*6970*/  IMAD.MOV.U32 R86, RZ, RZ, -0x1 ;  /* 0xffffffffff567424 */ /* 0x000fce00078e00ff */
[----:B01234-:R-:W-:Y:S05]  /*6980*/  WARPSYNC.COLLECTIVE R86, `(.L_x_6388) ;  /* 0x0000000056087348 */ /* 0x01ffea0003c00000 */
[----:B0-----:R0:W0:Y:S02]  /*6990*/  SHFL.IDX P0, R86, R82, R121, R12 ;  /* 0x0000007952567389 */ /* 0x001024000000000c */
[----:B01234-:R-:W-:Y:S05]  /*69a0*/  ENDCOLLECTIVE ;  /* 0x000000000000791b */ /* 0x01ffea0003800000 */
.L_x_6388:
[----:B------:R-:W-:Y:S05]  /*69b0*/  BSYNC B0 ;  /* 0x0000000000007941 */ /* 0x000fea0003800000 */
.L_x_6387:
[----:B------:R-:W-:Y:S01]  /*69c0*/  IMAD.MOV.U32 R121, RZ, RZ, R86 ;  /* 0x000000ffff797224 */ /* 0x000fe200078e0056 */
[----:B------:R-:W-:Y:S06]  /*69d0*/  BRA `(.L_x_6389) ;  /* 0xffffffd000c07947 */ /* 0x000fec000383ffff */
.L_x_6282:
[----:B------:R-:W-:Y:S01]  /*69e0*/  BSSY B0, `(.L_x_6390) ;  /* 0x0000006000007945 */ /* 0x000fe20003800000 */
[----:B------:R-:W-:Y:S01]  /*69f0*/  IMAD.MOV.U32 R121, RZ, RZ, R95 ;  /* 0x000000ffff797224 */ /* 0x000fe200078e005f */
[----:B------:R-:W-:-:S07]  /*6a00*/  MOV R86, 0xffffffff ;  /* 0xffffffff00567802 */ /* 0x000fce0000000f00 */
[----:B01234-:R-:W-:Y:S05]  /*6a10*/  WARPSYNC.COLLECTIVE R86, `(.L_x_6391) ;  /* 0x0000000056087348 */ /* 0x01ffea0003c00000 */
[----:B0-----:R0:W0:Y:S02]  /*6a20*/  SHFL.IDX P0, R86, R82, R121, R12 ;  /* 0x0000007952567389 */ /* 0x001024000000000c */
[----:B01234-:R-:W-:Y:S05]  /*6a30*/  ENDCOLLECTIVE ;  /* 0x000000000000791b */ /* 0x01ffea0003800000 */
.L_x_6391:
[----:B------:R-:W-:Y:S05]  /*6a40*/  BSYNC B0 ;  /* 0x0000000000007941 */ /* 0x000fea0003800000 */
.L_x_6390:
[----:B------:R-:W-:Y:S05]  /*6a50*/  BRA `(.L_x_6392) ;  /* 0xffffffd000b87947 */ /* 0x000fea000383ffff */
.L_x_6284:
[----:B------:R-:W-:Y:S01]  /*6a60*/  BSSY B0, `(.L_x_6393) ;  /* 0x0000006000007945 */ /* 0x000fe20003800000 */
[----:B------:R-:W-:Y:S02]  /*6a70*/  IMAD.MOV.U32 R121, RZ, RZ, R97 ;  /* 0x000000ffff797224 */ /* 0x000fe400078e0061 */
[----:B------:R-:W-:-:S07]  /*6a80*/  IMAD.MOV.U32 R86, RZ, RZ, -0x1 ;  /* 0xffffffffff567424 */ /* 0x000fce00078e00ff */
[----:B01234-:R-:W-:Y:S05]  /*6a90*/  WARPSYNC.COLLECTIVE R86, `(.L_x_6394) ;  /* 0x0000000056087348 */ /* 0x01ffea0003c00000 */
[----:B0-----:R0:W0:Y:S02]  /*6aa0*/  SHFL.IDX P0, R86, R82, R121, R12 ;  /* 0x0000007952567389 */ /* 0x001024000000000c */
[----:B01234-:R-:W-:Y:S05]  /*6ab0*/  ENDCOLLECTIVE ;  /* 0x000000000000791b */ /* 0x01ffea0003800000 */
.L_x_6394:
[----:B------:R-:W-:Y:S05]  /*6ac0*/  BSYNC B0 ;  /* 0x0000000000007941 */ /* 0x000fea0003800000 */
.L_x_6393:
[----:B------:R-:W-:Y:S01]  /*6ad0*/  IMAD.MOV.U32 R121, RZ, RZ, R86 ;  /* 0x000000ffff797224 */ /* 0x000fe200078e0056 */
[----:B------:R-:W-:Y:S06]  /*6ae0*/  BRA `(.L_x_6395) ;  /* 0xffffffd000ac7947 */ /* 0x000fec000383ffff */
.L_x_6286:
[----:B------:R-:W-:Y:S01]  /*6af0*/  BSSY B0, `(.L_x_6396) ;  /* 0x0000006000007945 */ /* 0x000fe20003800000 */
[----:B------:R-:W-:Y:S01]  /*6b00*/  IMAD.MOV.U32 R121, RZ, RZ, R99 ;  /* 0x000000ffff797224 */ /* 0x000fe200078e0063 */
[----:B------:R-:W-:-:S07]  /*6b10*/  MOV R86, 0xffffffff ;  /* 0xffffffff00567802 */ /* 0x000fce0000000f00 */
[----:B01234-:R-:W-:Y:S05]  /*6b20*/  WARPSYNC.COLLECTIVE R86, `(.L_x_6397) ;  /* 0x0000000056087348 */ /* 0x01ffea0003c00000 */
[----:B0-----:R0:W0:Y:S02]  /*6b30*/  SHFL.IDX P0, R86, R82, R121, R12 ;  /* 0x0000007952567389 */ /* 0x001024000000000c */
[----:B01234-:R-:W-:Y:S05]  /*6b40*/  ENDCOLLECTIVE ;  /* 0x000000000000791b */ /* 0x01ffea0003800000 */
.L_x_6397:
[----:B------:R-:W-:Y:S05]  /*6b50*/  BSYNC B0 ;  /* 0x0000000000007941 */ /* 0x000fea0003800000 */
.L_x_6396:
[----:B------:R-:W-:Y:S05]  /*6b60*/  BRA `(.L_x_6398) ;  /* 0xffffffd000a47947 */ /* 0x000fea000383ffff */
.L_x_6288:
[----:B------:R-:W-:Y:S01]  /*6b70*/  BSSY B0, `(.L_x_6399) ;  /* 0x0000006000007945 */ /* 0x000fe20003800000 */
[----:B------:R-:W-:Y:S02]  /*6b80*/  IMAD.MOV.U32 R121, RZ, RZ, R101 ;  /* 0x000000ffff797224 */ /* 0x000fe400078e0065 */
[----:B------:R-:W-:-:S07]  /*6b90*/  IMAD.MOV.U32 R86, RZ, RZ, -0x1 ;  /* 0xffffffffff567424 */ /* 0x000fce00078e00ff */
[----:B01234-:R-:W-:Y:S05]  /*6ba0*/  WARPSYNC.COLLECTIVE R86, `(.L_x_6400) ;  /* 0x0000000056087348 */ /* 0x01ffea0003c00000 */
[----:B0-----:R0:W0:Y:S02]  /*6bb0*/  SHFL.IDX P0, R86, R82, R121, R12 ;  /* 0x0000007952567389 */ /* 0x001024000000000c */
[----:B01234-:R-:W-:Y:S05]  /*6bc0*/  ENDCOLLECTIVE ;  /* 0x000000000000791b */ /* 0x01ffea0003800000 */
.L_x_6400:
[----:B------:R-:W-:Y:S05]  /*6bd0*/  BSYNC B0 ;  /* 0x0000000000007941 */ /* 0x000fea0003800000 */
.L_x_6399:
[----:B------:R-:W-:Y:S01]  /*6be0*/  IMAD.MOV.U32 R121, RZ, RZ, R86 ;  /* 0x000000ffff797224 */ /* 0x000fe200078e0056 */
[----:B------:R-:W-:Y:S06]  /*6bf0*/  BRA `(.L_x_6401) ;  /* 0xffffffd000987947 */ /* 0x000fec000383ffff */
.L_x_6290:
[----:B------:R-:W-:Y:S01]  /*6c00*/  BSSY B0, `(.L_x_6402) ;  /* 0x0000006000007945 */ /* 0x000fe20003800000 */
[----:B------:R-:W-:Y:S01]  /*6c10*/  IMAD.MOV.U32 R121, RZ, RZ, R103 ;  /* 0x000000ffff797224 */ /* 0x000fe200078e0067 */
[----:B------:R-:W-:-:S07]  /*6c20*/  MOV R86, 0xffffffff ;  /* 0xffffffff00567802 */ /* 0x000fce0000000f00 */
[----:B01234-:R-:W-:Y:S05]  /*6c30*/  WARPSYNC.COLLECTIVE R86, `(.L_x_6403) ;  /* 0x0000000056087348 */ /* 0x01ffea0003c00000 */
[----:B0-----:R0:W0:Y:S02]  /*6c40*/  SHFL.IDX P0, R86, R82, R121, R12 ;  /* 0x0000007952567389 */ /* 0x001024000000000c */
[----:B01234-:R-:W-:Y:S05]  /*6c50*/  ENDCOLLECTIVE ;  /* 0x000000000000791b */ /* 0x01ffea0003800000 */
.L_x_6403:
[----:B------:R-:W-:Y:S05]  /*6c60*/  BSYNC B0 ;  /* 0x0000000000007941 */ /* 0x000fea0003800000 */
.L_x_6402:
[----:B------:R-:W-:Y:S05]  /*6c70*/  BRA `(.L_x_6404) ;  /* 0xffffffd000907947 */ /* 0x000fea000383ffff */
.L_x_6292:
[----:B------:R-:W-:Y:S01]  /*6c80*/  BSSY B0, `(.L_x_6405) ;  /* 0x0000006000007945 */ /* 0x000fe20003800000 */
[----:B------:R-:W-:Y:S02]  /*6c90*/  IMAD.MOV.U32 R121, RZ, RZ, R105 ;  /* 0x000000ffff797224 */ /* 0x000fe400078e0069 */
[----:B------:R-:W-:-:S07]  /*6ca0*/  IMAD.MOV.U32 R86, RZ, RZ, -0x1 ;  /* 0xffffffffff567424 */ /* 0x000fce00078e00ff */
[----:B01234-:R-:W-:Y:S05]  /*6cb0*/  WARPSYNC.COLLECTIVE R86, `(.L_x_6406) ;  /* 0x0000000056087348 */ /* 0x01ffea0003c00000 */
[----:B0-----:R0:W0:Y:S02]  /*6cc0*/  SHFL.IDX P0, R86, R82, R121, R12 ;  /* 0x0000007952567389 */ /* 0x001024000000000c */
[----:B01234-:R-:W-:Y:S05]  /*6cd0*/  ENDCOLLECTIVE ;  /* 0x000000000000791b */ /* 0x01ffea0003800000 */
.L_x_6406:
[----:B------:R-:W-:Y:S05]  /*6ce0*/  BSYNC B0 ;  /* 0x0000000000007941 */ /* 0x000fea0003800000 */
.L_x_6405:
[----:B------:R-:W-:Y:S01]  /*6cf0*/  IMAD.MOV.U32 R121, RZ, RZ, R86 ;  /* 0x000000ffff797224 */ /* 0x000fe200078e0056 */
[----:B------:R-:W-:Y:S06]  /*6d00*/  BRA `(.L_x_6407) ;  /* 0xffffffd000847947 */ /* 0x000fec000383ffff */
.L_x_6294:
[----:B------:R-:W-:Y:S01]  /*6d10*/  BSSY B0, `(.L_x_6408) ;  /* 0x0000006000007945 */ /* 0x000fe20003800000 */
[----:B------:R-:W-:Y:S01]  /*6d20*/  IMAD.MOV.U32 R121, RZ, RZ, R107 ;  /* 0x000000ffff797224 */ /* 0x000fe200078e006b */
[----:B------:R-:W-:-:S07]  /*6d30*/  MOV R86, 0xffffffff ;  /* 0xffffffff00567802 */ /* 0x000fce0000000f00 */
[----:B01234-:R-:W-:Y:S05]  /*6d40*/  WARPSYNC.COLLECTIVE R86, `(.L_x_6409) ;  /* 0x0000000056087348 */ /* 0x01ffea0003c00000 */
[----:B0-----:R0:W0:Y:S02]  /*6d50*/  SHFL.IDX P0, R86, R82, R121, R12 ;  /* 0x0000007952567389 */ /* 0x001024000000000c */
[----:B01234-:R-:W-:Y:S05]  /*6d60*/  ENDCOLLECTIVE ;  /* 0x000000000000791b */ /* 0x01ffea0003800000 */
.L_x_6409:
[----:B------:R-:W-:Y:S05]  /*6d70*/  BSYNC B0 ;  /* 0x0000000000007941 */ /* 0x000fea0003800000 */
.L_x_6408:
[----:B------:R-:W-:Y:S05]  /*6d80*/  BRA `(.L_x_6410) ;  /* 0xffffffd0007c7947 */ /* 0x000fea000383ffff */
.L_x_6296:
[----:B------:R-:W-:Y:S01]  /*6d90*/  BSSY B0, `(.L_x_6411) ;  /* 0x0000006000007945 */ /* 0x000fe20003800000 */
[----:B------:R-:W-:Y:S02]  /*6da0*/  IMAD.MOV.U32 R121, RZ, RZ, R109 ;  /* 0x000000ffff797224 */ /* 0x000fe400078e006d */
[----:B------:R-:W-:-:S07]  /*6db0*/  IMAD.MOV.U32 R86, RZ, RZ, -0x1 ;  /* 0xffffffffff567424 */ /* 0x000fce00078e00ff */
[----:B01234-:R-:W-:Y:S05]  /*6dc0*/  WARPSYNC.COLLECTIVE R86, `(.L_x_6412) ;  /* 0x0000000056087348 */ /* 0x01ffea0003c00000 */
[----:B0-----:R0:W0:Y:S02]  /*6dd0*/  SHFL.IDX P0, R86, R82, R121, R12 ;  /* 0x0000007952567389 */ /* 0x001024000000000c */
[----:B01234-:R-:W-:Y:S05]  /*6de0*/  ENDCOLLECTIVE ;  /* 0x000000000000791b */ /* 0x01ffea0003800000 */
.L_x_6412:
[----:B------:R-:W-:Y:S05]  /*6df0*/  BSYNC B0 ;  /* 0x0000000000007941 */ /* 0x000fea0003800000 */
.L_x_6411:
[----:B------:R-:W-:Y:S01]  /*6e00*/  IMAD.MOV.U32 R121, RZ, RZ, R86 ;  /* 0x000000ffff797224 */ /* 0x000fe200078e0056 */
[----:B------:R-:W-:Y:S06]  /*6e10*/  BRA `(.L_x_6413) ;  /* 0xffffffd000707947 */ /* 0x000fec000383ffff */
.L_x_6298:
[----:B------:R-:W-:Y:S01]  /*6e20*/  BSSY B0, `(.L_x_6414) ;  /* 0x0000006000007945 */ /* 0x000fe20003800000 */
[----:B------:R-:W-:Y:S01]  /*6e30*/  IMAD.MOV.U32 R121, RZ, RZ, R111 ;  /* 0x000000ffff797224 */ /* 0x000fe200078e006f */
[----:B------:R-:W-:-:S07]  /*6e40*/  MOV R86, 0xffffffff ;  /* 0xffffffff00567802 */ /* 0x000fce0000000f00 */
[----:B01234-:R-:W-:Y:S05]  /*6e50*/  WARPSYNC.COLLECTIVE R86, `(.L_x_6415) ;  /* 0x0000000056087348 */ /* 0x01ffea0003c00000 */
[----:B0-----:R0:W0:Y:S02]  /*6e60*/  SHFL.IDX P0, R86, R82, R121, R12 ;  /* 0x0000007952567389 */ /* 0x001024000000000c */
[----:B01234-:R-:W-:Y:S05]  /*6e70*/  ENDCOLLECTIVE ;  /* 0x000000000000791b */ /* 0x01ffea0003800000 */
.L_x_6415:
[----:B------:R-:W-:Y:S05]  /*6e80*/  BSYNC B0 ;  /* 0x0000000000007941 */ /* 0x000fea0003800000 */
.L_x_6414:
[----:B------:R-:W-:Y:S05]  /*6e90*/  BRA `(.L_x_6416) ;  /* 0xffffffd000687947 */ /* 0x000fea000383ffff */
.L_x_6300:
[----:B------:R-:W-:Y:S01]  /*6ea0*/  BSSY B0, `(.L_x_6417) ;  /* 0x0000006000007945 */ /* 0x000fe20003800000 */
[----:B------:R-:W-:Y:S02]  /*6eb0*/  IMAD.MOV.U32 R121, RZ, RZ, R113 ;  /* 0x000000ffff797224 */ /* 0x000fe400078e0071 */
[----:B------:R-:W-:-:S07]  /*6ec0*/  IMAD.MOV.U32 R86, RZ, RZ, -0x1 ;  /* 0xffffffffff567424 */ /* 0x000fce00078e00ff */
[----:B01234-:R-:W-:Y:S05]  /*6ed0*/  WARPSYNC.COLLECTIVE R86, `(.L_x_6418) ;  /* 0x0000000056087348 */ /* 0x01ffea0003c00000 */
[----:B0-----:R0:W0:Y:S02]  /*6ee0*/  SHFL.IDX P0, R86, R82, R121, R12 ;  /* 0x0000007952567389 */ /* 0x001024000000000c */
[----:B01234-:R-:W-:Y:S05]  /*6ef0*/  ENDCOLLECTIVE ;  /* 0x000000000000791b */ /* 0x01ffea0003800000 */
.L_x_6418:
[----:B------:R-:W-:Y:S05]  /*6f00*/  BSYNC B0 ;  /* 0x0000000000007941 */ /* 0x000fea0003800000 */
.L_x_6417:
[----:B------:R-:W-:Y:S01]  /*6f10*/  IMAD.MOV.U32 R121, RZ, RZ, R86 ;  /* 0x000000ffff797224 */ /* 0x000fe200078e0056 */
[----:B------:R-:W-:Y:S06]  /*6f20*/  BRA `(.L_x_6419) ;  /* 0xffffffd0005c7947 */ /* 0x000fec000383ffff */
.L_x_6302:
[----:B------:R-:W-:Y:S01]  /*6f30*/  BSSY B0, `(.L_x_6420) ;  /* 0x0000006000007945 */ /* 0x000fe20003800000 */
[----:B------:R-:W-:Y:S01]  /*6f40*/  IMAD.MOV.U32 R121, RZ, RZ, R115 ;  /* 0x000000ffff797224 */ /* 0x000fe200078e0073 */
[----:B------:R-:W-:-:S07]  /*6f50*/  MOV R86, 0xffffffff ;  /* 0xffffffff00567802 */ /* 0x000fce0000000f00 */
[----:B01234-:R-:W-:Y:S05]  /*6f60*/  WARPSYNC.COLLECTIVE R86, `(.L_x_6421) ;  /* 0x0000000056087348 */ /* 0x01ffea0003c00000 */
[----:B0-----:R0:W0:Y:S02]  /*6f70*/  SHFL.IDX P0, R86, R82, R121, R12 ;  /* 0x0000007952567389 */ /* 0x001024000000000c */
[----:B01234-:R-:W-:Y:S05]  /*6f80*/  ENDCOLLECTIVE ;  /* 0x000000000000791b */ /* 0x01ffea0003800000 */
.L_x_6421:
[----:B------:R-:W-:Y:S05]  /*6f90*/  BSYNC B0 ;  /* 0x0000000000007941 */ /* 0x000fea0003800000 */
.L_x_6420:
[----:B------:R-:W-:Y:S05]  /*6fa0*/  BRA `(.L_x_6422) ;  /* 0xffffffd000547947 */ /* 0x000fea000383ffff */
.L_x_6304:
[----:B------:R-:W-:Y:S01]  /*6fb0*/  BSSY B0, `(.L_x_6423) ;  /* 0x0000006000007945 */ /* 0x000fe20003800000 */
[----:B------:R-:W-:Y:S02]  /*6fc0*/  IMAD.MOV.U32 R121, RZ, RZ, R119 ;  /* 0x000000ffff797224 */ /* 0x000fe400078e0077 */
[----:B------:R-:W-:-:S07]  /*6fd0*/  IMAD.MOV.U32 R86, RZ, RZ, -0x1 ;  /* 0xffffffffff567424 */ /* 0x000fce00078e00ff */
[----:B01234-:R-:W-:Y:S05]  /*6fe0*/  WARPSYNC.COLLECTIVE R86, `(.L_x_6424) ;  /* 0x0000000056087348 */ /* 0x01ffea0003c00000 */
[----:B0-----:R0:W0:Y:S02]  /*6ff0*/  SHFL.IDX P0, R86, R82, R121, R12 ;  /* 0x0000007952567389 */ /* 0x001024000000000c */
[----:B01234-:R-:W-:Y:S05]  /*7000*/  ENDCOLLECTIVE ;  /* 0x000000000000791b */ /* 0x01ffea0003800000 */
.L_x_6424:
[----:B------:R-:W-:Y:S05]  /*7010*/  BSYNC B0 ;  /* 0x0000000000007941 */ /* 0x000fea0003800000 */
.L_x_6423:
[----:B------:R-:W-:Y:S01]  /*7020*/  IMAD.MOV.U32 R121, RZ, RZ, R86 ;  /* 0x000000ffff797224 */ /* 0x000fe200078e0056 */
[----:B------:R-:W-:Y:S06]  /*7030*/  BRA `(.L_x_6425) ;  /* 0xffffffd000487947 */ /* 0x000fec000383ffff */
.L_x_6426:
        /* <DEDUP_REMOVED lines=12> */
.L_x_20509:


//--------------------- .text._Z9cuda_gemmIiLi128ELi16ELi1ELi16ELi16ELi16ELi1EEviiiPT_S1_S1_ii --------------------------
	.section	.text._Z9cuda_gemmIiLi128ELi16ELi1ELi16ELi16ELi16ELi1EEviiiPT_S1_S1_ii,"ax",@progbits
	.align	128
        .global         _Z9cuda_gemmIiLi128ELi16ELi1ELi16ELi16ELi16ELi1EEviiiPT_S1_S1_ii
        .type           _Z9cuda_gemmIiLi128ELi16ELi1ELi16ELi16ELi16ELi1EEviiiPT_S1_S1_ii,@function
        .size           _Z9cuda_gemmIiLi128ELi16ELi1ELi16ELi16ELi16ELi1EEviiiPT_S1_S1_ii,(.L_x_20337 - _Z9cuda_gemmIiLi128ELi16ELi1ELi16ELi16ELi16ELi1EEviiiPT_S1_S1_ii)
        .other          _Z9cuda_gemmIiLi128ELi16ELi1ELi16ELi16ELi16ELi1EEviiiPT_S1_S1_ii,@"STO_CUDA_ENTRY STV_DEFAULT"
_Z9cuda_gemmIiLi128ELi16ELi1ELi16ELi16ELi16ELi1EEviiiPT_S1_S1_ii:
.text._Z9cuda_gemmIiLi128ELi16ELi1ELi16ELi16ELi16ELi1EEviiiPT_S1_S1_ii:
[----:B------:R-:W-:Y:S01]  /*0000*/  LDC R1, c[0x0][0x37c] ;  /* 0x0000df00ff017b82 */ /* 0x000fe20000000800 */
[----:B------:R-:W0:Y:S01]  /*0010*/  S2R R3, SR_TID.X ;  /* 0x0000000000037919 */ /* 0x000e220000002100 */
[----:B------:R-:W1:Y:S01]  /*0020*/  LDCU UR9, c[0x0][0x360] ;  /* 0x00006c00ff0977ac */ /* 0x000e620008000800 */
[----:B------:R-:W-:Y:S01]  /*0030*/  MOV R8, 0x80 ;  /* 0x0000008000087802 */ /* 0x000fe20000000f00 */
[----:B-1----:R-:W-:Y:S02]  /*0040*/  ULOP3.LUT UR4, UR9, 0xff, URZ, 0xc0, !UPT ;  /* 0x000000ff09047892 */ /* 0x002fe4000f8ec0ff */
[----:B0-----:R-:W-:-:S04]  /*0050*/  IADD3 R0, PT, PT, R3, UR9, RZ ;  /* 0x0000000903007c10 */ /* 0x001fc8000fffe0ff */
[----:B------:R-:W-:-:S07]  /*0060*/  LOP3.LUT R0, R0, 0xff, RZ, 0xc, !PT ;  /* 0x000000ff00007812 */ /* 0x000fce00078e0cff */
[----:B------:R-:W-:Y:S05]  /*0070*/  CALL.REL.NOINC `($__internal_47_$__cuda_sm20_div_u16) ;  /* 0x0000003000947944 */ /* 0x000fea0003c00000 */
[C---:B------:R-:W-:Y:S01]  /*0080*/  LOP3.LUT R11, R7.reuse, 0x3, RZ, 0xc0, !PT ;  /* 0x00000003070b7812 */ /* 0x040fe200078ec0ff */
[----:B------:R-:W0:Y:S01]  /*0090*/  LDCU.64 UR12, c[0x0][0x358] ;  /* 0x00006b00ff0c77ac */ /* 0x000e220008000a00 */
[----:B------:R-:W-:Y:S01]  /*00a0*/  LOP3.LUT R0, R7, 0xffff, RZ, 0xc0, !PT ;  /* 0x0000ffff07007812 */ /* 0x000fe200078ec0ff */
[----:B------:R-:W-:Y:S01]  /*00b0*/  BSSY.RECONVERGENT B0, `(.L_x_6427) ;  /* 0x0000018000007945 */ /* 0x000fe20003800200 */
[----:B------:R-:W-:Y:S01]  /*00c0*/  ISETP.NE.AND P0, PT, R11, 0x2, PT ;  /* 0x000000020b00780c */ /* 0x000fe20003f05270 */
[----:B------:R-:W-:Y:S01]  /*00d0*/  IMAD.MOV.U32 R15, RZ, RZ, R3 ;  /* 0x000000ffff0f7224 */ /* 0x000fe200078e0003 */
[----:B------:R-:W-:-:S11]  /*00e0*/  ISETP.GE.U32.AND P1, PT, R0, 0x2, PT ;  /* 0x000000020000780c */ /* 0x000fd60003f26070 */
[----:B------:R-:W-:Y:S05]  /*00f0*/  @!P0 BRA `(.L_x_6428) ;  /* 0x00000000004c8947 */ /* 0x000fea0003800000 */
[----:B------:R-:W1:Y:S01]  /*0100*/  S2R R5, SR_CgaCtaId ;  /* 0x0000000000057919 */ /* 0x000e620000008800 */
[----:B------:R-:W2:Y:S01]  /*0110*/  LDC.64 R6, c[0x0][0x398] ;  /* 0x0000e600ff067b82 */ /* 0x000ea20000000a00 */
[----:B------:R-:W-:Y:S01]  /*0120*/  MOV R0, 0x400 ;  /* 0x0000040000007802 */ /* 0x000fe20000000f00 */
[----:B------:R-:W-:Y:S02]  /*0130*/  HFMA2 R2, -RZ, RZ, 0, 0 ;  /* 0x00000000ff027431 */ /* 0x000fe400000001ff */
[----:B------:R-:W-:Y:S01]  /*0140*/  IMAD.MOV.U32 R15, RZ, RZ, R3 ;  /* 0x000000ffff0f7224 */ /* 0x000fe200078e0003 */
[----:B-1----:R-:W-:-:S07]  /*0150*/  LEA R0, R5, R0, 0x18 ;  /* 0x0000000005007211 */ /* 0x002fce00078ec0ff */
.L_x_6429:
[----:B-12---:R-:W-:-:S06]  /*0160*/  IMAD.WIDE.U32 R4, R15, 0x4, R6 ;  /* 0x000000040f047825 */ /* 0x006fcc00078e0006 */
[----:B0-----:R-:W2:Y:S01]  /*0170*/  LDG.E R4, desc[UR12][R4.64] ;  /* 0x0000000c04047981 */ /* 0x001ea2000c1e1900 */
[C---:B------:R-:W-:Y:S01]  /*0180*/  LOP3.LUT R9, R15.reuse, 0xf, RZ, 0xc0, !PT ;  /* 0x0000000f0f097812 */ /* 0x040fe200078ec0ff */
[----:B------:R-:W-:Y:S01]  /*0190*/  VIADD R2, R2, 0x1 ;  /* 0x0000000102027836 */ /* 0x000fe20000000000 */
[----:B------:R-:W-:Y:S02]  /*01a0*/  SHF.R.U32.HI R8, RZ, 0x2, R15 ;  /* 0x00000002ff087819 */ /* 0x000fe4000001160f */
[----:B------:R-:W-:Y:S01]  /*01b0*/  IADD3 R15, PT, PT, R15, UR9, RZ ;  /* 0x000000090f0f7c10 */ /* 0x000fe2000fffe0ff */
[----:B------:R-:W-:Y:S01]  /*01c0*/  IMAD R9, R9, 0x44, R0 ;  /* 0x0000004409097824 */ /* 0x000fe200078e0200 */
[----:B------:R-:W-:-:S04]  /*01d0*/  LOP3.LUT R8, R8, 0x3ffffffc, RZ, 0xc0, !PT ;  /* 0x3ffffffc08087812 */ /* 0x000fc800078ec0ff */
[----:B------:R-:W-:Y:S02]  /*01e0*/  IADD3 R9, PT, PT, R9, R8, RZ ;  /* 0x0000000809097210 */ /* 0x000fe40007ffe0ff */
[----:B------:R-:W-:-:S04]  /*01f0*/  LOP3.LUT R8, R2, R11, RZ, 0x3c, !PT ;  /* 0x0000000b02087212 */ /* 0x000fc800078e3cff */
[----:B------:R-:W-:Y:S01]  /*0200*/  ISETP.NE.AND P0, PT, R8, 0x2, PT ;  /* 0x000000020800780c */ /* 0x000fe20003f05270 */
[----:B--2---:R1:W-:-:S12]  /*0210*/  STS [R9], R4 ;  /* 0x0000000409007388 */ /* 0x0043d80000000800 */
[----:B------:R-:W-:Y:S05]  /*0220*/  @P0 BRA `(.L_x_6429) ;  /* 0xfffffffc00cc0947 */ /* 0x000fea000383ffff */
.L_x_6428:
[----:B0-----:R-:W-:Y:S05]  /*0230*/  BSYNC.RECONVERGENT B0 ;  /* 0x0000000000007941 */ /* 0x001fea0003800200 */
.L_x_6427:
[----:B------:R-:W-:Y:S04]  /*0240*/  BSSY.RECONVERGENT B0, `(.L_x_6430) ;  /* 0x000002c000007945 */ /* 0x000fe80003800200 */
[----:B------:R-:W-:Y:S05]  /*0250*/  @!P1 BRA `(.L_x_6431) ;  /* 0x0000000000a89947 */ /* 0x000fea0003800000 */
[----:B------:R-:W0:Y:S01]  /*0260*/  S2R R7, SR_CgaCtaId ;  /* 0x0000000000077919 */ /* 0x000e220000008800 */
[----:B-1----:R-:W1:Y:S01]  /*0270*/  LDC.64 R4, c[0x0][0x398] ;  /* 0x0000e600ff047b82 */ /* 0x002e620000000a00 */
[----:B------:R-:W-:-:S04]  /*0280*/  MOV R0, 0x400 ;  /* 0x0000040000007802 */ /* 0x000fc80000000f00 */
[----:B0-----:R-:W-:-:S07]  /*0290*/  LEA R16, R7, R0, 0x18 ;  /* 0x0000000007107211 */ /* 0x001fce00078ec0ff */
.L_x_6432:
[C---:B------:R-:W-:Y:S02]  /*02a0*/  VIADD R23, R15.reuse, UR9 ;  /* 0x000000090f177c36 */ /* 0x040fe40008000000 */
[----:B01----:R-:W-:-:S03]  /*02b0*/  IMAD.WIDE.U32 R12, R15, 0x4, R4 ;  /* 0x000000040f0c7825 */ /* 0x003fc600078e0004 */
[C---:B------:R-:W-:Y:S01]  /*02c0*/  IADD3 R17, PT, PT, R23.reuse, UR9, RZ ;  /* 0x0000000917117c10 */ /* 0x040fe2000fffe0ff */
[--C-:B------:R-:W-:Y:S02]  /*02d0*/  IMAD.WIDE.U32 R6, R23, 0x4, R4.reuse ;  /* 0x0000000417067825 */ /* 0x100fe400078e0004 */
[----:B------:R0:W2:Y:S02]  /*02e0*/  LDG.E R12, desc[UR12][R12.64] ;  /* 0x0000000c0c0c7981 */ /* 0x0000a4000c1e1900 */
[C---:B------:R-:W-:Y:S02]  /*02f0*/  VIADD R19, R17.reuse, UR9 ;  /* 0x0000000911137c36 */ /* 0x040fe40008000000 */
[--C-:B------:R-:W-:Y:S01]  /*0300*/  IMAD.WIDE.U32 R8, R17, 0x4, R4.reuse ;  /* 0x0000000411087825 */ /* 0x100fe200078e0004 */
[----:B------:R-:W3:Y:S03]  /*0310*/  LDG.E R6, desc[UR12][R6.64] ;  /* 0x0000000c06067981 */ /* 0x000ee6000c1e1900 */
[----:B------:R-:W-:-:S02]  /*0320*/  IMAD.WIDE.U32 R10, R19, 0x4, R4 ;  /* 0x00000004130a7825 */ /* 0x000fc400078e0004 */
[----:B------:R1:W4:Y:S04]  /*0330*/  LDG.E R8, desc[UR12][R8.64] ;  /* 0x0000000c08087981 */ /* 0x000328000c1e1900 */
[----:B------:R5:W4:Y:S01]  /*0340*/  LDG.E R10, desc[UR12][R10.64] ;  /* 0x0000000c0a0a7981 */ /* 0x000b22000c1e1900 */
[----:B------:R-:W-:Y:S02]  /*0350*/  SHF.R.U32.HI R2, RZ, 0x2, R15 ;  /* 0x00000002ff027819 */ /* 0x000fe4000001160f */
[----:B------:R-:W-:Y:S02]  /*0360*/  LOP3.LUT R21, R15, 0xf, RZ, 0xc0, !PT ;  /* 0x0000000f0f157812 */ /* 0x000fe400078ec0ff */
[----:B------:R-:W-:Y:S02]  /*0370*/  LOP3.LUT R18, R2, 0x3ffffffc, RZ, 0xc0, !PT ;  /* 0x3ffffffc02127812 */ /* 0x000fe400078ec0ff */
[----:B------:R-:W-:-:S02]  /*0380*/  LOP3.LUT R0, R23, 0xf, RZ, 0xc0, !PT ;  /* 0x0000000f17007812 */ /* 0x000fc400078ec0ff */
[----:B------:R-:W-:Y:S02]  /*0390*/  SHF.R.U32.HI R2, RZ, 0x2, R23 ;  /* 0x00000002ff027819 */ /* 0x000fe40000011617 */
[----:B0-----:R-:W-:Y:S01]  /*03a0*/  LOP3.LUT R13, R17, 0xf, RZ, 0xc0, !PT ;  /* 0x0000000f110d7812 */ /* 0x001fe200078ec0ff */
[--C-:B------:R-:W-:Y:S01]  /*03b0*/  IMAD R21, R21, 0x44, R16.reuse ;  /* 0x0000004415157824 */ /* 0x100fe200078e0210 */
[----:B------:R-:W-:Y:S02]  /*03c0*/  SHF.R.U32.HI R17, RZ, 0x2, R17 ;  /* 0x00000002ff117819 */ /* 0x000fe40000011611 */
[----:B-1----:R-:W-:Y:S02]  /*03d0*/  LOP3.LUT R9, R19, 0xf, RZ, 0xc0, !PT ;  /* 0x0000000f13097812 */ /* 0x002fe400078ec0ff */
[----:B-----5:R-:W-:Y:S01]  /*03e0*/  SHF.R.U32.HI R11, RZ, 0x2, R19 ;  /* 0x00000002ff0b7819 */ /* 0x020fe20000011613 */
[--C-:B------:R-:W-:Y:S01]  /*03f0*/  IMAD R0, R0, 0x44, R16.reuse ;  /* 0x0000004400007824 */ /* 0x100fe200078e0210 */
[----:B------:R-:W-:Y:S01]  /*0400*/  LOP3.LUT R7, R2, 0x3ffffffc, RZ, 0xc0, !PT ;  /* 0x3ffffffc02077812 */ /* 0x000fe200078ec0ff */
[--C-:B------:R-:W-:Y:S01]  /*0410*/  IMAD R13, R13, 0x44, R16.reuse ;  /* 0x000000440d0d7824 */ /* 0x100fe200078e0210 */
[----:B------:R-:W-:Y:S01]  /*0420*/  LOP3.LUT R2, R17, 0x3ffffffc, RZ, 0xc0, !PT ;  /* 0x3ffffffc11027812 */ /* 0x000fe200078ec0ff */
[----:B------:R-:W-:Y:S01]  /*0430*/  IMAD R9, R9, 0x44, R16 ;  /* 0x0000004409097824 */ /* 0x000fe200078e0210 */
[----:B------:R-:W-:Y:S01]  /*0440*/  LOP3.LUT R14, R11, 0x3ffffffc, RZ, 0xc0, !PT ;  /* 0x3ffffffc0b0e7812 */ /* 0x000fe200078ec0ff */
[----:B------:R-:W-:Y:S01]  /*0450*/  IMAD.IADD R7, R0, 0x1, R7 ;  /* 0x0000000100077824 */ /* 0x000fe200078e0207 */
[----:B------:R-:W-:-:S02]  /*0460*/  IADD3 R21, PT, PT, R21, R18, RZ ;  /* 0x0000001215157210 */ /* 0x000fc40007ffe0ff */
[----:B------:R-:W-:Y:S01]  /*0470*/  IADD3 R13, PT, PT, R13, R2, RZ ;  /* 0x000000020d0d7210 */ /* 0x000fe20007ffe0ff */
        /* <DEDUP_REMOVED lines=8> */
.L_x_6431:
[----:B------:R-:W-:Y:S05]  /*0500*/  BSYNC.RECONVERGENT B0 ;  /* 0x0000000000007941 */ /* 0x000fea0003800200 */
.L_x_6430:
[----:B------:R-:W2:Y:S01]  /*0510*/  S2UR UR6, SR_CTAID.Y ;  /* 0x00000000000679c3 */ /* 0x000ea20000002600 */
[----:B------:R-:W3:Y:S02]  /*0520*/  LDCU UR10, c[0x0][0x374] ;  /* 0x00006e80ff0a77ac */ /* 0x000ee40008000800 */
[----:B---3--:R-:W-:-:S04]  /*0530*/  USHF.L.U32 UR4, UR10, 0x4, URZ ;  /* 0x000000040a047899 */ /* 0x008fc800080006ff */
[----:B--2---:R-:W-:-:S06]  /*0540*/  UISETP.GE.U32.AND UP0, UPT, UR6, UR4, UPT ;  /* 0x000000040600728c */ /* 0x004fcc000bf06070 */
[----:B------:R-:W-:-:S13]  /*0550*/  PLOP3.LUT P0, PT, PT, PT, UP0, 0x80, 0x8 ;  /* 0x000000000008781c */ /* 0x000fda0003f0f008 */
[----:B------:R-:W-:Y:S05]  /*0560*/  @P0 EXIT ;  /* 0x000000000000094d */ /* 0x000fea0003800000 */
[----:B------:R-:W2:Y:S01]  /*0570*/  I2F.U32.RP R2, UR9 ;  /* 0x0000000900027d06 */ /* 0x000ea20008209000 */
[C---:B0-----:R-:W-:Y:S01]  /*0580*/  IADD3 R6, PT, PT, R3.reuse, UR9, RZ ;  /* 0x0000000903067c10 */ /* 0x041fe2000fffe0ff */
[----:B------:R-:W0:Y:S01]  /*0590*/  S2UR UR7, SR_CgaCtaId ;  /* 0x00000000000779c3 */ /* 0x000e220000008800 */
        /* <DEDUP_REMOVED lines=8> */
[C---:B------:R-:W-:Y:S01]  /*0620*/  VIADD R22, R3.reuse, 0x6 ;  /* 0x0000000603167836 */ /* 0x040fe20000000000 */
[----:B------:R-:W-:Y:S01]  /*0630*/  ISETP.NE.AND P3, PT, R10, 0xf, PT ;  /* 0x0000000f0a00780c */ /* 0x000fe20003f65270 */
[C---:B------:R-:W-:Y:S01]  /*0640*/  VIADD R24, R3.reuse, 0x9 ;  /* 0x0000000903187836 */ /* 0x040fe20000000000 */
[----:B------:R-:W-:Y:S01]  /*0650*/  IADD3 R0, PT, PT, R0, -R6, -R15 ;  /* 0x8000000600007210 */ /* 0x000fe20007ffe80f */
[----:B--2---:R-:W1:Y:S01]  /*0660*/  MUFU.RCP R2, R2 ;  /* 0x0000000200027308 */ /* 0x004e620000001000 */
[C---:B------:R-:W-:Y:S01]  /*0670*/  ISETP.GE.U32.AND P1, PT, R10.reuse, 0xe, PT ;  /* 0x0000000e0a00780c */ /* 0x040fe20003f26070 */
[C---:B------:R-:W-:Y:S01]  /*0680*/  VIADD R36, R3.reuse, 0xb ;  /* 0x0000000b03247836 */ /* 0x040fe20000000000 */
[C---:B------:R-:W-:Y:S01]  /*0690*/  ISETP.GE.U32.AND P0, PT, R10.reuse, 0xd, PT ;  /* 0x0000000d0a00780c */ /* 0x040fe20003f06070 */
[C---:B------:R-:W-:Y:S01]  /*06a0*/  VIADD R39, R3.reuse, 0xd ;  /* 0x0000000d03277836 */ /* 0x040fe20000000000 */
[----:B------:R-:W-:Y:S01]  /*06b0*/  ISETP.GE.U32.AND P6, PT, R10, 0xc, PT ;  /* 0x0000000c0a00780c */ /* 0x000fe20003fc6070 */
[C---:B------:R-:W-:Y:S01]  /*06c0*/  VIADD R41, R3.reuse, 0xffffffff ;  /* 0xffffffff03297836 */ /* 0x040fe20000000000 */
[----:B------:R-:W-:Y:S01]  /*06d0*/  ISETP.NE.U32.AND P2, PT, RZ, UR9, PT ;  /* 0x00000009ff007c0c */ /* 0x000fe2000bf45070 */
[----:B------:R-:W-:Y:S01]  /*06e0*/  USHF.L.U32 UR8, UR9, 0x2, URZ ;  /* 0x0000000209087899 */ /* 0x000fe200080006ff */
[C---:B------:R-:W-:Y:S01]  /*06f0*/  IADD3 R19, PT, PT, R3.reuse, 0x3, RZ ;  /* 0x0000000303137810 */ /* 0x040fe20007ffe0ff */
[----:B0-----:R-:W-:Y:S01]  /*0700*/  ULEA UR4, UR7, UR4, 0x18 ;  /* 0x0000000407047291 */ /* 0x001fe2000f8ec0ff */
[C---:B------:R-:W-:Y:S01]  /*0710*/  IADD3 R21, PT, PT, R3.reuse, 0x5, RZ ;  /* 0x0000000503157810 */ /* 0x040fe20007ffe0ff */
[----:B------:R-:W-:Y:S01]  /*0720*/  ULEA UR11, UR7, UR5, 0x18 ;  /* 0x00000005070b7291 */ /* 0x000fe2000f8ec0ff */
[----:B------:R-:W-:-:S02]  /*0730*/  IADD3 R23, PT, PT, R3, 0x7, RZ ;  /* 0x0000000703177810 */ /* 0x000fc40007ffe0ff */
[C---:B------:R-:W-:Y:S01]  /*0740*/  IADD3 R25, PT, PT, R3.reuse, 0xa, RZ ;  /* 0x0000000a03197810 */ /* 0x040fe20007ffe0ff */
[----:B-1----:R-:W-:Y:S01]  /*0750*/  VIADD R4, R2, 0xffffffe ;  /* 0x0ffffffe02047836 */ /* 0x002fe20000000000 */
[C---:B------:R-:W-:Y:S01]  /*0760*/  IADD3 R37, PT, PT, R3.reuse, 0xc, RZ ;  /* 0x0000000c03257810 */ /* 0x040fe20007ffe0ff */
[C---:B------:R-:W-:Y:S01]  /*0770*/  IMAD.SHL.U32 R2, R3.reuse, 0x4, RZ ;  /* 0x0000000403027824 */ /* 0x040fe200078e00ff */
[----:B------:R-:W-:Y:S01]  /*0780*/  IADD3 R40, PT, PT, R3, 0xe, RZ ;  /* 0x0000000e03287810 */ /* 0x000fe20007ffe0ff */
[----:B------:R0:W1:Y:S01]  /*0790*/  F2I.FTZ.U32.TRUNC.NTZ R5, R4 ;  /* 0x0000000400057305 */ /* 0x000062000021f000 */
[----:B------:R-:W-:Y:S02]  /*07a0*/  LOP3.LUT R18, R18, 0xf, RZ, 0xc0, !PT ;  /* 0x0000000f12127812 */ /* 0x000fe400078ec0ff */
[----:B------:R-:W-:Y:S02]  /*07b0*/  LOP3.LUT R38, R2, 0x3c, RZ, 0xc0, !PT ;  /* 0x0000003c02267812 */ /* 0x000fe400078ec0ff */
[----:B------:R-:W-:-:S02]  /*07c0*/  LOP3.LUT R19, R19, 0xf, RZ, 0xc0, !PT ;  /* 0x0000000f13137812 */ /* 0x000fc400078ec0ff */
[C---:B------:R-:W-:Y:S01]  /*07d0*/  IADD3 R17, PT, PT, R38.reuse, UR4, RZ ;  /* 0x0000000426117c10 */ /* 0x040fe2000fffe0ff */
[----:B------:R-:W-:Y:S01]  /*07e0*/  UIADD3 UR4, UPT, UPT, UR5, 0x500, URZ ;  /* 0x0000050005047890 */ /* 0x000fe2000fffe0ff */
[----:B0-----:R-:W-:Y:S02]  /*07f0*/  MOV R4, RZ ;  /* 0x000000ff00047202 */ /* 0x001fe40000000f00 */
[----:B------:R-:W-:Y:S01]  /*0800*/  IADD3 R38, PT, PT, R38, UR11, RZ ;  /* 0x0000000b26267c10 */ /* 0x000fe2000fffe0ff */
[----:B------:R-:W-:Y:S01]  /*0810*/  ULEA UR5, UR7, UR4, 0x18 ;  /* 0x0000000407057291 */ /* 0x000fe2000f8ec0ff */
[----:B------:R-:W-:Y:S01]  /*0820*/  LOP3.LUT R20, R20, 0xf, RZ, 0xc0, !PT ;  /* 0x0000000f14147812 */ /* 0x000fe200078ec0ff */
[--C-:B-1----:R-:W-:Y:S01]  /*0830*/  IMAD.MOV R7, RZ, RZ, -R5.reuse ;  /* 0x000000ffff077224 */ /* 0x102fe200078e0a05 */
[----:B------:R-:W-:Y:S01]  /*0840*/  LOP3.LUT R21, R21, 0xf, RZ, 0xc0, !PT ;  /* 0x0000000f15157812 */ /* 0x000fe200078ec0ff */
[----:B------:R-:W-:Y:S01]  /*0850*/  IMAD R26, R3, 0x44, R38 ;  /* 0x00000044031a7824 */ /* 0x000fe200078e0226 */
[----:B------:R-:W-:Y:S01]  /*0860*/  LOP3.LUT R22, R22, 0xf, RZ, 0xc0, !PT ;  /* 0x0000000f16167812 */ /* 0x000fe200078ec0ff */
[----:B------:R-:W-:Y:S01]  /*0870*/  IMAD R7, R7, UR9, RZ ;  /* 0x0000000907077c24 */ /* 0x000fe2000f8e02ff */
[----:B------:R-:W-:Y:S01]  /*0880*/  LOP3.LUT R23, R23, 0xf, RZ, 0xc0, !PT ;  /* 0x0000000f17177812 */ /* 0x000fe200078ec0ff */
[----:B------:R-:W-:Y:S01]  /*0890*/  VIADD R61, R2, UR5 ;  /* 0x00000005023d7c36 */ /* 0x000fe20008000000 */
[----:B------:R-:W-:Y:S01]  /*08a0*/  LOP3.LUT R24, R24, 0xf, RZ, 0xc0, !PT ;  /* 0x0000000f18187812 */ /* 0x000fe200078ec0ff */
[----:B------:R-:W-:Y:S01]  /*08b0*/  IMAD.HI.U32 R5, R5, R7, R4 ;  /* 0x0000000705057227 */ /* 0x000fe200078e0004 */
[----:B------:R-:W-:Y:S01]  /*08c0*/  LOP3.LUT R25, R25, 0xf, RZ, 0xc0, !PT ;  /* 0x0000000f19197812 */ /* 0x000fe200078ec0ff */
[----:B------:R-:W-:Y:S01]  /*08d0*/  UMOV UR4, UR6 ;  /* 0x0000000600047c82 */ /* 0x000fe20008000000 */
[----:B------:R-:W-:-:S02]  /*08e0*/  LOP3.LUT R36, R36, 0xf, RZ, 0xc0, !PT ;  /* 0x0000000f24247812 */ /* 0x000fc400078ec0ff */
[----:B------:R-:W-:Y:S01]  /*08f0*/  LOP3.LUT R37, R37, 0xf, RZ, 0xc0, !PT ;  /* 0x0000000f25257812 */ /* 0x000fe200078ec0ff */
[----:B------:R-:W-:Y:S01]  /*0900*/  IMAD.HI.U32 R16, R5, R0, RZ ;  /* 0x0000000005107227 */ /* 0x000fe200078e00ff */
[----:B------:R-:W-:Y:S02]  /*0910*/  LOP3.LUT R39, R39, 0xf, RZ, 0xc0, !PT ;  /* 0x0000000f27277812 */ /* 0x000fe400078ec0ff */
[----:B------:R-:W-:Y:S01]  /*0920*/  LOP3.LUT R40, R40, 0xf, RZ, 0xc0, !PT ;  /* 0x0000000f28287812 */ /* 0x000fe200078ec0ff */
[----:B------:R-:W-:Y:S01]  /*0930*/  IMAD.MOV R5, RZ, RZ, -R16 ;  /* 0x000000ffff057224 */ /* 0x000fe200078e0a10 */
[----:B------:R-:W-:-:S03]  /*0940*/  LOP3.LUT R41, R41, 0xf, RZ, 0xc0, !PT ;  /* 0x0000000f29297812 */ /* 0x000fc600078ec0ff */
[----:B------:R-:W-:-:S05]  /*0950*/  IMAD R0, R5, UR9, R0 ;  /* 0x0000000905007c24 */ /* 0x000fca000f8e0200 */
[----:B------:R-:W-:-:S13]  /*0960*/  ISETP.GE.U32.AND P5, PT, R0, UR9, PT ;  /* 0x0000000900007c0c */ /* 0x000fda000bfa6070 */
[----:B------:R-:W-:Y:S02]  /*0970*/  @P5 IADD3 R0, PT, PT, R0, -UR9, RZ ;  /* 0x8000000900005c10 */ /* 0x000fe4000fffe0ff */
[----:B------:R-:W-:Y:S02]  /*0980*/  @P5 IADD3 R16, PT, PT, R16, 0x1, RZ ;  /* 0x0000000110105810 */ /* 0x000fe40007ffe0ff */
[----:B------:R-:W-:Y:S01]  /*0990*/  ISETP.GE.U32.AND P4, PT, R0, UR9, PT ;  /* 0x0000000900007c0c */ /* 0x000fe2000bf86070 */
[----:B------:R-:W-:Y:S01]  /*09a0*/  VIADD R0, R17, 0xffffffc0 ;  /* 0xffffffc011007836 */ /* 0x000fe20000000000 */
[----:B------:R-:W-:-:S03]  /*09b0*/  ISETP.GE.U32.AND P5, PT, R10, 0xb, PT ;  /* 0x0000000b0a00780c */ /* 0x000fc60003fa6070 */
[--C-:B------:R-:W-:Y:S01]  /*09c0*/  IMAD.MOV.U32 R44, RZ, RZ, R0.reuse ;  /* 0x000000ffff2c7224 */ /* 0x100fe200078e0000 */
[C---:B------:R-:W-:Y:S01]  /*09d0*/  @P3 IADD3 R44, PT, PT, R17.reuse, RZ, RZ ;  /* 0x000000ff112c3210 */ /* 0x040fe20007ffe0ff */
[--C-:B------:R-:W-:Y:S01]  /*09e0*/  IMAD.MOV.U32 R43, RZ, RZ, R0.reuse ;  /* 0x000000ffff2b7224 */ /* 0x100fe200078e0000 */
[C---:B------:R-:W-:Y:S01]  /*09f0*/  @!P1 IADD3 R43, PT, PT, R17.reuse, RZ, RZ ;  /* 0x000000ff112b9210 */ /* 0x040fe20007ffe0ff */
[--C-:B------:R-:W-:Y:S01]  /*0a00*/  IMAD.MOV.U32 R42, RZ, RZ, R0.reuse ;  /* 0x000000ffff2a7224 */ /* 0x100fe200078e0000 */
[C---:B------:R-:W-:Y:S01]  /*0a10*/  @!P0 IADD3 R42, PT, PT, R17.reuse, RZ, RZ ;  /* 0x000000ff112a8210 */ /* 0x040fe20007ffe0ff */
[--C-:B------:R-:W-:Y:S01]  /*0a20*/  IMAD.MOV.U32 R4, RZ, RZ, R0.reuse ;  /* 0x000000ffff047224 */ /* 0x100fe200078e0000 */
[----:B------:R-:W-:Y:S01]  /*0a30*/  ISETP.GE.U32.AND P3, PT, R10, 0x9, PT ;  /* 0x000000090a00780c */ /* 0x000fe20003f66070 */
[--C-:B------:R-:W-:Y:S01]  /*0a40*/  IMAD.MOV.U32 R5, RZ, RZ, R0.reuse ;  /* 0x000000ffff057224 */ /* 0x100fe200078e0000 */
[----:B------:R-:W-:Y:S01]  /*0a50*/  @P4 IADD3 R16, PT, PT, R16, 0x1, RZ ;  /* 0x0000000110104810 */ /* 0x000fe20007ffe0ff */
[--C-:B------:R-:W-:Y:S01]  /*0a60*/  IMAD.MOV.U32 R6, RZ, RZ, R0.reuse ;  /* 0x000000ffff067224 */ /* 0x100fe200078e0000 */
[C---:B------:R-:W-:Y:S01]  /*0a70*/  ISETP.GE.U32.AND P4, PT, R10.reuse, 0xa, PT ;  /* 0x0000000a0a00780c */ /* 0x040fe20003f86070 */
[--C-:B------:R-:W-:Y:S01]  /*0a80*/  IMAD.MOV.U32 R7, RZ, RZ, R0.reuse ;  /* 0x000000ffff077224 */ /* 0x100fe200078e0000 */
[C---:B------:R-:W-:Y:S01]  /*0a90*/  ISETP.GE.U32.AND P1, PT, R10.reuse, 0x8, PT ;  /* 0x000000080a00780c */ /* 0x040fe20003f26070 */
[--C-:B------:R-:W-:Y:S01]  /*0aa0*/  IMAD.MOV.U32 R8, RZ, RZ, R0.reuse ;  /* 0x000000ffff087224 */ /* 0x100fe200078e0000 */
[----:B------:R-:W-:Y:S01]  /*0ab0*/  ISETP.GE.U32.AND P0, PT, R10, 0x7, PT ;  /* 0x000000070a00780c */ /* 0x000fe20003f06070 */
[--C-:B------:R-:W-:Y:S01]  /*0ac0*/  IMAD.MOV.U32 R11, RZ, RZ, R0.reuse ;  /* 0x000000ffff0b7224 */ /* 0x100fe200078e0000 */
[----:B------:R-:W-:Y:S01]  /*0ad0*/  MOV R9, R0 ;  /* 0x0000000000097202 */ /* 0x000fe20000000f00 */
[----:B------:R-:W-:Y:S01]  /*0ae0*/  IMAD.MOV.U32 R13, RZ, RZ, R0 ;  /* 0x000000ffff0d7224 */ /* 0x000fe200078e0000 */
[C---:B------:R-:W-:Y:S01]  /*0af0*/  @!P6 IADD3 R4, PT, PT, R17.reuse, RZ, RZ ;  /* 0x000000ff1104e210 */ /* 0x040fe20007ffe0ff */
[----:B------:R-:W-:Y:S01]  /*0b00*/  @!P3 IMAD.MOV R7, RZ, RZ, R17 ;  /* 0x000000ffff07b224 */ /* 0x000fe200078e0211 */
[----:B------:R-:W-:-:S02]  /*0b10*/  @!P5 IADD3 R5, PT, PT, R17, RZ, RZ ;  /* 0x000000ff1105d210 */ /* 0x000fc40007ffe0ff */
[C---:B------:R-:W-:Y:S02]  /*0b20*/  ISETP.GE.U32.AND P6, PT, R10.reuse, 0x6, PT ;  /* 0x000000060a00780c */ /* 0x040fe40003fc6070 */
[C---:B------:R-:W-:Y:S02]  /*0b30*/  @!P4 IADD3 R6, PT, PT, R17.reuse, RZ, RZ ;  /* 0x000000ff1106c210 */ /* 0x040fe40007ffe0ff */
[----:B------:R-:W-:Y:S01]  /*0b40*/  @!P1 IADD3 R8, PT, PT, R17, RZ, RZ ;  /* 0x000000ff11089210 */ /* 0x000fe20007ffe0ff */
[----:B------:R-:W-:Y:S01]  /*0b50*/  @!P0 IMAD.MOV R9, RZ, RZ, R17 ;  /* 0x000000ffff098224 */ /* 0x000fe200078e0211 */
[C---:B------:R-:W-:Y:S02]  /*0b60*/  ISETP.GE.U32.AND P5, PT, R10.reuse, 0x5, PT ;  /* 0x000000050a00780c */ /* 0x040fe40003fa6070 */
[C---:B------:R-:W-:Y:S02]  /*0b70*/  ISETP.GE.U32.AND P4, PT, R10.reuse, 0x4, PT ;  /* 0x000000040a00780c */ /* 0x040fe40003f86070 */
[----:B------:R-:W-:-:S02]  /*0b80*/  ISETP.GE.U32.AND P3, PT, R10, 0x3, PT ;  /* 0x000000030a00780c */ /* 0x000fc40003f66070 */
[----:B------:R-:W-:Y:S02]  /*0b90*/  ISETP.GE.U32.AND P1, PT, R10, 0x2, PT ;  /* 0x000000020a00780c */ /* 0x000fe40003f26070 */
[----:B------:R-:W-:Y:S02]  /*0ba0*/  LOP3.LUT P0, RZ, R3, 0xf, RZ, 0xc0, !PT ;  /* 0x0000000f03ff7812 */ /* 0x000fe4000780c0ff */
[-C--:B------:R-:W-:Y:S01]  /*0bb0*/  MOV R10, R0.reuse ;  /* 0x00000000000a7202 */ /* 0x080fe20000000f00 */
[--C-:B------:R-:W-:Y:S01]  /*0bc0*/  @!P6 IMAD.MOV R10, RZ, RZ, R17.reuse ;  /* 0x000000ffff0ae224 */ /* 0x100fe200078e0211 */
[-C--:B------:R-:W-:Y:S02]  /*0bd0*/  MOV R12, R0.reuse ;  /* 0x00000000000c7202 */ /* 0x080fe40000000f00 */
[----:B------:R-:W-:Y:S01]  /*0be0*/  MOV R14, R0 ;  /* 0x00000000000e7202 */ /* 0x000fe20000000f00 */
[----:B------:R-:W-:Y:S01]  /*0bf0*/  @!P4 IMAD.MOV R12, RZ, RZ, R17 ;  /* 0x000000ffff0cc224 */ /* 0x000fe200078e0211 */
[----:B------:R-:W-:-:S02]  /*0c00*/  @!P2 LOP3.LUT R16, RZ, UR9, RZ, 0x33, !PT ;  /* 0x00000009ff10ac12 */ /* 0x000fc4000f8e33ff */
[C---:B------:R-:W-:Y:S01]  /*0c10*/  @!P5 IADD3 R11, PT, PT, R17.reuse, RZ, RZ ;  /* 0x000000ff110bd210 */ /* 0x040fe20007ffe0ff */
[----:B------:R-:W-:Y:S01]  /*0c20*/  @!P1 IMAD.MOV R14, RZ, RZ, R17 ;  /* 0x000000ffff0e9224 */ /* 0x000fe200078e0211 */
[----:B------:R-:W-:Y:S01]  /*0c30*/  @!P3 IADD3 R13, PT, PT, R17, RZ, RZ ;  /* 0x000000ff110db210 */ /* 0x000fe20007ffe0ff */
[----:B------:R-:W-:Y:S01]  /*0c40*/  IMAD.IADD R15, R15, 0x1, R16 ;  /* 0x000000010f0f7824 */ /* 0x000fe200078e0210 */
[----:B------:R-:W-:Y:S02]  /*0c50*/  @!P0 IADD3 R0, PT, PT, R17, RZ, RZ ;  /* 0x000000ff11008210 */ /* 0x000fe40007ffe0ff */
[C---:B------:R-:W-:Y:S02]  /*0c60*/  IADD3 R17, PT, PT, R3.reuse, 0x1, RZ ;  /* 0x0000000103117810 */ /* 0x040fe40007ffe0ff */
[----:B------:R-:W-:Y:S02]  /*0c70*/  LOP3.LUT R16, R3, 0x8, RZ, 0x3c, !PT ;  /* 0x0000000803107812 */ /* 0x000fe400078e3cff */
[----:B------:R-:W-:-:S07]  /*0c80*/  LOP3.LUT R17, R17, 0xf, RZ, 0xc0, !PT ;  /* 0x0000000f11117812 */ /* 0x000fce00078ec0ff */
.L_x_6454:
[C---:B------:R-:W-:Y:S01]  /*0c90*/  ISETP.GT.U32.AND P0, PT, R3.reuse, 0xf, PT ;  /* 0x0000000f0300780c */ /* 0x040fe20003f04070 */
[----:B------:R-:W-:Y:S01]  /*0ca0*/  BSSY.RECONVERGENT B0, `(.L_x_6433) ;  /* 0x000004b000007945 */ /* 0x000fe20003800200 */
[----:B0-2---:R-:W-:-:S05]  /*0cb0*/  IADD3 R32, PT, PT, R3, UR9, RZ ;  /* 0x0000000903207c10 */ /* 0x005fca000fffe0ff */
[----:B------:R-:W-:-:S06]  /*0cc0*/  VIADD R45, R32, UR9 ;  /* 0x00000009202d7c36 */ /* 0x000fcc0008000000 */
[----:B-1-34-:R-:W-:Y:S05]  /*0cd0*/  @P0 BRA `(.L_x_6434) ;  /* 0x00000004001c0947 */ /* 0x01afea0003800000 */
[C---:B------:R-:W-:Y:S01]  /*0ce0*/  IADD3 R26, PT, PT, R15.reuse, 0x1, RZ ;  /* 0x000000010f1a7810 */ /* 0x040fe20007ffe0ff */
[----:B------:R-:W-:Y:S01]  /*0cf0*/  BSSY.RECONVERGENT B1, `(.L_x_6435) ;  /* 0x0000021000017945 */ /* 0x000fe20003800200 */
[----:B------:R-:W-:Y:S01]  /*0d00*/  ISETP.GE.U32.AND P2, PT, R15, 0x3, PT ;  /* 0x000000030f00780c */ /* 0x000fe20003f46070 */
[----:B------:R-:W-:Y:S01]  /*0d10*/  IMAD.MOV.U32 R46, RZ, RZ, R3 ;  /* 0x000000ffff2e7224 */ /* 0x000fe200078e0003 */
[----:B------:R-:W-:-:S04]  /*0d20*/  LOP3.LUT R30, R26, 0x3, RZ, 0xc0, !PT ;  /* 0x000000031a1e7812 */ /* 0x000fc800078ec0ff */
[----:B------:R-:W-:-:S13]  /*0d30*/  ISETP.NE.AND P1, PT, R30, RZ, PT ;  /* 0x000000ff1e00720c */ /* 0x000fda0003f25270 */
[----:B------:R-:W-:Y:S05]  /*0d40*/  @!P1 BRA `(.L_x_6436) ;  /* 0x00000000006c9947 */ /* 0x000fea0003800000 */
        /* <DEDUP_REMOVED lines=12> */
[----:B------:R-:W-:-:S03]  /*0e10*/  IADD3 R35, PT, PT, R33, UR6, RZ ;  /* 0x0000000621237c10 */ /* 0x000fc6000fffe0ff */
        /* <DEDUP_REMOVED lines=14> */
.L_x_6436:
[----:B------:R-:W-:Y:S05]  /*0f00*/  BSYNC.RECONVERGENT B1 ;  /* 0x0000000000017941 */ /* 0x000fea0003800200 */
.L_x_6435:
[----:B------:R-:W-:Y:S05]  /*0f10*/  @!P2 BRA `(.L_x_6434) ;  /* 0x00000000008ca947 */ /* 0x000fea0003800000 */
[----:B------:R-:W2:Y:S01]  /*0f20*/  S2UR UR7, SR_CgaCtaId ;  /* 0x00000000000779c3 */ /* 0x000ea20000008800 */
[----:B------:R-:W-:Y:S01]  /*0f30*/  UMOV UR6, 0x400 ;  /* 0x0000040000067882 */ /* 0x000fe20000000000 */
[----:B------:R-:W-:Y:S01]  /*0f40*/  MOV R29, UR4 ;  /* 0x00000004001d7c02 */ /* 0x000fe20008000f00 */
[----:B------:R-:W-:-:S04]  /*0f50*/  UIADD3 UR6, UPT, UPT, UR6, 0x480, URZ ;  /* 0x0000048006067890 */ /* 0x000fc8000fffe0ff */
[----:B-1----:R-:W-:Y:S01]  /*0f60*/  IMAD R28, R29, 0x10, R46 ;  /* 0x000000101d1c7824 */ /* 0x002fe200078e022e */
[----:B------:R-:W1:Y:S04]  /*0f70*/  LDC R47, c[0x0][0x360] ;  /* 0x0000d800ff2f7b82 */ /* 0x000e680000000800 */
[----:B------:R-:W-:-:S04]  /*0f80*/  IADD3 R53, PT, PT, R28, UR9, RZ ;  /* 0x000000091c357c10 */ /* 0x000fc8000fffe0ff */
[----:B0-----:R-:W0:Y:S01]  /*0f90*/  LDC.64 R26, c[0x0][0x390] ;  /* 0x0000e400ff1a7b82 */ /* 0x001e220000000a00 */
[----:B--2---:R-:W-:-:S06]  /*0fa0*/  ULEA UR6, UR7, UR6, 0x18 ;  /* 0x0000000607067291 */ /* 0x004fcc000f8ec0ff */
[----:B------:R-:W-:Y:S01]  /*0fb0*/  LEA R48, R46, UR6, 0x2 ;  /* 0x000000062e307c11 */ /* 0x000fe2000f8e10ff */
[C-C-:B-1----:R-:W-:Y:S02]  /*0fc0*/  IMAD R49, R47.reuse, 0x2, R28.reuse ;  /* 0x000000022f317824 */ /* 0x142fe400078e021c */
[----:B------:R-:W-:Y:S02]  /*0fd0*/  IMAD R51, R47, 0x3, R28 ;  /* 0x000000032f337824 */ /* 0x000fe400078e021c */
[----:B0-----:R-:W-:-:S07]  /*0fe0*/  IMAD.WIDE.U32 R28, R28, 0x4, R26 ;  /* 0x000000041c1c7825 */ /* 0x001fce00078e001a */
.L_x_6437:
        /* <DEDUP_REMOVED lines=13> */
[----:B------:R-:W-:Y:S02]  /*10c0*/  IADD3 R53, PT, PT, R53, UR8, RZ ;  /* 0x0000000835357c10 */ /* 0x000fe4000fffe0ff */
[----:B------:R-:W-:Y:S01]  /*10d0*/  IADD3 R51, PT, PT, R51, UR8, RZ ;  /* 0x0000000833337c10 */ /* 0x000fe2000fffe0ff */
[----:B0-----:R-:W-:Y:S01]  /*10e0*/  IMAD.WIDE.U32 R28, R50, 0x10, R28 ;  /* 0x00000010321c7825 */ /* 0x001fe200078e001c */
[----:B--2---:R-:W-:Y:S04]  /*10f0*/  STS [R48], R55 ;  /* 0x0000003730007388 */ /* 0x004fe80000000800 */
[----:B---3--:R0:W-:Y:S04]  /*1100*/  STS [R48+UR8], R31 ;  /* 0x0000001f30007988 */ /* 0x0081e80008000808 */
[----:B----4-:R2:W-:Y:S04]  /*1110*/  STS [R57], R32 ;  /* 0x0000002039007388 */ /* 0x0105e80000000800 */
[----:B-----5:R2:W-:Y:S01]  /*1120*/  STS [R59], R34 ;  /* 0x000000223b007388 */ /* 0x0205e20000000800 */
[----:B0-----:R-:W-:Y:S01]  /*1130*/  IMAD R48, R47, 0x10, R48 ;  /* 0x000000102f307824 */ /* 0x001fe200078e0230 */
[----:B------:R-:W-:Y:S06]  /*1140*/  @!P1 BRA `(.L_x_6437) ;  /* 0xfffffffc00a89947 */ /* 0x000fec000383ffff */
.L_x_6434:
[----:B------:R-:W-:Y:S05]  /*1150*/  BSYNC.RECONVERGENT B0 ;  /* 0x0000000000007941 */ /* 0x000fea0003800200 */
.L_x_6433:
[----:B------:R-:W-:Y:S06]  /*1160*/  BAR.SYNC.DEFER_BLOCKING 0x0 ;  /* 0x0000000000007b1d */ /* 0x000fec0000010000 */
[----:B------:R-:W-:Y:S04]  /*1170*/  BSSY.RECONVERGENT B0, `(.L_x_6438) ;  /* 0x0000025000007945 */ /* 0x000fe80003800200 */
[----:B------:R-:W-:Y:S05]  /*1180*/  @P0 BRA `(.L_x_6439) ;  /* 0x00000000008c0947 */ /* 0x000fea0003800000 */
[C---:B01----:R-:W-:Y:S01]  /*1190*/  IADD3 R26, PT, PT, R15.reuse, 0x1, RZ ;  /* 0x000000010f1a7810 */ /* 0x043fe20007ffe0ff */
[----:B------:R-:W-:Y:S01]  /*11a0*/  BSSY.RECONVERGENT B1, `(.L_x_6440) ;  /* 0x0000012000017945 */ /* 0x000fe20003800200 */
[----:B------:R-:W-:Y:S02]  /*11b0*/  ISETP.GE.U32.AND P2, PT, R15, 0x3, PT ;  /* 0x000000030f00780c */ /* 0x000fe40003f46070 */
[----:B------:R-:W-:Y:S01]  /*11c0*/  LOP3.LUT R27, R26, 0x3, RZ, 0xc0, !PT ;  /* 0x000000031a1b7812 */ /* 0x000fe200078ec0ff */
[----:B------:R-:W-:-:S03]  /*11d0*/  IMAD.MOV.U32 R26, RZ, RZ, R3 ;  /* 0x000000ffff1a7224 */ /* 0x000fc600078e0003 */
[----:B------:R-:W-:-:S13]  /*11e0*/  ISETP.NE.AND P1, PT, R27, RZ, PT ;  /* 0x000000ff1b00720c */ /* 0x000fda0003f25270 */
[----:B------:R-:W-:Y:S05]  /*11f0*/  @!P1 BRA `(.L_x_6441) ;  /* 0x0000000000309947 */ /* 0x000fea0003800000 */
[----:B------:R0:W-:Y:S01]  /*1200*/  STS [R2+UR5], RZ ;  /* 0x000000ff02007988 */ /* 0x0001e20008000805 */
[----:B------:R-:W-:Y:S02]  /*1210*/  ISETP.NE.AND P1, PT, R27, 0x1, PT ;  /* 0x000000011b00780c */ /* 0x000fe40003f25270 */
[----:B------:R-:W-:-:S05]  /*1220*/  IADD3 R30, PT, PT, R3, UR9, RZ ;  /* 0x00000009031e7c10 */ /* 0x000fca000fffe0ff */
[----:B------:R-:W-:-:S06]  /*1230*/  IMAD.MOV.U32 R26, RZ, RZ, R30 ;  /* 0x000000ffff1a7224 */ /* 0x000fcc00078e001e */
[----:B0-----:R-:W-:Y:S05]  /*1240*/  @!P1 BRA `(.L_x_6441) ;  /* 0x00000000001c9947 */ /* 0x001fea0003800000 */
[----:B------:R-:W-:Y:S01]  /*1250*/  ISETP.NE.AND P1, PT, R27, 0x2, PT ;  /* 0x000000021b00780c */ /* 0x000fe20003f25270 */
[----:B------:R0:W-:Y:S01]  /*1260*/  STS [R61+UR8], RZ ;  /* 0x000000ff3d007988 */ /* 0x0001e20008000808 */
[----:B------:R-:W-:Y:S01]  /*1270*/  IADD3 R27, PT, PT, R61, UR8, RZ ;  /* 0x000000083d1b7c10 */ /* 0x000fe2000fffe0ff */
[----:B------:R-:W-:Y:S01]  /*1280*/  VIADD R28, R45, UR9 ;  /* 0x000000092d1c7c36 */ /* 0x000fe20008000000 */
[----:B------:R-:W-:-:S09]  /*1290*/  MOV R26, R45 ;  /* 0x0000002d001a7202 */ /* 0x000fd20000000f00 */
[----:B------:R0:W-:Y:S01]  /*12a0*/  @P1 STS [R27+UR8], RZ ;  /* 0x000000ff1b001988 */ /* 0x0001e20008000808 */
[----:B------:R-:W-:-:S07]  /*12b0*/  @P1 IMAD.MOV.U32 R26, RZ, RZ, R28 ;  /* 0x000000ffff1a1224 */ /* 0x000fce00078e001c */
.L_x_6441:
[----:B------:R-:W-:Y:S05]  /*12c0*/  BSYNC.RECONVERGENT B1 ;  /* 0x0000000000017941 */ /* 0x000fea0003800200 */
.L_x_6440:
[----:B------:R-:W-:Y:S05]  /*12d0*/  @!P2 BRA `(.L_x_6439) ;  /* 0x000000000038a947 */ /* 0x000fea0003800000 */
[----:B------:R-:W1:Y:S01]  /*12e0*/  S2R R28, SR_CgaCtaId ;  /* 0x00000000001c7919 */ /* 0x000e620000008800 */
[----:B0-----:R-:W-:-:S04]  /*12f0*/  MOV R27, 0x400 ;  /* 0x00000400001b7802 */ /* 0x001fc80000000f00 */
[----:B------:R-:W-:-:S04]  /*1300*/  IADD3 R27, PT, PT, R27, 0x500, RZ ;  /* 0x000005001b1b7810 */ /* 0x000fc80007ffe0ff */
[----:B-1----:R-:W-:-:S07]  /*1310*/  LEA R31, R28, R27, 0x18 ;  /* 0x0000001b1c1f7211 */ /* 0x002fce00078ec0ff */
.L_x_6442:
[C---:B---3--:R-:W-:Y:S01]  /*1320*/  IMAD R27, R26.reuse, 0x4, R31 ;  /* 0x000000041a1b7824 */ /* 0x048fe200078e021f */
        /* <DEDUP_REMOVED lines=9> */
.L_x_6439:
[----:B------:R-:W-:Y:S05]  /*13c0*/  BSYNC.RECONVERGENT B0 ;  /* 0x0000000000007941 */ /* 0x000fea0003800200 */
.L_x_6438:
[----:B------:R-:W-:-:S13]  /*13d0*/  ISETP.GE.U32.AND P1, PT, R3, 0x10, PT ;  /* 0x000000100300780c */ /* 0x000fda0003f26070 */
[----:B------:R-:W-:Y:S05]  /*13e0*/  @P1 BRA `(.L_x_6443) ;  /* 0x0000000800701947 */ /* 0x000fea0003800000 */
[----:B------:R-:W4:Y:S01]  /*13f0*/  S2UR UR7, SR_CgaCtaId ;  /* 0x00000000000779c3 */ /* 0x000f220000008800 */
[----:B--2---:R2:W2:Y:S01]  /*1400*/  LDS R57, [R44+0x4] ;  /* 0x000004002c397984 */ /* 0x0044a20000000800 */
[----:B01----:R-:W-:Y:S01]  /*1410*/  IMAD.SHL.U32 R26, R3, 0x4, RZ ;  /* 0x00000004031a7824 */ /* 0x003fe200078e00ff */
[----:B------:R-:W-:Y:S01]  /*1420*/  UMOV UR6, 0x400 ;  /* 0x0000040000067882 */ /* 0x000fe20000000000 */
[----:B------:R-:W-:Y:S01]  /*1430*/  BSSY B0, `(.L_x_6444) ;  /* 0x0000040000007945 */ /* 0x000fe20003800000 */
[----:B------:R0:W1:Y:S01]  /*1440*/  LDS R56, [R43+0x8] ;  /* 0x000008002b387984 */ /* 0x0000620000000800 */
[----:B------:R-:W-:Y:S01]  /*1450*/  UIADD3 UR6, UPT, UPT, UR6, 0x480, URZ ;  /* 0x0000048006067890 */ /* 0x000fe2000fffe0ff */
[----:B------:R-:W-:Y:S02]  /*1460*/  LOP3.LUT R33, R26, 0x3c, RZ, 0xc0, !PT ;  /* 0x0000003c1a217812 */ /* 0x000fe400078ec0ff */
[----:B------:R0:W0:Y:S01]  /*1470*/  LDS R55, [R42+0xc] ;  /* 0x00000c002a377984 */ /* 0x0000220000000800 */
[----:B------:R-:W-:-:S02]  /*1480*/  LOP3.LUT R26, R15, 0x1, RZ, 0xc0, !PT ;  /* 0x000000010f1a7812 */ /* 0x000fc400078ec0ff */
[----:B------:R-:W-:Y:S01]  /*1490*/  MOV R32, R3 ;  /* 0x0000000300207202 */ /* 0x000fe20000000f00 */
[----:B------:R0:W0:Y:S01]  /*14a0*/  LDS R54, [R4+0x10] ;  /* 0x0000100004367984 */ /* 0x0000220000000800 */
[----:B------:R-:W-:-:S03]  /*14b0*/  ISETP.NE.U32.AND P1, PT, R26, 0x1, PT ;  /* 0x000000011a00780c */ /* 0x000fc60003f25070 */
[----:B------:R0:W0:Y:S04]  /*14c0*/  LDS R53, [R5+0x14] ;  /* 0x0000140005357984 */ /* 0x0000280000000800 */
[----:B------:R0:W0:Y:S01]  /*14d0*/  LDS R52, [R6+0x18] ;  /* 0x0000180006347984 */ /* 0x0000220000000800 */
[----:B----4-:R-:W-:-:S03]  /*14e0*/  ULEA UR6, UR7, UR6, 0x18 ;  /* 0x0000000607067291 */ /* 0x010fc6000f8ec0ff */
        /* <DEDUP_REMOVED lines=10> */
[----:B-12---:R-:W-:Y:S05]  /*1590*/  @!P1 BRA `(.L_x_6445) ;  /* 0x0000000000a49947 */ /* 0x006fea0003800000 */
[----:B---3--:R-:W-:Y:S01]  /*15a0*/  IMAD R27, R3, 0x44, R38 ;  /* 0x00000044031b7824 */ /* 0x008fe200078e0226 */
[----:B------:R-:W-:-:S04]  /*15b0*/  UMOV UR6, 0xffffffff ;  /* 0xffffffff00067882 */ /* 0x000fc80000000000 */
[----:B------:R1:W2:Y:S01]  /*15c0*/  LDS R58, [R27] ;  /* 0x000000001b3a7984 */ /* 0x0002a20000000800 */
[----:B------:R-:W-:Y:S05]  /*15d0*/  BRA.DIV UR6, `(.L_x_6446) ;  /* 0x0000000e06087947 */ /* 0x000fea000b800000 */
[----:B--2---:R-:W0:Y:S04]  /*15e0*/  SHFL.IDX PT, R26, R58, R3, 0x101f ;  /* 0x00101f033a1a7589 */ /* 0x004e2800000e0000 */
[----:B------:R-:W1:Y:S04]  /*15f0*/  SHFL.IDX PT, R60, R58, R17, 0x101f ;  /* 0x00101f113a3c7589 */ /* 0x000e6800000e0000 */
[----:B------:R-:W2:Y:S04]  /*1600*/  SHFL.IDX PT, R28, R58, R18, 0x101f ;  /* 0x00101f123a1c7589 */ /* 0x000ea800000e0000 */
[----:B------:R-:W-:Y:S01]  /*1610*/  SHFL.IDX PT, R32, R58, R21, 0x101f ;  /* 0x00101f153a207589 */ /* 0x000fe200000e0000 */
[----:B0-----:R-:W-:-:S04]  /*1620*/  IMAD R26, R33, R26, RZ ;  /* 0x0000001a211a7224 */ /* 0x001fc800078e02ff */
[----:B-1----:R-:W-:Y:S02]  /*1630*/  IMAD R27, R57, R60, R26 ;  /* 0x0000003c391b7224 */ /* 0x002fe400078e021a */
[----:B------:R-:W0:Y:S02]  /*1640*/  SHFL.IDX PT, R60, R58, R19, 0x101f ;  /* 0x00101f133a3c7589 */ /* 0x000e2400000e0000 */
[----:B--2---:R-:W-:Y:S02]  /*1650*/  IMAD R26, R56, R28, R27 ;  /* 0x0000001c381a7224 */ /* 0x004fe400078e021b */
[----:B------:R-:W1:Y:S02]  /*1660*/  SHFL.IDX PT, R28, R58, R20, 0x101f ;  /* 0x00101f143a1c7589 */ /* 0x000e6400000e0000 */
[----:B0-----:R-:W-:Y:S02]  /*1670*/  IMAD R27, R55, R60, R26 ;  /* 0x0000003c371b7224 */ /* 0x001fe400078e021a */
[----:B------:R-:W0:Y:S02]  /*1680*/  SHFL.IDX PT, R60, R58, R22, 0x101f ;  /* 0x00101f163a3c7589 */ /* 0x000e2400000e0000 */
[----:B-1----:R-:W-:-:S04]  /*1690*/  IMAD R28, R54, R28, R27 ;  /* 0x0000001c361c7224 */ /* 0x002fc800078e021b */
[----:B------:R-:W-:Y:S02]  /*16a0*/  IMAD R27, R53, R32, R28 ;  /* 0x00000020351b7224 */ /* 0x000fe400078e021c */
[----:B------:R-:W1:Y:S04]  /*16b0*/  SHFL.IDX PT, R28, R58, R23, 0x101f ;  /* 0x00101f173a1c7589 */ /* 0x000e6800000e0000 */
[----:B------:R-:W2:Y:S01]  /*16c0*/  SHFL.IDX PT, R32, R58, R16, 0x101f ;  /* 0x00101f103a207589 */ /* 0x000ea200000e0000 */
[----:B0-----:R-:W-:-:S03]  /*16d0*/  IMAD R26, R52, R60, R27 ;  /* 0x0000003c341a7224 */ /* 0x001fc600078e021b */
[----:B------:R-:W0:Y:S01]  /*16e0*/  SHFL.IDX PT, R60, R58, R24, 0x101f ;  /* 0x00101f183a3c7589 */ /* 0x000e2200000e0000 */
[----:B-1----:R-:W-:-:S03]  /*16f0*/  IMAD R27, R51, R28, R26 ;  /* 0x0000001c331b7224 */ /* 0x002fc600078e021a */
[----:B------:R-:W1:Y:S01]  /*1700*/  SHFL.IDX PT, R28, R58, R25, 0x101f ;  /* 0x00101f193a1c7589 */ /* 0x000e6200000e0000 */
[----:B--2---:R-:W-:-:S03]  /*1710*/  IMAD R26, R50, R32, R27 ;  /* 0x00000020321a7224 */ /* 0x004fc600078e021b */
[----:B------:R-:W2:Y:S01]  /*1720*/  SHFL.IDX PT, R32, R58, R36, 0x101f ;  /* 0x00101f243a207589 */ /* 0x000ea200000e0000 */
[----:B0-----:R-:W-:-:S03]  /*1730*/  IMAD R27, R49, R60, R26 ;  /* 0x0000003c311b7224 */ /* 0x001fc600078e021a */
[----:B------:R-:W0:Y:S04]  /*1740*/  SHFL.IDX PT, R26, R58, R37, 0x101f ;  /* 0x00101f253a1a7589 */ /* 0x000e2800000e0000 */
[----:B------:R-:W-:Y:S01]  /*1750*/  SHFL.IDX PT, R60, R58, R41, 0x101f ;  /* 0x00101f293a3c7589 */ /* 0x000fe200000e0000 */
[----:B-1----:R-:W-:-:S04]  /*1760*/  IMAD R28, R48, R28, R27 ;  /* 0x0000001c301c7224 */ /* 0x002fc800078e021b */
[----:B--2---:R-:W-:Y:S02]  /*1770*/  IMAD R27, R47, R32, R28 ;  /* 0x000000202f1b7224 */ /* 0x004fe400078e021c */
[----:B------:R-:W1:Y:S04]  /*1780*/  SHFL.IDX PT, R28, R58, R39, 0x101f ;  /* 0x00101f273a1c7589 */ /* 0x000e6800000e0000 */
[----:B------:R-:W2:Y:S01]  /*1790*/  SHFL.IDX PT, R32, R58, R40, 0x101f ;  /* 0x00101f283a207589 */ /* 0x000ea200000e0000 */
[----:B0-----:R-:W-:-:S04]  /*17a0*/  IMAD R26, R46, R26, R27 ;  /* 0x0000001a2e1a7224 */ /* 0x001fc800078e021b */
[----:B-1----:R-:W-:-:S04]  /*17b0*/  IMAD R26, R45, R28, R26 ;  /* 0x0000001c2d1a7224 */ /* 0x002fc800078e021a */
[----:B--2---:R-:W-:-:S07]  /*17c0*/  IMAD R27, R35, R32, R26 ;  /* 0x00000020231b7224 */ /* 0x004fce00078e021a */
.L_x_6471:
[----:B------:R-:W0:Y:S01]  /*17d0*/  LDS R26, [R2+UR5] ;  /* 0x00000005021a7984 */ /* 0x000e220008000800 */
[----:B------:R-:W-:Y:S02]  /*17e0*/  IMAD R27, R34, R60, R27 ;  /* 0x0000003c221b7224 */ /* 0x000fe400078e021b */
[----:B------:R-:W-:-:S04]  /*17f0*/  VIADD R28, R3, UR9 ;  /* 0x00000009031c7c36 */ /* 0x000fc80008000000 */
[----:B------:R-:W-:Y:S01]  /*1800*/  IMAD.MOV.U32 R32, RZ, RZ, R28 ;  /* 0x000000ffff207224 */ /* 0x000fe200078e001c */
[----:B0-----:R-:W-:-:S05]  /*1810*/  IADD3 R27, PT, PT, R27, R26, RZ ;  /* 0x0000001a1b1b7210 */ /* 0x001fca0007ffe0ff */
[----:B------:R1:W-:Y:S02]  /*1820*/  STS [R2+UR5], R27 ;  /* 0x0000001b02007988 */ /* 0x0003e40008000805 */
.L_x_6445:
[----:B------:R-:W-:Y:S05]  /*1830*/  BSYNC B0 ;  /* 0x0000000000007941 */ /* 0x000fea0003800000 */
.L_x_6444:
[----:B------:R-:W-:-:S13]  /*1840*/  ISETP.NE.AND P1, PT, R15, RZ, PT ;  /* 0x000000ff0f00720c */ /* 0x000fda0003f25270 */
[----:B------:R-:W-:Y:S05]  /*1850*/  @!P1 BRA `(.L_x_6443) ;  /* 0x0000000400549947 */ /* 0x000fea0003800000 */
[----:B-1-3--:R-:W1:Y:S01]  /*1860*/  S2R R27, SR_CgaCtaId ;  /* 0x00000000001b7919 */ /* 0x00ae620000008800 */
[----:B------:R-:W-:-:S04]  /*1870*/  MOV R26, 0x400 ;  /* 0x00000400001a7802 */ /* 0x000fc80000000f00 */
[----:B------:R-:W-:-:S04]  /*1880*/  IADD3 R26, PT, PT, R26, 0x500, RZ ;  /* 0x000005001a1a7810 */ /* 0x000fc80007ffe0ff */
[----:B-1----:R-:W-:-:S07]  /*1890*/  LEA R28, R27, R26, 0x18 ;  /* 0x0000001a1b1c7211 */ /* 0x002fce00078ec0ff */
.L_x_6448:
[----:B------:R-:W-:Y:S01]  /*18a0*/  IMAD R59, R32, 0x44, R38 ;  /* 0x00000044203b7824 */ /* 0x000fe200078e0226 */
[----:B------:R-:W-:-:S04]  /*18b0*/  UMOV UR6, 0xffffffff ;  /* 0xffffffff00067882 */ /* 0x000fc80000000000 */
[----:B01----:R1:W2:Y:S01]  /*18c0*/  LDS R58, [R59] ;  /* 0x000000003b3a7984 */ /* 0x0032a20000000800 */
[----:B------:R-:W-:Y:S05]  /*18d0*/  BRA.DIV UR6, `(.L_x_6447) ;  /* 0x0000000e06bc7947 */ /* 0x000fea000b800000 */
[----:B--2---:R-:W0:Y:S01]  /*18e0*/  SHFL.IDX PT, R26, R58, R3, 0x101f ;  /* 0x00101f033a1a7589 */ /* 0x004e2200000e0000 */
[----:B------:R-:W-:-:S03]  /*18f0*/  IMAD R27, R32, 0x4, R28 ;  /* 0x00000004201b7824 */ /* 0x000fc600078e021c */
[----:B------:R-:W2:Y:S04]  /*1900*/  SHFL.IDX PT, R60, R58, R17, 0x101f ;  /* 0x00101f113a3c7589 */ /* 0x000ea800000e0000 */
[----:B------:R-:W-:Y:S01]  /*1910*/  LDS R29, [R27] ;  /* 0x000000001b1d7984 */ /* 0x000fe20000000800 */
[----:B0-----:R-:W-:-:S04]  /*1920*/  IMAD R26, R33, R26, RZ ;  /* 0x0000001a211a7224 */ /* 0x001fc800078e02ff */
        /* <DEDUP_REMOVED lines=28> */
[----:B0-----:R-:W-:-:S05]  /*1af0*/  IMAD R26, R34, R60, R26 ;  /* 0x0000003c221a7224 */ /* 0x001fca00078e021a */
[----:B------:R-:W-:Y:S02]  /*1b00*/  IADD3 R30, PT, PT, R26, R29, RZ ;  /* 0x0000001d1a1e7210 */ /* 0x000fe40007ffe0ff */
[----:B------:R-:W0:Y:S03]  /*1b10*/  LDC R26, c[0x0][0x360] ;  /* 0x0000d800ff1a7b82 */ /* 0x000e260000000800 */
[----:B------:R-:W-:Y:S01]  /*1b20*/  STS [R27], R30 ;  /* 0x0000001e1b007388 */ /* 0x000fe20000000800 */
[----:B0-----:R-:W-:-:S05]  /*1b30*/  IMAD R29, R26, 0x44, R59 ;  /* 0x000000441a1d7824 */ /* 0x001fca00078e023b */
[----:B------:R-:W1:Y:S04]  /*1b40*/  LDS R58, [R29] ;  /* 0x000000001d3a7984 */ /* 0x000e680000000800 */
[----:B-1----:R-:W0:Y:S04]  /*1b50*/  SHFL.IDX PT, R59, R58, R3, 0x101f ;  /* 0x00101f033a3b7589 */ /* 0x002e2800000e0000 */
[----:B------:R-:W1:Y:S01]  /*1b60*/  SHFL.IDX PT, R31, R58, R17, 0x101f ;  /* 0x00101f113a1f7589 */ /* 0x000e6200000e0000 */
[----:B0-----:R-:W-:-:S04]  /*1b70*/  IMAD R60, R33, R59, RZ ;  /* 0x0000003b213c7224 */ /* 0x001fc800078e02ff */
[----:B-1----:R-:W-:Y:S02]  /*1b80*/  IMAD R59, R57, R31, R60 ;  /* 0x0000001f393b7224 */ /* 0x002fe400078e023c */
        /* <DEDUP_REMOVED lines=27> */
.L_x_6505:
[----:B------:R-:W2:Y:S01]  /*1d40*/  LDS R30, [R27+UR8] ;  /* 0x000000081b1e7984 */ /* 0x000ea20008000800 */
[----:B-1----:R-:W-:Y:S01]  /*1d50*/  IMAD R59, R34, R60, R59 ;  /* 0x0000003c223b7224 */ /* 0x002fe200078e023b */
[----:B------:R-:W-:-:S04]  /*1d60*/  LEA R32, R26, R32, 0x1 ;  /* 0x000000201a207211 */ /* 0x000fc800078e08ff */
[----:B------:R-:W-:Y:S01]  /*1d70*/  ISETP.GE.U32.AND P1, PT, R32, 0x10, PT ;  /* 0x000000102000780c */ /* 0x000fe20003f26070 */
[----:B--2---:R-:W-:-:S05]  /*1d80*/  IMAD.IADD R30, R59, 0x1, R30 ;  /* 0x000000013b1e7824 */ /* 0x004fca00078e021e */
[----:B------:R1:W-:Y:S07]  /*1d90*/  STS [R27+UR8], R30 ;  /* 0x0000001e1b007988 */ /* 0x0003ee0008000808 */
[----:B------:R-:W-:Y:S05]  /*1da0*/  @!P1 BRA `(.L_x_6448) ;  /* 0xfffffff800bc9947 */ /* 0x000fea000383ffff */
.L_x_6443:
[----:B------:R-:W-:Y:S05]  /*1db0*/  WARPSYNC.ALL ;  /* 0x0000000000007948 */ /* 0x000fea0003800000 */
[----:B------:R-:W-:Y:S06]  /*1dc0*/  BAR.SYNC.DEFER_BLOCKING 0x0 ;  /* 0x0000000000007b1d */ /* 0x000fec0000010000 */
[----:B------:R-:W-:Y:S04]  /*1dd0*/  BSSY.RECONVERGENT B0, `(.L_x_6449) ;  /* 0x000003d000007945 */ /* 0x000fe80003800200 */
[----:B------:R-:W-:Y:S05]  /*1de0*/  @P0 BRA `(.L_x_6450) ;  /* 0x0000000000ec0947 */ /* 0x000fea0003800000 */
[C---:B01----:R-:W-:Y:S01]  /*1df0*/  VIADD R26, R15.reuse, 0x1 ;  /* 0x000000010f1a7836 */ /* 0x043fe20000000000 */
[----:B------:R-:W-:Y:S01]  /*1e00*/  BSSY.RECONVERGENT B1, `(.L_x_6451) ;  /* 0x000001c000017945 */ /* 0x000fe20003800200 */
[----:B------:R-:W-:Y:S02]  /*1e10*/  ISETP.GE.U32.AND P2, PT, R15, 0x3, PT ;  /* 0x000000030f00780c */ /* 0x000fe40003f46070 */
[----:B--2---:R-:W-:Y:S02]  /*1e20*/  MOV R34, R3 ;  /* 0x0000000300227202 */ /* 0x004fe40000000f00 */
[----:B---3--:R-:W-:-:S04]  /*1e30*/  LOP3.LUT R28, R26, 0x3, RZ, 0xc0, !PT ;  /* 0x000000031a1c7812 */ /* 0x008fc800078ec0ff */
[----:B------:R-:W-:-:S13]  /*1e40*/  ISETP.NE.AND P0, PT, R28, RZ, PT ;  /* 0x000000ff1c00720c */ /* 0x000fda0003f05270 */
[----:B------:R-:W-:Y:S05]  /*1e50*/  @!P0 BRA `(.L_x_6452) ;  /* 0x0000000000588947 */ /* 0x000fea0003800000 */
[----:B------:R-:W0:Y:S01]  /*1e60*/  LDS R29, [R2+UR5] ;  /* 0x00000005021d7984 */ /* 0x000e220008000800 */
[----:B------:R-:W1:Y:S01]  /*1e70*/  LDC.64 R26, c[0x0][0x3a0] ;  /* 0x0000e800ff1a7b82 */ /* 0x000e620000000a00 */
[----:B------:R-:W-:Y:S01]  /*1e80*/  IMAD.U32 R30, RZ, RZ, UR4 ;  /* 0x00000004ff1e7e24 */ /* 0x000fe2000f8e00ff */
[----:B------:R-:W-:Y:S01]  /*1e90*/  ISETP.NE.AND P0, PT, R28, 0x1, PT ;  /* 0x000000011c00780c */ /* 0x000fe20003f05270 */
[----:B------:R-:W-:-:S03]  /*1ea0*/  VIADD R58, R3, UR9 ;  /* 0x00000009033a7c36 */ /* 0x000fc60008000000 */
[----:B------:R-:W-:Y:S02]  /*1eb0*/  LEA R31, R30, R3, 0x4 ;  /* 0x000000031e1f7211 */ /* 0x000fe400078e20ff */
[----:B------:R-:W-:-:S03]  /*1ec0*/  MOV R34, R58 ;  /* 0x0000003a00227202 */ /* 0x000fc60000000f00 */
[----:B-1----:R-:W-:-:S05]  /*1ed0*/  IMAD.WIDE R26, R31, 0x4, R26 ;  /* 0x000000041f1a7825 */ /* 0x002fca00078e021a */
[----:B0-----:R0:W-:Y:S01]  /*1ee0*/  STG.E desc[UR12][R26.64], R29 ;  /* 0x0000001d1a007986 */ /* 0x0011e2000c10190c */
[----:B------:R-:W-:Y:S05]  /*1ef0*/  @!P0 BRA `(.L_x_6452) ;  /* 0x0000000000308947 */ /* 0x000fea0003800000 */
[----:B------:R-:W-:Y:S01]  /*1f00*/  ISETP.NE.AND P1, PT, R28, 0x2, PT ;  /* 0x000000021c00780c */ /* 0x000fe20003f25270 */
[----:B------:R-:W-:Y:S01]  /*1f10*/  VIADD R33, R61, UR8 ;  /* 0x000000083d217c36 */ /* 0x000fe20008000000 */
[----:B------:R-:W1:Y:S01]  /*1f20*/  LDS R31, [R61+UR8] ;  /* 0x000000083d1f7984 */ /* 0x000e620008000800 */
[----:B0-----:R-:W-:Y:S02]  /*1f30*/  IADD3 R26, P0, PT, R26, UR8, RZ ;  /* 0x000000081a1a7c10 */ /* 0x001fe4000ff1e0ff */
[----:B------:R-:W-:Y:S02]  /*1f40*/  IADD3 R34, PT, PT, R58, UR9, RZ ;  /* 0x000000093a227c10 */ /* 0x000fe4000fffe0ff */
[----:B------:R-:W-:-:S06]  /*1f50*/  IADD3.X R27, PT, PT, RZ, R27, RZ, P0, !PT ;  /* 0x0000001bff1b7210 */ /* 0x000fcc00007fe4ff */
[----:B------:R-:W0:Y:S01]  /*1f60*/  @P1 LDS R33, [R33+UR8] ;  /* 0x0000000821211984 */ /* 0x000e220008000800 */
[----:B------:R-:W-:Y:S01]  /*1f70*/  @P1 IADD3 R28, P0, PT, R26, UR8, RZ ;  /* 0x000000081a1c1c10 */ /* 0x000fe2000ff1e0ff */
[----:B------:R-:W-:-:S04]  /*1f80*/  @P1 VIADD R34, R34, UR9 ;  /* 0x0000000922221c36 */ /* 0x000fc80008000000 */
[----:B------:R-:W-:Y:S01]  /*1f90*/  @P1 IMAD.X R29, RZ, RZ, R27, P0 ;  /* 0x000000ffff1d1224 */ /* 0x000fe200000e061b */
[----:B-1----:R1:W-:Y:S04]  /*1fa0*/  STG.E desc[UR12][R26.64], R31 ;  /* 0x0000001f1a007986 */ /* 0x0023e8000c10190c */
[----:B0-----:R1:W-:Y:S03]  /*1fb0*/  @P1 STG.E desc[UR12][R28.64], R33 ;  /* 0x000000211c001986 */ /* 0x0013e6000c10190c */
.L_x_6452:
[----:B------:R-:W-:Y:S05]  /*1fc0*/  BSYNC.RECONVERGENT B1 ;  /* 0x0000000000017941 */ /* 0x000fea0003800200 */
.L_x_6451:
[----:B------:R-:W-:Y:S05]  /*1fd0*/  @!P2 BRA `(.L_x_6450) ;  /* 0x000000000070a947 */ /* 0x000fea0003800000 */
[----:B01----:R-:W0:Y:S01]  /*1fe0*/  S2R R27, SR_CgaCtaId ;  /* 0x00000000001b7919 */ /* 0x003e220000008800 */
[----:B------:R-:W-:-:S04]  /*1ff0*/  MOV R26, 0x400 ;  /* 0x00000400001a7802 */ /* 0x000fc80000000f00 */
[----:B------:R-:W-:-:S04]  /*2000*/  IADD3 R26, PT, PT, R26, 0x500, RZ ;  /* 0x000005001a1a7810 */ /* 0x000fc80007ffe0ff */
[----:B0-----:R-:W-:-:S07]  /*2010*/  LEA R53, R27, R26, 0x18 ;  /* 0x0000001a1b357211 */ /* 0x001fce00078ec0ff */
.L_x_6453:
[----:B------:R-:W-:Y:S01]  /*2020*/  IMAD R35, R34, 0x4, R53 ;  /* 0x0000000422237824 */ /* 0x000fe200078e0235 */
[----:B0-----:R-:W0:Y:S01]  /*2030*/  LDC.64 R26, c[0x0][0x3a0] ;  /* 0x0000e800ff1a7b82 */ /* 0x001e220000000a00 */
[----:B------:R-:W-:-:S03]  /*2040*/  MOV R29, UR4 ;  /* 0x00000004001d7c02 */ /* 0x000fc60008000f00 */
[----:B------:R-:W-:Y:S01]  /*2050*/  IADD3 R46, PT, PT, R35, UR8, RZ ;  /* 0x00000008232e7c10 */ /* 0x000fe2000fffe0ff */
[----:B------:R-:W1:Y:S01]  /*2060*/  LDS R45, [R35] ;  /* 0x00000000232d7984 */ /* 0x000e620000000800 */
[----:B------:R-:W-:Y:S02]  /*2070*/  IMAD R29, R29, 0x10, R34 ;  /* 0x000000101d1d7824 */ /* 0x000fe400078e0222 */
[----:B------:R-:W-:Y:S01]  /*2080*/  VIADD R34, R34, UR8 ;  /* 0x0000000822227c36 */ /* 0x000fe20008000000 */
[----:B------:R-:W2:Y:S01]  /*2090*/  LDS R47, [R35+UR8] ;  /* 0x00000008232f7984 */ /* 0x000ea20008000800 */
[----:B------:R-:W-:-:S03]  /*20a0*/  VIADD R48, R46, UR8 ;  /* 0x000000082e307c36 */ /* 0x000fc60008000000 */
[----:B------:R-:W3:Y:S04]  /*20b0*/  LDS R49, [R46+UR8] ;  /* 0x000000082e317984 */ /* 0x000ee80008000800 */
[----:B------:R-:W5:Y:S01]  /*20c0*/  LDS R51, [R48+UR8] ;  /* 0x0000000830337984 */ /* 0x000f620008000800 */
[----:B0-----:R-:W-:-:S03]  /*20d0*/  IMAD.WIDE R26, R29, 0x4, R26 ;  /* 0x000000041d1a7825 */ /* 0x001fc600078e021a */
[----:B------:R-:W-:-:S04]  /*20e0*/  IADD3 R28, P0, PT, R26, UR8, RZ ;  /* 0x000000081a1c7c10 */ /* 0x000fc8000ff1e0ff */
[----:B------:R-:W-:Y:S02]  /*20f0*/  IADD3.X R29, PT, PT, RZ, R27, RZ, P0, !PT ;  /* 0x0000001bff1d7210 */ /* 0x000fe400007fe4ff */
[----:B------:R-:W-:-:S05]  /*2100*/  IADD3 R30, P0, PT, R28, UR8, RZ ;  /* 0x000000081c1e7c10 */ /* 0x000fca000ff1e0ff */
[----:B------:R-:W-:Y:S01]  /*2110*/  IMAD.X R31, RZ, RZ, R29, P0 ;  /* 0x000000ffff1f7224 */ /* 0x000fe200000e061d */
[----:B------:R-:W-:-:S04]  /*2120*/  IADD3 R32, P0, PT, R30, UR8, RZ ;  /* 0x000000081e207c10 */ /* 0x000fc8000ff1e0ff */
[----:B------:R-:W-:Y:S01]  /*2130*/  IADD3.X R33, PT, PT, RZ, R31, RZ, P0, !PT ;  /* 0x0000001fff217210 */ /* 0x000fe200007fe4ff */
[----:B-1----:R0:W-:Y:S01]  /*2140*/  STG.E desc[UR12][R26.64], R45 ;  /* 0x0000002d1a007986 */ /* 0x0021e2000c10190c */
[----:B------:R-:W-:-:S03]  /*2150*/  ISETP.GE.U32.AND P0, PT, R34, 0x10, PT ;  /* 0x000000102200780c */ /* 0x000fc60003f06070 */
[----:B--2---:R0:W-:Y:S04]  /*2160*/  STG.E desc[UR12][R28.64], R47 ;  /* 0x0000002f1c007986 */ /* 0x0041e8000c10190c */
[----:B---3--:R0:W-:Y:S04]  /*2170*/  STG.E desc[UR12][R30.64], R49 ;  /* 0x000000311e007986 */ /* 0x0081e8000c10190c */
[----:B-----5:R0:W-:Y:S02]  /*2180*/  STG.E desc[UR12][R32.64], R51 ;  /* 0x0000003320007986 */ /* 0x0201e4000c10190c */
[----:B------:R-:W-:Y:S05]  /*2190*/  @!P0 BRA `(.L_x_6453) ;  /* 0xfffffffc00a08947 */ /* 0x000fea000383ffff */
.L_x_6450:
[----:B------:R-:W-:Y:S05]  /*21a0*/  BSYNC.RECONVERGENT B0 ;  /* 0x0000000000007941 */ /* 0x000fea0003800200 */
.L_x_6449:
[----:B------:R-:W-:Y:S02]  /*21b0*/  USHF.L.U32 UR6, UR10, 0x4, URZ ;  /* 0x000000040a067899 */ /* 0x000fe400080006ff */
[----:B------:R-:W-:-:S04]  /*21c0*/  UIADD3 UR4, UPT, UPT, UR10, UR4, URZ ;  /* 0x000000040a047290 */ /* 0x000fc8000fffe0ff */
[----:B------:R-:W-:-:S09]  /*21d0*/  UISETP.GE.U32.AND UP0, UPT, UR4, UR6, UPT ;  /* 0x000000060400728c */ /* 0x000fd2000bf06070 */
[----:B------:R-:W-:Y:S05]  /*21e0*/  BRA.U !UP0, `(.L_x_6454) ;  /* 0xffffffe908a87547 */ /* 0x000fea000b83ffff */
[----:B------:R-:W-:Y:S05]  /*21f0*/  EXIT ;  /* 0x000000000000794d */ /* 0x000fea0003800000 */
.L_x_6446:
[----:B------:R-:W-:Y:S01]  /*2200*/  MOV R31, R3 ;  /* 0x00000003001f7202 */ /* 0x000fe20000000f00 */
[----:B------:R-:W-:Y:S01]  /*2210*/  IMAD.MOV.U32 R30, RZ, RZ, 0x101f ;  /* 0x0000101fff1e7424 */ /* 0x000fe200078e00ff */
[----:B------:R-:W-:-:S07]  /*2220*/  MOV R29, 0xffffffff ;  /* 0xffffffff001d7802 */ /* 0x000fce0000000f00 */
[----:B012-4-:R-:W-:Y:S05]  /*2230*/  WARPSYNC.COLLECTIVE R29, `(.L_x_6455) ;  /* 0x000000001d087348 */ /* 0x017fea0003c00000 */
[----:B--2---:R2:W3:Y:S02]  /*2240*/  SHFL.IDX P1, R60, R58, R31, R30 ;  /* 0x0000001f3a3c7389 */ /* 0x0044e4000002001e */
[----:B01234-:R-:W-:Y:S05]  /*2250*/  ENDCOLLECTIVE ;  /* 0x000000000000791b */ /* 0x01ffea0003800000 */
.L_x_6455:
[----:B------:R-:W-:Y:S01]  /*2260*/  MOV R31, R17 ;  /* 0x00000011001f7202 */ /* 0x000fe20000000f00 */
[----:B------:R-:W-:-:S07]  /*2270*/  IMAD.MOV.U32 R26, RZ, RZ, R60 ;  /* 0x000000ffff1a7224 */ /* 0x000fce00078e003c */
[----:B------:R-:W-:Y:S05]  /*2280*/  WARPSYNC.COLLECTIVE R29, `(.L_x_6456) ;  /* 0x000000001d087348 */ /* 0x000fea0003c00000 */
[----:B------:R0:W1:Y:S02]  /*2290*/  SHFL.IDX P1, R60, R58, R31, R30 ;  /* 0x0000001f3a3c7389 */ /* 0x000064000002001e */
[----:B01----:R-:W-:Y:S05]  /*22a0*/  ENDCOLLECTIVE ;  /* 0x000000000000791b */ /* 0x003fea0003800000 */
.L_x_6456:
[----:B------:R-:W-:Y:S02]  /*22b0*/  IMAD R26, R33, R26, RZ ;  /* 0x0000001a211a7224 */ /* 0x000fe400078e02ff */
[----:B------:R-:W-:Y:S02]  /*22c0*/  IMAD.MOV.U32 R31, RZ, RZ, R18 ;  /* 0x000000ffff1f7224 */ /* 0x000fe400078e0012 */
[----:B------:R-:W-:-:S07]  /*22d0*/  IMAD R27, R57, R60, R26 ;  /* 0x0000003c391b7224 */ /* 0x000fce00078e021a */
[----:B------:R-:W-:Y:S05]  /*22e0*/  WARPSYNC.COLLECTIVE R29, `(.L_x_6457) ;  /* 0x000000001d087348 */ /* 0x000fea0003c00000 */
[----:B------:R0:W1:Y:S02]  /*22f0*/  SHFL.IDX P1, R60, R58, R31, R30 ;  /* 0x0000001f3a3c7389 */ /* 0x000064000002001e */
[----:B01----:R-:W-:Y:S05]  /*2300*/  ENDCOLLECTIVE ;  /* 0x000000000000791b */ /* 0x003fea0003800000 */
.L_x_6457:
[----:B------:R-:W-:Y:S01]  /*2310*/  IMAD.MOV.U32 R31, RZ, RZ, R19 ;  /* 0x000000ffff1f7224 */ /* 0x000fe200078e0013 */
[----:B------:R-:W-:-:S07]  /*2320*/  MOV R28, R60 ;  /* 0x0000003c001c7202 */ /* 0x000fce0000000f00 */
[----:B------:R-:W-:Y:S05]  /*2330*/  WARPSYNC.COLLECTIVE R29, `(.L_x_6458) ;  /* 0x000000001d087348 */ /* 0x000fea0003c00000 */
[----:B------:R0:W1:Y:S02]  /*2340*/  SHFL.IDX P1, R60, R58, R31, R30 ;  /* 0x0000001f3a3c7389 */ /* 0x000064000002001e */
[----:B01----:R-:W-:Y:S05]  /*2350*/  ENDCOLLECTIVE ;  /* 0x000000000000791b */ /* 0x003fea0003800000 */
.L_x_6458:
[----:B------:R-:W-:Y:S01]  /*2360*/  IMAD R26, R56, R28, R27 ;  /* 0x0000001c381a7224 */ /* 0x000fe200078e021b */
[----:B------:R-:W-:-:S03]  /*2370*/  MOV R31, R20 ;  /* 0x00000014001f7202 */ /* 0x000fc60000000f00 */
[----:B------:R-:W-:-:S07]  /*2380*/  IMAD R27, R55, R60, R26 ;  /* 0x0000003c371b7224 */ /* 0x000fce00078e021a */
[----:B------:R-:W-:Y:S05]  /*2390*/  WARPSYNC.COLLECTIVE R29, `(.L_x_6459) ;  /* 0x000000001d087348 */ /* 0x000fea0003c00000 */
[----:B------:R0:W1:Y:S02]  /*23a0*/  SHFL.IDX P1, R60, R58, R31, R30 ;  /* 0x0000001f3a3c7389 */ /* 0x000064000002001e */
[----:B01----:R-:W-:Y:S05]  /*23b0*/  ENDCOLLECTIVE ;  /* 0x000000000000791b */ /* 0x003fea0003800000 */
.L_x_6459:
[----:B------:R-:W-:Y:S01]  /*23c0*/  MOV R31, R21 ;  /* 0x00000015001f7202 */ /* 0x000fe20000000f00 */
[----:B------:R-:W-:-:S07]  /*23d0*/  IMAD.MOV.U32 R28, RZ, RZ, R60 ;  /* 0x000000ffff1c7224 */ /* 0x000fce00078e003c */
[----:B------:R-:W-:Y:S05]  /*23e0*/  WARPSYNC.COLLECTIVE R29, `(.L_x_6460) ;  /* 0x000000001d087348 */ /* 0x000fea0003c00000 */
[----:B------:R0:W1:Y:S02]  /*23f0*/  SHFL.IDX P1, R60, R58, R31, R30 ;  /* 0x0000001f3a3c7389 */ /* 0x000064000002001e */
[----:B01----:R-:W-:Y:S05]  /*2400*/  ENDCOLLECTIVE ;  /* 0x000000000000791b */ /* 0x003fea0003800000 */
.L_x_6460:
[----:B------:R-:W-:Y:S01]  /*2410*/  IMAD R28, R54, R28, R27 ;  /* 0x0000001c361c7224 */ /* 0x000fe200078e021b */
[----:B------:R-:W-:Y:S01]  /*2420*/  MOV R31, R22 ;  /* 0x00000016001f7202 */ /* 0x000fe20000000f00 */
[----:B------:R-:W-:-:S07]  /*2430*/  IMAD.MOV.U32 R32, RZ, RZ, R60 ;  /* 0x000000ffff207224 */ /* 0x000fce00078e003c */
[----:B------:R-:W-:Y:S05]  /*2440*/  WARPSYNC.COLLECTIVE R29, `(.L_x_6461) ;  /* 0x000000001d087348 */ /* 0x000fea0003c00000 */
[----:B------:R0:W1:Y:S02]  /*2450*/  SHFL.IDX P1, R60, R58, R31, R30 ;  /* 0x0000001f3a3c7389 */ /* 0x000064000002001e */
[----:B01----:R-:W-:Y:S05]  /*2460*/  ENDCOLLECTIVE ;  /* 0x000000000000791b */ /* 0x003fea0003800000 */
.L_x_6461:
[----:B------:R-:W-:Y:S02]  /*2470*/  IMAD R27, R53, R32, R28 ;  /* 0x00000020351b7224 */ /* 0x000fe400078e021c */
[----:B------:R-:W-:Y:S02]  /*2480*/  IMAD.MOV.U32 R31, RZ, RZ, R23 ;  /* 0x000000ffff1f7224 */ /* 0x000fe400078e0017 */
[----:B------:R-:W-:-:S07]  /*2490*/  IMAD R26, R52, R60, R27 ;  /* 0x0000003c341a7224 */ /* 0x000fce00078e021b */
[----:B------:R-:W-:Y:S05]  /*24a0*/  WARPSYNC.COLLECTIVE R29, `(.L_x_6462) ;  /* 0x000000001d087348 */ /* 0x000fea0003c00000 */
[----:B------:R0:W1:Y:S02]  /*24b0*/  SHFL.IDX P1, R60, R58, R31, R30 ;  /* 0x0000001f3a3c7389 */ /* 0x000064000002001e */
[----:B01----:R-:W-:Y:S05]  /*24c0*/  ENDCOLLECTIVE ;  /* 0x000000000000791b */ /* 0x003fea0003800000 */
.L_x_6462:
[----:B------:R-:W-:Y:S01]  /*24d0*/  IMAD.MOV.U32 R31, RZ, RZ, R16 ;  /* 0x000000ffff1f7224 */ /* 0x000fe200078e0010 */
[----:B------:R-:W-:-:S07]  /*24e0*/  MOV R28, R60 ;  /* 0x0000003c001c7202 */ /* 0x000fce0000000f00 */
[----:B------:R-:W-:Y:S05]  /*24f0*/  WARPSYNC.COLLECTIVE R29, `(.L_x_6463) ;  /* 0x000000001d087348 */ /* 0x000fea0003c00000 */
[----:B------:R0:W1:Y:S02]  /*2500*/  SHFL.IDX P1, R60, R58, R31, R30 ;  /* 0x0000001f3a3c7389 */ /* 0x000064000002001e */
[----:B01----:R-:W-:Y:S05]  /*2510*/  ENDCOLLECTIVE ;  /* 0x000000000000791b */ /* 0x003fea0003800000 */
.L_x_6463:
[----:B------:R-:W-:Y:S02]  /*2520*/  IMAD R27, R51, R28, R26 ;  /* 0x0000001c331b7224 */ /* 0x000fe400078e021a */
[----:B------:R-:W-:Y:S01]  /*2530*/  IMAD.MOV.U32 R31, RZ, RZ, R24 ;  /* 0x000000ffff1f7224 */ /* 0x000fe200078e0018 */
[----:B------:R-:W-:-:S07]  /*2540*/  MOV R32, R60 ;  /* 0x0000003c00207202 */ /* 0x000fce0000000f00 */
[----:B------:R-:W-:Y:S05]  /*2550*/  WARPSYNC.COLLECTIVE R29, `(.L_x_6464) ;  /* 0x000000001d087348 */ /* 0x000fea0003c00000 */
[----:B------:R0:W1:Y:S02]  /*2560*/  SHFL.IDX P1, R60, R58, R31, R30 ;  /* 0x0000001f3a3c7389 */ /* 0x000064000002001e */
[----:B01----:R-:W-:Y:S05]  /*2570*/  ENDCOLLECTIVE ;  /* 0x000000000000791b */ /* 0x003fea0003800000 */
.L_x_6464:
[----:B------:R-:W-:Y:S01]  /*2580*/  IMAD R26, R50, R32, R27 ;  /* 0x00000020321a7224 */ /* 0x000fe200078e021b */
[----:B------:R-:W-:-:S03]  /*2590*/  MOV R31, R25 ;  /* 0x00000019001f7202 */ /* 0x000fc60000000f00 */
[----:B------:R-:W-:-:S07]  /*25a0*/  IMAD R27, R49, R60, R26 ;  /* 0x0000003c311b7224 */ /* 0x000fce00078e021a */
[----:B------:R-:W-:Y:S05]  /*25b0*/  WARPSYNC.COLLECTIVE R29, `(.L_x_6465) ;  /* 0x000000001d087348 */ /* 0x000fea0003c00000 */
[----:B------:R0:W1:Y:S02]  /*25c0*/  SHFL.IDX P1, R60, R58, R31, R30 ;  /* 0x0000001f3a3c7389 */ /* 0x000064000002001e */
[----:B01----:R-:W-:Y:S05]  /*25d0*/  ENDCOLLECTIVE ;  /* 0x000000000000791b */ /* 0x003fea0003800000 */
.L_x_6465:
[----:B------:R-:W-:Y:S01]  /*25e0*/  MOV R31, R36 ;  /* 0x00000024001f7202 */ /* 0x000fe20000000f00 */
[----:B------:R-:W-:-:S07]  /*25f0*/  IMAD.MOV.U32 R28, RZ, RZ, R60 ;  /* 0x000000ffff1c7224 */ /* 0x000fce00078e003c */
[----:B------:R-:W-:Y:S05]  /*2600*/  WARPSYNC.COLLECTIVE R29, `(.L_x_6466) ;  /* 0x000000001d087348 */ /* 0x000fea0003c00000 */
[----:B------:R0:W1:Y:S02]  /*2610*/  SHFL.IDX P1, R60, R58, R31, R30 ;  /* 0x0000001f3a3c7389 */ /* 0x000064000002001e */
[----:B01----:R-:W-:Y:S05]  /*2620*/  ENDCOLLECTIVE ;  /* 0x000000000000791b */ /* 0x003fea0003800000 */
.L_x_6466:
[----:B------:R-:W-:Y:S01]  /*2630*/  IMAD R28, R48, R28, R27 ;  /* 0x0000001c301c7224 */ /* 0x000fe200078e021b */
[----:B------:R-:W-:Y:S01]  /*2640*/  MOV R31, R37 ;  /* 0x00000025001f7202 */ /* 0x000fe20000000f00 */
[----:B------:R-:W-:-:S07]  /*2650*/  IMAD.MOV.U32 R32, RZ, RZ, R60 ;  /* 0x000000ffff207224 */ /* 0x000fce00078e003c */
[----:B------:R-:W-:Y:S05]  /*2660*/  WARPSYNC.COLLECTIVE R29, `(.L_x_6467) ;  /* 0x000000001d087348 */ /* 0x000fea0003c00000 */
[----:B------:R0:W1:Y:S02]  /*2670*/  SHFL.IDX P1, R60, R58, R31, R30 ;  /* 0x0000001f3a3c7389 */ /* 0x000064000002001e */
[----:B01----:R-:W-:Y:S05]  /*2680*/  ENDCOLLECTIVE ;  /* 0x000000000000791b */ /* 0x003fea0003800000 */
.L_x_6467:
[----:B------:R-:W-:Y:S01]  /*2690*/  IMAD R27, R47, R32, R28 ;  /* 0x000000202f1b7224 */ /* 0x000fe200078e021c */
[----:B------:R-:W-:Y:S01]  /*26a0*/  MOV R31, R39 ;  /* 0x00000027001f7202 */ /* 0x000fe20000000f00 */
[----:B------:R-:W-:-:S07]  /*26b0*/  IMAD.MOV.U32 R26, RZ, RZ, R60 ;  /* 0x000000ffff1a7224 */ /* 0x000fce00078e003c */
[----:B------:R-:W-:Y:S05]  /*26c0*/  WARPSYNC.COLLECTIVE R29, `(.L_x_6468) ;  /* 0x000000001d087348 */ /* 0x000fea0003c00000 */
[----:B------:R0:W1:Y:S02]  /*26d0*/  SHFL.IDX P1, R60, R58, R31, R30 ;  /* 0x0000001f3a3c7389 */ /* 0x000064000002001e */
[----:B01----:R-:W-:Y:S05]  /*26e0*/  ENDCOLLECTIVE ;  /* 0x000000000000791b */ /* 0x003fea0003800000 */
.L_x_6468:
[----:B------:R-:W-:Y:S01]  /*26f0*/  IMAD R26, R46, R26, R27 ;  /* 0x0000001a2e1a7224 */ /* 0x000fe200078e021b */
[----:B------:R-:W-:Y:S01]  /*2700*/  MOV R31, R40 ;  /* 0x00000028001f7202 */ /* 0x000fe20000000f00 */
[----:B------:R-:W-:-:S07]  /*2710*/  IMAD.MOV.U32 R28, RZ, RZ, R60 ;  /* 0x000000ffff1c7224 */ /* 0x000fce00078e003c */
[----:B------:R-:W-:Y:S05]  /*2720*/  WARPSYNC.COLLECTIVE R29, `(.L_x_6469) ;  /* 0x000000001d087348 */ /* 0x000fea0003c00000 */
[----:B------:R0:W1:Y:S02]  /*2730*/  SHFL.IDX P1, R60, R58, R31, R30 ;  /* 0x0000001f3a3c7389 */ /* 0x000064000002001e */
[----:B01----:R-:W-:Y:S05]  /*2740*/  ENDCOLLECTIVE ;  /* 0x000000000000791b */ /* 0x003fea0003800000 */
.L_x_6469:
[----:B------:R-:W-:Y:S01]  /*2750*/  IMAD R26, R45, R28, R26 ;  /* 0x0000001c2d1a7224 */ /* 0x000fe200078e021a */
[----:B------:R-:W-:Y:S01]  /*2760*/  MOV R31, R41 ;  /* 0x00000029001f7202 */ /* 0x000fe20000000f00 */
[----:B------:R-:W-:-:S07]  /*2770*/  IMAD.MOV.U32 R32, RZ, RZ, R60 ;  /* 0x000000ffff207224 */ /* 0x000fce00078e003c */
[----:B------:R-:W-:Y:S05]  /*2780*/  WARPSYNC.COLLECTIVE R29, `(.L_x_6470) ;  /* 0x000000001d087348 */ /* 0x000fea0003c00000 */
[----:B------:R0:W1:Y:S02]  /*2790*/  SHFL.IDX P1, R60, R58, R31, R30 ;  /* 0x0000001f3a3c7389 */ /* 0x000064000002001e */
[----:B01----:R-:W-:Y:S05]  /*27a0*/  ENDCOLLECTIVE ;  /* 0x000000000000791b */ /* 0x003fea0003800000 */
.L_x_6470:
[----:B------:R-:W-:Y:S01]  /*27b0*/  IMAD R27, R35, R32, R26 ;  /* 0x00000020231b7224 */ /* 0x000fe200078e021a */
[----:B------:R-:W-:Y:S06]  /*27c0*/  BRA `(.L_x_6471) ;  /* 0xfffffff000007947 */ /* 0x000fec000383ffff */
.L_x_6447:
[----:B------:R-:W-:Y:S01]  /*27d0*/  BSSY B0, `(.L_x_6472) ;  /* 0x0000007000007945 */ /* 0x000fe20003800000 */
[----:B------:R-:W-:Y:S01]  /*27e0*/  MOV R31, R3 ;  /* 0x00000003001f7202 */ /* 0x000fe20000000f00 */
[----:B------:R-:W-:Y:S01]  /*27f0*/  IMAD.MOV.U32 R30, RZ, RZ, 0x101f ;  /* 0x0000101fff1e7424 */ /* 0x000fe200078e00ff */
[----:B------:R-:W-:-:S07]  /*2800*/  MOV R29, 0xffffffff ;  /* 0xffffffff001d7802 */ /* 0x000fce0000000f00 */
[----:B012-4-:R-:W-:Y:S05]  /*2810*/  WARPSYNC.COLLECTIVE R29, `(.L_x_6473) ;  /* 0x000000001d087348 */ /* 0x017fea0003c00000 */
[----:B--2---:R2:W3:Y:S02]  /*2820*/  SHFL.IDX P1, R60, R58, R31, R30 ;  /* 0x0000001f3a3c7389 */ /* 0x0044e4000002001e */
[----:B01234-:R-:W-:Y:S05]  /*2830*/  ENDCOLLECTIVE ;  /* 0x000000000000791b */ /* 0x01ffea0003800000 */
.L_x_6473:
[----:B------:R-:W-:Y:S05]  /*2840*/  BSYNC B0 ;  /* 0x0000000000007941 */ /* 0x000fea0003800000 */
.L_x_6472:
[----:B------:R-:W-:Y:S02]  /*2850*/  HFMA2 R30, -RZ, RZ, 0, 0.000503063201904296875 ;  /* 0x0000101fff1e7431 */ /* 0x000fe400000001ff */
[----:B------:R-:W-:Y:S01]  /*2860*/  IMAD.MOV.U32 R31, RZ, RZ, R17 ;  /* 0x000000ffff1f7224 */ /* 0x000fe200078e0011 */
[----:B------:R-:W-:Y:S02]  /*2870*/  MOV R29, 0xffffffff ;  /* 0xffffffff001d7802 */ /* 0x000fe40000000f00 */
[----:B------:R-:W-:Y:S02]  /*2880*/  MOV R26, R60 ;  /* 0x0000003c001a7202 */ /* 0x000fe40000000f00 */
[----:B------:R-:W-:-:S07]  /*2890*/  LEA R27, R32, R28, 0x2 ;  /* 0x0000001c201b7211 */ /* 0x000fce00078e10ff */
[----:B------:R-:W-:Y:S05]  /*28a0*/  WARPSYNC.COLLECTIVE R29, `(.L_x_6474) ;  /* 0x000000001d087348 */ /* 0x000fea0003c00000 */
[----:B------:R0:W1:Y:S02]  /*28b0*/  SHFL.IDX P1, R60, R58, R31, R30 ;  /* 0x0000001f3a3c7389 */ /* 0x000064000002001e */
[----:B01----:R-:W-:Y:S05]  /*28c0*/  ENDCOLLECTIVE ;  /* 0x000000000000791b */ /* 0x003fea0003800000 */
.L_x_6474:
[----:B------:R-:W-:Y:S02]  /*28d0*/  IMAD R26, R33, R26, RZ ;  /* 0x0000001a211a7224 */ /* 0x000fe400078e02ff */
[----:B------:R-:W-:Y:S02]  /*28e0*/  IMAD.MOV.U32 R31, RZ, RZ, R18 ;  /* 0x000000ffff1f7224 */ /* 0x000fe400078e0012 */
[----:B------:R-:W-:-:S07]  /*28f0*/  IMAD R26, R57, R60, R26 ;  /* 0x0000003c391a7224 */ /* 0x000fce00078e021a */
[----:B------:R-:W-:Y:S05]  /*2900*/  WARPSYNC.COLLECTIVE R29, `(.L_x_6475) ;  /* 0x000000001d087348 */ /* 0x000fea0003c00000 */
[----:B------:R0:W1:Y:S02]  /*2910*/  SHFL.IDX P1, R60, R58, R31, R30 ;  /* 0x0000001f3a3c7389 */ /* 0x000064000002001e */
[----:B01----:R-:W-:Y:S05]  /*2920*/  ENDCOLLECTIVE ;  /* 0x000000000000791b */ /* 0x003fea0003800000 */
.L_x_6475:
[----:B------:R-:W-:Y:S01]  /*2930*/  MOV R31, R19 ;  /* 0x00000013001f7202 */ /* 0x000fe20000000f00 */
[----:B------:R-:W-:-:S07]  /*2940*/  IMAD R26, R56, R60, R26 ;  /* 0x0000003c381a7224 */ /* 0x000fce00078e021a */
[----:B------:R-:W-:Y:S05]  /*2950*/  WARPSYNC.COLLECTIVE R29, `(.L_x_6476) ;  /* 0x000000001d087348 */ /* 0x000fea0003c00000 */
[----:B------:R0:W1:Y:S02]  /*2960*/  SHFL.IDX P1, R60, R58, R31, R30 ;  /* 0x0000001f3a3c7389 */ /* 0x000064000002001e */
[----:B01----:R-:W-:Y:S05]  /*2970*/  ENDCOLLECTIVE ;  /* 0x000000000000791b */ /* 0x003fea0003800000 */
.L_x_6476:
[----:B------:R-:W-:Y:S01]  /*2980*/  MOV R31, R20 ;  /* 0x00000014001f7202 */ /* 0x000fe20000000f00 */
[----:B------:R-:W-:-:S07]  /*2990*/  IMAD R26, R55, R60, R26 ;  /* 0x0000003c371a7224 */ /* 0x000fce00078e021a */
[----:B------:R-:W-:Y:S05]  /*29a0*/  WARPSYNC.COLLECTIVE R29, `(.L_x_6477) ;  /* 0x000000001d087348 */ /* 0x000fea0003c00000 */
[----:B------:R0:W1:Y:S02]  /*29b0*/  SHFL.IDX P1, R60, R58, R31, R30 ;  /* 0x0000001f3a3c7389 */ /* 0x000064000002001e */
[----:B01----:R-:W-:Y:S05]  /*29c0*/  ENDCOLLECTIVE ;  /* 0x000000000000791b */ /* 0x003fea0003800000 */
.L_x_6477:
[----:B------:R-:W-:Y:S02]  /*29d0*/  IMAD.MOV.U32 R31, RZ, RZ, R21 ;  /* 0x000000ffff1f7224 */ /* 0x000fe400078e0015 */
[----:B------:R-:W-:-:S07]  /*29e0*/  IMAD R26, R54, R60, R26 ;  /* 0x0000003c361a7224 */ /* 0x000fce00078e021a */
[----:B------:R-:W-:Y:S05]  /*29f0*/  WARPSYNC.COLLECTIVE R29, `(.L_x_6478) ;  /* 0x000000001d087348 */ /* 0x000fea0003c00000 */
[----:B------:R0:W1:Y:S02]  /*2a00*/  SHFL.IDX P1, R60, R58, R31, R30 ;  /* 0x0000001f3a3c7389 */ /* 0x000064000002001e */
[----:B01----:R-:W-:Y:S05]  /*2a10*/  ENDCOLLECTIVE ;  /* 0x000000000000791b */ /* 0x003fea0003800000 */
.L_x_6478:
[----:B------:R-:W-:Y:S01]  /*2a20*/  MOV R31, R22 ;  /* 0x00000016001f7202 */ /* 0x000fe20000000f00 */
[----:B------:R-:W-:-:S07]  /*2a30*/  IMAD R26, R53, R60, R26 ;  /* 0x0000003c351a7224 */ /* 0x000fce00078e021a */
[----:B------:R-:W-:Y:S05]  /*2a40*/  WARPSYNC.COLLECTIVE R29, `(.L_x_6479) ;  /* 0x000000001d087348 */ /* 0x000fea0003c00000 */
[----:B------:R0:W1:Y:S02]  /*2a50*/  SHFL.IDX P1, R60, R58, R31, R30 ;  /* 0x0000001f3a3c7389 */ /* 0x000064000002001e */
[----:B01----:R-:W-:Y:S05]  /*2a60*/  ENDCOLLECTIVE ;  /* 0x000000000000791b */ /* 0x003fea0003800000 */
.L_x_6479:
[----:B------:R-:W-:Y:S01]  /*2a70*/  MOV R31, R23 ;  /* 0x00000017001f7202 */ /* 0x000fe20000000f00 */
[----:B------:R-:W-:-:S07]  /*2a80*/  IMAD R26, R52, R60, R26 ;  /* 0x0000003c341a7224 */ /* 0x000fce00078e021a */
[----:B------:R-:W-:Y:S05]  /*2a90*/  WARPSYNC.COLLECTIVE R29, `(.L_x_6480) ;  /* 0x000000001d087348 */ /* 0x000fea0003c00000 */
[----:B------:R0:W1:Y:S02]  /*2aa0*/  SHFL.IDX P1, R60, R58, R31, R30 ;  /* 0x0000001f3a3c7389 */ /* 0x000064000002001e */
[----:B01----:R-:W-:Y:S05]  /*2ab0*/  ENDCOLLECTIVE ;  /* 0x000000000000791b */ /* 0x003fea0003800000 */
.L_x_6480:
[----:B------:R-:W-:Y:S02]  /*2ac0*/  IMAD.MOV.U32 R31, RZ, RZ, R16 ;  /* 0x000000ffff1f7224 */ /* 0x000fe400078e0010 */
[----:B------:R-:W-:-:S07]  /*2ad0*/  IMAD R26, R51, R60, R26 ;  /* 0x0000003c331a7224 */ /* 0x000fce00078e021a */
[----:B------:R-:W-:Y:S05]  /*2ae0*/  WARPSYNC.COLLECTIVE R29, `(.L_x_6481) ;  /* 0x000000001d087348 */ /* 0x000fea0003c00000 */
[----:B------:R0:W1:Y:S02]  /*2af0*/  SHFL.IDX P1, R60, R58, R31, R30 ;  /* 0x0000001f3a3c7389 */ /* 0x000064000002001e */
[----:B01----:R-:W-:Y:S05]  /*2b00*/  ENDCOLLECTIVE ;  /* 0x000000000000791b */ /* 0x003fea0003800000 */
.L_x_6481:
[----:B------:R-:W-:Y:S01]  /*2b10*/  MOV R31, R24 ;  /* 0x00000018001f7202 */ /* 0x000fe20000000f00 */
[----:B------:R-:W-:-:S07]  /*2b20*/  IMAD R26, R50, R60, R26 ;  /* 0x0000003c321a7224 */ /* 0x000fce00078e021a */
[----:B------:R-:W-:Y:S05]  /*2b30*/  WARPSYNC.COLLECTIVE R29, `(.L_x_6482) ;  /* 0x000000001d087348 */ /* 0x000fea0003c00000 */
[----:B------:R0:W1:Y:S02]  /*2b40*/  SHFL.IDX P1, R60, R58, R31, R30 ;  /* 0x0000001f3a3c7389 */ /* 0x000064000002001e */
[----:B01----:R-:W-:Y:S05]  /*2b50*/  ENDCOLLECTIVE ;  /* 0x000000000000791b */ /* 0x003fea0003800000 */
.L_x_6482:
[----:B------:R-:W-:Y:S01]  /*2b60*/  MOV R31, R25 ;  /* 0x00000019001f7202 */ /* 0x000fe20000000f00 */
[----:B------:R-:W-:-:S07]  /*2b70*/  IMAD R26, R49, R60, R26 ;  /* 0x0000003c311a7224 */ /* 0x000fce00078e021a */
[----:B------:R-:W-:Y:S05]  /*2b80*/  WARPSYNC.COLLECTIVE R29, `(.L_x_6483) ;  /* 0x000000001d087348 */ /* 0x000fea0003c00000 */
[----:B------:R0:W1:Y:S02]  /*2b90*/  SHFL.IDX P1, R60, R58, R31, R30 ;  /* 0x0000001f3a3c7389 */ /* 0x000064000002001e */
[----:B01----:R-:W-:Y:S05]  /*2ba0*/  ENDCOLLECTIVE ;  /* 0x000000000000791b */ /* 0x003fea0003800000 */
.L_x_6483:
[----:B------:R-:W-:Y:S02]  /*2bb0*/  IMAD.MOV.U32 R31, RZ, RZ, R36 ;  /* 0x000000ffff1f7224 */ /* 0x000fe400078e0024 */
[----:B------:R-:W-:-:S07]  /*2bc0*/  IMAD R26, R48, R60, R26 ;  /* 0x0000003c301a7224 */ /* 0x000fce00078e021a */
[----:B------:R-:W-:Y:S05]  /*2bd0*/  WARPSYNC.COLLECTIVE R29, `(.L_x_6484) ;  /* 0x000000001d087348 */ /* 0x000fea0003c00000 */
[----:B------:R0:W1:Y:S02]  /*2be0*/  SHFL.IDX P1, R60, R58, R31, R30 ;  /* 0x0000001f3a3c7389 */ /* 0x000064000002001e */
[----:B01----:R-:W-:Y:S05]  /*2bf0*/  ENDCOLLECTIVE ;  /* 0x000000000000791b */ /* 0x003fea0003800000 */
.L_x_6484:
[----:B------:R-:W-:Y:S01]  /*2c00*/  MOV R31, R37 ;  /* 0x00000025001f7202 */ /* 0x000fe20000000f00 */
[----:B------:R-:W-:-:S07]  /*2c10*/  IMAD R26, R47, R60, R26 ;  /* 0x0000003c2f1a7224 */ /* 0x000fce00078e021a */
[----:B------:R-:W-:Y:S05]  /*2c20*/  WARPSYNC.COLLECTIVE R29, `(.L_x_6485) ;  /* 0x000000001d087348 */ /* 0x000fea0003c00000 */
[----:B------:R0:W1:Y:S02]  /*2c30*/  SHFL.IDX P1, R60, R58, R31, R30 ;  /* 0x0000001f3a3c7389 */ /* 0x000064000002001e */
[----:B01----:R-:W-:Y:S05]  /*2c40*/  ENDCOLLECTIVE ;  /* 0x000000000000791b */ /* 0x003fea0003800000 */
.L_x_6485:
[----:B------:R-:W-:Y:S01]  /*2c50*/  MOV R31, R39 ;  /* 0x00000027001f7202 */ /* 0x000fe20000000f00 */
[----:B------:R-:W-:-:S07]  /*2c60*/  IMAD R26, R46, R60, R26 ;  /* 0x0000003c2e1a7224 */ /* 0x000fce00078e021a */
[----:B------:R-:W-:Y:S05]  /*2c70*/  WARPSYNC.COLLECTIVE R29, `(.L_x_6486) ;  /* 0x000000001d087348 */ /* 0x000fea0003c00000 */
[----:B------:R0:W1:Y:S02]  /*2c80*/  SHFL.IDX P1, R60, R58, R31, R30 ;  /* 0x0000001f3a3c7389 */ /* 0x000064000002001e */
[----:B01----:R-:W-:Y:S05]  /*2c90*/  ENDCOLLECTIVE ;  /* 0x000000000000791b */ /* 0x003fea0003800000 */
.L_x_6486:
[----:B------:R-:W-:Y:S02]  /*2ca0*/  IMAD.MOV.U32 R31, RZ, RZ, R40 ;  /* 0x000000ffff1f7224 */ /* 0x000fe400078e0028 */
[----:B------:R-:W-:-:S07]  /*2cb0*/  IMAD R26, R45, R60, R26 ;  /* 0x0000003c2d1a7224 */ /* 0x000fce00078e021a */
[----:B------:R-:W-:Y:S05]  /*2cc0*/  WARPSYNC.COLLECTIVE R29, `(.L_x_6487) ;  /* 0x000000001d087348 */ /* 0x000fea0003c00000 */
[----:B------:R0:W1:Y:S02]  /*2cd0*/  SHFL.IDX P1, R60, R58, R31, R30 ;  /* 0x0000001f3a3c7389 */ /* 0x000064000002001e */
[----:B01----:R-:W-:Y:S05]  /*2ce0*/  ENDCOLLECTIVE ;  /* 0x000000000000791b */ /* 0x003fea0003800000 */
.L_x_6487:
[----:B------:R-:W-:Y:S01]  /*2cf0*/  MOV R31, R41 ;  /* 0x00000029001f7202 */ /* 0x000fe20000000f00 */
[----:B------:R-:W-:-:S07]  /*2d00*/  IMAD R26, R35, R60, R26 ;  /* 0x0000003c231a7224 */ /* 0x000fce00078e021a */
[----:B------:R-:W-:Y:S05]  /*2d10*/  WARPSYNC.COLLECTIVE R29, `(.L_x_6488) ;  /* 0x000000001d087348 */ /* 0x000fea0003c00000 */
[----:B------:R0:W1:Y:S02]  /*2d20*/  SHFL.IDX P1, R60, R58, R31, R30 ;  /* 0x0000001f3a3c7389 */ /* 0x000064000002001e */
[----:B01----:R-:W-:Y:S05]  /*2d30*/  ENDCOLLECTIVE ;  /* 0x000000000000791b */ /* 0x003fea0003800000 */
.L_x_6488:
[----:B------:R-:W-:Y:S01]  /*2d40*/  MOV R31, R3 ;  /* 0x00000003001f7202 */ /* 0x000fe20000000f00 */
[----:B------:R-:W-:Y:S02]  /*2d50*/  IMAD R26, R34, R60, R26 ;  /* 0x0000003c221a7224 */ /* 0x000fe400078e021a */
[----:B------:R-:W0:Y:S02]  /*2d60*/  LDS R60, [R27] ;  /* 0x000000001b3c7984 */ /* 0x000e240000000800 */
[----:B0-----:R-:W-:-:S05]  /*2d70*/  IMAD.IADD R26, R26, 0x1, R60 ;  /* 0x000000011a1a7824 */ /* 0x001fca00078e023c */
[----:B------:R0:W-:Y:S02]  /*2d80*/  STS [R27], R26 ;  /* 0x0000001a1b007388 */ /* 0x0001e40000000800 */
[----:B0-----:R-:W0:Y:S02]  /*2d90*/  LDC R26, c[0x0][0x360] ;  /* 0x0000d800ff1a7b82 */ /* 0x001e240000000800 */
[----:B0-----:R-:W-:-:S05]  /*2da0*/  IMAD R59, R26, 0x44, R59 ;  /* 0x000000441a3b7824 */ /* 0x001fca00078e023b */
[----:B------:R0:W1:Y:S02]  /*2db0*/  LDS R58, [R59] ;  /* 0x000000003b3a7984 */ /* 0x0000640000000800 */
[----:B01----:R-:W-:Y:S05]  /*2dc0*/  WARPSYNC.COLLECTIVE R29, `(.L_x_6489) ;  /* 0x000000001d087348 */ /* 0x003fea0003c00000 */
[----:B-1----:R1:W2:Y:S02]  /*2dd0*/  SHFL.IDX P1, R60, R58, R31, R30 ;  /* 0x0000001f3a3c7389 */ /* 0x0022a4000002001e */
[----:B012---:R-:W-:Y:S05]  /*2de0*/  ENDCOLLECTIVE ;  /* 0x000000000000791b */ /* 0x007fea0003800000 */
.L_x_6489:
[----:B------:R-:W-:Y:S01]  /*2df0*/  IMAD.MOV.U32 R31, RZ, RZ, R17 ;  /* 0x000000ffff1f7224 */ /* 0x000fe200078e0011 */
[----:B------:R-:W-:-:S07]  /*2e00*/  MOV R59, R60 ;  /* 0x0000003c003b7202 */ /* 0x000fce0000000f00 */
[----:B------:R-:W-:Y:S05]  /*2e10*/  WARPSYNC.COLLECTIVE R29, `(.L_x_6490) ;  /* 0x000000001d087348 */ /* 0x000fea0003c00000 */
[----:B------:R0:W1:Y:S02]  /*2e20*/  SHFL.IDX P1, R60, R58, R31, R30 ;  /* 0x0000001f3a3c7389 */ /* 0x000064000002001e */
[----:B01----:R-:W-:Y:S05]  /*2e30*/  ENDCOLLECTIVE ;  /* 0x000000000000791b */ /* 0x003fea0003800000 */
.L_x_6490:
[----:B------:R-:W-:Y:S01]  /*2e40*/  MOV R31, R60 ;  /* 0x0000003c001f7202 */ /* 0x000fe20000000f00 */
[----:B------:R-:W-:-:S04]  /*2e50*/  IMAD R60, R33, R59, RZ ;  /* 0x0000003b213c7224 */ /* 0x000fc800078e02ff */
[----:B------:R-:W-:Y:S01]  /*2e60*/  IMAD R59, R57, R31, R60 ;  /* 0x0000001f393b7224 */ /* 0x000fe200078e023c */
[----:B------:R-:W-:-:S07]  /*2e70*/  MOV R31, R18 ;  /* 0x00000012001f7202 */ /* 0x000fce0000000f00 */
[----:B------:R-:W-:Y:S05]  /*2e80*/  WARPSYNC.COLLECTIVE R29, `(.L_x_6491) ;  /* 0x000000001d087348 */ /* 0x000fea0003c00000 */
[----:B------:R0:W1:Y:S02]  /*2e90*/  SHFL.IDX P1, R60, R58, R31, R30 ;  /* 0x0000001f3a3c7389 */ /* 0x000064000002001e */
[----:B01----:R-:W-:Y:S05]  /*2ea0*/  ENDCOLLECTIVE ;  /* 0x000000000000791b */ /* 0x003fea0003800000 */
.L_x_6491:
[----:B------:R-:W-:Y:S02]  /*2eb0*/  IMAD.MOV.U32 R31, RZ, RZ, R19 ;  /* 0x000000ffff1f7224 */ /* 0x000fe400078e0013 */
[----:B------:R-:W-:-:S07]  /*2ec0*/  IMAD R59, R56, R60, R59 ;  /* 0x0000003c383b7224 */ /* 0x000fce00078e023b */
[----:B------:R-:W-:Y:S05]  /*2ed0*/  WARPSYNC.COLLECTIVE R29, `(.L_x_6492) ;  /* 0x000000001d087348 */ /* 0x000fea0003c00000 */
[----:B------:R0:W1:Y:S02]  /*2ee0*/  SHFL.IDX P1, R60, R58, R31, R30 ;  /* 0x0000001f3a3c7389 */ /* 0x000064000002001e */
[----:B01----:R-:W-:Y:S05]  /*2ef0*/  ENDCOLLECTIVE ;  /* 0x000000000000791b */ /* 0x003fea0003800000 */
.L_x_6492:
[----:B------:R-:W-:Y:S01]  /*2f00*/  MOV R31, R20 ;  /* 0x00000014001f7202 */ /* 0x000fe20000000f00 */
[----:B------:R-:W-:-:S07]  /*2f10*/  IMAD R59, R55, R60, R59 ;  /* 0x0000003c373b7224 */ /* 0x000fce00078e023b */
[----:B------:R-:W-:Y:S05]  /*2f20*/  WARPSYNC.COLLECTIVE R29, `(.L_x_6493) ;  /* 0x000000001d087348 */ /* 0x000fea0003c00000 */
[----:B------:R0:W1:Y:S02]  /*2f30*/  SHFL.IDX P1, R60, R58, R31, R30 ;  /* 0x0000001f3a3c7389 */ /* 0x000064000002001e */
[----:B01----:R-:W-:Y:S05]  /*2f40*/  ENDCOLLECTIVE ;  /* 0x000000000000791b */ /* 0x003fea0003800000 */
.L_x_6493:
[----:B------:R-:W-:Y:S01]  /*2f50*/  MOV R31, R21 ;  /* 0x00000015001f7202 */ /* 0x000fe20000000f00 */
[----:B------:R-:W-:-:S07]  /*2f60*/  IMAD R59, R54, R60, R59 ;  /* 0x0000003c363b7224 */ /* 0x000fce00078e023b */
[----:B------:R-:W-:Y:S05]  /*2f70*/  WARPSYNC.COLLECTIVE R29, `(.L_x_6494) ;  /* 0x000000001d087348 */ /* 0x000fea0003c00000 */
[----:B------:R0:W1:Y:S02]  /*2f80*/  SHFL.IDX P1, R60, R58, R31, R30 ;  /* 0x0000001f3a3c7389 */ /* 0x000064000002001e */
[----:B01----:R-:W-:Y:S05]  /*2f90*/  ENDCOLLECTIVE ;  /* 0x000000000000791b */ /* 0x003fea0003800000 */
.L_x_6494:
[----:B------:R-:W-:Y:S02]  /*2fa0*/  IMAD.MOV.U32 R31, RZ, RZ, R22 ;  /* 0x000000ffff1f7224 */ /* 0x000fe400078e0016 */
[----:B------:R-:W-:-:S07]  /*2fb0*/  IMAD R59, R53, R60, R59 ;  /* 0x0000003c353b7224 */ /* 0x000fce00078e023b */
[----:B------:R-:W-:Y:S05]  /*2fc0*/  WARPSYNC.COLLECTIVE R29, `(.L_x_6495) ;  /* 0x000000001d087348 */ /* 0x000fea0003c00000 */
[----:B------:R0:W1:Y:S02]  /*2fd0*/  SHFL.IDX P1, R60, R58, R31, R30 ;  /* 0x0000001f3a3c7389 */ /* 0x000064000002001e */
[----:B01----:R-:W-:Y:S05]  /*2fe0*/  ENDCOLLECTIVE ;  /* 0x000000000000791b */ /* 0x003fea0003800000 */
.L_x_6495:
[----:B------:R-:W-:Y:S01]  /*2ff0*/  MOV R31, R23 ;  /* 0x00000017001f7202 */ /* 0x000fe20000000f00 */
[----:B------:R-:W-:-:S07]  /*3000*/  IMAD R59, R52, R60, R59 ;  /* 0x0000003c343b7224 */ /* 0x000fce00078e023b */
[----:B------:R-:W-:Y:S05]  /*3010*/  WARPSYNC.COLLECTIVE R29, `(.L_x_6496) ;  /* 0x000000001d087348 */ /* 0x000fea0003c00000 */
[----:B------:R0:W1:Y:S02]  /*3020*/  SHFL.IDX P1, R60, R58, R31, R30 ;  /* 0x0000001f3a3c7389 */ /* 0x000064000002001e */
[----:B01----:R-:W-:Y:S05]  /*3030*/  ENDCOLLECTIVE ;  /* 0x000000000000791b */ /* 0x003fea0003800000 */
.L_x_6496:
[----:B------:R-:W-:Y:S01]  /*3040*/  MOV R31, R16 ;  /* 0x00000010001f7202 */ /* 0x000fe20000000f00 */
[----:B------:R-:W-:-:S07]  /*3050*/  IMAD R59, R51, R60, R59 ;  /* 0x0000003c333b7224 */ /* 0x000fce00078e023b */
[----:B------:R-:W-:Y:S05]  /*3060*/  WARPSYNC.COLLECTIVE R29, `(.L_x_6497) ;  /* 0x000000001d087348 */ /* 0x000fea0003c00000 */
[----:B------:R0:W1:Y:S02]  /*3070*/  SHFL.IDX P1, R60, R58, R31, R30 ;  /* 0x0000001f3a3c7389 */ /* 0x000064000002001e */
[----:B01----:R-:W-:Y:S05]  /*3080*/  ENDCOLLECTIVE ;  /* 0x000000000000791b */ /* 0x003fea0003800000 */
.L_x_6497:
[----:B------:R-:W-:Y:S02]  /*3090*/  IMAD.MOV.U32 R31, RZ, RZ, R24 ;  /* 0x000000ffff1f7224 */ /* 0x000fe400078e0018 */
[----:B------:R-:W-:-:S07]  /*30a0*/  IMAD R59, R50, R60, R59 ;  /* 0x0000003c323b7224 */ /* 0x000fce00078e023b */
[----:B------:R-:W-:Y:S05]  /*30b0*/  WARPSYNC.COLLECTIVE R29, `(.L_x_6498) ;  /* 0x000000001d087348 */ /* 0x000fea0003c00000 */
[----:B------:R0:W1:Y:S02]  /*30c0*/  SHFL.IDX P1, R60, R58, R31, R30 ;  /* 0x0000001f3a3c7389 */ /* 0x000064000002001e */
[----:B01----:R-:W-:Y:S05]  /*30d0*/  ENDCOLLECTIVE ;  /* 0x000000000000791b */ /* 0x003fea0003800000 */
.L_x_6498:
[----:B------:R-:W-:Y:S01]  /*30e0*/  MOV R31, R25 ;  /* 0x00000019001f7202 */ /* 0x000fe20000000f00 */
[----:B------:R-:W-:-:S07]  /*30f0*/  IMAD R59, R49, R60, R59 ;  /* 0x0000003c313b7224 */ /* 0x000fce00078e023b */
[----:B------:R-:W-:Y:S05]  /*3100*/  WARPSYNC.COLLECTIVE R29, `(.L_x_6499) ;  /* 0x000000001d087348 */ /* 0x000fea0003c00000 */
[----:B------:R0:W1:Y:S02]  /*3110*/  SHFL.IDX P1, R60, R58, R31, R30 ;  /* 0x0000001f3a3c7389 */ /* 0x000064000002001e */
[----:B01----:R-:W-:Y:S05]  /*3120*/  ENDCOLLECTIVE ;  /* 0x000000000000791b */ /* 0x003fea0003800000 */
.L_x_6499:
[----:B------:R-:W-:Y:S01]  /*3130*/  MOV R31, R36 ;  /* 0x00000024001f7202 */ /* 0x000fe20000000f00 */
[----:B------:R-:W-:-:S07]  /*3140*/  IMAD R59, R48, R60, R59 ;  /* 0x0000003c303b7224 */ /* 0x000fce00078e023b */
[----:B------:R-:W-:Y:S05]  /*3150*/  WARPSYNC.COLLECTIVE R29, `(.L_x_6500) ;  /* 0x000000001d087348 */ /* 0x000fea0003c00000 */
[----:B------:R0:W1:Y:S02]  /*3160*/  SHFL.IDX P1, R60, R58, R31, R30 ;  /* 0x0000001f3a3c7389 */ /* 0x000064000002001e */
[----:B01----:R-:W-:Y:S05]  /*3170*/  ENDCOLLECTIVE ;  /* 0x000000000000791b */ /* 0x003fea0003800000 */
.L_x_6500:
[----:B------:R-:W-:Y:S02]  /*3180*/  IMAD.MOV.U32 R31, RZ, RZ, R37 ;  /* 0x000000ffff1f7224 */ /* 0x000fe400078e0025 */
[----:B------:R-:W-:-:S07]  /*3190*/  IMAD R59, R47, R60, R59 ;  /* 0x0000003c2f3b7224 */ /* 0x000fce00078e023b */
[----:B------:R-:W-:Y:S05]  /*31a0*/  WARPSYNC.COLLECTIVE R29, `(.L_x_6501) ;  /* 0x000000001d087348 */ /* 0x000fea0003c00000 */
[----:B------:R0:W1:Y:S02]  /*31b0*/  SHFL.IDX P1, R60, R58, R31, R30 ;  /* 0x0000001f3a3c7389 */ /* 0x000064000002001e */
[----:B01----:R-:W-:Y:S05]  /*31c0*/  ENDCOLLECTIVE ;  /* 0x000000000000791b */ /* 0x003fea0003800000 */
.L_x_6501:
[----:B------:R-:W-:Y:S01]  /*31d0*/  MOV R31, R39 ;  /* 0x00000027001f7202 */ /* 0x000fe20000000f00 */
[----:B------:R-:W-:-:S07]  /*31e0*/  IMAD R59, R46, R60, R59 ;  /* 0x0000003c2e3b7224 */ /* 0x000fce00078e023b */
[----:B------:R-:W-:Y:S05]  /*31f0*/  WARPSYNC.COLLECTIVE R29, `(.L_x_6502) ;  /* 0x000000001d087348 */ /* 0x000fea0003c00000 */
[----:B------:R0:W1:Y:S02]  /*3200*/  SHFL.IDX P1, R60, R58, R31, R30 ;  /* 0x0000001f3a3c7389 */ /* 0x000064000002001e */
[----:B01----:R-:W-:Y:S05]  /*3210*/  ENDCOLLECTIVE ;  /* 0x000000000000791b */ /* 0x003fea0003800000 */
.L_x_6502:
[----:B------:R-:W-:Y:S01]  /*3220*/  MOV R31, R40 ;  /* 0x00000028001f7202 */ /* 0x000fe20000000f00 */
[----:B------:R-:W-:-:S07]  /*3230*/  IMAD R59, R45, R60, R59 ;  /* 0x0000003c2d3b7224 */ /* 0x000fce00078e023b */
[----:B------:R-:W-:Y:S05]  /*3240*/  WARPSYNC.COLLECTIVE R29, `(.L_x_6503) ;  /* 0x000000001d087348 */ /* 0x000fea0003c00000 */
[----:B------:R0:W1:Y:S02]  /*3250*/  SHFL.IDX P1, R60, R58, R31, R30 ;  /* 0x0000001f3a3c7389 */ /* 0x000064000002001e */
[----:B01----:R-:W-:Y:S05]  /*3260*/  ENDCOLLECTIVE ;  /* 0x000000000000791b */ /* 0x003fea0003800000 */
.L_x_6503:
[----:B------:R-:W-:Y:S02]  /*3270*/  IMAD.MOV.U32 R31, RZ, RZ, R41 ;  /* 0x000000ffff1f7224 */ /* 0x000fe400078e0029 */
[----:B------:R-:W-:-:S07]  /*3280*/  IMAD R59, R35, R60, R59 ;  /* 0x0000003c233b7224 */ /* 0x000fce00078e023b */
[----:B------:R-:W-:Y:S05]  /*3290*/  WARPSYNC.COLLECTIVE R29, `(.L_x_6504) ;  /* 0x000000001d087348 */ /* 0x000fea0003c00000 */
[----:B------:R0:W1:Y:S02]  /*32a0*/  SHFL.IDX P1, R60, R58, R31, R30 ;  /* 0x0000001f3a3c7389 */ /* 0x000064000002001e */
[----:B01----:R-:W-:Y:S05]  /*32b0*/  ENDCOLLECTIVE ;  /* 0x000000000000791b */ /* 0x003fea0003800000 */
.L_x_6504:
[----:B------:R-:W-:Y:S05]  /*32c0*/  BRA `(.L_x_6505) ;  /* 0xffffffe8009c7947 */ /* 0x000fea000383ffff */
        .weak           $__internal_47_$__cuda_sm20_div_u16
        .type           $__internal_47_$__cuda_sm20_div_u16,@function
        .size           $__internal_47_$__cuda_sm20_div_u16,(.L_x_20337 - $__internal_47_$__cuda_sm20_div_u16)
$__internal_47_$__cuda_sm20_div_u16:
[----:B------:R-:W0:Y:S01]  /*32d0*/  I2F.U16 R2, UR4 ;  /* 0x0000000400027d06 */ /* 0x000e220008101000 */
[----:B------:R-:W-:-:S07]  /*32e0*/  HFMA2 R4, -RZ, RZ, 15, 0 ;  /* 0x4b800000ff047431 */ /* 0x000fce00000001ff */
[----:B------:R-:W-:Y:S01]  /*32f0*/  I2F.U16.RZ R0, R0 ;  /* 0x0000000000007306 */ /* 0x000fe2000010d000 */
[C---:B0-----:R-:W-:Y:S02]  /*3300*/  FSETP.GEU.AND P1, PT, |R2|.reuse, 1.175494350822287508e-38, PT ;  /* 0x008000000200780b */ /* 0x041fe40003f2e200 */
[----:B------:R-:W-:Y:S02]  /*3310*/  FSETP.GT.AND P0, PT, |R2|, 8.50705917302346158658e+37, PT ;  /* 0x7e8000000200780b */ /* 0x000fe40003f04200 */
[----:B------:R-:W-:-:S04]  /*3320*/  FSEL R4, R4, 1, !P1 ;  /* 0x3f80000004047808 */ /* 0x000fc80004800000 */
[----:B------:R-:W-:Y:S02]  /*3330*/  FSEL R5, R4, 0.25, !P0 ;  /* 0x3e80000004057808 */ /* 0x000fe40004000000 */
[----:B------:R-:W-:Y:S02]  /*3340*/  ISETP.NE.U32.AND P0, PT, RZ, UR4, PT ;  /* 0x00000004ff007c0c */ /* 0x000fe4000bf05070 */
[----:B------:R-:W-:Y:S01]  /*3350*/  MOV R4, R8 ;  /* 0x0000000800047202 */ /* 0x000fe20000000f00 */
[----:B------:R-:W-:-:S06]  /*3360*/  FMUL R2, R2, R5 ;  /* 0x0000000502027220 */ /* 0x000fcc0000400000 */
[----:B------:R-:W0:Y:S02]  /*3370*/  MUFU.RCP R2, R2 ;  /* 0x0000000200027308 */ /* 0x000e240000001000 */
[----:B0-----:R-:W-:-:S05]  /*3380*/  FMUL R5, R5, R2 ;  /* 0x0000000205057220 */ /* 0x001fca0000400000 */
[----:B------:R-:W-:-:S05]  /*3390*/  IADD3 R5, PT, PT, R5, 0x2, RZ ;  /* 0x0000000205057810 */ /* 0x000fca0007ffe0ff */
[----:B------:R-:W-:Y:S01]  /*33a0*/  FMUL.RZ R6, R0, R5 ;  /* 0x0000000500067220 */ /* 0x000fe2000040c000 */
[----:B------:R-:W-:-:S05]  /*33b0*/  HFMA2 R5, -RZ, RZ, 0, 0 ;  /* 0x00000000ff057431 */ /* 0x000fca00000001ff */
[----:B------:R-:W0:Y:S02]  /*33c0*/  F2I.U32.TRUNC.NTZ R6, R6 ;  /* 0x0000000600067305 */ /* 0x000e24000020f000 */
[----:B0-----:R-:W-:Y:S01]  /*33d0*/  LOP3.LUT R7, R6, 0xffff, RZ, 0xc0, !PT ;  /* 0x0000ffff06077812 */ /* 0x001fe200078ec0ff */
[----:B------:R-:W-:Y:S01]  /*33e0*/  @!P0 IMAD.MOV.U32 R7, RZ, RZ, -0x1 ;  /* 0xffffffffff078424 */ /* 0x000fe200078e00ff */
[----:B------:R-:W-:Y:S06]  /*33f0*/  RET.REL.NODEC R4 `(_Z9cuda_gemmIiLi128ELi16ELi1ELi16ELi16ELi16ELi1EEviiiPT_S1_S1_ii) ;  /* 0xffffffcc04007950 */ /* 0x000fec0003c3ffff */
.L_x_6506:
        /* <DEDUP_REMOVED lines=16> */
.L_x_20337:


//--------------------- .text._Z9cuda_gemmIiLi128ELi16ELi1ELi16ELi16ELi16ELi0EEviiiPT_S1_S1_ii --------------------------
	.section	.text._Z9cuda_gemmIiLi128ELi16ELi1ELi16ELi16ELi16ELi0EEviiiPT_S1_S1_ii,"ax",@progbits
	.align	128
        .global         _Z9cuda_gemmIiLi128ELi16ELi1ELi16ELi16ELi16ELi0EEviiiPT_S1_S1_ii
        .type           _Z9cuda_gemmIiLi128ELi16ELi1ELi16ELi16ELi16ELi0EEviiiPT_S1_S1_ii,@function
        .size           _Z9cuda_gemmIiLi128ELi16ELi1ELi16ELi16ELi16ELi0EEviiiPT_S1_S1_ii,(.L_x_20511 - _Z9cuda_gemmIiLi128ELi16ELi1ELi16ELi16ELi16ELi0EEviiiPT_S1_S1_ii)
        .other          _Z9cuda_gemmIiLi128ELi16ELi1ELi16ELi16ELi16ELi0EEviiiPT_S1_S1_ii,@"STO_CUDA_ENTRY STV_DEFAULT"
_Z9cuda_gemmIiLi128ELi16ELi1ELi16ELi16ELi16ELi0EEviiiPT_S1_S1_ii:
.text._Z9cuda_gemmIiLi128ELi16ELi1ELi16ELi16ELi16ELi0EEviiiPT_S1_S1_ii:
        /* <DEDUP_REMOVED lines=41> */
.L_x_6509:
        /* <DEDUP_REMOVED lines=25> */
.L_x_6508:
[----:B------:R-:W-:Y:S05]  /*0420*/  BSYNC.RECONVERGENT B0 ;  /* 0x0000000000007941 */ /* 0x000fea0003800200 */
.L_x_6507:
        /* <DEDUP_REMOVED lines=87> */
.L_x_6589:
        /* <DEDUP_REMOVED lines=42> */
.L_x_6513:
[----:B------:R-:W-:Y:S05]  /*0c40*/  BSYNC.RECONVERGENT B1 ;  /* 0x0000000000017941 */ /* 0x000fea0003800200 */
.L_x_6512:
        /* <DEDUP_REMOVED lines=12> */
.L_x_6514:
        /* <DEDUP_REMOVED lines=24> */
.L_x_6511:
[----:B------:R-:W-:Y:S05]  /*0e90*/  BSYNC.RECONVERGENT B0 ;  /* 0x0000000000007941 */ /* 0x000fea0003800200 */
.L_x_6510:
        /* <DEDUP_REMOVED lines=19> */
.L_x_6518:
[----:B------:R-:W-:Y:S05]  /*0fd0*/  BSYNC.RECONVERGENT B1 ;  /* 0x0000000000017941 */ /* 0x000fea0003800200 */
.L_x_6517:
[----:B------:R-:W-:Y:S05]  /*0fe0*/  @!P1 BRA `(.L_x_6516) ;  /* 0x00000000003c9947 */ /* 0x000fea0003800000 */
[----:B---3--:R-:W0:Y:S01]  /*0ff0*/  S2R R5, SR_CgaCtaId ;  /* 0x0000000000057919 */ /* 0x008e220000008800 */
[----:B-1----:R-:W-:-:S05]  /*1000*/  MOV R2, 0x400 ;  /* 0x0000040000027802 */ /* 0x002fca0000000f00 */
[----:B------:R-:W-:-:S05]  /*1010*/  VIADD R2, R2, 0x500 ;  /* 0x0000050002027836 */ /* 0x000fca0000000000 */
[----:B0-2---:R-:W-:-:S07]  /*1020*/  LEA R4, R5, R2, 0x18 ;  /* 0x0000000205047211 */ /* 0x005fce00078ec0ff */
.L_x_6519:
        /* <DEDUP_REMOVED lines=11> */
.L_x_6516:
[----:B------:R-:W-:Y:S05]  /*10e0*/  BSYNC.RECONVERGENT B0 ;  /* 0x0000000000007941 */ /* 0x000fea0003800200 */
.L_x_6515:
        /* <DEDUP_REMOVED lines=55> */
.L_x_6521:
        /* <DEDUP_REMOVED lines=12> */
.L_x_6522:
        /* <DEDUP_REMOVED lines=12> */
.L_x_6523:
        /* <DEDUP_REMOVED lines=12> */
.L_x_6524:
        /* <DEDUP_REMOVED lines=12> */
.L_x_6525:
        /* <DEDUP_REMOVED lines=12> */
.L_x_6526:
        /* <DEDUP_REMOVED lines=12> */
.L_x_6527:
        /* <DEDUP_REMOVED lines=12> */
.L_x_6528:
        /* <DEDUP_REMOVED lines=12> */
.L_x_6529:
        /* <DEDUP_REMOVED lines=12> */
.L_x_6530:
        /* <DEDUP_REMOVED lines=11> */
.L_x_6531:
        /* <DEDUP_REMOVED lines=11> */
.L_x_6532:
        /* <DEDUP_REMOVED lines=11> */
.L_x_6533:
        /* <DEDUP_REMOVED lines=11> */
.L_x_6534:
        /* <DEDUP_REMOVED lines=11> */
.L_x_6535:
        /* <DEDUP_REMOVED lines=74> */
.L_x_6583:
        /* <DEDUP_REMOVED lines=11> */
.L_x_6592:
[----:B-12---:R-:W-:-:S07]  /*23e0*/  IMAD R40, R21, R40, RZ ;  /* 0x0000002815287224 */ /* 0x006fce00078e02ff */
.L_x_6537:
[----:B------:R-:W-:-:S13]  /*23f0*/  ISETP.GE.AND P0, PT, R44, 0x2, PT ;  /* 0x000000022c00780c */ /* 0x000fda0003f06270 */
[----:B------:R-:W-:Y:S05]  /*2400*/  @!P0 BRA `(.L_x_6539) ;  /* 0x0000000000108947 */ /* 0x000fea0003800000 */
[----:B------:R-:W-:-:S03]  /*2410*/  UMOV UR4, 0xffffffff ;  /* 0xffffffff00047882 */ /* 0x000fc60000000000 */
[----:B------:R-:W-:Y:S05]  /*2420*/  BRA.DIV UR4, `(.L_x_6540) ;  /* 0x0000001e04887947 */ /* 0x000fea000b800000 */
[----:B0-----:R0:W2:Y:S02]  /*2430*/  SHFL.IDX PT, R42, R38, R7, R16 ;  /* 0x00000007262a7389 */ /* 0x0010a400000e0010 */
.L_x_6595:
[----:B--23--:R-:W-:-:S07]  /*2440*/  IMAD R40, R22, R42, R40 ;  /* 0x0000002a16287224 */ /* 0x00cfce00078e0228 */
.L_x_6539:
[----:B------:R-:W-:-:S13]  /*2450*/  ISETP.GE.AND P0, PT, R44, 0x3, PT ;  /* 0x000000032c00780c */ /* 0x000fda0003f06270 */
[----:B------:R-:W-:Y:S05]  /*2460*/  @!P0 BRA `(.L_x_6541) ;  /* 0x0000000000108947 */ /* 0x000fea0003800000 */
[----:B------:R-:W-:-:S03]  /*2470*/  UMOV UR4, 0xffffffff ;  /* 0xffffffff00047882 */ /* 0x000fc60000000000 */
[----:B------:R-:W-:Y:S05]  /*2480*/  BRA.DIV UR4, `(.L_x_6542) ;  /* 0x0000001e04907947 */ /* 0x000fea000b800000 */
[----:B0-----:R0:W2:Y:S02]  /*2490*/  SHFL.IDX PT, R42, R38, R9, R16 ;  /* 0x00000009262a7389 */ /* 0x0010a400000e0010 */
.L_x_6598:
[----:B--2---:R-:W-:-:S07]  /*24a0*/  IMAD R40, R23, R42, R40 ;  /* 0x0000002a17287224 */ /* 0x004fce00078e0228 */
.L_x_6541:
[----:B------:R-:W-:-:S13]  /*24b0*/  ISETP.GE.AND P0, PT, R44, 0x4, PT ;  /* 0x000000042c00780c */ /* 0x000fda0003f06270 */
[----:B------:R-:W-:Y:S05]  /*24c0*/  @!P0 BRA `(.L_x_6543) ;  /* 0x0000000000108947 */ /* 0x000fea0003800000 */
[----:B------:R-:W-:-:S03]  /*24d0*/  UMOV UR4, 0xffffffff ;  /* 0xffffffff00047882 */ /* 0x000fc60000000000 */
[----:B------:R-:W-:Y:S05]  /*24e0*/  BRA.DIV UR4, `(.L_x_6544) ;  /* 0x0000001e04987947 */ /* 0x000fea000b800000 */
[----:B0-----:R0:W2:Y:S02]  /*24f0*/  SHFL.IDX PT, R42, R38, R37, R16 ;  /* 0x00000025262a7389 */ /* 0x0010a400000e0010 */
.L_x_6601:
[----:B--2---:R-:W-:-:S07]  /*2500*/  IMAD R40, R24, R42, R40 ;  /* 0x0000002a18287224 */ /* 0x004fce00078e0228 */
.L_x_6543:
[----:B------:R-:W-:-:S13]  /*2510*/  ISETP.GE.AND P0, PT, R44, 0x5, PT ;  /* 0x000000052c00780c */ /* 0x000fda0003f06270 */
[----:B------:R-:W-:Y:S05]  /*2520*/  @!P0 BRA `(.L_x_6545) ;  /* 0x0000000000108947 */ /* 0x000fea0003800000 */
[----:B------:R-:W-:-:S03]  /*2530*/  UMOV UR4, 0xffffffff ;  /* 0xffffffff00047882 */ /* 0x000fc60000000000 */
[----:B------:R-:W-:Y:S05]  /*2540*/  BRA.DIV UR4, `(.L_x_6546) ;  /* 0x0000001e04a07947 */ /* 0x000fea000b800000 */
[----:B0-----:R0:W2:Y:S02]  /*2550*/  SHFL.IDX PT, R42, R38, R39, R16 ;  /* 0x00000027262a7389 */ /* 0x0010a400000e0010 */
.L_x_6604:
[----:B--2---:R-:W-:-:S07]  /*2560*/  IMAD R40, R25, R42, R40 ;  /* 0x0000002a19287224 */ /* 0x004fce00078e0228 */
.L_x_6545:
[----:B------:R-:W-:-:S13]  /*2570*/  ISETP.GE.AND P0, PT, R44, 0x6, PT ;  /* 0x000000062c00780c */ /* 0x000fda0003f06270 */
[----:B------:R-:W-:Y:S05]  /*2580*/  @!P0 BRA `(.L_x_6547) ;  /* 0x0000000000108947 */ /* 0x000fea0003800000 */
[----:B------:R-:W-:-:S03]  /*2590*/  UMOV UR4, 0xffffffff ;  /* 0xffffffff00047882 */ /* 0x000fc60000000000 */
[----:B------:R-:W-:Y:S05]  /*25a0*/  BRA.DIV UR4, `(.L_x_6548) ;  /* 0x0000001e04a87947 */ /* 0x000fea000b800000 */
[----:B0-----:R0:W2:Y:S02]  /*25b0*/  SHFL.IDX PT, R42, R38, R41, R16 ;  /* 0x00000029262a7389 */ /* 0x0010a400000e0010 */
.L_x_6607:
[----:B--2---:R-:W-:-:S07]  /*25c0*/  IMAD R40, R26, R42, R40 ;  /* 0x0000002a1a287224 */ /* 0x004fce00078e0228 */
.L_x_6547:
[----:B------:R-:W-:-:S13]  /*25d0*/  ISETP.GE.AND P0, PT, R44, 0x7, PT ;  /* 0x000000072c00780c */ /* 0x000fda0003f06270 */
[----:B------:R-:W-:Y:S05]  /*25e0*/  @!P0 BRA `(.L_x_6549) ;  /* 0x0000000000108947 */ /* 0x000fea0003800000 */
[----:B------:R-:W-:-:S03]  /*25f0*/  UMOV UR4, 0xffffffff ;  /* 0xffffffff00047882 */ /* 0x000fc60000000000 */
[----:B------:R-:W-:Y:S05]  /*2600*/  BRA.DIV UR4, `(.L_x_6550) ;  /* 0x0000001e04b07947 */ /* 0x000fea000b800000 */
[----:B0-----:R0:W2:Y:S02]  /*2610*/  SHFL.IDX PT, R42, R38, R43, R16 ;  /* 0x0000002b262a7389 */ /* 0x0010a400000e0010 */
.L_x_6610:
[----:B--2---:R-:W-:-:S07]  /*2620*/  IMAD R40, R27, R42, R40 ;  /* 0x0000002a1b287224 */ /* 0x004fce00078e0228 */
.L_x_6549:
[----:B------:R-:W-:-:S13]  /*2630*/  ISETP.GE.AND P0, PT, R44, 0x8, PT ;  /* 0x000000082c00780c */ /* 0x000fda0003f06270 */
[----:B------:R-:W-:Y:S05]  /*2640*/  @!P0 BRA `(.L_x_6551) ;  /* 0x0000000000108947 */ /* 0x000fea0003800000 */
[----:B------:R-:W-:-:S03]  /*2650*/  UMOV UR4, 0xffffffff ;  /* 0xffffffff00047882 */ /* 0x000fc60000000000 */
[----:B------:R-:W-:Y:S05]  /*2660*/  BRA.DIV UR4, `(.L_x_6552) ;  /* 0x0000001e04b87947 */ /* 0x000fea000b800000 */
[----:B0-----:R0:W2:Y:S02]  /*2670*/  SHFL.IDX PT, R42, R38, R45, R16 ;  /* 0x0000002d262a7389 */ /* 0x0010a400000e0010 */
.L_x_6613:
[----:B--2---:R-:W-:-:S07]  /*2680*/  IMAD R40, R28, R42, R40 ;  /* 0x0000002a1c287224 */ /* 0x004fce00078e0228 */
.L_x_6551:
[----:B------:R-:W-:-:S13]  /*2690*/  ISETP.GE.AND P0, PT, R44, 0x9, PT ;  /* 0x000000092c00780c */ /* 0x000fda0003f06270 */
[----:B------:R-:W-:Y:S05]  /*26a0*/  @!P0 BRA `(.L_x_6553) ;  /* 0x0000000000108947 */ /* 0x000fea0003800000 */
[----:B------:R-:W-:-:S03]  /*26b0*/  UMOV UR4, 0xffffffff ;  /* 0xffffffff00047882 */ /* 0x000fc60000000000 */
[----:B------:R-:W-:Y:S05]  /*26c0*/  BRA.DIV UR4, `(.L_x_6554) ;  /* 0x0000001e04c07947 */ /* 0x000fea000b800000 */
[----:B0-----:R0:W2:Y:S02]  /*26d0*/  SHFL.IDX PT, R42, R38, R47, R16 ;  /* 0x0000002f262a7389 */ /* 0x0010a400000e0010 */
.L_x_6616:
[----:B--2---:R-:W-:-:S07]  /*26e0*/  IMAD R40, R29, R42, R40 ;  /* 0x0000002a1d287224 */ /* 0x004fce00078e0228 */
.L_x_6553:
[----:B------:R-:W-:-:S13]  /*26f0*/  ISETP.GE.AND P0, PT, R44, 0xa, PT ;  /* 0x0000000a2c00780c */ /* 0x000fda0003f06270 */
[----:B------:R-:W-:Y:S05]  /*2700*/  @!P0 BRA `(.L_x_6555) ;  /* 0x0000000000108947 */ /* 0x000fea0003800000 */
[----:B------:R-:W-:-:S03]  /*2710*/  UMOV UR4, 0xffffffff ;  /* 0xffffffff00047882 */ /* 0x000fc60000000000 */
[----:B------:R-:W-:Y:S05]  /*2720*/  BRA.DIV UR4, `(.L_x_6556) ;  /* 0x0000001e04c87947 */ /* 0x000fea000b800000 */
[----:B0-----:R0:W2:Y:S02]  /*2730*/  SHFL.IDX PT, R42, R38, R49, R16 ;  /* 0x00000031262a7389 */ /* 0x0010a400000e0010 */
.L_x_6619:
[----:B--2---:R-:W-:-:S07]  /*2740*/  IMAD R40, R30, R42, R40 ;  /* 0x0000002a1e287224 */ /* 0x004fce00078e0228 */
.L_x_6555:
[----:B------:R-:W-:-:S13]  /*2750*/  ISETP.GE.AND P0, PT, R44, 0xb, PT ;  /* 0x0000000b2c00780c */ /* 0x000fda0003f06270 */
[----:B------:R-:W-:Y:S05]  /*2760*/  @!P0 BRA `(.L_x_6557) ;  /* 0x0000000000108947 */ /* 0x000fea0003800000 */
[----:B------:R-:W-:-:S03]  /*2770*/  UMOV UR4, 0xffffffff ;  /* 0xffffffff00047882 */ /* 0x000fc60000000000 */
[----:B------:R-:W-:Y:S05]  /*2780*/  BRA.DIV UR4, `(.L_x_6558) ;  /* 0x0000001e04d07947 */ /* 0x000fea000b800000 */
[----:B0-----:R0:W2:Y:S02]  /*2790*/  SHFL.IDX PT, R42, R38, R51, R16 ;  /* 0x00000033262a7389 */ /* 0x0010a400000e0010 */
.L_x_6622:
[----:B--2---:R-:W-:-:S07]  /*27a0*/  IMAD R40, R31, R42, R40 ;  /* 0x0000002a1f287224 */ /* 0x004fce00078e0228 */
.L_x_6557:
[----:B------:R-:W-:-:S13]  /*27b0*/  ISETP.GE.AND P0, PT, R44, 0xc, PT ;  /* 0x0000000c2c00780c */ /* 0x000fda0003f06270 */
[----:B------:R-:W-:Y:S05]  /*27c0*/  @!P0 BRA `(.L_x_6559) ;  /* 0x0000000000108947 */ /* 0x000fea0003800000 */
[----:B------:R-:W-:-:S03]  /*27d0*/  UMOV UR4, 0xffffffff ;  /* 0xffffffff00047882 */ /* 0x000fc60000000000 */
[----:B------:R-:W-:Y:S05]  /*27e0*/  BRA.DIV UR4, `(.L_x_6560) ;  /* 0x0000001e04d87947 */ /* 0x000fea000b800000 */
[----:B0-----:R0:W2:Y:S02]  /*27f0*/  SHFL.IDX PT, R42, R38, R53, R16 ;  /* 0x00000035262a7389 */ /* 0x0010a400000e0010 */
.L_x_6625:
[----:B--2---:R-:W-:-:S07]  /*2800*/  IMAD R40, R32, R42, R40 ;  /* 0x0000002a20287224 */ /* 0x004fce00078e0228 */
.L_x_6559:
[----:B------:R-:W-:-:S13]  /*2810*/  ISETP.GE.AND P0, PT, R44, 0xd, PT ;  /* 0x0000000d2c00780c */ /* 0x000fda0003f06270 */
[----:B------:R-:W-:Y:S05]  /*2820*/  @!P0 BRA `(.L_x_6561) ;  /* 0x0000000000108947 */ /* 0x000fea0003800000 */
[----:B------:R-:W-:-:S03]  /*2830*/  UMOV UR4, 0xffffffff ;  /* 0xffffffff00047882 */ /* 0x000fc60000000000 */
[----:B------:R-:W-:Y:S05]  /*2840*/  BRA.DIV UR4, `(.L_x_6562) ;  /* 0x0000001e04e07947 */ /* 0x000fea000b800000 */
[----:B0-----:R0:W2:Y:S02]  /*2850*/  SHFL.IDX PT, R42, R38, R55, R16 ;  /* 0x00000037262a7389 */ /* 0x0010a400000e0010 */
.L_x_6628:
[----:B--2---:R-:W-:-:S07]  /*2860*/  IMAD R40, R33, R42, R40 ;  /* 0x0000002a21287224 */ /* 0x004fce00078e0228 */
.L_x_6561:
[----:B------:R-:W-:-:S13]  /*2870*/  ISETP.GE.AND P0, PT, R44, 0xe, PT ;  /* 0x0000000e2c00780c */ /* 0x000fda0003f06270 */
[----:B------:R-:W-:Y:S05]  /*2880*/  @!P0 BRA `(.L_x_6563) ;  /* 0x0000000000108947 */ /* 0x000fea0003800000 */
[----:B------:R-:W-:-:S03]  /*2890*/  UMOV UR4, 0xffffffff ;  /* 0xffffffff00047882 */ /* 0x000fc60000000000 */
[----:B------:R-:W-:Y:S05]  /*28a0*/  BRA.DIV UR4, `(.L_x_6564) ;  /* 0x0000001e04e87947 */ /* 0x000fea000b800000 */
[----:B0-----:R0:W2:Y:S02]  /*28b0*/  SHFL.IDX PT, R42, R38, R57, R16 ;  /* 0x00000039262a7389 */ /* 0x0010a400000e0010 */
.L_x_6631:
[----:B--2---:R-:W-:-:S07]  /*28c0*/  IMAD R40, R34, R42, R40 ;  /* 0x0000002a22287224 */ /* 0x004fce00078e0228 */
.L_x_6563:
[----:B------:R-:W-:-:S13]  /*28d0*/  ISETP.GE.AND P0, PT, R44, 0xf, PT ;  /* 0x0000000f2c00780c */ /* 0x000fda0003f06270 */
[----:B------:R-:W-:Y:S05]  /*28e0*/  @!P0 BRA `(.L_x_6565) ;  /* 0x0000000000108947 */ /* 0x000fea0003800000 */
[----:B------:R-:W-:-:S03]  /*28f0*/  UMOV UR4, 0xffffffff ;  /* 0xffffffff00047882 */ /* 0x000fc60000000000 */
[----:B------:R-:W-:Y:S05]  /*2900*/  BRA.DIV UR4, `(.L_x_6566) ;  /* 0x0000001e04f07947 */ /* 0x000fea000b800000 */
[----:B0-----:R0:W2:Y:S02]  /*2910*/  SHFL.IDX PT, R42, R38, R59, R16 ;  /* 0x0000003b262a7389 */ /* 0x0010a400000e0010 */
.L_x_6634:
[----:B--2---:R-:W-:-:S07]  /*2920*/  IMAD R40, R35, R42, R40 ;  /* 0x0000002a23287224 */ /* 0x004fce00078e0228 */
.L_x_6565:
[----:B------:R-:W-:-:S13]  /*2930*/  ISETP.GE.AND P0, PT, R44, 0x10, PT ;  /* 0x000000102c00780c */ /* 0x000fda0003f06270 */
[----:B------:R-:W-:Y:S05]  /*2940*/  @!P0 BRA `(.L_x_6567) ;  /* 0x00000008002c8947 */ /* 0x000fea0003800000 */
[----:B------:R-:W-:-:S03]  /*2950*/  UMOV UR4, 0xffffffff ;  /* 0xffffffff00047882 */ /* 0x000fc60000000000 */
[----:B------:R-:W-:Y:S05]  /*2960*/  BRA.DIV UR4, `(.L_x_6568) ;  /* 0x0000001e04f87947 */ /* 0x000fea000b800000 */
[----:B0-----:R0:W2:Y:S02]  /*2970*/  SHFL.IDX PT, R38, R38, R61, R16 ;  /* 0x0000003d26267389 */ /* 0x0010a400000e0010 */
.L_x_6637:
[----:B--2---:R-:W-:Y:S01]  /*2980*/  IMAD R40, R36, R38, R40 ;  /* 0x0000002624287224 */ /* 0x004fe200078e0228 */
[----:B------:R-:W-:Y:S06]  /*2990*/  BRA `(.L_x_6567) ;  /* 0x0000000800187947 */ /* 0x000fec0003800000 */
.L_x_6536:
        /* <DEDUP_REMOVED lines=18> */
.L_x_6569:
        /* <DEDUP_REMOVED lines=9> */
.L_x_6570:
        /* <DEDUP_REMOVED lines=9> */
.L_x_6571:
        /* <DEDUP_REMOVED lines=9> */
.L_x_6572:
        /* <DEDUP_REMOVED lines=9> */
.L_x_6573:
        /* <DEDUP_REMOVED lines=9> */
.L_x_6574:
        /* <DEDUP_REMOVED lines=9> */
.L_x_6575:
        /* <DEDUP_REMOVED lines=9> */
.L_x_6576:
        /* <DEDUP_REMOVED lines=9> */
.L_x_6577:
        /* <DEDUP_REMOVED lines=9> */
.L_x_6578:
        /* <DEDUP_REMOVED lines=8> */
.L_x_6579:
        /* <DEDUP_REMOVED lines=8> */
.L_x_6580:
        /* <DEDUP_REMOVED lines=8> */
.L_x_6581:
        /* <DEDUP_REMOVED lines=8> */
.L_x_6582:
[----:B------:R-:W-:-:S06]  /*31d0*/  @P1 IMAD R42, R6, 0x4, R42 ;  /* 0x00000004062a1824 */ /* 0x000fcc00078e022a */
[----:B------:R-:W0:Y:S02]  /*31e0*/  @P1 LDS R42, [R42+0x3c] ;  /* 0x00003c002a2a1984 */ /* 0x000e240000000800 */
[----:B0-----:R-:W-:-:S07]  /*31f0*/  @P1 IMAD R40, R36, R42, R40 ;  /* 0x0000002a24281224 */ /* 0x001fce00078e0228 */
.L_x_6567:
        /* <DEDUP_REMOVED lines=8> */
.L_x_6520:
        /* <DEDUP_REMOVED lines=120> */
.L_x_6587:
[----:B------:R-:W-:Y:S05]  /*3a00*/  BSYNC.RECONVERGENT B1 ;  /* 0x0000000000017941 */ /* 0x000fea0003800200 */
.L_x_6586:
        /* <DEDUP_REMOVED lines=13> */
.L_x_6588:
        /* <DEDUP_REMOVED lines=104> */
.L_x_6585:
[----:B------:R-:W-:Y:S05]  /*4160*/  BSYNC.RECONVERGENT B0 ;  /* 0x0000000000007941 */ /* 0x000fea0003800200 */
.L_x_6584:
[C---:B------:R-:W-:Y:S01]  /*4170*/  IMAD.IADD R17, R10.reuse, 0x1, R17 ;  /* 0x000000010a117824 */ /* 0x040fe200078e0211 */
[----:B-1234-:R-:W-:-:S04]  /*4180*/  SHF.L.U32 R2, R10, 0x4, RZ ;  /* 0x000000040a027819 */ /* 0x01efc800000006ff */
[----:B------:R-:W-:-:S13]  /*4190*/  ISETP.GE.U32.AND P0, PT, R17, R2, PT ;  /* 0x000000021100720c */ /* 0x000fda0003f06070 */
[----:B------:R-:W-:Y:S05]  /*41a0*/  @!P0 BRA `(.L_x_6589) ;  /* 0xffffffc400fc8947 */ /* 0x000fea000383ffff */
[----:B------:R-:W-:Y:S05]  /*41b0*/  EXIT ;  /* 0x000000000000794d */ /* 0x000fea0003800000 */
.L_x_6538:
[----:B------:R-:W-:Y:S01]  /*41c0*/  BSSY B0, `(.L_x_6590) ;  /* 0x0000006000007945 */ /* 0x000fe20003800000 */
[----:B------:R-:W-:Y:S02]  /*41d0*/  IMAD.MOV.U32 R46, RZ, RZ, R8 ;  /* 0x000000ffff2e7224 */ /* 0x000fe400078e0008 */
[----:B------:R-:W-:-:S07]  /*41e0*/  IMAD.MOV.U32 R42, RZ, RZ, -0x1 ;  /* 0xffffffffff2a7424 */ /* 0x000fce00078e00ff */
[----:B01-3--:R-:W-:Y:S05]  /*41f0*/  WARPSYNC.COLLECTIVE R42, `(.L_x_6591) ;  /* 0x000000002a087348 */ /* 0x00bfea0003c00000 */
[----:B0-----:R0:W2:Y:S02]  /*4200*/  SHFL.IDX P0, R42, R38, R46, R16 ;  /* 0x0000002e262a7389 */ /* 0x0010a40000000010 */
[----:B0123--:R-:W-:Y:S05]  /*4210*/  ENDCOLLECTIVE ;  /* 0x000000000000791b */ /* 0x00ffea0003800000 */
.L_x_6591:
[----:B------:R-:W-:Y:S05]  /*4220*/  BSYNC B0 ;  /* 0x0000000000007941 */ /* 0x000fea0003800000 */
.L_x_6590:
[----:B------:R-:W-:Y:S01]  /*4230*/  IMAD.MOV.U32 R40, RZ, RZ, R42 ;  /* 0x000000ffff287224 */ /* 0x000fe200078e002a */
[----:B------:R-:W-:Y:S06]  /*4240*/  BRA `(.L_x_6592) ;  /* 0xffffffe000647947 */ /* 0x000fec000383ffff */
.L_x_6540:
[----:B------:R-:W-:Y:S01]  /*4250*/  BSSY B0, `(.L_x_6593) ;  /* 0x0000006000007945 */ /* 0x000fe20003800000 */
[----:B------:R-:W-:Y:S01]  /*4260*/  MOV R46, R7 ;  /* 0x00000007002e7202 */ /* 0x000fe20000000f00 */
[----:B------:R-:W-:-:S07]  /*4270*/  IMAD.MOV.U32 R42, RZ, RZ, -0x1 ;  /* 0xffffffffff2a7424 */ /* 0x000fce00078e00ff */
[----:B01-3--:R-:W-:Y:S05]  /*4280*/  WARPSYNC.COLLECTIVE R42, `(.L_x_6594) ;  /* 0x000000002a087348 */ /* 0x00bfea0003c00000 */
[----:B0-----:R0:W2:Y:S02]  /*4290*/  SHFL.IDX P0, R42, R38, R46, R16 ;  /* 0x0000002e262a7389 */ /* 0x0010a40000000010 */
[----:B0123--:R-:W-:Y:S05]  /*42a0*/  ENDCOLLECTIVE ;  /* 0x000000000000791b */ /* 0x00ffea0003800000 */
.L_x_6594:
[----:B------:R-:W-:Y:S05]  /*42b0*/  BSYNC B0 ;  /* 0x0000000000007941 */ /* 0x000fea0003800000 */
.L_x_6593:
[----:B------:R-:W-:Y:S05]  /*42c0*/  BRA `(.L_x_6595) ;  /* 0xffffffe0005c7947 */ /* 0x000fea000383ffff */
.L_x_6542:
[----:B------:R-:W-:Y:S01]  /*42d0*/  BSSY B0, `(.L_x_6596) ;  /* 0x0000006000007945 */ /* 0x000fe20003800000 */
[----:B------:R-:W-:Y:S02]  /*42e0*/  IMAD.MOV.U32 R46, RZ, RZ, R9 ;  /* 0x000000ffff2e7224 */ /* 0x000fe400078e0009 */
[----:B------:R-:W-:-:S07]  /*42f0*/  IMAD.MOV.U32 R42, RZ, RZ, -0x1 ;  /* 0xffffffffff2a7424 */ /* 0x000fce00078e00ff */
[----:B01-3--:R-:W-:Y:S05]  /*4300*/  WARPSYNC.COLLECTIVE R42, `(.L_x_6597) ;  /* 0x000000002a087348 */ /* 0x00bfea0003c00000 */
[----:B0-----:R0:W2:Y:S02]  /*4310*/  SHFL.IDX P0, R42, R38, R46, R16 ;  /* 0x0000002e262a7389 */ /* 0x0010a40000000010 */
[----:B0123--:R-:W-:Y:S05]  /*4320*/  ENDCOLLECTIVE ;  /* 0x000000000000791b */ /* 0x00ffea0003800000 */
.L_x_6597:
[----:B------:R-:W-:Y:S05]  /*4330*/  BSYNC B0 ;  /* 0x0000000000007941 */ /* 0x000fea0003800000 */
.L_x_6596:
[----:B------:R-:W-:Y:S05]  /*4340*/  BRA `(.L_x_6598) ;  /* 0xffffffe000547947 */ /* 0x000fea000383ffff */
.L_x_6544:
[----:B------:R-:W-:Y:S01]  /*4350*/  BSSY B0, `(.L_x_6599) ;  /* 0x0000006000007945 */ /* 0x000fe20003800000 */
[----:B------:R-:W-:Y:S01]  /*4360*/  MOV R46, R37 ;  /* 0x00000025002e7202 */ /* 0x000fe20000000f00 */
[----:B------:R-:W-:-:S07]  /*4370*/  IMAD.MOV.U32 R42, RZ, RZ, -0x1 ;  /* 0xffffffffff2a7424 */ /* 0x000fce00078e00ff */
[----:B01-3--:R-:W-:Y:S05]  /*4380*/  WARPSYNC.COLLECTIVE R42, `(.L_x_6600) ;  /* 0x000000002a087348 */ /* 0x00bfea0003c00000 */
[----:B0-----:R0:W2:Y:S02]  /*4390*/  SHFL.IDX P0, R42, R38, R46, R16 ;  /* 0x0000002e262a7389 */ /* 0x0010a40000000010 */
[----:B0123--:R-:W-:Y:S05]  /*43a0*/  ENDCOLLECTIVE ;  /* 0x000000000000791b */ /* 0x00ffea0003800000 */
.L_x_6600:
[----:B------:R-:W-:Y:S05]  /*43b0*/  BSYNC B0 ;  /* 0x0000000000007941 */ /* 0x000fea0003800000 */
.L_x_6599:
[----:B------:R-:W-:Y:S05]  /*43c0*/  BRA `(.L_x_6601) ;  /* 0xffffffe0004c7947 */ /* 0x000fea000383ffff */
.L_x_6546:
[----:B------:R-:W-:Y:S01]  /*43d0*/  BSSY B0, `(.L_x_6602) ;  /* 0x0000006000007945 */ /* 0x000fe20003800000 */
[----:B------:R-:W-:Y:S02]  /*43e0*/  IMAD.MOV.U32 R46, RZ, RZ, R39 ;  /* 0x000000ffff2e7224 */ /* 0x000fe400078e0027 */
[----:B------:R-:W-:-:S07]  /*43f0*/  IMAD.MOV.U32 R42, RZ, RZ, -0x1 ;  /* 0xffffffffff2a7424 */ /* 0x000fce00078e00ff */
[----:B01-3--:R-:W-:Y:S05]  /*4400*/  WARPSYNC.COLLECTIVE R42, `(.L_x_6603) ;  /* 0x000000002a087348 */ /* 0x00bfea0003c00000 */
[----:B0-----:R0:W2:Y:S02]  /*4410*/  SHFL.IDX P0, R42, R38, R46, R16 ;  /* 0x0000002e262a7389 */ /* 0x0010a40000000010 */
[----:B0123--:R-:W-:Y:S05]  /*4420*/  ENDCOLLECTIVE ;  /* 0x000000000000791b */ /* 0x00ffea0003800000 */
.L_x_6603:
[----:B------:R-:W-:Y:S05]  /*4430*/  BSYNC B0 ;  /* 0x0000000000007941 */ /* 0x000fea0003800000 */
.L_x_6602:
[----:B------:R-:W-:Y:S05]  /*4440*/  BRA `(.L_x_6604) ;  /* 0xffffffe000447947 */ /* 0x000fea000383ffff */
.L_x_6548:
[----:B------:R-:W-:Y:S01]  /*4450*/  BSSY B0, `(.L_x_6605) ;  /* 0x0000006000007945 */ /* 0x000fe20003800000 */
[----:B------:R-:W-:Y:S01]  /*4460*/  MOV R46, R41 ;  /* 0x00000029002e7202 */ /* 0x000fe20000000f00 */
[----:B------:R-:W-:-:S07]  /*4470*/  IMAD.MOV.U32 R42, RZ, RZ, -0x1 ;  /* 0xffffffffff2a7424 */ /* 0x000fce00078e00ff */
[----:B01-3--:R-:W-:Y:S05]  /*4480*/  WARPSYNC.COLLECTIVE R42, `(.L_x_6606) ;  /* 0x000000002a087348 */ /* 0x00bfea0003c00000 */
[----:B0-----:R0:W2:Y:S02]  /*4490*/  SHFL.IDX P0, R42, R38, R46, R16 ;  /* 0x0000002e262a7389 */ /* 0x0010a40000000010 */
[----:B0123--:R-:W-:Y:S05]  /*44a0*/  ENDCOLLECTIVE ;  /* 0x000000000000791b */ /* 0x00ffea0003800000 */
.L_x_6606:
[----:B------:R-:W-:Y:S05]  /*44b0*/  BSYNC B0 ;  /* 0x0000000000007941 */ /* 0x000fea0003800000 */
.L_x_6605:
[----:B------:R-:W-:Y:S05]  /*44c0*/  BRA `(.L_x_6607) ;  /* 0xffffffe0003c7947 */ /* 0x000fea000383ffff */
.L_x_6550:
[----:B------:R-:W-:Y:S01]  /*44d0*/  BSSY B0, `(.L_x_6608) ;  /* 0x0000006000007945 */ /* 0x000fe20003800000 */
[----:B------:R-:W-:Y:S02]  /*44e0*/  IMAD.MOV.U32 R46, RZ, RZ, R43 ;  /* 0x000000ffff2e7224 */ /* 0x000fe400078e002b */
[----:B------:R-:W-:-:S07]  /*44f0*/  IMAD.MOV.U32 R42, RZ, RZ, -0x1 ;  /* 0xffffffffff2a7424 */ /* 0x000fce00078e00ff */
[----:B01-3--:R-:W-:Y:S05]  /*4500*/  WARPSYNC.COLLECTIVE R42, `(.L_x_6609) ;  /* 0x000000002a087348 */ /* 0x00bfea0003c00000 */
[----:B0-----:R0:W2:Y:S02]  /*4510*/  SHFL.IDX P0, R42, R38, R46, R16 ;  /* 0x0000002e262a7389 */ /* 0x0010a40000000010 */
[----:B0123--:R-:W-:Y:S05]  /*4520*/  ENDCOLLECTIVE ;  /* 0x000000000000791b */ /* 0x00ffea0003800000 */
.L_x_6609:
[----:B------:R-:W-:Y:S05]  /*4530*/  BSYNC B0 ;  /* 0x0000000000007941 */ /* 0x000fea0003800000 */
.L_x_6608:
[----:B------:R-:W-:Y:S05]  /*4540*/  BRA `(.L_x_6610) ;  /* 0xffffffe000347947 */ /* 0x000fea000383ffff */
.L_x_6552:
[----:B------:R-:W-:Y:S01]  /*4550*/  BSSY B0, `(.L_x_6611) ;  /* 0x0000006000007945 */ /* 0x000fe20003800000 */
[----:B------:R-:W-:Y:S01]  /*4560*/  MOV R46, R45 ;  /* 0x0000002d002e7202 */ /* 0x000fe20000000f00 */
[----:B------:R-:W-:-:S07]  /*4570*/  IMAD.MOV.U32 R42, RZ, RZ, -0x1 ;  /* 0xffffffffff2a7424 */ /* 0x000fce00078e00ff */
[----:B01-3--:R-:W-:Y:S05]  /*4580*/  WARPSYNC.COLLECTIVE R42, `(.L_x_6612) ;  /* 0x000000002a087348 */ /* 0x00bfea0003c00000 */
[----:B0-----:R0:W2:Y:S02]  /*4590*/  SHFL.IDX P0, R42, R38, R46, R16 ;  /* 0x0000002e262a7389 */ /* 0x0010a40000000010 */
[----:B0123--:R-:W-:Y:S05]  /*45a0*/  ENDCOLLECTIVE ;  /* 0x000000000000791b */ /* 0x00ffea0003800000 */
.L_x_6612:
[----:B------:R-:W-:Y:S05]  /*45b0*/  BSYNC B0 ;  /* 0x0000000000007941 */ /* 0x000fea0003800000 */
.L_x_6611:
[----:B------:R-:W-:Y:S05]  /*45c0*/  BRA `(.L_x_6613) ;  /* 0xffffffe0002c7947 */ /* 0x000fea000383ffff */
.L_x_6554:
[----:B------:R-:W-:Y:S01]  /*45d0*/  BSSY B0, `(.L_x_6614) ;  /* 0x0000006000007945 */ /* 0x000fe20003800000 */
[----:B------:R-:W-:Y:S02]  /*45e0*/  IMAD.MOV.U32 R46, RZ, RZ, R47 ;  /* 0x000000ffff2e7224 */ /* 0x000fe400078e002f */
[----:B------:R-:W-:-:S07]  /*45f0*/  IMAD.MOV.U32 R42, RZ, RZ, -0x1 ;  /* 0xffffffffff2a7424 */ /* 0x000fce00078e00ff */
[----:B01-3--:R-:W-:Y:S05]  /*4600*/  WARPSYNC.COLLECTIVE R42, `(.L_x_6615) ;  /* 0x000000002a087348 */ /* 0x00bfea0003c00000 */
[----:B0-----:R0:W2:Y:S02]  /*4610*/  SHFL.IDX P0, R42, R38, R46, R16 ;  /* 0x0000002e262a7389 */ /* 0x0010a40000000010 */
[----:B0123--:R-:W-:Y:S05]  /*4620*/  ENDCOLLECTIVE ;  /* 0x000000000000791b */ /* 0x00ffea0003800000 */
.L_x_6615:
[----:B------:R-:W-:Y:S05]  /*4630*/  BSYNC B0 ;  /* 0x0000000000007941 */ /* 0x000fea0003800000 */
.L_x_6614:
[----:B------:R-:W-:Y:S05]  /*4640*/  BRA `(.L_x_6616) ;  /* 0xffffffe000247947 */ /* 0x000fea000383ffff */
.L_x_6556:
[----:B------:R-:W-:Y:S01]  /*4650*/  BSSY B0, `(.L_x_6617) ;  /* 0x0000006000007945 */ /* 0x000fe20003800000 */
[----:B------:R-:W-:Y:S01]  /*4660*/  MOV R46, R49 ;  /* 0x00000031002e7202 */ /* 0x000fe20000000f00 */
[----:B------:R-:W-:-:S07]  /*4670*/  IMAD.MOV.U32 R42, RZ, RZ, -0x1 ;  /* 0xffffffffff2a7424 */ /* 0x000fce00078e00ff */
[----:B01-3--:R-:W-:Y:S05]  /*4680*/  WARPSYNC.COLLECTIVE R42, `(.L_x_6618) ;  /* 0x000000002a087348 */ /* 0x00bfea0003c00000 */
[----:B0-----:R0:W2:Y:S02]  /*4690*/  SHFL.IDX P0, R42, R38, R46, R16 ;  /* 0x0000002e262a7389 */ /* 0x0010a40000000010 */
[----:B0123--:R-:W-:Y:S05]  /*46a0*/  ENDCOLLECTIVE ;  /* 0x000000000000791b */ /* 0x00ffea0003800000 */
.L_x_6618:
[----:B------:R-:W-:Y:S05]  /*46b0*/  BSYNC B0 ;  /* 0x0000000000007941 */ /* 0x000fea0003800000 */
.L_x_6617:
[----:B------:R-:W-:Y:S05]  /*46c0*/  BRA `(.L_x_6619) ;  /* 0xffffffe0001c7947 */ /* 0x000fea000383ffff */
.L_x_6558:
[----:B------:R-:W-:Y:S01]  /*46d0*/  BSSY B0, `(.L_x_6620) ;  /* 0x0000006000007945 */ /* 0x000fe20003800000 */
[----:B------:R-:W-:Y:S02]  /*46e0*/  IMAD.MOV.U32 R46, RZ, RZ, R51 ;  /* 0x000000ffff2e7224 */ /* 0x000fe400078e0033 */
[----:B------:R-:W-:-:S07]  /*46f0*/  IMAD.MOV.U32 R42, RZ, RZ, -0x1 ;  /* 0xffffffffff2a7424 */ /* 0x000fce00078e00ff */
[----:B01-3--:R-:W-:Y:S05]  /*4700*/  WARPSYNC.COLLECTIVE R42, `(.L_x_6621) ;  /* 0x000000002a087348 */ /* 0x00bfea0003c00000 */
[----:B0-----:R0:W2:Y:S02]  /*4710*/  SHFL.IDX P0, R42, R38, R46, R16 ;  /* 0x0000002e262a7389 */ /* 0x0010a40000000010 */
[----:B0123--:R-:W-:Y:S05]  /*4720*/  ENDCOLLECTIVE ;  /* 0x000000000000791b */ /* 0x00ffea0003800000 */
.L_x_6621:
[----:B------:R-:W-:Y:S05]  /*4730*/  BSYNC B0 ;  /* 0x0000000000007941 */ /* 0x000fea0003800000 */
.L_x_6620:
[----:B------:R-:W-:Y:S05]  /*4740*/  BRA `(.L_x_6622) ;  /* 0xffffffe000147947 */ /* 0x000fea000383ffff */
.L_x_6560:
[----:B------:R-:W-:Y:S01]  /*4750*/  BSSY B0, `(.L_x_6623) ;  /* 0x0000006000007945 */ /* 0x000fe20003800000 */
[----:B------:R-:W-:Y:S01]  /*4760*/  MOV R46, R53 ;  /* 0x00000035002e7202 */ /* 0x000fe20000000f00 */
[----:B------:R-:W-:-:S07]  /*4770*/  IMAD.MOV.U32 R42, RZ, RZ, -0x1 ;  /* 0xffffffffff2a7424 */ /* 0x000fce00078e00ff */
[----:B01-3--:R-:W-:Y:S05]  /*4780*/  WARPSYNC.COLLECTIVE R42, `(.L_x_6624) ;  /* 0x000000002a087348 */ /* 0x00bfea0003c00000 */
[----:B0-----:R0:W2:Y:S02]  /*4790*/  SHFL.IDX P0, R42, R38, R46, R16 ;  /* 0x0000002e262a7389 */ /* 0x0010a40000000010 */
[----:B0123--:R-:W-:Y:S05]  /*47a0*/  ENDCOLLECTIVE ;  /* 0x000000000000791b */ /* 0x00ffea0003800000 */
.L_x_6624:
[----:B------:R-:W-:Y:S05]  /*47b0*/  BSYNC B0 ;  /* 0x0000000000007941 */ /* 0x000fea0003800000 */
.L_x_6623:
[----:B------:R-:W-:Y:S05]  /*47c0*/  BRA `(.L_x_6625) ;  /* 0xffffffe0000c7947 */ /* 0x000fea000383ffff */
.L_x_6562:
[----:B------:R-:W-:Y:S01]  /*47d0*/  BSSY B0, `(.L_x_6626) ;  /* 0x0000006000007945 */ /* 0x000fe20003800000 */
[----:B------:R-:W-:Y:S02]  /*47e0*/  IMAD.MOV.U32 R46, RZ, RZ, R55 ;  /* 0x000000ffff2e7224 */ /* 0x000fe400078e0037 */
[----:B------:R-:W-:-:S07]  /*47f0*/  IMAD.MOV.U32 R42, RZ, RZ, -0x1 ;  /* 0xffffffffff2a7424 */ /* 0x000fce00078e00ff */
[----:B01-3--:R-:W-:Y:S05]  /*4800*/  WARPSYNC.COLLECTIVE R42, `(.L_x_6627) ;  /* 0x000000002a087348 */ /* 0x00bfea0003c00000 */
[----:B0-----:R0:W2:Y:S02]  /*4810*/  SHFL.IDX P0, R42, R38, R46, R16 ;  /* 0x0000002e262a7389 */ /* 0x0010a40000000010 */
[----:B0123--:R-:W-:Y:S05]  /*4820*/  ENDCOLLECTIVE ;  /* 0x000000000000791b */ /* 0x00ffea0003800000 */
.L_x_6627:
[----:B------:R-:W-:Y:S05]  /*4830*/  BSYNC B0 ;  /* 0x0000000000007941 */ /* 0x000fea0003800000 */
.L_x_6626:
[----:B------:R-:W-:Y:S05]  /*4840*/  BRA `(.L_x_6628) ;  /* 0xffffffe000047947 */ /* 0x000fea000383ffff */
.L_x_6564:
[----:B------:R-:W-:Y:S01]  /*4850*/  BSSY B0, `(.L_x_6629) ;  /* 0x0000006000007945 */ /* 0x000fe20003800000 */
[----:B------:R-:W-:Y:S01]  /*4860*/  MOV R46, R57 ;  /* 0x00000039002e7202 */ /* 0x000fe20000000f00 */
[----:B------:R-:W-:-:S07]  /*4870*/  IMAD.MOV.U32 R42, RZ, RZ, -0x1 ;  /* 0xffffffffff2a7424 */ /* 0x000fce00078e00ff */
[----:B01-3--:R-:W-:Y:S05]  /*4880*/  WARPSYNC.COLLECTIVE R42, `(.L_x_6630) ;  /* 0x000000002a087348 */ /* 0x00bfea0003c00000 */
[----:B0-----:R0:W2:Y:S02]  /*4890*/  SHFL.IDX P0, R42, R38, R46, R16 ;  /* 0x0000002e262a7389 */ /* 0x0010a40000000010 */
[----:B0123--:R-:W-:Y:S05]  /*48a0*/  ENDCOLLECTIVE ;  /* 0x000000000000791b */ /* 0x00ffea0003800000 */
.L_x_6630:
[----:B------:R-:W-:Y:S05]  /*48b0*/  BSYNC B0 ;  /* 0x0000000000007941 */ /* 0x000fea0003800000 */
.L_x_6629:
[----:B------:R-:W-:Y:S05]  /*48c0*/  BRA `(.L_x_6631) ;  /* 0xffffffdc00fc7947 */ /* 0x000fea000383ffff */
.L_x_6566:
[----:B------:R-:W-:Y:S01]  /*48d0*/  BSSY B0, `(.L_x_6632) ;  /* 0x0000006000007945 */ /* 0x000fe20003800000 */
[----:B------:R-:W-:Y:S02]  /*48e0*/  IMAD.MOV.U32 R46, RZ, RZ, R59 ;  /* 0x000000ffff2e7224 */ /* 0x000fe400078e003b */
[----:B------:R-:W-:-:S07]  /*48f0*/  IMAD.MOV.U32 R42, RZ, RZ, -0x1 ;  /* 0xffffffffff2a7424 */ /* 0x000fce00078e00ff */
[----:B01-3--:R-:W-:Y:S05]  /*4900*/  WARPSYNC.COLLECTIVE R42, `(.L_x_6633) ;  /* 0x000000002a087348 */ /* 0x00bfea0003c00000 */
[----:B0-----:R0:W2:Y:S02]  /*4910*/  SHFL.IDX P0, R42, R38, R46, R16 ;  /* 0x0000002e262a7389 */ /* 0x0010a40000000010 */
[----:B0123--:R-:W-:Y:S05]  /*4920*/  ENDCOLLECTIVE ;  /* 0x000000000000791b */ /* 0x00ffea0003800000 */
.L_x_6633:
[----:B------:R-:W-:Y:S05]  /*4930*/  BSYNC B0 ;  /* 0x0000000000007941 */ /* 0x000fea0003800000 */
.L_x_6632:
[----:B------:R-:W-:Y:S05]  /*4940*/  BRA `(.L_x_6634) ;  /* 0xffffffdc00f47947 */ /* 0x000fea000383ffff */
.L_x_6568:
[----:B------:R-:W-:Y:S01]  /*4950*/  BSSY B0, `(.L_x_6635) ;  /* 0x0000006000007945 */ /* 0x000fe20003800000 */
[----:B------:R-:W-:Y:S01]  /*4960*/  MOV R46, R61 ;  /* 0x0000003d002e7202 */ /* 0x000fe20000000f00 */
[----:B------:R-:W-:-:S07]  /*4970*/  IMAD.MOV.U32 R42, RZ, RZ, -0x1 ;  /* 0xffffffffff2a7424 */ /* 0x000fce00078e00ff */
[----:B01-3--:R-:W-:Y:S05]  /*4980*/  WARPSYNC.COLLECTIVE R42, `(.L_x_6636) ;  /* 0x000000002a087348 */ /* 0x00bfea0003c00000 */
[----:B0-----:R0:W2:Y:S02]  /*4990*/  SHFL.IDX P0, R42, R38, R46, R16 ;  /* 0x0000002e262a7389 */ /* 0x0010a40000000010 */
[----:B0123--:R-:W-:Y:S05]  /*49a0*/  ENDCOLLECTIVE ;  /* 0x000000000000791b */ /* 0x00ffea0003800000 */
.L_x_6636:
[----:B------:R-:W-:Y:S05]  /*49b0*/  BSYNC B0 ;  /* 0x0000000000007941 */ /* 0x000fea0003800000 */
.L_x_6635:
[----:B------:R-:W-:Y:S01]  /*49c0*/  IMAD.MOV.U32 R38, RZ, RZ, R42 ;  /* 0x000000ffff267224 */ /* 0x000fe200078e002a */
[----:B------:R-:W-:Y:S06]  /*49d0*/  BRA `(.L_x_6637) ;  /* 0xffffffdc00e87947 */ /* 0x000fec000383ffff */
.L_x_6638:
        /* <DEDUP_REMOVED lines=10> */
.L_x_20511:


//--------------------- .text._Z9cuda_gemmIiLi128ELi16ELi1ELi16ELi8ELi8ELi1EEviiiPT_S1_S1_ii --------------------------
	.section	.text._Z9cuda_gemmIiLi128ELi16ELi1ELi16ELi8ELi8ELi1EEviiiPT_S1_S1_ii,"ax",@progbits
	.align	128
        .global         _Z9cuda_gemmIiLi128ELi16ELi1ELi16ELi8ELi8ELi1EEviiiPT_S1_S1_ii
        .type           _Z9cuda_gemmIiLi128ELi16ELi1ELi16ELi8ELi8ELi1EEviiiPT_S1_S1_ii,@function
        .size           _Z9cuda_gemmIiLi128ELi16ELi1ELi16ELi8ELi8ELi1EEviiiPT_S1_S1_ii,(.L_x_20512 - _Z9cuda_gemmIiLi128ELi16ELi1ELi16ELi8ELi8ELi1EEviiiPT_S1_S1_ii)
        .other          _Z9cuda_gemmIiLi128ELi16ELi1ELi16ELi8ELi8ELi1EEviiiPT_S1_S1_ii,@"STO_CUDA_ENTRY STV_DEFAULT"
_Z9cuda_gemmIiLi128ELi16ELi1ELi16ELi8ELi8ELi1EEviiiPT_S1_S1_ii:
.text._Z9cuda_gemmIiLi128ELi16ELi1ELi16ELi8ELi8ELi1EEviiiPT_S1_S1_ii:
        /* <DEDUP_REMOVED lines=45> */
.L_x_6643:
        /* <DEDUP_REMOVED lines=12> */
.L_x_6642:
[----:B------:R-:W-:Y:S05]  /*0390*/  BSYNC.RECONVERGENT B1 ;  /* 0x0000000000017941 */ /* 0x000fea0003800200 */
.L_x_6641:
[----:B------:R-:W-:Y:S05]  /*03a0*/  @!P1 BRA `(.L_x_6640) ;  /* 0x0000000000a89947 */ /* 0x000fea0003800000 */
[----:B------:R-:W1:Y:S01]  /*03b0*/  S2R R7, SR_CgaCtaId ;  /* 0x0000000000077919 */ /* 0x000e620000008800 */
[----:B0-----:R-:W0:Y:S01]  /*03c0*/  LDC.64 R4, c[0x0][0x398] ;  /* 0x0000e600ff047b82 */ /* 0x001e220000000a00 */
[----:B------:R-:W-:-:S04]  /*03d0*/  MOV R6, 0x400 ;  /* 0x0000040000067802 */ /* 0x000fc80000000f00 */
[----:B-1----:R-:W-:-:S07]  /*03e0*/  LEA R18, R7, R6, 0x18 ;  /* 0x0000000607127211 */ /* 0x002fce00078ec0ff */
.L_x_6644:
        /* <DEDUP_REMOVED lines=19> */
[----:B----4-:R-:W-:Y:S02]  /*0520*/  LOP3.LUT R9, R16, 0x7, RZ, 0xc0, !PT ;  /* 0x0000000710097812 */ /* 0x010fe400078ec0ff */
[----:B------:R-:W-:Y:S01]  /*0530*/  SHF.R.U32.HI R14, RZ, 0x1, R16 ;  /* 0x00000001ff0e7819 */ /* 0x000fe20000011610 */
[--C-:B------:R-:W-:Y:S01]  /*0540*/  IMAD R17, R17, 0x24, R18.reuse ;  /* 0x0000002411117824 */ /* 0x100fe200078e0212 */
[----:B------:R-:W-:Y:S01]  /*0550*/  LOP3.LUT R10, R15, 0x7ffffffc, RZ, 0xc0, !PT ;  /* 0x7ffffffc0f0a7812 */ /* 0x000fe200078ec0ff */
[--C-:B------:R-:W-:Y:S01]  /*0560*/  IMAD R2, R2, 0x24, R18.reuse ;  /* 0x0000002402027824 */ /* 0x100fe200078e0212 */
[----:B------:R-:W-:Y:S01]  /*0570*/  LOP3.LUT R14, R14, 0x7ffffffc, RZ, 0xc0, !PT ;  /* 0x7ffffffc0e0e7812 */ /* 0x000fe200078ec0ff */
[----:B------:R-:W-:-:S02]  /*0580*/  IMAD R13, R13, 0x24, R18 ;  /* 0x000000240d0d7824 */ /* 0x000fc400078e0212 */
[----:B------:R-:W-:Y:S01]  /*0590*/  IMAD R9, R9, 0x24, R18 ;  /* 0x0000002409097824 */ /* 0x000fe200078e0212 */
[----:B------:R-:W-:Y:S01]  /*05a0*/  IADD3 R7, PT, PT, R2, R7, RZ ;  /* 0x0000000702077210 */ /* 0x000fe20007ffe0ff */
[----:B------:R-:W-:Y:S02]  /*05b0*/  IMAD.IADD R17, R17, 0x1, R20 ;  /* 0x0000000111117824 */ /* 0x000fe400078e0214 */
        /* <DEDUP_REMOVED lines=9> */
.L_x_6640:
[----:B------:R-:W-:Y:S05]  /*0650*/  BSYNC.RECONVERGENT B0 ;  /* 0x0000000000007941 */ /* 0x000fea0003800200 */
.L_x_6639:
[----:B------:R-:W2:Y:S01]  /*0660*/  LDCU UR12, c[0x0][0x360] ;  /* 0x00006c00ff0c77ac */ /* 0x000ea20008000800 */
[----:B------:R-:W3:Y:S08]  /*0670*/  LDC R2, c[0x0][0x374] ;  /* 0x0000dd00ff027b82 */ /* 0x000ef00000000800 */
[----:B------:R-:W4:Y:S01]  /*0680*/  S2UR UR7, SR_CTAID.Y ;  /* 0x00000000000779c3 */ /* 0x000f220000002600 */
[----:B---3--:R-:W-:-:S05]  /*0690*/  IMAD.SHL.U32 R3, R2, 0x10, RZ ;  /* 0x0000001002037824 */ /* 0x008fca00078e00ff */
[----:B----4-:R-:W-:-:S13]  /*06a0*/  ISETP.LE.U32.AND P0, PT, R3, UR7, PT ;  /* 0x0000000703007c0c */ /* 0x010fda000bf03070 */
[----:B--2---:R-:W-:Y:S05]  /*06b0*/  @P0 EXIT ;  /* 0x000000000000094d */ /* 0x004fea0003800000 */
[----:B-1----:R-:W1:Y:S01]  /*06c0*/  I2F.U32.RP R7, UR12 ;  /* 0x0000000c00077d06 */ /* 0x002e620008209000 */
[C---:B------:R-:W-:Y:S01]  /*06d0*/  VIADD R3, R0.reuse, UR12 ;  /* 0x0000000c00037c36 */ /* 0x040fe20008000000 */
[----:B------:R-:W2:Y:S01]  /*06e0*/  S2UR UR6, SR_CgaCtaId ;  /* 0x00000000000679c3 */ /* 0x000ea20000008800 */
        /* <DEDUP_REMOVED lines=8> */
[C---:B------:R-:W-:Y:S01]  /*0770*/  VIADD R17, R0.reuse, 0x6 ;  /* 0x0000000600117836 */ /* 0x040fe20000000000 */
[----:B------:R-:W-:Y:S01]  /*0780*/  IADD3 R15, PT, PT, R0, 0x3, RZ ;  /* 0x00000003000f7810 */ /* 0x000fe20007ffe0ff */
[----:B------:R-:W-:Y:S01]  /*0790*/  USHF.L.U32 UR8, UR12, 0x2, URZ ;  /* 0x000000020c087899 */ /* 0x000fe200080006ff */
[----:B------:R-:W-:Y:S01]  /*07a0*/  IADD3 R6, PT, PT, R6, -R3, -R11 ;  /* 0x8000000306067210 */ /* 0x000fe20007ffe80b */
[----:B-1----:R-:W0:Y:S01]  /*07b0*/  MUFU.RCP R7, R7 ;  /* 0x0000000700077308 */ /* 0x002e220000001000 */
[C---:B------:R-:W-:Y:S01]  /*07c0*/  IMAD.SHL.U32 R3, R0.reuse, 0x4, RZ ;  /* 0x0000000400037824 */ /* 0x040fe200078e00ff */
[----:B------:R-:W-:Y:S01]  /*07d0*/  IADD3 R18, PT, PT, R0, -0x1, RZ ;  /* 0xffffffff00127810 */ /* 0x000fe20007ffe0ff */
[----:B------:R-:W-:Y:S01]  /*07e0*/  USHF.R.U32.HI UR9, URZ, 0x1, UR12 ;  /* 0x00000001ff097899 */ /* 0x000fe2000801160c */
[----:B------:R-:W-:-:S02]  /*07f0*/  LOP3.LUT R14, R14, 0x7, RZ, 0xc0, !PT ;  /* 0x000000070e0e7812 */ /* 0x000fc400078ec0ff */
[----:B------:R-:W-:Y:S02]  /*0800*/  LOP3.LUT R21, R3, 0x1c, RZ, 0xc0, !PT ;  /* 0x0000001c03157812 */ /* 0x000fe400078ec0ff */
[----:B------:R-:W-:Y:S02]  /*0810*/  LOP3.LUT R15, R15, 0x7, RZ, 0xc0, !PT ;  /* 0x000000070f0f7812 */ /* 0x000fe400078ec0ff */
[----:B------:R-:W-:Y:S01]  /*0820*/  LOP3.LUT R16, R16, 0x7, RZ, 0xc0, !PT ;  /* 0x0000000710107812 */ /* 0x000fe200078ec0ff */
[----:B--2---:R-:W-:Y:S01]  /*0830*/  ULEA UR4, UR6, UR4, 0x18 ;  /* 0x0000000406047291 */ /* 0x004fe2000f8ec0ff */
[----:B------:R-:W-:Y:S01]  /*0840*/  LOP3.LUT R17, R17, 0x7, RZ, 0xc0, !PT ;  /* 0x0000000711117812 */ /* 0x000fe200078ec0ff */
[----:B------:R-:W-:Y:S01]  /*0850*/  ULEA UR13, UR6, UR5, 0x18 ;  /* 0x00000005060d7291 */ /* 0x000fe2000f8ec0ff */
[----:B------:R-:W-:Y:S01]  /*0860*/  LOP3.LUT R18, R18, 0x7, RZ, 0xc0, !PT ;  /* 0x0000000712127812 */ /* 0x000fe200078ec0ff */
[----:B------:R-:W-:Y:S01]  /*0870*/  UIADD3 UR5, UPT, UPT, UR5, 0x200, URZ ;  /* 0x0000020005057890 */ /* 0x000fe2000fffe0ff */
[----:B0-----:R-:W-:Y:S01]  /*0880*/  VIADD R4, R7, 0xffffffe ;  /* 0x0ffffffe07047836 */ /* 0x001fe20000000000 */
[----:B------:R-:W-:-:S02]  /*0890*/  IADD3 R31, PT, PT, R3, UR4, RZ ;  /* 0x00000004031f7c10 */ /* 0x000fc4000fffe0ff */
[----:B------:R-:W-:Y:S01]  /*08a0*/  ULEA UR5, UR6, UR5, 0x18 ;  /* 0x0000000506057291 */ /* 0x000fe2000f8ec0ff */
[----:B------:R-:W-:Y:S01]  /*08b0*/  VIADD R30, R21, UR13 ;  /* 0x0000000d151e7c36 */ /* 0x000fe20008000000 */
[----:B------:R0:W1:Y:S04]  /*08c0*/  F2I.FTZ.U32.TRUNC.NTZ R5, R4 ;  /* 0x0000000400057305 */ /* 0x000068000021f000 */
[----:B------:R-:W-:Y:S02]  /*08d0*/  VIADD R32, R3, UR5 ;  /* 0x0000000503207c36 */ /* 0x000fe40008000000 */
[----:B0-----:R-:W-:Y:S01]  /*08e0*/  IMAD.MOV.U32 R4, RZ, RZ, RZ ;  /* 0x000000ffff047224 */ /* 0x001fe200078e00ff */
[----:B-1----:R-:W-:-:S05]  /*08f0*/  IADD3 R9, PT, PT, RZ, -R5, RZ ;  /* 0x80000005ff097210 */ /* 0x002fca0007ffe0ff */
[----:B------:R-:W-:-:S04]  /*0900*/  IMAD R9, R9, UR12, RZ ;  /* 0x0000000c09097c24 */ /* 0x000fc8000f8e02ff */
[----:B------:R-:W-:Y:S01]  /*0910*/  IMAD.HI.U32 R5, R5, R9, R4 ;  /* 0x0000000905057227 */ /* 0x000fe200078e0004 */
[----:B------:R-:W-:-:S05]  /*0920*/  LOP3.LUT R4, R0, 0x1, RZ, 0xc0, !PT ;  /* 0x0000000100047812 */ /* 0x000fca00078ec0ff */
[----:B------:R-:W-:Y:S01]  /*0930*/  IMAD.HI.U32 R12, R5, R6, RZ ;  /* 0x00000006050c7227 */ /* 0x000fe200078e00ff */
[----:B------:R-:W-:-:S04]  /*0940*/  LOP3.LUT R5, R0, 0x7, RZ, 0xc0, !PT ;  /* 0x0000000700057812 */ /* 0x000fc800078ec0ff */
[----:B------:R-:W-:Y:S02]  /*0950*/  IADD3 R7, PT, PT, -R12, RZ, RZ ;  /* 0x000000ff0c077210 */ /* 0x000fe40007ffe1ff */
[C---:B------:R-:W-:Y:S02]  /*0960*/  ISETP.NE.AND P5, PT, R5.reuse, 0x7, PT ;  /* 0x000000070500780c */ /* 0x040fe40003fa5270 */
[----:B------:R-:W-:Y:S01]  /*0970*/  ISETP.GE.U32.AND P0, PT, R5, 0x6, PT ;  /* 0x000000060500780c */ /* 0x000fe20003f06070 */
[----:B------:R-:W-:Y:S01]  /*0980*/  IMAD R7, R7, UR12, R6 ;  /* 0x0000000c07077c24 */ /* 0x000fe2000f8e0206 */
[----:B------:R-:W-:Y:S02]  /*0990*/  LEA R6, R4, R21, 0x5 ;  /* 0x0000001504067211 */ /* 0x000fe400078e28ff */
[----:B------:R-:W-:Y:S02]  /*09a0*/  ISETP.GE.U32.AND P4, PT, R5, 0x5, PT ;  /* 0x000000050500780c */ /* 0x000fe40003f86070 */
[----:B------:R-:W-:Y:S01]  /*09b0*/  ISETP.GE.U32.AND P2, PT, R7, UR12, PT ;  /* 0x0000000c07007c0c */ /* 0x000fe2000bf46070 */
[----:B------:R-:W-:Y:S01]  /*09c0*/  VIADD R13, R6, UR4 ;  /* 0x00000004060d7c36 */ /* 0x000fe20008000000 */
[----:B------:R-:W-:-:S02]  /*09d0*/  ISETP.GE.U32.AND P3, PT, R5, 0x4, PT ;  /* 0x000000040500780c */ /* 0x000fc40003f66070 */
[----:B------:R-:W-:-:S09]  /*09e0*/  LOP3.LUT R19, R5, 0x4, RZ, 0x3c, !PT ;  /* 0x0000000405137812 */ /* 0x000fd200078e3cff */
        /* <DEDUP_REMOVED lines=10> */
[----:B------:R-:W-:Y:S01]  /*0a90*/  @!P0 IADD3 R22, PT, PT, R13, RZ, RZ ;  /* 0x000000ff0d168210 */ /* 0x000fe20007ffe0ff */
[--C-:B------:R-:W-:Y:S01]  /*0aa0*/  IMAD.MOV.U32 R8, RZ, RZ, R7.reuse ;  /* 0x000000ffff087224 */ /* 0x100fe200078e0007 */
[----:B------:R-:W-:Y:S01]  /*0ab0*/  MOV R9, R7 ;  /* 0x0000000700097202 */ /* 0x000fe20000000f00 */
        /* <DEDUP_REMOVED lines=8> */
[----:B------:R-:W-:Y:S01]  /*0b40*/  VIADD R12, R0, 0x1 ;  /* 0x00000001000c7836 */ /* 0x000fe20000000000 */
[----:B------:R-:W-:Y:S01]  /*0b50*/  IADD3 R34, PT, PT, R22, 0x8, RZ ;  /* 0x0000000816227810 */ /* 0x000fe20007ffe0ff */
[----:B------:R-:W-:-:S02]  /*0b60*/  @!P5 IMAD.MOV R7, RZ, RZ, R13 ;  /* 0x000000ffff07d224 */ /* 0x000fc400078e020d */
[----:B------:R-:W-:Y:S01]  /*0b70*/  VIADD R33, R20, 0x4 ;  /* 0x0000000414217836 */ /* 0x000fe20000000000 */
[----:B------:R-:W-:Y:S01]  /*0b80*/  LOP3.LUT R12, R12, 0x7, RZ, 0xc0, !PT ;  /* 0x000000070c0c7812 */ /* 0x000fe200078ec0ff */
[----:B------:R-:W-:Y:S02]  /*0b90*/  @!P6 IMAD.MOV R23, RZ, RZ, R13 ;  /* 0x000000ffff17e224 */ /* 0x000fe400078e020d */
[----:B------:R-:W-:Y:S02]  /*0ba0*/  IMAD.U32 R13, RZ, RZ, UR7 ;  /* 0x00000007ff0d7e24 */ /* 0x000fe4000f8e00ff */
[----:B------:R-:W-:-:S07]  /*0bb0*/  VIADD R35, R23, 0x18 ;  /* 0x0000001817237836 */ /* 0x000fce0000000000 */
.L_x_6663:
[C---:B------:R-:W-:Y:S01]  /*0bc0*/  ISETP.GT.U32.AND P0, PT, R0.reuse, 0xf, PT ;  /* 0x0000000f0000780c */ /* 0x040fe20003f04070 */
[----:B------:R-:W-:Y:S01]  /*0bd0*/  BSSY.RECONVERGENT B0, `(.L_x_6645) ;  /* 0x0000043000007945 */ /* 0x000fe20003800200 */
[----:B------:R-:W-:-:S11]  /*0be0*/  VIADD R36, R0, UR12 ;  /* 0x0000000c00247c36 */ /* 0x000fd60008000000 */
[----:B--23--:R-:W-:Y:S05]  /*0bf0*/  @P0 BRA `(.L_x_6646) ;  /* 0x0000000400000947 */ /* 0x00cfea0003800000 */
        /* <DEDUP_REMOVED lines=8> */
[----:B------:R-:W-:-:S04]  /*0c80*/  IMAD R25, R13, 0x10, R0 ;  /* 0x000000100d197824 */ /* 0x000fc800078e0200 */
[----:B0-----:R-:W-:-:S06]  /*0c90*/  IMAD.WIDE.U32 R22, R25, 0x4, R20 ;  /* 0x0000000419167825 */ /* 0x001fcc00078e0014 */
[----:B------:R-:W2:Y:S01]  /*0ca0*/  LDG.E R22, desc[UR10][R22.64] ;  /* 0x0000000a16167981 */ /* 0x000ea2000c1e1900 */
[----:B------:R-:W-:Y:S02]  /*0cb0*/  ISETP.NE.AND P1, PT, R24, 0x1, PT ;  /* 0x000000011800780c */ /* 0x000fe40003f25270 */
[----:B------:R-:W-:Y:S01]  /*0cc0*/  MOV R38, R36 ;  /* 0x0000002400267202 */ /* 0x000fe20000000f00 */
[----:B--2---:R0:W-:Y:S10]  /*0cd0*/  STS [R3+UR4], R22 ;  /* 0x0000001603007988 */ /* 0x0041f40008000804 */
        /* <DEDUP_REMOVED lines=10> */
[----:B------:R-:W-:-:S05]  /*0d80*/  VIADD R24, R38, UR12 ;  /* 0x0000000c26187c36 */ /* 0x000fca0008000000 */
[----:B------:R-:W-:Y:S01]  /*0d90*/  @P1 MOV R38, R24 ;  /* 0x0000001800261202 */ /* 0x000fe20000000f00 */
[----:B--2---:R1:W-:Y:S04]  /*0da0*/  STS [R31+UR8], R22 ;  /* 0x000000161f007988 */ /* 0x0043e80008000808 */
[----:B---3--:R1:W-:Y:S02]  /*0db0*/  @P1 STS [R25+UR8], R20 ;  /* 0x0000001419001988 */ /* 0x0083e40008000808 */
.L_x_6648:
[----:B------:R-:W-:Y:S05]  /*0dc0*/  BSYNC.RECONVERGENT B1 ;  /* 0x0000000000017941 */ /* 0x000fea0003800200 */
.L_x_6647:
        /* <DEDUP_REMOVED lines=13> */
.L_x_6649:
[--C-:B------:R-:W-:Y:S01]  /*0ea0*/  IMAD.WIDE.U32 R24, R43, 0x4, R20.reuse ;  /* 0x000000042b187825 */ /* 0x100fe200078e0014 */
[----:B--2---:R-:W2:Y:S03]  /*0eb0*/  LDG.E R45, desc[UR10][R22.64] ;  /* 0x0000000a162d7981 */ /* 0x004ea6000c1e1900 */
[--C-:B------:R-:W-:Y:S02]  /*0ec0*/  IMAD.WIDE.U32 R26, R39, 0x4, R20.reuse ;  /* 0x00000004271a7825 */ /* 0x100fe400078e0014 */
[----:B------:R-:W3:Y:S02]  /*0ed0*/  LDG.E R25, desc[UR10][R24.64] ;  /* 0x0000000a18197981 */ /* 0x000ee4000c1e1900 */
[----:B------:R-:W-:Y:S02]  /*0ee0*/  IMAD.WIDE.U32 R28, R41, 0x4, R20 ;  /* 0x00000004291c7825 */ /* 0x000fe400078e0014 */
[----:B------:R0:W4:Y:S04]  /*0ef0*/  LDG.E R26, desc[UR10][R26.64] ;  /* 0x0000000a1a1a7981 */ /* 0x000128000c1e1900 */
[----:B------:R-:W5:Y:S01]  /*0f00*/  LDG.E R28, desc[UR10][R28.64] ;  /* 0x0000000a1c1c7981 */ /* 0x000f62000c1e1900 */
[----:B------:R-:W-:-:S02]  /*0f10*/  IMAD R42, R37, 0x8, R40 ;  /* 0x00000008252a7824 */ /* 0x000fc400078e0228 */
        /* <DEDUP_REMOVED lines=14> */
.L_x_6646:
[----:B------:R-:W-:Y:S05]  /*1000*/  BSYNC.RECONVERGENT B0 ;  /* 0x0000000000007941 */ /* 0x000fea0003800200 */
.L_x_6645:
[----:B------:R-:W-:Y:S06]  /*1010*/  BAR.SYNC.DEFER_BLOCKING 0x0 ;  /* 0x0000000000007b1d */ /* 0x000fec0000010000 */
[----:B------:R-:W-:Y:S05]  /*1020*/  @P0 BRA `(.L_x_6650) ;  /* 0x0000000400340947 */ /* 0x000fea0003800000 */
[C---:B------:R-:W-:Y:S01]  /*1030*/  VIADD R21, R11.reuse, 0x1 ;  /* 0x000000010b157836 */ /* 0x040fe20000000000 */
[----:B-1----:R-:W1:Y:S01]  /*1040*/  S2R R20, SR_CgaCtaId ;  /* 0x0000000000147919 */ /* 0x002e620000008800 */
[----:B------:R-:W-:Y:S01]  /*1050*/  BSSY.RECONVERGENT B0, `(.L_x_6651) ;  /* 0x0000011000007945 */ /* 0x000fe20003800200 */
[----:B------:R-:W-:Y:S02]  /*1060*/  ISETP.GE.U32.AND P2, PT, R11, 0x3, PT ;  /* 0x000000030b00780c */ /* 0x000fe40003f46070 */
[----:B0-----:R-:W-:Y:S01]  /*1070*/  LOP3.LUT R22, R21, 0x3, RZ, 0xc0, !PT ;  /* 0x0000000315167812 */ /* 0x001fe200078ec0ff */
[----:B------:R-:W-:-:S03]  /*1080*/  IMAD.MOV.U32 R21, RZ, RZ, R0 ;  /* 0x000000ffff157224 */ /* 0x000fc600078e0000 */
[----:B------:R-:W-:-:S13]  /*1090*/  ISETP.NE.AND P1, PT, R22, RZ, PT ;  /* 0x000000ff1600720c */ /* 0x000fda0003f25270 */
        /* <DEDUP_REMOVED lines=12> */
.L_x_6652:
[----:B------:R-:W-:Y:S05]  /*1160*/  BSYNC.RECONVERGENT B0 ;  /* 0x0000000000007941 */ /* 0x000fea0003800200 */
.L_x_6651:
[----:B------:R-:W-:Y:S04]  /*1170*/  BSSY.RECONVERGENT B0, `(.L_x_6653) ;  /* 0x0000010000007945 */ /* 0x000fe80003800200 */
[----:B------:R-:W-:Y:S05]  /*1180*/  @!P2 BRA `(.L_x_6654) ;  /* 0x000000000038a947 */ /* 0x000fea0003800000 */
[----:B------:R-:W2:Y:S01]  /*1190*/  S2R R23, SR_CgaCtaId ;  /* 0x0000000000177919 */ /* 0x000ea20000008800 */
[----:B0-----:R-:W-:-:S05]  /*11a0*/  MOV R22, 0x400 ;  /* 0x0000040000167802 */ /* 0x001fca0000000f00 */
[----:B------:R-:W-:-:S05]  /*11b0*/  VIADD R22, R22, 0x200 ;  /* 0x0000020016167836 */ /* 0x000fca0000000000 */
[----:B--2---:R-:W-:-:S07]  /*11c0*/  LEA R26, R23, R22, 0x18 ;  /* 0x00000016171a7211 */ /* 0x004fce00078ec0ff */
.L_x_6655:
        /* <DEDUP_REMOVED lines=10> */
.L_x_6654:
[----:B------:R-:W-:Y:S05]  /*1270*/  BSYNC.RECONVERGENT B0 ;  /* 0x0000000000007941 */ /* 0x000fea0003800200 */
.L_x_6653:
[----:B------:R4:W4:Y:S01]  /*1280*/  LDS R29, [R6+UR4] ;  /* 0x00000004061d7984 */ /* 0x0009220008000800 */
[----:B------:R-:W-:-:S03]  /*1290*/  MOV R21, 0x400 ;  /* 0x0000040000157802 */ /* 0x000fc60000000f00 */
[----:B--2---:R2:W2:Y:S02]  /*12a0*/  LDS R28, [R33] ;  /* 0x00000000211c7984 */ /* 0x0044a40000000800 */
[----:B------:R-:W-:Y:S02]  /*12b0*/  VIADD R21, R21, 0x200 ;  /* 0x0000020015157836 */ /* 0x000fe40000000000 */
[----:B------:R0:W2:Y:S03]  /*12c0*/  LDS R27, [R34] ;  /* 0x00000000221b7984 */ /* 0x0000a60000000800 */
[----:B-1----:R-:W-:Y:S01]  /*12d0*/  LEA R20, R20, R21, 0x18 ;  /* 0x0000001514147211 */ /* 0x002fe200078ec0ff */
[----:B------:R1:W1:Y:S01]  /*12e0*/  LDS R26, [R8+0xc] ;  /* 0x00000c00081a7984 */ /* 0x0002620000000800 */
[----:B------:R-:W-:-:S03]  /*12f0*/  SHF.R.U32.HI R21, RZ, 0x1, R0 ;  /* 0x00000001ff157819 */ /* 0x000fc60000011600 */
[----:B------:R0:W1:Y:S04]  /*1300*/  LDS R25, [R9+0x10] ;  /* 0x0000100009197984 */ /* 0x0000680000000800 */
[----:B---3--:R3:W1:Y:S04]  /*1310*/  LDS R24, [R10+0x14] ;  /* 0x000014000a187984 */ /* 0x0086680000000800 */
[----:B------:R3:W1:Y:S04]  /*1320*/  LDS R23, [R35] ;  /* 0x0000000023177984 */ /* 0x0006680000000800 */
[----:B0-----:R3:W0:Y:S02]  /*1330*/  LDS R22, [R7+0x1c] ;  /* 0x00001c0007167984 */ /* 0x0016240000000800 */
.L_x_6657:
[----:B0-----:R-:W-:Y:S01]  /*1340*/  IMAD R36, R21, 0x24, R30 ;  /* 0x0000002415247824 */ /* 0x001fe200078e021e */
[----:B------:R-:W-:-:S05]  /*1350*/  UMOV UR6, 0xffffffff ;  /* 0xffffffff00067882 */ /* 0x000fca0000000000 */
[----:B------:R-:W0:Y:S01]  /*1360*/  LDS R36, [R36] ;  /* 0x0000000024247984 */ /* 0x000e220000000800 */
[----:B------:R-:W-:Y:S05]  /*1370*/  BRA.DIV UR6, `(.L_x_6656) ;  /* 0x00000006066c7947 */ /* 0x000fea000b800000 */
[----:B0-----:R-:W4:Y:S04]  /*1380*/  SHFL.IDX PT, R40, R36, R5, 0x181f ;  /* 0x00181f0524287589 */ /* 0x001f2800000e0000 */
[----:B------:R-:W2:Y:S04]  /*1390*/  SHFL.IDX PT, R42, R36, R12, 0x181f ;  /* 0x00181f0c242a7589 */ /* 0x000ea800000e0000 */
[----:B------:R-:W0:Y:S04]  /*13a0*/  SHFL.IDX PT, R39, R36, R14, 0x181f ;  /* 0x00181f0e24277589 */ /* 0x000e2800000e0000 */
[----:B------:R-:W1:Y:S04]  /*13b0*/  SHFL.IDX PT, R38, R36, R15, 0x181f ;  /* 0x00181f0f24267589 */ /* 0x000e6800000e0000 */
[----:B------:R-:W-:Y:S04]  /*13c0*/  SHFL.IDX PT, R43, R36, R16, 0x181f ;  /* 0x00181f10242b7589 */ /* 0x000fe800000e0000 */
[----:B------:R-:W-:Y:S01]  /*13d0*/  SHFL.IDX PT, R45, R36, R17, 0x181f ;  /* 0x00181f11242d7589 */ /* 0x000fe200000e0000 */
[----:B----4-:R-:W-:-:S03]  /*13e0*/  IMAD R37, R29, R40, RZ ;  /* 0x000000281d257224 */ /* 0x010fc600078e02ff */
[----:B------:R-:W4:Y:S01]  /*13f0*/  SHFL.IDX PT, R40, R36, R19, 0x181f ;  /* 0x00181f1324287589 */ /* 0x000f2200000e0000 */
[----:B--2---:R-:W-:-:S04]  /*1400*/  IMAD R42, R28, R42, R37 ;  /* 0x0000002a1c2a7224 */ /* 0x004fc800078e0225 */
[----:B0-----:R-:W-:Y:S02]  /*1410*/  IMAD R37, R27, R39, R42 ;  /* 0x000000271b257224 */ /* 0x001fe400078e022a */
[----:B------:R0:W2:Y:S02]  /*1420*/  SHFL.IDX PT, R42, R36, R18, 0x181f ;  /* 0x00181f12242a7589 */ /* 0x0000a400000e0000 */
[----:B-1----:R-:W-:-:S04]  /*1430*/  IMAD R37, R26, R38, R37 ;  /* 0x000000261a257224 */ /* 0x002fc800078e0225 */
[----:B----4-:R-:W-:-:S04]  /*1440*/  IMAD R37, R25, R40, R37 ;  /* 0x0000002819257224 */ /* 0x010fc800078e0225 */
[----:B------:R-:W-:-:S04]  /*1450*/  IMAD R38, R24, R43, R37 ;  /* 0x0000002b18267224 */ /* 0x000fc800078e0225 */
[----:B0-2---:R-:W-:-:S07]  /*1460*/  IMAD R45, R23, R45, R38 ;  /* 0x0000002d172d7224 */ /* 0x005fce00078e0226 */
.L_x_6673:
[C---:B------:R-:W-:Y:S02]  /*1470*/  IMAD R37, R21.reuse, 0x2, R4 ;  /* 0x0000000215257824 */ /* 0x040fe400078e0204 */
[----:B------:R-:W-:Y:S02]  /*1480*/  IMAD R42, R22, R42, R45 ;  /* 0x0000002a162a7224 */ /* 0x000fe400078e022d */
[----:B------:R-:W-:Y:S01]  /*1490*/  VIADD R21, R21, UR9 ;  /* 0x0000000915157c36 */ /* 0x000fe20008000000 */
[----:B------:R-:W-:-:S04]  /*14a0*/  LEA R36, R37, R20, 0x2 ;  /* 0x0000001425247211 */ /* 0x000fc800078e10ff */
[----:B------:R-:W-:Y:S01]  /*14b0*/  ISETP.GE.U32.AND P1, PT, R21, 0x8, PT ;  /* 0x000000081500780c */ /* 0x000fe20003f26070 */
[----:B------:R-:W0:Y:S02]  /*14c0*/  LDS R37, [R36] ;  /* 0x0000000024257984 */ /* 0x000e240000000800 */
[----:B0-----:R-:W-:-:S05]  /*14d0*/  IMAD.IADD R37, R42, 0x1, R37 ;  /* 0x000000012a257824 */ /* 0x001fca00078e0225 */
[----:B------:R0:W-:Y:S05]  /*14e0*/  STS [R36], R37 ;  /* 0x0000002524007388 */ /* 0x0001ea0000000800 */
[----:B------:R-:W-:Y:S05]  /*14f0*/  @!P1 BRA `(.L_x_6657) ;  /* 0xfffffffc00909947 */ /* 0x000fea000383ffff */
.L_x_6650:
[----:B------:R-:W-:Y:S05]  /*1500*/  WARPSYNC.ALL ;  /* 0x0000000000007948 */ /* 0x000fea0003800000 */
[----:B------:R-:W-:Y:S06]  /*1510*/  BAR.SYNC.DEFER_BLOCKING 0x0 ;  /* 0x0000000000007b1d */ /* 0x000fec0000010000 */
[----:B------:R-:W-:Y:S04]  /*1520*/  BSSY.RECONVERGENT B0, `(.L_x_6658) ;  /* 0x000003b000007945 */ /* 0x000fe80003800200 */
[----:B------:R-:W-:Y:S05]  /*1530*/  @P0 BRA `(.L_x_6659) ;  /* 0x0000000000e40947 */ /* 0x000fea0003800000 */
[C---:B-1----:R-:W-:Y:S01]  /*1540*/  IADD3 R20, PT, PT, R11.reuse, 0x1, RZ ;  /* 0x000000010b147810 */ /* 0x042fe20007ffe0ff */
[----:B------:R-:W-:Y:S01]  /*1550*/  BSSY.RECONVERGENT B1, `(.L_x_6660) ;  /* 0x000001b000017945 */ /* 0x000fe20003800200 */
[----:B------:R-:W-:Y:S01]  /*1560*/  ISETP.GE.U32.AND P2, PT, R11, 0x3, PT ;  /* 0x000000030b00780c */ /* 0x000fe20003f46070 */
[----:B--2---:R-:W-:Y:S01]  /*1570*/  IMAD.MOV.U32 R28, RZ, RZ, R0 ;  /* 0x000000ffff1c7224 */ /* 0x004fe200078e0000 */
[----:B0-----:R-:W-:-:S04]  /*1580*/  LOP3.LUT R22, R20, 0x3, RZ, 0xc0, !PT ;  /* 0x0000000314167812 */ /* 0x001fc800078ec0ff */
[----:B------:R-:W-:-:S13]  /*1590*/  ISETP.NE.AND P0, PT, R22, RZ, PT ;  /* 0x000000ff1600720c */ /* 0x000fda0003f05270 */
[----:B------:R-:W-:Y:S05]  /*15a0*/  @!P0 BRA `(.L_x_6661) ;  /* 0x0000000000548947 */ /* 0x000fea0003800000 */
[----:B------:R-:W0:Y:S01]  /*15b0*/  LDS R23, [R3+UR5] ;  /* 0x0000000503177984 */ /* 0x000e220008000800 */
[----:B------:R-:W1:Y:S01]  /*15c0*/  LDC.64 R20, c[0x0][0x3a0] ;  /* 0x0000e800ff147b82 */ /* 0x000e620000000a00 */
[----:B------:R-:W-:Y:S01]  /*15d0*/  IMAD R25, R13, 0x10, R0 ;  /* 0x000000100d197824 */ /* 0x000fe200078e0200 */
[----:B------:R-:W-:Y:S02]  /*15e0*/  ISETP.NE.AND P0, PT, R22, 0x1, PT ;  /* 0x000000011600780c */ /* 0x000fe40003f05270 */
[----:B------:R-:W-:Y:S01]  /*15f0*/  IADD3 R28, PT, PT, R0, UR12, RZ ;  /* 0x0000000c001c7c10 */ /* 0x000fe2000fffe0ff */
[----:B-1----:R-:W-:-:S05]  /*1600*/  IMAD.WIDE R20, R25, 0x4, R20 ;  /* 0x0000000419147825 */ /* 0x002fca00078e0214 */
[----:B0-----:R0:W-:Y:S05]  /*1610*/  STG.E desc[UR10][R20.64], R23 ;  /* 0x0000001714007986 */ /* 0x0011ea000c10190a */
[----:B------:R-:W-:Y:S05]  /*1620*/  @!P0 BRA `(.L_x_6661) ;  /* 0x0000000000348947 */ /* 0x000fea0003800000 */
[----:B------:R-:W-:Y:S01]  /*1630*/  ISETP.NE.AND P1, PT, R22, 0x2, PT ;  /* 0x000000021600780c */ /* 0x000fe20003f25270 */
[----:B------:R-:W-:Y:S01]  /*1640*/  VIADD R27, R32, UR8 ;  /* 0x00000008201b7c36 */ /* 0x000fe20008000000 */
[----:B------:R-:W1:Y:S01]  /*1650*/  LDS R25, [R32+UR8] ;  /* 0x0000000820197984 */ /* 0x000e620008000800 */
[----:B------:R-:W-:Y:S01]  /*1660*/  IADD3 R22, P0, PT, R20, UR8, RZ ;  /* 0x0000000814167c10 */ /* 0x000fe2000ff1e0ff */
[----:B------:R-:W-:-:S04]  /*1670*/  VIADD R28, R28, UR12 ;  /* 0x0000000c1c1c7c36 */ /* 0x000fc80008000000 */
[----:B0-----:R-:W-:Y:S02]  /*1680*/  IMAD.X R23, RZ, RZ, R21, P0 ;  /* 0x000000ffff177224 */ /* 0x001fe400000e0615 */
[----:B------:R-:W-:-:S03]  /*1690*/  VIADD R24, R28, UR12 ;  /* 0x0000000c1c187c36 */ /* 0x000fc60008000000 */
[----:B------:R-:W0:Y:S01]  /*16a0*/  @P1 LDS R27, [R27+UR8] ;  /* 0x000000081b1b1984 */ /* 0x000e220008000800 */
[----:B------:R-:W-:Y:S02]  /*16b0*/  @P1 IADD3 R20, P0, PT, R22, UR8, RZ ;  /* 0x0000000816141c10 */ /* 0x000fe4000ff1e0ff */
[----:B------:R-:W-:Y:S02]  /*16c0*/  @P1 MOV R28, R24 ;  /* 0x00000018001c1202 */ /* 0x000fe40000000f00 */
[----:B------:R-:W-:Y:S01]  /*16d0*/  @P1 IADD3.X R21, PT, PT, RZ, R23, RZ, P0, !PT ;  /* 0x00000017ff151210 */ /* 0x000fe200007fe4ff */
[----:B-1----:R1:W-:Y:S04]  /*16e0*/  STG.E desc[UR10][R22.64], R25 ;  /* 0x0000001916007986 */ /* 0x0023e8000c10190a */
[----:B0-----:R1:W-:Y:S04]  /*16f0*/  @P1 STG.E desc[UR10][R20.64], R27 ;  /* 0x0000001b14001986 */ /* 0x0013e8000c10190a */
.L_x_6661:
[----:B------:R-:W-:Y:S05]  /*1700*/  BSYNC.RECONVERGENT B1 ;  /* 0x0000000000017941 */ /* 0x000fea0003800200 */
.L_x_6660:
[----:B------:R-:W-:Y:S05]  /*1710*/  @!P2 BRA `(.L_x_6659) ;  /* 0x00000000006ca947 */ /* 0x000fea0003800000 */
[----:B01----:R-:W0:Y:S01]  /*1720*/  S2R R21, SR_CgaCtaId ;  /* 0x0000000000157919 */ /* 0x003e220000008800 */
[----:B------:R-:W-:-:S05]  /*1730*/  MOV R20, 0x400 ;  /* 0x0000040000147802 */ /* 0x000fca0000000f00 */
[----:B------:R-:W-:-:S05]  /*1740*/  VIADD R20, R20, 0x200 ;  /* 0x0000020014147836 */ /* 0x000fca0000000000 */
[----:B0-----:R-:W-:-:S07]  /*1750*/  LEA R45, R21, R20, 0x18 ;  /* 0x00000014152d7211 */ /* 0x001fce00078ec0ff */
.L_x_6662:
[C---:B------:R-:W-:Y:S01]  /*1760*/  IMAD R29, R28.reuse, 0x4, R45 ;  /* 0x000000041c1d7824 */ /* 0x040fe200078e022d */
[----:B0-----:R-:W0:Y:S01]  /*1770*/  LDC.64 R20, c[0x0][0x3a0] ;  /* 0x0000e800ff147b82 */ /* 0x001e220000000a00 */
[----:B------:R-:W-:Y:S01]  /*1780*/  IMAD R23, R13, 0x10, R28 ;  /* 0x000000100d177824 */ /* 0x000fe200078e021c */
[----:B------:R-:W-:Y:S02]  /*1790*/  IADD3 R28, PT, PT, R28, UR8, RZ ;  /* 0x000000081c1c7c10 */ /* 0x000fe4000fffe0ff */
[----:B------:R-:W-:Y:S01]  /*17a0*/  IADD3 R36, PT, PT, R29, UR8, RZ ;  /* 0x000000081d247c10 */ /* 0x000fe2000fffe0ff */
[----:B------:R-:W1:Y:S04]  /*17b0*/  LDS R37, [R29] ;  /* 0x000000001d257984 */ /* 0x000e680000000800 */
[----:B------:R-:W-:Y:S01]  /*17c0*/  VIADD R38, R36, UR8 ;  /* 0x0000000824267c36 */ /* 0x000fe20008000000 */
[----:B------:R-:W2:Y:S04]  /*17d0*/  LDS R39, [R29+UR8] ;  /* 0x000000081d277984 */ /* 0x000ea80008000800 */
        /* <DEDUP_REMOVED lines=12> */
[----:B----4-:R0:W-:Y:S04]  /*18a0*/  STG.E desc[UR10][R24.64], R41 ;  /* 0x0000002918007986 */ /* 0x0101e8000c10190a */
[----:B-----5:R0:W-:Y:S04]  /*18b0*/  STG.E desc[UR10][R26.64], R43 ;  /* 0x0000002b1a007986 */ /* 0x0201e8000c10190a */
[----:B------:R-:W-:Y:S05]  /*18c0*/  @!P0 BRA `(.L_x_6662) ;  /* 0xfffffffc00a48947 */ /* 0x000fea000383ffff */
.L_x_6659:
[----:B------:R-:W-:Y:S05]  /*18d0*/  BSYNC.RECONVERGENT B0 ;  /* 0x0000000000007941 */ /* 0x000fea0003800200 */
.L_x_6658:
[C---:B------:R-:W-:Y:S02]  /*18e0*/  IMAD.IADD R13, R2.reuse, 0x1, R13 ;  /* 0x00000001020d7824 */ /* 0x040fe400078e020d */
[----:B01----:R-:W-:-:S05]  /*18f0*/  IMAD.SHL.U32 R20, R2, 0x10, RZ ;  /* 0x0000001002147824 */ /* 0x003fca00078e00ff */
[----:B------:R-:W-:-:S13]  /*1900*/  ISETP.GE.U32.AND P0, PT, R13, R20, PT ;  /* 0x000000140d00720c */ /* 0x000fda0003f06070 */
[----:B------:R-:W-:Y:S05]  /*1910*/  @!P0 BRA `(.L_x_6663) ;  /* 0xfffffff000a88947 */ /* 0x000fea000383ffff */
[----:B------:R-:W-:Y:S05]  /*1920*/  EXIT ;  /* 0x000000000000794d */ /* 0x000fea0003800000 */
.L_x_6656:
[----:B------:R-:W-:Y:S01]  /*1930*/  BSSY B0, `(.L_x_6664) ;  /* 0x0000007000007945 */ /* 0x000fe20003800000 */
[----:B------:R-:W-:Y:S01]  /*1940*/  MOV R41, R5 ;  /* 0x0000000500297202 */ /* 0x000fe20000000f00 */
[----:B------:R-:W-:Y:S02]  /*1950*/  IMAD.MOV.U32 R44, RZ, RZ, 0x181f ;  /* 0x0000181fff2c7424 */ /* 0x000fe400078e00ff */
[----:B------:R-:W-:-:S07]  /*1960*/  IMAD.MOV.U32 R39, RZ, RZ, -0x1 ;  /* 0xffffffffff277424 */ /* 0x000fce00078e00ff */
[----:B01234-:R-:W-:Y:S05]  /*1970*/  WARPSYNC.COLLECTIVE R39, `(.L_x_6665) ;  /* 0x0000000027087348 */ /* 0x01ffea0003c00000 */
[----:B0-----:R0:W0:Y:S02]  /*1980*/  SHFL.IDX P1, R43, R36, R41, R44 ;  /* 0x00000029242b7389 */ /* 0x001024000002002c */
[----:B01234-:R-:W-:Y:S05]  /*1990*/  ENDCOLLECTIVE ;  /* 0x000000000000791b */ /* 0x01ffea0003800000 */
.L_x_6665:
[----:B------:R-:W-:Y:S05]  /*19a0*/  BSYNC B0 ;  /* 0x0000000000007941 */ /* 0x000fea0003800000 */
.L_x_6664:
[----:B------:R-:W-:Y:S01]  /*19b0*/  IMAD.MOV.U32 R41, RZ, RZ, R12 ;  /* 0x000000ffff297224 */ /* 0x000fe200078e000c */
[----:B------:R-:W-:Y:S01]  /*19c0*/  MOV R39, 0xffffffff ;  /* 0xffffffff00277802 */ /* 0x000fe20000000f00 */
[----:B------:R-:W-:Y:S01]  /*19d0*/  IMAD.MOV.U32 R44, RZ, RZ, 0x181f ;  /* 0x0000181fff2c7424 */ /* 0x000fe200078e00ff */
[----:B------:R-:W-:-:S07]  /*19e0*/  MOV R40, R43 ;  /* 0x0000002b00287202 */ /* 0x000fce0000000f00 */
[----:B------:R-:W-:Y:S05]  /*19f0*/  WARPSYNC.COLLECTIVE R39, `(.L_x_6666) ;  /* 0x0000000027087348 */ /* 0x000fea0003c00000 */
[----:B------:R0:W1:Y:S02]  /*1a00*/  SHFL.IDX P1, R43, R36, R41, R44 ;  /* 0x00000029242b7389 */ /* 0x000064000002002c */
[----:B01----:R-:W-:Y:S05]  /*1a10*/  ENDCOLLECTIVE ;  /* 0x000000000000791b */ /* 0x003fea0003800000 */
.L_x_6666:
[----:B------:R-:W-:Y:S02]  /*1a20*/  IMAD R37, R29, R40, RZ ;  /* 0x000000281d257224 */ /* 0x000fe400078e02ff */
[----:B------:R-:W-:Y:S02]  /*1a30*/  IMAD.MOV.U32 R41, RZ, RZ, R14 ;  /* 0x000000ffff297224 */ /* 0x000fe400078e000e */
[----:B------:R-:W-:-:S07]  /*1a40*/  IMAD.MOV.U32 R42, RZ, RZ, R43 ;  /* 0x000000ffff2a7224 */ /* 0x000fce00078e002b */
[----:B------:R-:W-:Y:S05]  /*1a50*/  WARPSYNC.COLLECTIVE R39, `(.L_x_6667) ;  /* 0x0000000027087348 */ /* 0x000fea0003c00000 */
[----:B------:R0:W1:Y:S02]  /*1a60*/  SHFL.IDX P1, R43, R36, R41, R44 ;  /* 0x00000029242b7389 */ /* 0x000064000002002c */
[----:B01----:R-:W-:Y:S05]  /*1a70*/  ENDCOLLECTIVE ;  /* 0x000000000000791b */ /* 0x003fea0003800000 */
.L_x_6667:
        /* <DEDUP_REMOVED lines=8> */
.L_x_6668:
[----:B------:R-:W-:Y:S01]  /*1b00*/  IMAD.MOV.U32 R41, RZ, RZ, R19 ;  /* 0x000000ffff297224 */ /* 0x000fe200078e0013 */
[----:B------:R-:W-:-:S07]  /*1b10*/  MOV R38, R43 ;  /* 0x0000002b00267202 */ /* 0x000fce0000000f00 */
[----:B------:R-:W-:Y:S05]  /*1b20*/  WARPSYNC.COLLECTIVE R39, `(.L_x_6669) ;  /* 0x0000000027087348 */ /* 0x000fea0003c00000 */
[----:B------:R0:W1:Y:S02]  /*1b30*/  SHFL.IDX P1, R43, R36, R41, R44 ;  /* 0x00000029242b7389 */ /* 0x000064000002002c */
[----:B01----:R-:W-:Y:S05]  /*1b40*/  ENDCOLLECTIVE ;  /* 0x000000000000791b */ /* 0x003fea0003800000 */
.L_x_6669:
[----:B------:R-:W-:Y:S01]  /*1b50*/  IMAD R37, R26, R38, R37 ;  /* 0x000000261a257224 */ /* 0x000fe200078e0225 */
[----:B------:R-:W-:Y:S01]  /*1b60*/  MOV R41, R16 ;  /* 0x0000001000297202 */ /* 0x000fe20000000f00 */
[----:B------:R-:W-:-:S07]  /*1b70*/  IMAD.MOV.U32 R40, RZ, RZ, R43 ;  /* 0x000000ffff287224 */ /* 0x000fce00078e002b */
[----:B------:R-:W-:Y:S05]  /*1b80*/  WARPSYNC.COLLECTIVE R39, `(.L_x_6670) ;  /* 0x0000000027087348 */ /* 0x000fea0003c00000 */
[----:B------:R0:W1:Y:S02]  /*1b90*/  SHFL.IDX P1, R43, R36, R41, R44 ;  /* 0x00000029242b7389 */ /* 0x000064000002002c */
[----:B01----:R-:W-:Y:S05]  /*1ba0*/  ENDCOLLECTIVE ;  /* 0x000000000000791b */ /* 0x003fea0003800000 */
.L_x_6670:
[----:B------:R-:W-:Y:S02]  /*1bb0*/  IMAD R37, R25, R40, R37 ;  /* 0x0000002819257224 */ /* 0x000fe400078e0225 */
[----:B------:R-:W-:Y:S02]  /*1bc0*/  IMAD.MOV.U32 R41, RZ, RZ, R17 ;  /* 0x000000ffff297224 */ /* 0x000fe400078e0011 */
[----:B------:R-:W-:-:S07]  /*1bd0*/  IMAD R38, R24, R43, R37 ;  /* 0x0000002b18267224 */ /* 0x000fce00078e0225 */
[----:B------:R-:W-:Y:S05]  /*1be0*/  WARPSYNC.COLLECTIVE R39, `(.L_x_6671) ;  /* 0x0000000027087348 */ /* 0x000fea0003c00000 */
[----:B------:R0:W1:Y:S02]  /*1bf0*/  SHFL.IDX P1, R43, R36, R41, R44 ;  /* 0x00000029242b7389 */ /* 0x000064000002002c */
[----:B01----:R-:W-:Y:S05]  /*1c00*/  ENDCOLLECTIVE ;  /* 0x000000000000791b */ /* 0x003fea0003800000 */
.L_x_6671:
[----:B------:R-:W-:Y:S01]  /*1c10*/  IMAD.MOV.U32 R41, RZ, RZ, R18 ;  /* 0x000000ffff297224 */ /* 0x000fe200078e0012 */
[----:B------:R-:W-:-:S07]  /*1c20*/  MOV R45, R43 ;  /* 0x0000002b002d7202 */ /* 0x000fce0000000f00 */
[----:B------:R-:W-:Y:S05]  /*1c30*/  WARPSYNC.COLLECTIVE R39, `(.L_x_6672) ;  /* 0x0000000027087348 */ /* 0x000fea0003c00000 */
[----:B------:R0:W1:Y:S02]  /*1c40*/  SHFL.IDX P1, R43, R36, R41, R44 ;  /* 0x00000029242b7389 */ /* 0x000064000002002c */
[----:B01----:R-:W-:Y:S05]  /*1c50*/  ENDCOLLECTIVE ;  /* 0x000000000000791b */ /* 0x003fea0003800000 */
.L_x_6672:
[----:B------:R-:W-:Y:S01]  /*1c60*/  IMAD R45, R23, R45, R38 ;  /* 0x0000002d172d7224 */ /* 0x000fe200078e0226 */
[----:B------:R-:W-:Y:S01]  /*1c70*/  MOV R42, R43 ;  /* 0x0000002b002a7202 */ /* 0x000fe20000000f00 */
[----:B------:R-:W-:Y:S06]  /*1c80*/  BRA `(.L_x_6673) ;  /* 0xfffffff400f87947 */ /* 0x000fec000383ffff */
.L_x_6674:
        /* <DEDUP_REMOVED lines=15> */
.L_x_20512:


//--------------------- .text._Z9cuda_gemmIiLi128ELi16ELi1ELi16ELi8ELi8ELi0EEviiiPT_S1_S1_ii --------------------------
	.section	.text._Z9cuda_gemmIiLi128ELi16ELi1ELi16ELi8ELi8ELi0EEviiiPT_S1_S1_ii,"ax",@progbits
	.align	128
        .global         _Z9cuda_gemmIiLi128ELi16ELi1ELi16ELi8ELi8ELi0EEviiiPT_S1_S1_ii
        .type           _Z9cuda_gemmIiLi128ELi16ELi1ELi16ELi8ELi8ELi0EEviiiPT_S1_S1_ii,@function
        .size           _Z9cuda_gemmIiLi128ELi16ELi1ELi16ELi8ELi8ELi0EEviiiPT_S1_S1_ii,(.L_x_20513 - _Z9cuda_gemmIiLi128ELi16ELi1ELi16ELi8ELi8ELi0EEviiiPT_S1_S1_ii)
        .other          _Z9cuda_gemmIiLi128ELi16ELi1ELi16ELi8ELi8ELi0EEviiiPT_S1_S1_ii,@"STO_CUDA_ENTRY STV_DEFAULT"
_Z9cuda_gemmIiLi128ELi16ELi1ELi16ELi8ELi8ELi0EEviiiPT_S1_S1_ii:
.text._Z9cuda_gemmIiLi128ELi16ELi1ELi16ELi8ELi8ELi0EEviiiPT_S1_S1_ii:
        /* <DEDUP_REMOVED lines=41> */
.L_x_6677:
        /* <DEDUP_REMOVED lines=25> */
.L_x_6676:
[----:B------:R-:W-:Y:S05]  /*0420*/  BSYNC.RECONVERGENT B0 ;  /* 0x0000000000007941 */ /* 0x000fea0003800200 */
.L_x_6675:
        /* <DEDUP_REMOVED lines=88> */
.L_x_6719:
        /* <DEDUP_REMOVED lines=43> */
.L_x_6681:
[----:B------:R-:W-:Y:S05]  /*0c60*/  BSYNC.RECONVERGENT B1 ;  /* 0x0000000000017941 */ /* 0x000fea0003800200 */
.L_x_6680:
        /* <DEDUP_REMOVED lines=18> */
.L_x_6682:
        /* <DEDUP_REMOVED lines=32> */
.L_x_6679:
[----:B------:R-:W-:Y:S05]  /*0f90*/  BSYNC.RECONVERGENT B0 ;  /* 0x0000000000007941 */ /* 0x000fea0003800200 */
.L_x_6678:
        /* <DEDUP_REMOVED lines=21> */
.L_x_6686:
[----:B------:R-:W-:Y:S05]  /*10f0*/  BSYNC.RECONVERGENT B1 ;  /* 0x0000000000017941 */ /* 0x000fea0003800200 */
.L_x_6685:
[----:B------:R-:W-:Y:S05]  /*1100*/  @!P1 BRA `(.L_x_6684) ;  /* 0x00000000004c9947 */ /* 0x000fea0003800000 */
[----:B012---:R-:W0:Y:S01]  /*1110*/  S2R R4, SR_CgaCtaId ;  /* 0x0000000000047919 */ /* 0x007e220000008800 */
[----:B------:R-:W-:-:S05]  /*1120*/  MOV R3, 0x400 ;  /* 0x0000040000037802 */ /* 0x000fca0000000f00 */
[----:B------:R-:W-:-:S05]  /*1130*/  VIADD R3, R3, 0x200 ;  /* 0x0000020003037836 */ /* 0x000fca0000000000 */
[----:B0-----:R-:W-:-:S07]  /*1140*/  LEA R7, R4, R3, 0x18 ;  /* 0x0000000304077211 */ /* 0x001fce00078ec0ff */
.L_x_6687:
        /* <DEDUP_REMOVED lines=15> */
.L_x_6684:
[----:B------:R-:W-:Y:S05]  /*1240*/  BSYNC.RECONVERGENT B0 ;  /* 0x0000000000007941 */ /* 0x000fea0003800200 */
.L_x_6683:
        /* <DEDUP_REMOVED lines=57> */
.L_x_6689:
        /* <DEDUP_REMOVED lines=11> */
.L_x_6690:
        /* <DEDUP_REMOVED lines=11> */
.L_x_6691:
        /* <DEDUP_REMOVED lines=11> */
.L_x_6692:
        /* <DEDUP_REMOVED lines=11> */
.L_x_6693:
        /* <DEDUP_REMOVED lines=11> */
.L_x_6694:
        /* <DEDUP_REMOVED lines=11> */
.L_x_6695:
        /* <DEDUP_REMOVED lines=61> */
.L_x_6713:
        /* <DEDUP_REMOVED lines=11> */
.L_x_6722:
[----:B--23--:R-:W-:-:S07]  /*1e80*/  IMAD R36, R17, R36, RZ ;  /* 0x0000002411247224 */ /* 0x00cfce00078e02ff */
.L_x_6697:
[----:B------:R-:W-:-:S13]  /*1e90*/  ISETP.GE.AND P1, PT, R40, 0x2, PT ;  /* 0x000000022800780c */ /* 0x000fda0003f26270 */
[----:B------:R-:W-:Y:S05]  /*1ea0*/  @!P1 BRA `(.L_x_6699) ;  /* 0x0000000000109947 */ /* 0x000fea0003800000 */
[----:B------:R-:W-:-:S03]  /*1eb0*/  UMOV UR5, 0xffffffff ;  /* 0xffffffff00057882 */ /* 0x000fc60000000000 */
[----:B------:R-:W-:Y:S05]  /*1ec0*/  BRA.DIV UR5, `(.L_x_6700) ;  /* 0x00000016055c7947 */ /* 0x000fea000b800000 */
[----:B0-----:R0:W2:Y:S02]  /*1ed0*/  SHFL.IDX PT, R39, R38, R5, R12 ;  /* 0x0000000526277389 */ /* 0x0010a400000e000c */
.L_x_6725:
[----:B-12---:R-:W-:-:S07]  /*1ee0*/  IMAD R36, R19, R39, R36 ;  /* 0x0000002713247224 */ /* 0x006fce00078e0224 */
.L_x_6699:
[----:B------:R-:W-:-:S13]  /*1ef0*/  ISETP.GE.AND P1, PT, R40, 0x3, PT ;  /* 0x000000032800780c */ /* 0x000fda0003f26270 */
[----:B------:R-:W-:Y:S05]  /*1f00*/  @!P1 BRA `(.L_x_6701) ;  /* 0x0000000000109947 */ /* 0x000fea0003800000 */
[----:B------:R-:W-:-:S03]  /*1f10*/  UMOV UR5, 0xffffffff ;  /* 0xffffffff00057882 */ /* 0x000fc60000000000 */
[----:B------:R-:W-:Y:S05]  /*1f20*/  BRA.DIV UR5, `(.L_x_6702) ;  /* 0x0000001605647947 */ /* 0x000fea000b800000 */
[----:B0-----:R0:W2:Y:S02]  /*1f30*/  SHFL.IDX PT, R39, R38, R7, R12 ;  /* 0x0000000726277389 */ /* 0x0010a400000e000c */
.L_x_6728:
[----:B--2-4-:R-:W-:-:S07]  /*1f40*/  IMAD R36, R20, R39, R36 ;  /* 0x0000002714247224 */ /* 0x014fce00078e0224 */
.L_x_6701:
[----:B------:R-:W-:-:S13]  /*1f50*/  ISETP.GE.AND P1, PT, R40, 0x4, PT ;  /* 0x000000042800780c */ /* 0x000fda0003f26270 */
[----:B------:R-:W-:Y:S05]  /*1f60*/  @!P1 BRA `(.L_x_6703) ;  /* 0x0000000000109947 */ /* 0x000fea0003800000 */
[----:B------:R-:W-:-:S03]  /*1f70*/  UMOV UR5, 0xffffffff ;  /* 0xffffffff00057882 */ /* 0x000fc60000000000 */
[----:B------:R-:W-:Y:S05]  /*1f80*/  BRA.DIV UR5, `(.L_x_6704) ;  /* 0x00000016056c7947 */ /* 0x000fea000b800000 */
[----:B0-----:R0:W2:Y:S02]  /*1f90*/  SHFL.IDX PT, R39, R38, R9, R12 ;  /* 0x0000000926277389 */ /* 0x0010a400000e000c */
.L_x_6731:
[----:B--2---:R-:W-:-:S07]  /*1fa0*/  IMAD R36, R21, R39, R36 ;  /* 0x0000002715247224 */ /* 0x004fce00078e0224 */
.L_x_6703:
[----:B------:R-:W-:-:S13]  /*1fb0*/  ISETP.GE.AND P1, PT, R40, 0x5, PT ;  /* 0x000000052800780c */ /* 0x000fda0003f26270 */
[----:B------:R-:W-:Y:S05]  /*1fc0*/  @!P1 BRA `(.L_x_6705) ;  /* 0x0000000000109947 */ /* 0x000fea0003800000 */
[----:B------:R-:W-:-:S03]  /*1fd0*/  UMOV UR5, 0xffffffff ;  /* 0xffffffff00057882 */ /* 0x000fc60000000000 */
[----:B------:R-:W-:Y:S05]  /*1fe0*/  BRA.DIV UR5, `(.L_x_6706) ;  /* 0x0000001605747947 */ /* 0x000fea000b800000 */
[----:B0-----:R0:W2:Y:S02]  /*1ff0*/  SHFL.IDX PT, R39, R38, R27, R12 ;  /* 0x0000001b26277389 */ /* 0x0010a400000e000c */
.L_x_6734:
[----:B--2---:R-:W-:-:S07]  /*2000*/  IMAD R36, R22, R39, R36 ;  /* 0x0000002716247224 */ /* 0x004fce00078e0224 */
.L_x_6705:
[----:B------:R-:W-:-:S13]  /*2010*/  ISETP.GE.AND P1, PT, R40, 0x6, PT ;  /* 0x000000062800780c */ /* 0x000fda0003f26270 */
[----:B------:R-:W-:Y:S05]  /*2020*/  @!P1 BRA `(.L_x_6707) ;  /* 0x0000000000109947 */ /* 0x000fea0003800000 */
[----:B------:R-:W-:-:S03]  /*2030*/  UMOV UR5, 0xffffffff ;  /* 0xffffffff00057882 */ /* 0x000fc60000000000 */
[----:B------:R-:W-:Y:S05]  /*2040*/  BRA.DIV UR5, `(.L_x_6708) ;  /* 0x00000016057c7947 */ /* 0x000fea000b800000 */
[----:B0-----:R0:W2:Y:S02]  /*2050*/  SHFL.IDX PT, R39, R38, R29, R12 ;  /* 0x0000001d26277389 */ /* 0x0010a400000e000c */
.L_x_6737:
[----:B--2---:R-:W-:-:S07]  /*2060*/  IMAD R36, R23, R39, R36 ;  /* 0x0000002717247224 */ /* 0x004fce00078e0224 */
.L_x_6707:
[----:B------:R-:W-:-:S13]  /*2070*/  ISETP.GE.AND P1, PT, R40, 0x7, PT ;  /* 0x000000072800780c */ /* 0x000fda0003f26270 */
[----:B------:R-:W-:Y:S05]  /*2080*/  @!P1 BRA `(.L_x_6709) ;  /* 0x0000000000109947 */ /* 0x000fea0003800000 */
[----:B------:R-:W-:-:S03]  /*2090*/  UMOV UR5, 0xffffffff ;  /* 0xffffffff00057882 */ /* 0x000fc60000000000 */
[----:B------:R-:W-:Y:S05]  /*20a0*/  BRA.DIV UR5, `(.L_x_6710) ;  /* 0x0000001605847947 */ /* 0x000fea000b800000 */
[----:B0-----:R0:W2:Y:S02]  /*20b0*/  SHFL.IDX PT, R39, R38, R31, R12 ;  /* 0x0000001f26277389 */ /* 0x0010a400000e000c */
.L_x_6740:
[----:B--2---:R-:W-:-:S07]  /*20c0*/  IMAD R36, R24, R39, R36 ;  /* 0x0000002718247224 */ /* 0x004fce00078e0224 */
.L_x_6709:
[----:B------:R-:W-:-:S13]  /*20d0*/  ISETP.GE.AND P1, PT, R40, 0x8, PT ;  /* 0x000000082800780c */ /* 0x000fda0003f26270 */
[----:B------:R-:W-:Y:S05]  /*20e0*/  @!P1 BRA `(.L_x_6711) ;  /* 0x0000000000949947 */ /* 0x000fea0003800000 */
[----:B------:R-:W-:-:S03]  /*20f0*/  UMOV UR5, 0xffffffff ;  /* 0xffffffff00057882 */ /* 0x000fc60000000000 */
[----:B------:R-:W-:Y:S05]  /*2100*/  BRA.DIV UR5, `(.L_x_6712) ;  /* 0x00000016058c7947 */ /* 0x000fea000b800000 */
[----:B0-----:R0:W2:Y:S02]  /*2110*/  SHFL.IDX PT, R38, R38, R33, R12 ;  /* 0x0000002126267389 */ /* 0x0010a400000e000c */
.L_x_6743:
[----:B--2---:R-:W-:Y:S01]  /*2120*/  IMAD R36, R25, R38, R36 ;  /* 0x0000002619247224 */ /* 0x004fe200078e0224 */
[----:B------:R-:W-:Y:S06]  /*2130*/  BRA `(.L_x_6711) ;  /* 0x0000000000807947 */ /* 0x000fec0003800000 */
.L_x_6696:
        /* <DEDUP_REMOVED lines=32> */
.L_x_6711:
        /* <DEDUP_REMOVED lines=8> */
.L_x_6688:
        /* <DEDUP_REMOVED lines=125> */
.L_x_6717:
[----:B------:R-:W-:Y:S05]  /*2b90*/  BSYNC.RECONVERGENT B1 ;  /* 0x0000000000017941 */ /* 0x000fea0003800200 */
.L_x_6716:
        /* <DEDUP_REMOVED lines=13> */
.L_x_6718:
        /* <DEDUP_REMOVED lines=109> */
.L_x_6715:
[----:B------:R-:W-:Y:S05]  /*3340*/  BSYNC.RECONVERGENT B0 ;  /* 0x0000000000007941 */ /* 0x000fea0003800200 */
.L_x_6714:
[----:B-12---:R-:W-:Y:S01]  /*3350*/  MOV R2, UR11 ;  /* 0x0000000b00027c02 */ /* 0x006fe20008000f00 */
[----:B------:R-:W-:-:S04]  /*3360*/  UIADD3 UR4, UPT, UPT, UR11, UR4, URZ ;  /* 0x000000040b047290 */ /* 0x000fc8000fffe0ff */
[----:B------:R-:W-:-:S05]  /*3370*/  IMAD.SHL.U32 R2, R2, 0x10, RZ ;  /* 0x0000001002027824 */ /* 0x000fca00078e00ff */
[----:B------:R-:W-:-:S13]  /*3380*/  ISETP.LE.U32.AND P0, PT, R2, UR4, PT ;  /* 0x0000000402007c0c */ /* 0x000fda000bf03070 */
[----:B------:R-:W-:Y:S05]  /*3390*/  @!P0 BRA `(.L_x_6719) ;  /* 0xffffffd400848947 */ /* 0x000fea000383ffff */
[----:B------:R-:W-:Y:S05]  /*33a0*/  EXIT ;  /* 0x000000000000794d */ /* 0x000fea0003800000 */
.L_x_6698:
[----:B------:R-:W-:Y:S01]  /*33b0*/  BSSY B0, `(.L_x_6720) ;  /* 0x0000006000007945 */ /* 0x000fe20003800000 */
[----:B------:R-:W-:Y:S01]  /*33c0*/  IMAD.MOV.U32 R41, RZ, RZ, R37 ;  /* 0x000000ffff297224 */ /* 0x000fe200078e0025 */
[----:B------:R-:W-:-:S07]  /*33d0*/  MOV R39, 0xffffffff ;  /* 0xffffffff00277802 */ /* 0x000fce0000000f00 */
[----:B01-34-:R-:W-:Y:S05]  /*33e0*/  WARPSYNC.COLLECTIVE R39, `(.L_x_6721) ;  /* 0x0000000027087348 */ /* 0x01bfea0003c00000 */
[----:B0-----:R0:W2:Y:S02]  /*33f0*/  SHFL.IDX P1, R39, R38, R41, R12 ;  /* 0x0000002926277389 */ /* 0x0010a4000002000c */
[----:B01234-:R-:W-:Y:S05]  /*3400*/  ENDCOLLECTIVE ;  /* 0x000000000000791b */ /* 0x01ffea0003800000 */
.L_x_6721:
[----:B------:R-:W-:Y:S05]  /*3410*/  BSYNC B0 ;  /* 0x0000000000007941 */ /* 0x000fea0003800000 */
.L_x_6720:
[----:B------:R-:W-:Y:S01]  /*3420*/  IMAD.MOV.U32 R36, RZ, RZ, R39 ;  /* 0x000000ffff247224 */ /* 0x000fe200078e0027 */
[----:B------:R-:W-:Y:S06]  /*3430*/  BRA `(.L_x_6722) ;  /* 0xffffffe800907947 */ /* 0x000fec000383ffff */
.L_x_6700:
[----:B------:R-:W-:Y:S01]  /*3440*/  BSSY B0, `(.L_x_6723) ;  /* 0x0000006000007945 */ /* 0x000fe20003800000 */
[----:B------:R-:W-:Y:S01]  /*3450*/  IMAD.MOV.U32 R41, RZ, RZ, R5 ;  /* 0x000000ffff297224 */ /* 0x000fe200078e0005 */
[----:B------:R-:W-:-:S07]  /*3460*/  MOV R39, 0xffffffff ;  /* 0xffffffff00277802 */ /* 0x000fce0000000f00 */
[----:B01-34-:R-:W-:Y:S05]  /*3470*/  WARPSYNC.COLLECTIVE R39, `(.L_x_6724) ;  /* 0x0000000027087348 */ /* 0x01bfea0003c00000 */
[----:B0-----:R0:W2:Y:S02]  /*3480*/  SHFL.IDX P1, R39, R38, R41, R12 ;  /* 0x0000002926277389 */ /* 0x0010a4000002000c */
[----:B01234-:R-:W-:Y:S05]  /*3490*/  ENDCOLLECTIVE ;  /* 0x000000000000791b */ /* 0x01ffea0003800000 */
.L_x_6724:
[----:B------:R-:W-:Y:S05]  /*34a0*/  BSYNC B0 ;  /* 0x0000000000007941 */ /* 0x000fea0003800000 */
.L_x_6723:
[----:B------:R-:W-:Y:S05]  /*34b0*/  BRA `(.L_x_6725) ;  /* 0xffffffe800887947 */ /* 0x000fea000383ffff */
.L_x_6702:
[----:B------:R-:W-:Y:S01]  /*34c0*/  BSSY B0, `(.L_x_6726) ;  /* 0x0000006000007945 */ /* 0x000fe20003800000 */
[----:B------:R-:W-:Y:S02]  /*34d0*/  IMAD.MOV.U32 R41, RZ, RZ, R7 ;  /* 0x000000ffff297224 */ /* 0x000fe400078e0007 */
[----:B------:R-:W-:-:S07]  /*34e0*/  IMAD.MOV.U32 R39, RZ, RZ, -0x1 ;  /* 0xffffffffff277424 */ /* 0x000fce00078e00ff */
[----:B01-34-:R-:W-:Y:S05]  /*34f0*/  WARPSYNC.COLLECTIVE R39, `(.L_x_6727) ;  /* 0x0000000027087348 */ /* 0x01bfea0003c00000 */
[----:B0-----:R0:W2:Y:S02]  /*3500*/  SHFL.IDX P1, R39, R38, R41, R12 ;  /* 0x0000002926277389 */ /* 0x0010a4000002000c */
[----:B01234-:R-:W-:Y:S05]  /*3510*/  ENDCOLLECTIVE ;  /* 0x000000000000791b */ /* 0x01ffea0003800000 */
.L_x_6727:
[----:B------:R-:W-:Y:S05]  /*3520*/  BSYNC B0 ;  /* 0x0000000000007941 */ /* 0x000fea0003800000 */
.L_x_6726:
[----:B------:R-:W-:Y:S05]  /*3530*/  BRA `(.L_x_6728) ;  /* 0xffffffe800807947 */ /* 0x000fea000383ffff */
.L_x_6704:
[----:B------:R-:W-:Y:S01]  /*3540*/  BSSY B0, `(.L_x_6729) ;  /* 0x0000006000007945 */ /* 0x000fe20003800000 */
[----:B------:R-:W-:Y:S01]  /*3550*/  MOV R41, R9 ;  /* 0x0000000900297202 */ /* 0x000fe20000000f00 */
[----:B------:R-:W-:-:S07]  /*3560*/  IMAD.MOV.U32 R39, RZ, RZ, -0x1 ;  /* 0xffffffffff277424 */ /* 0x000fce00078e00ff */
[----:B01-34-:R-:W-:Y:S05]  /*3570*/  WARPSYNC.COLLECTIVE R39, `(.L_x_6730) ;  /* 0x0000000027087348 */ /* 0x01bfea0003c00000 */
[----:B0-----:R0:W2:Y:S02]  /*3580*/  SHFL.IDX P1, R39, R38, R41, R12 ;  /* 0x0000002926277389 */ /* 0x0010a4000002000c */
[----:B01234-:R-:W-:Y:S05]  /*3590*/  ENDCOLLECTIVE ;  /* 0x000000000000791b */ /* 0x01ffea0003800000 */
.L_x_6730:
[----:B------:R-:W-:Y:S05]  /*35a0*/  BSYNC B0 ;  /* 0x0000000000007941 */ /* 0x000fea0003800000 */
.L_x_6729:
[----:B------:R-:W-:Y:S05]  /*35b0*/  BRA `(.L_x_6731) ;  /* 0xffffffe800787947 */ /* 0x000fea000383ffff */
.L_x_6706:
[----:B------:R-:W-:Y:S01]  /*35c0*/  BSSY B0, `(.L_x_6732) ;  /* 0x0000006000007945 */ /* 0x000fe20003800000 */
[----:B------:R-:W-:Y:S01]  /*35d0*/  IMAD.MOV.U32 R41, RZ, RZ, R27 ;  /* 0x000000ffff297224 */ /* 0x000fe200078e001b */
[----:B------:R-:W-:-:S07]  /*35e0*/  MOV R39, 0xffffffff ;  /* 0xffffffff00277802 */ /* 0x000fce0000000f00 */
[----:B01-34-:R-:W-:Y:S05]  /*35f0*/  WARPSYNC.COLLECTIVE R39, `(.L_x_6733) ;  /* 0x0000000027087348 */ /* 0x01bfea0003c00000 */
[----:B0-----:R0:W2:Y:S02]  /*3600*/  SHFL.IDX P1, R39, R38, R41, R12 ;  /* 0x0000002926277389 */ /* 0x0010a4000002000c */
[----:B01234-:R-:W-:Y:S05]  /*3610*/  ENDCOLLECTIVE ;  /* 0x000000000000791b */ /* 0x01ffea0003800000 */
.L_x_6733:
[----:B------:R-:W-:Y:S05]  /*3620*/  BSYNC B0 ;  /* 0x0000000000007941 */ /* 0x000fea0003800000 */
.L_x_6732:
[----:B------:R-:W-:Y:S05]  /*3630*/  BRA `(.L_x_6734) ;  /* 0xffffffe800707947 */ /* 0x000fea000383ffff */
.L_x_6708:
[----:B------:R-:W-:Y:S01]  /*3640*/  BSSY B0, `(.L_x_6735) ;  /* 0x0000006000007945 */ /* 0x000fe20003800000 */
[----:B------:R-:W-:Y:S02]  /*3650*/  IMAD.MOV.U32 R41, RZ, RZ, R29 ;  /* 0x000000ffff297224 */ /* 0x000fe400078e001d */
[----:B------:R-:W-:-:S07]  /*3660*/  IMAD.MOV.U32 R39, RZ, RZ, -0x1 ;  /* 0xffffffffff277424 */ /* 0x000fce00078e00ff */
[----:B01-34-:R-:W-:Y:S05]  /*3670*/  WARPSYNC.COLLECTIVE R39, `(.L_x_6736) ;  /* 0x0000000027087348 */ /* 0x01bfea0003c00000 */
[----:B0-----:R0:W2:Y:S02]  /*3680*/  SHFL.IDX P1, R39, R38, R41, R12 ;  /* 0x0000002926277389 */ /* 0x0010a4000002000c */
[----:B01234-:R-:W-:Y:S05]  /*3690*/  ENDCOLLECTIVE ;  /* 0x000000000000791b */ /* 0x01ffea0003800000 */
.L_x_6736:
[----:B------:R-:W-:Y:S05]  /*36a0*/  BSYNC B0 ;  /* 0x0000000000007941 */ /* 0x000fea0003800000 */
.L_x_6735:
[----:B------:R-:W-:Y:S05]  /*36b0*/  BRA `(.L_x_6737) ;  /* 0xffffffe800687947 */ /* 0x000fea000383ffff */
.L_x_6710:
[----:B------:R-:W-:Y:S01]  /*36c0*/  BSSY B0, `(.L_x_6738) ;  /* 0x0000006000007945 */ /* 0x000fe20003800000 */
[----:B------:R-:W-:Y:S01]  /*36d0*/  MOV R41, R31 ;  /* 0x0000001f00297202 */ /* 0x000fe20000000f00 */
[----:B------:R-:W-:-:S07]  /*36e0*/  IMAD.MOV.U32 R39, RZ, RZ, -0x1 ;  /* 0xffffffffff277424 */ /* 0x000fce00078e00ff */
[----:B01-34-:R-:W-:Y:S05]  /*36f0*/  WARPSYNC.COLLECTIVE R39, `(.L_x_6739) ;  /* 0x0000000027087348 */ /* 0x01bfea0003c00000 */
[----:B0-----:R0:W2:Y:S02]  /*3700*/  SHFL.IDX P1, R39, R38, R41, R12 ;  /* 0x0000002926277389 */ /* 0x0010a4000002000c */
[----:B01234-:R-:W-:Y:S05]  /*3710*/  ENDCOLLECTIVE ;  /* 0x000000000000791b */ /* 0x01ffea0003800000 */
.L_x_6739:
[----:B------:R-:W-:Y:S05]  /*3720*/  BSYNC B0 ;  /* 0x0000000000007941 */ /* 0x000fea0003800000 */
.L_x_6738:
[----:B------:R-:W-:Y:S05]  /*3730*/  BRA `(.L_x_6740) ;  /* 0xffffffe800607947 */ /* 0x000fea000383ffff */
.L_x_6712:
[----:B------:R-:W-:Y:S01]  /*3740*/  BSSY B0, `(.L_x_6741) ;  /* 0x0000006000007945 */ /* 0x000fe20003800000 */
[----:B------:R-:W-:Y:S01]  /*3750*/  IMAD.MOV.U32 R41, RZ, RZ, R33 ;  /* 0x000000ffff297224 */ /* 0x000fe200078e0021 */
[----:B------:R-:W-:-:S07]  /*3760*/  MOV R39, 0xffffffff ;  /* 0xffffffff00277802 */ /* 0x000fce0000000f00 */
[----:B01-34-:R-:W-:Y:S05]  /*3770*/  WARPSYNC.COLLECTIVE R39, `(.L_x_6742) ;  /* 0x0000000027087348 */ /* 0x01bfea0003c00000 */
[----:B0-----:R0:W2:Y:S02]  /*3780*/  SHFL.IDX P1, R39, R38, R41, R12 ;  /* 0x0000002926277389 */ /* 0x0010a4000002000c */
[----:B01234-:R-:W-:Y:S05]  /*3790*/  ENDCOLLECTIVE ;  /* 0x000000000000791b */ /* 0x01ffea0003800000 */
.L_x_6742:
[----:B------:R-:W-:Y:S05]  /*37a0*/  BSYNC B0 ;  /* 0x0000000000007941 */ /* 0x000fea0003800000 */
.L_x_6741:
[----:B------:R-:W-:Y:S01]  /*37b0*/  IMAD.MOV.U32 R38, RZ, RZ, R39 ;  /* 0x000000ffff267224 */ /* 0x000fe200078e0027 */
[----:B------:R-:W-:Y:S06]  /*37c0*/  BRA `(.L_x_6743) ;  /* 0xffffffe800547947 */ /* 0x000fec000383ffff */
.L_x_6744:
        /* <DEDUP_REMOVED lines=11> */
.L_x_20513:


//--------------------- .text._Z9cuda_gemmIiLi128ELi16ELi1ELi16ELi4ELi4ELi1EEviiiPT_S1_S1_ii --------------------------
	.section	.text._Z9cuda_gemmIiLi128ELi16ELi1ELi16ELi4ELi4ELi1EEviiiPT_S1_S1_ii,"ax",@progbits
	.align	128
        .global         _Z9cuda_gemmIiLi128ELi16ELi1ELi16ELi4ELi4ELi1EEviiiPT_S1_S1_ii
        .type           _Z9cuda_gemmIiLi128ELi16ELi1ELi16ELi4ELi4ELi1EEviiiPT_S1_S1_ii,@function
        .size           _Z9cuda_gemmIiLi128ELi16ELi1ELi16ELi4ELi4ELi1EEviiiPT_S1_S1_ii,(.L_x_20514 - _Z9cuda_gemmIiLi128ELi16ELi1ELi16ELi4ELi4ELi1EEviiiPT_S1_S1_ii)
        .other          _Z9cuda_gemmIiLi128ELi16ELi1ELi16ELi4ELi4ELi1EEviiiPT_S1_S1_ii,@"STO_CUDA_ENTRY STV_DEFAULT"
_Z9cuda_gemmIiLi128ELi16ELi1ELi16ELi4ELi4ELi1EEviiiPT_S1_S1_ii:
.text._Z9cuda_gemmIiLi128ELi16ELi1ELi16ELi4ELi4ELi1EEviiiPT_S1_S1_ii:
        /* <DEDUP_REMOVED lines=12> */
.L_x_6747:
        /* <DEDUP_REMOVED lines=10> */
.L_x_6746:
[----:B------:R-:W-:Y:S05]  /*0160*/  BSYNC.RECONVERGENT B0 ;  /* 0x0000000000007941 */ /* 0x000fea0003800200 */
.L_x_6745:
        /* <DEDUP_REMOVED lines=8> */
[----:B------:R-:W-:Y:S01]  /*01f0*/  VIADD R4, R11, UR9 ;  /* 0x000000090b047c36 */ /* 0x000fe20008000000 */
[----:B------:R-:W2:Y:S01]  /*0200*/  S2UR UR7, SR_CgaCtaId ;  /* 0x00000000000779c3 */ /* 0x000ea20000008800 */
        /* <DEDUP_REMOVED lines=8> */
[----:B-1----:R-:W0:Y:S01]  /*0290*/  MUFU.RCP R6, R6 ;  /* 0x0000000600067308 */ /* 0x002e220000001000 */
[----:B--2---:R-:W-:Y:S02]  /*02a0*/  ULEA UR4, UR7, UR4, 0x18 ;  /* 0x0000000407047291 */ /* 0x004fe4000f8ec0ff */
[----:B------:R-:W-:Y:S02]  /*02b0*/  ULEA UR13, UR7, UR5, 0x18 ;  /* 0x00000005070d7291 */ /* 0x000fe4000f8ec0ff */
[----:B------:R-:W-:Y:S01]  /*02c0*/  UIADD3 UR5, UPT, UPT, UR5, 0x100, URZ ;  /* 0x0000010005057890 */ /* 0x000fe2000fffe0ff */
[----:B0-----:R-:W-:-:S03]  /*02d0*/  IADD3 R2, PT, PT, R6, 0xffffffe, RZ ;  /* 0x0ffffffe06027810 */ /* 0x001fc60007ffe0ff */
[----:B------:R-:W-:Y:S01]  /*02e0*/  ULEA UR5, UR7, UR5, 0x18 ;  /* 0x0000000507057291 */ /* 0x000fe2000f8ec0ff */
[----:B------:R-:W-:Y:S01]  /*02f0*/  LEA R10, R11, UR4, 0x2 ;  /* 0x000000040b0a7c11 */ /* 0x000fe2000f8e10ff */
[----:B------:R0:W1:Y:S03]  /*0300*/  F2I.FTZ.U32.TRUNC.NTZ R3, R2 ;  /* 0x0000000200037305 */ /* 0x000066000021f000 */
[----:B------:R-:W-:Y:S01]  /*0310*/  IADD3 R18, PT, PT, R10, UR8, RZ ;  /* 0x000000080a127c10 */ /* 0x000fe2000fffe0ff */
[----:B0-----:R-:W-:Y:S02]  /*0320*/  HFMA2 R2, -RZ, RZ, 0, 0 ;  /* 0x00000000ff027431 */ /* 0x001fe400000001ff */
[----:B-1----:R-:W-:-:S04]  /*0330*/  IMAD.MOV R7, RZ, RZ, -R3 ;  /* 0x000000ffff077224 */ /* 0x002fc800078e0a03 */
[----:B------:R-:W-:-:S04]  /*0340*/  IMAD R7, R7, UR9, RZ ;  /* 0x0000000907077c24 */ /* 0x000fc8000f8e02ff */
[----:B------:R-:W-:-:S04]  /*0350*/  IMAD.HI.U32 R6, R3, R7, R2 ;  /* 0x0000000703067227 */ /* 0x000fc800078e0002 */
[C---:B------:R-:W-:Y:S02]  /*0360*/  VIADD R7, R11.reuse, 0xffffffff ;  /* 0xffffffff0b077836 */ /* 0x040fe40000000000 */
[----:B------:R-:W-:Y:S01]  /*0370*/  IMAD.HI.U32 R3, R6, R5, RZ ;  /* 0x0000000506037227 */ /* 0x000fe200078e00ff */
[----:B------:R-:W-:-:S03]  /*0380*/  IADD3 R6, PT, PT, R11, 0x1, RZ ;  /* 0x000000010b067810 */ /* 0x000fc60007ffe0ff */
[----:B------:R-:W-:-:S04]  /*0390*/  IMAD.MOV R2, RZ, RZ, -R3 ;  /* 0x000000ffff027224 */ /* 0x000fc800078e0a03 */
[----:B------:R-:W-:Y:S01]  /*03a0*/  IMAD R5, R2, UR9, R5 ;  /* 0x0000000902057c24 */ /* 0x000fe2000f8e0205 */
[----:B------:R-:W-:-:S04]  /*03b0*/  LOP3.LUT R2, R11, 0x3, RZ, 0xc0, !PT ;  /* 0x000000030b027812 */ /* 0x000fc800078ec0ff */
[----:B------:R-:W-:Y:S01]  /*03c0*/  ISETP.GE.U32.AND P0, PT, R5, UR9, PT ;  /* 0x0000000905007c0c */ /* 0x000fe2000bf06070 */
[----:B------:R-:W-:-:S12]  /*03d0*/  IMAD.SHL.U32 R8, R2, 0x4, RZ ;  /* 0x0000000402087824 */ /* 0x000fd800078e00ff */
[----:B------:R-:W-:Y:S01]  /*03e0*/  @P0 VIADD R5, R5, -UR9 ;  /* 0x8000000905050c36 */ /* 0x000fe20008000000 */
[----:B------:R-:W-:Y:S02]  /*03f0*/  @P0 IADD3 R3, PT, PT, R3, 0x1, RZ ;  /* 0x0000000103030810 */ /* 0x000fe40007ffe0ff */
[----:B------:R-:W-:Y:S02]  /*0400*/  ISETP.NE.AND P0, PT, R2, 0x3, PT ;  /* 0x000000030200780c */ /* 0x000fe40003f05270 */
[----:B------:R-:W-:Y:S02]  /*0410*/  ISETP.GE.U32.AND P1, PT, R5, UR9, PT ;  /* 0x0000000905007c0c */ /* 0x000fe4000bf26070 */
[C---:B------:R-:W-:Y:S01]  /*0420*/  LOP3.LUT R5, R8.reuse, 0x3, R11, 0xf8, !PT ;  /* 0x0000000308057812 */ /* 0x040fe200078ef80b */
[----:B------:R-:W-:Y:S01]  /*0430*/  VIADD R8, R8, UR13 ;  /* 0x0000000d08087c36 */ /* 0x000fe20008000000 */
[----:B------:R-:W-:Y:S02]  /*0440*/  LEA R11, R11, UR5, 0x2 ;  /* 0x000000050b0b7c11 */ /* 0x000fe4000f8e10ff */
[----:B------:R-:W-:Y:S01]  /*0450*/  LEA R5, R5, UR4, 0x2 ;  /* 0x0000000405057c11 */ /* 0x000fe2000f8e10ff */
[----:B------:R-:W-:-:S04]  /*0460*/  UMOV UR4, UR6 ;  /* 0x0000000600047c82 */ /* 0x000fc80008000000 */
[----:B------:R-:W-:Y:S02]  /*0470*/  VIADD R21, R5, 0xfffffff0 ;  /* 0xfffffff005157836 */ /* 0x000fe40000000000 */
[----:B------:R-:W-:Y:S01]  /*0480*/  @P1 VIADD R3, R3, 0x1 ;  /* 0x0000000103031836 */ /* 0x000fe20000000000 */
[----:B------:R-:W-:Y:S01]  /*0490*/  @!P2 LOP3.LUT R3, RZ, UR9, RZ, 0x33, !PT ;  /* 0x00000009ff03ac12 */ /* 0x000fe2000f8e33ff */
[--C-:B------:R-:W-:Y:S01]  /*04a0*/  IMAD.MOV.U32 R12, RZ, RZ, R21.reuse ;  /* 0x000000ffff0c7224 */ /* 0x100fe200078e0015 */
[C---:B------:R-:W-:Y:S01]  /*04b0*/  ISETP.GE.U32.AND P1, PT, R2.reuse, 0x2, PT ;  /* 0x000000020200780c */ /* 0x040fe20003f26070 */
[----:B------:R-:W-:Y:S01]  /*04c0*/  IMAD.MOV.U32 R13, RZ, RZ, R21 ;  /* 0x000000ffff0d7224 */ /* 0x000fe200078e0015 */
[----:B------:R-:W-:Y:S01]  /*04d0*/  ISETP.NE.AND P2, PT, R2, RZ, PT ;  /* 0x000000ff0200720c */ /* 0x000fe20003f45270 */
[----:B------:R-:W-:Y:S01]  /*04e0*/  IMAD.IADD R0, R0, 0x1, R3 ;  /* 0x0000000100007824 */ /* 0x000fe200078e0203 */
[----:B------:R-:W-:Y:S01]  /*04f0*/  IADD3 R3, PT, PT, R4, UR9, RZ ;  /* 0x0000000904037c10 */ /* 0x000fe2000fffe0ff */
[----:B------:R-:W-:Y:S01]  /*0500*/  @P0 IMAD.MOV R12, RZ, RZ, R5 ;  /* 0x000000ffff0c0224 */ /* 0x000fe200078e0205 */
[----:B------:R-:W-:Y:S01]  /*0510*/  LOP3.LUT R4, R6, 0x3, RZ, 0xc0, !PT ;  /* 0x0000000306047812 */ /* 0x000fe200078ec0ff */
[----:B------:R-:W-:Y:S01]  /*0520*/  VIADD R22, R0, 0x1 ;  /* 0x0000000100167836 */ /* 0x000fe20000000000 */
[----:B------:R-:W-:Y:S01]  /*0530*/  LOP3.LUT R6, R7, 0x3, RZ, 0xc0, !PT ;  /* 0x0000000307067812 */ /* 0x000fe200078ec0ff */
[----:B------:R-:W-:Y:S01]  /*0540*/  VIADD R19, R12, 0x4 ;  /* 0x000000040c137836 */ /* 0x000fe20000000000 */
[----:B------:R-:W-:-:S02]  /*0550*/  LOP3.LUT R7, R2, 0x2, RZ, 0x3c, !PT ;  /* 0x0000000202077812 */ /* 0x000fc400078e3cff */
[----:B------:R-:W-:Y:S01]  /*0560*/  IADD3 R9, PT, PT, R3, UR9, RZ ;  /* 0x0000000903097c10 */ /* 0x000fe2000fffe0ff */
[----:B------:R-:W-:Y:S01]  /*0570*/  @!P1 IMAD.MOV R13, RZ, RZ, R5 ;  /* 0x000000ffff0d9224 */ /* 0x000fe200078e0205 */
[----:B------:R-:W-:Y:S02]  /*0580*/  LOP3.LUT R22, R22, 0x3, RZ, 0xc0, !PT ;  /* 0x0000000316167812 */ /* 0x000fe400078ec0ff */
[----:B------:R-:W-:Y:S02]  /*0590*/  @!P2 IADD3 R21, PT, PT, R5, RZ, RZ ;  /* 0x000000ff0515a210 */ /* 0x000fe40007ffe0ff */
[----:B------:R-:W-:-:S03]  /*05a0*/  IADD3 R20, PT, PT, R13, 0x8, RZ ;  /* 0x000000080d147810 */ /* 0x000fc60007ffe0ff */
[----:B------:R-:W-:-:S07]  /*05b0*/  VIADD R21, R21, 0xc ;  /* 0x0000000c15157836 */ /* 0x000fce0000000000 */
.L_x_6766:
[----:B0-2---:R-:W0:Y:S01]  /*05c0*/  S2R R26, SR_TID.X ;  /* 0x00000000001a7919 */ /* 0x005e220000002100 */
[----:B------:R-:W-:Y:S01]  /*05d0*/  BSSY.RECONVERGENT B0, `(.L_x_6748) ;  /* 0x0000040000007945 */ /* 0x000fe20003800200 */
[----:B0-----:R-:W-:-:S13]  /*05e0*/  ISETP.GT.U32.AND P0, PT, R26, 0xf, PT ;  /* 0x0000000f1a00780c */ /* 0x001fda0003f04070 */
[----:B-1-34-:R-:W-:Y:S05]  /*05f0*/  @P0 BRA `(.L_x_6749) ;  /* 0x0000000000f40947 */ /* 0x01afea0003800000 */
[----:B------:R-:W-:Y:S01]  /*0600*/  ISETP.NE.AND P2, PT, R22, RZ, PT ;  /* 0x000000ff1600720c */ /* 0x000fe20003f45270 */
[----:B------:R-:W-:Y:S01]  /*0610*/  BSSY.RECONVERGENT B1, `(.L_x_6750) ;  /* 0x0000017000017945 */ /* 0x000fe20003800200 */
[----:B------:R-:W-:-:S11]  /*0620*/  ISETP.GE.U32.AND P1, PT, R0, 0x3, PT ;  /* 0x000000030000780c */ /* 0x000fd60003f26070 */
[----:B------:R-:W-:Y:S05]  /*0630*/  @!P2 BRA `(.L_x_6751) ;  /* 0x000000000050a947 */ /* 0x000fea0003800000 */
[----:B------:R-:W0:Y:S01]  /*0640*/  LDC.64 R12, c[0x0][0x390] ;  /* 0x0000e400ff0c7b82 */ /* 0x000e220000000a00 */
[----:B------:R-:W-:-:S05]  /*0650*/  IMAD.U32 R17, RZ, RZ, UR4 ;  /* 0x00000004ff117e24 */ /* 0x000fca000f8e00ff */
[----:B------:R-:W-:-:S05]  /*0660*/  LEA R17, R17, R26, 0x4 ;  /* 0x0000001a11117211 */ /* 0x000fca00078e20ff */
[----:B0-----:R-:W-:-:S06]  /*0670*/  IMAD.WIDE.U32 R14, R17, 0x4, R12 ;  /* 0x00000004110e7825 */ /* 0x001fcc00078e000c */
[----:B------:R-:W2:Y:S01]  /*0680*/  LDG.E R15, desc[UR10][R14.64] ;  /* 0x0000000a0e0f7981 */ /* 0x000ea2000c1e1900 */
[----:B------:R-:W-:Y:S01]  /*0690*/  ISETP.NE.AND P2, PT, R22, 0x1, PT ;  /* 0x000000011600780c */ /* 0x000fe20003f45270 */
[----:B------:R-:W-:Y:S02]  /*06a0*/  VIADD R26, R26, UR9 ;  /* 0x000000091a1a7c36 */ /* 0x000fe40008000000 */
[----:B--2---:R0:W-:Y:S10]  /*06b0*/  STS [R10], R15 ;  /* 0x0000000f0a007388 */ /* 0x0041f40000000800 */
        /* <DEDUP_REMOVED lines=8> */
[----:B------:R-:W-:Y:S02]  /*0740*/  IMAD.MOV.U32 R26, RZ, RZ, R3 ;  /* 0x000000ffff1a7224 */ /* 0x000fe400078e0003 */
[----:B------:R-:W-:Y:S01]  /*0750*/  @P2 IMAD.MOV.U32 R26, RZ, RZ, R9 ;  /* 0x000000ffff1a2224 */ /* 0x000fe200078e0009 */
[----:B--2---:R1:W-:Y:S04]  /*0760*/  STS [R10+UR8], R15 ;  /* 0x0000000f0a007988 */ /* 0x0043e80008000808 */
[----:B---3--:R1:W-:Y:S02]  /*0770*/  @P2 STS [R18+UR8], R13 ;  /* 0x0000000d12002988 */ /* 0x0083e40008000808 */
.L_x_6751:
[----:B------:R-:W-:Y:S05]  /*0780*/  BSYNC.RECONVERGENT B1 ;  /* 0x0000000000017941 */ /* 0x000fea0003800200 */
.L_x_6750:
[----:B------:R-:W-:Y:S05]  /*0790*/  @!P1 BRA `(.L_x_6749) ;  /* 0x00000000008c9947 */ /* 0x000fea0003800000 */
[----:B------:R-:W2:Y:S01]  /*07a0*/  S2UR UR6, SR_CgaCtaId ;  /* 0x00000000000679c3 */ /* 0x000ea20000008800 */
[----:B------:R-:W-:Y:S01]  /*07b0*/  UMOV UR5, 0x400 ;  /* 0x0000040000057882 */ /* 0x000fe20000000000 */
[----:B01----:R-:W-:Y:S01]  /*07c0*/  MOV R15, UR4 ;  /* 0x00000004000f7c02 */ /* 0x003fe20008000f00 */
[----:B------:R-:W-:-:S04]  /*07d0*/  UIADD3 UR5, UPT, UPT, UR5, 0x80, URZ ;  /* 0x0000008005057890 */ /* 0x000fc8000fffe0ff */
[----:B------:R-:W-:Y:S01]  /*07e0*/  IMAD R14, R15, 0x10, R26 ;  /* 0x000000100f0e7824 */ /* 0x000fe200078e021a */
[----:B------:R-:W0:Y:S03]  /*07f0*/  LDC R23, c[0x0][0x360] ;  /* 0x0000d800ff177b82 */ /* 0x000e260000000800 */
[----:B------:R-:W-:-:S05]  /*0800*/  VIADD R29, R14, UR9 ;  /* 0x000000090e1d7c36 */ /* 0x000fca0008000000 */
[----:B------:R-:W1:Y:S01]  /*0810*/  LDC.64 R12, c[0x0][0x390] ;  /* 0x0000e400ff0c7b82 */ /* 0x000e620000000a00 */
[----:B--2---:R-:W-:-:S06]  /*0820*/  ULEA UR5, UR6, UR5, 0x18 ;  /* 0x0000000506057291 */ /* 0x004fcc000f8ec0ff */
[----:B------:R-:W-:Y:S02]  /*0830*/  LEA R24, R26, UR5, 0x2 ;  /* 0x000000051a187c11 */ /* 0x000fe4000f8e10ff */
[C---:B0-----:R-:W-:Y:S01]  /*0840*/  LEA R25, R23.reuse, R14, 0x1 ;  /* 0x0000000e17197211 */ /* 0x041fe200078e08ff */
[----:B------:R-:W-:Y:S02]  /*0850*/  IMAD R27, R23, 0x3, R14 ;  /* 0x00000003171b7824 */ /* 0x000fe400078e020e */
[----:B-1----:R-:W-:-:S07]  /*0860*/  IMAD.WIDE.U32 R14, R14, 0x4, R12 ;  /* 0x000000040e0e7825 */ /* 0x002fce00078e000c */
.L_x_6752:
        /* <DEDUP_REMOVED lines=16> */
[----:B------:R-:W-:Y:S01]  /*0970*/  VIADD R27, R27, UR8 ;  /* 0x000000081b1b7c36 */ /* 0x000fe20008000000 */
[----:B------:R-:W-:Y:S01]  /*0980*/  LEA R24, R23, R24, 0x4 ;  /* 0x0000001817187211 */ /* 0x000fe200078e20ff */
[----:B--2---:R0:W-:Y:S02]  /*0990*/  STS [R28], R17 ;  /* 0x000000111c007388 */ /* 0x0041e40000000800 */
[----:B0-----:R-:W0:Y:S02]  /*09a0*/  LDC R28, c[0x0][0x360] ;  /* 0x0000d800ff1c7b82 */ /* 0x001e240000000800 */
[----:B0-----:R-:W-:-:S04]  /*09b0*/  IMAD.WIDE.U32 R14, R28, 0x10, R14 ;  /* 0x000000101c0e7825 */ /* 0x001fc800078e000e */
[----:B------:R-:W-:Y:S05]  /*09c0*/  @!P1 BRA `(.L_x_6752) ;  /* 0xfffffffc00a89947 */ /* 0x000fea000383ffff */
.L_x_6749:
[----:B------:R-:W-:Y:S05]  /*09d0*/  BSYNC.RECONVERGENT B0 ;  /* 0x0000000000007941 */ /* 0x000fea0003800200 */
.L_x_6748:
[----:B------:R-:W-:Y:S06]  /*09e0*/  BAR.SYNC.DEFER_BLOCKING 0x0 ;  /* 0x0000000000007b1d */ /* 0x000fec0000010000 */
[----:B------:R-:W-:Y:S05]  /*09f0*/  @P0 BRA `(.L_x_6753) ;  /* 0x0000000400000947 */ /* 0x000fea0003800000 */
[----:B------:R-:W2:Y:S01]  /*0a00*/  S2R R17, SR_TID.X ;  /* 0x0000000000117919 */ /* 0x000ea20000002100 */
[----:B------:R-:W-:Y:S01]  /*0a10*/  ISETP.NE.AND P2, PT, R22, RZ, PT ;  /* 0x000000ff1600720c */ /* 0x000fe20003f45270 */
[----:B------:R-:W-:Y:S01]  /*0a20*/  BSSY.RECONVERGENT B0, `(.L_x_6754) ;  /* 0x000000f000007945 */ /* 0x000fe20003800200 */
[----:B------:R-:W-:Y:S01]  /*0a30*/  ISETP.GE.U32.AND P1, PT, R0, 0x3, PT ;  /* 0x000000030000780c */ /* 0x000fe20003f26070 */
[----:B------:R-:W3:Y:S01]  /*0a40*/  S2R R16, SR_CgaCtaId ;  /* 0x0000000000107919 */ /* 0x000ee20000008800 */
[----:B--2---:R-:W-:-:S09]  /*0a50*/  IMAD.MOV.U32 R12, RZ, RZ, R17 ;  /* 0x000000ffff0c7224 */ /* 0x004fd200078e0011 */
[----:B------:R-:W-:Y:S05]  /*0a60*/  @!P2 BRA `(.L_x_6755) ;  /* 0x000000000028a947 */ /* 0x000fea0003800000 */
[----:B------:R2:W-:Y:S01]  /*0a70*/  STS [R11], RZ ;  /* 0x000000ff0b007388 */ /* 0x0005e20000000800 */
[----:B------:R-:W-:Y:S01]  /*0a80*/  ISETP.NE.AND P2, PT, R22, 0x1, PT ;  /* 0x000000011600780c */ /* 0x000fe20003f45270 */
[----:B------:R-:W-:-:S12]  /*0a90*/  VIADD R12, R17, UR9 ;  /* 0x00000009110c7c36 */ /* 0x000fd80008000000 */
[----:B--2---:R-:W-:Y:S05]  /*0aa0*/  @!P2 BRA `(.L_x_6755) ;  /* 0x000000000018a947 */ /* 0x004fea0003800000 */
[----:B------:R-:W-:Y:S01]  /*0ab0*/  ISETP.NE.AND P2, PT, R22, 0x2, PT ;  /* 0x000000021600780c */ /* 0x000fe20003f45270 */
[----:B------:R2:W-:Y:S01]  /*0ac0*/  STS [R11+UR8], RZ ;  /* 0x000000ff0b007988 */ /* 0x0005e20008000808 */
[----:B-1----:R-:W-:Y:S01]  /*0ad0*/  IADD3 R13, PT, PT, R11, UR8, RZ ;  /* 0x000000080b0d7c10 */ /* 0x002fe2000fffe0ff */
[----:B------:R-:W-:-:S10]  /*0ae0*/  IMAD.MOV.U32 R12, RZ, RZ, R3 ;  /* 0x000000ffff0c7224 */ /* 0x000fd400078e0003 */
[----:B------:R2:W-:Y:S01]  /*0af0*/  @P2 STS [R13+UR8], RZ ;  /* 0x000000ff0d002988 */ /* 0x0005e20008000808 */
[----:B------:R-:W-:-:S07]  /*0b00*/  @P2 IMAD.MOV.U32 R12, RZ, RZ, R9 ;  /* 0x000000ffff0c2224 */ /* 0x000fce00078e0009 */
.L_x_6755:
[----:B------:R-:W-:Y:S05]  /*0b10*/  BSYNC.RECONVERGENT B0 ;  /* 0x0000000000007941 */ /* 0x000fea0003800200 */
.L_x_6754:
[----:B------:R-:W-:Y:S04]  /*0b20*/  BSSY.RECONVERGENT B0, `(.L_x_6756) ;  /* 0x0000010000007945 */ /* 0x000fe80003800200 */
[----:B------:R-:W-:Y:S05]  /*0b30*/  @!P1 BRA `(.L_x_6757) ;  /* 0x0000000000389947 */ /* 0x000fea0003800000 */
[----:B------:R-:W4:Y:S01]  /*0b40*/  S2R R14, SR_CgaCtaId ;  /* 0x00000000000e7919 */ /* 0x000f220000008800 */
[----:B-12---:R-:W-:-:S04]  /*0b50*/  MOV R13, 0x400 ;  /* 0x00000400000d7802 */ /* 0x006fc80000000f00 */
[----:B------:R-:W-:-:S04]  /*0b60*/  IADD3 R13, PT, PT, R13, 0x100, RZ ;  /* 0x000001000d0d7810 */ /* 0x000fc80007ffe0ff */
[----:B----4-:R-:W-:-:S07]  /*0b70*/  LEA R23, R14, R13, 0x18 ;  /* 0x0000000d0e177211 */ /* 0x010fce00078ec0ff */
.L_x_6758:
[C---:B----4-:R-:W-:Y:S02]  /*0b80*/  IMAD R13, R12.reuse, 0x4, R23 ;  /* 0x000000040c0d7824 */ /* 0x050fe400078e0217 */
[----:B------:R-:W-:Y:S02]  /*0b90*/  VIADD R12, R12, UR8 ;  /* 0x000000080c0c7c36 */ /* 0x000fe40008000000 */
[----:B------:R-:W-:Y:S01]  /*0ba0*/  VIADD R14, R13, UR8 ;  /* 0x000000080d0e7c36 */ /* 0x000fe20008000000 */
[----:B------:R4:W-:Y:S02]  /*0bb0*/  STS [R13], RZ ;  /* 0x000000ff0d007388 */ /* 0x0009e40000000800 */
[----:B------:R-:W-:Y:S02]  /*0bc0*/  ISETP.GE.U32.AND P1, PT, R12, 0x10, PT ;  /* 0x000000100c00780c */ /* 0x000fe40003f26070 */
[----:B0-----:R-:W-:Y:S01]  /*0bd0*/  IADD3 R15, PT, PT, R14, UR8, RZ ;  /* 0x000000080e0f7c10 */ /* 0x001fe2000fffe0ff */
[----:B------:R4:W-:Y:S04]  /*0be0*/  STS [R13+UR8], RZ ;  /* 0x000000ff0d007988 */ /* 0x0009e80008000808 */
[----:B------:R4:W-:Y:S04]  /*0bf0*/  STS [R14+UR8], RZ ;  /* 0x000000ff0e007988 */ /* 0x0009e80008000808 */
[----:B------:R4:W-:Y:S02]  /*0c00*/  STS [R15+UR8], RZ ;  /* 0x000000ff0f007988 */ /* 0x0009e40008000808 */
[----:B------:R-:W-:Y:S05]  /*0c10*/  @!P1 BRA `(.L_x_6758) ;  /* 0xfffffffc00d89947 */ /* 0x000fea000383ffff */
.L_x_6757:
[----:B------:R-:W-:Y:S05]  /*0c20*/  BSYNC.RECONVERGENT B0 ;  /* 0x0000000000007941 */ /* 0x000fea0003800200 */
.L_x_6756:
[----:B01--4-:R0:W1:Y:S01]  /*0c30*/  LDS R15, [R5] ;  /* 0x00000000050f7984 */ /* 0x0130620000000800 */
[----:B------:R-:W-:Y:S02]  /*0c40*/  MOV R23, 0x400 ;  /* 0x0000040000177802 */ /* 0x000fe40000000f00 */
[----:B------:R-:W-:Y:S01]  /*0c50*/  SHF.R.U32.HI R17, RZ, 0x2, R17 ;  /* 0x00000002ff117819 */ /* 0x000fe20000011611 */
[----:B------:R0:W4:Y:S02]  /*0c60*/  LDS R14, [R19] ;  /* 0x00000000130e7984 */ /* 0x0001240000000800 */
[----:B------:R-:W-:Y:S02]  /*0c70*/  VIADD R23, R23, 0x100 ;  /* 0x0000010017177836 */ /* 0x000fe40000000000 */
[----:B--2---:R0:W2:Y:S03]  /*0c80*/  LDS R13, [R20] ;  /* 0x00000000140d7984 */ /* 0x0040a60000000800 */
[----:B---3--:R-:W-:Y:S01]  /*0c90*/  LEA R16, R16, R23, 0x18 ;  /* 0x0000001710107211 */ /* 0x008fe200078ec0ff */
[----:B------:R0:W3:Y:S06]  /*0ca0*/  LDS R12, [R21] ;  /* 0x00000000150c7984 */ /* 0x0000ec0000000800 */
.L_x_6760:
[----:B0-----:R-:W-:Y:S01]  /*0cb0*/  IMAD R23, R17, 0x14, R8 ;  /* 0x0000001411177824 */ /* 0x001fe200078e0208 */
[----:B------:R-:W-:-:S05]  /*0cc0*/  UMOV UR5, 0xffffffff ;  /* 0xffffffff00057882 */ /* 0x000fca0000000000 */
[----:B------:R-:W0:Y:S01]  /*0cd0*/  LDS R23, [R23] ;  /* 0x0000000017177984 */ /* 0x000e220000000800 */
[----:B------:R-:W-:Y:S05]  /*0ce0*/  BRA.DIV UR5, `(.L_x_6759) ;  /* 0x00000006054c7947 */ /* 0x000fea000b800000 */
[----:B0-----:R-:W1:Y:S04]  /*0cf0*/  SHFL.IDX PT, R24, R23, R2, 0x1c1f ;  /* 0x001c1f0217187589 */ /* 0x001e6800000e0000 */
[----:B------:R-:W4:Y:S04]  /*0d00*/  SHFL.IDX PT, R26, R23, R4, 0x1c1f ;  /* 0x001c1f04171a7589 */ /* 0x000f2800000e0000 */
[----:B------:R-:W2:Y:S04]  /*0d10*/  SHFL.IDX PT, R27, R23, R7, 0x1c1f ;  /* 0x001c1f07171b7589 */ /* 0x000ea800000e0000 */
[----:B------:R0:W0:Y:S01]  /*0d20*/  SHFL.IDX PT, R25, R23, R6, 0x1c1f ;  /* 0x001c1f0617197589 */ /* 0x00002200000e0000 */
[----:B-1----:R-:W-:-:S04]  /*0d30*/  IMAD R29, R15, R24, RZ ;  /* 0x000000180f1d7224 */ /* 0x002fc800078e02ff */
[----:B----4-:R-:W-:-:S04]  /*0d40*/  IMAD R24, R14, R26, R29 ;  /* 0x0000001a0e187224 */ /* 0x010fc800078e021d */
[----:B--2---:R-:W-:-:S07]  /*0d50*/  IMAD R24, R13, R27, R24 ;  /* 0x0000001b0d187224 */ /* 0x004fce00078e0218 */
.L_x_6772:
[----:B0-----:R-:W-:Y:S01]  /*0d60*/  LEA R23, R17, R2, 0x2 ;  /* 0x0000000211177211 */ /* 0x001fe200078e10ff */
[----:B------:R-:W0:Y:S01]  /*0d70*/  LDC R26, c[0x0][0x360] ;  /* 0x0000d800ff1a7b82 */ /* 0x000e220000000800 */
[----:B---3--:R-:W-:-:S03]  /*0d80*/  IMAD R24, R12, R25, R24 ;  /* 0x000000190c187224 */ /* 0x008fc600078e0218 */
[----:B------:R-:W-:-:S05]  /*0d90*/  IMAD.U32 R23, R23, 0x4, R16 ;  /* 0x0000000417177824 */ /* 0x000fca00078e0010 */
[----:B------:R-:W1:Y:S01]  /*0da0*/  LDS R27, [R23] ;  /* 0x00000000171b7984 */ /* 0x000e620000000800 */
[----:B0-----:R-:W-:-:S04]  /*0db0*/  LEA.HI R17, R26, R17, RZ, 0x1e ;  /* 0x000000111a117211 */ /* 0x001fc800078ff0ff */
[----:B------:R-:W-:Y:S01]  /*0dc0*/  ISETP.GE.U32.AND P1, PT, R17, 0x4, PT ;  /* 0x000000041100780c */ /* 0x000fe20003f26070 */
[----:B-1----:R-:W-:-:S05]  /*0dd0*/  IMAD.IADD R24, R24, 0x1, R27 ;  /* 0x0000000118187824 */ /* 0x002fca00078e021b */
[----:B------:R0:W-:Y:S07]  /*0de0*/  STS [R23], R24 ;  /* 0x0000001817007388 */ /* 0x0001ee0000000800 */
[----:B------:R-:W-:Y:S05]  /*0df0*/  @!P1 BRA `(.L_x_6760) ;  /* 0xfffffffc00ac9947 */ /* 0x000fea000383ffff */
.L_x_6753:
[----:B------:R-:W-:Y:S05]  /*0e00*/  WARPSYNC.ALL ;  /* 0x0000000000007948 */ /* 0x000fea0003800000 */
[----:B------:R-:W-:Y:S06]  /*0e10*/  BAR.SYNC.DEFER_BLOCKING 0x0 ;  /* 0x0000000000007b1d */ /* 0x000fec0000010000 */
[----:B------:R-:W-:Y:S04]  /*0e20*/  BSSY.RECONVERGENT B0, `(.L_x_6761) ;  /* 0x000003a000007945 */ /* 0x000fe80003800200 */
[----:B------:R-:W-:Y:S05]  /*0e30*/  @P0 BRA `(.L_x_6762) ;  /* 0x0000000000e00947 */ /* 0x000fea0003800000 */
[----:B------:R-:W2:Y:S01]  /*0e40*/  S2R R26, SR_TID.X ;  /* 0x00000000001a7919 */ /* 0x000ea20000002100 */
[----:B------:R-:W-:Y:S01]  /*0e50*/  ISETP.NE.AND P1, PT, R22, RZ, PT ;  /* 0x000000ff1600720c */ /* 0x000fe20003f25270 */
[----:B------:R-:W-:Y:S01]  /*0e60*/  BSSY.RECONVERGENT B1, `(.L_x_6763) ;  /* 0x0000018000017945 */ /* 0x000fe20003800200 */
[----:B------:R-:W-:-:S11]  /*0e70*/  ISETP.GE.U32.AND P0, PT, R0, 0x3, PT ;  /* 0x000000030000780c */ /* 0x000fd60003f06070 */
[----:B------:R-:W-:Y:S05]  /*0e80*/  @!P1 BRA `(.L_x_6764) ;  /* 0x0000000000549947 */ /* 0x000fea0003800000 */
[----:B01----:R-:W0:Y:S01]  /*0e90*/  LDS R15, [R11] ;  /* 0x000000000b0f7984 */ /* 0x003e220000000800 */
[----:B------:R-:W1:Y:S01]  /*0ea0*/  LDC.64 R12, c[0x0][0x3a0] ;  /* 0x0000e800ff0c7b82 */ /* 0x000e620000000a00 */
[----:B------:R-:W-:Y:S02]  /*0eb0*/  MOV R17, UR4 ;  /* 0x0000000400117c02 */ /* 0x000fe40008000f00 */
[----:B------:R-:W-:-:S03]  /*0ec0*/  ISETP.NE.AND P1, PT, R22, 0x1, PT ;  /* 0x000000011600780c */ /* 0x000fc60003f25270 */
[----:B--2---:R-:W-:Y:S02]  /*0ed0*/  IMAD R17, R17, 0x10, R26 ;  /* 0x0000001011117824 */ /* 0x004fe400078e021a */
[----:B------:R-:W-:Y:S02]  /*0ee0*/  VIADD R26, R26, UR9 ;  /* 0x000000091a1a7c36 */ /* 0x000fe40008000000 */
[----:B-1----:R-:W-:-:S05]  /*0ef0*/  IMAD.WIDE R12, R17, 0x4, R12 ;  /* 0x00000004110c7825 */ /* 0x002fca00078e020c */
[----:B0-----:R3:W-:Y:S01]  /*0f00*/  STG.E desc[UR10][R12.64], R15 ;  /* 0x0000000f0c007986 */ /* 0x0017e2000c10190a */
[----:B------:R-:W-:Y:S05]  /*0f10*/  @!P1 BRA `(.L_x_6764) ;  /* 0x0000000000309947 */ /* 0x000fea0003800000 */
[----:B------:R-:W-:Y:S01]  /*0f20*/  ISETP.NE.AND P1, PT, R22, 0x2, PT ;  /* 0x000000021600780c */ /* 0x000fe20003f25270 */
[----:B------:R-:W0:Y:S01]  /*0f30*/  LDS R17, [R11+UR8] ;  /* 0x000000080b117984 */ /* 0x000e220008000800 */
[----:B------:R-:W-:Y:S02]  /*0f40*/  IADD3 R23, PT, PT, R11, UR8, RZ ;  /* 0x000000080b177c10 */ /* 0x000fe4000fffe0ff */
[----:B------:R-:W-:Y:S02]  /*0f50*/  IADD3 R14, P2, PT, R12, UR8, RZ ;  /* 0x000000080c0e7c10 */ /* 0x000fe4000ff5e0ff */
[----:B------:R-:W-:-:S03]  /*0f60*/  MOV R26, R3 ;  /* 0x00000003001a7202 */ /* 0x000fc60000000f00 */
[----:B---3--:R-:W-:-:S04]  /*0f70*/  IMAD.X R15, RZ, RZ, R13, P2 ;  /* 0x000000ffff0f7224 */ /* 0x008fc800010e060d */
[----:B------:R-:W1:Y:S01]  /*0f80*/  @P1 LDS R23, [R23+UR8] ;  /* 0x0000000817171984 */ /* 0x000e620008000800 */
[----:B------:R-:W-:Y:S01]  /*0f90*/  @P1 IADD3 R12, P2, PT, R14, UR8, RZ ;  /* 0x000000080e0c1c10 */ /* 0x000fe2000ff5e0ff */
[----:B------:R-:W-:-:S04]  /*0fa0*/  @P1 IMAD.MOV.U32 R26, RZ, RZ, R9 ;  /* 0x000000ffff1a1224 */ /* 0x000fc800078e0009 */
[----:B------:R-:W-:Y:S01]  /*0fb0*/  @P1 IMAD.X R13, RZ, RZ, R15, P2 ;  /* 0x000000ffff0d1224 */ /* 0x000fe200010e060f */
[----:B0-----:R4:W-:Y:S04]  /*0fc0*/  STG.E desc[UR10][R14.64], R17 ;  /* 0x000000110e007986 */ /* 0x0019e8000c10190a */
[----:B-1----:R4:W-:Y:S03]  /*0fd0*/  @P1 STG.E desc[UR10][R12.64], R23 ;  /* 0x000000170c001986 */ /* 0x0029e6000c10190a */
.L_x_6764:
[----:B------:R-:W-:Y:S05]  /*0fe0*/  BSYNC.RECONVERGENT B1 ;  /* 0x0000000000017941 */ /* 0x000fea0003800200 */
.L_x_6763:
[----:B------:R-:W-:Y:S05]  /*0ff0*/  @!P0 BRA `(.L_x_6762) ;  /* 0x0000000000708947 */ /* 0x000fea0003800000 */
[----:B0---4-:R-:W0:Y:S01]  /*1000*/  S2R R23, SR_CgaCtaId ;  /* 0x0000000000177919 */ /* 0x011e220000008800 */
[----:B---3--:R-:W-:-:S05]  /*1010*/  MOV R12, 0x400 ;  /* 0x00000400000c7802 */ /* 0x008fca0000000f00 */
[----:B------:R-:W-:-:S05]  /*1020*/  VIADD R12, R12, 0x100 ;  /* 0x000001000c0c7836 */ /* 0x000fca0000000000 */
[----:B0-----:R-:W-:-:S07]  /*1030*/  LEA R23, R23, R12, 0x18 ;  /* 0x0000000c17177211 */ /* 0x001fce00078ec0ff */
.L_x_6765:
[----:B0-2---:R-:W-:Y:S01]  /*1040*/  LEA R12, R26, R23, 0x2 ;  /* 0x000000171a0c7211 */ /* 0x005fe200078e10ff */
[----:B------:R-:W0:Y:S01]  /*1050*/  LDC.64 R24, c[0x0][0x3a0] ;  /* 0x0000e800ff187b82 */ /* 0x000e220000000a00 */
[----:B-1----:R-:W-:-:S03]  /*1060*/  MOV R13, UR4 ;  /* 0x00000004000d7c02 */ /* 0x002fc60008000f00 */
[----:B------:R-:W1:Y:S01]  /*1070*/  LDS R17, [R12] ;  /* 0x000000000c117984 */ /* 0x000e620000000800 */
[----:B------:R-:W-:Y:S02]  /*1080*/  VIADD R27, R12, UR8 ;  /* 0x000000080c1b7c36 */ /* 0x000fe40008000000 */
[----:B------:R-:W-:Y:S01]  /*1090*/  IMAD R13, R13, 0x10, R26 ;  /* 0x000000100d0d7824 */ /* 0x000fe200078e021a */
[----:B------:R-:W2:Y:S01]  /*10a0*/  LDS R28, [R12+UR8] ;  /* 0x000000080c1c7984 */ /* 0x000ea20008000800 */
[----:B------:R-:W-:Y:S02]  /*10b0*/  VIADD R29, R27, UR8 ;  /* 0x000000081b1d7c36 */ /* 0x000fe40008000000 */
[----:B------:R-:W-:Y:S01]  /*10c0*/  VIADD R26, R26, UR8 ;  /* 0x000000081a1a7c36 */ /* 0x000fe20008000000 */
[----:B------:R-:W3:Y:S04]  /*10d0*/  LDS R27, [R27+UR8] ;  /* 0x000000081b1b7984 */ /* 0x000ee80008000800 */
[----:B------:R-:W4:Y:S01]  /*10e0*/  LDS R29, [R29+UR8] ;  /* 0x000000081d1d7984 */ /* 0x000f220008000800 */
[----:B0-----:R-:W-:-:S03]  /*10f0*/  IMAD.WIDE R24, R13, 0x4, R24 ;  /* 0x000000040d187825 */ /* 0x001fc600078e0218 */
[----:B------:R-:W-:Y:S02]  /*1100*/  IADD3 R16, P0, PT, R24, UR8, RZ ;  /* 0x0000000818107c10 */ /* 0x000fe4000ff1e0ff */
[----:B-1----:R0:W-:Y:S03]  /*1110*/  STG.E desc[UR10][R24.64], R17 ;  /* 0x0000001118007986 */ /* 0x0021e6000c10190a */
[----:B0-----:R-:W-:Y:S01]  /*1120*/  IMAD.X R17, RZ, RZ, R25, P0 ;  /* 0x000000ffff117224 */ /* 0x001fe200000e0619 */
[----:B------:R-:W-:-:S04]  /*1130*/  IADD3 R14, P0, PT, R16, UR8, RZ ;  /* 0x00000008100e7c10 */ /* 0x000fc8000ff1e0ff */
[----:B------:R-:W-:Y:S01]  /*1140*/  IADD3.X R15, PT, PT, RZ, R17, RZ, P0, !PT ;  /* 0x00000011ff0f7210 */ /* 0x000fe200007fe4ff */
[----:B--2---:R0:W-:Y:S01]  /*1150*/  STG.E desc[UR10][R16.64], R28 ;  /* 0x0000001c10007986 */ /* 0x0041e2000c10190a */
[----:B------:R-:W-:-:S03]  /*1160*/  IADD3 R12, P0, PT, R14, UR8, RZ ;  /* 0x000000080e0c7c10 */ /* 0x000fc6000ff1e0ff */
[----:B---3--:R0:W-:Y:S02]  /*1170*/  STG.E desc[UR10][R14.64], R27 ;  /* 0x0000001b0e007986 */ /* 0x0081e4000c10190a */
[----:B------:R-:W-:Y:S01]  /*1180*/  IMAD.X R13, RZ, RZ, R15, P0 ;  /* 0x000000ffff0d7224 */ /* 0x000fe200000e060f */
[----:B------:R-:W-:-:S04]  /*1190*/  ISETP.GE.U32.AND P0, PT, R26, 0x10, PT ;  /* 0x000000101a00780c */ /* 0x000fc80003f06070 */
[----:B----4-:R0:W-:Y:S09]  /*11a0*/  STG.E desc[UR10][R12.64], R29 ;  /* 0x0000001d0c007986 */ /* 0x0101f2000c10190a */
[----:B------:R-:W-:Y:S05]  /*11b0*/  @!P0 BRA `(.L_x_6765) ;  /* 0xfffffffc00a08947 */ /* 0x000fea000383ffff */
.L_x_6762:
[----:B------:R-:W-:Y:S05]  /*11c0*/  BSYNC.RECONVERGENT B0 ;  /* 0x0000000000007941 */ /* 0x000fea0003800200 */
.L_x_6761:
[----:B------:R-:W-:Y:S02]  /*11d0*/  USHF.L.U32 UR5, UR12, 0x4, URZ ;  /* 0x000000040c057899 */ /* 0x000fe400080006ff */
[----:B------:R-:W-:-:S04]  /*11e0*/  UIADD3 UR4, UPT, UPT, UR12, UR4, URZ ;  /* 0x000000040c047290 */ /* 0x000fc8000fffe0ff */
[----:B------:R-:W-:-:S09]  /*11f0*/  UISETP.GE.U32.AND UP0, UPT, UR4, UR5, UPT ;  /* 0x000000050400728c */ /* 0x000fd2000bf06070 */
[----:B------:R-:W-:Y:S05]  /*1200*/  BRA.U !UP0, `(.L_x_6766) ;  /* 0xfffffff108ec7547 */ /* 0x000fea000b83ffff */
[----:B------:R-:W-:Y:S05]  /*1210*/  EXIT ;  /* 0x000000000000794d */ /* 0x000fea0003800000 */
.L_x_6759:
[----:B------:R-:W-:Y:S01]  /*1220*/  BSSY B0, `(.L_x_6767) ;  /* 0x0000007000007945 */ /* 0x000fe20003800000 */
[----:B------:R-:W-:Y:S01]  /*1230*/  MOV R26, R2 ;  /* 0x00000002001a7202 */ /* 0x000fe20000000f00 */
[----:B------:R-:W-:Y:S02]  /*1240*/  IMAD.MOV.U32 R27, RZ, RZ, 0x1c1f ;  /* 0x00001c1fff1b7424 */ /* 0x000fe400078e00ff */
[----:B------:R-:W-:-:S07]  /*1250*/  IMAD.MOV.U32 R28, RZ, RZ, -0x1 ;  /* 0xffffffffff1c7424 */ /* 0x000fce00078e00ff */
[----:B01234-:R-:W-:Y:S05]  /*1260*/  WARPSYNC.COLLECTIVE R28, `(.L_x_6768) ;  /* 0x000000001c087348 */ /* 0x01ffea0003c00000 */
[----:B0-----:R0:W0:Y:S02]  /*1270*/  SHFL.IDX P1, R25, R23, R26, R27 ;  /* 0x0000001a17197389 */ /* 0x001024000002001b */
[----:B01234-:R-:W-:Y:S05]  /*1280*/  ENDCOLLECTIVE ;  /* 0x000000000000791b */ /* 0x01ffea0003800000 */
.L_x_6768:
[----:B------:R-:W-:Y:S05]  /*1290*/  BSYNC B0 ;  /* 0x0000000000007941 */ /* 0x000fea0003800000 */
.L_x_6767:
[----:B------:R-:W-:Y:S01]  /*12a0*/  IMAD.MOV.U32 R26, RZ, RZ, R4 ;  /* 0x000000ffff1a7224 */ /* 0x000fe200078e0004 */
[----:B------:R-:W-:Y:S01]  /*12b0*/  MOV R28, 0xffffffff ;  /* 0xffffffff001c7802 */ /* 0x000fe20000000f00 */
[----:B------:R-:W-:Y:S01]  /*12c0*/  IMAD.MOV.U32 R27, RZ, RZ, 0x1c1f ;  /* 0x00001c1fff1b7424 */ /* 0x000fe200078e00ff */
[----:B------:R-:W-:-:S07]  /*12d0*/  MOV R24, R25 ;  /* 0x0000001900187202 */ /* 0x000fce0000000f00 */
[----:B------:R-:W-:Y:S05]  /*12e0*/  WARPSYNC.COLLECTIVE R28, `(.L_x_6769) ;  /* 0x000000001c087348 */ /* 0x000fea0003c00000 */
[----:B------:R0:W1:Y:S02]  /*12f0*/  SHFL.IDX P1, R25, R23, R26, R27 ;  /* 0x0000001a17197389 */ /* 0x000064000002001b */
[----:B01----:R-:W-:Y:S05]  /*1300*/  ENDCOLLECTIVE ;  /* 0x000000000000791b */ /* 0x003fea0003800000 */
.L_x_6769:
[----:B------:R-:W-:Y:S02]  /*1310*/  IMAD R29, R15, R24, RZ ;  /* 0x000000180f1d7224 */ /* 0x000fe400078e02ff */
[----:B------:R-:W-:-:S04]  /*1320*/  IMAD.MOV.U32 R26, RZ, RZ, R25 ;  /* 0x000000ffff1a7224 */ /* 0x000fc800078e0019 */
[----:B------:R-:W-:Y:S02]  /*1330*/  IMAD R24, R14, R26, R29 ;  /* 0x0000001a0e187224 */ /* 0x000fe400078e021d */
[----:B------:R-:W-:-:S07]  /*1340*/  IMAD.MOV.U32 R26, RZ, RZ, R7 ;  /* 0x000000ffff1a7224 */ /* 0x000fce00078e0007 */
[----:B------:R-:W-:Y:S05]  /*1350*/  WARPSYNC.COLLECTIVE R28, `(.L_x_6770) ;  /* 0x000000001c087348 */ /* 0x000fea0003c00000 */
[----:B------:R0:W1:Y:S02]  /*1360*/  SHFL.IDX P1, R25, R23, R26, R27 ;  /* 0x0000001a17197389 */ /* 0x000064000002001b */
[----:B01----:R-:W-:Y:S05]  /*1370*/  ENDCOLLECTIVE ;  /* 0x000000000000791b */ /* 0x003fea0003800000 */
.L_x_6770:
[----:B------:R-:W-:Y:S01]  /*1380*/  IMAD.MOV.U32 R26, RZ, RZ, R6 ;  /* 0x000000ffff1a7224 */ /* 0x000fe200078e0006 */
[----:B------:R-:W-:-:S05]  /*1390*/  MOV R27, R25 ;  /* 0x00000019001b7202 */ /* 0x000fca0000000f00 */
[----:B------:R-:W-:Y:S02]  /*13a0*/  IMAD R24, R13, R27, R24 ;  /* 0x0000001b0d187224 */ /* 0x000fe400078e0218 */
[----:B------:R-:W-:-:S07]  /*13b0*/  HFMA2 R27, -RZ, RZ, 0, 0.004024505615234375 ;  /* 0x00001c1fff1b7431 */ /* 0x000fce00000001ff */
[----:B------:R-:W-:Y:S05]  /*13c0*/  WARPSYNC.COLLECTIVE R28, `(.L_x_6771) ;  /* 0x000000001c087348 */ /* 0x000fea0003c00000 */
[----:B------:R0:W1:Y:S02]  /*13d0*/  SHFL.IDX P1, R25, R23, R26, R27 ;  /* 0x0000001a17197389 */ /* 0x000064000002001b */
[----:B01----:R-:W-:Y:S05]  /*13e0*/  ENDCOLLECTIVE ;  /* 0x000000000000791b */ /* 0x003fea0003800000 */
.L_x_6771:
[----:B------:R-:W-:Y:S05]  /*13f0*/  BRA `(.L_x_6772) ;  /* 0xfffffff800587947 */ /* 0x000fea000383ffff */
.L_x_6773:
        /* <DEDUP_REMOVED lines=16> */
.L_x_20514:


//--------------------- .text._Z9cuda_gemmIiLi128ELi16ELi1ELi16ELi4ELi4ELi0EEviiiPT_S1_S1_ii --------------------------
	.section	.text._Z9cuda_gemmIiLi128ELi16ELi1ELi16ELi4ELi4ELi0EEviiiPT_S1_S1_ii,"ax",@progbits
	.align	128
        .global         _Z9cuda_gemmIiLi128ELi16ELi1ELi16ELi4ELi4ELi0EEviiiPT_S1_S1_ii
        .type           _Z9cuda_gemmIiLi128ELi16ELi1ELi16ELi4ELi4ELi0EEviiiPT_S1_S1_ii,@function
        .size           _Z9cuda_gemmIiLi128ELi16ELi1ELi16ELi4ELi4ELi0EEviiiPT_S1_S1_ii,(.L_x_20515 - _Z9cuda_gemmIiLi128ELi16ELi1ELi16ELi4ELi4ELi0EEviiiPT_S1_S1_ii)
        .other          _Z9cuda_gemmIiLi128ELi16ELi1ELi16ELi4ELi4ELi0EEviiiPT_S1_S1_ii,@"STO_CUDA_ENTRY STV_DEFAULT"
_Z9cuda_gemmIiLi128ELi16ELi1ELi16ELi4ELi4ELi0EEviiiPT_S1_S1_ii:
.text._Z9cuda_gemmIiLi128ELi16ELi1ELi16ELi4ELi4ELi0EEviiiPT_S1_S1_ii:
        /* <DEDUP_REMOVED lines=44> */
.L_x_6776:
        /* <DEDUP_REMOVED lines=25> */
.L_x_6775:
[----:B------:R-:W-:Y:S05]  /*0450*/  BSYNC.RECONVERGENT B0 ;  /* 0x0000000000007941 */ /* 0x000fea0003800200 */
.L_x_6774:
        /* <DEDUP_REMOVED lines=92> */
.L_x_6805:
        /* <DEDUP_REMOVED lines=39> */
.L_x_6780:
[----:B------:R-:W-:Y:S05]  /*0c90*/  BSYNC.RECONVERGENT B1 ;  /* 0x0000000000017941 */ /* 0x000fea0003800200 */
.L_x_6779:
        /* <DEDUP_REMOVED lines=18> */
.L_x_6781:
        /* <DEDUP_REMOVED lines=31> */
.L_x_6778:
[----:B------:R-:W-:Y:S05]  /*0fb0*/  BSYNC.RECONVERGENT B0 ;  /* 0x0000000000007941 */ /* 0x000fea0003800200 */
.L_x_6777:
        /* <DEDUP_REMOVED lines=25> */
.L_x_6785:
[----:B------:R-:W-:Y:S05]  /*1150*/  BSYNC.RECONVERGENT B1 ;  /* 0x0000000000017941 */ /* 0x000fea0003800200 */
.L_x_6784:
[----:B------:R-:W-:Y:S05]  /*1160*/  @!P2 BRA `(.L_x_6783) ;  /* 0x00000000004ca947 */ /* 0x000fea0003800000 */
[----:B0-----:R-:W0:Y:S01]  /*1170*/  S2R R4, SR_CgaCtaId ;  /* 0x0000000000047919 */ /* 0x001e220000008800 */
[----:B-12---:R-:W-:-:S05]  /*1180*/  MOV R3, 0x400 ;  /* 0x0000040000037802 */ /* 0x006fca0000000f00 */
[----:B------:R-:W-:-:S05]  /*1190*/  VIADD R3, R3, 0x100 ;  /* 0x0000010003037836 */ /* 0x000fca0000000000 */
[----:B0-----:R-:W-:-:S07]  /*11a0*/  LEA R7, R4, R3, 0x18 ;  /* 0x0000000304077211 */ /* 0x001fce00078ec0ff */
.L_x_6786:
        /* <DEDUP_REMOVED lines=15> */
.L_x_6783:
[----:B------:R-:W-:Y:S05]  /*12a0*/  BSYNC.RECONVERGENT B0 ;  /* 0x0000000000007941 */ /* 0x000fea0003800200 */
.L_x_6782:
        /* <DEDUP_REMOVED lines=53> */
.L_x_6788:
        /* <DEDUP_REMOVED lines=11> */
.L_x_6789:
        /* <DEDUP_REMOVED lines=11> */
.L_x_6790:
        /* <DEDUP_REMOVED lines=32> */
.L_x_6799:
        /* <DEDUP_REMOVED lines=8> */
.L_x_6808:
[----:B-1-3--:R-:W-:Y:S01]  /*19e0*/  IMAD R29, R10, R29, RZ ;  /* 0x0000001d0a1d7224 */ /* 0x00afe200078e02ff */
[----:B------:R-:W-:Y:S06]  /*19f0*/  @!P1 BRA `(.L_x_6793) ;  /* 0x0000000000149947 */ /* 0x000fec0003800000 */
[----:B------:R-:W-:-:S03]  /*1a00*/  UMOV UR6, 0xffffffff ;  /* 0xffffffff00067882 */ /* 0x000fc60000000000 */
[----:B------:R-:W-:Y:S05]  /*1a10*/  BRA.DIV UR6, `(.L_x_6794) ;  /* 0x0000001206b07947 */ /* 0x000fea000b800000 */
[----:B------:R-:W-:-:S06]  /*1a20*/  MOV R26, UR5 ;  /* 0x00000005001a7c02 */ /* 0x000fcc0008000f00 */
[----:B------:R1:W3:Y:S02]  /*1a30*/  SHFL.IDX PT, R26, R27, R6, R26 ;  /* 0x000000061b1a7389 */ /* 0x0002e400000e001a */
.L_x_6811:
[----:B--23--:R-:W-:-:S07]  /*1a40*/  IMAD R29, R9, R26, R29 ;  /* 0x0000001a091d7224 */ /* 0x00cfce00078e021d */
.L_x_6793:
[----:B------:R-:W-:Y:S05]  /*1a50*/  @!P2 BRA `(.L_x_6795) ;  /* 0x000000000014a947 */ /* 0x000fea0003800000 */
[----:B------:R-:W-:-:S03]  /*1a60*/  UMOV UR6, 0xffffffff ;  /* 0xffffffff00067882 */ /* 0x000fc60000000000 */
[----:B------:R-:W-:Y:S05]  /*1a70*/  BRA.DIV UR6, `(.L_x_6796) ;  /* 0x0000001206c07947 */ /* 0x000fea000b800000 */
[----:B------:R-:W-:-:S06]  /*1a80*/  IMAD.U32 R26, RZ, RZ, UR5 ;  /* 0x00000005ff1a7e24 */ /* 0x000fcc000f8e00ff */
[----:B------:R3:W4:Y:S02]  /*1a90*/  SHFL.IDX PT, R26, R27, R7, R26 ;  /* 0x000000071b1a7389 */ /* 0x00072400000e001a */
.L_x_6814:
[----:B----4-:R-:W-:-:S07]  /*1aa0*/  IMAD R29, R8, R26, R29 ;  /* 0x0000001a081d7224 */ /* 0x010fce00078e021d */
.L_x_6795:
[----:B------:R-:W-:Y:S05]  /*1ab0*/  @!P3 BRA `(.L_x_6797) ;  /* 0x000000000048b947 */ /* 0x000fea0003800000 */
[----:B------:R-:W-:-:S03]  /*1ac0*/  UMOV UR6, 0xffffffff ;  /* 0xffffffff00067882 */ /* 0x000fc60000000000 */
[----:B------:R-:W-:Y:S05]  /*1ad0*/  BRA.DIV UR6, `(.L_x_6798) ;  /* 0x0000001206d07947 */ /* 0x000fea000b800000 */
[----:B------:R-:W-:-:S05]  /*1ae0*/  IMAD.U32 R26, RZ, RZ, UR5 ;  /* 0x00000005ff1a7e24 */ /* 0x000fca000f8e00ff */
[----:B01-3--:R0:W1:Y:S02]  /*1af0*/  SHFL.IDX PT, R27, R27, R2, R26 ;  /* 0x000000021b1b7389 */ /* 0x00b06400000e001a */
.L_x_6817:
[----:B-1----:R-:W-:Y:S01]  /*1b00*/  IMAD R29, R0, R27, R29 ;  /* 0x0000001b001d7224 */ /* 0x002fe200078e021d */
[----:B------:R-:W-:Y:S06]  /*1b10*/  BRA `(.L_x_6797) ;  /* 0x0000000000307947 */ /* 0x000fec0003800000 */
.L_x_6791:
        /* <DEDUP_REMOVED lines=12> */
.L_x_6797:
        /* <DEDUP_REMOVED lines=8> */
.L_x_6787:
        /* <DEDUP_REMOVED lines=123> */
.L_x_6803:
[----:B------:R-:W-:Y:S05]  /*2410*/  BSYNC.RECONVERGENT B1 ;  /* 0x0000000000017941 */ /* 0x000fea0003800200 */
.L_x_6802:
        /* <DEDUP_REMOVED lines=13> */
.L_x_6804:
        /* <DEDUP_REMOVED lines=109> */
.L_x_6801:
[----:B------:R-:W-:Y:S05]  /*2bc0*/  BSYNC.RECONVERGENT B0 ;  /* 0x0000000000007941 */ /* 0x000fea0003800200 */
.L_x_6800:
[----:B012---:R-:W-:Y:S01]  /*2bd0*/  IMAD.U32 R2, RZ, RZ, UR13 ;  /* 0x0000000dff027e24 */ /* 0x007fe2000f8e00ff */
[----:B------:R-:W-:-:S04]  /*2be0*/  UIADD3 UR4, UPT, UPT, UR13, UR4, URZ ;  /* 0x000000040d047290 */ /* 0x000fc8000fffe0ff */
[----:B------:R-:W-:-:S04]  /*2bf0*/  SHF.L.U32 R2, R2, 0x4, RZ ;  /* 0x0000000402027819 */ /* 0x000fc800000006ff */
[----:B------:R-:W-:-:S13]  /*2c00*/  ISETP.LE.U32.AND P0, PT, R2, UR4, PT ;  /* 0x0000000402007c0c */ /* 0x000fda000bf03070 */
[----:B------:R-:W-:Y:S05]  /*2c10*/  @!P0 BRA `(.L_x_6805) ;  /* 0xffffffdc00808947 */ /* 0x000fea000383ffff */
[----:B------:R-:W-:Y:S05]  /*2c20*/  EXIT ;  /* 0x000000000000794d */ /* 0x000fea0003800000 */
.L_x_6792:
        /* <DEDUP_REMOVED lines=8> */
.L_x_6807:
[----:B------:R-:W-:Y:S05]  /*2cb0*/  BSYNC B0 ;  /* 0x0000000000007941 */ /* 0x000fea0003800000 */
.L_x_6806:
[----:B------:R-:W-:Y:S01]  /*2cc0*/  IMAD.MOV.U32 R29, RZ, RZ, R26 ;  /* 0x000000ffff1d7224 */ /* 0x000fe200078e001a */
[----:B------:R-:W-:Y:S06]  /*2cd0*/  BRA `(.L_x_6808) ;  /* 0xffffffec00407947 */ /* 0x000fec000383ffff */
.L_x_6794:
        /* <DEDUP_REMOVED lines=8> */
.L_x_6810:
[----:B------:R-:W-:Y:S05]  /*2d60*/  BSYNC B0 ;  /* 0x0000000000007941 */ /* 0x000fea0003800000 */
.L_x_6809:
[----:B------:R-:W-:Y:S05]  /*2d70*/  BRA `(.L_x_6811) ;  /* 0xffffffec00307947 */ /* 0x000fea000383ffff */
.L_x_6796:
        /* <DEDUP_REMOVED lines=8> */
.L_x_6813:
[----:B------:R-:W-:Y:S05]  /*2e00*/  BSYNC B0 ;  /* 0x0000000000007941 */ /* 0x000fea0003800000 */
.L_x_6812:
[----:B------:R-:W-:Y:S05]  /*2e10*/  BRA `(.L_x_6814) ;  /* 0xffffffec00207947 */ /* 0x000fea000383ffff */
.L_x_6798:
        /* <DEDUP_REMOVED lines=8> */
.L_x_6816:
[----:B------:R-:W-:Y:S05]  /*2ea0*/  BSYNC B0 ;  /* 0x0000000000007941 */ /* 0x000fea0003800000 */
.L_x_6815:
[----:B------:R-:W-:Y:S01]  /*2eb0*/  MOV R27, R26 ;  /* 0x0000001a001b7202 */ /* 0x000fe20000000f00 */
[----:B------:R-:W-:Y:S06]  /*2ec0*/  BRA `(.L_x_6817) ;  /* 0xffffffec000c7947 */ /* 0x000fec000383ffff */
.L_x_6818:
        /* <DEDUP_REMOVED lines=11> */
.L_x_20515:


//--------------------- .text._Z9cuda_gemmIiLi128ELi16ELi1ELi16ELi2ELi2ELi1EEviiiPT_S1_S1_ii --------------------------
	.section	.text._Z9cuda_gemmIiLi128ELi16ELi1ELi16ELi2ELi2ELi1EEviiiPT_S1_S1_ii,"ax",@progbits
	.align	128
        .global         _Z9cuda_gemmIiLi128ELi16ELi1ELi16ELi2ELi2ELi1EEviiiPT_S1_S1_ii
        .type           _Z9cuda_gemmIiLi128ELi16ELi1ELi16ELi2ELi2ELi1EEviiiPT_S1_S1_ii,@function
        .size           _Z9cuda_gemmIiLi128ELi16ELi1ELi16ELi2ELi2ELi1EEviiiPT_S1_S1_ii,(.L_x_20516 - _Z9cuda_gemmIiLi128ELi16ELi1ELi16ELi2ELi2ELi1EEviiiPT_S1_S1_ii)
        .other          _Z9cuda_gemmIiLi128ELi16ELi1ELi16ELi2ELi2ELi1EEviiiPT_S1_S1_ii,@"STO_CUDA_ENTRY STV_DEFAULT"
_Z9cuda_gemmIiLi128ELi16ELi1ELi16ELi2ELi2ELi1EEviiiPT_S1_S1_ii:
.text._Z9cuda_gemmIiLi128ELi16ELi1ELi16ELi2ELi2ELi1EEviiiPT_S1_S1_ii:
        /* <DEDUP_REMOVED lines=12> */
.L_x_6821:
        /* <DEDUP_REMOVED lines=11> */
.L_x_6820:
[----:B------:R-:W-:Y:S05]  /*0170*/  BSYNC.RECONVERGENT B0 ;  /* 0x0000000000007941 */ /* 0x000fea0003800200 */
.L_x_6819:
        /* <DEDUP_REMOVED lines=56> */
.L_x_6840:
        /* <DEDUP_REMOVED lines=28> */
.L_x_6825:
[----:B------:R-:W-:Y:S05]  /*06c0*/  BSYNC.RECONVERGENT B1 ;  /* 0x0000000000017941 */ /* 0x000fea0003800200 */
.L_x_6824:
        /* <DEDUP_REMOVED lines=13> */
.L_x_6826:
        /* <DEDUP_REMOVED lines=22> */
.L_x_6823:
[----:B------:R-:W-:Y:S05]  /*0900*/  BSYNC.RECONVERGENT B0 ;  /* 0x0000000000007941 */ /* 0x000fea0003800200 */
.L_x_6822:
        /* <DEDUP_REMOVED lines=18> */
.L_x_6829:
[----:B------:R-:W-:Y:S05]  /*0a30*/  BSYNC.RECONVERGENT B0 ;  /* 0x0000000000007941 */ /* 0x000fea0003800200 */
.L_x_6828:
[----:B------:R-:W-:Y:S04]  /*0a40*/  BSSY.RECONVERGENT B0, `(.L_x_6830) ;  /* 0x0000010000007945 */ /* 0x000fe80003800200 */
[----:B------:R-:W-:Y:S05]  /*0a50*/  @!P1 BRA `(.L_x_6831) ;  /* 0x0000000000389947 */ /* 0x000fea0003800000 */
[----:B------:R-:W3:Y:S01]  /*0a60*/  S2R R24, SR_CgaCtaId ;  /* 0x0000000000187919 */ /* 0x000ee20000008800 */
[----:B------:R-:W-:-:S04]  /*0a70*/  MOV R13, 0x400 ;  /* 0x00000400000d7802 */ /* 0x000fc80000000f00 */
[----:B------:R-:W-:-:S04]  /*0a80*/  IADD3 R13, PT, PT, R13, 0x100, RZ ;  /* 0x000001000d0d7810 */ /* 0x000fc80007ffe0ff */
[----:B---3--:R-:W-:-:S07]  /*0a90*/  LEA R25, R24, R13, 0x18 ;  /* 0x0000000d18197211 */ /* 0x008fce00078ec0ff */
.L_x_6832:
        /* <DEDUP_REMOVED lines=10> */
.L_x_6831:
[----:B------:R-:W-:Y:S05]  /*0b40*/  BSYNC.RECONVERGENT B0 ;  /* 0x0000000000007941 */ /* 0x000fea0003800200 */
.L_x_6830:
[----:B------:R4:W2:Y:S01]  /*0b50*/  LDS R12, [R7+UR4] ;  /* 0x00000004070c7984 */ /* 0x0008a20008000800 */
[----:B0--3--:R-:W-:Y:S02]  /*0b60*/  MOV R15, 0x400 ;  /* 0x00000400000f7802 */ /* 0x009fe40000000f00 */
[----:B------:R-:W-:Y:S01]  /*0b70*/  SHF.R.U32.HI R24, RZ, 0x3, R0 ;  /* 0x00000003ff187819 */ /* 0x000fe20000011600 */
[----:B------:R4:W0:Y:S02]  /*0b80*/  LDS R13, [R8+0x4] ;  /* 0x00000400080d7984 */ /* 0x0008240000000800 */
[----:B------:R-:W-:-:S05]  /*0b90*/  VIADD R15, R15, 0x100 ;  /* 0x000001000f0f7836 */ /* 0x000fca0000000000 */
[----:B-1----:R-:W-:-:S07]  /*0ba0*/  LEA R14, R14, R15, 0x18 ;  /* 0x0000000f0e0e7211 */ /* 0x002fce00078ec0ff */
.L_x_6834:
[----:B---3--:R-:W-:Y:S01]  /*0bb0*/  IMAD R15, R24, 0xc, R19 ;  /* 0x0000000c180f7824 */ /* 0x008fe200078e0213 */
[----:B------:R-:W-:-:S04]  /*0bc0*/  UMOV UR6, 0xffffffff ;  /* 0xffffffff00067882 */ /* 0x000fc80000000000 */
[----:B------:R1:W3:Y:S01]  /*0bd0*/  LDS R17, [R15] ;  /* 0x000000000f117984 */ /* 0x0002e20000000800 */
[----:B------:R-:W-:Y:S05]  /*0be0*/  BRA.DIV UR6, `(.L_x_6833) ;  /* 0x0000000606307947 */ /* 0x000fea000b800000 */
[----:B-1-3--:R-:W2:Y:S04]  /*0bf0*/  SHFL.IDX PT, R15, R17, R6, 0x1e1f ;  /* 0x001e1f06110f7589 */ /* 0x00aea800000e0000 */
[----:B------:R1:W3:Y:S02]  /*0c00*/  SHFL.IDX PT, R25, R17, R18, 0x1e1f ;  /* 0x001e1f1211197589 */ /* 0x0002e400000e0000 */
[----:B-12---:R-:W-:-:S07]  /*0c10*/  IMAD R26, R12, R15, RZ ;  /* 0x0000000f0c1a7224 */ /* 0x006fce00078e02ff */
.L_x_6844:
        /* <DEDUP_REMOVED lines=10> */
.L_x_6827:
        /* <DEDUP_REMOVED lines=28> */
.L_x_6838:
[----:B------:R-:W-:Y:S05]  /*0e80*/  BSYNC.RECONVERGENT B1 ;  /* 0x0000000000017941 */ /* 0x000fea0003800200 */
.L_x_6837:
[----:B------:R-:W-:Y:S05]  /*0e90*/  @!P0 BRA `(.L_x_6836) ;  /* 0x00000000006c8947 */ /* 0x000fea0003800000 */
[----:B0-2---:R-:W0:Y:S01]  /*0ea0*/  S2R R13, SR_CgaCtaId ;  /* 0x00000000000d7919 */ /* 0x005e220000008800 */
[----:B-1----:R-:W-:-:S05]  /*0eb0*/  MOV R12, 0x400 ;  /* 0x00000400000c7802 */ /* 0x002fca0000000f00 */
[----:B------:R-:W-:-:S05]  /*0ec0*/  VIADD R12, R12, 0x100 ;  /* 0x000001000c0c7836 */ /* 0x000fca0000000000 */
[----:B0-----:R-:W-:-:S07]  /*0ed0*/  LEA R24, R13, R12, 0x18 ;  /* 0x0000000c0d187211 */ /* 0x001fce00078ec0ff */
.L_x_6839:
        /* <DEDUP_REMOVED lines=23> */
.L_x_6836:
[----:B------:R-:W-:Y:S05]  /*1050*/  BSYNC.RECONVERGENT B0 ;  /* 0x0000000000007941 */ /* 0x000fea0003800200 */
.L_x_6835:
[C---:B------:R-:W-:Y:S02]  /*1060*/  IMAD.IADD R11, R2.reuse, 0x1, R11 ;  /* 0x00000001020b7824 */ /* 0x040fe400078e020b */
[----:B012---:R-:W-:-:S05]  /*1070*/  IMAD.SHL.U32 R12, R2, 0x10, RZ ;  /* 0x00000010020c7824 */ /* 0x007fca00078e00ff */
[----:B------:R-:W-:-:S13]  /*1080*/  ISETP.GE.U32.AND P0, PT, R11, R12, PT ;  /* 0x0000000c0b00720c */ /* 0x000fda0003f06070 */
[----:B------:R-:W-:Y:S05]  /*1090*/  @!P0 BRA `(.L_x_6840) ;  /* 0xfffffff400188947 */ /* 0x000fea000383ffff */
[----:B------:R-:W-:Y:S05]  /*10a0*/  EXIT ;  /* 0x000000000000794d */ /* 0x000fea0003800000 */
.L_x_6833:
[----:B------:R-:W-:Y:S01]  /*10b0*/  BSSY B0, `(.L_x_6841) ;  /* 0x0000007000007945 */ /* 0x000fe20003800000 */
[----:B------:R-:W-:Y:S01]  /*10c0*/  MOV R28, R6 ;  /* 0x00000006001c7202 */ /* 0x000fe20000000f00 */
[----:B------:R-:W-:Y:S02]  /*10d0*/  IMAD.MOV.U32 R29, RZ, RZ, 0x1e1f ;  /* 0x00001e1fff1d7424 */ /* 0x000fe400078e00ff */
[----:B------:R-:W-:-:S07]  /*10e0*/  IMAD.MOV.U32 R27, RZ, RZ, -0x1 ;  /* 0xffffffffff1b7424 */ /* 0x000fce00078e00ff */
[----:B01234-:R-:W-:Y:S05]  /*10f0*/  WARPSYNC.COLLECTIVE R27, `(.L_x_6842) ;  /* 0x000000001b087348 */ /* 0x01ffea0003c00000 */
[----:B---3--:R3:W0:Y:S02]  /*1100*/  SHFL.IDX P1, R25, R17, R28, R29 ;  /* 0x0000001c11197389 */ /* 0x008624000002001d */
[----:B01234-:R-:W-:Y:S05]  /*1110*/  ENDCOLLECTIVE ;  /* 0x000000000000791b */ /* 0x01ffea0003800000 */
.L_x_6842:
[----:B------:R-:W-:Y:S05]  /*1120*/  BSYNC B0 ;  /* 0x0000000000007941 */ /* 0x000fea0003800000 */
.L_x_6841:
[----:B------:R-:W-:Y:S01]  /*1130*/  IMAD.MOV.U32 R28, RZ, RZ, R18 ;  /* 0x000000ffff1c7224 */ /* 0x000fe200078e0012 */
[----:B------:R-:W-:Y:S01]  /*1140*/  MOV R27, 0xffffffff ;  /* 0xffffffff001b7802 */ /* 0x000fe20000000f00 */
[----:B------:R-:W-:Y:S01]  /*1150*/  IMAD.MOV.U32 R29, RZ, RZ, 0x1e1f ;  /* 0x00001e1fff1d7424 */ /* 0x000fe200078e00ff */
[----:B------:R-:W-:-:S07]  /*1160*/  MOV R15, R25 ;  /* 0x00000019000f7202 */ /* 0x000fce0000000f00 */
[----:B------:R-:W-:Y:S05]  /*1170*/  WARPSYNC.COLLECTIVE R27, `(.L_x_6843) ;  /* 0x000000001b087348 */ /* 0x000fea0003c00000 */
[----:B------:R0:W1:Y:S02]  /*1180*/  SHFL.IDX P1, R25, R17, R28, R29 ;  /* 0x0000001c11197389 */ /* 0x000064000002001d */
[----:B01----:R-:W-:Y:S05]  /*1190*/  ENDCOLLECTIVE ;  /* 0x000000000000791b */ /* 0x003fea0003800000 */
.L_x_6843:
[----:B------:R-:W-:Y:S01]  /*11a0*/  IMAD R26, R12, R15, RZ ;  /* 0x0000000f0c1a7224 */ /* 0x000fe200078e02ff */
[----:B------:R-:W-:Y:S06]  /*11b0*/  BRA `(.L_x_6844) ;  /* 0xfffffff800987947 */ /* 0x000fec000383ffff */
.L_x_6845:
        /* <DEDUP_REMOVED lines=12> */
.L_x_20516:


//--------------------- .text._Z9cuda_gemmIiLi128ELi16ELi1ELi16ELi2ELi2ELi0EEviiiPT_S1_S1_ii --------------------------
	.section	.text._Z9cuda_gemmIiLi128ELi16ELi1ELi16ELi2ELi2ELi0EEviiiPT_S1_S1_ii,"ax",@progbits
	.align	128
        .global         _Z9cuda_gemmIiLi128ELi16ELi1ELi16ELi2ELi2ELi0EEviiiPT_S1_S1_ii
        .type           _Z9cuda_gemmIiLi128ELi16ELi1ELi16ELi2ELi2ELi0EEviiiPT_S1_S1_ii,@function
        .size           _Z9cuda_gemmIiLi128ELi16ELi1ELi16ELi2ELi2ELi0EEviiiPT_S1_S1_ii,(.L_x_20517 - _Z9cuda_gemmIiLi128ELi16ELi1ELi16ELi2ELi2ELi0EEviiiPT_S1_S1_ii)
        .other          _Z9cuda_gemmIiLi128ELi16ELi1ELi16ELi2ELi2ELi0EEviiiPT_S1_S1_ii,@"STO_CUDA_ENTRY STV_DEFAULT"
_Z9cuda_gemmIiLi128ELi16ELi1ELi16ELi2ELi2ELi0EEviiiPT_S1_S1_ii:
.text._Z9cuda_gemmIiLi128ELi16ELi1ELi16ELi2ELi2ELi0EEviiiPT_S1_S1_ii:
        /* <DEDUP_REMOVED lines=40> */
.L_x_6848:
        /* <DEDUP_REMOVED lines=25> */
.L_x_6847:
[----:B------:R-:W-:Y:S05]  /*0410*/  BSYNC.RECONVERGENT B0 ;  /* 0x0000000000007941 */ /* 0x000fea0003800200 */
.L_x_6846:
        /* <DEDUP_REMOVED lines=100> */
.L_x_6871:
        /* <DEDUP_REMOVED lines=38> */
.L_x_6852:
[----:B------:R-:W-:Y:S05]  /*0cc0*/  BSYNC.RECONVERGENT B1 ;  /* 0x0000000000017941 */ /* 0x000fea0003800200 */
.L_x_6851:
        /* <DEDUP_REMOVED lines=16> */
.L_x_6853:
        /* <DEDUP_REMOVED lines=23> */
.L_x_6850:
[----:B------:R-:W-:Y:S05]  /*0f40*/  BSYNC.RECONVERGENT B0 ;  /* 0x0000000000007941 */ /* 0x000fea0003800200 */
.L_x_6849:
        /* <DEDUP_REMOVED lines=24> */
.L_x_6857:
[----:B------:R-:W-:Y:S05]  /*10d0*/  BSYNC.RECONVERGENT B1 ;  /* 0x0000000000017941 */ /* 0x000fea0003800200 */
.L_x_6856:
[----:B------:R-:W-:Y:S05]  /*10e0*/  @!P2 BRA `(.L_x_6855) ;  /* 0x00000000003ca947 */ /* 0x000fea0003800000 */
[----:B--2---:R-:W0:Y:S01]  /*10f0*/  S2R R15, SR_CgaCtaId ;  /* 0x00000000000f7919 */ /* 0x004e220000008800 */
[----:B-1-3--:R-:W-:-:S04]  /*1100*/  MOV R12, 0x400 ;  /* 0x00000400000c7802 */ /* 0x00afc80000000f00 */
[----:B------:R-:W-:-:S04]  /*1110*/  IADD3 R12, PT, PT, R12, 0x100, RZ ;  /* 0x000001000c0c7810 */ /* 0x000fc80007ffe0ff */
[----:B0---4-:R-:W-:-:S07]  /*1120*/  LEA R14, R15, R12, 0x18 ;  /* 0x0000000c0f0e7211 */ /* 0x011fce00078ec0ff */
.L_x_6858:
        /* <DEDUP_REMOVED lines=11> */
.L_x_6855:
[----:B------:R-:W-:Y:S05]  /*11e0*/  BSYNC.RECONVERGENT B0 ;  /* 0x0000000000007941 */ /* 0x000fea0003800200 */
.L_x_6854:
        /* <DEDUP_REMOVED lines=52> */
.L_x_6860:
        /* <DEDUP_REMOVED lines=18> */
.L_x_6865:
        /* <DEDUP_REMOVED lines=8> */
.L_x_6874:
[----:B-1-3--:R-:W-:Y:S01]  /*16d0*/  IMAD R20, R10, R21, RZ ;  /* 0x000000150a147224 */ /* 0x00afe200078e02ff */
[----:B------:R-:W-:Y:S06]  /*16e0*/  @!P1 BRA `(.L_x_6863) ;  /* 0x0000000000309947 */ /* 0x000fec0003800000 */
[----:B------:R-:W-:-:S03]  /*16f0*/  UMOV UR6, 0xffffffff ;  /* 0xffffffff00067882 */ /* 0x000fc60000000000 */
[----:B------:R-:W-:Y:S05]  /*1700*/  BRA.DIV UR6, `(.L_x_6864) ;  /* 0x0000001206507947 */ /* 0x000fea000b800000 */
[----:B------:R-:W-:-:S05]  /*1710*/  IMAD.U32 R21, RZ, RZ, UR5 ;  /* 0x00000005ff157e24 */ /* 0x000fca000f8e00ff */
[----:B0-----:R0:W1:Y:S02]  /*1720*/  SHFL.IDX PT, R19, R19, R14, R21 ;  /* 0x0000000e13137389 */ /* 0x00106400000e0015 */
.L_x_6877:
[----:B-12---:R-:W-:Y:S01]  /*1730*/  IMAD R20, R11, R19, R20 ;  /* 0x000000130b147224 */ /* 0x006fe200078e0214 */
[----:B------:R-:W-:Y:S06]  /*1740*/  BRA `(.L_x_6863) ;  /* 0x0000000000187947 */ /* 0x000fec0003800000 */
.L_x_6861:
[----:B------:R-:W-:Y:S01]  /*1750*/  @P1 IMAD R21, R16, 0x4, R21 ;  /* 0x0000000410151824 */ /* 0x000fe200078e0215 */
[----:B------:R-:W-:Y:S01]  /*1760*/  ISETP.LT.AND P3, PT, RZ, UR15, PT ;  /* 0x0000000fff007c0c */ /* 0x000fe2000bf61270 */
[----:B01----:R-:W-:-:S04]  /*1770*/  IMAD R19, R10, R19, RZ ;  /* 0x000000130a137224 */ /* 0x003fc800078e02ff */
[----:B------:R-:W2:Y:S01]  /*1780*/  @P1 LDS R21, [R21+0x4] ;  /* 0x0000040015151984 */ /* 0x000ea20000000800 */
[----:B------:R-:W-:-:S05]  /*1790*/  SEL R20, R19, RZ, P3 ;  /* 0x000000ff13147207 */ /* 0x000fca0001800000 */
[----:B--2---:R-:W-:-:S07]  /*17a0*/  @P1 IMAD R20, R11, R21, R20 ;  /* 0x000000150b141224 */ /* 0x004fce00078e0214 */
.L_x_6863:
        /* <DEDUP_REMOVED lines=8> */
.L_x_6859:
        /* <DEDUP_REMOVED lines=123> */
.L_x_6869:
[----:B------:R-:W-:Y:S05]  /*1fe0*/  BSYNC.RECONVERGENT B1 ;  /* 0x0000000000017941 */ /* 0x000fea0003800200 */
.L_x_6868:
        /* <DEDUP_REMOVED lines=13> */
.L_x_6870:
        /* <DEDUP_REMOVED lines=105> */
.L_x_6867:
[----:B------:R-:W-:Y:S05]  /*2750*/  BSYNC.RECONVERGENT B0 ;  /* 0x0000000000007941 */ /* 0x000fea0003800200 */
.L_x_6866:
[----:B------:R-:W-:Y:S02]  /*2760*/  USHF.L.U32 UR6, UR13, 0x4, URZ ;  /* 0x000000040d067899 */ /* 0x000fe400080006ff */
[----:B------:R-:W-:-:S04]  /*2770*/  UIADD3 UR4, UPT, UPT, UR13, UR4, URZ ;  /* 0x000000040d047290 */ /* 0x000fc8000fffe0ff */
[----:B------:R-:W-:-:S09]  /*2780*/  UISETP.GE.U32.AND UP0, UPT, UR4, UR6, UPT ;  /* 0x000000060400728c */ /* 0x000fd2000bf06070 */
[----:B------:R-:W-:Y:S05]  /*2790*/  BRA.U !UP0, `(.L_x_6871) ;  /* 0xffffffe108b07547 */ /* 0x000fea000b83ffff */
[----:B------:R-:W-:Y:S05]  /*27a0*/  EXIT ;  /* 0x000000000000794d */ /* 0x000fea0003800000 */
.L_x_6862:
        /* <DEDUP_REMOVED lines=8> */
.L_x_6873:
[----:B------:R-:W-:Y:S05]  /*2830*/  BSYNC B0 ;  /* 0x0000000000007941 */ /* 0x000fea0003800000 */
.L_x_6872:
[----:B------:R-:W-:Y:S05]  /*2840*/  BRA `(.L_x_6874) ;  /* 0xffffffec00a07947 */ /* 0x000fea000383ffff */
.L_x_6864:
        /* <DEDUP_REMOVED lines=8> */
.L_x_6876:
[----:B------:R-:W-:Y:S05]  /*28d0*/  BSYNC B0 ;  /* 0x0000000000007941 */ /* 0x000fea0003800000 */
.L_x_6875:
[----:B------:R-:W-:Y:S01]  /*28e0*/  MOV R19, R21 ;  /* 0x0000001500137202 */ /* 0x000fe20000000f00 */
[----:B------:R-:W-:Y:S06]  /*28f0*/  BRA `(.L_x_6877) ;  /* 0xffffffec008c7947 */ /* 0x000fec000383ffff */
.L_x_6878:
        /* <DEDUP_REMOVED lines=16> */
.L_x_20517:


//--------------------- .text._Z9cuda_gemmIiLi128ELi8ELi1ELi1024ELi64ELi64ELi1EEviiiPT_S1_S1_ii --------------------------
	.section	.text._Z9cuda_gemmIiLi128ELi8ELi1ELi1024ELi64ELi64ELi1EEviiiPT_S1_S1_ii,"ax",@progbits
	.align	128
        .global         _Z9cuda_gemmIiLi128ELi8ELi1ELi1024ELi64ELi64ELi1EEviiiPT_S1_S1_ii
        .type           _Z9cuda_gemmIiLi128ELi8ELi1ELi1024ELi64ELi64ELi1EEviiiPT_S1_S1_ii,@function
        .size           _Z9cuda_gemmIiLi128ELi8ELi1ELi1024ELi64ELi64ELi1EEviiiPT_S1_S1_ii,(.L_x_20338 - _Z9cuda_gemmIiLi128ELi8ELi1ELi1024ELi64ELi64ELi1EEviiiPT_S1_S1_ii)
        .other          _Z9cuda_gemmIiLi128ELi8ELi1ELi1024ELi64ELi64ELi1EEviiiPT_S1_S1_ii,@"STO_CUDA_ENTRY STV_DEFAULT"
_Z9cuda_gemmIiLi128ELi8ELi1ELi1024ELi64ELi64ELi1EEviiiPT_S1_S1_ii:
.text._Z9cuda_gemmIiLi128ELi8ELi1ELi1024ELi64ELi64ELi1EEviiiPT_S1_S1_ii:
        /* <DEDUP_REMOVED lines=9> */
[----:B------:R-:W-:Y:S05]  /*0090*/  CALL.REL.NOINC `($__internal_48_$__cuda_sm20_div_u16) ;  /* 0x0000001c00fc7944 */ /* 0x000fea0003c00000 */
        /* <DEDUP_REMOVED lines=15> */
.L_x_6881:
        /* <DEDUP_REMOVED lines=13> */
.L_x_6880:
[----:B--2---:R-:W-:Y:S05]  /*0260*/  BSYNC.RECONVERGENT B0 ;  /* 0x0000000000007941 */ /* 0x004fea0003800200 */
.L_x_6879:
[----:B------:R-:W-:Y:S01]  /*0270*/  BSSY.RECONVERGENT B0, `(.L_x_6882) ;  /* 0x0000028000007945 */ /* 0x000fe20003800200 */
[----:B0-----:R-:W-:-:S07]  /*0280*/  LEA R16, R17, R14, 0x18 ;  /* 0x0000000e11107211 */ /* 0x001fce00078ec0ff */
.L_x_6883:
        /* <DEDUP_REMOVED lines=39> */
.L_x_6882:
        /* <DEDUP_REMOVED lines=11> */
[----:B------:R-:W-:Y:S05]  /*05b0*/  CALL.REL.NOINC `($__internal_48_$__cuda_sm20_div_u16) ;  /* 0x0000001800b47944 */ /* 0x000fea0003c00000 */
        /* <DEDUP_REMOVED lines=63> */
.L_x_6899:
        /* <DEDUP_REMOVED lines=39> */
.L_x_6885:
[----:B-1----:R-:W-:Y:S05]  /*0c20*/  BSYNC.RECONVERGENT B0 ;  /* 0x0000000000007941 */ /* 0x002fea0003800200 */
.L_x_6884:
        /* <DEDUP_REMOVED lines=15> */
.L_x_6887:
        /* <DEDUP_REMOVED lines=26> */
.L_x_6886:
        /* <DEDUP_REMOVED lines=20> */
.L_x_6889:
[----:B------:R-:W-:Y:S05]  /*1000*/  BSYNC.RECONVERGENT B0 ;  /* 0x0000000000007941 */ /* 0x000fea0003800200 */
.L_x_6888:
[----:B------:R-:W-:Y:S01]  /*1010*/  BSSY.RECONVERGENT B0, `(.L_x_6890) ;  /* 0x000000d000007945 */ /* 0x000fe20003800200 */
[----:B------:R-:W-:-:S04]  /*1020*/  UIADD3 UR4, UPT, UPT, UR4, 0x5100, URZ ;  /* 0x0000510004047890 */ /* 0x000fc8000fffe0ff */
[----:B------:R-:W-:-:S12]  /*1030*/  ULEA UR4, UR7, UR4, 0x18 ;  /* 0x0000000407047291 */ /* 0x000fd8000f8ec0ff */
.L_x_6891:
        /* <DEDUP_REMOVED lines=11> */
.L_x_6890:
[----:B------:R-:W-:Y:S01]  /*10f0*/  UPLOP3.LUT UP0, UPT, UPT, UPT, UPT, 0x80, 0x8 ;  /* 0x000000000008789c */ /* 0x000fe20003f0f070 */
[----:B------:R-:W-:-:S10]  /*1100*/  UMOV UR4, URZ ;  /* 0x000000ff00047c82 */ /* 0x000fd40008000000 */
.L_x_6894:
        /* <DEDUP_REMOVED lines=78> */
.L_x_6893:
        /* <DEDUP_REMOVED lines=107> */
.L_x_6892:
        /* <DEDUP_REMOVED lines=35> */
.L_x_6896:
[----:B------:R-:W-:Y:S05]  /*1ed0*/  BSYNC.RECONVERGENT B0 ;  /* 0x0000000000007941 */ /* 0x000fea0003800200 */
.L_x_6895:
[----:B------:R-:W-:Y:S01]  /*1ee0*/  BSSY.RECONVERGENT B0, `(.L_x_6897) ;  /* 0x0000018000007945 */ /* 0x000fe20003800200 */
.L_x_6898:
        /* <DEDUP_REMOVED lines=24> */
.L_x_6897:
[----:B------:R-:W-:Y:S05]  /*2070*/  BRA.U !UP2, `(.L_x_6899) ;  /* 0xffffffe90a4c7547 */ /* 0x000fea000b83ffff */
[----:B------:R-:W-:Y:S05]  /*2080*/  EXIT ;  /* 0x000000000000794d */ /* 0x000fea0003800000 */
        .weak           $__internal_48_$__cuda_sm20_div_u16
        .type           $__internal_48_$__cuda_sm20_div_u16,@function
        .size           $__internal_48_$__cuda_sm20_div_u16,(.L_x_20338 - $__internal_48_$__cuda_sm20_div_u16)
$__internal_48_$__cuda_sm20_div_u16:
        /* <DEDUP_REMOVED lines=19> */
[----:B------:R-:W-:Y:S06]  /*21c0*/  RET.REL.NODEC R2 `(_Z9cuda_gemmIiLi128ELi8ELi1ELi1024ELi64ELi64ELi1EEviiiPT_S1_S1_ii) ;  /* 0xffffffdc028c7950 */ /* 0x000fec0003c3ffff */
.L_x_6900:
        /* <DEDUP_REMOVED lines=11> */
.L_x_20338:


//--------------------- .text._Z9cuda_gemmIiLi128ELi8ELi1ELi1024ELi64ELi64ELi0EEviiiPT_S1_S1_ii --------------------------
	.section	.text._Z9cuda_gemmIiLi128ELi8ELi1ELi1024ELi64ELi64ELi0EEviiiPT_S1_S1_ii,"ax",@progbits
	.align	128
        .global         _Z9cuda_gemmIiLi128ELi8ELi1ELi1024ELi64ELi64ELi0EEviiiPT_S1_S1_ii
        .type           _Z9cuda_gemmIiLi128ELi8ELi1ELi1024ELi64ELi64ELi0EEviiiPT_S1_S1_ii,@function
        .size           _Z9cuda_gemmIiLi128ELi8ELi1ELi1024ELi64ELi64ELi0EEviiiPT_S1_S1_ii,(.L_x_20339 - _Z9cuda_gemmIiLi128ELi8ELi1ELi1024ELi64ELi64ELi0EEviiiPT_S1_S1_ii)
        .other          _Z9cuda_gemmIiLi128ELi8ELi1ELi1024ELi64ELi64ELi0EEviiiPT_S1_S1_ii,@"STO_CUDA_ENTRY STV_DEFAULT"
_Z9cuda_gemmIiLi128ELi8ELi1ELi1024ELi64ELi64ELi0EEviiiPT_S1_S1_ii:
.text._Z9cuda_gemmIiLi128ELi8ELi1ELi1024ELi64ELi64ELi0EEviiiPT_S1_S1_ii:
        /* <DEDUP_REMOVED lines=61> */
.L_x_6903:
        /* <DEDUP_REMOVED lines=25> */
.L_x_6902:
[----:B------:R-:W-:Y:S05]  /*0560*/  BSYNC.RECONVERGENT B0 ;  /* 0x0000000000007941 */ /* 0x000fea0003800200 */
.L_x_6901:
        /* <DEDUP_REMOVED lines=38> */
[----:B------:R-:W-:Y:S05]  /*07d0*/  CALL.REL.NOINC `($__internal_49_$__cuda_sm20_div_u16) ;  /* 0x0000007800e47944 */ /* 0x000fea0003c00000 */
[----:B------:R-:W0:Y:S01]  /*07e0*/  LDCU UR7, c[0x0][0x3ac] ;  /* 0x00007580ff0777ac */ /* 0x000e220008000800 */
[----:B------:R-:W-:Y:S01]  /*07f0*/  LOP3.LUT R4, R4, 0x3, RZ, 0xc0, !PT ;  /* 0x0000000304047812 */ /* 0x000fe200078ec0ff */
[----:B0-----:R-:W-:Y:S02]  /*0800*/  USHF.R.S32.HI UR4, URZ, 0x1f, UR7 ;  /* 0x0000001fff047899 */ /* 0x001fe40008011407 */
[----:B------:R-:W-:-:S05]  /*0810*/  IMAD R3, RZ, RZ, -UR7 ;  /* 0x80000007ff037e24 */ /* 0x000fca000f8e02ff */
[----:B------:R-:W-:Y:S02]  /*0820*/  LEA R3, R3, 0x201f, 0x8 ;  /* 0x0000201f03037811 */ /* 0x000fe400078e40ff */
[----:B------:R-:W-:-:S07]  /*0830*/  LOP3.LUT R2, R5, UR4, RZ, 0xc0, !PT ;  /* 0x0000000405027c12 */ /* 0x000fce000f8ec0ff */
.L_x_7056:
        /* <DEDUP_REMOVED lines=39> */
.L_x_6905:
[----:B------:R-:W-:Y:S05]  /*0ab0*/  BSYNC.RECONVERGENT B0 ;  /* 0x0000000000007941 */ /* 0x000fea0003800200 */
.L_x_6904:
        /* <DEDUP_REMOVED lines=9> */
.L_x_6907:
        /* <DEDUP_REMOVED lines=25> */
.L_x_6906:
        /* <DEDUP_REMOVED lines=19> */
.L_x_6909:
[----:B------:R-:W-:Y:S05]  /*0e10*/  BSYNC.RECONVERGENT B0 ;  /* 0x0000000000007941 */ /* 0x000fea0003800200 */
.L_x_6908:
[----:B------:R-:W-:Y:S01]  /*0e20*/  BSSY.RECONVERGENT B0, `(.L_x_6910) ;  /* 0x000000e000007945 */ /* 0x000fe20003800200 */
[----:B------:R-:W-:-:S04]  /*0e30*/  UIADD3 UR8, UPT, UPT, UR8, 0x5100, URZ ;  /* 0x0000510008087890 */ /* 0x000fc8000fffe0ff */
[----:B------:R-:W-:-:S12]  /*0e40*/  ULEA UR8, UR9, UR8, 0x18 ;  /* 0x0000000809087291 */ /* 0x000fd8000f8ec0ff */
.L_x_6911:
        /* <DEDUP_REMOVED lines=12> */
.L_x_6910:
        /* <DEDUP_REMOVED lines=124> */
.L_x_6949:
        /* <DEDUP_REMOVED lines=11> */
.L_x_6948:
        /* <DEDUP_REMOVED lines=27> */
.L_x_6914:
        /* <DEDUP_REMOVED lines=8> */
.L_x_6915:
        /* <DEDUP_REMOVED lines=8> */
.L_x_6916:
        /* <DEDUP_REMOVED lines=8> */
.L_x_6917:
        /* <DEDUP_REMOVED lines=8> */
.L_x_6918:
        /* <DEDUP_REMOVED lines=9> */
.L_x_6919:
        /* <DEDUP_REMOVED lines=9> */
.L_x_6920:
        /* <DEDUP_REMOVED lines=9> */
.L_x_6921:
        /* <DEDUP_REMOVED lines=9> */
.L_x_6922:
        /* <DEDUP_REMOVED lines=9> */
.L_x_6923:
        /* <DEDUP_REMOVED lines=9> */
.L_x_6924:
        /* <DEDUP_REMOVED lines=9> */
.L_x_6925:
        /* <DEDUP_REMOVED lines=9> */
.L_x_6926:
        /* <DEDUP_REMOVED lines=9> */
.L_x_6927:
        /* <DEDUP_REMOVED lines=9> */
.L_x_6928:
        /* <DEDUP_REMOVED lines=9> */
.L_x_6929:
        /* <DEDUP_REMOVED lines=9> */
.L_x_6930:
        /* <DEDUP_REMOVED lines=9> */
.L_x_6931:
        /* <DEDUP_REMOVED lines=9> */
.L_x_6932:
        /* <DEDUP_REMOVED lines=9> */
.L_x_6933:
        /* <DEDUP_REMOVED lines=9> */
.L_x_6934:
        /* <DEDUP_REMOVED lines=9> */
.L_x_6935:
        /* <DEDUP_REMOVED lines=9> */
.L_x_6936:
        /* <DEDUP_REMOVED lines=9> */
.L_x_6937:
        /* <DEDUP_REMOVED lines=9> */
.L_x_6938:
        /* <DEDUP_REMOVED lines=9> */
.L_x_6939:
        /* <DEDUP_REMOVED lines=9> */
.L_x_6940:
        /* <DEDUP_REMOVED lines=9> */
.L_x_6941:
        /* <DEDUP_REMOVED lines=9> */
.L_x_6942:
        /* <DEDUP_REMOVED lines=9> */
.L_x_6943:
        /* <DEDUP_REMOVED lines=9> */
.L_x_6944:
        /* <DEDUP_REMOVED lines=41> */
.L_x_6947:
        /* <DEDUP_REMOVED lines=132> */
.L_x_6946:
[----:B------:R-:W-:Y:S05]  /*34a0*/  BSYNC.RECONVERGENT B0 ;  /* 0x0000000000007941 */ /* 0x000fea0003800200 */
.L_x_6945:
[----:B------:R-:W-:Y:S01]  /*34b0*/  UPLOP3.LUT UP0, UPT, UPT, UPT, UPT, 0x40, 0x4 ;  /* 0x000000000004789c */ /* 0x000fe20003f0e870 */
[----:B------:R-:W-:Y:S01]  /*34c0*/  UMOV UR4, 0x20 ;  /* 0x0000002000047882 */ /* 0x000fe20000000000 */
[----:B------:R-:W-:Y:S09]  /*34d0*/  BRA.U UP1, `(.L_x_6948) ;  /* 0xffffffe101a87547 */ /* 0x000ff2000b83ffff */
[----:B------:R-:W-:-:S13]  /*34e0*/  ISETP.NE.AND P6, PT, R118, RZ, PT ;  /* 0x000000ff7600720c */ /* 0x000fda0003fc5270 */
[----:B------:R-:W-:Y:S05]  /*34f0*/  @!P6 BRA `(.L_x_6949) ;  /* 0xffffffe00074e947 */ /* 0x000fea000383ffff */
[----:B------:R-:W-:Y:S05]  /*3500*/  BRA `(.L_x_6912) ;  /* 0x0000002c00a47947 */ /* 0x000fea0003800000 */
.L_x_6913:
        /* <DEDUP_REMOVED lines=191> */
.L_x_7051:
        /* <DEDUP_REMOVED lines=13> */
.L_x_7050:
        /* <DEDUP_REMOVED lines=272> */
.L_x_7049:
        /* <DEDUP_REMOVED lines=8> */
.L_x_7059:
[----:B0-2---:R-:W-:-:S07]  /*5350*/  IMAD R112, R10, R113, RZ ;  /* 0x000000710a707224 */ /* 0x005fce00078e02ff */
.L_x_6954:
[----:B------:R-:W-:Y:S05]  /*5360*/  BSYNC B2 ;  /* 0x0000000000027941 */ /* 0x000fea0003800000 */
.L_x_6953:
[----:B------:R-:W-:Y:S04]  /*5370*/  BSSY B2, `(.L_x_6956) ;  /* 0x0000006000027945 */ /* 0x000fe80003800000 */
[----:B------:R-:W-:Y:S05]  /*5380*/  @!P5 BRA `(.L_x_6957) ;  /* 0x000000000010d947 */ /* 0x000fea0003800000 */
[----:B------:R-:W-:-:S03]  /*5390*/  UMOV UR4, 0xffffffff ;  /* 0xffffffff00047882 */ /* 0x000fc60000000000 */
[----:B------:R-:W-:Y:S05]  /*53a0*/  BRA.DIV UR4, `(.L_x_6958) ;  /* 0x00000022040c7947 */ /* 0x000fea000b800000 */
[----:B-1----:R1:W0:Y:S02]  /*53b0*/  SHFL.IDX PT, R113, R111, R100, R3 ;  /* 0x000000646f717389 */ /* 0x00222400000e0003 */
.L_x_7062:
[----:B0--3--:R-:W-:-:S07]  /*53c0*/  IMAD R112, R11, R113, R112 ;  /* 0x000000710b707224 */ /* 0x009fce00078e0270 */
.L_x_6957:
[----:B------:R-:W-:Y:S05]  /*53d0*/  BSYNC B2 ;  /* 0x0000000000027941 */ /* 0x000fea0003800000 */
.L_x_6956:
[----:B------:R-:W-:Y:S04]  /*53e0*/  BSSY B2, `(.L_x_6959) ;  /* 0x0000006000027945 */ /* 0x000fe80003800000 */
[----:B------:R-:W-:Y:S05]  /*53f0*/  @!P4 BRA `(.L_x_6960) ;  /* 0x000000000010c947 */ /* 0x000fea0003800000 */
[----:B------:R-:W-:-:S03]  /*5400*/  UMOV UR4, 0xffffffff ;  /* 0xffffffff00047882 */ /* 0x000fc60000000000 */
[----:B------:R-:W-:Y:S05]  /*5410*/  BRA.DIV UR4, `(.L_x_6961) ;  /* 0x0000002204107947 */ /* 0x000fea000b800000 */
[----:B-1----:R1:W0:Y:S02]  /*5420*/  SHFL.IDX PT, R113, R111, R98, R3 ;  /* 0x000000626f717389 */ /* 0x00222400000e0003 */
.L_x_7065:
[----:B0---4-:R-:W-:-:S07]  /*5430*/  IMAD R112, R12, R113, R112 ;  /* 0x000000710c707224 */ /* 0x011fce00078e0270 */
.L_x_6960:
[----:B------:R-:W-:Y:S05]  /*5440*/  BSYNC B2 ;  /* 0x0000000000027941 */ /* 0x000fea0003800000 */
.L_x_6959:
[----:B------:R-:W-:Y:S04]  /*5450*/  BSSY B2, `(.L_x_6962) ;  /* 0x0000006000027945 */ /* 0x000fe80003800000 */
[----:B------:R-:W-:Y:S05]  /*5460*/  @!P3 BRA `(.L_x_6963) ;  /* 0x000000000010b947 */ /* 0x000fea0003800000 */
[----:B------:R-:W-:-:S03]  /*5470*/  UMOV UR4, 0xffffffff ;  /* 0xffffffff00047882 */ /* 0x000fc60000000000 */
[----:B------:R-:W-:Y:S05]  /*5480*/  BRA.DIV UR4, `(.L_x_6964) ;  /* 0x0000002204147947 */ /* 0x000fea000b800000 */
[----:B-1----:R1:W0:Y:S02]  /*5490*/  SHFL.IDX PT, R113, R111, R96, R3 ;  /* 0x000000606f717389 */ /* 0x00222400000e0003 */
.L_x_7068:
[----:B0-----:R-:W-:-:S07]  /*54a0*/  IMAD R112, R13, R113, R112 ;  /* 0x000000710d707224 */ /* 0x001fce00078e0270 */
.L_x_6963:
[----:B------:R-:W-:Y:S05]  /*54b0*/  BSYNC B2 ;  /* 0x0000000000027941 */ /* 0x000fea0003800000 */
.L_x_6962:
[----:B------:R-:W-:Y:S04]  /*54c0*/  BSSY B2, `(.L_x_6965) ;  /* 0x0000006000027945 */ /* 0x000fe80003800000 */
[----:B------:R-:W-:Y:S05]  /*54d0*/  @!P2 BRA `(.L_x_6966) ;  /* 0x000000000010a947 */ /* 0x000fea0003800000 */
[----:B------:R-:W-:-:S03]  /*54e0*/  UMOV UR4, 0xffffffff ;  /* 0xffffffff00047882 */ /* 0x000fc60000000000 */
[----:B------:R-:W-:Y:S05]  /*54f0*/  BRA.DIV UR4, `(.L_x_6967) ;  /* 0x0000002204187947 */ /* 0x000fea000b800000 */
[----:B-1----:R1:W0:Y:S02]  /*5500*/  SHFL.IDX PT, R113, R111, R94, R3 ;  /* 0x0000005e6f717389 */ /* 0x00222400000e0003 */
.L_x_7071:
[----:B0-----:R-:W-:-:S07]  /*5510*/  IMAD R112, R14, R113, R112 ;  /* 0x000000710e707224 */ /* 0x001fce00078e0270 */
.L_x_6966:
[----:B------:R-:W-:Y:S05]  /*5520*/  BSYNC B2 ;  /* 0x0000000000027941 */ /* 0x000fea0003800000 */
.L_x_6965:
[----:B------:R-:W-:Y:S01]  /*5530*/  ISETP.GE.AND P0, PT, R115, 0x6, PT ;  /* 0x000000067300780c */ /* 0x000fe20003f06270 */
[----:B------:R-:W-:-:S12]  /*5540*/  BSSY B2, `(.L_x_6968) ;  /* 0x0000006000027945 */ /* 0x000fd80003800000 */
[----:B------:R-:W-:Y:S05]  /*5550*/  @!P0 BRA `(.L_x_6969) ;  /* 0x0000000000108947 */ /* 0x000fea0003800000 */
[----:B------:R-:W-:-:S03]  /*5560*/  UMOV UR4, 0xffffffff ;  /* 0xffffffff00047882 */ /* 0x000fc60000000000 */
[----:B------:R-:W-:Y:S05]  /*5570*/  BRA.DIV UR4, `(.L_x_6970) ;  /* 0x0000002204187947 */ /* 0x000fea000b800000 */
[----:B-1----:R1:W0:Y:S02]  /*5580*/  SHFL.IDX PT, R113, R111, R92, R3 ;  /* 0x0000005c6f717389 */ /* 0x00222400000e0003 */
.L_x_7074:
[----:B0-----:R-:W-:-:S07]  /*5590*/  IMAD R112, R15, R113, R112 ;  /* 0x000000710f707224 */ /* 0x001fce00078e0270 */
.L_x_6969:
[----:B------:R-:W-:Y:S05]  /*55a0*/  BSYNC B2 ;  /* 0x0000000000027941 */ /* 0x000fea0003800000 */
.L_x_6968:
[----:B------:R-:W-:Y:S01]  /*55b0*/  ISETP.GE.AND P0, PT, R115, 0x7, PT ;  /* 0x000000077300780c */ /* 0x000fe20003f06270 */
[----:B------:R-:W-:-:S12]  /*55c0*/  BSSY B2, `(.L_x_6971) ;  /* 0x0000006000027945 */ /* 0x000fd80003800000 */
[----:B------:R-:W-:Y:S05]  /*55d0*/  @!P0 BRA `(.L_x_6972) ;  /* 0x0000000000108947 */ /* 0x000fea0003800000 */
[----:B------:R-:W-:-:S03]  /*55e0*/  UMOV UR4, 0xffffffff ;  /* 0xffffffff00047882 */ /* 0x000fc60000000000 */
[----:B------:R-:W-:Y:S05]  /*55f0*/  BRA.DIV UR4, `(.L_x_6973) ;  /* 0x0000002204187947 */ /* 0x000fea000b800000 */
[----:B-1----:R1:W0:Y:S02]  /*5600*/  SHFL.IDX PT, R113, R111, R90, R3 ;  /* 0x0000005a6f717389 */ /* 0x00222400000e0003 */
.L_x_7077:
[----:B0-----:R-:W-:-:S07]  /*5610*/  IMAD R112, R16, R113, R112 ;  /* 0x0000007110707224 */ /* 0x001fce00078e0270 */
.L_x_6972:
[----:B------:R-:W-:Y:S05]  /*5620*/  BSYNC B2 ;  /* 0x0000000000027941 */ /* 0x000fea0003800000 */
.L_x_6971:
[----:B------:R-:W-:Y:S01]  /*5630*/  ISETP.GE.AND P0, PT, R115, 0x8, PT ;  /* 0x000000087300780c */ /* 0x000fe20003f06270 */
[----:B------:R-:W-:-:S12]  /*5640*/  BSSY B2, `(.L_x_6974) ;  /* 0x0000006000027945 */ /* 0x000fd80003800000 */
[----:B------:R-:W-:Y:S05]  /*5650*/  @!P0 BRA `(.L_x_6975) ;  /* 0x0000000000108947 */ /* 0x000fea0003800000 */
[----:B------:R-:W-:-:S03]  /*5660*/  UMOV UR4, 0xffffffff ;  /* 0xffffffff00047882 */ /* 0x000fc60000000000 */
[----:B------:R-:W-:Y:S05]  /*5670*/  BRA.DIV UR4, `(.L_x_6976) ;  /* 0x0000002204187947 */ /* 0x000fea000b800000 */
[----:B-1----:R1:W0:Y:S02]  /*5680*/  SHFL.IDX PT, R113, R111, R88, R3 ;  /* 0x000000586f717389 */ /* 0x00222400000e0003 */
.L_x_7080:
[----:B0-----:R-:W-:-:S07]  /*5690*/  IMAD R112, R17, R113, R112 ;  /* 0x0000007111707224 */ /* 0x001fce00078e0270 */
.L_x_6975:
[----:B------:R-:W-:Y:S05]  /*56a0*/  BSYNC B2 ;  /* 0x0000000000027941 */ /* 0x000fea0003800000 */
.L_x_6974:
[----:B------:R-:W-:Y:S01]  /*56b0*/  ISETP.GE.AND P0, PT, R115, 0x9, PT ;  /* 0x000000097300780c */ /* 0x000fe20003f06270 */
[----:B------:R-:W-:-:S12]  /*56c0*/  BSSY B2, `(.L_x_6977) ;  /* 0x0000006000027945 */ /* 0x000fd80003800000 */
[----:B------:R-:W-:Y:S05]  /*56d0*/  @!P0 BRA `(.L_x_6978) ;  /* 0x0000000000108947 */ /* 0x000fea0003800000 */
[----:B------:R-:W-:-:S03]  /*56e0*/  UMOV UR4, 0xffffffff ;  /* 0xffffffff00047882 */ /* 0x000fc60000000000 */
[----:B------:R-:W-:Y:S05]  /*56f0*/  BRA.DIV UR4, `(.L_x_6979) ;  /* 0x0000002204187947 */ /* 0x000fea000b800000 */
[----:B-1----:R1:W0:Y:S02]  /*5700*/  SHFL.IDX PT, R113, R111, R86, R3 ;  /* 0x000000566f717389 */ /* 0x00222400000e0003 */
.L_x_7083:
[----:B0-----:R-:W-:-:S07]  /*5710*/  IMAD R112, R18, R113, R112 ;  /* 0x0000007112707224 */ /* 0x001fce00078e0270 */
.L_x_6978:
[----:B------:R-:W-:Y:S05]  /*5720*/  BSYNC B2 ;  /* 0x0000000000027941 */ /* 0x000fea0003800000 */
.L_x_6977:
[----:B------:R-:W-:Y:S01]  /*5730*/  ISETP.GE.AND P0, PT, R115, 0xa, PT ;  /* 0x0000000a7300780c */ /* 0x000fe20003f06270 */
[----:B------:R-:W-:-:S12]  /*5740*/  BSSY B2, `(.L_x_6980) ;  /* 0x0000006000027945 */ /* 0x000fd80003800000 */
[----:B------:R-:W-:Y:S05]  /*5750*/  @!P0 BRA `(.L_x_6981) ;  /* 0x0000000000108947 */ /* 0x000fea0003800000 */
[----:B------:R-:W-:-:S03]  /*5760*/  UMOV UR4, 0xffffffff ;  /* 0xffffffff00047882 */ /* 0x000fc60000000000 */
[----:B------:R-:W-:Y:S05]  /*5770*/  BRA.DIV UR4, `(.L_x_6982) ;  /* 0x0000002204187947 */ /* 0x000fea000b800000 */
[----:B-1----:R1:W0:Y:S02]  /*5780*/  SHFL.IDX PT, R113, R111, R84, R3 ;  /* 0x000000546f717389 */ /* 0x00222400000e0003 */
.L_x_7086:
[----:B0-----:R-:W-:-:S07]  /*5790*/  IMAD R112, R19, R113, R112 ;  /* 0x0000007113707224 */ /* 0x001fce00078e0270 */
.L_x_6981:
[----:B------:R-:W-:Y:S05]  /*57a0*/  BSYNC B2 ;  /* 0x0000000000027941 */ /* 0x000fea0003800000 */
.L_x_6980:
[----:B------:R-:W-:Y:S01]  /*57b0*/  ISETP.GE.AND P0, PT, R115, 0xb, PT ;  /* 0x0000000b7300780c */ /* 0x000fe20003f06270 */
[----:B------:R-:W-:-:S12]  /*57c0*/  BSSY B2, `(.L_x_6983) ;  /* 0x0000006000027945 */ /* 0x000fd80003800000 */
[----:B------:R-:W-:Y:S05]  /*57d0*/  @!P0 BRA `(.L_x_6984) ;  /* 0x0000000000108947 */ /* 0x000fea0003800000 */
[----:B------:R-:W-:-:S03]  /*57e0*/  UMOV UR4, 0xffffffff ;  /* 0xffffffff00047882 */ /* 0x000fc60000000000 */
[----:B------:R-:W-:Y:S05]  /*57f0*/  BRA.DIV UR4, `(.L_x_6985) ;  /* 0x0000002204187947 */ /* 0x000fea000b800000 */
[----:B-1----:R1:W0:Y:S02]  /*5800*/  SHFL.IDX PT, R113, R111, R82, R3 ;  /* 0x000000526f717389 */ /* 0x00222400000e0003 */
.L_x_7089:
[----:B0-----:R-:W-:-:S07]  /*5810*/  IMAD R112, R20, R113, R112 ;  /* 0x0000007114707224 */ /* 0x001fce00078e0270 */
.L_x_6984:
[----:B------:R-:W-:Y:S05]  /*5820*/  BSYNC B2 ;  /* 0x0000000000027941 */ /* 0x000fea0003800000 */
.L_x_6983:
[----:B------:R-:W-:Y:S01]  /*5830*/  ISETP.GE.AND P0, PT, R115, 0xc, PT ;  /* 0x0000000c7300780c */ /* 0x000fe20003f06270 */
[----:B------:R-:W-:-:S12]  /*5840*/  BSSY B2, `(.L_x_6986) ;  /* 0x0000006000027945 */ /* 0x000fd80003800000 */
[----:B------:R-:W-:Y:S05]  /*5850*/  @!P0 BRA `(.L_x_6987) ;  /* 0x0000000000108947 */ /* 0x000fea0003800000 */
[----:B------:R-:W-:-:S03]  /*5860*/  UMOV UR4, 0xffffffff ;  /* 0xffffffff00047882 */ /* 0x000fc60000000000 */
[----:B------:R-:W-:Y:S05]  /*5870*/  BRA.DIV UR4, `(.L_x_6988) ;  /* 0x0000002204187947 */ /* 0x000fea000b800000 */
[----:B-1----:R1:W0:Y:S02]  /*5880*/  SHFL.IDX PT, R113, R111, R80, R3 ;  /* 0x000000506f717389 */ /* 0x00222400000e0003 */
.L_x_7092:
[----:B0-----:R-:W-:-:S07]  /*5890*/  IMAD R112, R21, R113, R112 ;  /* 0x0000007115707224 */ /* 0x001fce00078e0270 */
.L_x_6987:
[----:B------:R-:W-:Y:S05]  /*58a0*/  BSYNC B2 ;  /* 0x0000000000027941 */ /* 0x000fea0003800000 */
.L_x_6986:
[----:B------:R-:W-:Y:S01]  /*58b0*/  ISETP.GE.AND P0, PT, R115, 0xd, PT ;  /* 0x0000000d7300780c */ /* 0x000fe20003f06270 */
[----:B------:R-:W-:-:S12]  /*58c0*/  BSSY B2, `(.L_x_6989) ;  /* 0x0000006000027945 */ /* 0x000fd80003800000 */
[----:B------:R-:W-:Y:S05]  /*58d0*/  @!P0 BRA `(.L_x_6990) ;  /* 0x0000000000108947 */ /* 0x000fea0003800000 */
[----:B------:R-:W-:-:S03]  /*58e0*/  UMOV UR4, 0xffffffff ;  /* 0xffffffff00047882 */ /* 0x000fc60000000000 */
[----:B------:R-:W-:Y:S05]  /*58f0*/  BRA.DIV UR4, `(.L_x_6991) ;  /* 0x0000002204187947 */ /* 0x000fea000b800000 */
[----:B-1----:R1:W0:Y:S02]  /*5900*/  SHFL.IDX PT, R113, R111, R78, R3 ;  /* 0x0000004e6f717389 */ /* 0x00222400000e0003 */
.L_x_7095:
[----:B0-----:R-:W-:-:S07]  /*5910*/  IMAD R112, R22, R113, R112 ;  /* 0x0000007116707224 */ /* 0x001fce00078e0270 */
.L_x_6990:
[----:B------:R-:W-:Y:S05]  /*5920*/  BSYNC B2 ;  /* 0x0000000000027941 */ /* 0x000fea0003800000 */
.L_x_6989:
[----:B------:R-:W-:Y:S01]  /*5930*/  ISETP.GE.AND P0, PT, R115, 0xe, PT ;  /* 0x0000000e7300780c */ /* 0x000fe20003f06270 */
[----:B------:R-:W-:-:S12]  /*5940*/  BSSY B2, `(.L_x_6992) ;  /* 0x0000006000027945 */ /* 0x000fd80003800000 */
[----:B------:R-:W-:Y:S05]  /*5950*/  @!P0 BRA `(.L_x_6993) ;  /* 0x0000000000108947 */ /* 0x000fea0003800000 */
[----:B------:R-:W-:-:S03]  /*5960*/  UMOV UR4, 0xffffffff ;  /* 0xffffffff00047882 */ /* 0x000fc60000000000 */
[----:B------:R-:W-:Y:S05]  /*5970*/  BRA.DIV UR4, `(.L_x_6994) ;  /* 0x0000002204187947 */ /* 0x000fea000b800000 */
[----:B-1----:R1:W0:Y:S02]  /*5980*/  SHFL.IDX PT, R113, R111, R76, R3 ;  /* 0x0000004c6f717389 */ /* 0x00222400000e0003 */
.L_x_7098:
[----:B0-----:R-:W-:-:S07]  /*5990*/  IMAD R112, R23, R113, R112 ;  /* 0x0000007117707224 */ /* 0x001fce00078e0270 */
.L_x_6993:
[----:B------:R-:W-:Y:S05]  /*59a0*/  BSYNC B2 ;  /* 0x0000000000027941 */ /* 0x000fea0003800000 */
.L_x_6992:
[----:B------:R-:W-:Y:S01]  /*59b0*/  ISETP.GE.AND P0, PT, R115, 0xf, PT ;  /* 0x0000000f7300780c */ /* 0x000fe20003f06270 */
[----:B------:R-:W-:-:S12]  /*59c0*/  BSSY B2, `(.L_x_6995) ;  /* 0x0000006000027945 */ /* 0x000fd80003800000 */
[----:B------:R-:W-:Y:S05]  /*59d0*/  @!P0 BRA `(.L_x_6996) ;  /* 0x0000000000108947 */ /* 0x000fea0003800000 */
[----:B------:R-:W-:-:S03]  /*59e0*/  UMOV UR4, 0xffffffff ;  /* 0xffffffff00047882 */ /* 0x000fc60000000000 */
[----:B------:R-:W-:Y:S05]  /*59f0*/  BRA.DIV UR4, `(.L_x_6997) ;  /* 0x0000002204187947 */ /* 0x000fea000b800000 */
[----:B-1----:R1:W0:Y:S02]  /*5a00*/  SHFL.IDX PT, R113, R111, R74, R3 ;  /* 0x0000004a6f717389 */ /* 0x00222400000e0003 */
.L_x_7101:
[----:B0-----:R-:W-:-:S07]  /*5a10*/  IMAD R112, R24, R113, R112 ;  /* 0x0000007118707224 */ /* 0x001fce00078e0270 */
.L_x_6996:
[----:B------:R-:W-:Y:S05]  /*5a20*/  BSYNC B2 ;  /* 0x0000000000027941 */ /* 0x000fea0003800000 */
.L_x_6995:
[----:B------:R-:W-:Y:S01]  /*5a30*/  ISETP.GE.AND P0, PT, R115, 0x10, PT ;  /* 0x000000107300780c */ /* 0x000fe20003f06270 */
[----:B------:R-:W-:-:S12]  /*5a40*/  BSSY B2, `(.L_x_6998) ;  /* 0x0000006000027945 */ /* 0x000fd80003800000 */
[----:B------:R-:W-:Y:S05]  /*5a50*/  @!P0 BRA `(.L_x_6999) ;  /* 0x0000000000108947 */ /* 0x000fea0003800000 */
[----:B------:R-:W-:-:S03]  /*5a60*/  UMOV UR4, 0xffffffff ;  /* 0xffffffff00047882 */ /* 0x000fc60000000000 */
[----:B------:R-:W-:Y:S05]  /*5a70*/  BRA.DIV UR4, `(.L_x_7000) ;  /* 0x0000002204187947 */ /* 0x000fea000b800000 */
[----:B-1----:R1:W0:Y:S02]  /*5a80*/  SHFL.IDX PT, R113, R111, R72, R3 ;  /* 0x000000486f717389 */ /* 0x00222400000e0003 */
.L_x_7104:
[----:B0-----:R-:W-:-:S07]  /*5a90*/  IMAD R112, R25, R113, R112 ;  /* 0x0000007119707224 */ /* 0x001fce00078e0270 */
.L_x_6999:
[----:B------:R-:W-:Y:S05]  /*5aa0*/  BSYNC B2 ;  /* 0x0000000000027941 */ /* 0x000fea0003800000 */
.L_x_6998:
[----:B------:R-:W-:Y:S01]  /*5ab0*/  ISETP.GE.AND P0, PT, R115, 0x11, PT ;  /* 0x000000117300780c */ /* 0x000fe20003f06270 */
[----:B------:R-:W-:-:S12]  /*5ac0*/  BSSY B2, `(.L_x_7001) ;  /* 0x0000006000027945 */ /* 0x000fd80003800000 */
[----:B------:R-:W-:Y:S05]  /*5ad0*/  @!P0 BRA `(.L_x_7002) ;  /* 0x0000000000108947 */ /* 0x000fea0003800000 */
[----:B------:R-:W-:-:S03]  /*5ae0*/  UMOV UR4, 0xffffffff ;  /* 0xffffffff00047882 */ /* 0x000fc60000000000 */
[----:B------:R-:W-:Y:S05]  /*5af0*/  BRA.DIV UR4, `(.L_x_7003) ;  /* 0x0000002204187947 */ /* 0x000fea000b800000 */
[----:B-1----:R1:W0:Y:S02]  /*5b00*/  SHFL.IDX PT, R113, R111, R70, R3 ;  /* 0x000000466f717389 */ /* 0x00222400000e0003 */
.L_x_7107:
[----:B0-----:R-:W-:-:S07]  /*5b10*/  IMAD R112, R26, R113, R112 ;  /* 0x000000711a707224 */ /* 0x001fce00078e0270 */
.L_x_7002:
[----:B------:R-:W-:Y:S05]  /*5b20*/  BSYNC B2 ;  /* 0x0000000000027941 */ /* 0x000fea0003800000 */
.L_x_7001:
[----:B------:R-:W-:Y:S01]  /*5b30*/  ISETP.GE.AND P0, PT, R115, 0x12, PT ;  /* 0x000000127300780c */ /* 0x000fe20003f06270 */
[----:B------:R-:W-:-:S12]  /*5b40*/  BSSY B2, `(.L_x_7004) ;  /* 0x0000006000027945 */ /* 0x000fd80003800000 */
[----:B------:R-:W-:Y:S05]  /*5b50*/  @!P0 BRA `(.L_x_7005) ;  /* 0x0000000000108947 */ /* 0x000fea0003800000 */
[----:B------:R-:W-:-:S03]  /*5b60*/  UMOV UR4, 0xffffffff ;  /* 0xffffffff00047882 */ /* 0x000fc60000000000 */
[----:B------:R-:W-:Y:S05]  /*5b70*/  BRA.DIV UR4, `(.L_x_7006) ;  /* 0x0000002204187947 */ /* 0x000fea000b800000 */
[----:B-1----:R1:W0:Y:S02]  /*5b80*/  SHFL.IDX PT, R113, R111, R68, R3 ;  /* 0x000000446f717389 */ /* 0x00222400000e0003 */
.L_x_7110:
[----:B0-----:R-:W-:-:S07]  /*5b90*/  IMAD R112, R27, R113, R112 ;  /* 0x000000711b707224 */ /* 0x001fce00078e0270 */
.L_x_7005:
[----:B------:R-:W-:Y:S05]  /*5ba0*/  BSYNC B2 ;  /* 0x0000000000027941 */ /* 0x000fea0003800000 */
.L_x_7004:
[----:B------:R-:W-:Y:S01]  /*5bb0*/  ISETP.GE.AND P0, PT, R115, 0x13, PT ;  /* 0x000000137300780c */ /* 0x000fe20003f06270 */
[----:B------:R-:W-:-:S12]  /*5bc0*/  BSSY B2, `(.L_x_7007) ;  /* 0x0000006000027945 */ /* 0x000fd80003800000 */
[----:B------:R-:W-:Y:S05]  /*5bd0*/  @!P0 BRA `(.L_x_7008) ;  /* 0x0000000000108947 */ /* 0x000fea0003800000 */
[----:B------:R-:W-:-:S03]  /*5be0*/  UMOV UR4, 0xffffffff ;  /* 0xffffffff00047882 */ /* 0x000fc60000000000 */
[----:B------:R-:W-:Y:S05]  /*5bf0*/  BRA.DIV UR4, `(.L_x_7009) ;  /* 0x0000002204187947 */ /* 0x000fea000b800000 */
[----:B-1----:R1:W0:Y:S02]  /*5c00*/  SHFL.IDX PT, R113, R111, R66, R3 ;  /* 0x000000426f717389 */ /* 0x00222400000e0003 */
.L_x_7113:
[----:B0-----:R-:W-:-:S07]  /*5c10*/  IMAD R112, R28, R113, R112 ;  /* 0x000000711c707224 */ /* 0x001fce00078e0270 */
.L_x_7008:
[----:B------:R-:W-:Y:S05]  /*5c20*/  BSYNC B2 ;  /* 0x0000000000027941 */ /* 0x000fea0003800000 */
.L_x_7007:
[----:B------:R-:W-:Y:S01]  /*5c30*/  ISETP.GE.AND P0, PT, R115, 0x14, PT ;  /* 0x000000147300780c */ /* 0x000fe20003f06270 */
[----:B------:R-:W-:-:S12]  /*5c40*/  BSSY B2, `(.L_x_7010) ;  /* 0x0000006000027945 */ /* 0x000fd80003800000 */
[----:B------:R-:W-:Y:S05]  /*5c50*/  @!P0 BRA `(.L_x_7011) ;  /* 0x0000000000108947 */ /* 0x000fea0003800000 */
[----:B------:R-:W-:-:S03]  /*5c60*/  UMOV UR4, 0xffffffff ;  /* 0xffffffff00047882 */ /* 0x000fc60000000000 */
[----:B------:R-:W-:Y:S05]  /*5c70*/  BRA.DIV UR4, `(.L_x_7012) ;  /* 0x0000002204187947 */ /* 0x000fea000b800000 */
[----:B-1----:R1:W0:Y:S02]  /*5c80*/  SHFL.IDX PT, R113, R111, R64, R3 ;  /* 0x000000406f717389 */ /* 0x00222400000e0003 */
.L_x_7116:
[----:B0-----:R-:W-:-:S07]  /*5c90*/  IMAD R112, R29, R113, R112 ;  /* 0x000000711d707224 */ /* 0x001fce00078e0270 */
.L_x_7011:
[----:B------:R-:W-:Y:S05]  /*5ca0*/  BSYNC B2 ;  /* 0x0000000000027941 */ /* 0x000fea0003800000 */
.L_x_7010:
[----:B------:R-:W-:Y:S01]  /*5cb0*/  ISETP.GE.AND P0, PT, R115, 0x15, PT ;  /* 0x000000157300780c */ /* 0x000fe20003f06270 */
[----:B------:R-:W-:-:S12]  /*5cc0*/  BSSY B2, `(.L_x_7013) ;  /* 0x0000006000027945 */ /* 0x000fd80003800000 */
[----:B------:R-:W-:Y:S05]  /*5cd0*/  @!P0 BRA `(.L_x_7014) ;  /* 0x0000000000108947 */ /* 0x000fea0003800000 */
[----:B------:R-:W-:-:S03]  /*5ce0*/  UMOV UR4, 0xffffffff ;  /* 0xffffffff00047882 */ /* 0x000fc60000000000 */
[----:B------:R-:W-:Y:S05]  /*5cf0*/  BRA.DIV UR4, `(.L_x_7015) ;  /* 0x0000002204187947 */ /* 0x000fea000b800000 */
[----:B-1----:R1:W0:Y:S02]  /*5d00*/  SHFL.IDX PT, R113, R111, R62, R3 ;  /* 0x0000003e6f717389 */ /* 0x00222400000e0003 */
.L_x_7119:
[----:B0-----:R-:W-:-:S07]  /*5d10*/  IMAD R112, R30, R113, R112 ;  /* 0x000000711e707224 */ /* 0x001fce00078e0270 */
.L_x_7014:
[----:B------:R-:W-:Y:S05]  /*5d20*/  BSYNC B2 ;  /* 0x0000000000027941 */ /* 0x000fea0003800000 */
.L_x_7013:
[----:B------:R-:W-:Y:S01]  /*5d30*/  ISETP.GE.AND P0, PT, R115, 0x16, PT ;  /* 0x000000167300780c */ /* 0x000fe20003f06270 */
[----:B------:R-:W-:-:S12]  /*5d40*/  BSSY B2, `(.L_x_7016) ;  /* 0x0000006000027945 */ /* 0x000fd80003800000 */
[----:B------:R-:W-:Y:S05]  /*5d50*/  @!P0 BRA `(.L_x_7017) ;  /* 0x0000000000108947 */ /* 0x000fea0003800000 */
[----:B------:R-:W-:-:S03]  /*5d60*/  UMOV UR4, 0xffffffff ;  /* 0xffffffff00047882 */ /* 0x000fc60000000000 */
[----:B------:R-:W-:Y:S05]  /*5d70*/  BRA.DIV UR4, `(.L_x_7018) ;  /* 0x0000002204187947 */ /* 0x000fea000b800000 */
[----:B-1----:R1:W0:Y:S02]  /*5d80*/  SHFL.IDX PT, R113, R111, R60, R3 ;  /* 0x0000003c6f717389 */ /* 0x00222400000e0003 */
.L_x_7122:
[----:B0-----:R-:W-:-:S07]  /*5d90*/  IMAD R112, R31, R113, R112 ;  /* 0x000000711f707224 */ /* 0x001fce00078e0270 */
.L_x_7017:
[----:B------:R-:W-:Y:S05]  /*5da0*/  BSYNC B2 ;  /* 0x0000000000027941 */ /* 0x000fea0003800000 */
.L_x_7016:
[----:B------:R-:W-:Y:S01]  /*5db0*/  ISETP.GE.AND P0, PT, R115, 0x17, PT ;  /* 0x000000177300780c */ /* 0x000fe20003f06270 */
[----:B------:R-:W-:-:S12]  /*5dc0*/  BSSY B2, `(.L_x_7019) ;  /* 0x0000006000027945 */ /* 0x000fd80003800000 */
[----:B------:R-:W-:Y:S05]  /*5dd0*/  @!P0 BRA `(.L_x_7020) ;  /* 0x0000000000108947 */ /* 0x000fea0003800000 */
[----:B------:R-:W-:-:S03]  /*5de0*/  UMOV UR4, 0xffffffff ;  /* 0xffffffff00047882 */ /* 0x000fc60000000000 */
[----:B------:R-:W-:Y:S05]  /*5df0*/  BRA.DIV UR4, `(.L_x_7021) ;  /* 0x0000002204187947 */ /* 0x000fea000b800000 */
[----:B-1----:R1:W0:Y:S02]  /*5e00*/  SHFL.IDX PT, R113, R111, R58, R3 ;  /* 0x0000003a6f717389 */ /* 0x00222400000e0003 */
.L_x_7125:
[----:B0-----:R-:W-:-:S07]  /*5e10*/  IMAD R112, R32, R113, R112 ;  /* 0x0000007120707224 */ /* 0x001fce00078e0270 */
.L_x_7020:
[----:B------:R-:W-:Y:S05]  /*5e20*/  BSYNC B2 ;  /* 0x0000000000027941 */ /* 0x000fea0003800000 */
.L_x_7019:
[----:B------:R-:W-:Y:S01]  /*5e30*/  ISETP.GE.AND P0, PT, R115, 0x18, PT ;  /* 0x000000187300780c */ /* 0x000fe20003f06270 */
[----:B------:R-:W-:-:S12]  /*5e40*/  BSSY B2, `(.L_x_7022) ;  /* 0x0000006000027945 */ /* 0x000fd80003800000 */
[----:B------:R-:W-:Y:S05]  /*5e50*/  @!P0 BRA `(.L_x_7023) ;  /* 0x0000000000108947 */ /* 0x000fea0003800000 */
[----:B------:R-:W-:-:S03]  /*5e60*/  UMOV UR4, 0xffffffff ;  /* 0xffffffff00047882 */ /* 0x000fc60000000000 */
[----:B------:R-:W-:Y:S05]  /*5e70*/  BRA.DIV UR4, `(.L_x_7024) ;  /* 0x0000002204187947 */ /* 0x000fea000b800000 */
[----:B-1----:R1:W0:Y:S02]  /*5e80*/  SHFL.IDX PT, R113, R111, R56, R3 ;  /* 0x000000386f717389 */ /* 0x00222400000e0003 */
.L_x_7128:
[----:B0-----:R-:W-:-:S07]  /*5e90*/  IMAD R112, R33, R113, R112 ;  /* 0x0000007121707224 */ /* 0x001fce00078e0270 */
.L_x_7023:
[----:B------:R-:W-:Y:S05]  /*5ea0*/  BSYNC B2 ;  /* 0x0000000000027941 */ /* 0x000fea0003800000 */
.L_x_7022:
[----:B------:R-:W-:Y:S01]  /*5eb0*/  ISETP.GE.AND P0, PT, R115, 0x19, PT ;  /* 0x000000197300780c */ /* 0x000fe20003f06270 */
[----:B------:R-:W-:-:S12]  /*5ec0*/  BSSY B2, `(.L_x_7025) ;  /* 0x0000006000027945 */ /* 0x000fd80003800000 */
[----:B------:R-:W-:Y:S05]  /*5ed0*/  @!P0 BRA `(.L_x_7026) ;  /* 0x0000000000108947 */ /* 0x000fea0003800000 */
[----:B------:R-:W-:-:S03]  /*5ee0*/  UMOV UR4, 0xffffffff ;  /* 0xffffffff00047882 */ /* 0x000fc60000000000 */
[----:B------:R-:W-:Y:S05]  /*5ef0*/  BRA.DIV UR4, `(.L_x_7027) ;  /* 0x0000002204187947 */ /* 0x000fea000b800000 */
[----:B-1----:R1:W0:Y:S02]  /*5f00*/  SHFL.IDX PT, R113, R111, R54, R3 ;  /* 0x000000366f717389 */ /* 0x00222400000e0003 */
.L_x_7131:
[----:B0-----:R-:W-:-:S07]  /*5f10*/  IMAD R112, R34, R113, R112 ;  /* 0x0000007122707224 */ /* 0x001fce00078e0270 */
.L_x_7026:
[----:B------:R-:W-:Y:S05]  /*5f20*/  BSYNC B2 ;  /* 0x0000000000027941 */ /* 0x000fea0003800000 */
.L_x_7025:
[----:B------:R-:W-:Y:S01]  /*5f30*/  ISETP.GE.AND P0, PT, R115, 0x1a, PT ;  /* 0x0000001a7300780c */ /* 0x000fe20003f06270 */
[----:B------:R-:W-:-:S12]  /*5f40*/  BSSY B2, `(.L_x_7028) ;  /* 0x0000006000027945 */ /* 0x000fd80003800000 */
[----:B------:R-:W-:Y:S05]  /*5f50*/  @!P0 BRA `(.L_x_7029) ;  /* 0x0000000000108947 */ /* 0x000fea0003800000 */
[----:B------:R-:W-:-:S03]  /*5f60*/  UMOV UR4, 0xffffffff ;  /* 0xffffffff00047882 */ /* 0x000fc60000000000 */
[----:B------:R-:W-:Y:S05]  /*5f70*/  BRA.DIV UR4, `(.L_x_7030) ;  /* 0x0000002204187947 */ /* 0x000fea000b800000 */
[----:B-1----:R1:W0:Y:S02]  /*5f80*/  SHFL.IDX PT, R113, R111, R52, R3 ;  /* 0x000000346f717389 */ /* 0x00222400000e0003 */
.L_x_7134:
[----:B0-----:R-:W-:-:S07]  /*5f90*/  IMAD R112, R35, R113, R112 ;  /* 0x0000007123707224 */ /* 0x001fce00078e0270 */
.L_x_7029:
[----:B------:R-:W-:Y:S05]  /*5fa0*/  BSYNC B2 ;  /* 0x0000000000027941 */ /* 0x000fea0003800000 */
.L_x_7028:
[----:B------:R-:W-:Y:S01]  /*5fb0*/  ISETP.GE.AND P0, PT, R115, 0x1b, PT ;  /* 0x0000001b7300780c */ /* 0x000fe20003f06270 */
[----:B------:R-:W-:-:S12]  /*5fc0*/  BSSY B2, `(.L_x_7031) ;  /* 0x0000006000027945 */ /* 0x000fd80003800000 */
[----:B------:R-:W-:Y:S05]  /*5fd0*/  @!P0 BRA `(.L_x_7032) ;  /* 0x0000000000108947 */ /* 0x000fea0003800000 */
[----:B------:R-:W-:-:S03]  /*5fe0*/  UMOV UR4, 0xffffffff ;  /* 0xffffffff00047882 */ /* 0x000fc60000000000 */
[----:B------:R-:W-:Y:S05]  /*5ff0*/  BRA.DIV UR4, `(.L_x_7033) ;  /* 0x0000002204187947 */ /* 0x000fea000b800000 */
[----:B-1----:R1:W0:Y:S02]  /*6000*/  SHFL.IDX PT, R113, R111, R50, R3 ;  /* 0x000000326f717389 */ /* 0x00222400000e0003 */
.L_x_7137:
[----:B0-----:R-:W-:-:S07]  /*6010*/  IMAD R112, R36, R113, R112 ;  /* 0x0000007124707224 */ /* 0x001fce00078e0270 */
.L_x_7032:
[----:B------:R-:W-:Y:S05]  /*6020*/  BSYNC B2 ;  /* 0x0000000000027941 */ /* 0x000fea0003800000 */
.L_x_7031:
[----:B------:R-:W-:Y:S01]  /*6030*/  ISETP.GE.AND P0, PT, R115, 0x1c, PT ;  /* 0x0000001c7300780c */ /* 0x000fe20003f06270 */
[----:B------:R-:W-:-:S12]  /*6040*/  BSSY B2, `(.L_x_7034) ;  /* 0x0000006000027945 */ /* 0x000fd80003800000 */
[----:B------:R-:W-:Y:S05]  /*6050*/  @!P0 BRA `(.L_x_7035) ;  /* 0x0000000000108947 */ /* 0x000fea0003800000 */
[----:B------:R-:W-:-:S03]  /*6060*/  UMOV UR4, 0xffffffff ;  /* 0xffffffff00047882 */ /* 0x000fc60000000000 */
[----:B------:R-:W-:Y:S05]  /*6070*/  BRA.DIV UR4, `(.L_x_7036) ;  /* 0x0000002204187947 */ /* 0x000fea000b800000 */
[----:B-1----:R1:W0:Y:S02]  /*6080*/  SHFL.IDX PT, R113, R111, R48, R3 ;  /* 0x000000306f717389 */ /* 0x00222400000e0003 */
.L_x_7140:
[----:B0-----:R-:W-:-:S07]  /*6090*/  IMAD R112, R37, R113, R112 ;  /* 0x0000007125707224 */ /* 0x001fce00078e0270 */
.L_x_7035:
[----:B------:R-:W-:Y:S05]  /*60a0*/  BSYNC B2 ;  /* 0x0000000000027941 */ /* 0x000fea0003800000 */
.L_x_7034:
[----:B------:R-:W-:Y:S01]  /*60b0*/  ISETP.GE.AND P0, PT, R115, 0x1d, PT ;  /* 0x0000001d7300780c */ /* 0x000fe20003f06270 */
[----:B------:R-:W-:-:S12]  /*60c0*/  BSSY B2, `(.L_x_7037) ;  /* 0x0000006000027945 */ /* 0x000fd80003800000 */
[----:B------:R-:W-:Y:S05]  /*60d0*/  @!P0 BRA `(.L_x_7038) ;  /* 0x0000000000108947 */ /* 0x000fea0003800000 */
[----:B------:R-:W-:-:S03]  /*60e0*/  UMOV UR4, 0xffffffff ;  /* 0xffffffff00047882 */ /* 0x000fc60000000000 */
[----:B------:R-:W-:Y:S05]  /*60f0*/  BRA.DIV UR4, `(.L_x_7039) ;  /* 0x0000002204187947 */ /* 0x000fea000b800000 */
[----:B-1----:R1:W0:Y:S02]  /*6100*/  SHFL.IDX PT, R113, R111, R44, R3 ;  /* 0x0000002c6f717389 */ /* 0x00222400000e0003 */
.L_x_7143:
[----:B0-----:R-:W-:-:S07]  /*6110*/  IMAD R112, R38, R113, R112 ;  /* 0x0000007126707224 */ /* 0x001fce00078e0270 */
.L_x_7038:
[----:B------:R-:W-:Y:S05]  /*6120*/  BSYNC B2 ;  /* 0x0000000000027941 */ /* 0x000fea0003800000 */
.L_x_7037:
[----:B------:R-:W-:Y:S01]  /*6130*/  ISETP.GE.AND P0, PT, R115, 0x1e, PT ;  /* 0x0000001e7300780c */ /* 0x000fe20003f06270 */
[----:B------:R-:W-:-:S12]  /*6140*/  BSSY B2, `(.L_x_7040) ;  /* 0x0000006000027945 */ /* 0x000fd80003800000 */
[----:B------:R-:W-:Y:S05]  /*6150*/  @!P0 BRA `(.L_x_7041) ;  /* 0x0000000000108947 */ /* 0x000fea0003800000 */
[----:B------:R-:W-:-:S03]  /*6160*/  UMOV UR4, 0xffffffff ;  /* 0xffffffff00047882 */ /* 0x000fc60000000000 */
[----:B------:R-:W-:Y:S05]  /*6170*/  BRA.DIV UR4, `(.L_x_7042) ;  /* 0x0000002204187947 */ /* 0x000fea000b800000 */
[----:B-1----:R1:W0:Y:S02]  /*6180*/  SHFL.IDX PT, R113, R111, R42, R3 ;  /* 0x0000002a6f717389 */ /* 0x00222400000e0003 */
.L_x_7146:
[----:B0-----:R-:W-:-:S07]  /*6190*/  IMAD R112, R39, R113, R112 ;  /* 0x0000007127707224 */ /* 0x001fce00078e0270 */
.L_x_7041:
[----:B------:R-:W-:Y:S05]  /*61a0*/  BSYNC B2 ;  /* 0x0000000000027941 */ /* 0x000fea0003800000 */
.L_x_7040:
[----:B------:R-:W-:Y:S01]  /*61b0*/  ISETP.GE.AND P0, PT, R115, 0x1f, PT ;  /* 0x0000001f7300780c */ /* 0x000fe20003f06270 */
[----:B------:R-:W-:-:S12]  /*61c0*/  BSSY B2, `(.L_x_7043) ;  /* 0x0000006000027945 */ /* 0x000fd80003800000 */
[----:B------:R-:W-:Y:S05]  /*61d0*/  @!P0 BRA `(.L_x_7044) ;  /* 0x0000000000108947 */ /* 0x000fea0003800000 */
[----:B------:R-:W-:-:S03]  /*61e0*/  UMOV UR4, 0xffffffff ;  /* 0xffffffff00047882 */ /* 0x000fc60000000000 */
[----:B------:R-:W-:Y:S05]  /*61f0*/  BRA.DIV UR4, `(.L_x_7045) ;  /* 0x0000002204187947 */ /* 0x000fea000b800000 */
[----:B-1----:R1:W0:Y:S02]  /*6200*/  SHFL.IDX PT, R113, R111, R104, R3 ;  /* 0x000000686f717389 */ /* 0x00222400000e0003 */
.L_x_7149:
[----:B0-----:R-:W-:-:S07]  /*6210*/  IMAD R112, R40, R113, R112 ;  /* 0x0000007128707224 */ /* 0x001fce00078e0270 */
.L_x_7044:
[----:B------:R-:W-:Y:S05]  /*6220*/  BSYNC B2 ;  /* 0x0000000000027941 */ /* 0x000fea0003800000 */
.L_x_7043:
[----:B------:R-:W-:Y:S01]  /*6230*/  ISETP.GE.AND P0, PT, R115, 0x20, PT ;  /* 0x000000207300780c */ /* 0x000fe20003f06270 */
[----:B------:R-:W-:-:S12]  /*6240*/  BSSY B2, `(.L_x_7046) ;  /* 0x0000006000027945 */ /* 0x000fd80003800000 */
[----:B------:R-:W-:Y:S05]  /*6250*/  @!P0 BRA `(.L_x_7047) ;  /* 0x0000000000108947 */ /* 0x000fea0003800000 */
[----:B------:R-:W-:-:S03]  /*6260*/  UMOV UR4, 0xffffffff ;  /* 0xffffffff00047882 */ /* 0x000fc60000000000 */
[----:B------:R-:W-:Y:S05]  /*6270*/  BRA.DIV UR4, `(.L_x_7048) ;  /* 0x0000002204187947 */ /* 0x000fea000b800000 */
[----:B-1----:R1:W0:Y:S02]  /*6280*/  SHFL.IDX PT, R111, R111, R102, R3 ;  /* 0x000000666f6f7389 */ /* 0x00222400000e0003 */
.L_x_7152:
[----:B0-----:R-:W-:-:S07]  /*6290*/  IMAD R112, R41, R111, R112 ;  /* 0x0000006f29707224 */ /* 0x001fce00078e0270 */
.L_x_7047:
[----:B------:R-:W-:Y:S05]  /*62a0*/  BSYNC B2 ;  /* 0x0000000000027941 */ /* 0x000fea0003800000 */
.L_x_7046:
        /* <DEDUP_REMOVED lines=8> */
.L_x_6952:
[----:B------:R-:W-:Y:S05]  /*6330*/  BSYNC B0 ;  /* 0x0000000000007941 */ /* 0x000fea0003800000 */
.L_x_6951:
[----:B------:R-:W-:Y:S01]  /*6340*/  PLOP3.LUT P0, PT, PT, PT, PT, 0x8, 0x80 ;  /* 0x000000000080781c */ /* 0x000fe20003f0e170 */
[----:B------:R-:W-:Y:S01]  /*6350*/  IMAD.MOV.U32 R107, RZ, RZ, 0x20 ;  /* 0x00000020ff6b7424 */ /* 0x000fe200078e00ff */
[----:B------:R-:W-:Y:S11]  /*6360*/  @P1 BRA `(.L_x_7050) ;  /* 0xffffffdc00981947 */ /* 0x000ff6000383ffff */
[----:B------:R-:W-:Y:S05]  /*6370*/  BSYNC B1 ;  /* 0x0000000000017941 */ /* 0x000fea0003800000 */
.L_x_6950:
[----:B------:R-:W-:-:S13]  /*6380*/  ISETP.NE.AND P2, PT, R116, RZ, PT ;  /* 0x000000ff7400720c */ /* 0x000fda0003f45270 */
[----:B------:R-:W-:Y:S05]  /*6390*/  @!P2 BRA `(.L_x_7051) ;  /* 0xffffffdc0058a947 */ /* 0x000fea000383ffff */
.L_x_6912:
        /* <DEDUP_REMOVED lines=123> */
.L_x_7053:
[----:B------:R-:W-:Y:S05]  /*6b50*/  BSYNC.RECONVERGENT B0 ;  /* 0x0000000000007941 */ /* 0x000fea0003800200 */
.L_x_7052:
        /* <DEDUP_REMOVED lines=12> */
.L_x_7055:
        /* <DEDUP_REMOVED lines=110> */
.L_x_7054:
[----:B------:R-:W0:Y:S02]  /*7300*/  LDCU UR4, c[0x0][0x374] ;  /* 0x00006e80ff0477ac */ /* 0x000e240008000800 */
[----:B0-----:R-:W-:Y:S02]  /*7310*/  UIADD3 UR6, UPT, UPT, UR4, UR6, URZ ;  /* 0x0000000604067290 */ /* 0x001fe4000fffe0ff */
[----:B------:R-:W-:-:S04]  /*7320*/  USHF.L.U32 UR4, UR4, 0x3, URZ ;  /* 0x0000000304047899 */ /* 0x000fc800080006ff */
[----:B------:R-:W-:-:S09]  /*7330*/  UISETP.GE.U32.AND UP0, UPT, UR6, UR4, UPT ;  /* 0x000000040600728c */ /* 0x000fd2000bf06070 */
[----:B------:R-:W-:Y:S05]  /*7340*/  BRA.U !UP0, `(.L_x_7056) ;  /* 0xffffff95083c7547 */ /* 0x000fea000b83ffff */
[----:B------:R-:W-:Y:S05]  /*7350*/  EXIT ;  /* 0x000000000000794d */ /* 0x000fea0003800000 */
.L_x_6955:
[----:B------:R-:W-:Y:S01]  /*7360*/  BSSY B3, `(.L_x_7057) ;  /* 0x0000006000037945 */ /* 0x000fe20003800000 */
[----:B------:R-:W-:Y:S01]  /*7370*/  IMAD.MOV.U32 R114, RZ, RZ, R108 ;  /* 0x000000ffff727224 */ /* 0x000fe200078e006c */
[----:B------:R-:W-:-:S07]  /*7380*/  MOV R113, 0xffffffff ;  /* 0xffffffff00717802 */ /* 0x000fce0000000f00 */
[----:B01234-:R-:W-:Y:S05]  /*7390*/  WARPSYNC.COLLECTIVE R113, `(.L_x_7058) ;  /* 0x0000000071087348 */ /* 0x01ffea0003c00000 */
[----:B-1----:R1:W0:Y:S02]  /*73a0*/  SHFL.IDX P0, R113, R111, R114, R3 ;  /* 0x000000726f717389 */ /* 0x0022240000000003 */
[----:B01234-:R-:W-:Y:S05]  /*73b0*/  ENDCOLLECTIVE ;  /* 0x000000000000791b */ /* 0x01ffea0003800000 */
.L_x_7058:
[----:B------:R-:W-:Y:S05]  /*73c0*/  BSYNC B3 ;  /* 0x0000000000037941 */ /* 0x000fea0003800000 */
.L_x_7057:
[----:B------:R-:W-:Y:S05]  /*73d0*/  BRA `(.L_x_7059) ;  /* 0xffffffdc00dc7947 */ /* 0x000fea000383ffff */
.L_x_6958:
[----:B------:R-:W-:Y:S01]  /*73e0*/  BSSY B3, `(.L_x_7060) ;  /* 0x0000006000037945 */ /* 0x000fe20003800000 */
[----:B------:R-:W-:Y:S02]  /*73f0*/  IMAD.MOV.U32 R114, RZ, RZ, R100 ;  /* 0x000000ffff727224 */ /* 0x000fe400078e0064 */
[----:B------:R-:W-:-:S07]  /*7400*/  IMAD.MOV.U32 R113, RZ, RZ, -0x1 ;  /* 0xffffffffff717424 */ /* 0x000fce00078e00ff */
[----:B01234-:R-:W-:Y:S05]  /*7410*/  WARPSYNC.COLLECTIVE R113, `(.L_x_7061) ;  /* 0x0000000071087348 */ /* 0x01ffea0003c00000 */
[----:B-1----:R1:W0:Y:S02]  /*7420*/  SHFL.IDX P0, R113, R111, R114, R3 ;  /* 0x000000726f717389 */ /* 0x0022240000000003 */
[----:B01234-:R-:W-:Y:S05]  /*7430*/  ENDCOLLECTIVE ;  /* 0x000000000000791b */ /* 0x01ffea0003800000 */
.L_x_7061:
[----:B------:R-:W-:Y:S05]  /*7440*/  BSYNC B3 ;  /* 0x0000000000037941 */ /* 0x000fea0003800000 */
.L_x_7060:
[----:B------:R-:W-:Y:S05]  /*7450*/  BRA `(.L_x_7062) ;  /* 0xffffffdc00d87947 */ /* 0x000fea000383ffff */
.L_x_6961:
[----:B------:R-:W-:Y:S01]  /*7460*/  BSSY B3, `(.L_x_7063) ;  /* 0x0000006000037945 */ /* 0x000fe20003800000 */
[----:B------:R-:W-:Y:S02]  /*7470*/  IMAD.MOV.U32 R114, RZ, RZ, R98 ;  /* 0x000000ffff727224 */ /* 0x000fe400078e0062 */
[----:B------:R-:W-:-:S07]  /*7480*/  IMAD.MOV.U32 R113, RZ, RZ, -0x1 ;  /* 0xffffffffff717424 */ /* 0x000fce00078e00ff */
[----:B01234-:R-:W-:Y:S05]  /*7490*/  WARPSYNC.COLLECTIVE R113, `(.L_x_7064) ;  /* 0x0000000071087348 */ /* 0x01ffea0003c00000 */
[----:B-1----:R1:W0:Y:S02]  /*74a0*/  SHFL.IDX P0, R113, R111, R114, R3 ;  /* 0x000000726f717389 */ /* 0x0022240000000003 */
[----:B01234-:R-:W-:Y:S05]  /*74b0*/  ENDCOLLECTIVE ;  /* 0x000000000000791b */ /* 0x01ffea0003800000 */
.L_x_7064:
[----:B------:R-:W-:Y:S05]  /*74c0*/  BSYNC B3 ;  /* 0x0000000000037941 */ /* 0x000fea0003800000 */
.L_x_7063:
[----:B------:R-:W-:Y:S05]  /*74d0*/  BRA `(.L_x_7065) ;  /* 0xffffffdc00d47947 */ /* 0x000fea000383ffff */
.L_x_6964:
[----:B------:R-:W-:Y:S01]  /*74e0*/  BSSY B3, `(.L_x_7066) ;  /* 0x0000006000037945 */ /* 0x000fe20003800000 */
[----:B------:R-:W-:Y:S02]  /*74f0*/  IMAD.MOV.U32 R114, RZ, RZ, R96 ;  /* 0x000000ffff727224 */ /* 0x000fe400078e0060 */
[----:B------:R-:W-:-:S07]  /*7500*/  IMAD.MOV.U32 R113, RZ, RZ, -0x1 ;  /* 0xffffffffff717424 */ /* 0x000fce00078e00ff */
[----:B01234-:R-:W-:Y:S05]  /*7510*/  WARPSYNC.COLLECTIVE R113, `(.L_x_7067) ;  /* 0x0000000071087348 */ /* 0x01ffea0003c00000 */
[----:B-1----:R1:W0:Y:S02]  /*7520*/  SHFL.IDX P0, R113, R111, R114, R3 ;  /* 0x000000726f717389 */ /* 0x0022240000000003 */
[----:B01234-:R-:W-:Y:S05]  /*7530*/  ENDCOLLECTIVE ;  /* 0x000000000000791b */ /* 0x01ffea0003800000 */
.L_x_7067:
[----:B------:R-:W-:Y:S05]  /*7540*/  BSYNC B3 ;  /* 0x0000000000037941 */ /* 0x000fea0003800000 */
.L_x_7066:
[----:B------:R-:W-:Y:S05]  /*7550*/  BRA `(.L_x_7068) ;  /* 0xffffffdc00d07947 */ /* 0x000fea000383ffff */
.L_x_6967:
[----:B------:R-:W-:Y:S01]  /*7560*/  BSSY B3, `(.L_x_7069) ;  /* 0x0000006000037945 */ /* 0x000fe20003800000 */
[----:B------:R-:W-:Y:S01]  /*7570*/  MOV R114, R94 ;  /* 0x0000005e00727202 */ /* 0x000fe20000000f00 */
[----:B------:R-:W-:-:S07]  /*7580*/  IMAD.MOV.U32 R113, RZ, RZ, -0x1 ;  /* 0xffffffffff717424 */ /* 0x000fce00078e00ff */
[----:B01234-:R-:W-:Y:S05]  /*7590*/  WARPSYNC.COLLECTIVE R113, `(.L_x_7070) ;  /* 0x0000000071087348 */ /* 0x01ffea0003c00000 */
[----:B-1----:R1:W0:Y:S02]  /*75a0*/  SHFL.IDX P0, R113, R111, R114, R3 ;  /* 0x000000726f717389 */ /* 0x0022240000000003 */
[----:B01234-:R-:W-:Y:S05]  /*75b0*/  ENDCOLLECTIVE ;  /* 0x000000000000791b */ /* 0x01ffea0003800000 */
.L_x_7070:
[----:B------:R-:W-:Y:S05]  /*75c0*/  BSYNC B3 ;  /* 0x0000000000037941 */ /* 0x000fea0003800000 */
.L_x_7069:
[----:B------:R-:W-:Y:S05]  /*75d0*/  BRA `(.L_x_7071) ;  /* 0xffffffdc00cc7947 */ /* 0x000fea000383ffff */
.L_x_6970:
[----:B------:R-:W-:Y:S01]  /*75e0*/  BSSY B3, `(.L_x_7072) ;  /* 0x0000006000037945 */ /* 0x000fe20003800000 */
[----:B------:R-:W-:Y:S02]  /*75f0*/  IMAD.MOV.U32 R114, RZ, RZ, R92 ;  /* 0x000000ffff727224 */ /* 0x000fe400078e005c */
[----:B------:R-:W-:-:S07]  /*7600*/  IMAD.MOV.U32 R113, RZ, RZ, -0x1 ;  /* 0xffffffffff717424 */ /* 0x000fce00078e00ff */
[----:B01234-:R-:W-:Y:S05]  /*7610*/  WARPSYNC.COLLECTIVE R113, `(.L_x_7073) ;  /* 0x0000000071087348 */ /* 0x01ffea0003c00000 */
[----:B-1----:R1:W0:Y:S02]  /*7620*/  SHFL.IDX P0, R113, R111, R114, R3 ;  /* 0x000000726f717389 */ /* 0x0022240000000003 */
[----:B01234-:R-:W-:Y:S05]  /*7630*/  ENDCOLLECTIVE ;  /* 0x000000000000791b */ /* 0x01ffea0003800000 */
.L_x_7073:
[----:B------:R-:W-:Y:S05]  /*7640*/  BSYNC B3 ;  /* 0x0000000000037941 */ /* 0x000fea0003800000 */
.L_x_7072:
[----:B------:R-:W-:Y:S05]  /*7650*/  BRA `(.L_x_7074) ;  /* 0xffffffdc00cc7947 */ /* 0x000fea000383ffff */
.L_x_6973:
[----:B------:R-:W-:Y:S01]  /*7660*/  BSSY B3, `(.L_x_7075) ;  /* 0x0000006000037945 */ /* 0x000fe20003800000 */
[----:B------:R-:W-:Y:S02]  /*7670*/  IMAD.MOV.U32 R114, RZ, RZ, R90 ;  /* 0x000000ffff727224 */ /* 0x000fe400078e005a */
[----:B------:R-:W-:-:S07]  /*7680*/  IMAD.MOV.U32 R113, RZ, RZ, -0x1 ;  /* 0xffffffffff717424 */ /* 0x000fce00078e00ff */
[----:B01234-:R-:W-:Y:S05]  /*7690*/  WARPSYNC.COLLECTIVE R113, `(.L_x_7076) ;  /* 0x0000000071087348 */ /* 0x01ffea0003c00000 */
[----:B-1----:R1:W0:Y:S02]  /*76a0*/  SHFL.IDX P0, R113, R111, R114, R3 ;  /* 0x000000726f717389 */ /* 0x0022240000000003 */
[----:B01234-:R-:W-:Y:S05]  /*76b0*/  ENDCOLLECTIVE ;  /* 0x000000000000791b */ /* 0x01ffea0003800000 */
.L_x_7076:
[----:B------:R-:W-:Y:S05]  /*76c0*/  BSYNC B3 ;  /* 0x0000000000037941 */ /* 0x000fea0003800000 */
.L_x_7075:
[----:B------:R-:W-:Y:S05]  /*76d0*/  BRA `(.L_x_7077) ;  /* 0xffffffdc00cc7947 */ /* 0x000fea000383ffff */
.L_x_6976:
[----:B------:R-:W-:Y:S01]  /*76e0*/  BSSY B3, `(.L_x_7078) ;  /* 0x0000006000037945 */ /* 0x000fe20003800000 */
[----:B------:R-:W-:Y:S01]  /*76f0*/  IMAD.MOV.U32 R114, RZ, RZ, R88 ;  /* 0x000000ffff727224 */ /* 0x000fe200078e0058 */
[----:B------:R-:W-:-:S07]  /*7700*/  MOV R113, 0xffffffff ;  /* 0xffffffff00717802 */ /* 0x000fce0000000f00 */
[----:B01234-:R-:W-:Y:S05]  /*7710*/  WARPSYNC.COLLECTIVE R113, `(.L_x_7079) ;  /* 0x0000000071087348 */ /* 0x01ffea0003c00000 */
[----:B-1----:R1:W0:Y:S02]  /*7720*/  SHFL.IDX P0, R113, R111, R114, R3 ;  /* 0x000000726f717389 */ /* 0x0022240000000003 */
[----:B01234-:R-:W-:Y:S05]  /*7730*/  ENDCOLLECTIVE ;  /* 0x000000000000791b */ /* 0x01ffea0003800000 */
.L_x_7079:
[----:B------:R-:W-:Y:S05]  /*7740*/  BSYNC B3 ;  /* 0x0000000000037941 */ /* 0x000fea0003800000 */
.L_x_7078:
[----:B------:R-:W-:Y:S05]  /*7750*/  BRA `(.L_x_7080) ;  /* 0xffffffdc00cc7947 */ /* 0x000fea000383ffff */
.L_x_6979:
[----:B------:R-:W-:Y:S01]  /*7760*/  BSSY B3, `(.L_x_7081) ;  /* 0x0000006000037945 */ /* 0x000fe20003800000 */
[----:B------:R-:W-:Y:S02]  /*7770*/  IMAD.MOV.U32 R114, RZ, RZ, R86 ;  /* 0x000000ffff727224 */ /* 0x000fe400078e0056 */
[----:B------:R-:W-:-:S07]  /*7780*/  IMAD.MOV.U32 R113, RZ, RZ, -0x1 ;  /* 0xffffffffff717424 */ /* 0x000fce00078e00ff */
[----:B01234-:R-:W-:Y:S05]  /*7790*/  WARPSYNC.COLLECTIVE R113, `(.L_x_7082) ;  /* 0x0000000071087348 */ /* 0x01ffea0003c00000 */
[----:B-1----:R1:W0:Y:S02]  /*77a0*/  SHFL.IDX P0, R113, R111, R114, R3 ;  /* 0x000000726f717389 */ /* 0x0022240000000003 */
[----:B01234-:R-:W-:Y:S05]  /*77b0*/  ENDCOLLECTIVE ;  /* 0x000000000000791b */ /* 0x01ffea0003800000 */
.L_x_7082:
[----:B------:R-:W-:Y:S05]  /*77c0*/  BSYNC B3 ;  /* 0x0000000000037941 */ /* 0x000fea0003800000 */
.L_x_7081:
[----:B------:R-:W-:Y:S05]  /*77d0*/  BRA `(.L_x_7083) ;  /* 0xffffffdc00cc7947 */ /* 0x000fea000383ffff */
.L_x_6982:
[----:B------:R-:W-:Y:S01]  /*77e0*/  BSSY B3, `(.L_x_7084) ;  /* 0x0000006000037945 */ /* 0x000fe20003800000 */
[----:B------:R-:W-:Y:S02]  /*77f0*/  IMAD.MOV.U32 R114, RZ, RZ, R84 ;  /* 0x000000ffff727224 */ /* 0x000fe400078e0054 */
[----:B------:R-:W-:-:S07]  /*7800*/  IMAD.MOV.U32 R113, RZ, RZ, -0x1 ;  /* 0xffffffffff717424 */ /* 0x000fce00078e00ff */
[----:B01234-:R-:W-:Y:S05]  /*7810*/  WARPSYNC.COLLECTIVE R113, `(.L_x_7085) ;  /* 0x0000000071087348 */ /* 0x01ffea0003c00000 */
[----:B-1----:R1:W0:Y:S02]  /*7820*/  SHFL.IDX P0, R113, R111, R114, R3 ;  /* 0x000000726f717389 */ /* 0x0022240000000003 */
[----:B01234-:R-:W-:Y:S05]  /*7830*/  ENDCOLLECTIVE ;  /* 0x000000000000791b */ /* 0x01ffea0003800000 */
.L_x_7085:
[----:B------:R-:W-:Y:S05]  /*7840*/  BSYNC B3 ;  /* 0x0000000000037941 */ /* 0x000fea0003800000 */
.L_x_7084:
[----:B------:R-:W-:Y:S05]  /*7850*/  BRA `(.L_x_7086) ;  /* 0xffffffdc00cc7947 */ /* 0x000fea000383ffff */
.L_x_6985:
[----:B------:R-:W-:Y:S01]  /*7860*/  BSSY B3, `(.L_x_7087) ;  /* 0x0000006000037945 */ /* 0x000fe20003800000 */
[----:B------:R-:W-:Y:S02]  /*7870*/  IMAD.MOV.U32 R114, RZ, RZ, R82 ;  /* 0x000000ffff727224 */ /* 0x000fe400078e0052 */
[----:B------:R-:W-:-:S07]  /*7880*/  IMAD.MOV.U32 R113, RZ, RZ, -0x1 ;  /* 0xffffffffff717424 */ /* 0x000fce00078e00ff */
[----:B01234-:R-:W-:Y:S05]  /*7890*/  WARPSYNC.COLLECTIVE R113, `(.L_x_7088) ;  /* 0x0000000071087348 */ /* 0x01ffea0003c00000 */
[----:B-1----:R1:W0:Y:S02]  /*78a0*/  SHFL.IDX P0, R113, R111, R114, R3 ;  /* 0x000000726f717389 */ /* 0x0022240000000003 */
[----:B01234-:R-:W-:Y:S05]  /*78b0*/  ENDCOLLECTIVE ;  /* 0x000000000000791b */ /* 0x01ffea0003800000 */
.L_x_7088:
[----:B------:R-:W-:Y:S05]  /*78c0*/  BSYNC B3 ;  /* 0x0000000000037941 */ /* 0x000fea0003800000 */
.L_x_7087:
[----:B------:R-:W-:Y:S05]  /*78d0*/  BRA `(.L_x_7089) ;  /* 0xffffffdc00cc7947 */ /* 0x000fea000383ffff */
.L_x_6988:
[----:B------:R-:W-:Y:S01]  /*78e0*/  BSSY B3, `(.L_x_7090) ;  /* 0x0000006000037945 */ /* 0x000fe20003800000 */
[----:B------:R-:W-:Y:S01]  /*78f0*/  MOV R114, R80 ;  /* 0x0000005000727202 */ /* 0x000fe20000000f00 */
[----:B------:R-:W-:-:S07]  /*7900*/  IMAD.MOV.U32 R113, RZ, RZ, -0x1 ;  /* 0xffffffffff717424 */ /* 0x000fce00078e00ff */
[----:B01234-:R-:W-:Y:S05]  /*7910*/  WARPSYNC.COLLECTIVE R113, `(.L_x_7091) ;  /* 0x0000000071087348 */ /* 0x01ffea0003c00000 */
[----:B-1----:R1:W0:Y:S02]  /*7920*/  SHFL.IDX P0, R113, R111, R114, R3 ;  /* 0x000000726f717389 */ /* 0x0022240000000003 */
[----:B01234-:R-:W-:Y:S05]  /*7930*/  ENDCOLLECTIVE ;  /* 0x000000000000791b */ /* 0x01ffea0003800000 */
.L_x_7091:
[----:B------:R-:W-:Y:S05]  /*7940*/  BSYNC B3 ;  /* 0x0000000000037941 */ /* 0x000fea0003800000 */
.L_x_7090:
[----:B------:R-:W-:Y:S05]  /*7950*/  BRA `(.L_x_7092) ;  /* 0xffffffdc00cc7947 */ /* 0x000fea000383ffff */
.L_x_6991:
[----:B------:R-:W-:Y:S01]  /*7960*/  BSSY B3, `(.L_x_7093) ;  /* 0x0000006000037945 */ /* 0x000fe20003800000 */
[----:B------:R-:W-:Y:S02]  /*7970*/  IMAD.MOV.U32 R114, RZ, RZ, R78 ;  /* 0x000000ffff727224 */ /* 0x000fe400078e004e */
[----:B------:R-:W-:-:S07]  /*7980*/  IMAD.MOV.U32 R113, RZ, RZ, -0x1 ;  /* 0xffffffffff717424 */ /* 0x000fce00078e00ff */
[----:B01234-:R-:W-:Y:S05]  /*7990*/  WARPSYNC.COLLECTIVE R113, `(.L_x_7094) ;  /* 0x0000000071087348 */ /* 0x01ffea0003c00000 */
[----:B-1----:R1:W0:Y:S02]  /*79a0*/  SHFL.IDX P0, R113, R111, R114, R3 ;  /* 0x000000726f717389 */ /* 0x0022240000000003 */
[----:B01234-:R-:W-:Y:S05]  /*79b0*/  ENDCOLLECTIVE ;  /* 0x000000000000791b */ /* 0x01ffea0003800000 */
.L_x_7094:
[----:B------:R-:W-:Y:S05]  /*79c0*/  BSYNC B3 ;  /* 0x0000000000037941 */ /* 0x000fea0003800000 */
.L_x_7093:
[----:B------:R-:W-:Y:S05]  /*79d0*/  BRA `(.L_x_7095) ;  /* 0xffffffdc00cc7947 */ /* 0x000fea000383ffff */
.L_x_6994:
[----:B------:R-:W-:Y:S01]  /*79e0*/  BSSY B3, `(.L_x_7096) ;  /* 0x0000006000037945 */ /* 0x000fe20003800000 */
[----:B------:R-:W-:Y:S02]  /*79f0*/  IMAD.MOV.U32 R114, RZ, RZ, R76 ;  /* 0x000000ffff727224 */ /* 0x000fe400078e004c */
[----:B------:R-:W-:-:S07]  /*7a00*/  IMAD.MOV.U32 R113, RZ, RZ, -0x1 ;  /* 0xffffffffff717424 */ /* 0x000fce00078e00ff */
[----:B01234-:R-:W-:Y:S05]  /*7a10*/  WARPSYNC.COLLECTIVE R113, `(.L_x_7097) ;  /* 0x0000000071087348 */ /* 0x01ffea0003c00000 */
[----:B-1----:R1:W0:Y:S02]  /*7a20*/  SHFL.IDX P0, R113, R111, R114, R3 ;  /* 0x000000726f717389 */ /* 0x0022240000000003 */
[----:B01234-:R-:W-:Y:S05]  /*7a30*/  ENDCOLLECTIVE ;  /* 0x000000000000791b */ /* 0x01ffea0003800000 */
.L_x_7097:
[----:B------:R-:W-:Y:S05]  /*7a40*/  BSYNC B3 ;  /* 0x0000000000037941 */ /* 0x000fea0003800000 */
.L_x_7096:
[----:B------:R-:W-:Y:S05]  /*7a50*/  BRA `(.L_x_7098) ;  /* 0xffffffdc00cc7947 */ /* 0x000fea000383ffff */
.L_x_6997:
[----:B------:R-:W-:Y:S01]  /*7a60*/  BSSY B3, `(.L_x_7099) ;  /* 0x0000006000037945 */ /* 0x000fe20003800000 */
[----:B------:R-:W-:Y:S01]  /*7a70*/  IMAD.MOV.U32 R114, RZ, RZ, R74 ;  /* 0x000000ffff727224 */ /* 0x000fe200078e004a */
[----:B------:R-:W-:-:S07]  /*7a80*/  MOV R113, 0xffffffff ;  /* 0xffffffff00717802 */ /* 0x000fce0000000f00 */
[----:B01234-:R-:W-:Y:S05]  /*7a90*/  WARPSYNC.COLLECTIVE R113, `(.L_x_7100) ;  /* 0x0000000071087348 */ /* 0x01ffea0003c00000 */
[----:B-1----:R1:W0:Y:S02]  /*7aa0*/  SHFL.IDX P0, R113, R111, R114, R3 ;  /* 0x000000726f717389 */ /* 0x0022240000000003 */
[----:B01234-:R-:W-:Y:S05]  /*7ab0*/  ENDCOLLECTIVE ;  /* 0x000000000000791b */ /* 0x01ffea0003800000 */
.L_x_7100:
[----:B------:R-:W-:Y:S05]  /*7ac0*/  BSYNC B3 ;  /* 0x0000000000037941 */ /* 0x000fea0003800000 */
.L_x_7099:
[----:B------:R-:W-:Y:S05]  /*7ad0*/  BRA `(.L_x_7101) ;  /* 0xffffffdc00cc7947 */ /* 0x000fea000383ffff */
.L_x_7000:
[----:B------:R-:W-:Y:S01]  /*7ae0*/  BSSY B3, `(.L_x_7102) ;  /* 0x0000006000037945 */ /* 0x000fe20003800000 */
[----:B------:R-:W-:Y:S02]  /*7af0*/  IMAD.MOV.U32 R114, RZ, RZ, R72 ;  /* 0x000000ffff727224 */ /* 0x000fe400078e0048 */
[----:B------:R-:W-:-:S07]  /*7b00*/  IMAD.MOV.U32 R113, RZ, RZ, -0x1 ;  /* 0xffffffffff717424 */ /* 0x000fce00078e00ff */
[----:B01234-:R-:W-:Y:S05]  /*7b10*/  WARPSYNC.COLLECTIVE R113, `(.L_x_7103) ;  /* 0x0000000071087348 */ /* 0x01ffea0003c00000 */
[----:B-1----:R1:W0:Y:S02]  /*7b20*/  SHFL.IDX P0, R113, R111, R114, R3 ;  /* 0x000000726f717389 */ /* 0x0022240000000003 */
[----:B01234-:R-:W-:Y:S05]  /*7b30*/  ENDCOLLECTIVE ;  /* 0x000000000000791b */ /* 0x01ffea0003800000 */
.L_x_7103:
[----:B------:R-:W-:Y:S05]  /*7b40*/  BSYNC B3 ;  /* 0x0000000000037941 */ /* 0x000fea0003800000 */
.L_x_7102:
[----:B------:R-:W-:Y:S05]  /*7b50*/  BRA `(.L_x_7104) ;  /* 0xffffffdc00cc7947 */ /* 0x000fea000383ffff */
.L_x_7003:
[----:B------:R-:W-:Y:S01]  /*7b60*/  BSSY B3, `(.L_x_7105) ;  /* 0x0000006000037945 */ /* 0x000fe20003800000 */
[----:B------:R-:W-:Y:S02]  /*7b70*/  IMAD.MOV.U32 R114, RZ, RZ, R70 ;  /* 0x000000ffff727224 */ /* 0x000fe400078e0046 */
[----:B------:R-:W-:-:S07]  /*7b80*/  IMAD.MOV.U32 R113, RZ, RZ, -0x1 ;  /* 0xffffffffff717424 */ /* 0x000fce00078e00ff */
[----:B01234-:R-:W-:Y:S05]  /*7b90*/  WARPSYNC.COLLECTIVE R113, `(.L_x_7106) ;  /* 0x0000000071087348 */ /* 0x01ffea0003c00000 */
[----:B-1----:R1:W0:Y:S02]  /*7ba0*/  SHFL.IDX P0, R113, R111, R114, R3 ;  /* 0x000000726f717389 */ /* 0x0022240000000003 */
[----:B01234-:R-:W-:Y:S05]  /*7bb0*/  ENDCOLLECTIVE ;  /* 0x000000000000791b */ /* 0x01ffea0003800000 */
.L_x_7106:
[----:B------:R-:W-:Y:S05]  /*7bc0*/  BSYNC B3 ;  /* 0x0000000000037941 */ /* 0x000fea0003800000 */
.L_x_7105:
[----:B------:R-:W-:Y:S05]  /*7bd0*/  BRA `(.L_x_7107) ;  /* 0xffffffdc00cc7947 */ /* 0x000fea000383ffff */
.L_x_7006:
[----:B------:R-:W-:Y:S01]  /*7be0*/  BSSY B3, `(.L_x_7108) ;  /* 0x0000006000037945 */ /* 0x000fe20003800000 */
[----:B------:R-:W-:Y:S02]  /*7bf0*/  IMAD.MOV.U32 R114, RZ, RZ, R68 ;  /* 0x000000ffff727224 */ /* 0x000fe400078e0044 */
[----:B------:R-:W-:-:S07]  /*7c00*/  IMAD.MOV.U32 R113, RZ, RZ, -0x1 ;  /* 0xffffffffff717424 */ /* 0x000fce00078e00ff */
[----:B01234-:R-:W-:Y:S05]  /*7c10*/  WARPSYNC.COLLECTIVE R113, `(.L_x_7109) ;  /* 0x0000000071087348 */ /* 0x01ffea0003c00000 */
[----:B-1----:R1:W0:Y:S02]  /*7c20*/  SHFL.IDX P0, R113, R111, R114, R3 ;  /* 0x000000726f717389 */ /* 0x0022240000000003 */
[----:B01234-:R-:W-:Y:S05]  /*7c30*/  ENDCOLLECTIVE ;  /* 0x000000000000791b */ /* 0x01ffea0003800000 */
.L_x_7109:
[----:B------:R-:W-:Y:S05]  /*7c40*/  BSYNC B3 ;  /* 0x0000000000037941 */ /* 0x000fea0003800000 */
.L_x_7108:
[----:B------:R-:W-:Y:S05]  /*7c50*/  BRA `(.L_x_7110) ;  /* 0xffffffdc00cc7947 */ /* 0x000fea000383ffff */
.L_x_7009:
[----:B------:R-:W-:Y:S01]  /*7c60*/  BSSY B3, `(.L_x_7111) ;  /* 0x0000006000037945 */ /* 0x000fe20003800000 */
[----:B------:R-:W-:Y:S01]  /*7c70*/  MOV R114, R66 ;  /* 0x0000004200727202 */ /* 0x000fe20000000f00 */
[----:B------:R-:W-:-:S07]  /*7c80*/  IMAD.MOV.U32 R113, RZ, RZ, -0x1 ;  /* 0xffffffffff717424 */ /* 0x000fce00078e00ff */
[----:B01234-:R-:W-:Y:S05]  /*7c90*/  WARPSYNC.COLLECTIVE R113, `(.L_x_7112) ;  /* 0x0000000071087348 */ /* 0x01ffea0003c00000 */
[----:B-1----:R1:W0:Y:S02]  /*7ca0*/  SHFL.IDX P0, R113, R111, R114, R3 ;  /* 0x000000726f717389 */ /* 0x0022240000000003 */
[----:B01234-:R-:W-:Y:S05]  /*7cb0*/  ENDCOLLECTIVE ;  /* 0x000000000000791b */ /* 0x01ffea0003800000 */
.L_x_7112:
[----:B------:R-:W-:Y:S05]  /*7cc0*/  BSYNC B3 ;  /* 0x0000000000037941 */ /* 0x000fea0003800000 */
.L_x_7111:
[----:B------:R-:W-:Y:S05]  /*7cd0*/  BRA `(.L_x_7113) ;  /* 0xffffffdc00cc7947 */ /* 0x000fea000383ffff */
.L_x_7012:
[----:B------:R-:W-:Y:S01]  /*7ce0*/  BSSY B3, `(.L_x_7114) ;  /* 0x0000006000037945 */ /* 0x000fe20003800000 */
[----:B------:R-:W-:Y:S02]  /*7cf0*/  IMAD.MOV.U32 R114, RZ, RZ, R64 ;  /* 0x000000ffff727224 */ /* 0x000fe400078e0040 */
[----:B------:R-:W-:-:S07]  /*7d00*/  IMAD.MOV.U32 R113, RZ, RZ, -0x1 ;  /* 0xffffffffff717424 */ /* 0x000fce00078e00ff */
[----:B01234-:R-:W-:Y:S05]  /*7d10*/  WARPSYNC.COLLECTIVE R113, `(.L_x_7115) ;  /* 0x0000000071087348 */ /* 0x01ffea0003c00000 */
[----:B-1----:R1:W0:Y:S02]  /*7d20*/  SHFL.IDX P0, R113, R111, R114, R3 ;  /* 0x000000726f717389 */ /* 0x0022240000000003 */
[----:B01234-:R-:W-:Y:S05]  /*7d30*/  ENDCOLLECTIVE ;  /* 0x000000000000791b */ /* 0x01ffea0003800000 */
.L_x_7115:
[----:B------:R-:W-:Y:S05]  /*7d40*/  BSYNC B3 ;  /* 0x0000000000037941 */ /* 0x000fea0003800000 */
.L_x_7114:
[----:B------:R-:W-:Y:S05]  /*7d50*/  BRA `(.L_x_7116) ;  /* 0xffffffdc00cc7947 */ /* 0x000fea000383ffff */
.L_x_7015:
[----:B------:R-:W-:Y:S01]  /*7d60*/  BSSY B3, `(.L_x_7117) ;  /* 0x0000006000037945 */ /* 0x000fe20003800000 */
[----:B------:R-:W-:Y:S02]  /*7d70*/  IMAD.MOV.U32 R114, RZ, RZ, R62 ;  /* 0x000000ffff727224 */ /* 0x000fe400078e003e */
[----:B------:R-:W-:-:S07]  /*7d80*/  IMAD.MOV.U32 R113, RZ, RZ, -0x1 ;  /* 0xffffffffff717424 */ /* 0x000fce00078e00ff */
[----:B01234-:R-:W-:Y:S05]  /*7d90*/  WARPSYNC.COLLECTIVE R113, `(.L_x_7118) ;  /* 0x0000000071087348 */ /* 0x01ffea0003c00000 */
[----:B-1----:R1:W0:Y:S02]  /*7da0*/  SHFL.IDX P0, R113, R111, R114, R3 ;  /* 0x000000726f717389 */ /* 0x0022240000000003 */
[----:B01234-:R-:W-:Y:S05]  /*7db0*/  ENDCOLLECTIVE ;  /* 0x000000000000791b */ /* 0x01ffea0003800000 */
.L_x_7118:
[----:B------:R-:W-:Y:S05]  /*7dc0*/  BSYNC B3 ;  /* 0x0000000000037941 */ /* 0x000fea0003800000 */
.L_x_7117:
[----:B------:R-:W-:Y:S05]  /*7dd0*/  BRA `(.L_x_7119) ;  /* 0xffffffdc00cc7947 */ /* 0x000fea000383ffff */
.L_x_7018:
[----:B------:R-:W-:Y:S01]  /*7de0*/  BSSY B3, `(.L_x_7120) ;  /* 0x0000006000037945 */ /* 0x000fe20003800000 */
[----:B------:R-:W-:Y:S01]  /*7df0*/  IMAD.MOV.U32 R114, RZ, RZ, R60 ;  /* 0x000000ffff727224 */ /* 0x000fe200078e003c */
[----:B------:R-:W-:-:S07]  /*7e00*/  MOV R113, 0xffffffff ;  /* 0xffffffff00717802 */ /* 0x000fce0000000f00 */
[----:B01234-:R-:W-:Y:S05]  /*7e10*/  WARPSYNC.COLLECTIVE R113, `(.L_x_7121) ;  /* 0x0000000071087348 */ /* 0x01ffea0003c00000 */
[----:B-1----:R1:W0:Y:S02]  /*7e20*/  SHFL.IDX P0, R113, R111, R114, R3 ;  /* 0x000000726f717389 */ /* 0x0022240000000003 */
[----:B01234-:R-:W-:Y:S05]  /*7e30*/  ENDCOLLECTIVE ;  /* 0x000000000000791b */ /* 0x01ffea0003800000 */
.L_x_7121:
[----:B------:R-:W-:Y:S05]  /*7e40*/  BSYNC B3 ;  /* 0x0000000000037941 */ /* 0x000fea0003800000 */
.L_x_7120:
[----:B------:R-:W-:Y:S05]  /*7e50*/  BRA `(.L_x_7122) ;  /* 0xffffffdc00cc7947 */ /* 0x000fea000383ffff */
.L_x_7021:
[----:B------:R-:W-:Y:S01]  /*7e60*/  BSSY B3, `(.L_x_7123) ;  /* 0x0000006000037945 */ /* 0x000fe20003800000 */
[----:B------:R-:W-:Y:S02]  /*7e70*/  IMAD.MOV.U32 R114, RZ, RZ, R58 ;  /* 0x000000ffff727224 */ /* 0x000fe400078e003a */
[----:B------:R-:W-:-:S07]  /*7e80*/  IMAD.MOV.U32 R113, RZ, RZ, -0x1 ;  /* 0xffffffffff717424 */ /* 0x000fce00078e00ff */
[----:B01234-:R-:W-:Y:S05]  /*7e90*/  WARPSYNC.COLLECTIVE R113, `(.L_x_7124) ;  /* 0x0000000071087348 */ /* 0x01ffea0003c00000 */
[----:B-1----:R1:W0:Y:S02]  /*7ea0*/  SHFL.IDX P0, R113, R111, R114, R3 ;  /* 0x000000726f717389 */ /* 0x0022240000000003 */
[----:B01234-:R-:W-:Y:S05]  /*7eb0*/  ENDCOLLECTIVE ;  /* 0x000000000000791b */ /* 0x01ffea0003800000 */
.L_x_7124:
[----:B------:R-:W-:Y:S05]  /*7ec0*/  BSYNC B3 ;  /* 0x0000000000037941 */ /* 0x000fea0003800000 */
.L_x_7123:
[----:B------:R-:W-:Y:S05]  /*7ed0*/  BRA `(.L_x_7125) ;  /* 0xffffffdc00cc7947 */ /* 0x000fea000383ffff */
.L_x_7024:
[----:B------:R-:W-:Y:S01]  /*7ee0*/  BSSY B3, `(.L_x_7126) ;  /* 0x0000006000037945 */ /* 0x000fe20003800000 */
[----:B------:R-:W-:Y:S02]  /*7ef0*/  IMAD.MOV.U32 R114, RZ, RZ, R56 ;  /* 0x000000ffff727224 */ /* 0x000fe400078e0038 */
[----:B------:R-:W-:-:S07]  /*7f00*/  IMAD.MOV.U32 R113, RZ, RZ, -0x1 ;  /* 0xffffffffff717424 */ /* 0x000fce00078e00ff */
[----:B01234-:R-:W-:Y:S05]  /*7f10*/  WARPSYNC.COLLECTIVE R113, `(.L_x_7127) ;  /* 0x0000000071087348 */ /* 0x01ffea0003c00000 */
[----:B-1----:R1:W0:Y:S02]  /*7f20*/  SHFL.IDX P0, R113, R111, R114, R3 ;  /* 0x000000726f717389 */ /* 0x0022240000000003 */
[----:B01234-:R-:W-:Y:S05]  /*7f30*/  ENDCOLLECTIVE ;  /* 0x000000000000791b */ /* 0x01ffea0003800000 */
.L_x_7127:
[----:B------:R-:W-:Y:S05]  /*7f40*/  BSYNC B3 ;  /* 0x0000000000037941 */ /* 0x000fea0003800000 */
.L_x_7126:
[----:B------:R-:W-:Y:S05]  /*7f50*/  BRA `(.L_x_7128) ;  /* 0xffffffdc00cc7947 */ /* 0x000fea000383ffff */
.L_x_7027:
[----:B------:R-:W-:Y:S01]  /*7f60*/  BSSY B3, `(.L_x_7129) ;  /* 0x0000006000037945 */ /* 0x000fe20003800000 */
[----:B------:R-:W-:Y:S02]  /*7f70*/  IMAD.MOV.U32 R114, RZ, RZ, R54 ;  /* 0x000000ffff727224 */ /* 0x000fe400078e0036 */
[----:B------:R-:W-:-:S07]  /*7f80*/  IMAD.MOV.U32 R113, RZ, RZ, -0x1 ;  /* 0xffffffffff717424 */ /* 0x000fce00078e00ff */
[----:B01234-:R-:W-:Y:S05]  /*7f90*/  WARPSYNC.COLLECTIVE R113, `(.L_x_7130) ;  /* 0x0000000071087348 */ /* 0x01ffea0003c00000 */
[----:B-1----:R1:W0:Y:S02]  /*7fa0*/  SHFL.IDX P0, R113, R111, R114, R3 ;  /* 0x000000726f717389 */ /* 0x0022240000000003 */
[----:B01234-:R-:W-:Y:S05]  /*7fb0*/  ENDCOLLECTIVE ;  /* 0x000000000000791b */ /* 0x01ffea0003800000 */
.L_x_7130:
[----:B------:R-:W-:Y:S05]  /*7fc0*/  BSYNC B3 ;  /* 0x0000000000037941 */ /* 0x000fea0003800000 */
.L_x_7129:
[----:B------:R-:W-:Y:S05]  /*7fd0*/  BRA `(.L_x_7131) ;  /* 0xffffffdc00cc7947 */ /* 0x000fea000383ffff */
.L_x_7030:
[----:B------:R-:W-:Y:S01]  /*7fe0*/  BSSY B3, `(.L_x_7132) ;  /* 0x0000006000037945 */ /* 0x000fe20003800000 */
[----:B------:R-:W-:Y:S01]  /*7ff0*/  MOV R114, R52 ;  /* 0x0000003400727202 */ /* 0x000fe20000000f00 */
[----:B------:R-:W-:-:S07]  /*8000*/  IMAD.MOV.U32 R113, RZ, RZ, -0x1 ;  /* 0xffffffffff717424 */ /* 0x000fce00078e00ff */
[----:B01234-:R-:W-:Y:S05]  /*8010*/  WARPSYNC.COLLECTIVE R113, `(.L_x_7133) ;  /* 0x0000000071087348 */ /* 0x01ffea0003c00000 */
[----:B-1----:R1:W0:Y:S02]  /*8020*/  SHFL.IDX P0, R113, R111, R114, R3 ;  /* 0x000000726f717389 */ /* 0x0022240000000003 */
[----:B01234-:R-:W-:Y:S05]  /*8030*/  ENDCOLLECTIVE ;  /* 0x000000000000791b */ /* 0x01ffea0003800000 */
.L_x_7133:
[----:B------:R-:W-:Y:S05]  /*8040*/  BSYNC B3 ;  /* 0x0000000000037941 */ /* 0x000fea0003800000 */
.L_x_7132:
[----:B------:R-:W-:Y:S05]  /*8050*/  BRA `(.L_x_7134) ;  /* 0xffffffdc00cc7947 */ /* 0x000fea000383ffff */
.L_x_7033:
[----:B------:R-:W-:Y:S01]  /*8060*/  BSSY B3, `(.L_x_7135) ;  /* 0x0000006000037945 */ /* 0x000fe20003800000 */
[----:B------:R-:W-:Y:S02]  /*8070*/  IMAD.MOV.U32 R114, RZ, RZ, R50 ;  /* 0x000000ffff727224 */ /* 0x000fe400078e0032 */
[----:B------:R-:W-:-:S07]  /*8080*/  IMAD.MOV.U32 R113, RZ, RZ, -0x1 ;  /* 0xffffffffff717424 */ /* 0x000fce00078e00ff */
[----:B01234-:R-:W-:Y:S05]  /*8090*/  WARPSYNC.COLLECTIVE R113, `(.L_x_7136) ;  /* 0x0000000071087348 */ /* 0x01ffea0003c00000 */
[----:B-1----:R1:W0:Y:S02]  /*80a0*/  SHFL.IDX P0, R113, R111, R114, R3 ;  /* 0x000000726f717389 */ /* 0x0022240000000003 */
[----:B01234-:R-:W-:Y:S05]  /*80b0*/  ENDCOLLECTIVE ;  /* 0x000000000000791b */ /* 0x01ffea0003800000 */
.L_x_7136:
[----:B------:R-:W-:Y:S05]  /*80c0*/  BSYNC B3 ;  /* 0x0000000000037941 */ /* 0x000fea0003800000 */
.L_x_7135:
[----:B------:R-:W-:Y:S05]  /*80d0*/  BRA `(.L_x_7137) ;  /* 0xffffffdc00cc7947 */ /* 0x000fea000383ffff */
.L_x_7036:
[----:B------:R-:W-:Y:S01]  /*80e0*/  BSSY B3, `(.L_x_7138) ;  /* 0x0000006000037945 */ /* 0x000fe20003800000 */
[----:B------:R-:W-:Y:S02]  /*80f0*/  IMAD.MOV.U32 R114, RZ, RZ, R48 ;  /* 0x000000ffff727224 */ /* 0x000fe400078e0030 */
[----:B------:R-:W-:-:S07]  /*8100*/  IMAD.MOV.U32 R113, RZ, RZ, -0x1 ;  /* 0xffffffffff717424 */ /* 0x000fce00078e00ff */
[----:B01234-:R-:W-:Y:S05]  /*8110*/  WARPSYNC.COLLECTIVE R113, `(.L_x_7139) ;  /* 0x0000000071087348 */ /* 0x01ffea0003c00000 */
[----:B-1----:R1:W0:Y:S02]  /*8120*/  SHFL.IDX P0, R113, R111, R114, R3 ;  /* 0x000000726f717389 */ /* 0x0022240000000003 */
[----:B01234-:R-:W-:Y:S05]  /*8130*/  ENDCOLLECTIVE ;  /* 0x000000000000791b */ /* 0x01ffea0003800000 */
.L_x_7139:
[----:B------:R-:W-:Y:S05]  /*8140*/  BSYNC B3 ;  /* 0x0000000000037941 */ /* 0x000fea0003800000 */
.L_x_7138:
[----:B------:R-:W-:Y:S05]  /*8150*/  BRA `(.L_x_7140) ;  /* 0xffffffdc00cc7947 */ /* 0x000fea000383ffff */
.L_x_7039:
[----:B------:R-:W-:Y:S01]  /*8160*/  BSSY B3, `(.L_x_7141) ;  /* 0x0000006000037945 */ /* 0x000fe20003800000 */
[----:B------:R-:W-:Y:S01]  /*8170*/  IMAD.MOV.U32 R114, RZ, RZ, R44 ;  /* 0x000000ffff727224 */ /* 0x000fe200078e002c */
[----:B------:R-:W-:-:S07]  /*8180*/  MOV R113, 0xffffffff ;  /* 0xffffffff00717802 */ /* 0x000fce0000000f00 */
[----:B01234-:R-:W-:Y:S05]  /*8190*/  WARPSYNC.COLLECTIVE R113, `(.L_x_7142) ;  /* 0x0000000071087348 */ /* 0x01ffea0003c00000 */
[----:B-1----:R1:W0:Y:S02]  /*81a0*/  SHFL.IDX P0, R113, R111, R114, R3 ;  /* 0x000000726f717389 */ /* 0x0022240000000003 */
[----:B01234-:R-:W-:Y:S05]  /*81b0*/  ENDCOLLECTIVE ;  /* 0x000000000000791b */ /* 0x01ffea0003800000 */
.L_x_7142:
[----:B------:R-:W-:Y:S05]  /*81c0*/  BSYNC B3 ;  /* 0x0000000000037941 */ /* 0x000fea0003800000 */
.L_x_7141:
[----:B------:R-:W-:Y:S05]  /*81d0*/  BRA `(.L_x_7143) ;  /* 0xffffffdc00cc7947 */ /* 0x000fea000383ffff */
.L_x_7042:
[----:B------:R-:W-:Y:S01]  /*81e0*/  BSSY B3, `(.L_x_7144) ;  /* 0x0000006000037945 */ /* 0x000fe20003800000 */
[----:B------:R-:W-:Y:S02]  /*81f0*/  IMAD.MOV.U32 R114, RZ, RZ, R42 ;  /* 0x000000ffff727224 */ /* 0x000fe400078e002a */
[----:B------:R-:W-:-:S07]  /*8200*/  IMAD.MOV.U32 R113, RZ, RZ, -0x1 ;  /* 0xffffffffff717424 */ /* 0x000fce00078e00ff */
[----:B01234-:R-:W-:Y:S05]  /*8210*/  WARPSYNC.COLLECTIVE R113, `(.L_x_7145) ;  /* 0x0000000071087348 */ /* 0x01ffea0003c00000 */
[----:B-1----:R1:W0:Y:S02]  /*8220*/  SHFL.IDX P0, R113, R111, R114, R3 ;  /* 0x000000726f717389 */ /* 0x0022240000000003 */
[----:B01234-:R-:W-:Y:S05]  /*8230*/  ENDCOLLECTIVE ;  /* 0x000000000000791b */ /* 0x01ffea0003800000 */
.L_x_7145:
[----:B------:R-:W-:Y:S05]  /*8240*/  BSYNC B3 ;  /* 0x0000000000037941 */ /* 0x000fea0003800000 */
.L_x_7144:
[----:B------:R-:W-:Y:S05]  /*8250*/  BRA `(.L_x_7146) ;  /* 0xffffffdc00cc7947 */ /* 0x000fea000383ffff */
.L_x_7045:
[----:B------:R-:W-:Y:S01]  /*8260*/  BSSY B3, `(.L_x_7147) ;  /* 0x0000006000037945 */ /* 0x000fe20003800000 */
[----:B------:R-:W-:Y:S02]  /*8270*/  IMAD.MOV.U32 R114, RZ, RZ, R104 ;  /* 0x000000ffff727224 */ /* 0x000fe400078e0068 */
[----:B------:R-:W-:-:S07]  /*8280*/  IMAD.MOV.U32 R113, RZ, RZ, -0x1 ;  /* 0xffffffffff717424 */ /* 0x000fce00078e00ff */
[----:B01234-:R-:W-:Y:S05]  /*8290*/  WARPSYNC.COLLECTIVE R113, `(.L_x_7148) ;  /* 0x0000000071087348 */ /* 0x01ffea0003c00000 */
[----:B-1----:R1:W0:Y:S02]  /*82a0*/  SHFL.IDX P0, R113, R111, R114, R3 ;  /* 0x000000726f717389 */ /* 0x0022240000000003 */
[----:B01234-:R-:W-:Y:S05]  /*82b0*/  ENDCOLLECTIVE ;  /* 0x000000000000791b */ /* 0x01ffea0003800000 */
.L_x_7148:
[----:B------:R-:W-:Y:S05]  /*82c0*/  BSYNC B3 ;  /* 0x0000000000037941 */ /* 0x000fea0003800000 */
.L_x_7147:
[----:B------:R-:W-:Y:S05]  /*82d0*/  BRA `(.L_x_7149) ;  /* 0xffffffdc00cc7947 */ /* 0x000fea000383ffff */
.L_x_7048:
[----:B------:R-:W-:Y:S01]  /*82e0*/  BSSY B3, `(.L_x_7150) ;  /* 0x0000006000037945 */ /* 0x000fe20003800000 */
[----:B------:R-:W-:Y:S02]  /*82f0*/  IMAD.MOV.U32 R114, RZ, RZ, R102 ;  /* 0x000000ffff727224 */ /* 0x000fe400078e0066 */
[----:B------:R-:W-:-:S07]  /*8300*/  IMAD.MOV.U32 R113, RZ, RZ, -0x1 ;  /* 0xffffffffff717424 */ /* 0x000fce00078e00ff */
[----:B01234-:R-:W-:Y:S05]  /*8310*/  WARPSYNC.COLLECTIVE R113, `(.L_x_7151) ;  /* 0x0000000071087348 */ /* 0x01ffea0003c00000 */
[----:B-1----:R1:W0:Y:S02]  /*8320*/  SHFL.IDX P0, R113, R111, R114, R3 ;  /* 0x000000726f717389 */ /* 0x0022240000000003 */
[----:B01234-:R-:W-:Y:S05]  /*8330*/  ENDCOLLECTIVE ;  /* 0x000000000000791b */ /* 0x01ffea0003800000 */
.L_x_7151:
[----:B------:R-:W-:Y:S05]  /*8340*/  BSYNC B3 ;  /* 0x0000000000037941 */ /* 0x000fea0003800000 */
.L_x_7150:
[----:B------:R-:W-:Y:S01]  /*8350*/  MOV R111, R113 ;  /* 0x00000071006f7202 */ /* 0x000fe20000000f00 */
[----:B------:R-:W-:Y:S06]  /*8360*/  BRA `(.L_x_7152) ;  /* 0xffffffdc00c87947 */ /* 0x000fec000383ffff */
        .weak           $__internal_49_$__cuda_sm20_div_u16
        .type           $__internal_49_$__cuda_sm20_div_u16,@function
        .size           $__internal_49_$__cuda_sm20_div_u16,(.L_x_20339 - $__internal_49_$__cuda_sm20_div_u16)
$__internal_49_$__cuda_sm20_div_u16:
        /* <DEDUP_REMOVED lines=18> */
[----:B------:R-:W-:Y:S06]  /*8490*/  RET.REL.NODEC R2 `(_Z9cuda_gemmIiLi128ELi8ELi1ELi1024ELi64ELi64ELi0EEviiiPT_S1_S1_ii) ;  /* 0xffffff7802d87950 */ /* 0x000fec0003c3ffff */
.L_x_7153:
        /* <DEDUP_REMOVED lines=14> */
.L_x_20339:


//--------------------- .text._Z9cuda_gemmIiLi128ELi8ELi1ELi1024ELi32ELi32ELi1EEviiiPT_S1_S1_ii --------------------------
	.section	.text._Z9cuda_gemmIiLi128ELi8ELi1ELi1024ELi32ELi32ELi1EEviiiPT_S1_S1_ii,"ax",@progbits
	.align	128
        .global         _Z9cuda_gemmIiLi128ELi8ELi1ELi1024ELi32ELi32ELi1EEviiiPT_S1_S1_ii
        .type           _Z9cuda_gemmIiLi128ELi8ELi1ELi1024ELi32ELi32ELi1EEviiiPT_S1_S1_ii,@function
        .size           _Z9cuda_gemmIiLi128ELi8ELi1ELi1024ELi32ELi32ELi1EEviiiPT_S1_S1_ii,(.L_x_20340 - _Z9cuda_gemmIiLi128ELi8ELi1ELi1024ELi32ELi32ELi1EEviiiPT_S1_S1_ii)
        .other          _Z9cuda_gemmIiLi128ELi8ELi1ELi1024ELi32ELi32ELi1EEviiiPT_S1_S1_ii,@"STO_CUDA_ENTRY STV_DEFAULT"
_Z9cuda_gemmIiLi128ELi8ELi1ELi1024ELi32ELi32ELi1EEviiiPT_S1_S1_ii:
.text._Z9cuda_gemmIiLi128ELi8ELi1ELi1024ELi32ELi32ELi1EEviiiPT_S1_S1_ii:
        /* <DEDUP_REMOVED lines=9> */
[----:B------:R-:W-:Y:S05]  /*0090*/  CALL.REL.NOINC `($__internal_50_$__cuda_sm20_div_u16) ;  /* 0x0000002800d47944 */ /* 0x000fea0003c00000 */
        /* <DEDUP_REMOVED lines=15> */
.L_x_7156:
        /* <DEDUP_REMOVED lines=13> */
.L_x_7155:
[----:B--2---:R-:W-:Y:S05]  /*0260*/  BSYNC.RECONVERGENT B0 ;  /* 0x0000000000007941 */ /* 0x004fea0003800200 */
.L_x_7154:
[----:B------:R-:W-:Y:S01]  /*0270*/  BSSY.RECONVERGENT B0, `(.L_x_7157) ;  /* 0x0000028000007945 */ /* 0x000fe20003800200 */
[----:B0-----:R-:W-:-:S07]  /*0280*/  LEA R78, R19, R14, 0x18 ;  /* 0x0000000e134e7211 */ /* 0x001fce00078ec0ff */
.L_x_7158:
        /* <DEDUP_REMOVED lines=39> */
.L_x_7157:
        /* <DEDUP_REMOVED lines=174> */
.L_x_7173:
        /* <DEDUP_REMOVED lines=26> */
.L_x_7160:
[----:B-1----:R-:W-:Y:S05]  /*1180*/  BSYNC.RECONVERGENT B0 ;  /* 0x0000000000007941 */ /* 0x002fea0003800200 */
.L_x_7159:
        /* <DEDUP_REMOVED lines=17> */
.L_x_7162:
        /* <DEDUP_REMOVED lines=24> */
.L_x_7161:
        /* <DEDUP_REMOVED lines=14> */
.L_x_7164:
[----:B------:R-:W-:Y:S05]  /*1500*/  BSYNC.RECONVERGENT B0 ;  /* 0x0000000000007941 */ /* 0x000fea0003800200 */
.L_x_7163:
[----:B------:R-:W-:Y:S01]  /*1510*/  BSSY.RECONVERGENT B0, `(.L_x_7165) ;  /* 0x000000d000007945 */ /* 0x000fe20003800200 */
[----:B------:R-:W-:-:S04]  /*1520*/  UIADD3 UR4, UPT, UPT, UR4, 0x2080, URZ ;  /* 0x0000208004047890 */ /* 0x000fc8000fffe0ff */
[----:B------:R-:W-:-:S12]  /*1530*/  ULEA UR4, UR6, UR4, 0x18 ;  /* 0x0000000406047291 */ /* 0x000fd8000f8ec0ff */
.L_x_7166:
        /* <DEDUP_REMOVED lines=11> */
.L_x_7165:
        /* <DEDUP_REMOVED lines=33> */
.L_x_7168:
        /* <DEDUP_REMOVED lines=67> */
.L_x_7207:
        /* <DEDUP_REMOVED lines=34> */
.L_x_7170:
[----:B------:R-:W-:Y:S05]  /*1e50*/  BSYNC.RECONVERGENT B0 ;  /* 0x0000000000007941 */ /* 0x000fea0003800200 */
.L_x_7169:
[----:B------:R-:W-:Y:S01]  /*1e60*/  BSSY.RECONVERGENT B0, `(.L_x_7171) ;  /* 0x0000018000007945 */ /* 0x000fe20003800200 */
.L_x_7172:
        /* <DEDUP_REMOVED lines=24> */
.L_x_7171:
[----:B------:R-:W-:Y:S05]  /*1ff0*/  @!P0 BRA `(.L_x_7173) ;  /* 0xffffffec00f88947 */ /* 0x000fea000383ffff */
[----:B------:R-:W-:Y:S05]  /*2000*/  EXIT ;  /* 0x000000000000794d */ /* 0x000fea0003800000 */
.L_x_7167:
[----:B------:R-:W-:Y:S01]  /*2010*/  BSSY B0, `(.L_x_7174) ;  /* 0x0000007000007945 */ /* 0x000fe20003800000 */
[----:B------:R-:W-:Y:S01]  /*2020*/  MOV R116, R82 ;  /* 0x0000005200747202 */ /* 0x000fe20000000f00 */
[----:B------:R-:W-:Y:S01]  /*2030*/  IMAD.MOV.U32 R115, RZ, RZ, 0x1f ;  /* 0x0000001fff737424 */ /* 0x000fe200078e00ff */
[----:B------:R-:W-:-:S07]  /*2040*/  MOV R114, 0xffffffff ;  /* 0xffffffff00727802 */ /* 0x000fce0000000f00 */
[----:B012---:R-:W-:Y:S05]  /*2050*/  WARPSYNC.COLLECTIVE R114, `(.L_x_7175) ;  /* 0x0000000072087348 */ /* 0x007fea0003c00000 */
[----:B--2---:R2:W3:Y:S02]  /*2060*/  SHFL.IDX P1, R117, R113, R116, R115 ;  /* 0x0000007471757389 */ /* 0x0044e40000020073 */
[----:B0123--:R-:W-:Y:S05]  /*2070*/  ENDCOLLECTIVE ;  /* 0x000000000000791b */ /* 0x00ffea0003800000 */
.L_x_7175:
[----:B------:R-:W-:Y:S05]  /*2080*/  BSYNC B0 ;  /* 0x0000000000007941 */ /* 0x000fea0003800000 */
.L_x_7174:
[----:B------:R-:W-:Y:S01]  /*2090*/  MOV R116, R49 ;  /* 0x0000003100747202 */ /* 0x000fe20000000f00 */
[----:B------:R-:W-:Y:S01]  /*20a0*/  IMAD.MOV.U32 R115, RZ, RZ, 0x1f ;  /* 0x0000001fff737424 */ /* 0x000fe200078e00ff */
[----:B------:R-:W-:Y:S01]  /*20b0*/  MOV R114, 0xffffffff ;  /* 0xffffffff00727802 */ /* 0x000fe20000000f00 */
[----:B------:R-:W-:-:S07]  /*20c0*/  IMAD.MOV.U32 R119, RZ, RZ, R117 ;  /* 0x000000ffff777224 */ /* 0x000fce00078e0075 */
[----:B------:R-:W-:Y:S05]  /*20d0*/  WARPSYNC.COLLECTIVE R114, `(.L_x_7176) ;  /* 0x0000000072087348 */ /* 0x000fea0003c00000 */
[----:B------:R0:W1:Y:S02]  /*20e0*/  SHFL.IDX P1, R117, R113, R116, R115 ;  /* 0x0000007471757389 */ /* 0x0000640000020073 */
[----:B01----:R-:W-:Y:S05]  /*20f0*/  ENDCOLLECTIVE ;  /* 0x000000000000791b */ /* 0x003fea0003800000 */
.L_x_7176:
[----:B------:R-:W-:Y:S02]  /*2100*/  IMAD R118, R112, R119, RZ ;  /* 0x0000007770767224 */ /* 0x000fe400078e02ff */
[----:B------:R-:W-:Y:S02]  /*2110*/  IMAD.MOV.U32 R116, RZ, RZ, R48 ;  /* 0x000000ffff747224 */ /* 0x000fe400078e0030 */
[----:B------:R-:W-:-:S07]  /*2120*/  IMAD R119, R111, R117, R118 ;  /* 0x000000756f777224 */ /* 0x000fce00078e0276 */
[----:B------:R-:W-:Y:S05]  /*2130*/  WARPSYNC.COLLECTIVE R114, `(.L_x_7177) ;  /* 0x0000000072087348 */ /* 0x000fea0003c00000 */
[----:B------:R0:W1:Y:S02]  /*2140*/  SHFL.IDX P1, R117, R113, R116, R115 ;  /* 0x0000007471757389 */ /* 0x0000640000020073 */
[----:B01----:R-:W-:Y:S05]  /*2150*/  ENDCOLLECTIVE ;  /* 0x000000000000791b */ /* 0x003fea0003800000 */
.L_x_7177:
[----:B------:R-:W-:Y:S01]  /*2160*/  IMAD.MOV.U32 R116, RZ, RZ, R47 ;  /* 0x000000ffff747224 */ /* 0x000fe200078e002f */
[----:B------:R-:W-:-:S07]  /*2170*/  MOV R120, R117 ;  /* 0x0000007500787202 */ /* 0x000fce0000000f00 */
[----:B------:R-:W-:Y:S05]  /*2180*/  WARPSYNC.COLLECTIVE R114, `(.L_x_7178) ;  /* 0x0000000072087348 */ /* 0x000fea0003c00000 */
[----:B------:R0:W1:Y:S02]  /*2190*/  SHFL.IDX P1, R117, R113, R116, R115 ;  /* 0x0000007471757389 */ /* 0x0000640000020073 */
[----:B01----:R-:W-:Y:S05]  /*21a0*/  ENDCOLLECTIVE ;  /* 0x000000000000791b */ /* 0x003fea0003800000 */
.L_x_7178:
[----:B------:R-:W-:Y:S01]  /*21b0*/  IMAD R120, R110, R120, R119 ;  /* 0x000000786e787224 */ /* 0x000fe200078e0277 */
[----:B------:R-:W-:-:S03]  /*21c0*/  MOV R116, R46 ;  /* 0x0000002e00747202 */ /* 0x000fc60000000f00 */
[----:B------:R-:W-:-:S07]  /*21d0*/  IMAD R119, R109, R117, R120 ;  /* 0x000000756d777224 */ /* 0x000fce00078e0278 */
[----:B------:R-:W-:Y:S05]  /*21e0*/  WARPSYNC.COLLECTIVE R114, `(.L_x_7179) ;  /* 0x0000000072087348 */ /* 0x000fea0003c00000 */
[----:B------:R0:W1:Y:S02]  /*21f0*/  SHFL.IDX P1, R117, R113, R116, R115 ;  /* 0x0000007471757389 */ /* 0x0000640000020073 */
[----:B01----:R-:W-:Y:S05]  /*2200*/  ENDCOLLECTIVE ;  /* 0x000000000000791b */ /* 0x003fea0003800000 */
.L_x_7179:
[----:B------:R-:W-:Y:S01]  /*2210*/  MOV R116, R45 ;  /* 0x0000002d00747202 */ /* 0x000fe20000000f00 */
[----:B------:R-:W-:-:S07]  /*2220*/  IMAD.MOV.U32 R118, RZ, RZ, R117 ;  /* 0x000000ffff767224 */ /* 0x000fce00078e0075 */
[----:B------:R-:W-:Y:S05]  /*2230*/  WARPSYNC.COLLECTIVE R114, `(.L_x_7180) ;  /* 0x0000000072087348 */ /* 0x000fea0003c00000 */
[----:B------:R0:W1:Y:S02]  /*2240*/  SHFL.IDX P1, R117, R113, R116, R115 ;  /* 0x0000007471757389 */ /* 0x0000640000020073 */
[----:B01----:R-:W-:Y:S05]  /*2250*/  ENDCOLLECTIVE ;  /* 0x000000000000791b */ /* 0x003fea0003800000 */
.L_x_7180:
[----:B------:R-:W-:Y:S01]  /*2260*/  IMAD R118, R108, R118, R119 ;  /* 0x000000766c767224 */ /* 0x000fe200078e0277 */
[----:B------:R-:W-:Y:S01]  /*2270*/  MOV R116, R44 ;  /* 0x0000002c00747202 */ /* 0x000fe20000000f00 */
[----:B------:R-:W-:-:S07]  /*2280*/  IMAD.MOV.U32 R121, RZ, RZ, R117 ;  /* 0x000000ffff797224 */ /* 0x000fce00078e0075 */
[----:B------:R-:W-:Y:S05]  /*2290*/  WARPSYNC.COLLECTIVE R114, `(.L_x_7181) ;  /* 0x0000000072087348 */ /* 0x000fea0003c00000 */
[----:B------:R0:W1:Y:S02]  /*22a0*/  SHFL.IDX P1, R117, R113, R116, R115 ;  /* 0x0000007471757389 */ /* 0x0000640000020073 */
[----:B01----:R-:W-:Y:S05]  /*22b0*/  ENDCOLLECTIVE ;  /* 0x000000000000791b */ /* 0x003fea0003800000 */
.L_x_7181:
[----:B------:R-:W-:Y:S01]  /*22c0*/  IMAD R121, R107, R121, R118 ;  /* 0x000000796b797224 */ /* 0x000fe200078e0276 */
[----:B------:R-:W-:Y:S01]  /*22d0*/  MOV R116, R43 ;  /* 0x0000002b00747202 */ /* 0x000fe20000000f00 */
[----:B------:R-:W-:-:S07]  /*22e0*/  IMAD.MOV.U32 R122, RZ, RZ, R117 ;  /* 0x000000ffff7a7224 */ /* 0x000fce00078e0075 */
[----:B------:R-:W-:Y:S05]  /*22f0*/  WARPSYNC.COLLECTIVE R114, `(.L_x_7182) ;  /* 0x0000000072087348 */ /* 0x000fea0003c00000 */
[----:B------:R0:W1:Y:S02]  /*2300*/  SHFL.IDX P1, R117, R113, R116, R115 ;  /* 0x0000007471757389 */ /* 0x0000640000020073 */
[----:B01----:R-:W-:Y:S05]  /*2310*/  ENDCOLLECTIVE ;  /* 0x000000000000791b */ /* 0x003fea0003800000 */
.L_x_7182:
[----:B------:R-:W-:Y:S01]  /*2320*/  IMAD R122, R106, R122, R121 ;  /* 0x0000007a6a7a7224 */ /* 0x000fe200078e0279 */
[----:B------:R-:W-:Y:S01]  /*2330*/  MOV R116, R42 ;  /* 0x0000002a00747202 */ /* 0x000fe20000000f00 */
[----:B------:R-:W-:-:S07]  /*2340*/  IMAD.MOV.U32 R123, RZ, RZ, R117 ;  /* 0x000000ffff7b7224 */ /* 0x000fce00078e0075 */
[----:B------:R-:W-:Y:S05]  /*2350*/  WARPSYNC.COLLECTIVE R114, `(.L_x_7183) ;  /* 0x0000000072087348 */ /* 0x000fea0003c00000 */
[----:B------:R0:W1:Y:S02]  /*2360*/  SHFL.IDX P1, R117, R113, R116, R115 ;  /* 0x0000007471757389 */ /* 0x0000640000020073 */
[----:B01----:R-:W-:Y:S05]  /*2370*/  ENDCOLLECTIVE ;  /* 0x000000000000791b */ /* 0x003fea0003800000 */
.L_x_7183:
[----:B------:R-:W-:Y:S02]  /*2380*/  IMAD R123, R105, R123, R122 ;  /* 0x0000007b697b7224 */ /* 0x000fe400078e027a */
[----:B------:R-:W-:Y:S02]  /*2390*/  IMAD.MOV.U32 R116, RZ, RZ, R41 ;  /* 0x000000ffff747224 */ /* 0x000fe400078e0029 */
[----:B------:R-:W-:-:S07]  /*23a0*/  IMAD R118, R104, R117, R123 ;  /* 0x0000007568767224 */ /* 0x000fce00078e027b */
[----:B------:R-:W-:Y:S05]  /*23b0*/  WARPSYNC.COLLECTIVE R114, `(.L_x_7184) ;  /* 0x0000000072087348 */ /* 0x000fea0003c00000 */
[----:B------:R0:W1:Y:S02]  /*23c0*/  SHFL.IDX P1, R117, R113, R116, R115 ;  /* 0x0000007471757389 */ /* 0x0000640000020073 */
[----:B01----:R-:W-:Y:S05]  /*23d0*/  ENDCOLLECTIVE ;  /* 0x000000000000791b */ /* 0x003fea0003800000 */
.L_x_7184:
[----:B------:R-:W-:Y:S01]  /*23e0*/  IMAD.MOV.U32 R116, RZ, RZ, R40 ;  /* 0x000000ffff747224 */ /* 0x000fe200078e0028 */
[----:B------:R-:W-:-:S07]  /*23f0*/  MOV R119, R117 ;  /* 0x0000007500777202 */ /* 0x000fce0000000f00 */
[----:B------:R-:W-:Y:S05]  /*2400*/  WARPSYNC.COLLECTIVE R114, `(.L_x_7185) ;  /* 0x0000000072087348 */ /* 0x000fea0003c00000 */
[----:B------:R0:W1:Y:S02]  /*2410*/  SHFL.IDX P1, R117, R113, R116, R115 ;  /* 0x0000007471757389 */ /* 0x0000640000020073 */
[----:B01----:R-:W-:Y:S05]  /*2420*/  ENDCOLLECTIVE ;  /* 0x000000000000791b */ /* 0x003fea0003800000 */
.L_x_7185:
[----:B------:R-:W-:Y:S02]  /*2430*/  IMAD R119, R103, R119, R118 ;  /* 0x0000007767777224 */ /* 0x000fe400078e0276 */
[----:B------:R-:W-:Y:S01]  /*2440*/  IMAD.MOV.U32 R116, RZ, RZ, R39 ;  /* 0x000000ffff747224 */ /* 0x000fe200078e0027 */
[----:B------:R-:W-:-:S07]  /*2450*/  MOV R120, R117 ;  /* 0x0000007500787202 */ /* 0x000fce0000000f00 */
[----:B------:R-:W-:Y:S05]  /*2460*/  WARPSYNC.COLLECTIVE R114, `(.L_x_7186) ;  /* 0x0000000072087348 */ /* 0x000fea0003c00000 */
[----:B------:R0:W1:Y:S02]  /*2470*/  SHFL.IDX P1, R117, R113, R116, R115 ;  /* 0x0000007471757389 */ /* 0x0000640000020073 */
[----:B01----:R-:W-:Y:S05]  /*2480*/  ENDCOLLECTIVE ;  /* 0x000000000000791b */ /* 0x003fea0003800000 */
.L_x_7186:
[----:B------:R-:W-:Y:S02]  /*2490*/  IMAD R120, R102, R120, R119 ;  /* 0x0000007866787224 */ /* 0x000fe400078e0277 */
[----:B------:R-:W-:Y:S01]  /*24a0*/  IMAD.MOV.U32 R116, RZ, RZ, R38 ;  /* 0x000000ffff747224 */ /* 0x000fe200078e0026 */
[----:B------:R-:W-:-:S07]  /*24b0*/  MOV R121, R117 ;  /* 0x0000007500797202 */ /* 0x000fce0000000f00 */
[----:B------:R-:W-:Y:S05]  /*24c0*/  WARPSYNC.COLLECTIVE R114, `(.L_x_7187) ;  /* 0x0000000072087348 */ /* 0x000fea0003c00000 */
[----:B------:R0:W1:Y:S02]  /*24d0*/  SHFL.IDX P1, R117, R113, R116, R115 ;  /* 0x0000007471757389 */ /* 0x0000640000020073 */
[----:B01----:R-:W-:Y:S05]  /*24e0*/  ENDCOLLECTIVE ;  /* 0x000000000000791b */ /* 0x003fea0003800000 */
.L_x_7187:
[----:B------:R-:W-:Y:S02]  /*24f0*/  IMAD R121, R101, R121, R120 ;  /* 0x0000007965797224 */ /* 0x000fe400078e0278 */
[----:B------:R-:W-:Y:S01]  /*2500*/  IMAD.MOV.U32 R116, RZ, RZ, R37 ;  /* 0x000000ffff747224 */ /* 0x000fe200078e0025 */
[----:B------:R-:W-:-:S07]  /*2510*/  MOV R122, R117 ;  /* 0x00000075007a7202 */ /* 0x000fce0000000f00 */
[----:B------:R-:W-:Y:S05]  /*2520*/  WARPSYNC.COLLECTIVE R114, `(.L_x_7188) ;  /* 0x0000000072087348 */ /* 0x000fea0003c00000 */
[----:B------:R0:W1:Y:S02]  /*2530*/  SHFL.IDX P1, R117, R113, R116, R115 ;  /* 0x0000007471757389 */ /* 0x0000640000020073 */
[----:B01----:R-:W-:Y:S05]  /*2540*/  ENDCOLLECTIVE ;  /* 0x000000000000791b */ /* 0x003fea0003800000 */
.L_x_7188:
[----:B------:R-:W-:Y:S01]  /*2550*/  IMAD R122, R100, R122, R121 ;  /* 0x0000007a647a7224 */ /* 0x000fe200078e0279 */
[----:B------:R-:W-:-:S03]  /*2560*/  MOV R116, R36 ;  /* 0x0000002400747202 */ /* 0x000fc60000000f00 */
[----:B------:R-:W-:-:S07]  /*2570*/  IMAD R119, R99, R117, R122 ;  /* 0x0000007563777224 */ /* 0x000fce00078e027a */
[----:B------:R-:W-:Y:S05]  /*2580*/  WARPSYNC.COLLECTIVE R114, `(.L_x_7189) ;  /* 0x0000000072087348 */ /* 0x000fea0003c00000 */
[----:B------:R0:W1:Y:S02]  /*2590*/  SHFL.IDX P1, R117, R113, R116, R115 ;  /* 0x0000007471757389 */ /* 0x0000640000020073 */
[----:B01----:R-:W-:Y:S05]  /*25a0*/  ENDCOLLECTIVE ;  /* 0x000000000000791b */ /* 0x003fea0003800000 */
.L_x_7189:
[----:B------:R-:W-:Y:S01]  /*25b0*/  MOV R116, R35 ;  /* 0x0000002300747202 */ /* 0x000fe20000000f00 */
[----:B------:R-:W-:-:S07]  /*25c0*/  IMAD.MOV.U32 R118, RZ, RZ, R117 ;  /* 0x000000ffff767224 */ /* 0x000fce00078e0075 */
[----:B------:R-:W-:Y:S05]  /*25d0*/  WARPSYNC.COLLECTIVE R114, `(.L_x_7190) ;  /* 0x0000000072087348 */ /* 0x000fea0003c00000 */
[----:B------:R0:W1:Y:S02]  /*25e0*/  SHFL.IDX P1, R117, R113, R116, R115 ;  /* 0x0000007471757389 */ /* 0x0000640000020073 */
[----:B01----:R-:W-:Y:S05]  /*25f0*/  ENDCOLLECTIVE ;  /* 0x000000000000791b */ /* 0x003fea0003800000 */
.L_x_7190:
[----:B------:R-:W-:Y:S02]  /*2600*/  IMAD R118, R98, R118, R119 ;  /* 0x0000007662767224 */ /* 0x000fe400078e0277 */
[----:B------:R-:W-:Y:S02]  /*2610*/  IMAD.MOV.U32 R116, RZ, RZ, R50 ;  /* 0x000000ffff747224 */ /* 0x000fe400078e0032 */
[----:B------:R-:W-:-:S07]  /*2620*/  IMAD R119, R97, R117, R118 ;  /* 0x0000007561777224 */ /* 0x000fce00078e0276 */
[----:B------:R-:W-:Y:S05]  /*2630*/  WARPSYNC.COLLECTIVE R114, `(.L_x_7191) ;  /* 0x0000000072087348 */ /* 0x000fea0003c00000 */
[----:B------:R0:W1:Y:S02]  /*2640*/  SHFL.IDX P1, R117, R113, R116, R115 ;  /* 0x0000007471757389 */ /* 0x0000640000020073 */
[----:B01----:R-:W-:Y:S05]  /*2650*/  ENDCOLLECTIVE ;  /* 0x000000000000791b */ /* 0x003fea0003800000 */
.L_x_7191:
[----:B------:R-:W-:Y:S01]  /*2660*/  IMAD.MOV.U32 R116, RZ, RZ, R34 ;  /* 0x000000ffff747224 */ /* 0x000fe200078e0022 */
[----:B------:R-:W-:-:S07]  /*2670*/  MOV R120, R117 ;  /* 0x0000007500787202 */ /* 0x000fce0000000f00 */
[----:B------:R-:W-:Y:S05]  /*2680*/  WARPSYNC.COLLECTIVE R114, `(.L_x_7192) ;  /* 0x0000000072087348 */ /* 0x000fea0003c00000 */
[----:B------:R0:W1:Y:S02]  /*2690*/  SHFL.IDX P1, R117, R113, R116, R115 ;  /* 0x0000007471757389 */ /* 0x0000640000020073 */
[----:B01----:R-:W-:Y:S05]  /*26a0*/  ENDCOLLECTIVE ;  /* 0x000000000000791b */ /* 0x003fea0003800000 */
.L_x_7192:
[----:B------:R-:W-:Y:S02]  /*26b0*/  IMAD R120, R96, R120, R119 ;  /* 0x0000007860787224 */ /* 0x000fe400078e0277 */
[----:B------:R-:W-:Y:S01]  /*26c0*/  IMAD.MOV.U32 R116, RZ, RZ, R33 ;  /* 0x000000ffff747224 */ /* 0x000fe200078e0021 */
[----:B------:R-:W-:-:S07]  /*26d0*/  MOV R121, R117 ;  /* 0x0000007500797202 */ /* 0x000fce0000000f00 */
[----:B------:R-:W-:Y:S05]  /*26e0*/  WARPSYNC.COLLECTIVE R114, `(.L_x_7193) ;  /* 0x0000000072087348 */ /* 0x000fea0003c00000 */
[----:B------:R0:W1:Y:S02]  /*26f0*/  SHFL.IDX P1, R117, R113, R116, R115 ;  /* 0x0000007471757389 */ /* 0x0000640000020073 */
[----:B01----:R-:W-:Y:S05]  /*2700*/  ENDCOLLECTIVE ;  /* 0x000000000000791b */ /* 0x003fea0003800000 */
.L_x_7193:
[----:B------:R-:W-:Y:S02]  /*2710*/  IMAD R121, R95, R121, R120 ;  /* 0x000000795f797224 */ /* 0x000fe400078e0278 */
[----:B------:R-:W-:Y:S01]  /*2720*/  IMAD.MOV.U32 R116, RZ, RZ, R32 ;  /* 0x000000ffff747224 */ /* 0x000fe200078e0020 */
[----:B------:R-:W-:-:S07]  /*2730*/  MOV R122, R117 ;  /* 0x00000075007a7202 */ /* 0x000fce0000000f00 */
[----:B------:R-:W-:Y:S05]  /*2740*/  WARPSYNC.COLLECTIVE R114, `(.L_x_7194) ;  /* 0x0000000072087348 */ /* 0x000fea0003c00000 */
[----:B------:R0:W1:Y:S02]  /*2750*/  SHFL.IDX P1, R117, R113, R116, R115 ;  /* 0x0000007471757389 */ /* 0x0000640000020073 */
[----:B01----:R-:W-:Y:S05]  /*2760*/  ENDCOLLECTIVE ;  /* 0x000000000000791b */ /* 0x003fea0003800000 */
.L_x_7194:
[----:B------:R-:W-:Y:S02]  /*2770*/  IMAD R122, R94, R122, R121 ;  /* 0x0000007a5e7a7224 */ /* 0x000fe400078e0279 */
[----:B------:R-:W-:Y:S01]  /*2780*/  IMAD.MOV.U32 R116, RZ, RZ, R31 ;  /* 0x000000ffff747224 */ /* 0x000fe200078e001f */
[----:B------:R-:W-:-:S07]  /*2790*/  MOV R123, R117 ;  /* 0x00000075007b7202 */ /* 0x000fce0000000f00 */
[----:B------:R-:W-:Y:S05]  /*27a0*/  WARPSYNC.COLLECTIVE R114, `(.L_x_7195) ;  /* 0x0000000072087348 */ /* 0x000fea0003c00000 */
[----:B------:R0:W1:Y:S02]  /*27b0*/  SHFL.IDX P1, R117, R113, R116, R115 ;  /* 0x0000007471757389 */ /* 0x0000640000020073 */
[----:B01----:R-:W-:Y:S05]  /*27c0*/  ENDCOLLECTIVE ;  /* 0x000000000000791b */ /* 0x003fea0003800000 */
.L_x_7195:
[----:B------:R-:W-:Y:S01]  /*27d0*/  IMAD R123, R93, R123, R122 ;  /* 0x0000007b5d7b7224 */ /* 0x000fe200078e027a */
[----:B------:R-:W-:-:S03]  /*27e0*/  MOV R116, R30 ;  /* 0x0000001e00747202 */ /* 0x000fc60000000f00 */
[----:B------:R-:W-:-:S07]  /*27f0*/  IMAD R118, R92, R117, R123 ;  /* 0x000000755c767224 */ /* 0x000fce00078e027b */
[----:B------:R-:W-:Y:S05]  /*2800*/  WARPSYNC.COLLECTIVE R114, `(.L_x_7196) ;  /* 0x0000000072087348 */ /* 0x000fea0003c00000 */
[----:B------:R0:W1:Y:S02]  /*2810*/  SHFL.IDX P1, R117, R113, R116, R115 ;  /* 0x0000007471757389 */ /* 0x0000640000020073 */
[----:B01----:R-:W-:Y:S05]  /*2820*/  ENDCOLLECTIVE ;  /* 0x000000000000791b */ /* 0x003fea0003800000 */
.L_x_7196:
[----:B------:R-:W-:Y:S01]  /*2830*/  MOV R116, R29 ;  /* 0x0000001d00747202 */ /* 0x000fe20000000f00 */
[----:B------:R-:W-:-:S07]  /*2840*/  IMAD.MOV.U32 R119, RZ, RZ, R117 ;  /* 0x000000ffff777224 */ /* 0x000fce00078e0075 */
[----:B------:R-:W-:Y:S05]  /*2850*/  WARPSYNC.COLLECTIVE R114, `(.L_x_7197) ;  /* 0x0000000072087348 */ /* 0x000fea0003c00000 */
[----:B------:R0:W1:Y:S02]  /*2860*/  SHFL.IDX P1, R117, R113, R116, R115 ;  /* 0x0000007471757389 */ /* 0x0000640000020073 */
[----:B01----:R-:W-:Y:S05]  /*2870*/  ENDCOLLECTIVE ;  /* 0x000000000000791b */ /* 0x003fea0003800000 */
.L_x_7197:
[----:B------:R-:W-:Y:S01]  /*2880*/  IMAD R119, R91, R119, R118 ;  /* 0x000000775b777224 */ /* 0x000fe200078e0276 */
[----:B------:R-:W-:Y:S01]  /*2890*/  MOV R116, R28 ;  /* 0x0000001c00747202 */ /* 0x000fe20000000f00 */
[----:B------:R-:W-:-:S07]  /*28a0*/  IMAD.MOV.U32 R120, RZ, RZ, R117 ;  /* 0x000000ffff787224 */ /* 0x000fce00078e0075 */
[----:B------:R-:W-:Y:S05]  /*28b0*/  WARPSYNC.COLLECTIVE R114, `(.L_x_7198) ;  /* 0x0000000072087348 */ /* 0x000fea0003c00000 */
[----:B------:R0:W1:Y:S02]  /*28c0*/  SHFL.IDX P1, R117, R113, R116, R115 ;  /* 0x0000007471757389 */ /* 0x0000640000020073 */
[----:B01----:R-:W-:Y:S05]  /*28d0*/  ENDCOLLECTIVE ;  /* 0x000000000000791b */ /* 0x003fea0003800000 */
.L_x_7198:
[----:B------:R-:W-:Y:S01]  /*28e0*/  IMAD R120, R90, R120, R119 ;  /* 0x000000785a787224 */ /* 0x000fe200078e0277 */
[----:B------:R-:W-:Y:S01]  /*28f0*/  MOV R116, R27 ;  /* 0x0000001b00747202 */ /* 0x000fe20000000f00 */
[----:B------:R-:W-:-:S07]  /*2900*/  IMAD.MOV.U32 R121, RZ, RZ, R117 ;  /* 0x000000ffff797224 */ /* 0x000fce00078e0075 */
[----:B------:R-:W-:Y:S05]  /*2910*/  WARPSYNC.COLLECTIVE R114, `(.L_x_7199) ;  /* 0x0000000072087348 */ /* 0x000fea0003c00000 */
[----:B------:R0:W1:Y:S02]  /*2920*/  SHFL.IDX P1, R117, R113, R116, R115 ;  /* 0x0000007471757389 */ /* 0x0000640000020073 */
[----:B01----:R-:W-:Y:S05]  /*2930*/  ENDCOLLECTIVE ;  /* 0x000000000000791b */ /* 0x003fea0003800000 */
.L_x_7199:
[----:B------:R-:W-:Y:S01]  /*2940*/  IMAD R121, R89, R121, R120 ;  /* 0x0000007959797224 */ /* 0x000fe200078e0278 */
[----:B------:R-:W-:Y:S01]  /*2950*/  MOV R116, R26 ;  /* 0x0000001a00747202 */ /* 0x000fe20000000f00 */
[----:B------:R-:W-:-:S07]  /*2960*/  IMAD.MOV.U32 R122, RZ, RZ, R117 ;  /* 0x000000ffff7a7224 */ /* 0x000fce00078e0075 */
[----:B------:R-:W-:Y:S05]  /*2970*/  WARPSYNC.COLLECTIVE R114, `(.L_x_7200) ;  /* 0x0000000072087348 */ /* 0x000fea0003c00000 */
[----:B------:R0:W1:Y:S02]  /*2980*/  SHFL.IDX P1, R117, R113, R116, R115 ;  /* 0x0000007471757389 */ /* 0x0000640000020073 */
[----:B01----:R-:W-:Y:S05]  /*2990*/  ENDCOLLECTIVE ;  /* 0x000000000000791b */ /* 0x003fea0003800000 */
.L_x_7200:
[----:B------:R-:W-:Y:S02]  /*29a0*/  IMAD R122, R88, R122, R121 ;  /* 0x0000007a587a7224 */ /* 0x000fe400078e0279 */
[----:B------:R-:W-:Y:S02]  /*29b0*/  IMAD.MOV.U32 R116, RZ, RZ, R25 ;  /* 0x000000ffff747224 */ /* 0x000fe400078e0019 */
[----:B------:R-:W-:-:S07]  /*29c0*/  IMAD R119, R9, R117, R122 ;  /* 0x0000007509777224 */ /* 0x000fce00078e027a */
[----:B------:R-:W-:Y:S05]  /*29d0*/  WARPSYNC.COLLECTIVE R114, `(.L_x_7201) ;  /* 0x0000000072087348 */ /* 0x000fea0003c00000 */
[----:B------:R0:W1:Y:S02]  /*29e0*/  SHFL.IDX P1, R117, R113, R116, R115 ;  /* 0x0000007471757389 */ /* 0x0000640000020073 */
[----:B01----:R-:W-:Y:S05]  /*29f0*/  ENDCOLLECTIVE ;  /* 0x000000000000791b */ /* 0x003fea0003800000 */
.L_x_7201:
[----:B------:R-:W-:Y:S01]  /*2a00*/  IMAD.MOV.U32 R116, RZ, RZ, R24 ;  /* 0x000000ffff747224 */ /* 0x000fe200078e0018 */
[----:B------:R-:W-:-:S07]  /*2a10*/  MOV R118, R117 ;  /* 0x0000007500767202 */ /* 0x000fce0000000f00 */
[----:B------:R-:W-:Y:S05]  /*2a20*/  WARPSYNC.COLLECTIVE R114, `(.L_x_7202) ;  /* 0x0000000072087348 */ /* 0x000fea0003c00000 */
[----:B------:R0:W1:Y:S02]  /*2a30*/  SHFL.IDX P1, R117, R113, R116, R115 ;  /* 0x0000007471757389 */ /* 0x0000640000020073 */
[----:B01----:R-:W-:Y:S05]  /*2a40*/  ENDCOLLECTIVE ;  /* 0x000000000000791b */ /* 0x003fea0003800000 */
.L_x_7202:
[----:B------:R-:W-:Y:S01]  /*2a50*/  IMAD R118, R8, R118, R119 ;  /* 0x0000007608767224 */ /* 0x000fe200078e0277 */
[----:B------:R-:W-:-:S03]  /*2a60*/  MOV R116, R23 ;  /* 0x0000001700747202 */ /* 0x000fc60000000f00 */
[----:B------:R-:W-:-:S07]  /*2a70*/  IMAD R119, R7, R117, R118 ;  /* 0x0000007507777224 */ /* 0x000fce00078e0276 */
[----:B------:R-:W-:Y:S05]  /*2a80*/  WARPSYNC.COLLECTIVE R114, `(.L_x_7203) ;  /* 0x0000000072087348 */ /* 0x000fea0003c00000 */
[----:B------:R0:W1:Y:S02]  /*2a90*/  SHFL.IDX P1, R117, R113, R116, R115 ;  /* 0x0000007471757389 */ /* 0x0000640000020073 */
[----:B01----:R-:W-:Y:S05]  /*2aa0*/  ENDCOLLECTIVE ;  /* 0x000000000000791b */ /* 0x003fea0003800000 */
.L_x_7203:
[----:B------:R-:W-:Y:S01]  /*2ab0*/  MOV R116, R22 ;  /* 0x0000001600747202 */ /* 0x000fe20000000f00 */
[----:B------:R-:W-:-:S07]  /*2ac0*/  IMAD.MOV.U32 R120, RZ, RZ, R117 ;  /* 0x000000ffff787224 */ /* 0x000fce00078e0075 */
[----:B------:R-:W-:Y:S05]  /*2ad0*/  WARPSYNC.COLLECTIVE R114, `(.L_x_7204) ;  /* 0x0000000072087348 */ /* 0x000fea0003c00000 */
[----:B------:R0:W1:Y:S02]  /*2ae0*/  SHFL.IDX P1, R117, R113, R116, R115 ;  /* 0x0000007471757389 */ /* 0x0000640000020073 */
[----:B01----:R-:W-:Y:S05]  /*2af0*/  ENDCOLLECTIVE ;  /* 0x000000000000791b */ /* 0x003fea0003800000 */
.L_x_7204:
[----:B------:R-:W-:Y:S01]  /*2b00*/  IMAD R120, R6, R120, R119 ;  /* 0x0000007806787224 */ /* 0x000fe200078e0277 */
[----:B------:R-:W-:Y:S01]  /*2b10*/  MOV R116, R21 ;  /* 0x0000001500747202 */ /* 0x000fe20000000f00 */
[----:B------:R-:W-:-:S07]  /*2b20*/  IMAD.MOV.U32 R121, RZ, RZ, R117 ;  /* 0x000000ffff797224 */ /* 0x000fce00078e0075 */
[----:B------:R-:W-:Y:S05]  /*2b30*/  WARPSYNC.COLLECTIVE R114, `(.L_x_7205) ;  /* 0x0000000072087348 */ /* 0x000fea0003c00000 */
[----:B------:R0:W1:Y:S02]  /*2b40*/  SHFL.IDX P1, R117, R113, R116, R115 ;  /* 0x0000007471757389 */ /* 0x0000640000020073 */
[----:B01----:R-:W-:Y:S05]  /*2b50*/  ENDCOLLECTIVE ;  /* 0x000000000000791b */ /* 0x003fea0003800000 */
.L_x_7205:
[----:B------:R-:W-:Y:S01]  /*2b60*/  IMAD R121, R5, R121, R120 ;  /* 0x0000007905797224 */ /* 0x000fe200078e0278 */
[----:B------:R-:W-:Y:S01]  /*2b70*/  MOV R116, R18 ;  /* 0x0000001200747202 */ /* 0x000fe20000000f00 */
[----:B------:R-:W-:-:S07]  /*2b80*/  IMAD.MOV.U32 R122, RZ, RZ, R117 ;  /* 0x000000ffff7a7224 */ /* 0x000fce00078e0075 */
[----:B------:R-:W-:Y:S05]  /*2b90*/  WARPSYNC.COLLECTIVE R114, `(.L_x_7206) ;  /* 0x0000000072087348 */ /* 0x000fea0003c00000 */
[----:B------:R0:W1:Y:S02]  /*2ba0*/  SHFL.IDX P1, R117, R113, R116, R115 ;  /* 0x0000007471757389 */ /* 0x0000640000020073 */
[----:B01----:R-:W-:Y:S05]  /*2bb0*/  ENDCOLLECTIVE ;  /* 0x000000000000791b */ /* 0x003fea0003800000 */
.L_x_7206:
[----:B------:R-:W-:Y:S02]  /*2bc0*/  IMAD R121, R4, R122, R121 ;  /* 0x0000007a04797224 */ /* 0x000fe400078e0279 */
[----:B------:R-:W-:Y:S01]  /*2bd0*/  IMAD.MOV.U32 R123, RZ, RZ, R117 ;  /* 0x000000ffff7b7224 */ /* 0x000fe200078e0075 */
[----:B------:R-:W-:Y:S06]  /*2be0*/  BRA `(.L_x_7207) ;  /* 0xfffffff000107947 */ /* 0x000fec000383ffff */
        .weak           $__internal_50_$__cuda_sm20_div_u16
        .type           $__internal_50_$__cuda_sm20_div_u16,@function
        .size           $__internal_50_$__cuda_sm20_div_u16,(.L_x_20340 - $__internal_50_$__cuda_sm20_div_u16)
$__internal_50_$__cuda_sm20_div_u16:
        /* <DEDUP_REMOVED lines=18> */
[----:B------:R-:W-:Y:S06]  /*2d10*/  RET.REL.NODEC R2 `(_Z9cuda_gemmIiLi128ELi8ELi1ELi1024ELi32ELi32ELi1EEviiiPT_S1_S1_ii) ;  /* 0xffffffd002b87950 */ /* 0x000fec0003c3ffff */
.L_x_7208:
        /* <DEDUP_REMOVED lines=14> */
.L_x_20340:


//--------------------- .text._Z9cuda_gemmIiLi128ELi8ELi1ELi1024ELi32ELi32ELi0EEviiiPT_S1_S1_ii --------------------------
	.section	.text._Z9cuda_gemmIiLi128ELi8ELi1ELi1024ELi32ELi32ELi0EEviiiPT_S1_S1_ii,"ax",@progbits
	.align	128
        .global         _Z9cuda_gemmIiLi128ELi8ELi1ELi1024ELi32ELi32ELi0EEviiiPT_S1_S1_ii
        .type           _Z9cuda_gemmIiLi128ELi8ELi1ELi1024ELi32ELi32ELi0EEviiiPT_S1_S1_ii,@function
        .size           _Z9cuda_gemmIiLi128ELi8ELi1ELi1024ELi32ELi32ELi0EEviiiPT_S1_S1_ii,(.L_x_20341 - _Z9cuda_gemmIiLi128ELi8ELi1ELi1024ELi32ELi32ELi0EEviiiPT_S1_S1_ii)
        .other          _Z9cuda_gemmIiLi128ELi8ELi1ELi1024ELi32ELi32ELi0EEviiiPT_S1_S1_ii,@"STO_CUDA_ENTRY STV_DEFAULT"
_Z9cuda_gemmIiLi128ELi8ELi1ELi1024ELi32ELi32ELi0EEviiiPT_S1_S1_ii:
.text._Z9cuda_gemmIiLi128ELi8ELi1ELi1024ELi32ELi32ELi0EEviiiPT_S1_S1_ii:
        /* <DEDUP_REMOVED lines=61> */
.L_x_7211:
        /* <DEDUP_REMOVED lines=25> */
.L_x_7210:
[----:B------:R-:W-:Y:S05]  /*0560*/  BSYNC.RECONVERGENT B0 ;  /* 0x0000000000007941 */ /* 0x000fea0003800200 */
.L_x_7209:
        /* <DEDUP_REMOVED lines=29> */
[----:B------:R-:W-:Y:S05]  /*0740*/  CALL.REL.NOINC `($__internal_51_$__cuda_sm20_div_u16) ;  /* 0x0000006000007944 */ /* 0x000fea0003c00000 */
        /* <DEDUP_REMOVED lines=31> */
.L_x_7325:
        /* <DEDUP_REMOVED lines=37> */
.L_x_7213:
[----:B------:R-:W-:Y:S05]  /*0b90*/  BSYNC.RECONVERGENT B0 ;  /* 0x0000000000007941 */ /* 0x000fea0003800200 */
.L_x_7212:
        /* <DEDUP_REMOVED lines=11> */
.L_x_7215:
        /* <DEDUP_REMOVED lines=25> */
.L_x_7214:
        /* <DEDUP_REMOVED lines=21> */
.L_x_7217:
[----:B------:R-:W-:Y:S05]  /*0f30*/  BSYNC.RECONVERGENT B0 ;  /* 0x0000000000007941 */ /* 0x000fea0003800200 */
.L_x_7216:
[----:B------:R-:W-:Y:S01]  /*0f40*/  BSSY.RECONVERGENT B0, `(.L_x_7218) ;  /* 0x000000e000007945 */ /* 0x000fe20003800200 */
[----:B------:R-:W-:-:S04]  /*0f50*/  UIADD3 UR4, UPT, UPT, UR4, 0x2080, URZ ;  /* 0x0000208004047890 */ /* 0x000fc8000fffe0ff */
[----:B------:R-:W-:-:S12]  /*0f60*/  ULEA UR4, UR6, UR4, 0x18 ;  /* 0x0000000406047291 */ /* 0x000fd8000f8ec0ff */
.L_x_7219:
        /* <DEDUP_REMOVED lines=12> */
.L_x_7218:
        /* <DEDUP_REMOVED lines=250> */
.L_x_7320:
        /* <DEDUP_REMOVED lines=28> */
.L_x_7221:
        /* <DEDUP_REMOVED lines=8> */
.L_x_7222:
        /* <DEDUP_REMOVED lines=8> */
.L_x_7223:
        /* <DEDUP_REMOVED lines=8> */
.L_x_7224:
        /* <DEDUP_REMOVED lines=8> */
.L_x_7225:
        /* <DEDUP_REMOVED lines=9> */
.L_x_7226:
        /* <DEDUP_REMOVED lines=9> */
.L_x_7227:
        /* <DEDUP_REMOVED lines=9> */
.L_x_7228:
        /* <DEDUP_REMOVED lines=9> */
.L_x_7229:
        /* <DEDUP_REMOVED lines=9> */
.L_x_7230:
        /* <DEDUP_REMOVED lines=9> */
.L_x_7231:
        /* <DEDUP_REMOVED lines=9> */
.L_x_7232:
        /* <DEDUP_REMOVED lines=9> */
.L_x_7233:
        /* <DEDUP_REMOVED lines=9> */
.L_x_7234:
        /* <DEDUP_REMOVED lines=9> */
.L_x_7235:
        /* <DEDUP_REMOVED lines=9> */
.L_x_7236:
        /* <DEDUP_REMOVED lines=9> */
.L_x_7237:
        /* <DEDUP_REMOVED lines=9> */
.L_x_7238:
        /* <DEDUP_REMOVED lines=9> */
.L_x_7239:
        /* <DEDUP_REMOVED lines=9> */
.L_x_7240:
        /* <DEDUP_REMOVED lines=9> */
.L_x_7241:
        /* <DEDUP_REMOVED lines=9> */
.L_x_7242:
        /* <DEDUP_REMOVED lines=9> */
.L_x_7243:
        /* <DEDUP_REMOVED lines=9> */
.L_x_7244:
        /* <DEDUP_REMOVED lines=9> */
.L_x_7245:
        /* <DEDUP_REMOVED lines=9> */
.L_x_7246:
        /* <DEDUP_REMOVED lines=9> */
.L_x_7247:
        /* <DEDUP_REMOVED lines=9> */
.L_x_7248:
        /* <DEDUP_REMOVED lines=9> */
.L_x_7249:
        /* <DEDUP_REMOVED lines=9> */
.L_x_7250:
        /* <DEDUP_REMOVED lines=10> */
.L_x_7251:
        /* <DEDUP_REMOVED lines=10> */
.L_x_7319:
        /* <DEDUP_REMOVED lines=11> */
.L_x_7328:
[----:B0-2---:R-:W-:-:S07]  /*3390*/  IMAD R145, R13, R146, RZ ;  /* 0x000000920d917224 */ /* 0x005fce00078e02ff */
.L_x_7255:
[----:B------:R-:W-:-:S13]  /*33a0*/  ISETP.GE.AND P5, PT, R148, 0x2, PT ;  /* 0x000000029400780c */ /* 0x000fda0003fa6270 */
[----:B------:R-:W-:Y:S05]  /*33b0*/  @!P5 BRA `(.L_x_7257) ;  /* 0x000000000010d947 */ /* 0x000fea0003800000 */
[----:B------:R-:W-:-:S03]  /*33c0*/  UMOV UR4, 0xffffffff ;  /* 0xffffffff00047882 */ /* 0x000fc60000000000 */
[----:B------:R-:W-:Y:S05]  /*33d0*/  BRA.DIV UR4, `(.L_x_7258) ;  /* 0x0000002204f87947 */ /* 0x000fea000b800000 */
[----:B0-----:R0:W0:Y:S02]  /*33e0*/  SHFL.IDX PT, R146, R144, R48, R11 ;  /* 0x0000003090927389 */ /* 0x00102400000e000b */
.L_x_7331:
[----:B0-----:R-:W-:-:S07]  /*33f0*/  IMAD R145, R14, R146, R145 ;  /* 0x000000920e917224 */ /* 0x001fce00078e0291 */
.L_x_7257:
[----:B------:R-:W-:-:S13]  /*3400*/  ISETP.GE.AND P4, PT, R148, 0x3, PT ;  /* 0x000000039400780c */ /* 0x000fda0003f86270 */
[----:B------:R-:W-:Y:S05]  /*3410*/  @!P4 BRA `(.L_x_7259) ;  /* 0x000000000010c947 */ /* 0x000fea0003800000 */
[----:B------:R-:W-:-:S03]  /*3420*/  UMOV UR4, 0xffffffff ;  /* 0xffffffff00047882 */ /* 0x000fc60000000000 */
[----:B------:R-:W-:Y:S05]  /*3430*/  BRA.DIV UR4, `(.L_x_7260) ;  /* 0x0000002604007947 */ /* 0x000fea000b800000 */
[----:B0-----:R0:W0:Y:S02]  /*3440*/  SHFL.IDX PT, R146, R144, R50, R11 ;  /* 0x0000003290927389 */ /* 0x00102400000e000b */
.L_x_7334:
[----:B01----:R-:W-:-:S07]  /*3450*/  IMAD R145, R15, R146, R145 ;  /* 0x000000920f917224 */ /* 0x003fce00078e0291 */
.L_x_7259:
[----:B------:R-:W-:-:S13]  /*3460*/  ISETP.GE.AND P3, PT, R148, 0x4, PT ;  /* 0x000000049400780c */ /* 0x000fda0003f66270 */
[----:B------:R-:W-:Y:S05]  /*3470*/  @!P3 BRA `(.L_x_7261) ;  /* 0x000000000010b947 */ /* 0x000fea0003800000 */
[----:B------:R-:W-:-:S03]  /*3480*/  UMOV UR4, 0xffffffff ;  /* 0xffffffff00047882 */ /* 0x000fc60000000000 */
[----:B------:R-:W-:Y:S05]  /*3490*/  BRA.DIV UR4, `(.L_x_7262) ;  /* 0x0000002604087947 */ /* 0x000fea000b800000 */
[----:B0-----:R0:W0:Y:S02]  /*34a0*/  SHFL.IDX PT, R146, R144, R52, R11 ;  /* 0x0000003490927389 */ /* 0x00102400000e000b */
.L_x_7337:
[----:B0--3--:R-:W-:-:S07]  /*34b0*/  IMAD R145, R16, R146, R145 ;  /* 0x0000009210917224 */ /* 0x009fce00078e0291 */
.L_x_7261:
[----:B------:R-:W-:-:S13]  /*34c0*/  ISETP.GE.AND P2, PT, R148, 0x5, PT ;  /* 0x000000059400780c */ /* 0x000fda0003f46270 */
[----:B------:R-:W-:Y:S05]  /*34d0*/  @!P2 BRA `(.L_x_7263) ;  /* 0x000000000010a947 */ /* 0x000fea0003800000 */
[----:B------:R-:W-:-:S03]  /*34e0*/  UMOV UR4, 0xffffffff ;  /* 0xffffffff00047882 */ /* 0x000fc60000000000 */
[----:B------:R-:W-:Y:S05]  /*34f0*/  BRA.DIV UR4, `(.L_x_7264) ;  /* 0x0000002604107947 */ /* 0x000fea000b800000 */
[----:B0-----:R0:W0:Y:S02]  /*3500*/  SHFL.IDX PT, R146, R144, R54, R11 ;  /* 0x0000003690927389 */ /* 0x00102400000e000b */
.L_x_7340:
[----:B0---4-:R-:W-:-:S07]  /*3510*/  IMAD R145, R17, R146, R145 ;  /* 0x0000009211917224 */ /* 0x011fce00078e0291 */
.L_x_7263:
[----:B------:R-:W-:-:S13]  /*3520*/  ISETP.GE.AND P1, PT, R148, 0x6, PT ;  /* 0x000000069400780c */ /* 0x000fda0003f26270 */
[----:B------:R-:W-:Y:S05]  /*3530*/  @!P1 BRA `(.L_x_7265) ;  /* 0x0000000000109947 */ /* 0x000fea0003800000 */
[----:B------:R-:W-:-:S03]  /*3540*/  UMOV UR4, 0xffffffff ;  /* 0xffffffff00047882 */ /* 0x000fc60000000000 */
[----:B------:R-:W-:Y:S05]  /*3550*/  BRA.DIV UR4, `(.L_x_7266) ;  /* 0x0000002604187947 */ /* 0x000fea000b800000 */
[----:B0-----:R0:W0:Y:S02]  /*3560*/  SHFL.IDX PT, R146, R144, R56, R11 ;  /* 0x0000003890927389 */ /* 0x00102400000e000b */
.L_x_7343:
[----:B0-----:R-:W-:-:S07]  /*3570*/  IMAD R145, R18, R146, R145 ;  /* 0x0000009212917224 */ /* 0x001fce00078e0291 */
.L_x_7265:
[----:B------:R-:W-:-:S13]  /*3580*/  ISETP.GE.AND P6, PT, R148, 0x7, PT ;  /* 0x000000079400780c */ /* 0x000fda0003fc6270 */
[----:B------:R-:W-:Y:S05]  /*3590*/  @!P6 BRA `(.L_x_7267) ;  /* 0x000000000010e947 */ /* 0x000fea0003800000 */
[----:B------:R-:W-:-:S03]  /*35a0*/  UMOV UR4, 0xffffffff ;  /* 0xffffffff00047882 */ /* 0x000fc60000000000 */
[----:B------:R-:W-:Y:S05]  /*35b0*/  BRA.DIV UR4, `(.L_x_7268) ;  /* 0x0000002604207947 */ /* 0x000fea000b800000 */
[----:B0-----:R0:W0:Y:S02]  /*35c0*/  SHFL.IDX PT, R146, R144, R58, R11 ;  /* 0x0000003a90927389 */ /* 0x00102400000e000b */
.L_x_7346:
[----:B0-----:R-:W-:-:S07]  /*35d0*/  IMAD R145, R19, R146, R145 ;  /* 0x0000009213917224 */ /* 0x001fce00078e0291 */
.L_x_7267:
[----:B------:R-:W-:-:S13]  /*35e0*/  ISETP.GE.AND P6, PT, R148, 0x8, PT ;  /* 0x000000089400780c */ /* 0x000fda0003fc6270 */
[----:B------:R-:W-:Y:S05]  /*35f0*/  @!P6 BRA `(.L_x_7269) ;  /* 0x000000000010e947 */ /* 0x000fea0003800000 */
[----:B------:R-:W-:-:S03]  /*3600*/  UMOV UR4, 0xffffffff ;  /* 0xffffffff00047882 */ /* 0x000fc60000000000 */
[----:B------:R-:W-:Y:S05]  /*3610*/  BRA.DIV UR4, `(.L_x_7270) ;  /* 0x0000002604287947 */ /* 0x000fea000b800000 */
[----:B0-----:R0:W0:Y:S02]  /*3620*/  SHFL.IDX PT, R146, R144, R60, R11 ;  /* 0x0000003c90927389 */ /* 0x00102400000e000b */
.L_x_7349:
[----:B0-----:R-:W-:-:S07]  /*3630*/  IMAD R145, R20, R146, R145 ;  /* 0x0000009214917224 */ /* 0x001fce00078e0291 */
.L_x_7269:
[----:B------:R-:W-:-:S13]  /*3640*/  ISETP.GE.AND P6, PT, R148, 0x9, PT ;  /* 0x000000099400780c */ /* 0x000fda0003fc6270 */
[----:B------:R-:W-:Y:S05]  /*3650*/  @!P6 BRA `(.L_x_7271) ;  /* 0x000000000010e947 */ /* 0x000fea0003800000 */
[----:B------:R-:W-:-:S03]  /*3660*/  UMOV UR4, 0xffffffff ;  /* 0xffffffff00047882 */ /* 0x000fc60000000000 */
[----:B------:R-:W-:Y:S05]  /*3670*/  BRA.DIV UR4, `(.L_x_7272) ;  /* 0x0000002604307947 */ /* 0x000fea000b800000 */
[----:B0-----:R0:W0:Y:S02]  /*3680*/  SHFL.IDX PT, R146, R144, R62, R11 ;  /* 0x0000003e90927389 */ /* 0x00102400000e000b */
.L_x_7352:
[----:B0-----:R-:W-:-:S07]  /*3690*/  IMAD R145, R21, R146, R145 ;  /* 0x0000009215917224 */ /* 0x001fce00078e0291 */
.L_x_7271:
[----:B------:R-:W-:-:S13]  /*36a0*/  ISETP.GE.AND P6, PT, R148, 0xa, PT ;  /* 0x0000000a9400780c */ /* 0x000fda0003fc6270 */
[----:B------:R-:W-:Y:S05]  /*36b0*/  @!P6 BRA `(.L_x_7273) ;  /* 0x000000000010e947 */ /* 0x000fea0003800000 */
[----:B------:R-:W-:-:S03]  /*36c0*/  UMOV UR4, 0xffffffff ;  /* 0xffffffff00047882 */ /* 0x000fc60000000000 */
[----:B------:R-:W-:Y:S05]  /*36d0*/  BRA.DIV UR4, `(.L_x_7274) ;  /* 0x0000002604387947 */ /* 0x000fea000b800000 */
[----:B0-----:R0:W0:Y:S02]  /*36e0*/  SHFL.IDX PT, R146, R144, R64, R11 ;  /* 0x0000004090927389 */ /* 0x00102400000e000b */
.L_x_7355:
[----:B0-----:R-:W-:-:S07]  /*36f0*/  IMAD R145, R22, R146, R145 ;  /* 0x0000009216917224 */ /* 0x001fce00078e0291 */
.L_x_7273:
[----:B------:R-:W-:-:S13]  /*3700*/  ISETP.GE.AND P6, PT, R148, 0xb, PT ;  /* 0x0000000b9400780c */ /* 0x000fda0003fc6270 */
[----:B------:R-:W-:Y:S05]  /*3710*/  @!P6 BRA `(.L_x_7275) ;  /* 0x000000000010e947 */ /* 0x000fea0003800000 */
[----:B------:R-:W-:-:S03]  /*3720*/  UMOV UR4, 0xffffffff ;  /* 0xffffffff00047882 */ /* 0x000fc60000000000 */
[----:B------:R-:W-:Y:S05]  /*3730*/  BRA.DIV UR4, `(.L_x_7276) ;  /* 0x0000002604407947 */ /* 0x000fea000b800000 */
[----:B0-----:R0:W0:Y:S02]  /*3740*/  SHFL.IDX PT, R146, R144, R66, R11 ;  /* 0x0000004290927389 */ /* 0x00102400000e000b */
.L_x_7358:
[----:B0-----:R-:W-:-:S07]  /*3750*/  IMAD R145, R23, R146, R145 ;  /* 0x0000009217917224 */ /* 0x001fce00078e0291 */
.L_x_7275:
[----:B------:R-:W-:-:S13]  /*3760*/  ISETP.GE.AND P6, PT, R148, 0xc, PT ;  /* 0x0000000c9400780c */ /* 0x000fda0003fc6270 */
[----:B------:R-:W-:Y:S05]  /*3770*/  @!P6 BRA `(.L_x_7277) ;  /* 0x000000000010e947 */ /* 0x000fea0003800000 */
[----:B------:R-:W-:-:S03]  /*3780*/  UMOV UR4, 0xffffffff ;  /* 0xffffffff00047882 */ /* 0x000fc60000000000 */
[----:B------:R-:W-:Y:S05]  /*3790*/  BRA.DIV UR4, `(.L_x_7278) ;  /* 0x0000002604487947 */ /* 0x000fea000b800000 */
[----:B0-----:R0:W0:Y:S02]  /*37a0*/  SHFL.IDX PT, R146, R144, R68, R11 ;  /* 0x0000004490927389 */ /* 0x00102400000e000b */
.L_x_7361:
[----:B0-----:R-:W-:-:S07]  /*37b0*/  IMAD R145, R24, R146, R145 ;  /* 0x0000009218917224 */ /* 0x001fce00078e0291 */
.L_x_7277:
[----:B------:R-:W-:-:S13]  /*37c0*/  ISETP.GE.AND P6, PT, R148, 0xd, PT ;  /* 0x0000000d9400780c */ /* 0x000fda0003fc6270 */
[----:B------:R-:W-:Y:S05]  /*37d0*/  @!P6 BRA `(.L_x_7279) ;  /* 0x000000000010e947 */ /* 0x000fea0003800000 */
[----:B------:R-:W-:-:S03]  /*37e0*/  UMOV UR4, 0xffffffff ;  /* 0xffffffff00047882 */ /* 0x000fc60000000000 */
[----:B------:R-:W-:Y:S05]  /*37f0*/  BRA.DIV UR4, `(.L_x_7280) ;  /* 0x0000002604507947 */ /* 0x000fea000b800000 */
[----:B0-----:R0:W0:Y:S02]  /*3800*/  SHFL.IDX PT, R146, R144, R70, R11 ;  /* 0x0000004690927389 */ /* 0x00102400000e000b */
.L_x_7364:
[----:B0-----:R-:W-:-:S07]  /*3810*/  IMAD R145, R25, R146, R145 ;  /* 0x0000009219917224 */ /* 0x001fce00078e0291 */
.L_x_7279:
[----:B------:R-:W-:-:S13]  /*3820*/  ISETP.GE.AND P6, PT, R148, 0xe, PT ;  /* 0x0000000e9400780c */ /* 0x000fda0003fc6270 */
[----:B------:R-:W-:Y:S05]  /*3830*/  @!P6 BRA `(.L_x_7281) ;  /* 0x000000000010e947 */ /* 0x000fea0003800000 */
[----:B------:R-:W-:-:S03]  /*3840*/  UMOV UR4, 0xffffffff ;  /* 0xffffffff00047882 */ /* 0x000fc60000000000 */
[----:B------:R-:W-:Y:S05]  /*3850*/  BRA.DIV UR4, `(.L_x_7282) ;  /* 0x0000002604587947 */ /* 0x000fea000b800000 */
[----:B0-----:R0:W0:Y:S02]  /*3860*/  SHFL.IDX PT, R146, R144, R72, R11 ;  /* 0x0000004890927389 */ /* 0x00102400000e000b */
.L_x_7367:
[----:B0-----:R-:W-:-:S07]  /*3870*/  IMAD R145, R26, R146, R145 ;  /* 0x000000921a917224 */ /* 0x001fce00078e0291 */
.L_x_7281:
[----:B------:R-:W-:-:S13]  /*3880*/  ISETP.GE.AND P6, PT, R148, 0xf, PT ;  /* 0x0000000f9400780c */ /* 0x000fda0003fc6270 */
[----:B------:R-:W-:Y:S05]  /*3890*/  @!P6 BRA `(.L_x_7283) ;  /* 0x000000000010e947 */ /* 0x000fea0003800000 */
[----:B------:R-:W-:-:S03]  /*38a0*/  UMOV UR4, 0xffffffff ;  /* 0xffffffff00047882 */ /* 0x000fc60000000000 */
[----:B------:R-:W-:Y:S05]  /*38b0*/  BRA.DIV UR4, `(.L_x_7284) ;  /* 0x0000002604607947 */ /* 0x000fea000b800000 */
[----:B0-----:R0:W0:Y:S02]  /*38c0*/  SHFL.IDX PT, R146, R144, R74, R11 ;  /* 0x0000004a90927389 */ /* 0x00102400000e000b */
.L_x_7370:
[----:B0-----:R-:W-:-:S07]  /*38d0*/  IMAD R145, R27, R146, R145 ;  /* 0x000000921b917224 */ /* 0x001fce00078e0291 */
.L_x_7283:
[----:B------:R-:W-:-:S13]  /*38e0*/  ISETP.GE.AND P6, PT, R148, 0x10, PT ;  /* 0x000000109400780c */ /* 0x000fda0003fc6270 */
[----:B------:R-:W-:Y:S05]  /*38f0*/  @!P6 BRA `(.L_x_7285) ;  /* 0x000000000010e947 */ /* 0x000fea0003800000 */
[----:B------:R-:W-:-:S03]  /*3900*/  UMOV UR4, 0xffffffff ;  /* 0xffffffff00047882 */ /* 0x000fc60000000000 */
[----:B------:R-:W-:Y:S05]  /*3910*/  BRA.DIV UR4, `(.L_x_7286) ;  /* 0x0000002604687947 */ /* 0x000fea000b800000 */
[----:B0-----:R0:W0:Y:S02]  /*3920*/  SHFL.IDX PT, R146, R144, R76, R11 ;  /* 0x0000004c90927389 */ /* 0x00102400000e000b */
.L_x_7373:
[----:B0-----:R-:W-:-:S07]  /*3930*/  IMAD R145, R28, R146, R145 ;  /* 0x000000921c917224 */ /* 0x001fce00078e0291 */
.L_x_7285:
[----:B------:R-:W-:-:S13]  /*3940*/  ISETP.GE.AND P6, PT, R148, 0x11, PT ;  /* 0x000000119400780c */ /* 0x000fda0003fc6270 */
[----:B------:R-:W-:Y:S05]  /*3950*/  @!P6 BRA `(.L_x_7287) ;  /* 0x000000000010e947 */ /* 0x000fea0003800000 */
[----:B------:R-:W-:-:S03]  /*3960*/  UMOV UR4, 0xffffffff ;  /* 0xffffffff00047882 */ /* 0x000fc60000000000 */
[----:B------:R-:W-:Y:S05]  /*3970*/  BRA.DIV UR4, `(.L_x_7288) ;  /* 0x0000002604707947 */ /* 0x000fea000b800000 */
[----:B0-----:R0:W0:Y:S02]  /*3980*/  SHFL.IDX PT, R146, R144, R78, R11 ;  /* 0x0000004e90927389 */ /* 0x00102400000e000b */
.L_x_7376:
[----:B0-----:R-:W-:-:S07]  /*3990*/  IMAD R145, R29, R146, R145 ;  /* 0x000000921d917224 */ /* 0x001fce00078e0291 */
.L_x_7287:
[----:B------:R-:W-:-:S13]  /*39a0*/  ISETP.GE.AND P6, PT, R148, 0x12, PT ;  /* 0x000000129400780c */ /* 0x000fda0003fc6270 */
[----:B------:R-:W-:Y:S05]  /*39b0*/  @!P6 BRA `(.L_x_7289) ;  /* 0x000000000010e947 */ /* 0x000fea0003800000 */
[----:B------:R-:W-:-:S03]  /*39c0*/  UMOV UR4, 0xffffffff ;  /* 0xffffffff00047882 */ /* 0x000fc60000000000 */
[----:B------:R-:W-:Y:S05]  /*39d0*/  BRA.DIV UR4, `(.L_x_7290) ;  /* 0x0000002604787947 */ /* 0x000fea000b800000 */
[----:B0-----:R0:W0:Y:S02]  /*39e0*/  SHFL.IDX PT, R146, R144, R80, R11 ;  /* 0x0000005090927389 */ /* 0x00102400000e000b */
.L_x_7379:
[----:B0-----:R-:W-:-:S07]  /*39f0*/  IMAD R145, R30, R146, R145 ;  /* 0x000000921e917224 */ /* 0x001fce00078e0291 */
.L_x_7289:
[----:B------:R-:W-:-:S13]  /*3a00*/  ISETP.GE.AND P6, PT, R148, 0x13, PT ;  /* 0x000000139400780c */ /* 0x000fda0003fc6270 */
[----:B------:R-:W-:Y:S05]  /*3a10*/  @!P6 BRA `(.L_x_7291) ;  /* 0x000000000010e947 */ /* 0x000fea0003800000 */
[----:B------:R-:W-:-:S03]  /*3a20*/  UMOV UR4, 0xffffffff ;  /* 0xffffffff00047882 */ /* 0x000fc60000000000 */
[----:B------:R-:W-:Y:S05]  /*3a30*/  BRA.DIV UR4, `(.L_x_7292) ;  /* 0x0000002604807947 */ /* 0x000fea000b800000 */
[----:B0-----:R0:W0:Y:S02]  /*3a40*/  SHFL.IDX PT, R146, R144, R82, R11 ;  /* 0x0000005290927389 */ /* 0x00102400000e000b */
.L_x_7382:
[----:B0-----:R-:W-:-:S07]  /*3a50*/  IMAD R145, R31, R146, R145 ;  /* 0x000000921f917224 */ /* 0x001fce00078e0291 */
.L_x_7291:
[----:B------:R-:W-:-:S13]  /*3a60*/  ISETP.GE.AND P6, PT, R148, 0x14, PT ;  /* 0x000000149400780c */ /* 0x000fda0003fc6270 */
[----:B------:R-:W-:Y:S05]  /*3a70*/  @!P6 BRA `(.L_x_7293) ;  /* 0x000000000010e947 */ /* 0x000fea0003800000 */
[----:B------:R-:W-:-:S03]  /*3a80*/  UMOV UR4, 0xffffffff ;  /* 0xffffffff00047882 */ /* 0x000fc60000000000 */
[----:B------:R-:W-:Y:S05]  /*3a90*/  BRA.DIV UR4, `(.L_x_7294) ;  /* 0x0000002604887947 */ /* 0x000fea000b800000 */
[----:B0-----:R0:W0:Y:S02]  /*3aa0*/  SHFL.IDX PT, R146, R144, R84, R11 ;  /* 0x0000005490927389 */ /* 0x00102400000e000b */
.L_x_7385:
[----:B0-----:R-:W-:-:S07]  /*3ab0*/  IMAD R145, R32, R146, R145 ;  /* 0x0000009220917224 */ /* 0x001fce00078e0291 */
.L_x_7293:
[----:B------:R-:W-:-:S13]  /*3ac0*/  ISETP.GE.AND P6, PT, R148, 0x15, PT ;  /* 0x000000159400780c */ /* 0x000fda0003fc6270 */
[----:B------:R-:W-:Y:S05]  /*3ad0*/  @!P6 BRA `(.L_x_7295) ;  /* 0x000000000010e947 */ /* 0x000fea0003800000 */
[----:B------:R-:W-:-:S03]  /*3ae0*/  UMOV UR4, 0xffffffff ;  /* 0xffffffff00047882 */ /* 0x000fc60000000000 */
[----:B------:R-:W-:Y:S05]  /*3af0*/  BRA.DIV UR4, `(.L_x_7296) ;  /* 0x0000002604907947 */ /* 0x000fea000b800000 */
[----:B0-----:R0:W0:Y:S02]  /*3b00*/  SHFL.IDX PT, R146, R144, R86, R11 ;  /* 0x0000005690927389 */ /* 0x00102400000e000b */
.L_x_7388:
[----:B0-----:R-:W-:-:S07]  /*3b10*/  IMAD R145, R33, R146, R145 ;  /* 0x0000009221917224 */ /* 0x001fce00078e0291 */
.L_x_7295:
[----:B------:R-:W-:-:S13]  /*3b20*/  ISETP.GE.AND P6, PT, R148, 0x16, PT ;  /* 0x000000169400780c */ /* 0x000fda0003fc6270 */
[----:B------:R-:W-:Y:S05]  /*3b30*/  @!P6 BRA `(.L_x_7297) ;  /* 0x000000000010e947 */ /* 0x000fea0003800000 */
[----:B------:R-:W-:-:S03]  /*3b40*/  UMOV UR4, 0xffffffff ;  /* 0xffffffff00047882 */ /* 0x000fc60000000000 */
[----:B------:R-:W-:Y:S05]  /*3b50*/  BRA.DIV UR4, `(.L_x_7298) ;  /* 0x0000002604987947 */ /* 0x000fea000b800000 */
[----:B0-----:R0:W0:Y:S02]  /*3b60*/  SHFL.IDX PT, R146, R144, R88, R11 ;  /* 0x0000005890927389 */ /* 0x00102400000e000b */
.L_x_7391:
[----:B0-----:R-:W-:-:S07]  /*3b70*/  IMAD R145, R34, R146, R145 ;  /* 0x0000009222917224 */ /* 0x001fce00078e0291 */
.L_x_7297:
[----:B------:R-:W-:-:S13]  /*3b80*/  ISETP.GE.AND P6, PT, R148, 0x17, PT ;  /* 0x000000179400780c */ /* 0x000fda0003fc6270 */
[----:B------:R-:W-:Y:S05]  /*3b90*/  @!P6 BRA `(.L_x_7299) ;  /* 0x000000000010e947 */ /* 0x000fea0003800000 */
[----:B------:R-:W-:-:S03]  /*3ba0*/  UMOV UR4, 0xffffffff ;  /* 0xffffffff00047882 */ /* 0x000fc60000000000 */
[----:B------:R-:W-:Y:S05]  /*3bb0*/  BRA.DIV UR4, `(.L_x_7300) ;  /* 0x0000002604a07947 */ /* 0x000fea000b800000 */
[----:B0-----:R0:W0:Y:S02]  /*3bc0*/  SHFL.IDX PT, R146, R144, R90, R11 ;  /* 0x0000005a90927389 */ /* 0x00102400000e000b */
.L_x_7394:
[----:B0-----:R-:W-:-:S07]  /*3bd0*/  IMAD R145, R35, R146, R145 ;  /* 0x0000009223917224 */ /* 0x001fce00078e0291 */
.L_x_7299:
[----:B------:R-:W-:-:S13]  /*3be0*/  ISETP.GE.AND P6, PT, R148, 0x18, PT ;  /* 0x000000189400780c */ /* 0x000fda0003fc6270 */
[----:B------:R-:W-:Y:S05]  /*3bf0*/  @!P6 BRA `(.L_x_7301) ;  /* 0x000000000010e947 */ /* 0x000fea0003800000 */
[----:B------:R-:W-:-:S03]  /*3c00*/  UMOV UR4, 0xffffffff ;  /* 0xffffffff00047882 */ /* 0x000fc60000000000 */
[----:B------:R-:W-:Y:S05]  /*3c10*/  BRA.DIV UR4, `(.L_x_7302) ;  /* 0x0000002604a87947 */ /* 0x000fea000b800000 */
[----:B0-----:R0:W0:Y:S02]  /*3c20*/  SHFL.IDX PT, R146, R144, R92, R11 ;  /* 0x0000005c90927389 */ /* 0x00102400000e000b */
.L_x_7397:
[----:B0-----:R-:W-:-:S07]  /*3c30*/  IMAD R145, R36, R146, R145 ;  /* 0x0000009224917224 */ /* 0x001fce00078e0291 */
.L_x_7301:
[----:B------:R-:W-:-:S13]  /*3c40*/  ISETP.GE.AND P6, PT, R148, 0x19, PT ;  /* 0x000000199400780c */ /* 0x000fda0003fc6270 */
[----:B------:R-:W-:Y:S05]  /*3c50*/  @!P6 BRA `(.L_x_7303) ;  /* 0x000000000010e947 */ /* 0x000fea0003800000 */
[----:B------:R-:W-:-:S03]  /*3c60*/  UMOV UR4, 0xffffffff ;  /* 0xffffffff00047882 */ /* 0x000fc60000000000 */
[----:B------:R-:W-:Y:S05]  /*3c70*/  BRA.DIV UR4, `(.L_x_7304) ;  /* 0x0000002604b07947 */ /* 0x000fea000b800000 */
[----:B0-----:R0:W0:Y:S02]  /*3c80*/  SHFL.IDX PT, R146, R144, R94, R11 ;  /* 0x0000005e90927389 */ /* 0x00102400000e000b */
.L_x_7400:
[----:B0-----:R-:W-:-:S07]  /*3c90*/  IMAD R145, R37, R146, R145 ;  /* 0x0000009225917224 */ /* 0x001fce00078e0291 */
.L_x_7303:
[----:B------:R-:W-:-:S13]  /*3ca0*/  ISETP.GE.AND P6, PT, R148, 0x1a, PT ;  /* 0x0000001a9400780c */ /* 0x000fda0003fc6270 */
[----:B------:R-:W-:Y:S05]  /*3cb0*/  @!P6 BRA `(.L_x_7305) ;  /* 0x000000000010e947 */ /* 0x000fea0003800000 */
[----:B------:R-:W-:-:S03]  /*3cc0*/  UMOV UR4, 0xffffffff ;  /* 0xffffffff00047882 */ /* 0x000fc60000000000 */
[----:B------:R-:W-:Y:S05]  /*3cd0*/  BRA.DIV UR4, `(.L_x_7306) ;  /* 0x0000002604b87947 */ /* 0x000fea000b800000 */
[----:B0-----:R0:W0:Y:S02]  /*3ce0*/  SHFL.IDX PT, R146, R144, R96, R11 ;  /* 0x0000006090927389 */ /* 0x00102400000e000b */
.L_x_7403:
[----:B0-----:R-:W-:-:S07]  /*3cf0*/  IMAD R145, R38, R146, R145 ;  /* 0x0000009226917224 */ /* 0x001fce00078e0291 */
.L_x_7305:
[----:B------:R-:W-:-:S13]  /*3d00*/  ISETP.GE.AND P6, PT, R148, 0x1b, PT ;  /* 0x0000001b9400780c */ /* 0x000fda0003fc6270 */
[----:B------:R-:W-:Y:S05]  /*3d10*/  @!P6 BRA `(.L_x_7307) ;  /* 0x000000000010e947 */ /* 0x000fea0003800000 */
[----:B------:R-:W-:-:S03]  /*3d20*/  UMOV UR4, 0xffffffff ;  /* 0xffffffff00047882 */ /* 0x000fc60000000000 */
[----:B------:R-:W-:Y:S05]  /*3d30*/  BRA.DIV UR4, `(.L_x_7308) ;  /* 0x0000002604c07947 */ /* 0x000fea000b800000 */
[----:B0-----:R0:W0:Y:S02]  /*3d40*/  SHFL.IDX PT, R146, R144, R98, R11 ;  /* 0x0000006290927389 */ /* 0x00102400000e000b */
.L_x_7406:
[----:B0-----:R-:W-:-:S07]  /*3d50*/  IMAD R145, R39, R146, R145 ;  /* 0x0000009227917224 */ /* 0x001fce00078e0291 */
.L_x_7307:
[----:B------:R-:W-:-:S13]  /*3d60*/  ISETP.GE.AND P6, PT, R148, 0x1c, PT ;  /* 0x0000001c9400780c */ /* 0x000fda0003fc6270 */
[----:B------:R-:W-:Y:S05]  /*3d70*/  @!P6 BRA `(.L_x_7309) ;  /* 0x000000000010e947 */ /* 0x000fea0003800000 */
[----:B------:R-:W-:-:S03]  /*3d80*/  UMOV UR4, 0xffffffff ;  /* 0xffffffff00047882 */ /* 0x000fc60000000000 */
[----:B------:R-:W-:Y:S05]  /*3d90*/  BRA.DIV UR4, `(.L_x_7310) ;  /* 0x0000002604c87947 */ /* 0x000fea000b800000 */
[----:B0-----:R0:W0:Y:S02]  /*3da0*/  SHFL.IDX PT, R146, R144, R100, R11 ;  /* 0x0000006490927389 */ /* 0x00102400000e000b */
.L_x_7409:
[----:B0-----:R-:W-:-:S07]  /*3db0*/  IMAD R145, R40, R146, R145 ;  /* 0x0000009228917224 */ /* 0x001fce00078e0291 */
.L_x_7309:
[----:B------:R-:W-:-:S13]  /*3dc0*/  ISETP.GE.AND P6, PT, R148, 0x1d, PT ;  /* 0x0000001d9400780c */ /* 0x000fda0003fc6270 */
[----:B------:R-:W-:Y:S05]  /*3dd0*/  @!P6 BRA `(.L_x_7311) ;  /* 0x000000000010e947 */ /* 0x000fea0003800000 */
[----:B------:R-:W-:-:S03]  /*3de0*/  UMOV UR4, 0xffffffff ;  /* 0xffffffff00047882 */ /* 0x000fc60000000000 */
[----:B------:R-:W-:Y:S05]  /*3df0*/  BRA.DIV UR4, `(.L_x_7312) ;  /* 0x0000002604d07947 */ /* 0x000fea000b800000 */
[----:B0-----:R0:W0:Y:S02]  /*3e00*/  SHFL.IDX PT, R146, R144, R102, R11 ;  /* 0x0000006690927389 */ /* 0x00102400000e000b */
.L_x_7412:
[----:B0-----:R-:W-:-:S07]  /*3e10*/  IMAD R145, R41, R146, R145 ;  /* 0x0000009229917224 */ /* 0x001fce00078e0291 */
.L_x_7311:
[----:B------:R-:W-:-:S13]  /*3e20*/  ISETP.GE.AND P6, PT, R148, 0x1e, PT ;  /* 0x0000001e9400780c */ /* 0x000fda0003fc6270 */
[----:B------:R-:W-:Y:S05]  /*3e30*/  @!P6 BRA `(.L_x_7313) ;  /* 0x000000000010e947 */ /* 0x000fea0003800000 */
[----:B------:R-:W-:-:S03]  /*3e40*/  UMOV UR4, 0xffffffff ;  /* 0xffffffff00047882 */ /* 0x000fc60000000000 */
[----:B------:R-:W-:Y:S05]  /*3e50*/  BRA.DIV UR4, `(.L_x_7314) ;  /* 0x0000002604d87947 */ /* 0x000fea000b800000 */
[----:B0-----:R0:W0:Y:S02]  /*3e60*/  SHFL.IDX PT, R146, R144, R104, R11 ;  /* 0x0000006890927389 */ /* 0x00102400000e000b */
.L_x_7415:
[----:B0-----:R-:W-:-:S07]  /*3e70*/  IMAD R145, R42, R146, R145 ;  /* 0x000000922a917224 */ /* 0x001fce00078e0291 */
.L_x_7313:
[----:B------:R-:W-:-:S13]  /*3e80*/  ISETP.GE.AND P6, PT, R148, 0x1f, PT ;  /* 0x0000001f9400780c */ /* 0x000fda0003fc6270 */
[----:B------:R-:W-:Y:S05]  /*3e90*/  @!P6 BRA `(.L_x_7315) ;  /* 0x000000000010e947 */ /* 0x000fea0003800000 */
[----:B------:R-:W-:-:S03]  /*3ea0*/  UMOV UR4, 0xffffffff ;  /* 0xffffffff00047882 */ /* 0x000fc60000000000 */
[----:B------:R-:W-:Y:S05]  /*3eb0*/  BRA.DIV UR4, `(.L_x_7316) ;  /* 0x0000002604e07947 */ /* 0x000fea000b800000 */
[----:B0-----:R0:W0:Y:S02]  /*3ec0*/  SHFL.IDX PT, R146, R144, R106, R11 ;  /* 0x0000006a90927389 */ /* 0x00102400000e000b */
.L_x_7418:
[----:B0-----:R-:W-:-:S07]  /*3ed0*/  IMAD R145, R43, R146, R145 ;  /* 0x000000922b917224 */ /* 0x001fce00078e0291 */
.L_x_7315:
[----:B------:R-:W-:-:S13]  /*3ee0*/  ISETP.NE.AND P6, PT, R148, 0x20, PT ;  /* 0x000000209400780c */ /* 0x000fda0003fc5270 */
[----:B------:R-:W-:Y:S05]  /*3ef0*/  @P6 BRA `(.L_x_7317) ;  /* 0x0000000800006947 */ /* 0x000fea0003800000 */
[----:B------:R-:W-:-:S03]  /*3f00*/  UMOV UR4, 0xffffffff ;  /* 0xffffffff00047882 */ /* 0x000fc60000000000 */
[----:B------:R-:W-:Y:S05]  /*3f10*/  BRA.DIV UR4, `(.L_x_7318) ;  /* 0x0000002604e87947 */ /* 0x000fea000b800000 */
[----:B0-----:R0:W0:Y:S02]  /*3f20*/  SHFL.IDX PT, R144, R144, R46, R11 ;  /* 0x0000002e90907389 */ /* 0x00102400000e000b */
.L_x_7421:
[----:B0-----:R-:W-:Y:S01]  /*3f30*/  IMAD R145, R12, R144, R145 ;  /* 0x000000900c917224 */ /* 0x001fe200078e0291 */
[----:B------:R-:W-:Y:S06]  /*3f40*/  BRA `(.L_x_7317) ;  /* 0x0000000400ec7947 */ /* 0x000fec0003800000 */
.L_x_7254:
        /* <DEDUP_REMOVED lines=123> */
.L_x_7317:
        /* <DEDUP_REMOVED lines=9> */
.L_x_7253:
[----:B------:R-:W-:Y:S05]  /*4790*/  BSYNC B0 ;  /* 0x0000000000007941 */ /* 0x000fea0003800000 */
.L_x_7252:
[----:B------:R-:W-:-:S13]  /*47a0*/  ISETP.NE.AND P6, PT, R147, RZ, PT ;  /* 0x000000ff9300720c */ /* 0x000fda0003fc5270 */
[----:B------:R-:W-:Y:S05]  /*47b0*/  @!P6 BRA `(.L_x_7320) ;  /* 0xffffffd80004e947 */ /* 0x000fea000383ffff */
.L_x_7220:
        /* <DEDUP_REMOVED lines=121> */
.L_x_7322:
[----:B------:R-:W-:Y:S05]  /*4f50*/  BSYNC.RECONVERGENT B0 ;  /* 0x0000000000007941 */ /* 0x000fea0003800200 */
.L_x_7321:
        /* <DEDUP_REMOVED lines=12> */
.L_x_7324:
        /* <DEDUP_REMOVED lines=109> */
.L_x_7323:
[C---:B------:R-:W-:Y:S02]  /*56f0*/  IMAD.IADD R7, R4.reuse, 0x1, R7 ;  /* 0x0000000104077824 */ /* 0x040fe400078e0207 */
[----:B0-----:R-:W-:-:S05]  /*5700*/  IMAD.SHL.U32 R44, R4, 0x8, RZ ;  /* 0x00000008042c7824 */ /* 0x001fca00078e00ff */
[----:B------:R-:W-:-:S13]  /*5710*/  ISETP.GE.U32.AND P0, PT, R7, R44, PT ;  /* 0x0000002c0700720c */ /* 0x000fda0003f06070 */
[----:B------:R-:W-:Y:S05]  /*5720*/  @!P0 BRA `(.L_x_7325) ;  /* 0xffffffb000848947 */ /* 0x000fea000383ffff */
[----:B------:R-:W-:Y:S05]  /*5730*/  EXIT ;  /* 0x000000000000794d */ /* 0x000fea0003800000 */
.L_x_7256:
[----:B------:R-:W-:Y:S01]  /*5740*/  BSSY B1, `(.L_x_7326) ;  /* 0x0000006000017945 */ /* 0x000fe20003800000 */
[----:B------:R-:W-:Y:S02]  /*5750*/  IMAD.MOV.U32 R149, RZ, RZ, R108 ;  /* 0x000000ffff957224 */ /* 0x000fe400078e006c */
[----:B------:R-:W-:-:S07]  /*5760*/  IMAD.MOV.U32 R146, RZ, RZ, -0x1 ;  /* 0xffffffffff927424 */ /* 0x000fce00078e00ff */
[----:B01234-:R-:W-:Y:S05]  /*5770*/  WARPSYNC.COLLECTIVE R146, `(.L_x_7327) ;  /* 0x0000000092087348 */ /* 0x01ffea0003c00000 */
[----:B0-----:R0:W0:Y:S02]  /*5780*/  SHFL.IDX P6, R146, R144, R149, R11 ;  /* 0x0000009590927389 */ /* 0x00102400000c000b */
[----:B01234-:R-:W-:Y:S05]  /*5790*/  ENDCOLLECTIVE ;  /* 0x000000000000791b */ /* 0x01ffea0003800000 */
.L_x_7327:
[----:B------:R-:W-:Y:S05]  /*57a0*/  BSYNC B1 ;  /* 0x0000000000017941 */ /* 0x000fea0003800000 */
.L_x_7326:
[----:B------:R-:W-:Y:S05]  /*57b0*/  BRA `(.L_x_7328) ;  /* 0xffffffd800f47947 */ /* 0x000fea000383ffff */
.L_x_7258:
[----:B------:R-:W-:Y:S01]  /*57c0*/  BSSY B1, `(.L_x_7329) ;  /* 0x0000006000017945 */ /* 0x000fe20003800000 */
[----:B------:R-:W-:Y:S01]  /*57d0*/  MOV R149, R48 ;  /* 0x0000003000957202 */ /* 0x000fe20000000f00 */
[----:B------:R-:W-:-:S07]  /*57e0*/  IMAD.MOV.U32 R146, RZ, RZ, -0x1 ;  /* 0xffffffffff927424 */ /* 0x000fce00078e00ff */
[----:B01234-:R-:W-:Y:S05]  /*57f0*/  WARPSYNC.COLLECTIVE R146, `(.L_x_7330) ;  /* 0x0000000092087348 */ /* 0x01ffea0003c00000 */
[----:B0-----:R0:W0:Y:S02]  /*5800*/  SHFL.IDX P6, R146, R144, R149, R11 ;  /* 0x0000009590927389 */ /* 0x00102400000c000b */
[----:B01234-:R-:W-:Y:S05]  /*5810*/  ENDCOLLECTIVE ;  /* 0x000000000000791b */ /* 0x01ffea0003800000 */
.L_x_7330:
[----:B------:R-:W-:Y:S05]  /*5820*/  BSYNC B1 ;  /* 0x0000000000017941 */ /* 0x000fea0003800000 */
.L_x_7329:
[----:B------:R-:W-:Y:S05]  /*5830*/  BRA `(.L_x_7331) ;  /* 0xffffffd800ec7947 */ /* 0x000fea000383ffff */
.L_x_7260:
[----:B------:R-:W-:Y:S01]  /*5840*/  BSSY B1, `(.L_x_7332) ;  /* 0x0000006000017945 */ /* 0x000fe20003800000 */
[----:B------:R-:W-:Y:S02]  /*5850*/  IMAD.MOV.U32 R149, RZ, RZ, R50 ;  /* 0x000000ffff957224 */ /* 0x000fe400078e0032 */
[----:B------:R-:W-:-:S07]  /*5860*/  IMAD.MOV.U32 R146, RZ, RZ, -0x1 ;  /* 0xffffffffff927424 */ /* 0x000fce00078e00ff */
[----:B01234-:R-:W-:Y:S05]  /*5870*/  WARPSYNC.COLLECTIVE R146, `(.L_x_7333) ;  /* 0x0000000092087348 */ /* 0x01ffea0003c00000 */
[----:B0-----:R0:W0:Y:S02]  /*5880*/  SHFL.IDX P6, R146, R144, R149, R11 ;  /* 0x0000009590927389 */ /* 0x00102400000c000b */
[----:B01234-:R-:W-:Y:S05]  /*5890*/  ENDCOLLECTIVE ;  /* 0x000000000000791b */ /* 0x01ffea0003800000 */
.L_x_7333:
[----:B------:R-:W-:Y:S05]  /*58a0*/  BSYNC B1 ;  /* 0x0000000000017941 */ /* 0x000fea0003800000 */
.L_x_7332:
[----:B------:R-:W-:Y:S05]  /*58b0*/  BRA `(.L_x_7334) ;  /* 0xffffffd800e47947 */ /* 0x000fea000383ffff */
.L_x_7262:
[----:B------:R-:W-:Y:S01]  /*58c0*/  BSSY B1, `(.L_x_7335) ;  /* 0x0000006000017945 */ /* 0x000fe20003800000 */
[----:B------:R-:W-:Y:S01]  /*58d0*/  IMAD.MOV.U32 R149, RZ, RZ, R52 ;  /* 0x000000ffff957224 */ /* 0x000fe200078e0034 */
[----:B------:R-:W-:-:S07]  /*58e0*/  MOV R146, 0xffffffff ;  /* 0xffffffff00927802 */ /* 0x000fce0000000f00 */
[----:B01234-:R-:W-:Y:S05]  /*58f0*/  WARPSYNC.COLLECTIVE R146, `(.L_x_7336) ;  /* 0x0000000092087348 */ /* 0x01ffea0003c00000 */
[----:B0-----:R0:W0:Y:S02]  /*5900*/  SHFL.IDX P6, R146, R144, R149, R11 ;  /* 0x0000009590927389 */ /* 0x00102400000c000b */
[----:B01234-:R-:W-:Y:S05]  /*5910*/  ENDCOLLECTIVE ;  /* 0x000000000000791b */ /* 0x01ffea0003800000 */
.L_x_7336:
[----:B------:R-:W-:Y:S05]  /*5920*/  BSYNC B1 ;  /* 0x0000000000017941 */ /* 0x000fea0003800000 */
.L_x_7335:
[----:B------:R-:W-:Y:S05]  /*5930*/  BRA `(.L_x_7337) ;  /* 0xffffffd800dc7947 */ /* 0x000fea000383ffff */
.L_x_7264:
[----:B------:R-:W-:Y:S01]  /*5940*/  BSSY B1, `(.L_x_7338) ;  /* 0x0000006000017945 */ /* 0x000fe20003800000 */
[----:B------:R-:W-:Y:S02]  /*5950*/  IMAD.MOV.U32 R149, RZ, RZ, R54 ;  /* 0x000000ffff957224 */ /* 0x000fe400078e0036 */
[----:B------:R-:W-:-:S07]  /*5960*/  IMAD.MOV.U32 R146, RZ, RZ, -0x1 ;  /* 0xffffffffff927424 */ /* 0x000fce00078e00ff */
[----:B01234-:R-:W-:Y:S05]  /*5970*/  WARPSYNC.COLLECTIVE R146, `(.L_x_7339) ;  /* 0x0000000092087348 */ /* 0x01ffea0003c00000 */
[----:B0-----:R0:W0:Y:S02]  /*5980*/  SHFL.IDX P6, R146, R144, R149, R11 ;  /* 0x0000009590927389 */ /* 0x00102400000c000b */
[----:B01234-:R-:W-:Y:S05]  /*5990*/  ENDCOLLECTIVE ;  /* 0x000000000000791b */ /* 0x01ffea0003800000 */
.L_x_7339:
[----:B------:R-:W-:Y:S05]  /*59a0*/  BSYNC B1 ;  /* 0x0000000000017941 */ /* 0x000fea0003800000 */
.L_x_7338:
[----:B------:R-:W-:Y:S05]  /*59b0*/  BRA `(.L_x_7340) ;  /* 0xffffffd800d47947 */ /* 0x000fea000383ffff */
.L_x_7266:
[----:B------:R-:W-:Y:S01]  /*59c0*/  BSSY B1, `(.L_x_7341) ;  /* 0x0000006000017945 */ /* 0x000fe20003800000 */
[----:B------:R-:W-:Y:S02]  /*59d0*/  IMAD.MOV.U32 R149, RZ, RZ, R56 ;  /* 0x000000ffff957224 */ /* 0x000fe400078e0038 */
[----:B------:R-:W-:-:S07]  /*59e0*/  IMAD.MOV.U32 R146, RZ, RZ, -0x1 ;  /* 0xffffffffff927424 */ /* 0x000fce00078e00ff */
[----:B01234-:R-:W-:Y:S05]  /*59f0*/  WARPSYNC.COLLECTIVE R146, `(.L_x_7342) ;  /* 0x0000000092087348 */ /* 0x01ffea0003c00000 */
[----:B0-----:R0:W0:Y:S02]  /*5a00*/  SHFL.IDX P6, R146, R144, R149, R11 ;  /* 0x0000009590927389 */ /* 0x00102400000c000b */
[----:B01234-:R-:W-:Y:S05]  /*5a10*/  ENDCOLLECTIVE ;  /* 0x000000000000791b */ /* 0x01ffea0003800000 */
.L_x_7342:
[----:B------:R-:W-:Y:S05]  /*5a20*/  BSYNC B1 ;  /* 0x0000000000017941 */ /* 0x000fea0003800000 */
.L_x_7341:
[----:B------:R-:W-:Y:S05]  /*5a30*/  BRA `(.L_x_7343) ;  /* 0xffffffd800cc7947 */ /* 0x000fea000383ffff */
.L_x_7268:
[----:B------:R-:W-:Y:S01]  /*5a40*/  BSSY B1, `(.L_x_7344) ;  /* 0x0000006000017945 */ /* 0x000fe20003800000 */
[----:B------:R-:W-:Y:S01]  /*5a50*/  MOV R149, R58 ;  /* 0x0000003a00957202 */ /* 0x000fe20000000f00 */
[----:B------:R-:W-:-:S07]  /*5a60*/  IMAD.MOV.U32 R146, RZ, RZ, -0x1 ;  /* 0xffffffffff927424 */ /* 0x000fce00078e00ff */
[----:B01234-:R-:W-:Y:S05]  /*5a70*/  WARPSYNC.COLLECTIVE R146, `(.L_x_7345) ;  /* 0x0000000092087348 */ /* 0x01ffea0003c00000 */
[----:B0-----:R0:W0:Y:S02]  /*5a80*/  SHFL.IDX P6, R146, R144, R149, R11 ;  /* 0x0000009590927389 */ /* 0x00102400000c000b */
[----:B01234-:R-:W-:Y:S05]  /*5a90*/  ENDCOLLECTIVE ;  /* 0x000000000000791b */ /* 0x01ffea0003800000 */
.L_x_7345:
[----:B------:R-:W-:Y:S05]  /*5aa0*/  BSYNC B1 ;  /* 0x0000000000017941 */ /* 0x000fea0003800000 */
.L_x_7344:
[----:B------:R-:W-:Y:S05]  /*5ab0*/  BRA `(.L_x_7346) ;  /* 0xffffffd800c47947 */ /* 0x000fea000383ffff */
.L_x_7270:
[----:B------:R-:W-:Y:S01]  /*5ac0*/  BSSY B1, `(.L_x_7347) ;  /* 0x0000006000017945 */ /* 0x000fe20003800000 */
[----:B------:R-:W-:Y:S02]  /*5ad0*/  IMAD.MOV.U32 R149, RZ, RZ, R60 ;  /* 0x000000ffff957224 */ /* 0x000fe400078e003c */
[----:B------:R-:W-:-:S07]  /*5ae0*/  IMAD.MOV.U32 R146, RZ, RZ, -0x1 ;  /* 0xffffffffff927424 */ /* 0x000fce00078e00ff */
[----:B01234-:R-:W-:Y:S05]  /*5af0*/  WARPSYNC.COLLECTIVE R146, `(.L_x_7348) ;  /* 0x0000000092087348 */ /* 0x01ffea0003c00000 */
[----:B0-----:R0:W0:Y:S02]  /*5b00*/  SHFL.IDX P6, R146, R144, R149, R11 ;  /* 0x0000009590927389 */ /* 0x00102400000c000b */
[----:B01234-:R-:W-:Y:S05]  /*5b10*/  ENDCOLLECTIVE ;  /* 0x000000000000791b */ /* 0x01ffea0003800000 */
.L_x_7348:
[----:B------:R-:W-:Y:S05]  /*5b20*/  BSYNC B1 ;  /* 0x0000000000017941 */ /* 0x000fea0003800000 */
.L_x_7347:
[----:B------:R-:W-:Y:S05]  /*5b30*/  BRA `(.L_x_7349) ;  /* 0xffffffd800bc7947 */ /* 0x000fea000383ffff */
.L_x_7272:
[----:B------:R-:W-:Y:S01]  /*5b40*/  BSSY B1, `(.L_x_7350) ;  /* 0x0000006000017945 */ /* 0x000fe20003800000 */
[----:B------:R-:W-:Y:S01]  /*5b50*/  IMAD.MOV.U32 R149, RZ, RZ, R62 ;  /* 0x000000ffff957224 */ /* 0x000fe200078e003e */
[----:B------:R-:W-:-:S07]  /*5b60*/  MOV R146, 0xffffffff ;  /* 0xffffffff00927802 */ /* 0x000fce0000000f00 */
[----:B01234-:R-:W-:Y:S05]  /*5b70*/  WARPSYNC.COLLECTIVE R146, `(.L_x_7351) ;  /* 0x0000000092087348 */ /* 0x01ffea0003c00000 */
[----:B0-----:R0:W0:Y:S02]  /*5b80*/  SHFL.IDX P6, R146, R144, R149, R11 ;  /* 0x0000009590927389 */ /* 0x00102400000c000b */
[----:B01234-:R-:W-:Y:S05]  /*5b90*/  ENDCOLLECTIVE ;  /* 0x000000000000791b */ /* 0x01ffea0003800000 */
.L_x_7351:
[----:B------:R-:W-:Y:S05]  /*5ba0*/  BSYNC B1 ;  /* 0x0000000000017941 */ /* 0x000fea0003800000 */
.L_x_7350:
[----:B------:R-:W-:Y:S05]  /*5bb0*/  BRA `(.L_x_7352) ;  /* 0xffffffd800b47947 */ /* 0x000fea000383ffff */
.L_x_7274:
[----:B------:R-:W-:Y:S01]  /*5bc0*/  BSSY B1, `(.L_x_7353) ;  /* 0x0000006000017945 */ /* 0x000fe20003800000 */
[----:B------:R-:W-:Y:S02]  /*5bd0*/  IMAD.MOV.U32 R149, RZ, RZ, R64 ;  /* 0x000000ffff957224 */ /* 0x000fe400078e0040 */
[----:B------:R-:W-:-:S07]  /*5be0*/  IMAD.MOV.U32 R146, RZ, RZ, -0x1 ;  /* 0xffffffffff927424 */ /* 0x000fce00078e00ff */
[----:B01234-:R-:W-:Y:S05]  /*5bf0*/  WARPSYNC.COLLECTIVE R146, `(.L_x_7354) ;  /* 0x0000000092087348 */ /* 0x01ffea0003c00000 */
[----:B0-----:R0:W0:Y:S02]  /*5c00*/  SHFL.IDX P6, R146, R144, R149, R11 ;  /* 0x0000009590927389 */ /* 0x00102400000c000b */
[----:B01234-:R-:W-:Y:S05]  /*5c10*/  ENDCOLLECTIVE ;  /* 0x000000000000791b */ /* 0x01ffea0003800000 */
.L_x_7354:
[----:B------:R-:W-:Y:S05]  /*5c20*/  BSYNC B1 ;  /* 0x0000000000017941 */ /* 0x000fea0003800000 */
.L_x_7353:
[----:B------:R-:W-:Y:S05]  /*5c30*/  BRA `(.L_x_7355) ;  /* 0xffffffd800ac7947 */ /* 0x000fea000383ffff */
.L_x_7276:
[----:B------:R-:W-:Y:S01]  /*5c40*/  BSSY B1, `(.L_x_7356) ;  /* 0x0000006000017945 */ /* 0x000fe20003800000 */
[----:B------:R-:W-:Y:S02]  /*5c50*/  IMAD.MOV.U32 R149, RZ, RZ, R66 ;  /* 0x000000ffff957224 */ /* 0x000fe400078e0042 */
[----:B------:R-:W-:-:S07]  /*5c60*/  IMAD.MOV.U32 R146, RZ, RZ, -0x1 ;  /* 0xffffffffff927424 */ /* 0x000fce00078e00ff */
[----:B01234-:R-:W-:Y:S05]  /*5c70*/  WARPSYNC.COLLECTIVE R146, `(.L_x_7357) ;  /* 0x0000000092087348 */ /* 0x01ffea0003c00000 */
[----:B0-----:R0:W0:Y:S02]  /*5c80*/  SHFL.IDX P6, R146, R144, R149, R11 ;  /* 0x0000009590927389 */ /* 0x00102400000c000b */
[----:B01234-:R-:W-:Y:S05]  /*5c90*/  ENDCOLLECTIVE ;  /* 0x000000000000791b */ /* 0x01ffea0003800000 */
.L_x_7357:
[----:B------:R-:W-:Y:S05]  /*5ca0*/  BSYNC B1 ;  /* 0x0000000000017941 */ /* 0x000fea0003800000 */
.L_x_7356:
[----:B------:R-:W-:Y:S05]  /*5cb0*/  BRA `(.L_x_7358) ;  /* 0xffffffd800a47947 */ /* 0x000fea000383ffff */
.L_x_7278:
[----:B------:R-:W-:Y:S01]  /*5cc0*/  BSSY B1, `(.L_x_7359) ;  /* 0x0000006000017945 */ /* 0x000fe20003800000 */
[----:B------:R-:W-:Y:S01]  /*5cd0*/  MOV R149, R68 ;  /* 0x0000004400957202 */ /* 0x000fe20000000f00 */
[----:B------:R-:W-:-:S07]  /*5ce0*/  IMAD.MOV.U32 R146, RZ, RZ, -0x1 ;  /* 0xffffffffff927424 */ /* 0x000fce00078e00ff */
[----:B01234-:R-:W-:Y:S05]  /*5cf0*/  WARPSYNC.COLLECTIVE R146, `(.L_x_7360) ;  /* 0x0000000092087348 */ /* 0x01ffea0003c00000 */
[----:B0-----:R0:W0:Y:S02]  /*5d00*/  SHFL.IDX P6, R146, R144, R149, R11 ;  /* 0x0000009590927389 */ /* 0x00102400000c000b */
[----:B01234-:R-:W-:Y:S05]  /*5d10*/  ENDCOLLECTIVE ;  /* 0x000000000000791b */ /* 0x01ffea0003800000 */
.L_x_7360:
[----:B------:R-:W-:Y:S05]  /*5d20*/  BSYNC B1 ;  /* 0x0000000000017941 */ /* 0x000fea0003800000 */
.L_x_7359:
[----:B------:R-:W-:Y:S05]  /*5d30*/  BRA `(.L_x_7361) ;  /* 0xffffffd8009c7947 */ /* 0x000fea000383ffff */
.L_x_7280:
[----:B------:R-:W-:Y:S01]  /*5d40*/  BSSY B1, `(.L_x_7362) ;  /* 0x0000006000017945 */ /* 0x000fe20003800000 */
[----:B------:R-:W-:Y:S02]  /*5d50*/  IMAD.MOV.U32 R149, RZ, RZ, R70 ;  /* 0x000000ffff957224 */ /* 0x000fe400078e0046 */
[----:B------:R-:W-:-:S07]  /*5d60*/  IMAD.MOV.U32 R146, RZ, RZ, -0x1 ;  /* 0xffffffffff927424 */ /* 0x000fce00078e00ff */
[----:B01234-:R-:W-:Y:S05]  /*5d70*/  WARPSYNC.COLLECTIVE R146, `(.L_x_7363) ;  /* 0x0000000092087348 */ /* 0x01ffea0003c00000 */
[----:B0-----:R0:W0:Y:S02]  /*5d80*/  SHFL.IDX P6, R146, R144, R149, R11 ;  /* 0x0000009590927389 */ /* 0x00102400000c000b */
[----:B01234-:R-:W-:Y:S05]  /*5d90*/  ENDCOLLECTIVE ;  /* 0x000000000000791b */ /* 0x01ffea0003800000 */
.L_x_7363:
[----:B------:R-:W-:Y:S05]  /*5da0*/  BSYNC B1 ;  /* 0x0000000000017941 */ /* 0x000fea0003800000 */
.L_x_7362:
[----:B------:R-:W-:Y:S05]  /*5db0*/  BRA `(.L_x_7364) ;  /* 0xffffffd800947947 */ /* 0x000fea000383ffff */
.L_x_7282:
[----:B------:R-:W-:Y:S01]  /*5dc0*/  BSSY B1, `(.L_x_7365) ;  /* 0x0000006000017945 */ /* 0x000fe20003800000 */
[----:B------:R-:W-:Y:S01]  /*5dd0*/  IMAD.MOV.U32 R149, RZ, RZ, R72 ;  /* 0x000000ffff957224 */ /* 0x000fe200078e0048 */
[----:B------:R-:W-:-:S07]  /*5de0*/  MOV R146, 0xffffffff ;  /* 0xffffffff00927802 */ /* 0x000fce0000000f00 */
[----:B01234-:R-:W-:Y:S05]  /*5df0*/  WARPSYNC.COLLECTIVE R146, `(.L_x_7366) ;  /* 0x0000000092087348 */ /* 0x01ffea0003c00000 */
[----:B0-----:R0:W0:Y:S02]  /*5e00*/  SHFL.IDX P6, R146, R144, R149, R11 ;  /* 0x0000009590927389 */ /* 0x00102400000c000b */
[----:B01234-:R-:W-:Y:S05]  /*5e10*/  ENDCOLLECTIVE ;  /* 0x000000000000791b */ /* 0x01ffea0003800000 */
.L_x_7366:
[----:B------:R-:W-:Y:S05]  /*5e20*/  BSYNC B1 ;  /* 0x0000000000017941 */ /* 0x000fea0003800000 */
.L_x_7365:
[----:B------:R-:W-:Y:S05]  /*5e30*/  BRA `(.L_x_7367) ;  /* 0xffffffd8008c7947 */ /* 0x000fea000383ffff */
.L_x_7284:
[----:B------:R-:W-:Y:S01]  /*5e40*/  BSSY B1, `(.L_x_7368) ;  /* 0x0000006000017945 */ /* 0x000fe20003800000 */
[----:B------:R-:W-:Y:S02]  /*5e50*/  IMAD.MOV.U32 R149, RZ, RZ, R74 ;  /* 0x000000ffff957224 */ /* 0x000fe400078e004a */
[----:B------:R-:W-:-:S07]  /*5e60*/  IMAD.MOV.U32 R146, RZ, RZ, -0x1 ;  /* 0xffffffffff927424 */ /* 0x000fce00078e00ff */
[----:B01234-:R-:W-:Y:S05]  /*5e70*/  WARPSYNC.COLLECTIVE R146, `(.L_x_7369) ;  /* 0x0000000092087348 */ /* 0x01ffea0003c00000 */
[----:B0-----:R0:W0:Y:S02]  /*5e80*/  SHFL.IDX P6, R146, R144, R149, R11 ;  /* 0x0000009590927389 */ /* 0x00102400000c000b */
[----:B01234-:R-:W-:Y:S05]  /*5e90*/  ENDCOLLECTIVE ;  /* 0x000000000000791b */ /* 0x01ffea0003800000 */
.L_x_7369:
[----:B------:R-:W-:Y:S05]  /*5ea0*/  BSYNC B1 ;  /* 0x0000000000017941 */ /* 0x000fea0003800000 */
.L_x_7368:
[----:B------:R-:W-:Y:S05]  /*5eb0*/  BRA `(.L_x_7370) ;  /* 0xffffffd800847947 */ /* 0x000fea000383ffff */
.L_x_7286:
[----:B------:R-:W-:Y:S01]  /*5ec0*/  BSSY B1, `(.L_x_7371) ;  /* 0x0000006000017945 */ /* 0x000fe20003800000 */
[----:B------:R-:W-:Y:S01]  /*5ed0*/  IMAD.MOV.U32 R149, RZ, RZ, R76 ;  /* 0x000000ffff957224 */ /* 0x000fe200078e004c */
[----:B------:R-:W-:-:S07]  /*5ee0*/  MOV R146, 0xffffffff ;  /* 0xffffffff00927802 */ /* 0x000fce0000000f00 */
[----:B01234-:R-:W-:Y:S05]  /*5ef0*/  WARPSYNC.COLLECTIVE R146, `(.L_x_7372) ;  /* 0x0000000092087348 */ /* 0x01ffea0003c00000 */
[----:B0-----:R0:W0:Y:S02]  /*5f00*/  SHFL.IDX P6, R146, R144, R149, R11 ;  /* 0x0000009590927389 */ /* 0x00102400000c000b */
[----:B01234-:R-:W-:Y:S05]  /*5f10*/  ENDCOLLECTIVE ;  /* 0x000000000000791b */ /* 0x01ffea0003800000 */
.L_x_7372:
[----:B------:R-:W-:Y:S05]  /*5f20*/  BSYNC B1 ;  /* 0x0000000000017941 */ /* 0x000fea0003800000 */
.L_x_7371:
[----:B------:R-:W-:Y:S05]  /*5f30*/  BRA `(.L_x_7373) ;  /* 0xffffffd8007c7947 */ /* 0x000fea000383ffff */
.L_x_7288:
[----:B------:R-:W-:Y:S01]  /*5f40*/  BSSY B1, `(.L_x_7374) ;  /* 0x0000006000017945 */ /* 0x000fe20003800000 */
[----:B------:R-:W-:Y:S02]  /*5f50*/  IMAD.MOV.U32 R149, RZ, RZ, R78 ;  /* 0x000000ffff957224 */ /* 0x000fe400078e004e */
[----:B------:R-:W-:-:S07]  /*5f60*/  IMAD.MOV.U32 R146, RZ, RZ, -0x1 ;  /* 0xffffffffff927424 */ /* 0x000fce00078e00ff */
[----:B01234-:R-:W-:Y:S05]  /*5f70*/  WARPSYNC.COLLECTIVE R146, `(.L_x_7375) ;  /* 0x0000000092087348 */ /* 0x01ffea0003c00000 */
[----:B0-----:R0:W0:Y:S02]  /*5f80*/  SHFL.IDX P6, R146, R144, R149, R11 ;  /* 0x0000009590927389 */ /* 0x00102400000c000b */
[----:B01234-:R-:W-:Y:S05]  /*5f90*/  ENDCOLLECTIVE ;  /* 0x000000000000791b */ /* 0x01ffea0003800000 */
.L_x_7375:
[----:B------:R-:W-:Y:S05]  /*5fa0*/  BSYNC B1 ;  /* 0x0000000000017941 */ /* 0x000fea0003800000 */
.L_x_7374:
[----:B------:R-:W-:Y:S05]  /*5fb0*/  BRA `(.L_x_7376) ;  /* 0xffffffd800747947 */ /* 0x000fea000383ffff */
.L_x_7290:
[----:B------:R-:W-:Y:S01]  /*5fc0*/  BSSY B1, `(.L_x_7377) ;  /* 0x0000006000017945 */ /* 0x000fe20003800000 */
[----:B------:R-:W-:Y:S01]  /*5fd0*/  IMAD.MOV.U32 R149, RZ, RZ, R80 ;  /* 0x000000ffff957224 */ /* 0x000fe200078e0050 */
[----:B------:R-:W-:-:S07]  /*5fe0*/  MOV R146, 0xffffffff ;  /* 0xffffffff00927802 */ /* 0x000fce0000000f00 */
[----:B01234-:R-:W-:Y:S05]  /*5ff0*/  WARPSYNC.COLLECTIVE R146, `(.L_x_7378) ;  /* 0x0000000092087348 */ /* 0x01ffea0003c00000 */
[----:B0-----:R0:W0:Y:S02]  /*6000*/  SHFL.IDX P6, R146, R144, R149, R11 ;  /* 0x0000009590927389 */ /* 0x00102400000c000b */
[----:B01234-:R-:W-:Y:S05]  /*6010*/  ENDCOLLECTIVE ;  /* 0x000000000000791b */ /* 0x01ffea0003800000 */
.L_x_7378:
[----:B------:R-:W-:Y:S05]  /*6020*/  BSYNC B1 ;  /* 0x0000000000017941 */ /* 0x000fea0003800000 */
.L_x_7377:
[----:B------:R-:W-:Y:S05]  /*6030*/  BRA `(.L_x_7379) ;  /* 0xffffffd8006c7947 */ /* 0x000fea000383ffff */
.L_x_7292:
[----:B------:R-:W-:Y:S01]  /*6040*/  BSSY B1, `(.L_x_7380) ;  /* 0x0000006000017945 */ /* 0x000fe20003800000 */
[----:B------:R-:W-:Y:S02]  /*6050*/  IMAD.MOV.U32 R149, RZ, RZ, R82 ;  /* 0x000000ffff957224 */ /* 0x000fe400078e0052 */
[----:B------:R-:W-:-:S07]  /*6060*/  IMAD.MOV.U32 R146, RZ, RZ, -0x1 ;  /* 0xffffffffff927424 */ /* 0x000fce00078e00ff */
[----:B01234-:R-:W-:Y:S05]  /*6070*/  WARPSYNC.COLLECTIVE R146, `(.L_x_7381) ;  /* 0x0000000092087348 */ /* 0x01ffea0003c00000 */
[----:B0-----:R0:W0:Y:S02]  /*6080*/  SHFL.IDX P6, R146, R144, R149, R11 ;  /* 0x0000009590927389 */ /* 0x00102400000c000b */
[----:B01234-:R-:W-:Y:S05]  /*6090*/  ENDCOLLECTIVE ;  /* 0x000000000000791b */ /* 0x01ffea0003800000 */
.L_x_7381:
[----:B------:R-:W-:Y:S05]  /*60a0*/  BSYNC B1 ;  /* 0x0000000000017941 */ /* 0x000fea0003800000 */
.L_x_7380:
[----:B------:R-:W-:Y:S05]  /*60b0*/  BRA `(.L_x_7382) ;  /* 0xffffffd800647947 */ /* 0x000fea000383ffff */
.L_x_7294:
[----:B------:R-:W-:Y:S01]  /*60c0*/  BSSY B1, `(.L_x_7383) ;  /* 0x0000006000017945 */ /* 0x000fe20003800000 */
[----:B------:R-:W-:Y:S01]  /*60d0*/  IMAD.MOV.U32 R149, RZ, RZ, R84 ;  /* 0x000000ffff957224 */ /* 0x000fe200078e0054 */
[----:B------:R-:W-:-:S07]  /*60e0*/  MOV R146, 0xffffffff ;  /* 0xffffffff00927802 */ /* 0x000fce0000000f00 */
[----:B01234-:R-:W-:Y:S05]  /*60f0*/  WARPSYNC.COLLECTIVE R146, `(.L_x_7384) ;  /* 0x0000000092087348 */ /* 0x01ffea0003c00000 */
[----:B0-----:R0:W0:Y:S02]  /*6100*/  SHFL.IDX P6, R146, R144, R149, R11 ;  /* 0x0000009590927389 */ /* 0x00102400000c000b */
[----:B01234-:R-:W-:Y:S05]  /*6110*/  ENDCOLLECTIVE ;  /* 0x000000000000791b */ /* 0x01ffea0003800000 */
.L_x_7384:
[----:B------:R-:W-:Y:S05]  /*6120*/  BSYNC B1 ;  /* 0x0000000000017941 */ /* 0x000fea0003800000 */
.L_x_7383:
[----:B------:R-:W-:Y:S05]  /*6130*/  BRA `(.L_x_7385) ;  /* 0xffffffd8005c7947 */ /* 0x000fea000383ffff */
.L_x_7296:
[----:B------:R-:W-:Y:S01]  /*6140*/  BSSY B1, `(.L_x_7386) ;  /* 0x0000006000017945 */ /* 0x000fe20003800000 */
[----:B------:R-:W-:Y:S02]  /*6150*/  IMAD.MOV.U32 R149, RZ, RZ, R86 ;  /* 0x000000ffff957224 */ /* 0x000fe400078e0056 */
[----:B------:R-:W-:-:S07]  /*6160*/  IMAD.MOV.U32 R146, RZ, RZ, -0x1 ;  /* 0xffffffffff927424 */ /* 0x000fce00078e00ff */
[----:B01234-:R-:W-:Y:S05]  /*6170*/  WARPSYNC.COLLECTIVE R146, `(.L_x_7387) ;  /* 0x0000000092087348 */ /* 0x01ffea0003c00000 */
[----:B0-----:R0:W0:Y:S02]  /*6180*/  SHFL.IDX P6, R146, R144, R149, R11 ;  /* 0x0000009590927389 */ /* 0x00102400000c000b */
[----:B01234-:R-:W-:Y:S05]  /*6190*/  ENDCOLLECTIVE ;  /* 0x000000000000791b */ /* 0x01ffea0003800000 */
.L_x_7387:
[----:B------:R-:W-:Y:S05]  /*61a0*/  BSYNC B1 ;  /* 0x0000000000017941 */ /* 0x000fea0003800000 */
.L_x_7386:
[----:B------:R-:W-:Y:S05]  /*61b0*/  BRA `(.L_x_7388) ;  /* 0xffffffd800547947 */ /* 0x000fea000383ffff */
.L_x_7298:
[----:B------:R-:W-:Y:S01]  /*61c0*/  BSSY B1, `(.L_x_7389) ;  /* 0x0000006000017945 */ /* 0x000fe20003800000 */
[----:B------:R-:W-:Y:S01]  /*61d0*/  IMAD.MOV.U32 R149, RZ, RZ, R88 ;  /* 0x000000ffff957224 */ /* 0x000fe200078e0058 */
[----:B------:R-:W-:-:S07]  /*61e0*/  MOV R146, 0xffffffff ;  /* 0xffffffff00927802 */ /* 0x000fce0000000f00 */
[----:B01234-:R-:W-:Y:S05]  /*61f0*/  WARPSYNC.COLLECTIVE R146, `(.L_x_7390) ;  /* 0x0000000092087348 */ /* 0x01ffea0003c00000 */
[----:B0-----:R0:W0:Y:S02]  /*6200*/  SHFL.IDX P6, R146, R144, R149, R11 ;  /* 0x0000009590927389 */ /* 0x00102400000c000b */
[----:B01234-:R-:W-:Y:S05]  /*6210*/  ENDCOLLECTIVE ;  /* 0x000000000000791b */ /* 0x01ffea0003800000 */
.L_x_7390:
[----:B------:R-:W-:Y:S05]  /*6220*/  BSYNC B1 ;  /* 0x0000000000017941 */ /* 0x000fea0003800000 */
.L_x_7389:
[----:B------:R-:W-:Y:S05]  /*6230*/  BRA `(.L_x_7391) ;  /* 0xffffffd8004c7947 */ /* 0x000fea000383ffff */
.L_x_7300:
[----:B------:R-:W-:Y:S01]  /*6240*/  BSSY B1, `(.L_x_7392) ;  /* 0x0000006000017945 */ /* 0x000fe20003800000 */
[----:B------:R-:W-:Y:S02]  /*6250*/  IMAD.MOV.U32 R149, RZ, RZ, R90 ;  /* 0x000000ffff957224 */ /* 0x000fe400078e005a */
[----:B------:R-:W-:-:S07]  /*6260*/  IMAD.MOV.U32 R146, RZ, RZ, -0x1 ;  /* 0xffffffffff927424 */ /* 0x000fce00078e00ff */
[----:B01234-:R-:W-:Y:S05]  /*6270*/  WARPSYNC.COLLECTIVE R146, `(.L_x_7393) ;  /* 0x0000000092087348 */ /* 0x01ffea0003c00000 */
[----:B0-----:R0:W0:Y:S02]  /*6280*/  SHFL.IDX P6, R146, R144, R149, R11 ;  /* 0x0000009590927389 */ /* 0x00102400000c000b */
[----:B01234-:R-:W-:Y:S05]  /*6290*/  ENDCOLLECTIVE ;  /* 0x000000000000791b */ /* 0x01ffea0003800000 */
.L_x_7393:
[----:B------:R-:W-:Y:S05]  /*62a0*/  BSYNC B1 ;  /* 0x0000000000017941 */ /* 0x000fea0003800000 */
.L_x_7392:
[----:B------:R-:W-:Y:S05]  /*62b0*/  BRA `(.L_x_7394) ;  /* 0xffffffd800447947 */ /* 0x000fea000383ffff */
.L_x_7302:
[----:B------:R-:W-:Y:S01]  /*62c0*/  BSSY B1, `(.L_x_7395) ;  /* 0x0000006000017945 */ /* 0x000fe20003800000 */
[----:B------:R-:W-:Y:S01]  /*62d0*/  IMAD.MOV.U32 R149, RZ, RZ, R92 ;  /* 0x000000ffff957224 */ /* 0x000fe200078e005c */
[----:B------:R-:W-:-:S07]  /*62e0*/  MOV R146, 0xffffffff ;  /* 0xffffffff00927802 */ /* 0x000fce0000000f00 */
[----:B01234-:R-:W-:Y:S05]  /*62f0*/  WARPSYNC.COLLECTIVE R146, `(.L_x_7396) ;  /* 0x0000000092087348 */ /* 0x01ffea0003c00000 */
[----:B0-----:R0:W0:Y:S02]  /*6300*/  SHFL.IDX P6, R146, R144, R149, R11 ;  /* 0x0000009590927389 */ /* 0x00102400000c000b */
[----:B01234-:R-:W-:Y:S05]  /*6310*/  ENDCOLLECTIVE ;  /* 0x000000000000791b */ /* 0x01ffea0003800000 */
.L_x_7396:
[----:B------:R-:W-:Y:S05]  /*6320*/  BSYNC B1 ;  /* 0x0000000000017941 */ /* 0x000fea0003800000 */
.L_x_7395:
[----:B------:R-:W-:Y:S05]  /*6330*/  BRA `(.L_x_7397) ;  /* 0xffffffd8003c7947 */ /* 0x000fea000383ffff */
.L_x_7304:
[----:B------:R-:W-:Y:S01]  /*6340*/  BSSY B1, `(.L_x_7398) ;  /* 0x0000006000017945 */ /* 0x000fe20003800000 */
[----:B------:R-:W-:Y:S02]  /*6350*/  IMAD.MOV.U32 R149, RZ, RZ, R94 ;  /* 0x000000ffff957224 */ /* 0x000fe400078e005e */
[----:B------:R-:W-:-:S07]  /*6360*/  IMAD.MOV.U32 R146, RZ, RZ, -0x1 ;  /* 0xffffffffff927424 */ /* 0x000fce00078e00ff */
[----:B01234-:R-:W-:Y:S05]  /*6370*/  WARPSYNC.COLLECTIVE R146, `(.L_x_7399) ;  /* 0x0000000092087348 */ /* 0x01ffea0003c00000 */
[----:B0-----:R0:W0:Y:S02]  /*6380*/  SHFL.IDX P6, R146, R144, R149, R11 ;  /* 0x0000009590927389 */ /* 0x00102400000c000b */
[----:B01234-:R-:W-:Y:S05]  /*6390*/  ENDCOLLECTIVE ;  /* 0x000000000000791b */ /* 0x01ffea0003800000 */
.L_x_7399:
[----:B------:R-:W-:Y:S05]  /*63a0*/  BSYNC B1 ;  /* 0x0000000000017941 */ /* 0x000fea0003800000 */
.L_x_7398:
[----:B------:R-:W-:Y:S05]  /*63b0*/  BRA `(.L_x_7400) ;  /* 0xffffffd800347947 */ /* 0x000fea000383ffff */
.L_x_7306:
[----:B------:R-:W-:Y:S01]  /*63c0*/  BSSY B1, `(.L_x_7401) ;  /* 0x0000006000017945 */ /* 0x000fe20003800000 */
[----:B------:R-:W-:Y:S01]  /*63d0*/  IMAD.MOV.U32 R149, RZ, RZ, R96 ;  /* 0x000000ffff957224 */ /* 0x000fe200078e0060 */
[----:B------:R-:W-:-:S07]  /*63e0*/  MOV R146, 0xffffffff ;  /* 0xffffffff00927802 */ /* 0x000fce0000000f00 */
[----:B01234-:R-:W-:Y:S05]  /*63f0*/  WARPSYNC.COLLECTIVE R146, `(.L_x_7402) ;  /* 0x0000000092087348 */ /* 0x01ffea0003c00000 */
[----:B0-----:R0:W0:Y:S02]  /*6400*/  SHFL.IDX P6, R146, R144, R149, R11 ;  /* 0x0000009590927389 */ /* 0x00102400000c000b */
[----:B01234-:R-:W-:Y:S05]  /*6410*/  ENDCOLLECTIVE ;  /* 0x000000000000791b */ /* 0x01ffea0003800000 */
.L_x_7402:
[----:B------:R-:W-:Y:S05]  /*6420*/  BSYNC B1 ;  /* 0x0000000000017941 */ /* 0x000fea0003800000 */
.L_x_7401:
[----:B------:R-:W-:Y:S05]  /*6430*/  BRA `(.L_x_7403) ;  /* 0xffffffd8002c7947 */ /* 0x000fea000383ffff */
.L_x_7308:
[----:B------:R-:W-:Y:S01]  /*6440*/  BSSY B1, `(.L_x_7404) ;  /* 0x0000006000017945 */ /* 0x000fe20003800000 */
[----:B------:R-:W-:Y:S02]  /*6450*/  IMAD.MOV.U32 R149, RZ, RZ, R98 ;  /* 0x000000ffff957224 */ /* 0x000fe400078e0062 */
[----:B------:R-:W-:-:S07]  /*6460*/  IMAD.MOV.U32 R146, RZ, RZ, -0x1 ;  /* 0xffffffffff927424 */ /* 0x000fce00078e00ff */
[----:B01234-:R-:W-:Y:S05]  /*6470*/  WARPSYNC.COLLECTIVE R146, `(.L_x_7405) ;  /* 0x0000000092087348 */ /* 0x01ffea0003c00000 */
[----:B0-----:R0:W0:Y:S02]  /*6480*/  SHFL.IDX P6, R146, R144, R149, R11 ;  /* 0x0000009590927389 */ /* 0x00102400000c000b */
[----:B01234-:R-:W-:Y:S05]  /*6490*/  ENDCOLLECTIVE ;  /* 0x000000000000791b */ /* 0x01ffea0003800000 */
.L_x_7405:
[----:B------:R-:W-:Y:S05]  /*64a0*/  BSYNC B1 ;  /* 0x0000000000017941 */ /* 0x000fea0003800000 */
.L_x_7404:
[----:B------:R-:W-:Y:S05]  /*64b0*/  BRA `(.L_x_7406) ;  /* 0xffffffd800247947 */ /* 0x000fea000383ffff */
.L_x_7310:
[----:B------:R-:W-:Y:S01]  /*64c0*/  BSSY B1, `(.L_x_7407) ;  /* 0x0000006000017945 */ /* 0x000fe20003800000 */
[----:B------:R-:W-:Y:S01]  /*64d0*/  IMAD.MOV.U32 R149, RZ, RZ, R100 ;  /* 0x000000ffff957224 */ /* 0x000fe200078e0064 */
[----:B------:R-:W-:-:S07]  /*64e0*/  MOV R146, 0xffffffff ;  /* 0xffffffff00927802 */ /* 0x000fce0000000f00 */
[----:B01234-:R-:W-:Y:S05]  /*64f0*/  WARPSYNC.COLLECTIVE R146, `(.L_x_7408) ;  /* 0x0000000092087348 */ /* 0x01ffea0003c00000 */
[----:B0-----:R0:W0:Y:S02]  /*6500*/  SHFL.IDX P6, R146, R144, R149, R11 ;  /* 0x0000009590927389 */ /* 0x00102400000c000b */
[----:B01234-:R-:W-:Y:S05]  /*6510*/  ENDCOLLECTIVE ;  /* 0x000000000000791b */ /* 0x01ffea0003800000 */
.L_x_7408:
[----:B------:R-:W-:Y:S05]  /*6520*/  BSYNC B1 ;  /* 0x0000000000017941 */ /* 0x000fea0003800000 */
.L_x_7407:
[----:B------:R-:W-:Y:S05]  /*6530*/  BRA `(.L_x_7409) ;  /* 0xffffffd8001c7947 */ /* 0x000fea000383ffff */
.L_x_7312:
[----:B------:R-:W-:Y:S01]  /*6540*/  BSSY B1, `(.L_x_7410) ;  /* 0x0000006000017945 */ /* 0x000fe20003800000 */
[----:B------:R-:W-:Y:S02]  /*6550*/  IMAD.MOV.U32 R149, RZ, RZ, R102 ;  /* 0x000000ffff957224 */ /* 0x000fe400078e0066 */
[----:B------:R-:W-:-:S07]  /*6560*/  IMAD.MOV.U32 R146, RZ, RZ, -0x1 ;  /* 0xffffffffff927424 */ /* 0x000fce00078e00ff */
[----:B01234-:R-:W-:Y:S05]  /*6570*/  WARPSYNC.COLLECTIVE R146, `(.L_x_7411) ;  /* 0x0000000092087348 */ /* 0x01ffea0003c00000 */
[----:B0-----:R0:W0:Y:S02]  /*6580*/  SHFL.IDX P6, R146, R144, R149, R11 ;  /* 0x0000009590927389 */ /* 0x00102400000c000b */
[----:B01234-:R-:W-:Y:S05]  /*6590*/  ENDCOLLECTIVE ;  /* 0x000000000000791b */ /* 0x01ffea0003800000 */
.L_x_7411:
[----:B------:R-:W-:Y:S05]  /*65a0*/  BSYNC B1 ;  /* 0x0000000000017941 */ /* 0x000fea0003800000 */
.L_x_7410:
[----:B------:R-:W-:Y:S05]  /*65b0*/  BRA `(.L_x_7412) ;  /* 0xffffffd800147947 */ /* 0x000fea000383ffff */
.L_x_7314:
[----:B------:R-:W-:Y:S01]  /*65c0*/  BSSY B1, `(.L_x_7413) ;  /* 0x0000006000017945 */ /* 0x000fe20003800000 */
[----:B------:R-:W-:Y:S01]  /*65d0*/  IMAD.MOV.U32 R149, RZ, RZ, R104 ;  /* 0x000000ffff957224 */ /* 0x000fe200078e0068 */
[----:B------:R-:W-:-:S07]  /*65e0*/  MOV R146, 0xffffffff ;  /* 0xffffffff00927802 */ /* 0x000fce0000000f00 */
[----:B01234-:R-:W-:Y:S05]  /*65f0*/  WARPSYNC.COLLECTIVE R146, `(.L_x_7414) ;  /* 0x0000000092087348 */ /* 0x01ffea0003c00000 */
[----:B0-----:R0:W0:Y:S02]  /*6600*/  SHFL.IDX P6, R146, R144, R149, R11 ;  /* 0x0000009590927389 */ /* 0x00102400000c000b */
[----:B01234-:R-:W-:Y:S05]  /*6610*/  ENDCOLLECTIVE ;  /* 0x000000000000791b */ /* 0x01ffea0003800000 */
.L_x_7414:
[----:B------:R-:W-:Y:S05]  /*6620*/  BSYNC B1 ;  /* 0x0000000000017941 */ /* 0x000fea0003800000 */
.L_x_7413:
[----:B------:R-:W-:Y:S05]  /*6630*/  BRA `(.L_x_7415) ;  /* 0xffffffd8000c7947 */ /* 0x000fea000383ffff */
.L_x_7316:
[----:B------:R-:W-:Y:S01]  /*6640*/  BSSY B1, `(.L_x_7416) ;  /* 0x0000006000017945 */ /* 0x000fe20003800000 */
[----:B------:R-:W-:Y:S02]  /*6650*/  IMAD.MOV.U32 R149, RZ, RZ, R106 ;  /* 0x000000ffff957224 */ /* 0x000fe400078e006a */
[----:B------:R-:W-:-:S07]  /*6660*/  IMAD.MOV.U32 R146, RZ, RZ, -0x1 ;  /* 0xffffffffff927424 */ /* 0x000fce00078e00ff */
[----:B01234-:R-:W-:Y:S05]  /*6670*/  WARPSYNC.COLLECTIVE R146, `(.L_x_7417) ;  /* 0x0000000092087348 */ /* 0x01ffea0003c00000 */
[----:B0-----:R0:W0:Y:S02]  /*6680*/  SHFL.IDX P6, R146, R144, R149, R11 ;  /* 0x0000009590927389 */ /* 0x00102400000c000b */
[----:B01234-:R-:W-:Y:S05]  /*6690*/  ENDCOLLECTIVE ;  /* 0x000000000000791b */ /* 0x01ffea0003800000 */
.L_x_7417:
[----:B------:R-:W-:Y:S05]  /*66a0*/  BSYNC B1 ;  /* 0x0000000000017941 */ /* 0x000fea0003800000 */
.L_x_7416:
[----:B------:R-:W-:Y:S05]  /*66b0*/  BRA `(.L_x_7418) ;  /* 0xffffffd800047947 */ /* 0x000fea000383ffff */
.L_x_7318:
[----:B------:R-:W-:Y:S01]  /*66c0*/  BSSY B1, `(.L_x_7419) ;  /* 0x0000006000017945 */ /* 0x000fe20003800000 */
[----:B------:R-:W-:Y:S01]  /*66d0*/  IMAD.MOV.U32 R149, RZ, RZ, R46 ;  /* 0x000000ffff957224 */ /* 0x000fe200078e002e */
[----:B------:R-:W-:-:S07]  /*66e0*/  MOV R146, 0xffffffff ;  /* 0xffffffff00927802 */ /* 0x000fce0000000f00 */
[----:B01234-:R-:W-:Y:S05]  /*66f0*/  WARPSYNC.COLLECTIVE R146, `(.L_x_7420) ;  /* 0x0000000092087348 */ /* 0x01ffea0003c00000 */
[----:B0-----:R0:W0:Y:S02]  /*6700*/  SHFL.IDX P6, R146, R144, R149, R11 ;  /* 0x0000009590927389 */ /* 0x00102400000c000b */
[----:B01234-:R-:W-:Y:S05]  /*6710*/  ENDCOLLECTIVE ;  /* 0x000000000000791b */ /* 0x01ffea0003800000 */
.L_x_7420:
[----:B------:R-:W-:Y:S05]  /*6720*/  BSYNC B1 ;  /* 0x0000000000017941 */ /* 0x000fea0003800000 */
.L_x_7419:
[----:B------:R-:W-:Y:S01]  /*6730*/  IMAD.MOV.U32 R144, RZ, RZ, R146 ;  /* 0x000000ffff907224 */ /* 0x000fe200078e0092 */
[----:B------:R-:W-:Y:S06]  /*6740*/  BRA `(.L_x_7421) ;  /* 0xffffffd400f87947 */ /* 0x000fec000383ffff */
        .weak           $__internal_51_$__cuda_sm20_div_u16
        .type           $__internal_51_$__cuda_sm20_div_u16,@function
        .size           $__internal_51_$__cuda_sm20_div_u16,(.L_x_20341 - $__internal_51_$__cuda_sm20_div_u16)
$__internal_51_$__cuda_sm20_div_u16:
        /* <DEDUP_REMOVED lines=18> */
[----:B------:R-:W-:Y:S06]  /*6870*/  RET.REL.NODEC R8 `(_Z9cuda_gemmIiLi128ELi8ELi1ELi1024ELi32ELi32ELi0EEviiiPT_S1_S1_ii) ;  /* 0xffffff9408e07950 */ /* 0x000fec0003c3ffff */
.L_x_7422:
        /* <DEDUP_REMOVED lines=16> */
.L_x_20341:


//--------------------- .text._Z9cuda_gemmIiLi128ELi8ELi1ELi1024ELi16ELi16ELi1EEviiiPT_S1_S1_ii --------------------------
	.section	.text._Z9cuda_gemmIiLi128ELi8ELi1ELi1024ELi16ELi16ELi1EEviiiPT_S1_S1_ii,"ax",@progbits
	.align	128
        .global         _Z9cuda_gemmIiLi128ELi8ELi1ELi1024ELi16ELi16ELi1EEviiiPT_S1_S1_ii
        .type           _Z9cuda_gemmIiLi128ELi8ELi1ELi1024ELi16ELi16ELi1EEviiiPT_S1_S1_ii,@function
        .size           _Z9cuda_gemmIiLi128ELi8ELi1ELi1024ELi16ELi16ELi1EEviiiPT_S1_S1_ii,(.L_x_20342 - _Z9cuda_gemmIiLi128ELi8ELi1ELi1024ELi16ELi16ELi1EEviiiPT_S1_S1_ii)
        .other          _Z9cuda_gemmIiLi128ELi8ELi1ELi1024ELi16ELi16ELi1EEviiiPT_S1_S1_ii,@"STO_CUDA_ENTRY STV_DEFAULT"
_Z9cuda_gemmIiLi128ELi8ELi1ELi1024ELi16ELi16ELi1EEviiiPT_S1_S1_ii:
.text._Z9cuda_gemmIiLi128ELi8ELi1ELi1024ELi16ELi16ELi1EEviiiPT_S1_S1_ii:
[----:B------:R-:W-:Y:S01]  /*0000*/  LDC R1, c[0x0][0x37c] ;  /* 0x0000df00ff017b82 */ /* 0x000fe20000000800 */
[----:B------:R-:W0:Y:S01]  /*0010*/  S2R R17, SR_TID.X ;  /* 0x0000000000117919 */ /* 0x000e220000002100 */
[----:B------:R-:W1:Y:S01]  /*0020*/  LDCU UR10, c[0x0][0x360] ;  /* 0x00006c00ff0a77ac */ /* 0x000e620008000800 */
[----:B------:R-:W-:Y:S01]  /*0030*/  MOV R7, 0x80 ;  /* 0x0000008000077802 */ /* 0x000fe20000000f00 */
[----:B-1----:R-:W-:Y:S02]  /*0040*/  ULOP3.LUT UR7, UR10, 0xff, URZ, 0xc0, !UPT ;  /* 0x000000ff0a077892 */ /* 0x002fe4000f8ec0ff */
[----:B0-----:R-:W-:-:S05]  /*0050*/  VIADD R0, R17, UR10 ;  /* 0x0000000a11007c36 */ /* 0x001fca0008000000 */
[----:B------:R-:W-:-:S07]  /*0060*/  LOP3.LUT R6, R0, 0xff, RZ, 0xc, !PT ;  /* 0x000000ff00067812 */ /* 0x000fce00078e0cff */
[----:B------:R-:W-:Y:S05]  /*0070*/  CALL.REL.NOINC `($__internal_52_$__cuda_sm20_div_u16) ;  /* 0x0000001c00d87944 */ /* 0x000fea0003c00000 */
        /* <DEDUP_REMOVED lines=15> */
.L_x_7425:
        /* <DEDUP_REMOVED lines=13> */
.L_x_7424:
[----:B-1----:R-:W-:Y:S05]  /*0240*/  BSYNC.RECONVERGENT B0 ;  /* 0x0000000000007941 */ /* 0x002fea0003800200 */
.L_x_7423:
[----:B------:R-:W-:Y:S04]  /*0250*/  BSSY.RECONVERGENT B0, `(.L_x_7426) ;  /* 0x000002c000007945 */ /* 0x000fe80003800200 */
[----:B------:R-:W-:Y:S05]  /*0260*/  @!P1 BRA `(.L_x_7427) ;  /* 0x0000000000a89947 */ /* 0x000fea0003800000 */
[----:B------:R-:W1:Y:S01]  /*0270*/  S2R R5, SR_CgaCtaId ;  /* 0x0000000000057919 */ /* 0x000e620000008800 */
[----:B--2---:R-:W2:Y:S01]  /*0280*/  LDC.64 R2, c[0x0][0x398] ;  /* 0x0000e600ff027b82 */ /* 0x004ea20000000a00 */
[----:B------:R-:W-:-:S04]  /*0290*/  MOV R4, 0x400 ;  /* 0x0000040000047802 */ /* 0x000fc80000000f00 */
[----:B-1----:R-:W-:-:S07]  /*02a0*/  LEA R18, R5, R4, 0x18 ;  /* 0x0000000405127211 */ /* 0x002fce00078ec0ff */
.L_x_7428:
        /* <DEDUP_REMOVED lines=38> */
.L_x_7427:
[----:B------:R-:W-:Y:S05]  /*0510*/  BSYNC.RECONVERGENT B0 ;  /* 0x0000000000007941 */ /* 0x000fea0003800200 */
.L_x_7426:
        /* <DEDUP_REMOVED lines=16> */
[----:B------:R-:W-:Y:S05]  /*0620*/  CALL.REL.NOINC `($__internal_52_$__cuda_sm20_div_u16) ;  /* 0x00000018006c7944 */ /* 0x000fea0003c00000 */
        /* <DEDUP_REMOVED lines=80> */
.L_x_7443:
        /* <DEDUP_REMOVED lines=34> */
.L_x_7430:
[----:B------:R-:W-:Y:S05]  /*0d50*/  BSYNC.RECONVERGENT B0 ;  /* 0x0000000000007941 */ /* 0x000fea0003800200 */
.L_x_7429:
        /* <DEDUP_REMOVED lines=18> */
.L_x_7432:
        /* <DEDUP_REMOVED lines=28> */
.L_x_7431:
        /* <DEDUP_REMOVED lines=16> */
.L_x_7434:
[----:B------:R-:W-:Y:S05]  /*1140*/  BSYNC.RECONVERGENT B0 ;  /* 0x0000000000007941 */ /* 0x000fea0003800200 */
.L_x_7433:
[----:B------:R-:W-:Y:S01]  /*1150*/  BSSY.RECONVERGENT B0, `(.L_x_7435) ;  /* 0x000000d000007945 */ /* 0x000fe20003800200 */
[----:B------:R-:W-:-:S04]  /*1160*/  UIADD3 UR6, UPT, UPT, UR6, 0x1480, URZ ;  /* 0x0000148006067890 */ /* 0x000fc8000fffe0ff */
[----:B------:R-:W-:-:S12]  /*1170*/  ULEA UR6, UR8, UR6, 0x18 ;  /* 0x0000000608067291 */ /* 0x000fd8000f8ec0ff */
.L_x_7436:
        /* <DEDUP_REMOVED lines=11> */
.L_x_7435:
        /* <DEDUP_REMOVED lines=21> */
.L_x_7438:
        /* <DEDUP_REMOVED lines=40> */
.L_x_7461:
        /* <DEDUP_REMOVED lines=38> */
.L_x_7440:
[----:B------:R-:W-:Y:S05]  /*1860*/  BSYNC.RECONVERGENT B0 ;  /* 0x0000000000007941 */ /* 0x000fea0003800200 */
.L_x_7439:
[----:B------:R-:W-:Y:S01]  /*1870*/  BSSY.RECONVERGENT B0, `(.L_x_7441) ;  /* 0x0000018000007945 */ /* 0x000fe20003800200 */
.L_x_7442:
        /* <DEDUP_REMOVED lines=24> */
.L_x_7441:
[----:B------:R-:W-:Y:S05]  /*1a00*/  @!P0 BRA `(.L_x_7443) ;  /* 0xfffffff000488947 */ /* 0x000fea000383ffff */
[----:B------:R-:W-:Y:S05]  /*1a10*/  EXIT ;  /* 0x000000000000794d */ /* 0x000fea0003800000 */
.L_x_7437:
        /* <DEDUP_REMOVED lines=9> */
.L_x_7445:
[----:B------:R-:W-:Y:S05]  /*1ab0*/  BSYNC B0 ;  /* 0x0000000000007941 */ /* 0x000fea0003800000 */
.L_x_7444:
        /* <DEDUP_REMOVED lines=11> */
.L_x_7446:
[----:B------:R-:W-:Y:S02]  /*1b70*/  IMAD.MOV.U32 R31, RZ, RZ, R61 ;  /* 0x000000ffff1f7224 */ /* 0x000fe400078e003d */
[----:B------:R-:W-:-:S07]  /*1b80*/  IMAD R59, R56, R60, R59 ;  /* 0x0000003c383b7224 */ /* 0x000fce00078e023b */
[----:B------:R-:W-:Y:S05]  /*1b90*/  WARPSYNC.COLLECTIVE R29, `(.L_x_7447) ;  /* 0x000000001d087348 */ /* 0x000fea0003c00000 */
[----:B------:R0:W1:Y:S02]  /*1ba0*/  SHFL.IDX P1, R60, R58, R31, R30 ;  /* 0x0000001f3a3c7389 */ /* 0x000064000002001e */
[----:B01----:R-:W-:Y:S05]  /*1bb0*/  ENDCOLLECTIVE ;  /* 0x000000000000791b */ /* 0x003fea0003800000 */
.L_x_7447:
[----:B------:R-:W-:Y:S01]  /*1bc0*/  MOV R31, R44 ;  /* 0x0000002c001f7202 */ /* 0x000fe20000000f00 */
[----:B------:R-:W-:-:S07]  /*1bd0*/  IMAD R59, R55, R60, R59 ;  /* 0x0000003c373b7224 */ /* 0x000fce00078e023b */
[----:B------:R-:W-:Y:S05]  /*1be0*/  WARPSYNC.COLLECTIVE R29, `(.L_x_7448) ;  /* 0x000000001d087348 */ /* 0x000fea0003c00000 */
[----:B------:R0:W1:Y:S02]  /*1bf0*/  SHFL.IDX P1, R60, R58, R31, R30 ;  /* 0x0000001f3a3c7389 */ /* 0x000064000002001e */
[----:B01----:R-:W-:Y:S05]  /*1c00*/  ENDCOLLECTIVE ;  /* 0x000000000000791b */ /* 0x003fea0003800000 */
.L_x_7448:
[----:B------:R-:W-:Y:S02]  /*1c10*/  IMAD.MOV.U32 R31, RZ, RZ, R43 ;  /* 0x000000ffff1f7224 */ /* 0x000fe400078e002b */
[----:B------:R-:W-:-:S07]  /*1c20*/  IMAD R59, R54, R60, R59 ;  /* 0x0000003c363b7224 */ /* 0x000fce00078e023b */
[----:B------:R-:W-:Y:S05]  /*1c30*/  WARPSYNC.COLLECTIVE R29, `(.L_x_7449) ;  /* 0x000000001d087348 */ /* 0x000fea0003c00000 */
[----:B------:R0:W1:Y:S02]  /*1c40*/  SHFL.IDX P1, R60, R58, R31, R30 ;  /* 0x0000001f3a3c7389 */ /* 0x000064000002001e */
[----:B01----:R-:W-:Y:S05]  /*1c50*/  ENDCOLLECTIVE ;  /* 0x000000000000791b */ /* 0x003fea0003800000 */
.L_x_7449:
[----:B------:R-:W-:Y:S02]  /*1c60*/  IMAD.MOV.U32 R31, RZ, RZ, R42 ;  /* 0x000000ffff1f7224 */ /* 0x000fe400078e002a */
[----:B------:R-:W-:-:S07]  /*1c70*/  IMAD R59, R53, R60, R59 ;  /* 0x0000003c353b7224 */ /* 0x000fce00078e023b */
[----:B------:R-:W-:Y:S05]  /*1c80*/  WARPSYNC.COLLECTIVE R29, `(.L_x_7450) ;  /* 0x000000001d087348 */ /* 0x000fea0003c00000 */
[----:B------:R0:W1:Y:S02]  /*1c90*/  SHFL.IDX P1, R60, R58, R31, R30 ;  /* 0x0000001f3a3c7389 */ /* 0x000064000002001e */
[----:B01----:R-:W-:Y:S05]  /*1ca0*/  ENDCOLLECTIVE ;  /* 0x000000000000791b */ /* 0x003fea0003800000 */
.L_x_7450:
[----:B------:R-:W-:Y:S01]  /*1cb0*/  MOV R31, R41 ;  /* 0x00000029001f7202 */ /* 0x000fe20000000f00 */
[----:B------:R-:W-:-:S07]  /*1cc0*/  IMAD R59, R52, R60, R59 ;  /* 0x0000003c343b7224 */ /* 0x000fce00078e023b */
[----:B------:R-:W-:Y:S05]  /*1cd0*/  WARPSYNC.COLLECTIVE R29, `(.L_x_7451) ;  /* 0x000000001d087348 */ /* 0x000fea0003c00000 */
[----:B------:R0:W1:Y:S02]  /*1ce0*/  SHFL.IDX P1, R60, R58, R31, R30 ;  /* 0x0000001f3a3c7389 */ /* 0x000064000002001e */
[----:B01----:R-:W-:Y:S05]  /*1cf0*/  ENDCOLLECTIVE ;  /* 0x000000000000791b */ /* 0x003fea0003800000 */
.L_x_7451:
[----:B------:R-:W-:Y:S02]  /*1d00*/  IMAD.MOV.U32 R31, RZ, RZ, R40 ;  /* 0x000000ffff1f7224 */ /* 0x000fe400078e0028 */
[----:B------:R-:W-:-:S07]  /*1d10*/  IMAD R59, R51, R60, R59 ;  /* 0x0000003c333b7224 */ /* 0x000fce00078e023b */
[----:B------:R-:W-:Y:S05]  /*1d20*/  WARPSYNC.COLLECTIVE R29, `(.L_x_7452) ;  /* 0x000000001d087348 */ /* 0x000fea0003c00000 */
[----:B------:R0:W1:Y:S02]  /*1d30*/  SHFL.IDX P1, R60, R58, R31, R30 ;  /* 0x0000001f3a3c7389 */ /* 0x000064000002001e */
[----:B01----:R-:W-:Y:S05]  /*1d40*/  ENDCOLLECTIVE ;  /* 0x000000000000791b */ /* 0x003fea0003800000 */
.L_x_7452:
[----:B------:R-:W-:Y:S02]  /*1d50*/  IMAD.MOV.U32 R31, RZ, RZ, R0 ;  /* 0x000000ffff1f7224 */ /* 0x000fe400078e0000 */
[----:B------:R-:W-:-:S07]  /*1d60*/  IMAD R59, R46, R60, R59 ;  /* 0x0000003c2e3b7224 */ /* 0x000fce00078e023b */
[----:B------:R-:W-:Y:S05]  /*1d70*/  WARPSYNC.COLLECTIVE R29, `(.L_x_7453) ;  /* 0x000000001d087348 */ /* 0x000fea0003c00000 */
[----:B------:R0:W1:Y:S02]  /*1d80*/  SHFL.IDX P1, R60, R58, R31, R30 ;  /* 0x0000001f3a3c7389 */ /* 0x000064000002001e */
[----:B01----:R-:W-:Y:S05]  /*1d90*/  ENDCOLLECTIVE ;  /* 0x000000000000791b */ /* 0x003fea0003800000 */
.L_x_7453:
[----:B------:R-:W-:Y:S01]  /*1da0*/  MOV R31, R17 ;  /* 0x00000011001f7202 */ /* 0x000fe20000000f00 */
[----:B------:R-:W-:-:S07]  /*1db0*/  IMAD R59, R50, R60, R59 ;  /* 0x0000003c323b7224 */ /* 0x000fce00078e023b */
[----:B------:R-:W-:Y:S05]  /*1dc0*/  WARPSYNC.COLLECTIVE R29, `(.L_x_7454) ;  /* 0x000000001d087348 */ /* 0x000fea0003c00000 */
[----:B------:R0:W1:Y:S02]  /*1dd0*/  SHFL.IDX P1, R60, R58, R31, R30 ;  /* 0x0000001f3a3c7389 */ /* 0x000064000002001e */
[----:B01----:R-:W-:Y:S05]  /*1de0*/  ENDCOLLECTIVE ;  /* 0x000000000000791b */ /* 0x003fea0003800000 */
.L_x_7454:
[----:B------:R-:W-:Y:S02]  /*1df0*/  IMAD.MOV.U32 R31, RZ, RZ, R18 ;  /* 0x000000ffff1f7224 */ /* 0x000fe400078e0012 */
[----:B------:R-:W-:-:S07]  /*1e00*/  IMAD R59, R49, R60, R59 ;  /* 0x0000003c313b7224 */ /* 0x000fce00078e023b */
[----:B------:R-:W-:Y:S05]  /*1e10*/  WARPSYNC.COLLECTIVE R29, `(.L_x_7455) ;  /* 0x000000001d087348 */ /* 0x000fea0003c00000 */
[----:B------:R0:W1:Y:S02]  /*1e20*/  SHFL.IDX P1, R60, R58, R31, R30 ;  /* 0x0000001f3a3c7389 */ /* 0x000064000002001e */
[----:B01----:R-:W-:Y:S05]  /*1e30*/  ENDCOLLECTIVE ;  /* 0x000000000000791b */ /* 0x003fea0003800000 */
.L_x_7455:
[----:B------:R-:W-:Y:S02]  /*1e40*/  IMAD.MOV.U32 R31, RZ, RZ, R19 ;  /* 0x000000ffff1f7224 */ /* 0x000fe400078e0013 */
[----:B------:R-:W-:-:S07]  /*1e50*/  IMAD R59, R48, R60, R59 ;  /* 0x0000003c303b7224 */ /* 0x000fce00078e023b */
[----:B------:R-:W-:Y:S05]  /*1e60*/  WARPSYNC.COLLECTIVE R29, `(.L_x_7456) ;  /* 0x000000001d087348 */ /* 0x000fea0003c00000 */
[----:B------:R0:W1:Y:S02]  /*1e70*/  SHFL.IDX P1, R60, R58, R31, R30 ;  /* 0x0000001f3a3c7389 */ /* 0x000064000002001e */
[----:B01----:R-:W-:Y:S05]  /*1e80*/  ENDCOLLECTIVE ;  /* 0x000000000000791b */ /* 0x003fea0003800000 */
.L_x_7456:
[----:B------:R-:W-:Y:S01]  /*1e90*/  MOV R31, R20 ;  /* 0x00000014001f7202 */ /* 0x000fe20000000f00 */
[----:B------:R-:W-:-:S07]  /*1ea0*/  IMAD R59, R47, R60, R59 ;  /* 0x0000003c2f3b7224 */ /* 0x000fce00078e023b */
[----:B------:R-:W-:Y:S05]  /*1eb0*/  WARPSYNC.COLLECTIVE R29, `(.L_x_7457) ;  /* 0x000000001d087348 */ /* 0x000fea0003c00000 */
[----:B------:R0:W1:Y:S02]  /*1ec0*/  SHFL.IDX P1, R60, R58, R31, R30 ;  /* 0x0000001f3a3c7389 */ /* 0x000064000002001e */
[----:B01----:R-:W-:Y:S05]  /*1ed0*/  ENDCOLLECTIVE ;  /* 0x000000000000791b */ /* 0x003fea0003800000 */
.L_x_7457:
[----:B------:R-:W-:Y:S02]  /*1ee0*/  IMAD.MOV.U32 R31, RZ, RZ, R21 ;  /* 0x000000ffff1f7224 */ /* 0x000fe400078e0015 */
[----:B------:R-:W-:-:S07]  /*1ef0*/  IMAD R59, R45, R60, R59 ;  /* 0x0000003c2d3b7224 */ /* 0x000fce00078e023b */
[----:B------:R-:W-:Y:S05]  /*1f00*/  WARPSYNC.COLLECTIVE R29, `(.L_x_7458) ;  /* 0x000000001d087348 */ /* 0x000fea0003c00000 */
[----:B------:R0:W1:Y:S02]  /*1f10*/  SHFL.IDX P1, R60, R58, R31, R30 ;  /* 0x0000001f3a3c7389 */ /* 0x000064000002001e */
[----:B01----:R-:W-:Y:S05]  /*1f20*/  ENDCOLLECTIVE ;  /* 0x000000000000791b */ /* 0x003fea0003800000 */
.L_x_7458:
[----:B------:R-:W-:Y:S02]  /*1f30*/  IMAD.MOV.U32 R31, RZ, RZ, R22 ;  /* 0x000000ffff1f7224 */ /* 0x000fe400078e0016 */
[----:B------:R-:W-:-:S07]  /*1f40*/  IMAD R59, R35, R60, R59 ;  /* 0x0000003c233b7224 */ /* 0x000fce00078e023b */
[----:B------:R-:W-:Y:S05]  /*1f50*/  WARPSYNC.COLLECTIVE R29, `(.L_x_7459) ;  /* 0x000000001d087348 */ /* 0x000fea0003c00000 */
[----:B------:R0:W1:Y:S02]  /*1f60*/  SHFL.IDX P1, R60, R58, R31, R30 ;  /* 0x0000001f3a3c7389 */ /* 0x000064000002001e */
[----:B01----:R-:W-:Y:S05]  /*1f70*/  ENDCOLLECTIVE ;  /* 0x000000000000791b */ /* 0x003fea0003800000 */
.L_x_7459:
[----:B------:R-:W-:Y:S01]  /*1f80*/  MOV R31, R23 ;  /* 0x00000017001f7202 */ /* 0x000fe20000000f00 */
[----:B------:R-:W-:-:S07]  /*1f90*/  IMAD R59, R34, R60, R59 ;  /* 0x0000003c223b7224 */ /* 0x000fce00078e023b */
[----:B------:R-:W-:Y:S05]  /*1fa0*/  WARPSYNC.COLLECTIVE R29, `(.L_x_7460) ;  /* 0x000000001d087348 */ /* 0x000fea0003c00000 */
[----:B------:R0:W1:Y:S02]  /*1fb0*/  SHFL.IDX P1, R60, R58, R31, R30 ;  /* 0x0000001f3a3c7389 */ /* 0x000064000002001e */
[----:B01----:R-:W-:Y:S05]  /*1fc0*/  ENDCOLLECTIVE ;  /* 0x000000000000791b */ /* 0x003fea0003800000 */
.L_x_7460:
[----:B------:R-:W-:Y:S05]  /*1fd0*/  BRA `(.L_x_7461) ;  /* 0xfffffff400887947 */ /* 0x000fea000383ffff */
        .weak           $__internal_52_$__cuda_sm20_div_u16
        .type           $__internal_52_$__cuda_sm20_div_u16,@function
        .size           $__internal_52_$__cuda_sm20_div_u16,(.L_x_20342 - $__internal_52_$__cuda_sm20_div_u16)
$__internal_52_$__cuda_sm20_div_u16:
        /* <DEDUP_REMOVED lines=18> */
[----:B------:R-:W-:Y:S06]  /*2100*/  RET.REL.NODEC R2 `(_Z9cuda_gemmIiLi128ELi8ELi1ELi1024ELi16ELi16ELi1EEviiiPT_S1_S1_ii) ;  /* 0xffffffdc02bc7950 */ /* 0x000fec0003c3ffff */
.L_x_7462:
        /* <DEDUP_REMOVED lines=15> */
.L_x_20342:


//--------------------- .text._Z9cuda_gemmIiLi128ELi8ELi1ELi1024ELi16ELi16ELi0EEviiiPT_S1_S1_ii --------------------------
	.section	.text._Z9cuda_gemmIiLi128ELi8ELi1ELi1024ELi16ELi16ELi0EEviiiPT_S1_S1_ii,"ax",@progbits
	.align	128
        .global         _Z9cuda_gemmIiLi128ELi8ELi1ELi1024ELi16ELi16ELi0EEviiiPT_S1_S1_ii
        .type           _Z9cuda_gemmIiLi128ELi8ELi1ELi1024ELi16ELi16ELi0EEviiiPT_S1_S1_ii,@function
        .size           _Z9cuda_gemmIiLi128ELi8ELi1ELi1024ELi16ELi16ELi0EEviiiPT_S1_S1_ii,(.L_x_20343 - _Z9cuda_gemmIiLi128ELi8ELi1ELi1024ELi16ELi16ELi0EEviiiPT_S1_S1_ii)
        .other          _Z9cuda_gemmIiLi128ELi8ELi1ELi1024ELi16ELi16ELi0EEviiiPT_S1_S1_ii,@"STO_CUDA_ENTRY STV_DEFAULT"
_Z9cuda_gemmIiLi128ELi8ELi1ELi1024ELi16ELi16ELi0EEviiiPT_S1_S1_ii:
.text._Z9cuda_gemmIiLi128ELi8ELi1ELi1024ELi16ELi16ELi0EEviiiPT_S1_S1_ii:
        /* <DEDUP_REMOVED lines=58> */
.L_x_7465:
        /* <DEDUP_REMOVED lines=25> */
.L_x_7464:
[----:B------:R-:W-:Y:S05]  /*0530*/  BSYNC.RECONVERGENT B0 ;  /* 0x0000000000007941 */ /* 0x000fea0003800200 */
.L_x_7463:
        /* <DEDUP_REMOVED lines=35> */
[----:B0-----:R-:W-:Y:S05]  /*0770*/  CALL.REL.NOINC `($__internal_53_$__cuda_sm20_div_u16) ;  /* 0x0000004000107944 */ /* 0x001fea0003c00000 */
        /* <DEDUP_REMOVED lines=40> */
.L_x_7531:
        /* <DEDUP_REMOVED lines=38> */
.L_x_7467:
[----:B------:R-:W-:Y:S05]  /*0c60*/  BSYNC.RECONVERGENT B0 ;  /* 0x0000000000007941 */ /* 0x000fea0003800200 */
.L_x_7466:
        /* <DEDUP_REMOVED lines=14> */
.L_x_7469:
        /* <DEDUP_REMOVED lines=30> */
.L_x_7468:
        /* <DEDUP_REMOVED lines=23> */
.L_x_7471:
[----:B------:R-:W-:Y:S05]  /*10a0*/  BSYNC.RECONVERGENT B0 ;  /* 0x0000000000007941 */ /* 0x000fea0003800200 */
.L_x_7470:
[----:B------:R-:W-:Y:S01]  /*10b0*/  BSSY.RECONVERGENT B0, `(.L_x_7472) ;  /* 0x0000012000007945 */ /* 0x000fe20003800200 */
[----:B------:R-:W-:-:S04]  /*10c0*/  UIADD3 UR7, UPT, UPT, UR7, 0x1480, URZ ;  /* 0x0000148007077890 */ /* 0x000fc8000fffe0ff */
[----:B------:R-:W-:-:S12]  /*10d0*/  ULEA UR7, UR9, UR7, 0x18 ;  /* 0x0000000709077291 */ /* 0x000fd8000f8ec0ff */
.L_x_7473:
        /* <DEDUP_REMOVED lines=16> */
.L_x_7472:
        /* <DEDUP_REMOVED lines=139> */
.L_x_7526:
        /* <DEDUP_REMOVED lines=30> */
.L_x_7475:
        /* <DEDUP_REMOVED lines=8> */
.L_x_7476:
        /* <DEDUP_REMOVED lines=8> */
.L_x_7477:
        /* <DEDUP_REMOVED lines=8> */
.L_x_7478:
        /* <DEDUP_REMOVED lines=8> */
.L_x_7479:
        /* <DEDUP_REMOVED lines=9> */
.L_x_7480:
        /* <DEDUP_REMOVED lines=9> */
.L_x_7481:
        /* <DEDUP_REMOVED lines=9> */
.L_x_7482:
        /* <DEDUP_REMOVED lines=9> */
.L_x_7483:
        /* <DEDUP_REMOVED lines=9> */
.L_x_7484:
        /* <DEDUP_REMOVED lines=9> */
.L_x_7485:
        /* <DEDUP_REMOVED lines=9> */
.L_x_7486:
        /* <DEDUP_REMOVED lines=9> */
.L_x_7487:
        /* <DEDUP_REMOVED lines=9> */
.L_x_7488:
        /* <DEDUP_REMOVED lines=10> */
.L_x_7489:
        /* <DEDUP_REMOVED lines=10> */
.L_x_7525:
        /* <DEDUP_REMOVED lines=11> */
.L_x_7534:
[----:B0-2---:R-:W-:-:S07]  /*2570*/  IMAD R74, R6, R73, RZ ;  /* 0x00000049064a7224 */ /* 0x005fce00078e02ff */
.L_x_7493:
[----:B------:R-:W-:-:S13]  /*2580*/  ISETP.GE.AND P5, PT, R77, 0x2, PT ;  /* 0x000000024d00780c */ /* 0x000fda0003fa6270 */
[----:B------:R-:W-:Y:S05]  /*2590*/  @!P5 BRA `(.L_x_7495) ;  /* 0x000000000010d947 */ /* 0x000fea0003800000 */
[----:B------:R-:W-:-:S03]  /*25a0*/  UMOV UR7, 0xffffffff ;  /* 0xffffffff00077882 */ /* 0x000fc60000000000 */
[----:B------:R-:W-:Y:S05]  /*25b0*/  BRA.DIV UR7, `(.L_x_7496) ;  /* 0x0000001a079c7947 */ /* 0x000fea000b800000 */
[----:B0-----:R0:W0:Y:S02]  /*25c0*/  SHFL.IDX PT, R73, R75, R23, R4 ;  /* 0x000000174b497389 */ /* 0x00102400000e0004 */
.L_x_7537:
[----:B0-----:R-:W-:-:S07]  /*25d0*/  IMAD R74, R7, R73, R74 ;  /* 0x00000049074a7224 */ /* 0x001fce00078e024a */
.L_x_7495:
[----:B------:R-:W-:-:S13]  /*25e0*/  ISETP.GE.AND P4, PT, R77, 0x3, PT ;  /* 0x000000034d00780c */ /* 0x000fda0003f86270 */
[----:B------:R-:W-:Y:S05]  /*25f0*/  @!P4 BRA `(.L_x_7497) ;  /* 0x000000000010c947 */ /* 0x000fea0003800000 */
[----:B------:R-:W-:-:S03]  /*2600*/  UMOV UR7, 0xffffffff ;  /* 0xffffffff00077882 */ /* 0x000fc60000000000 */
[----:B------:R-:W-:Y:S05]  /*2610*/  BRA.DIV UR7, `(.L_x_7498) ;  /* 0x0000001a07a47947 */ /* 0x000fea000b800000 */
[----:B0-----:R0:W0:Y:S02]  /*2620*/  SHFL.IDX PT, R73, R75, R25, R4 ;  /* 0x000000194b497389 */ /* 0x00102400000e0004 */
.L_x_7540:
[----:B01----:R-:W-:-:S07]  /*2630*/  IMAD R74, R8, R73, R74 ;  /* 0x00000049084a7224 */ /* 0x003fce00078e024a */
.L_x_7497:
[----:B------:R-:W-:-:S13]  /*2640*/  ISETP.GE.AND P3, PT, R77, 0x4, PT ;  /* 0x000000044d00780c */ /* 0x000fda0003f66270 */
[----:B------:R-:W-:Y:S05]  /*2650*/  @!P3 BRA `(.L_x_7499) ;  /* 0x000000000010b947 */ /* 0x000fea0003800000 */
[----:B------:R-:W-:-:S03]  /*2660*/  UMOV UR7, 0xffffffff ;  /* 0xffffffff00077882 */ /* 0x000fc60000000000 */
[----:B------:R-:W-:Y:S05]  /*2670*/  BRA.DIV UR7, `(.L_x_7500) ;  /* 0x0000001a07ac7947 */ /* 0x000fea000b800000 */
[----:B0-----:R0:W0:Y:S02]  /*2680*/  SHFL.IDX PT, R73, R75, R27, R4 ;  /* 0x0000001b4b497389 */ /* 0x00102400000e0004 */
.L_x_7543:
[----:B0--3--:R-:W-:-:S07]  /*2690*/  IMAD R74, R9, R73, R74 ;  /* 0x00000049094a7224 */ /* 0x009fce00078e024a */
.L_x_7499:
[----:B------:R-:W-:-:S13]  /*26a0*/  ISETP.GE.AND P2, PT, R77, 0x5, PT ;  /* 0x000000054d00780c */ /* 0x000fda0003f46270 */
[----:B------:R-:W-:Y:S05]  /*26b0*/  @!P2 BRA `(.L_x_7501) ;  /* 0x000000000010a947 */ /* 0x000fea0003800000 */
[----:B------:R-:W-:-:S03]  /*26c0*/  UMOV UR7, 0xffffffff ;  /* 0xffffffff00077882 */ /* 0x000fc60000000000 */
[----:B------:R-:W-:Y:S05]  /*26d0*/  BRA.DIV UR7, `(.L_x_7502) ;  /* 0x0000001a07b47947 */ /* 0x000fea000b800000 */
[----:B0-----:R0:W0:Y:S02]  /*26e0*/  SHFL.IDX PT, R73, R75, R29, R4 ;  /* 0x0000001d4b497389 */ /* 0x00102400000e0004 */
.L_x_7546:
[----:B0---4-:R-:W-:-:S07]  /*26f0*/  IMAD R74, R10, R73, R74 ;  /* 0x000000490a4a7224 */ /* 0x011fce00078e024a */
.L_x_7501:
[----:B------:R-:W-:-:S13]  /*2700*/  ISETP.GE.AND P1, PT, R77, 0x6, PT ;  /* 0x000000064d00780c */ /* 0x000fda0003f26270 */
[----:B------:R-:W-:Y:S05]  /*2710*/  @!P1 BRA `(.L_x_7503) ;  /* 0x0000000000109947 */ /* 0x000fea0003800000 */
[----:B------:R-:W-:-:S03]  /*2720*/  UMOV UR7, 0xffffffff ;  /* 0xffffffff00077882 */ /* 0x000fc60000000000 */
[----:B------:R-:W-:Y:S05]  /*2730*/  BRA.DIV UR7, `(.L_x_7504) ;  /* 0x0000001a07bc7947 */ /* 0x000fea000b800000 */
[----:B0-----:R0:W0:Y:S02]  /*2740*/  SHFL.IDX PT, R73, R75, R31, R4 ;  /* 0x0000001f4b497389 */ /* 0x00102400000e0004 */
.L_x_7549:
[----:B0-----:R-:W-:-:S07]  /*2750*/  IMAD R74, R11, R73, R74 ;  /* 0x000000490b4a7224 */ /* 0x001fce00078e024a */
.L_x_7503:
[----:B------:R-:W-:-:S13]  /*2760*/  ISETP.GE.AND P6, PT, R77, 0x7, PT ;  /* 0x000000074d00780c */ /* 0x000fda0003fc6270 */
[----:B------:R-:W-:Y:S05]  /*2770*/  @!P6 BRA `(.L_x_7505) ;  /* 0x000000000010e947 */ /* 0x000fea0003800000 */
[----:B------:R-:W-:-:S03]  /*2780*/  UMOV UR7, 0xffffffff ;  /* 0xffffffff00077882 */ /* 0x000fc60000000000 */
[----:B------:R-:W-:Y:S05]  /*2790*/  BRA.DIV UR7, `(.L_x_7506) ;  /* 0x0000001a07c47947 */ /* 0x000fea000b800000 */
[----:B0-----:R0:W0:Y:S02]  /*27a0*/  SHFL.IDX PT, R73, R75, R33, R4 ;  /* 0x000000214b497389 */ /* 0x00102400000e0004 */
.L_x_7552:
[----:B0-----:R-:W-:-:S07]  /*27b0*/  IMAD R74, R12, R73, R74 ;  /* 0x000000490c4a7224 */ /* 0x001fce00078e024a */
.L_x_7505:
[----:B------:R-:W-:-:S13]  /*27c0*/  ISETP.GE.AND P6, PT, R77, 0x8, PT ;  /* 0x000000084d00780c */ /* 0x000fda0003fc6270 */
[----:B------:R-:W-:Y:S05]  /*27d0*/  @!P6 BRA `(.L_x_7507) ;  /* 0x000000000010e947 */ /* 0x000fea0003800000 */
[----:B------:R-:W-:-:S03]  /*27e0*/  UMOV UR7, 0xffffffff ;  /* 0xffffffff00077882 */ /* 0x000fc60000000000 */
[----:B------:R-:W-:Y:S05]  /*27f0*/  BRA.DIV UR7, `(.L_x_7508) ;  /* 0x0000001a07cc7947 */ /* 0x000fea000b800000 */
[----:B0-----:R0:W0:Y:S02]  /*2800*/  SHFL.IDX PT, R73, R75, R35, R4 ;  /* 0x000000234b497389 */ /* 0x00102400000e0004 */
.L_x_7555:
[----:B0-----:R-:W-:-:S07]  /*2810*/  IMAD R74, R13, R73, R74 ;  /* 0x000000490d4a7224 */ /* 0x001fce00078e024a */
.L_x_7507:
[----:B------:R-:W-:-:S13]  /*2820*/  ISETP.GE.AND P6, PT, R77, 0x9, PT ;  /* 0x000000094d00780c */ /* 0x000fda0003fc6270 */
[----:B------:R-:W-:Y:S05]  /*2830*/  @!P6 BRA `(.L_x_7509) ;  /* 0x000000000010e947 */ /* 0x000fea0003800000 */
[----:B------:R-:W-:-:S03]  /*2840*/  UMOV UR7, 0xffffffff ;  /* 0xffffffff00077882 */ /* 0x000fc60000000000 */
[----:B------:R-:W-:Y:S05]  /*2850*/  BRA.DIV UR7, `(.L_x_7510) ;  /* 0x0000001a07d47947 */ /* 0x000fea000b800000 */
[----:B0-----:R0:W0:Y:S02]  /*2860*/  SHFL.IDX PT, R73, R75, R37, R4 ;  /* 0x000000254b497389 */ /* 0x00102400000e0004 */
.L_x_7558:
[----:B0-----:R-:W-:-:S07]  /*2870*/  IMAD R74, R14, R73, R74 ;  /* 0x000000490e4a7224 */ /* 0x001fce00078e024a */
.L_x_7509:
[----:B------:R-:W-:-:S13]  /*2880*/  ISETP.GE.AND P6, PT, R77, 0xa, PT ;  /* 0x0000000a4d00780c */ /* 0x000fda0003fc6270 */
[----:B------:R-:W-:Y:S05]  /*2890*/  @!P6 BRA `(.L_x_7511) ;  /* 0x000000000010e947 */ /* 0x000fea0003800000 */
[----:B------:R-:W-:-:S03]  /*28a0*/  UMOV UR7, 0xffffffff ;  /* 0xffffffff00077882 */ /* 0x000fc60000000000 */
[----:B------:R-:W-:Y:S05]  /*28b0*/  BRA.DIV UR7, `(.L_x_7512) ;  /* 0x0000001a07dc7947 */ /* 0x000fea000b800000 */
[----:B0-----:R0:W0:Y:S02]  /*28c0*/  SHFL.IDX PT, R73, R75, R39, R4 ;  /* 0x000000274b497389 */ /* 0x00102400000e0004 */
.L_x_7561:
[----:B0-----:R-:W-:-:S07]  /*28d0*/  IMAD R74, R15, R73, R74 ;  /* 0x000000490f4a7224 */ /* 0x001fce00078e024a */
.L_x_7511:
[----:B------:R-:W-:-:S13]  /*28e0*/  ISETP.GE.AND P6, PT, R77, 0xb, PT ;  /* 0x0000000b4d00780c */ /* 0x000fda0003fc6270 */
[----:B------:R-:W-:Y:S05]  /*28f0*/  @!P6 BRA `(.L_x_7513) ;  /* 0x000000000010e947 */ /* 0x000fea0003800000 */
[----:B------:R-:W-:-:S03]  /*2900*/  UMOV UR7, 0xffffffff ;  /* 0xffffffff00077882 */ /* 0x000fc60000000000 */
[----:B------:R-:W-:Y:S05]  /*2910*/  BRA.DIV UR7, `(.L_x_7514) ;  /* 0x0000001a07e47947 */ /* 0x000fea000b800000 */
[----:B0-----:R0:W0:Y:S02]  /*2920*/  SHFL.IDX PT, R73, R75, R41, R4 ;  /* 0x000000294b497389 */ /* 0x00102400000e0004 */
.L_x_7564:
[----:B0-----:R-:W-:-:S07]  /*2930*/  IMAD R74, R16, R73, R74 ;  /* 0x00000049104a7224 */ /* 0x001fce00078e024a */
.L_x_7513:
[----:B------:R-:W-:-:S13]  /*2940*/  ISETP.GE.AND P6, PT, R77, 0xc, PT ;  /* 0x0000000c4d00780c */ /* 0x000fda0003fc6270 */
[----:B------:R-:W-:Y:S05]  /*2950*/  @!P6 BRA `(.L_x_7515) ;  /* 0x000000000010e947 */ /* 0x000fea0003800000 */
[----:B------:R-:W-:-:S03]  /*2960*/  UMOV UR7, 0xffffffff ;  /* 0xffffffff00077882 */ /* 0x000fc60000000000 */
[----:B------:R-:W-:Y:S05]  /*2970*/  BRA.DIV UR7, `(.L_x_7516) ;  /* 0x0000001a07ec7947 */ /* 0x000fea000b800000 */
[----:B0-----:R0:W0:Y:S02]  /*2980*/  SHFL.IDX PT, R73, R75, R43, R4 ;  /* 0x0000002b4b497389 */ /* 0x00102400000e0004 */
.L_x_7567:
[----:B0-----:R-:W-:-:S07]  /*2990*/  IMAD R74, R17, R73, R74 ;  /* 0x00000049114a7224 */ /* 0x001fce00078e024a */
.L_x_7515:
[----:B------:R-:W-:-:S13]  /*29a0*/  ISETP.GE.AND P6, PT, R77, 0xd, PT ;  /* 0x0000000d4d00780c */ /* 0x000fda0003fc6270 */
[----:B------:R-:W-:Y:S05]  /*29b0*/  @!P6 BRA `(.L_x_7517) ;  /* 0x000000000010e947 */ /* 0x000fea0003800000 */
[----:B------:R-:W-:-:S03]  /*29c0*/  UMOV UR7, 0xffffffff ;  /* 0xffffffff00077882 */ /* 0x000fc60000000000 */
[----:B------:R-:W-:Y:S05]  /*29d0*/  BRA.DIV UR7, `(.L_x_7518) ;  /* 0x0000001a07f47947 */ /* 0x000fea000b800000 */
[----:B0-----:R0:W0:Y:S02]  /*29e0*/  SHFL.IDX PT, R73, R75, R45, R4 ;  /* 0x0000002d4b497389 */ /* 0x00102400000e0004 */
.L_x_7570:
[----:B0-----:R-:W-:-:S07]  /*29f0*/  IMAD R74, R18, R73, R74 ;  /* 0x00000049124a7224 */ /* 0x001fce00078e024a */
.L_x_7517:
[----:B------:R-:W-:-:S13]  /*2a00*/  ISETP.GE.AND P6, PT, R77, 0xe, PT ;  /* 0x0000000e4d00780c */ /* 0x000fda0003fc6270 */
[----:B------:R-:W-:Y:S05]  /*2a10*/  @!P6 BRA `(.L_x_7519) ;  /* 0x000000000010e947 */ /* 0x000fea0003800000 */
[----:B------:R-:W-:-:S03]  /*2a20*/  UMOV UR7, 0xffffffff ;  /* 0xffffffff00077882 */ /* 0x000fc60000000000 */
[----:B------:R-:W-:Y:S05]  /*2a30*/  BRA.DIV UR7, `(.L_x_7520) ;  /* 0x0000001a07fc7947 */ /* 0x000fea000b800000 */
[----:B0-----:R0:W0:Y:S02]  /*2a40*/  SHFL.IDX PT, R73, R75, R47, R4 ;  /* 0x0000002f4b497389 */ /* 0x00102400000e0004 */
.L_x_7573:
[----:B0-----:R-:W-:-:S07]  /*2a50*/  IMAD R74, R19, R73, R74 ;  /* 0x00000049134a7224 */ /* 0x001fce00078e024a */
.L_x_7519:
[----:B------:R-:W-:-:S13]  /*2a60*/  ISETP.GE.AND P6, PT, R77, 0xf, PT ;  /* 0x0000000f4d00780c */ /* 0x000fda0003fc6270 */
[----:B------:R-:W-:Y:S05]  /*2a70*/  @!P6 BRA `(.L_x_7521) ;  /* 0x000000000010e947 */ /* 0x000fea0003800000 */
[----:B------:R-:W-:-:S03]  /*2a80*/  UMOV UR7, 0xffffffff ;  /* 0xffffffff00077882 */ /* 0x000fc60000000000 */
[----:B------:R-:W-:Y:S05]  /*2a90*/  BRA.DIV UR7, `(.L_x_7522) ;  /* 0x0000001e07047947 */ /* 0x000fea000b800000 */
[----:B0-----:R0:W0:Y:S02]  /*2aa0*/  SHFL.IDX PT, R73, R75, R49, R4 ;  /* 0x000000314b497389 */ /* 0x00102400000e0004 */
.L_x_7576:
[----:B0-----:R-:W-:-:S07]  /*2ab0*/  IMAD R74, R20, R73, R74 ;  /* 0x00000049144a7224 */ /* 0x001fce00078e024a */
.L_x_7521:
[----:B------:R-:W-:-:S13]  /*2ac0*/  ISETP.GE.AND P6, PT, R77, 0x10, PT ;  /* 0x000000104d00780c */ /* 0x000fda0003fc6270 */
[----:B------:R-:W-:Y:S05]  /*2ad0*/  @!P6 BRA `(.L_x_7523) ;  /* 0x000000040000e947 */ /* 0x000fea0003800000 */
[----:B------:R-:W-:-:S03]  /*2ae0*/  UMOV UR7, 0xffffffff ;  /* 0xffffffff00077882 */ /* 0x000fc60000000000 */
[----:B------:R-:W-:Y:S05]  /*2af0*/  BRA.DIV UR7, `(.L_x_7524) ;  /* 0x0000001e070c7947 */ /* 0x000fea000b800000 */
[----:B0-----:R0:W0:Y:S02]  /*2b00*/  SHFL.IDX PT, R75, R75, R51, R4 ;  /* 0x000000334b4b7389 */ /* 0x00102400000e0004 */
.L_x_7579:
[----:B0-----:R-:W-:Y:S01]  /*2b10*/  IMAD R74, R5, R75, R74 ;  /* 0x0000004b054a7224 */ /* 0x001fe200078e024a */
[----:B------:R-:W-:Y:S06]  /*2b20*/  BRA `(.L_x_7523) ;  /* 0x0000000000ec7947 */ /* 0x000fec0003800000 */
.L_x_7492:
        /* <DEDUP_REMOVED lines=59> */
.L_x_7523:
        /* <DEDUP_REMOVED lines=9> */
.L_x_7491:
[----:B------:R-:W-:Y:S05]  /*2f70*/  BSYNC B0 ;  /* 0x0000000000007941 */ /* 0x000fea0003800000 */
.L_x_7490:
[----:B------:R-:W-:-:S13]  /*2f80*/  ISETP.NE.AND P6, PT, R76, RZ, PT ;  /* 0x000000ff4c00720c */ /* 0x000fda0003fc5270 */
[----:B------:R-:W-:Y:S05]  /*2f90*/  @!P6 BRA `(.L_x_7526) ;  /* 0xffffffe800bce947 */ /* 0x000fea000383ffff */
.L_x_7474:
        /* <DEDUP_REMOVED lines=126> */
.L_x_7528:
[----:B------:R-:W-:Y:S05]  /*3780*/  BSYNC.RECONVERGENT B0 ;  /* 0x0000000000007941 */ /* 0x000fea0003800200 */
.L_x_7527:
        /* <DEDUP_REMOVED lines=12> */
.L_x_7530:
        /* <DEDUP_REMOVED lines=112> */
.L_x_7529:
[----:B------:R-:W-:Y:S01]  /*3f50*/  IMAD.U32 R21, RZ, RZ, UR14 ;  /* 0x0000000eff157e24 */ /* 0x000fe2000f8e00ff */
[----:B------:R-:W-:-:S04]  /*3f60*/  UIADD3 UR5, UPT, UPT, UR14, UR5, URZ ;  /* 0x000000050e057290 */ /* 0x000fc8000fffe0ff */
[----:B------:R-:W-:-:S04]  /*3f70*/  SHF.L.U32 R21, R21, 0x3, RZ ;  /* 0x0000000315157819 */ /* 0x000fc800000006ff */
[----:B------:R-:W-:-:S13]  /*3f80*/  ISETP.LE.U32.AND P0, PT, R21, UR5, PT ;  /* 0x0000000515007c0c */ /* 0x000fda000bf03070 */
[----:B------:R-:W-:Y:S05]  /*3f90*/  @!P0 BRA `(.L_x_7531) ;  /* 0xffffffc800988947 */ /* 0x000fea000383ffff */
[----:B------:R-:W-:Y:S05]  /*3fa0*/  EXIT ;  /* 0x000000000000794d */ /* 0x000fea0003800000 */
.L_x_7494:
[----:B------:R-:W-:Y:S01]  /*3fb0*/  BSSY B1, `(.L_x_7532) ;  /* 0x0000006000017945 */ /* 0x000fe20003800000 */
[----:B------:R-:W-:Y:S02]  /*3fc0*/  IMAD.MOV.U32 R78, RZ, RZ, R55 ;  /* 0x000000ffff4e7224 */ /* 0x000fe400078e0037 */
[----:B------:R-:W-:-:S07]  /*3fd0*/  IMAD.MOV.U32 R73, RZ, RZ, -0x1 ;  /* 0xffffffffff497424 */ /* 0x000fce00078e00ff */
[----:B01234-:R-:W-:Y:S05]  /*3fe0*/  WARPSYNC.COLLECTIVE R73, `(.L_x_7533) ;  /* 0x0000000049087348 */ /* 0x01ffea0003c00000 */
[----:B0-----:R0:W0:Y:S02]  /*3ff0*/  SHFL.IDX P6, R73, R75, R78, R4 ;  /* 0x0000004e4b497389 */ /* 0x00102400000c0004 */
[----:B01234-:R-:W-:Y:S05]  /*4000*/  ENDCOLLECTIVE ;  /* 0x000000000000791b */ /* 0x01ffea0003800000 */
.L_x_7533:
[----:B------:R-:W-:Y:S05]  /*4010*/  BSYNC B1 ;  /* 0x0000000000017941 */ /* 0x000fea0003800000 */
.L_x_7532:
[----:B------:R-:W-:Y:S05]  /*4020*/  BRA `(.L_x_7534) ;  /* 0xffffffe400507947 */ /* 0x000fea000383ffff */
.L_x_7496:
[----:B------:R-:W-:Y:S01]  /*4030*/  BSSY B1, `(.L_x_7535) ;  /* 0x0000006000017945 */ /* 0x000fe20003800000 */
[----:B------:R-:W-:Y:S01]  /*4040*/  IMAD.MOV.U32 R78, RZ, RZ, R23 ;  /* 0x000000ffff4e7224 */ /* 0x000fe200078e0017 */
[----:B------:R-:W-:-:S07]  /*4050*/  MOV R73, 0xffffffff ;  /* 0xffffffff00497802 */ /* 0x000fce0000000f00 */
[----:B01234-:R-:W-:Y:S05]  /*4060*/  WARPSYNC.COLLECTIVE R73, `(.L_x_7536) ;  /* 0x0000000049087348 */ /* 0x01ffea0003c00000 */
[----:B0-----:R0:W0:Y:S02]  /*4070*/  SHFL.IDX P6, R73, R75, R78, R4 ;  /* 0x0000004e4b497389 */ /* 0x00102400000c0004 */
[----:B01234-:R-:W-:Y:S05]  /*4080*/  ENDCOLLECTIVE ;  /* 0x000000000000791b */ /* 0x01ffea0003800000 */
.L_x_7536:
[----:B------:R-:W-:Y:S05]  /*4090*/  BSYNC B1 ;  /* 0x0000000000017941 */ /* 0x000fea0003800000 */
.L_x_7535:
[----:B------:R-:W-:Y:S05]  /*40a0*/  BRA `(.L_x_7537) ;  /* 0xffffffe400487947 */ /* 0x000fea000383ffff */
.L_x_7498:
[----:B------:R-:W-:Y:S01]  /*40b0*/  BSSY B1, `(.L_x_7538) ;  /* 0x0000006000017945 */ /* 0x000fe20003800000 */
[----:B------:R-:W-:Y:S02]  /*40c0*/  IMAD.MOV.U32 R78, RZ, RZ, R25 ;  /* 0x000000ffff4e7224 */ /* 0x000fe400078e0019 */
[----:B------:R-:W-:-:S07]  /*40d0*/  IMAD.MOV.U32 R73, RZ, RZ, -0x1 ;  /* 0xffffffffff497424 */ /* 0x000fce00078e00ff */
[----:B01234-:R-:W-:Y:S05]  /*40e0*/  WARPSYNC.COLLECTIVE R73, `(.L_x_7539) ;  /* 0x0000000049087348 */ /* 0x01ffea0003c00000 */
[----:B0-----:R0:W0:Y:S02]  /*40f0*/  SHFL.IDX P6, R73, R75, R78, R4 ;  /* 0x0000004e4b497389 */ /* 0x00102400000c0004 */
[----:B01234-:R-:W-:Y:S05]  /*4100*/  ENDCOLLECTIVE ;  /* 0x000000000000791b */ /* 0x01ffea0003800000 */
.L_x_7539:
[----:B------:R-:W-:Y:S05]  /*4110*/  BSYNC B1 ;  /* 0x0000000000017941 */ /* 0x000fea0003800000 */
.L_x_7538:
[----:B------:R-:W-:Y:S05]  /*4120*/  BRA `(.L_x_7540) ;  /* 0xffffffe400407947 */ /* 0x000fea000383ffff */
.L_x_7500:
[----:B------:R-:W-:Y:S01]  /*4130*/  BSSY B1, `(.L_x_7541) ;  /* 0x0000006000017945 */ /* 0x000fe20003800000 */
[----:B------:R-:W-:Y:S01]  /*4140*/  MOV R78, R27 ;  /* 0x0000001b004e7202 */ /* 0x000fe20000000f00 */
[----:B------:R-:W-:-:S07]  /*4150*/  IMAD.MOV.U32 R73, RZ, RZ, -0x1 ;  /* 0xffffffffff497424 */ /* 0x000fce00078e00ff */
[----:B01234-:R-:W-:Y:S05]  /*4160*/  WARPSYNC.COLLECTIVE R73, `(.L_x_7542) ;  /* 0x0000000049087348 */ /* 0x01ffea0003c00000 */
[----:B0-----:R0:W0:Y:S02]  /*4170*/  SHFL.IDX P6, R73, R75, R78, R4 ;  /* 0x0000004e4b497389 */ /* 0x00102400000c0004 */
[----:B01234-:R-:W-:Y:S05]  /*4180*/  ENDCOLLECTIVE ;  /* 0x000000000000791b */ /* 0x01ffea0003800000 */
.L_x_7542:
[----:B------:R-:W-:Y:S05]  /*4190*/  BSYNC B1 ;  /* 0x0000000000017941 */ /* 0x000fea0003800000 */
.L_x_7541:
[----:B------:R-:W-:Y:S05]  /*41a0*/  BRA `(.L_x_7543) ;  /* 0xffffffe400387947 */ /* 0x000fea000383ffff */
.L_x_7502:
[----:B------:R-:W-:Y:S01]  /*41b0*/  BSSY B1, `(.L_x_7544) ;  /* 0x0000006000017945 */ /* 0x000fe20003800000 */
[----:B------:R-:W-:Y:S01]  /*41c0*/  IMAD.MOV.U32 R78, RZ, RZ, R29 ;  /* 0x000000ffff4e7224 */ /* 0x000fe200078e001d */
[----:B------:R-:W-:-:S07]  /*41d0*/  MOV R73, 0xffffffff ;  /* 0xffffffff00497802 */ /* 0x000fce0000000f00 */
[----:B01234-:R-:W-:Y:S05]  /*41e0*/  WARPSYNC.COLLECTIVE R73, `(.L_x_7545) ;  /* 0x0000000049087348 */ /* 0x01ffea0003c00000 */
[----:B0-----:R0:W0:Y:S02]  /*41f0*/  SHFL.IDX P6, R73, R75, R78, R4 ;  /* 0x0000004e4b497389 */ /* 0x00102400000c0004 */
[----:B01234-:R-:W-:Y:S05]  /*4200*/  ENDCOLLECTIVE ;  /* 0x000000000000791b */ /* 0x01ffea0003800000 */
.L_x_7545:
[----:B------:R-:W-:Y:S05]  /*4210*/  BSYNC B1 ;  /* 0x0000000000017941 */ /* 0x000fea0003800000 */
.L_x_7544:
[----:B------:R-:W-:Y:S05]  /*4220*/  BRA `(.L_x_7546) ;  /* 0xffffffe400307947 */ /* 0x000fea000383ffff */
.L_x_7504:
[----:B------:R-:W-:Y:S01]  /*4230*/  BSSY B1, `(.L_x_7547) ;  /* 0x0000006000017945 */ /* 0x000fe20003800000 */
[----:B------:R-:W-:Y:S02]  /*4240*/  IMAD.MOV.U32 R78, RZ, RZ, R31 ;  /* 0x000000ffff4e7224 */ /* 0x000fe400078e001f */
[----:B------:R-:W-:-:S07]  /*4250*/  IMAD.MOV.U32 R73, RZ, RZ, -0x1 ;  /* 0xffffffffff497424 */ /* 0x000fce00078e00ff */
[----:B01234-:R-:W-:Y:S05]  /*4260*/  WARPSYNC.COLLECTIVE R73, `(.L_x_7548) ;  /* 0x0000000049087348 */ /* 0x01ffea0003c00000 */
[----:B0-----:R0:W0:Y:S02]  /*4270*/  SHFL.IDX P6, R73, R75, R78, R4 ;  /* 0x0000004e4b497389 */ /* 0x00102400000c0004 */
[----:B01234-:R-:W-:Y:S05]  /*4280*/  ENDCOLLECTIVE ;  /* 0x000000000000791b */ /* 0x01ffea0003800000 */
.L_x_7548:
[----:B------:R-:W-:Y:S05]  /*4290*/  BSYNC B1 ;  /* 0x0000000000017941 */ /* 0x000fea0003800000 */
.L_x_7547:
[----:B------:R-:W-:Y:S05]  /*42a0*/  BRA `(.L_x_7549) ;  /* 0xffffffe400287947 */ /* 0x000fea000383ffff */
.L_x_7506:
[----:B------:R-:W-:Y:S01]  /*42b0*/  BSSY B1, `(.L_x_7550) ;  /* 0x0000006000017945 */ /* 0x000fe20003800000 */
[----:B------:R-:W-:Y:S01]  /*42c0*/  MOV R78, R33 ;  /* 0x00000021004e7202 */ /* 0x000fe20000000f00 */
[----:B------:R-:W-:-:S07]  /*42d0*/  IMAD.MOV.U32 R73, RZ, RZ, -0x1 ;  /* 0xffffffffff497424 */ /* 0x000fce00078e00ff */
[----:B01234-:R-:W-:Y:S05]  /*42e0*/  WARPSYNC.COLLECTIVE R73, `(.L_x_7551) ;  /* 0x0000000049087348 */ /* 0x01ffea0003c00000 */
[----:B0-----:R0:W0:Y:S02]  /*42f0*/  SHFL.IDX P6, R73, R75, R78, R4 ;  /* 0x0000004e4b497389 */ /* 0x00102400000c0004 */
[----:B01234-:R-:W-:Y:S05]  /*4300*/  ENDCOLLECTIVE ;  /* 0x000000000000791b */ /* 0x01ffea0003800000 */
.L_x_7551:
[----:B------:R-:W-:Y:S05]  /*4310*/  BSYNC B1 ;  /* 0x0000000000017941 */ /* 0x000fea0003800000 */
.L_x_7550:
[----:B------:R-:W-:Y:S05]  /*4320*/  BRA `(.L_x_7552) ;  /* 0xffffffe400207947 */ /* 0x000fea000383ffff */
.L_x_7508:
[----:B------:R-:W-:Y:S01]  /*4330*/  BSSY B1, `(.L_x_7553) ;  /* 0x0000006000017945 */ /* 0x000fe20003800000 */
[----:B------:R-:W-:Y:S01]  /*4340*/  IMAD.MOV.U32 R78, RZ, RZ, R35 ;  /* 0x000000ffff4e7224 */ /* 0x000fe200078e0023 */
[----:B------:R-:W-:-:S07]  /*4350*/  MOV R73, 0xffffffff ;  /* 0xffffffff00497802 */ /* 0x000fce0000000f00 */
[----:B01234-:R-:W-:Y:S05]  /*4360*/  WARPSYNC.COLLECTIVE R73, `(.L_x_7554) ;  /* 0x0000000049087348 */ /* 0x01ffea0003c00000 */
[----:B0-----:R0:W0:Y:S02]  /*4370*/  SHFL.IDX P6, R73, R75, R78, R4 ;  /* 0x0000004e4b497389 */ /* 0x00102400000c0004 */
[----:B01234-:R-:W-:Y:S05]  /*4380*/  ENDCOLLECTIVE ;  /* 0x000000000000791b */ /* 0x01ffea0003800000 */
.L_x_7554:
[----:B------:R-:W-:Y:S05]  /*4390*/  BSYNC B1 ;  /* 0x0000000000017941 */ /* 0x000fea0003800000 */
.L_x_7553:
[----:B------:R-:W-:Y:S05]  /*43a0*/  BRA `(.L_x_7555) ;  /* 0xffffffe400187947 */ /* 0x000fea000383ffff */
.L_x_7510:
[----:B------:R-:W-:Y:S01]  /*43b0*/  BSSY B1, `(.L_x_7556) ;  /* 0x0000006000017945 */ /* 0x000fe20003800000 */
[----:B------:R-:W-:Y:S02]  /*43c0*/  IMAD.MOV.U32 R78, RZ, RZ, R37 ;  /* 0x000000ffff4e7224 */ /* 0x000fe400078e0025 */
[----:B------:R-:W-:-:S07]  /*43d0*/  IMAD.MOV.U32 R73, RZ, RZ, -0x1 ;  /* 0xffffffffff497424 */ /* 0x000fce00078e00ff */
[----:B01234-:R-:W-:Y:S05]  /*43e0*/  WARPSYNC.COLLECTIVE R73, `(.L_x_7557) ;  /* 0x0000000049087348 */ /* 0x01ffea0003c00000 */
[----:B0-----:R0:W0:Y:S02]  /*43f0*/  SHFL.IDX P6, R73, R75, R78, R4 ;  /* 0x0000004e4b497389 */ /* 0x00102400000c0004 */
[----:B01234-:R-:W-:Y:S05]  /*4400*/  ENDCOLLECTIVE ;  /* 0x000000000000791b */ /* 0x01ffea0003800000 */
.L_x_7557:
[----:B------:R-:W-:Y:S05]  /*4410*/  BSYNC B1 ;  /* 0x0000000000017941 */ /* 0x000fea0003800000 */
.L_x_7556:
[----:B------:R-:W-:Y:S05]  /*4420*/  BRA `(.L_x_7558) ;  /* 0xffffffe400107947 */ /* 0x000fea000383ffff */
.L_x_7512:
[----:B------:R-:W-:Y:S01]  /*4430*/  BSSY B1, `(.L_x_7559) ;  /* 0x0000006000017945 */ /* 0x000fe20003800000 */
[----:B------:R-:W-:Y:S01]  /*4440*/  MOV R78, R39 ;  /* 0x00000027004e7202 */ /* 0x000fe20000000f00 */
[----:B------:R-:W-:-:S07]  /*4450*/  IMAD.MOV.U32 R73, RZ, RZ, -0x1 ;  /* 0xffffffffff497424 */ /* 0x000fce00078e00ff */
[----:B01234-:R-:W-:Y:S05]  /*4460*/  WARPSYNC.COLLECTIVE R73, `(.L_x_7560) ;  /* 0x0000000049087348 */ /* 0x01ffea0003c00000 */
[----:B0-----:R0:W0:Y:S02]  /*4470*/  SHFL.IDX P6, R73, R75, R78, R4 ;  /* 0x0000004e4b497389 */ /* 0x00102400000c0004 */
[----:B01234-:R-:W-:Y:S05]  /*4480*/  ENDCOLLECTIVE ;  /* 0x000000000000791b */ /* 0x01ffea0003800000 */
.L_x_7560:
[----:B------:R-:W-:Y:S05]  /*4490*/  BSYNC B1 ;  /* 0x0000000000017941 */ /* 0x000fea0003800000 */
.L_x_7559:
[----:B------:R-:W-:Y:S05]  /*44a0*/  BRA `(.L_x_7561) ;  /* 0xffffffe400087947 */ /* 0x000fea000383ffff */
.L_x_7514:
[----:B------:R-:W-:Y:S01]  /*44b0*/  BSSY B1, `(.L_x_7562) ;  /* 0x0000006000017945 */ /* 0x000fe20003800000 */
[----:B------:R-:W-:Y:S01]  /*44c0*/  IMAD.MOV.U32 R78, RZ, RZ, R41 ;  /* 0x000000ffff4e7224 */ /* 0x000fe200078e0029 */
[----:B------:R-:W-:-:S07]  /*44d0*/  MOV R73, 0xffffffff ;  /* 0xffffffff00497802 */ /* 0x000fce0000000f00 */
[----:B01234-:R-:W-:Y:S05]  /*44e0*/  WARPSYNC.COLLECTIVE R73, `(.L_x_7563) ;  /* 0x0000000049087348 */ /* 0x01ffea0003c00000 */
[----:B0-----:R0:W0:Y:S02]  /*44f0*/  SHFL.IDX P6, R73, R75, R78, R4 ;  /* 0x0000004e4b497389 */ /* 0x00102400000c0004 */
[----:B01234-:R-:W-:Y:S05]  /*4500*/  ENDCOLLECTIVE ;  /* 0x000000000000791b */ /* 0x01ffea0003800000 */
.L_x_7563:
[----:B------:R-:W-:Y:S05]  /*4510*/  BSYNC B1 ;  /* 0x0000000000017941 */ /* 0x000fea0003800000 */
.L_x_7562:
[----:B------:R-:W-:Y:S05]  /*4520*/  BRA `(.L_x_7564) ;  /* 0xffffffe400007947 */ /* 0x000fea000383ffff */
.L_x_7516:
[----:B------:R-:W-:Y:S01]  /*4530*/  BSSY B1, `(.L_x_7565) ;  /* 0x0000006000017945 */ /* 0x000fe20003800000 */
[----:B------:R-:W-:Y:S02]  /*4540*/  IMAD.MOV.U32 R78, RZ, RZ, R43 ;  /* 0x000000ffff4e7224 */ /* 0x000fe400078e002b */
[----:B------:R-:W-:-:S07]  /*4550*/  IMAD.MOV.U32 R73, RZ, RZ, -0x1 ;  /* 0xffffffffff497424 */ /* 0x000fce00078e00ff */
[----:B01234-:R-:W-:Y:S05]  /*4560*/  WARPSYNC.COLLECTIVE R73, `(.L_x_7566) ;  /* 0x0000000049087348 */ /* 0x01ffea0003c00000 */
[----:B0-----:R0:W0:Y:S02]  /*4570*/  SHFL.IDX P6, R73, R75, R78, R4 ;  /* 0x0000004e4b497389 */ /* 0x00102400000c0004 */
[----:B01234-:R-:W-:Y:S05]  /*4580*/  ENDCOLLECTIVE ;  /* 0x000000000000791b */ /* 0x01ffea0003800000 */
.L_x_7566:
[----:B------:R-:W-:Y:S05]  /*4590*/  BSYNC B1 ;  /* 0x0000000000017941 */ /* 0x000fea0003800000 */
.L_x_7565:
[----:B------:R-:W-:Y:S05]  /*45a0*/  BRA `(.L_x_7567) ;  /* 0xffffffe000f87947 */ /* 0x000fea000383ffff */
.L_x_7518:
[----:B------:R-:W-:Y:S01]  /*45b0*/  BSSY B1, `(.L_x_7568) ;  /* 0x0000006000017945 */ /* 0x000fe20003800000 */
[----:B------:R-:W-:Y:S01]  /*45c0*/  MOV R78, R45 ;  /* 0x0000002d004e7202 */ /* 0x000fe20000000f00 */
[----:B------:R-:W-:-:S07]  /*45d0*/  IMAD.MOV.U32 R73, RZ, RZ, -0x1 ;  /* 0xffffffffff497424 */ /* 0x000fce00078e00ff */
[----:B01234-:R-:W-:Y:S05]  /*45e0*/  WARPSYNC.COLLECTIVE R73, `(.L_x_7569) ;  /* 0x0000000049087348 */ /* 0x01ffea0003c00000 */
[----:B0-----:R0:W0:Y:S02]  /*45f0*/  SHFL.IDX P6, R73, R75, R78, R4 ;  /* 0x0000004e4b497389 */ /* 0x00102400000c0004 */
[----:B01234-:R-:W-:Y:S05]  /*4600*/  ENDCOLLECTIVE ;  /* 0x000000000000791b */ /* 0x01ffea0003800000 */
.L_x_7569:
[----:B------:R-:W-:Y:S05]  /*4610*/  BSYNC B1 ;  /* 0x0000000000017941 */ /* 0x000fea0003800000 */
.L_x_7568:
[----:B------:R-:W-:Y:S05]  /*4620*/  BRA `(.L_x_7570) ;  /* 0xffffffe000f07947 */ /* 0x000fea000383ffff */
.L_x_7520:
[----:B------:R-:W-:Y:S01]  /*4630*/  BSSY B1, `(.L_x_7571) ;  /* 0x0000006000017945 */ /* 0x000fe20003800000 */
[----:B------:R-:W-:Y:S01]  /*4640*/  IMAD.MOV.U32 R78, RZ, RZ, R47 ;  /* 0x000000ffff4e7224 */ /* 0x000fe200078e002f */
[----:B------:R-:W-:-:S07]  /*4650*/  MOV R73, 0xffffffff ;  /* 0xffffffff00497802 */ /* 0x000fce0000000f00 */
[----:B01234-:R-:W-:Y:S05]  /*4660*/  WARPSYNC.COLLECTIVE R73, `(.L_x_7572) ;  /* 0x0000000049087348 */ /* 0x01ffea0003c00000 */
[----:B0-----:R0:W0:Y:S02]  /*4670*/  SHFL.IDX P6, R73, R75, R78, R4 ;  /* 0x0000004e4b497389 */ /* 0x00102400000c0004 */
[----:B01234-:R-:W-:Y:S05]  /*4680*/  ENDCOLLECTIVE ;  /* 0x000000000000791b */ /* 0x01ffea0003800000 */
.L_x_7572:
[----:B------:R-:W-:Y:S05]  /*4690*/  BSYNC B1 ;  /* 0x0000000000017941 */ /* 0x000fea0003800000 */
.L_x_7571:
[----:B------:R-:W-:Y:S05]  /*46a0*/  BRA `(.L_x_7573) ;  /* 0xffffffe000e87947 */ /* 0x000fea000383ffff */
.L_x_7522:
[----:B------:R-:W-:Y:S01]  /*46b0*/  BSSY B1, `(.L_x_7574) ;  /* 0x0000006000017945 */ /* 0x000fe20003800000 */
[----:B------:R-:W-:Y:S02]  /*46c0*/  IMAD.MOV.U32 R78, RZ, RZ, R49 ;  /* 0x000000ffff4e7224 */ /* 0x000fe400078e0031 */
[----:B------:R-:W-:-:S07]  /*46d0*/  IMAD.MOV.U32 R73, RZ, RZ, -0x1 ;  /* 0xffffffffff497424 */ /* 0x000fce00078e00ff */
[----:B01234-:R-:W-:Y:S05]  /*46e0*/  WARPSYNC.COLLECTIVE R73, `(.L_x_7575) ;  /* 0x0000000049087348 */ /* 0x01ffea0003c00000 */
[----:B0-----:R0:W0:Y:S02]  /*46f0*/  SHFL.IDX P6, R73, R75, R78, R4 ;  /* 0x0000004e4b497389 */ /* 0x00102400000c0004 */
[----:B01234-:R-:W-:Y:S05]  /*4700*/  ENDCOLLECTIVE ;  /* 0x000000000000791b */ /* 0x01ffea0003800000 */
.L_x_7575:
[----:B------:R-:W-:Y:S05]  /*4710*/  BSYNC B1 ;  /* 0x0000000000017941 */ /* 0x000fea0003800000 */
.L_x_7574:
[----:B------:R-:W-:Y:S05]  /*4720*/  BRA `(.L_x_7576) ;  /* 0xffffffe000e07947 */ /* 0x000fea000383ffff */
.L_x_7524:
[----:B------:R-:W-:Y:S01]  /*4730*/  BSSY B1, `(.L_x_7577) ;  /* 0x0000006000017945 */ /* 0x000fe20003800000 */
[----:B------:R-:W-:Y:S01]  /*4740*/  MOV R78, R51 ;  /* 0x00000033004e7202 */ /* 0x000fe20000000f00 */
[----:B------:R-:W-:-:S07]  /*4750*/  IMAD.MOV.U32 R73, RZ, RZ, -0x1 ;  /* 0xffffffffff497424 */ /* 0x000fce00078e00ff */
[----:B01234-:R-:W-:Y:S05]  /*4760*/  WARPSYNC.COLLECTIVE R73, `(.L_x_7578) ;  /* 0x0000000049087348 */ /* 0x01ffea0003c00000 */
[----:B0-----:R0:W0:Y:S02]  /*4770*/  SHFL.IDX P6, R73, R75, R78, R4 ;  /* 0x0000004e4b497389 */ /* 0x00102400000c0004 */
[----:B01234-:R-:W-:Y:S05]  /*4780*/  ENDCOLLECTIVE ;  /* 0x000000000000791b */ /* 0x01ffea0003800000 */
.L_x_7578:
[----:B------:R-:W-:Y:S05]  /*4790*/  BSYNC B1 ;  /* 0x0000000000017941 */ /* 0x000fea0003800000 */
.L_x_7577:
[----:B------:R-:W-:Y:S01]  /*47a0*/  IMAD.MOV.U32 R75, RZ, RZ, R73 ;  /* 0x000000ffff4b7224 */ /* 0x000fe200078e0049 */
[----:B------:R-:W-:Y:S06]  /*47b0*/  BRA `(.L_x_7579) ;  /* 0xffffffe000d47947 */ /* 0x000fec000383ffff */
        .weak           $__internal_53_$__cuda_sm20_div_u16
        .type           $__internal_53_$__cuda_sm20_div_u16,@function
        .size           $__internal_53_$__cuda_sm20_div_u16,(.L_x_20343 - $__internal_53_$__cuda_sm20_div_u16)
$__internal_53_$__cuda_sm20_div_u16:
        /* <DEDUP_REMOVED lines=18> */
[----:B------:R-:W-:Y:S06]  /*48e0*/  RET.REL.NODEC R2 `(_Z9cuda_gemmIiLi128ELi8ELi1ELi1024ELi16ELi16ELi0EEviiiPT_S1_S1_ii) ;  /* 0xffffffb402c47950 */ /* 0x000fec0003c3ffff */
.L_x_7580:
        /* <DEDUP_REMOVED lines=9> */
.L_x_20343:


//--------------------- .text._Z9cuda_gemmIiLi128ELi8ELi1ELi1024ELi8ELi8ELi1EEviiiPT_S1_S1_ii --------------------------
	.section	.text._Z9cuda_gemmIiLi128ELi8ELi1ELi1024ELi8ELi8ELi1EEviiiPT_S1_S1_ii,"ax",@progbits
	.align	128
        .global         _Z9cuda_gemmIiLi128ELi8ELi1ELi1024ELi8ELi8ELi1EEviiiPT_S1_S1_ii
        .type           _Z9cuda_gemmIiLi128ELi8ELi1ELi1024ELi8ELi8ELi1EEviiiPT_S1_S1_ii,@function
        .size           _Z9cuda_gemmIiLi128ELi8ELi1ELi1024ELi8ELi8ELi1EEviiiPT_S1_S1_ii,(.L_x_20344 - _Z9cuda_gemmIiLi128ELi8ELi1ELi1024ELi8ELi8ELi1EEviiiPT_S1_S1_ii)
        .other          _Z9cuda_gemmIiLi128ELi8ELi1ELi1024ELi8ELi8ELi1EEviiiPT_S1_S1_ii,@"STO_CUDA_ENTRY STV_DEFAULT"
_Z9cuda_gemmIiLi128ELi8ELi1ELi1024ELi8ELi8ELi1EEviiiPT_S1_S1_ii:
.text._Z9cuda_gemmIiLi128ELi8ELi1ELi1024ELi8ELi8ELi1EEviiiPT_S1_S1_ii:
        /* <DEDUP_REMOVED lines=45> */
.L_x_7585:
        /* <DEDUP_REMOVED lines=12> */
.L_x_7584:
[----:B------:R-:W-:Y:S05]  /*0390*/  BSYNC.RECONVERGENT B1 ;  /* 0x0000000000017941 */ /* 0x000fea0003800200 */
.L_x_7583:
[----:B------:R-:W-:Y:S05]  /*03a0*/  @!P1 BRA `(.L_x_7582) ;  /* 0x0000000000a89947 */ /* 0x000fea0003800000 */
[----:B------:R-:W1:Y:S01]  /*03b0*/  S2R R7, SR_CgaCtaId ;  /* 0x0000000000077919 */ /* 0x000e620000008800 */
[----:B0-----:R-:W0:Y:S01]  /*03c0*/  LDC.64 R4, c[0x0][0x398] ;  /* 0x0000e600ff047b82 */ /* 0x001e220000000a00 */
[----:B------:R-:W-:-:S04]  /*03d0*/  MOV R6, 0x400 ;  /* 0x0000040000067802 */ /* 0x000fc80000000f00 */
[----:B-1----:R-:W-:-:S07]  /*03e0*/  LEA R18, R7, R6, 0x18 ;  /* 0x0000000607127211 */ /* 0x002fce00078ec0ff */
.L_x_7586:
        /* <DEDUP_REMOVED lines=38> */
.L_x_7582:
[----:B------:R-:W-:Y:S05]  /*0650*/  BSYNC.RECONVERGENT B0 ;  /* 0x0000000000007941 */ /* 0x000fea0003800200 */
.L_x_7581:
        /* <DEDUP_REMOVED lines=20> */
[----:B------:R-:W-:Y:S05]  /*07a0*/  CALL.REL.NOINC `($__internal_54_$__cuda_sm20_div_u16) ;  /* 0x00000018005c7944 */ /* 0x000fea0003c00000 */
        /* <DEDUP_REMOVED lines=60> */
.L_x_7599:
        /* <DEDUP_REMOVED lines=31> */
.L_x_7588:
[----:B-1----:R-:W-:Y:S05]  /*0d60*/  BSYNC.RECONVERGENT B0 ;  /* 0x0000000000007941 */ /* 0x002fea0003800200 */
.L_x_7587:
        /* <DEDUP_REMOVED lines=15> */
.L_x_7590:
        /* <DEDUP_REMOVED lines=24> */
.L_x_7589:
        /* <DEDUP_REMOVED lines=15> */
.L_x_7592:
[----:B------:R-:W-:Y:S05]  /*10d0*/  BSYNC.RECONVERGENT B0 ;  /* 0x0000000000007941 */ /* 0x000fea0003800200 */
.L_x_7591:
[----:B------:R-:W-:Y:S01]  /*10e0*/  UMOV UR8, 0x400 ;  /* 0x0000040000087882 */ /* 0x000fe20000000000 */
[----:B------:R-:W-:Y:S01]  /*10f0*/  BSSY.RECONVERGENT B0, `(.L_x_7593) ;  /* 0x000000d000007945 */ /* 0x000fe20003800200 */
[----:B------:R-:W-:-:S04]  /*1100*/  UIADD3 UR8, UPT, UPT, UR8, 0x1180, URZ ;  /* 0x0000118008087890 */ /* 0x000fc8000fffe0ff */
[----:B------:R-:W-:-:S12]  /*1110*/  ULEA UR8, UR9, UR8, 0x18 ;  /* 0x0000000809087291 */ /* 0x000fd8000f8ec0ff */
.L_x_7594:
        /* <DEDUP_REMOVED lines=11> */
.L_x_7593:
        /* <DEDUP_REMOVED lines=217> */
.L_x_7596:
[----:B------:R-:W-:Y:S05]  /*1f60*/  BSYNC.RECONVERGENT B0 ;  /* 0x0000000000007941 */ /* 0x000fea0003800200 */
.L_x_7595:
[----:B------:R-:W-:Y:S01]  /*1f70*/  BSSY.RECONVERGENT B0, `(.L_x_7597) ;  /* 0x0000018000007945 */ /* 0x000fe20003800200 */
.L_x_7598:
        /* <DEDUP_REMOVED lines=24> */
.L_x_7597:
[----:B------:R-:W-:Y:S05]  /*2100*/  BRA.U !UP0, `(.L_x_7599) ;  /* 0xffffffe908987547 */ /* 0x000fea000b83ffff */
[----:B------:R-:W-:Y:S05]  /*2110*/  EXIT ;  /* 0x000000000000794d */ /* 0x000fea0003800000 */
        .weak           $__internal_54_$__cuda_sm20_div_u16
        .type           $__internal_54_$__cuda_sm20_div_u16,@function
        .size           $__internal_54_$__cuda_sm20_div_u16,(.L_x_20344 - $__internal_54_$__cuda_sm20_div_u16)
$__internal_54_$__cuda_sm20_div_u16:
        /* <DEDUP_REMOVED lines=18> */
[----:B------:R-:W-:Y:S06]  /*2240*/  RET.REL.NODEC R6 `(_Z9cuda_gemmIiLi128ELi8ELi1ELi1024ELi8ELi8ELi1EEviiiPT_S1_S1_ii) ;  /* 0xffffffdc066c7950 */ /* 0x000fec0003c3ffff */
.L_x_7600:
        /* <DEDUP_REMOVED lines=11> */
.L_x_20344:


//--------------------- .text._Z9cuda_gemmIiLi128ELi8ELi1ELi1024ELi8ELi8ELi0EEviiiPT_S1_S1_ii --------------------------
	.section	.text._Z9cuda_gemmIiLi128ELi8ELi1ELi1024ELi8ELi8ELi0EEviiiPT_S1_S1_ii,"ax",@progbits
	.align	128
        .global         _Z9cuda_gemmIiLi128ELi8ELi1ELi1024ELi8ELi8ELi0EEviiiPT_S1_S1_ii
        .type           _Z9cuda_gemmIiLi128ELi8ELi1ELi1024ELi8ELi8ELi0EEviiiPT_S1_S1_ii,@function
        .size           _Z9cuda_gemmIiLi128ELi8ELi1ELi1024ELi8ELi8ELi0EEviiiPT_S1_S1_ii,(.L_x_20345 - _Z9cuda_gemmIiLi128ELi8ELi1ELi1024ELi8ELi8ELi0EEviiiPT_S1_S1_ii)
        .other          _Z9cuda_gemmIiLi128ELi8ELi1ELi1024ELi8ELi8ELi0EEviiiPT_S1_S1_ii,@"STO_CUDA_ENTRY STV_DEFAULT"
_Z9cuda_gemmIiLi128ELi8ELi1ELi1024ELi8ELi8ELi0EEviiiPT_S1_S1_ii:
.text._Z9cuda_gemmIiLi128ELi8ELi1ELi1024ELi8ELi8ELi0EEviiiPT_S1_S1_ii:
        /* <DEDUP_REMOVED lines=58> */
.L_x_7603:
        /* <DEDUP_REMOVED lines=25> */
.L_x_7602:
[----:B------:R-:W-:Y:S05]  /*0530*/  BSYNC.RECONVERGENT B0 ;  /* 0x0000000000007941 */ /* 0x000fea0003800200 */
.L_x_7601:
        /* <DEDUP_REMOVED lines=36> */
[----:B------:R-:W-:Y:S05]  /*0780*/  CALL.REL.NOINC `($__internal_55_$__cuda_sm20_div_u16) ;  /* 0x0000002c00d47944 */ /* 0x000fea0003c00000 */
        /* <DEDUP_REMOVED lines=40> */
.L_x_7645:
        /* <DEDUP_REMOVED lines=38> */
.L_x_7605:
[----:B------:R-:W-:Y:S05]  /*0c70*/  BSYNC.RECONVERGENT B0 ;  /* 0x0000000000007941 */ /* 0x000fea0003800200 */
.L_x_7604:
        /* <DEDUP_REMOVED lines=14> */
.L_x_7607:
        /* <DEDUP_REMOVED lines=31> */
.L_x_7606:
        /* <DEDUP_REMOVED lines=23> */
.L_x_7609:
[----:B------:R-:W-:Y:S05]  /*10c0*/  BSYNC.RECONVERGENT B0 ;  /* 0x0000000000007941 */ /* 0x000fea0003800200 */
.L_x_7608:
[----:B------:R-:W-:Y:S01]  /*10d0*/  BSSY.RECONVERGENT B0, `(.L_x_7610) ;  /* 0x0000012000007945 */ /* 0x000fe20003800200 */
[----:B------:R-:W-:-:S04]  /*10e0*/  UIADD3 UR7, UPT, UPT, UR7, 0x1180, URZ ;  /* 0x0000118007077890 */ /* 0x000fc8000fffe0ff */
[----:B------:R-:W-:-:S12]  /*10f0*/  ULEA UR7, UR9, UR7, 0x18 ;  /* 0x0000000709077291 */ /* 0x000fd8000f8ec0ff */
.L_x_7611:
        /* <DEDUP_REMOVED lines=16> */
.L_x_7610:
        /* <DEDUP_REMOVED lines=83> */
.L_x_7640:
        /* <DEDUP_REMOVED lines=27> */
.L_x_7613:
        /* <DEDUP_REMOVED lines=8> */
.L_x_7614:
        /* <DEDUP_REMOVED lines=8> */
.L_x_7615:
        /* <DEDUP_REMOVED lines=8> */
.L_x_7616:
        /* <DEDUP_REMOVED lines=8> */
.L_x_7617:
        /* <DEDUP_REMOVED lines=12> */
.L_x_7618:
        /* <DEDUP_REMOVED lines=13> */
.L_x_7619:
        /* <DEDUP_REMOVED lines=10> */
.L_x_7639:
        /* <DEDUP_REMOVED lines=12> */
.L_x_7648:
[----:B01----:R-:W-:-:S07]  /*1dd0*/  IMAD R43, R9, R44, RZ ;  /* 0x0000002c092b7224 */ /* 0x003fce00078e02ff */
.L_x_7623:
[----:B------:R-:W-:-:S13]  /*1de0*/  ISETP.GE.AND P0, PT, R45, 0x2, PT ;  /* 0x000000022d00780c */ /* 0x000fda0003f06270 */
[----:B------:R-:W-:Y:S05]  /*1df0*/  @!P0 BRA `(.L_x_7625) ;  /* 0x0000000000108947 */ /* 0x000fea0003800000 */
[----:B------:R-:W-:-:S03]  /*1e00*/  UMOV UR7, 0xffffffff ;  /* 0xffffffff00077882 */ /* 0x000fc60000000000 */
[----:B------:R-:W-:Y:S05]  /*1e10*/  BRA.DIV UR7, `(.L_x_7626) ;  /* 0x00000016074c7947 */ /* 0x000fea000b800000 */
[----:B0-----:R0:W0:Y:S02]  /*1e20*/  SHFL.IDX PT, R44, R42, R15, R10 ;  /* 0x0000000f2a2c7389 */ /* 0x00102400000e000a */
.L_x_7651:
[----:B0-----:R-:W-:-:S07]  /*1e30*/  IMAD R43, R8, R44, R43 ;  /* 0x0000002c082b7224 */ /* 0x001fce00078e022b */
.L_x_7625:
[----:B------:R-:W-:-:S13]  /*1e40*/  ISETP.GE.AND P1, PT, R45, 0x3, PT ;  /* 0x000000032d00780c */ /* 0x000fda0003f26270 */
[----:B------:R-:W-:Y:S05]  /*1e50*/  @!P1 BRA `(.L_x_7627) ;  /* 0x0000000000109947 */ /* 0x000fea0003800000 */
[----:B------:R-:W-:-:S03]  /*1e60*/  UMOV UR7, 0xffffffff ;  /* 0xffffffff00077882 */ /* 0x000fc60000000000 */
[----:B------:R-:W-:Y:S05]  /*1e70*/  BRA.DIV UR7, `(.L_x_7628) ;  /* 0x0000001607547947 */ /* 0x000fea000b800000 */
[----:B0-----:R0:W0:Y:S02]  /*1e80*/  SHFL.IDX PT, R44, R42, R17, R10 ;  /* 0x000000112a2c7389 */ /* 0x00102400000e000a */
.L_x_7654:
[----:B0-2---:R-:W-:-:S07]  /*1e90*/  IMAD R43, R7, R44, R43 ;  /* 0x0000002c072b7224 */ /* 0x005fce00078e022b */
.L_x_7627:
[----:B------:R-:W-:-:S13]  /*1ea0*/  ISETP.GE.AND P2, PT, R45, 0x4, PT ;  /* 0x000000042d00780c */ /* 0x000fda0003f46270 */
[----:B------:R-:W-:Y:S05]  /*1eb0*/  @!P2 BRA `(.L_x_7629) ;  /* 0x000000000010a947 */ /* 0x000fea0003800000 */
[----:B------:R-:W-:-:S03]  /*1ec0*/  UMOV UR7, 0xffffffff ;  /* 0xffffffff00077882 */ /* 0x000fc60000000000 */
[----:B------:R-:W-:Y:S05]  /*1ed0*/  BRA.DIV UR7, `(.L_x_7630) ;  /* 0x00000016075c7947 */ /* 0x000fea000b800000 */
[----:B0-----:R0:W0:Y:S02]  /*1ee0*/  SHFL.IDX PT, R44, R42, R19, R10 ;  /* 0x000000132a2c7389 */ /* 0x00102400000e000a */
.L_x_7657:
[----:B0--3--:R-:W-:-:S07]  /*1ef0*/  IMAD R43, R6, R44, R43 ;  /* 0x0000002c062b7224 */ /* 0x009fce00078e022b */
.L_x_7629:
[----:B------:R-:W-:-:S13]  /*1f00*/  ISETP.GE.AND P3, PT, R45, 0x5, PT ;  /* 0x000000052d00780c */ /* 0x000fda0003f66270 */
[----:B------:R-:W-:Y:S05]  /*1f10*/  @!P3 BRA `(.L_x_7631) ;  /* 0x000000000010b947 */ /* 0x000fea0003800000 */
[----:B------:R-:W-:-:S03]  /*1f20*/  UMOV UR7, 0xffffffff ;  /* 0xffffffff00077882 */ /* 0x000fc60000000000 */
[----:B------:R-:W-:Y:S05]  /*1f30*/  BRA.DIV UR7, `(.L_x_7632) ;  /* 0x0000001607647947 */ /* 0x000fea000b800000 */
[----:B0-----:R0:W0:Y:S02]  /*1f40*/  SHFL.IDX PT, R44, R42, R21, R10 ;  /* 0x000000152a2c7389 */ /* 0x00102400000e000a */
.L_x_7660:
[----:B0---4-:R-:W-:-:S07]  /*1f50*/  IMAD R43, R5, R44, R43 ;  /* 0x0000002c052b7224 */ /* 0x011fce00078e022b */
.L_x_7631:
[----:B------:R-:W-:-:S13]  /*1f60*/  ISETP.GE.AND P4, PT, R45, 0x6, PT ;  /* 0x000000062d00780c */ /* 0x000fda0003f86270 */
[----:B------:R-:W-:Y:S05]  /*1f70*/  @!P4 BRA `(.L_x_7633) ;  /* 0x000000000010c947 */ /* 0x000fea0003800000 */
[----:B------:R-:W-:-:S03]  /*1f80*/  UMOV UR7, 0xffffffff ;  /* 0xffffffff00077882 */ /* 0x000fc60000000000 */
[----:B------:R-:W-:Y:S05]  /*1f90*/  BRA.DIV UR7, `(.L_x_7634) ;  /* 0x00000016076c7947 */ /* 0x000fea000b800000 */
[----:B0-----:R0:W0:Y:S02]  /*1fa0*/  SHFL.IDX PT, R44, R42, R23, R10 ;  /* 0x000000172a2c7389 */ /* 0x00102400000e000a */
.L_x_7663:
[----:B0-----:R-:W-:-:S07]  /*1fb0*/  IMAD R43, R4, R44, R43 ;  /* 0x0000002c042b7224 */ /* 0x001fce00078e022b */
.L_x_7633:
[----:B------:R-:W-:-:S13]  /*1fc0*/  ISETP.GE.AND P5, PT, R45, 0x7, PT ;  /* 0x000000072d00780c */ /* 0x000fda0003fa6270 */
[----:B------:R-:W-:Y:S05]  /*1fd0*/  @!P5 BRA `(.L_x_7635) ;  /* 0x000000000010d947 */ /* 0x000fea0003800000 */
[----:B------:R-:W-:-:S03]  /*1fe0*/  UMOV UR7, 0xffffffff ;  /* 0xffffffff00077882 */ /* 0x000fc60000000000 */
[----:B------:R-:W-:Y:S05]  /*1ff0*/  BRA.DIV UR7, `(.L_x_7636) ;  /* 0x0000001607747947 */ /* 0x000fea000b800000 */
[----:B0-----:R0:W0:Y:S02]  /*2000*/  SHFL.IDX PT, R44, R42, R25, R10 ;  /* 0x000000192a2c7389 */ /* 0x00102400000e000a */
.L_x_7666:
[----:B0-----:R-:W-:-:S07]  /*2010*/  IMAD R43, R3, R44, R43 ;  /* 0x0000002c032b7224 */ /* 0x001fce00078e022b */
.L_x_7635:
[----:B------:R-:W-:-:S13]  /*2020*/  ISETP.GE.AND P5, PT, R45, 0x8, PT ;  /* 0x000000082d00780c */ /* 0x000fda0003fa6270 */
[----:B------:R-:W-:Y:S05]  /*2030*/  @!P5 BRA `(.L_x_7637) ;  /* 0x000000000088d947 */ /* 0x000fea0003800000 */
[----:B------:R-:W-:-:S03]  /*2040*/  UMOV UR7, 0xffffffff ;  /* 0xffffffff00077882 */ /* 0x000fc60000000000 */
[----:B------:R-:W-:Y:S05]  /*2050*/  BRA.DIV UR7, `(.L_x_7638) ;  /* 0x00000016077c7947 */ /* 0x000fea000b800000 */
[----:B0-----:R0:W0:Y:S02]  /*2060*/  SHFL.IDX PT, R42, R42, R27, R10 ;  /* 0x0000001b2a2a7389 */ /* 0x00102400000e000a */
.L_x_7669:
[----:B0-----:R-:W-:Y:S01]  /*2070*/  IMAD R43, R2, R42, R43 ;  /* 0x0000002a022b7224 */ /* 0x001fe200078e022b */
[----:B------:R-:W-:Y:S06]  /*2080*/  BRA `(.L_x_7637) ;  /* 0x0000000000747947 */ /* 0x000fec0003800000 */
.L_x_7622:
        /* <DEDUP_REMOVED lines=29> */
.L_x_7637:
        /* <DEDUP_REMOVED lines=9> */
.L_x_7621:
[----:B------:R-:W-:Y:S05]  /*22f0*/  BSYNC B0 ;  /* 0x0000000000007941 */ /* 0x000fea0003800000 */
.L_x_7620:
[----:B------:R-:W-:-:S13]  /*2300*/  ISETP.NE.AND P5, PT, R46, RZ, PT ;  /* 0x000000ff2e00720c */ /* 0x000fda0003fa5270 */
[----:B------:R-:W-:Y:S05]  /*2310*/  @!P5 BRA `(.L_x_7640) ;  /* 0xfffffff40004d947 */ /* 0x000fea000383ffff */
.L_x_7612:
        /* <DEDUP_REMOVED lines=122> */
.L_x_7642:
[----:B------:R-:W-:Y:S05]  /*2ac0*/  BSYNC.RECONVERGENT B0 ;  /* 0x0000000000007941 */ /* 0x000fea0003800200 */
.L_x_7641:
        /* <DEDUP_REMOVED lines=12> */
.L_x_7644:
        /* <DEDUP_REMOVED lines=110> */
.L_x_7643:
[----:B------:R-:W-:Y:S01]  /*3270*/  IMAD.U32 R13, RZ, RZ, UR16 ;  /* 0x00000010ff0d7e24 */ /* 0x000fe2000f8e00ff */
[----:B------:R-:W-:-:S04]  /*3280*/  UIADD3 UR5, UPT, UPT, UR16, UR5, URZ ;  /* 0x0000000510057290 */ /* 0x000fc8000fffe0ff */
[----:B------:R-:W-:-:S04]  /*3290*/  SHF.L.U32 R13, R13, 0x3, RZ ;  /* 0x000000030d0d7819 */ /* 0x000fc800000006ff */
[----:B------:R-:W-:-:S13]  /*32a0*/  ISETP.LE.U32.AND P0, PT, R13, UR5, PT ;  /* 0x000000050d007c0c */ /* 0x000fda000bf03070 */
[----:B------:R-:W-:Y:S05]  /*32b0*/  @!P0 BRA `(.L_x_7645) ;  /* 0xffffffd400d48947 */ /* 0x000fea000383ffff */
[----:B------:R-:W-:Y:S05]  /*32c0*/  EXIT ;  /* 0x000000000000794d */ /* 0x000fea0003800000 */
.L_x_7624:
[----:B------:R-:W-:Y:S01]  /*32d0*/  BSSY B1, `(.L_x_7646) ;  /* 0x0000006000017945 */ /* 0x000fe20003800000 */
[----:B------:R-:W-:Y:S02]  /*32e0*/  IMAD.MOV.U32 R47, RZ, RZ, R31 ;  /* 0x000000ffff2f7224 */ /* 0x000fe400078e001f */
[----:B------:R-:W-:-:S07]  /*32f0*/  IMAD.MOV.U32 R44, RZ, RZ, -0x1 ;  /* 0xffffffffff2c7424 */ /* 0x000fce00078e00ff */
[----:B01234-:R-:W-:Y:S05]  /*3300*/  WARPSYNC.COLLECTIVE R44, `(.L_x_7647) ;  /* 0x000000002c087348 */ /* 0x01ffea0003c00000 */
[----:B0-----:R0:W0:Y:S02]  /*3310*/  SHFL.IDX P5, R44, R42, R47, R10 ;  /* 0x0000002f2a2c7389 */ /* 0x00102400000a000a */
[----:B01234-:R-:W-:Y:S05]  /*3320*/  ENDCOLLECTIVE ;  /* 0x000000000000791b */ /* 0x01ffea0003800000 */
.L_x_7647:
[----:B------:R-:W-:Y:S05]  /*3330*/  BSYNC B1 ;  /* 0x0000000000017941 */ /* 0x000fea0003800000 */
.L_x_7646:
[----:B------:R-:W-:Y:S05]  /*3340*/  BRA `(.L_x_7648) ;  /* 0xffffffe800a07947 */ /* 0x000fea000383ffff */
.L_x_7626:
[----:B------:R-:W-:Y:S01]  /*3350*/  BSSY B1, `(.L_x_7649) ;  /* 0x0000006000017945 */ /* 0x000fe20003800000 */
[----:B------:R-:W-:Y:S01]  /*3360*/  MOV R47, R15 ;  /* 0x0000000f002f7202 */ /* 0x000fe20000000f00 */
[----:B------:R-:W-:-:S07]  /*3370*/  IMAD.MOV.U32 R44, RZ, RZ, -0x1 ;  /* 0xffffffffff2c7424 */ /* 0x000fce00078e00ff */
[----:B01234-:R-:W-:Y:S05]  /*3380*/  WARPSYNC.COLLECTIVE R44, `(.L_x_7650) ;  /* 0x000000002c087348 */ /* 0x01ffea0003c00000 */
[----:B0-----:R0:W0:Y:S02]  /*3390*/  SHFL.IDX P5, R44, R42, R47, R10 ;  /* 0x0000002f2a2c7389 */ /* 0x00102400000a000a */
[----:B01234-:R-:W-:Y:S05]  /*33a0*/  ENDCOLLECTIVE ;  /* 0x000000000000791b */ /* 0x01ffea0003800000 */
.L_x_7650:
[----:B------:R-:W-:Y:S05]  /*33b0*/  BSYNC B1 ;  /* 0x0000000000017941 */ /* 0x000fea0003800000 */
.L_x_7649:
[----:B------:R-:W-:Y:S05]  /*33c0*/  BRA `(.L_x_7651) ;  /* 0xffffffe800987947 */ /* 0x000fea000383ffff */
.L_x_7628:
[----:B------:R-:W-:Y:S01]  /*33d0*/  BSSY B1, `(.L_x_7652) ;  /* 0x0000006000017945 */ /* 0x000fe20003800000 */
[----:B------:R-:W-:Y:S01]  /*33e0*/  IMAD.MOV.U32 R47, RZ, RZ, R17 ;  /* 0x000000ffff2f7224 */ /* 0x000fe200078e0011 */
[----:B------:R-:W-:-:S07]  /*33f0*/  MOV R44, 0xffffffff ;  /* 0xffffffff002c7802 */ /* 0x000fce0000000f00 */
[----:B01234-:R-:W-:Y:S05]  /*3400*/  WARPSYNC.COLLECTIVE R44, `(.L_x_7653) ;  /* 0x000000002c087348 */ /* 0x01ffea0003c00000 */
[----:B0-----:R0:W0:Y:S02]  /*3410*/  SHFL.IDX P5, R44, R42, R47, R10 ;  /* 0x0000002f2a2c7389 */ /* 0x00102400000a000a */
[----:B01234-:R-:W-:Y:S05]  /*3420*/  ENDCOLLECTIVE ;  /* 0x000000000000791b */ /* 0x01ffea0003800000 */
.L_x_7653:
[----:B------:R-:W-:Y:S05]  /*3430*/  BSYNC B1 ;  /* 0x0000000000017941 */ /* 0x000fea0003800000 */
.L_x_7652:
[----:B------:R-:W-:Y:S05]  /*3440*/  BRA `(.L_x_7654) ;  /* 0xffffffe800907947 */ /* 0x000fea000383ffff */
.L_x_7630:
[----:B------:R-:W-:Y:S01]  /*3450*/  BSSY B1, `(.L_x_7655) ;  /* 0x0000006000017945 */ /* 0x000fe20003800000 */
[----:B------:R-:W-:Y:S02]  /*3460*/  IMAD.MOV.U32 R47, RZ, RZ, R19 ;  /* 0x000000ffff2f7224 */ /* 0x000fe400078e0013 */
[----:B------:R-:W-:-:S07]  /*3470*/  IMAD.MOV.U32 R44, RZ, RZ, -0x1 ;  /* 0xffffffffff2c7424 */ /* 0x000fce00078e00ff */
[----:B01234-:R-:W-:Y:S05]  /*3480*/  WARPSYNC.COLLECTIVE R44, `(.L_x_7656) ;  /* 0x000000002c087348 */ /* 0x01ffea0003c00000 */
[----:B0-----:R0:W0:Y:S02]  /*3490*/  SHFL.IDX P5, R44, R42, R47, R10 ;  /* 0x0000002f2a2c7389 */ /* 0x00102400000a000a */
[----:B01234-:R-:W-:Y:S05]  /*34a0*/  ENDCOLLECTIVE ;  /* 0x000000000000791b */ /* 0x01ffea0003800000 */
.L_x_7656:
[----:B------:R-:W-:Y:S05]  /*34b0*/  BSYNC B1 ;  /* 0x0000000000017941 */ /* 0x000fea0003800000 */
.L_x_7655:
[----:B------:R-:W-:Y:S05]  /*34c0*/  BRA `(.L_x_7657) ;  /* 0xffffffe800887947 */ /* 0x000fea000383ffff */
.L_x_7632:
[----:B------:R-:W-:Y:S01]  /*34d0*/  BSSY B1, `(.L_x_7658) ;  /* 0x0000006000017945 */ /* 0x000fe20003800000 */
[----:B------:R-:W-:Y:S01]  /*34e0*/  MOV R47, R21 ;  /* 0x00000015002f7202 */ /* 0x000fe20000000f00 */
[----:B------:R-:W-:-:S07]  /*34f0*/  IMAD.MOV.U32 R44, RZ, RZ, -0x1 ;  /* 0xffffffffff2c7424 */ /* 0x000fce00078e00ff */
[----:B01234-:R-:W-:Y:S05]  /*3500*/  WARPSYNC.COLLECTIVE R44, `(.L_x_7659) ;  /* 0x000000002c087348 */ /* 0x01ffea0003c00000 */
[----:B0-----:R0:W0:Y:S02]  /*3510*/  SHFL.IDX P5, R44, R42, R47, R10 ;  /* 0x0000002f2a2c7389 */ /* 0x00102400000a000a */
[----:B01234-:R-:W-:Y:S05]  /*3520*/  ENDCOLLECTIVE ;  /* 0x000000000000791b */ /* 0x01ffea0003800000 */
.L_x_7659:
[----:B------:R-:W-:Y:S05]  /*3530*/  BSYNC B1 ;  /* 0x0000000000017941 */ /* 0x000fea0003800000 */
.L_x_7658:
[----:B------:R-:W-:Y:S05]  /*3540*/  BRA `(.L_x_7660) ;  /* 0xffffffe800807947 */ /* 0x000fea000383ffff */
.L_x_7634:
[----:B------:R-:W-:Y:S01]  /*3550*/  BSSY B1, `(.L_x_7661) ;  /* 0x0000006000017945 */ /* 0x000fe20003800000 */
[----:B------:R-:W-:Y:S01]  /*3560*/  IMAD.MOV.U32 R47, RZ, RZ, R23 ;  /* 0x000000ffff2f7224 */ /* 0x000fe200078e0017 */
[----:B------:R-:W-:-:S07]  /*3570*/  MOV R44, 0xffffffff ;  /* 0xffffffff002c7802 */ /* 0x000fce0000000f00 */
[----:B01234-:R-:W-:Y:S05]  /*3580*/  WARPSYNC.COLLECTIVE R44, `(.L_x_7662) ;  /* 0x000000002c087348 */ /* 0x01ffea0003c00000 */
[----:B0-----:R0:W0:Y:S02]  /*3590*/  SHFL.IDX P5, R44, R42, R47, R10 ;  /* 0x0000002f2a2c7389 */ /* 0x00102400000a000a */
[----:B01234-:R-:W-:Y:S05]  /*35a0*/  ENDCOLLECTIVE ;  /* 0x000000000000791b */ /* 0x01ffea0003800000 */
.L_x_7662:
[----:B------:R-:W-:Y:S05]  /*35b0*/  BSYNC B1 ;  /* 0x0000000000017941 */ /* 0x000fea0003800000 */
.L_x_7661:
[----:B------:R-:W-:Y:S05]  /*35c0*/  BRA `(.L_x_7663) ;  /* 0xffffffe800787947 */ /* 0x000fea000383ffff */
.L_x_7636:
[----:B------:R-:W-:Y:S01]  /*35d0*/  BSSY B1, `(.L_x_7664) ;  /* 0x0000006000017945 */ /* 0x000fe20003800000 */
[----:B------:R-:W-:Y:S02]  /*35e0*/  IMAD.MOV.U32 R47, RZ, RZ, R25 ;  /* 0x000000ffff2f7224 */ /* 0x000fe400078e0019 */
[----:B------:R-:W-:-:S07]  /*35f0*/  IMAD.MOV.U32 R44, RZ, RZ, -0x1 ;  /* 0xffffffffff2c7424 */ /* 0x000fce00078e00ff */
[----:B01234-:R-:W-:Y:S05]  /*3600*/  WARPSYNC.COLLECTIVE R44, `(.L_x_7665) ;  /* 0x000000002c087348 */ /* 0x01ffea0003c00000 */
[----:B0-----:R0:W0:Y:S02]  /*3610*/  SHFL.IDX P5, R44, R42, R47, R10 ;  /* 0x0000002f2a2c7389 */ /* 0x00102400000a000a */
[----:B01234-:R-:W-:Y:S05]  /*3620*/  ENDCOLLECTIVE ;  /* 0x000000000000791b */ /* 0x01ffea0003800000 */
.L_x_7665:
[----:B------:R-:W-:Y:S05]  /*3630*/  BSYNC B1 ;  /* 0x0000000000017941 */ /* 0x000fea0003800000 */
.L_x_7664:
[----:B------:R-:W-:Y:S05]  /*3640*/  BRA `(.L_x_7666) ;  /* 0xffffffe800707947 */ /* 0x000fea000383ffff */
.L_x_7638:
[----:B------:R-:W-:Y:S01]  /*3650*/  BSSY B1, `(.L_x_7667) ;  /* 0x0000006000017945 */ /* 0x000fe20003800000 */
[----:B------:R-:W-:Y:S01]  /*3660*/  MOV R47, R27 ;  /* 0x0000001b002f7202 */ /* 0x000fe20000000f00 */
[----:B------:R-:W-:-:S07]  /*3670*/  IMAD.MOV.U32 R44, RZ, RZ, -0x1 ;  /* 0xffffffffff2c7424 */ /* 0x000fce00078e00ff */
[----:B01234-:R-:W-:Y:S05]  /*3680*/  WARPSYNC.COLLECTIVE R44, `(.L_x_7668) ;  /* 0x000000002c087348 */ /* 0x01ffea0003c00000 */
[----:B0-----:R0:W0:Y:S02]  /*3690*/  SHFL.IDX P5, R44, R42, R47, R10 ;  /* 0x0000002f2a2c7389 */ /* 0x00102400000a000a */
[----:B01234-:R-:W-:Y:S05]  /*36a0*/  ENDCOLLECTIVE ;  /* 0x000000000000791b */ /* 0x01ffea0003800000 */
.L_x_7668:
[----:B------:R-:W-:Y:S05]  /*36b0*/  BSYNC B1 ;  /* 0x0000000000017941 */ /* 0x000fea0003800000 */
.L_x_7667:
[----:B------:R-:W-:Y:S01]  /*36c0*/  IMAD.MOV.U32 R42, RZ, RZ, R44 ;  /* 0x000000ffff2a7224 */ /* 0x000fe200078e002c */
[----:B------:R-:W-:Y:S06]  /*36d0*/  BRA `(.L_x_7669) ;  /* 0xffffffe800647947 */ /* 0x000fec000383ffff */
        .weak           $__internal_55_$__cuda_sm20_div_u16
        .type           $__internal_55_$__cuda_sm20_div_u16,@function
        .size           $__internal_55_$__cuda_sm20_div_u16,(.L_x_20345 - $__internal_55_$__cuda_sm20_div_u16)
$__internal_55_$__cuda_sm20_div_u16:
        /* <DEDUP_REMOVED lines=18> */
[----:B------:R-:W-:Y:S06]  /*3800*/  RET.REL.NODEC R2 `(_Z9cuda_gemmIiLi128ELi8ELi1ELi1024ELi8ELi8ELi0EEviiiPT_S1_S1_ii) ;  /* 0xffffffc402fc7950 */ /* 0x000fec0003c3ffff */
.L_x_7670:
        /* <DEDUP_REMOVED lines=15> */
.L_x_20345:


//--------------------- .text._Z9cuda_gemmIiLi128ELi8ELi1ELi1024ELi4ELi4ELi1EEviiiPT_S1_S1_ii --------------------------
	.section	.text._Z9cuda_gemmIiLi128ELi8ELi1ELi1024ELi4ELi4ELi1EEviiiPT_S1_S1_ii,"ax",@progbits
	.align	128
        .global         _Z9cuda_gemmIiLi128ELi8ELi1ELi1024ELi4ELi4ELi1EEviiiPT_S1_S1_ii
        .type           _Z9cuda_gemmIiLi128ELi8ELi1ELi1024ELi4ELi4ELi1EEviiiPT_S1_S1_ii,@function
        .size           _Z9cuda_gemmIiLi128ELi8ELi1ELi1024ELi4ELi4ELi1EEviiiPT_S1_S1_ii,(.L_x_20346 - _Z9cuda_gemmIiLi128ELi8ELi1ELi1024ELi4ELi4ELi1EEviiiPT_S1_S1_ii)
        .other          _Z9cuda_gemmIiLi128ELi8ELi1ELi1024ELi4ELi4ELi1EEviiiPT_S1_S1_ii,@"STO_CUDA_ENTRY STV_DEFAULT"
_Z9cuda_gemmIiLi128ELi8ELi1ELi1024ELi4ELi4ELi1EEviiiPT_S1_S1_ii:
.text._Z9cuda_gemmIiLi128ELi8ELi1ELi1024ELi4ELi4ELi1EEviiiPT_S1_S1_ii:
        /* <DEDUP_REMOVED lines=12> */
.L_x_7673:
        /* <DEDUP_REMOVED lines=10> */
.L_x_7672:
[----:B------:R-:W-:Y:S05]  /*0160*/  BSYNC.RECONVERGENT B0 ;  /* 0x0000000000007941 */ /* 0x000fea0003800200 */
.L_x_7671:
        /* <DEDUP_REMOVED lines=19> */
[----:B------:R-:W-:Y:S05]  /*02a0*/  CALL.REL.NOINC `($__internal_56_$__cuda_sm20_div_u16) ;  /* 0x0000000c009c7944 */ /* 0x000fea0003c00000 */
        /* <DEDUP_REMOVED lines=26> */
.L_x_7688:
        /* <DEDUP_REMOVED lines=31> */
.L_x_7675:
[----:B------:R-:W-:Y:S05]  /*0640*/  BSYNC.RECONVERGENT B0 ;  /* 0x0000000000007941 */ /* 0x000fea0003800200 */
.L_x_7674:
        /* <DEDUP_REMOVED lines=20> */
.L_x_7677:
        /* <DEDUP_REMOVED lines=26> */
.L_x_7676:
        /* <DEDUP_REMOVED lines=15> */
.L_x_7679:
[----:B------:R-:W-:Y:S05]  /*0a20*/  BSYNC.RECONVERGENT B0 ;  /* 0x0000000000007941 */ /* 0x000fea0003800200 */
.L_x_7678:
[----:B------:R-:W1:Y:S01]  /*0a30*/  S2UR UR6, SR_CgaCtaId ;  /* 0x00000000000679c3 */ /* 0x000e620000008800 */
[----:B------:R-:W-:Y:S01]  /*0a40*/  UMOV UR4, 0x400 ;  /* 0x0000040000047882 */ /* 0x000fe20000000000 */
[----:B------:R-:W-:Y:S01]  /*0a50*/  BSSY.RECONVERGENT B0, `(.L_x_7680) ;  /* 0x000000d000007945 */ /* 0x000fe20003800200 */
[----:B------:R-:W-:-:S04]  /*0a60*/  UIADD3 UR4, UPT, UPT, UR4, 0x1080, URZ ;  /* 0x0000108004047890 */ /* 0x000fc8000fffe0ff */
[----:B-1----:R-:W-:-:S12]  /*0a70*/  ULEA UR4, UR6, UR4, 0x18 ;  /* 0x0000000406047291 */ /* 0x002fd8000f8ec0ff */
.L_x_7681:
        /* <DEDUP_REMOVED lines=11> */
.L_x_7680:
[----:B------:R0:W2:Y:S01]  /*0b30*/  LDS R12, [R7] ;  /* 0x00000000070c7984 */ /* 0x0000a20000000800 */
[----:B------:R-:W-:-:S03]  /*0b40*/  IMAD.MOV.U32 R16, RZ, RZ, RZ ;  /* 0x000000ffff107224 */ /* 0x000fc600078e00ff */
[----:B-1----:R0:W1:Y:S04]  /*0b50*/  LDS R13, [R11+0x4] ;  /* 0x000004000b0d7984 */ /* 0x0020680000000800 */
[----:B------:R0:W3:Y:S04]  /*0b60*/  LDS R14, [R20+0x8] ;  /* 0x00000800140e7984 */ /* 0x0000e80000000800 */
[----:B------:R0:W4:Y:S02]  /*0b70*/  LDS R15, [R8+0xc] ;  /* 0x00000c00080f7984 */ /* 0x0001240000000800 */
.L_x_7682:
        /* <DEDUP_REMOVED lines=22> */
.L_x_7683:
        /* <DEDUP_REMOVED lines=41> */
.L_x_7685:
[----:B------:R-:W-:Y:S05]  /*0f70*/  BSYNC.RECONVERGENT B0 ;  /* 0x0000000000007941 */ /* 0x000fea0003800200 */
.L_x_7684:
[----:B------:R-:W-:Y:S01]  /*0f80*/  BSSY.RECONVERGENT B0, `(.L_x_7686) ;  /* 0x0000017000007945 */ /* 0x000fe20003800200 */
.L_x_7687:
        /* <DEDUP_REMOVED lines=23> */
.L_x_7686:
[----:B------:R-:W-:Y:S05]  /*1100*/  @!P1 BRA `(.L_x_7688) ;  /* 0xfffffff000d09947 */ /* 0x000fea000383ffff */
[----:B------:R-:W-:Y:S05]  /*1110*/  EXIT ;  /* 0x000000000000794d */ /* 0x000fea0003800000 */
        .weak           $__internal_56_$__cuda_sm20_div_u16
        .type           $__internal_56_$__cuda_sm20_div_u16,@function
        .size           $__internal_56_$__cuda_sm20_div_u16,(.L_x_20346 - $__internal_56_$__cuda_sm20_div_u16)
$__internal_56_$__cuda_sm20_div_u16:
        /* <DEDUP_REMOVED lines=18> */
[----:B------:R-:W-:Y:S06]  /*1240*/  RET.REL.NODEC R6 `(_Z9cuda_gemmIiLi128ELi8ELi1ELi1024ELi4ELi4ELi1EEviiiPT_S1_S1_ii) ;  /* 0xffffffec066c7950 */ /* 0x000fec0003c3ffff */
.L_x_7689:
        /* <DEDUP_REMOVED lines=11> */
.L_x_20346:


//--------------------- .text._Z9cuda_gemmIiLi128ELi8ELi1ELi1024ELi4ELi4ELi0EEviiiPT_S1_S1_ii --------------------------
	.section	.text._Z9cuda_gemmIiLi128ELi8ELi1ELi1024ELi4ELi4ELi0EEviiiPT_S1_S1_ii,"ax",@progbits
	.align	128
        .global         _Z9cuda_gemmIiLi128ELi8ELi1ELi1024ELi4ELi4ELi0EEviiiPT_S1_S1_ii
        .type           _Z9cuda_gemmIiLi128ELi8ELi1ELi1024ELi4ELi4ELi0EEviiiPT_S1_S1_ii,@function
        .size           _Z9cuda_gemmIiLi128ELi8ELi1ELi1024ELi4ELi4ELi0EEviiiPT_S1_S1_ii,(.L_x_20347 - _Z9cuda_gemmIiLi128ELi8ELi1ELi1024ELi4ELi4ELi0EEviiiPT_S1_S1_ii)
        .other          _Z9cuda_gemmIiLi128ELi8ELi1ELi1024ELi4ELi4ELi0EEviiiPT_S1_S1_ii,@"STO_CUDA_ENTRY STV_DEFAULT"
_Z9cuda_gemmIiLi128ELi8ELi1ELi1024ELi4ELi4ELi0EEviiiPT_S1_S1_ii:
.text._Z9cuda_gemmIiLi128ELi8ELi1ELi1024ELi4ELi4ELi0EEviiiPT_S1_S1_ii:
        /* <DEDUP_REMOVED lines=58> */
.L_x_7692:
        /* <DEDUP_REMOVED lines=25> */
.L_x_7691:
[----:B------:R-:W-:Y:S05]  /*0530*/  BSYNC.RECONVERGENT B0 ;  /* 0x0000000000007941 */ /* 0x000fea0003800200 */
.L_x_7690:
        /* <DEDUP_REMOVED lines=36> */
[----:B0-----:R-:W-:Y:S05]  /*0780*/  CALL.REL.NOINC `($__internal_57_$__cuda_sm20_div_u16) ;  /* 0x0000002400a07944 */ /* 0x001fea0003c00000 */
        /* <DEDUP_REMOVED lines=40> */
.L_x_7721:
        /* <DEDUP_REMOVED lines=38> */
.L_x_7694:
[----:B------:R-:W-:Y:S05]  /*0c70*/  BSYNC.RECONVERGENT B0 ;  /* 0x0000000000007941 */ /* 0x000fea0003800200 */
.L_x_7693:
        /* <DEDUP_REMOVED lines=15> */
.L_x_7696:
        /* <DEDUP_REMOVED lines=31> */
.L_x_7695:
        /* <DEDUP_REMOVED lines=24> */
.L_x_7698:
[----:B------:R-:W-:Y:S05]  /*10e0*/  BSYNC.RECONVERGENT B0 ;  /* 0x0000000000007941 */ /* 0x000fea0003800200 */
.L_x_7697:
[----:B------:R-:W-:Y:S01]  /*10f0*/  BSSY.RECONVERGENT B0, `(.L_x_7699) ;  /* 0x0000012000007945 */ /* 0x000fe20003800200 */
[----:B------:R-:W-:-:S04]  /*1100*/  UIADD3 UR4, UPT, UPT, UR4, 0x1080, URZ ;  /* 0x0000108004047890 */ /* 0x000fc8000fffe0ff */
[----:B------:R-:W-:-:S12]  /*1110*/  ULEA UR4, UR10, UR4, 0x18 ;  /* 0x000000040a047291 */ /* 0x000fd8000f8ec0ff */
.L_x_7700:
        /* <DEDUP_REMOVED lines=16> */
.L_x_7699:
        /* <DEDUP_REMOVED lines=54> */
.L_x_7716:
        /* <DEDUP_REMOVED lines=25> */
.L_x_7702:
        /* <DEDUP_REMOVED lines=8> */
.L_x_7703:
        /* <DEDUP_REMOVED lines=8> */
.L_x_7704:
        /* <DEDUP_REMOVED lines=9> */
.L_x_7715:
        /* <DEDUP_REMOVED lines=8> */
.L_x_7724:
[----:B01----:R-:W-:Y:S01]  /*1920*/  IMAD R25, R13, R26, RZ ;  /* 0x0000001a0d197224 */ /* 0x003fe200078e02ff */
[----:B------:R-:W-:Y:S06]  /*1930*/  @!P0 BRA `(.L_x_7709) ;  /* 0x0000000000148947 */ /* 0x000fec0003800000 */
[----:B------:R-:W-:-:S03]  /*1940*/  UMOV UR4, 0xffffffff ;  /* 0xffffffff00047882 */ /* 0x000fc60000000000 */
[----:B------:R-:W-:Y:S05]  /*1950*/  BRA.DIV UR4, `(.L_x_7710) ;  /* 0x0000001204b07947 */ /* 0x000fea000b800000 */
[----:B------:R-:W-:-:S06]  /*1960*/  IMAD.U32 R26, RZ, RZ, UR7 ;  /* 0x00000007ff1a7e24 */ /* 0x000fcc000f8e00ff */
[----:B------:R0:W1:Y:S02]  /*1970*/  SHFL.IDX PT, R26, R24, R7, R26 ;  /* 0x00000007181a7389 */ /* 0x00006400000e001a */
.L_x_7727:
[----:B-1----:R-:W-:-:S07]  /*1980*/  IMAD R25, R14, R26, R25 ;  /* 0x0000001a0e197224 */ /* 0x002fce00078e0219 */
.L_x_7709:
[----:B------:R-:W-:Y:S05]  /*1990*/  @!P1 BRA `(.L_x_7711) ;  /* 0x0000000000149947 */ /* 0x000fea0003800000 */
[----:B------:R-:W-:-:S03]  /*19a0*/  UMOV UR4, 0xffffffff ;  /* 0xffffffff00047882 */ /* 0x000fc60000000000 */
[----:B------:R-:W-:Y:S05]  /*19b0*/  BRA.DIV UR4, `(.L_x_7712) ;  /* 0x0000001204c07947 */ /* 0x000fea000b800000 */
[----:B------:R-:W-:-:S05]  /*19c0*/  IMAD.U32 R27, RZ, RZ, UR7 ;  /* 0x00000007ff1b7e24 */ /* 0x000fca000f8e00ff */
[----:B------:R1:W0:Y:S02]  /*19d0*/  SHFL.IDX PT, R26, R24, R6, R27 ;  /* 0x00000006181a7389 */ /* 0x00022400000e001b */
.L_x_7730:
[----:B0-2---:R-:W-:-:S07]  /*19e0*/  IMAD R25, R15, R26, R25 ;  /* 0x0000001a0f197224 */ /* 0x005fce00078e0219 */
.L_x_7711:
[----:B------:R-:W-:Y:S05]  /*19f0*/  @!P2 BRA `(.L_x_7713) ;  /* 0x00000000004ca947 */ /* 0x000fea0003800000 */
[----:B------:R-:W-:-:S03]  /*1a00*/  UMOV UR4, 0xffffffff ;  /* 0xffffffff00047882 */ /* 0x000fc60000000000 */
[----:B------:R-:W-:Y:S05]  /*1a10*/  BRA.DIV UR4, `(.L_x_7714) ;  /* 0x0000001204d07947 */ /* 0x000fea000b800000 */
[----:B-1----:R-:W-:-:S05]  /*1a20*/  MOV R27, UR7 ;  /* 0x00000007001b7c02 */ /* 0x002fca0008000f00 */
[----:B0---4-:R0:W1:Y:S02]  /*1a30*/  SHFL.IDX PT, R24, R24, R4, R27 ;  /* 0x0000000418187389 */ /* 0x01106400000e001b */
.L_x_7733:
[----:B-1-3--:R-:W-:Y:S01]  /*1a40*/  IMAD R25, R12, R24, R25 ;  /* 0x000000180c197224 */ /* 0x00afe200078e0219 */
[----:B------:R-:W-:Y:S06]  /*1a50*/  BRA `(.L_x_7713) ;  /* 0x0000000000347947 */ /* 0x000fec0003800000 */
.L_x_7707:
        /* <DEDUP_REMOVED lines=13> */
.L_x_7713:
        /* <DEDUP_REMOVED lines=9> */
.L_x_7706:
[----:B------:R-:W-:Y:S05]  /*1bc0*/  BSYNC B0 ;  /* 0x0000000000007941 */ /* 0x000fea0003800000 */
.L_x_7705:
[----:B------:R-:W-:Y:S05]  /*1bd0*/  @!P3 BRA `(.L_x_7716) ;  /* 0xfffffff80068b947 */ /* 0x000fea000383ffff */
.L_x_7701:
        /* <DEDUP_REMOVED lines=122> */
.L_x_7718:
[----:B------:R-:W-:Y:S05]  /*2380*/  BSYNC.RECONVERGENT B0 ;  /* 0x0000000000007941 */ /* 0x000fea0003800200 */
.L_x_7717:
        /* <DEDUP_REMOVED lines=13> */
.L_x_7720:
        /* <DEDUP_REMOVED lines=108> */
.L_x_7719:
[----:B------:R-:W-:Y:S01]  /*2b20*/  IMAD.U32 R2, RZ, RZ, UR16 ;  /* 0x00000010ff027e24 */ /* 0x000fe2000f8e00ff */
[----:B------:R-:W-:-:S03]  /*2b30*/  UIADD3 UR6, UPT, UPT, UR16, UR6, URZ ;  /* 0x0000000610067290 */ /* 0x000fc6000fffe0ff */
[----:B------:R-:W-:-:S05]  /*2b40*/  IMAD.SHL.U32 R2, R2, 0x8, RZ ;  /* 0x0000000802027824 */ /* 0x000fca00078e00ff */
[----:B------:R-:W-:-:S13]  /*2b50*/  ISETP.LE.U32.AND P0, PT, R2, UR6, PT ;  /* 0x0000000602007c0c */ /* 0x000fda000bf03070 */
[----:B------:R-:W-:Y:S05]  /*2b60*/  @!P0 BRA `(.L_x_7721) ;  /* 0xffffffdc00a88947 */ /* 0x000fea000383ffff */
[----:B------:R-:W-:Y:S05]  /*2b70*/  EXIT ;  /* 0x000000000000794d */ /* 0x000fea0003800000 */
.L_x_7708:
        /* <DEDUP_REMOVED lines=8> */
.L_x_7723:
[----:B------:R-:W-:Y:S05]  /*2c00*/  BSYNC B1 ;  /* 0x0000000000017941 */ /* 0x000fea0003800000 */
.L_x_7722:
[----:B------:R-:W-:Y:S05]  /*2c10*/  BRA `(.L_x_7724) ;  /* 0xffffffec00407947 */ /* 0x000fea000383ffff */
.L_x_7710:
        /* <DEDUP_REMOVED lines=8> */
.L_x_7726:
[----:B------:R-:W-:Y:S05]  /*2ca0*/  BSYNC B1 ;  /* 0x0000000000017941 */ /* 0x000fea0003800000 */
.L_x_7725:
[----:B------:R-:W-:Y:S05]  /*2cb0*/  BRA `(.L_x_7727) ;  /* 0xffffffec00307947 */ /* 0x000fea000383ffff */
.L_x_7712:
        /* <DEDUP_REMOVED lines=8> */
.L_x_7729:
[----:B------:R-:W-:Y:S05]  /*2d40*/  BSYNC B1 ;  /* 0x0000000000017941 */ /* 0x000fea0003800000 */
.L_x_7728:
[----:B------:R-:W-:Y:S05]  /*2d50*/  BRA `(.L_x_7730) ;  /* 0xffffffec00207947 */ /* 0x000fea000383ffff */
.L_x_7714:
        /* <DEDUP_REMOVED lines=8> */
.L_x_7732:
[----:B------:R-:W-:Y:S05]  /*2de0*/  BSYNC B1 ;  /* 0x0000000000017941 */ /* 0x000fea0003800000 */
.L_x_7731:
[----:B------:R-:W-:Y:S01]  /*2df0*/  IMAD.MOV.U32 R24, RZ, RZ, R26 ;  /* 0x000000ffff187224 */ /* 0x000fe200078e001a */
[----:B------:R-:W-:Y:S06]  /*2e00*/  BRA `(.L_x_7733) ;  /* 0xffffffec000c7947 */ /* 0x000fec000383ffff */
        .weak           $__internal_57_$__cuda_sm20_div_u16
        .type           $__internal_57_$__cuda_sm20_div_u16,@function
        .size           $__internal_57_$__cuda_sm20_div_u16,(.L_x_20347 - $__internal_57_$__cuda_sm20_div_u16)
$__internal_57_$__cuda_sm20_div_u16:
        /* <DEDUP_REMOVED lines=18> */
[----:B------:R-:W-:Y:S06]  /*2f30*/  RET.REL.NODEC R2 `(_Z9cuda_gemmIiLi128ELi8ELi1ELi1024ELi4ELi4ELi0EEviiiPT_S1_S1_ii) ;  /* 0xffffffd002307950 */ /* 0x000fec0003c3ffff */
.L_x_7734:
        /* <DEDUP_REMOVED lines=12> */
.L_x_20347:


//--------------------- .text._Z9cuda_gemmIiLi128ELi8ELi1ELi1024ELi2ELi2ELi1EEviiiPT_S1_S1_ii --------------------------
	.section	.text._Z9cuda_gemmIiLi128ELi8ELi1ELi1024ELi2ELi2ELi1EEviiiPT_S1_S1_ii,"ax",@progbits
	.align	128
        .global         _Z9cuda_gemmIiLi128ELi8ELi1ELi1024ELi2ELi2ELi1EEviiiPT_S1_S1_ii
        .type           _Z9cuda_gemmIiLi128ELi8ELi1ELi1024ELi2ELi2ELi1EEviiiPT_S1_S1_ii,@function
        .size           _Z9cuda_gemmIiLi128ELi8ELi1ELi1024ELi2ELi2ELi1EEviiiPT_S1_S1_ii,(.L_x_20348 - _Z9cuda_gemmIiLi128ELi8ELi1ELi1024ELi2ELi2ELi1EEviiiPT_S1_S1_ii)
        .other          _Z9cuda_gemmIiLi128ELi8ELi1ELi1024ELi2ELi2ELi1EEviiiPT_S1_S1_ii,@"STO_CUDA_ENTRY STV_DEFAULT"
_Z9cuda_gemmIiLi128ELi8ELi1ELi1024ELi2ELi2ELi1EEviiiPT_S1_S1_ii:
.text._Z9cuda_gemmIiLi128ELi8ELi1ELi1024ELi2ELi2ELi1EEviiiPT_S1_S1_ii:
        /* <DEDUP_REMOVED lines=12> */
.L_x_7737:
        /* <DEDUP_REMOVED lines=11> */
.L_x_7736:
[----:B------:R-:W-:Y:S05]  /*0170*/  BSYNC.RECONVERGENT B0 ;  /* 0x0000000000007941 */ /* 0x000fea0003800200 */
.L_x_7735:
        /* <DEDUP_REMOVED lines=20> */
[----:B------:R-:W-:Y:S05]  /*02c0*/  CALL.REL.NOINC `($__internal_58_$__cuda_sm20_div_u16) ;  /* 0x0000000c00b87944 */ /* 0x000fea0003c00000 */
        /* <DEDUP_REMOVED lines=17> */
.L_x_7754:
        /* <DEDUP_REMOVED lines=26> */
.L_x_7739:
[----:B------:R-:W-:Y:S05]  /*0580*/  BSYNC.RECONVERGENT B0 ;  /* 0x0000000000007941 */ /* 0x000fea0003800200 */
.L_x_7738:
        /* <DEDUP_REMOVED lines=20> */
.L_x_7741:
        /* <DEDUP_REMOVED lines=26> */
.L_x_7740:
        /* <DEDUP_REMOVED lines=16> */
.L_x_7743:
[----:B------:R-:W-:Y:S05]  /*0970*/  BSYNC.RECONVERGENT B0 ;  /* 0x0000000000007941 */ /* 0x000fea0003800200 */
.L_x_7742:
[----:B------:R-:W-:Y:S01]  /*0980*/  UMOV UR6, 0x400 ;  /* 0x0000040000067882 */ /* 0x000fe20000000000 */
[----:B------:R-:W-:Y:S01]  /*0990*/  BSSY.RECONVERGENT B0, `(.L_x_7744) ;  /* 0x000000d000007945 */ /* 0x000fe20003800200 */
[----:B------:R-:W-:-:S04]  /*09a0*/  UIADD3 UR6, UPT, UPT, UR6, 0x1080, URZ ;  /* 0x0000108006067890 */ /* 0x000fc8000fffe0ff */
[----:B------:R-:W-:-:S12]  /*09b0*/  ULEA UR6, UR7, UR6, 0x18 ;  /* 0x0000000607067291 */ /* 0x000fd8000f8ec0ff */
.L_x_7745:
        /* <DEDUP_REMOVED lines=11> */
.L_x_7744:
[----:B------:R2:W3:Y:S01]  /*0a70*/  LDS R12, [R8+UR4] ;  /* 0x00000004080c7984 */ /* 0x0004e20008000800 */
[----:B-1----:R-:W-:-:S03]  /*0a80*/  IMAD.MOV.U32 R15, RZ, RZ, RZ ;  /* 0x000000ffff0f7224 */ /* 0x002fc600078e00ff */
[----:B------:R2:W1:Y:S04]  /*0a90*/  LDS R13, [R9+0x4] ;  /* 0x00000400090d7984 */ /* 0x0004680000000800 */
.L_x_7746:
        /* <DEDUP_REMOVED lines=16> */
.L_x_7747:
        /* <DEDUP_REMOVED lines=16> */
.L_x_7748:
        /* <DEDUP_REMOVED lines=16> */
.L_x_7749:
        /* <DEDUP_REMOVED lines=38> */
.L_x_7751:
[----:B------:R-:W-:Y:S05]  /*1000*/  BSYNC.RECONVERGENT B0 ;  /* 0x0000000000007941 */ /* 0x000fea0003800200 */
.L_x_7750:
[----:B------:R-:W-:Y:S01]  /*1010*/  BSSY.RECONVERGENT B0, `(.L_x_7752) ;  /* 0x0000017000007945 */ /* 0x000fe20003800200 */
.L_x_7753:
        /* <DEDUP_REMOVED lines=23> */
.L_x_7752:
[----:B------:R-:W-:Y:S05]  /*1190*/  @!P0 BRA `(.L_x_7754) ;  /* 0xfffffff000908947 */ /* 0x000fea000383ffff */
[----:B------:R-:W-:Y:S05]  /*11a0*/  EXIT ;  /* 0x000000000000794d */ /* 0x000fea0003800000 */
        .weak           $__internal_58_$__cuda_sm20_div_u16
        .type           $__internal_58_$__cuda_sm20_div_u16,@function
        .size           $__internal_58_$__cuda_sm20_div_u16,(.L_x_20348 - $__internal_58_$__cuda_sm20_div_u16)
$__internal_58_$__cuda_sm20_div_u16:
        /* <DEDUP_REMOVED lines=18> */
[----:B------:R-:W-:Y:S06]  /*12d0*/  RET.REL.NODEC R8 `(_Z9cuda_gemmIiLi128ELi8ELi1ELi1024ELi2ELi2ELi1EEviiiPT_S1_S1_ii) ;  /* 0xffffffec08487950 */ /* 0x000fec0003c3ffff */
.L_x_7755:
        /* <DEDUP_REMOVED lines=10> */
.L_x_20348:


//--------------------- .text._Z9cuda_gemmIiLi128ELi8ELi1ELi1024ELi2ELi2ELi0EEviiiPT_S1_S1_ii --------------------------
	.section	.text._Z9cuda_gemmIiLi128ELi8ELi1ELi1024ELi2ELi2ELi0EEviiiPT_S1_S1_ii,"ax",@progbits
	.align	128
        .global         _Z9cuda_gemmIiLi128ELi8ELi1ELi1024ELi2ELi2ELi0EEviiiPT_S1_S1_ii
        .type           _Z9cuda_gemmIiLi128ELi8ELi1ELi1024ELi2ELi2ELi0EEviiiPT_S1_S1_ii,@function
        .size           _Z9cuda_gemmIiLi128ELi8ELi1ELi1024ELi2ELi2ELi0EEviiiPT_S1_S1_ii,(.L_x_20349 - _Z9cuda_gemmIiLi128ELi8ELi1ELi1024ELi2ELi2ELi0EEviiiPT_S1_S1_ii)
        .other          _Z9cuda_gemmIiLi128ELi8ELi1ELi1024ELi2ELi2ELi0EEviiiPT_S1_S1_ii,@"STO_CUDA_ENTRY STV_DEFAULT"
_Z9cuda_gemmIiLi128ELi8ELi1ELi1024ELi2ELi2ELi0EEviiiPT_S1_S1_ii:
.text._Z9cuda_gemmIiLi128ELi8ELi1ELi1024ELi2ELi2ELi0EEviiiPT_S1_S1_ii:
        /* <DEDUP_REMOVED lines=64> */
.L_x_7758:
        /* <DEDUP_REMOVED lines=25> */
.L_x_7757:
[----:B------:R-:W-:Y:S05]  /*0590*/  BSYNC.RECONVERGENT B0 ;  /* 0x0000000000007941 */ /* 0x000fea0003800200 */
.L_x_7756:
        /* <DEDUP_REMOVED lines=29> */
[----:B-1----:R-:W-:Y:S05]  /*0770*/  CALL.REL.NOINC `($__internal_59_$__cuda_sm20_div_u16) ;  /* 0x0000001c00e87944 */ /* 0x002fea0003c00000 */
        /* <DEDUP_REMOVED lines=37> */
.L_x_7781:
        /* <DEDUP_REMOVED lines=36> */
.L_x_7760:
[----:B0-----:R-:W-:Y:S05]  /*0c10*/  BSYNC.RECONVERGENT B0 ;  /* 0x0000000000007941 */ /* 0x001fea0003800200 */
.L_x_7759:
        /* <DEDUP_REMOVED lines=13> */
.L_x_7762:
        /* <DEDUP_REMOVED lines=24> */
.L_x_7761:
        /* <DEDUP_REMOVED lines=16> */
.L_x_7764:
[----:B------:R-:W-:Y:S05]  /*0f70*/  BSYNC.RECONVERGENT B0 ;  /* 0x0000000000007941 */ /* 0x000fea0003800200 */
.L_x_7763:
[----:B------:R-:W-:Y:S01]  /*0f80*/  UMOV UR5, 0x400 ;  /* 0x0000040000057882 */ /* 0x000fe20000000000 */
[----:B------:R-:W-:Y:S01]  /*0f90*/  BSSY.RECONVERGENT B0, `(.L_x_7765) ;  /* 0x000000e000007945 */ /* 0x000fe20003800200 */
[----:B------:R-:W-:-:S04]  /*0fa0*/  UIADD3 UR5, UPT, UPT, UR5, 0x1080, URZ ;  /* 0x0000108005057890 */ /* 0x000fc8000fffe0ff */
[----:B------:R-:W-:-:S12]  /*0fb0*/  ULEA UR5, UR7, UR5, 0x18 ;  /* 0x0000000507057291 */ /* 0x000fd8000f8ec0ff */
.L_x_7766:
        /* <DEDUP_REMOVED lines=12> */
.L_x_7765:
        /* <DEDUP_REMOVED lines=41> */
.L_x_7776:
        /* <DEDUP_REMOVED lines=25> */
.L_x_7768:
        /* <DEDUP_REMOVED lines=9> */
.L_x_7775:
[----:B---3--:R-:W-:-:S04]  /*1530*/  IMAD R23, R21, 0xc, R18 ;  /* 0x0000000c15177824 */ /* 0x008fc800078e0212 */
[----:B--2---:R-:W-:-:S06]  /*1540*/  IMAD R24, R12, 0x4, R23 ;  /* 0x000000040c187824 */ /* 0x004fcc00078e0217 */
[----:B------:R-:W2:Y:S01]  /*1550*/  LDS R24, [R24] ;  /* 0x0000000018187984 */ /* 0x000ea20000000800 */
[----:B-1----:R-:W-:Y:S05]  /*1560*/  @P4 BRA `(.L_x_7771) ;  /* 0x0000000000284947 */ /* 0x002fea0003800000 */
[----:B------:R-:W-:-:S03]  /*1570*/  UMOV UR5, 0xffffffff ;  /* 0xffffffff00057882 */ /* 0x000fc60000000000 */
[----:B------:R-:W-:Y:S05]  /*1580*/  BRA.DIV UR5, `(.L_x_7772) ;  /* 0x00000012051c7947 */ /* 0x000fea000b800000 */
[----:B--2---:R2:W3:Y:S02]  /*1590*/  SHFL.IDX PT, R22, R24, R19, R8 ;  /* 0x0000001318167389 */ /* 0x0044e400000e0008 */
.L_x_7784:
[----:B-1-3--:R-:W-:Y:S01]  /*15a0*/  IMAD R22, R11, R22, RZ ;  /* 0x000000160b167224 */ /* 0x00afe200078e02ff */
[----:B------:R-:W-:Y:S06]  /*15b0*/  @!P2 BRA `(.L_x_7773) ;  /* 0x00000000002ca947 */ /* 0x000fec0003800000 */
[----:B------:R-:W-:-:S03]  /*15c0*/  UMOV UR5, 0xffffffff ;  /* 0xffffffff00057882 */ /* 0x000fc60000000000 */
[----:B------:R-:W-:Y:S05]  /*15d0*/  BRA.DIV UR5, `(.L_x_7774) ;  /* 0x00000012052c7947 */ /* 0x000fea000b800000 */
[----:B--2---:R1:W2:Y:S02]  /*15e0*/  SHFL.IDX PT, R24, R24, R15, R8 ;  /* 0x0000000f18187389 */ /* 0x0042a400000e0008 */
.L_x_7787:
[----:B0-2---:R-:W-:Y:S01]  /*15f0*/  IMAD R22, R9, R24, R22 ;  /* 0x0000001809167224 */ /* 0x005fe200078e0216 */
[----:B------:R-:W-:Y:S06]  /*1600*/  BRA `(.L_x_7773) ;  /* 0x0000000000187947 */ /* 0x000fec0003800000 */
.L_x_7771:
[----:B------:R-:W-:Y:S01]  /*1610*/  @P2 LEA R23, R16, R23, 0x2 ;  /* 0x0000001710172211 */ /* 0x000fe200078e10ff */
[----:B-12---:R-:W-:Y:S01]  /*1620*/  IMAD R22, R11, R24, RZ ;  /* 0x000000180b167224 */ /* 0x006fe200078e02ff */
[----:B------:R-:W-:-:S04]  /*1630*/  ISETP.LT.AND P3, PT, RZ, UR14, PT ;  /* 0x0000000eff007c0c */ /* 0x000fc8000bf61270 */
[----:B------:R-:W0:Y:S01]  /*1640*/  @P2 LDS R23, [R23+0x4] ;  /* 0x0000040017172984 */ /* 0x000e220000000800 */
[----:B------:R-:W-:-:S05]  /*1650*/  SEL R22, R22, RZ, P3 ;  /* 0x000000ff16167207 */ /* 0x000fca0001800000 */
[----:B0-----:R-:W-:-:S07]  /*1660*/  @P2 IMAD R22, R9, R23, R22 ;  /* 0x0000001709162224 */ /* 0x001fce00078e0216 */
.L_x_7773:
        /* <DEDUP_REMOVED lines=8> */
.L_x_7770:
[----:B------:R-:W-:Y:S05]  /*16f0*/  BSYNC B0 ;  /* 0x0000000000007941 */ /* 0x000fea0003800000 */
.L_x_7769:
[----:B------:R-:W-:Y:S05]  /*1700*/  @!P1 BRA `(.L_x_7776) ;  /* 0xfffffffc00009947 */ /* 0x000fea000383ffff */
.L_x_7767:
        /* <DEDUP_REMOVED lines=114> */
.L_x_7778:
[----:B------:R-:W-:Y:S05]  /*1e30*/  BSYNC.RECONVERGENT B0 ;  /* 0x0000000000007941 */ /* 0x000fea0003800200 */
.L_x_7777:
        /* <DEDUP_REMOVED lines=12> */
.L_x_7780:
        /* <DEDUP_REMOVED lines=106> */
.L_x_7779:
[----:B-1----:R-:W-:Y:S01]  /*25a0*/  MOV R12, UR12 ;  /* 0x0000000c000c7c02 */ /* 0x002fe20008000f00 */
[----:B------:R-:W-:-:S04]  /*25b0*/  UIADD3 UR4, UPT, UPT, UR12, UR4, URZ ;  /* 0x000000040c047290 */ /* 0x000fc8000fffe0ff */
[----:B------:R-:W-:-:S05]  /*25c0*/  IMAD.SHL.U32 R12, R12, 0x8, RZ ;  /* 0x000000080c0c7824 */ /* 0x000fca00078e00ff */
[----:B------:R-:W-:-:S13]  /*25d0*/  ISETP.LE.U32.AND P0, PT, R12, UR4, PT ;  /* 0x000000040c007c0c */ /* 0x000fda000bf03070 */
[----:B------:R-:W-:Y:S05]  /*25e0*/  @!P0 BRA `(.L_x_7781) ;  /* 0xffffffe000f88947 */ /* 0x000fea000383ffff */
[----:B------:R-:W-:Y:S05]  /*25f0*/  EXIT ;  /* 0x000000000000794d */ /* 0x000fea0003800000 */
.L_x_7772:
[----:B------:R-:W-:Y:S01]  /*2600*/  BSSY B1, `(.L_x_7782) ;  /* 0x0000006000017945 */ /* 0x000fe20003800000 */
[----:B------:R-:W-:Y:S01]  /*2610*/  MOV R25, R19 ;  /* 0x0000001300197202 */ /* 0x000fe20000000f00 */
[----:B------:R-:W-:-:S07]  /*2620*/  IMAD.MOV.U32 R23, RZ, RZ, -0x1 ;  /* 0xffffffffff177424 */ /* 0x000fce00078e00ff */
[----:B012---:R-:W-:Y:S05]  /*2630*/  WARPSYNC.COLLECTIVE R23, `(.L_x_7783) ;  /* 0x0000000017087348 */ /* 0x007fea0003c00000 */
[----:B--2---:R2:W3:Y:S02]  /*2640*/  SHFL.IDX P3, R23, R24, R25, R8 ;  /* 0x0000001918177389 */ /* 0x0044e40000060008 */
[----:B0123--:R-:W-:Y:S05]  /*2650*/  ENDCOLLECTIVE ;  /* 0x000000000000791b */ /* 0x00ffea0003800000 */
.L_x_7783:
[----:B------:R-:W-:Y:S05]  /*2660*/  BSYNC B1 ;  /* 0x0000000000017941 */ /* 0x000fea0003800000 */
.L_x_7782:
[----:B------:R-:W-:Y:S01]  /*2670*/  MOV R22, R23 ;  /* 0x0000001700167202 */ /* 0x000fe20000000f00 */
[----:B------:R-:W-:Y:S06]  /*2680*/  BRA `(.L_x_7784) ;  /* 0xffffffec00c47947 */ /* 0x000fec000383ffff */
.L_x_7774:
[----:B------:R-:W-:Y:S01]  /*2690*/  BSSY B1, `(.L_x_7785) ;  /* 0x0000006000017945 */ /* 0x000fe20003800000 */
[----:B------:R-:W-:Y:S01]  /*26a0*/  IMAD.MOV.U32 R25, RZ, RZ, R15 ;  /* 0x000000ffff197224 */ /* 0x000fe200078e000f */
[----:B------:R-:W-:-:S07]  /*26b0*/  MOV R23, 0xffffffff ;  /* 0xffffffff00177802 */ /* 0x000fce0000000f00 */
[----:B0-2---:R-:W-:Y:S05]  /*26c0*/  WARPSYNC.COLLECTIVE R23, `(.L_x_7786) ;  /* 0x0000000017087348 */ /* 0x005fea0003c00000 */
[----:B------:R1:W3:Y:S02]  /*26d0*/  SHFL.IDX P3, R23, R24, R25, R8 ;  /* 0x0000001918177389 */ /* 0x0002e40000060008 */
[----:B0123--:R-:W-:Y:S05]  /*26e0*/  ENDCOLLECTIVE ;  /* 0x000000000000791b */ /* 0x00ffea0003800000 */
.L_x_7786:
[----:B------:R-:W-:Y:S05]  /*26f0*/  BSYNC B1 ;  /* 0x0000000000017941 */ /* 0x000fea0003800000 */
.L_x_7785:
[----:B------:R-:W-:Y:S01]  /*2700*/  IMAD.MOV.U32 R24, RZ, RZ, R23 ;  /* 0x000000ffff187224 */ /* 0x000fe200078e0017 */
[----:B------:R-:W-:Y:S06]  /*2710*/  BRA `(.L_x_7787) ;  /* 0xffffffec00b47947 */ /* 0x000fec000383ffff */
        .weak           $__internal_59_$__cuda_sm20_div_u16
        .type           $__internal_59_$__cuda_sm20_div_u16,@function
        .size           $__internal_59_$__cuda_sm20_div_u16,(.L_x_20349 - $__internal_59_$__cuda_sm20_div_u16)
$__internal_59_$__cuda_sm20_div_u16:
        /* <DEDUP_REMOVED lines=18> */
[----:B------:R-:W-:Y:S06]  /*2840*/  RET.REL.NODEC R4 `(_Z9cuda_gemmIiLi128ELi8ELi1ELi1024ELi2ELi2ELi0EEviiiPT_S1_S1_ii) ;  /* 0xffffffd404ec7950 */ /* 0x000fec0003c3ffff */
.L_x_7788:
        /* <DEDUP_REMOVED lines=11> */
.L_x_20349:


//--------------------- .text._Z9cuda_gemmIiLi128ELi8ELi1ELi512ELi64ELi64ELi1EEviiiPT_S1_S1_ii --------------------------
	.section	.text._Z9cuda_gemmIiLi128ELi8ELi1ELi512ELi64ELi64ELi1EEviiiPT_S1_S1_ii,"ax",@progbits
	.align	128
        .global         _Z9cuda_gemmIiLi128ELi8ELi1ELi512ELi64ELi64ELi1EEviiiPT_S1_S1_ii
        .type           _Z9cuda_gemmIiLi128ELi8ELi1ELi512ELi64ELi64ELi1EEviiiPT_S1_S1_ii,@function
        .size           _Z9cuda_gemmIiLi128ELi8ELi1ELi512ELi64ELi64ELi1EEviiiPT_S1_S1_ii,(.L_x_20350 - _Z9cuda_gemmIiLi128ELi8ELi1ELi512ELi64ELi64ELi1EEviiiPT_S1_S1_ii)
        .other          _Z9cuda_gemmIiLi128ELi8ELi1ELi512ELi64ELi64ELi1EEviiiPT_S1_S1_ii,@"STO_CUDA_ENTRY STV_DEFAULT"
_Z9cuda_gemmIiLi128ELi8ELi1ELi512ELi64ELi64ELi1EEviiiPT_S1_S1_ii:
.text._Z9cuda_gemmIiLi128ELi8ELi1ELi512ELi64ELi64ELi1EEviiiPT_S1_S1_ii:
        /* <DEDUP_REMOVED lines=9> */
[----:B------:R-:W-:Y:S05]  /*0090*/  CALL.REL.NOINC `($__internal_60_$__cuda_sm20_div_u16) ;  /* 0x0000001c00fc7944 */ /* 0x000fea0003c00000 */
        /* <DEDUP_REMOVED lines=15> */
.L_x_7791:
        /* <DEDUP_REMOVED lines=13> */
.L_x_7790:
[----:B--2---:R-:W-:Y:S05]  /*0260*/  BSYNC.RECONVERGENT B0 ;  /* 0x0000000000007941 */ /* 0x004fea0003800200 */
.L_x_7789:
[----:B------:R-:W-:Y:S01]  /*0270*/  BSSY.RECONVERGENT B0, `(.L_x_7792) ;  /* 0x0000028000007945 */ /* 0x000fe20003800200 */
[----:B0-----:R-:W-:-:S07]  /*0280*/  LEA R16, R17, R14, 0x18 ;  /* 0x0000000e11107211 */ /* 0x001fce00078ec0ff */
.L_x_7793:
        /* <DEDUP_REMOVED lines=39> */
.L_x_7792:
        /* <DEDUP_REMOVED lines=11> */
[----:B------:R-:W-:Y:S05]  /*05b0*/  CALL.REL.NOINC `($__internal_60_$__cuda_sm20_div_u16) ;  /* 0x0000001800b47944 */ /* 0x000fea0003c00000 */
        /* <DEDUP_REMOVED lines=63> */
.L_x_7809:
        /* <DEDUP_REMOVED lines=39> */
.L_x_7795:
[----:B-1----:R-:W-:Y:S05]  /*0c20*/  BSYNC.RECONVERGENT B0 ;  /* 0x0000000000007941 */ /* 0x002fea0003800200 */
.L_x_7794:
        /* <DEDUP_REMOVED lines=15> */
.L_x_7797:
        /* <DEDUP_REMOVED lines=26> */
.L_x_7796:
        /* <DEDUP_REMOVED lines=20> */
.L_x_7799:
[----:B------:R-:W-:Y:S05]  /*1000*/  BSYNC.RECONVERGENT B0 ;  /* 0x0000000000007941 */ /* 0x000fea0003800200 */
.L_x_7798:
[----:B------:R-:W-:Y:S01]  /*1010*/  BSSY.RECONVERGENT B0, `(.L_x_7800) ;  /* 0x000000d000007945 */ /* 0x000fe20003800200 */
[----:B------:R-:W-:-:S04]  /*1020*/  UIADD3 UR4, UPT, UPT, UR4, 0x4900, URZ ;  /* 0x0000490004047890 */ /* 0x000fc8000fffe0ff */
[----:B------:R-:W-:-:S12]  /*1030*/  ULEA UR4, UR7, UR4, 0x18 ;  /* 0x0000000407047291 */ /* 0x000fd8000f8ec0ff */
.L_x_7801:
        /* <DEDUP_REMOVED lines=11> */
.L_x_7800:
[----:B------:R-:W-:Y:S01]  /*10f0*/  UPLOP3.LUT UP0, UPT, UPT, UPT, UPT, 0x80, 0x8 ;  /* 0x000000000008789c */ /* 0x000fe20003f0f070 */
[----:B------:R-:W-:-:S10]  /*1100*/  UMOV UR4, URZ ;  /* 0x000000ff00047c82 */ /* 0x000fd40008000000 */
.L_x_7804:
        /* <DEDUP_REMOVED lines=78> */
.L_x_7803:
        /* <DEDUP_REMOVED lines=107> */
.L_x_7802:
        /* <DEDUP_REMOVED lines=35> */
.L_x_7806:
[----:B------:R-:W-:Y:S05]  /*1ed0*/  BSYNC.RECONVERGENT B0 ;  /* 0x0000000000007941 */ /* 0x000fea0003800200 */
.L_x_7805:
[----:B------:R-:W-:Y:S01]  /*1ee0*/  BSSY.RECONVERGENT B0, `(.L_x_7807) ;  /* 0x0000018000007945 */ /* 0x000fe20003800200 */
.L_x_7808:
        /* <DEDUP_REMOVED lines=24> */
.L_x_7807:
[----:B------:R-:W-:Y:S05]  /*2070*/  BRA.U !UP2, `(.L_x_7809) ;  /* 0xffffffe90a4c7547 */ /* 0x000fea000b83ffff */
[----:B------:R-:W-:Y:S05]  /*2080*/  EXIT ;  /* 0x000000000000794d */ /* 0x000fea0003800000 */
        .weak           $__internal_60_$__cuda_sm20_div_u16
        .type           $__internal_60_$__cuda_sm20_div_u16,@function
        .size           $__internal_60_$__cuda_sm20_div_u16,(.L_x_20350 - $__internal_60_$__cuda_sm20_div_u16)
$__internal_60_$__cuda_sm20_div_u16:
        /* <DEDUP_REMOVED lines=19> */
[----:B------:R-:W-:Y:S06]  /*21c0*/  RET.REL.NODEC R2 `(_Z9cuda_gemmIiLi128ELi8ELi1ELi512ELi64ELi64ELi1EEviiiPT_S1_S1_ii) ;  /* 0xffffffdc028c7950 */ /* 0x000fec0003c3ffff */
.L_x_7810:
        /* <DEDUP_REMOVED lines=11> */
.L_x_20350:


//--------------------- .text._Z9cuda_gemmIiLi128ELi8ELi1ELi512ELi64ELi64ELi0EEviiiPT_S1_S1_ii --------------------------
	.section	.text._Z9cuda_gemmIiLi128ELi8ELi1ELi512ELi64ELi64ELi0EEviiiPT_S1_S1_ii,"ax",@progbits
	.align	128
        .global         _Z9cuda_gemmIiLi128ELi8ELi1ELi512ELi64ELi64ELi0EEviiiPT_S1_S1_ii
        .type           _Z9cuda_gemmIiLi128ELi8ELi1ELi512ELi64ELi64ELi0EEviiiPT_S1_S1_ii,@function
        .size           _Z9cuda_gemmIiLi128ELi8ELi1ELi512ELi64ELi64ELi0EEviiiPT_S1_S1_ii,(.L_x_20351 - _Z9cuda_gemmIiLi128ELi8ELi1ELi512ELi64ELi64ELi0EEviiiPT_S1_S1_ii)
        .other          _Z9cuda_gemmIiLi128ELi8ELi1ELi512ELi64ELi64ELi0EEviiiPT_S1_S1_ii,@"STO_CUDA_ENTRY STV_DEFAULT"
_Z9cuda_gemmIiLi128ELi8ELi1ELi512ELi64ELi64ELi0EEviiiPT_S1_S1_ii:
.text._Z9cuda_gemmIiLi128ELi8ELi1ELi512ELi64ELi64ELi0EEviiiPT_S1_S1_ii:
        /* <DEDUP_REMOVED lines=61> */
.L_x_7813:
        /* <DEDUP_REMOVED lines=25> */
.L_x_7812:
[----:B------:R-:W-:Y:S05]  /*0560*/  BSYNC.RECONVERGENT B0 ;  /* 0x0000000000007941 */ /* 0x000fea0003800200 */
.L_x_7811:
        /* <DEDUP_REMOVED lines=38> */
[----:B------:R-:W-:Y:S05]  /*07d0*/  CALL.REL.NOINC `($__internal_61_$__cuda_sm20_div_u16) ;  /* 0x0000007800e47944 */ /* 0x000fea0003c00000 */
[----:B------:R-:W0:Y:S01]  /*07e0*/  LDCU UR7, c[0x0][0x3ac] ;  /* 0x00007580ff0777ac */ /* 0x000e220008000800 */
[----:B------:R-:W-:Y:S01]  /*07f0*/  LOP3.LUT R4, R4, 0x3, RZ, 0xc0, !PT ;  /* 0x0000000304047812 */ /* 0x000fe200078ec0ff */
[----:B0-----:R-:W-:Y:S02]  /*0800*/  USHF.R.S32.HI UR4, URZ, 0x1f, UR7 ;  /* 0x0000001fff047899 */ /* 0x001fe40008011407 */
[----:B------:R-:W-:-:S05]  /*0810*/  IMAD R3, RZ, RZ, -UR7 ;  /* 0x80000007ff037e24 */ /* 0x000fca000f8e02ff */
[----:B------:R-:W-:Y:S02]  /*0820*/  LEA R3, R3, 0x201f, 0x8 ;  /* 0x0000201f03037811 */ /* 0x000fe400078e40ff */
[----:B------:R-:W-:-:S07]  /*0830*/  LOP3.LUT R2, R5, UR4, RZ, 0xc0, !PT ;  /* 0x0000000405027c12 */ /* 0x000fce000f8ec0ff */
.L_x_7966:
        /* <DEDUP_REMOVED lines=39> */
.L_x_7815:
[----:B------:R-:W-:Y:S05]  /*0ab0*/  BSYNC.RECONVERGENT B0 ;  /* 0x0000000000007941 */ /* 0x000fea0003800200 */
.L_x_7814:
        /* <DEDUP_REMOVED lines=9> */
.L_x_7817:
        /* <DEDUP_REMOVED lines=25> */
.L_x_7816:
        /* <DEDUP_REMOVED lines=19> */
.L_x_7819:
[----:B------:R-:W-:Y:S05]  /*0e10*/  BSYNC.RECONVERGENT B0 ;  /* 0x0000000000007941 */ /* 0x000fea0003800200 */
.L_x_7818:
[----:B------:R-:W-:Y:S01]  /*0e20*/  BSSY.RECONVERGENT B0, `(.L_x_7820) ;  /* 0x000000e000007945 */ /* 0x000fe20003800200 */
[----:B------:R-:W-:-:S04]  /*0e30*/  UIADD3 UR8, UPT, UPT, UR8, 0x4900, URZ ;  /* 0x0000490008087890 */ /* 0x000fc8000fffe0ff */
[----:B------:R-:W-:-:S12]  /*0e40*/  ULEA UR8, UR9, UR8, 0x18 ;  /* 0x0000000809087291 */ /* 0x000fd8000f8ec0ff */
.L_x_7821:
        /* <DEDUP_REMOVED lines=12> */
.L_x_7820:
        /* <DEDUP_REMOVED lines=124> */
.L_x_7859:
        /* <DEDUP_REMOVED lines=11> */
.L_x_7858:
        /* <DEDUP_REMOVED lines=27> */
.L_x_7824:
        /* <DEDUP_REMOVED lines=8> */
.L_x_7825:
        /* <DEDUP_REMOVED lines=8> */
.L_x_7826:
        /* <DEDUP_REMOVED lines=8> */
.L_x_7827:
        /* <DEDUP_REMOVED lines=8> */
.L_x_7828:
        /* <DEDUP_REMOVED lines=9> */
.L_x_7829:
        /* <DEDUP_REMOVED lines=9> */
.L_x_7830:
        /* <DEDUP_REMOVED lines=9> */
.L_x_7831:
        /* <DEDUP_REMOVED lines=9> */
.L_x_7832:
        /* <DEDUP_REMOVED lines=9> */
.L_x_7833:
        /* <DEDUP_REMOVED lines=9> */
.L_x_7834:
        /* <DEDUP_REMOVED lines=9> */
.L_x_7835:
        /* <DEDUP_REMOVED lines=9> */
.L_x_7836:
        /* <DEDUP_REMOVED lines=9> */
.L_x_7837:
        /* <DEDUP_REMOVED lines=9> */
.L_x_7838:
        /* <DEDUP_REMOVED lines=9> */
.L_x_7839:
        /* <DEDUP_REMOVED lines=9> */
.L_x_7840:
        /* <DEDUP_REMOVED lines=9> */
.L_x_7841:
        /* <DEDUP_REMOVED lines=9> */
.L_x_7842:
        /* <DEDUP_REMOVED lines=9> */
.L_x_7843:
        /* <DEDUP_REMOVED lines=9> */
.L_x_7844:
        /* <DEDUP_REMOVED lines=9> */
.L_x_7845:
        /* <DEDUP_REMOVED lines=9> */
.L_x_7846:
        /* <DEDUP_REMOVED lines=9> */
.L_x_7847:
        /* <DEDUP_REMOVED lines=9> */
.L_x_7848:
        /* <DEDUP_REMOVED lines=9> */
.L_x_7849:
        /* <DEDUP_REMOVED lines=9> */
.L_x_7850:
        /* <DEDUP_REMOVED lines=9> */
.L_x_7851:
        /* <DEDUP_REMOVED lines=9> */
.L_x_7852:
        /* <DEDUP_REMOVED lines=9> */
.L_x_7853:
        /* <DEDUP_REMOVED lines=9> */
.L_x_7854:
        /* <DEDUP_REMOVED lines=41> */
.L_x_7857:
        /* <DEDUP_REMOVED lines=132> */
.L_x_7856:
[----:B------:R-:W-:Y:S05]  /*34a0*/  BSYNC.RECONVERGENT B0 ;  /* 0x0000000000007941 */ /* 0x000fea0003800200 */
.L_x_7855:
[----:B------:R-:W-:Y:S01]  /*34b0*/  UPLOP3.LUT UP0, UPT, UPT, UPT, UPT, 0x40, 0x4 ;  /* 0x000000000004789c */ /* 0x000fe20003f0e870 */
[----:B------:R-:W-:Y:S01]  /*34c0*/  UMOV UR4, 0x20 ;  /* 0x0000002000047882 */ /* 0x000fe20000000000 */
[----:B------:R-:W-:Y:S09]  /*34d0*/  BRA.U UP1, `(.L_x_7858) ;  /* 0xffffffe101a87547 */ /* 0x000ff2000b83ffff */
[----:B------:R-:W-:-:S13]  /*34e0*/  ISETP.NE.AND P6, PT, R118, RZ, PT ;  /* 0x000000ff7600720c */ /* 0x000fda0003fc5270 */
[----:B------:R-:W-:Y:S05]  /*34f0*/  @!P6 BRA `(.L_x_7859) ;  /* 0xffffffe00074e947 */ /* 0x000fea000383ffff */
[----:B------:R-:W-:Y:S05]  /*3500*/  BRA `(.L_x_7822) ;  /* 0x0000002c00a47947 */ /* 0x000fea0003800000 */
.L_x_7823:
        /* <DEDUP_REMOVED lines=191> */
.L_x_7961:
        /* <DEDUP_REMOVED lines=13> */
.L_x_7960:
        /* <DEDUP_REMOVED lines=272> */
.L_x_7959:
        /* <DEDUP_REMOVED lines=8> */
.L_x_7969:
[----:B0-2---:R-:W-:-:S07]  /*5350*/  IMAD R112, R10, R113, RZ ;  /* 0x000000710a707224 */ /* 0x005fce00078e02ff */
.L_x_7864:
[----:B------:R-:W-:Y:S05]  /*5360*/  BSYNC B2 ;  /* 0x0000000000027941 */ /* 0x000fea0003800000 */
.L_x_7863:
[----:B------:R-:W-:Y:S04]  /*5370*/  BSSY B2, `(.L_x_7866) ;  /* 0x0000006000027945 */ /* 0x000fe80003800000 */
[----:B------:R-:W-:Y:S05]  /*5380*/  @!P5 BRA `(.L_x_7867) ;  /* 0x000000000010d947 */ /* 0x000fea0003800000 */
[----:B------:R-:W-:-:S03]  /*5390*/  UMOV UR4, 0xffffffff ;  /* 0xffffffff00047882 */ /* 0x000fc60000000000 */
[----:B------:R-:W-:Y:S05]  /*53a0*/  BRA.DIV UR4, `(.L_x_7868) ;  /* 0x00000022040c7947 */ /* 0x000fea000b800000 */
[----:B-1----:R1:W0:Y:S02]  /*53b0*/  SHFL.IDX PT, R113, R111, R100, R3 ;  /* 0x000000646f717389 */ /* 0x00222400000e0003 */
.L_x_7972:
[----:B0--3--:R-:W-:-:S07]  /*53c0*/  IMAD R112, R11, R113, R112 ;  /* 0x000000710b707224 */ /* 0x009fce00078e0270 */
.L_x_7867:
[----:B------:R-:W-:Y:S05]  /*53d0*/  BSYNC B2 ;  /* 0x0000000000027941 */ /* 0x000fea0003800000 */
.L_x_7866:
[----:B------:R-:W-:Y:S04]  /*53e0*/  BSSY B2, `(.L_x_7869) ;  /* 0x0000006000027945 */ /* 0x000fe80003800000 */
[----:B------:R-:W-:Y:S05]  /*53f0*/  @!P4 BRA `(.L_x_7870) ;  /* 0x000000000010c947 */ /* 0x000fea0003800000 */
[----:B------:R-:W-:-:S03]  /*5400*/  UMOV UR4, 0xffffffff ;  /* 0xffffffff00047882 */ /* 0x000fc60000000000 */
[----:B------:R-:W-:Y:S05]  /*5410*/  BRA.DIV UR4, `(.L_x_7871) ;  /* 0x0000002204107947 */ /* 0x000fea000b800000 */
[----:B-1----:R1:W0:Y:S02]  /*5420*/  SHFL.IDX PT, R113, R111, R98, R3 ;  /* 0x000000626f717389 */ /* 0x00222400000e0003 */
.L_x_7975:
[----:B0---4-:R-:W-:-:S07]  /*5430*/  IMAD R112, R12, R113, R112 ;  /* 0x000000710c707224 */ /* 0x011fce00078e0270 */
.L_x_7870:
[----:B------:R-:W-:Y:S05]  /*5440*/  BSYNC B2 ;  /* 0x0000000000027941 */ /* 0x000fea0003800000 */
.L_x_7869:
[----:B------:R-:W-:Y:S04]  /*5450*/  BSSY B2, `(.L_x_7872) ;  /* 0x0000006000027945 */ /* 0x000fe80003800000 */
[----:B------:R-:W-:Y:S05]  /*5460*/  @!P3 BRA `(.L_x_7873) ;  /* 0x000000000010b947 */ /* 0x000fea0003800000 */
[----:B------:R-:W-:-:S03]  /*5470*/  UMOV UR4, 0xffffffff ;  /* 0xffffffff00047882 */ /* 0x000fc60000000000 */
[----:B------:R-:W-:Y:S05]  /*5480*/  BRA.DIV UR4, `(.L_x_7874) ;  /* 0x0000002204147947 */ /* 0x000fea000b800000 */
[----:B-1----:R1:W0:Y:S02]  /*5490*/  SHFL.IDX PT, R113, R111, R96, R3 ;  /* 0x000000606f717389 */ /* 0x00222400000e0003 */
.L_x_7978:
[----:B0-----:R-:W-:-:S07]  /*54a0*/  IMAD R112, R13, R113, R112 ;  /* 0x000000710d707224 */ /* 0x001fce00078e0270 */
.L_x_7873:
[----:B------:R-:W-:Y:S05]  /*54b0*/  BSYNC B2 ;  /* 0x0000000000027941 */ /* 0x000fea0003800000 */
.L_x_7872:
[----:B------:R-:W-:Y:S04]  /*54c0*/  BSSY B2, `(.L_x_7875) ;  /* 0x0000006000027945 */ /* 0x000fe80003800000 */
[----:B------:R-:W-:Y:S05]  /*54d0*/  @!P2 BRA `(.L_x_7876) ;  /* 0x000000000010a947 */ /* 0x000fea0003800000 */
[----:B------:R-:W-:-:S03]  /*54e0*/  UMOV UR4, 0xffffffff ;  /* 0xffffffff00047882 */ /* 0x000fc60000000000 */
[----:B------:R-:W-:Y:S05]  /*54f0*/  BRA.DIV UR4, `(.L_x_7877) ;  /* 0x0000002204187947 */ /* 0x000fea000b800000 */
[----:B-1----:R1:W0:Y:S02]  /*5500*/  SHFL.IDX PT, R113, R111, R94, R3 ;  /* 0x0000005e6f717389 */ /* 0x00222400000e0003 */
.L_x_7981:
[----:B0-----:R-:W-:-:S07]  /*5510*/  IMAD R112, R14, R113, R112 ;  /* 0x000000710e707224 */ /* 0x001fce00078e0270 */
.L_x_7876:
[----:B------:R-:W-:Y:S05]  /*5520*/  BSYNC B2 ;  /* 0x0000000000027941 */ /* 0x000fea0003800000 */
.L_x_7875:
[----:B------:R-:W-:Y:S01]  /*5530*/  ISETP.GE.AND P0, PT, R115, 0x6, PT ;  /* 0x000000067300780c */ /* 0x000fe20003f06270 */
[----:B------:R-:W-:-:S12]  /*5540*/  BSSY B2, `(.L_x_7878) ;  /* 0x0000006000027945 */ /* 0x000fd80003800000 */
[----:B------:R-:W-:Y:S05]  /*5550*/  @!P0 BRA `(.L_x_7879) ;  /* 0x0000000000108947 */ /* 0x000fea0003800000 */
[----:B------:R-:W-:-:S03]  /*5560*/  UMOV UR4, 0xffffffff ;  /* 0xffffffff00047882 */ /* 0x000fc60000000000 */
[----:B------:R-:W-:Y:S05]  /*5570*/  BRA.DIV UR4, `(.L_x_7880) ;  /* 0x0000002204187947 */ /* 0x000fea000b800000 */
[----:B-1----:R1:W0:Y:S02]  /*5580*/  SHFL.IDX PT, R113, R111, R92, R3 ;  /* 0x0000005c6f717389 */ /* 0x00222400000e0003 */
.L_x_7984:
[----:B0-----:R-:W-:-:S07]  /*5590*/  IMAD R112, R15, R113, R112 ;  /* 0x000000710f707224 */ /* 0x001fce00078e0270 */
.L_x_7879:
[----:B------:R-:W-:Y:S05]  /*55a0*/  BSYNC B2 ;  /* 0x0000000000027941 */ /* 0x000fea0003800000 */
.L_x_7878:
[----:B------:R-:W-:Y:S01]  /*55b0*/  ISETP.GE.AND P0, PT, R115, 0x7, PT ;  /* 0x000000077300780c */ /* 0x000fe20003f06270 */
[----:B------:R-:W-:-:S12]  /*55c0*/  BSSY B2, `(.L_x_7881) ;  /* 0x0000006000027945 */ /* 0x000fd80003800000 */
[----:B------:R-:W-:Y:S05]  /*55d0*/  @!P0 BRA `(.L_x_7882) ;  /* 0x0000000000108947 */ /* 0x000fea0003800000 */
[----:B------:R-:W-:-:S03]  /*55e0*/  UMOV UR4, 0xffffffff ;  /* 0xffffffff00047882 */ /* 0x000fc60000000000 */
[----:B------:R-:W-:Y:S05]  /*55f0*/  BRA.DIV UR4, `(.L_x_7883) ;  /* 0x0000002204187947 */ /* 0x000fea000b800000 */
[----:B-1----:R1:W0:Y:S02]  /*5600*/  SHFL.IDX PT, R113, R111, R90, R3 ;  /* 0x0000005a6f717389 */ /* 0x00222400000e0003 */
.L_x_7987:
[----:B0-----:R-:W-:-:S07]  /*5610*/  IMAD R112, R16, R113, R112 ;  /* 0x0000007110707224 */ /* 0x001fce00078e0270 */
.L_x_7882:
[----:B------:R-:W-:Y:S05]  /*5620*/  BSYNC B2 ;  /* 0x0000000000027941 */ /* 0x000fea0003800000 */
.L_x_7881:
[----:B------:R-:W-:Y:S01]  /*5630*/  ISETP.GE.AND P0, PT, R115, 0x8, PT ;  /* 0x000000087300780c */ /* 0x000fe20003f06270 */
[----:B------:R-:W-:-:S12]  /*5640*/  BSSY B2, `(.L_x_7884) ;  /* 0x0000006000027945 */ /* 0x000fd80003800000 */
[----:B------:R-:W-:Y:S05]  /*5650*/  @!P0 BRA `(.L_x_7885) ;  /* 0x0000000000108947 */ /* 0x000fea0003800000 */
[----:B------:R-:W-:-:S03]  /*5660*/  UMOV UR4, 0xffffffff ;  /* 0xffffffff00047882 */ /* 0x000fc60000000000 */
[----:B------:R-:W-:Y:S05]  /*5670*/  BRA.DIV UR4, `(.L_x_7886) ;  /* 0x0000002204187947 */ /* 0x000fea000b800000 */
[----:B-1----:R1:W0:Y:S02]  /*5680*/  SHFL.IDX PT, R113, R111, R88, R3 ;  /* 0x000000586f717389 */ /* 0x00222400000e0003 */
.L_x_7990:
[----:B0-----:R-:W-:-:S07]  /*5690*/  IMAD R112, R17, R113, R112 ;  /* 0x0000007111707224 */ /* 0x001fce00078e0270 */
.L_x_7885:
[----:B------:R-:W-:Y:S05]  /*56a0*/  BSYNC B2 ;  /* 0x0000000000027941 */ /* 0x000fea0003800000 */
.L_x_7884:
[----:B------:R-:W-:Y:S01]  /*56b0*/  ISETP.GE.AND P0, PT, R115, 0x9, PT ;  /* 0x000000097300780c */ /* 0x000fe20003f06270 */
[----:B------:R-:W-:-:S12]  /*56c0*/  BSSY B2, `(.L_x_7887) ;  /* 0x0000006000027945 */ /* 0x000fd80003800000 */
[----:B------:R-:W-:Y:S05]  /*56d0*/  @!P0 BRA `(.L_x_7888) ;  /* 0x0000000000108947 */ /* 0x000fea0003800000 */
[----:B------:R-:W-:-:S03]  /*56e0*/  UMOV UR4, 0xffffffff ;  /* 0xffffffff00047882 */ /* 0x000fc60000000000 */
[----:B------:R-:W-:Y:S05]  /*56f0*/  BRA.DIV UR4, `(.L_x_7889) ;  /* 0x0000002204187947 */ /* 0x000fea000b800000 */
[----:B-1----:R1:W0:Y:S02]  /*5700*/  SHFL.IDX PT, R113, R111, R86, R3 ;  /* 0x000000566f717389 */ /* 0x00222400000e0003 */
.L_x_7993:
[----:B0-----:R-:W-:-:S07]  /*5710*/  IMAD R112, R18, R113, R112 ;  /* 0x0000007112707224 */ /* 0x001fce00078e0270 */
.L_x_7888:
[----:B------:R-:W-:Y:S05]  /*5720*/  BSYNC B2 ;  /* 0x0000000000027941 */ /* 0x000fea0003800000 */
.L_x_7887:
[----:B------:R-:W-:Y:S01]  /*5730*/  ISETP.GE.AND P0, PT, R115, 0xa, PT ;  /* 0x0000000a7300780c */ /* 0x000fe20003f06270 */
[----:B------:R-:W-:-:S12]  /*5740*/  BSSY B2, `(.L_x_7890) ;  /* 0x0000006000027945 */ /* 0x000fd80003800000 */
[----:B------:R-:W-:Y:S05]  /*5750*/  @!P0 BRA `(.L_x_7891) ;  /* 0x0000000000108947 */ /* 0x000fea0003800000 */
[----:B------:R-:W-:-:S03]  /*5760*/  UMOV UR4, 0xffffffff ;  /* 0xffffffff00047882 */ /* 0x000fc60000000000 */
[----:B------:R-:W-:Y:S05]  /*5770*/  BRA.DIV UR4, `(.L_x_7892) ;  /* 0x0000002204187947 */ /* 0x000fea000b800000 */
[----:B-1----:R1:W0:Y:S02]  /*5780*/  SHFL.IDX PT, R113, R111, R84, R3 ;  /* 0x000000546f717389 */ /* 0x00222400000e0003 */
.L_x_7996:
[----:B0-----:R-:W-:-:S07]  /*5790*/  IMAD R112, R19, R113, R112 ;  /* 0x0000007113707224 */ /* 0x001fce00078e0270 */
.L_x_7891:
[----:B------:R-:W-:Y:S05]  /*57a0*/  BSYNC B2 ;  /* 0x0000000000027941 */ /* 0x000fea0003800000 */
.L_x_7890:
[----:B------:R-:W-:Y:S01]  /*57b0*/  ISETP.GE.AND P0, PT, R115, 0xb, PT ;  /* 0x0000000b7300780c */ /* 0x000fe20003f06270 */
[----:B------:R-:W-:-:S12]  /*57c0*/  BSSY B2, `(.L_x_7893) ;  /* 0x0000006000027945 */ /* 0x000fd80003800000 */
[----:B------:R-:W-:Y:S05]  /*57d0*/  @!P0 BRA `(.L_x_7894) ;  /* 0x0000000000108947 */ /* 0x000fea0003800000 */
[----:B------:R-:W-:-:S03]  /*57e0*/  UMOV UR4, 0xffffffff ;  /* 0xffffffff00047882 */ /* 0x000fc60000000000 */
[----:B------:R-:W-:Y:S05]  /*57f0*/  BRA.DIV UR4, `(.L_x_7895) ;  /* 0x0000002204187947 */ /* 0x000fea000b800000 */
[----:B-1----:R1:W0:Y:S02]  /*5800*/  SHFL.IDX PT, R113, R111, R82, R3 ;  /* 0x000000526f717389 */ /* 0x00222400000e0003 */
.L_x_7999:
[----:B0-----:R-:W-:-:S07]  /*5810*/  IMAD R112, R20, R113, R112 ;  /* 0x0000007114707224 */ /* 0x001fce00078e0270 */
.L_x_7894:
[----:B------:R-:W-:Y:S05]  /*5820*/  BSYNC B2 ;  /* 0x0000000000027941 */ /* 0x000fea0003800000 */
.L_x_7893:
[----:B------:R-:W-:Y:S01]  /*5830*/  ISETP.GE.AND P0, PT, R115, 0xc, PT ;  /* 0x0000000c7300780c */ /* 0x000fe20003f06270 */
[----:B------:R-:W-:-:S12]  /*5840*/  BSSY B2, `(.L_x_7896) ;  /* 0x0000006000027945 */ /* 0x000fd80003800000 */
[----:B------:R-:W-:Y:S05]  /*5850*/  @!P0 BRA `(.L_x_7897) ;  /* 0x0000000000108947 */ /* 0x000fea0003800000 */
[----:B------:R-:W-:-:S03]  /*5860*/  UMOV UR4, 0xffffffff ;  /* 0xffffffff00047882 */ /* 0x000fc60000000000 */
[----:B------:R-:W-:Y:S05]  /*5870*/  BRA.DIV UR4, `(.L_x_7898) ;  /* 0x0000002204187947 */ /* 0x000fea000b800000 */
[----:B-1----:R1:W0:Y:S02]  /*5880*/  SHFL.IDX PT, R113, R111, R80, R3 ;  /* 0x000000506f717389 */ /* 0x00222400000e0003 */
.L_x_8002:
[----:B0-----:R-:W-:-:S07]  /*5890*/  IMAD R112, R21, R113, R112 ;  /* 0x0000007115707224 */ /* 0x001fce00078e0270 */
.L_x_7897:
[----:B------:R-:W-:Y:S05]  /*58a0*/  BSYNC B2 ;  /* 0x0000000000027941 */ /* 0x000fea0003800000 */
.L_x_7896:
[----:B------:R-:W-:Y:S01]  /*58b0*/  ISETP.GE.AND P0, PT, R115, 0xd, PT ;  /* 0x0000000d7300780c */ /* 0x000fe20003f06270 */
[----:B------:R-:W-:-:S12]  /*58c0*/  BSSY B2, `(.L_x_7899) ;  /* 0x0000006000027945 */ /* 0x000fd80003800000 */
[----:B------:R-:W-:Y:S05]  /*58d0*/  @!P0 BRA `(.L_x_7900) ;  /* 0x0000000000108947 */ /* 0x000fea0003800000 */
[----:B------:R-:W-:-:S03]  /*58e0*/  UMOV UR4, 0xffffffff ;  /* 0xffffffff00047882 */ /* 0x000fc60000000000 */
[----:B------:R-:W-:Y:S05]  /*58f0*/  BRA.DIV UR4, `(.L_x_7901) ;  /* 0x0000002204187947 */ /* 0x000fea000b800000 */
[----:B-1----:R1:W0:Y:S02]  /*5900*/  SHFL.IDX PT, R113, R111, R78, R3 ;  /* 0x0000004e6f717389 */ /* 0x00222400000e0003 */
.L_x_8005:
[----:B0-----:R-:W-:-:S07]  /*5910*/  IMAD R112, R22, R113, R112 ;  /* 0x0000007116707224 */ /* 0x001fce00078e0270 */
.L_x_7900:
[----:B------:R-:W-:Y:S05]  /*5920*/  BSYNC B2 ;  /* 0x0000000000027941 */ /* 0x000fea0003800000 */
.L_x_7899:
[----:B------:R-:W-:Y:S01]  /*5930*/  ISETP.GE.AND P0, PT, R115, 0xe, PT ;  /* 0x0000000e7300780c */ /* 0x000fe20003f06270 */
[----:B------:R-:W-:-:S12]  /*5940*/  BSSY B2, `(.L_x_7902) ;  /* 0x0000006000027945 */ /* 0x000fd80003800000 */
[----:B------:R-:W-:Y:S05]  /*5950*/  @!P0 BRA `(.L_x_7903) ;  /* 0x0000000000108947 */ /* 0x000fea0003800000 */
[----:B------:R-:W-:-:S03]  /*5960*/  UMOV UR4, 0xffffffff ;  /* 0xffffffff00047882 */ /* 0x000fc60000000000 */
[----:B------:R-:W-:Y:S05]  /*5970*/  BRA.DIV UR4, `(.L_x_7904) ;  /* 0x0000002204187947 */ /* 0x000fea000b800000 */
[----:B-1----:R1:W0:Y:S02]  /*5980*/  SHFL.IDX PT, R113, R111, R76, R3 ;  /* 0x0000004c6f717389 */ /* 0x00222400000e0003 */
.L_x_8008:
[----:B0-----:R-:W-:-:S07]  /*5990*/  IMAD R112, R23, R113, R112 ;  /* 0x0000007117707224 */ /* 0x001fce00078e0270 */
.L_x_7903:
[----:B------:R-:W-:Y:S05]  /*59a0*/  BSYNC B2 ;  /* 0x0000000000027941 */ /* 0x000fea0003800000 */
.L_x_7902:
[----:B------:R-:W-:Y:S01]  /*59b0*/  ISETP.GE.AND P0, PT, R115, 0xf, PT ;  /* 0x0000000f7300780c */ /* 0x000fe20003f06270 */
[----:B------:R-:W-:-:S12]  /*59c0*/  BSSY B2, `(.L_x_7905) ;  /* 0x0000006000027945 */ /* 0x000fd80003800000 */
[----:B------:R-:W-:Y:S05]  /*59d0*/  @!P0 BRA `(.L_x_7906) ;  /* 0x0000000000108947 */ /* 0x000fea0003800000 */
[----:B------:R-:W-:-:S03]  /*59e0*/  UMOV UR4, 0xffffffff ;  /* 0xffffffff00047882 */ /* 0x000fc60000000000 */
[----:B------:R-:W-:Y:S05]  /*59f0*/  BRA.DIV UR4, `(.L_x_7907) ;  /* 0x0000002204187947 */ /* 0x000fea000b800000 */
[----:B-1----:R1:W0:Y:S02]  /*5a00*/  SHFL.IDX PT, R113, R111, R74, R3 ;  /* 0x0000004a6f717389 */ /* 0x00222400000e0003 */
.L_x_8011:
[----:B0-----:R-:W-:-:S07]  /*5a10*/  IMAD R112, R24, R113, R112 ;  /* 0x0000007118707224 */ /* 0x001fce00078e0270 */
.L_x_7906:
[----:B------:R-:W-:Y:S05]  /*5a20*/  BSYNC B2 ;  /* 0x0000000000027941 */ /* 0x000fea0003800000 */
.L_x_7905:
[----:B------:R-:W-:Y:S01]  /*5a30*/  ISETP.GE.AND P0, PT, R115, 0x10, PT ;  /* 0x000000107300780c */ /* 0x000fe20003f06270 */
[----:B------:R-:W-:-:S12]  /*5a40*/  BSSY B2, `(.L_x_7908) ;  /* 0x0000006000027945 */ /* 0x000fd80003800000 */
[----:B------:R-:W-:Y:S05]  /*5a50*/  @!P0 BRA `(.L_x_7909) ;  /* 0x0000000000108947 */ /* 0x000fea0003800000 */
[----:B------:R-:W-:-:S03]  /*5a60*/  UMOV UR4, 0xffffffff ;  /* 0xffffffff00047882 */ /* 0x000fc60000000000 */
[----:B------:R-:W-:Y:S05]  /*5a70*/  BRA.DIV UR4, `(.L_x_7910) ;  /* 0x0000002204187947 */ /* 0x000fea000b800000 */
[----:B-1----:R1:W0:Y:S02]  /*5a80*/  SHFL.IDX PT, R113, R111, R72, R3 ;  /* 0x000000486f717389 */ /* 0x00222400000e0003 */
.L_x_8014:
[----:B0-----:R-:W-:-:S07]  /*5a90*/  IMAD R112, R25, R113, R112 ;  /* 0x0000007119707224 */ /* 0x001fce00078e0270 */
.L_x_7909:
[----:B------:R-:W-:Y:S05]  /*5aa0*/  BSYNC B2 ;  /* 0x0000000000027941 */ /* 0x000fea0003800000 */
.L_x_7908:
[----:B------:R-:W-:Y:S01]  /*5ab0*/  ISETP.GE.AND P0, PT, R115, 0x11, PT ;  /* 0x000000117300780c */ /* 0x000fe20003f06270 */
[----:B------:R-:W-:-:S12]  /*5ac0*/  BSSY B2, `(.L_x_7911) ;  /* 0x0000006000027945 */ /* 0x000fd80003800000 */
[----:B------:R-:W-:Y:S05]  /*5ad0*/  @!P0 BRA `(.L_x_7912) ;  /* 0x0000000000108947 */ /* 0x000fea0003800000 */
[----:B------:R-:W-:-:S03]  /*5ae0*/  UMOV UR4, 0xffffffff ;  /* 0xffffffff00047882 */ /* 0x000fc60000000000 */
[----:B------:R-:W-:Y:S05]  /*5af0*/  BRA.DIV UR4, `(.L_x_7913) ;  /* 0x0000002204187947 */ /* 0x000fea000b800000 */
[----:B-1----:R1:W0:Y:S02]  /*5b00*/  SHFL.IDX PT, R113, R111, R70, R3 ;  /* 0x000000466f717389 */ /* 0x00222400000e0003 */
.L_x_8017:
[----:B0-----:R-:W-:-:S07]  /*5b10*/  IMAD R112, R26, R113, R112 ;  /* 0x000000711a707224 */ /* 0x001fce00078e0270 */
.L_x_7912:
[----:B------:R-:W-:Y:S05]  /*5b20*/  BSYNC B2 ;  /* 0x0000000000027941 */ /* 0x000fea0003800000 */
.L_x_7911:
[----:B------:R-:W-:Y:S01]  /*5b30*/  ISETP.GE.AND P0, PT, R115, 0x12, PT ;  /* 0x000000127300780c */ /* 0x000fe20003f06270 */
[----:B------:R-:W-:-:S12]  /*5b40*/  BSSY B2, `(.L_x_7914) ;  /* 0x0000006000027945 */ /* 0x000fd80003800000 */
[----:B------:R-:W-:Y:S05]  /*5b50*/  @!P0 BRA `(.L_x_7915) ;  /* 0x0000000000108947 */ /* 0x000fea0003800000 */
[----:B------:R-:W-:-:S03]  /*5b60*/  UMOV UR4, 0xffffffff ;  /* 0xffffffff00047882 */ /* 0x000fc60000000000 */
[----:B------:R-:W-:Y:S05]  /*5b70*/  BRA.DIV UR4, `(.L_x_7916) ;  /* 0x0000002204187947 */ /* 0x000fea000b800000 */
[----:B-1----:R1:W0:Y:S02]  /*5b80*/  SHFL.IDX PT, R113, R111, R68, R3 ;  /* 0x000000446f717389 */ /* 0x00222400000e0003 */
.L_x_8020:
[----:B0-----:R-:W-:-:S07]  /*5b90*/  IMAD R112, R27, R113, R112 ;  /* 0x000000711b707224 */ /* 0x001fce00078e0270 */
.L_x_7915:
[----:B------:R-:W-:Y:S05]  /*5ba0*/  BSYNC B2 ;  /* 0x0000000000027941 */ /* 0x000fea0003800000 */
.L_x_7914:
[----:B------:R-:W-:Y:S01]  /*5bb0*/  ISETP.GE.AND P0, PT, R115, 0x13, PT ;  /* 0x000000137300780c */ /* 0x000fe20003f06270 */
[----:B------:R-:W-:-:S12]  /*5bc0*/  BSSY B2, `(.L_x_7917) ;  /* 0x0000006000027945 */ /* 0x000fd80003800000 */
[----:B------:R-:W-:Y:S05]  /*5bd0*/  @!P0 BRA `(.L_x_7918) ;  /* 0x0000000000108947 */ /* 0x000fea0003800000 */
[----:B------:R-:W-:-:S03]  /*5be0*/  UMOV UR4, 0xffffffff ;  /* 0xffffffff00047882 */ /* 0x000fc60000000000 */
[----:B------:R-:W-:Y:S05]  /*5bf0*/  BRA.DIV UR4, `(.L_x_7919) ;  /* 0x0000002204187947 */ /* 0x000fea000b800000 */
[----:B-1----:R1:W0:Y:S02]  /*5c00*/  SHFL.IDX PT, R113, R111, R66, R3 ;  /* 0x000000426f717389 */ /* 0x00222400000e0003 */
.L_x_8023:
[----:B0-----:R-:W-:-:S07]  /*5c10*/  IMAD R112, R28, R113, R112 ;  /* 0x000000711c707224 */ /* 0x001fce00078e0270 */
.L_x_7918:
[----:B------:R-:W-:Y:S05]  /*5c20*/  BSYNC B2 ;  /* 0x0000000000027941 */ /* 0x000fea0003800000 */
.L_x_7917:
[----:B------:R-:W-:Y:S01]  /*5c30*/  ISETP.GE.AND P0, PT, R115, 0x14, PT ;  /* 0x000000147300780c */ /* 0x000fe20003f06270 */
[----:B------:R-:W-:-:S12]  /*5c40*/  BSSY B2, `(.L_x_7920) ;  /* 0x0000006000027945 */ /* 0x000fd80003800000 */
[----:B------:R-:W-:Y:S05]  /*5c50*/  @!P0 BRA `(.L_x_7921) ;  /* 0x0000000000108947 */ /* 0x000fea0003800000 */
[----:B------:R-:W-:-:S03]  /*5c60*/  UMOV UR4, 0xffffffff ;  /* 0xffffffff00047882 */ /* 0x000fc60000000000 */
[----:B------:R-:W-:Y:S05]  /*5c70*/  BRA.DIV UR4, `(.L_x_7922) ;  /* 0x0000002204187947 */ /* 0x000fea000b800000 */
[----:B-1----:R1:W0:Y:S02]  /*5c80*/  SHFL.IDX PT, R113, R111, R64, R3 ;  /* 0x000000406f717389 */ /* 0x00222400000e0003 */
.L_x_8026:
[----:B0-----:R-:W-:-:S07]  /*5c90*/  IMAD R112, R29, R113, R112 ;  /* 0x000000711d707224 */ /* 0x001fce00078e0270 */
.L_x_7921:
[----:B------:R-:W-:Y:S05]  /*5ca0*/  BSYNC B2 ;  /* 0x0000000000027941 */ /* 0x000fea0003800000 */
.L_x_7920:
[----:B------:R-:W-:Y:S01]  /*5cb0*/  ISETP.GE.AND P0, PT, R115, 0x15, PT ;  /* 0x000000157300780c */ /* 0x000fe20003f06270 */
[----:B------:R-:W-:-:S12]  /*5cc0*/  BSSY B2, `(.L_x_7923) ;  /* 0x0000006000027945 */ /* 0x000fd80003800000 */
[----:B------:R-:W-:Y:S05]  /*5cd0*/  @!P0 BRA `(.L_x_7924) ;  /* 0x0000000000108947 */ /* 0x000fea0003800000 */
[----:B------:R-:W-:-:S03]  /*5ce0*/  UMOV UR4, 0xffffffff ;  /* 0xffffffff00047882 */ /* 0x000fc60000000000 */
[----:B------:R-:W-:Y:S05]  /*5cf0*/  BRA.DIV UR4, `(.L_x_7925) ;  /* 0x0000002204187947 */ /* 0x000fea000b800000 */
[----:B-1----:R1:W0:Y:S02]  /*5d00*/  SHFL.IDX PT, R113, R111, R62, R3 ;  /* 0x0000003e6f717389 */ /* 0x00222400000e0003 */
.L_x_8029:
[----:B0-----:R-:W-:-:S07]  /*5d10*/  IMAD R112, R30, R113, R112 ;  /* 0x000000711e707224 */ /* 0x001fce00078e0270 */
.L_x_7924:
[----:B------:R-:W-:Y:S05]  /*5d20*/  BSYNC B2 ;  /* 0x0000000000027941 */ /* 0x000fea0003800000 */
.L_x_7923:
[----:B------:R-:W-:Y:S01]  /*5d30*/  ISETP.GE.AND P0, PT, R115, 0x16, PT ;  /* 0x000000167300780c */ /* 0x000fe20003f06270 */
[----:B------:R-:W-:-:S12]  /*5d40*/  BSSY B2, `(.L_x_7926) ;  /* 0x0000006000027945 */ /* 0x000fd80003800000 */
[----:B------:R-:W-:Y:S05]  /*5d50*/  @!P0 BRA `(.L_x_7927) ;  /* 0x0000000000108947 */ /* 0x000fea0003800000 */
[----:B------:R-:W-:-:S03]  /*5d60*/  UMOV UR4, 0xffffffff ;  /* 0xffffffff00047882 */ /* 0x000fc60000000000 */
[----:B------:R-:W-:Y:S05]  /*5d70*/  BRA.DIV UR4, `(.L_x_7928) ;  /* 0x0000002204187947 */ /* 0x000fea000b800000 */
[----:B-1----:R1:W0:Y:S02]  /*5d80*/  SHFL.IDX PT, R113, R111, R60, R3 ;  /* 0x0000003c6f717389 */ /* 0x00222400000e0003 */
.L_x_8032:
[----:B0-----:R-:W-:-:S07]  /*5d90*/  IMAD R112, R31, R113, R112 ;  /* 0x000000711f707224 */ /* 0x001fce00078e0270 */
.L_x_7927:
[----:B------:R-:W-:Y:S05]  /*5da0*/  BSYNC B2 ;  /* 0x0000000000027941 */ /* 0x000fea0003800000 */
.L_x_7926:
[----:B------:R-:W-:Y:S01]  /*5db0*/  ISETP.GE.AND P0, PT, R115, 0x17, PT ;  /* 0x000000177300780c */ /* 0x000fe20003f06270 */
[----:B------:R-:W-:-:S12]  /*5dc0*/  BSSY B2, `(.L_x_7929) ;  /* 0x0000006000027945 */ /* 0x000fd80003800000 */
[----:B------:R-:W-:Y:S05]  /*5dd0*/  @!P0 BRA `(.L_x_7930) ;  /* 0x0000000000108947 */ /* 0x000fea0003800000 */
[----:B------:R-:W-:-:S03]  /*5de0*/  UMOV UR4, 0xffffffff ;  /* 0xffffffff00047882 */ /* 0x000fc60000000000 */
[----:B------:R-:W-:Y:S05]  /*5df0*/  BRA.DIV UR4, `(.L_x_7931) ;  /* 0x0000002204187947 */ /* 0x000fea000b800000 */
[----:B-1----:R1:W0:Y:S02]  /*5e00*/  SHFL.IDX PT, R113, R111, R58, R3 ;  /* 0x0000003a6f717389 */ /* 0x00222400000e0003 */
.L_x_8035:
[----:B0-----:R-:W-:-:S07]  /*5e10*/  IMAD R112, R32, R113, R112 ;  /* 0x0000007120707224 */ /* 0x001fce00078e0270 */
.L_x_7930:
[----:B------:R-:W-:Y:S05]  /*5e20*/  BSYNC B2 ;  /* 0x0000000000027941 */ /* 0x000fea0003800000 */
.L_x_7929:
[----:B------:R-:W-:Y:S01]  /*5e30*/  ISETP.GE.AND P0, PT, R115, 0x18, PT ;  /* 0x000000187300780c */ /* 0x000fe20003f06270 */
[----:B------:R-:W-:-:S12]  /*5e40*/  BSSY B2, `(.L_x_7932) ;  /* 0x0000006000027945 */ /* 0x000fd80003800000 */
[----:B------:R-:W-:Y:S05]  /*5e50*/  @!P0 BRA `(.L_x_7933) ;  /* 0x0000000000108947 */ /* 0x000fea0003800000 */
[----:B------:R-:W-:-:S03]  /*5e60*/  UMOV UR4, 0xffffffff ;  /* 0xffffffff00047882 */ /* 0x000fc60000000000 */
[----:B------:R-:W-:Y:S05]  /*5e70*/  BRA.DIV UR4, `(.L_x_7934) ;  /* 0x0000002204187947 */ /* 0x000fea000b800000 */
[----:B-1----:R1:W0:Y:S02]  /*5e80*/  SHFL.IDX PT, R113, R111, R56, R3 ;  /* 0x000000386f717389 */ /* 0x00222400000e0003 */
.L_x_8038:
[----:B0-----:R-:W-:-:S07]  /*5e90*/  IMAD R112, R33, R113, R112 ;  /* 0x0000007121707224 */ /* 0x001fce00078e0270 */
.L_x_7933:
[----:B------:R-:W-:Y:S05]  /*5ea0*/  BSYNC B2 ;  /* 0x0000000000027941 */ /* 0x000fea0003800000 */
.L_x_7932:
[----:B------:R-:W-:Y:S01]  /*5eb0*/  ISETP.GE.AND P0, PT, R115, 0x19, PT ;  /* 0x000000197300780c */ /* 0x000fe20003f06270 */
[----:B------:R-:W-:-:S12]  /*5ec0*/  BSSY B2, `(.L_x_7935) ;  /* 0x0000006000027945 */ /* 0x000fd80003800000 */
[----:B------:R-:W-:Y:S05]  /*5ed0*/  @!P0 BRA `(.L_x_7936) ;  /* 0x0000000000108947 */ /* 0x000fea0003800000 */
[----:B------:R-:W-:-:S03]  /*5ee0*/  UMOV UR4, 0xffffffff ;  /* 0xffffffff00047882 */ /* 0x000fc60000000000 */
[----:B------:R-:W-:Y:S05]  /*5ef0*/  BRA.DIV UR4, `(.L_x_7937) ;  /* 0x0000002204187947 */ /* 0x000fea000b800000 */
[----:B-1----:R1:W0:Y:S02]  /*5f00*/  SHFL.IDX PT, R113, R111, R54, R3 ;  /* 0x000000366f717389 */ /* 0x00222400000e0003 */
.L_x_8041:
[----:B0-----:R-:W-:-:S07]  /*5f10*/  IMAD R112, R34, R113, R112 ;  /* 0x0000007122707224 */ /* 0x001fce00078e0270 */
.L_x_7936:
[----:B------:R-:W-:Y:S05]  /*5f20*/  BSYNC B2 ;  /* 0x0000000000027941 */ /* 0x000fea0003800000 */
.L_x_7935:
[----:B------:R-:W-:Y:S01]  /*5f30*/  ISETP.GE.AND P0, PT, R115, 0x1a, PT ;  /* 0x0000001a7300780c */ /* 0x000fe20003f06270 */
[----:B------:R-:W-:-:S12]  /*5f40*/  BSSY B2, `(.L_x_7938) ;  /* 0x0000006000027945 */ /* 0x000fd80003800000 */
[----:B------:R-:W-:Y:S05]  /*5f50*/  @!P0 BRA `(.L_x_7939) ;  /* 0x0000000000108947 */ /* 0x000fea0003800000 */
[----:B------:R-:W-:-:S03]  /*5f60*/  UMOV UR4, 0xffffffff ;  /* 0xffffffff00047882 */ /* 0x000fc60000000000 */
[----:B------:R-:W-:Y:S05]  /*5f70*/  BRA.DIV UR4, `(.L_x_7940) ;  /* 0x0000002204187947 */ /* 0x000fea000b800000 */
[----:B-1----:R1:W0:Y:S02]  /*5f80*/  SHFL.IDX PT, R113, R111, R52, R3 ;  /* 0x000000346f717389 */ /* 0x00222400000e0003 */
.L_x_8044:
[----:B0-----:R-:W-:-:S07]  /*5f90*/  IMAD R112, R35, R113, R112 ;  /* 0x0000007123707224 */ /* 0x001fce00078e0270 */
.L_x_7939:
[----:B------:R-:W-:Y:S05]  /*5fa0*/  BSYNC B2 ;  /* 0x0000000000027941 */ /* 0x000fea0003800000 */
.L_x_7938:
[----:B------:R-:W-:Y:S01]  /*5fb0*/  ISETP.GE.AND P0, PT, R115, 0x1b, PT ;  /* 0x0000001b7300780c */ /* 0x000fe20003f06270 */
[----:B------:R-:W-:-:S12]  /*5fc0*/  BSSY B2, `(.L_x_7941) ;  /* 0x0000006000027945 */ /* 0x000fd80003800000 */
[----:B------:R-:W-:Y:S05]  /*5fd0*/  @!P0 BRA `(.L_x_7942) ;  /* 0x0000000000108947 */ /* 0x000fea0003800000 */
[----:B------:R-:W-:-:S03]  /*5fe0*/  UMOV UR4, 0xffffffff ;  /* 0xffffffff00047882 */ /* 0x000fc60000000000 */
[----:B------:R-:W-:Y:S05]  /*5ff0*/  BRA.DIV UR4, `(.L_x_7943) ;  /* 0x0000002204187947 */ /* 0x000fea000b800000 */
[----:B-1----:R1:W0:Y:S02]  /*6000*/  SHFL.IDX PT, R113, R111, R50, R3 ;  /* 0x000000326f717389 */ /* 0x00222400000e0003 */
.L_x_8047:
[----:B0-----:R-:W-:-:S07]  /*6010*/  IMAD R112, R36, R113, R112 ;  /* 0x0000007124707224 */ /* 0x001fce00078e0270 */
.L_x_7942:
[----:B------:R-:W-:Y:S05]  /*6020*/  BSYNC B2 ;  /* 0x0000000000027941 */ /* 0x000fea0003800000 */
.L_x_7941:
[----:B------:R-:W-:Y:S01]  /*6030*/  ISETP.GE.AND P0, PT, R115, 0x1c, PT ;  /* 0x0000001c7300780c */ /* 0x000fe20003f06270 */
[----:B------:R-:W-:-:S12]  /*6040*/  BSSY B2, `(.L_x_7944) ;  /* 0x0000006000027945 */ /* 0x000fd80003800000 */
[----:B------:R-:W-:Y:S05]  /*6050*/  @!P0 BRA `(.L_x_7945) ;  /* 0x0000000000108947 */ /* 0x000fea0003800000 */
[----:B------:R-:W-:-:S03]  /*6060*/  UMOV UR4, 0xffffffff ;  /* 0xffffffff00047882 */ /* 0x000fc60000000000 */
[----:B------:R-:W-:Y:S05]  /*6070*/  BRA.DIV UR4, `(.L_x_7946) ;  /* 0x0000002204187947 */ /* 0x000fea000b800000 */
[----:B-1----:R1:W0:Y:S02]  /*6080*/  SHFL.IDX PT, R113, R111, R48, R3 ;  /* 0x000000306f717389 */ /* 0x00222400000e0003 */
.L_x_8050:
[----:B0-----:R-:W-:-:S07]  /*6090*/  IMAD R112, R37, R113, R112 ;  /* 0x0000007125707224 */ /* 0x001fce00078e0270 */
.L_x_7945:
[----:B------:R-:W-:Y:S05]  /*60a0*/  BSYNC B2 ;  /* 0x0000000000027941 */ /* 0x000fea0003800000 */
.L_x_7944:
[----:B------:R-:W-:Y:S01]  /*60b0*/  ISETP.GE.AND P0, PT, R115, 0x1d, PT ;  /* 0x0000001d7300780c */ /* 0x000fe20003f06270 */
[----:B------:R-:W-:-:S12]  /*60c0*/  BSSY B2, `(.L_x_7947) ;  /* 0x0000006000027945 */ /* 0x000fd80003800000 */
[----:B------:R-:W-:Y:S05]  /*60d0*/  @!P0 BRA `(.L_x_7948) ;  /* 0x0000000000108947 */ /* 0x000fea0003800000 */
[----:B------:R-:W-:-:S03]  /*60e0*/  UMOV UR4, 0xffffffff ;  /* 0xffffffff00047882 */ /* 0x000fc60000000000 */
[----:B------:R-:W-:Y:S05]  /*60f0*/  BRA.DIV UR4, `(.L_x_7949) ;  /* 0x0000002204187947 */ /* 0x000fea000b800000 */
[----:B-1----:R1:W0:Y:S02]  /*6100*/  SHFL.IDX PT, R113, R111, R44, R3 ;  /* 0x0000002c6f717389 */ /* 0x00222400000e0003 */
.L_x_8053:
[----:B0-----:R-:W-:-:S07]  /*6110*/  IMAD R112, R38, R113, R112 ;  /* 0x0000007126707224 */ /* 0x001fce00078e0270 */
.L_x_7948:
[----:B------:R-:W-:Y:S05]  /*6120*/  BSYNC B2 ;  /* 0x0000000000027941 */ /* 0x000fea0003800000 */
.L_x_7947:
[----:B------:R-:W-:Y:S01]  /*6130*/  ISETP.GE.AND P0, PT, R115, 0x1e, PT ;  /* 0x0000001e7300780c */ /* 0x000fe20003f06270 */
[----:B------:R-:W-:-:S12]  /*6140*/  BSSY B2, `(.L_x_7950) ;  /* 0x0000006000027945 */ /* 0x000fd80003800000 */
[----:B------:R-:W-:Y:S05]  /*6150*/  @!P0 BRA `(.L_x_7951) ;  /* 0x0000000000108947 */ /* 0x000fea0003800000 */
[----:B------:R-:W-:-:S03]  /*6160*/  UMOV UR4, 0xffffffff ;  /* 0xffffffff00047882 */ /* 0x000fc60000000000 */
[----:B------:R-:W-:Y:S05]  /*6170*/  BRA.DIV UR4, `(.L_x_7952) ;  /* 0x0000002204187947 */ /* 0x000fea000b800000 */
[----:B-1----:R1:W0:Y:S02]  /*6180*/  SHFL.IDX PT, R113, R111, R42, R3 ;  /* 0x0000002a6f717389 */ /* 0x00222400000e0003 */
.L_x_8056:
[----:B0-----:R-:W-:-:S07]  /*6190*/  IMAD R112, R39, R113, R112 ;  /* 0x0000007127707224 */ /* 0x001fce00078e0270 */
.L_x_7951:
[----:B------:R-:W-:Y:S05]  /*61a0*/  BSYNC B2 ;  /* 0x0000000000027941 */ /* 0x000fea0003800000 */
.L_x_7950:
[----:B------:R-:W-:Y:S01]  /*61b0*/  ISETP.GE.AND P0, PT, R115, 0x1f, PT ;  /* 0x0000001f7300780c */ /* 0x000fe20003f06270 */
[----:B------:R-:W-:-:S12]  /*61c0*/  BSSY B2, `(.L_x_7953) ;  /* 0x0000006000027945 */ /* 0x000fd80003800000 */
[----:B------:R-:W-:Y:S05]  /*61d0*/  @!P0 BRA `(.L_x_7954) ;  /* 0x0000000000108947 */ /* 0x000fea0003800000 */
[----:B------:R-:W-:-:S03]  /*61e0*/  UMOV UR4, 0xffffffff ;  /* 0xffffffff00047882 */ /* 0x000fc60000000000 */
[----:B------:R-:W-:Y:S05]  /*61f0*/  BRA.DIV UR4, `(.L_x_7955) ;  /* 0x0000002204187947 */ /* 0x000fea000b800000 */
[----:B-1----:R1:W0:Y:S02]  /*6200*/  SHFL.IDX PT, R113, R111, R104, R3 ;  /* 0x000000686f717389 */ /* 0x00222400000e0003 */
.L_x_8059:
[----:B0-----:R-:W-:-:S07]  /*6210*/  IMAD R112, R40, R113, R112 ;  /* 0x0000007128707224 */ /* 0x001fce00078e0270 */
.L_x_7954:
[----:B------:R-:W-:Y:S05]  /*6220*/  BSYNC B2 ;  /* 0x0000000000027941 */ /* 0x000fea0003800000 */
.L_x_7953:
[----:B------:R-:W-:Y:S01]  /*6230*/  ISETP.GE.AND P0, PT, R115, 0x20, PT ;  /* 0x000000207300780c */ /* 0x000fe20003f06270 */
[----:B------:R-:W-:-:S12]  /*6240*/  BSSY B2, `(.L_x_7956) ;  /* 0x0000006000027945 */ /* 0x000fd80003800000 */
[----:B------:R-:W-:Y:S05]  /*6250*/  @!P0 BRA `(.L_x_7957) ;  /* 0x0000000000108947 */ /* 0x000fea0003800000 */
[----:B------:R-:W-:-:S03]  /*6260*/  UMOV UR4, 0xffffffff ;  /* 0xffffffff00047882 */ /* 0x000fc60000000000 */
[----:B------:R-:W-:Y:S05]  /*6270*/  BRA.DIV UR4, `(.L_x_7958) ;  /* 0x0000002204187947 */ /* 0x000fea000b800000 */
[----:B-1----:R1:W0:Y:S02]  /*6280*/  SHFL.IDX PT, R111, R111, R102, R3 ;  /* 0x000000666f6f7389 */ /* 0x00222400000e0003 */
.L_x_8062:
[----:B0-----:R-:W-:-:S07]  /*6290*/  IMAD R112, R41, R111, R112 ;  /* 0x0000006f29707224 */ /* 0x001fce00078e0270 */
.L_x_7957:
[----:B------:R-:W-:Y:S05]  /*62a0*/  BSYNC B2 ;  /* 0x0000000000027941 */ /* 0x000fea0003800000 */
.L_x_7956:
        /* <DEDUP_REMOVED lines=8> */
.L_x_7862:
[----:B------:R-:W-:Y:S05]  /*6330*/  BSYNC B0 ;  /* 0x0000000000007941 */ /* 0x000fea0003800000 */
.L_x_7861:
[----:B------:R-:W-:Y:S01]  /*6340*/  PLOP3.LUT P0, PT, PT, PT, PT, 0x8, 0x80 ;  /* 0x000000000080781c */ /* 0x000fe20003f0e170 */
[----:B------:R-:W-:Y:S01]  /*6350*/  IMAD.MOV.U32 R107, RZ, RZ, 0x20 ;  /* 0x00000020ff6b7424 */ /* 0x000fe200078e00ff */
[----:B------:R-:W-:Y:S11]  /*6360*/  @P1 BRA `(.L_x_7960) ;  /* 0xffffffdc00981947 */ /* 0x000ff6000383ffff */
[----:B------:R-:W-:Y:S05]  /*6370*/  BSYNC B1 ;  /* 0x0000000000017941 */ /* 0x000fea0003800000 */
.L_x_7860:
[----:B------:R-:W-:-:S13]  /*6380*/  ISETP.NE.AND P2, PT, R116, RZ, PT ;  /* 0x000000ff7400720c */ /* 0x000fda0003f45270 */
[----:B------:R-:W-:Y:S05]  /*6390*/  @!P2 BRA `(.L_x_7961) ;  /* 0xffffffdc0058a947 */ /* 0x000fea000383ffff */
.L_x_7822:
        /* <DEDUP_REMOVED lines=123> */
.L_x_7963:
[----:B------:R-:W-:Y:S05]  /*6b50*/  BSYNC.RECONVERGENT B0 ;  /* 0x0000000000007941 */ /* 0x000fea0003800200 */
.L_x_7962:
        /* <DEDUP_REMOVED lines=12> */
.L_x_7965:
        /* <DEDUP_REMOVED lines=110> */
.L_x_7964:
[----:B------:R-:W0:Y:S02]  /*7300*/  LDCU UR4, c[0x0][0x374] ;  /* 0x00006e80ff0477ac */ /* 0x000e240008000800 */
[----:B0-----:R-:W-:Y:S02]  /*7310*/  UIADD3 UR6, UPT, UPT, UR4, UR6, URZ ;  /* 0x0000000604067290 */ /* 0x001fe4000fffe0ff */
[----:B------:R-:W-:-:S04]  /*7320*/  USHF.L.U32 UR4, UR4, 0x3, URZ ;  /* 0x0000000304047899 */ /* 0x000fc800080006ff */
[----:B------:R-:W-:-:S09]  /*7330*/  UISETP.GE.U32.AND UP0, UPT, UR6, UR4, UPT ;  /* 0x000000040600728c */ /* 0x000fd2000bf06070 */
[----:B------:R-:W-:Y:S05]  /*7340*/  BRA.U !UP0, `(.L_x_7966) ;  /* 0xffffff95083c7547 */ /* 0x000fea000b83ffff */
[----:B------:R-:W-:Y:S05]  /*7350*/  EXIT ;  /* 0x000000000000794d */ /* 0x000fea0003800000 */
.L_x_7865:
[----:B------:R-:W-:Y:S01]  /*7360*/  BSSY B3, `(.L_x_7967) ;  /* 0x0000006000037945 */ /* 0x000fe20003800000 */
[----:B------:R-:W-:Y:S01]  /*7370*/  IMAD.MOV.U32 R114, RZ, RZ, R108 ;  /* 0x000000ffff727224 */ /* 0x000fe200078e006c */
[----:B------:R-:W-:-:S07]  /*7380*/  MOV R113, 0xffffffff ;  /* 0xffffffff00717802 */ /* 0x000fce0000000f00 */
[----:B01234-:R-:W-:Y:S05]  /*7390*/  WARPSYNC.COLLECTIVE R113, `(.L_x_7968) ;  /* 0x0000000071087348 */ /* 0x01ffea0003c00000 */
[----:B-1----:R1:W0:Y:S02]  /*73a0*/  SHFL.IDX P0, R113, R111, R114, R3 ;  /* 0x000000726f717389 */ /* 0x0022240000000003 */
[----:B01234-:R-:W-:Y:S05]  /*73b0*/  ENDCOLLECTIVE ;  /* 0x000000000000791b */ /* 0x01ffea0003800000 */
.L_x_7968:
[----:B------:R-:W-:Y:S05]  /*73c0*/  BSYNC B3 ;  /* 0x0000000000037941 */ /* 0x000fea0003800000 */
.L_x_7967:
[----:B------:R-:W-:Y:S05]  /*73d0*/  BRA `(.L_x_7969) ;  /* 0xffffffdc00dc7947 */ /* 0x000fea000383ffff */
.L_x_7868:
[----:B------:R-:W-:Y:S01]  /*73e0*/  BSSY B3, `(.L_x_7970) ;  /* 0x0000006000037945 */ /* 0x000fe20003800000 */
[----:B------:R-:W-:Y:S02]  /*73f0*/  IMAD.MOV.U32 R114, RZ, RZ, R100 ;  /* 0x000000ffff727224 */ /* 0x000fe400078e0064 */
[----:B------:R-:W-:-:S07]  /*7400*/  IMAD.MOV.U32 R113, RZ, RZ, -0x1 ;  /* 0xffffffffff717424 */ /* 0x000fce00078e00ff */
[----:B01234-:R-:W-:Y:S05]  /*7410*/  WARPSYNC.COLLECTIVE R113, `(.L_x_7971) ;  /* 0x0000000071087348 */ /* 0x01ffea0003c00000 */
[----:B-1----:R1:W0:Y:S02]  /*7420*/  SHFL.IDX P0, R113, R111, R114, R3 ;  /* 0x000000726f717389 */ /* 0x0022240000000003 */
[----:B01234-:R-:W-:Y:S05]  /*7430*/  ENDCOLLECTIVE ;  /* 0x000000000000791b */ /* 0x01ffea0003800000 */
.L_x_7971:
[----:B------:R-:W-:Y:S05]  /*7440*/  BSYNC B3 ;  /* 0x0000000000037941 */ /* 0x000fea0003800000 */
.L_x_7970:
[----:B------:R-:W-:Y:S05]  /*7450*/  BRA `(.L_x_7972) ;  /* 0xffffffdc00d87947 */ /* 0x000fea000383ffff */
.L_x_7871:
[----:B------:R-:W-:Y:S01]  /*7460*/  BSSY B3, `(.L_x_7973) ;  /* 0x0000006000037945 */ /* 0x000fe20003800000 */
[----:B------:R-:W-:Y:S02]  /*7470*/  IMAD.MOV.U32 R114, RZ, RZ, R98 ;  /* 0x000000ffff727224 */ /* 0x000fe400078e0062 */
[----:B------:R-:W-:-:S07]  /*7480*/  IMAD.MOV.U32 R113, RZ, RZ, -0x1 ;  /* 0xffffffffff717424 */ /* 0x000fce00078e00ff */
[----:B01234-:R-:W-:Y:S05]  /*7490*/  WARPSYNC.COLLECTIVE R113, `(.L_x_7974) ;  /* 0x0000000071087348 */ /* 0x01ffea0003c00000 */
[----:B-1----:R1:W0:Y:S02]  /*74a0*/  SHFL.IDX P0, R113, R111, R114, R3 ;  /* 0x000000726f717389 */ /* 0x0022240000000003 */
[----:B01234-:R-:W-:Y:S05]  /*74b0*/  ENDCOLLECTIVE ;  /* 0x000000000000791b */ /* 0x01ffea0003800000 */
.L_x_7974:
[----:B------:R-:W-:Y:S05]  /*74c0*/  BSYNC B3 ;  /* 0x0000000000037941 */ /* 0x000fea0003800000 */
.L_x_7973:
[----:B------:R-:W-:Y:S05]  /*74d0*/  BRA `(.L_x_7975) ;  /* 0xffffffdc00d47947 */ /* 0x000fea000383ffff */
.L_x_7874:
[----:B------:R-:W-:Y:S01]  /*74e0*/  BSSY B3, `(.L_x_7976) ;  /* 0x0000006000037945 */ /* 0x000fe20003800000 */
[----:B------:R-:W-:Y:S02]  /*74f0*/  IMAD.MOV.U32 R114, RZ, RZ, R96 ;  /* 0x000000ffff727224 */ /* 0x000fe400078e0060 */
[----:B------:R-:W-:-:S07]  /*7500*/  IMAD.MOV.U32 R113, RZ, RZ, -0x1 ;  /* 0xffffffffff717424 */ /* 0x000fce00078e00ff */
[----:B01234-:R-:W-:Y:S05]  /*7510*/  WARPSYNC.COLLECTIVE R113, `(.L_x_7977) ;  /* 0x0000000071087348 */ /* 0x01ffea0003c00000 */
[----:B-1----:R1:W0:Y:S02]  /*7520*/  SHFL.IDX P0, R113, R111, R114, R3 ;  /* 0x000000726f717389 */ /* 0x0022240000000003 */
[----:B01234-:R-:W-:Y:S05]  /*7530*/  ENDCOLLECTIVE ;  /* 0x000000000000791b */ /* 0x01ffea0003800000 */
.L_x_7977:
[----:B------:R-:W-:Y:S05]  /*7540*/  BSYNC B3 ;  /* 0x0000000000037941 */ /* 0x000fea0003800000 */
.L_x_7976:
[----:B------:R-:W-:Y:S05]  /*7550*/  BRA `(.L_x_7978) ;  /* 0xffffffdc00d07947 */ /* 0x000fea000383ffff */
.L_x_7877:
[----:B------:R-:W-:Y:S01]  /*7560*/  BSSY B3, `(.L_x_7979) ;  /* 0x0000006000037945 */ /* 0x000fe20003800000 */
[----:B------:R-:W-:Y:S01]  /*7570*/  MOV R114, R94 ;  /* 0x0000005e00727202 */ /* 0x000fe20000000f00 */
[----:B------:R-:W-:-:S07]  /*7580*/  IMAD.MOV.U32 R113, RZ, RZ, -0x1 ;  /* 0xffffffffff717424 */ /* 0x000fce00078e00ff */
[----:B01234-:R-:W-:Y:S05]  /*7590*/  WARPSYNC.COLLECTIVE R113, `(.L_x_7980) ;  /* 0x0000000071087348 */ /* 0x01ffea0003c00000 */
[----:B-1----:R1:W0:Y:S02]  /*75a0*/  SHFL.IDX P0, R113, R111, R114, R3 ;  /* 0x000000726f717389 */ /* 0x0022240000000003 */
[----:B01234-:R-:W-:Y:S05]  /*75b0*/  ENDCOLLECTIVE ;  /* 0x000000000000791b */ /* 0x01ffea0003800000 */
.L_x_7980:
[----:B------:R-:W-:Y:S05]  /*75c0*/  BSYNC B3 ;  /* 0x0000000000037941 */ /* 0x000fea0003800000 */
.L_x_7979:
[----:B------:R-:W-:Y:S05]  /*75d0*/  BRA `(.L_x_7981) ;  /* 0xffffffdc00cc7947 */ /* 0x000fea000383ffff */
.L_x_7880:
[----:B------:R-:W-:Y:S01]  /*75e0*/  BSSY B3, `(.L_x_7982) ;  /* 0x0000006000037945 */ /* 0x000fe20003800000 */
[----:B------:R-:W-:Y:S02]  /*75f0*/  IMAD.MOV.U32 R114, RZ, RZ, R92 ;  /* 0x000000ffff727224 */ /* 0x000fe400078e005c */
[----:B------:R-:W-:-:S07]  /*7600*/  IMAD.MOV.U32 R113, RZ, RZ, -0x1 ;  /* 0xffffffffff717424 */ /* 0x000fce00078e00ff */
[----:B01234-:R-:W-:Y:S05]  /*7610*/  WARPSYNC.COLLECTIVE R113, `(.L_x_7983) ;  /* 0x0000000071087348 */ /* 0x01ffea0003c00000 */
[----:B-1----:R1:W0:Y:S02]  /*7620*/  SHFL.IDX P0, R113, R111, R114, R3 ;  /* 0x000000726f717389 */ /* 0x0022240000000003 */
[----:B01234-:R-:W-:Y:S05]  /*7630*/  ENDCOLLECTIVE ;  /* 0x000000000000791b */ /* 0x01ffea0003800000 */
.L_x_7983:
[----:B------:R-:W-:Y:S05]  /*7640*/  BSYNC B3 ;  /* 0x0000000000037941 */ /* 0x000fea0003800000 */
.L_x_7982:
[----:B------:R-:W-:Y:S05]  /*7650*/  BRA `(.L_x_7984) ;  /* 0xffffffdc00cc7947 */ /* 0x000fea000383ffff */
.L_x_7883:
[----:B------:R-:W-:Y:S01]  /*7660*/  BSSY B3, `(.L_x_7985) ;  /* 0x0000006000037945 */ /* 0x000fe20003800000 */
[----:B------:R-:W-:Y:S02]  /*7670*/  IMAD.MOV.U32 R114, RZ, RZ, R90 ;  /* 0x000000ffff727224 */ /* 0x000fe400078e005a */
[----:B------:R-:W-:-:S07]  /*7680*/  IMAD.MOV.U32 R113, RZ, RZ, -0x1 ;  /* 0xffffffffff717424 */ /* 0x000fce00078e00ff */
[----:B01234-:R-:W-:Y:S05]  /*7690*/  WARPSYNC.COLLECTIVE R113, `(.L_x_7986) ;  /* 0x0000000071087348 */ /* 0x01ffea0003c00000 */
[----:B-1----:R1:W0:Y:S02]  /*76a0*/  SHFL.IDX P0, R113, R111, R114, R3 ;  /* 0x000000726f717389 */ /* 0x0022240000000003 */
[----:B01234-:R-:W-:Y:S05]  /*76b0*/  ENDCOLLECTIVE ;  /* 0x000000000000791b */ /* 0x01ffea0003800000 */
.L_x_7986:
[----:B------:R-:W-:Y:S05]  /*76c0*/  BSYNC B3 ;  /* 0x0000000000037941 */ /* 0x000fea0003800000 */
.L_x_7985:
[----:B------:R-:W-:Y:S05]  /*76d0*/  BRA `(.L_x_7987) ;  /* 0xffffffdc00cc7947 */ /* 0x000fea000383ffff */
.L_x_7886:
[----:B------:R-:W-:Y:S01]  /*76e0*/  BSSY B3, `(.L_x_7988) ;  /* 0x0000006000037945 */ /* 0x000fe20003800000 */
[----:B------:R-:W-:Y:S01]  /*76f0*/  IMAD.MOV.U32 R114, RZ, RZ, R88 ;  /* 0x000000ffff727224 */ /* 0x000fe200078e0058 */
[----:B------:R-:W-:-:S07]  /*7700*/  MOV R113, 0xffffffff ;  /* 0xffffffff00717802 */ /* 0x000fce0000000f00 */
[----:B01234-:R-:W-:Y:S05]  /*7710*/  WARPSYNC.COLLECTIVE R113, `(.L_x_7989) ;  /* 0x0000000071087348 */ /* 0x01ffea0003c00000 */
[----:B-1----:R1:W0:Y:S02]  /*7720*/  SHFL.IDX P0, R113, R111, R114, R3 ;  /* 0x000000726f717389 */ /* 0x0022240000000003 */
[----:B01234-:R-:W-:Y:S05]  /*7730*/  ENDCOLLECTIVE ;  /* 0x000000000000791b */ /* 0x01ffea0003800000 */
.L_x_7989:
[----:B------:R-:W-:Y:S05]  /*7740*/  BSYNC B3 ;  /* 0x0000000000037941 */ /* 0x000fea0003800000 */
.L_x_7988:
[----:B------:R-:W-:Y:S05]  /*7750*/  BRA `(.L_x_7990) ;  /* 0xffffffdc00cc7947 */ /* 0x000fea000383ffff */
.L_x_7889:
[----:B------:R-:W-:Y:S01]  /*7760*/  BSSY B3, `(.L_x_7991) ;  /* 0x0000006000037945 */ /* 0x000fe20003800000 */
[----:B------:R-:W-:Y:S02]  /*7770*/  IMAD.MOV.U32 R114, RZ, RZ, R86 ;  /* 0x000000ffff727224 */ /* 0x000fe400078e0056 */
[----:B------:R-:W-:-:S07]  /*7780*/  IMAD.MOV.U32 R113, RZ, RZ, -0x1 ;  /* 0xffffffffff717424 */ /* 0x000fce00078e00ff */
[----:B01234-:R-:W-:Y:S05]  /*7790*/  WARPSYNC.COLLECTIVE R113, `(.L_x_7992) ;  /* 0x0000000071087348 */ /* 0x01ffea0003c00000 */
[----:B-1----:R1:W0:Y:S02]  /*77a0*/  SHFL.IDX P0, R113, R111, R114, R3 ;  /* 0x000000726f717389 */ /* 0x0022240000000003 */
[----:B01234-:R-:W-:Y:S05]  /*77b0*/  ENDCOLLECTIVE ;  /* 0x000000000000791b */ /* 0x01ffea0003800000 */
.L_x_7992:
[----:B------:R-:W-:Y:S05]  /*77c0*/  BSYNC B3 ;  /* 0x0000000000037941 */ /* 0x000fea0003800000 */
.L_x_7991:
[----:B------:R-:W-:Y:S05]  /*77d0*/  BRA `(.L_x_7993) ;  /* 0xffffffdc00cc7947 */ /* 0x000fea000383ffff */
.L_x_7892:
[----:B------:R-:W-:Y:S01]  /*77e0*/  BSSY B3, `(.L_x_7994) ;  /* 0x0000006000037945 */ /* 0x000fe20003800000 */
[----:B------:R-:W-:Y:S02]  /*77f0*/  IMAD.MOV.U32 R114, RZ, RZ, R84 ;  /* 0x000000ffff727224 */ /* 0x000fe400078e0054 */
[----:B------:R-:W-:-:S07]  /*7800*/  IMAD.MOV.U32 R113, RZ, RZ, -0x1 ;  /* 0xffffffffff717424 */ /* 0x000fce00078e00ff */
[----:B01234-:R-:W-:Y:S05]  /*7810*/  WARPSYNC.COLLECTIVE R113, `(.L_x_7995) ;  /* 0x0000000071087348 */ /* 0x01ffea0003c00000 */
[----:B-1----:R1:W0:Y:S02]  /*7820*/  SHFL.IDX P0, R113, R111, R114, R3 ;  /* 0x000000726f717389 */ /* 0x0022240000000003 */
[----:B01234-:R-:W-:Y:S05]  /*7830*/  ENDCOLLECTIVE ;  /* 0x000000000000791b */ /* 0x01ffea0003800000 */
.L_x_7995:
[----:B------:R-:W-:Y:S05]  /*7840*/  BSYNC B3 ;  /* 0x0000000000037941 */ /* 0x000fea0003800000 */
.L_x_7994:
[----:B------:R-:W-:Y:S05]  /*7850*/  BRA `(.L_x_7996) ;  /* 0xffffffdc00cc7947 */ /* 0x000fea000383ffff */
.L_x_7895:
[----:B------:R-:W-:Y:S01]  /*7860*/  BSSY B3, `(.L_x_7997) ;  /* 0x0000006000037945 */ /* 0x000fe20003800000 */
[----:B------:R-:W-:Y:S02]  /*7870*/  IMAD.MOV.U32 R114, RZ, RZ, R82 ;  /* 0x000000ffff727224 */ /* 0x000fe400078e0052 */
[----:B------:R-:W-:-:S07]  /*7880*/  IMAD.MOV.U32 R113, RZ, RZ, -0x1 ;  /* 0xffffffffff717424 */ /* 0x000fce00078e00ff */
[----:B01234-:R-:W-:Y:S05]  /*7890*/  WARPSYNC.COLLECTIVE R113, `(.L_x_7998) ;  /* 0x0000000071087348 */ /* 0x01ffea0003c00000 */
[----:B-1----:R1:W0:Y:S02]  /*78a0*/  SHFL.IDX P0, R113, R111, R114, R3 ;  /* 0x000000726f717389 */ /* 0x0022240000000003 */
[----:B01234-:R-:W-:Y:S05]  /*78b0*/  ENDCOLLECTIVE ;  /* 0x000000000000791b */ /* 0x01ffea0003800000 */
.L_x_7998:
[----:B------:R-:W-:Y:S05]  /*78c0*/  BSYNC B3 ;  /* 0x0000000000037941 */ /* 0x000fea0003800000 */
.L_x_7997:
[----:B------:R-:W-:Y:S05]  /*78d0*/  BRA `(.L_x_7999) ;  /* 0xffffffdc00cc7947 */ /* 0x000fea000383ffff */
.L_x_7898:
[----:B------:R-:W-:Y:S01]  /*78e0*/  BSSY B3, `(.L_x_8000) ;  /* 0x0000006000037945 */ /* 0x000fe20003800000 */
[----:B------:R-:W-:Y:S01]  /*78f0*/  MOV R114, R80 ;  /* 0x0000005000727202 */ /* 0x000fe20000000f00 */
[----:B------:R-:W-:-:S07]  /*7900*/  IMAD.MOV.U32 R113, RZ, RZ, -0x1 ;  /* 0xffffffffff717424 */ /* 0x000fce00078e00ff */
[----:B01234-:R-:W-:Y:S05]  /*7910*/  WARPSYNC.COLLECTIVE R113, `(.L_x_8001) ;  /* 0x0000000071087348 */ /* 0x01ffea0003c00000 */
[----:B-1----:R1:W0:Y:S02]  /*7920*/  SHFL.IDX P0, R113, R111, R114, R3 ;  /* 0x000000726f717389 */ /* 0x0022240000000003 */
[----:B01234-:R-:W-:Y:S05]  /*7930*/  ENDCOLLECTIVE ;  /* 0x000000000000791b */ /* 0x01ffea0003800000 */
.L_x_8001:
[----:B------:R-:W-:Y:S05]  /*7940*/  BSYNC B3 ;  /* 0x0000000000037941 */ /* 0x000fea0003800000 */
.L_x_8000:
[----:B------:R-:W-:Y:S05]  /*7950*/  BRA `(.L_x_8002) ;  /* 0xffffffdc00cc7947 */ /* 0x000fea000383ffff */
.L_x_7901:
[----:B------:R-:W-:Y:S01]  /*7960*/  BSSY B3, `(.L_x_8003) ;  /* 0x0000006000037945 */ /* 0x000fe20003800000 */
[----:B------:R-:W-:Y:S02]  /*7970*/  IMAD.MOV.U32 R114, RZ, RZ, R78 ;  /* 0x000000ffff727224 */ /* 0x000fe400078e004e */
[----:B------:R-:W-:-:S07]  /*7980*/  IMAD.MOV.U32 R113, RZ, RZ, -0x1 ;  /* 0xffffffffff717424 */ /* 0x000fce00078e00ff */
[----:B01234-:R-:W-:Y:S05]  /*7990*/  WARPSYNC.COLLECTIVE R113, `(.L_x_8004) ;  /* 0x0000000071087348 */ /* 0x01ffea0003c00000 */
[----:B-1----:R1:W0:Y:S02]  /*79a0*/  SHFL.IDX P0, R113, R111, R114, R3 ;  /* 0x000000726f717389 */ /* 0x0022240000000003 */
[----:B01234-:R-:W-:Y:S05]  /*79b0*/  ENDCOLLECTIVE ;  /* 0x000000000000791b */ /* 0x01ffea0003800000 */
.L_x_8004:
[----:B------:R-:W-:Y:S05]  /*79c0*/  BSYNC B3 ;  /* 0x0000000000037941 */ /* 0x000fea0003800000 */
.L_x_8003:
[----:B------:R-:W-:Y:S05]  /*79d0*/  BRA `(.L_x_8005) ;  /* 0xffffffdc00cc7947 */ /* 0x000fea000383ffff */
.L_x_7904:
[----:B------:R-:W-:Y:S01]  /*79e0*/  BSSY B3, `(.L_x_8006) ;  /* 0x0000006000037945 */ /* 0x000fe20003800000 */
[----:B------:R-:W-:Y:S02]  /*79f0*/  IMAD.MOV.U32 R114, RZ, RZ, R76 ;  /* 0x000000ffff727224 */ /* 0x000fe400078e004c */
[----:B------:R-:W-:-:S07]  /*7a00*/  IMAD.MOV.U32 R113, RZ, RZ, -0x1 ;  /* 0xffffffffff717424 */ /* 0x000fce00078e00ff */
[----:B01234-:R-:W-:Y:S05]  /*7a10*/  WARPSYNC.COLLECTIVE R113, `(.L_x_8007) ;  /* 0x0000000071087348 */ /* 0x01ffea0003c00000 */
[----:B-1----:R1:W0:Y:S02]  /*7a20*/  SHFL.IDX P0, R113, R111, R114, R3 ;  /* 0x000000726f717389 */ /* 0x0022240000000003 */
[----:B01234-:R-:W-:Y:S05]  /*7a30*/  ENDCOLLECTIVE ;  /* 0x000000000000791b */ /* 0x01ffea0003800000 */
.L_x_8007:
[----:B------:R-:W-:Y:S05]  /*7a40*/  BSYNC B3 ;  /* 0x0000000000037941 */ /* 0x000fea0003800000 */
.L_x_8006:
[----:B------:R-:W-:Y:S05]  /*7a50*/  BRA `(.L_x_8008) ;  /* 0xffffffdc00cc7947 */ /* 0x000fea000383ffff */
.L_x_7907:
[----:B------:R-:W-:Y:S01]  /*7a60*/  BSSY B3, `(.L_x_8009) ;  /* 0x0000006000037945 */ /* 0x000fe20003800000 */
[----:B------:R-:W-:Y:S01]  /*7a70*/  IMAD.MOV.U32 R114, RZ, RZ, R74 ;  /* 0x000000ffff727224 */ /* 0x000fe200078e004a */
[----:B------:R-:W-:-:S07]  /*7a80*/  MOV R113, 0xffffffff ;  /* 0xffffffff00717802 */ /* 0x000fce0000000f00 */
[----:B01234-:R-:W-:Y:S05]  /*7a90*/  WARPSYNC.COLLECTIVE R113, `(.L_x_8010) ;  /* 0x0000000071087348 */ /* 0x01ffea0003c00000 */
[----:B-1----:R1:W0:Y:S02]  /*7aa0*/  SHFL.IDX P0, R113, R111, R114, R3 ;  /* 0x000000726f717389 */ /* 0x0022240000000003 */
[----:B01234-:R-:W-:Y:S05]  /*7ab0*/  ENDCOLLECTIVE ;  /* 0x000000000000791b */ /* 0x01ffea0003800000 */
.L_x_8010:
[----:B------:R-:W-:Y:S05]  /*7ac0*/  BSYNC B3 ;  /* 0x0000000000037941 */ /* 0x000fea0003800000 */
.L_x_8009:
[----:B------:R-:W-:Y:S05]  /*7ad0*/  BRA `(.L_x_8011) ;  /* 0xffffffdc00cc7947 */ /* 0x000fea000383ffff */
.L_x_7910:
[----:B------:R-:W-:Y:S01]  /*7ae0*/  BSSY B3, `(.L_x_8012) ;  /* 0x0000006000037945 */ /* 0x000fe20003800000 */
[----:B------:R-:W-:Y:S02]  /*7af0*/  IMAD.MOV.U32 R114, RZ, RZ, R72 ;  /* 0x000000ffff727224 */ /* 0x000fe400078e0048 */
[----:B------:R-:W-:-:S07]  /*7b00*/  IMAD.MOV.U32 R113, RZ, RZ, -0x1 ;  /* 0xffffffffff717424 */ /* 0x000fce00078e00ff */
[----:B01234-:R-:W-:Y:S05]  /*7b10*/  WARPSYNC.COLLECTIVE R113, `(.L_x_8013) ;  /* 0x0000000071087348 */ /* 0x01ffea0003c00000 */
[----:B-1----:R1:W0:Y:S02]  /*7b20*/  SHFL.IDX P0, R113, R111, R114, R3 ;  /* 0x000000726f717389 */ /* 0x0022240000000003 */
[----:B01234-:R-:W-:Y:S05]  /*7b30*/  ENDCOLLECTIVE ;  /* 0x000000000000791b */ /* 0x01ffea0003800000 */
.L_x_8013:
[----:B------:R-:W-:Y:S05]  /*7b40*/  BSYNC B3 ;  /* 0x0000000000037941 */ /* 0x000fea0003800000 */
.L_x_8012:
[----:B------:R-:W-:Y:S05]  /*7b50*/  BRA `(.L_x_8014) ;  /* 0xffffffdc00cc7947 */ /* 0x000fea000383ffff */
.L_x_7913:
[----:B------:R-:W-:Y:S01]  /*7b60*/  BSSY B3, `(.L_x_8015) ;  /* 0x0000006000037945 */ /* 0x000fe20003800000 */
[----:B------:R-:W-:Y:S02]  /*7b70*/  IMAD.MOV.U32 R114, RZ, RZ, R70 ;  /* 0x000000ffff727224 */ /* 0x000fe400078e0046 */
[----:B------:R-:W-:-:S07]  /*7b80*/  IMAD.MOV.U32 R113, RZ, RZ, -0x1 ;  /* 0xffffffffff717424 */ /* 0x000fce00078e00ff */
[----:B01234-:R-:W-:Y:S05]  /*7b90*/  WARPSYNC.COLLECTIVE R113, `(.L_x_8016) ;  /* 0x0000000071087348 */ /* 0x01ffea0003c00000 */
[----:B-1----:R1:W0:Y:S02]  /*7ba0*/  SHFL.IDX P0, R113, R111, R114, R3 ;  /* 0x000000726f717389 */ /* 0x0022240000000003 */
[----:B01234-:R-:W-:Y:S05]  /*7bb0*/  ENDCOLLECTIVE ;  /* 0x000000000000791b */ /* 0x01ffea0003800000 */
.L_x_8016:
[----:B------:R-:W-:Y:S05]  /*7bc0*/  BSYNC B3 ;  /* 0x0000000000037941 */ /* 0x000fea0003800000 */
.L_x_8015:
[----:B------:R-:W-:Y:S05]  /*7bd0*/  BRA `(.L_x_8017) ;  /* 0xffffffdc00cc7947 */ /* 0x000fea000383ffff */
.L_x_7916:
[----:B------:R-:W-:Y:S01]  /*7be0*/  BSSY B3, `(.L_x_8018) ;  /* 0x0000006000037945 */ /* 0x000fe20003800000 */
[----:B------:R-:W-:Y:S02]  /*7bf0*/  IMAD.MOV.U32 R114, RZ, RZ, R68 ;  /* 0x000000ffff727224 */ /* 0x000fe400078e0044 */
[----:B------:R-:W-:-:S07]  /*7c00*/  IMAD.MOV.U32 R113, RZ, RZ, -0x1 ;  /* 0xffffffffff717424 */ /* 0x000fce00078e00ff */
[----:B01234-:R-:W-:Y:S05]  /*7c10*/  WARPSYNC.COLLECTIVE R113, `(.L_x_8019) ;  /* 0x0000000071087348 */ /* 0x01ffea0003c00000 */
[----:B-1----:R1:W0:Y:S02]  /*7c20*/  SHFL.IDX P0, R113, R111, R114, R3 ;  /* 0x000000726f717389 */ /* 0x0022240000000003 */
[----:B01234-:R-:W-:Y:S05]  /*7c30*/  ENDCOLLECTIVE ;  /* 0x000000000000791b */ /* 0x01ffea0003800000 */
.L_x_8019:
[----:B------:R-:W-:Y:S05]  /*7c40*/  BSYNC B3 ;  /* 0x0000000000037941 */ /* 0x000fea0003800000 */
.L_x_8018:
[----:B------:R-:W-:Y:S05]  /*7c50*/  BRA `(.L_x_8020) ;  /* 0xffffffdc00cc7947 */ /* 0x000fea000383ffff */
.L_x_7919:
[----:B------:R-:W-:Y:S01]  /*7c60*/  BSSY B3, `(.L_x_8021) ;  /* 0x0000006000037945 */ /* 0x000fe20003800000 */
[----:B------:R-:W-:Y:S01]  /*7c70*/  MOV R114, R66 ;  /* 0x0000004200727202 */ /* 0x000fe20000000f00 */
[----:B------:R-:W-:-:S07]  /*7c80*/  IMAD.MOV.U32 R113, RZ, RZ, -0x1 ;  /* 0xffffffffff717424 */ /* 0x000fce00078e00ff */
[----:B01234-:R-:W-:Y:S05]  /*7c90*/  WARPSYNC.COLLECTIVE R113, `(.L_x_8022) ;  /* 0x0000000071087348 */ /* 0x01ffea0003c00000 */
[----:B-1----:R1:W0:Y:S02]  /*7ca0*/  SHFL.IDX P0, R113, R111, R114, R3 ;  /* 0x000000726f717389 */ /* 0x0022240000000003 */
[----:B01234-:R-:W-:Y:S05]  /*7cb0*/  ENDCOLLECTIVE ;  /* 0x000000000000791b */ /* 0x01ffea0003800000 */
.L_x_8022:
[----:B------:R-:W-:Y:S05]  /*7cc0*/  BSYNC B3 ;  /* 0x0000000000037941 */ /* 0x000fea0003800000 */
.L_x_8021:
[----:B------:R-:W-:Y:S05]  /*7cd0*/  BRA `(.L_x_8023) ;  /* 0xffffffdc00cc7947 */ /* 0x000fea000383ffff */
.L_x_7922:
[----:B------:R-:W-:Y:S01]  /*7ce0*/  BSSY B3, `(.L_x_8024) ;  /* 0x0000006000037945 */ /* 0x000fe20003800000 */
[----:B------:R-:W-:Y:S02]  /*7cf0*/  IMAD.MOV.U32 R114, RZ, RZ, R64 ;  /* 0x000000ffff727224 */ /* 0x000fe400078e0040 */
[----:B------:R-:W-:-:S07]  /*7d00*/  IMAD.MOV.U32 R113, RZ, RZ, -0x1 ;  /* 0xffffffffff717424 */ /* 0x000fce00078e00ff */
[----:B01234-:R-:W-:Y:S05]  /*7d10*/  WARPSYNC.COLLECTIVE R113, `(.L_x_8025) ;  /* 0x0000000071087348 */ /* 0x01ffea0003c00000 */
[----:B-1----:R1:W0:Y:S02]  /*7d20*/  SHFL.IDX P0, R113, R111, R114, R3 ;  /* 0x000000726f717389 */ /* 0x0022240000000003 */
[----:B01234-:R-:W-:Y:S05]  /*7d30*/  ENDCOLLECTIVE ;  /* 0x000000000000791b */ /* 0x01ffea0003800000 */
.L_x_8025:
[----:B------:R-:W-:Y:S05]  /*7d40*/  BSYNC B3 ;  /* 0x0000000000037941 */ /* 0x000fea0003800000 */
.L_x_8024:
[----:B------:R-:W-:Y:S05]  /*7d50*/  BRA `(.L_x_8026) ;  /* 0xffffffdc00cc7947 */ /* 0x000fea000383ffff */
.L_x_7925:
[----:B------:R-:W-:Y:S01]  /*7d60*/  BSSY B3, `(.L_x_8027) ;  /* 0x0000006000037945 */ /* 0x000fe20003800000 */
[----:B------:R-:W-:Y:S02]  /*7d70*/  IMAD.MOV.U32 R114, RZ, RZ, R62 ;  /* 0x000000ffff727224 */ /* 0x000fe400078e003e */
[----:B------:R-:W-:-:S07]  /*7d80*/  IMAD.MOV.U32 R113, RZ, RZ, -0x1 ;  /* 0xffffffffff717424 */ /* 0x000fce00078e00ff */
[----:B01234-:R-:W-:Y:S05]  /*7d90*/  WARPSYNC.COLLECTIVE R113, `(.L_x_8028) ;  /* 0x0000000071087348 */ /* 0x01ffea0003c00000 */
[----:B-1----:R1:W0:Y:S02]  /*7da0*/  SHFL.IDX P0, R113, R111, R114, R3 ;  /* 0x000000726f717389 */ /* 0x0022240000000003 */
[----:B01234-:R-:W-:Y:S05]  /*7db0*/  ENDCOLLECTIVE ;  /* 0x000000000000791b */ /* 0x01ffea0003800000 */
.L_x_8028:
[----:B------:R-:W-:Y:S05]  /*7dc0*/  BSYNC B3 ;  /* 0x0000000000037941 */ /* 0x000fea0003800000 */
.L_x_8027:
[----:B------:R-:W-:Y:S05]  /*7dd0*/  BRA `(.L_x_8029) ;  /* 0xffffffdc00cc7947 */ /* 0x000fea000383ffff */
.L_x_7928:
[----:B------:R-:W-:Y:S01]  /*7de0*/  BSSY B3, `(.L_x_8030) ;  /* 0x0000006000037945 */ /* 0x000fe20003800000 */
[----:B------:R-:W-:Y:S01]  /*7df0*/  IMAD.MOV.U32 R114, RZ, RZ, R60 ;  /* 0x000000ffff727224 */ /* 0x000fe200078e003c */
[----:B------:R-:W-:-:S07]  /*7e00*/  MOV R113, 0xffffffff ;  /* 0xffffffff00717802 */ /* 0x000fce0000000f00 */
[----:B01234-:R-:W-:Y:S05]  /*7e10*/  WARPSYNC.COLLECTIVE R113, `(.L_x_8031) ;  /* 0x0000000071087348 */ /* 0x01ffea0003c00000 */
[----:B-1----:R1:W0:Y:S02]  /*7e20*/  SHFL.IDX P0, R113, R111, R114, R3 ;  /* 0x000000726f717389 */ /* 0x0022240000000003 */
[----:B01234-:R-:W-:Y:S05]  /*7e30*/  ENDCOLLECTIVE ;  /* 0x000000000000791b */ /* 0x01ffea0003800000 */
.L_x_8031:
[----:B------:R-:W-:Y:S05]  /*7e40*/  BSYNC B3 ;  /* 0x0000000000037941 */ /* 0x000fea0003800000 */
.L_x_8030:
[----:B------:R-:W-:Y:S05]  /*7e50*/  BRA `(.L_x_8032) ;  /* 0xffffffdc00cc7947 */ /* 0x000fea000383ffff */
.L_x_7931:
[----:B------:R-:W-:Y:S01]  /*7e60*/  BSSY B3, `(.L_x_8033) ;  /* 0x0000006000037945 */ /* 0x000fe20003800000 */
[----:B------:R-:W-:Y:S02]  /*7e70*/  IMAD.MOV.U32 R114, RZ, RZ, R58 ;  /* 0x000000ffff727224 */ /* 0x000fe400078e003a */
[----:B------:R-:W-:-:S07]  /*7e80*/  IMAD.MOV.U32 R113, RZ, RZ, -0x1 ;  /* 0xffffffffff717424 */ /* 0x000fce00078e00ff */
[----:B01234-:R-:W-:Y:S05]  /*7e90*/  WARPSYNC.COLLECTIVE R113, `(.L_x_8034) ;  /* 0x0000000071087348 */ /* 0x01ffea0003c00000 */
[----:B-1----:R1:W0:Y:S02]  /*7ea0*/  SHFL.IDX P0, R113, R111, R114, R3 ;  /* 0x000000726f717389 */ /* 0x0022240000000003 */
[----:B01234-:R-:W-:Y:S05]  /*7eb0*/  ENDCOLLECTIVE ;  /* 0x000000000000791b */ /* 0x01ffea0003800000 */
.L_x_8034:
[----:B------:R-:W-:Y:S05]  /*7ec0*/  BSYNC B3 ;  /* 0x0000000000037941 */ /* 0x000fea0003800000 */
.L_x_8033:
[----:B------:R-:W-:Y:S05]  /*7ed0*/  BRA `(.L_x_8035) ;  /* 0xffffffdc00cc7947 */ /* 0x000fea000383ffff */
.L_x_7934:
[----:B------:R-:W-:Y:S01]  /*7ee0*/  BSSY B3, `(.L_x_8036) ;  /* 0x0000006000037945 */ /* 0x000fe20003800000 */
[----:B------:R-:W-:Y:S02]  /*7ef0*/  IMAD.MOV.U32 R114, RZ, RZ, R56 ;  /* 0x000000ffff727224 */ /* 0x000fe400078e0038 */
[----:B------:R-:W-:-:S07]  /*7f00*/  IMAD.MOV.U32 R113, RZ, RZ, -0x1 ;  /* 0xffffffffff717424 */ /* 0x000fce00078e00ff */
[----:B01234-:R-:W-:Y:S05]  /*7f10*/  WARPSYNC.COLLECTIVE R113, `(.L_x_8037) ;  /* 0x0000000071087348 */ /* 0x01ffea0003c00000 */
[----:B-1----:R1:W0:Y:S02]  /*7f20*/  SHFL.IDX P0, R113, R111, R114, R3 ;  /* 0x000000726f717389 */ /* 0x0022240000000003 */
[----:B01234-:R-:W-:Y:S05]  /*7f30*/  ENDCOLLECTIVE ;  /* 0x000000000000791b */ /* 0x01ffea0003800000 */
.L_x_8037:
[----:B------:R-:W-:Y:S05]  /*7f40*/  BSYNC B3 ;  /* 0x0000000000037941 */ /* 0x000fea0003800000 */
.L_x_8036:
[----:B------:R-:W-:Y:S05]  /*7f50*/  BRA `(.L_x_8038) ;  /* 0xffffffdc00cc7947 */ /* 0x000fea000383ffff */
.L_x_7937:
[----:B------:R-:W-:Y:S01]  /*7f60*/  BSSY B3, `(.L_x_8039) ;  /* 0x0000006000037945 */ /* 0x000fe20003800000 */
[----:B------:R-:W-:Y:S02]  /*7f70*/  IMAD.MOV.U32 R114, RZ, RZ, R54 ;  /* 0x000000ffff727224 */ /* 0x000fe400078e0036 */
[----:B------:R-:W-:-:S07]  /*7f80*/  IMAD.MOV.U32 R113, RZ, RZ, -0x1 ;  /* 0xffffffffff717424 */ /* 0x000fce00078e00ff */
[----:B01234-:R-:W-:Y:S05]  /*7f90*/  WARPSYNC.COLLECTIVE R113, `(.L_x_8040) ;  /* 0x0000000071087348 */ /* 0x01ffea0003c00000 */
[----:B-1----:R1:W0:Y:S02]  /*7fa0*/  SHFL.IDX P0, R113, R111, R114, R3 ;  /* 0x000000726f717389 */ /* 0x0022240000000003 */
[----:B01234-:R-:W-:Y:S05]  /*7fb0*/  ENDCOLLECTIVE ;  /* 0x000000000000791b */ /* 0x01ffea0003800000 */
.L_x_8040:
[----:B------:R-:W-:Y:S05]  /*7fc0*/  BSYNC B3 ;  /* 0x0000000000037941 */ /* 0x000fea0003800000 */
.L_x_8039:
[----:B------:R-:W-:Y:S05]  /*7fd0*/  BRA `(.L_x_8041) ;  /* 0xffffffdc00cc7947 */ /* 0x000fea000383ffff */
.L_x_7940:
[----:B------:R-:W-:Y:S01]  /*7fe0*/  BSSY B3, `(.L_x_8042) ;  /* 0x0000006000037945 */ /* 0x000fe20003800000 */
[----:B------:R-:W-:Y:S01]  /*7ff0*/  MOV R114, R52 ;  /* 0x0000003400727202 */ /* 0x000fe20000000f00 */
[----:B------:R-:W-:-:S07]  /*8000*/  IMAD.MOV.U32 R113, RZ, RZ, -0x1 ;  /* 0xffffffffff717424 */ /* 0x000fce00078e00ff */
[----:B01234-:R-:W-:Y:S05]  /*8010*/  WARPSYNC.COLLECTIVE R113, `(.L_x_8043) ;  /* 0x0000000071087348 */ /* 0x01ffea0003c00000 */
[----:B-1----:R1:W0:Y:S02]  /*8020*/  SHFL.IDX P0, R113, R111, R114, R3 ;  /* 0x000000726f717389 */ /* 0x0022240000000003 */
[----:B01234-:R-:W-:Y:S05]  /*8030*/  ENDCOLLECTIVE ;  /* 0x000000000000791b */ /* 0x01ffea0003800000 */
.L_x_8043:
[----:B------:R-:W-:Y:S05]  /*8040*/  BSYNC B3 ;  /* 0x0000000000037941 */ /* 0x000fea0003800000 */
.L_x_8042:
[----:B------:R-:W-:Y:S05]  /*8050*/  BRA `(.L_x_8044) ;  /* 0xffffffdc00cc7947 */ /* 0x000fea000383ffff */
.L_x_7943:
[----:B------:R-:W-:Y:S01]  /*8060*/  BSSY B3, `(.L_x_8045) ;  /* 0x0000006000037945 */ /* 0x000fe20003800000 */
[----:B------:R-:W-:Y:S02]  /*8070*/  IMAD.MOV.U32 R114, RZ, RZ, R50 ;  /* 0x000000ffff727224 */ /* 0x000fe400078e0032 */
[----:B------:R-:W-:-:S07]  /*8080*/  IMAD.MOV.U32 R113, RZ, RZ, -0x1 ;  /* 0xffffffffff717424 */ /* 0x000fce00078e00ff */
[----:B01234-:R-:W-:Y:S05]  /*8090*/  WARPSYNC.COLLECTIVE R113, `(.L_x_8046) ;  /* 0x0000000071087348 */ /* 0x01ffea0003c00000 */
[----:B-1----:R1:W0:Y:S02]  /*80a0*/  SHFL.IDX P0, R113, R111, R114, R3 ;  /* 0x000000726f717389 */ /* 0x0022240000000003 */
[----:B01234-:R-:W-:Y:S05]  /*80b0*/  ENDCOLLECTIVE ;  /* 0x000000000000791b */ /* 0x01ffea0003800000 */
.L_x_8046:
[----:B------:R-:W-:Y:S05]  /*80c0*/  BSYNC B3 ;  /* 0x0000000000037941 */ /* 0x000fea0003800000 */
.L_x_8045:
[----:B------:R-:W-:Y:S05]  /*80d0*/  BRA `(.L_x_8047) ;  /* 0xffffffdc00cc7947 */ /* 0x000fea000383ffff */
.L_x_7946:
[----:B------:R-:W-:Y:S01]  /*80e0*/  BSSY B3, `(.L_x_8048) ;  /* 0x0000006000037945 */ /* 0x000fe20003800000 */
[----:B------:R-:W-:Y:S02]  /*80f0*/  IMAD.MOV.U32 R114, RZ, RZ, R48 ;  /* 0x000000ffff727224 */ /* 0x000fe400078e0030 */
[----:B------:R-:W-:-:S07]  /*8100*/  IMAD.MOV.U32 R113, RZ, RZ, -0x1 ;  /* 0xffffffffff717424 */ /* 0x000fce00078e00ff */
[----:B01234-:R-:W-:Y:S05]  /*8110*/  WARPSYNC.COLLECTIVE R113, `(.L_x_8049) ;  /* 0x0000000071087348 */ /* 0x01ffea0003c00000 */
[----:B-1----:R1:W0:Y:S02]  /*8120*/  SHFL.IDX P0, R113, R111, R114, R3 ;  /* 0x000000726f717389 */ /* 0x0022240000000003 */
[----:B01234-:R-:W-:Y:S05]  /*8130*/  ENDCOLLECTIVE ;  /* 0x000000000000791b */ /* 0x01ffea0003800000 */
.L_x_8049:
[----:B------:R-:W-:Y:S05]  /*8140*/  BSYNC B3 ;  /* 0x0000000000037941 */ /* 0x000fea0003800000 */
.L_x_8048:
[----:B------:R-:W-:Y:S05]  /*8150*/  BRA `(.L_x_8050) ;  /* 0xffffffdc00cc7947 */ /* 0x000fea000383ffff */
.L_x_7949:
[----:B------:R-:W-:Y:S01]  /*8160*/  BSSY B3, `(.L_x_8051) ;  /* 0x0000006000037945 */ /* 0x000fe20003800000 */
[----:B------:R-:W-:Y:S01]  /*8170*/  IMAD.MOV.U32 R114, RZ, RZ, R44 ;  /* 0x000000ffff727224 */ /* 0x000fe200078e002c */
[----:B------:R-:W-:-:S07]  /*8180*/  MOV R113, 0xffffffff ;  /* 0xffffffff00717802 */ /* 0x000fce0000000f00 */
[----:B01234-:R-:W-:Y:S05]  /*8190*/  WARPSYNC.COLLECTIVE R113, `(.L_x_8052) ;  /* 0x0000000071087348 */ /* 0x01ffea0003c00000 */
[----:B-1----:R1:W0:Y:S02]  /*81a0*/  SHFL.IDX P0, R113, R111, R114, R3 ;  /* 0x000000726f717389 */ /* 0x0022240000000003 */
[----:B01234-:R-:W-:Y:S05]  /*81b0*/  ENDCOLLECTIVE ;  /* 0x000000000000791b */ /* 0x01ffea0003800000 */
.L_x_8052:
[----:B------:R-:W-:Y:S05]  /*81c0*/  BSYNC B3 ;  /* 0x0000000000037941 */ /* 0x000fea0003800000 */
.L_x_8051:
[----:B------:R-:W-:Y:S05]  /*81d0*/  BRA `(.L_x_8053) ;  /* 0xffffffdc00cc7947 */ /* 0x000fea000383ffff */
.L_x_7952:
[----:B------:R-:W-:Y:S01]  /*81e0*/  BSSY B3, `(.L_x_8054) ;  /* 0x0000006000037945 */ /* 0x000fe20003800000 */
[----:B------:R-:W-:Y:S02]  /*81f0*/  IMAD.MOV.U32 R114, RZ, RZ, R42 ;  /* 0x000000ffff727224 */ /* 0x000fe400078e002a */
[----:B------:R-:W-:-:S07]  /*8200*/  IMAD.MOV.U32 R113, RZ, RZ, -0x1 ;  /* 0xffffffffff717424 */ /* 0x000fce00078e00ff */
[----:B01234-:R-:W-:Y:S05]  /*8210*/  WARPSYNC.COLLECTIVE R113, `(.L_x_8055) ;  /* 0x0000000071087348 */ /* 0x01ffea0003c00000 */
[----:B-1----:R1:W0:Y:S02]  /*8220*/  SHFL.IDX P0, R113, R111, R114, R3 ;  /* 0x000000726f717389 */ /* 0x0022240000000003 */
[----:B01234-:R-:W-:Y:S05]  /*8230*/  ENDCOLLECTIVE ;  /* 0x000000000000791b */ /* 0x01ffea0003800000 */
.L_x_8055:
[----:B------:R-:W-:Y:S05]  /*8240*/  BSYNC B3 ;  /* 0x0000000000037941 */ /* 0x000fea0003800000 */
.L_x_8054:
[----:B------:R-:W-:Y:S05]  /*8250*/  BRA `(.L_x_8056) ;  /* 0xffffffdc00cc7947 */ /* 0x000fea000383ffff */
.L_x_7955:
[----:B------:R-:W-:Y:S01]  /*8260*/  BSSY B3, `(.L_x_8057) ;  /* 0x0000006000037945 */ /* 0x000fe20003800000 */
[----:B------:R-:W-:Y:S02]  /*8270*/  IMAD.MOV.U32 R114, RZ, RZ, R104 ;  /* 0x000000ffff727224 */ /* 0x000fe400078e0068 */
[----:B------:R-:W-:-:S07]  /*8280*/  IMAD.MOV.U32 R113, RZ, RZ, -0x1 ;  /* 0xffffffffff717424 */ /* 0x000fce00078e00ff */
[----:B01234-:R-:W-:Y:S05]  /*8290*/  WARPSYNC.COLLECTIVE R113, `(.L_x_8058) ;  /* 0x0000000071087348 */ /* 0x01ffea0003c00000 */
[----:B-1----:R1:W0:Y:S02]  /*82a0*/  SHFL.IDX P0, R113, R111, R114, R3 ;  /* 0x000000726f717389 */ /* 0x0022240000000003 */
[----:B01234-:R-:W-:Y:S05]  /*82b0*/  ENDCOLLECTIVE ;  /* 0x000000000000791b */ /* 0x01ffea0003800000 */
.L_x_8058:
[----:B------:R-:W-:Y:S05]  /*82c0*/  BSYNC B3 ;  /* 0x0000000000037941 */ /* 0x000fea0003800000 */
.L_x_8057:
[----:B------:R-:W-:Y:S05]  /*82d0*/  BRA `(.L_x_8059) ;  /* 0xffffffdc00cc7947 */ /* 0x000fea000383ffff */
.L_x_7958:
[----:B------:R-:W-:Y:S01]  /*82e0*/  BSSY B3, `(.L_x_8060) ;  /* 0x0000006000037945 */ /* 0x000fe20003800000 */
[----:B------:R-:W-:Y:S02]  /*82f0*/  IMAD.MOV.U32 R114, RZ, RZ, R102 ;  /* 0x000000ffff727224 */ /* 0x000fe400078e0066 */
[----:B------:R-:W-:-:S07]  /*8300*/  IMAD.MOV.U32 R113, RZ, RZ, -0x1 ;  /* 0xffffffffff717424 */ /* 0x000fce00078e00ff */
[----:B01234-:R-:W-:Y:S05]  /*8310*/  WARPSYNC.COLLECTIVE R113, `(.L_x_8061) ;  /* 0x0000000071087348 */ /* 0x01ffea0003c00000 */
[----:B-1----:R1:W0:Y:S02]  /*8320*/  SHFL.IDX P0, R113, R111, R114, R3 ;  /* 0x000000726f717389 */ /* 0x0022240000000003 */
[----:B01234-:R-:W-:Y:S05]  /*8330*/  ENDCOLLECTIVE ;  /* 0x000000000000791b */ /* 0x01ffea0003800000 */
.L_x_8061:
[----:B------:R-:W-:Y:S05]  /*8340*/  BSYNC B3 ;  /* 0x0000000000037941 */ /* 0x000fea0003800000 */
.L_x_8060:
[----:B------:R-:W-:Y:S01]  /*8350*/  MOV R111, R113 ;  /* 0x00000071006f7202 */ /* 0x000fe20000000f00 */
[----:B------:R-:W-:Y:S06]  /*8360*/  BRA `(.L_x_8062) ;  /* 0xffffffdc00c87947 */ /* 0x000fec000383ffff */
        .weak           $__internal_61_$__cuda_sm20_div_u16
        .type           $__internal_61_$__cuda_sm20_div_u16,@function
        .size           $__internal_61_$__cuda_sm20_div_u16,(.L_x_20351 - $__internal_61_$__cuda_sm20_div_u16)
$__internal_61_$__cuda_sm20_div_u16:
        /* <DEDUP_REMOVED lines=18> */
[----:B------:R-:W-:Y:S06]  /*8490*/  RET.REL.NODEC R2 `(_Z9cuda_gemmIiLi128ELi8ELi1ELi512ELi64ELi64ELi0EEviiiPT_S1_S1_ii) ;  /* 0xffffff7802d87950 */ /* 0x000fec0003c3ffff */
.L_x_8063:
        /* <DEDUP_REMOVED lines=14> */
.L_x_20351:


//--------------------- .text._Z9cuda_gemmIiLi128ELi8ELi1ELi512ELi32ELi32ELi1EEviiiPT_S1_S1_ii --------------------------
	.section	.text._Z9cuda_gemmIiLi128ELi8ELi1ELi512ELi32ELi32ELi1EEviiiPT_S1_S1_ii,"ax",@progbits
	.align	128
        .global         _Z9cuda_gemmIiLi128ELi8ELi1ELi512ELi32ELi32ELi1EEviiiPT_S1_S1_ii
        .type           _Z9cuda_gemmIiLi128ELi8ELi1ELi512ELi32ELi32ELi1EEviiiPT_S1_S1_ii,@function
        .size           _Z9cuda_gemmIiLi128ELi8ELi1ELi512ELi32ELi32ELi1EEviiiPT_S1_S1_ii,(.L_x_20352 - _Z9cuda_gemmIiLi128ELi8ELi1ELi512ELi32ELi32ELi1EEviiiPT_S1_S1_ii)
        .other          _Z9cuda_gemmIiLi128ELi8ELi1ELi512ELi32ELi32ELi1EEviiiPT_S1_S1_ii,@"STO_CUDA_ENTRY STV_DEFAULT"
_Z9cuda_gemmIiLi128ELi8ELi1ELi512ELi32ELi32ELi1EEviiiPT_S1_S1_ii:
.text._Z9cuda_gemmIiLi128ELi8ELi1ELi512ELi32ELi32ELi1EEviiiPT_S1_S1_ii:
        /* <DEDUP_REMOVED lines=9> */
[----:B------:R-:W-:Y:S05]  /*0090*/  CALL.REL.NOINC `($__internal_62_$__cuda_sm20_div_u16) ;  /* 0x0000002800f87944 */ /* 0x000fea0003c00000 */
        /* <DEDUP_REMOVED lines=15> */
.L_x_8066:
        /* <DEDUP_REMOVED lines=13> */
.L_x_8065:
[----:B--2---:R-:W-:Y:S05]  /*0260*/  BSYNC.RECONVERGENT B0 ;  /* 0x0000000000007941 */ /* 0x004fea0003800200 */
.L_x_8064:
[----:B------:R-:W-:Y:S01]  /*0270*/  BSSY.RECONVERGENT B0, `(.L_x_8067) ;  /* 0x0000028000007945 */ /* 0x000fe20003800200 */
[----:B0-----:R-:W-:-:S07]  /*0280*/  LEA R80, R17, R12, 0x18 ;  /* 0x0000000c11507211 */ /* 0x001fce00078ec0ff */
.L_x_8068:
        /* <DEDUP_REMOVED lines=39> */
.L_x_8067:
        /* <DEDUP_REMOVED lines=12> */
[----:B0-----:R-:W-:Y:S05]  /*05c0*/  CALL.REL.NOINC `($__internal_62_$__cuda_sm20_div_u16) ;  /* 0x0000002400ac7944 */ /* 0x001fea0003c00000 */
        /* <DEDUP_REMOVED lines=167> */
.L_x_8083:
        /* <DEDUP_REMOVED lines=26> */
.L_x_8070:
[----:B-1----:R-:W-:Y:S05]  /*11e0*/  BSYNC.RECONVERGENT B0 ;  /* 0x0000000000007941 */ /* 0x002fea0003800200 */
.L_x_8069:
        /* <DEDUP_REMOVED lines=17> */
.L_x_8072:
        /* <DEDUP_REMOVED lines=24> */
.L_x_8071:
        /* <DEDUP_REMOVED lines=14> */
.L_x_8074:
[----:B------:R-:W-:Y:S05]  /*1560*/  BSYNC.RECONVERGENT B0 ;  /* 0x0000000000007941 */ /* 0x000fea0003800200 */
.L_x_8073:
[----:B------:R-:W-:Y:S01]  /*1570*/  BSSY.RECONVERGENT B0, `(.L_x_8075) ;  /* 0x000000d000007945 */ /* 0x000fe20003800200 */
[----:B------:R-:W-:-:S04]  /*1580*/  UIADD3 UR4, UPT, UPT, UR4, 0x1880, URZ ;  /* 0x0000188004047890 */ /* 0x000fc8000fffe0ff */
[----:B------:R-:W-:-:S12]  /*1590*/  ULEA UR4, UR6, UR4, 0x18 ;  /* 0x0000000406047291 */ /* 0x000fd8000f8ec0ff */
.L_x_8076:
        /* <DEDUP_REMOVED lines=11> */
.L_x_8075:
        /* <DEDUP_REMOVED lines=36> */
.L_x_8078:
        /* <DEDUP_REMOVED lines=67> */
.L_x_8117:
        /* <DEDUP_REMOVED lines=34> */
.L_x_8080:
[----:B------:R-:W-:Y:S05]  /*1ee0*/  BSYNC.RECONVERGENT B0 ;  /* 0x0000000000007941 */ /* 0x000fea0003800200 */
.L_x_8079:
[----:B------:R-:W-:Y:S01]  /*1ef0*/  BSSY.RECONVERGENT B0, `(.L_x_8081) ;  /* 0x0000018000007945 */ /* 0x000fe20003800200 */
.L_x_8082:
        /* <DEDUP_REMOVED lines=24> */
.L_x_8081:
[----:B------:R-:W-:Y:S05]  /*2080*/  @!P0 BRA `(.L_x_8083) ;  /* 0xffffffec00ec8947 */ /* 0x000fea000383ffff */
[----:B------:R-:W-:Y:S05]  /*2090*/  EXIT ;  /* 0x000000000000794d */ /* 0x000fea0003800000 */
.L_x_8077:
[----:B------:R-:W-:Y:S01]  /*20a0*/  BSSY B0, `(.L_x_8084) ;  /* 0x0000007000007945 */ /* 0x000fe20003800000 */
[----:B------:R-:W-:Y:S01]  /*20b0*/  MOV R116, R82 ;  /* 0x0000005200747202 */ /* 0x000fe20000000f00 */
[----:B------:R-:W-:Y:S01]  /*20c0*/  IMAD.MOV.U32 R115, RZ, RZ, 0x1f ;  /* 0x0000001fff737424 */ /* 0x000fe200078e00ff */
[----:B------:R-:W-:-:S07]  /*20d0*/  MOV R114, 0xffffffff ;  /* 0xffffffff00727802 */ /* 0x000fce0000000f00 */
[----:B0123--:R-:W-:Y:S05]  /*20e0*/  WARPSYNC.COLLECTIVE R114, `(.L_x_8085) ;  /* 0x0000000072087348 */ /* 0x00ffea0003c00000 */
[----:B---3--:R3:W4:Y:S02]  /*20f0*/  SHFL.IDX P1, R117, R113, R116, R115 ;  /* 0x0000007471757389 */ /* 0x0087240000020073 */
[----:B01234-:R-:W-:Y:S05]  /*2100*/  ENDCOLLECTIVE ;  /* 0x000000000000791b */ /* 0x01ffea0003800000 */
.L_x_8085:
[----:B------:R-:W-:Y:S05]  /*2110*/  BSYNC B0 ;  /* 0x0000000000007941 */ /* 0x000fea0003800000 */
.L_x_8084:
[----:B------:R-:W-:Y:S01]  /*2120*/  MOV R116, R49 ;  /* 0x0000003100747202 */ /* 0x000fe20000000f00 */
[----:B------:R-:W-:Y:S01]  /*2130*/  IMAD.MOV.U32 R115, RZ, RZ, 0x1f ;  /* 0x0000001fff737424 */ /* 0x000fe200078e00ff */
[----:B------:R-:W-:Y:S01]  /*2140*/  MOV R114, 0xffffffff ;  /* 0xffffffff00727802 */ /* 0x000fe20000000f00 */
[----:B------:R-:W-:-:S07]  /*2150*/  IMAD.MOV.U32 R119, RZ, RZ, R117 ;  /* 0x000000ffff777224 */ /* 0x000fce00078e0075 */
[----:B------:R-:W-:Y:S05]  /*2160*/  WARPSYNC.COLLECTIVE R114, `(.L_x_8086) ;  /* 0x0000000072087348 */ /* 0x000fea0003c00000 */
[----:B------:R0:W1:Y:S02]  /*2170*/  SHFL.IDX P1, R117, R113, R116, R115 ;  /* 0x0000007471757389 */ /* 0x0000640000020073 */
[----:B01----:R-:W-:Y:S05]  /*2180*/  ENDCOLLECTIVE ;  /* 0x000000000000791b */ /* 0x003fea0003800000 */
.L_x_8086:
[----:B------:R-:W-:Y:S02]  /*2190*/  IMAD R118, R110, R119, RZ ;  /* 0x000000776e767224 */ /* 0x000fe400078e02ff */
[----:B------:R-:W-:Y:S02]  /*21a0*/  IMAD.MOV.U32 R116, RZ, RZ, R48 ;  /* 0x000000ffff747224 */ /* 0x000fe400078e0030 */
[----:B------:R-:W-:-:S07]  /*21b0*/  IMAD R119, R109, R117, R118 ;  /* 0x000000756d777224 */ /* 0x000fce00078e0276 */
[----:B------:R-:W-:Y:S05]  /*21c0*/  WARPSYNC.COLLECTIVE R114, `(.L_x_8087) ;  /* 0x0000000072087348 */ /* 0x000fea0003c00000 */
[----:B------:R0:W1:Y:S02]  /*21d0*/  SHFL.IDX P1, R117, R113, R116, R115 ;  /* 0x0000007471757389 */ /* 0x0000640000020073 */
[----:B01----:R-:W-:Y:S05]  /*21e0*/  ENDCOLLECTIVE ;  /* 0x000000000000791b */ /* 0x003fea0003800000 */
.L_x_8087:
[----:B------:R-:W-:Y:S01]  /*21f0*/  IMAD.MOV.U32 R116, RZ, RZ, R47 ;  /* 0x000000ffff747224 */ /* 0x000fe200078e002f */
[----:B------:R-:W-:-:S07]  /*2200*/  MOV R120, R117 ;  /* 0x0000007500787202 */ /* 0x000fce0000000f00 */
[----:B------:R-:W-:Y:S05]  /*2210*/  WARPSYNC.COLLECTIVE R114, `(.L_x_8088) ;  /* 0x0000000072087348 */ /* 0x000fea0003c00000 */
[----:B------:R0:W1:Y:S02]  /*2220*/  SHFL.IDX P1, R117, R113, R116, R115 ;  /* 0x0000007471757389 */ /* 0x0000640000020073 */
[----:B01----:R-:W-:Y:S05]  /*2230*/  ENDCOLLECTIVE ;  /* 0x000000000000791b */ /* 0x003fea0003800000 */
.L_x_8088:
[----:B------:R-:W-:Y:S01]  /*2240*/  IMAD R120, R108, R120, R119 ;  /* 0x000000786c787224 */ /* 0x000fe200078e0277 */
[----:B------:R-:W-:-:S03]  /*2250*/  MOV R116, R46 ;  /* 0x0000002e00747202 */ /* 0x000fc60000000f00 */
[----:B------:R-:W-:-:S07]  /*2260*/  IMAD R119, R107, R117, R120 ;  /* 0x000000756b777224 */ /* 0x000fce00078e0278 */
[----:B------:R-:W-:Y:S05]  /*2270*/  WARPSYNC.COLLECTIVE R114, `(.L_x_8089) ;  /* 0x0000000072087348 */ /* 0x000fea0003c00000 */
[----:B------:R0:W1:Y:S02]  /*2280*/  SHFL.IDX P1, R117, R113, R116, R115 ;  /* 0x0000007471757389 */ /* 0x0000640000020073 */
[----:B01----:R-:W-:Y:S05]  /*2290*/  ENDCOLLECTIVE ;  /* 0x000000000000791b */ /* 0x003fea0003800000 */
.L_x_8089:
[----:B------:R-:W-:Y:S01]  /*22a0*/  MOV R116, R45 ;  /* 0x0000002d00747202 */ /* 0x000fe20000000f00 */
[----:B------:R-:W-:-:S07]  /*22b0*/  IMAD.MOV.U32 R118, RZ, RZ, R117 ;  /* 0x000000ffff767224 */ /* 0x000fce00078e0075 */
[----:B------:R-:W-:Y:S05]  /*22c0*/  WARPSYNC.COLLECTIVE R114, `(.L_x_8090) ;  /* 0x0000000072087348 */ /* 0x000fea0003c00000 */
[----:B------:R0:W1:Y:S02]  /*22d0*/  SHFL.IDX P1, R117, R113, R116, R115 ;  /* 0x0000007471757389 */ /* 0x0000640000020073 */
[----:B01----:R-:W-:Y:S05]  /*22e0*/  ENDCOLLECTIVE ;  /* 0x000000000000791b */ /* 0x003fea0003800000 */
.L_x_8090:
[----:B------:R-:W-:Y:S01]  /*22f0*/  IMAD R118, R106, R118, R119 ;  /* 0x000000766a767224 */ /* 0x000fe200078e0277 */
[----:B------:R-:W-:Y:S01]  /*2300*/  MOV R116, R44 ;  /* 0x0000002c00747202 */ /* 0x000fe20000000f00 */
[----:B------:R-:W-:-:S07]  /*2310*/  IMAD.MOV.U32 R121, RZ, RZ, R117 ;  /* 0x000000ffff797224 */ /* 0x000fce00078e0075 */
[----:B------:R-:W-:Y:S05]  /*2320*/  WARPSYNC.COLLECTIVE R114, `(.L_x_8091) ;  /* 0x0000000072087348 */ /* 0x000fea0003c00000 */
[----:B------:R0:W1:Y:S02]  /*2330*/  SHFL.IDX P1, R117, R113, R116, R115 ;  /* 0x0000007471757389 */ /* 0x0000640000020073 */
[----:B01----:R-:W-:Y:S05]  /*2340*/  ENDCOLLECTIVE ;  /* 0x000000000000791b */ /* 0x003fea0003800000 */
.L_x_8091:
[----:B------:R-:W-:Y:S01]  /*2350*/  IMAD R118, R105, R121, R118 ;  /* 0x0000007969767224 */ /* 0x000fe200078e0276 */
[----:B------:R-:W-:Y:S01]  /*2360*/  MOV R116, R43 ;  /* 0x0000002b00747202 */ /* 0x000fe20000000f00 */
[----:B------:R-:W-:-:S07]  /*2370*/  IMAD.MOV.U32 R122, RZ, RZ, R117 ;  /* 0x000000ffff7a7224 */ /* 0x000fce00078e0075 */
[----:B------:R-:W-:Y:S05]  /*2380*/  WARPSYNC.COLLECTIVE R114, `(.L_x_8092) ;  /* 0x0000000072087348 */ /* 0x000fea0003c00000 */
[----:B------:R0:W1:Y:S02]  /*2390*/  SHFL.IDX P1, R117, R113, R116, R115 ;  /* 0x0000007471757389 */ /* 0x0000640000020073 */
[----:B01----:R-:W-:Y:S05]  /*23a0*/  ENDCOLLECTIVE ;  /* 0x000000000000791b */ /* 0x003fea0003800000 */
.L_x_8092:
[----:B------:R-:W-:Y:S01]  /*23b0*/  IMAD R119, R111, R122, R118 ;  /* 0x0000007a6f777224 */ /* 0x000fe200078e0276 */
[----:B------:R-:W-:Y:S01]  /*23c0*/  MOV R116, R42 ;  /* 0x0000002a00747202 */ /* 0x000fe20000000f00 */
[----:B------:R-:W-:-:S07]  /*23d0*/  IMAD.MOV.U32 R123, RZ, RZ, R117 ;  /* 0x000000ffff7b7224 */ /* 0x000fce00078e0075 */
[----:B------:R-:W-:Y:S05]  /*23e0*/  WARPSYNC.COLLECTIVE R114, `(.L_x_8093) ;  /* 0x0000000072087348 */ /* 0x000fea0003c00000 */
[----:B------:R0:W1:Y:S02]  /*23f0*/  SHFL.IDX P1, R117, R113, R116, R115 ;  /* 0x0000007471757389 */ /* 0x0000640000020073 */
[----:B01----:R-:W-:Y:S05]  /*2400*/  ENDCOLLECTIVE ;  /* 0x000000000000791b */ /* 0x003fea0003800000 */
.L_x_8093:
[----:B------:R-:W-:Y:S02]  /*2410*/  IMAD R118, R104, R123, R119 ;  /* 0x0000007b68767224 */ /* 0x000fe400078e0277 */
[----:B------:R-:W-:Y:S02]  /*2420*/  IMAD.MOV.U32 R116, RZ, RZ, R41 ;  /* 0x000000ffff747224 */ /* 0x000fe400078e0029 */
[----:B------:R-:W-:-:S07]  /*2430*/  IMAD R119, R103, R117, R118 ;  /* 0x0000007567777224 */ /* 0x000fce00078e0276 */
[----:B------:R-:W-:Y:S05]  /*2440*/  WARPSYNC.COLLECTIVE R114, `(.L_x_8094) ;  /* 0x0000000072087348 */ /* 0x000fea0003c00000 */
[----:B------:R0:W1:Y:S02]  /*2450*/  SHFL.IDX P1, R117, R113, R116, R115 ;  /* 0x0000007471757389 */ /* 0x0000640000020073 */
[----:B01----:R-:W-:Y:S05]  /*2460*/  ENDCOLLECTIVE ;  /* 0x000000000000791b */ /* 0x003fea0003800000 */
.L_x_8094:
[----:B------:R-:W-:Y:S01]  /*2470*/  IMAD.MOV.U32 R116, RZ, RZ, R40 ;  /* 0x000000ffff747224 */ /* 0x000fe200078e0028 */
[----:B------:R-:W-:-:S07]  /*2480*/  MOV R120, R117 ;  /* 0x0000007500787202 */ /* 0x000fce0000000f00 */
[----:B------:R-:W-:Y:S05]  /*2490*/  WARPSYNC.COLLECTIVE R114, `(.L_x_8095) ;  /* 0x0000000072087348 */ /* 0x000fea0003c00000 */
[----:B------:R0:W1:Y:S02]  /*24a0*/  SHFL.IDX P1, R117, R113, R116, R115 ;  /* 0x0000007471757389 */ /* 0x0000640000020073 */
[----:B01----:R-:W-:Y:S05]  /*24b0*/  ENDCOLLECTIVE ;  /* 0x000000000000791b */ /* 0x003fea0003800000 */
.L_x_8095:
[----:B------:R-:W-:Y:S02]  /*24c0*/  IMAD R120, R102, R120, R119 ;  /* 0x0000007866787224 */ /* 0x000fe400078e0277 */
[----:B------:R-:W-:Y:S01]  /*24d0*/  IMAD.MOV.U32 R116, RZ, RZ, R39 ;  /* 0x000000ffff747224 */ /* 0x000fe200078e0027 */
[----:B------:R-:W-:-:S07]  /*24e0*/  MOV R121, R117 ;  /* 0x0000007500797202 */ /* 0x000fce0000000f00 */
[----:B------:R-:W-:Y:S05]  /*24f0*/  WARPSYNC.COLLECTIVE R114, `(.L_x_8096) ;  /* 0x0000000072087348 */ /* 0x000fea0003c00000 */
[----:B------:R0:W1:Y:S02]  /*2500*/  SHFL.IDX P1, R117, R113, R116, R115 ;  /* 0x0000007471757389 */ /* 0x0000640000020073 */
[----:B01----:R-:W-:Y:S05]  /*2510*/  ENDCOLLECTIVE ;  /* 0x000000000000791b */ /* 0x003fea0003800000 */
.L_x_8096:
[----:B------:R-:W-:Y:S02]  /*2520*/  IMAD R121, R101, R121, R120 ;  /* 0x0000007965797224 */ /* 0x000fe400078e0278 */
[----:B------:R-:W-:Y:S01]  /*2530*/  IMAD.MOV.U32 R116, RZ, RZ, R38 ;  /* 0x000000ffff747224 */ /* 0x000fe200078e0026 */
[----:B------:R-:W-:-:S07]  /*2540*/  MOV R122, R117 ;  /* 0x00000075007a7202 */ /* 0x000fce0000000f00 */
[----:B------:R-:W-:Y:S05]  /*2550*/  WARPSYNC.COLLECTIVE R114, `(.L_x_8097) ;  /* 0x0000000072087348 */ /* 0x000fea0003c00000 */
[----:B------:R0:W1:Y:S02]  /*2560*/  SHFL.IDX P1, R117, R113, R116, R115 ;  /* 0x0000007471757389 */ /* 0x0000640000020073 */
[----:B01----:R-:W-:Y:S05]  /*2570*/  ENDCOLLECTIVE ;  /* 0x000000000000791b */ /* 0x003fea0003800000 */
.L_x_8097:
[----:B------:R-:W-:Y:S02]  /*2580*/  IMAD R122, R100, R122, R121 ;  /* 0x0000007a647a7224 */ /* 0x000fe400078e0279 */
[----:B------:R-:W-:Y:S01]  /*2590*/  IMAD.MOV.U32 R116, RZ, RZ, R37 ;  /* 0x000000ffff747224 */ /* 0x000fe200078e0025 */
[----:B------:R-:W-:-:S07]  /*25a0*/  MOV R123, R117 ;  /* 0x00000075007b7202 */ /* 0x000fce0000000f00 */
[----:B------:R-:W-:Y:S05]  /*25b0*/  WARPSYNC.COLLECTIVE R114, `(.L_x_8098) ;  /* 0x0000000072087348 */ /* 0x000fea0003c00000 */
[----:B------:R0:W1:Y:S02]  /*25c0*/  SHFL.IDX P1, R117, R113, R116, R115 ;  /* 0x0000007471757389 */ /* 0x0000640000020073 */
[----:B01----:R-:W-:Y:S05]  /*25d0*/  ENDCOLLECTIVE ;  /* 0x000000000000791b */ /* 0x003fea0003800000 */
.L_x_8098:
[----:B------:R-:W-:Y:S01]  /*25e0*/  IMAD R123, R99, R123, R122 ;  /* 0x0000007b637b7224 */ /* 0x000fe200078e027a */
[----:B------:R-:W-:-:S03]  /*25f0*/  MOV R116, R36 ;  /* 0x0000002400747202 */ /* 0x000fc60000000f00 */
[----:B------:R-:W-:-:S07]  /*2600*/  IMAD R118, R98, R117, R123 ;  /* 0x0000007562767224 */ /* 0x000fce00078e027b */
[----:B------:R-:W-:Y:S05]  /*2610*/  WARPSYNC.COLLECTIVE R114, `(.L_x_8099) ;  /* 0x0000000072087348 */ /* 0x000fea0003c00000 */
[----:B------:R0:W1:Y:S02]  /*2620*/  SHFL.IDX P1, R117, R113, R116, R115 ;  /* 0x0000007471757389 */ /* 0x0000640000020073 */
[----:B01----:R-:W-:Y:S05]  /*2630*/  ENDCOLLECTIVE ;  /* 0x000000000000791b */ /* 0x003fea0003800000 */
.L_x_8099:
[----:B------:R-:W-:Y:S01]  /*2640*/  MOV R116, R35 ;  /* 0x0000002300747202 */ /* 0x000fe20000000f00 */
[----:B------:R-:W-:-:S07]  /*2650*/  IMAD.MOV.U32 R119, RZ, RZ, R117 ;  /* 0x000000ffff777224 */ /* 0x000fce00078e0075 */
[----:B------:R-:W-:Y:S05]  /*2660*/  WARPSYNC.COLLECTIVE R114, `(.L_x_8100) ;  /* 0x0000000072087348 */ /* 0x000fea0003c00000 */
[----:B------:R0:W1:Y:S02]  /*2670*/  SHFL.IDX P1, R117, R113, R116, R115 ;  /* 0x0000007471757389 */ /* 0x0000640000020073 */
[----:B01----:R-:W-:Y:S05]  /*2680*/  ENDCOLLECTIVE ;  /* 0x000000000000791b */ /* 0x003fea0003800000 */
.L_x_8100:
[----:B------:R-:W-:Y:S02]  /*2690*/  IMAD R119, R97, R119, R118 ;  /* 0x0000007761777224 */ /* 0x000fe400078e0276 */
[----:B------:R-:W-:Y:S02]  /*26a0*/  IMAD.MOV.U32 R116, RZ, RZ, R50 ;  /* 0x000000ffff747224 */ /* 0x000fe400078e0032 */
[----:B------:R-:W-:-:S07]  /*26b0*/  IMAD R118, R96, R117, R119 ;  /* 0x0000007560767224 */ /* 0x000fce00078e0277 */
[----:B------:R-:W-:Y:S05]  /*26c0*/  WARPSYNC.COLLECTIVE R114, `(.L_x_8101) ;  /* 0x0000000072087348 */ /* 0x000fea0003c00000 */
[----:B------:R0:W1:Y:S02]  /*26d0*/  SHFL.IDX P1, R117, R113, R116, R115 ;  /* 0x0000007471757389 */ /* 0x0000640000020073 */
[----:B01----:R-:W-:Y:S05]  /*26e0*/  ENDCOLLECTIVE ;  /* 0x000000000000791b */ /* 0x003fea0003800000 */
.L_x_8101:
[----:B------:R-:W-:Y:S01]  /*26f0*/  IMAD.MOV.U32 R116, RZ, RZ, R34 ;  /* 0x000000ffff747224 */ /* 0x000fe200078e0022 */
[----:B------:R-:W-:-:S07]  /*2700*/  MOV R120, R117 ;  /* 0x0000007500787202 */ /* 0x000fce0000000f00 */
[----:B------:R-:W-:Y:S05]  /*2710*/  WARPSYNC.COLLECTIVE R114, `(.L_x_8102) ;  /* 0x0000000072087348 */ /* 0x000fea0003c00000 */
[----:B------:R0:W1:Y:S02]  /*2720*/  SHFL.IDX P1, R117, R113, R116, R115 ;  /* 0x0000007471757389 */ /* 0x0000640000020073 */
[----:B01----:R-:W-:Y:S05]  /*2730*/  ENDCOLLECTIVE ;  /* 0x000000000000791b */ /* 0x003fea0003800000 */
.L_x_8102:
[----:B------:R-:W-:Y:S02]  /*2740*/  IMAD R119, R95, R120, R118 ;  /* 0x000000785f777224 */ /* 0x000fe400078e0276 */
[----:B------:R-:W-:Y:S01]  /*2750*/  IMAD.MOV.U32 R116, RZ, RZ, R33 ;  /* 0x000000ffff747224 */ /* 0x000fe200078e0021 */
[----:B------:R-:W-:-:S07]  /*2760*/  MOV R121, R117 ;  /* 0x0000007500797202 */ /* 0x000fce0000000f00 */
[----:B------:R-:W-:Y:S05]  /*2770*/  WARPSYNC.COLLECTIVE R114, `(.L_x_8103) ;  /* 0x0000000072087348 */ /* 0x000fea0003c00000 */
[----:B------:R0:W1:Y:S02]  /*2780*/  SHFL.IDX P1, R117, R113, R116, R115 ;  /* 0x0000007471757389 */ /* 0x0000640000020073 */
[----:B01----:R-:W-:Y:S05]  /*2790*/  ENDCOLLECTIVE ;  /* 0x000000000000791b */ /* 0x003fea0003800000 */
.L_x_8103:
[----:B------:R-:W-:Y:S02]  /*27a0*/  IMAD R118, R94, R121, R119 ;  /* 0x000000795e767224 */ /* 0x000fe400078e0277 */
[----:B------:R-:W-:Y:S01]  /*27b0*/  IMAD.MOV.U32 R116, RZ, RZ, R32 ;  /* 0x000000ffff747224 */ /* 0x000fe200078e0020 */
[----:B------:R-:W-:-:S07]  /*27c0*/  MOV R122, R117 ;  /* 0x00000075007a7202 */ /* 0x000fce0000000f00 */
[----:B------:R-:W-:Y:S05]  /*27d0*/  WARPSYNC.COLLECTIVE R114, `(.L_x_8104) ;  /* 0x0000000072087348 */ /* 0x000fea0003c00000 */
[----:B------:R0:W1:Y:S02]  /*27e0*/  SHFL.IDX P1, R117, R113, R116, R115 ;  /* 0x0000007471757389 */ /* 0x0000640000020073 */
[----:B01----:R-:W-:Y:S05]  /*27f0*/  ENDCOLLECTIVE ;  /* 0x000000000000791b */ /* 0x003fea0003800000 */
.L_x_8104:
[----:B------:R-:W-:Y:S02]  /*2800*/  IMAD R119, R93, R122, R118 ;  /* 0x0000007a5d777224 */ /* 0x000fe400078e0276 */
[----:B------:R-:W-:Y:S01]  /*2810*/  IMAD.MOV.U32 R116, RZ, RZ, R31 ;  /* 0x000000ffff747224 */ /* 0x000fe200078e001f */
[----:B------:R-:W-:-:S07]  /*2820*/  MOV R123, R117 ;  /* 0x00000075007b7202 */ /* 0x000fce0000000f00 */
[----:B------:R-:W-:Y:S05]  /*2830*/  WARPSYNC.COLLECTIVE R114, `(.L_x_8105) ;  /* 0x0000000072087348 */ /* 0x000fea0003c00000 */
[----:B------:R0:W1:Y:S02]  /*2840*/  SHFL.IDX P1, R117, R113, R116, R115 ;  /* 0x0000007471757389 */ /* 0x0000640000020073 */
[----:B01----:R-:W-:Y:S05]  /*2850*/  ENDCOLLECTIVE ;  /* 0x000000000000791b */ /* 0x003fea0003800000 */
.L_x_8105:
[----:B------:R-:W-:Y:S01]  /*2860*/  IMAD R118, R92, R123, R119 ;  /* 0x0000007b5c767224 */ /* 0x000fe200078e0277 */
[----:B------:R-:W-:-:S03]  /*2870*/  MOV R116, R30 ;  /* 0x0000001e00747202 */ /* 0x000fc60000000f00 */
[----:B------:R-:W-:-:S07]  /*2880*/  IMAD R119, R91, R117, R118 ;  /* 0x000000755b777224 */ /* 0x000fce00078e0276 */
[----:B------:R-:W-:Y:S05]  /*2890*/  WARPSYNC.COLLECTIVE R114, `(.L_x_8106) ;  /* 0x0000000072087348 */ /* 0x000fea0003c00000 */
[----:B------:R0:W1:Y:S02]  /*28a0*/  SHFL.IDX P1, R117, R113, R116, R115 ;  /* 0x0000007471757389 */ /* 0x0000640000020073 */
[----:B01----:R-:W-:Y:S05]  /*28b0*/  ENDCOLLECTIVE ;  /* 0x000000000000791b */ /* 0x003fea0003800000 */
.L_x_8106:
[----:B------:R-:W-:Y:S01]  /*28c0*/  MOV R116, R29 ;  /* 0x0000001d00747202 */ /* 0x000fe20000000f00 */
[----:B------:R-:W-:-:S07]  /*28d0*/  IMAD.MOV.U32 R120, RZ, RZ, R117 ;  /* 0x000000ffff787224 */ /* 0x000fce00078e0075 */
[----:B------:R-:W-:Y:S05]  /*28e0*/  WARPSYNC.COLLECTIVE R114, `(.L_x_8107) ;  /* 0x0000000072087348 */ /* 0x000fea0003c00000 */
[----:B------:R0:W1:Y:S02]  /*28f0*/  SHFL.IDX P1, R117, R113, R116, R115 ;  /* 0x0000007471757389 */ /* 0x0000640000020073 */
[----:B01----:R-:W-:Y:S05]  /*2900*/  ENDCOLLECTIVE ;  /* 0x000000000000791b */ /* 0x003fea0003800000 */
.L_x_8107:
[----:B------:R-:W-:Y:S01]  /*2910*/  IMAD R120, R90, R120, R119 ;  /* 0x000000785a787224 */ /* 0x000fe200078e0277 */
[----:B------:R-:W-:Y:S01]  /*2920*/  MOV R116, R28 ;  /* 0x0000001c00747202 */ /* 0x000fe20000000f00 */
[----:B------:R-:W-:-:S07]  /*2930*/  IMAD.MOV.U32 R121, RZ, RZ, R117 ;  /* 0x000000ffff797224 */ /* 0x000fce00078e0075 */
[----:B------:R-:W-:Y:S05]  /*2940*/  WARPSYNC.COLLECTIVE R114, `(.L_x_8108) ;  /* 0x0000000072087348 */ /* 0x000fea0003c00000 */
[----:B------:R0:W1:Y:S02]  /*2950*/  SHFL.IDX P1, R117, R113, R116, R115 ;  /* 0x0000007471757389 */ /* 0x0000640000020073 */
[----:B01----:R-:W-:Y:S05]  /*2960*/  ENDCOLLECTIVE ;  /* 0x000000000000791b */ /* 0x003fea0003800000 */
.L_x_8108:
[----:B------:R-:W-:Y:S01]  /*2970*/  IMAD R121, R89, R121, R120 ;  /* 0x0000007959797224 */ /* 0x000fe200078e0278 */
[----:B------:R-:W-:Y:S01]  /*2980*/  MOV R116, R27 ;  /* 0x0000001b00747202 */ /* 0x000fe20000000f00 */
[----:B------:R-:W-:-:S07]  /*2990*/  IMAD.MOV.U32 R122, RZ, RZ, R117 ;  /* 0x000000ffff7a7224 */ /* 0x000fce00078e0075 */
[----:B------:R-:W-:Y:S05]  /*29a0*/  WARPSYNC.COLLECTIVE R114, `(.L_x_8109) ;  /* 0x0000000072087348 */ /* 0x000fea0003c00000 */
[----:B------:R0:W1:Y:S02]  /*29b0*/  SHFL.IDX P1, R117, R113, R116, R115 ;  /* 0x0000007471757389 */ /* 0x0000640000020073 */
[----:B01----:R-:W-:Y:S05]  /*29c0*/  ENDCOLLECTIVE ;  /* 0x000000000000791b */ /* 0x003fea0003800000 */
.L_x_8109:
[----:B------:R-:W-:Y:S01]  /*29d0*/  IMAD R122, R88, R122, R121 ;  /* 0x0000007a587a7224 */ /* 0x000fe200078e0279 */
[----:B------:R-:W-:Y:S01]  /*29e0*/  MOV R116, R26 ;  /* 0x0000001a00747202 */ /* 0x000fe20000000f00 */
[----:B------:R-:W-:-:S07]  /*29f0*/  IMAD.MOV.U32 R123, RZ, RZ, R117 ;  /* 0x000000ffff7b7224 */ /* 0x000fce00078e0075 */
[----:B------:R-:W-:Y:S05]  /*2a00*/  WARPSYNC.COLLECTIVE R114, `(.L_x_8110) ;  /* 0x0000000072087348 */ /* 0x000fea0003c00000 */
[----:B------:R0:W1:Y:S02]  /*2a10*/  SHFL.IDX P1, R117, R113, R116, R115 ;  /* 0x0000007471757389 */ /* 0x0000640000020073 */
[----:B01----:R-:W-:Y:S05]  /*2a20*/  ENDCOLLECTIVE ;  /* 0x000000000000791b */ /* 0x003fea0003800000 */
.L_x_8110:
[----:B------:R-:W-:Y:S02]  /*2a30*/  IMAD R123, R9, R123, R122 ;  /* 0x0000007b097b7224 */ /* 0x000fe400078e027a */
[----:B------:R-:W-:Y:S02]  /*2a40*/  IMAD.MOV.U32 R116, RZ, RZ, R25 ;  /* 0x000000ffff747224 */ /* 0x000fe400078e0019 */
[----:B------:R-:W-:-:S07]  /*2a50*/  IMAD R118, R8, R117, R123 ;  /* 0x0000007508767224 */ /* 0x000fce00078e027b */
[----:B------:R-:W-:Y:S05]  /*2a60*/  WARPSYNC.COLLECTIVE R114, `(.L_x_8111) ;  /* 0x0000000072087348 */ /* 0x000fea0003c00000 */
[----:B------:R0:W1:Y:S02]  /*2a70*/  SHFL.IDX P1, R117, R113, R116, R115 ;  /* 0x0000007471757389 */ /* 0x0000640000020073 */
[----:B01----:R-:W-:Y:S05]  /*2a80*/  ENDCOLLECTIVE ;  /* 0x000000000000791b */ /* 0x003fea0003800000 */
.L_x_8111:
[----:B------:R-:W-:Y:S01]  /*2a90*/  IMAD.MOV.U32 R116, RZ, RZ, R24 ;  /* 0x000000ffff747224 */ /* 0x000fe200078e0018 */
[----:B------:R-:W-:-:S07]  /*2aa0*/  MOV R119, R117 ;  /* 0x0000007500777202 */ /* 0x000fce0000000f00 */
[----:B------:R-:W-:Y:S05]  /*2ab0*/  WARPSYNC.COLLECTIVE R114, `(.L_x_8112) ;  /* 0x0000000072087348 */ /* 0x000fea0003c00000 */
[----:B------:R0:W1:Y:S02]  /*2ac0*/  SHFL.IDX P1, R117, R113, R116, R115 ;  /* 0x0000007471757389 */ /* 0x0000640000020073 */
[----:B01----:R-:W-:Y:S05]  /*2ad0*/  ENDCOLLECTIVE ;  /* 0x000000000000791b */ /* 0x003fea0003800000 */
.L_x_8112:
[----:B------:R-:W-:Y:S01]  /*2ae0*/  IMAD R119, R7, R119, R118 ;  /* 0x0000007707777224 */ /* 0x000fe200078e0276 */
[----:B------:R-:W-:-:S03]  /*2af0*/  MOV R116, R23 ;  /* 0x0000001700747202 */ /* 0x000fc60000000f00 */
[----:B------:R-:W-:-:S07]  /*2b00*/  IMAD R118, R6, R117, R119 ;  /* 0x0000007506767224 */ /* 0x000fce00078e0277 */
[----:B------:R-:W-:Y:S05]  /*2b10*/  WARPSYNC.COLLECTIVE R114, `(.L_x_8113) ;  /* 0x0000000072087348 */ /* 0x000fea0003c00000 */
[----:B------:R0:W1:Y:S02]  /*2b20*/  SHFL.IDX P1, R117, R113, R116, R115 ;  /* 0x0000007471757389 */ /* 0x0000640000020073 */
[----:B01----:R-:W-:Y:S05]  /*2b30*/  ENDCOLLECTIVE ;  /* 0x000000000000791b */ /* 0x003fea0003800000 */
.L_x_8113:
[----:B------:R-:W-:Y:S01]  /*2b40*/  MOV R116, R22 ;  /* 0x0000001600747202 */ /* 0x000fe20000000f00 */
[----:B------:R-:W-:-:S07]  /*2b50*/  IMAD.MOV.U32 R120, RZ, RZ, R117 ;  /* 0x000000ffff787224 */ /* 0x000fce00078e0075 */
[----:B------:R-:W-:Y:S05]  /*2b60*/  WARPSYNC.COLLECTIVE R114, `(.L_x_8114) ;  /* 0x0000000072087348 */ /* 0x000fea0003c00000 */
[----:B------:R0:W1:Y:S02]  /*2b70*/  SHFL.IDX P1, R117, R113, R116, R115 ;  /* 0x0000007471757389 */ /* 0x0000640000020073 */
[----:B01----:R-:W-:Y:S05]  /*2b80*/  ENDCOLLECTIVE ;  /* 0x000000000000791b */ /* 0x003fea0003800000 */
.L_x_8114:
[----:B------:R-:W-:Y:S01]  /*2b90*/  IMAD R119, R5, R120, R118 ;  /* 0x0000007805777224 */ /* 0x000fe200078e0276 */
[----:B------:R-:W-:Y:S01]  /*2ba0*/  MOV R116, R21 ;  /* 0x0000001500747202 */ /* 0x000fe20000000f00 */
[----:B------:R-:W-:-:S07]  /*2bb0*/  IMAD.MOV.U32 R121, RZ, RZ, R117 ;  /* 0x000000ffff797224 */ /* 0x000fce00078e0075 */
[----:B------:R-:W-:Y:S05]  /*2bc0*/  WARPSYNC.COLLECTIVE R114, `(.L_x_8115) ;  /* 0x0000000072087348 */ /* 0x000fea0003c00000 */
[----:B------:R0:W1:Y:S02]  /*2bd0*/  SHFL.IDX P1, R117, R113, R116, R115 ;  /* 0x0000007471757389 */ /* 0x0000640000020073 */
[----:B01----:R-:W-:Y:S05]  /*2be0*/  ENDCOLLECTIVE ;  /* 0x000000000000791b */ /* 0x003fea0003800000 */
.L_x_8115:
[----:B------:R-:W-:Y:S01]  /*2bf0*/  IMAD R118, R4, R121, R119 ;  /* 0x0000007904767224 */ /* 0x000fe200078e0277 */
[----:B------:R-:W-:Y:S01]  /*2c00*/  MOV R116, R18 ;  /* 0x0000001200747202 */ /* 0x000fe20000000f00 */
[----:B------:R-:W-:-:S07]  /*2c10*/  IMAD.MOV.U32 R122, RZ, RZ, R117 ;  /* 0x000000ffff7a7224 */ /* 0x000fce00078e0075 */
[----:B------:R-:W-:Y:S05]  /*2c20*/  WARPSYNC.COLLECTIVE R114, `(.L_x_8116) ;  /* 0x0000000072087348 */ /* 0x000fea0003c00000 */
[----:B------:R0:W1:Y:S02]  /*2c30*/  SHFL.IDX P1, R117, R113, R116, R115 ;  /* 0x0000007471757389 */ /* 0x0000640000020073 */
[----:B01----:R-:W-:Y:S05]  /*2c40*/  ENDCOLLECTIVE ;  /* 0x000000000000791b */ /* 0x003fea0003800000 */
.L_x_8116:
[----:B------:R-:W-:Y:S02]  /*2c50*/  IMAD R119, R3, R122, R118 ;  /* 0x0000007a03777224 */ /* 0x000fe400078e0276 */
[----:B------:R-:W-:Y:S01]  /*2c60*/  IMAD.MOV.U32 R123, RZ, RZ, R117 ;  /* 0x000000ffff7b7224 */ /* 0x000fe200078e0075 */
[----:B------:R-:W-:Y:S06]  /*2c70*/  BRA `(.L_x_8117) ;  /* 0xfffffff000107947 */ /* 0x000fec000383ffff */
        .weak           $__internal_62_$__cuda_sm20_div_u16
        .type           $__internal_62_$__cuda_sm20_div_u16,@function
        .size           $__internal_62_$__cuda_sm20_div_u16,(.L_x_20352 - $__internal_62_$__cuda_sm20_div_u16)
$__internal_62_$__cuda_sm20_div_u16:
        /* <DEDUP_REMOVED lines=18> */
[----:B------:R-:W-:Y:S06]  /*2da0*/  RET.REL.NODEC R2 `(_Z9cuda_gemmIiLi128ELi8ELi1ELi512ELi32ELi32ELi1EEviiiPT_S1_S1_ii) ;  /* 0xffffffd002947950 */ /* 0x000fec0003c3ffff */
.L_x_8118:
        /* <DEDUP_REMOVED lines=13> */
.L_x_20352:


//--------------------- .text._Z9cuda_gemmIiLi128ELi8ELi1ELi512ELi32ELi32ELi0EEviiiPT_S1_S1_ii --------------------------
	.section	.text._Z9cuda_gemmIiLi128ELi8ELi1ELi512ELi32ELi32ELi0EEviiiPT_S1_S1_ii,"ax",@progbits
	.align	128
        .global         _Z9cuda_gemmIiLi128ELi8ELi1ELi512ELi32ELi32ELi0EEviiiPT_S1_S1_ii
        .type           _Z9cuda_gemmIiLi128ELi8ELi1ELi512ELi32ELi32ELi0EEviiiPT_S1_S1_ii,@function
        .size           _Z9cuda_gemmIiLi128ELi8ELi1ELi512ELi32ELi32ELi0EEviiiPT_S1_S1_ii,(.L_x_20353 - _Z9cuda_gemmIiLi128ELi8ELi1ELi512ELi32ELi32ELi0EEviiiPT_S1_S1_ii)
        .other          _Z9cuda_gemmIiLi128ELi8ELi1ELi512ELi32ELi32ELi0EEviiiPT_S1_S1_ii,@"STO_CUDA_ENTRY STV_DEFAULT"
_Z9cuda_gemmIiLi128ELi8ELi1ELi512ELi32ELi32ELi0EEviiiPT_S1_S1_ii:
.text._Z9cuda_gemmIiLi128ELi8ELi1ELi512ELi32ELi32ELi0EEviiiPT_S1_S1_ii:
        /* <DEDUP_REMOVED lines=61> */
.L_x_8121:
        /* <DEDUP_REMOVED lines=25> */
.L_x_8120:
[----:B------:R-:W-:Y:S05]  /*0560*/  BSYNC.RECONVERGENT B0 ;  /* 0x0000000000007941 */ /* 0x000fea0003800200 */
.L_x_8119:
        /* <DEDUP_REMOVED lines=29> */
[----:B------:R-:W-:Y:S05]  /*0740*/  CALL.REL.NOINC `($__internal_63_$__cuda_sm20_div_u16) ;  /* 0x0000006000007944 */ /* 0x000fea0003c00000 */
        /* <DEDUP_REMOVED lines=31> */
.L_x_8235:
        /* <DEDUP_REMOVED lines=37> */
.L_x_8123:
[----:B------:R-:W-:Y:S05]  /*0b90*/  BSYNC.RECONVERGENT B0 ;  /* 0x0000000000007941 */ /* 0x000fea0003800200 */
.L_x_8122:
        /* <DEDUP_REMOVED lines=11> */
.L_x_8125:
        /* <DEDUP_REMOVED lines=25> */
.L_x_8124:
        /* <DEDUP_REMOVED lines=21> */
.L_x_8127:
[----:B------:R-:W-:Y:S05]  /*0f30*/  BSYNC.RECONVERGENT B0 ;  /* 0x0000000000007941 */ /* 0x000fea0003800200 */
.L_x_8126:
[----:B------:R-:W-:Y:S01]  /*0f40*/  BSSY.RECONVERGENT B0, `(.L_x_8128) ;  /* 0x000000e000007945 */ /* 0x000fe20003800200 */
[----:B------:R-:W-:-:S04]  /*0f50*/  UIADD3 UR4, UPT, UPT, UR4, 0x1880, URZ ;  /* 0x0000188004047890 */ /* 0x000fc8000fffe0ff */
[----:B------:R-:W-:-:S12]  /*0f60*/  ULEA UR4, UR6, UR4, 0x18 ;  /* 0x0000000406047291 */ /* 0x000fd8000f8ec0ff */
.L_x_8129:
        /* <DEDUP_REMOVED lines=12> */
.L_x_8128:
        /* <DEDUP_REMOVED lines=250> */
.L_x_8230:
        /* <DEDUP_REMOVED lines=28> */
.L_x_8131:
        /* <DEDUP_REMOVED lines=8> */
.L_x_8132:
        /* <DEDUP_REMOVED lines=8> */
.L_x_8133:
        /* <DEDUP_REMOVED lines=8> */
.L_x_8134:
        /* <DEDUP_REMOVED lines=8> */
.L_x_8135:
        /* <DEDUP_REMOVED lines=9> */
.L_x_8136:
        /* <DEDUP_REMOVED lines=9> */
.L_x_8137:
        /* <DEDUP_REMOVED lines=9> */
.L_x_8138:
        /* <DEDUP_REMOVED lines=9> */
.L_x_8139:
        /* <DEDUP_REMOVED lines=9> */
.L_x_8140:
        /* <DEDUP_REMOVED lines=9> */
.L_x_8141:
        /* <DEDUP_REMOVED lines=9> */
.L_x_8142:
        /* <DEDUP_REMOVED lines=9> */
.L_x_8143:
        /* <DEDUP_REMOVED lines=9> */
.L_x_8144:
        /* <DEDUP_REMOVED lines=9> */
.L_x_8145:
        /* <DEDUP_REMOVED lines=9> */
.L_x_8146:
        /* <DEDUP_REMOVED lines=9> */
.L_x_8147:
        /* <DEDUP_REMOVED lines=9> */
.L_x_8148:
        /* <DEDUP_REMOVED lines=9> */
.L_x_8149:
        /* <DEDUP_REMOVED lines=9> */
.L_x_8150:
        /* <DEDUP_REMOVED lines=9> */
.L_x_8151:
        /* <DEDUP_REMOVED lines=9> */
.L_x_8152:
        /* <DEDUP_REMOVED lines=9> */
.L_x_8153:
        /* <DEDUP_REMOVED lines=9> */
.L_x_8154:
        /* <DEDUP_REMOVED lines=9> */
.L_x_8155:
        /* <DEDUP_REMOVED lines=9> */
.L_x_8156:
        /* <DEDUP_REMOVED lines=9> */
.L_x_8157:
        /* <DEDUP_REMOVED lines=9> */
.L_x_8158:
        /* <DEDUP_REMOVED lines=9> */
.L_x_8159:
        /* <DEDUP_REMOVED lines=9> */
.L_x_8160:
        /* <DEDUP_REMOVED lines=10> */
.L_x_8161:
        /* <DEDUP_REMOVED lines=10> */
.L_x_8229:
        /* <DEDUP_REMOVED lines=11> */
.L_x_8238:
[----:B0-2---:R-:W-:-:S07]  /*3390*/  IMAD R145, R13, R146, RZ ;  /* 0x000000920d917224 */ /* 0x005fce00078e02ff */
.L_x_8165:
[----:B------:R-:W-:-:S13]  /*33a0*/  ISETP.GE.AND P5, PT, R148, 0x2, PT ;  /* 0x000000029400780c */ /* 0x000fda0003fa6270 */
[----:B------:R-:W-:Y:S05]  /*33b0*/  @!P5 BRA `(.L_x_8167) ;  /* 0x000000000010d947 */ /* 0x000fea0003800000 */
[----:B------:R-:W-:-:S03]  /*33c0*/  UMOV UR4, 0xffffffff ;  /* 0xffffffff00047882 */ /* 0x000fc60000000000 */
[----:B------:R-:W-:Y:S05]  /*33d0*/  BRA.DIV UR4, `(.L_x_8168) ;  /* 0x0000002204f87947 */ /* 0x000fea000b800000 */
[----:B0-----:R0:W0:Y:S02]  /*33e0*/  SHFL.IDX PT, R146, R144, R48, R11 ;  /* 0x0000003090927389 */ /* 0x00102400000e000b */
.L_x_8241:
[----:B0-----:R-:W-:-:S07]  /*33f0*/  IMAD R145, R14, R146, R145 ;  /* 0x000000920e917224 */ /* 0x001fce00078e0291 */
.L_x_8167:
[----:B------:R-:W-:-:S13]  /*3400*/  ISETP.GE.AND P4, PT, R148, 0x3, PT ;  /* 0x000000039400780c */ /* 0x000fda0003f86270 */
[----:B------:R-:W-:Y:S05]  /*3410*/  @!P4 BRA `(.L_x_8169) ;  /* 0x000000000010c947 */ /* 0x000fea0003800000 */
[----:B------:R-:W-:-:S03]  /*3420*/  UMOV UR4, 0xffffffff ;  /* 0xffffffff00047882 */ /* 0x000fc60000000000 */
[----:B------:R-:W-:Y:S05]  /*3430*/  BRA.DIV UR4, `(.L_x_8170) ;  /* 0x0000002604007947 */ /* 0x000fea000b800000 */
[----:B0-----:R0:W0:Y:S02]  /*3440*/  SHFL.IDX PT, R146, R144, R50, R11 ;  /* 0x0000003290927389 */ /* 0x00102400000e000b */
.L_x_8244:
[----:B01----:R-:W-:-:S07]  /*3450*/  IMAD R145, R15, R146, R145 ;  /* 0x000000920f917224 */ /* 0x003fce00078e0291 */
.L_x_8169:
[----:B------:R-:W-:-:S13]  /*3460*/  ISETP.GE.AND P3, PT, R148, 0x4, PT ;  /* 0x000000049400780c */ /* 0x000fda0003f66270 */
[----:B------:R-:W-:Y:S05]  /*3470*/  @!P3 BRA `(.L_x_8171) ;  /* 0x000000000010b947 */ /* 0x000fea0003800000 */
[----:B------:R-:W-:-:S03]  /*3480*/  UMOV UR4, 0xffffffff ;  /* 0xffffffff00047882 */ /* 0x000fc60000000000 */
[----:B------:R-:W-:Y:S05]  /*3490*/  BRA.DIV UR4, `(.L_x_8172) ;  /* 0x0000002604087947 */ /* 0x000fea000b800000 */
[----:B0-----:R0:W0:Y:S02]  /*34a0*/  SHFL.IDX PT, R146, R144, R52, R11 ;  /* 0x0000003490927389 */ /* 0x00102400000e000b */
.L_x_8247:
[----:B0--3--:R-:W-:-:S07]  /*34b0*/  IMAD R145, R16, R146, R145 ;  /* 0x0000009210917224 */ /* 0x009fce00078e0291 */
.L_x_8171:
[----:B------:R-:W-:-:S13]  /*34c0*/  ISETP.GE.AND P2, PT, R148, 0x5, PT ;  /* 0x000000059400780c */ /* 0x000fda0003f46270 */
[----:B------:R-:W-:Y:S05]  /*34d0*/  @!P2 BRA `(.L_x_8173) ;  /* 0x000000000010a947 */ /* 0x000fea0003800000 */
[----:B------:R-:W-:-:S03]  /*34e0*/  UMOV UR4, 0xffffffff ;  /* 0xffffffff00047882 */ /* 0x000fc60000000000 */
[----:B------:R-:W-:Y:S05]  /*34f0*/  BRA.DIV UR4, `(.L_x_8174) ;  /* 0x0000002604107947 */ /* 0x000fea000b800000 */
[----:B0-----:R0:W0:Y:S02]  /*3500*/  SHFL.IDX PT, R146, R144, R54, R11 ;  /* 0x0000003690927389 */ /* 0x00102400000e000b */
.L_x_8250:
[----:B0---4-:R-:W-:-:S07]  /*3510*/  IMAD R145, R17, R146, R145 ;  /* 0x0000009211917224 */ /* 0x011fce00078e0291 */
.L_x_8173:
[----:B------:R-:W-:-:S13]  /*3520*/  ISETP.GE.AND P1, PT, R148, 0x6, PT ;  /* 0x000000069400780c */ /* 0x000fda0003f26270 */
[----:B------:R-:W-:Y:S05]  /*3530*/  @!P1 BRA `(.L_x_8175) ;  /* 0x0000000000109947 */ /* 0x000fea0003800000 */
[----:B------:R-:W-:-:S03]  /*3540*/  UMOV UR4, 0xffffffff ;  /* 0xffffffff00047882 */ /* 0x000fc60000000000 */
[----:B------:R-:W-:Y:S05]  /*3550*/  BRA.DIV UR4, `(.L_x_8176) ;  /* 0x0000002604187947 */ /* 0x000fea000b800000 */
[----:B0-----:R0:W0:Y:S02]  /*3560*/  SHFL.IDX PT, R146, R144, R56, R11 ;  /* 0x0000003890927389 */ /* 0x00102400000e000b */
.L_x_8253:
[----:B0-----:R-:W-:-:S07]  /*3570*/  IMAD R145, R18, R146, R145 ;  /* 0x0000009212917224 */ /* 0x001fce00078e0291 */
.L_x_8175:
[----:B------:R-:W-:-:S13]  /*3580*/  ISETP.GE.AND P6, PT, R148, 0x7, PT ;  /* 0x000000079400780c */ /* 0x000fda0003fc6270 */
[----:B------:R-:W-:Y:S05]  /*3590*/  @!P6 BRA `(.L_x_8177) ;  /* 0x000000000010e947 */ /* 0x000fea0003800000 */
[----:B------:R-:W-:-:S03]  /*35a0*/  UMOV UR4, 0xffffffff ;  /* 0xffffffff00047882 */ /* 0x000fc60000000000 */
[----:B------:R-:W-:Y:S05]  /*35b0*/  BRA.DIV UR4, `(.L_x_8178) ;  /* 0x0000002604207947 */ /* 0x000fea000b800000 */
[----:B0-----:R0:W0:Y:S02]  /*35c0*/  SHFL.IDX PT, R146, R144, R58, R11 ;  /* 0x0000003a90927389 */ /* 0x00102400000e000b */
.L_x_8256:
[----:B0-----:R-:W-:-:S07]  /*35d0*/  IMAD R145, R19, R146, R145 ;  /* 0x0000009213917224 */ /* 0x001fce00078e0291 */
.L_x_8177:
[----:B------:R-:W-:-:S13]  /*35e0*/  ISETP.GE.AND P6, PT, R148, 0x8, PT ;  /* 0x000000089400780c */ /* 0x000fda0003fc6270 */
[----:B------:R-:W-:Y:S05]  /*35f0*/  @!P6 BRA `(.L_x_8179) ;  /* 0x000000000010e947 */ /* 0x000fea0003800000 */
[----:B------:R-:W-:-:S03]  /*3600*/  UMOV UR4, 0xffffffff ;  /* 0xffffffff00047882 */ /* 0x000fc60000000000 */
[----:B------:R-:W-:Y:S05]  /*3610*/  BRA.DIV UR4, `(.L_x_8180) ;  /* 0x0000002604287947 */ /* 0x000fea000b800000 */
[----:B0-----:R0:W0:Y:S02]  /*3620*/  SHFL.IDX PT, R146, R144, R60, R11 ;  /* 0x0000003c90927389 */ /* 0x00102400000e000b */
.L_x_8259:
[----:B0-----:R-:W-:-:S07]  /*3630*/  IMAD R145, R20, R146, R145 ;  /* 0x0000009214917224 */ /* 0x001fce00078e0291 */
.L_x_8179:
[----:B------:R-:W-:-:S13]  /*3640*/  ISETP.GE.AND P6, PT, R148, 0x9, PT ;  /* 0x000000099400780c */ /* 0x000fda0003fc6270 */
[----:B------:R-:W-:Y:S05]  /*3650*/  @!P6 BRA `(.L_x_8181) ;  /* 0x000000000010e947 */ /* 0x000fea0003800000 */
[----:B------:R-:W-:-:S03]  /*3660*/  UMOV UR4, 0xffffffff ;  /* 0xffffffff00047882 */ /* 0x000fc60000000000 */
[----:B------:R-:W-:Y:S05]  /*3670*/  BRA.DIV UR4, `(.L_x_8182) ;  /* 0x0000002604307947 */ /* 0x000fea000b800000 */
[----:B0-----:R0:W0:Y:S02]  /*3680*/  SHFL.IDX PT, R146, R144, R62, R11 ;  /* 0x0000003e90927389 */ /* 0x00102400000e000b */
.L_x_8262:
[----:B0-----:R-:W-:-:S07]  /*3690*/  IMAD R145, R21, R146, R145 ;  /* 0x0000009215917224 */ /* 0x001fce00078e0291 */
.L_x_8181:
[----:B------:R-:W-:-:S13]  /*36a0*/  ISETP.GE.AND P6, PT, R148, 0xa, PT ;  /* 0x0000000a9400780c */ /* 0x000fda0003fc6270 */
[----:B------:R-:W-:Y:S05]  /*36b0*/  @!P6 BRA `(.L_x_8183) ;  /* 0x000000000010e947 */ /* 0x000fea0003800000 */
[----:B------:R-:W-:-:S03]  /*36c0*/  UMOV UR4, 0xffffffff ;  /* 0xffffffff00047882 */ /* 0x000fc60000000000 */
[----:B------:R-:W-:Y:S05]  /*36d0*/  BRA.DIV UR4, `(.L_x_8184) ;  /* 0x0000002604387947 */ /* 0x000fea000b800000 */
[----:B0-----:R0:W0:Y:S02]  /*36e0*/  SHFL.IDX PT, R146, R144, R64, R11 ;  /* 0x0000004090927389 */ /* 0x00102400000e000b */
.L_x_8265:
[----:B0-----:R-:W-:-:S07]  /*36f0*/  IMAD R145, R22, R146, R145 ;  /* 0x0000009216917224 */ /* 0x001fce00078e0291 */
.L_x_8183:
[----:B------:R-:W-:-:S13]  /*3700*/  ISETP.GE.AND P6, PT, R148, 0xb, PT ;  /* 0x0000000b9400780c */ /* 0x000fda0003fc6270 */
[----:B------:R-:W-:Y:S05]  /*3710*/  @!P6 BRA `(.L_x_8185) ;  /* 0x000000000010e947 */ /* 0x000fea0003800000 */
[----:B------:R-:W-:-:S03]  /*3720*/  UMOV UR4, 0xffffffff ;  /* 0xffffffff00047882 */ /* 0x000fc60000000000 */
[----:B------:R-:W-:Y:S05]  /*3730*/  BRA.DIV UR4, `(.L_x_8186) ;  /* 0x0000002604407947 */ /* 0x000fea000b800000 */
[----:B0-----:R0:W0:Y:S02]  /*3740*/  SHFL.IDX PT, R146, R144, R66, R11 ;  /* 0x0000004290927389 */ /* 0x00102400000e000b */
.L_x_8268:
[----:B0-----:R-:W-:-:S07]  /*3750*/  IMAD R145, R23, R146, R145 ;  /* 0x0000009217917224 */ /* 0x001fce00078e0291 */
.L_x_8185:
[----:B------:R-:W-:-:S13]  /*3760*/  ISETP.GE.AND P6, PT, R148, 0xc, PT ;  /* 0x0000000c9400780c */ /* 0x000fda0003fc6270 */
[----:B------:R-:W-:Y:S05]  /*3770*/  @!P6 BRA `(.L_x_8187) ;  /* 0x000000000010e947 */ /* 0x000fea0003800000 */
[----:B------:R-:W-:-:S03]  /*3780*/  UMOV UR4, 0xffffffff ;  /* 0xffffffff00047882 */ /* 0x000fc60000000000 */
[----:B------:R-:W-:Y:S05]  /*3790*/  BRA.DIV UR4, `(.L_x_8188) ;  /* 0x0000002604487947 */ /* 0x000fea000b800000 */
[----:B0-----:R0:W0:Y:S02]  /*37a0*/  SHFL.IDX PT, R146, R144, R68, R11 ;  /* 0x0000004490927389 */ /* 0x00102400000e000b */
.L_x_8271:
[----:B0-----:R-:W-:-:S07]  /*37b0*/  IMAD R145, R24, R146, R145 ;  /* 0x0000009218917224 */ /* 0x001fce00078e0291 */
.L_x_8187:
[----:B------:R-:W-:-:S13]  /*37c0*/  ISETP.GE.AND P6, PT, R148, 0xd, PT ;  /* 0x0000000d9400780c */ /* 0x000fda0003fc6270 */
[----:B------:R-:W-:Y:S05]  /*37d0*/  @!P6 BRA `(.L_x_8189) ;  /* 0x000000000010e947 */ /* 0x000fea0003800000 */
[----:B------:R-:W-:-:S03]  /*37e0*/  UMOV UR4, 0xffffffff ;  /* 0xffffffff00047882 */ /* 0x000fc60000000000 */
[----:B------:R-:W-:Y:S05]  /*37f0*/  BRA.DIV UR4, `(.L_x_8190) ;  /* 0x0000002604507947 */ /* 0x000fea000b800000 */
[----:B0-----:R0:W0:Y:S02]  /*3800*/  SHFL.IDX PT, R146, R144, R70, R11 ;  /* 0x0000004690927389 */ /* 0x00102400000e000b */
.L_x_8274:
[----:B0-----:R-:W-:-:S07]  /*3810*/  IMAD R145, R25, R146, R145 ;  /* 0x0000009219917224 */ /* 0x001fce00078e0291 */
.L_x_8189:
[----:B------:R-:W-:-:S13]  /*3820*/  ISETP.GE.AND P6, PT, R148, 0xe, PT ;  /* 0x0000000e9400780c */ /* 0x000fda0003fc6270 */
[----:B------:R-:W-:Y:S05]  /*3830*/  @!P6 BRA `(.L_x_8191) ;  /* 0x000000000010e947 */ /* 0x000fea0003800000 */
[----:B------:R-:W-:-:S03]  /*3840*/  UMOV UR4, 0xffffffff ;  /* 0xffffffff00047882 */ /* 0x000fc60000000000 */
[----:B------:R-:W-:Y:S05]  /*3850*/  BRA.DIV UR4, `(.L_x_8192) ;  /* 0x0000002604587947 */ /* 0x000fea000b800000 */
[----:B0-----:R0:W0:Y:S02]  /*3860*/  SHFL.IDX PT, R146, R144, R72, R11 ;  /* 0x0000004890927389 */ /* 0x00102400000e000b */
.L_x_8277:
[----:B0-----:R-:W-:-:S07]  /*3870*/  IMAD R145, R26, R146, R145 ;  /* 0x000000921a917224 */ /* 0x001fce00078e0291 */
.L_x_8191:
[----:B------:R-:W-:-:S13]  /*3880*/  ISETP.GE.AND P6, PT, R148, 0xf, PT ;  /* 0x0000000f9400780c */ /* 0x000fda0003fc6270 */
[----:B------:R-:W-:Y:S05]  /*3890*/  @!P6 BRA `(.L_x_8193) ;  /* 0x000000000010e947 */ /* 0x000fea0003800000 */
[----:B------:R-:W-:-:S03]  /*38a0*/  UMOV UR4, 0xffffffff ;  /* 0xffffffff00047882 */ /* 0x000fc60000000000 */
[----:B------:R-:W-:Y:S05]  /*38b0*/  BRA.DIV UR4, `(.L_x_8194) ;  /* 0x0000002604607947 */ /* 0x000fea000b800000 */
[----:B0-----:R0:W0:Y:S02]  /*38c0*/  SHFL.IDX PT, R146, R144, R74, R11 ;  /* 0x0000004a90927389 */ /* 0x00102400000e000b */
.L_x_8280:
[----:B0-----:R-:W-:-:S07]  /*38d0*/  IMAD R145, R27, R146, R145 ;  /* 0x000000921b917224 */ /* 0x001fce00078e0291 */
.L_x_8193:
[----:B------:R-:W-:-:S13]  /*38e0*/  ISETP.GE.AND P6, PT, R148, 0x10, PT ;  /* 0x000000109400780c */ /* 0x000fda0003fc6270 */
[----:B------:R-:W-:Y:S05]  /*38f0*/  @!P6 BRA `(.L_x_8195) ;  /* 0x000000000010e947 */ /* 0x000fea0003800000 */
[----:B------:R-:W-:-:S03]  /*3900*/  UMOV UR4, 0xffffffff ;  /* 0xffffffff00047882 */ /* 0x000fc60000000000 */
[----:B------:R-:W-:Y:S05]  /*3910*/  BRA.DIV UR4, `(.L_x_8196) ;  /* 0x0000002604687947 */ /* 0x000fea000b800000 */
[----:B0-----:R0:W0:Y:S02]  /*3920*/  SHFL.IDX PT, R146, R144, R76, R11 ;  /* 0x0000004c90927389 */ /* 0x00102400000e000b */
.L_x_8283:
[----:B0-----:R-:W-:-:S07]  /*3930*/  IMAD R145, R28, R146, R145 ;  /* 0x000000921c917224 */ /* 0x001fce00078e0291 */
.L_x_8195:
[----:B------:R-:W-:-:S13]  /*3940*/  ISETP.GE.AND P6, PT, R148, 0x11, PT ;  /* 0x000000119400780c */ /* 0x000fda0003fc6270 */
[----:B------:R-:W-:Y:S05]  /*3950*/  @!P6 BRA `(.L_x_8197) ;  /* 0x000000000010e947 */ /* 0x000fea0003800000 */
[----:B------:R-:W-:-:S03]  /*3960*/  UMOV UR4, 0xffffffff ;  /* 0xffffffff00047882 */ /* 0x000fc60000000000 */
[----:B------:R-:W-:Y:S05]  /*3970*/  BRA.DIV UR4, `(.L_x_8198) ;  /* 0x0000002604707947 */ /* 0x000fea000b800000 */
[----:B0-----:R0:W0:Y:S02]  /*3980*/  SHFL.IDX PT, R146, R144, R78, R11 ;  /* 0x0000004e90927389 */ /* 0x00102400000e000b */
.L_x_8286:
[----:B0-----:R-:W-:-:S07]  /*3990*/  IMAD R145, R29, R146, R145 ;  /* 0x000000921d917224 */ /* 0x001fce00078e0291 */
.L_x_8197:
[----:B------:R-:W-:-:S13]  /*39a0*/  ISETP.GE.AND P6, PT, R148, 0x12, PT ;  /* 0x000000129400780c */ /* 0x000fda0003fc6270 */
[----:B------:R-:W-:Y:S05]  /*39b0*/  @!P6 BRA `(.L_x_8199) ;  /* 0x000000000010e947 */ /* 0x000fea0003800000 */
[----:B------:R-:W-:-:S03]  /*39c0*/  UMOV UR4, 0xffffffff ;  /* 0xffffffff00047882 */ /* 0x000fc60000000000 */
[----:B------:R-:W-:Y:S05]  /*39d0*/  BRA.DIV UR4, `(.L_x_8200) ;  /* 0x0000002604787947 */ /* 0x000fea000b800000 */
[----:B0-----:R0:W0:Y:S02]  /*39e0*/  SHFL.IDX PT, R146, R144, R80, R11 ;  /* 0x0000005090927389 */ /* 0x00102400000e000b */
.L_x_8289:
[----:B0-----:R-:W-:-:S07]  /*39f0*/  IMAD R145, R30, R146, R145 ;  /* 0x000000921e917224 */ /* 0x001fce00078e0291 */
.L_x_8199:
[----:B------:R-:W-:-:S13]  /*3a00*/  ISETP.GE.AND P6, PT, R148, 0x13, PT ;  /* 0x000000139400780c */ /* 0x000fda0003fc6270 */
[----:B------:R-:W-:Y:S05]  /*3a10*/  @!P6 BRA `(.L_x_8201) ;  /* 0x000000000010e947 */ /* 0x000fea0003800000 */
[----:B------:R-:W-:-:S03]  /*3a20*/  UMOV UR4, 0xffffffff ;  /* 0xffffffff00047882 */ /* 0x000fc60000000000 */
[----:B------:R-:W-:Y:S05]  /*3a30*/  BRA.DIV UR4, `(.L_x_8202) ;  /* 0x0000002604807947 */ /* 0x000fea000b800000 */
[----:B0-----:R0:W0:Y:S02]  /*3a40*/  SHFL.IDX PT, R146, R144, R82, R11 ;  /* 0x0000005290927389 */ /* 0x00102400000e000b */
.L_x_8292:
[----:B0-----:R-:W-:-:S07]  /*3a50*/  IMAD R145, R31, R146, R145 ;  /* 0x000000921f917224 */ /* 0x001fce00078e0291 */
.L_x_8201:
[----:B------:R-:W-:-:S13]  /*3a60*/  ISETP.GE.AND P6, PT, R148, 0x14, PT ;  /* 0x000000149400780c */ /* 0x000fda0003fc6270 */
[----:B------:R-:W-:Y:S05]  /*3a70*/  @!P6 BRA `(.L_x_8203) ;  /* 0x000000000010e947 */ /* 0x000fea0003800000 */
[----:B------:R-:W-:-:S03]  /*3a80*/  UMOV UR4, 0xffffffff ;  /* 0xffffffff00047882 */ /* 0x000fc60000000000 */
[----:B------:R-:W-:Y:S05]  /*3a90*/  BRA.DIV UR4, `(.L_x_8204) ;  /* 0x0000002604887947 */ /* 0x000fea000b800000 */
[----:B0-----:R0:W0:Y:S02]  /*3aa0*/  SHFL.IDX PT, R146, R144, R84, R11 ;  /* 0x0000005490927389 */ /* 0x00102400000e000b */
.L_x_8295:
[----:B0-----:R-:W-:-:S07]  /*3ab0*/  IMAD R145, R32, R146, R145 ;  /* 0x0000009220917224 */ /* 0x001fce00078e0291 */
.L_x_8203:
[----:B------:R-:W-:-:S13]  /*3ac0*/  ISETP.GE.AND P6, PT, R148, 0x15, PT ;  /* 0x000000159400780c */ /* 0x000fda0003fc6270 */
[----:B------:R-:W-:Y:S05]  /*3ad0*/  @!P6 BRA `(.L_x_8205) ;  /* 0x000000000010e947 */ /* 0x000fea0003800000 */
[----:B------:R-:W-:-:S03]  /*3ae0*/  UMOV UR4, 0xffffffff ;  /* 0xffffffff00047882 */ /* 0x000fc60000000000 */
[----:B------:R-:W-:Y:S05]  /*3af0*/  BRA.DIV UR4, `(.L_x_8206) ;  /* 0x0000002604907947 */ /* 0x000fea000b800000 */
[----:B0-----:R0:W0:Y:S02]  /*3b00*/  SHFL.IDX PT, R146, R144, R86, R11 ;  /* 0x0000005690927389 */ /* 0x00102400000e000b */
.L_x_8298:
[----:B0-----:R-:W-:-:S07]  /*3b10*/  IMAD R145, R33, R146, R145 ;  /* 0x0000009221917224 */ /* 0x001fce00078e0291 */
.L_x_8205:
[----:B------:R-:W-:-:S13]  /*3b20*/  ISETP.GE.AND P6, PT, R148, 0x16, PT ;  /* 0x000000169400780c */ /* 0x000fda0003fc6270 */
[----:B------:R-:W-:Y:S05]  /*3b30*/  @!P6 BRA `(.L_x_8207) ;  /* 0x000000000010e947 */ /* 0x000fea0003800000 */
[----:B------:R-:W-:-:S03]  /*3b40*/  UMOV UR4, 0xffffffff ;  /* 0xffffffff00047882 */ /* 0x000fc60000000000 */
[----:B------:R-:W-:Y:S05]  /*3b50*/  BRA.DIV UR4, `(.L_x_8208) ;  /* 0x0000002604987947 */ /* 0x000fea000b800000 */
[----:B0-----:R0:W0:Y:S02]  /*3b60*/  SHFL.IDX PT, R146, R144, R88, R11 ;  /* 0x0000005890927389 */ /* 0x00102400000e000b */
.L_x_8301:
[----:B0-----:R-:W-:-:S07]  /*3b70*/  IMAD R145, R34, R146, R145 ;  /* 0x0000009222917224 */ /* 0x001fce00078e0291 */
.L_x_8207:
[----:B------:R-:W-:-:S13]  /*3b80*/  ISETP.GE.AND P6, PT, R148, 0x17, PT ;  /* 0x000000179400780c */ /* 0x000fda0003fc6270 */
[----:B------:R-:W-:Y:S05]  /*3b90*/  @!P6 BRA `(.L_x_8209) ;  /* 0x000000000010e947 */ /* 0x000fea0003800000 */
[----:B------:R-:W-:-:S03]  /*3ba0*/  UMOV UR4, 0xffffffff ;  /* 0xffffffff00047882 */ /* 0x000fc60000000000 */
[----:B------:R-:W-:Y:S05]  /*3bb0*/  BRA.DIV UR4, `(.L_x_8210) ;  /* 0x0000002604a07947 */ /* 0x000fea000b800000 */
[----:B0-----:R0:W0:Y:S02]  /*3bc0*/  SHFL.IDX PT, R146, R144, R90, R11 ;  /* 0x0000005a90927389 */ /* 0x00102400000e000b */
.L_x_8304:
[----:B0-----:R-:W-:-:S07]  /*3bd0*/  IMAD R145, R35, R146, R145 ;  /* 0x0000009223917224 */ /* 0x001fce00078e0291 */
.L_x_8209:
[----:B------:R-:W-:-:S13]  /*3be0*/  ISETP.GE.AND P6, PT, R148, 0x18, PT ;  /* 0x000000189400780c */ /* 0x000fda0003fc6270 */
[----:B------:R-:W-:Y:S05]  /*3bf0*/  @!P6 BRA `(.L_x_8211) ;  /* 0x000000000010e947 */ /* 0x000fea0003800000 */
[----:B------:R-:W-:-:S03]  /*3c00*/  UMOV UR4, 0xffffffff ;  /* 0xffffffff00047882 */ /* 0x000fc60000000000 */
[----:B------:R-:W-:Y:S05]  /*3c10*/  BRA.DIV UR4, `(.L_x_8212) ;  /* 0x0000002604a87947 */ /* 0x000fea000b800000 */
[----:B0-----:R0:W0:Y:S02]  /*3c20*/  SHFL.IDX PT, R146, R144, R92, R11 ;  /* 0x0000005c90927389 */ /* 0x00102400000e000b */
.L_x_8307:
[----:B0-----:R-:W-:-:S07]  /*3c30*/  IMAD R145, R36, R146, R145 ;  /* 0x0000009224917224 */ /* 0x001fce00078e0291 */
.L_x_8211:
[----:B------:R-:W-:-:S13]  /*3c40*/  ISETP.GE.AND P6, PT, R148, 0x19, PT ;  /* 0x000000199400780c */ /* 0x000fda0003fc6270 */
[----:B------:R-:W-:Y:S05]  /*3c50*/  @!P6 BRA `(.L_x_8213) ;  /* 0x000000000010e947 */ /* 0x000fea0003800000 */
[----:B------:R-:W-:-:S03]  /*3c60*/  UMOV UR4, 0xffffffff ;  /* 0xffffffff00047882 */ /* 0x000fc60000000000 */
[----:B------:R-:W-:Y:S05]  /*3c70*/  BRA.DIV UR4, `(.L_x_8214) ;  /* 0x0000002604b07947 */ /* 0x000fea000b800000 */
[----:B0-----:R0:W0:Y:S02]  /*3c80*/  SHFL.IDX PT, R146, R144, R94, R11 ;  /* 0x0000005e90927389 */ /* 0x00102400000e000b */
.L_x_8310:
[----:B0-----:R-:W-:-:S07]  /*3c90*/  IMAD R145, R37, R146, R145 ;  /* 0x0000009225917224 */ /* 0x001fce00078e0291 */
.L_x_8213:
[----:B------:R-:W-:-:S13]  /*3ca0*/  ISETP.GE.AND P6, PT, R148, 0x1a, PT ;  /* 0x0000001a9400780c */ /* 0x000fda0003fc6270 */
[----:B------:R-:W-:Y:S05]  /*3cb0*/  @!P6 BRA `(.L_x_8215) ;  /* 0x000000000010e947 */ /* 0x000fea0003800000 */
[----:B------:R-:W-:-:S03]  /*3cc0*/  UMOV UR4, 0xffffffff ;  /* 0xffffffff00047882 */ /* 0x000fc60000000000 */
[----:B------:R-:W-:Y:S05]  /*3cd0*/  BRA.DIV UR4, `(.L_x_8216) ;  /* 0x0000002604b87947 */ /* 0x000fea000b800000 */
[----:B0-----:R0:W0:Y:S02]  /*3ce0*/  SHFL.IDX PT, R146, R144, R96, R11 ;  /* 0x0000006090927389 */ /* 0x00102400000e000b */
.L_x_8313:
[----:B0-----:R-:W-:-:S07]  /*3cf0*/  IMAD R145, R38, R146, R145 ;  /* 0x0000009226917224 */ /* 0x001fce00078e0291 */
.L_x_8215:
[----:B------:R-:W-:-:S13]  /*3d00*/  ISETP.GE.AND P6, PT, R148, 0x1b, PT ;  /* 0x0000001b9400780c */ /* 0x000fda0003fc6270 */
[----:B------:R-:W-:Y:S05]  /*3d10*/  @!P6 BRA `(.L_x_8217) ;  /* 0x000000000010e947 */ /* 0x000fea0003800000 */
[----:B------:R-:W-:-:S03]  /*3d20*/  UMOV UR4, 0xffffffff ;  /* 0xffffffff00047882 */ /* 0x000fc60000000000 */
[----:B------:R-:W-:Y:S05]  /*3d30*/  BRA.DIV UR4, `(.L_x_8218) ;  /* 0x0000002604c07947 */ /* 0x000fea000b800000 */
[----:B0-----:R0:W0:Y:S02]  /*3d40*/  SHFL.IDX PT, R146, R144, R98, R11 ;  /* 0x0000006290927389 */ /* 0x00102400000e000b */
.L_x_8316:
[----:B0-----:R-:W-:-:S07]  /*3d50*/  IMAD R145, R39, R146, R145 ;  /* 0x0000009227917224 */ /* 0x001fce00078e0291 */
.L_x_8217:
[----:B------:R-:W-:-:S13]  /*3d60*/  ISETP.GE.AND P6, PT, R148, 0x1c, PT ;  /* 0x0000001c9400780c */ /* 0x000fda0003fc6270 */
[----:B------:R-:W-:Y:S05]  /*3d70*/  @!P6 BRA `(.L_x_8219) ;  /* 0x000000000010e947 */ /* 0x000fea0003800000 */
[----:B------:R-:W-:-:S03]  /*3d80*/  UMOV UR4, 0xffffffff ;  /* 0xffffffff00047882 */ /* 0x000fc60000000000 */
[----:B------:R-:W-:Y:S05]  /*3d90*/  BRA.DIV UR4, `(.L_x_8220) ;  /* 0x0000002604c87947 */ /* 0x000fea000b800000 */
[----:B0-----:R0:W0:Y:S02]  /*3da0*/  SHFL.IDX PT, R146, R144, R100, R11 ;  /* 0x0000006490927389 */ /* 0x00102400000e000b */
.L_x_8319:
[----:B0-----:R-:W-:-:S07]  /*3db0*/  IMAD R145, R40, R146, R145 ;  /* 0x0000009228917224 */ /* 0x001fce00078e0291 */
.L_x_8219:
[----:B------:R-:W-:-:S13]  /*3dc0*/  ISETP.GE.AND P6, PT, R148, 0x1d, PT ;  /* 0x0000001d9400780c */ /* 0x000fda0003fc6270 */
[----:B------:R-:W-:Y:S05]  /*3dd0*/  @!P6 BRA `(.L_x_8221) ;  /* 0x000000000010e947 */ /* 0x000fea0003800000 */
[----:B------:R-:W-:-:S03]  /*3de0*/  UMOV UR4, 0xffffffff ;  /* 0xffffffff00047882 */ /* 0x000fc60000000000 */
[----:B------:R-:W-:Y:S05]  /*3df0*/  BRA.DIV UR4, `(.L_x_8222) ;  /* 0x0000002604d07947 */ /* 0x000fea000b800000 */
[----:B0-----:R0:W0:Y:S02]  /*3e00*/  SHFL.IDX PT, R146, R144, R102, R11 ;  /* 0x0000006690927389 */ /* 0x00102400000e000b */
.L_x_8322:
[----:B0-----:R-:W-:-:S07]  /*3e10*/  IMAD R145, R41, R146, R145 ;  /* 0x0000009229917224 */ /* 0x001fce00078e0291 */
.L_x_8221:
[----:B------:R-:W-:-:S13]  /*3e20*/  ISETP.GE.AND P6, PT, R148, 0x1e, PT ;  /* 0x0000001e9400780c */ /* 0x000fda0003fc6270 */
[----:B------:R-:W-:Y:S05]  /*3e30*/  @!P6 BRA `(.L_x_8223) ;  /* 0x000000000010e947 */ /* 0x000fea0003800000 */
[----:B------:R-:W-:-:S03]  /*3e40*/  UMOV UR4, 0xffffffff ;  /* 0xffffffff00047882 */ /* 0x000fc60000000000 */
[----:B------:R-:W-:Y:S05]  /*3e50*/  BRA.DIV UR4, `(.L_x_8224) ;  /* 0x0000002604d87947 */ /* 0x000fea000b800000 */
[----:B0-----:R0:W0:Y:S02]  /*3e60*/  SHFL.IDX PT, R146, R144, R104, R11 ;  /* 0x0000006890927389 */ /* 0x00102400000e000b */
.L_x_8325:
[----:B0-----:R-:W-:-:S07]  /*3e70*/  IMAD R145, R42, R146, R145 ;  /* 0x000000922a917224 */ /* 0x001fce00078e0291 */
.L_x_8223:
[----:B------:R-:W-:-:S13]  /*3e80*/  ISETP.GE.AND P6, PT, R148, 0x1f, PT ;  /* 0x0000001f9400780c */ /* 0x000fda0003fc6270 */
[----:B------:R-:W-:Y:S05]  /*3e90*/  @!P6 BRA `(.L_x_8225) ;  /* 0x000000000010e947 */ /* 0x000fea0003800000 */
[----:B------:R-:W-:-:S03]  /*3ea0*/  UMOV UR4, 0xffffffff ;  /* 0xffffffff00047882 */ /* 0x000fc60000000000 */
[----:B------:R-:W-:Y:S05]  /*3eb0*/  BRA.DIV UR4, `(.L_x_8226) ;  /* 0x0000002604e07947 */ /* 0x000fea000b800000 */
[----:B0-----:R0:W0:Y:S02]  /*3ec0*/  SHFL.IDX PT, R146, R144, R106, R11 ;  /* 0x0000006a90927389 */ /* 0x00102400000e000b */
.L_x_8328:
[----:B0-----:R-:W-:-:S07]  /*3ed0*/  IMAD R145, R43, R146, R145 ;  /* 0x000000922b917224 */ /* 0x001fce00078e0291 */
.L_x_8225:
[----:B------:R-:W-:-:S13]  /*3ee0*/  ISETP.NE.AND P6, PT, R148, 0x20, PT ;  /* 0x000000209400780c */ /* 0x000fda0003fc5270 */
[----:B------:R-:W-:Y:S05]  /*3ef0*/  @P6 BRA `(.L_x_8227) ;  /* 0x0000000800006947 */ /* 0x000fea0003800000 */
[----:B------:R-:W-:-:S03]  /*3f00*/  UMOV UR4, 0xffffffff ;  /* 0xffffffff00047882 */ /* 0x000fc60000000000 */
[----:B------:R-:W-:Y:S05]  /*3f10*/  BRA.DIV UR4, `(.L_x_8228) ;  /* 0x0000002604e87947 */ /* 0x000fea000b800000 */
[----:B0-----:R0:W0:Y:S02]  /*3f20*/  SHFL.IDX PT, R144, R144, R46, R11 ;  /* 0x0000002e90907389 */ /* 0x00102400000e000b */
.L_x_8331:
[----:B0-----:R-:W-:Y:S01]  /*3f30*/  IMAD R145, R12, R144, R145 ;  /* 0x000000900c917224 */ /* 0x001fe200078e0291 */
[----:B------:R-:W-:Y:S06]  /*3f40*/  BRA `(.L_x_8227) ;  /* 0x0000000400ec7947 */ /* 0x000fec0003800000 */
.L_x_8164:
        /* <DEDUP_REMOVED lines=123> */
.L_x_8227:
        /* <DEDUP_REMOVED lines=9> */
.L_x_8163:
[----:B------:R-:W-:Y:S05]  /*4790*/  BSYNC B0 ;  /* 0x0000000000007941 */ /* 0x000fea0003800000 */
.L_x_8162:
[----:B------:R-:W-:-:S13]  /*47a0*/  ISETP.NE.AND P6, PT, R147, RZ, PT ;  /* 0x000000ff9300720c */ /* 0x000fda0003fc5270 */
[----:B------:R-:W-:Y:S05]  /*47b0*/  @!P6 BRA `(.L_x_8230) ;  /* 0xffffffd80004e947 */ /* 0x000fea000383ffff */
.L_x_8130:
        /* <DEDUP_REMOVED lines=121> */
.L_x_8232:
[----:B------:R-:W-:Y:S05]  /*4f50*/  BSYNC.RECONVERGENT B0 ;  /* 0x0000000000007941 */ /* 0x000fea0003800200 */
.L_x_8231:
        /* <DEDUP_REMOVED lines=12> */
.L_x_8234:
        /* <DEDUP_REMOVED lines=109> */
.L_x_8233:
[C---:B------:R-:W-:Y:S02]  /*56f0*/  IMAD.IADD R7, R4.reuse, 0x1, R7 ;  /* 0x0000000104077824 */ /* 0x040fe400078e0207 */
[----:B0-----:R-:W-:-:S05]  /*5700*/  IMAD.SHL.U32 R44, R4, 0x8, RZ ;  /* 0x00000008042c7824 */ /* 0x001fca00078e00ff */
[----:B------:R-:W-:-:S13]  /*5710*/  ISETP.GE.U32.AND P0, PT, R7, R44, PT ;  /* 0x0000002c0700720c */ /* 0x000fda0003f06070 */
[----:B------:R-:W-:Y:S05]  /*5720*/  @!P0 BRA `(.L_x_8235) ;  /* 0xffffffb000848947 */ /* 0x000fea000383ffff */
[----:B------:R-:W-:Y:S05]  /*5730*/  EXIT ;  /* 0x000000000000794d */ /* 0x000fea0003800000 */
.L_x_8166:
[----:B------:R-:W-:Y:S01]  /*5740*/  BSSY B1, `(.L_x_8236) ;  /* 0x0000006000017945 */ /* 0x000fe20003800000 */
[----:B------:R-:W-:Y:S02]  /*5750*/  IMAD.MOV.U32 R149, RZ, RZ, R108 ;  /* 0x000000ffff957224 */ /* 0x000fe400078e006c */
[----:B------:R-:W-:-:S07]  /*5760*/  IMAD.MOV.U32 R146, RZ, RZ, -0x1 ;  /* 0xffffffffff927424 */ /* 0x000fce00078e00ff */
[----:B01234-:R-:W-:Y:S05]  /*5770*/  WARPSYNC.COLLECTIVE R146, `(.L_x_8237) ;  /* 0x0000000092087348 */ /* 0x01ffea0003c00000 */
[----:B0-----:R0:W0:Y:S02]  /*5780*/  SHFL.IDX P6, R146, R144, R149, R11 ;  /* 0x0000009590927389 */ /* 0x00102400000c000b */
[----:B01234-:R-:W-:Y:S05]  /*5790*/  ENDCOLLECTIVE ;  /* 0x000000000000791b */ /* 0x01ffea0003800000 */
.L_x_8237:
[----:B------:R-:W-:Y:S05]  /*57a0*/  BSYNC B1 ;  /* 0x0000000000017941 */ /* 0x000fea0003800000 */
.L_x_8236:
[----:B------:R-:W-:Y:S05]  /*57b0*/  BRA `(.L_x_8238) ;  /* 0xffffffd800f47947 */ /* 0x000fea000383ffff */
.L_x_8168:
[----:B------:R-:W-:Y:S01]  /*57c0*/  BSSY B1, `(.L_x_8239) ;  /* 0x0000006000017945 */ /* 0x000fe20003800000 */
[----:B------:R-:W-:Y:S01]  /*57d0*/  MOV R149, R48 ;  /* 0x0000003000957202 */ /* 0x000fe20000000f00 */
[----:B------:R-:W-:-:S07]  /*57e0*/  IMAD.MOV.U32 R146, RZ, RZ, -0x1 ;  /* 0xffffffffff927424 */ /* 0x000fce00078e00ff */
[----:B01234-:R-:W-:Y:S05]  /*57f0*/  WARPSYNC.COLLECTIVE R146, `(.L_x_8240) ;  /* 0x0000000092087348 */ /* 0x01ffea0003c00000 */
[----:B0-----:R0:W0:Y:S02]  /*5800*/  SHFL.IDX P6, R146, R144, R149, R11 ;  /* 0x0000009590927389 */ /* 0x00102400000c000b */
[----:B01234-:R-:W-:Y:S05]  /*5810*/  ENDCOLLECTIVE ;  /* 0x000000000000791b */ /* 0x01ffea0003800000 */
.L_x_8240:
[----:B------:R-:W-:Y:S05]  /*5820*/  BSYNC B1 ;  /* 0x0000000000017941 */ /* 0x000fea0003800000 */
.L_x_8239:
[----:B------:R-:W-:Y:S05]  /*5830*/  BRA `(.L_x_8241) ;  /* 0xffffffd800ec7947 */ /* 0x000fea000383ffff */
.L_x_8170:
[----:B------:R-:W-:Y:S01]  /*5840*/  BSSY B1, `(.L_x_8242) ;  /* 0x0000006000017945 */ /* 0x000fe20003800000 */
[----:B------:R-:W-:Y:S02]  /*5850*/  IMAD.MOV.U32 R149, RZ, RZ, R50 ;  /* 0x000000ffff957224 */ /* 0x000fe400078e0032 */
[----:B------:R-:W-:-:S07]  /*5860*/  IMAD.MOV.U32 R146, RZ, RZ, -0x1 ;  /* 0xffffffffff927424 */ /* 0x000fce00078e00ff */
[----:B01234-:R-:W-:Y:S05]  /*5870*/  WARPSYNC.COLLECTIVE R146, `(.L_x_8243) ;  /* 0x0000000092087348 */ /* 0x01ffea0003c00000 */
[----:B0-----:R0:W0:Y:S02]  /*5880*/  SHFL.IDX P6, R146, R144, R149, R11 ;  /* 0x0000009590927389 */ /* 0x00102400000c000b */
[----:B01234-:R-:W-:Y:S05]  /*5890*/  ENDCOLLECTIVE ;  /* 0x000000000000791b */ /* 0x01ffea0003800000 */
.L_x_8243:
[----:B------:R-:W-:Y:S05]  /*58a0*/  BSYNC B1 ;  /* 0x0000000000017941 */ /* 0x000fea0003800000 */
.L_x_8242:
[----:B------:R-:W-:Y:S05]  /*58b0*/  BRA `(.L_x_8244) ;  /* 0xffffffd800e47947 */ /* 0x000fea000383ffff */
.L_x_8172:
[----:B------:R-:W-:Y:S01]  /*58c0*/  BSSY B1, `(.L_x_8245) ;  /* 0x0000006000017945 */ /* 0x000fe20003800000 */
[----:B------:R-:W-:Y:S01]  /*58d0*/  IMAD.MOV.U32 R149, RZ, RZ, R52 ;  /* 0x000000ffff957224 */ /* 0x000fe200078e0034 */
[----:B------:R-:W-:-:S07]  /*58e0*/  MOV R146, 0xffffffff ;  /* 0xffffffff00927802 */ /* 0x000fce0000000f00 */
[----:B01234-:R-:W-:Y:S05]  /*58f0*/  WARPSYNC.COLLECTIVE R146, `(.L_x_8246) ;  /* 0x0000000092087348 */ /* 0x01ffea0003c00000 */
[----:B0-----:R0:W0:Y:S02]  /*5900*/  SHFL.IDX P6, R146, R144, R149, R11 ;  /* 0x0000009590927389 */ /* 0x00102400000c000b */
[----:B01234-:R-:W-:Y:S05]  /*5910*/  ENDCOLLECTIVE ;  /* 0x000000000000791b */ /* 0x01ffea0003800000 */
.L_x_8246:
[----:B------:R-:W-:Y:S05]  /*5920*/  BSYNC B1 ;  /* 0x0000000000017941 */ /* 0x000fea0003800000 */
.L_x_8245:
[----:B------:R-:W-:Y:S05]  /*5930*/  BRA `(.L_x_8247) ;  /* 0xffffffd800dc7947 */ /* 0x000fea000383ffff */
.L_x_8174:
[----:B------:R-:W-:Y:S01]  /*5940*/  BSSY B1, `(.L_x_8248) ;  /* 0x0000006000017945 */ /* 0x000fe20003800000 */
[----:B------:R-:W-:Y:S02]  /*5950*/  IMAD.MOV.U32 R149, RZ, RZ, R54 ;  /* 0x000000ffff957224 */ /* 0x000fe400078e0036 */
[----:B------:R-:W-:-:S07]  /*5960*/  IMAD.MOV.U32 R146, RZ, RZ, -0x1 ;  /* 0xffffffffff927424 */ /* 0x000fce00078e00ff */
[----:B01234-:R-:W-:Y:S05]  /*5970*/  WARPSYNC.COLLECTIVE R146, `(.L_x_8249) ;  /* 0x0000000092087348 */ /* 0x01ffea0003c00000 */
[----:B0-----:R0:W0:Y:S02]  /*5980*/  SHFL.IDX P6, R146, R144, R149, R11 ;  /* 0x0000009590927389 */ /* 0x00102400000c000b */
[----:B01234-:R-:W-:Y:S05]  /*5990*/  ENDCOLLECTIVE ;  /* 0x000000000000791b */ /* 0x01ffea0003800000 */
.L_x_8249:
[----:B------:R-:W-:Y:S05]  /*59a0*/  BSYNC B1 ;  /* 0x0000000000017941 */ /* 0x000fea0003800000 */
.L_x_8248:
[----:B------:R-:W-:Y:S05]  /*59b0*/  BRA `(.L_x_8250) ;  /* 0xffffffd800d47947 */ /* 0x000fea000383ffff */
.L_x_8176:
[----:B------:R-:W-:Y:S01]  /*59c0*/  BSSY B1, `(.L_x_8251) ;  /* 0x0000006000017945 */ /* 0x000fe20003800000 */
[----:B------:R-:W-:Y:S02]  /*59d0*/  IMAD.MOV.U32 R149, RZ, RZ, R56 ;  /* 0x000000ffff957224 */ /* 0x000fe400078e0038 */
[----:B------:R-:W-:-:S07]  /*59e0*/  IMAD.MOV.U32 R146, RZ, RZ, -0x1 ;  /* 0xffffffffff927424 */ /* 0x000fce00078e00ff */
[----:B01234-:R-:W-:Y:S05]  /*59f0*/  WARPSYNC.COLLECTIVE R146, `(.L_x_8252) ;  /* 0x0000000092087348 */ /* 0x01ffea0003c00000 */
[----:B0-----:R0:W0:Y:S02]  /*5a00*/  SHFL.IDX P6, R146, R144, R149, R11 ;  /* 0x0000009590927389 */ /* 0x00102400000c000b */
[----:B01234-:R-:W-:Y:S05]  /*5a10*/  ENDCOLLECTIVE ;  /* 0x000000000000791b */ /* 0x01ffea0003800000 */
.L_x_8252:
[----:B------:R-:W-:Y:S05]  /*5a20*/  BSYNC B1 ;  /* 0x0000000000017941 */ /* 0x000fea0003800000 */
.L_x_8251:
[----:B------:R-:W-:Y:S05]  /*5a30*/  BRA `(.L_x_8253) ;  /* 0xffffffd800cc7947 */ /* 0x000fea000383ffff */
.L_x_8178:
[----:B------:R-:W-:Y:S01]  /*5a40*/  BSSY B1, `(.L_x_8254) ;  /* 0x0000006000017945 */ /* 0x000fe20003800000 */
[----:B------:R-:W-:Y:S01]  /*5a50*/  MOV R149, R58 ;  /* 0x0000003a00957202 */ /* 0x000fe20000000f00 */
[----:B------:R-:W-:-:S07]  /*5a60*/  IMAD.MOV.U32 R146, RZ, RZ, -0x1 ;  /* 0xffffffffff927424 */ /* 0x000fce00078e00ff */
[----:B01234-:R-:W-:Y:S05]  /*5a70*/  WARPSYNC.COLLECTIVE R146, `(.L_x_8255) ;  /* 0x0000000092087348 */ /* 0x01ffea0003c00000 */
[----:B0-----:R0:W0:Y:S02]  /*5a80*/  SHFL.IDX P6, R146, R144, R149, R11 ;  /* 0x0000009590927389 */ /* 0x00102400000c000b */
[----:B01234-:R-:W-:Y:S05]  /*5a90*/  ENDCOLLECTIVE ;  /* 0x000000000000791b */ /* 0x01ffea0003800000 */
.L_x_8255:
[----:B------:R-:W-:Y:S05]  /*5aa0*/  BSYNC B1 ;  /* 0x0000000000017941 */ /* 0x000fea0003800000 */
.L_x_8254:
[----:B------:R-:W-:Y:S05]  /*5ab0*/  BRA `(.L_x_8256) ;  /* 0xffffffd800c47947 */ /* 0x000fea000383ffff */
.L_x_8180:
[----:B------:R-:W-:Y:S01]  /*5ac0*/  BSSY B1, `(.L_x_8257) ;  /* 0x0000006000017945 */ /* 0x000fe20003800000 */
[----:B------:R-:W-:Y:S02]  /*5ad0*/  IMAD.MOV.U32 R149, RZ, RZ, R60 ;  /* 0x000000ffff957224 */ /* 0x000fe400078e003c */
[----:B------:R-:W-:-:S07]  /*5ae0*/  IMAD.MOV.U32 R146, RZ, RZ, -0x1 ;  /* 0xffffffffff927424 */ /* 0x000fce00078e00ff */
[----:B01234-:R-:W-:Y:S05]  /*5af0*/  WARPSYNC.COLLECTIVE R146, `(.L_x_8258) ;  /* 0x0000000092087348 */ /* 0x01ffea0003c00000 */
[----:B0-----:R0:W0:Y:S02]  /*5b00*/  SHFL.IDX P6, R146, R144, R149, R11 ;  /* 0x0000009590927389 */ /* 0x00102400000c000b */
[----:B01234-:R-:W-:Y:S05]  /*5b10*/  ENDCOLLECTIVE ;  /* 0x000000000000791b */ /* 0x01ffea0003800000 */
.L_x_8258:
[----:B------:R-:W-:Y:S05]  /*5b20*/  BSYNC B1 ;  /* 0x0000000000017941 */ /* 0x000fea0003800000 */
.L_x_8257:
[----:B------:R-:W-:Y:S05]  /*5b30*/  BRA `(.L_x_8259) ;  /* 0xffffffd800bc7947 */ /* 0x000fea000383ffff */
.L_x_8182:
[----:B------:R-:W-:Y:S01]  /*5b40*/  BSSY B1, `(.L_x_8260) ;  /* 0x0000006000017945 */ /* 0x000fe20003800000 */
[----:B------:R-:W-:Y:S01]  /*5b50*/  IMAD.MOV.U32 R149, RZ, RZ, R62 ;  /* 0x000000ffff957224 */ /* 0x000fe200078e003e */
[----:B------:R-:W-:-:S07]  /*5b60*/  MOV R146, 0xffffffff ;  /* 0xffffffff00927802 */ /* 0x000fce0000000f00 */
[----:B01234-:R-:W-:Y:S05]  /*5b70*/  WARPSYNC.COLLECTIVE R146, `(.L_x_8261) ;  /* 0x0000000092087348 */ /* 0x01ffea0003c00000 */
[----:B0-----:R0:W0:Y:S02]  /*5b80*/  SHFL.IDX P6, R146, R144, R149, R11 ;  /* 0x0000009590927389 */ /* 0x00102400000c000b */
[----:B01234-:R-:W-:Y:S05]  /*5b90*/  ENDCOLLECTIVE ;  /* 0x000000000000791b */ /* 0x01ffea0003800000 */
.L_x_8261:
[----:B------:R-:W-:Y:S05]  /*5ba0*/  BSYNC B1 ;  /* 0x0000000000017941 */ /* 0x000fea0003800000 */
.L_x_8260:
[----:B------:R-:W-:Y:S05]  /*5bb0*/  BRA `(.L_x_8262) ;  /* 0xffffffd800b47947 */ /* 0x000fea000383ffff */
.L_x_8184:
[----:B------:R-:W-:Y:S01]  /*5bc0*/  BSSY B1, `(.L_x_8263) ;  /* 0x0000006000017945 */ /* 0x000fe20003800000 */
[----:B------:R-:W-:Y:S02]  /*5bd0*/  IMAD.MOV.U32 R149, RZ, RZ, R64 ;  /* 0x000000ffff957224 */ /* 0x000fe400078e0040 */
[----:B------:R-:W-:-:S07]  /*5be0*/  IMAD.MOV.U32 R146, RZ, RZ, -0x1 ;  /* 0xffffffffff927424 */ /* 0x000fce00078e00ff */
[----:B01234-:R-:W-:Y:S05]  /*5bf0*/  WARPSYNC.COLLECTIVE R146, `(.L_x_8264) ;  /* 0x0000000092087348 */ /* 0x01ffea0003c00000 */
[----:B0-----:R0:W0:Y:S02]  /*5c00*/  SHFL.IDX P6, R146, R144, R149, R11 ;  /* 0x0000009590927389 */ /* 0x00102400000c000b */
[----:B01234-:R-:W-:Y:S05]  /*5c10*/  ENDCOLLECTIVE ;  /* 0x000000000000791b */ /* 0x01ffea0003800000 */
.L_x_8264:
[----:B------:R-:W-:Y:S05]  /*5c20*/  BSYNC B1 ;  /* 0x0000000000017941 */ /* 0x000fea0003800000 */
.L_x_8263:
[----:B------:R-:W-:Y:S05]  /*5c30*/  BRA `(.L_x_8265) ;  /* 0xffffffd800ac7947 */ /* 0x000fea000383ffff */
.L_x_8186:
[----:B------:R-:W-:Y:S01]  /*5c40*/  BSSY B1, `(.L_x_8266) ;  /* 0x0000006000017945 */ /* 0x000fe20003800000 */
[----:B------:R-:W-:Y:S02]  /*5c50*/  IMAD.MOV.U32 R149, RZ, RZ, R66 ;  /* 0x000000ffff957224 */ /* 0x000fe400078e0042 */
[----:B------:R-:W-:-:S07]  /*5c60*/  IMAD.MOV.U32 R146, RZ, RZ, -0x1 ;  /* 0xffffffffff927424 */ /* 0x000fce00078e00ff */
[----:B01234-:R-:W-:Y:S05]  /*5c70*/  WARPSYNC.COLLECTIVE R146, `(.L_x_8267) ;  /* 0x0000000092087348 */ /* 0x01ffea0003c00000 */
[----:B0-----:R0:W0:Y:S02]  /*5c80*/  SHFL.IDX P6, R146, R144, R149, R11 ;  /* 0x0000009590927389 */ /* 0x00102400000c000b */
[----:B01234-:R-:W-:Y:S05]  /*5c90*/  ENDCOLLECTIVE ;  /* 0x000000000000791b */ /* 0x01ffea0003800000 */
.L_x_8267:
[----:B------:R-:W-:Y:S05]  /*5ca0*/  BSYNC B1 ;  /* 0x0000000000017941 */ /* 0x000fea0003800000 */
.L_x_8266:
[----:B------:R-:W-:Y:S05]  /*5cb0*/  BRA `(.L_x_8268) ;  /* 0xffffffd800a47947 */ /* 0x000fea000383ffff */
.L_x_8188:
[----:B------:R-:W-:Y:S01]  /*5cc0*/  BSSY B1, `(.L_x_8269) ;  /* 0x0000006000017945 */ /* 0x000fe20003800000 */
[----:B------:R-:W-:Y:S01]  /*5cd0*/  MOV R149, R68 ;  /* 0x0000004400957202 */ /* 0x000fe20000000f00 */
[----:B------:R-:W-:-:S07]  /*5ce0*/  IMAD.MOV.U32 R146, RZ, RZ, -0x1 ;  /* 0xffffffffff927424 */ /* 0x000fce00078e00ff */
[----:B01234-:R-:W-:Y:S05]  /*5cf0*/  WARPSYNC.COLLECTIVE R146, `(.L_x_8270) ;  /* 0x0000000092087348 */ /* 0x01ffea0003c00000 */
[----:B0-----:R0:W0:Y:S02]  /*5d00*/  SHFL.IDX P6, R146, R144, R149, R11 ;  /* 0x0000009590927389 */ /* 0x00102400000c000b */
[----:B01234-:R-:W-:Y:S05]  /*5d10*/  ENDCOLLECTIVE ;  /* 0x000000000000791b */ /* 0x01ffea0003800000 */
.L_x_8270:
[----:B------:R-:W-:Y:S05]  /*5d20*/  BSYNC B1 ;  /* 0x0000000000017941 */ /* 0x000fea0003800000 */
.L_x_8269:
[----:B------:R-:W-:Y:S05]  /*5d30*/  BRA `(.L_x_8271) ;  /* 0xffffffd8009c7947 */ /* 0x000fea000383ffff */
.L_x_8190:
[----:B------:R-:W-:Y:S01]  /*5d40*/  BSSY B1, `(.L_x_8272) ;  /* 0x0000006000017945 */ /* 0x000fe20003800000 */
[----:B------:R-:W-:Y:S02]  /*5d50*/  IMAD.MOV.U32 R149, RZ, RZ, R70 ;  /* 0x000000ffff957224 */ /* 0x000fe400078e0046 */
[----:B------:R-:W-:-:S07]  /*5d60*/  IMAD.MOV.U32 R146, RZ, RZ, -0x1 ;  /* 0xffffffffff927424 */ /* 0x000fce00078e00ff */
[----:B01234-:R-:W-:Y:S05]  /*5d70*/  WARPSYNC.COLLECTIVE R146, `(.L_x_8273) ;  /* 0x0000000092087348 */ /* 0x01ffea0003c00000 */
[----:B0-----:R0:W0:Y:S02]  /*5d80*/  SHFL.IDX P6, R146, R144, R149, R11 ;  /* 0x0000009590927389 */ /* 0x00102400000c000b */
[----:B01234-:R-:W-:Y:S05]  /*5d90*/  ENDCOLLECTIVE ;  /* 0x000000000000791b */ /* 0x01ffea0003800000 */
.L_x_8273:
[----:B------:R-:W-:Y:S05]  /*5da0*/  BSYNC B1 ;  /* 0x0000000000017941 */ /* 0x000fea0003800000 */
.L_x_8272:
[----:B------:R-:W-:Y:S05]  /*5db0*/  BRA `(.L_x_8274) ;  /* 0xffffffd800947947 */ /* 0x000fea000383ffff */
.L_x_8192:
[----:B------:R-:W-:Y:S01]  /*5dc0*/  BSSY B1, `(.L_x_8275) ;  /* 0x0000006000017945 */ /* 0x000fe20003800000 */
[----:B------:R-:W-:Y:S01]  /*5dd0*/  IMAD.MOV.U32 R149, RZ, RZ, R72 ;  /* 0x000000ffff957224 */ /* 0x000fe200078e0048 */
[----:B------:R-:W-:-:S07]  /*5de0*/  MOV R146, 0xffffffff ;  /* 0xffffffff00927802 */ /* 0x000fce0000000f00 */
[----:B01234-:R-:W-:Y:S05]  /*5df0*/  WARPSYNC.COLLECTIVE R146, `(.L_x_8276) ;  /* 0x0000000092087348 */ /* 0x01ffea0003c00000 */
[----:B0-----:R0:W0:Y:S02]  /*5e00*/  SHFL.IDX P6, R146, R144, R149, R11 ;  /* 0x0000009590927389 */ /* 0x00102400000c000b */
[----:B01234-:R-:W-:Y:S05]  /*5e10*/  ENDCOLLECTIVE ;  /* 0x000000000000791b */ /* 0x01ffea0003800000 */
.L_x_8276:
[----:B------:R-:W-:Y:S05]  /*5e20*/  BSYNC B1 ;  /* 0x0000000000017941 */ /* 0x000fea0003800000 */
.L_x_8275:
[----:B------:R-:W-:Y:S05]  /*5e30*/  BRA `(.L_x_8277) ;  /* 0xffffffd8008c7947 */ /* 0x000fea000383ffff */
.L_x_8194:
[----:B------:R-:W-:Y:S01]  /*5e40*/  BSSY B1, `(.L_x_8278) ;  /* 0x0000006000017945 */ /* 0x000fe20003800000 */
[----:B------:R-:W-:Y:S02]  /*5e50*/  IMAD.MOV.U32 R149, RZ, RZ, R74 ;  /* 0x000000ffff957224 */ /* 0x000fe400078e004a */
[----:B------:R-:W-:-:S07]  /*5e60*/  IMAD.MOV.U32 R146, RZ, RZ, -0x1 ;  /* 0xffffffffff927424 */ /* 0x000fce00078e00ff */
[----:B01234-:R-:W-:Y:S05]  /*5e70*/  WARPSYNC.COLLECTIVE R146, `(.L_x_8279) ;  /* 0x0000000092087348 */ /* 0x01ffea0003c00000 */
[----:B0-----:R0:W0:Y:S02]  /*5e80*/  SHFL.IDX P6, R146, R144, R149, R11 ;  /* 0x0000009590927389 */ /* 0x00102400000c000b */
[----:B01234-:R-:W-:Y:S05]  /*5e90*/  ENDCOLLECTIVE ;  /* 0x000000000000791b */ /* 0x01ffea0003800000 */
.L_x_8279:
[----:B------:R-:W-:Y:S05]  /*5ea0*/  BSYNC B1 ;  /* 0x0000000000017941 */ /* 0x000fea0003800000 */
.L_x_8278:
[----:B------:R-:W-:Y:S05]  /*5eb0*/  BRA `(.L_x_8280) ;  /* 0xffffffd800847947 */ /* 0x000fea000383ffff */
.L_x_8196:
[----:B------:R-:W-:Y:S01]  /*5ec0*/  BSSY B1, `(.L_x_8281) ;  /* 0x0000006000017945 */ /* 0x000fe20003800000 */
[----:B------:R-:W-:Y:S01]  /*5ed0*/  IMAD.MOV.U32 R149, RZ, RZ, R76 ;  /* 0x000000ffff957224 */ /* 0x000fe200078e004c */
[----:B------:R-:W-:-:S07]  /*5ee0*/  MOV R146, 0xffffffff ;  /* 0xffffffff00927802 */ /* 0x000fce0000000f00 */
[----:B01234-:R-:W-:Y:S05]  /*5ef0*/  WARPSYNC.COLLECTIVE R146, `(.L_x_8282) ;  /* 0x0000000092087348 */ /* 0x01ffea0003c00000 */
[----:B0-----:R0:W0:Y:S02]  /*5f00*/  SHFL.IDX P6, R146, R144, R149, R11 ;  /* 0x0000009590927389 */ /* 0x00102400000c000b */
[----:B01234-:R-:W-:Y:S05]  /*5f10*/  ENDCOLLECTIVE ;  /* 0x000000000000791b */ /* 0x01ffea0003800000 */
.L_x_8282:
[----:B------:R-:W-:Y:S05]  /*5f20*/  BSYNC B1 ;  /* 0x0000000000017941 */ /* 0x000fea0003800000 */
.L_x_8281:
[----:B------:R-:W-:Y:S05]  /*5f30*/  BRA `(.L_x_8283) ;  /* 0xffffffd8007c7947 */ /* 0x000fea000383ffff */
.L_x_8198:
[----:B------:R-:W-:Y:S01]  /*5f40*/  BSSY B1, `(.L_x_8284) ;  /* 0x0000006000017945 */ /* 0x000fe20003800000 */
[----:B------:R-:W-:Y:S02]  /*5f50*/  IMAD.MOV.U32 R149, RZ, RZ, R78 ;  /* 0x000000ffff957224 */ /* 0x000fe400078e004e */
[----:B------:R-:W-:-:S07]  /*5f60*/  IMAD.MOV.U32 R146, RZ, RZ, -0x1 ;  /* 0xffffffffff927424 */ /* 0x000fce00078e00ff */
[----:B01234-:R-:W-:Y:S05]  /*5f70*/  WARPSYNC.COLLECTIVE R146, `(.L_x_8285) ;  /* 0x0000000092087348 */ /* 0x01ffea0003c00000 */
[----:B0-----:R0:W0:Y:S02]  /*5f80*/  SHFL.IDX P6, R146, R144, R149, R11 ;  /* 0x0000009590927389 */ /* 0x00102400000c000b */
[----:B01234-:R-:W-:Y:S05]  /*5f90*/  ENDCOLLECTIVE ;  /* 0x000000000000791b */ /* 0x01ffea0003800000 */
.L_x_8285:
[----:B------:R-:W-:Y:S05]  /*5fa0*/  BSYNC B1 ;  /* 0x0000000000017941 */ /* 0x000fea0003800000 */
.L_x_8284:
[----:B------:R-:W-:Y:S05]  /*5fb0*/  BRA `(.L_x_8286) ;  /* 0xffffffd800747947 */ /* 0x000fea000383ffff */
.L_x_8200:
[----:B------:R-:W-:Y:S01]  /*5fc0*/  BSSY B1, `(.L_x_8287) ;  /* 0x0000006000017945 */ /* 0x000fe20003800000 */
[----:B------:R-:W-:Y:S01]  /*5fd0*/  IMAD.MOV.U32 R149, RZ, RZ, R80 ;  /* 0x000000ffff957224 */ /* 0x000fe200078e0050 */
[----:B------:R-:W-:-:S07]  /*5fe0*/  MOV R146, 0xffffffff ;  /* 0xffffffff00927802 */ /* 0x000fce0000000f00 */
[----:B01234-:R-:W-:Y:S05]  /*5ff0*/  WARPSYNC.COLLECTIVE R146, `(.L_x_8288) ;  /* 0x0000000092087348 */ /* 0x01ffea0003c00000 */
[----:B0-----:R0:W0:Y:S02]  /*6000*/  SHFL.IDX P6, R146, R144, R149, R11 ;  /* 0x0000009590927389 */ /* 0x00102400000c000b */
[----:B01234-:R-:W-:Y:S05]  /*6010*/  ENDCOLLECTIVE ;  /* 0x000000000000791b */ /* 0x01ffea0003800000 */
.L_x_8288:
[----:B------:R-:W-:Y:S05]  /*6020*/  BSYNC B1 ;  /* 0x0000000000017941 */ /* 0x000fea0003800000 */
.L_x_8287:
[----:B------:R-:W-:Y:S05]  /*6030*/  BRA `(.L_x_8289) ;  /* 0xffffffd8006c7947 */ /* 0x000fea000383ffff */
.L_x_8202:
[----:B------:R-:W-:Y:S01]  /*6040*/  BSSY B1, `(.L_x_8290) ;  /* 0x0000006000017945 */ /* 0x000fe20003800000 */
[----:B------:R-:W-:Y:S02]  /*6050*/  IMAD.MOV.U32 R149, RZ, RZ, R82 ;  /* 0x000000ffff957224 */ /* 0x000fe400078e0052 */
[----:B------:R-:W-:-:S07]  /*6060*/  IMAD.MOV.U32 R146, RZ, RZ, -0x1 ;  /* 0xffffffffff927424 */ /* 0x000fce00078e00ff */
[----:B01234-:R-:W-:Y:S05]  /*6070*/  WARPSYNC.COLLECTIVE R146, `(.L_x_8291) ;  /* 0x0000000092087348 */ /* 0x01ffea0003c00000 */
[----:B0-----:R0:W0:Y:S02]  /*6080*/  SHFL.IDX P6, R146, R144, R149, R11 ;  /* 0x0000009590927389 */ /* 0x00102400000c000b */
[----:B01234-:R-:W-:Y:S05]  /*6090*/  ENDCOLLECTIVE ;  /* 0x000000000000791b */ /* 0x01ffea0003800000 */
.L_x_8291:
[----:B------:R-:W-:Y:S05]  /*60a0*/  BSYNC B1 ;  /* 0x0000000000017941 */ /* 0x000fea0003800000 */
.L_x_8290:
[----:B------:R-:W-:Y:S05]  /*60b0*/  BRA `(.L_x_8292) ;  /* 0xffffffd800647947 */ /* 0x000fea000383ffff */
.L_x_8204:
[----:B------:R-:W-:Y:S01]  /*60c0*/  BSSY B1, `(.L_x_8293) ;  /* 0x0000006000017945 */ /* 0x000fe20003800000 */
[----:B------:R-:W-:Y:S01]  /*60d0*/  IMAD.MOV.U32 R149, RZ, RZ, R84 ;  /* 0x000000ffff957224 */ /* 0x000fe200078e0054 */
[----:B------:R-:W-:-:S07]  /*60e0*/  MOV R146, 0xffffffff ;  /* 0xffffffff00927802 */ /* 0x000fce0000000f00 */
[----:B01234-:R-:W-:Y:S05]  /*60f0*/  WARPSYNC.COLLECTIVE R146, `(.L_x_8294) ;  /* 0x0000000092087348 */ /* 0x01ffea0003c00000 */
[----:B0-----:R0:W0:Y:S02]  /*6100*/  SHFL.IDX P6, R146, R144, R149, R11 ;  /* 0x0000009590927389 */ /* 0x00102400000c000b */
[----:B01234-:R-:W-:Y:S05]  /*6110*/  ENDCOLLECTIVE ;  /* 0x000000000000791b */ /* 0x01ffea0003800000 */
.L_x_8294:
[----:B------:R-:W-:Y:S05]  /*6120*/  BSYNC B1 ;  /* 0x0000000000017941 */ /* 0x000fea0003800000 */
.L_x_8293:
[----:B------:R-:W-:Y:S05]  /*6130*/  BRA `(.L_x_8295) ;  /* 0xffffffd8005c7947 */ /* 0x000fea000383ffff */
.L_x_8206:
[----:B------:R-:W-:Y:S01]  /*6140*/  BSSY B1, `(.L_x_8296) ;  /* 0x0000006000017945 */ /* 0x000fe20003800000 */
[----:B------:R-:W-:Y:S02]  /*6150*/  IMAD.MOV.U32 R149, RZ, RZ, R86 ;  /* 0x000000ffff957224 */ /* 0x000fe400078e0056 */
[----:B------:R-:W-:-:S07]  /*6160*/  IMAD.MOV.U32 R146, RZ, RZ, -0x1 ;  /* 0xffffffffff927424 */ /* 0x000fce00078e00ff */
[----:B01234-:R-:W-:Y:S05]  /*6170*/  WARPSYNC.COLLECTIVE R146, `(.L_x_8297) ;  /* 0x0000000092087348 */ /* 0x01ffea0003c00000 */
[----:B0-----:R0:W0:Y:S02]  /*6180*/  SHFL.IDX P6, R146, R144, R149, R11 ;  /* 0x0000009590927389 */ /* 0x00102400000c000b */
[----:B01234-:R-:W-:Y:S05]  /*6190*/  ENDCOLLECTIVE ;  /* 0x000000000000791b */ /* 0x01ffea0003800000 */
.L_x_8297:
[----:B------:R-:W-:Y:S05]  /*61a0*/  BSYNC B1 ;  /* 0x0000000000017941 */ /* 0x000fea0003800000 */
.L_x_8296:
[----:B------:R-:W-:Y:S05]  /*61b0*/  BRA `(.L_x_8298) ;  /* 0xffffffd800547947 */ /* 0x000fea000383ffff */
.L_x_8208:
[----:B------:R-:W-:Y:S01]  /*61c0*/  BSSY B1, `(.L_x_8299) ;  /* 0x0000006000017945 */ /* 0x000fe20003800000 */
[----:B------:R-:W-:Y:S01]  /*61d0*/  IMAD.MOV.U32 R149, RZ, RZ, R88 ;  /* 0x000000ffff957224 */ /* 0x000fe200078e0058 */
[----:B------:R-:W-:-:S07]  /*61e0*/  MOV R146, 0xffffffff ;  /* 0xffffffff00927802 */ /* 0x000fce0000000f00 */
[----:B01234-:R-:W-:Y:S05]  /*61f0*/  WARPSYNC.COLLECTIVE R146, `(.L_x_8300) ;  /* 0x0000000092087348 */ /* 0x01ffea0003c00000 */
[----:B0-----:R0:W0:Y:S02]  /*6200*/  SHFL.IDX P6, R146, R144, R149, R11 ;  /* 0x0000009590927389 */ /* 0x00102400000c000b */
[----:B01234-:R-:W-:Y:S05]  /*6210*/  ENDCOLLECTIVE ;  /* 0x000000000000791b */ /* 0x01ffea0003800000 */
.L_x_8300:
[----:B------:R-:W-:Y:S05]  /*6220*/  BSYNC B1 ;  /* 0x0000000000017941 */ /* 0x000fea0003800000 */
.L_x_8299:
[----:B------:R-:W-:Y:S05]  /*6230*/  BRA `(.L_x_8301) ;  /* 0xffffffd8004c7947 */ /* 0x000fea000383ffff */
.L_x_8210:
[----:B------:R-:W-:Y:S01]  /*6240*/  BSSY B1, `(.L_x_8302) ;  /* 0x0000006000017945 */ /* 0x000fe20003800000 */
[----:B------:R-:W-:Y:S02]  /*6250*/  IMAD.MOV.U32 R149, RZ, RZ, R90 ;  /* 0x000000ffff957224 */ /* 0x000fe400078e005a */
[----:B------:R-:W-:-:S07]  /*6260*/  IMAD.MOV.U32 R146, RZ, RZ, -0x1 ;  /* 0xffffffffff927424 */ /* 0x000fce00078e00ff */
[----:B01234-:R-:W-:Y:S05]  /*6270*/  WARPSYNC.COLLECTIVE R146, `(.L_x_8303) ;  /* 0x0000000092087348 */ /* 0x01ffea0003c00000 */
[----:B0-----:R0:W0:Y:S02]  /*6280*/  SHFL.IDX P6, R146, R144, R149, R11 ;  /* 0x0000009590927389 */ /* 0x00102400000c000b */
[----:B01234-:R-:W-:Y:S05]  /*6290*/  ENDCOLLECTIVE ;  /* 0x000000000000791b */ /* 0x01ffea0003800000 */
.L_x_8303:
[----:B------:R-:W-:Y:S05]  /*62a0*/  BSYNC B1 ;  /* 0x0000000000017941 */ /* 0x000fea0003800000 */
.L_x_8302:
[----:B------:R-:W-:Y:S05]  /*62b0*/  BRA `(.L_x_8304) ;  /* 0xffffffd800447947 */ /* 0x000fea000383ffff */
.L_x_8212:
[----:B------:R-:W-:Y:S01]  /*62c0*/  BSSY B1, `(.L_x_8305) ;  /* 0x0000006000017945 */ /* 0x000fe20003800000 */
[----:B------:R-:W-:Y:S01]  /*62d0*/  IMAD.MOV.U32 R149, RZ, RZ, R92 ;  /* 0x000000ffff957224 */ /* 0x000fe200078e005c */
[----:B------:R-:W-:-:S07]  /*62e0*/  MOV R146, 0xffffffff ;  /* 0xffffffff00927802 */ /* 0x000fce0000000f00 */
[----:B01234-:R-:W-:Y:S05]  /*62f0*/  WARPSYNC.COLLECTIVE R146, `(.L_x_8306) ;  /* 0x0000000092087348 */ /* 0x01ffea0003c00000 */
[----:B0-----:R0:W0:Y:S02]  /*6300*/  SHFL.IDX P6, R146, R144, R149, R11 ;  /* 0x0000009590927389 */ /* 0x00102400000c000b */
[----:B01234-:R-:W-:Y:S05]  /*6310*/  ENDCOLLECTIVE ;  /* 0x000000000000791b */ /* 0x01ffea0003800000 */
.L_x_8306:
[----:B------:R-:W-:Y:S05]  /*6320*/  BSYNC B1 ;  /* 0x0000000000017941 */ /* 0x000fea0003800000 */
.L_x_8305:
[----:B------:R-:W-:Y:S05]  /*6330*/  BRA `(.L_x_8307) ;  /* 0xffffffd8003c7947 */ /* 0x000fea000383ffff */
.L_x_8214:
[----:B------:R-:W-:Y:S01]  /*6340*/  BSSY B1, `(.L_x_8308) ;  /* 0x0000006000017945 */ /* 0x000fe20003800000 */
[----:B------:R-:W-:Y:S02]  /*6350*/  IMAD.MOV.U32 R149, RZ, RZ, R94 ;  /* 0x000000ffff957224 */ /* 0x000fe400078e005e */
[----:B------:R-:W-:-:S07]  /*6360*/  IMAD.MOV.U32 R146, RZ, RZ, -0x1 ;  /* 0xffffffffff927424 */ /* 0x000fce00078e00ff */
[----:B01234-:R-:W-:Y:S05]  /*6370*/  WARPSYNC.COLLECTIVE R146, `(.L_x_8309) ;  /* 0x0000000092087348 */ /* 0x01ffea0003c00000 */
[----:B0-----:R0:W0:Y:S02]  /*6380*/  SHFL.IDX P6, R146, R144, R149, R11 ;  /* 0x0000009590927389 */ /* 0x00102400000c000b */
[----:B01234-:R-:W-:Y:S05]  /*6390*/  ENDCOLLECTIVE ;  /* 0x000000000000791b */ /* 0x01ffea0003800000 */
.L_x_8309:
[----:B------:R-:W-:Y:S05]  /*63a0*/  BSYNC B1 ;  /* 0x0000000000017941 */ /* 0x000fea0003800000 */
.L_x_8308:
[----:B------:R-:W-:Y:S05]  /*63b0*/  BRA `(.L_x_8310) ;  /* 0xffffffd800347947 */ /* 0x000fea000383ffff */
.L_x_8216:
[----:B------:R-:W-:Y:S01]  /*63c0*/  BSSY B1, `(.L_x_8311) ;  /* 0x0000006000017945 */ /* 0x000fe20003800000 */
[----:B------:R-:W-:Y:S01]  /*63d0*/  IMAD.MOV.U32 R149, RZ, RZ, R96 ;  /* 0x000000ffff957224 */ /* 0x000fe200078e0060 */
[----:B------:R-:W-:-:S07]  /*63e0*/  MOV R146, 0xffffffff ;  /* 0xffffffff00927802 */ /* 0x000fce0000000f00 */
[----:B01234-:R-:W-:Y:S05]  /*63f0*/  WARPSYNC.COLLECTIVE R146, `(.L_x_8312) ;  /* 0x0000000092087348 */ /* 0x01ffea0003c00000 */
[----:B0-----:R0:W0:Y:S02]  /*6400*/  SHFL.IDX P6, R146, R144, R149, R11 ;  /* 0x0000009590927389 */ /* 0x00102400000c000b */
[----:B01234-:R-:W-:Y:S05]  /*6410*/  ENDCOLLECTIVE ;  /* 0x000000000000791b */ /* 0x01ffea0003800000 */
.L_x_8312:
[----:B------:R-:W-:Y:S05]  /*6420*/  BSYNC B1 ;  /* 0x0000000000017941 */ /* 0x000fea0003800000 */
.L_x_8311:
[----:B------:R-:W-:Y:S05]  /*6430*/  BRA `(.L_x_8313) ;  /* 0xffffffd8002c7947 */ /* 0x000fea000383ffff */
.L_x_8218:
[----:B------:R-:W-:Y:S01]  /*6440*/  BSSY B1, `(.L_x_8314) ;  /* 0x0000006000017945 */ /* 0x000fe20003800000 */
[----:B------:R-:W-:Y:S02]  /*6450*/  IMAD.MOV.U32 R149, RZ, RZ, R98 ;  /* 0x000000ffff957224 */ /* 0x000fe400078e0062 */
[----:B------:R-:W-:-:S07]  /*6460*/  IMAD.MOV.U32 R146, RZ, RZ, -0x1 ;  /* 0xffffffffff927424 */ /* 0x000fce00078e00ff */
[----:B01234-:R-:W-:Y:S05]  /*6470*/  WARPSYNC.COLLECTIVE R146, `(.L_x_8315) ;  /* 0x0000000092087348 */ /* 0x01ffea0003c00000 */
[----:B0-----:R0:W0:Y:S02]  /*6480*/  SHFL.IDX P6, R146, R144, R149, R11 ;  /* 0x0000009590927389 */ /* 0x00102400000c000b */
[----:B01234-:R-:W-:Y:S05]  /*6490*/  ENDCOLLECTIVE ;  /* 0x000000000000791b */ /* 0x01ffea0003800000 */
.L_x_8315:
[----:B------:R-:W-:Y:S05]  /*64a0*/  BSYNC B1 ;  /* 0x0000000000017941 */ /* 0x000fea0003800000 */
.L_x_8314:
[----:B------:R-:W-:Y:S05]  /*64b0*/  BRA `(.L_x_8316) ;  /* 0xffffffd800247947 */ /* 0x000fea000383ffff */
.L_x_8220:
[----:B------:R-:W-:Y:S01]  /*64c0*/  BSSY B1, `(.L_x_8317) ;  /* 0x0000006000017945 */ /* 0x000fe20003800000 */
[----:B------:R-:W-:Y:S01]  /*64d0*/  IMAD.MOV.U32 R149, RZ, RZ, R100 ;  /* 0x000000ffff957224 */ /* 0x000fe200078e0064 */
[----:B------:R-:W-:-:S07]  /*64e0*/  MOV R146, 0xffffffff ;  /* 0xffffffff00927802 */ /* 0x000fce0000000f00 */
[----:B01234-:R-:W-:Y:S05]  /*64f0*/  WARPSYNC.COLLECTIVE R146, `(.L_x_8318) ;  /* 0x0000000092087348 */ /* 0x01ffea0003c00000 */
[----:B0-----:R0:W0:Y:S02]  /*6500*/  SHFL.IDX P6, R146, R144, R149, R11 ;  /* 0x0000009590927389 */ /* 0x00102400000c000b */
[----:B01234-:R-:W-:Y:S05]  /*6510*/  ENDCOLLECTIVE ;  /* 0x000000000000791b */ /* 0x01ffea0003800000 */
.L_x_8318:
[----:B------:R-:W-:Y:S05]  /*6520*/  BSYNC B1 ;  /* 0x0000000000017941 */ /* 0x000fea0003800000 */
.L_x_8317:
[----:B------:R-:W-:Y:S05]  /*6530*/  BRA `(.L_x_8319) ;  /* 0xffffffd8001c7947 */ /* 0x000fea000383ffff */
.L_x_8222:
[----:B------:R-:W-:Y:S01]  /*6540*/  BSSY B1, `(.L_x_8320) ;  /* 0x0000006000017945 */ /* 0x000fe20003800000 */
[----:B------:R-:W-:Y:S02]  /*6550*/  IMAD.MOV.U32 R149, RZ, RZ, R102 ;  /* 0x000000ffff957224 */ /* 0x000fe400078e0066 */
[----:B------:R-:W-:-:S07]  /*6560*/  IMAD.MOV.U32 R146, RZ, RZ, -0x1 ;  /* 0xffffffffff927424 */ /* 0x000fce00078e00ff */
[----:B01234-:R-:W-:Y:S05]  /*6570*/  WARPSYNC.COLLECTIVE R146, `(.L_x_8321) ;  /* 0x0000000092087348 */ /* 0x01ffea0003c00000 */
[----:B0-----:R0:W0:Y:S02]  /*6580*/  SHFL.IDX P6, R146, R144, R149, R11 ;  /* 0x0000009590927389 */ /* 0x00102400000c000b */
[----:B01234-:R-:W-:Y:S05]  /*6590*/  ENDCOLLECTIVE ;  /* 0x000000000000791b */ /* 0x01ffea0003800000 */
.L_x_8321:
[----:B------:R-:W-:Y:S05]  /*65a0*/  BSYNC B1 ;  /* 0x0000000000017941 */ /* 0x000fea0003800000 */
.L_x_8320:
[----:B------:R-:W-:Y:S05]  /*65b0*/  BRA `(.L_x_8322) ;  /* 0xffffffd800147947 */ /* 0x000fea000383ffff */
.L_x_8224:
[----:B------:R-:W-:Y:S01]  /*65c0*/  BSSY B1, `(.L_x_8323) ;  /* 0x0000006000017945 */ /* 0x000fe20003800000 */
[----:B------:R-:W-:Y:S01]  /*65d0*/  IMAD.MOV.U32 R149, RZ, RZ, R104 ;  /* 0x000000ffff957224 */ /* 0x000fe200078e0068 */
[----:B------:R-:W-:-:S07]  /*65e0*/  MOV R146, 0xffffffff ;  /* 0xffffffff00927802 */ /* 0x000fce0000000f00 */
[----:B01234-:R-:W-:Y:S05]  /*65f0*/  WARPSYNC.COLLECTIVE R146, `(.L_x_8324) ;  /* 0x0000000092087348 */ /* 0x01ffea0003c00000 */
[----:B0-----:R0:W0:Y:S02]  /*6600*/  SHFL.IDX P6, R146, R144, R149, R11 ;  /* 0x0000009590927389 */ /* 0x00102400000c000b */
[----:B01234-:R-:W-:Y:S05]  /*6610*/  ENDCOLLECTIVE ;  /* 0x000000000000791b */ /* 0x01ffea0003800000 */
.L_x_8324:
[----:B------:R-:W-:Y:S05]  /*6620*/  BSYNC B1 ;  /* 0x0000000000017941 */ /* 0x000fea0003800000 */
.L_x_8323:
[----:B------:R-:W-:Y:S05]  /*6630*/  BRA `(.L_x_8325) ;  /* 0xffffffd8000c7947 */ /* 0x000fea000383ffff */
.L_x_8226:
[----:B------:R-:W-:Y:S01]  /*6640*/  BSSY B1, `(.L_x_8326) ;  /* 0x0000006000017945 */ /* 0x000fe20003800000 */
[----:B------:R-:W-:Y:S02]  /*6650*/  IMAD.MOV.U32 R149, RZ, RZ, R106 ;  /* 0x000000ffff957224 */ /* 0x000fe400078e006a */
[----:B------:R-:W-:-:S07]  /*6660*/  IMAD.MOV.U32 R146, RZ, RZ, -0x1 ;  /* 0xffffffffff927424 */ /* 0x000fce00078e00ff */
[----:B01234-:R-:W-:Y:S05]  /*6670*/  WARPSYNC.COLLECTIVE R146, `(.L_x_8327) ;  /* 0x0000000092087348 */ /* 0x01ffea0003c00000 */
[----:B0-----:R0:W0:Y:S02]  /*6680*/  SHFL.IDX P6, R146, R144, R149, R11 ;  /* 0x0000009590927389 */ /* 0x00102400000c000b */
[----:B01234-:R-:W-:Y:S05]  /*6690*/  ENDCOLLECTIVE ;  /* 0x000000000000791b */ /* 0x01ffea0003800000 */
.L_x_8327:
[----:B------:R-:W-:Y:S05]  /*66a0*/  BSYNC B1 ;  /* 0x0000000000017941 */ /* 0x000fea0003800000 */
.L_x_8326:
[----:B------:R-:W-:Y:S05]  /*66b0*/  BRA `(.L_x_8328) ;  /* 0xffffffd800047947 */ /* 0x000fea000383ffff */
.L_x_8228:
[----:B------:R-:W-:Y:S01]  /*66c0*/  BSSY B1, `(.L_x_8329) ;  /* 0x0000006000017945 */ /* 0x000fe20003800000 */
[----:B------:R-:W-:Y:S01]  /*66d0*/  IMAD.MOV.U32 R149, RZ, RZ, R46 ;  /* 0x000000ffff957224 */ /* 0x000fe200078e002e */
[----:B------:R-:W-:-:S07]  /*66e0*/  MOV R146, 0xffffffff ;  /* 0xffffffff00927802 */ /* 0x000fce0000000f00 */
[----:B01234-:R-:W-:Y:S05]  /*66f0*/  WARPSYNC.COLLECTIVE R146, `(.L_x_8330) ;  /* 0x0000000092087348 */ /* 0x01ffea0003c00000 */
[----:B0-----:R0:W0:Y:S02]  /*6700*/  SHFL.IDX P6, R146, R144, R149, R11 ;  /* 0x0000009590927389 */ /* 0x00102400000c000b */
[----:B01234-:R-:W-:Y:S05]  /*6710*/  ENDCOLLECTIVE ;  /* 0x000000000000791b */ /* 0x01ffea0003800000 */
.L_x_8330:
[----:B------:R-:W-:Y:S05]  /*6720*/  BSYNC B1 ;  /* 0x0000000000017941 */ /* 0x000fea0003800000 */
.L_x_8329:
[----:B------:R-:W-:Y:S01]  /*6730*/  IMAD.MOV.U32 R144, RZ, RZ, R146 ;  /* 0x000000ffff907224 */ /* 0x000fe200078e0092 */
[----:B------:R-:W-:Y:S06]  /*6740*/  BRA `(.L_x_8331) ;  /* 0xffffffd400f87947 */ /* 0x000fec000383ffff */
        .weak           $__internal_63_$__cuda_sm20_div_u16
        .type           $__internal_63_$__cuda_sm20_div_u16,@function
        .size           $__internal_63_$__cuda_sm20_div_u16,(.L_x_20353 - $__internal_63_$__cuda_sm20_div_u16)
$__internal_63_$__cuda_sm20_div_u16:
        /* <DEDUP_REMOVED lines=18> */
[----:B------:R-:W-:Y:S06]  /*6870*/  RET.REL.NODEC R8 `(_Z9cuda_gemmIiLi128ELi8ELi1ELi512ELi32ELi32ELi0EEviiiPT_S1_S1_ii) ;  /* 0xffffff9408e07950 */ /* 0x000fec0003c3ffff */
.L_x_8332:
        /* <DEDUP_REMOVED lines=16> */
.L_x_20353:


//--------------------- .text._Z9cuda_gemmIiLi128ELi8ELi1ELi512ELi16ELi16ELi1EEviiiPT_S1_S1_ii --------------------------
	.section	.text._Z9cuda_gemmIiLi128ELi8ELi1ELi512ELi16ELi16ELi1EEviiiPT_S1_S1_ii,"ax",@progbits
	.align	128
        .global         _Z9cuda_gemmIiLi128ELi8ELi1ELi512ELi16ELi16ELi1EEviiiPT_S1_S1_ii
        .type           _Z9cuda_gemmIiLi128ELi8ELi1ELi512ELi16ELi16ELi1EEviiiPT_S1_S1_ii,@function
        .size           _Z9cuda_gemmIiLi128ELi8ELi1ELi512ELi16ELi16ELi1EEviiiPT_S1_S1_ii,(.L_x_20354 - _Z9cuda_gemmIiLi128ELi8ELi1ELi512ELi16ELi16ELi1EEviiiPT_S1_S1_ii)
        .other          _Z9cuda_gemmIiLi128ELi8ELi1ELi512ELi16ELi16ELi1EEviiiPT_S1_S1_ii,@"STO_CUDA_ENTRY STV_DEFAULT"
_Z9cuda_gemmIiLi128ELi8ELi1ELi512ELi16ELi16ELi1EEviiiPT_S1_S1_ii:
.text._Z9cuda_gemmIiLi128ELi8ELi1ELi512ELi16ELi16ELi1EEviiiPT_S1_S1_ii:
[----:B------:R-:W-:Y:S01]  /*0000*/  LDC R1, c[0x0][0x37c] ;  /* 0x0000df00ff017b82 */ /* 0x000fe20000000800 */
[----:B------:R-:W0:Y:S01]  /*0010*/  S2R R17, SR_TID.X ;  /* 0x0000000000117919 */ /* 0x000e220000002100 */
[----:B------:R-:W1:Y:S01]  /*0020*/  LDCU UR10, c[0x0][0x360] ;  /* 0x00006c00ff0a77ac */ /* 0x000e620008000800 */
[----:B------:R-:W-:Y:S01]  /*0030*/  MOV R7, 0x80 ;  /* 0x0000008000077802 */ /* 0x000fe20000000f00 */
[----:B-1----:R-:W-:Y:S02]  /*0040*/  ULOP3.LUT UR7, UR10, 0xff, URZ, 0xc0, !UPT ;  /* 0x000000ff0a077892 */ /* 0x002fe4000f8ec0ff */
[----:B0-----:R-:W-:-:S05]  /*0050*/  VIADD R0, R17, UR10 ;  /* 0x0000000a11007c36 */ /* 0x001fca0008000000 */
[----:B------:R-:W-:-:S07]  /*0060*/  LOP3.LUT R6, R0, 0xff, RZ, 0xc, !PT ;  /* 0x000000ff00067812 */ /* 0x000fce00078e0cff */
[----:B------:R-:W-:Y:S05]  /*0070*/  CALL.REL.NOINC `($__internal_64_$__cuda_sm20_div_u16) ;  /* 0x0000001c00d87944 */ /* 0x000fea0003c00000 */
        /* <DEDUP_REMOVED lines=15> */
.L_x_8335:
        /* <DEDUP_REMOVED lines=13> */
.L_x_8334:
[----:B-1----:R-:W-:Y:S05]  /*0240*/  BSYNC.RECONVERGENT B0 ;  /* 0x0000000000007941 */ /* 0x002fea0003800200 */
.L_x_8333:
[----:B------:R-:W-:Y:S04]  /*0250*/  BSSY.RECONVERGENT B0, `(.L_x_8336) ;  /* 0x000002c000007945 */ /* 0x000fe80003800200 */
[----:B------:R-:W-:Y:S05]  /*0260*/  @!P1 BRA `(.L_x_8337) ;  /* 0x0000000000a89947 */ /* 0x000fea0003800000 */
[----:B------:R-:W1:Y:S01]  /*0270*/  S2R R5, SR_CgaCtaId ;  /* 0x0000000000057919 */ /* 0x000e620000008800 */
[----:B--2---:R-:W2:Y:S01]  /*0280*/  LDC.64 R2, c[0x0][0x398] ;  /* 0x0000e600ff027b82 */ /* 0x004ea20000000a00 */
[----:B------:R-:W-:-:S04]  /*0290*/  MOV R4, 0x400 ;  /* 0x0000040000047802 */ /* 0x000fc80000000f00 */
[----:B-1----:R-:W-:-:S07]  /*02a0*/  LEA R18, R5, R4, 0x18 ;  /* 0x0000000405127211 */ /* 0x002fce00078ec0ff */
.L_x_8338:
        /* <DEDUP_REMOVED lines=38> */
.L_x_8337:
[----:B------:R-:W-:Y:S05]  /*0510*/  BSYNC.RECONVERGENT B0 ;  /* 0x0000000000007941 */ /* 0x000fea0003800200 */
.L_x_8336:
        /* <DEDUP_REMOVED lines=16> */
[----:B------:R-:W-:Y:S05]  /*0620*/  CALL.REL.NOINC `($__internal_64_$__cuda_sm20_div_u16) ;  /* 0x00000018006c7944 */ /* 0x000fea0003c00000 */
        /* <DEDUP_REMOVED lines=80> */
.L_x_8353:
        /* <DEDUP_REMOVED lines=34> */
.L_x_8340:
[----:B------:R-:W-:Y:S05]  /*0d50*/  BSYNC.RECONVERGENT B0 ;  /* 0x0000000000007941 */ /* 0x000fea0003800200 */
.L_x_8339:
        /* <DEDUP_REMOVED lines=18> */
.L_x_8342:
        /* <DEDUP_REMOVED lines=28> */
.L_x_8341:
        /* <DEDUP_REMOVED lines=16> */
.L_x_8344:
[----:B------:R-:W-:Y:S05]  /*1140*/  BSYNC.RECONVERGENT B0 ;  /* 0x0000000000007941 */ /* 0x000fea0003800200 */
.L_x_8343:
[----:B------:R-:W-:Y:S01]  /*1150*/  BSSY.RECONVERGENT B0, `(.L_x_8345) ;  /* 0x000000d000007945 */ /* 0x000fe20003800200 */
[----:B------:R-:W-:-:S04]  /*1160*/  UIADD3 UR6, UPT, UPT, UR6, 0xc80, URZ ;  /* 0x00000c8006067890 */ /* 0x000fc8000fffe0ff */
[----:B------:R-:W-:-:S12]  /*1170*/  ULEA UR6, UR8, UR6, 0x18 ;  /* 0x0000000608067291 */ /* 0x000fd8000f8ec0ff */
.L_x_8346:
        /* <DEDUP_REMOVED lines=11> */
.L_x_8345:
        /* <DEDUP_REMOVED lines=21> */
.L_x_8348:
        /* <DEDUP_REMOVED lines=40> */
.L_x_8371:
        /* <DEDUP_REMOVED lines=38> */
.L_x_8350:
[----:B------:R-:W-:Y:S05]  /*1860*/  BSYNC.RECONVERGENT B0 ;  /* 0x0000000000007941 */ /* 0x000fea0003800200 */
.L_x_8349:
[----:B------:R-:W-:Y:S01]  /*1870*/  BSSY.RECONVERGENT B0, `(.L_x_8351) ;  /* 0x0000018000007945 */ /* 0x000fe20003800200 */
.L_x_8352:
        /* <DEDUP_REMOVED lines=24> */
.L_x_8351:
[----:B------:R-:W-:Y:S05]  /*1a00*/  @!P0 BRA `(.L_x_8353) ;  /* 0xfffffff000488947 */ /* 0x000fea000383ffff */
[----:B------:R-:W-:Y:S05]  /*1a10*/  EXIT ;  /* 0x000000000000794d */ /* 0x000fea0003800000 */
.L_x_8347:
        /* <DEDUP_REMOVED lines=9> */
.L_x_8355:
[----:B------:R-:W-:Y:S05]  /*1ab0*/  BSYNC B0 ;  /* 0x0000000000007941 */ /* 0x000fea0003800000 */
.L_x_8354:
        /* <DEDUP_REMOVED lines=11> */
.L_x_8356:
[----:B------:R-:W-:Y:S02]  /*1b70*/  IMAD.MOV.U32 R31, RZ, RZ, R61 ;  /* 0x000000ffff1f7224 */ /* 0x000fe400078e003d */
[----:B------:R-:W-:-:S07]  /*1b80*/  IMAD R59, R56, R60, R59 ;  /* 0x0000003c383b7224 */ /* 0x000fce00078e023b */
[----:B------:R-:W-:Y:S05]  /*1b90*/  WARPSYNC.COLLECTIVE R29, `(.L_x_8357) ;  /* 0x000000001d087348 */ /* 0x000fea0003c00000 */
[----:B------:R0:W1:Y:S02]  /*1ba0*/  SHFL.IDX P1, R60, R58, R31, R30 ;  /* 0x0000001f3a3c7389 */ /* 0x000064000002001e */
[----:B01----:R-:W-:Y:S05]  /*1bb0*/  ENDCOLLECTIVE ;  /* 0x000000000000791b */ /* 0x003fea0003800000 */
.L_x_8357:
[----:B------:R-:W-:Y:S01]  /*1bc0*/  MOV R31, R44 ;  /* 0x0000002c001f7202 */ /* 0x000fe20000000f00 */
[----:B------:R-:W-:-:S07]  /*1bd0*/  IMAD R59, R55, R60, R59 ;  /* 0x0000003c373b7224 */ /* 0x000fce00078e023b */
[----:B------:R-:W-:Y:S05]  /*1be0*/  WARPSYNC.COLLECTIVE R29, `(.L_x_8358) ;  /* 0x000000001d087348 */ /* 0x000fea0003c00000 */
[----:B------:R0:W1:Y:S02]  /*1bf0*/  SHFL.IDX P1, R60, R58, R31, R30 ;  /* 0x0000001f3a3c7389 */ /* 0x000064000002001e */
[----:B01----:R-:W-:Y:S05]  /*1c00*/  ENDCOLLECTIVE ;  /* 0x000000000000791b */ /* 0x003fea0003800000 */
.L_x_8358:
[----:B------:R-:W-:Y:S02]  /*1c10*/  IMAD.MOV.U32 R31, RZ, RZ, R43 ;  /* 0x000000ffff1f7224 */ /* 0x000fe400078e002b */
[----:B------:R-:W-:-:S07]  /*1c20*/  IMAD R59, R54, R60, R59 ;  /* 0x0000003c363b7224 */ /* 0x000fce00078e023b */
[----:B------:R-:W-:Y:S05]  /*1c30*/  WARPSYNC.COLLECTIVE R29, `(.L_x_8359) ;  /* 0x000000001d087348 */ /* 0x000fea0003c00000 */
[----:B------:R0:W1:Y:S02]  /*1c40*/  SHFL.IDX P1, R60, R58, R31, R30 ;  /* 0x0000001f3a3c7389 */ /* 0x000064000002001e */
[----:B01----:R-:W-:Y:S05]  /*1c50*/  ENDCOLLECTIVE ;  /* 0x000000000000791b */ /* 0x003fea0003800000 */
.L_x_8359:
[----:B------:R-:W-:Y:S02]  /*1c60*/  IMAD.MOV.U32 R31, RZ, RZ, R42 ;  /* 0x000000ffff1f7224 */ /* 0x000fe400078e002a */
[----:B------:R-:W-:-:S07]  /*1c70*/  IMAD R59, R53, R60, R59 ;  /* 0x0000003c353b7224 */ /* 0x000fce00078e023b */
[----:B------:R-:W-:Y:S05]  /*1c80*/  WARPSYNC.COLLECTIVE R29, `(.L_x_8360) ;  /* 0x000000001d087348 */ /* 0x000fea0003c00000 */
[----:B------:R0:W1:Y:S02]  /*1c90*/  SHFL.IDX P1, R60, R58, R31, R30 ;  /* 0x0000001f3a3c7389 */ /* 0x000064000002001e */
[----:B01----:R-:W-:Y:S05]  /*1ca0*/  ENDCOLLECTIVE ;  /* 0x000000000000791b */ /* 0x003fea0003800000 */
.L_x_8360:
[----:B------:R-:W-:Y:S01]  /*1cb0*/  MOV R31, R41 ;  /* 0x00000029001f7202 */ /* 0x000fe20000000f00 */
[----:B------:R-:W-:-:S07]  /*1cc0*/  IMAD R59, R52, R60, R59 ;  /* 0x0000003c343b7224 */ /* 0x000fce00078e023b */
[----:B------:R-:W-:Y:S05]  /*1cd0*/  WARPSYNC.COLLECTIVE R29, `(.L_x_8361) ;  /* 0x000000001d087348 */ /* 0x000fea0003c00000 */
[----:B------:R0:W1:Y:S02]  /*1ce0*/  SHFL.IDX P1, R60, R58, R31, R30 ;  /* 0x0000001f3a3c7389 */ /* 0x000064000002001e */
[----:B01----:R-:W-:Y:S05]  /*1cf0*/  ENDCOLLECTIVE ;  /* 0x000000000000791b */ /* 0x003fea0003800000 */
.L_x_8361:
[----:B------:R-:W-:Y:S02]  /*1d00*/  IMAD.MOV.U32 R31, RZ, RZ, R40 ;  /* 0x000000ffff1f7224 */ /* 0x000fe400078e0028 */
[----:B------:R-:W-:-:S07]  /*1d10*/  IMAD R59, R51, R60, R59 ;  /* 0x0000003c333b7224 */ /* 0x000fce00078e023b */
[----:B------:R-:W-:Y:S05]  /*1d20*/  WARPSYNC.COLLECTIVE R29, `(.L_x_8362) ;  /* 0x000000001d087348 */ /* 0x000fea0003c00000 */
[----:B------:R0:W1:Y:S02]  /*1d30*/  SHFL.IDX P1, R60, R58, R31, R30 ;  /* 0x0000001f3a3c7389 */ /* 0x000064000002001e */
[----:B01----:R-:W-:Y:S05]  /*1d40*/  ENDCOLLECTIVE ;  /* 0x000000000000791b */ /* 0x003fea0003800000 */
.L_x_8362:
[----:B------:R-:W-:Y:S02]  /*1d50*/  IMAD.MOV.U32 R31, RZ, RZ, R0 ;  /* 0x000000ffff1f7224 */ /* 0x000fe400078e0000 */
[----:B------:R-:W-:-:S07]  /*1d60*/  IMAD R59, R46, R60, R59 ;  /* 0x0000003c2e3b7224 */ /* 0x000fce00078e023b */
[----:B------:R-:W-:Y:S05]  /*1d70*/  WARPSYNC.COLLECTIVE R29, `(.L_x_8363) ;  /* 0x000000001d087348 */ /* 0x000fea0003c00000 */
[----:B------:R0:W1:Y:S02]  /*1d80*/  SHFL.IDX P1, R60, R58, R31, R30 ;  /* 0x0000001f3a3c7389 */ /* 0x000064000002001e */
[----:B01----:R-:W-:Y:S05]  /*1d90*/  ENDCOLLECTIVE ;  /* 0x000000000000791b */ /* 0x003fea0003800000 */
.L_x_8363:
[----:B------:R-:W-:Y:S01]  /*1da0*/  MOV R31, R17 ;  /* 0x00000011001f7202 */ /* 0x000fe20000000f00 */
[----:B------:R-:W-:-:S07]  /*1db0*/  IMAD R59, R50, R60, R59 ;  /* 0x0000003c323b7224 */ /* 0x000fce00078e023b */
[----:B------:R-:W-:Y:S05]  /*1dc0*/  WARPSYNC.COLLECTIVE R29, `(.L_x_8364) ;  /* 0x000000001d087348 */ /* 0x000fea0003c00000 */
[----:B------:R0:W1:Y:S02]  /*1dd0*/  SHFL.IDX P1, R60, R58, R31, R30 ;  /* 0x0000001f3a3c7389 */ /* 0x000064000002001e */
[----:B01----:R-:W-:Y:S05]  /*1de0*/  ENDCOLLECTIVE ;  /* 0x000000000000791b */ /* 0x003fea0003800000 */
.L_x_8364:
[----:B------:R-:W-:Y:S02]  /*1df0*/  IMAD.MOV.U32 R31, RZ, RZ, R18 ;  /* 0x000000ffff1f7224 */ /* 0x000fe400078e0012 */
[----:B------:R-:W-:-:S07]  /*1e00*/  IMAD R59, R49, R60, R59 ;  /* 0x0000003c313b7224 */ /* 0x000fce00078e023b */
[----:B------:R-:W-:Y:S05]  /*1e10*/  WARPSYNC.COLLECTIVE R29, `(.L_x_8365) ;  /* 0x000000001d087348 */ /* 0x000fea0003c00000 */
[----:B------:R0:W1:Y:S02]  /*1e20*/  SHFL.IDX P1, R60, R58, R31, R30 ;  /* 0x0000001f3a3c7389 */ /* 0x000064000002001e */
[----:B01----:R-:W-:Y:S05]  /*1e30*/  ENDCOLLECTIVE ;  /* 0x000000000000791b */ /* 0x003fea0003800000 */
.L_x_8365:
[----:B------:R-:W-:Y:S02]  /*1e40*/  IMAD.MOV.U32 R31, RZ, RZ, R19 ;  /* 0x000000ffff1f7224 */ /* 0x000fe400078e0013 */
[----:B------:R-:W-:-:S07]  /*1e50*/  IMAD R59, R48, R60, R59 ;  /* 0x0000003c303b7224 */ /* 0x000fce00078e023b */
[----:B------:R-:W-:Y:S05]  /*1e60*/  WARPSYNC.COLLECTIVE R29, `(.L_x_8366) ;  /* 0x000000001d087348 */ /* 0x000fea0003c00000 */
[----:B------:R0:W1:Y:S02]  /*1e70*/  SHFL.IDX P1, R60, R58, R31, R30 ;  /* 0x0000001f3a3c7389 */ /* 0x000064000002001e */
[----:B01----:R-:W-:Y:S05]  /*1e80*/  ENDCOLLECTIVE ;  /* 0x000000000000791b */ /* 0x003fea0003800000 */
.L_x_8366:
[----:B------:R-:W-:Y:S01]  /*1e90*/  MOV R31, R20 ;  /* 0x00000014001f7202 */ /* 0x000fe20000000f00 */
[----:B------:R-:W-:-:S07]  /*1ea0*/  IMAD R59, R47, R60, R59 ;  /* 0x0000003c2f3b7224 */ /* 0x000fce00078e023b */
[----:B------:R-:W-:Y:S05]  /*1eb0*/  WARPSYNC.COLLECTIVE R29, `(.L_x_8367) ;  /* 0x000000001d087348 */ /* 0x000fea0003c00000 */
[----:B------:R0:W1:Y:S02]  /*1ec0*/  SHFL.IDX P1, R60, R58, R31, R30 ;  /* 0x0000001f3a3c7389 */ /* 0x000064000002001e */
[----:B01----:R-:W-:Y:S05]  /*1ed0*/  ENDCOLLECTIVE ;  /* 0x000000000000791b */ /* 0x003fea0003800000 */
.L_x_8367:
[----:B------:R-:W-:Y:S02]  /*1ee0*/  IMAD.MOV.U32 R31, RZ, RZ, R21 ;  /* 0x000000ffff1f7224 */ /* 0x000fe400078e0015 */
[----:B------:R-:W-:-:S07]  /*1ef0*/  IMAD R59, R45, R60, R59 ;  /* 0x0000003c2d3b7224 */ /* 0x000fce00078e023b */
[----:B------:R-:W-:Y:S05]  /*1f00*/  WARPSYNC.COLLECTIVE R29, `(.L_x_8368) ;  /* 0x000000001d087348 */ /* 0x000fea0003c00000 */
[----:B------:R0:W1:Y:S02]  /*1f10*/  SHFL.IDX P1, R60, R58, R31, R30 ;  /* 0x0000001f3a3c7389 */ /* 0x000064000002001e */
[----:B01----:R-:W-:Y:S05]  /*1f20*/  ENDCOLLECTIVE ;  /* 0x000000000000791b */ /* 0x003fea0003800000 */
.L_x_8368:
[----:B------:R-:W-:Y:S02]  /*1f30*/  IMAD.MOV.U32 R31, RZ, RZ, R22 ;  /* 0x000000ffff1f7224 */ /* 0x000fe400078e0016 */
[----:B------:R-:W-:-:S07]  /*1f40*/  IMAD R59, R35, R60, R59 ;  /* 0x0000003c233b7224 */ /* 0x000fce00078e023b */
[----:B------:R-:W-:Y:S05]  /*1f50*/  WARPSYNC.COLLECTIVE R29, `(.L_x_8369) ;  /* 0x000000001d087348 */ /* 0x000fea0003c00000 */
[----:B------:R0:W1:Y:S02]  /*1f60*/  SHFL.IDX P1, R60, R58, R31, R30 ;  /* 0x0000001f3a3c7389 */ /* 0x000064000002001e */
[----:B01----:R-:W-:Y:S05]  /*1f70*/  ENDCOLLECTIVE ;  /* 0x000000000000791b */ /* 0x003fea0003800000 */
.L_x_8369:
[----:B------:R-:W-:Y:S01]  /*1f80*/  MOV R31, R23 ;  /* 0x00000017001f7202 */ /* 0x000fe20000000f00 */
[----:B------:R-:W-:-:S07]  /*1f90*/  IMAD R59, R34, R60, R59 ;  /* 0x0000003c223b7224 */ /* 0x000fce00078e023b */
[----:B------:R-:W-:Y:S05]  /*1fa0*/  WARPSYNC.COLLECTIVE R29, `(.L_x_8370) ;  /* 0x000000001d087348 */ /* 0x000fea0003c00000 */
[----:B------:R0:W1:Y:S02]  /*1fb0*/  SHFL.IDX P1, R60, R58, R31, R30 ;  /* 0x0000001f3a3c7389 */ /* 0x000064000002001e */
[----:B01----:R-:W-:Y:S05]  /*1fc0*/  ENDCOLLECTIVE ;  /* 0x000000000000791b */ /* 0x003fea0003800000 */
.L_x_8370:
[----:B------:R-:W-:Y:S05]  /*1fd0*/  BRA `(.L_x_8371) ;  /* 0xfffffff400887947 */ /* 0x000fea000383ffff */
        .weak           $__internal_64_$__cuda_sm20_div_u16
        .type           $__internal_64_$__cuda_sm20_div_u16,@function
        .size           $__internal_64_$__cuda_sm20_div_u16,(.L_x_20354 - $__internal_64_$__cuda_sm20_div_u16)
$__internal_64_$__cuda_sm20_div_u16:
        /* <DEDUP_REMOVED lines=18> */
[----:B------:R-:W-:Y:S06]  /*2100*/  RET.REL.NODEC R2 `(_Z9cuda_gemmIiLi128ELi8ELi1ELi512ELi16ELi16ELi1EEviiiPT_S1_S1_ii) ;  /* 0xffffffdc02bc7950 */ /* 0x000fec0003c3ffff */
.L_x_8372:
        /* <DEDUP_REMOVED lines=15> */
.L_x_20354:


//--------------------- .text._Z9cuda_gemmIiLi128ELi8ELi1ELi512ELi16ELi16ELi0EEviiiPT_S1_S1_ii --------------------------
	.section	.text._Z9cuda_gemmIiLi128ELi8ELi1ELi512ELi16ELi16ELi0EEviiiPT_S1_S1_ii,"ax",@progbits
	.align	128
        .global         _Z9cuda_gemmIiLi128ELi8ELi1ELi512ELi16ELi16ELi0EEviiiPT_S1_S1_ii
        .type           _Z9cuda_gemmIiLi128ELi8ELi1ELi512ELi16ELi16ELi0EEviiiPT_S1_S1_ii,@function
        .size           _Z9cuda_gemmIiLi128ELi8ELi1ELi512ELi16ELi16ELi0EEviiiPT_S1_S1_ii,(.L_x_20355 - _Z9cuda_gemmIiLi128ELi8ELi1ELi512ELi16ELi16ELi0EEviiiPT_S1_S1_ii)
        .other          _Z9cuda_gemmIiLi128ELi8ELi1ELi512ELi16ELi16ELi0EEviiiPT_S1_S1_ii,@"STO_CUDA_ENTRY STV_DEFAULT"
_Z9cuda_gemmIiLi128ELi8ELi1ELi512ELi16ELi16ELi0EEviiiPT_S1_S1_ii:
.text._Z9cuda_gemmIiLi128ELi8ELi1ELi512ELi16ELi16ELi0EEviiiPT_S1_S1_ii:
        /* <DEDUP_REMOVED lines=58> */
.L_x_8375:
        /* <DEDUP_REMOVED lines=25> */
.L_x_8374:
[----:B------:R-:W-:Y:S05]  /*0530*/  BSYNC.RECONVERGENT B0 ;  /* 0x0000000000007941 */ /* 0x000fea0003800200 */
.L_x_8373:
        /* <DEDUP_REMOVED lines=35> */
[----:B0-----:R-:W-:Y:S05]  /*0770*/  CALL.REL.NOINC `($__internal_65_$__cuda_sm20_div_u16) ;  /* 0x0000004000107944 */ /* 0x001fea0003c00000 */
        /* <DEDUP_REMOVED lines=40> */
.L_x_8441:
        /* <DEDUP_REMOVED lines=38> */
.L_x_8377:
[----:B------:R-:W-:Y:S05]  /*0c60*/  BSYNC.RECONVERGENT B0 ;  /* 0x0000000000007941 */ /* 0x000fea0003800200 */
.L_x_8376:
        /* <DEDUP_REMOVED lines=14> */
.L_x_8379:
        /* <DEDUP_REMOVED lines=30> */
.L_x_8378:
        /* <DEDUP_REMOVED lines=23> */
.L_x_8381:
[----:B------:R-:W-:Y:S05]  /*10a0*/  BSYNC.RECONVERGENT B0 ;  /* 0x0000000000007941 */ /* 0x000fea0003800200 */
.L_x_8380:
[----:B------:R-:W-:Y:S01]  /*10b0*/  BSSY.RECONVERGENT B0, `(.L_x_8382) ;  /* 0x0000012000007945 */ /* 0x000fe20003800200 */
[----:B------:R-:W-:-:S04]  /*10c0*/  UIADD3 UR7, UPT, UPT, UR7, 0xc80, URZ ;  /* 0x00000c8007077890 */ /* 0x000fc8000fffe0ff */
[----:B------:R-:W-:-:S12]  /*10d0*/  ULEA UR7, UR9, UR7, 0x18 ;  /* 0x0000000709077291 */ /* 0x000fd8000f8ec0ff */
.L_x_8383:
        /* <DEDUP_REMOVED lines=16> */
.L_x_8382:
        /* <DEDUP_REMOVED lines=139> */
.L_x_8436:
        /* <DEDUP_REMOVED lines=30> */
.L_x_8385:
        /* <DEDUP_REMOVED lines=8> */
.L_x_8386:
        /* <DEDUP_REMOVED lines=8> */
.L_x_8387:
        /* <DEDUP_REMOVED lines=8> */
.L_x_8388:
        /* <DEDUP_REMOVED lines=8> */
.L_x_8389:
        /* <DEDUP_REMOVED lines=9> */
.L_x_8390:
        /* <DEDUP_REMOVED lines=9> */
.L_x_8391:
        /* <DEDUP_REMOVED lines=9> */
.L_x_8392:
        /* <DEDUP_REMOVED lines=9> */
.L_x_8393:
        /* <DEDUP_REMOVED lines=9> */
.L_x_8394:
        /* <DEDUP_REMOVED lines=9> */
.L_x_8395:
        /* <DEDUP_REMOVED lines=9> */
.L_x_8396:
        /* <DEDUP_REMOVED lines=9> */
.L_x_8397:
        /* <DEDUP_REMOVED lines=9> */
.L_x_8398:
        /* <DEDUP_REMOVED lines=10> */
.L_x_8399:
        /* <DEDUP_REMOVED lines=10> */
.L_x_8435:
        /* <DEDUP_REMOVED lines=11> */
.L_x_8444:
[----:B0-2---:R-:W-:-:S07]  /*2570*/  IMAD R74, R6, R73, RZ ;  /* 0x00000049064a7224 */ /* 0x005fce00078e02ff */
.L_x_8403:
[----:B------:R-:W-:-:S13]  /*2580*/  ISETP.GE.AND P5, PT, R77, 0x2, PT ;  /* 0x000000024d00780c */ /* 0x000fda0003fa6270 */
[----:B------:R-:W-:Y:S05]  /*2590*/  @!P5 BRA `(.L_x_8405) ;  /* 0x000000000010d947 */ /* 0x000fea0003800000 */
[----:B------:R-:W-:-:S03]  /*25a0*/  UMOV UR7, 0xffffffff ;  /* 0xffffffff00077882 */ /* 0x000fc60000000000 */
[----:B------:R-:W-:Y:S05]  /*25b0*/  BRA.DIV UR7, `(.L_x_8406) ;  /* 0x0000001a079c7947 */ /* 0x000fea000b800000 */
[----:B0-----:R0:W0:Y:S02]  /*25c0*/  SHFL.IDX PT, R73, R75, R23, R4 ;  /* 0x000000174b497389 */ /* 0x00102400000e0004 */
.L_x_8447:
[----:B0-----:R-:W-:-:S07]  /*25d0*/  IMAD R74, R7, R73, R74 ;  /* 0x00000049074a7224 */ /* 0x001fce00078e024a */
.L_x_8405:
[----:B------:R-:W-:-:S13]  /*25e0*/  ISETP.GE.AND P4, PT, R77, 0x3, PT ;  /* 0x000000034d00780c */ /* 0x000fda0003f86270 */
[----:B------:R-:W-:Y:S05]  /*25f0*/  @!P4 BRA `(.L_x_8407) ;  /* 0x000000000010c947 */ /* 0x000fea0003800000 */
[----:B------:R-:W-:-:S03]  /*2600*/  UMOV UR7, 0xffffffff ;  /* 0xffffffff00077882 */ /* 0x000fc60000000000 */
[----:B------:R-:W-:Y:S05]  /*2610*/  BRA.DIV UR7, `(.L_x_8408) ;  /* 0x0000001a07a47947 */ /* 0x000fea000b800000 */
[----:B0-----:R0:W0:Y:S02]  /*2620*/  SHFL.IDX PT, R73, R75, R25, R4 ;  /* 0x000000194b497389 */ /* 0x00102400000e0004 */
.L_x_8450:
[----:B01----:R-:W-:-:S07]  /*2630*/  IMAD R74, R8, R73, R74 ;  /* 0x00000049084a7224 */ /* 0x003fce00078e024a */
.L_x_8407:
[----:B------:R-:W-:-:S13]  /*2640*/  ISETP.GE.AND P3, PT, R77, 0x4, PT ;  /* 0x000000044d00780c */ /* 0x000fda0003f66270 */
[----:B------:R-:W-:Y:S05]  /*2650*/  @!P3 BRA `(.L_x_8409) ;  /* 0x000000000010b947 */ /* 0x000fea0003800000 */
[----:B------:R-:W-:-:S03]  /*2660*/  UMOV UR7, 0xffffffff ;  /* 0xffffffff00077882 */ /* 0x000fc60000000000 */
[----:B------:R-:W-:Y:S05]  /*2670*/  BRA.DIV UR7, `(.L_x_8410) ;  /* 0x0000001a07ac7947 */ /* 0x000fea000b800000 */
[----:B0-----:R0:W0:Y:S02]  /*2680*/  SHFL.IDX PT, R73, R75, R27, R4 ;  /* 0x0000001b4b497389 */ /* 0x00102400000e0004 */
.L_x_8453:
[----:B0--3--:R-:W-:-:S07]  /*2690*/  IMAD R74, R9, R73, R74 ;  /* 0x00000049094a7224 */ /* 0x009fce00078e024a */
.L_x_8409:
[----:B------:R-:W-:-:S13]  /*26a0*/  ISETP.GE.AND P2, PT, R77, 0x5, PT ;  /* 0x000000054d00780c */ /* 0x000fda0003f46270 */
[----:B------:R-:W-:Y:S05]  /*26b0*/  @!P2 BRA `(.L_x_8411) ;  /* 0x000000000010a947 */ /* 0x000fea0003800000 */
[----:B------:R-:W-:-:S03]  /*26c0*/  UMOV UR7, 0xffffffff ;  /* 0xffffffff00077882 */ /* 0x000fc60000000000 */
[----:B------:R-:W-:Y:S05]  /*26d0*/  BRA.DIV UR7, `(.L_x_8412) ;  /* 0x0000001a07b47947 */ /* 0x000fea000b800000 */
[----:B0-----:R0:W0:Y:S02]  /*26e0*/  SHFL.IDX PT, R73, R75, R29, R4 ;  /* 0x0000001d4b497389 */ /* 0x00102400000e0004 */
.L_x_8456:
[----:B0---4-:R-:W-:-:S07]  /*26f0*/  IMAD R74, R10, R73, R74 ;  /* 0x000000490a4a7224 */ /* 0x011fce00078e024a */
.L_x_8411:
[----:B------:R-:W-:-:S13]  /*2700*/  ISETP.GE.AND P1, PT, R77, 0x6, PT ;  /* 0x000000064d00780c */ /* 0x000fda0003f26270 */
[----:B------:R-:W-:Y:S05]  /*2710*/  @!P1 BRA `(.L_x_8413) ;  /* 0x0000000000109947 */ /* 0x000fea0003800000 */
[----:B------:R-:W-:-:S03]  /*2720*/  UMOV UR7, 0xffffffff ;  /* 0xffffffff00077882 */ /* 0x000fc60000000000 */
[----:B------:R-:W-:Y:S05]  /*2730*/  BRA.DIV UR7, `(.L_x_8414) ;  /* 0x0000001a07bc7947 */ /* 0x000fea000b800000 */
[----:B0-----:R0:W0:Y:S02]  /*2740*/  SHFL.IDX PT, R73, R75, R31, R4 ;  /* 0x0000001f4b497389 */ /* 0x00102400000e0004 */
.L_x_8459:
[----:B0-----:R-:W-:-:S07]  /*2750*/  IMAD R74, R11, R73, R74 ;  /* 0x000000490b4a7224 */ /* 0x001fce00078e024a */
.L_x_8413:
[----:B------:R-:W-:-:S13]  /*2760*/  ISETP.GE.AND P6, PT, R77, 0x7, PT ;  /* 0x000000074d00780c */ /* 0x000fda0003fc6270 */
[----:B------:R-:W-:Y:S05]  /*2770*/  @!P6 BRA `(.L_x_8415) ;  /* 0x000000000010e947 */ /* 0x000fea0003800000 */
[----:B------:R-:W-:-:S03]  /*2780*/  UMOV UR7, 0xffffffff ;  /* 0xffffffff00077882 */ /* 0x000fc60000000000 */
[----:B------:R-:W-:Y:S05]  /*2790*/  BRA.DIV UR7, `(.L_x_8416) ;  /* 0x0000001a07c47947 */ /* 0x000fea000b800000 */
[----:B0-----:R0:W0:Y:S02]  /*27a0*/  SHFL.IDX PT, R73, R75, R33, R4 ;  /* 0x000000214b497389 */ /* 0x00102400000e0004 */
.L_x_8462:
[----:B0-----:R-:W-:-:S07]  /*27b0*/  IMAD R74, R12, R73, R74 ;  /* 0x000000490c4a7224 */ /* 0x001fce00078e024a */
.L_x_8415:
[----:B------:R-:W-:-:S13]  /*27c0*/  ISETP.GE.AND P6, PT, R77, 0x8, PT ;  /* 0x000000084d00780c */ /* 0x000fda0003fc6270 */
[----:B------:R-:W-:Y:S05]  /*27d0*/  @!P6 BRA `(.L_x_8417) ;  /* 0x000000000010e947 */ /* 0x000fea0003800000 */
[----:B------:R-:W-:-:S03]  /*27e0*/  UMOV UR7, 0xffffffff ;  /* 0xffffffff00077882 */ /* 0x000fc60000000000 */
[----:B------:R-:W-:Y:S05]  /*27f0*/  BRA.DIV UR7, `(.L_x_8418) ;  /* 0x0000001a07cc7947 */ /* 0x000fea000b800000 */
[----:B0-----:R0:W0:Y:S02]  /*2800*/  SHFL.IDX PT, R73, R75, R35, R4 ;  /* 0x000000234b497389 */ /* 0x00102400000e0004 */
.L_x_8465:
[----:B0-----:R-:W-:-:S07]  /*2810*/  IMAD R74, R13, R73, R74 ;  /* 0x000000490d4a7224 */ /* 0x001fce00078e024a */
.L_x_8417:
[----:B------:R-:W-:-:S13]  /*2820*/  ISETP.GE.AND P6, PT, R77, 0x9, PT ;  /* 0x000000094d00780c */ /* 0x000fda0003fc6270 */
[----:B------:R-:W-:Y:S05]  /*2830*/  @!P6 BRA `(.L_x_8419) ;  /* 0x000000000010e947 */ /* 0x000fea0003800000 */
[----:B------:R-:W-:-:S03]  /*2840*/  UMOV UR7, 0xffffffff ;  /* 0xffffffff00077882 */ /* 0x000fc60000000000 */
[----:B------:R-:W-:Y:S05]  /*2850*/  BRA.DIV UR7, `(.L_x_8420) ;  /* 0x0000001a07d47947 */ /* 0x000fea000b800000 */
[----:B0-----:R0:W0:Y:S02]  /*2860*/  SHFL.IDX PT, R73, R75, R37, R4 ;  /* 0x000000254b497389 */ /* 0x00102400000e0004 */
.L_x_8468:
[----:B0-----:R-:W-:-:S07]  /*2870*/  IMAD R74, R14, R73, R74 ;  /* 0x000000490e4a7224 */ /* 0x001fce00078e024a */
.L_x_8419:
[----:B------:R-:W-:-:S13]  /*2880*/  ISETP.GE.AND P6, PT, R77, 0xa, PT ;  /* 0x0000000a4d00780c */ /* 0x000fda0003fc6270 */
[----:B------:R-:W-:Y:S05]  /*2890*/  @!P6 BRA `(.L_x_8421) ;  /* 0x000000000010e947 */ /* 0x000fea0003800000 */
[----:B------:R-:W-:-:S03]  /*28a0*/  UMOV UR7, 0xffffffff ;  /* 0xffffffff00077882 */ /* 0x000fc60000000000 */
[----:B------:R-:W-:Y:S05]  /*28b0*/  BRA.DIV UR7, `(.L_x_8422) ;  /* 0x0000001a07dc7947 */ /* 0x000fea000b800000 */
[----:B0-----:R0:W0:Y:S02]  /*28c0*/  SHFL.IDX PT, R73, R75, R39, R4 ;  /* 0x000000274b497389 */ /* 0x00102400000e0004 */
.L_x_8471:
[----:B0-----:R-:W-:-:S07]  /*28d0*/  IMAD R74, R15, R73, R74 ;  /* 0x000000490f4a7224 */ /* 0x001fce00078e024a */
.L_x_8421:
[----:B------:R-:W-:-:S13]  /*28e0*/  ISETP.GE.AND P6, PT, R77, 0xb, PT ;  /* 0x0000000b4d00780c */ /* 0x000fda0003fc6270 */
[----:B------:R-:W-:Y:S05]  /*28f0*/  @!P6 BRA `(.L_x_8423) ;  /* 0x000000000010e947 */ /* 0x000fea0003800000 */
[----:B------:R-:W-:-:S03]  /*2900*/  UMOV UR7, 0xffffffff ;  /* 0xffffffff00077882 */ /* 0x000fc60000000000 */
[----:B------:R-:W-:Y:S05]  /*2910*/  BRA.DIV UR7, `(.L_x_8424) ;  /* 0x0000001a07e47947 */ /* 0x000fea000b800000 */
[----:B0-----:R0:W0:Y:S02]  /*2920*/  SHFL.IDX PT, R73, R75, R41, R4 ;  /* 0x000000294b497389 */ /* 0x00102400000e0004 */
.L_x_8474:
[----:B0-----:R-:W-:-:S07]  /*2930*/  IMAD R74, R16, R73, R74 ;  /* 0x00000049104a7224 */ /* 0x001fce00078e024a */
.L_x_8423:
[----:B------:R-:W-:-:S13]  /*2940*/  ISETP.GE.AND P6, PT, R77, 0xc, PT ;  /* 0x0000000c4d00780c */ /* 0x000fda0003fc6270 */
[----:B------:R-:W-:Y:S05]  /*2950*/  @!P6 BRA `(.L_x_8425) ;  /* 0x000000000010e947 */ /* 0x000fea0003800000 */
[----:B------:R-:W-:-:S03]  /*2960*/  UMOV UR7, 0xffffffff ;  /* 0xffffffff00077882 */ /* 0x000fc60000000000 */
[----:B------:R-:W-:Y:S05]  /*2970*/  BRA.DIV UR7, `(.L_x_8426) ;  /* 0x0000001a07ec7947 */ /* 0x000fea000b800000 */
[----:B0-----:R0:W0:Y:S02]  /*2980*/  SHFL.IDX PT, R73, R75, R43, R4 ;  /* 0x0000002b4b497389 */ /* 0x00102400000e0004 */
.L_x_8477:
[----:B0-----:R-:W-:-:S07]  /*2990*/  IMAD R74, R17, R73, R74 ;  /* 0x00000049114a7224 */ /* 0x001fce00078e024a */
.L_x_8425:
[----:B------:R-:W-:-:S13]  /*29a0*/  ISETP.GE.AND P6, PT, R77, 0xd, PT ;  /* 0x0000000d4d00780c */ /* 0x000fda0003fc6270 */
[----:B------:R-:W-:Y:S05]  /*29b0*/  @!P6 BRA `(.L_x_8427) ;  /* 0x000000000010e947 */ /* 0x000fea0003800000 */
[----:B------:R-:W-:-:S03]  /*29c0*/  UMOV UR7, 0xffffffff ;  /* 0xffffffff00077882 */ /* 0x000fc60000000000 */
[----:B------:R-:W-:Y:S05]  /*29d0*/  BRA.DIV UR7, `(.L_x_8428) ;  /* 0x0000001a07f47947 */ /* 0x000fea000b800000 */
[----:B0-----:R0:W0:Y:S02]  /*29e0*/  SHFL.IDX PT, R73, R75, R45, R4 ;  /* 0x0000002d4b497389 */ /* 0x00102400000e0004 */
.L_x_8480:
[----:B0-----:R-:W-:-:S07]  /*29f0*/  IMAD R74, R18, R73, R74 ;  /* 0x00000049124a7224 */ /* 0x001fce00078e024a */
.L_x_8427:
[----:B------:R-:W-:-:S13]  /*2a00*/  ISETP.GE.AND P6, PT, R77, 0xe, PT ;  /* 0x0000000e4d00780c */ /* 0x000fda0003fc6270 */
[----:B------:R-:W-:Y:S05]  /*2a10*/  @!P6 BRA `(.L_x_8429) ;  /* 0x000000000010e947 */ /* 0x000fea0003800000 */
[----:B------:R-:W-:-:S03]  /*2a20*/  UMOV UR7, 0xffffffff ;  /* 0xffffffff00077882 */ /* 0x000fc60000000000 */
[----:B------:R-:W-:Y:S05]  /*2a30*/  BRA.DIV UR7, `(.L_x_8430) ;  /* 0x0000001a07fc7947 */ /* 0x000fea000b800000 */
[----:B0-----:R0:W0:Y:S02]  /*2a40*/  SHFL.IDX PT, R73, R75, R47, R4 ;  /* 0x0000002f4b497389 */ /* 0x00102400000e0004 */
.L_x_8483:
[----:B0-----:R-:W-:-:S07]  /*2a50*/  IMAD R74, R19, R73, R74 ;  /* 0x00000049134a7224 */ /* 0x001fce00078e024a */
.L_x_8429:
[----:B------:R-:W-:-:S13]  /*2a60*/  ISETP.GE.AND P6, PT, R77, 0xf, PT ;  /* 0x0000000f4d00780c */ /* 0x000fda0003fc6270 */
[----:B------:R-:W-:Y:S05]  /*2a70*/  @!P6 BRA `(.L_x_8431) ;  /* 0x000000000010e947 */ /* 0x000fea0003800000 */
[----:B------:R-:W-:-:S03]  /*2a80*/  UMOV UR7, 0xffffffff ;  /* 0xffffffff00077882 */ /* 0x000fc60000000000 */
[----:B------:R-:W-:Y:S05]  /*2a90*/  BRA.DIV UR7, `(.L_x_8432) ;  /* 0x0000001e07047947 */ /* 0x000fea000b800000 */
[----:B0-----:R0:W0:Y:S02]  /*2aa0*/  SHFL.IDX PT, R73, R75, R49, R4 ;  /* 0x000000314b497389 */ /* 0x00102400000e0004 */
.L_x_8486:
[----:B0-----:R-:W-:-:S07]  /*2ab0*/  IMAD R74, R20, R73, R74 ;  /* 0x00000049144a7224 */ /* 0x001fce00078e024a */
.L_x_8431:
[----:B------:R-:W-:-:S13]  /*2ac0*/  ISETP.GE.AND P6, PT, R77, 0x10, PT ;  /* 0x000000104d00780c */ /* 0x000fda0003fc6270 */
[----:B------:R-:W-:Y:S05]  /*2ad0*/  @!P6 BRA `(.L_x_8433) ;  /* 0x000000040000e947 */ /* 0x000fea0003800000 */
[----:B------:R-:W-:-:S03]  /*2ae0*/  UMOV UR7, 0xffffffff ;  /* 0xffffffff00077882 */ /* 0x000fc60000000000 */
[----:B------:R-:W-:Y:S05]  /*2af0*/  BRA.DIV UR7, `(.L_x_8434) ;  /* 0x0000001e070c7947 */ /* 0x000fea000b800000 */
[----:B0-----:R0:W0:Y:S02]  /*2b00*/  SHFL.IDX PT, R75, R75, R51, R4 ;  /* 0x000000334b4b7389 */ /* 0x00102400000e0004 */
.L_x_8489:
[----:B0-----:R-:W-:Y:S01]  /*2b10*/  IMAD R74, R5, R75, R74 ;  /* 0x0000004b054a7224 */ /* 0x001fe200078e024a */
[----:B------:R-:W-:Y:S06]  /*2b20*/  BRA `(.L_x_8433) ;  /* 0x0000000000ec7947 */ /* 0x000fec0003800000 */
.L_x_8402:
        /* <DEDUP_REMOVED lines=59> */
.L_x_8433:
        /* <DEDUP_REMOVED lines=9> */
.L_x_8401:
[----:B------:R-:W-:Y:S05]  /*2f70*/  BSYNC B0 ;  /* 0x0000000000007941 */ /* 0x000fea0003800000 */
.L_x_8400:
[----:B------:R-:W-:-:S13]  /*2f80*/  ISETP.NE.AND P6, PT, R76, RZ, PT ;  /* 0x000000ff4c00720c */ /* 0x000fda0003fc5270 */
[----:B------:R-:W-:Y:S05]  /*2f90*/  @!P6 BRA `(.L_x_8436) ;  /* 0xffffffe800bce947 */ /* 0x000fea000383ffff */
.L_x_8384:
        /* <DEDUP_REMOVED lines=126> */
.L_x_8438:
[----:B------:R-:W-:Y:S05]  /*3780*/  BSYNC.RECONVERGENT B0 ;  /* 0x0000000000007941 */ /* 0x000fea0003800200 */
.L_x_8437:
        /* <DEDUP_REMOVED lines=12> */
.L_x_8440:
        /* <DEDUP_REMOVED lines=112> */
.L_x_8439:
[----:B------:R-:W-:Y:S01]  /*3f50*/  IMAD.U32 R21, RZ, RZ, UR14 ;  /* 0x0000000eff157e24 */ /* 0x000fe2000f8e00ff */
[----:B------:R-:W-:-:S04]  /*3f60*/  UIADD3 UR5, UPT, UPT, UR14, UR5, URZ ;  /* 0x000000050e057290 */ /* 0x000fc8000fffe0ff */
[----:B------:R-:W-:-:S04]  /*3f70*/  SHF.L.U32 R21, R21, 0x3, RZ ;  /* 0x0000000315157819 */ /* 0x000fc800000006ff */
[----:B------:R-:W-:-:S13]  /*3f80*/  ISETP.LE.U32.AND P0, PT, R21, UR5, PT ;  /* 0x0000000515007c0c */ /* 0x000fda000bf03070 */
[----:B------:R-:W-:Y:S05]  /*3f90*/  @!P0 BRA `(.L_x_8441) ;  /* 0xffffffc800988947 */ /* 0x000fea000383ffff */
[----:B------:R-:W-:Y:S05]  /*3fa0*/  EXIT ;  /* 0x000000000000794d */ /* 0x000fea0003800000 */
.L_x_8404:
[----:B------:R-:W-:Y:S01]  /*3fb0*/  BSSY B1, `(.L_x_8442) ;  /* 0x0000006000017945 */ /* 0x000fe20003800000 */
[----:B------:R-:W-:Y:S02]  /*3fc0*/  IMAD.MOV.U32 R78, RZ, RZ, R55 ;  /* 0x000000ffff4e7224 */ /* 0x000fe400078e0037 */
[----:B------:R-:W-:-:S07]  /*3fd0*/  IMAD.MOV.U32 R73, RZ, RZ, -0x1 ;  /* 0xffffffffff497424 */ /* 0x000fce00078e00ff */
[----:B01234-:R-:W-:Y:S05]  /*3fe0*/  WARPSYNC.COLLECTIVE R73, `(.L_x_8443) ;  /* 0x0000000049087348 */ /* 0x01ffea0003c00000 */
[----:B0-----:R0:W0:Y:S02]  /*3ff0*/  SHFL.IDX P6, R73, R75, R78, R4 ;  /* 0x0000004e4b497389 */ /* 0x00102400000c0004 */
[----:B01234-:R-:W-:Y:S05]  /*4000*/  ENDCOLLECTIVE ;  /* 0x000000000000791b */ /* 0x01ffea0003800000 */
.L_x_8443:
[----:B------:R-:W-:Y:S05]  /*4010*/  BSYNC B1 ;  /* 0x0000000000017941 */ /* 0x000fea0003800000 */
.L_x_8442:
[----:B------:R-:W-:Y:S05]  /*4020*/  BRA `(.L_x_8444) ;  /* 0xffffffe400507947 */ /* 0x000fea000383ffff */
.L_x_8406:
[----:B------:R-:W-:Y:S01]  /*4030*/  BSSY B1, `(.L_x_8445) ;  /* 0x0000006000017945 */ /* 0x000fe20003800000 */
[----:B------:R-:W-:Y:S01]  /*4040*/  IMAD.MOV.U32 R78, RZ, RZ, R23 ;  /* 0x000000ffff4e7224 */ /* 0x000fe200078e0017 */
[----:B------:R-:W-:-:S07]  /*4050*/  MOV R73, 0xffffffff ;  /* 0xffffffff00497802 */ /* 0x000fce0000000f00 */
[----:B01234-:R-:W-:Y:S05]  /*4060*/  WARPSYNC.COLLECTIVE R73, `(.L_x_8446) ;  /* 0x0000000049087348 */ /* 0x01ffea0003c00000 */
[----:B0-----:R0:W0:Y:S02]  /*4070*/  SHFL.IDX P6, R73, R75, R78, R4 ;  /* 0x0000004e4b497389 */ /* 0x00102400000c0004 */
[----:B01234-:R-:W-:Y:S05]  /*4080*/  ENDCOLLECTIVE ;  /* 0x000000000000791b */ /* 0x01ffea0003800000 */
.L_x_8446:
[----:B------:R-:W-:Y:S05]  /*4090*/  BSYNC B1 ;  /* 0x0000000000017941 */ /* 0x000fea0003800000 */
.L_x_8445:
[----:B------:R-:W-:Y:S05]  /*40a0*/  BRA `(.L_x_8447) ;  /* 0xffffffe400487947 */ /* 0x000fea000383ffff */
.L_x_8408:
[----:B------:R-:W-:Y:S01]  /*40b0*/  BSSY B1, `(.L_x_8448) ;  /* 0x0000006000017945 */ /* 0x000fe20003800000 */
[----:B------:R-:W-:Y:S02]  /*40c0*/  IMAD.MOV.U32 R78, RZ, RZ, R25 ;  /* 0x000000ffff4e7224 */ /* 0x000fe400078e0019 */
[----:B------:R-:W-:-:S07]  /*40d0*/  IMAD.MOV.U32 R73, RZ, RZ, -0x1 ;  /* 0xffffffffff497424 */ /* 0x000fce00078e00ff */
[----:B01234-:R-:W-:Y:S05]  /*40e0*/  WARPSYNC.COLLECTIVE R73, `(.L_x_8449) ;  /* 0x0000000049087348 */ /* 0x01ffea0003c00000 */
[----:B0-----:R0:W0:Y:S02]  /*40f0*/  SHFL.IDX P6, R73, R75, R78, R4 ;  /* 0x0000004e4b497389 */ /* 0x00102400000c0004 */
[----:B01234-:R-:W-:Y:S05]  /*4100*/  ENDCOLLECTIVE ;  /* 0x000000000000791b */ /* 0x01ffea0003800000 */
.L_x_8449:
[----:B------:R-:W-:Y:S05]  /*4110*/  BSYNC B1 ;  /* 0x0000000000017941 */ /* 0x000fea0003800000 */
.L_x_8448:
[----:B------:R-:W-:Y:S05]  /*4120*/  BRA `(.L_x_8450) ;  /* 0xffffffe400407947 */ /* 0x000fea000383ffff */
.L_x_8410:
[----:B------:R-:W-:Y:S01]  /*4130*/  BSSY B1, `(.L_x_8451) ;  /* 0x0000006000017945 */ /* 0x000fe20003800000 */
[----:B------:R-:W-:Y:S01]  /*4140*/  MOV R78, R27 ;  /* 0x0000001b004e7202 */ /* 0x000fe20000000f00 */
[----:B------:R-:W-:-:S07]  /*4150*/  IMAD.MOV.U32 R73, RZ, RZ, -0x1 ;  /* 0xffffffffff497424 */ /* 0x000fce00078e00ff */
[----:B01234-:R-:W-:Y:S05]  /*4160*/  WARPSYNC.COLLECTIVE R73, `(.L_x_8452) ;  /* 0x0000000049087348 */ /* 0x01ffea0003c00000 */
[----:B0-----:R0:W0:Y:S02]  /*4170*/  SHFL.IDX P6, R73, R75, R78, R4 ;  /* 0x0000004e4b497389 */ /* 0x00102400000c0004 */
[----:B01234-:R-:W-:Y:S05]  /*4180*/  ENDCOLLECTIVE ;  /* 0x000000000000791b */ /* 0x01ffea0003800000 */
.L_x_8452:
[----:B------:R-:W-:Y:S05]  /*4190*/  BSYNC B1 ;  /* 0x0000000000017941 */ /* 0x000fea0003800000 */
.L_x_8451:
[----:B------:R-:W-:Y:S05]  /*41a0*/  BRA `(.L_x_8453) ;  /* 0xffffffe400387947 */ /* 0x000fea000383ffff */
.L_x_8412:
[----:B------:R-:W-:Y:S01]  /*41b0*/  BSSY B1, `(.L_x_8454) ;  /* 0x0000006000017945 */ /* 0x000fe20003800000 */
[----:B------:R-:W-:Y:S01]  /*41c0*/  IMAD.MOV.U32 R78, RZ, RZ, R29 ;  /* 0x000000ffff4e7224 */ /* 0x000fe200078e001d */
[----:B------:R-:W-:-:S07]  /*41d0*/  MOV R73, 0xffffffff ;  /* 0xffffffff00497802 */ /* 0x000fce0000000f00 */
[----:B01234-:R-:W-:Y:S05]  /*41e0*/  WARPSYNC.COLLECTIVE R73, `(.L_x_8455) ;  /* 0x0000000049087348 */ /* 0x01ffea0003c00000 */
[----:B0-----:R0:W0:Y:S02]  /*41f0*/  SHFL.IDX P6, R73, R75, R78, R4 ;  /* 0x0000004e4b497389 */ /* 0x00102400000c0004 */
[----:B01234-:R-:W-:Y:S05]  /*4200*/  ENDCOLLECTIVE ;  /* 0x000000000000791b */ /* 0x01ffea0003800000 */
.L_x_8455:
[----:B------:R-:W-:Y:S05]  /*4210*/  BSYNC B1 ;  /* 0x0000000000017941 */ /* 0x000fea0003800000 */
.L_x_8454:
[----:B------:R-:W-:Y:S05]  /*4220*/  BRA `(.L_x_8456) ;  /* 0xffffffe400307947 */ /* 0x000fea000383ffff */
.L_x_8414:
[----:B------:R-:W-:Y:S01]  /*4230*/  BSSY B1, `(.L_x_8457) ;  /* 0x0000006000017945 */ /* 0x000fe20003800000 */
[----:B------:R-:W-:Y:S02]  /*4240*/  IMAD.MOV.U32 R78, RZ, RZ, R31 ;  /* 0x000000ffff4e7224 */ /* 0x000fe400078e001f */
[----:B------:R-:W-:-:S07]  /*4250*/  IMAD.MOV.U32 R73, RZ, RZ, -0x1 ;  /* 0xffffffffff497424 */ /* 0x000fce00078e00ff */
[----:B01234-:R-:W-:Y:S05]  /*4260*/  WARPSYNC.COLLECTIVE R73, `(.L_x_8458) ;  /* 0x0000000049087348 */ /* 0x01ffea0003c00000 */
[----:B0-----:R0:W0:Y:S02]  /*4270*/  SHFL.IDX P6, R73, R75, R78, R4 ;  /* 0x0000004e4b497389 */ /* 0x00102400000c0004 */
[----:B01234-:R-:W-:Y:S05]  /*4280*/  ENDCOLLECTIVE ;  /* 0x000000000000791b */ /* 0x01ffea0003800000 */
.L_x_8458:
[----:B------:R-:W-:Y:S05]  /*4290*/  BSYNC B1 ;  /* 0x0000000000017941 */ /* 0x000fea0003800000 */
.L_x_8457:
[----:B------:R-:W-:Y:S05]  /*42a0*/  BRA `(.L_x_8459) ;  /* 0xffffffe400287947 */ /* 0x000fea000383ffff */
.L_x_8416:
[----:B------:R-:W-:Y:S01]  /*42b0*/  BSSY B1, `(.L_x_8460) ;  /* 0x0000006000017945 */ /* 0x000fe20003800000 */
[----:B------:R-:W-:Y:S01]  /*42c0*/  MOV R78, R33 ;  /* 0x00000021004e7202 */ /* 0x000fe20000000f00 */
[----:B------:R-:W-:-:S07]  /*42d0*/  IMAD.MOV.U32 R73, RZ, RZ, -0x1 ;  /* 0xffffffffff497424 */ /* 0x000fce00078e00ff */
[----:B01234-:R-:W-:Y:S05]  /*42e0*/  WARPSYNC.COLLECTIVE R73, `(.L_x_8461) ;  /* 0x0000000049087348 */ /* 0x01ffea0003c00000 */
[----:B0-----:R0:W0:Y:S02]  /*42f0*/  SHFL.IDX P6, R73, R75, R78, R4 ;  /* 0x0000004e4b497389 */ /* 0x00102400000c0004 */
[----:B01234-:R-:W-:Y:S05]  /*4300*/  ENDCOLLECTIVE ;  /* 0x000000000000791b */ /* 0x01ffea0003800000 */
.L_x_8461:
[----:B------:R-:W-:Y:S05]  /*4310*/  BSYNC B1 ;  /* 0x0000000000017941 */ /* 0x000fea0003800000 */
.L_x_8460:
[----:B------:R-:W-:Y:S05]  /*4320*/  BRA `(.L_x_8462) ;  /* 0xffffffe400207947 */ /* 0x000fea000383ffff */
.L_x_8418:
[----:B------:R-:W-:Y:S01]  /*4330*/  BSSY B1, `(.L_x_8463) ;  /* 0x0000006000017945 */ /* 0x000fe20003800000 */
[----:B------:R-:W-:Y:S01]  /*4340*/  IMAD.MOV.U32 R78, RZ, RZ, R35 ;  /* 0x000000ffff4e7224 */ /* 0x000fe200078e0023 */
[----:B------:R-:W-:-:S07]  /*4350*/  MOV R73, 0xffffffff ;  /* 0xffffffff00497802 */ /* 0x000fce0000000f00 */
[----:B01234-:R-:W-:Y:S05]  /*4360*/  WARPSYNC.COLLECTIVE R73, `(.L_x_8464) ;  /* 0x0000000049087348 */ /* 0x01ffea0003c00000 */
[----:B0-----:R0:W0:Y:S02]  /*4370*/  SHFL.IDX P6, R73, R75, R78, R4 ;  /* 0x0000004e4b497389 */ /* 0x00102400000c0004 */
[----:B01234-:R-:W-:Y:S05]  /*4380*/  ENDCOLLECTIVE ;  /* 0x000000000000791b */ /* 0x01ffea0003800000 */
.L_x_8464:
[----:B------:R-:W-:Y:S05]  /*4390*/  BSYNC B1 ;  /* 0x0000000000017941 */ /* 0x000fea0003800000 */
.L_x_8463:
[----:B------:R-:W-:Y:S05]  /*43a0*/  BRA `(.L_x_8465) ;  /* 0xffffffe400187947 */ /* 0x000fea000383ffff */
.L_x_8420:
[----:B------:R-:W-:Y:S01]  /*43b0*/  BSSY B1, `(.L_x_8466) ;  /* 0x0000006000017945 */ /* 0x000fe20003800000 */
[----:B------:R-:W-:Y:S02]  /*43c0*/  IMAD.MOV.U32 R78, RZ, RZ, R37 ;  /* 0x000000ffff4e7224 */ /* 0x000fe400078e0025 */
[----:B------:R-:W-:-:S07]  /*43d0*/  IMAD.MOV.U32 R73, RZ, RZ, -0x1 ;  /* 0xffffffffff497424 */ /* 0x000fce00078e00ff */
[----:B01234-:R-:W-:Y:S05]  /*43e0*/  WARPSYNC.COLLECTIVE R73, `(.L_x_8467) ;  /* 0x0000000049087348 */ /* 0x01ffea0003c00000 */
[----:B0-----:R0:W0:Y:S02]  /*43f0*/  SHFL.IDX P6, R73, R75, R78, R4 ;  /* 0x0000004e4b497389 */ /* 0x00102400000c0004 */
[----:B01234-:R-:W-:Y:S05]  /*4400*/  ENDCOLLECTIVE ;  /* 0x000000000000791b */ /* 0x01ffea0003800000 */
.L_x_8467:
[----:B------:R-:W-:Y:S05]  /*4410*/  BSYNC B1 ;  /* 0x0000000000017941 */ /* 0x000fea0003800000 */
.L_x_8466:
[----:B------:R-:W-:Y:S05]  /*4420*/  BRA `(.L_x_8468) ;  /* 0xffffffe400107947 */ /* 0x000fea000383ffff */
.L_x_8422:
[----:B------:R-:W-:Y:S01]  /*4430*/  BSSY B1, `(.L_x_8469) ;  /* 0x0000006000017945 */ /* 0x000fe20003800000 */
[----:B------:R-:W-:Y:S01]  /*4440*/  MOV R78, R39 ;  /* 0x00000027004e7202 */ /* 0x000fe20000000f00 */
[----:B------:R-:W-:-:S07]  /*4450*/  IMAD.MOV.U32 R73, RZ, RZ, -0x1 ;  /* 0xffffffffff497424 */ /* 0x000fce00078e00ff */
[----:B01234-:R-:W-:Y:S05]  /*4460*/  WARPSYNC.COLLECTIVE R73, `(.L_x_8470) ;  /* 0x0000000049087348 */ /* 0x01ffea0003c00000 */
[----:B0-----:R0:W0:Y:S02]  /*4470*/  SHFL.IDX P6, R73, R75, R78, R4 ;  /* 0x0000004e4b497389 */ /* 0x00102400000c0004 */
[----:B01234-:R-:W-:Y:S05]  /*4480*/  ENDCOLLECTIVE ;  /* 0x000000000000791b */ /* 0x01ffea0003800000 */
.L_x_8470:
[----:B------:R-:W-:Y:S05]  /*4490*/  BSYNC B1 ;  /* 0x0000000000017941 */ /* 0x000fea0003800000 */
.L_x_8469:
[----:B------:R-:W-:Y:S05]  /*44a0*/  BRA `(.L_x_8471) ;  /* 0xffffffe400087947 */ /* 0x000fea000383ffff */
.L_x_8424:
[----:B------:R-:W-:Y:S01]  /*44b0*/  BSSY B1, `(.L_x_8472) ;  /* 0x0000006000017945 */ /* 0x000fe20003800000 */
[----:B------:R-:W-:Y:S01]  /*44c0*/  IMAD.MOV.U32 R78, RZ, RZ, R41 ;  /* 0x000000ffff4e7224 */ /* 0x000fe200078e0029 */
[----:B------:R-:W-:-:S07]  /*44d0*/  MOV R73, 0xffffffff ;  /* 0xffffffff00497802 */ /* 0x000fce0000000f00 */
[----:B01234-:R-:W-:Y:S05]  /*44e0*/  WARPSYNC.COLLECTIVE R73, `(.L_x_8473) ;  /* 0x0000000049087348 */ /* 0x01ffea0003c00000 */
[----:B0-----:R0:W0:Y:S02]  /*44f0*/  SHFL.IDX P6, R73, R75, R78, R4 ;  /* 0x0000004e4b497389 */ /* 0x00102400000c0004 */
[----:B01234-:R-:W-:Y:S05]  /*4500*/  ENDCOLLECTIVE ;  /* 0x000000000000791b */ /* 0x01ffea0003800000 */
.L_x_8473:
[----:B------:R-:W-:Y:S05]  /*4510*/  BSYNC B1 ;  /* 0x0000000000017941 */ /* 0x000fea0003800000 */
.L_x_8472:
[----:B------:R-:W-:Y:S05]  /*4520*/  BRA `(.L_x_8474) ;  /* 0xffffffe400007947 */ /* 0x000fea000383ffff */
.L_x_8426:
[----:B------:R-:W-:Y:S01]  /*4530*/  BSSY B1, `(.L_x_8475) ;  /* 0x0000006000017945 */ /* 0x000fe20003800000 */
[----:B------:R-:W-:Y:S02]  /*4540*/  IMAD.MOV.U32 R78, RZ, RZ, R43 ;  /* 0x000000ffff4e7224 */ /* 0x000fe400078e002b */
[----:B------:R-:W-:-:S07]  /*4550*/  IMAD.MOV.U32 R73, RZ, RZ, -0x1 ;  /* 0xffffffffff497424 */ /* 0x000fce00078e00ff */
[----:B01234-:R-:W-:Y:S05]  /*4560*/  WARPSYNC.COLLECTIVE R73, `(.L_x_8476) ;  /* 0x0000000049087348 */ /* 0x01ffea0003c00000 */
[----:B0-----:R0:W0:Y:S02]  /*4570*/  SHFL.IDX P6, R73, R75, R78, R4 ;  /* 0x0000004e4b497389 */ /* 0x00102400000c0004 */
[----:B01234-:R-:W-:Y:S05]  /*4580*/  ENDCOLLECTIVE ;  /* 0x000000000000791b */ /* 0x01ffea0003800000 */
.L_x_8476:
[----:B------:R-:W-:Y:S05]  /*4590*/  BSYNC B1 ;  /* 0x0000000000017941 */ /* 0x000fea0003800000 */
.L_x_8475:
[----:B------:R-:W-:Y:S05]  /*45a0*/  BRA `(.L_x_8477) ;  /* 0xffffffe000f87947 */ /* 0x000fea000383ffff */
.L_x_8428:
[----:B------:R-:W-:Y:S01]  /*45b0*/  BSSY B1, `(.L_x_8478) ;  /* 0x0000006000017945 */ /* 0x000fe20003800000 */
[----:B------:R-:W-:Y:S01]  /*45c0*/  MOV R78, R45 ;  /* 0x0000002d004e7202 */ /* 0x000fe20000000f00 */
[----:B------:R-:W-:-:S07]  /*45d0*/  IMAD.MOV.U32 R73, RZ, RZ, -0x1 ;  /* 0xffffffffff497424 */ /* 0x000fce00078e00ff */
[----:B01234-:R-:W-:Y:S05]  /*45e0*/  WARPSYNC.COLLECTIVE R73, `(.L_x_8479) ;  /* 0x0000000049087348 */ /* 0x01ffea0003c00000 */
[----:B0-----:R0:W0:Y:S02]  /*45f0*/  SHFL.IDX P6, R73, R75, R78, R4 ;  /* 0x0000004e4b497389 */ /* 0x00102400000c0004 */
[----:B01234-:R-:W-:Y:S05]  /*4600*/  ENDCOLLECTIVE ;  /* 0x000000000000791b */ /* 0x01ffea0003800000 */
.L_x_8479:
[----:B------:R-:W-:Y:S05]  /*4610*/  BSYNC B1 ;  /* 0x0000000000017941 */ /* 0x000fea0003800000 */
.L_x_8478:
[----:B------:R-:W-:Y:S05]  /*4620*/  BRA `(.L_x_8480) ;  /* 0xffffffe000f07947 */ /* 0x000fea000383ffff */
.L_x_8430:
[----:B------:R-:W-:Y:S01]  /*4630*/  BSSY B1, `(.L_x_8481) ;  /* 0x0000006000017945 */ /* 0x000fe20003800000 */
[----:B------:R-:W-:Y:S01]  /*4640*/  IMAD.MOV.U32 R78, RZ, RZ, R47 ;  /* 0x000000ffff4e7224 */ /* 0x000fe200078e002f */
[----:B------:R-:W-:-:S07]  /*4650*/  MOV R73, 0xffffffff ;  /* 0xffffffff00497802 */ /* 0x000fce0000000f00 */
[----:B01234-:R-:W-:Y:S05]  /*4660*/  WARPSYNC.COLLECTIVE R73, `(.L_x_8482) ;  /* 0x0000000049087348 */ /* 0x01ffea0003c00000 */
[----:B0-----:R0:W0:Y:S02]  /*4670*/  SHFL.IDX P6, R73, R75, R78, R4 ;  /* 0x0000004e4b497389 */ /* 0x00102400000c0004 */
[----:B01234-:R-:W-:Y:S05]  /*4680*/  ENDCOLLECTIVE ;  /* 0x000000000000791b */ /* 0x01ffea0003800000 */
.L_x_8482:
[----:B------:R-:W-:Y:S05]  /*4690*/  BSYNC B1 ;  /* 0x0000000000017941 */ /* 0x000fea0003800000 */
.L_x_8481:
[----:B------:R-:W-:Y:S05]  /*46a0*/  BRA `(.L_x_8483) ;  /* 0xffffffe000e87947 */ /* 0x000fea000383ffff */
.L_x_8432:
[----:B------:R-:W-:Y:S01]  /*46b0*/  BSSY B1, `(.L_x_8484) ;  /* 0x0000006000017945 */ /* 0x000fe20003800000 */
[----:B------:R-:W-:Y:S02]  /*46c0*/  IMAD.MOV.U32 R78, RZ, RZ, R49 ;  /* 0x000000ffff4e7224 */ /* 0x000fe400078e0031 */
[----:B------:R-:W-:-:S07]  /*46d0*/  IMAD.MOV.U32 R73, RZ, RZ, -0x1 ;  /* 0xffffffffff497424 */ /* 0x000fce00078e00ff */
[----:B01234-:R-:W-:Y:S05]  /*46e0*/  WARPSYNC.COLLECTIVE R73, `(.L_x_8485) ;  /* 0x0000000049087348 */ /* 0x01ffea0003c00000 */
[----:B0-----:R0:W0:Y:S02]  /*46f0*/  SHFL.IDX P6, R73, R75, R78, R4 ;  /* 0x0000004e4b497389 */ /* 0x00102400000c0004 */
[----:B01234-:R-:W-:Y:S05]  /*4700*/  ENDCOLLECTIVE ;  /* 0x000000000000791b */ /* 0x01ffea0003800000 */
.L_x_8485:
[----:B------:R-:W-:Y:S05]  /*4710*/  BSYNC B1 ;  /* 0x0000000000017941 */ /* 0x000fea0003800000 */
.L_x_8484:
[----:B------:R-:W-:Y:S05]  /*4720*/  BRA `(.L_x_8486) ;  /* 0xffffffe000e07947 */ /* 0x000fea000383ffff */
.L_x_8434:
[----:B------:R-:W-:Y:S01]  /*4730*/  BSSY B1, `(.L_x_8487) ;  /* 0x0000006000017945 */ /* 0x000fe20003800000 */
[----:B------:R-:W-:Y:S01]  /*4740*/  MOV R78, R51 ;  /* 0x00000033004e7202 */ /* 0x000fe20000000f00 */
[----:B------:R-:W-:-:S07]  /*4750*/  IMAD.MOV.U32 R73, RZ, RZ, -0x1 ;  /* 0xffffffffff497424 */ /* 0x000fce00078e00ff */
[----:B01234-:R-:W-:Y:S05]  /*4760*/  WARPSYNC.COLLECTIVE R73, `(.L_x_8488) ;  /* 0x0000000049087348 */ /* 0x01ffea0003c00000 */
[----:B0-----:R0:W0:Y:S02]  /*4770*/  SHFL.IDX P6, R73, R75, R78, R4 ;  /* 0x0000004e4b497389 */ /* 0x00102400000c0004 */
[----:B01234-:R-:W-:Y:S05]  /*4780*/  ENDCOLLECTIVE ;  /* 0x000000000000791b */ /* 0x01ffea0003800000 */
.L_x_8488:
[----:B------:R-:W-:Y:S05]  /*4790*/  BSYNC B1 ;  /* 0x0000000000017941 */ /* 0x000fea0003800000 */
.L_x_8487:
[----:B------:R-:W-:Y:S01]  /*47a0*/  IMAD.MOV.U32 R75, RZ, RZ, R73 ;  /* 0x000000ffff4b7224 */ /* 0x000fe200078e0049 */
[----:B------:R-:W-:Y:S06]  /*47b0*/  BRA `(.L_x_8489) ;  /* 0xffffffe000d47947 */ /* 0x000fec000383ffff */
        .weak           $__internal_65_$__cuda_sm20_div_u16
        .type           $__internal_65_$__cuda_sm20_div_u16,@function
        .size           $__internal_65_$__cuda_sm20_div_u16,(.L_x_20355 - $__internal_65_$__cuda_sm20_div_u16)
$__internal_65_$__cuda_sm20_div_u16:
        /* <DEDUP_REMOVED lines=18> */
[----:B------:R-:W-:Y:S06]  /*48e0*/  RET.REL.NODEC R2 `(_Z9cuda_gemmIiLi128ELi8ELi1ELi512ELi16ELi16ELi0EEviiiPT_S1_S1_ii) ;  /* 0xffffffb402c47950 */ /* 0x000fec0003c3ffff */
.L_x_8490:
        /* <DEDUP_REMOVED lines=9> */
.L_x_20355:


//--------------------- .text._Z9cuda_gemmIiLi128ELi8ELi1ELi512ELi8ELi8ELi1EEviiiPT_S1_S1_ii --------------------------
	.section	.text._Z9cuda_gemmIiLi128ELi8ELi1ELi512ELi8ELi8ELi1EEviiiPT_S1_S1_ii,"ax",@progbits
	.align	128
        .global         _Z9cuda_gemmIiLi128ELi8ELi1ELi512ELi8ELi8ELi1EEviiiPT_S1_S1_ii
        .type           _Z9cuda_gemmIiLi128ELi8ELi1ELi512ELi8ELi8ELi1EEviiiPT_S1_S1_ii,@function
        .size           _Z9cuda_gemmIiLi128ELi8ELi1ELi512ELi8ELi8ELi1EEviiiPT_S1_S1_ii,(.L_x_20356 - _Z9cuda_gemmIiLi128ELi8ELi1ELi512ELi8ELi8ELi1EEviiiPT_S1_S1_ii)
        .other          _Z9cuda_gemmIiLi128ELi8ELi1ELi512ELi8ELi8ELi1EEviiiPT_S1_S1_ii,@"STO_CUDA_ENTRY STV_DEFAULT"
_Z9cuda_gemmIiLi128ELi8ELi1ELi512ELi8ELi8ELi1EEviiiPT_S1_S1_ii:
.text._Z9cuda_gemmIiLi128ELi8ELi1ELi512ELi8ELi8ELi1EEviiiPT_S1_S1_ii:
        /* <DEDUP_REMOVED lines=45> */
.L_x_8495:
        /* <DEDUP_REMOVED lines=12> */
.L_x_8494:
[----:B------:R-:W-:Y:S05]  /*0390*/  BSYNC.RECONVERGENT B1 ;  /* 0x0000000000017941 */ /* 0x000fea0003800200 */
.L_x_8493:
[----:B------:R-:W-:Y:S05]  /*03a0*/  @!P1 BRA `(.L_x_8492) ;  /* 0x0000000000a89947 */ /* 0x000fea0003800000 */
[----:B------:R-:W1:Y:S01]  /*03b0*/  S2R R7, SR_CgaCtaId ;  /* 0x0000000000077919 */ /* 0x000e620000008800 */
[----:B0-----:R-:W0:Y:S01]  /*03c0*/  LDC.64 R4, c[0x0][0x398] ;  /* 0x0000e600ff047b82 */ /* 0x001e220000000a00 */
[----:B------:R-:W-:-:S04]  /*03d0*/  MOV R6, 0x400 ;  /* 0x0000040000067802 */ /* 0x000fc80000000f00 */
[----:B-1----:R-:W-:-:S07]  /*03e0*/  LEA R6, R7, R6, 0x18 ;  /* 0x0000000607067211 */ /* 0x002fce00078ec0ff */
.L_x_8496:
        /* <DEDUP_REMOVED lines=38> */
.L_x_8492:
[----:B------:R-:W-:Y:S05]  /*0650*/  BSYNC.RECONVERGENT B0 ;  /* 0x0000000000007941 */ /* 0x000fea0003800200 */
.L_x_8491:
        /* <DEDUP_REMOVED lines=19> */
[----:B------:R-:W-:Y:S05]  /*0790*/  CALL.REL.NOINC `($__internal_66_$__cuda_sm20_div_u16) ;  /* 0x0000001000987944 */ /* 0x000fea0003c00000 */
        /* <DEDUP_REMOVED lines=43> */
.L_x_8511:
        /* <DEDUP_REMOVED lines=30> */
.L_x_8498:
[----:B------:R-:W-:Y:S05]  /*0c30*/  BSYNC.RECONVERGENT B0 ;  /* 0x0000000000007941 */ /* 0x000fea0003800200 */
.L_x_8497:
        /* <DEDUP_REMOVED lines=17> */
.L_x_8500:
        /* <DEDUP_REMOVED lines=24> */
.L_x_8499:
        /* <DEDUP_REMOVED lines=15> */
.L_x_8502:
[----:B------:R-:W-:Y:S05]  /*0fc0*/  BSYNC.RECONVERGENT B0 ;  /* 0x0000000000007941 */ /* 0x000fea0003800200 */
.L_x_8501:
[----:B------:R-:W-:Y:S01]  /*0fd0*/  BSSY.RECONVERGENT B0, `(.L_x_8503) ;  /* 0x000000d000007945 */ /* 0x000fe20003800200 */
[----:B------:R-:W-:-:S04]  /*0fe0*/  UIADD3 UR7, UPT, UPT, UR7, 0x980, URZ ;  /* 0x0000098007077890 */ /* 0x000fc8000fffe0ff */
[----:B------:R-:W-:-:S12]  /*0ff0*/  ULEA UR7, UR9, UR7, 0x18 ;  /* 0x0000000709077291 */ /* 0x000fd8000f8ec0ff */
.L_x_8504:
        /* <DEDUP_REMOVED lines=11> */
.L_x_8503:
        /* <DEDUP_REMOVED lines=12> */
.L_x_8506:
        /* <DEDUP_REMOVED lines=19> */
.L_x_8521:
        /* <DEDUP_REMOVED lines=37> */
.L_x_8508:
[----:B------:R-:W-:Y:S05]  /*14f0*/  BSYNC.RECONVERGENT B0 ;  /* 0x0000000000007941 */ /* 0x000fea0003800200 */
.L_x_8507:
[----:B------:R-:W-:Y:S01]  /*1500*/  BSSY.RECONVERGENT B0, `(.L_x_8509) ;  /* 0x0000018000007945 */ /* 0x000fe20003800200 */
.L_x_8510:
        /* <DEDUP_REMOVED lines=24> */
.L_x_8509:
[----:B------:R-:W-:Y:S05]  /*1690*/  BRA.U !UP0, `(.L_x_8511) ;  /* 0xfffffff108ec7547 */ /* 0x000fea000b83ffff */
[----:B------:R-:W-:Y:S05]  /*16a0*/  EXIT ;  /* 0x000000000000794d */ /* 0x000fea0003800000 */
.L_x_8505:
[----:B------:R-:W-:Y:S01]  /*16b0*/  HFMA2 R17, -RZ, RZ, 0, 0.0020122528076171875 ;  /* 0x0000181fff117431 */ /* 0x000fe200000001ff */
[----:B------:R-:W-:Y:S01]  /*16c0*/  BSSY B0, `(.L_x_8512) ;  /* 0x0000006000007945 */ /* 0x000fe20003800000 */
[----:B------:R-:W-:Y:S02]  /*16d0*/  IMAD.MOV.U32 R19, RZ, RZ, R37 ;  /* 0x000000ffff137224 */ /* 0x000fe400078e0025 */
[----:B------:R-:W-:-:S07]  /*16e0*/  IMAD.MOV.U32 R16, RZ, RZ, -0x1 ;  /* 0xffffffffff107424 */ /* 0x000fce00078e00ff */
[----:B01234-:R-:W-:Y:S05]  /*16f0*/  WARPSYNC.COLLECTIVE R16, `(.L_x_8513) ;  /* 0x0000000010087348 */ /* 0x01ffea0003c00000 */
[----:B0-----:R0:W0:Y:S02]  /*1700*/  SHFL.IDX P0, R16, R34, R19, R17 ;  /* 0x0000001322107389 */ /* 0x0010240000000011 */
[----:B01234-:R-:W-:Y:S05]  /*1710*/  ENDCOLLECTIVE ;  /* 0x000000000000791b */ /* 0x01ffea0003800000 */
.L_x_8513:
[----:B------:R-:W-:Y:S05]  /*1720*/  BSYNC B0 ;  /* 0x0000000000007941 */ /* 0x000fea0003800000 */
.L_x_8512:
        /* <DEDUP_REMOVED lines=8> */
.L_x_8514:
[----:B------:R-:W-:Y:S01]  /*17b0*/  MOV R19, R25 ;  /* 0x0000001900137202 */ /* 0x000fe20000000f00 */
[----:B------:R-:W-:Y:S02]  /*17c0*/  IMAD R35, R32, R16, R35 ;  /* 0x0000001020237224 */ /* 0x000fe400078e0223 */
[----:B------:R-:W-:-:S07]  /*17d0*/  IMAD.MOV.U32 R16, RZ, RZ, -0x1 ;  /* 0xffffffffff107424 */ /* 0x000fce00078e00ff */
[----:B------:R-:W-:Y:S05]  /*17e0*/  WARPSYNC.COLLECTIVE R16, `(.L_x_8515) ;  /* 0x0000000010087348 */ /* 0x000fea0003c00000 */
[----:B------:R0:W1:Y:S02]  /*17f0*/  SHFL.IDX P0, R16, R34, R19, R17 ;  /* 0x0000001322107389 */ /* 0x0000640000000011 */
[----:B01----:R-:W-:Y:S05]  /*1800*/  ENDCOLLECTIVE ;  /* 0x000000000000791b */ /* 0x003fea0003800000 */
.L_x_8515:
[----:B------:R-:W-:Y:S02]  /*1810*/  IMAD.MOV.U32 R19, RZ, RZ, R24 ;  /* 0x000000ffff137224 */ /* 0x000fe400078e0018 */
[----:B------:R-:W-:Y:S01]  /*1820*/  IMAD R35, R31, R16, R35 ;  /* 0x000000101f237224 */ /* 0x000fe200078e0223 */
[----:B------:R-:W-:-:S07]  /*1830*/  MOV R16, 0xffffffff ;  /* 0xffffffff00107802 */ /* 0x000fce0000000f00 */
[----:B------:R-:W-:Y:S05]  /*1840*/  WARPSYNC.COLLECTIVE R16, `(.L_x_8516) ;  /* 0x0000000010087348 */ /* 0x000fea0003c00000 */
[----:B------:R0:W1:Y:S02]  /*1850*/  SHFL.IDX P0, R16, R34, R19, R17 ;  /* 0x0000001322107389 */ /* 0x0000640000000011 */
[----:B01----:R-:W-:Y:S05]  /*1860*/  ENDCOLLECTIVE ;  /* 0x000000000000791b */ /* 0x003fea0003800000 */
.L_x_8516:
[----:B------:R-:W-:Y:S02]  /*1870*/  IMAD.MOV.U32 R19, RZ, RZ, R23 ;  /* 0x000000ffff137224 */ /* 0x000fe400078e0017 */
[----:B------:R-:W-:Y:S02]  /*1880*/  IMAD R35, R30, R16, R35 ;  /* 0x000000101e237224 */ /* 0x000fe400078e0223 */
[----:B------:R-:W-:-:S07]  /*1890*/  IMAD.MOV.U32 R16, RZ, RZ, -0x1 ;  /* 0xffffffffff107424 */ /* 0x000fce00078e00ff */
[----:B------:R-:W-:Y:S05]  /*18a0*/  WARPSYNC.COLLECTIVE R16, `(.L_x_8517) ;  /* 0x0000000010087348 */ /* 0x000fea0003c00000 */
[----:B------:R0:W1:Y:S02]  /*18b0*/  SHFL.IDX P0, R16, R34, R19, R17 ;  /* 0x0000001322107389 */ /* 0x0000640000000011 */
[----:B01----:R-:W-:Y:S05]  /*18c0*/  ENDCOLLECTIVE ;  /* 0x000000000000791b */ /* 0x003fea0003800000 */
.L_x_8517:
[----:B------:R-:W-:Y:S01]  /*18d0*/  MOV R19, R7 ;  /* 0x0000000700137202 */ /* 0x000fe20000000f00 */
[----:B------:R-:W-:Y:S02]  /*18e0*/  IMAD R35, R29, R16, R35 ;  /* 0x000000101d237224 */ /* 0x000fe400078e0223 */
[----:B------:R-:W-:-:S07]  /*18f0*/  IMAD.MOV.U32 R16, RZ, RZ, -0x1 ;  /* 0xffffffffff107424 */ /* 0x000fce00078e00ff */
[----:B------:R-:W-:Y:S05]  /*1900*/  WARPSYNC.COLLECTIVE R16, `(.L_x_8518) ;  /* 0x0000000010087348 */ /* 0x000fea0003c00000 */
[----:B------:R0:W1:Y:S02]  /*1910*/  SHFL.IDX P0, R16, R34, R19, R17 ;  /* 0x0000001322107389 */ /* 0x0000640000000011 */
[----:B01----:R-:W-:Y:S05]  /*1920*/  ENDCOLLECTIVE ;  /* 0x000000000000791b */ /* 0x003fea0003800000 */
.L_x_8518:
[----:B------:R-:W-:Y:S02]  /*1930*/  IMAD.MOV.U32 R19, RZ, RZ, R8 ;  /* 0x000000ffff137224 */ /* 0x000fe400078e0008 */
[----:B------:R-:W-:Y:S01]  /*1940*/  IMAD R35, R28, R16, R35 ;  /* 0x000000101c237224 */ /* 0x000fe200078e0223 */
[----:B------:R-:W-:-:S07]  /*1950*/  MOV R16, 0xffffffff ;  /* 0xffffffff00107802 */ /* 0x000fce0000000f00 */
[----:B------:R-:W-:Y:S05]  /*1960*/  WARPSYNC.COLLECTIVE R16, `(.L_x_8519) ;  /* 0x0000000010087348 */ /* 0x000fea0003c00000 */
[----:B------:R0:W1:Y:S02]  /*1970*/  SHFL.IDX P0, R16, R34, R19, R17 ;  /* 0x0000001322107389 */ /* 0x0000640000000011 */
[----:B01----:R-:W-:Y:S05]  /*1980*/  ENDCOLLECTIVE ;  /* 0x000000000000791b */ /* 0x003fea0003800000 */
.L_x_8519:
[----:B------:R-:W-:Y:S02]  /*1990*/  IMAD.MOV.U32 R19, RZ, RZ, R10 ;  /* 0x000000ffff137224 */ /* 0x000fe400078e000a */
[----:B------:R-:W-:Y:S02]  /*19a0*/  IMAD R35, R21, R16, R35 ;  /* 0x0000001015237224 */ /* 0x000fe400078e0223 */
[----:B------:R-:W-:-:S07]  /*19b0*/  IMAD.MOV.U32 R16, RZ, RZ, -0x1 ;  /* 0xffffffffff107424 */ /* 0x000fce00078e00ff */
[----:B------:R-:W-:Y:S05]  /*19c0*/  WARPSYNC.COLLECTIVE R16, `(.L_x_8520) ;  /* 0x0000000010087348 */ /* 0x000fea0003c00000 */
[----:B------:R0:W1:Y:S02]  /*19d0*/  SHFL.IDX P0, R16, R34, R19, R17 ;  /* 0x0000001322107389 */ /* 0x0000640000000011 */
[----:B01----:R-:W-:Y:S05]  /*19e0*/  ENDCOLLECTIVE ;  /* 0x000000000000791b */ /* 0x003fea0003800000 */
.L_x_8520:
[----:B------:R-:W-:Y:S05]  /*19f0*/  BRA `(.L_x_8521) ;  /* 0xfffffff800287947 */ /* 0x000fea000383ffff */
        .weak           $__internal_66_$__cuda_sm20_div_u16
        .type           $__internal_66_$__cuda_sm20_div_u16,@function
        .size           $__internal_66_$__cuda_sm20_div_u16,(.L_x_20356 - $__internal_66_$__cuda_sm20_div_u16)
$__internal_66_$__cuda_sm20_div_u16:
        /* <DEDUP_REMOVED lines=18> */
[----:B------:R-:W-:Y:S06]  /*1b20*/  RET.REL.NODEC R4 `(_Z9cuda_gemmIiLi128ELi8ELi1ELi512ELi8ELi8ELi1EEviiiPT_S1_S1_ii) ;  /* 0xffffffe404347950 */ /* 0x000fec0003c3ffff */
.L_x_8522:
        /* <DEDUP_REMOVED lines=13> */
.L_x_20356:


//--------------------- .text._Z9cuda_gemmIiLi128ELi8ELi1ELi512ELi8ELi8ELi0EEviiiPT_S1_S1_ii --------------------------
	.section	.text._Z9cuda_gemmIiLi128ELi8ELi1ELi512ELi8ELi8ELi0EEviiiPT_S1_S1_ii,"ax",@progbits
	.align	128
        .global         _Z9cuda_gemmIiLi128ELi8ELi1ELi512ELi8ELi8ELi0EEviiiPT_S1_S1_ii
        .type           _Z9cuda_gemmIiLi128ELi8ELi1ELi512ELi8ELi8ELi0EEviiiPT_S1_S1_ii,@function
        .size           _Z9cuda_gemmIiLi128ELi8ELi1ELi512ELi8ELi8ELi0EEviiiPT_S1_S1_ii,(.L_x_20357 - _Z9cuda_gemmIiLi128ELi8ELi1ELi512ELi8ELi8ELi0EEviiiPT_S1_S1_ii)
        .other          _Z9cuda_gemmIiLi128ELi8ELi1ELi512ELi8ELi8ELi0EEviiiPT_S1_S1_ii,@"STO_CUDA_ENTRY STV_DEFAULT"
_Z9cuda_gemmIiLi128ELi8ELi1ELi512ELi8ELi8ELi0EEviiiPT_S1_S1_ii:
.text._Z9cuda_gemmIiLi128ELi8ELi1ELi512ELi8ELi8ELi0EEviiiPT_S1_S1_ii:
        /* <DEDUP_REMOVED lines=58> */
.L_x_8525:
        /* <DEDUP_REMOVED lines=25> */
.L_x_8524:
[----:B------:R-:W-:Y:S05]  /*0530*/  BSYNC.RECONVERGENT B0 ;  /* 0x0000000000007941 */ /* 0x000fea0003800200 */
.L_x_8523:
        /* <DEDUP_REMOVED lines=36> */
[----:B------:R-:W-:Y:S05]  /*0780*/  CALL.REL.NOINC `($__internal_67_$__cuda_sm20_div_u16) ;  /* 0x0000002c00d47944 */ /* 0x000fea0003c00000 */
        /* <DEDUP_REMOVED lines=40> */
.L_x_8567:
        /* <DEDUP_REMOVED lines=38> */
.L_x_8527:
[----:B------:R-:W-:Y:S05]  /*0c70*/  BSYNC.RECONVERGENT B0 ;  /* 0x0000000000007941 */ /* 0x000fea0003800200 */
.L_x_8526:
        /* <DEDUP_REMOVED lines=14> */
.L_x_8529:
        /* <DEDUP_REMOVED lines=31> */
.L_x_8528:
        /* <DEDUP_REMOVED lines=23> */
.L_x_8531:
[----:B------:R-:W-:Y:S05]  /*10c0*/  BSYNC.RECONVERGENT B0 ;  /* 0x0000000000007941 */ /* 0x000fea0003800200 */
.L_x_8530:
[----:B------:R-:W-:Y:S01]  /*10d0*/  BSSY.RECONVERGENT B0, `(.L_x_8532) ;  /* 0x0000012000007945 */ /* 0x000fe20003800200 */
[----:B------:R-:W-:-:S04]  /*10e0*/  UIADD3 UR7, UPT, UPT, UR7, 0x980, URZ ;  /* 0x0000098007077890 */ /* 0x000fc8000fffe0ff */
[----:B------:R-:W-:-:S12]  /*10f0*/  ULEA UR7, UR9, UR7, 0x18 ;  /* 0x0000000709077291 */ /* 0x000fd8000f8ec0ff */
.L_x_8533:
        /* <DEDUP_REMOVED lines=16> */
.L_x_8532:
        /* <DEDUP_REMOVED lines=83> */
.L_x_8562:
        /* <DEDUP_REMOVED lines=27> */
.L_x_8535:
        /* <DEDUP_REMOVED lines=8> */
.L_x_8536:
        /* <DEDUP_REMOVED lines=8> */
.L_x_8537:
        /* <DEDUP_REMOVED lines=8> */
.L_x_8538:
        /* <DEDUP_REMOVED lines=8> */
.L_x_8539:
        /* <DEDUP_REMOVED lines=12> */
.L_x_8540:
        /* <DEDUP_REMOVED lines=13> */
.L_x_8541:
        /* <DEDUP_REMOVED lines=10> */
.L_x_8561:
        /* <DEDUP_REMOVED lines=12> */
.L_x_8570:
[----:B01----:R-:W-:-:S07]  /*1dd0*/  IMAD R43, R9, R44, RZ ;  /* 0x0000002c092b7224 */ /* 0x003fce00078e02ff */
.L_x_8545:
[----:B------:R-:W-:-:S13]  /*1de0*/  ISETP.GE.AND P0, PT, R45, 0x2, PT ;  /* 0x000000022d00780c */ /* 0x000fda0003f06270 */
[----:B------:R-:W-:Y:S05]  /*1df0*/  @!P0 BRA `(.L_x_8547) ;  /* 0x0000000000108947 */ /* 0x000fea0003800000 */
[----:B------:R-:W-:-:S03]  /*1e00*/  UMOV UR7, 0xffffffff ;  /* 0xffffffff00077882 */ /* 0x000fc60000000000 */
[----:B------:R-:W-:Y:S05]  /*1e10*/  BRA.DIV UR7, `(.L_x_8548) ;  /* 0x00000016074c7947 */ /* 0x000fea000b800000 */
[----:B0-----:R0:W0:Y:S02]  /*1e20*/  SHFL.IDX PT, R44, R42, R15, R10 ;  /* 0x0000000f2a2c7389 */ /* 0x00102400000e000a */
.L_x_8573:
[----:B0-----:R-:W-:-:S07]  /*1e30*/  IMAD R43, R8, R44, R43 ;  /* 0x0000002c082b7224 */ /* 0x001fce00078e022b */
.L_x_8547:
[----:B------:R-:W-:-:S13]  /*1e40*/  ISETP.GE.AND P1, PT, R45, 0x3, PT ;  /* 0x000000032d00780c */ /* 0x000fda0003f26270 */
[----:B------:R-:W-:Y:S05]  /*1e50*/  @!P1 BRA `(.L_x_8549) ;  /* 0x0000000000109947 */ /* 0x000fea0003800000 */
[----:B------:R-:W-:-:S03]  /*1e60*/  UMOV UR7, 0xffffffff ;  /* 0xffffffff00077882 */ /* 0x000fc60000000000 */
[----:B------:R-:W-:Y:S05]  /*1e70*/  BRA.DIV UR7, `(.L_x_8550) ;  /* 0x0000001607547947 */ /* 0x000fea000b800000 */
[----:B0-----:R0:W0:Y:S02]  /*1e80*/  SHFL.IDX PT, R44, R42, R17, R10 ;  /* 0x000000112a2c7389 */ /* 0x00102400000e000a */
.L_x_8576:
[----:B0-2---:R-:W-:-:S07]  /*1e90*/  IMAD R43, R7, R44, R43 ;  /* 0x0000002c072b7224 */ /* 0x005fce00078e022b */
.L_x_8549:
[----:B------:R-:W-:-:S13]  /*1ea0*/  ISETP.GE.AND P2, PT, R45, 0x4, PT ;  /* 0x000000042d00780c */ /* 0x000fda0003f46270 */
[----:B------:R-:W-:Y:S05]  /*1eb0*/  @!P2 BRA `(.L_x_8551) ;  /* 0x000000000010a947 */ /* 0x000fea0003800000 */
[----:B------:R-:W-:-:S03]  /*1ec0*/  UMOV UR7, 0xffffffff ;  /* 0xffffffff00077882 */ /* 0x000fc60000000000 */
[----:B------:R-:W-:Y:S05]  /*1ed0*/  BRA.DIV UR7, `(.L_x_8552) ;  /* 0x00000016075c7947 */ /* 0x000fea000b800000 */
[----:B0-----:R0:W0:Y:S02]  /*1ee0*/  SHFL.IDX PT, R44, R42, R19, R10 ;  /* 0x000000132a2c7389 */ /* 0x00102400000e000a */
.L_x_8579:
[----:B0--3--:R-:W-:-:S07]  /*1ef0*/  IMAD R43, R6, R44, R43 ;  /* 0x0000002c062b7224 */ /* 0x009fce00078e022b */
.L_x_8551:
[----:B------:R-:W-:-:S13]  /*1f00*/  ISETP.GE.AND P3, PT, R45, 0x5, PT ;  /* 0x000000052d00780c */ /* 0x000fda0003f66270 */
[----:B------:R-:W-:Y:S05]  /*1f10*/  @!P3 BRA `(.L_x_8553) ;  /* 0x000000000010b947 */ /* 0x000fea0003800000 */
[----:B------:R-:W-:-:S03]  /*1f20*/  UMOV UR7, 0xffffffff ;  /* 0xffffffff00077882 */ /* 0x000fc60000000000 */
[----:B------:R-:W-:Y:S05]  /*1f30*/  BRA.DIV UR7, `(.L_x_8554) ;  /* 0x0000001607647947 */ /* 0x000fea000b800000 */
[----:B0-----:R0:W0:Y:S02]  /*1f40*/  SHFL.IDX PT, R44, R42, R21, R10 ;  /* 0x000000152a2c7389 */ /* 0x00102400000e000a */
.L_x_8582:
[----:B0---4-:R-:W-:-:S07]  /*1f50*/  IMAD R43, R5, R44, R43 ;  /* 0x0000002c052b7224 */ /* 0x011fce00078e022b */
.L_x_8553:
[----:B------:R-:W-:-:S13]  /*1f60*/  ISETP.GE.AND P4, PT, R45, 0x6, PT ;  /* 0x000000062d00780c */ /* 0x000fda0003f86270 */
[----:B------:R-:W-:Y:S05]  /*1f70*/  @!P4 BRA `(.L_x_8555) ;  /* 0x000000000010c947 */ /* 0x000fea0003800000 */
[----:B------:R-:W-:-:S03]  /*1f80*/  UMOV UR7, 0xffffffff ;  /* 0xffffffff00077882 */ /* 0x000fc60000000000 */
[----:B------:R-:W-:Y:S05]  /*1f90*/  BRA.DIV UR7, `(.L_x_8556) ;  /* 0x00000016076c7947 */ /* 0x000fea000b800000 */
[----:B0-----:R0:W0:Y:S02]  /*1fa0*/  SHFL.IDX PT, R44, R42, R23, R10 ;  /* 0x000000172a2c7389 */ /* 0x00102400000e000a */
.L_x_8585:
[----:B0-----:R-:W-:-:S07]  /*1fb0*/  IMAD R43, R4, R44, R43 ;  /* 0x0000002c042b7224 */ /* 0x001fce00078e022b */
.L_x_8555:
[----:B------:R-:W-:-:S13]  /*1fc0*/  ISETP.GE.AND P5, PT, R45, 0x7, PT ;  /* 0x000000072d00780c */ /* 0x000fda0003fa6270 */
[----:B------:R-:W-:Y:S05]  /*1fd0*/  @!P5 BRA `(.L_x_8557) ;  /* 0x000000000010d947 */ /* 0x000fea0003800000 */
[----:B------:R-:W-:-:S03]  /*1fe0*/  UMOV UR7, 0xffffffff ;  /* 0xffffffff00077882 */ /* 0x000fc60000000000 */
[----:B------:R-:W-:Y:S05]  /*1ff0*/  BRA.DIV UR7, `(.L_x_8558) ;  /* 0x0000001607747947 */ /* 0x000fea000b800000 */
[----:B0-----:R0:W0:Y:S02]  /*2000*/  SHFL.IDX PT, R44, R42, R25, R10 ;  /* 0x000000192a2c7389 */ /* 0x00102400000e000a */
.L_x_8588:
[----:B0-----:R-:W-:-:S07]  /*2010*/  IMAD R43, R3, R44, R43 ;  /* 0x0000002c032b7224 */ /* 0x001fce00078e022b */
.L_x_8557:
[----:B------:R-:W-:-:S13]  /*2020*/  ISETP.GE.AND P5, PT, R45, 0x8, PT ;  /* 0x000000082d00780c */ /* 0x000fda0003fa6270 */
[----:B------:R-:W-:Y:S05]  /*2030*/  @!P5 BRA `(.L_x_8559) ;  /* 0x000000000088d947 */ /* 0x000fea0003800000 */
[----:B------:R-:W-:-:S03]  /*2040*/  UMOV UR7, 0xffffffff ;  /* 0xffffffff00077882 */ /* 0x000fc60000000000 */
[----:B------:R-:W-:Y:S05]  /*2050*/  BRA.DIV UR7, `(.L_x_8560) ;  /* 0x00000016077c7947 */ /* 0x000fea000b800000 */
[----:B0-----:R0:W0:Y:S02]  /*2060*/  SHFL.IDX PT, R42, R42, R27, R10 ;  /* 0x0000001b2a2a7389 */ /* 0x00102400000e000a */
.L_x_8591:
[----:B0-----:R-:W-:Y:S01]  /*2070*/  IMAD R43, R2, R42, R43 ;  /* 0x0000002a022b7224 */ /* 0x001fe200078e022b */
[----:B------:R-:W-:Y:S06]  /*2080*/  BRA `(.L_x_8559) ;  /* 0x0000000000747947 */ /* 0x000fec0003800000 */
.L_x_8544:
        /* <DEDUP_REMOVED lines=29> */
.L_x_8559:
        /* <DEDUP_REMOVED lines=9> */
.L_x_8543:
[----:B------:R-:W-:Y:S05]  /*22f0*/  BSYNC B0 ;  /* 0x0000000000007941 */ /* 0x000fea0003800000 */
.L_x_8542:
[----:B------:R-:W-:-:S13]  /*2300*/  ISETP.NE.AND P5, PT, R46, RZ, PT ;  /* 0x000000ff2e00720c */ /* 0x000fda0003fa5270 */
[----:B------:R-:W-:Y:S05]  /*2310*/  @!P5 BRA `(.L_x_8562) ;  /* 0xfffffff40004d947 */ /* 0x000fea000383ffff */
.L_x_8534:
        /* <DEDUP_REMOVED lines=122> */
.L_x_8564:
[----:B------:R-:W-:Y:S05]  /*2ac0*/  BSYNC.RECONVERGENT B0 ;  /* 0x0000000000007941 */ /* 0x000fea0003800200 */
.L_x_8563:
        /* <DEDUP_REMOVED lines=12> */
.L_x_8566:
        /* <DEDUP_REMOVED lines=110> */
.L_x_8565:
[----:B------:R-:W-:Y:S01]  /*3270*/  IMAD.U32 R13, RZ, RZ, UR16 ;  /* 0x00000010ff0d7e24 */ /* 0x000fe2000f8e00ff */
[----:B------:R-:W-:-:S04]  /*3280*/  UIADD3 UR5, UPT, UPT, UR16, UR5, URZ ;  /* 0x0000000510057290 */ /* 0x000fc8000fffe0ff */
[----:B------:R-:W-:-:S04]  /*3290*/  SHF.L.U32 R13, R13, 0x3, RZ ;  /* 0x000000030d0d7819 */ /* 0x000fc800000006ff */
[----:B------:R-:W-:-:S13]  /*32a0*/  ISETP.LE.U32.AND P0, PT, R13, UR5, PT ;  /* 0x000000050d007c0c */ /* 0x000fda000bf03070 */
[----:B------:R-:W-:Y:S05]  /*32b0*/  @!P0 BRA `(.L_x_8567) ;  /* 0xffffffd400d48947 */ /* 0x000fea000383ffff */
[----:B------:R-:W-:Y:S05]  /*32c0*/  EXIT ;  /* 0x000000000000794d */ /* 0x000fea0003800000 */
.L_x_8546:
[----:B------:R-:W-:Y:S01]  /*32d0*/  BSSY B1, `(.L_x_8568) ;  /* 0x0000006000017945 */ /* 0x000fe20003800000 */
[----:B------:R-:W-:Y:S02]  /*32e0*/  IMAD.MOV.U32 R47, RZ, RZ, R31 ;  /* 0x000000ffff2f7224 */ /* 0x000fe400078e001f */
[----:B------:R-:W-:-:S07]  /*32f0*/  IMAD.MOV.U32 R44, RZ, RZ, -0x1 ;  /* 0xffffffffff2c7424 */ /* 0x000fce00078e00ff */
[----:B01234-:R-:W-:Y:S05]  /*3300*/  WARPSYNC.COLLECTIVE R44, `(.L_x_8569) ;  /* 0x000000002c087348 */ /* 0x01ffea0003c00000 */
[----:B0-----:R0:W0:Y:S02]  /*3310*/  SHFL.IDX P5, R44, R42, R47, R10 ;  /* 0x0000002f2a2c7389 */ /* 0x00102400000a000a */
[----:B01234-:R-:W-:Y:S05]  /*3320*/  ENDCOLLECTIVE ;  /* 0x000000000000791b */ /* 0x01ffea0003800000 */
.L_x_8569:
[----:B------:R-:W-:Y:S05]  /*3330*/  BSYNC B1 ;  /* 0x0000000000017941 */ /* 0x000fea0003800000 */
.L_x_8568:
[----:B------:R-:W-:Y:S05]  /*3340*/  BRA `(.L_x_8570) ;  /* 0xffffffe800a07947 */ /* 0x000fea000383ffff */
.L_x_8548:
[----:B------:R-:W-:Y:S01]  /*3350*/  BSSY B1, `(.L_x_8571) ;  /* 0x0000006000017945 */ /* 0x000fe20003800000 */
[----:B------:R-:W-:Y:S01]  /*3360*/  MOV R47, R15 ;  /* 0x0000000f002f7202 */ /* 0x000fe20000000f00 */
[----:B------:R-:W-:-:S07]  /*3370*/  IMAD.MOV.U32 R44, RZ, RZ, -0x1 ;  /* 0xffffffffff2c7424 */ /* 0x000fce00078e00ff */
[----:B01234-:R-:W-:Y:S05]  /*3380*/  WARPSYNC.COLLECTIVE R44, `(.L_x_8572) ;  /* 0x000000002c087348 */ /* 0x01ffea0003c00000 */
[----:B0-----:R0:W0:Y:S02]  /*3390*/  SHFL.IDX P5, R44, R42, R47, R10 ;  /* 0x0000002f2a2c7389 */ /* 0x00102400000a000a */
[----:B01234-:R-:W-:Y:S05]  /*33a0*/  ENDCOLLECTIVE ;  /* 0x000000000000791b */ /* 0x01ffea0003800000 */
.L_x_8572:
[----:B------:R-:W-:Y:S05]  /*33b0*/  BSYNC B1 ;  /* 0x0000000000017941 */ /* 0x000fea0003800000 */
.L_x_8571:
[----:B------:R-:W-:Y:S05]  /*33c0*/  BRA `(.L_x_8573) ;  /* 0xffffffe800987947 */ /* 0x000fea000383ffff */
.L_x_8550:
[----:B------:R-:W-:Y:S01]  /*33d0*/  BSSY B1, `(.L_x_8574) ;  /* 0x0000006000017945 */ /* 0x000fe20003800000 */
[----:B------:R-:W-:Y:S01]  /*33e0*/  IMAD.MOV.U32 R47, RZ, RZ, R17 ;  /* 0x000000ffff2f7224 */ /* 0x000fe200078e0011 */
[----:B------:R-:W-:-:S07]  /*33f0*/  MOV R44, 0xffffffff ;  /* 0xffffffff002c7802 */ /* 0x000fce0000000f00 */
[----:B01234-:R-:W-:Y:S05]  /*3400*/  WARPSYNC.COLLECTIVE R44, `(.L_x_8575) ;  /* 0x000000002c087348 */ /* 0x01ffea0003c00000 */
[----:B0-----:R0:W0:Y:S02]  /*3410*/  SHFL.IDX P5, R44, R42, R47, R10 ;  /* 0x0000002f2a2c7389 */ /* 0x00102400000a000a */
[----:B01234-:R-:W-:Y:S05]  /*3420*/  ENDCOLLECTIVE ;  /* 0x000000000000791b */ /* 0x01ffea0003800000 */
.L_x_8575:
[----:B------:R-:W-:Y:S05]  /*3430*/  BSYNC B1 ;  /* 0x0000000000017941 */ /* 0x000fea0003800000 */
.L_x_8574:
[----:B------:R-:W-:Y:S05]  /*3440*/  BRA `(.L_x_8576) ;  /* 0xffffffe800907947 */ /* 0x000fea000383ffff */
.L_x_8552:
[----:B------:R-:W-:Y:S01]  /*3450*/  BSSY B1, `(.L_x_8577) ;  /* 0x0000006000017945 */ /* 0x000fe20003800000 */
[----:B------:R-:W-:Y:S02]  /*3460*/  IMAD.MOV.U32 R47, RZ, RZ, R19 ;  /* 0x000000ffff2f7224 */ /* 0x000fe400078e0013 */
[----:B------:R-:W-:-:S07]  /*3470*/  IMAD.MOV.U32 R44, RZ, RZ, -0x1 ;  /* 0xffffffffff2c7424 */ /* 0x000fce00078e00ff */
[----:B01234-:R-:W-:Y:S05]  /*3480*/  WARPSYNC.COLLECTIVE R44, `(.L_x_8578) ;  /* 0x000000002c087348 */ /* 0x01ffea0003c00000 */
[----:B0-----:R0:W0:Y:S02]  /*3490*/  SHFL.IDX P5, R44, R42, R47, R10 ;  /* 0x0000002f2a2c7389 */ /* 0x00102400000a000a */
[----:B01234-:R-:W-:Y:S05]  /*34a0*/  ENDCOLLECTIVE ;  /* 0x000000000000791b */ /* 0x01ffea0003800000 */
.L_x_8578:
[----:B------:R-:W-:Y:S05]  /*34b0*/  BSYNC B1 ;  /* 0x0000000000017941 */ /* 0x000fea0003800000 */
.L_x_8577:
[----:B------:R-:W-:Y:S05]  /*34c0*/  BRA `(.L_x_8579) ;  /* 0xffffffe800887947 */ /* 0x000fea000383ffff */
.L_x_8554:
[----:B------:R-:W-:Y:S01]  /*34d0*/  BSSY B1, `(.L_x_8580) ;  /* 0x0000006000017945 */ /* 0x000fe20003800000 */
[----:B------:R-:W-:Y:S01]  /*34e0*/  MOV R47, R21 ;  /* 0x00000015002f7202 */ /* 0x000fe20000000f00 */
[----:B------:R-:W-:-:S07]  /*34f0*/  IMAD.MOV.U32 R44, RZ, RZ, -0x1 ;  /* 0xffffffffff2c7424 */ /* 0x000fce00078e00ff */
[----:B01234-:R-:W-:Y:S05]  /*3500*/  WARPSYNC.COLLECTIVE R44, `(.L_x_8581) ;  /* 0x000000002c087348 */ /* 0x01ffea0003c00000 */
[----:B0-----:R0:W0:Y:S02]  /*3510*/  SHFL.IDX P5, R44, R42, R47, R10 ;  /* 0x0000002f2a2c7389 */ /* 0x00102400000a000a */
[----:B01234-:R-:W-:Y:S05]  /*3520*/  ENDCOLLECTIVE ;  /* 0x000000000000791b */ /* 0x01ffea0003800000 */
.L_x_8581:
[----:B------:R-:W-:Y:S05]  /*3530*/  BSYNC B1 ;  /* 0x0000000000017941 */ /* 0x000fea0003800000 */
.L_x_8580:
[----:B------:R-:W-:Y:S05]  /*3540*/  BRA `(.L_x_8582) ;  /* 0xffffffe800807947 */ /* 0x000fea000383ffff */
.L_x_8556:
[----:B------:R-:W-:Y:S01]  /*3550*/  BSSY B1, `(.L_x_8583) ;  /* 0x0000006000017945 */ /* 0x000fe20003800000 */
[----:B------:R-:W-:Y:S01]  /*3560*/  IMAD.MOV.U32 R47, RZ, RZ, R23 ;  /* 0x000000ffff2f7224 */ /* 0x000fe200078e0017 */
[----:B------:R-:W-:-:S07]  /*3570*/  MOV R44, 0xffffffff ;  /* 0xffffffff002c7802 */ /* 0x000fce0000000f00 */
[----:B01234-:R-:W-:Y:S05]  /*3580*/  WARPSYNC.COLLECTIVE R44, `(.L_x_8584) ;  /* 0x000000002c087348 */ /* 0x01ffea0003c00000 */
[----:B0-----:R0:W0:Y:S02]  /*3590*/  SHFL.IDX P5, R44, R42, R47, R10 ;  /* 0x0000002f2a2c7389 */ /* 0x00102400000a000a */
[----:B01234-:R-:W-:Y:S05]  /*35a0*/  ENDCOLLECTIVE ;  /* 0x000000000000791b */ /* 0x01ffea0003800000 */
.L_x_8584:
[----:B------:R-:W-:Y:S05]  /*35b0*/  BSYNC B1 ;  /* 0x0000000000017941 */ /* 0x000fea0003800000 */
.L_x_8583:
[----:B------:R-:W-:Y:S05]  /*35c0*/  BRA `(.L_x_8585) ;  /* 0xffffffe800787947 */ /* 0x000fea000383ffff */
.L_x_8558:
[----:B------:R-:W-:Y:S01]  /*35d0*/  BSSY B1, `(.L_x_8586) ;  /* 0x0000006000017945 */ /* 0x000fe20003800000 */
[----:B------:R-:W-:Y:S02]  /*35e0*/  IMAD.MOV.U32 R47, RZ, RZ, R25 ;  /* 0x000000ffff2f7224 */ /* 0x000fe400078e0019 */
[----:B------:R-:W-:-:S07]  /*35f0*/  IMAD.MOV.U32 R44, RZ, RZ, -0x1 ;  /* 0xffffffffff2c7424 */ /* 0x000fce00078e00ff */
[----:B01234-:R-:W-:Y:S05]  /*3600*/  WARPSYNC.COLLECTIVE R44, `(.L_x_8587) ;  /* 0x000000002c087348 */ /* 0x01ffea0003c00000 */
[----:B0-----:R0:W0:Y:S02]  /*3610*/  SHFL.IDX P5, R44, R42, R47, R10 ;  /* 0x0000002f2a2c7389 */ /* 0x00102400000a000a */
[----:B01234-:R-:W-:Y:S05]  /*3620*/  ENDCOLLECTIVE ;  /* 0x000000000000791b */ /* 0x01ffea0003800000 */
.L_x_8587:
[----:B------:R-:W-:Y:S05]  /*3630*/  BSYNC B1 ;  /* 0x0000000000017941 */ /* 0x000fea0003800000 */
.L_x_8586:
[----:B------:R-:W-:Y:S05]  /*3640*/  BRA `(.L_x_8588) ;  /* 0xffffffe800707947 */ /* 0x000fea000383ffff */
.L_x_8560:
[----:B------:R-:W-:Y:S01]  /*3650*/  BSSY B1, `(.L_x_8589) ;  /* 0x0000006000017945 */ /* 0x000fe20003800000 */
[----:B------:R-:W-:Y:S01]  /*3660*/  MOV R47, R27 ;  /* 0x0000001b002f7202 */ /* 0x000fe20000000f00 */
[----:B------:R-:W-:-:S07]  /*3670*/  IMAD.MOV.U32 R44, RZ, RZ, -0x1 ;  /* 0xffffffffff2c7424 */ /* 0x000fce00078e00ff */
[----:B01234-:R-:W-:Y:S05]  /*3680*/  WARPSYNC.COLLECTIVE R44, `(.L_x_8590) ;  /* 0x000000002c087348 */ /* 0x01ffea0003c00000 */
[----:B0-----:R0:W0:Y:S02]  /*3690*/  SHFL.IDX P5, R44, R42, R47, R10 ;  /* 0x0000002f2a2c7389 */ /* 0x00102400000a000a */
[----:B01234-:R-:W-:Y:S05]  /*36a0*/  ENDCOLLECTIVE ;  /* 0x000000000000791b */ /* 0x01ffea0003800000 */
.L_x_8590:
[----:B------:R-:W-:Y:S05]  /*36b0*/  BSYNC B1 ;  /* 0x0000000000017941 */ /* 0x000fea0003800000 */
.L_x_8589:
[----:B------:R-:W-:Y:S01]  /*36c0*/  IMAD.MOV.U32 R42, RZ, RZ, R44 ;  /* 0x000000ffff2a7224 */ /* 0x000fe200078e002c */
[----:B------:R-:W-:Y:S06]  /*36d0*/  BRA `(.L_x_8591) ;  /* 0xffffffe800647947 */ /* 0x000fec000383ffff */
        .weak           $__internal_67_$__cuda_sm20_div_u16
        .type           $__internal_67_$__cuda_sm20_div_u16,@function
        .size           $__internal_67_$__cuda_sm20_div_u16,(.L_x_20357 - $__internal_67_$__cuda_sm20_div_u16)
$__internal_67_$__cuda_sm20_div_u16:
        /* <DEDUP_REMOVED lines=18> */
[----:B------:R-:W-:Y:S06]  /*3800*/  RET.REL.NODEC R2 `(_Z9cuda_gemmIiLi128ELi8ELi1ELi512ELi8ELi8ELi0EEviiiPT_S1_S1_ii) ;  /* 0xffffffc402fc7950 */ /* 0x000fec0003c3ffff */
.L_x_8592:
        /* <DEDUP_REMOVED lines=15> */
.L_x_20357:


//--------------------- .text._Z9cuda_gemmIiLi128ELi8ELi1ELi512ELi4ELi4ELi1EEviiiPT_S1_S1_ii --------------------------
	.section	.text._Z9cuda_gemmIiLi128ELi8ELi1ELi512ELi4ELi4ELi1EEviiiPT_S1_S1_ii,"ax",@progbits
	.align	128
        .global         _Z9cuda_gemmIiLi128ELi8ELi1ELi512ELi4ELi4ELi1EEviiiPT_S1_S1_ii
        .type           _Z9cuda_gemmIiLi128ELi8ELi1ELi512ELi4ELi4ELi1EEviiiPT_S1_S1_ii,@function
        .size           _Z9cuda_gemmIiLi128ELi8ELi1ELi512ELi4ELi4ELi1EEviiiPT_S1_S1_ii,(.L_x_20358 - _Z9cuda_gemmIiLi128ELi8ELi1ELi512ELi4ELi4ELi1EEviiiPT_S1_S1_ii)
        .other          _Z9cuda_gemmIiLi128ELi8ELi1ELi512ELi4ELi4ELi1EEviiiPT_S1_S1_ii,@"STO_CUDA_ENTRY STV_DEFAULT"
_Z9cuda_gemmIiLi128ELi8ELi1ELi512ELi4ELi4ELi1EEviiiPT_S1_S1_ii:
.text._Z9cuda_gemmIiLi128ELi8ELi1ELi512ELi4ELi4ELi1EEviiiPT_S1_S1_ii:
        /* <DEDUP_REMOVED lines=12> */
.L_x_8595:
        /* <DEDUP_REMOVED lines=10> */
.L_x_8594:
[----:B------:R-:W-:Y:S05]  /*0160*/  BSYNC.RECONVERGENT B0 ;  /* 0x0000000000007941 */ /* 0x000fea0003800200 */
.L_x_8593:
        /* <DEDUP_REMOVED lines=20> */
[----:B------:R-:W-:Y:S05]  /*02b0*/  CALL.REL.NOINC `($__internal_68_$__cuda_sm20_div_u16) ;  /* 0x0000000c00447944 */ /* 0x000fea0003c00000 */
        /* <DEDUP_REMOVED lines=16> */
.L_x_8609:
        /* <DEDUP_REMOVED lines=26> */
.L_x_8597:
[----:B------:R-:W-:Y:S05]  /*0560*/  BSYNC.RECONVERGENT B0 ;  /* 0x0000000000007941 */ /* 0x000fea0003800200 */
.L_x_8596:
        /* <DEDUP_REMOVED lines=20> */
.L_x_8599:
        /* <DEDUP_REMOVED lines=26> */
.L_x_8598:
        /* <DEDUP_REMOVED lines=16> */
.L_x_8601:
[----:B------:R-:W-:Y:S05]  /*0950*/  BSYNC.RECONVERGENT B0 ;  /* 0x0000000000007941 */ /* 0x000fea0003800200 */
.L_x_8600:
[----:B------:R-:W-:Y:S01]  /*0960*/  UMOV UR4, 0x400 ;  /* 0x0000040000047882 */ /* 0x000fe20000000000 */
[----:B------:R-:W-:Y:S01]  /*0970*/  BSSY.RECONVERGENT B0, `(.L_x_8602) ;  /* 0x000000d000007945 */ /* 0x000fe20003800200 */
[----:B------:R-:W-:-:S04]  /*0980*/  UIADD3 UR4, UPT, UPT, UR4, 0x880, URZ ;  /* 0x0000088004047890 */ /* 0x000fc8000fffe0ff */
[----:B------:R-:W-:-:S12]  /*0990*/  ULEA UR8, UR7, UR4, 0x18 ;  /* 0x0000000407087291 */ /* 0x000fd8000f8ec0ff */
.L_x_8603:
        /* <DEDUP_REMOVED lines=11> */
.L_x_8602:
        /* <DEDUP_REMOVED lines=15> */
.L_x_8604:
        /* <DEDUP_REMOVED lines=46> */
.L_x_8606:
[----:B------:R-:W-:Y:S05]  /*0e20*/  BSYNC.RECONVERGENT B0 ;  /* 0x0000000000007941 */ /* 0x000fea0003800200 */
.L_x_8605:
[----:B------:R-:W-:Y:S01]  /*0e30*/  BSSY.RECONVERGENT B0, `(.L_x_8607) ;  /* 0x0000017000007945 */ /* 0x000fe20003800200 */
.L_x_8608:
        /* <DEDUP_REMOVED lines=23> */
.L_x_8607:
[----:B------:R-:W-:Y:S05]  /*0fb0*/  @!P0 BRA `(.L_x_8609) ;  /* 0xfffffff400008947 */ /* 0x000fea000383ffff */
[----:B------:R-:W-:Y:S05]  /*0fc0*/  EXIT ;  /* 0x000000000000794d */ /* 0x000fea0003800000 */
        .weak           $__internal_68_$__cuda_sm20_div_u16
        .type           $__internal_68_$__cuda_sm20_div_u16,@function
        .size           $__internal_68_$__cuda_sm20_div_u16,(.L_x_20358 - $__internal_68_$__cuda_sm20_div_u16)
$__internal_68_$__cuda_sm20_div_u16:
        /* <DEDUP_REMOVED lines=18> */
[----:B------:R-:W-:Y:S06]  /*10f0*/  RET.REL.NODEC R8 `(_Z9cuda_gemmIiLi128ELi8ELi1ELi512ELi4ELi4ELi1EEviiiPT_S1_S1_ii) ;  /* 0xffffffec08c07950 */ /* 0x000fec0003c3ffff */
.L_x_8610:
        /* <DEDUP_REMOVED lines=16> */
.L_x_20358:


//--------------------- .text._Z9cuda_gemmIiLi128ELi8ELi1ELi512ELi4ELi4ELi0EEviiiPT_S1_S1_ii --------------------------
	.section	.text._Z9cuda_gemmIiLi128ELi8ELi1ELi512ELi4ELi4ELi0EEviiiPT_S1_S1_ii,"ax",@progbits
	.align	128
        .global         _Z9cuda_gemmIiLi128ELi8ELi1ELi512ELi4ELi4ELi0EEviiiPT_S1_S1_ii
        .type           _Z9cuda_gemmIiLi128ELi8ELi1ELi512ELi4ELi4ELi0EEviiiPT_S1_S1_ii,@function
        .size           _Z9cuda_gemmIiLi128ELi8ELi1ELi512ELi4ELi4ELi0EEviiiPT_S1_S1_ii,(.L_x_20359 - _Z9cuda_gemmIiLi128ELi8ELi1ELi512ELi4ELi4ELi0EEviiiPT_S1_S1_ii)
        .other          _Z9cuda_gemmIiLi128ELi8ELi1ELi512ELi4ELi4ELi0EEviiiPT_S1_S1_ii,@"STO_CUDA_ENTRY STV_DEFAULT"
_Z9cuda_gemmIiLi128ELi8ELi1ELi512ELi4ELi4ELi0EEviiiPT_S1_S1_ii:
.text._Z9cuda_gemmIiLi128ELi8ELi1ELi512ELi4ELi4ELi0EEviiiPT_S1_S1_ii:
        /* <DEDUP_REMOVED lines=58> */
.L_x_8613:
        /* <DEDUP_REMOVED lines=25> */
.L_x_8612:
[----:B------:R-:W-:Y:S05]  /*0530*/  BSYNC.RECONVERGENT B0 ;  /* 0x0000000000007941 */ /* 0x000fea0003800200 */
.L_x_8611:
        /* <DEDUP_REMOVED lines=36> */
[----:B0-----:R-:W-:Y:S05]  /*0780*/  CALL.REL.NOINC `($__internal_69_$__cuda_sm20_div_u16) ;  /* 0x0000002400a07944 */ /* 0x001fea0003c00000 */
        /* <DEDUP_REMOVED lines=40> */
.L_x_8642:
        /* <DEDUP_REMOVED lines=38> */
.L_x_8615:
[----:B------:R-:W-:Y:S05]  /*0c70*/  BSYNC.RECONVERGENT B0 ;  /* 0x0000000000007941 */ /* 0x000fea0003800200 */
.L_x_8614:
        /* <DEDUP_REMOVED lines=15> */
.L_x_8617:
        /* <DEDUP_REMOVED lines=31> */
.L_x_8616:
        /* <DEDUP_REMOVED lines=24> */
.L_x_8619:
[----:B------:R-:W-:Y:S05]  /*10e0*/  BSYNC.RECONVERGENT B0 ;  /* 0x0000000000007941 */ /* 0x000fea0003800200 */
.L_x_8618:
[----:B------:R-:W-:Y:S01]  /*10f0*/  BSSY.RECONVERGENT B0, `(.L_x_8620) ;  /* 0x0000012000007945 */ /* 0x000fe20003800200 */
[----:B------:R-:W-:-:S04]  /*1100*/  UIADD3 UR4, UPT, UPT, UR4, 0x880, URZ ;  /* 0x0000088004047890 */ /* 0x000fc8000fffe0ff */
[----:B------:R-:W-:-:S12]  /*1110*/  ULEA UR4, UR10, UR4, 0x18 ;  /* 0x000000040a047291 */ /* 0x000fd8000f8ec0ff */
.L_x_8621:
        /* <DEDUP_REMOVED lines=16> */
.L_x_8620:
        /* <DEDUP_REMOVED lines=54> */
.L_x_8637:
        /* <DEDUP_REMOVED lines=25> */
.L_x_8623:
        /* <DEDUP_REMOVED lines=8> */
.L_x_8624:
        /* <DEDUP_REMOVED lines=8> */
.L_x_8625:
        /* <DEDUP_REMOVED lines=9> */
.L_x_8636:
        /* <DEDUP_REMOVED lines=8> */
.L_x_8645:
[----:B01----:R-:W-:Y:S01]  /*1920*/  IMAD R25, R13, R26, RZ ;  /* 0x0000001a0d197224 */ /* 0x003fe200078e02ff */
[----:B------:R-:W-:Y:S06]  /*1930*/  @!P0 BRA `(.L_x_8630) ;  /* 0x0000000000148947 */ /* 0x000fec0003800000 */
[----:B------:R-:W-:-:S03]  /*1940*/  UMOV UR4, 0xffffffff ;  /* 0xffffffff00047882 */ /* 0x000fc60000000000 */
[----:B------:R-:W-:Y:S05]  /*1950*/  BRA.DIV UR4, `(.L_x_8631) ;  /* 0x0000001204b07947 */ /* 0x000fea000b800000 */
[----:B------:R-:W-:-:S06]  /*1960*/  IMAD.U32 R26, RZ, RZ, UR7 ;  /* 0x00000007ff1a7e24 */ /* 0x000fcc000f8e00ff */
[----:B------:R0:W1:Y:S02]  /*1970*/  SHFL.IDX PT, R26, R24, R7, R26 ;  /* 0x00000007181a7389 */ /* 0x00006400000e001a */
.L_x_8648:
[----:B-1----:R-:W-:-:S07]  /*1980*/  IMAD R25, R14, R26, R25 ;  /* 0x0000001a0e197224 */ /* 0x002fce00078e0219 */
.L_x_8630:
[----:B------:R-:W-:Y:S05]  /*1990*/  @!P1 BRA `(.L_x_8632) ;  /* 0x0000000000149947 */ /* 0x000fea0003800000 */
[----:B------:R-:W-:-:S03]  /*19a0*/  UMOV UR4, 0xffffffff ;  /* 0xffffffff00047882 */ /* 0x000fc60000000000 */
[----:B------:R-:W-:Y:S05]  /*19b0*/  BRA.DIV UR4, `(.L_x_8633) ;  /* 0x0000001204c07947 */ /* 0x000fea000b800000 */
[----:B------:R-:W-:-:S05]  /*19c0*/  IMAD.U32 R27, RZ, RZ, UR7 ;  /* 0x00000007ff1b7e24 */ /* 0x000fca000f8e00ff */
[----:B------:R1:W0:Y:S02]  /*19d0*/  SHFL.IDX PT, R26, R24, R6, R27 ;  /* 0x00000006181a7389 */ /* 0x00022400000e001b */
.L_x_8651:
[----:B0-2---:R-:W-:-:S07]  /*19e0*/  IMAD R25, R15, R26, R25 ;  /* 0x0000001a0f197224 */ /* 0x005fce00078e0219 */
.L_x_8632:
[----:B------:R-:W-:Y:S05]  /*19f0*/  @!P2 BRA `(.L_x_8634) ;  /* 0x00000000004ca947 */ /* 0x000fea0003800000 */
[----:B------:R-:W-:-:S03]  /*1a00*/  UMOV UR4, 0xffffffff ;  /* 0xffffffff00047882 */ /* 0x000fc60000000000 */
[----:B------:R-:W-:Y:S05]  /*1a10*/  BRA.DIV UR4, `(.L_x_8635) ;  /* 0x0000001204d07947 */ /* 0x000fea000b800000 */
[----:B-1----:R-:W-:-:S05]  /*1a20*/  MOV R27, UR7 ;  /* 0x00000007001b7c02 */ /* 0x002fca0008000f00 */
[----:B0---4-:R0:W1:Y:S02]  /*1a30*/  SHFL.IDX PT, R24, R24, R4, R27 ;  /* 0x0000000418187389 */ /* 0x01106400000e001b */
.L_x_8654:
[----:B-1-3--:R-:W-:Y:S01]  /*1a40*/  IMAD R25, R12, R24, R25 ;  /* 0x000000180c197224 */ /* 0x00afe200078e0219 */
[----:B------:R-:W-:Y:S06]  /*1a50*/  BRA `(.L_x_8634) ;  /* 0x0000000000347947 */ /* 0x000fec0003800000 */
.L_x_8628:
        /* <DEDUP_REMOVED lines=13> */
.L_x_8634:
        /* <DEDUP_REMOVED lines=9> */
.L_x_8627:
[----:B------:R-:W-:Y:S05]  /*1bc0*/  BSYNC B0 ;  /* 0x0000000000007941 */ /* 0x000fea0003800000 */
.L_x_8626:
[----:B------:R-:W-:Y:S05]  /*1bd0*/  @!P3 BRA `(.L_x_8637) ;  /* 0xfffffff80068b947 */ /* 0x000fea000383ffff */
.L_x_8622:
        /* <DEDUP_REMOVED lines=122> */
.L_x_8639:
[----:B------:R-:W-:Y:S05]  /*2380*/  BSYNC.RECONVERGENT B0 ;  /* 0x0000000000007941 */ /* 0x000fea0003800200 */
.L_x_8638:
        /* <DEDUP_REMOVED lines=13> */
.L_x_8641:
        /* <DEDUP_REMOVED lines=108> */
.L_x_8640:
[----:B------:R-:W-:Y:S01]  /*2b20*/  IMAD.U32 R2, RZ, RZ, UR16 ;  /* 0x00000010ff027e24 */ /* 0x000fe2000f8e00ff */
[----:B------:R-:W-:-:S03]  /*2b30*/  UIADD3 UR6, UPT, UPT, UR16, UR6, URZ ;  /* 0x0000000610067290 */ /* 0x000fc6000fffe0ff */
[----:B------:R-:W-:-:S05]  /*2b40*/  IMAD.SHL.U32 R2, R2, 0x8, RZ ;  /* 0x0000000802027824 */ /* 0x000fca00078e00ff */
[----:B------:R-:W-:-:S13]  /*2b50*/  ISETP.LE.U32.AND P0, PT, R2, UR6, PT ;  /* 0x0000000602007c0c */ /* 0x000fda000bf03070 */
[----:B------:R-:W-:Y:S05]  /*2b60*/  @!P0 BRA `(.L_x_8642) ;  /* 0xffffffdc00a88947 */ /* 0x000fea000383ffff */
[----:B------:R-:W-:Y:S05]  /*2b70*/  EXIT ;  /* 0x000000000000794d */ /* 0x000fea0003800000 */
.L_x_8629:
        /* <DEDUP_REMOVED lines=8> */
.L_x_8644:
[----:B------:R-:W-:Y:S05]  /*2c00*/  BSYNC B1 ;  /* 0x0000000000017941 */ /* 0x000fea0003800000 */
.L_x_8643:
[----:B------:R-:W-:Y:S05]  /*2c10*/  BRA `(.L_x_8645) ;  /* 0xffffffec00407947 */ /* 0x000fea000383ffff */
.L_x_8631:
        /* <DEDUP_REMOVED lines=8> */
.L_x_8647:
[----:B------:R-:W-:Y:S05]  /*2ca0*/  BSYNC B1 ;  /* 0x0000000000017941 */ /* 0x000fea0003800000 */
.L_x_8646:
[----:B------:R-:W-:Y:S05]  /*2cb0*/  BRA `(.L_x_8648) ;  /* 0xffffffec00307947 */ /* 0x000fea000383ffff */
.L_x_8633:
        /* <DEDUP_REMOVED lines=8> */
.L_x_8650:
[----:B------:R-:W-:Y:S05]  /*2d40*/  BSYNC B1 ;  /* 0x0000000000017941 */ /* 0x000fea0003800000 */
.L_x_8649:
[----:B------:R-:W-:Y:S05]  /*2d50*/  BRA `(.L_x_8651) ;  /* 0xffffffec00207947 */ /* 0x000fea000383ffff */
.L_x_8635:
        /* <DEDUP_REMOVED lines=8> */
.L_x_8653:
[----:B------:R-:W-:Y:S05]  /*2de0*/  BSYNC B1 ;  /* 0x0000000000017941 */ /* 0x000fea0003800000 */
.L_x_8652:
[----:B------:R-:W-:Y:S01]  /*2df0*/  IMAD.MOV.U32 R24, RZ, RZ, R26 ;  /* 0x000000ffff187224 */ /* 0x000fe200078e001a */
[----:B------:R-:W-:Y:S06]  /*2e00*/  BRA `(.L_x_8654) ;  /* 0xffffffec000c7947 */ /* 0x000fec000383ffff */
        .weak           $__internal_69_$__cuda_sm20_div_u16
        .type           $__internal_69_$__cuda_sm20_div_u16,@function
        .size           $__internal_69_$__cuda_sm20_div_u16,(.L_x_20359 - $__internal_69_$__cuda_sm20_div_u16)
$__internal_69_$__cuda_sm20_div_u16:
        /* <DEDUP_REMOVED lines=18> */
[----:B------:R-:W-:Y:S06]  /*2f30*/  RET.REL.NODEC R2 `(_Z9cuda_gemmIiLi128ELi8ELi1ELi512ELi4ELi4ELi0EEviiiPT_S1_S1_ii) ;  /* 0xffffffd002307950 */ /* 0x000fec0003c3ffff */
.L_x_8655:
        /* <DEDUP_REMOVED lines=12> */
.L_x_20359:


//--------------------- .text._Z9cuda_gemmIiLi128ELi8ELi1ELi512ELi2ELi2ELi1EEviiiPT_S1_S1_ii --------------------------
	.section	.text._Z9cuda_gemmIiLi128ELi8ELi1ELi512ELi2ELi2ELi1EEviiiPT_S1_S1_ii,"ax",@progbits
	.align	128
        .global         _Z9cuda_gemmIiLi128ELi8ELi1ELi512ELi2ELi2ELi1EEviiiPT_S1_S1_ii
        .type           _Z9cuda_gemmIiLi128ELi8ELi1ELi512ELi2ELi2ELi1EEviiiPT_S1_S1_ii,@function
        .size           _Z9cuda_gemmIiLi128ELi8ELi1ELi512ELi2ELi2ELi1EEviiiPT_S1_S1_ii,(.L_x_20360 - _Z9cuda_gemmIiLi128ELi8ELi1ELi512ELi2ELi2ELi1EEviiiPT_S1_S1_ii)
        .other          _Z9cuda_gemmIiLi128ELi8ELi1ELi512ELi2ELi2ELi1EEviiiPT_S1_S1_ii,@"STO_CUDA_ENTRY STV_DEFAULT"
_Z9cuda_gemmIiLi128ELi8ELi1ELi512ELi2ELi2ELi1EEviiiPT_S1_S1_ii:
.text._Z9cuda_gemmIiLi128ELi8ELi1ELi512ELi2ELi2ELi1EEviiiPT_S1_S1_ii:
        /* <DEDUP_REMOVED lines=12> */
.L_x_8658:
        /* <DEDUP_REMOVED lines=11> */
.L_x_8657:
[----:B------:R-:W-:Y:S05]  /*0170*/  BSYNC.RECONVERGENT B0 ;  /* 0x0000000000007941 */ /* 0x000fea0003800200 */
.L_x_8656:
        /* <DEDUP_REMOVED lines=20> */
[----:B------:R-:W-:Y:S05]  /*02c0*/  CALL.REL.NOINC `($__internal_70_$__cuda_sm20_div_u16) ;  /* 0x0000000c00387944 */ /* 0x000fea0003c00000 */
        /* <DEDUP_REMOVED lines=17> */
.L_x_8673:
        /* <DEDUP_REMOVED lines=26> */
.L_x_8660:
[----:B------:R-:W-:Y:S05]  /*0580*/  BSYNC.RECONVERGENT B0 ;  /* 0x0000000000007941 */ /* 0x000fea0003800200 */
.L_x_8659:
        /* <DEDUP_REMOVED lines=20> */
.L_x_8662:
        /* <DEDUP_REMOVED lines=26> */
.L_x_8661:
        /* <DEDUP_REMOVED lines=16> */
.L_x_8664:
[----:B------:R-:W-:Y:S05]  /*0970*/  BSYNC.RECONVERGENT B0 ;  /* 0x0000000000007941 */ /* 0x000fea0003800200 */
.L_x_8663:
[----:B------:R-:W-:Y:S01]  /*0980*/  UMOV UR6, 0x400 ;  /* 0x0000040000067882 */ /* 0x000fe20000000000 */
[----:B------:R-:W-:Y:S01]  /*0990*/  BSSY.RECONVERGENT B0, `(.L_x_8665) ;  /* 0x000000d000007945 */ /* 0x000fe20003800200 */
[----:B------:R-:W-:-:S04]  /*09a0*/  UIADD3 UR6, UPT, UPT, UR6, 0x880, URZ ;  /* 0x0000088006067890 */ /* 0x000fc8000fffe0ff */
[----:B------:R-:W-:-:S12]  /*09b0*/  ULEA UR6, UR7, UR6, 0x18 ;  /* 0x0000000607067291 */ /* 0x000fd8000f8ec0ff */
.L_x_8666:
        /* <DEDUP_REMOVED lines=11> */
.L_x_8665:
[----:B------:R2:W3:Y:S01]  /*0a70*/  LDS R12, [R8+UR4] ;  /* 0x00000004080c7984 */ /* 0x0004e20008000800 */
[----:B-1----:R-:W-:-:S03]  /*0a80*/  IMAD.MOV.U32 R15, RZ, RZ, RZ ;  /* 0x000000ffff0f7224 */ /* 0x002fc600078e00ff */
[----:B------:R2:W1:Y:S04]  /*0a90*/  LDS R13, [R9+0x4] ;  /* 0x00000400090d7984 */ /* 0x0004680000000800 */
.L_x_8667:
        /* <DEDUP_REMOVED lines=16> */
.L_x_8668:
        /* <DEDUP_REMOVED lines=38> */
.L_x_8670:
[----:B------:R-:W-:Y:S05]  /*0e00*/  BSYNC.RECONVERGENT B0 ;  /* 0x0000000000007941 */ /* 0x000fea0003800200 */
.L_x_8669:
[----:B------:R-:W-:Y:S01]  /*0e10*/  BSSY.RECONVERGENT B0, `(.L_x_8671) ;  /* 0x0000017000007945 */ /* 0x000fe20003800200 */
.L_x_8672:
        /* <DEDUP_REMOVED lines=23> */
.L_x_8671:
[----:B------:R-:W-:Y:S05]  /*0f90*/  @!P0 BRA `(.L_x_8673) ;  /* 0xfffffff400108947 */ /* 0x000fea000383ffff */
[----:B------:R-:W-:Y:S05]  /*0fa0*/  EXIT ;  /* 0x000000000000794d */ /* 0x000fea0003800000 */
        .weak           $__internal_70_$__cuda_sm20_div_u16
        .type           $__internal_70_$__cuda_sm20_div_u16,@function
        .size           $__internal_70_$__cuda_sm20_div_u16,(.L_x_20360 - $__internal_70_$__cuda_sm20_div_u16)
$__internal_70_$__cuda_sm20_div_u16:
        /* <DEDUP_REMOVED lines=18> */
[----:B------:R-:W-:Y:S06]  /*10d0*/  RET.REL.NODEC R8 `(_Z9cuda_gemmIiLi128ELi8ELi1ELi512ELi2ELi2ELi1EEviiiPT_S1_S1_ii) ;  /* 0xffffffec08c87950 */ /* 0x000fec0003c3ffff */
.L_x_8674:
        /* <DEDUP_REMOVED lines=10> */
.L_x_20360:


//--------------------- .text._Z9cuda_gemmIiLi128ELi8ELi1ELi512ELi2ELi2ELi0EEviiiPT_S1_S1_ii --------------------------
	.section	.text._Z9cuda_gemmIiLi128ELi8ELi1ELi512ELi2ELi2ELi0EEviiiPT_S1_S1_ii,"ax",@progbits
	.align	128
        .global         _Z9cuda_gemmIiLi128ELi8ELi1ELi512ELi2ELi2ELi0EEviiiPT_S1_S1_ii
        .type           _Z9cuda_gemmIiLi128ELi8ELi1ELi512ELi2ELi2ELi0EEviiiPT_S1_S1_ii,@function
        .size           _Z9cuda_gemmIiLi128ELi8ELi1ELi512ELi2ELi2ELi0EEviiiPT_S1_S1_ii,(.L_x_20361 - _Z9cuda_gemmIiLi128ELi8ELi1ELi512ELi2ELi2ELi0EEviiiPT_S1_S1_ii)
        .other          _Z9cuda_gemmIiLi128ELi8ELi1ELi512ELi2ELi2ELi0EEviiiPT_S1_S1_ii,@"STO_CUDA_ENTRY STV_DEFAULT"
_Z9cuda_gemmIiLi128ELi8ELi1ELi512ELi2ELi2ELi0EEviiiPT_S1_S1_ii:
.text._Z9cuda_gemmIiLi128ELi8ELi1ELi512ELi2ELi2ELi0EEviiiPT_S1_S1_ii:
        /* <DEDUP_REMOVED lines=64> */
.L_x_8677:
        /* <DEDUP_REMOVED lines=25> */
.L_x_8676:
[----:B------:R-:W-:Y:S05]  /*0590*/  BSYNC.RECONVERGENT B0 ;  /* 0x0000000000007941 */ /* 0x000fea0003800200 */
.L_x_8675:
        /* <DEDUP_REMOVED lines=29> */
[----:B-1----:R-:W-:Y:S05]  /*0770*/  CALL.REL.NOINC `($__internal_71_$__cuda_sm20_div_u16) ;  /* 0x0000001c00e87944 */ /* 0x002fea0003c00000 */
        /* <DEDUP_REMOVED lines=37> */
.L_x_8700:
        /* <DEDUP_REMOVED lines=36> */
.L_x_8679:
[----:B0-----:R-:W-:Y:S05]  /*0c10*/  BSYNC.RECONVERGENT B0 ;  /* 0x0000000000007941 */ /* 0x001fea0003800200 */
.L_x_8678:
        /* <DEDUP_REMOVED lines=13> */
.L_x_8681:
        /* <DEDUP_REMOVED lines=24> */
.L_x_8680:
        /* <DEDUP_REMOVED lines=16> */
.L_x_8683:
[----:B------:R-:W-:Y:S05]  /*0f70*/  BSYNC.RECONVERGENT B0 ;  /* 0x0000000000007941 */ /* 0x000fea0003800200 */
.L_x_8682:
[----:B------:R-:W-:Y:S01]  /*0f80*/  UMOV UR5, 0x400 ;  /* 0x0000040000057882 */ /* 0x000fe20000000000 */
[----:B------:R-:W-:Y:S01]  /*0f90*/  BSSY.RECONVERGENT B0, `(.L_x_8684) ;  /* 0x000000e000007945 */ /* 0x000fe20003800200 */
[----:B------:R-:W-:-:S04]  /*0fa0*/  UIADD3 UR5, UPT, UPT, UR5, 0x880, URZ ;  /* 0x0000088005057890 */ /* 0x000fc8000fffe0ff */
[----:B------:R-:W-:-:S12]  /*0fb0*/  ULEA UR5, UR7, UR5, 0x18 ;  /* 0x0000000507057291 */ /* 0x000fd8000f8ec0ff */
.L_x_8685:
        /* <DEDUP_REMOVED lines=12> */
.L_x_8684:
        /* <DEDUP_REMOVED lines=41> */
.L_x_8695:
        /* <DEDUP_REMOVED lines=25> */
.L_x_8687:
        /* <DEDUP_REMOVED lines=9> */
.L_x_8694:
[----:B---3--:R-:W-:-:S04]  /*1530*/  IMAD R23, R21, 0xc, R18 ;  /* 0x0000000c15177824 */ /* 0x008fc800078e0212 */
[----:B--2---:R-:W-:-:S06]  /*1540*/  IMAD R24, R12, 0x4, R23 ;  /* 0x000000040c187824 */ /* 0x004fcc00078e0217 */
[----:B------:R-:W2:Y:S01]  /*1550*/  LDS R24, [R24] ;  /* 0x0000000018187984 */ /* 0x000ea20000000800 */
[----:B-1----:R-:W-:Y:S05]  /*1560*/  @P4 BRA `(.L_x_8690) ;  /* 0x0000000000284947 */ /* 0x002fea0003800000 */
[----:B------:R-:W-:-:S03]  /*1570*/  UMOV UR5, 0xffffffff ;  /* 0xffffffff00057882 */ /* 0x000fc60000000000 */
[----:B------:R-:W-:Y:S05]  /*1580*/  BRA.DIV UR5, `(.L_x_8691) ;  /* 0x00000012051c7947 */ /* 0x000fea000b800000 */
[----:B--2---:R2:W3:Y:S02]  /*1590*/  SHFL.IDX PT, R22, R24, R19, R8 ;  /* 0x0000001318167389 */ /* 0x0044e400000e0008 */
.L_x_8703:
[----:B-1-3--:R-:W-:Y:S01]  /*15a0*/  IMAD R22, R11, R22, RZ ;  /* 0x000000160b167224 */ /* 0x00afe200078e02ff */
[----:B------:R-:W-:Y:S06]  /*15b0*/  @!P2 BRA `(.L_x_8692) ;  /* 0x00000000002ca947 */ /* 0x000fec0003800000 */
[----:B------:R-:W-:-:S03]  /*15c0*/  UMOV UR5, 0xffffffff ;  /* 0xffffffff00057882 */ /* 0x000fc60000000000 */
[----:B------:R-:W-:Y:S05]  /*15d0*/  BRA.DIV UR5, `(.L_x_8693) ;  /* 0x00000012052c7947 */ /* 0x000fea000b800000 */
[----:B--2---:R1:W2:Y:S02]  /*15e0*/  SHFL.IDX PT, R24, R24, R15, R8 ;  /* 0x0000000f18187389 */ /* 0x0042a400000e0008 */
.L_x_8706:
[----:B0-2---:R-:W-:Y:S01]  /*15f0*/  IMAD R22, R9, R24, R22 ;  /* 0x0000001809167224 */ /* 0x005fe200078e0216 */
[----:B------:R-:W-:Y:S06]  /*1600*/  BRA `(.L_x_8692) ;  /* 0x0000000000187947 */ /* 0x000fec0003800000 */
.L_x_8690:
[----:B------:R-:W-:Y:S01]  /*1610*/  @P2 LEA R23, R16, R23, 0x2 ;  /* 0x0000001710172211 */ /* 0x000fe200078e10ff */
[----:B-12---:R-:W-:Y:S01]  /*1620*/  IMAD R22, R11, R24, RZ ;  /* 0x000000180b167224 */ /* 0x006fe200078e02ff */
[----:B------:R-:W-:-:S04]  /*1630*/  ISETP.LT.AND P3, PT, RZ, UR14, PT ;  /* 0x0000000eff007c0c */ /* 0x000fc8000bf61270 */
[----:B------:R-:W0:Y:S01]  /*1640*/  @P2 LDS R23, [R23+0x4] ;  /* 0x0000040017172984 */ /* 0x000e220000000800 */
[----:B------:R-:W-:-:S05]  /*1650*/  SEL R22, R22, RZ, P3 ;  /* 0x000000ff16167207 */ /* 0x000fca0001800000 */
[----:B0-----:R-:W-:-:S07]  /*1660*/  @P2 IMAD R22, R9, R23, R22 ;  /* 0x0000001709162224 */ /* 0x001fce00078e0216 */
.L_x_8692:
        /* <DEDUP_REMOVED lines=8> */
.L_x_8689:
[----:B------:R-:W-:Y:S05]  /*16f0*/  BSYNC B0 ;  /* 0x0000000000007941 */ /* 0x000fea0003800000 */
.L_x_8688:
[----:B------:R-:W-:Y:S05]  /*1700*/  @!P1 BRA `(.L_x_8695) ;  /* 0xfffffffc00009947 */ /* 0x000fea000383ffff */
.L_x_8686:
        /* <DEDUP_REMOVED lines=114> */
.L_x_8697:
[----:B------:R-:W-:Y:S05]  /*1e30*/  BSYNC.RECONVERGENT B0 ;  /* 0x0000000000007941 */ /* 0x000fea0003800200 */
.L_x_8696:
        /* <DEDUP_REMOVED lines=12> */
.L_x_8699:
        /* <DEDUP_REMOVED lines=106> */
.L_x_8698:
[----:B-1----:R-:W-:Y:S01]  /*25a0*/  MOV R12, UR12 ;  /* 0x0000000c000c7c02 */ /* 0x002fe20008000f00 */
[----:B------:R-:W-:-:S04]  /*25b0*/  UIADD3 UR4, UPT, UPT, UR12, UR4, URZ ;  /* 0x000000040c047290 */ /* 0x000fc8000fffe0ff */
[----:B------:R-:W-:-:S05]  /*25c0*/  IMAD.SHL.U32 R12, R12, 0x8, RZ ;  /* 0x000000080c0c7824 */ /* 0x000fca00078e00ff */
[----:B------:R-:W-:-:S13]  /*25d0*/  ISETP.LE.U32.AND P0, PT, R12, UR4, PT ;  /* 0x000000040c007c0c */ /* 0x000fda000bf03070 */
[----:B------:R-:W-:Y:S05]  /*25e0*/  @!P0 BRA `(.L_x_8700) ;  /* 0xffffffe000f88947 */ /* 0x000fea000383ffff */
[----:B------:R-:W-:Y:S05]  /*25f0*/  EXIT ;  /* 0x000000000000794d */ /* 0x000fea0003800000 */
.L_x_8691:
[----:B------:R-:W-:Y:S01]  /*2600*/  BSSY B1, `(.L_x_8701) ;  /* 0x0000006000017945 */ /* 0x000fe20003800000 */
[----:B------:R-:W-:Y:S01]  /*2610*/  MOV R25, R19 ;  /* 0x0000001300197202 */ /* 0x000fe20000000f00 */
[----:B------:R-:W-:-:S07]  /*2620*/  IMAD.MOV.U32 R23, RZ, RZ, -0x1 ;  /* 0xffffffffff177424 */ /* 0x000fce00078e00ff */
[----:B012---:R-:W-:Y:S05]  /*2630*/  WARPSYNC.COLLECTIVE R23, `(.L_x_8702) ;  /* 0x0000000017087348 */ /* 0x007fea0003c00000 */
[----:B--2---:R2:W3:Y:S02]  /*2640*/  SHFL.IDX P3, R23, R24, R25, R8 ;  /* 0x0000001918177389 */ /* 0x0044e40000060008 */
[----:B0123--:R-:W-:Y:S05]  /*2650*/  ENDCOLLECTIVE ;  /* 0x000000000000791b */ /* 0x00ffea0003800000 */
.L_x_8702:
[----:B------:R-:W-:Y:S05]  /*2660*/  BSYNC B1 ;  /* 0x0000000000017941 */ /* 0x000fea0003800000 */
.L_x_8701:
[----:B------:R-:W-:Y:S01]  /*2670*/  MOV R22, R23 ;  /* 0x0000001700167202 */ /* 0x000fe20000000f00 */
[----:B------:R-:W-:Y:S06]  /*2680*/  BRA `(.L_x_8703) ;  /* 0xffffffec00c47947 */ /* 0x000fec000383ffff */
.L_x_8693:
[----:B------:R-:W-:Y:S01]  /*2690*/  BSSY B1, `(.L_x_8704) ;  /* 0x0000006000017945 */ /* 0x000fe20003800000 */
[----:B------:R-:W-:Y:S01]  /*26a0*/  IMAD.MOV.U32 R25, RZ, RZ, R15 ;  /* 0x000000ffff197224 */ /* 0x000fe200078e000f */
[----:B------:R-:W-:-:S07]  /*26b0*/  MOV R23, 0xffffffff ;  /* 0xffffffff00177802 */ /* 0x000fce0000000f00 */
[----:B0-2---:R-:W-:Y:S05]  /*26c0*/  WARPSYNC.COLLECTIVE R23, `(.L_x_8705) ;  /* 0x0000000017087348 */ /* 0x005fea0003c00000 */
[----:B------:R1:W3:Y:S02]  /*26d0*/  SHFL.IDX P3, R23, R24, R25, R8 ;  /* 0x0000001918177389 */ /* 0x0002e40000060008 */
[----:B0123--:R-:W-:Y:S05]  /*26e0*/  ENDCOLLECTIVE ;  /* 0x000000000000791b */ /* 0x00ffea0003800000 */
.L_x_8705:
[----:B------:R-:W-:Y:S05]  /*26f0*/  BSYNC B1 ;  /* 0x0000000000017941 */ /* 0x000fea0003800000 */
.L_x_8704:
[----:B------:R-:W-:Y:S01]  /*2700*/  IMAD.MOV.U32 R24, RZ, RZ, R23 ;  /* 0x000000ffff187224 */ /* 0x000fe200078e0017 */
[----:B------:R-:W-:Y:S06]  /*2710*/  BRA `(.L_x_8706) ;  /* 0xffffffec00b47947 */ /* 0x000fec000383ffff */
        .weak           $__internal_71_$__cuda_sm20_div_u16
        .type           $__internal_71_$__cuda_sm20_div_u16,@function
        .size           $__internal_71_$__cuda_sm20_div_u16,(.L_x_20361 - $__internal_71_$__cuda_sm20_div_u16)
$__internal_71_$__cuda_sm20_div_u16:
        /* <DEDUP_REMOVED lines=18> */
[----:B------:R-:W-:Y:S06]  /*2840*/  RET.REL.NODEC R4 `(_Z9cuda_gemmIiLi128ELi8ELi1ELi512ELi2ELi2ELi0EEviiiPT_S1_S1_ii) ;  /* 0xffffffd404ec7950 */ /* 0x000fec0003c3ffff */
.L_x_8707:
        /* <DEDUP_REMOVED lines=11> */
.L_x_20361:


//--------------------- .text._Z9cuda_gemmIiLi128ELi8ELi1ELi256ELi64ELi64ELi1EEviiiPT_S1_S1_ii --------------------------
	.section	.text._Z9cuda_gemmIiLi128ELi8ELi1ELi256ELi64ELi64ELi1EEviiiPT_S1_S1_ii,"ax",@progbits
	.align	128
        .global         _Z9cuda_gemmIiLi128ELi8ELi1ELi256ELi64ELi64ELi1EEviiiPT_S1_S1_ii
        .type           _Z9cuda_gemmIiLi128ELi8ELi1ELi256ELi64ELi64ELi1EEviiiPT_S1_S1_ii,@function
        .size           _Z9cuda_gemmIiLi128ELi8ELi1ELi256ELi64ELi64ELi1EEviiiPT_S1_S1_ii,(.L_x_20362 - _Z9cuda_gemmIiLi128ELi8ELi1ELi256ELi64ELi64ELi1EEviiiPT_S1_S1_ii)
        .other          _Z9cuda_gemmIiLi128ELi8ELi1ELi256ELi64ELi64ELi1EEviiiPT_S1_S1_ii,@"STO_CUDA_ENTRY STV_DEFAULT"
_Z9cuda_gemmIiLi128ELi8ELi1ELi256ELi64ELi64ELi1EEviiiPT_S1_S1_ii:
.text._Z9cuda_gemmIiLi128ELi8ELi1ELi256ELi64ELi64ELi1EEviiiPT_S1_S1_ii:
        /* <DEDUP_REMOVED lines=9> */
[----:B------:R-:W-:Y:S05]  /*0090*/  CALL.REL.NOINC `($__internal_72_$__cuda_sm20_div_u16) ;  /* 0x0000002000207944 */ /* 0x000fea0003c00000 */
        /* <DEDUP_REMOVED lines=15> */
.L_x_8710:
        /* <DEDUP_REMOVED lines=13> */
.L_x_8709:
[----:B--2---:R-:W-:Y:S05]  /*0260*/  BSYNC.RECONVERGENT B0 ;  /* 0x0000000000007941 */ /* 0x004fea0003800200 */
.L_x_8708:
[----:B------:R-:W-:Y:S01]  /*0270*/  BSSY.RECONVERGENT B0, `(.L_x_8711) ;  /* 0x0000028000007945 */ /* 0x000fe20003800200 */
[----:B0-----:R-:W-:-:S07]  /*0280*/  LEA R18, R17, R14, 0x18 ;  /* 0x0000000e11127211 */ /* 0x001fce00078ec0ff */
.L_x_8712:
        /* <DEDUP_REMOVED lines=39> */
.L_x_8711:
        /* <DEDUP_REMOVED lines=10> */
[----:B------:R-:W-:Y:S05]  /*05a0*/  CALL.REL.NOINC `($__internal_72_$__cuda_sm20_div_u16) ;  /* 0x0000001800dc7944 */ /* 0x000fea0003c00000 */
        /* <DEDUP_REMOVED lines=63> */
.L_x_8731:
        /* <DEDUP_REMOVED lines=44> */
.L_x_8714:
[----:B------:R-:W-:Y:S05]  /*0c60*/  BSYNC.RECONVERGENT B0 ;  /* 0x0000000000007941 */ /* 0x000fea0003800200 */
.L_x_8713:
        /* <DEDUP_REMOVED lines=15> */
.L_x_8717:
        /* <DEDUP_REMOVED lines=22> */
.L_x_8716:
[----:B------:R-:W-:Y:S05]  /*0ec0*/  BSYNC.RECONVERGENT B0 ;  /* 0x0000000000007941 */ /* 0x000fea0003800200 */
.L_x_8715:
        /* <DEDUP_REMOVED lines=19> */
.L_x_8719:
[----:B------:R-:W-:Y:S05]  /*1000*/  BSYNC.RECONVERGENT B0 ;  /* 0x0000000000007941 */ /* 0x000fea0003800200 */
.L_x_8718:
[----:B------:R-:W-:Y:S04]  /*1010*/  BSSY.RECONVERGENT B0, `(.L_x_8720) ;  /* 0x0000010000007945 */ /* 0x000fe80003800200 */
[----:B------:R-:W-:Y:S05]  /*1020*/  @!P0 BRA `(.L_x_8721) ;  /* 0x0000000000388947 */ /* 0x000fea0003800000 */
[----:B0--3--:R-:W0:Y:S01]  /*1030*/  S2R R4, SR_CgaCtaId ;  /* 0x0000000000047919 */ /* 0x009e220000008800 */
[----:B-1----:R-:W-:-:S05]  /*1040*/  MOV R3, 0x400 ;  /* 0x0000040000037802 */ /* 0x002fca0000000f00 */
[----:B------:R-:W-:-:S05]  /*1050*/  VIADD R3, R3, 0x4500 ;  /* 0x0000450003037836 */ /* 0x000fca0000000000 */
[----:B0-----:R-:W-:-:S07]  /*1060*/  LEA R7, R4, R3, 0x18 ;  /* 0x0000000304077211 */ /* 0x001fce00078ec0ff */
.L_x_8722:
        /* <DEDUP_REMOVED lines=10> */
.L_x_8721:
[----:B------:R-:W-:Y:S05]  /*1110*/  BSYNC.RECONVERGENT B0 ;  /* 0x0000000000007941 */ /* 0x000fea0003800200 */
.L_x_8720:
[----:B------:R-:W-:Y:S01]  /*1120*/  UPLOP3.LUT UP0, UPT, UPT, UPT, UPT, 0x80, 0x8 ;  /* 0x000000000008789c */ /* 0x000fe20003f0f070 */
[----:B------:R-:W-:-:S10]  /*1130*/  UMOV UR4, URZ ;  /* 0x000000ff00047c82 */ /* 0x000fd40008000000 */
.L_x_8725:
        /* <DEDUP_REMOVED lines=78> */
.L_x_8724:
        /* <DEDUP_REMOVED lines=108> */
.L_x_8723:
        /* <DEDUP_REMOVED lines=38> */
.L_x_8727:
[----:B------:R-:W-:Y:S05]  /*1f40*/  BSYNC.RECONVERGENT B0 ;  /* 0x0000000000007941 */ /* 0x000fea0003800200 */
.L_x_8726:
[----:B------:R-:W-:Y:S04]  /*1f50*/  BSSY.RECONVERGENT B0, `(.L_x_8728) ;  /* 0x000001a000007945 */ /* 0x000fe80003800200 */
[----:B------:R-:W-:Y:S05]  /*1f60*/  @!P2 BRA `(.L_x_8729) ;  /* 0x000000000060a947 */ /* 0x000fea0003800000 */
.L_x_8730:
        /* <DEDUP_REMOVED lines=24> */
.L_x_8729:
[----:B------:R-:W-:Y:S05]  /*20f0*/  BSYNC.RECONVERGENT B0 ;  /* 0x0000000000007941 */ /* 0x000fea0003800200 */
.L_x_8728:
[----:B------:R-:W-:Y:S05]  /*2100*/  BRA.U !UP2, `(.L_x_8731) ;  /* 0xffffffe90a247547 */ /* 0x000fea000b83ffff */
[----:B------:R-:W-:Y:S05]  /*2110*/  EXIT ;  /* 0x000000000000794d */ /* 0x000fea0003800000 */
        .weak           $__internal_72_$__cuda_sm20_div_u16
        .type           $__internal_72_$__cuda_sm20_div_u16,@function
        .size           $__internal_72_$__cuda_sm20_div_u16,(.L_x_20362 - $__internal_72_$__cuda_sm20_div_u16)
$__internal_72_$__cuda_sm20_div_u16:
        /* <DEDUP_REMOVED lines=19> */
[----:B------:R-:W-:Y:S06]  /*2250*/  RET.REL.NODEC R2 `(_Z9cuda_gemmIiLi128ELi8ELi1ELi256ELi64ELi64ELi1EEviiiPT_S1_S1_ii) ;  /* 0xffffffdc02687950 */ /* 0x000fec0003c3ffff */
.L_x_8732:
        /* <DEDUP_REMOVED lines=10> */
.L_x_20362:


//--------------------- .text._Z9cuda_gemmIiLi128ELi8ELi1ELi256ELi64ELi64ELi0EEviiiPT_S1_S1_ii --------------------------
	.section	.text._Z9cuda_gemmIiLi128ELi8ELi1ELi256ELi64ELi64ELi0EEviiiPT_S1_S1_ii,"ax",@progbits
	.align	128
        .global         _Z9cuda_gemmIiLi128ELi8ELi1ELi256ELi64ELi64ELi0EEviiiPT_S1_S1_ii
        .type           _Z9cuda_gemmIiLi128ELi8ELi1ELi256ELi64ELi64ELi0EEviiiPT_S1_S1_ii,@function
        .size           _Z9cuda_gemmIiLi128ELi8ELi1ELi256ELi64ELi64ELi0EEviiiPT_S1_S1_ii,(.L_x_20363 - _Z9cuda_gemmIiLi128ELi8ELi1ELi256ELi64ELi64ELi0EEviiiPT_S1_S1_ii)
        .other          _Z9cuda_gemmIiLi128ELi8ELi1ELi256ELi64ELi64ELi0EEviiiPT_S1_S1_ii,@"STO_CUDA_ENTRY STV_DEFAULT"
_Z9cuda_gemmIiLi128ELi8ELi1ELi256ELi64ELi64ELi0EEviiiPT_S1_S1_ii:
.text._Z9cuda_gemmIiLi128ELi8ELi1ELi256ELi64ELi64ELi0EEviiiPT_S1_S1_ii:
        /* <DEDUP_REMOVED lines=61> */
.L_x_8735:
        /* <DEDUP_REMOVED lines=25> */
.L_x_8734:
[----:B------:R-:W-:Y:S05]  /*0560*/  BSYNC.RECONVERGENT B0 ;  /* 0x0000000000007941 */ /* 0x000fea0003800200 */
.L_x_8733:
        /* <DEDUP_REMOVED lines=37> */
[----:B------:R-:W-:Y:S05]  /*07c0*/  CALL.REL.NOINC `($__internal_73_$__cuda_sm20_div_u16) ;  /* 0x0000007c00147944 */ /* 0x000fea0003c00000 */
[----:B------:R-:W0:Y:S01]  /*07d0*/  LDCU UR7, c[0x0][0x3ac] ;  /* 0x00007580ff0777ac */ /* 0x000e220008000800 */
[----:B------:R-:W-:Y:S01]  /*07e0*/  LOP3.LUT R109, R4, 0x3, RZ, 0xc0, !PT ;  /* 0x00000003046d7812 */ /* 0x000fe200078ec0ff */
[----:B0-----:R-:W-:Y:S02]  /*07f0*/  USHF.R.S32.HI UR4, URZ, 0x1f, UR7 ;  /* 0x0000001fff047899 */ /* 0x001fe40008011407 */
[----:B------:R-:W-:-:S05]  /*0800*/  IMAD R3, RZ, RZ, -UR7 ;  /* 0x80000007ff037e24 */ /* 0x000fca000f8e02ff */
[----:B------:R-:W-:Y:S02]  /*0810*/  LEA R3, R3, 0x201f, 0x8 ;  /* 0x0000201f03037811 */ /* 0x000fe400078e40ff */
[----:B------:R-:W-:-:S07]  /*0820*/  LOP3.LUT R2, R5, UR4, RZ, 0xc0, !PT ;  /* 0x0000000405027c12 */ /* 0x000fce000f8ec0ff */
.L_x_8891:
        /* <DEDUP_REMOVED lines=42> */
.L_x_8737:
[----:B------:R-:W-:Y:S05]  /*0ad0*/  BSYNC.RECONVERGENT B0 ;  /* 0x0000000000007941 */ /* 0x000fea0003800200 */
.L_x_8736:
        /* <DEDUP_REMOVED lines=13> */
.L_x_8740:
        /* <DEDUP_REMOVED lines=24> */
.L_x_8739:
[----:B------:R-:W-:Y:S05]  /*0d30*/  BSYNC.RECONVERGENT B0 ;  /* 0x0000000000007941 */ /* 0x000fea0003800200 */
.L_x_8738:
        /* <DEDUP_REMOVED lines=20> */
.L_x_8742:
[----:B------:R-:W-:Y:S05]  /*0e80*/  BSYNC.RECONVERGENT B0 ;  /* 0x0000000000007941 */ /* 0x000fea0003800200 */
.L_x_8741:
[----:B------:R-:W-:Y:S04]  /*0e90*/  BSSY.RECONVERGENT B0, `(.L_x_8743) ;  /* 0x0000011000007945 */ /* 0x000fe80003800200 */
[----:B------:R-:W-:Y:S05]  /*0ea0*/  @!P0 BRA `(.L_x_8744) ;  /* 0x00000000003c8947 */ /* 0x000fea0003800000 */
[----:B---34-:R-:W3:Y:S01]  /*0eb0*/  S2R R47, SR_CgaCtaId ;  /* 0x00000000002f7919 */ /* 0x018ee20000008800 */
[----:B------:R-:W-:-:S05]  /*0ec0*/  MOV R0, 0x400 ;  /* 0x0000040000007802 */ /* 0x000fca0000000f00 */
[----:B------:R-:W-:-:S05]  /*0ed0*/  VIADD R0, R0, 0x4500 ;  /* 0x0000450000007836 */ /* 0x000fca0000000000 */
[----:B---3--:R-:W-:-:S07]  /*0ee0*/  LEA R42, R47, R0, 0x18 ;  /* 0x000000002f2a7211 */ /* 0x008fce00078ec0ff */
.L_x_8745:
        /* <DEDUP_REMOVED lines=11> */
.L_x_8744:
[----:B------:R-:W-:Y:S05]  /*0fa0*/  BSYNC.RECONVERGENT B0 ;  /* 0x0000000000007941 */ /* 0x000fea0003800200 */
.L_x_8743:
        /* <DEDUP_REMOVED lines=120> */
.L_x_8783:
        /* <DEDUP_REMOVED lines=11> */
.L_x_8782:
        /* <DEDUP_REMOVED lines=30> */
.L_x_8748:
        /* <DEDUP_REMOVED lines=8> */
.L_x_8749:
        /* <DEDUP_REMOVED lines=8> */
.L_x_8750:
        /* <DEDUP_REMOVED lines=8> */
.L_x_8751:
        /* <DEDUP_REMOVED lines=8> */
.L_x_8752:
        /* <DEDUP_REMOVED lines=9> */
.L_x_8753:
        /* <DEDUP_REMOVED lines=9> */
.L_x_8754:
        /* <DEDUP_REMOVED lines=9> */
.L_x_8755:
        /* <DEDUP_REMOVED lines=9> */
.L_x_8756:
        /* <DEDUP_REMOVED lines=9> */
.L_x_8757:
        /* <DEDUP_REMOVED lines=9> */
.L_x_8758:
        /* <DEDUP_REMOVED lines=9> */
.L_x_8759:
        /* <DEDUP_REMOVED lines=9> */
.L_x_8760:
        /* <DEDUP_REMOVED lines=9> */
.L_x_8761:
        /* <DEDUP_REMOVED lines=9> */
.L_x_8762:
        /* <DEDUP_REMOVED lines=9> */
.L_x_8763:
        /* <DEDUP_REMOVED lines=9> */
.L_x_8764:
        /* <DEDUP_REMOVED lines=9> */
.L_x_8765:
        /* <DEDUP_REMOVED lines=9> */
.L_x_8766:
        /* <DEDUP_REMOVED lines=9> */
.L_x_8767:
        /* <DEDUP_REMOVED lines=9> */
.L_x_8768:
        /* <DEDUP_REMOVED lines=9> */
.L_x_8769:
        /* <DEDUP_REMOVED lines=9> */
.L_x_8770:
        /* <DEDUP_REMOVED lines=9> */
.L_x_8771:
        /* <DEDUP_REMOVED lines=9> */
.L_x_8772:
        /* <DEDUP_REMOVED lines=9> */
.L_x_8773:
        /* <DEDUP_REMOVED lines=9> */
.L_x_8774:
        /* <DEDUP_REMOVED lines=9> */
.L_x_8775:
        /* <DEDUP_REMOVED lines=9> */
.L_x_8776:
        /* <DEDUP_REMOVED lines=9> */
.L_x_8777:
        /* <DEDUP_REMOVED lines=9> */
.L_x_8778:
        /* <DEDUP_REMOVED lines=41> */
.L_x_8781:
        /* <DEDUP_REMOVED lines=132> */
.L_x_8780:
[----:B------:R-:W-:Y:S05]  /*3530*/  BSYNC.RECONVERGENT B0 ;  /* 0x0000000000007941 */ /* 0x000fea0003800200 */
.L_x_8779:
[----:B------:R-:W-:Y:S01]  /*3540*/  UPLOP3.LUT UP0, UPT, UPT, UPT, UPT, 0x40, 0x4 ;  /* 0x000000000004789c */ /* 0x000fe20003f0e870 */
[----:B------:R-:W-:Y:S01]  /*3550*/  UMOV UR4, 0x20 ;  /* 0x0000002000047882 */ /* 0x000fe20000000000 */
[----:B------:R-:W-:Y:S09]  /*3560*/  BRA.U UP1, `(.L_x_8782) ;  /* 0xffffffe1019c7547 */ /* 0x000ff2000b83ffff */
[----:B------:R-:W-:-:S13]  /*3570*/  ISETP.NE.AND P6, PT, R118, RZ, PT ;  /* 0x000000ff7600720c */ /* 0x000fda0003fc5270 */
[----:B------:R-:W-:Y:S05]  /*3580*/  @!P6 BRA `(.L_x_8783) ;  /* 0xffffffe00068e947 */ /* 0x000fea000383ffff */
[----:B------:R-:W-:Y:S05]  /*3590*/  BRA `(.L_x_8746) ;  /* 0x0000002c00a47947 */ /* 0x000fea0003800000 */
.L_x_8747:
        /* <DEDUP_REMOVED lines=191> */
.L_x_8885:
        /* <DEDUP_REMOVED lines=13> */
.L_x_8884:
        /* <DEDUP_REMOVED lines=272> */
.L_x_8883:
        /* <DEDUP_REMOVED lines=8> */
.L_x_8894:
[----:B--23--:R-:W-:-:S07]  /*53e0*/  IMAD R114, R10, R113, RZ ;  /* 0x000000710a727224 */ /* 0x00cfce00078e02ff */
.L_x_8788:
[----:B------:R-:W-:Y:S05]  /*53f0*/  BSYNC B2 ;  /* 0x0000000000027941 */ /* 0x000fea0003800000 */
.L_x_8787:
[----:B------:R-:W-:Y:S04]  /*5400*/  BSSY B2, `(.L_x_8790) ;  /* 0x0000006000027945 */ /* 0x000fe80003800000 */
[----:B------:R-:W-:Y:S05]  /*5410*/  @!P5 BRA `(.L_x_8791) ;  /* 0x000000000010d947 */ /* 0x000fea0003800000 */
[----:B------:R-:W-:-:S03]  /*5420*/  UMOV UR4, 0xffffffff ;  /* 0xffffffff00047882 */ /* 0x000fc60000000000 */
[----:B------:R-:W-:Y:S05]  /*5430*/  BRA.DIV UR4, `(.L_x_8792) ;  /* 0x0000002204147947 */ /* 0x000fea000b800000 */
[----:B-1----:R1:W2:Y:S02]  /*5440*/  SHFL.IDX PT, R113, R112, R100, R3 ;  /* 0x0000006470717389 */ /* 0x0022a400000e0003 */
.L_x_8897:
[----:B0-2---:R-:W-:-:S07]  /*5450*/  IMAD R114, R11, R113, R114 ;  /* 0x000000710b727224 */ /* 0x005fce00078e0272 */
.L_x_8791:
[----:B------:R-:W-:Y:S05]  /*5460*/  BSYNC B2 ;  /* 0x0000000000027941 */ /* 0x000fea0003800000 */
.L_x_8790:
[----:B------:R-:W-:Y:S04]  /*5470*/  BSSY B2, `(.L_x_8793) ;  /* 0x0000006000027945 */ /* 0x000fe80003800000 */
[----:B------:R-:W-:Y:S05]  /*5480*/  @!P4 BRA `(.L_x_8794) ;  /* 0x000000000010c947 */ /* 0x000fea0003800000 */
[----:B------:R-:W-:-:S03]  /*5490*/  UMOV UR4, 0xffffffff ;  /* 0xffffffff00047882 */ /* 0x000fc60000000000 */
[----:B------:R-:W-:Y:S05]  /*54a0*/  BRA.DIV UR4, `(.L_x_8795) ;  /* 0x0000002204187947 */ /* 0x000fea000b800000 */
[----:B-1----:R1:W2:Y:S02]  /*54b0*/  SHFL.IDX PT, R113, R112, R98, R3 ;  /* 0x0000006270717389 */ /* 0x0022a400000e0003 */
.L_x_8900:
[----:B--2-4-:R-:W-:-:S07]  /*54c0*/  IMAD R114, R12, R113, R114 ;  /* 0x000000710c727224 */ /* 0x014fce00078e0272 */
.L_x_8794:
[----:B------:R-:W-:Y:S05]  /*54d0*/  BSYNC B2 ;  /* 0x0000000000027941 */ /* 0x000fea0003800000 */
.L_x_8793:
[----:B------:R-:W-:Y:S04]  /*54e0*/  BSSY B2, `(.L_x_8796) ;  /* 0x0000006000027945 */ /* 0x000fe80003800000 */
[----:B------:R-:W-:Y:S05]  /*54f0*/  @!P3 BRA `(.L_x_8797) ;  /* 0x000000000010b947 */ /* 0x000fea0003800000 */
[----:B------:R-:W-:-:S03]  /*5500*/  UMOV UR4, 0xffffffff ;  /* 0xffffffff00047882 */ /* 0x000fc60000000000 */
[----:B------:R-:W-:Y:S05]  /*5510*/  BRA.DIV UR4, `(.L_x_8798) ;  /* 0x00000022041c7947 */ /* 0x000fea000b800000 */
[----:B-1----:R1:W2:Y:S02]  /*5520*/  SHFL.IDX PT, R113, R112, R96, R3 ;  /* 0x0000006070717389 */ /* 0x0022a400000e0003 */
.L_x_8903:
[----:B0-2---:R-:W-:-:S07]  /*5530*/  IMAD R114, R13, R113, R114 ;  /* 0x000000710d727224 */ /* 0x005fce00078e0272 */
.L_x_8797:
[----:B------:R-:W-:Y:S05]  /*5540*/  BSYNC B2 ;  /* 0x0000000000027941 */ /* 0x000fea0003800000 */
.L_x_8796:
[----:B------:R-:W-:Y:S04]  /*5550*/  BSSY B2, `(.L_x_8799) ;  /* 0x0000006000027945 */ /* 0x000fe80003800000 */
[----:B------:R-:W-:Y:S05]  /*5560*/  @!P2 BRA `(.L_x_8800) ;  /* 0x000000000010a947 */ /* 0x000fea0003800000 */
[----:B------:R-:W-:-:S03]  /*5570*/  UMOV UR4, 0xffffffff ;  /* 0xffffffff00047882 */ /* 0x000fc60000000000 */
[----:B------:R-:W-:Y:S05]  /*5580*/  BRA.DIV UR4, `(.L_x_8801) ;  /* 0x0000002204207947 */ /* 0x000fea000b800000 */
[----:B-1----:R1:W2:Y:S02]  /*5590*/  SHFL.IDX PT, R113, R112, R94, R3 ;  /* 0x0000005e70717389 */ /* 0x0022a400000e0003 */
.L_x_8906:
[----:B0-2---:R-:W-:-:S07]  /*55a0*/  IMAD R114, R14, R113, R114 ;  /* 0x000000710e727224 */ /* 0x005fce00078e0272 */
.L_x_8800:
[----:B------:R-:W-:Y:S05]  /*55b0*/  BSYNC B2 ;  /* 0x0000000000027941 */ /* 0x000fea0003800000 */
.L_x_8799:
[----:B------:R-:W-:Y:S01]  /*55c0*/  ISETP.GE.AND P0, PT, R116, 0x6, PT ;  /* 0x000000067400780c */ /* 0x000fe20003f06270 */
[----:B------:R-:W-:-:S12]  /*55d0*/  BSSY B2, `(.L_x_8802) ;  /* 0x0000006000027945 */ /* 0x000fd80003800000 */
[----:B------:R-:W-:Y:S05]  /*55e0*/  @!P0 BRA `(.L_x_8803) ;  /* 0x0000000000108947 */ /* 0x000fea0003800000 */
[----:B------:R-:W-:-:S03]  /*55f0*/  UMOV UR4, 0xffffffff ;  /* 0xffffffff00047882 */ /* 0x000fc60000000000 */
[----:B------:R-:W-:Y:S05]  /*5600*/  BRA.DIV UR4, `(.L_x_8804) ;  /* 0x0000002204207947 */ /* 0x000fea000b800000 */
[----:B-1----:R1:W2:Y:S02]  /*5610*/  SHFL.IDX PT, R113, R112, R92, R3 ;  /* 0x0000005c70717389 */ /* 0x0022a400000e0003 */
.L_x_8909:
[----:B--2---:R-:W-:-:S07]  /*5620*/  IMAD R114, R15, R113, R114 ;  /* 0x000000710f727224 */ /* 0x004fce00078e0272 */
.L_x_8803:
[----:B------:R-:W-:Y:S05]  /*5630*/  BSYNC B2 ;  /* 0x0000000000027941 */ /* 0x000fea0003800000 */
.L_x_8802:
[----:B------:R-:W-:Y:S01]  /*5640*/  ISETP.GE.AND P0, PT, R116, 0x7, PT ;  /* 0x000000077400780c */ /* 0x000fe20003f06270 */
[----:B------:R-:W-:-:S12]  /*5650*/  BSSY B2, `(.L_x_8805) ;  /* 0x0000006000027945 */ /* 0x000fd80003800000 */
[----:B------:R-:W-:Y:S05]  /*5660*/  @!P0 BRA `(.L_x_8806) ;  /* 0x0000000000108947 */ /* 0x000fea0003800000 */
[----:B------:R-:W-:-:S03]  /*5670*/  UMOV UR4, 0xffffffff ;  /* 0xffffffff00047882 */ /* 0x000fc60000000000 */
[----:B------:R-:W-:Y:S05]  /*5680*/  BRA.DIV UR4, `(.L_x_8807) ;  /* 0x0000002204207947 */ /* 0x000fea000b800000 */
[----:B-1----:R1:W2:Y:S02]  /*5690*/  SHFL.IDX PT, R113, R112, R90, R3 ;  /* 0x0000005a70717389 */ /* 0x0022a400000e0003 */
.L_x_8912:
[----:B--2---:R-:W-:-:S07]  /*56a0*/  IMAD R114, R16, R113, R114 ;  /* 0x0000007110727224 */ /* 0x004fce00078e0272 */
.L_x_8806:
[----:B------:R-:W-:Y:S05]  /*56b0*/  BSYNC B2 ;  /* 0x0000000000027941 */ /* 0x000fea0003800000 */
.L_x_8805:
[----:B------:R-:W-:Y:S01]  /*56c0*/  ISETP.GE.AND P0, PT, R116, 0x8, PT ;  /* 0x000000087400780c */ /* 0x000fe20003f06270 */
[----:B------:R-:W-:-:S12]  /*56d0*/  BSSY B2, `(.L_x_8808) ;  /* 0x0000006000027945 */ /* 0x000fd80003800000 */
[----:B------:R-:W-:Y:S05]  /*56e0*/  @!P0 BRA `(.L_x_8809) ;  /* 0x0000000000108947 */ /* 0x000fea0003800000 */
[----:B------:R-:W-:-:S03]  /*56f0*/  UMOV UR4, 0xffffffff ;  /* 0xffffffff00047882 */ /* 0x000fc60000000000 */
[----:B------:R-:W-:Y:S05]  /*5700*/  BRA.DIV UR4, `(.L_x_8810) ;  /* 0x0000002204207947 */ /* 0x000fea000b800000 */
[----:B-1----:R1:W2:Y:S02]  /*5710*/  SHFL.IDX PT, R113, R112, R88, R3 ;  /* 0x0000005870717389 */ /* 0x0022a400000e0003 */
.L_x_8915:
[----:B--2---:R-:W-:-:S07]  /*5720*/  IMAD R114, R17, R113, R114 ;  /* 0x0000007111727224 */ /* 0x004fce00078e0272 */
.L_x_8809:
[----:B------:R-:W-:Y:S05]  /*5730*/  BSYNC B2 ;  /* 0x0000000000027941 */ /* 0x000fea0003800000 */
.L_x_8808:
[----:B------:R-:W-:Y:S01]  /*5740*/  ISETP.GE.AND P0, PT, R116, 0x9, PT ;  /* 0x000000097400780c */ /* 0x000fe20003f06270 */
[----:B------:R-:W-:-:S12]  /*5750*/  BSSY B2, `(.L_x_8811) ;  /* 0x0000006000027945 */ /* 0x000fd80003800000 */
[----:B------:R-:W-:Y:S05]  /*5760*/  @!P0 BRA `(.L_x_8812) ;  /* 0x0000000000108947 */ /* 0x000fea0003800000 */
[----:B------:R-:W-:-:S03]  /*5770*/  UMOV UR4, 0xffffffff ;  /* 0xffffffff00047882 */ /* 0x000fc60000000000 */
[----:B------:R-:W-:Y:S05]  /*5780*/  BRA.DIV UR4, `(.L_x_8813) ;  /* 0x0000002204207947 */ /* 0x000fea000b800000 */
[----:B-1----:R1:W2:Y:S02]  /*5790*/  SHFL.IDX PT, R113, R112, R86, R3 ;  /* 0x0000005670717389 */ /* 0x0022a400000e0003 */
.L_x_8918:
[----:B--2---:R-:W-:-:S07]  /*57a0*/  IMAD R114, R18, R113, R114 ;  /* 0x0000007112727224 */ /* 0x004fce00078e0272 */
.L_x_8812:
[----:B------:R-:W-:Y:S05]  /*57b0*/  BSYNC B2 ;  /* 0x0000000000027941 */ /* 0x000fea0003800000 */
.L_x_8811:
[----:B------:R-:W-:Y:S01]  /*57c0*/  ISETP.GE.AND P0, PT, R116, 0xa, PT ;  /* 0x0000000a7400780c */ /* 0x000fe20003f06270 */
[----:B------:R-:W-:-:S12]  /*57d0*/  BSSY B2, `(.L_x_8814) ;  /* 0x0000006000027945 */ /* 0x000fd80003800000 */
[----:B------:R-:W-:Y:S05]  /*57e0*/  @!P0 BRA `(.L_x_8815) ;  /* 0x0000000000108947 */ /* 0x000fea0003800000 */
[----:B------:R-:W-:-:S03]  /*57f0*/  UMOV UR4, 0xffffffff ;  /* 0xffffffff00047882 */ /* 0x000fc60000000000 */
[----:B------:R-:W-:Y:S05]  /*5800*/  BRA.DIV UR4, `(.L_x_8816) ;  /* 0x0000002204207947 */ /* 0x000fea000b800000 */
[----:B-1----:R1:W2:Y:S02]  /*5810*/  SHFL.IDX PT, R113, R112, R84, R3 ;  /* 0x0000005470717389 */ /* 0x0022a400000e0003 */
.L_x_8921:
[----:B--2---:R-:W-:-:S07]  /*5820*/  IMAD R114, R19, R113, R114 ;  /* 0x0000007113727224 */ /* 0x004fce00078e0272 */
.L_x_8815:
[----:B------:R-:W-:Y:S05]  /*5830*/  BSYNC B2 ;  /* 0x0000000000027941 */ /* 0x000fea0003800000 */
.L_x_8814:
[----:B------:R-:W-:Y:S01]  /*5840*/  ISETP.GE.AND P0, PT, R116, 0xb, PT ;  /* 0x0000000b7400780c */ /* 0x000fe20003f06270 */
[----:B------:R-:W-:-:S12]  /*5850*/  BSSY B2, `(.L_x_8817) ;  /* 0x0000006000027945 */ /* 0x000fd80003800000 */
[----:B------:R-:W-:Y:S05]  /*5860*/  @!P0 BRA `(.L_x_8818) ;  /* 0x0000000000108947 */ /* 0x000fea0003800000 */
[----:B------:R-:W-:-:S03]  /*5870*/  UMOV UR4, 0xffffffff ;  /* 0xffffffff00047882 */ /* 0x000fc60000000000 */
[----:B------:R-:W-:Y:S05]  /*5880*/  BRA.DIV UR4, `(.L_x_8819) ;  /* 0x0000002204207947 */ /* 0x000fea000b800000 */
[----:B-1----:R1:W2:Y:S02]  /*5890*/  SHFL.IDX PT, R113, R112, R82, R3 ;  /* 0x0000005270717389 */ /* 0x0022a400000e0003 */
.L_x_8924:
[----:B--2---:R-:W-:-:S07]  /*58a0*/  IMAD R114, R20, R113, R114 ;  /* 0x0000007114727224 */ /* 0x004fce00078e0272 */
.L_x_8818:
[----:B------:R-:W-:Y:S05]  /*58b0*/  BSYNC B2 ;  /* 0x0000000000027941 */ /* 0x000fea0003800000 */
.L_x_8817:
[----:B------:R-:W-:Y:S01]  /*58c0*/  ISETP.GE.AND P0, PT, R116, 0xc, PT ;  /* 0x0000000c7400780c */ /* 0x000fe20003f06270 */
[----:B------:R-:W-:-:S12]  /*58d0*/  BSSY B2, `(.L_x_8820) ;  /* 0x0000006000027945 */ /* 0x000fd80003800000 */
[----:B------:R-:W-:Y:S05]  /*58e0*/  @!P0 BRA `(.L_x_8821) ;  /* 0x0000000000108947 */ /* 0x000fea0003800000 */
[----:B------:R-:W-:-:S03]  /*58f0*/  UMOV UR4, 0xffffffff ;  /* 0xffffffff00047882 */ /* 0x000fc60000000000 */
[----:B------:R-:W-:Y:S05]  /*5900*/  BRA.DIV UR4, `(.L_x_8822) ;  /* 0x0000002204207947 */ /* 0x000fea000b800000 */
[----:B-1----:R1:W2:Y:S02]  /*5910*/  SHFL.IDX PT, R113, R112, R80, R3 ;  /* 0x0000005070717389 */ /* 0x0022a400000e0003 */
.L_x_8927:
[----:B--2---:R-:W-:-:S07]  /*5920*/  IMAD R114, R21, R113, R114 ;  /* 0x0000007115727224 */ /* 0x004fce00078e0272 */
.L_x_8821:
[----:B------:R-:W-:Y:S05]  /*5930*/  BSYNC B2 ;  /* 0x0000000000027941 */ /* 0x000fea0003800000 */
.L_x_8820:
[----:B------:R-:W-:Y:S01]  /*5940*/  ISETP.GE.AND P0, PT, R116, 0xd, PT ;  /* 0x0000000d7400780c */ /* 0x000fe20003f06270 */
[----:B------:R-:W-:-:S12]  /*5950*/  BSSY B2, `(.L_x_8823) ;  /* 0x0000006000027945 */ /* 0x000fd80003800000 */
[----:B------:R-:W-:Y:S05]  /*5960*/  @!P0 BRA `(.L_x_8824) ;  /* 0x0000000000108947 */ /* 0x000fea0003800000 */
[----:B------:R-:W-:-:S03]  /*5970*/  UMOV UR4, 0xffffffff ;  /* 0xffffffff00047882 */ /* 0x000fc60000000000 */
[----:B------:R-:W-:Y:S05]  /*5980*/  BRA.DIV UR4, `(.L_x_8825) ;  /* 0x0000002204207947 */ /* 0x000fea000b800000 */
[----:B-1----:R1:W2:Y:S02]  /*5990*/  SHFL.IDX PT, R113, R112, R78, R3 ;  /* 0x0000004e70717389 */ /* 0x0022a400000e0003 */
.L_x_8930:
[----:B--2---:R-:W-:-:S07]  /*59a0*/  IMAD R114, R22, R113, R114 ;  /* 0x0000007116727224 */ /* 0x004fce00078e0272 */
.L_x_8824:
[----:B------:R-:W-:Y:S05]  /*59b0*/  BSYNC B2 ;  /* 0x0000000000027941 */ /* 0x000fea0003800000 */
.L_x_8823:
[----:B------:R-:W-:Y:S01]  /*59c0*/  ISETP.GE.AND P0, PT, R116, 0xe, PT ;  /* 0x0000000e7400780c */ /* 0x000fe20003f06270 */
[----:B------:R-:W-:-:S12]  /*59d0*/  BSSY B2, `(.L_x_8826) ;  /* 0x0000006000027945 */ /* 0x000fd80003800000 */
[----:B------:R-:W-:Y:S05]  /*59e0*/  @!P0 BRA `(.L_x_8827) ;  /* 0x0000000000108947 */ /* 0x000fea0003800000 */
[----:B------:R-:W-:-:S03]  /*59f0*/  UMOV UR4, 0xffffffff ;  /* 0xffffffff00047882 */ /* 0x000fc60000000000 */
[----:B------:R-:W-:Y:S05]  /*5a00*/  BRA.DIV UR4, `(.L_x_8828) ;  /* 0x0000002204207947 */ /* 0x000fea000b800000 */
[----:B-1----:R1:W2:Y:S02]  /*5a10*/  SHFL.IDX PT, R113, R112, R76, R3 ;  /* 0x0000004c70717389 */ /* 0x0022a400000e0003 */
.L_x_8933:
[----:B--2---:R-:W-:-:S07]  /*5a20*/  IMAD R114, R23, R113, R114 ;  /* 0x0000007117727224 */ /* 0x004fce00078e0272 */
.L_x_8827:
[----:B------:R-:W-:Y:S05]  /*5a30*/  BSYNC B2 ;  /* 0x0000000000027941 */ /* 0x000fea0003800000 */
.L_x_8826:
[----:B------:R-:W-:Y:S01]  /*5a40*/  ISETP.GE.AND P0, PT, R116, 0xf, PT ;  /* 0x0000000f7400780c */ /* 0x000fe20003f06270 */
[----:B------:R-:W-:-:S12]  /*5a50*/  BSSY B2, `(.L_x_8829) ;  /* 0x0000006000027945 */ /* 0x000fd80003800000 */
[----:B------:R-:W-:Y:S05]  /*5a60*/  @!P0 BRA `(.L_x_8830) ;  /* 0x0000000000108947 */ /* 0x000fea0003800000 */
[----:B------:R-:W-:-:S03]  /*5a70*/  UMOV UR4, 0xffffffff ;  /* 0xffffffff00047882 */ /* 0x000fc60000000000 */
[----:B------:R-:W-:Y:S05]  /*5a80*/  BRA.DIV UR4, `(.L_x_8831) ;  /* 0x0000002204207947 */ /* 0x000fea000b800000 */
[----:B-1----:R1:W2:Y:S02]  /*5a90*/  SHFL.IDX PT, R113, R112, R74, R3 ;  /* 0x0000004a70717389 */ /* 0x0022a400000e0003 */
.L_x_8936:
[----:B--2---:R-:W-:-:S07]  /*5aa0*/  IMAD R114, R24, R113, R114 ;  /* 0x0000007118727224 */ /* 0x004fce00078e0272 */
.L_x_8830:
[----:B------:R-:W-:Y:S05]  /*5ab0*/  BSYNC B2 ;  /* 0x0000000000027941 */ /* 0x000fea0003800000 */
.L_x_8829:
[----:B------:R-:W-:Y:S01]  /*5ac0*/  ISETP.GE.AND P0, PT, R116, 0x10, PT ;  /* 0x000000107400780c */ /* 0x000fe20003f06270 */
[----:B------:R-:W-:-:S12]  /*5ad0*/  BSSY B2, `(.L_x_8832) ;  /* 0x0000006000027945 */ /* 0x000fd80003800000 */
[----:B------:R-:W-:Y:S05]  /*5ae0*/  @!P0 BRA `(.L_x_8833) ;  /* 0x0000000000108947 */ /* 0x000fea0003800000 */
[----:B------:R-:W-:-:S03]  /*5af0*/  UMOV UR4, 0xffffffff ;  /* 0xffffffff00047882 */ /* 0x000fc60000000000 */
[----:B------:R-:W-:Y:S05]  /*5b00*/  BRA.DIV UR4, `(.L_x_8834) ;  /* 0x0000002204207947 */ /* 0x000fea000b800000 */
[----:B-1----:R1:W2:Y:S02]  /*5b10*/  SHFL.IDX PT, R113, R112, R72, R3 ;  /* 0x0000004870717389 */ /* 0x0022a400000e0003 */
.L_x_8939:
[----:B--2---:R-:W-:-:S07]  /*5b20*/  IMAD R114, R25, R113, R114 ;  /* 0x0000007119727224 */ /* 0x004fce00078e0272 */
.L_x_8833:
[----:B------:R-:W-:Y:S05]  /*5b30*/  BSYNC B2 ;  /* 0x0000000000027941 */ /* 0x000fea0003800000 */
.L_x_8832:
[----:B------:R-:W-:Y:S01]  /*5b40*/  ISETP.GE.AND P0, PT, R116, 0x11, PT ;  /* 0x000000117400780c */ /* 0x000fe20003f06270 */
[----:B------:R-:W-:-:S12]  /*5b50*/  BSSY B2, `(.L_x_8835) ;  /* 0x0000006000027945 */ /* 0x000fd80003800000 */
[----:B------:R-:W-:Y:S05]  /*5b60*/  @!P0 BRA `(.L_x_8836) ;  /* 0x0000000000108947 */ /* 0x000fea0003800000 */
[----:B------:R-:W-:-:S03]  /*5b70*/  UMOV UR4, 0xffffffff ;  /* 0xffffffff00047882 */ /* 0x000fc60000000000 */
[----:B------:R-:W-:Y:S05]  /*5b80*/  BRA.DIV UR4, `(.L_x_8837) ;  /* 0x0000002204207947 */ /* 0x000fea000b800000 */
[----:B-1----:R1:W2:Y:S02]  /*5b90*/  SHFL.IDX PT, R113, R112, R70, R3 ;  /* 0x0000004670717389 */ /* 0x0022a400000e0003 */
.L_x_8942:
[----:B--2---:R-:W-:-:S07]  /*5ba0*/  IMAD R114, R26, R113, R114 ;  /* 0x000000711a727224 */ /* 0x004fce00078e0272 */
.L_x_8836:
[----:B------:R-:W-:Y:S05]  /*5bb0*/  BSYNC B2 ;  /* 0x0000000000027941 */ /* 0x000fea0003800000 */
.L_x_8835:
[----:B------:R-:W-:Y:S01]  /*5bc0*/  ISETP.GE.AND P0, PT, R116, 0x12, PT ;  /* 0x000000127400780c */ /* 0x000fe20003f06270 */
[----:B------:R-:W-:-:S12]  /*5bd0*/  BSSY B2, `(.L_x_8838) ;  /* 0x0000006000027945 */ /* 0x000fd80003800000 */
[----:B------:R-:W-:Y:S05]  /*5be0*/  @!P0 BRA `(.L_x_8839) ;  /* 0x0000000000108947 */ /* 0x000fea0003800000 */
[----:B------:R-:W-:-:S03]  /*5bf0*/  UMOV UR4, 0xffffffff ;  /* 0xffffffff00047882 */ /* 0x000fc60000000000 */
[----:B------:R-:W-:Y:S05]  /*5c00*/  BRA.DIV UR4, `(.L_x_8840) ;  /* 0x0000002204207947 */ /* 0x000fea000b800000 */
[----:B-1----:R1:W2:Y:S02]  /*5c10*/  SHFL.IDX PT, R113, R112, R68, R3 ;  /* 0x0000004470717389 */ /* 0x0022a400000e0003 */
.L_x_8945:
[----:B--2---:R-:W-:-:S07]  /*5c20*/  IMAD R114, R27, R113, R114 ;  /* 0x000000711b727224 */ /* 0x004fce00078e0272 */
.L_x_8839:
[----:B------:R-:W-:Y:S05]  /*5c30*/  BSYNC B2 ;  /* 0x0000000000027941 */ /* 0x000fea0003800000 */
.L_x_8838:
[----:B------:R-:W-:Y:S01]  /*5c40*/  ISETP.GE.AND P0, PT, R116, 0x13, PT ;  /* 0x000000137400780c */ /* 0x000fe20003f06270 */
[----:B------:R-:W-:-:S12]  /*5c50*/  BSSY B2, `(.L_x_8841) ;  /* 0x0000006000027945 */ /* 0x000fd80003800000 */
[----:B------:R-:W-:Y:S05]  /*5c60*/  @!P0 BRA `(.L_x_8842) ;  /* 0x0000000000108947 */ /* 0x000fea0003800000 */
[----:B------:R-:W-:-:S03]  /*5c70*/  UMOV UR4, 0xffffffff ;  /* 0xffffffff00047882 */ /* 0x000fc60000000000 */
[----:B------:R-:W-:Y:S05]  /*5c80*/  BRA.DIV UR4, `(.L_x_8843) ;  /* 0x0000002204207947 */ /* 0x000fea000b800000 */
[----:B-1----:R1:W2:Y:S02]  /*5c90*/  SHFL.IDX PT, R113, R112, R66, R3 ;  /* 0x0000004270717389 */ /* 0x0022a400000e0003 */
.L_x_8948:
[----:B--2---:R-:W-:-:S07]  /*5ca0*/  IMAD R114, R28, R113, R114 ;  /* 0x000000711c727224 */ /* 0x004fce00078e0272 */
.L_x_8842:
[----:B------:R-:W-:Y:S05]  /*5cb0*/  BSYNC B2 ;  /* 0x0000000000027941 */ /* 0x000fea0003800000 */
.L_x_8841:
[----:B------:R-:W-:Y:S01]  /*5cc0*/  ISETP.GE.AND P0, PT, R116, 0x14, PT ;  /* 0x000000147400780c */ /* 0x000fe20003f06270 */
[----:B------:R-:W-:-:S12]  /*5cd0*/  BSSY B2, `(.L_x_8844) ;  /* 0x0000006000027945 */ /* 0x000fd80003800000 */
[----:B------:R-:W-:Y:S05]  /*5ce0*/  @!P0 BRA `(.L_x_8845) ;  /* 0x0000000000108947 */ /* 0x000fea0003800000 */
[----:B------:R-:W-:-:S03]  /*5cf0*/  UMOV UR4, 0xffffffff ;  /* 0xffffffff00047882 */ /* 0x000fc60000000000 */
[----:B------:R-:W-:Y:S05]  /*5d00*/  BRA.DIV UR4, `(.L_x_8846) ;  /* 0x0000002204207947 */ /* 0x000fea000b800000 */
[----:B-1----:R1:W2:Y:S02]  /*5d10*/  SHFL.IDX PT, R113, R112, R64, R3 ;  /* 0x0000004070717389 */ /* 0x0022a400000e0003 */
.L_x_8951:
[----:B--2---:R-:W-:-:S07]  /*5d20*/  IMAD R114, R29, R113, R114 ;  /* 0x000000711d727224 */ /* 0x004fce00078e0272 */
.L_x_8845:
[----:B------:R-:W-:Y:S05]  /*5d30*/  BSYNC B2 ;  /* 0x0000000000027941 */ /* 0x000fea0003800000 */
.L_x_8844:
[----:B------:R-:W-:Y:S01]  /*5d40*/  ISETP.GE.AND P0, PT, R116, 0x15, PT ;  /* 0x000000157400780c */ /* 0x000fe20003f06270 */
[----:B------:R-:W-:-:S12]  /*5d50*/  BSSY B2, `(.L_x_8847) ;  /* 0x0000006000027945 */ /* 0x000fd80003800000 */
[----:B------:R-:W-:Y:S05]  /*5d60*/  @!P0 BRA `(.L_x_8848) ;  /* 0x0000000000108947 */ /* 0x000fea0003800000 */
[----:B------:R-:W-:-:S03]  /*5d70*/  UMOV UR4, 0xffffffff ;  /* 0xffffffff00047882 */ /* 0x000fc60000000000 */
[----:B------:R-:W-:Y:S05]  /*5d80*/  BRA.DIV UR4, `(.L_x_8849) ;  /* 0x0000002204207947 */ /* 0x000fea000b800000 */
[----:B-1----:R1:W2:Y:S02]  /*5d90*/  SHFL.IDX PT, R113, R112, R62, R3 ;  /* 0x0000003e70717389 */ /* 0x0022a400000e0003 */
.L_x_8954:
[----:B--2---:R-:W-:-:S07]  /*5da0*/  IMAD R114, R30, R113, R114 ;  /* 0x000000711e727224 */ /* 0x004fce00078e0272 */
.L_x_8848:
[----:B------:R-:W-:Y:S05]  /*5db0*/  BSYNC B2 ;  /* 0x0000000000027941 */ /* 0x000fea0003800000 */
.L_x_8847:
[----:B------:R-:W-:Y:S01]  /*5dc0*/  ISETP.GE.AND P0, PT, R116, 0x16, PT ;  /* 0x000000167400780c */ /* 0x000fe20003f06270 */
[----:B------:R-:W-:-:S12]  /*5dd0*/  BSSY B2, `(.L_x_8850) ;  /* 0x0000006000027945 */ /* 0x000fd80003800000 */
[----:B------:R-:W-:Y:S05]  /*5de0*/  @!P0 BRA `(.L_x_8851) ;  /* 0x0000000000108947 */ /* 0x000fea0003800000 */
[----:B------:R-:W-:-:S03]  /*5df0*/  UMOV UR4, 0xffffffff ;  /* 0xffffffff00047882 */ /* 0x000fc60000000000 */
[----:B------:R-:W-:Y:S05]  /*5e00*/  BRA.DIV UR4, `(.L_x_8852) ;  /* 0x0000002204207947 */ /* 0x000fea000b800000 */
[----:B-1----:R1:W2:Y:S02]  /*5e10*/  SHFL.IDX PT, R113, R112, R60, R3 ;  /* 0x0000003c70717389 */ /* 0x0022a400000e0003 */
.L_x_8957:
[----:B--2---:R-:W-:-:S07]  /*5e20*/  IMAD R114, R31, R113, R114 ;  /* 0x000000711f727224 */ /* 0x004fce00078e0272 */
.L_x_8851:
[----:B------:R-:W-:Y:S05]  /*5e30*/  BSYNC B2 ;  /* 0x0000000000027941 */ /* 0x000fea0003800000 */
.L_x_8850:
[----:B------:R-:W-:Y:S01]  /*5e40*/  ISETP.GE.AND P0, PT, R116, 0x17, PT ;  /* 0x000000177400780c */ /* 0x000fe20003f06270 */
[----:B------:R-:W-:-:S12]  /*5e50*/  BSSY B2, `(.L_x_8853) ;  /* 0x0000006000027945 */ /* 0x000fd80003800000 */
[----:B------:R-:W-:Y:S05]  /*5e60*/  @!P0 BRA `(.L_x_8854) ;  /* 0x0000000000108947 */ /* 0x000fea0003800000 */
[----:B------:R-:W-:-:S03]  /*5e70*/  UMOV UR4, 0xffffffff ;  /* 0xffffffff00047882 */ /* 0x000fc60000000000 */
[----:B------:R-:W-:Y:S05]  /*5e80*/  BRA.DIV UR4, `(.L_x_8855) ;  /* 0x0000002204207947 */ /* 0x000fea000b800000 */
[----:B-1----:R1:W2:Y:S02]  /*5e90*/  SHFL.IDX PT, R113, R112, R58, R3 ;  /* 0x0000003a70717389 */ /* 0x0022a400000e0003 */
.L_x_8960:
[----:B--2---:R-:W-:-:S07]  /*5ea0*/  IMAD R114, R32, R113, R114 ;  /* 0x0000007120727224 */ /* 0x004fce00078e0272 */
.L_x_8854:
[----:B------:R-:W-:Y:S05]  /*5eb0*/  BSYNC B2 ;  /* 0x0000000000027941 */ /* 0x000fea0003800000 */
.L_x_8853:
[----:B------:R-:W-:Y:S01]  /*5ec0*/  ISETP.GE.AND P0, PT, R116, 0x18, PT ;  /* 0x000000187400780c */ /* 0x000fe20003f06270 */
[----:B------:R-:W-:-:S12]  /*5ed0*/  BSSY B2, `(.L_x_8856) ;  /* 0x0000006000027945 */ /* 0x000fd80003800000 */
[----:B------:R-:W-:Y:S05]  /*5ee0*/  @!P0 BRA `(.L_x_8857) ;  /* 0x0000000000108947 */ /* 0x000fea0003800000 */
[----:B------:R-:W-:-:S03]  /*5ef0*/  UMOV UR4, 0xffffffff ;  /* 0xffffffff00047882 */ /* 0x000fc60000000000 */
[----:B------:R-:W-:Y:S05]  /*5f00*/  BRA.DIV UR4, `(.L_x_8858) ;  /* 0x0000002204207947 */ /* 0x000fea000b800000 */
[----:B-1----:R1:W2:Y:S02]  /*5f10*/  SHFL.IDX PT, R113, R112, R56, R3 ;  /* 0x0000003870717389 */ /* 0x0022a400000e0003 */
.L_x_8963:
[----:B--2---:R-:W-:-:S07]  /*5f20*/  IMAD R114, R33, R113, R114 ;  /* 0x0000007121727224 */ /* 0x004fce00078e0272 */
.L_x_8857:
[----:B------:R-:W-:Y:S05]  /*5f30*/  BSYNC B2 ;  /* 0x0000000000027941 */ /* 0x000fea0003800000 */
.L_x_8856:
[----:B------:R-:W-:Y:S01]  /*5f40*/  ISETP.GE.AND P0, PT, R116, 0x19, PT ;  /* 0x000000197400780c */ /* 0x000fe20003f06270 */
[----:B------:R-:W-:-:S12]  /*5f50*/  BSSY B2, `(.L_x_8859) ;  /* 0x0000006000027945 */ /* 0x000fd80003800000 */
[----:B------:R-:W-:Y:S05]  /*5f60*/  @!P0 BRA `(.L_x_8860) ;  /* 0x0000000000108947 */ /* 0x000fea0003800000 */
[----:B------:R-:W-:-:S03]  /*5f70*/  UMOV UR4, 0xffffffff ;  /* 0xffffffff00047882 */ /* 0x000fc60000000000 */
[----:B------:R-:W-:Y:S05]  /*5f80*/  BRA.DIV UR4, `(.L_x_8861) ;  /* 0x0000002204207947 */ /* 0x000fea000b800000 */
[----:B-1----:R1:W2:Y:S02]  /*5f90*/  SHFL.IDX PT, R113, R112, R54, R3 ;  /* 0x0000003670717389 */ /* 0x0022a400000e0003 */
.L_x_8966:
[----:B--2---:R-:W-:-:S07]  /*5fa0*/  IMAD R114, R34, R113, R114 ;  /* 0x0000007122727224 */ /* 0x004fce00078e0272 */
.L_x_8860:
[----:B------:R-:W-:Y:S05]  /*5fb0*/  BSYNC B2 ;  /* 0x0000000000027941 */ /* 0x000fea0003800000 */
.L_x_8859:
[----:B------:R-:W-:Y:S01]  /*5fc0*/  ISETP.GE.AND P0, PT, R116, 0x1a, PT ;  /* 0x0000001a7400780c */ /* 0x000fe20003f06270 */
[----:B------:R-:W-:-:S12]  /*5fd0*/  BSSY B2, `(.L_x_8862) ;  /* 0x0000006000027945 */ /* 0x000fd80003800000 */
[----:B------:R-:W-:Y:S05]  /*5fe0*/  @!P0 BRA `(.L_x_8863) ;  /* 0x0000000000108947 */ /* 0x000fea0003800000 */
[----:B------:R-:W-:-:S03]  /*5ff0*/  UMOV UR4, 0xffffffff ;  /* 0xffffffff00047882 */ /* 0x000fc60000000000 */
[----:B------:R-:W-:Y:S05]  /*6000*/  BRA.DIV UR4, `(.L_x_8864) ;  /* 0x0000002204207947 */ /* 0x000fea000b800000 */
[----:B-1----:R1:W2:Y:S02]  /*6010*/  SHFL.IDX PT, R113, R112, R52, R3 ;  /* 0x0000003470717389 */ /* 0x0022a400000e0003 */
.L_x_8969:
[----:B--2---:R-:W-:-:S07]  /*6020*/  IMAD R114, R35, R113, R114 ;  /* 0x0000007123727224 */ /* 0x004fce00078e0272 */
.L_x_8863:
[----:B------:R-:W-:Y:S05]  /*6030*/  BSYNC B2 ;  /* 0x0000000000027941 */ /* 0x000fea0003800000 */
.L_x_8862:
[----:B------:R-:W-:Y:S01]  /*6040*/  ISETP.GE.AND P0, PT, R116, 0x1b, PT ;  /* 0x0000001b7400780c */ /* 0x000fe20003f06270 */
[----:B------:R-:W-:-:S12]  /*6050*/  BSSY B2, `(.L_x_8865) ;  /* 0x0000006000027945 */ /* 0x000fd80003800000 */
[----:B------:R-:W-:Y:S05]  /*6060*/  @!P0 BRA `(.L_x_8866) ;  /* 0x0000000000108947 */ /* 0x000fea0003800000 */
[----:B------:R-:W-:-:S03]  /*6070*/  UMOV UR4, 0xffffffff ;  /* 0xffffffff00047882 */ /* 0x000fc60000000000 */
[----:B------:R-:W-:Y:S05]  /*6080*/  BRA.DIV UR4, `(.L_x_8867) ;  /* 0x0000002204207947 */ /* 0x000fea000b800000 */
[----:B-1----:R1:W2:Y:S02]  /*6090*/  SHFL.IDX PT, R113, R112, R50, R3 ;  /* 0x0000003270717389 */ /* 0x0022a400000e0003 */
.L_x_8972:
[----:B--2---:R-:W-:-:S07]  /*60a0*/  IMAD R114, R36, R113, R114 ;  /* 0x0000007124727224 */ /* 0x004fce00078e0272 */
.L_x_8866:
[----:B------:R-:W-:Y:S05]  /*60b0*/  BSYNC B2 ;  /* 0x0000000000027941 */ /* 0x000fea0003800000 */
.L_x_8865:
[----:B------:R-:W-:Y:S01]  /*60c0*/  ISETP.GE.AND P0, PT, R116, 0x1c, PT ;  /* 0x0000001c7400780c */ /* 0x000fe20003f06270 */
[----:B------:R-:W-:-:S12]  /*60d0*/  BSSY B2, `(.L_x_8868) ;  /* 0x0000006000027945 */ /* 0x000fd80003800000 */
[----:B------:R-:W-:Y:S05]  /*60e0*/  @!P0 BRA `(.L_x_8869) ;  /* 0x0000000000108947 */ /* 0x000fea0003800000 */
[----:B------:R-:W-:-:S03]  /*60f0*/  UMOV UR4, 0xffffffff ;  /* 0xffffffff00047882 */ /* 0x000fc60000000000 */
[----:B------:R-:W-:Y:S05]  /*6100*/  BRA.DIV UR4, `(.L_x_8870) ;  /* 0x0000002204207947 */ /* 0x000fea000b800000 */
[----:B-1----:R1:W2:Y:S02]  /*6110*/  SHFL.IDX PT, R113, R112, R48, R3 ;  /* 0x0000003070717389 */ /* 0x0022a400000e0003 */
.L_x_8975:
[----:B--2---:R-:W-:-:S07]  /*6120*/  IMAD R114, R37, R113, R114 ;  /* 0x0000007125727224 */ /* 0x004fce00078e0272 */
.L_x_8869:
[----:B------:R-:W-:Y:S05]  /*6130*/  BSYNC B2 ;  /* 0x0000000000027941 */ /* 0x000fea0003800000 */
.L_x_8868:
[----:B------:R-:W-:Y:S01]  /*6140*/  ISETP.GE.AND P0, PT, R116, 0x1d, PT ;  /* 0x0000001d7400780c */ /* 0x000fe20003f06270 */
[----:B------:R-:W-:-:S12]  /*6150*/  BSSY B2, `(.L_x_8871) ;  /* 0x0000006000027945 */ /* 0x000fd80003800000 */
[----:B------:R-:W-:Y:S05]  /*6160*/  @!P0 BRA `(.L_x_8872) ;  /* 0x0000000000108947 */ /* 0x000fea0003800000 */
[----:B------:R-:W-:-:S03]  /*6170*/  UMOV UR4, 0xffffffff ;  /* 0xffffffff00047882 */ /* 0x000fc60000000000 */
[----:B------:R-:W-:Y:S05]  /*6180*/  BRA.DIV UR4, `(.L_x_8873) ;  /* 0x0000002204207947 */ /* 0x000fea000b800000 */
[----:B-1----:R1:W2:Y:S02]  /*6190*/  SHFL.IDX PT, R113, R112, R44, R3 ;  /* 0x0000002c70717389 */ /* 0x0022a400000e0003 */
.L_x_8978:
[----:B--2---:R-:W-:-:S07]  /*61a0*/  IMAD R114, R38, R113, R114 ;  /* 0x0000007126727224 */ /* 0x004fce00078e0272 */
.L_x_8872:
[----:B------:R-:W-:Y:S05]  /*61b0*/  BSYNC B2 ;  /* 0x0000000000027941 */ /* 0x000fea0003800000 */
.L_x_8871:
[----:B------:R-:W-:Y:S01]  /*61c0*/  ISETP.GE.AND P0, PT, R116, 0x1e, PT ;  /* 0x0000001e7400780c */ /* 0x000fe20003f06270 */
[----:B------:R-:W-:-:S12]  /*61d0*/  BSSY B2, `(.L_x_8874) ;  /* 0x0000006000027945 */ /* 0x000fd80003800000 */
[----:B------:R-:W-:Y:S05]  /*61e0*/  @!P0 BRA `(.L_x_8875) ;  /* 0x0000000000108947 */ /* 0x000fea0003800000 */
[----:B------:R-:W-:-:S03]  /*61f0*/  UMOV UR4, 0xffffffff ;  /* 0xffffffff00047882 */ /* 0x000fc60000000000 */
[----:B------:R-:W-:Y:S05]  /*6200*/  BRA.DIV UR4, `(.L_x_8876) ;  /* 0x0000002204207947 */ /* 0x000fea000b800000 */
[----:B-1----:R1:W2:Y:S02]  /*6210*/  SHFL.IDX PT, R113, R112, R42, R3 ;  /* 0x0000002a70717389 */ /* 0x0022a400000e0003 */
.L_x_8981:
[----:B--2---:R-:W-:-:S07]  /*6220*/  IMAD R114, R39, R113, R114 ;  /* 0x0000007127727224 */ /* 0x004fce00078e0272 */
.L_x_8875:
[----:B------:R-:W-:Y:S05]  /*6230*/  BSYNC B2 ;  /* 0x0000000000027941 */ /* 0x000fea0003800000 */
.L_x_8874:
[----:B------:R-:W-:Y:S01]  /*6240*/  ISETP.GE.AND P0, PT, R116, 0x1f, PT ;  /* 0x0000001f7400780c */ /* 0x000fe20003f06270 */
[----:B------:R-:W-:-:S12]  /*6250*/  BSSY B2, `(.L_x_8877) ;  /* 0x0000006000027945 */ /* 0x000fd80003800000 */
[----:B------:R-:W-:Y:S05]  /*6260*/  @!P0 BRA `(.L_x_8878) ;  /* 0x0000000000108947 */ /* 0x000fea0003800000 */
[----:B------:R-:W-:-:S03]  /*6270*/  UMOV UR4, 0xffffffff ;  /* 0xffffffff00047882 */ /* 0x000fc60000000000 */
[----:B------:R-:W-:Y:S05]  /*6280*/  BRA.DIV UR4, `(.L_x_8879) ;  /* 0x0000002204207947 */ /* 0x000fea000b800000 */
[----:B-1----:R1:W2:Y:S02]  /*6290*/  SHFL.IDX PT, R113, R112, R104, R3 ;  /* 0x0000006870717389 */ /* 0x0022a400000e0003 */
.L_x_8984:
[----:B--2---:R-:W-:-:S07]  /*62a0*/  IMAD R114, R40, R113, R114 ;  /* 0x0000007128727224 */ /* 0x004fce00078e0272 */
.L_x_8878:
[----:B------:R-:W-:Y:S05]  /*62b0*/  BSYNC B2 ;  /* 0x0000000000027941 */ /* 0x000fea0003800000 */
.L_x_8877:
[----:B------:R-:W-:Y:S01]  /*62c0*/  ISETP.GE.AND P0, PT, R116, 0x20, PT ;  /* 0x000000207400780c */ /* 0x000fe20003f06270 */
[----:B------:R-:W-:-:S12]  /*62d0*/  BSSY B2, `(.L_x_8880) ;  /* 0x0000006000027945 */ /* 0x000fd80003800000 */
[----:B------:R-:W-:Y:S05]  /*62e0*/  @!P0 BRA `(.L_x_8881) ;  /* 0x0000000000108947 */ /* 0x000fea0003800000 */
[----:B------:R-:W-:-:S03]  /*62f0*/  UMOV UR4, 0xffffffff ;  /* 0xffffffff00047882 */ /* 0x000fc60000000000 */
[----:B------:R-:W-:Y:S05]  /*6300*/  BRA.DIV UR4, `(.L_x_8882) ;  /* 0x0000002204207947 */ /* 0x000fea000b800000 */
[----:B-1----:R1:W2:Y:S02]  /*6310*/  SHFL.IDX PT, R112, R112, R102, R3 ;  /* 0x0000006670707389 */ /* 0x0022a400000e0003 */
.L_x_8987:
[----:B--2---:R-:W-:-:S07]  /*6320*/  IMAD R114, R41, R112, R114 ;  /* 0x0000007029727224 */ /* 0x004fce00078e0272 */
.L_x_8881:
[----:B------:R-:W-:Y:S05]  /*6330*/  BSYNC B2 ;  /* 0x0000000000027941 */ /* 0x000fea0003800000 */
.L_x_8880:
        /* <DEDUP_REMOVED lines=8> */
.L_x_8786:
[----:B------:R-:W-:Y:S05]  /*63c0*/  BSYNC B0 ;  /* 0x0000000000007941 */ /* 0x000fea0003800000 */
.L_x_8785:
[----:B------:R-:W-:Y:S01]  /*63d0*/  PLOP3.LUT P0, PT, PT, PT, PT, 0x8, 0x80 ;  /* 0x000000000080781c */ /* 0x000fe20003f0e170 */
[----:B------:R-:W-:Y:S01]  /*63e0*/  IMAD.MOV.U32 R107, RZ, RZ, 0x20 ;  /* 0x00000020ff6b7424 */ /* 0x000fe200078e00ff */
[----:B------:R-:W-:Y:S11]  /*63f0*/  @P1 BRA `(.L_x_8884) ;  /* 0xffffffdc00981947 */ /* 0x000ff6000383ffff */
[----:B------:R-:W-:Y:S05]  /*6400*/  BSYNC B1 ;  /* 0x0000000000017941 */ /* 0x000fea0003800000 */
.L_x_8784:
[----:B------:R-:W-:-:S13]  /*6410*/  ISETP.NE.AND P2, PT, R117, RZ, PT ;  /* 0x000000ff7500720c */ /* 0x000fda0003f45270 */
[----:B------:R-:W-:Y:S05]  /*6420*/  @!P2 BRA `(.L_x_8885) ;  /* 0xffffffdc0058a947 */ /* 0x000fea000383ffff */
.L_x_8746:
        /* <DEDUP_REMOVED lines=125> */
.L_x_8887:
[----:B------:R-:W-:Y:S05]  /*6c00*/  BSYNC.RECONVERGENT B0 ;  /* 0x0000000000007941 */ /* 0x000fea0003800200 */
.L_x_8886:
        /* <DEDUP_REMOVED lines=15> */
.L_x_8890:
        /* <DEDUP_REMOVED lines=106> */
.L_x_8889:
[----:B------:R-:W-:Y:S05]  /*73a0*/  BSYNC.RECONVERGENT B0 ;  /* 0x0000000000007941 */ /* 0x000fea0003800200 */
.L_x_8888:
[----:B------:R-:W2:Y:S02]  /*73b0*/  LDCU UR4, c[0x0][0x374] ;  /* 0x00006e80ff0477ac */ /* 0x000ea40008000800 */
[----:B--2---:R-:W-:Y:S02]  /*73c0*/  UIADD3 UR6, UPT, UPT, UR4, UR6, URZ ;  /* 0x0000000604067290 */ /* 0x004fe4000fffe0ff */
[----:B------:R-:W-:-:S04]  /*73d0*/  USHF.L.U32 UR4, UR4, 0x3, URZ ;  /* 0x0000000304047899 */ /* 0x000fc800080006ff */
[----:B------:R-:W-:-:S09]  /*73e0*/  UISETP.GE.U32.AND UP0, UPT, UR6, UR4, UPT ;  /* 0x000000040600728c */ /* 0x000fd2000bf06070 */
[----:B------:R-:W-:Y:S05]  /*73f0*/  BRA.U !UP0, `(.L_x_8891) ;  /* 0xffffff95080c7547 */ /* 0x000fea000b83ffff */
[----:B------:R-:W-:Y:S05]  /*7400*/  EXIT ;  /* 0x000000000000794d */ /* 0x000fea0003800000 */
.L_x_8789:
[----:B------:R-:W-:Y:S01]  /*7410*/  BSSY B3, `(.L_x_8892) ;  /* 0x0000006000037945 */ /* 0x000fe20003800000 */
[----:B------:R-:W-:Y:S01]  /*7420*/  IMAD.MOV.U32 R115, RZ, RZ, R108 ;  /* 0x000000ffff737224 */ /* 0x000fe200078e006c */
[----:B------:R-:W-:-:S07]  /*7430*/  MOV R113, 0xffffffff ;  /* 0xffffffff00717802 */ /* 0x000fce0000000f00 */
[----:B01-34-:R-:W-:Y:S05]  /*7440*/  WARPSYNC.COLLECTIVE R113, `(.L_x_8893) ;  /* 0x0000000071087348 */ /* 0x01bfea0003c00000 */
[----:B-1----:R1:W2:Y:S02]  /*7450*/  SHFL.IDX P0, R113, R112, R115, R3 ;  /* 0x0000007370717389 */ /* 0x0022a40000000003 */
[----:B01234-:R-:W-:Y:S05]  /*7460*/  ENDCOLLECTIVE ;  /* 0x000000000000791b */ /* 0x01ffea0003800000 */
.L_x_8893:
[----:B------:R-:W-:Y:S05]  /*7470*/  BSYNC B3 ;  /* 0x0000000000037941 */ /* 0x000fea0003800000 */
.L_x_8892:
[----:B------:R-:W-:Y:S05]  /*7480*/  BRA `(.L_x_8894) ;  /* 0xffffffdc00d47947 */ /* 0x000fea000383ffff */
.L_x_8792:
[----:B------:R-:W-:Y:S01]  /*7490*/  BSSY B3, `(.L_x_8895) ;  /* 0x0000006000037945 */ /* 0x000fe20003800000 */
[----:B------:R-:W-:Y:S02]  /*74a0*/  IMAD.MOV.U32 R115, RZ, RZ, R100 ;  /* 0x000000ffff737224 */ /* 0x000fe400078e0064 */
[----:B------:R-:W-:-:S07]  /*74b0*/  IMAD.MOV.U32 R113, RZ, RZ, -0x1 ;  /* 0xffffffffff717424 */ /* 0x000fce00078e00ff */
[----:B01-34-:R-:W-:Y:S05]  /*74c0*/  WARPSYNC.COLLECTIVE R113, `(.L_x_8896) ;  /* 0x0000000071087348 */ /* 0x01bfea0003c00000 */
[----:B-1----:R1:W2:Y:S02]  /*74d0*/  SHFL.IDX P0, R113, R112, R115, R3 ;  /* 0x0000007370717389 */ /* 0x0022a40000000003 */
[----:B01234-:R-:W-:Y:S05]  /*74e0*/  ENDCOLLECTIVE ;  /* 0x000000000000791b */ /* 0x01ffea0003800000 */
.L_x_8896:
[----:B------:R-:W-:Y:S05]  /*74f0*/  BSYNC B3 ;  /* 0x0000000000037941 */ /* 0x000fea0003800000 */
.L_x_8895:
[----:B------:R-:W-:Y:S05]  /*7500*/  BRA `(.L_x_8897) ;  /* 0xffffffdc00d07947 */ /* 0x000fea000383ffff */
.L_x_8795:
[----:B------:R-:W-:Y:S01]  /*7510*/  BSSY B3, `(.L_x_8898) ;  /* 0x0000006000037945 */ /* 0x000fe20003800000 */
[----:B------:R-:W-:Y:S02]  /*7520*/  IMAD.MOV.U32 R115, RZ, RZ, R98 ;  /* 0x000000ffff737224 */ /* 0x000fe400078e0062 */
[----:B------:R-:W-:-:S07]  /*7530*/  IMAD.MOV.U32 R113, RZ, RZ, -0x1 ;  /* 0xffffffffff717424 */ /* 0x000fce00078e00ff */
[----:B01-34-:R-:W-:Y:S05]  /*7540*/  WARPSYNC.COLLECTIVE R113, `(.L_x_8899) ;  /* 0x0000000071087348 */ /* 0x01bfea0003c00000 */
[----:B-1----:R1:W2:Y:S02]  /*7550*/  SHFL.IDX P0, R113, R112, R115, R3 ;  /* 0x0000007370717389 */ /* 0x0022a40000000003 */
[----:B01234-:R-:W-:Y:S05]  /*7560*/  ENDCOLLECTIVE ;  /* 0x000000000000791b */ /* 0x01ffea0003800000 */
.L_x_8899:
[----:B------:R-:W-:Y:S05]  /*7570*/  BSYNC B3 ;  /* 0x0000000000037941 */ /* 0x000fea0003800000 */
.L_x_8898:
[----:B------:R-:W-:Y:S05]  /*7580*/  BRA `(.L_x_8900) ;  /* 0xffffffdc00cc7947 */ /* 0x000fea000383ffff */
.L_x_8798:
[----:B------:R-:W-:Y:S01]  /*7590*/  BSSY B3, `(.L_x_8901) ;  /* 0x0000006000037945 */ /* 0x000fe20003800000 */
[----:B------:R-:W-:Y:S02]  /*75a0*/  IMAD.MOV.U32 R115, RZ, RZ, R96 ;  /* 0x000000ffff737224 */ /* 0x000fe400078e0060 */
[----:B------:R-:W-:-:S07]  /*75b0*/  IMAD.MOV.U32 R113, RZ, RZ, -0x1 ;  /* 0xffffffffff717424 */ /* 0x000fce00078e00ff */
[----:B01-34-:R-:W-:Y:S05]  /*75c0*/  WARPSYNC.COLLECTIVE R113, `(.L_x_8902) ;  /* 0x0000000071087348 */ /* 0x01bfea0003c00000 */
[----:B-1----:R1:W2:Y:S02]  /*75d0*/  SHFL.IDX P0, R113, R112, R115, R3 ;  /* 0x0000007370717389 */ /* 0x0022a40000000003 */
[----:B01234-:R-:W-:Y:S05]  /*75e0*/  ENDCOLLECTIVE ;  /* 0x000000000000791b */ /* 0x01ffea0003800000 */
.L_x_8902:
[----:B------:R-:W-:Y:S05]  /*75f0*/  BSYNC B3 ;  /* 0x0000000000037941 */ /* 0x000fea0003800000 */
.L_x_8901:
[----:B------:R-:W-:Y:S05]  /*7600*/  BRA `(.L_x_8903) ;  /* 0xffffffdc00c87947 */ /* 0x000fea000383ffff */
.L_x_8801:
[----:B------:R-:W-:Y:S01]  /*7610*/  BSSY B3, `(.L_x_8904) ;  /* 0x0000006000037945 */ /* 0x000fe20003800000 */
[----:B------:R-:W-:Y:S01]  /*7620*/  MOV R115, R94 ;  /* 0x0000005e00737202 */ /* 0x000fe20000000f00 */
[----:B------:R-:W-:-:S07]  /*7630*/  IMAD.MOV.U32 R113, RZ, RZ, -0x1 ;  /* 0xffffffffff717424 */ /* 0x000fce00078e00ff */
[----:B01-34-:R-:W-:Y:S05]  /*7640*/  WARPSYNC.COLLECTIVE R113, `(.L_x_8905) ;  /* 0x0000000071087348 */ /* 0x01bfea0003c00000 */
[----:B-1----:R1:W2:Y:S02]  /*7650*/  SHFL.IDX P0, R113, R112, R115, R3 ;  /* 0x0000007370717389 */ /* 0x0022a40000000003 */
[----:B01234-:R-:W-:Y:S05]  /*7660*/  ENDCOLLECTIVE ;  /* 0x000000000000791b */ /* 0x01ffea0003800000 */
.L_x_8905:
[----:B------:R-:W-:Y:S05]  /*7670*/  BSYNC B3 ;  /* 0x0000000000037941 */ /* 0x000fea0003800000 */
.L_x_8904:
[----:B------:R-:W-:Y:S05]  /*7680*/  BRA `(.L_x_8906) ;  /* 0xffffffdc00c47947 */ /* 0x000fea000383ffff */
.L_x_8804:
[----:B------:R-:W-:Y:S01]  /*7690*/  BSSY B3, `(.L_x_8907) ;  /* 0x0000006000037945 */ /* 0x000fe20003800000 */
[----:B------:R-:W-:Y:S02]  /*76a0*/  IMAD.MOV.U32 R115, RZ, RZ, R92 ;  /* 0x000000ffff737224 */ /* 0x000fe400078e005c */
[----:B------:R-:W-:-:S07]  /*76b0*/  IMAD.MOV.U32 R113, RZ, RZ, -0x1 ;  /* 0xffffffffff717424 */ /* 0x000fce00078e00ff */
[----:B01-34-:R-:W-:Y:S05]  /*76c0*/  WARPSYNC.COLLECTIVE R113, `(.L_x_8908) ;  /* 0x0000000071087348 */ /* 0x01bfea0003c00000 */
[----:B-1----:R1:W2:Y:S02]  /*76d0*/  SHFL.IDX P0, R113, R112, R115, R3 ;  /* 0x0000007370717389 */ /* 0x0022a40000000003 */
[----:B01234-:R-:W-:Y:S05]  /*76e0*/  ENDCOLLECTIVE ;  /* 0x000000000000791b */ /* 0x01ffea0003800000 */
.L_x_8908:
[----:B------:R-:W-:Y:S05]  /*76f0*/  BSYNC B3 ;  /* 0x0000000000037941 */ /* 0x000fea0003800000 */
.L_x_8907:
[----:B------:R-:W-:Y:S05]  /*7700*/  BRA `(.L_x_8909) ;  /* 0xffffffdc00c47947 */ /* 0x000fea000383ffff */
.L_x_8807:
[----:B------:R-:W-:Y:S01]  /*7710*/  BSSY B3, `(.L_x_8910) ;  /* 0x0000006000037945 */ /* 0x000fe20003800000 */
[----:B------:R-:W-:Y:S02]  /*7720*/  IMAD.MOV.U32 R115, RZ, RZ, R90 ;  /* 0x000000ffff737224 */ /* 0x000fe400078e005a */
[----:B------:R-:W-:-:S07]  /*7730*/  IMAD.MOV.U32 R113, RZ, RZ, -0x1 ;  /* 0xffffffffff717424 */ /* 0x000fce00078e00ff */
[----:B01-34-:R-:W-:Y:S05]  /*7740*/  WARPSYNC.COLLECTIVE R113, `(.L_x_8911) ;  /* 0x0000000071087348 */ /* 0x01bfea0003c00000 */
[----:B-1----:R1:W2:Y:S02]  /*7750*/  SHFL.IDX P0, R113, R112, R115, R3 ;  /* 0x0000007370717389 */ /* 0x0022a40000000003 */
[----:B01234-:R-:W-:Y:S05]  /*7760*/  ENDCOLLECTIVE ;  /* 0x000000000000791b */ /* 0x01ffea0003800000 */
.L_x_8911:
[----:B------:R-:W-:Y:S05]  /*7770*/  BSYNC B3 ;  /* 0x0000000000037941 */ /* 0x000fea0003800000 */
.L_x_8910:
[----:B------:R-:W-:Y:S05]  /*7780*/  BRA `(.L_x_8912) ;  /* 0xffffffdc00c47947 */ /* 0x000fea000383ffff */
.L_x_8810:
[----:B------:R-:W-:Y:S01]  /*7790*/  BSSY B3, `(.L_x_8913) ;  /* 0x0000006000037945 */ /* 0x000fe20003800000 */
[----:B------:R-:W-:Y:S01]  /*77a0*/  IMAD.MOV.U32 R115, RZ, RZ, R88 ;  /* 0x000000ffff737224 */ /* 0x000fe200078e0058 */
[----:B------:R-:W-:-:S07]  /*77b0*/  MOV R113, 0xffffffff ;  /* 0xffffffff00717802 */ /* 0x000fce0000000f00 */
[----:B01-34-:R-:W-:Y:S05]  /*77c0*/  WARPSYNC.COLLECTIVE R113, `(.L_x_8914) ;  /* 0x0000000071087348 */ /* 0x01bfea0003c00000 */
[----:B-1----:R1:W2:Y:S02]  /*77d0*/  SHFL.IDX P0, R113, R112, R115, R3 ;  /* 0x0000007370717389 */ /* 0x0022a40000000003 */
[----:B01234-:R-:W-:Y:S05]  /*77e0*/  ENDCOLLECTIVE ;  /* 0x000000000000791b */ /* 0x01ffea0003800000 */
.L_x_8914:
[----:B------:R-:W-:Y:S05]  /*77f0*/  BSYNC B3 ;  /* 0x0000000000037941 */ /* 0x000fea0003800000 */
.L_x_8913:
[----:B------:R-:W-:Y:S05]  /*7800*/  BRA `(.L_x_8915) ;  /* 0xffffffdc00c47947 */ /* 0x000fea000383ffff */
.L_x_8813:
[----:B------:R-:W-:Y:S01]  /*7810*/  BSSY B3, `(.L_x_8916) ;  /* 0x0000006000037945 */ /* 0x000fe20003800000 */
[----:B------:R-:W-:Y:S02]  /*7820*/  IMAD.MOV.U32 R115, RZ, RZ, R86 ;  /* 0x000000ffff737224 */ /* 0x000fe400078e0056 */
[----:B------:R-:W-:-:S07]  /*7830*/  IMAD.MOV.U32 R113, RZ, RZ, -0x1 ;  /* 0xffffffffff717424 */ /* 0x000fce00078e00ff */
[----:B01-34-:R-:W-:Y:S05]  /*7840*/  WARPSYNC.COLLECTIVE R113, `(.L_x_8917) ;  /* 0x0000000071087348 */ /* 0x01bfea0003c00000 */
[----:B-1----:R1:W2:Y:S02]  /*7850*/  SHFL.IDX P0, R113, R112, R115, R3 ;  /* 0x0000007370717389 */ /* 0x0022a40000000003 */
[----:B01234-:R-:W-:Y:S05]  /*7860*/  ENDCOLLECTIVE ;  /* 0x000000000000791b */ /* 0x01ffea0003800000 */
.L_x_8917:
[----:B------:R-:W-:Y:S05]  /*7870*/  BSYNC B3 ;  /* 0x0000000000037941 */ /* 0x000fea0003800000 */
.L_x_8916:
[----:B------:R-:W-:Y:S05]  /*7880*/  BRA `(.L_x_8918) ;  /* 0xffffffdc00c47947 */ /* 0x000fea000383ffff */
.L_x_8816:
[----:B------:R-:W-:Y:S01]  /*7890*/  BSSY B3, `(.L_x_8919) ;  /* 0x0000006000037945 */ /* 0x000fe20003800000 */
[----:B------:R-:W-:Y:S02]  /*78a0*/  IMAD.MOV.U32 R115, RZ, RZ, R84 ;  /* 0x000000ffff737224 */ /* 0x000fe400078e0054 */
[----:B------:R-:W-:-:S07]  /*78b0*/  IMAD.MOV.U32 R113, RZ, RZ, -0x1 ;  /* 0xffffffffff717424 */ /* 0x000fce00078e00ff */
[----:B01-34-:R-:W-:Y:S05]  /*78c0*/  WARPSYNC.COLLECTIVE R113, `(.L_x_8920) ;  /* 0x0000000071087348 */ /* 0x01bfea0003c00000 */
[----:B-1----:R1:W2:Y:S02]  /*78d0*/  SHFL.IDX P0, R113, R112, R115, R3 ;  /* 0x0000007370717389 */ /* 0x0022a40000000003 */
[----:B01234-:R-:W-:Y:S05]  /*78e0*/  ENDCOLLECTIVE ;  /* 0x000000000000791b */ /* 0x01ffea0003800000 */
.L_x_8920:
[----:B------:R-:W-:Y:S05]  /*78f0*/  BSYNC B3 ;  /* 0x0000000000037941 */ /* 0x000fea0003800000 */
.L_x_8919:
[----:B------:R-:W-:Y:S05]  /*7900*/  BRA `(.L_x_8921) ;  /* 0xffffffdc00c47947 */ /* 0x000fea000383ffff */
.L_x_8819:
[----:B------:R-:W-:Y:S01]  /*7910*/  BSSY B3, `(.L_x_8922) ;  /* 0x0000006000037945 */ /* 0x000fe20003800000 */
[----:B------:R-:W-:Y:S02]  /*7920*/  IMAD.MOV.U32 R115, RZ, RZ, R82 ;  /* 0x000000ffff737224 */ /* 0x000fe400078e0052 */
[----:B------:R-:W-:-:S07]  /*7930*/  IMAD.MOV.U32 R113, RZ, RZ, -0x1 ;  /* 0xffffffffff717424 */ /* 0x000fce00078e00ff */
[----:B01-34-:R-:W-:Y:S05]  /*7940*/  WARPSYNC.COLLECTIVE R113, `(.L_x_8923) ;  /* 0x0000000071087348 */ /* 0x01bfea0003c00000 */
[----:B-1----:R1:W2:Y:S02]  /*7950*/  SHFL.IDX P0, R113, R112, R115, R3 ;  /* 0x0000007370717389 */ /* 0x0022a40000000003 */
[----:B01234-:R-:W-:Y:S05]  /*7960*/  ENDCOLLECTIVE ;  /* 0x000000000000791b */ /* 0x01ffea0003800000 */
.L_x_8923:
[----:B------:R-:W-:Y:S05]  /*7970*/  BSYNC B3 ;  /* 0x0000000000037941 */ /* 0x000fea0003800000 */
.L_x_8922:
[----:B------:R-:W-:Y:S05]  /*7980*/  BRA `(.L_x_8924) ;  /* 0xffffffdc00c47947 */ /* 0x000fea000383ffff */
.L_x_8822:
[----:B------:R-:W-:Y:S01]  /*7990*/  BSSY B3, `(.L_x_8925) ;  /* 0x0000006000037945 */ /* 0x000fe20003800000 */
[----:B------:R-:W-:Y:S01]  /*79a0*/  MOV R115, R80 ;  /* 0x0000005000737202 */ /* 0x000fe20000000f00 */
[----:B------:R-:W-:-:S07]  /*79b0*/  IMAD.MOV.U32 R113, RZ, RZ, -0x1 ;  /* 0xffffffffff717424 */ /* 0x000fce00078e00ff */
[----:B01-34-:R-:W-:Y:S05]  /*79c0*/  WARPSYNC.COLLECTIVE R113, `(.L_x_8926) ;  /* 0x0000000071087348 */ /* 0x01bfea0003c00000 */
[----:B-1----:R1:W2:Y:S02]  /*79d0*/  SHFL.IDX P0, R113, R112, R115, R3 ;  /* 0x0000007370717389 */ /* 0x0022a40000000003 */
[----:B01234-:R-:W-:Y:S05]  /*79e0*/  ENDCOLLECTIVE ;  /* 0x000000000000791b */ /* 0x01ffea0003800000 */
.L_x_8926:
[----:B------:R-:W-:Y:S05]  /*79f0*/  BSYNC B3 ;  /* 0x0000000000037941 */ /* 0x000fea0003800000 */
.L_x_8925:
[----:B------:R-:W-:Y:S05]  /*7a00*/  BRA `(.L_x_8927) ;  /* 0xffffffdc00c47947 */ /* 0x000fea000383ffff */
.L_x_8825:
[----:B------:R-:W-:Y:S01]  /*7a10*/  BSSY B3, `(.L_x_8928) ;  /* 0x0000006000037945 */ /* 0x000fe20003800000 */
[----:B------:R-:W-:Y:S02]  /*7a20*/  IMAD.MOV.U32 R115, RZ, RZ, R78 ;  /* 0x000000ffff737224 */ /* 0x000fe400078e004e */
[----:B------:R-:W-:-:S07]  /*7a30*/  IMAD.MOV.U32 R113, RZ, RZ, -0x1 ;  /* 0xffffffffff717424 */ /* 0x000fce00078e00ff */
[----:B01-34-:R-:W-:Y:S05]  /*7a40*/  WARPSYNC.COLLECTIVE R113, `(.L_x_8929) ;  /* 0x0000000071087348 */ /* 0x01bfea0003c00000 */
[----:B-1----:R1:W2:Y:S02]  /*7a50*/  SHFL.IDX P0, R113, R112, R115, R3 ;  /* 0x0000007370717389 */ /* 0x0022a40000000003 */
[----:B01234-:R-:W-:Y:S05]  /*7a60*/  ENDCOLLECTIVE ;  /* 0x000000000000791b */ /* 0x01ffea0003800000 */
.L_x_8929:
[----:B------:R-:W-:Y:S05]  /*7a70*/  BSYNC B3 ;  /* 0x0000000000037941 */ /* 0x000fea0003800000 */
.L_x_8928:
[----:B------:R-:W-:Y:S05]  /*7a80*/  BRA `(.L_x_8930) ;  /* 0xffffffdc00c47947 */ /* 0x000fea000383ffff */
.L_x_8828:
[----:B------:R-:W-:Y:S01]  /*7a90*/  BSSY B3, `(.L_x_8931) ;  /* 0x0000006000037945 */ /* 0x000fe20003800000 */
[----:B------:R-:W-:Y:S02]  /*7aa0*/  IMAD.MOV.U32 R115, RZ, RZ, R76 ;  /* 0x000000ffff737224 */ /* 0x000fe400078e004c */
[----:B------:R-:W-:-:S07]  /*7ab0*/  IMAD.MOV.U32 R113, RZ, RZ, -0x1 ;  /* 0xffffffffff717424 */ /* 0x000fce00078e00ff */
[----:B01-34-:R-:W-:Y:S05]  /*7ac0*/  WARPSYNC.COLLECTIVE R113, `(.L_x_8932) ;  /* 0x0000000071087348 */ /* 0x01bfea0003c00000 */
[----:B-1----:R1:W2:Y:S02]  /*7ad0*/  SHFL.IDX P0, R113, R112, R115, R3 ;  /* 0x0000007370717389 */ /* 0x0022a40000000003 */
[----:B01234-:R-:W-:Y:S05]  /*7ae0*/  ENDCOLLECTIVE ;  /* 0x000000000000791b */ /* 0x01ffea0003800000 */
.L_x_8932:
[----:B------:R-:W-:Y:S05]  /*7af0*/  BSYNC B3 ;  /* 0x0000000000037941 */ /* 0x000fea0003800000 */
.L_x_8931:
[----:B------:R-:W-:Y:S05]  /*7b00*/  BRA `(.L_x_8933) ;  /* 0xffffffdc00c47947 */ /* 0x000fea000383ffff */
.L_x_8831:
[----:B------:R-:W-:Y:S01]  /*7b10*/  BSSY B3, `(.L_x_8934) ;  /* 0x0000006000037945 */ /* 0x000fe20003800000 */
[----:B------:R-:W-:Y:S01]  /*7b20*/  IMAD.MOV.U32 R115, RZ, RZ, R74 ;  /* 0x000000ffff737224 */ /* 0x000fe200078e004a */
[----:B------:R-:W-:-:S07]  /*7b30*/  MOV R113, 0xffffffff ;  /* 0xffffffff00717802 */ /* 0x000fce0000000f00 */
[----:B01-34-:R-:W-:Y:S05]  /*7b40*/  WARPSYNC.COLLECTIVE R113, `(.L_x_8935) ;  /* 0x0000000071087348 */ /* 0x01bfea0003c00000 */
[----:B-1----:R1:W2:Y:S02]  /*7b50*/  SHFL.IDX P0, R113, R112, R115, R3 ;  /* 0x0000007370717389 */ /* 0x0022a40000000003 */
[----:B01234-:R-:W-:Y:S05]  /*7b60*/  ENDCOLLECTIVE ;  /* 0x000000000000791b */ /* 0x01ffea0003800000 */
.L_x_8935:
[----:B------:R-:W-:Y:S05]  /*7b70*/  BSYNC B3 ;  /* 0x0000000000037941 */ /* 0x000fea0003800000 */
.L_x_8934:
[----:B------:R-:W-:Y:S05]  /*7b80*/  BRA `(.L_x_8936) ;  /* 0xffffffdc00c47947 */ /* 0x000fea000383ffff */
.L_x_8834:
[----:B------:R-:W-:Y:S01]  /*7b90*/  BSSY B3, `(.L_x_8937) ;  /* 0x0000006000037945 */ /* 0x000fe20003800000 */
[----:B------:R-:W-:Y:S02]  /*7ba0*/  IMAD.MOV.U32 R115, RZ, RZ, R72 ;  /* 0x000000ffff737224 */ /* 0x000fe400078e0048 */
[----:B------:R-:W-:-:S07]  /*7bb0*/  IMAD.MOV.U32 R113, RZ, RZ, -0x1 ;  /* 0xffffffffff717424 */ /* 0x000fce00078e00ff */
[----:B01-34-:R-:W-:Y:S05]  /*7bc0*/  WARPSYNC.COLLECTIVE R113, `(.L_x_8938) ;  /* 0x0000000071087348 */ /* 0x01bfea0003c00000 */
[----:B-1----:R1:W2:Y:S02]  /*7bd0*/  SHFL.IDX P0, R113, R112, R115, R3 ;  /* 0x0000007370717389 */ /* 0x0022a40000000003 */
[----:B01234-:R-:W-:Y:S05]  /*7be0*/  ENDCOLLECTIVE ;  /* 0x000000000000791b */ /* 0x01ffea0003800000 */
.L_x_8938:
[----:B------:R-:W-:Y:S05]  /*7bf0*/  BSYNC B3 ;  /* 0x0000000000037941 */ /* 0x000fea0003800000 */
.L_x_8937:
[----:B------:R-:W-:Y:S05]  /*7c00*/  BRA `(.L_x_8939) ;  /* 0xffffffdc00c47947 */ /* 0x000fea000383ffff */
.L_x_8837:
[----:B------:R-:W-:Y:S01]  /*7c10*/  BSSY B3, `(.L_x_8940) ;  /* 0x0000006000037945 */ /* 0x000fe20003800000 */
[----:B------:R-:W-:Y:S02]  /*7c20*/  IMAD.MOV.U32 R115, RZ, RZ, R70 ;  /* 0x000000ffff737224 */ /* 0x000fe400078e0046 */
[----:B------:R-:W-:-:S07]  /*7c30*/  IMAD.MOV.U32 R113, RZ, RZ, -0x1 ;  /* 0xffffffffff717424 */ /* 0x000fce00078e00ff */
[----:B01-34-:R-:W-:Y:S05]  /*7c40*/  WARPSYNC.COLLECTIVE R113, `(.L_x_8941) ;  /* 0x0000000071087348 */ /* 0x01bfea0003c00000 */
[----:B-1----:R1:W2:Y:S02]  /*7c50*/  SHFL.IDX P0, R113, R112, R115, R3 ;  /* 0x0000007370717389 */ /* 0x0022a40000000003 */
[----:B01234-:R-:W-:Y:S05]  /*7c60*/  ENDCOLLECTIVE ;  /* 0x000000000000791b */ /* 0x01ffea0003800000 */
.L_x_8941:
[----:B------:R-:W-:Y:S05]  /*7c70*/  BSYNC B3 ;  /* 0x0000000000037941 */ /* 0x000fea0003800000 */
.L_x_8940:
[----:B------:R-:W-:Y:S05]  /*7c80*/  BRA `(.L_x_8942) ;  /* 0xffffffdc00c47947 */ /* 0x000fea000383ffff */
.L_x_8840:
[----:B------:R-:W-:Y:S01]  /*7c90*/  BSSY B3, `(.L_x_8943) ;  /* 0x0000006000037945 */ /* 0x000fe20003800000 */
[----:B------:R-:W-:Y:S02]  /*7ca0*/  IMAD.MOV.U32 R115, RZ, RZ, R68 ;  /* 0x000000ffff737224 */ /* 0x000fe400078e0044 */
[----:B------:R-:W-:-:S07]  /*7cb0*/  IMAD.MOV.U32 R113, RZ, RZ, -0x1 ;  /* 0xffffffffff717424 */ /* 0x000fce00078e00ff */
[----:B01-34-:R-:W-:Y:S05]  /*7cc0*/  WARPSYNC.COLLECTIVE R113, `(.L_x_8944) ;  /* 0x0000000071087348 */ /* 0x01bfea0003c00000 */
[----:B-1----:R1:W2:Y:S02]  /*7cd0*/  SHFL.IDX P0, R113, R112, R115, R3 ;  /* 0x0000007370717389 */ /* 0x0022a40000000003 */
[----:B01234-:R-:W-:Y:S05]  /*7ce0*/  ENDCOLLECTIVE ;  /* 0x000000000000791b */ /* 0x01ffea0003800000 */
.L_x_8944:
[----:B------:R-:W-:Y:S05]  /*7cf0*/  BSYNC B3 ;  /* 0x0000000000037941 */ /* 0x000fea0003800000 */
.L_x_8943:
[----:B------:R-:W-:Y:S05]  /*7d00*/  BRA `(.L_x_8945) ;  /* 0xffffffdc00c47947 */ /* 0x000fea000383ffff */
.L_x_8843:
[----:B------:R-:W-:Y:S01]  /*7d10*/  BSSY B3, `(.L_x_8946) ;  /* 0x0000006000037945 */ /* 0x000fe20003800000 */
[----:B------:R-:W-:Y:S01]  /*7d20*/  MOV R115, R66 ;  /* 0x0000004200737202 */ /* 0x000fe20000000f00 */
[----:B------:R-:W-:-:S07]  /*7d30*/  IMAD.MOV.U32 R113, RZ, RZ, -0x1 ;  /* 0xffffffffff717424 */ /* 0x000fce00078e00ff */
[----:B01-34-:R-:W-:Y:S05]  /*7d40*/  WARPSYNC.COLLECTIVE R113, `(.L_x_8947) ;  /* 0x0000000071087348 */ /* 0x01bfea0003c00000 */
[----:B-1----:R1:W2:Y:S02]  /*7d50*/  SHFL.IDX P0, R113, R112, R115, R3 ;  /* 0x0000007370717389 */ /* 0x0022a40000000003 */
[----:B01234-:R-:W-:Y:S05]  /*7d60*/  ENDCOLLECTIVE ;  /* 0x000000000000791b */ /* 0x01ffea0003800000 */
.L_x_8947:
[----:B------:R-:W-:Y:S05]  /*7d70*/  BSYNC B3 ;  /* 0x0000000000037941 */ /* 0x000fea0003800000 */
.L_x_8946:
[----:B------:R-:W-:Y:S05]  /*7d80*/  BRA `(.L_x_8948) ;  /* 0xffffffdc00c47947 */ /* 0x000fea000383ffff */
.L_x_8846:
[----:B------:R-:W-:Y:S01]  /*7d90*/  BSSY B3, `(.L_x_8949) ;  /* 0x0000006000037945 */ /* 0x000fe20003800000 */
[----:B------:R-:W-:Y:S02]  /*7da0*/  IMAD.MOV.U32 R115, RZ, RZ, R64 ;  /* 0x000000ffff737224 */ /* 0x000fe400078e0040 */
[----:B------:R-:W-:-:S07]  /*7db0*/  IMAD.MOV.U32 R113, RZ, RZ, -0x1 ;  /* 0xffffffffff717424 */ /* 0x000fce00078e00ff */
[----:B01-34-:R-:W-:Y:S05]  /*7dc0*/  WARPSYNC.COLLECTIVE R113, `(.L_x_8950) ;  /* 0x0000000071087348 */ /* 0x01bfea0003c00000 */
[----:B-1----:R1:W2:Y:S02]  /*7dd0*/  SHFL.IDX P0, R113, R112, R115, R3 ;  /* 0x0000007370717389 */ /* 0x0022a40000000003 */
[----:B01234-:R-:W-:Y:S05]  /*7de0*/  ENDCOLLECTIVE ;  /* 0x000000000000791b */ /* 0x01ffea0003800000 */
.L_x_8950:
[----:B------:R-:W-:Y:S05]  /*7df0*/  BSYNC B3 ;  /* 0x0000000000037941 */ /* 0x000fea0003800000 */
.L_x_8949:
[----:B------:R-:W-:Y:S05]  /*7e00*/  BRA `(.L_x_8951) ;  /* 0xffffffdc00c47947 */ /* 0x000fea000383ffff */
.L_x_8849:
[----:B------:R-:W-:Y:S01]  /*7e10*/  BSSY B3, `(.L_x_8952) ;  /* 0x0000006000037945 */ /* 0x000fe20003800000 */
[----:B------:R-:W-:Y:S02]  /*7e20*/  IMAD.MOV.U32 R115, RZ, RZ, R62 ;  /* 0x000000ffff737224 */ /* 0x000fe400078e003e */
[----:B------:R-:W-:-:S07]  /*7e30*/  IMAD.MOV.U32 R113, RZ, RZ, -0x1 ;  /* 0xffffffffff717424 */ /* 0x000fce00078e00ff */
[----:B01-34-:R-:W-:Y:S05]  /*7e40*/  WARPSYNC.COLLECTIVE R113, `(.L_x_8953) ;  /* 0x0000000071087348 */ /* 0x01bfea0003c00000 */
[----:B-1----:R1:W2:Y:S02]  /*7e50*/  SHFL.IDX P0, R113, R112, R115, R3 ;  /* 0x0000007370717389 */ /* 0x0022a40000000003 */
[----:B01234-:R-:W-:Y:S05]  /*7e60*/  ENDCOLLECTIVE ;  /* 0x000000000000791b */ /* 0x01ffea0003800000 */
.L_x_8953:
[----:B------:R-:W-:Y:S05]  /*7e70*/  BSYNC B3 ;  /* 0x0000000000037941 */ /* 0x000fea0003800000 */
.L_x_8952:
[----:B------:R-:W-:Y:S05]  /*7e80*/  BRA `(.L_x_8954) ;  /* 0xffffffdc00c47947 */ /* 0x000fea000383ffff */
.L_x_8852:
[----:B------:R-:W-:Y:S01]  /*7e90*/  BSSY B3, `(.L_x_8955) ;  /* 0x0000006000037945 */ /* 0x000fe20003800000 */
[----:B------:R-:W-:Y:S01]  /*7ea0*/  IMAD.MOV.U32 R115, RZ, RZ, R60 ;  /* 0x000000ffff737224 */ /* 0x000fe200078e003c */
[----:B------:R-:W-:-:S07]  /*7eb0*/  MOV R113, 0xffffffff ;  /* 0xffffffff00717802 */ /* 0x000fce0000000f00 */
[----:B01-34-:R-:W-:Y:S05]  /*7ec0*/  WARPSYNC.COLLECTIVE R113, `(.L_x_8956) ;  /* 0x0000000071087348 */ /* 0x01bfea0003c00000 */
[----:B-1----:R1:W2:Y:S02]  /*7ed0*/  SHFL.IDX P0, R113, R112, R115, R3 ;  /* 0x0000007370717389 */ /* 0x0022a40000000003 */
[----:B01234-:R-:W-:Y:S05]  /*7ee0*/  ENDCOLLECTIVE ;  /* 0x000000000000791b */ /* 0x01ffea0003800000 */
.L_x_8956:
[----:B------:R-:W-:Y:S05]  /*7ef0*/  BSYNC B3 ;  /* 0x0000000000037941 */ /* 0x000fea0003800000 */
.L_x_8955:
[----:B------:R-:W-:Y:S05]  /*7f00*/  BRA `(.L_x_8957) ;  /* 0xffffffdc00c47947 */ /* 0x000fea000383ffff */
.L_x_8855:
[----:B------:R-:W-:Y:S01]  /*7f10*/  BSSY B3, `(.L_x_8958) ;  /* 0x0000006000037945 */ /* 0x000fe20003800000 */
[----:B------:R-:W-:Y:S02]  /*7f20*/  IMAD.MOV.U32 R115, RZ, RZ, R58 ;  /* 0x000000ffff737224 */ /* 0x000fe400078e003a */
[----:B------:R-:W-:-:S07]  /*7f30*/  IMAD.MOV.U32 R113, RZ, RZ, -0x1 ;  /* 0xffffffffff717424 */ /* 0x000fce00078e00ff */
[----:B01-34-:R-:W-:Y:S05]  /*7f40*/  WARPSYNC.COLLECTIVE R113, `(.L_x_8959) ;  /* 0x0000000071087348 */ /* 0x01bfea0003c00000 */
[----:B-1----:R1:W2:Y:S02]  /*7f50*/  SHFL.IDX P0, R113, R112, R115, R3 ;  /* 0x0000007370717389 */ /* 0x0022a40000000003 */
[----:B01234-:R-:W-:Y:S05]  /*7f60*/  ENDCOLLECTIVE ;  /* 0x000000000000791b */ /* 0x01ffea0003800000 */
.L_x_8959:
[----:B------:R-:W-:Y:S05]  /*7f70*/  BSYNC B3 ;  /* 0x0000000000037941 */ /* 0x000fea0003800000 */
.L_x_8958:
[----:B------:R-:W-:Y:S05]  /*7f80*/  BRA `(.L_x_8960) ;  /* 0xffffffdc00c47947 */ /* 0x000fea000383ffff */
.L_x_8858:
[----:B------:R-:W-:Y:S01]  /*7f90*/  BSSY B3, `(.L_x_8961) ;  /* 0x0000006000037945 */ /* 0x000fe20003800000 */
[----:B------:R-:W-:Y:S02]  /*7fa0*/  IMAD.MOV.U32 R115, RZ, RZ, R56 ;  /* 0x000000ffff737224 */ /* 0x000fe400078e0038 */
[----:B------:R-:W-:-:S07]  /*7fb0*/  IMAD.MOV.U32 R113, RZ, RZ, -0x1 ;  /* 0xffffffffff717424 */ /* 0x000fce00078e00ff */
[----:B01-34-:R-:W-:Y:S05]  /*7fc0*/  WARPSYNC.COLLECTIVE R113, `(.L_x_8962) ;  /* 0x0000000071087348 */ /* 0x01bfea0003c00000 */
[----:B-1----:R1:W2:Y:S02]  /*7fd0*/  SHFL.IDX P0, R113, R112, R115, R3 ;  /* 0x0000007370717389 */ /* 0x0022a40000000003 */
[----:B01234-:R-:W-:Y:S05]  /*7fe0*/  ENDCOLLECTIVE ;  /* 0x000000000000791b */ /* 0x01ffea0003800000 */
.L_x_8962:
[----:B------:R-:W-:Y:S05]  /*7ff0*/  BSYNC B3 ;  /* 0x0000000000037941 */ /* 0x000fea0003800000 */
.L_x_8961:
[----:B------:R-:W-:Y:S05]  /*8000*/  BRA `(.L_x_8963) ;  /* 0xffffffdc00c47947 */ /* 0x000fea000383ffff */
.L_x_8861:
[----:B------:R-:W-:Y:S01]  /*8010*/  BSSY B3, `(.L_x_8964) ;  /* 0x0000006000037945 */ /* 0x000fe20003800000 */
[----:B------:R-:W-:Y:S02]  /*8020*/  IMAD.MOV.U32 R115, RZ, RZ, R54 ;  /* 0x000000ffff737224 */ /* 0x000fe400078e0036 */
[----:B------:R-:W-:-:S07]  /*8030*/  IMAD.MOV.U32 R113, RZ, RZ, -0x1 ;  /* 0xffffffffff717424 */ /* 0x000fce00078e00ff */
[----:B01-34-:R-:W-:Y:S05]  /*8040*/  WARPSYNC.COLLECTIVE R113, `(.L_x_8965) ;  /* 0x0000000071087348 */ /* 0x01bfea0003c00000 */
[----:B-1----:R1:W2:Y:S02]  /*8050*/  SHFL.IDX P0, R113, R112, R115, R3 ;  /* 0x0000007370717389 */ /* 0x0022a40000000003 */
[----:B01234-:R-:W-:Y:S05]  /*8060*/  ENDCOLLECTIVE ;  /* 0x000000000000791b */ /* 0x01ffea0003800000 */
.L_x_8965:
[----:B------:R-:W-:Y:S05]  /*8070*/  BSYNC B3 ;  /* 0x0000000000037941 */ /* 0x000fea0003800000 */
.L_x_8964:
[----:B------:R-:W-:Y:S05]  /*8080*/  BRA `(.L_x_8966) ;  /* 0xffffffdc00c47947 */ /* 0x000fea000383ffff */
.L_x_8864:
[----:B------:R-:W-:Y:S01]  /*8090*/  BSSY B3, `(.L_x_8967) ;  /* 0x0000006000037945 */ /* 0x000fe20003800000 */
[----:B------:R-:W-:Y:S01]  /*80a0*/  MOV R115, R52 ;  /* 0x0000003400737202 */ /* 0x000fe20000000f00 */
[----:B------:R-:W-:-:S07]  /*80b0*/  IMAD.MOV.U32 R113, RZ, RZ, -0x1 ;  /* 0xffffffffff717424 */ /* 0x000fce00078e00ff */
[----:B01-34-:R-:W-:Y:S05]  /*80c0*/  WARPSYNC.COLLECTIVE R113, `(.L_x_8968) ;  /* 0x0000000071087348 */ /* 0x01bfea0003c00000 */
[----:B-1----:R1:W2:Y:S02]  /*80d0*/  SHFL.IDX P0, R113, R112, R115, R3 ;  /* 0x0000007370717389 */ /* 0x0022a40000000003 */
[----:B01234-:R-:W-:Y:S05]  /*80e0*/  ENDCOLLECTIVE ;  /* 0x000000000000791b */ /* 0x01ffea0003800000 */
.L_x_8968:
[----:B------:R-:W-:Y:S05]  /*80f0*/  BSYNC B3 ;  /* 0x0000000000037941 */ /* 0x000fea0003800000 */
.L_x_8967:
[----:B------:R-:W-:Y:S05]  /*8100*/  BRA `(.L_x_8969) ;  /* 0xffffffdc00c47947 */ /* 0x000fea000383ffff */
.L_x_8867:
[----:B------:R-:W-:Y:S01]  /*8110*/  BSSY B3, `(.L_x_8970) ;  /* 0x0000006000037945 */ /* 0x000fe20003800000 */
[----:B------:R-:W-:Y:S02]  /*8120*/  IMAD.MOV.U32 R115, RZ, RZ, R50 ;  /* 0x000000ffff737224 */ /* 0x000fe400078e0032 */
[----:B------:R-:W-:-:S07]  /*8130*/  IMAD.MOV.U32 R113, RZ, RZ, -0x1 ;  /* 0xffffffffff717424 */ /* 0x000fce00078e00ff */
[----:B01-34-:R-:W-:Y:S05]  /*8140*/  WARPSYNC.COLLECTIVE R113, `(.L_x_8971) ;  /* 0x0000000071087348 */ /* 0x01bfea0003c00000 */
[----:B-1----:R1:W2:Y:S02]  /*8150*/  SHFL.IDX P0, R113, R112, R115, R3 ;  /* 0x0000007370717389 */ /* 0x0022a40000000003 */
[----:B01234-:R-:W-:Y:S05]  /*8160*/  ENDCOLLECTIVE ;  /* 0x000000000000791b */ /* 0x01ffea0003800000 */
.L_x_8971:
[----:B------:R-:W-:Y:S05]  /*8170*/  BSYNC B3 ;  /* 0x0000000000037941 */ /* 0x000fea0003800000 */
.L_x_8970:
[----:B------:R-:W-:Y:S05]  /*8180*/  BRA `(.L_x_8972) ;  /* 0xffffffdc00c47947 */ /* 0x000fea000383ffff */
.L_x_8870:
[----:B------:R-:W-:Y:S01]  /*8190*/  BSSY B3, `(.L_x_8973) ;  /* 0x0000006000037945 */ /* 0x000fe20003800000 */
[----:B------:R-:W-:Y:S02]  /*81a0*/  IMAD.MOV.U32 R115, RZ, RZ, R48 ;  /* 0x000000ffff737224 */ /* 0x000fe400078e0030 */
[----:B------:R-:W-:-:S07]  /*81b0*/  IMAD.MOV.U32 R113, RZ, RZ, -0x1 ;  /* 0xffffffffff717424 */ /* 0x000fce00078e00ff */
[----:B01-34-:R-:W-:Y:S05]  /*81c0*/  WARPSYNC.COLLECTIVE R113, `(.L_x_8974) ;  /* 0x0000000071087348 */ /* 0x01bfea0003c00000 */
[----:B-1----:R1:W2:Y:S02]  /*81d0*/  SHFL.IDX P0, R113, R112, R115, R3 ;  /* 0x0000007370717389 */ /* 0x0022a40000000003 */
[----:B01234-:R-:W-:Y:S05]  /*81e0*/  ENDCOLLECTIVE ;  /* 0x000000000000791b */ /* 0x01ffea0003800000 */
.L_x_8974:
[----:B------:R-:W-:Y:S05]  /*81f0*/  BSYNC B3 ;  /* 0x0000000000037941 */ /* 0x000fea0003800000 */
.L_x_8973:
[----:B------:R-:W-:Y:S05]  /*8200*/  BRA `(.L_x_8975) ;  /* 0xffffffdc00c47947 */ /* 0x000fea000383ffff */
.L_x_8873:
[----:B------:R-:W-:Y:S01]  /*8210*/  BSSY B3, `(.L_x_8976) ;  /* 0x0000006000037945 */ /* 0x000fe20003800000 */
[----:B------:R-:W-:Y:S01]  /*8220*/  IMAD.MOV.U32 R115, RZ, RZ, R44 ;  /* 0x000000ffff737224 */ /* 0x000fe200078e002c */
[----:B------:R-:W-:-:S07]  /*8230*/  MOV R113, 0xffffffff ;  /* 0xffffffff00717802 */ /* 0x000fce0000000f00 */
[----:B01-34-:R-:W-:Y:S05]  /*8240*/  WARPSYNC.COLLECTIVE R113, `(.L_x_8977) ;  /* 0x0000000071087348 */ /* 0x01bfea0003c00000 */
[----:B-1----:R1:W2:Y:S02]  /*8250*/  SHFL.IDX P0, R113, R112, R115, R3 ;  /* 0x0000007370717389 */ /* 0x0022a40000000003 */
[----:B01234-:R-:W-:Y:S05]  /*8260*/  ENDCOLLECTIVE ;  /* 0x000000000000791b */ /* 0x01ffea0003800000 */
.L_x_8977:
[----:B------:R-:W-:Y:S05]  /*8270*/  BSYNC B3 ;  /* 0x0000000000037941 */ /* 0x000fea0003800000 */
.L_x_8976:
[----:B------:R-:W-:Y:S05]  /*8280*/  BRA `(.L_x_8978) ;  /* 0xffffffdc00c47947 */ /* 0x000fea000383ffff */
.L_x_8876:
[----:B------:R-:W-:Y:S01]  /*8290*/  BSSY B3, `(.L_x_8979) ;  /* 0x0000006000037945 */ /* 0x000fe20003800000 */
[----:B------:R-:W-:Y:S02]  /*82a0*/  IMAD.MOV.U32 R115, RZ, RZ, R42 ;  /* 0x000000ffff737224 */ /* 0x000fe400078e002a */
[----:B------:R-:W-:-:S07]  /*82b0*/  IMAD.MOV.U32 R113, RZ, RZ, -0x1 ;  /* 0xffffffffff717424 */ /* 0x000fce00078e00ff */
[----:B01-34-:R-:W-:Y:S05]  /*82c0*/  WARPSYNC.COLLECTIVE R113, `(.L_x_8980) ;  /* 0x0000000071087348 */ /* 0x01bfea0003c00000 */
[----:B-1----:R1:W2:Y:S02]  /*82d0*/  SHFL.IDX P0, R113, R112, R115, R3 ;  /* 0x0000007370717389 */ /* 0x0022a40000000003 */
[----:B01234-:R-:W-:Y:S05]  /*82e0*/  ENDCOLLECTIVE ;  /* 0x000000000000791b */ /* 0x01ffea0003800000 */
.L_x_8980:
[----:B------:R-:W-:Y:S05]  /*82f0*/  BSYNC B3 ;  /* 0x0000000000037941 */ /* 0x000fea0003800000 */
.L_x_8979:
[----:B------:R-:W-:Y:S05]  /*8300*/  BRA `(.L_x_8981) ;  /* 0xffffffdc00c47947 */ /* 0x000fea000383ffff */
.L_x_8879:
[----:B------:R-:W-:Y:S01]  /*8310*/  BSSY B3, `(.L_x_8982) ;  /* 0x0000006000037945 */ /* 0x000fe20003800000 */
[----:B------:R-:W-:Y:S02]  /*8320*/  IMAD.MOV.U32 R115, RZ, RZ, R104 ;  /* 0x000000ffff737224 */ /* 0x000fe400078e0068 */
[----:B------:R-:W-:-:S07]  /*8330*/  IMAD.MOV.U32 R113, RZ, RZ, -0x1 ;  /* 0xffffffffff717424 */ /* 0x000fce00078e00ff */
[----:B01-34-:R-:W-:Y:S05]  /*8340*/  WARPSYNC.COLLECTIVE R113, `(.L_x_8983) ;  /* 0x0000000071087348 */ /* 0x01bfea0003c00000 */
[----:B-1----:R1:W2:Y:S02]  /*8350*/  SHFL.IDX P0, R113, R112, R115, R3 ;  /* 0x0000007370717389 */ /* 0x0022a40000000003 */
[----:B01234-:R-:W-:Y:S05]  /*8360*/  ENDCOLLECTIVE ;  /* 0x000000000000791b */ /* 0x01ffea0003800000 */
.L_x_8983:
[----:B------:R-:W-:Y:S05]  /*8370*/  BSYNC B3 ;  /* 0x0000000000037941 */ /* 0x000fea0003800000 */
.L_x_8982:
[----:B------:R-:W-:Y:S05]  /*8380*/  BRA `(.L_x_8984) ;  /* 0xffffffdc00c47947 */ /* 0x000fea000383ffff */
.L_x_8882:
[----:B------:R-:W-:Y:S01]  /*8390*/  BSSY B3, `(.L_x_8985) ;  /* 0x0000006000037945 */ /* 0x000fe20003800000 */
[----:B------:R-:W-:Y:S02]  /*83a0*/  IMAD.MOV.U32 R115, RZ, RZ, R102 ;  /* 0x000000ffff737224 */ /* 0x000fe400078e0066 */
[----:B------:R-:W-:-:S07]  /*83b0*/  IMAD.MOV.U32 R113, RZ, RZ, -0x1 ;  /* 0xffffffffff717424 */ /* 0x000fce00078e00ff */
[----:B01-34-:R-:W-:Y:S05]  /*83c0*/  WARPSYNC.COLLECTIVE R113, `(.L_x_8986) ;  /* 0x0000000071087348 */ /* 0x01bfea0003c00000 */
[----:B-1----:R1:W2:Y:S02]  /*83d0*/  SHFL.IDX P0, R113, R112, R115, R3 ;  /* 0x0000007370717389 */ /* 0x0022a40000000003 */
[----:B01234-:R-:W-:Y:S05]  /*83e0*/  ENDCOLLECTIVE ;  /* 0x000000000000791b */ /* 0x01ffea0003800000 */
.L_x_8986:
[----:B------:R-:W-:Y:S05]  /*83f0*/  BSYNC B3 ;  /* 0x0000000000037941 */ /* 0x000fea0003800000 */
.L_x_8985:
[----:B------:R-:W-:Y:S01]  /*8400*/  MOV R112, R113 ;  /* 0x0000007100707202 */ /* 0x000fe20000000f00 */
[----:B------:R-:W-:Y:S06]  /*8410*/  BRA `(.L_x_8987) ;  /* 0xffffffdc00c07947 */ /* 0x000fec000383ffff */
        .weak           $__internal_73_$__cuda_sm20_div_u16
        .type           $__internal_73_$__cuda_sm20_div_u16,@function
        .size           $__internal_73_$__cuda_sm20_div_u16,(.L_x_20363 - $__internal_73_$__cuda_sm20_div_u16)
$__internal_73_$__cuda_sm20_div_u16:
        /* <DEDUP_REMOVED lines=18> */
[----:B------:R-:W-:Y:S06]  /*8540*/  RET.REL.NODEC R2 `(_Z9cuda_gemmIiLi128ELi8ELi1ELi256ELi64ELi64ELi0EEviiiPT_S1_S1_ii) ;  /* 0xffffff7802ac7950 */ /* 0x000fec0003c3ffff */
.L_x_8988:
        /* <DEDUP_REMOVED lines=11> */
.L_x_20363:


//--------------------- .text._Z9cuda_gemmIiLi128ELi8ELi1ELi256ELi32ELi32ELi1EEviiiPT_S1_S1_ii --------------------------
	.section	.text._Z9cuda_gemmIiLi128ELi8ELi1ELi256ELi32ELi32ELi1EEviiiPT_S1_S1_ii,"ax",@progbits
	.align	128
        .global         _Z9cuda_gemmIiLi128ELi8ELi1ELi256ELi32ELi32ELi1EEviiiPT_S1_S1_ii
        .type           _Z9cuda_gemmIiLi128ELi8ELi1ELi256ELi32ELi32ELi1EEviiiPT_S1_S1_ii,@function
        .size           _Z9cuda_gemmIiLi128ELi8ELi1ELi256ELi32ELi32ELi1EEviiiPT_S1_S1_ii,(.L_x_20364 - _Z9cuda_gemmIiLi128ELi8ELi1ELi256ELi32ELi32ELi1EEviiiPT_S1_S1_ii)
        .other          _Z9cuda_gemmIiLi128ELi8ELi1ELi256ELi32ELi32ELi1EEviiiPT_S1_S1_ii,@"STO_CUDA_ENTRY STV_DEFAULT"
_Z9cuda_gemmIiLi128ELi8ELi1ELi256ELi32ELi32ELi1EEviiiPT_S1_S1_ii:
.text._Z9cuda_gemmIiLi128ELi8ELi1ELi256ELi32ELi32ELi1EEviiiPT_S1_S1_ii:
        /* <DEDUP_REMOVED lines=9> */
[----:B------:R-:W-:Y:S05]  /*0090*/  CALL.REL.NOINC `($__internal_74_$__cuda_sm20_div_u16) ;  /* 0x0000002c00207944 */ /* 0x000fea0003c00000 */
        /* <DEDUP_REMOVED lines=15> */
.L_x_8991:
        /* <DEDUP_REMOVED lines=13> */
.L_x_8990:
[----:B--2---:R-:W-:Y:S05]  /*0260*/  BSYNC.RECONVERGENT B0 ;  /* 0x0000000000007941 */ /* 0x004fea0003800200 */
.L_x_8989:
[----:B------:R-:W-:Y:S01]  /*0270*/  BSSY.RECONVERGENT B0, `(.L_x_8992) ;  /* 0x0000028000007945 */ /* 0x000fe20003800200 */
[----:B0-----:R-:W-:-:S07]  /*0280*/  LEA R82, R17, R12, 0x18 ;  /* 0x0000000c11527211 */ /* 0x001fce00078ec0ff */
.L_x_8993:
        /* <DEDUP_REMOVED lines=39> */
.L_x_8992:
        /* <DEDUP_REMOVED lines=11> */
[----:B0-----:R-:W-:Y:S05]  /*05b0*/  CALL.REL.NOINC `($__internal_74_$__cuda_sm20_div_u16) ;  /* 0x0000002400d87944 */ /* 0x001fea0003c00000 */
        /* <DEDUP_REMOVED lines=170> */
.L_x_9011:
        /* <DEDUP_REMOVED lines=29> */
.L_x_8995:
[----:B------:R-:W-:Y:S05]  /*1230*/  BSYNC.RECONVERGENT B0 ;  /* 0x0000000000007941 */ /* 0x000fea0003800200 */
.L_x_8994:
        /* <DEDUP_REMOVED lines=14> */
.L_x_8998:
        /* <DEDUP_REMOVED lines=22> */
.L_x_8997:
[----:B------:R-:W-:Y:S05]  /*1480*/  BSYNC.RECONVERGENT B0 ;  /* 0x0000000000007941 */ /* 0x000fea0003800200 */
.L_x_8996:
        /* <DEDUP_REMOVED lines=13> */
.L_x_9000:
[----:B------:R-:W-:Y:S05]  /*1560*/  BSYNC.RECONVERGENT B0 ;  /* 0x0000000000007941 */ /* 0x000fea0003800200 */
.L_x_8999:
[----:B------:R-:W-:Y:S04]  /*1570*/  BSSY.RECONVERGENT B0, `(.L_x_9001) ;  /* 0x0000010000007945 */ /* 0x000fe80003800200 */
[----:B------:R-:W-:Y:S05]  /*1580*/  @!P0 BRA `(.L_x_9002) ;  /* 0x0000000000388947 */ /* 0x000fea0003800000 */
[----:B------:R-:W3:Y:S01]  /*1590*/  S2R R4, SR_CgaCtaId ;  /* 0x0000000000047919 */ /* 0x000ee20000008800 */
[----:B------:R-:W-:-:S04]  /*15a0*/  MOV R3, 0x400 ;  /* 0x0000040000037802 */ /* 0x000fc80000000f00 */
[----:B------:R-:W-:-:S04]  /*15b0*/  IADD3 R3, PT, PT, R3, 0x1480, RZ ;  /* 0x0000148003037810 */ /* 0x000fc80007ffe0ff */
[----:B---3--:R-:W-:-:S07]  /*15c0*/  LEA R7, R4, R3, 0x18 ;  /* 0x0000000304077211 */ /* 0x008fce00078ec0ff */
.L_x_9003:
        /* <DEDUP_REMOVED lines=10> */
.L_x_9002:
[----:B------:R-:W-:Y:S05]  /*1670*/  BSYNC.RECONVERGENT B0 ;  /* 0x0000000000007941 */ /* 0x000fea0003800200 */
.L_x_9001:
        /* <DEDUP_REMOVED lines=39> */
.L_x_9005:
        /* <DEDUP_REMOVED lines=67> */
.L_x_9045:
        /* <DEDUP_REMOVED lines=37> */
.L_x_9007:
[----:B------:R-:W-:Y:S05]  /*1f70*/  BSYNC.RECONVERGENT B0 ;  /* 0x0000000000007941 */ /* 0x000fea0003800200 */
.L_x_9006:
[----:B------:R-:W-:Y:S04]  /*1f80*/  BSSY.RECONVERGENT B0, `(.L_x_9008) ;  /* 0x0000019000007945 */ /* 0x000fe80003800200 */
[----:B------:R-:W-:Y:S05]  /*1f90*/  @!P3 BRA `(.L_x_9009) ;  /* 0x00000000005cb947 */ /* 0x000fea0003800000 */
.L_x_9010:
        /* <DEDUP_REMOVED lines=23> */
.L_x_9009:
[----:B------:R-:W-:Y:S05]  /*2110*/  BSYNC.RECONVERGENT B0 ;  /* 0x0000000000007941 */ /* 0x000fea0003800200 */
.L_x_9008:
[----:B------:R-:W-:Y:S05]  /*2120*/  @!P0 BRA `(.L_x_9011) ;  /* 0xffffffec00cc8947 */ /* 0x000fea000383ffff */
[----:B------:R-:W-:Y:S05]  /*2130*/  EXIT ;  /* 0x000000000000794d */ /* 0x000fea0003800000 */
.L_x_9004:
[----:B------:R-:W-:Y:S01]  /*2140*/  BSSY B0, `(.L_x_9012) ;  /* 0x0000007000007945 */ /* 0x000fe20003800000 */
[----:B------:R-:W-:Y:S01]  /*2150*/  MOV R116, R86 ;  /* 0x0000005600747202 */ /* 0x000fe20000000f00 */
[----:B------:R-:W-:Y:S01]  /*2160*/  IMAD.MOV.U32 R117, RZ, RZ, 0x1f ;  /* 0x0000001fff757424 */ /* 0x000fe200078e00ff */
[----:B------:R-:W-:-:S07]  /*2170*/  MOV R114, 0xffffffff ;  /* 0xffffffff00727802 */ /* 0x000fce0000000f00 */
[----:B01234-:R-:W-:Y:S05]  /*2180*/  WARPSYNC.COLLECTIVE R114, `(.L_x_9013) ;  /* 0x0000000072087348 */ /* 0x01ffea0003c00000 */
[----:B--2---:R2:W0:Y:S02]  /*2190*/  SHFL.IDX P1, R118, R115, R116, R117 ;  /* 0x0000007473767389 */ /* 0x0044240000020075 */
[----:B01234-:R-:W-:Y:S05]  /*21a0*/  ENDCOLLECTIVE ;  /* 0x000000000000791b */ /* 0x01ffea0003800000 */
.L_x_9013:
[----:B------:R-:W-:Y:S05]  /*21b0*/  BSYNC B0 ;  /* 0x0000000000007941 */ /* 0x000fea0003800000 */
.L_x_9012:
[----:B------:R-:W-:Y:S01]  /*21c0*/  MOV R116, R51 ;  /* 0x0000003300747202 */ /* 0x000fe20000000f00 */
[----:B------:R-:W-:Y:S01]  /*21d0*/  IMAD.MOV.U32 R117, RZ, RZ, 0x1f ;  /* 0x0000001fff757424 */ /* 0x000fe200078e00ff */
[----:B------:R-:W-:Y:S01]  /*21e0*/  MOV R114, 0xffffffff ;  /* 0xffffffff00727802 */ /* 0x000fe20000000f00 */
[----:B------:R-:W-:-:S07]  /*21f0*/  IMAD.MOV.U32 R120, RZ, RZ, R118 ;  /* 0x000000ffff787224 */ /* 0x000fce00078e0076 */
[----:B------:R-:W-:Y:S05]  /*2200*/  WARPSYNC.COLLECTIVE R114, `(.L_x_9014) ;  /* 0x0000000072087348 */ /* 0x000fea0003c00000 */
[----:B------:R0:W1:Y:S02]  /*2210*/  SHFL.IDX P1, R118, R115, R116, R117 ;  /* 0x0000007473767389 */ /* 0x0000640000020075 */
[----:B01----:R-:W-:Y:S05]  /*2220*/  ENDCOLLECTIVE ;  /* 0x000000000000791b */ /* 0x003fea0003800000 */
.L_x_9014:
[----:B------:R-:W-:Y:S02]  /*2230*/  IMAD R119, R113, R120, RZ ;  /* 0x0000007871777224 */ /* 0x000fe400078e02ff */
[----:B------:R-:W-:Y:S02]  /*2240*/  IMAD.MOV.U32 R116, RZ, RZ, R50 ;  /* 0x000000ffff747224 */ /* 0x000fe400078e0032 */
[----:B------:R-:W-:-:S07]  /*2250*/  IMAD R120, R112, R118, R119 ;  /* 0x0000007670787224 */ /* 0x000fce00078e0277 */
[----:B------:R-:W-:Y:S05]  /*2260*/  WARPSYNC.COLLECTIVE R114, `(.L_x_9015) ;  /* 0x0000000072087348 */ /* 0x000fea0003c00000 */
[----:B------:R0:W1:Y:S02]  /*2270*/  SHFL.IDX P1, R118, R115, R116, R117 ;  /* 0x0000007473767389 */ /* 0x0000640000020075 */
[----:B01----:R-:W-:Y:S05]  /*2280*/  ENDCOLLECTIVE ;  /* 0x000000000000791b */ /* 0x003fea0003800000 */
.L_x_9015:
[----:B------:R-:W-:Y:S01]  /*2290*/  IMAD.MOV.U32 R116, RZ, RZ, R49 ;  /* 0x000000ffff747224 */ /* 0x000fe200078e0031 */
[----:B------:R-:W-:-:S07]  /*22a0*/  MOV R121, R118 ;  /* 0x0000007600797202 */ /* 0x000fce0000000f00 */
[----:B------:R-:W-:Y:S05]  /*22b0*/  WARPSYNC.COLLECTIVE R114, `(.L_x_9016) ;  /* 0x0000000072087348 */ /* 0x000fea0003c00000 */
[----:B------:R0:W1:Y:S02]  /*22c0*/  SHFL.IDX P1, R118, R115, R116, R117 ;  /* 0x0000007473767389 */ /* 0x0000640000020075 */
[----:B01----:R-:W-:Y:S05]  /*22d0*/  ENDCOLLECTIVE ;  /* 0x000000000000791b */ /* 0x003fea0003800000 */
.L_x_9016:
[----:B------:R-:W-:Y:S01]  /*22e0*/  IMAD R121, R111, R121, R120 ;  /* 0x000000796f797224 */ /* 0x000fe200078e0278 */
[----:B------:R-:W-:-:S03]  /*22f0*/  MOV R116, R48 ;  /* 0x0000003000747202 */ /* 0x000fc60000000f00 */
[----:B------:R-:W-:-:S07]  /*2300*/  IMAD R120, R110, R118, R121 ;  /* 0x000000766e787224 */ /* 0x000fce00078e0279 */
[----:B------:R-:W-:Y:S05]  /*2310*/  WARPSYNC.COLLECTIVE R114, `(.L_x_9017) ;  /* 0x0000000072087348 */ /* 0x000fea0003c00000 */
[----:B------:R0:W1:Y:S02]  /*2320*/  SHFL.IDX P1, R118, R115, R116, R117 ;  /* 0x0000007473767389 */ /* 0x0000640000020075 */
[----:B01----:R-:W-:Y:S05]  /*2330*/  ENDCOLLECTIVE ;  /* 0x000000000000791b */ /* 0x003fea0003800000 */
.L_x_9017:
[----:B------:R-:W-:Y:S01]  /*2340*/  MOV R116, R47 ;  /* 0x0000002f00747202 */ /* 0x000fe20000000f00 */
[----:B------:R-:W-:-:S07]  /*2350*/  IMAD.MOV.U32 R119, RZ, RZ, R118 ;  /* 0x000000ffff777224 */ /* 0x000fce00078e0076 */
[----:B------:R-:W-:Y:S05]  /*2360*/  WARPSYNC.COLLECTIVE R114, `(.L_x_9018) ;  /* 0x0000000072087348 */ /* 0x000fea0003c00000 */
[----:B------:R0:W1:Y:S02]  /*2370*/  SHFL.IDX P1, R118, R115, R116, R117 ;  /* 0x0000007473767389 */ /* 0x0000640000020075 */
[----:B01----:R-:W-:Y:S05]  /*2380*/  ENDCOLLECTIVE ;  /* 0x000000000000791b */ /* 0x003fea0003800000 */
.L_x_9018:
[----:B------:R-:W-:Y:S01]  /*2390*/  IMAD R119, R109, R119, R120 ;  /* 0x000000776d777224 */ /* 0x000fe200078e0278 */
[----:B------:R-:W-:Y:S01]  /*23a0*/  MOV R116, R46 ;  /* 0x0000002e00747202 */ /* 0x000fe20000000f00 */
[----:B------:R-:W-:-:S07]  /*23b0*/  IMAD.MOV.U32 R122, RZ, RZ, R118 ;  /* 0x000000ffff7a7224 */ /* 0x000fce00078e0076 */
[----:B------:R-:W-:Y:S05]  /*23c0*/  WARPSYNC.COLLECTIVE R114, `(.L_x_9019) ;  /* 0x0000000072087348 */ /* 0x000fea0003c00000 */
[----:B------:R0:W1:Y:S02]  /*23d0*/  SHFL.IDX P1, R118, R115, R116, R117 ;  /* 0x0000007473767389 */ /* 0x0000640000020075 */
[----:B01----:R-:W-:Y:S05]  /*23e0*/  ENDCOLLECTIVE ;  /* 0x000000000000791b */ /* 0x003fea0003800000 */
.L_x_9019:
[----:B------:R-:W-:Y:S01]  /*23f0*/  IMAD R122, R108, R122, R119 ;  /* 0x0000007a6c7a7224 */ /* 0x000fe200078e0277 */
[----:B------:R-:W-:Y:S01]  /*2400*/  MOV R116, R45 ;  /* 0x0000002d00747202 */ /* 0x000fe20000000f00 */
[----:B------:R-:W-:-:S07]  /*2410*/  IMAD.MOV.U32 R123, RZ, RZ, R118 ;  /* 0x000000ffff7b7224 */ /* 0x000fce00078e0076 */
[----:B------:R-:W-:Y:S05]  /*2420*/  WARPSYNC.COLLECTIVE R114, `(.L_x_9020) ;  /* 0x0000000072087348 */ /* 0x000fea0003c00000 */
[----:B------:R0:W1:Y:S02]  /*2430*/  SHFL.IDX P1, R118, R115, R116, R117 ;  /* 0x0000007473767389 */ /* 0x0000640000020075 */
[----:B01----:R-:W-:Y:S05]  /*2440*/  ENDCOLLECTIVE ;  /* 0x000000000000791b */ /* 0x003fea0003800000 */
.L_x_9020:
[----:B------:R-:W-:Y:S01]  /*2450*/  IMAD R123, R107, R123, R122 ;  /* 0x0000007b6b7b7224 */ /* 0x000fe200078e027a */
[----:B------:R-:W-:Y:S01]  /*2460*/  MOV R116, R44 ;  /* 0x0000002c00747202 */ /* 0x000fe20000000f00 */
[----:B------:R-:W-:-:S07]  /*2470*/  IMAD.MOV.U32 R124, RZ, RZ, R118 ;  /* 0x000000ffff7c7224 */ /* 0x000fce00078e0076 */
[----:B------:R-:W-:Y:S05]  /*2480*/  WARPSYNC.COLLECTIVE R114, `(.L_x_9021) ;  /* 0x0000000072087348 */ /* 0x000fea0003c00000 */
[----:B------:R0:W1:Y:S02]  /*2490*/  SHFL.IDX P1, R118, R115, R116, R117 ;  /* 0x0000007473767389 */ /* 0x0000640000020075 */
[----:B01----:R-:W-:Y:S05]  /*24a0*/  ENDCOLLECTIVE ;  /* 0x000000000000791b */ /* 0x003fea0003800000 */
.L_x_9021:
[----:B------:R-:W-:Y:S02]  /*24b0*/  IMAD R124, R106, R124, R123 ;  /* 0x0000007c6a7c7224 */ /* 0x000fe400078e027b */
[----:B------:R-:W-:Y:S02]  /*24c0*/  IMAD.MOV.U32 R116, RZ, RZ, R43 ;  /* 0x000000ffff747224 */ /* 0x000fe400078e002b */
[----:B------:R-:W-:-:S07]  /*24d0*/  IMAD R119, R105, R118, R124 ;  /* 0x0000007669777224 */ /* 0x000fce00078e027c */
[----:B------:R-:W-:Y:S05]  /*24e0*/  WARPSYNC.COLLECTIVE R114, `(.L_x_9022) ;  /* 0x0000000072087348 */ /* 0x000fea0003c00000 */
[----:B------:R0:W1:Y:S02]  /*24f0*/  SHFL.IDX P1, R118, R115, R116, R117 ;  /* 0x0000007473767389 */ /* 0x0000640000020075 */
[----:B01----:R-:W-:Y:S05]  /*2500*/  ENDCOLLECTIVE ;  /* 0x000000000000791b */ /* 0x003fea0003800000 */
.L_x_9022:
[----:B------:R-:W-:Y:S01]  /*2510*/  IMAD.MOV.U32 R116, RZ, RZ, R42 ;  /* 0x000000ffff747224 */ /* 0x000fe200078e002a */
[----:B------:R-:W-:-:S07]  /*2520*/  MOV R120, R118 ;  /* 0x0000007600787202 */ /* 0x000fce0000000f00 */
[----:B------:R-:W-:Y:S05]  /*2530*/  WARPSYNC.COLLECTIVE R114, `(.L_x_9023) ;  /* 0x0000000072087348 */ /* 0x000fea0003c00000 */
[----:B------:R0:W1:Y:S02]  /*2540*/  SHFL.IDX P1, R118, R115, R116, R117 ;  /* 0x0000007473767389 */ /* 0x0000640000020075 */
[----:B01----:R-:W-:Y:S05]  /*2550*/  ENDCOLLECTIVE ;  /* 0x000000000000791b */ /* 0x003fea0003800000 */
.L_x_9023:
[----:B------:R-:W-:Y:S02]  /*2560*/  IMAD R120, R104, R120, R119 ;  /* 0x0000007868787224 */ /* 0x000fe400078e0277 */
[----:B------:R-:W-:Y:S01]  /*2570*/  IMAD.MOV.U32 R116, RZ, RZ, R41 ;  /* 0x000000ffff747224 */ /* 0x000fe200078e0029 */
[----:B------:R-:W-:-:S07]  /*2580*/  MOV R121, R118 ;  /* 0x0000007600797202 */ /* 0x000fce0000000f00 */
[----:B------:R-:W-:Y:S05]  /*2590*/  WARPSYNC.COLLECTIVE R114, `(.L_x_9024) ;  /* 0x0000000072087348 */ /* 0x000fea0003c00000 */
[----:B------:R0:W1:Y:S02]  /*25a0*/  SHFL.IDX P1, R118, R115, R116, R117 ;  /* 0x0000007473767389 */ /* 0x0000640000020075 */
[----:B01----:R-:W-:Y:S05]  /*25b0*/  ENDCOLLECTIVE ;  /* 0x000000000000791b */ /* 0x003fea0003800000 */
.L_x_9024:
[----:B------:R-:W-:Y:S02]  /*25c0*/  IMAD R121, R103, R121, R120 ;  /* 0x0000007967797224 */ /* 0x000fe400078e0278 */
[----:B------:R-:W-:Y:S01]  /*25d0*/  IMAD.MOV.U32 R116, RZ, RZ, R40 ;  /* 0x000000ffff747224 */ /* 0x000fe200078e0028 */
[----:B------:R-:W-:-:S07]  /*25e0*/  MOV R122, R118 ;  /* 0x00000076007a7202 */ /* 0x000fce0000000f00 */
[----:B------:R-:W-:Y:S05]  /*25f0*/  WARPSYNC.COLLECTIVE R114, `(.L_x_9025) ;  /* 0x0000000072087348 */ /* 0x000fea0003c00000 */
[----:B------:R0:W1:Y:S02]  /*2600*/  SHFL.IDX P1, R118, R115, R116, R117 ;  /* 0x0000007473767389 */ /* 0x0000640000020075 */
[----:B01----:R-:W-:Y:S05]  /*2610*/  ENDCOLLECTIVE ;  /* 0x000000000000791b */ /* 0x003fea0003800000 */
.L_x_9025:
[----:B------:R-:W-:Y:S02]  /*2620*/  IMAD R122, R102, R122, R121 ;  /* 0x0000007a667a7224 */ /* 0x000fe400078e0279 */
[----:B------:R-:W-:Y:S01]  /*2630*/  IMAD.MOV.U32 R116, RZ, RZ, R39 ;  /* 0x000000ffff747224 */ /* 0x000fe200078e0027 */
[----:B------:R-:W-:-:S07]  /*2640*/  MOV R123, R118 ;  /* 0x00000076007b7202 */ /* 0x000fce0000000f00 */
[----:B------:R-:W-:Y:S05]  /*2650*/  WARPSYNC.COLLECTIVE R114, `(.L_x_9026) ;  /* 0x0000000072087348 */ /* 0x000fea0003c00000 */
[----:B------:R0:W1:Y:S02]  /*2660*/  SHFL.IDX P1, R118, R115, R116, R117 ;  /* 0x0000007473767389 */ /* 0x0000640000020075 */
[----:B01----:R-:W-:Y:S05]  /*2670*/  ENDCOLLECTIVE ;  /* 0x000000000000791b */ /* 0x003fea0003800000 */
.L_x_9026:
[----:B------:R-:W-:Y:S01]  /*2680*/  IMAD R123, R101, R123, R122 ;  /* 0x0000007b657b7224 */ /* 0x000fe200078e027a */
[----:B------:R-:W-:-:S03]  /*2690*/  MOV R116, R38 ;  /* 0x0000002600747202 */ /* 0x000fc60000000f00 */
[----:B------:R-:W-:-:S07]  /*26a0*/  IMAD R120, R100, R118, R123 ;  /* 0x0000007664787224 */ /* 0x000fce00078e027b */
[----:B------:R-:W-:Y:S05]  /*26b0*/  WARPSYNC.COLLECTIVE R114, `(.L_x_9027) ;  /* 0x0000000072087348 */ /* 0x000fea0003c00000 */
[----:B------:R0:W1:Y:S02]  /*26c0*/  SHFL.IDX P1, R118, R115, R116, R117 ;  /* 0x0000007473767389 */ /* 0x0000640000020075 */
[----:B01----:R-:W-:Y:S05]  /*26d0*/  ENDCOLLECTIVE ;  /* 0x000000000000791b */ /* 0x003fea0003800000 */
.L_x_9027:
[----:B------:R-:W-:Y:S01]  /*26e0*/  MOV R116, R37 ;  /* 0x0000002500747202 */ /* 0x000fe20000000f00 */
[----:B------:R-:W-:-:S07]  /*26f0*/  IMAD.MOV.U32 R119, RZ, RZ, R118 ;  /* 0x000000ffff777224 */ /* 0x000fce00078e0076 */
[----:B------:R-:W-:Y:S05]  /*2700*/  WARPSYNC.COLLECTIVE R114, `(.L_x_9028) ;  /* 0x0000000072087348 */ /* 0x000fea0003c00000 */
[----:B------:R0:W1:Y:S02]  /*2710*/  SHFL.IDX P1, R118, R115, R116, R117 ;  /* 0x0000007473767389 */ /* 0x0000640000020075 */
[----:B01----:R-:W-:Y:S05]  /*2720*/  ENDCOLLECTIVE ;  /* 0x000000000000791b */ /* 0x003fea0003800000 */
.L_x_9028:
[----:B------:R-:W-:Y:S02]  /*2730*/  IMAD R119, R99, R119, R120 ;  /* 0x0000007763777224 */ /* 0x000fe400078e0278 */
[----:B------:R-:W-:Y:S02]  /*2740*/  IMAD.MOV.U32 R116, RZ, RZ, R52 ;  /* 0x000000ffff747224 */ /* 0x000fe400078e0034 */
[----:B------:R-:W-:-:S07]  /*2750*/  IMAD R120, R98, R118, R119 ;  /* 0x0000007662787224 */ /* 0x000fce00078e0277 */
[----:B------:R-:W-:Y:S05]  /*2760*/  WARPSYNC.COLLECTIVE R114, `(.L_x_9029) ;  /* 0x0000000072087348 */ /* 0x000fea0003c00000 */
[----:B------:R0:W1:Y:S02]  /*2770*/  SHFL.IDX P1, R118, R115, R116, R117 ;  /* 0x0000007473767389 */ /* 0x0000640000020075 */
[----:B01----:R-:W-:Y:S05]  /*2780*/  ENDCOLLECTIVE ;  /* 0x000000000000791b */ /* 0x003fea0003800000 */
.L_x_9029:
[----:B------:R-:W-:Y:S01]  /*2790*/  IMAD.MOV.U32 R116, RZ, RZ, R36 ;  /* 0x000000ffff747224 */ /* 0x000fe200078e0024 */
[----:B------:R-:W-:-:S07]  /*27a0*/  MOV R121, R118 ;  /* 0x0000007600797202 */ /* 0x000fce0000000f00 */
[----:B------:R-:W-:Y:S05]  /*27b0*/  WARPSYNC.COLLECTIVE R114, `(.L_x_9030) ;  /* 0x0000000072087348 */ /* 0x000fea0003c00000 */
[----:B------:R0:W1:Y:S02]  /*27c0*/  SHFL.IDX P1, R118, R115, R116, R117 ;  /* 0x0000007473767389 */ /* 0x0000640000020075 */
[----:B01----:R-:W-:Y:S05]  /*27d0*/  ENDCOLLECTIVE ;  /* 0x000000000000791b */ /* 0x003fea0003800000 */
.L_x_9030:
[----:B------:R-:W-:Y:S02]  /*27e0*/  IMAD R121, R97, R121, R120 ;  /* 0x0000007961797224 */ /* 0x000fe400078e0278 */
[----:B------:R-:W-:Y:S01]  /*27f0*/  IMAD.MOV.U32 R116, RZ, RZ, R35 ;  /* 0x000000ffff747224 */ /* 0x000fe200078e0023 */
[----:B------:R-:W-:-:S07]  /*2800*/  MOV R122, R118 ;  /* 0x00000076007a7202 */ /* 0x000fce0000000f00 */
[----:B------:R-:W-:Y:S05]  /*2810*/  WARPSYNC.COLLECTIVE R114, `(.L_x_9031) ;  /* 0x0000000072087348 */ /* 0x000fea0003c00000 */
[----:B------:R0:W1:Y:S02]  /*2820*/  SHFL.IDX P1, R118, R115, R116, R117 ;  /* 0x0000007473767389 */ /* 0x0000640000020075 */
[----:B01----:R-:W-:Y:S05]  /*2830*/  ENDCOLLECTIVE ;  /* 0x000000000000791b */ /* 0x003fea0003800000 */
.L_x_9031:
[----:B------:R-:W-:Y:S02]  /*2840*/  IMAD R122, R96, R122, R121 ;  /* 0x0000007a607a7224 */ /* 0x000fe400078e0279 */
[----:B------:R-:W-:Y:S01]  /*2850*/  IMAD.MOV.U32 R116, RZ, RZ, R34 ;  /* 0x000000ffff747224 */ /* 0x000fe200078e0022 */
[----:B------:R-:W-:-:S07]  /*2860*/  MOV R123, R118 ;  /* 0x00000076007b7202 */ /* 0x000fce0000000f00 */
[----:B------:R-:W-:Y:S05]  /*2870*/  WARPSYNC.COLLECTIVE R114, `(.L_x_9032) ;  /* 0x0000000072087348 */ /* 0x000fea0003c00000 */
[----:B------:R0:W1:Y:S02]  /*2880*/  SHFL.IDX P1, R118, R115, R116, R117 ;  /* 0x0000007473767389 */ /* 0x0000640000020075 */
[----:B01----:R-:W-:Y:S05]  /*2890*/  ENDCOLLECTIVE ;  /* 0x000000000000791b */ /* 0x003fea0003800000 */
.L_x_9032:
[----:B------:R-:W-:Y:S02]  /*28a0*/  IMAD R123, R95, R123, R122 ;  /* 0x0000007b5f7b7224 */ /* 0x000fe400078e027a */
[----:B------:R-:W-:Y:S01]  /*28b0*/  IMAD.MOV.U32 R116, RZ, RZ, R33 ;  /* 0x000000ffff747224 */ /* 0x000fe200078e0021 */
[----:B------:R-:W-:-:S07]  /*28c0*/  MOV R124, R118 ;  /* 0x00000076007c7202 */ /* 0x000fce0000000f00 */
[----:B------:R-:W-:Y:S05]  /*28d0*/  WARPSYNC.COLLECTIVE R114, `(.L_x_9033) ;  /* 0x0000000072087348 */ /* 0x000fea0003c00000 */
[----:B------:R0:W1:Y:S02]  /*28e0*/  SHFL.IDX P1, R118, R115, R116, R117 ;  /* 0x0000007473767389 */ /* 0x0000640000020075 */
[----:B01----:R-:W-:Y:S05]  /*28f0*/  ENDCOLLECTIVE ;  /* 0x000000000000791b */ /* 0x003fea0003800000 */
.L_x_9033:
[----:B------:R-:W-:Y:S01]  /*2900*/  IMAD R124, R94, R124, R123 ;  /* 0x0000007c5e7c7224 */ /* 0x000fe200078e027b */
[----:B------:R-:W-:-:S03]  /*2910*/  MOV R116, R32 ;  /* 0x0000002000747202 */ /* 0x000fc60000000f00 */
[----:B------:R-:W-:-:S07]  /*2920*/  IMAD R119, R93, R118, R124 ;  /* 0x000000765d777224 */ /* 0x000fce00078e027c */
[----:B------:R-:W-:Y:S05]  /*2930*/  WARPSYNC.COLLECTIVE R114, `(.L_x_9034) ;  /* 0x0000000072087348 */ /* 0x000fea0003c00000 */
[----:B------:R0:W1:Y:S02]  /*2940*/  SHFL.IDX P1, R118, R115, R116, R117 ;  /* 0x0000007473767389 */ /* 0x0000640000020075 */
[----:B01----:R-:W-:Y:S05]  /*2950*/  ENDCOLLECTIVE ;  /* 0x000000000000791b */ /* 0x003fea0003800000 */
.L_x_9034:
[----:B------:R-:W-:Y:S01]  /*2960*/  MOV R116, R31 ;  /* 0x0000001f00747202 */ /* 0x000fe20000000f00 */
[----:B------:R-:W-:-:S07]  /*2970*/  IMAD.MOV.U32 R120, RZ, RZ, R118 ;  /* 0x000000ffff787224 */ /* 0x000fce00078e0076 */
[----:B------:R-:W-:Y:S05]  /*2980*/  WARPSYNC.COLLECTIVE R114, `(.L_x_9035) ;  /* 0x0000000072087348 */ /* 0x000fea0003c00000 */
[----:B------:R0:W1:Y:S02]  /*2990*/  SHFL.IDX P1, R118, R115, R116, R117 ;  /* 0x0000007473767389 */ /* 0x0000640000020075 */
[----:B01----:R-:W-:Y:S05]  /*29a0*/  ENDCOLLECTIVE ;  /* 0x000000000000791b */ /* 0x003fea0003800000 */
.L_x_9035:
[----:B------:R-:W-:Y:S01]  /*29b0*/  IMAD R120, R92, R120, R119 ;  /* 0x000000785c787224 */ /* 0x000fe200078e0277 */
[----:B------:R-:W-:Y:S01]  /*29c0*/  MOV R116, R30 ;  /* 0x0000001e00747202 */ /* 0x000fe20000000f00 */
[----:B------:R-:W-:-:S07]  /*29d0*/  IMAD.MOV.U32 R121, RZ, RZ, R118 ;  /* 0x000000ffff797224 */ /* 0x000fce00078e0076 */
[----:B------:R-:W-:Y:S05]  /*29e0*/  WARPSYNC.COLLECTIVE R114, `(.L_x_9036) ;  /* 0x0000000072087348 */ /* 0x000fea0003c00000 */
[----:B------:R0:W1:Y:S02]  /*29f0*/  SHFL.IDX P1, R118, R115, R116, R117 ;  /* 0x0000007473767389 */ /* 0x0000640000020075 */
[----:B01----:R-:W-:Y:S05]  /*2a00*/  ENDCOLLECTIVE ;  /* 0x000000000000791b */ /* 0x003fea0003800000 */
.L_x_9036:
[----:B------:R-:W-:Y:S01]  /*2a10*/  IMAD R120, R91, R121, R120 ;  /* 0x000000795b787224 */ /* 0x000fe200078e0278 */
[----:B------:R-:W-:Y:S01]  /*2a20*/  MOV R116, R29 ;  /* 0x0000001d00747202 */ /* 0x000fe20000000f00 */
[----:B------:R-:W-:-:S07]  /*2a30*/  IMAD.MOV.U32 R122, RZ, RZ, R118 ;  /* 0x000000ffff7a7224 */ /* 0x000fce00078e0076 */
[----:B------:R-:W-:Y:S05]  /*2a40*/  WARPSYNC.COLLECTIVE R114, `(.L_x_9037) ;  /* 0x0000000072087348 */ /* 0x000fea0003c00000 */
[----:B------:R0:W1:Y:S02]  /*2a50*/  SHFL.IDX P1, R118, R115, R116, R117 ;  /* 0x0000007473767389 */ /* 0x0000640000020075 */
[----:B01----:R-:W-:Y:S05]  /*2a60*/  ENDCOLLECTIVE ;  /* 0x000000000000791b */ /* 0x003fea0003800000 */
.L_x_9037:
[----:B------:R-:W-:Y:S01]  /*2a70*/  IMAD R119, R11, R122, R120 ;  /* 0x0000007a0b777224 */ /* 0x000fe200078e0278 */
[----:B------:R-:W-:Y:S01]  /*2a80*/  MOV R116, R28 ;  /* 0x0000001c00747202 */ /* 0x000fe20000000f00 */
[----:B------:R-:W-:-:S07]  /*2a90*/  IMAD.MOV.U32 R123, RZ, RZ, R118 ;  /* 0x000000ffff7b7224 */ /* 0x000fce00078e0076 */
[----:B------:R-:W-:Y:S05]  /*2aa0*/  WARPSYNC.COLLECTIVE R114, `(.L_x_9038) ;  /* 0x0000000072087348 */ /* 0x000fea0003c00000 */
[----:B------:R0:W1:Y:S02]  /*2ab0*/  SHFL.IDX P1, R118, R115, R116, R117 ;  /* 0x0000007473767389 */ /* 0x0000640000020075 */
[----:B01----:R-:W-:Y:S05]  /*2ac0*/  ENDCOLLECTIVE ;  /* 0x000000000000791b */ /* 0x003fea0003800000 */
.L_x_9038:
[----:B------:R-:W-:Y:S02]  /*2ad0*/  IMAD R120, R10, R123, R119 ;  /* 0x0000007b0a787224 */ /* 0x000fe400078e0277 */
[----:B------:R-:W-:Y:S02]  /*2ae0*/  IMAD.MOV.U32 R116, RZ, RZ, R27 ;  /* 0x000000ffff747224 */ /* 0x000fe400078e001b */
[----:B------:R-:W-:-:S07]  /*2af0*/  IMAD R119, R9, R118, R120 ;  /* 0x0000007609777224 */ /* 0x000fce00078e0278 */
[----:B------:R-:W-:Y:S05]  /*2b00*/  WARPSYNC.COLLECTIVE R114, `(.L_x_9039) ;  /* 0x0000000072087348 */ /* 0x000fea0003c00000 */
[----:B------:R0:W1:Y:S02]  /*2b10*/  SHFL.IDX P1, R118, R115, R116, R117 ;  /* 0x0000007473767389 */ /* 0x0000640000020075 */
[----:B01----:R-:W-:Y:S05]  /*2b20*/  ENDCOLLECTIVE ;  /* 0x000000000000791b */ /* 0x003fea0003800000 */
.L_x_9039:
[----:B------:R-:W-:Y:S01]  /*2b30*/  IMAD.MOV.U32 R116, RZ, RZ, R26 ;  /* 0x000000ffff747224 */ /* 0x000fe200078e001a */
[----:B------:R-:W-:-:S07]  /*2b40*/  MOV R121, R118 ;  /* 0x0000007600797202 */ /* 0x000fce0000000f00 */
[----:B------:R-:W-:Y:S05]  /*2b50*/  WARPSYNC.COLLECTIVE R114, `(.L_x_9040) ;  /* 0x0000000072087348 */ /* 0x000fea0003c00000 */
[----:B------:R0:W1:Y:S02]  /*2b60*/  SHFL.IDX P1, R118, R115, R116, R117 ;  /* 0x0000007473767389 */ /* 0x0000640000020075 */
[----:B01----:R-:W-:Y:S05]  /*2b70*/  ENDCOLLECTIVE ;  /* 0x000000000000791b */ /* 0x003fea0003800000 */
.L_x_9040:
[----:B------:R-:W-:Y:S02]  /*2b80*/  IMAD R120, R8, R121, R119 ;  /* 0x0000007908787224 */ /* 0x000fe400078e0277 */
[----:B------:R-:W-:Y:S01]  /*2b90*/  IMAD.MOV.U32 R116, RZ, RZ, R25 ;  /* 0x000000ffff747224 */ /* 0x000fe200078e0019 */
[----:B------:R-:W-:-:S07]  /*2ba0*/  MOV R122, R118 ;  /* 0x00000076007a7202 */ /* 0x000fce0000000f00 */
[----:B------:R-:W-:Y:S05]  /*2bb0*/  WARPSYNC.COLLECTIVE R114, `(.L_x_9041) ;  /* 0x0000000072087348 */ /* 0x000fea0003c00000 */
[----:B------:R0:W1:Y:S02]  /*2bc0*/  SHFL.IDX P1, R118, R115, R116, R117 ;  /* 0x0000007473767389 */ /* 0x0000640000020075 */
[----:B01----:R-:W-:Y:S05]  /*2bd0*/  ENDCOLLECTIVE ;  /* 0x000000000000791b */ /* 0x003fea0003800000 */
.L_x_9041:
[----:B------:R-:W-:Y:S02]  /*2be0*/  IMAD R119, R7, R122, R120 ;  /* 0x0000007a07777224 */ /* 0x000fe400078e0278 */
[----:B------:R-:W-:Y:S01]  /*2bf0*/  IMAD.MOV.U32 R116, RZ, RZ, R24 ;  /* 0x000000ffff747224 */ /* 0x000fe200078e0018 */
[----:B------:R-:W-:-:S07]  /*2c00*/  MOV R123, R118 ;  /* 0x00000076007b7202 */ /* 0x000fce0000000f00 */
[----:B------:R-:W-:Y:S05]  /*2c10*/  WARPSYNC.COLLECTIVE R114, `(.L_x_9042) ;  /* 0x0000000072087348 */ /* 0x000fea0003c00000 */
[----:B------:R0:W1:Y:S02]  /*2c20*/  SHFL.IDX P1, R118, R115, R116, R117 ;  /* 0x0000007473767389 */ /* 0x0000640000020075 */
[----:B01----:R-:W-:Y:S05]  /*2c30*/  ENDCOLLECTIVE ;  /* 0x000000000000791b */ /* 0x003fea0003800000 */
.L_x_9042:
[----:B------:R-:W-:Y:S02]  /*2c40*/  IMAD R120, R6, R123, R119 ;  /* 0x0000007b06787224 */ /* 0x000fe400078e0277 */
[----:B------:R-:W-:Y:S01]  /*2c50*/  IMAD.MOV.U32 R116, RZ, RZ, R23 ;  /* 0x000000ffff747224 */ /* 0x000fe200078e0017 */
[----:B------:R-:W-:-:S07]  /*2c60*/  MOV R124, R118 ;  /* 0x00000076007c7202 */ /* 0x000fce0000000f00 */
[----:B------:R-:W-:Y:S05]  /*2c70*/  WARPSYNC.COLLECTIVE R114, `(.L_x_9043) ;  /* 0x0000000072087348 */ /* 0x000fea0003c00000 */
[----:B------:R0:W1:Y:S02]  /*2c80*/  SHFL.IDX P1, R118, R115, R116, R117 ;  /* 0x0000007473767389 */ /* 0x0000640000020075 */
[----:B01----:R-:W-:Y:S05]  /*2c90*/  ENDCOLLECTIVE ;  /* 0x000000000000791b */ /* 0x003fea0003800000 */
.L_x_9043:
[----:B------:R-:W-:Y:S02]  /*2ca0*/  IMAD R119, R5, R124, R120 ;  /* 0x0000007c05777224 */ /* 0x000fe400078e0278 */
[----:B------:R-:W-:Y:S01]  /*2cb0*/  IMAD.MOV.U32 R116, RZ, RZ, R20 ;  /* 0x000000ffff747224 */ /* 0x000fe200078e0014 */
[----:B------:R-:W-:-:S07]  /*2cc0*/  MOV R125, R118 ;  /* 0x00000076007d7202 */ /* 0x000fce0000000f00 */
[----:B------:R-:W-:Y:S05]  /*2cd0*/  WARPSYNC.COLLECTIVE R114, `(.L_x_9044) ;  /* 0x0000000072087348 */ /* 0x000fea0003c00000 */
[----:B------:R0:W1:Y:S02]  /*2ce0*/  SHFL.IDX P1, R118, R115, R116, R117 ;  /* 0x0000007473767389 */ /* 0x0000640000020075 */
[----:B01----:R-:W-:Y:S05]  /*2cf0*/  ENDCOLLECTIVE ;  /* 0x000000000000791b */ /* 0x003fea0003800000 */
.L_x_9044:
[----:B------:R-:W-:Y:S01]  /*2d00*/  IMAD R119, R4, R125, R119 ;  /* 0x0000007d04777224 */ /* 0x000fe200078e0277 */
[----:B------:R-:W-:Y:S06]  /*2d10*/  BRA `(.L_x_9045) ;  /* 0xfffffff000007947 */ /* 0x000fec000383ffff */
        .weak           $__internal_74_$__cuda_sm20_div_u16
        .type           $__internal_74_$__cuda_sm20_div_u16,@function
        .size           $__internal_74_$__cuda_sm20_div_u16,(.L_x_20364 - $__internal_74_$__cuda_sm20_div_u16)
$__internal_74_$__cuda_sm20_div_u16:
        /* <DEDUP_REMOVED lines=18> */
[----:B------:R-:W-:Y:S06]  /*2e40*/  RET.REL.NODEC R2 `(_Z9cuda_gemmIiLi128ELi8ELi1ELi256ELi32ELi32ELi1EEviiiPT_S1_S1_ii) ;  /* 0xffffffd0026c7950 */ /* 0x000fec0003c3ffff */
.L_x_9046:
        /* <DEDUP_REMOVED lines=11> */
.L_x_20364:


//--------------------- .text._Z9cuda_gemmIiLi128ELi8ELi1ELi256ELi32ELi32ELi0EEviiiPT_S1_S1_ii --------------------------
	.section	.text._Z9cuda_gemmIiLi128ELi8ELi1ELi256ELi32ELi32ELi0EEviiiPT_S1_S1_ii,"ax",@progbits
	.align	128
        .global         _Z9cuda_gemmIiLi128ELi8ELi1ELi256ELi32ELi32ELi0EEviiiPT_S1_S1_ii
        .type           _Z9cuda_gemmIiLi128ELi8ELi1ELi256ELi32ELi32ELi0EEviiiPT_S1_S1_ii,@function
        .size           _Z9cuda_gemmIiLi128ELi8ELi1ELi256ELi32ELi32ELi0EEviiiPT_S1_S1_ii,(.L_x_20365 - _Z9cuda_gemmIiLi128ELi8ELi1ELi256ELi32ELi32ELi0EEviiiPT_S1_S1_ii)
        .other          _Z9cuda_gemmIiLi128ELi8ELi1ELi256ELi32ELi32ELi0EEviiiPT_S1_S1_ii,@"STO_CUDA_ENTRY STV_DEFAULT"
_Z9cuda_gemmIiLi128ELi8ELi1ELi256ELi32ELi32ELi0EEviiiPT_S1_S1_ii:
.text._Z9cuda_gemmIiLi128ELi8ELi1ELi256ELi32ELi32ELi0EEviiiPT_S1_S1_ii:
        /* <DEDUP_REMOVED lines=61> */
.L_x_9049:
        /* <DEDUP_REMOVED lines=25> */
.L_x_9048:
[----:B------:R-:W-:Y:S05]  /*0560*/  BSYNC.RECONVERGENT B0 ;  /* 0x0000000000007941 */ /* 0x000fea0003800200 */
.L_x_9047:
        /* <DEDUP_REMOVED lines=28> */
[----:B------:R-:W-:Y:S05]  /*0730*/  CALL.REL.NOINC `($__internal_75_$__cuda_sm20_div_u16) ;  /* 0x00000060002c7944 */ /* 0x000fea0003c00000 */
        /* <DEDUP_REMOVED lines=31> */
.L_x_9166:
        /* <DEDUP_REMOVED lines=42> */
.L_x_9051:
[----:B------:R-:W-:Y:S05]  /*0bd0*/  BSYNC.RECONVERGENT B0 ;  /* 0x0000000000007941 */ /* 0x000fea0003800200 */
.L_x_9050:
        /* <DEDUP_REMOVED lines=13> */
.L_x_9054:
        /* <DEDUP_REMOVED lines=24> */
.L_x_9053:
[----:B------:R-:W-:Y:S05]  /*0e30*/  BSYNC.RECONVERGENT B0 ;  /* 0x0000000000007941 */ /* 0x000fea0003800200 */
.L_x_9052:
        /* <DEDUP_REMOVED lines=20> */
.L_x_9056:
[----:B------:R-:W-:Y:S05]  /*0f80*/  BSYNC.RECONVERGENT B0 ;  /* 0x0000000000007941 */ /* 0x000fea0003800200 */
.L_x_9055:
[----:B------:R-:W-:Y:S04]  /*0f90*/  BSSY.RECONVERGENT B0, `(.L_x_9057) ;  /* 0x0000011000007945 */ /* 0x000fe80003800200 */
[----:B------:R-:W-:Y:S05]  /*0fa0*/  @!P0 BRA `(.L_x_9058) ;  /* 0x00000000003c8947 */ /* 0x000fea0003800000 */
[----:B012---:R-:W0:Y:S01]  /*0fb0*/  S2R R46, SR_CgaCtaId ;  /* 0x00000000002e7919 */ /* 0x007e220000008800 */
[----:B------:R-:W-:-:S04]  /*0fc0*/  MOV R45, 0x400 ;  /* 0x00000400002d7802 */ /* 0x000fc80000000f00 */
[----:B------:R-:W-:-:S04]  /*0fd0*/  IADD3 R45, PT, PT, R45, 0x1480, RZ ;  /* 0x000014802d2d7810 */ /* 0x000fc80007ffe0ff */
[----:B0-----:R-:W-:-:S07]  /*0fe0*/  LEA R47, R46, R45, 0x18 ;  /* 0x0000002d2e2f7211 */ /* 0x001fce00078ec0ff */
.L_x_9059:
        /* <DEDUP_REMOVED lines=11> */
.L_x_9058:
[----:B------:R-:W-:Y:S05]  /*10a0*/  BSYNC.RECONVERGENT B0 ;  /* 0x0000000000007941 */ /* 0x000fea0003800200 */
.L_x_9057:
        /* <DEDUP_REMOVED lines=249> */
.L_x_9160:
        /* <DEDUP_REMOVED lines=28> */
.L_x_9061:
        /* <DEDUP_REMOVED lines=8> */
.L_x_9062:
        /* <DEDUP_REMOVED lines=8> */
.L_x_9063:
        /* <DEDUP_REMOVED lines=8> */
.L_x_9064:
        /* <DEDUP_REMOVED lines=8> */
.L_x_9065:
        /* <DEDUP_REMOVED lines=9> */
.L_x_9066:
        /* <DEDUP_REMOVED lines=9> */
.L_x_9067:
        /* <DEDUP_REMOVED lines=9> */
.L_x_9068:
        /* <DEDUP_REMOVED lines=9> */
.L_x_9069:
        /* <DEDUP_REMOVED lines=9> */
.L_x_9070:
        /* <DEDUP_REMOVED lines=9> */
.L_x_9071:
        /* <DEDUP_REMOVED lines=9> */
.L_x_9072:
        /* <DEDUP_REMOVED lines=9> */
.L_x_9073:
        /* <DEDUP_REMOVED lines=9> */
.L_x_9074:
        /* <DEDUP_REMOVED lines=9> */
.L_x_9075:
        /* <DEDUP_REMOVED lines=9> */
.L_x_9076:
        /* <DEDUP_REMOVED lines=9> */
.L_x_9077:
        /* <DEDUP_REMOVED lines=9> */
.L_x_9078:
        /* <DEDUP_REMOVED lines=9> */
.L_x_9079:
        /* <DEDUP_REMOVED lines=9> */
.L_x_9080:
        /* <DEDUP_REMOVED lines=9> */
.L_x_9081:
        /* <DEDUP_REMOVED lines=9> */
.L_x_9082:
        /* <DEDUP_REMOVED lines=9> */
.L_x_9083:
        /* <DEDUP_REMOVED lines=9> */
.L_x_9084:
        /* <DEDUP_REMOVED lines=9> */
.L_x_9085:
        /* <DEDUP_REMOVED lines=9> */
.L_x_9086:
        /* <DEDUP_REMOVED lines=9> */
.L_x_9087:
        /* <DEDUP_REMOVED lines=9> */
.L_x_9088:
        /* <DEDUP_REMOVED lines=9> */
.L_x_9089:
        /* <DEDUP_REMOVED lines=9> */
.L_x_9090:
        /* <DEDUP_REMOVED lines=10> */
.L_x_9091:
        /* <DEDUP_REMOVED lines=10> */
.L_x_9159:
        /* <DEDUP_REMOVED lines=11> */
.L_x_9169:
[----:B0-2---:R-:W-:-:S07]  /*3400*/  IMAD R145, R13, R146, RZ ;  /* 0x000000920d917224 */ /* 0x005fce00078e02ff */
.L_x_9095:
[----:B------:R-:W-:-:S13]  /*3410*/  ISETP.GE.AND P5, PT, R149, 0x2, PT ;  /* 0x000000029500780c */ /* 0x000fda0003fa6270 */
[----:B------:R-:W-:Y:S05]  /*3420*/  @!P5 BRA `(.L_x_9097) ;  /* 0x000000000010d947 */ /* 0x000fea0003800000 */
[----:B------:R-:W-:-:S03]  /*3430*/  UMOV UR4, 0xffffffff ;  /* 0xffffffff00047882 */ /* 0x000fc60000000000 */
[----:B------:R-:W-:Y:S05]  /*3440*/  BRA.DIV UR4, `(.L_x_9098) ;  /* 0x0000002604047947 */ /* 0x000fea000b800000 */
[----:B0-----:R0:W0:Y:S02]  /*3450*/  SHFL.IDX PT, R146, R144, R48, R11 ;  /* 0x0000003090927389 */ /* 0x00102400000e000b */
.L_x_9172:
[----:B0-----:R-:W-:-:S07]  /*3460*/  IMAD R145, R14, R146, R145 ;  /* 0x000000920e917224 */ /* 0x001fce00078e0291 */
.L_x_9097:
[----:B------:R-:W-:-:S13]  /*3470*/  ISETP.GE.AND P4, PT, R149, 0x3, PT ;  /* 0x000000039500780c */ /* 0x000fda0003f86270 */
[----:B------:R-:W-:Y:S05]  /*3480*/  @!P4 BRA `(.L_x_9099) ;  /* 0x000000000010c947 */ /* 0x000fea0003800000 */
[----:B------:R-:W-:-:S03]  /*3490*/  UMOV UR4, 0xffffffff ;  /* 0xffffffff00047882 */ /* 0x000fc60000000000 */
[----:B------:R-:W-:Y:S05]  /*34a0*/  BRA.DIV UR4, `(.L_x_9100) ;  /* 0x00000026040c7947 */ /* 0x000fea000b800000 */
[----:B0-----:R0:W0:Y:S02]  /*34b0*/  SHFL.IDX PT, R146, R144, R50, R11 ;  /* 0x0000003290927389 */ /* 0x00102400000e000b */
.L_x_9175:
[----:B01----:R-:W-:-:S07]  /*34c0*/  IMAD R145, R15, R146, R145 ;  /* 0x000000920f917224 */ /* 0x003fce00078e0291 */
.L_x_9099:
[----:B------:R-:W-:-:S13]  /*34d0*/  ISETP.GE.AND P3, PT, R149, 0x4, PT ;  /* 0x000000049500780c */ /* 0x000fda0003f66270 */
[----:B------:R-:W-:Y:S05]  /*34e0*/  @!P3 BRA `(.L_x_9101) ;  /* 0x000000000010b947 */ /* 0x000fea0003800000 */
[----:B------:R-:W-:-:S03]  /*34f0*/  UMOV UR4, 0xffffffff ;  /* 0xffffffff00047882 */ /* 0x000fc60000000000 */
[----:B------:R-:W-:Y:S05]  /*3500*/  BRA.DIV UR4, `(.L_x_9102) ;  /* 0x0000002604147947 */ /* 0x000fea000b800000 */
[----:B0-----:R0:W0:Y:S02]  /*3510*/  SHFL.IDX PT, R146, R144, R52, R11 ;  /* 0x0000003490927389 */ /* 0x00102400000e000b */
.L_x_9178:
[----:B0--3--:R-:W-:-:S07]  /*3520*/  IMAD R145, R16, R146, R145 ;  /* 0x0000009210917224 */ /* 0x009fce00078e0291 */
.L_x_9101:
[----:B------:R-:W-:-:S13]  /*3530*/  ISETP.GE.AND P2, PT, R149, 0x5, PT ;  /* 0x000000059500780c */ /* 0x000fda0003f46270 */
[----:B------:R-:W-:Y:S05]  /*3540*/  @!P2 BRA `(.L_x_9103) ;  /* 0x000000000010a947 */ /* 0x000fea0003800000 */
[----:B------:R-:W-:-:S03]  /*3550*/  UMOV UR4, 0xffffffff ;  /* 0xffffffff00047882 */ /* 0x000fc60000000000 */
[----:B------:R-:W-:Y:S05]  /*3560*/  BRA.DIV UR4, `(.L_x_9104) ;  /* 0x00000026041c7947 */ /* 0x000fea000b800000 */
[----:B0-----:R0:W0:Y:S02]  /*3570*/  SHFL.IDX PT, R146, R144, R54, R11 ;  /* 0x0000003690927389 */ /* 0x00102400000e000b */
.L_x_9181:
[----:B0---4-:R-:W-:-:S07]  /*3580*/  IMAD R145, R17, R146, R145 ;  /* 0x0000009211917224 */ /* 0x011fce00078e0291 */
.L_x_9103:
[----:B------:R-:W-:-:S13]  /*3590*/  ISETP.GE.AND P1, PT, R149, 0x6, PT ;  /* 0x000000069500780c */ /* 0x000fda0003f26270 */
[----:B------:R-:W-:Y:S05]  /*35a0*/  @!P1 BRA `(.L_x_9105) ;  /* 0x0000000000109947 */ /* 0x000fea0003800000 */
[----:B------:R-:W-:-:S03]  /*35b0*/  UMOV UR4, 0xffffffff ;  /* 0xffffffff00047882 */ /* 0x000fc60000000000 */
[----:B------:R-:W-:Y:S05]  /*35c0*/  BRA.DIV UR4, `(.L_x_9106) ;  /* 0x0000002604247947 */ /* 0x000fea000b800000 */
[----:B0-----:R0:W0:Y:S02]  /*35d0*/  SHFL.IDX PT, R146, R144, R56, R11 ;  /* 0x0000003890927389 */ /* 0x00102400000e000b */
.L_x_9184:
[----:B0-----:R-:W-:-:S07]  /*35e0*/  IMAD R145, R18, R146, R145 ;  /* 0x0000009212917224 */ /* 0x001fce00078e0291 */
.L_x_9105:
[----:B------:R-:W-:-:S13]  /*35f0*/  ISETP.GE.AND P6, PT, R149, 0x7, PT ;  /* 0x000000079500780c */ /* 0x000fda0003fc6270 */
[----:B------:R-:W-:Y:S05]  /*3600*/  @!P6 BRA `(.L_x_9107) ;  /* 0x000000000010e947 */ /* 0x000fea0003800000 */
[----:B------:R-:W-:-:S03]  /*3610*/  UMOV UR4, 0xffffffff ;  /* 0xffffffff00047882 */ /* 0x000fc60000000000 */
[----:B------:R-:W-:Y:S05]  /*3620*/  BRA.DIV UR4, `(.L_x_9108) ;  /* 0x00000026042c7947 */ /* 0x000fea000b800000 */
[----:B0-----:R0:W0:Y:S02]  /*3630*/  SHFL.IDX PT, R146, R144, R58, R11 ;  /* 0x0000003a90927389 */ /* 0x00102400000e000b */
.L_x_9187:
[----:B0-----:R-:W-:-:S07]  /*3640*/  IMAD R145, R19, R146, R145 ;  /* 0x0000009213917224 */ /* 0x001fce00078e0291 */
.L_x_9107:
[----:B------:R-:W-:-:S13]  /*3650*/  ISETP.GE.AND P6, PT, R149, 0x8, PT ;  /* 0x000000089500780c */ /* 0x000fda0003fc6270 */
[----:B------:R-:W-:Y:S05]  /*3660*/  @!P6 BRA `(.L_x_9109) ;  /* 0x000000000010e947 */ /* 0x000fea0003800000 */
[----:B------:R-:W-:-:S03]  /*3670*/  UMOV UR4, 0xffffffff ;  /* 0xffffffff00047882 */ /* 0x000fc60000000000 */
[----:B------:R-:W-:Y:S05]  /*3680*/  BRA.DIV UR4, `(.L_x_9110) ;  /* 0x0000002604347947 */ /* 0x000fea000b800000 */
[----:B0-----:R0:W0:Y:S02]  /*3690*/  SHFL.IDX PT, R146, R144, R60, R11 ;  /* 0x0000003c90927389 */ /* 0x00102400000e000b */
.L_x_9190:
[----:B0-----:R-:W-:-:S07]  /*36a0*/  IMAD R145, R20, R146, R145 ;  /* 0x0000009214917224 */ /* 0x001fce00078e0291 */
.L_x_9109:
[----:B------:R-:W-:-:S13]  /*36b0*/  ISETP.GE.AND P6, PT, R149, 0x9, PT ;  /* 0x000000099500780c */ /* 0x000fda0003fc6270 */
[----:B------:R-:W-:Y:S05]  /*36c0*/  @!P6 BRA `(.L_x_9111) ;  /* 0x000000000010e947 */ /* 0x000fea0003800000 */
[----:B------:R-:W-:-:S03]  /*36d0*/  UMOV UR4, 0xffffffff ;  /* 0xffffffff00047882 */ /* 0x000fc60000000000 */
[----:B------:R-:W-:Y:S05]  /*36e0*/  BRA.DIV UR4, `(.L_x_9112) ;  /* 0x00000026043c7947 */ /* 0x000fea000b800000 */
[----:B0-----:R0:W0:Y:S02]  /*36f0*/  SHFL.IDX PT, R146, R144, R62, R11 ;  /* 0x0000003e90927389 */ /* 0x00102400000e000b */
.L_x_9193:
[----:B0-----:R-:W-:-:S07]  /*3700*/  IMAD R145, R21, R146, R145 ;  /* 0x0000009215917224 */ /* 0x001fce00078e0291 */
.L_x_9111:
[----:B------:R-:W-:-:S13]  /*3710*/  ISETP.GE.AND P6, PT, R149, 0xa, PT ;  /* 0x0000000a9500780c */ /* 0x000fda0003fc6270 */
[----:B------:R-:W-:Y:S05]  /*3720*/  @!P6 BRA `(.L_x_9113) ;  /* 0x000000000010e947 */ /* 0x000fea0003800000 */
[----:B------:R-:W-:-:S03]  /*3730*/  UMOV UR4, 0xffffffff ;  /* 0xffffffff00047882 */ /* 0x000fc60000000000 */
[----:B------:R-:W-:Y:S05]  /*3740*/  BRA.DIV UR4, `(.L_x_9114) ;  /* 0x0000002604447947 */ /* 0x000fea000b800000 */
[----:B0-----:R0:W0:Y:S02]  /*3750*/  SHFL.IDX PT, R146, R144, R64, R11 ;  /* 0x0000004090927389 */ /* 0x00102400000e000b */
.L_x_9196:
[----:B0-----:R-:W-:-:S07]  /*3760*/  IMAD R145, R22, R146, R145 ;  /* 0x0000009216917224 */ /* 0x001fce00078e0291 */
.L_x_9113:
[----:B------:R-:W-:-:S13]  /*3770*/  ISETP.GE.AND P6, PT, R149, 0xb, PT ;  /* 0x0000000b9500780c */ /* 0x000fda0003fc6270 */
[----:B------:R-:W-:Y:S05]  /*3780*/  @!P6 BRA `(.L_x_9115) ;  /* 0x000000000010e947 */ /* 0x000fea0003800000 */
[----:B------:R-:W-:-:S03]  /*3790*/  UMOV UR4, 0xffffffff ;  /* 0xffffffff00047882 */ /* 0x000fc60000000000 */
[----:B------:R-:W-:Y:S05]  /*37a0*/  BRA.DIV UR4, `(.L_x_9116) ;  /* 0x00000026044c7947 */ /* 0x000fea000b800000 */
[----:B0-----:R0:W0:Y:S02]  /*37b0*/  SHFL.IDX PT, R146, R144, R66, R11 ;  /* 0x0000004290927389 */ /* 0x00102400000e000b */
.L_x_9199:
[----:B0-----:R-:W-:-:S07]  /*37c0*/  IMAD R145, R23, R146, R145 ;  /* 0x0000009217917224 */ /* 0x001fce00078e0291 */
.L_x_9115:
[----:B------:R-:W-:-:S13]  /*37d0*/  ISETP.GE.AND P6, PT, R149, 0xc, PT ;  /* 0x0000000c9500780c */ /* 0x000fda0003fc6270 */
[----:B------:R-:W-:Y:S05]  /*37e0*/  @!P6 BRA `(.L_x_9117) ;  /* 0x000000000010e947 */ /* 0x000fea0003800000 */
[----:B------:R-:W-:-:S03]  /*37f0*/  UMOV UR4, 0xffffffff ;  /* 0xffffffff00047882 */ /* 0x000fc60000000000 */
[----:B------:R-:W-:Y:S05]  /*3800*/  BRA.DIV UR4, `(.L_x_9118) ;  /* 0x0000002604547947 */ /* 0x000fea000b800000 */
[----:B0-----:R0:W0:Y:S02]  /*3810*/  SHFL.IDX PT, R146, R144, R68, R11 ;  /* 0x0000004490927389 */ /* 0x00102400000e000b */
.L_x_9202:
[----:B0-----:R-:W-:-:S07]  /*3820*/  IMAD R145, R24, R146, R145 ;  /* 0x0000009218917224 */ /* 0x001fce00078e0291 */
.L_x_9117:
[----:B------:R-:W-:-:S13]  /*3830*/  ISETP.GE.AND P6, PT, R149, 0xd, PT ;  /* 0x0000000d9500780c */ /* 0x000fda0003fc6270 */
[----:B------:R-:W-:Y:S05]  /*3840*/  @!P6 BRA `(.L_x_9119) ;  /* 0x000000000010e947 */ /* 0x000fea0003800000 */
[----:B------:R-:W-:-:S03]  /*3850*/  UMOV UR4, 0xffffffff ;  /* 0xffffffff00047882 */ /* 0x000fc60000000000 */
[----:B------:R-:W-:Y:S05]  /*3860*/  BRA.DIV UR4, `(.L_x_9120) ;  /* 0x00000026045c7947 */ /* 0x000fea000b800000 */
[----:B0-----:R0:W0:Y:S02]  /*3870*/  SHFL.IDX PT, R146, R144, R70, R11 ;  /* 0x0000004690927389 */ /* 0x00102400000e000b */
.L_x_9205:
[----:B0-----:R-:W-:-:S07]  /*3880*/  IMAD R145, R25, R146, R145 ;  /* 0x0000009219917224 */ /* 0x001fce00078e0291 */
.L_x_9119:
[----:B------:R-:W-:-:S13]  /*3890*/  ISETP.GE.AND P6, PT, R149, 0xe, PT ;  /* 0x0000000e9500780c */ /* 0x000fda0003fc6270 */
[----:B------:R-:W-:Y:S05]  /*38a0*/  @!P6 BRA `(.L_x_9121) ;  /* 0x000000000010e947 */ /* 0x000fea0003800000 */
[----:B------:R-:W-:-:S03]  /*38b0*/  UMOV UR4, 0xffffffff ;  /* 0xffffffff00047882 */ /* 0x000fc60000000000 */
[----:B------:R-:W-:Y:S05]  /*38c0*/  BRA.DIV UR4, `(.L_x_9122) ;  /* 0x0000002604647947 */ /* 0x000fea000b800000 */
[----:B0-----:R0:W0:Y:S02]  /*38d0*/  SHFL.IDX PT, R146, R144, R72, R11 ;  /* 0x0000004890927389 */ /* 0x00102400000e000b */
.L_x_9208:
[----:B0-----:R-:W-:-:S07]  /*38e0*/  IMAD R145, R26, R146, R145 ;  /* 0x000000921a917224 */ /* 0x001fce00078e0291 */
.L_x_9121:
[----:B------:R-:W-:-:S13]  /*38f0*/  ISETP.GE.AND P6, PT, R149, 0xf, PT ;  /* 0x0000000f9500780c */ /* 0x000fda0003fc6270 */
[----:B------:R-:W-:Y:S05]  /*3900*/  @!P6 BRA `(.L_x_9123) ;  /* 0x000000000010e947 */ /* 0x000fea0003800000 */
[----:B------:R-:W-:-:S03]  /*3910*/  UMOV UR4, 0xffffffff ;  /* 0xffffffff00047882 */ /* 0x000fc60000000000 */
[----:B------:R-:W-:Y:S05]  /*3920*/  BRA.DIV UR4, `(.L_x_9124) ;  /* 0x00000026046c7947 */ /* 0x000fea000b800000 */
[----:B0-----:R0:W0:Y:S02]  /*3930*/  SHFL.IDX PT, R146, R144, R74, R11 ;  /* 0x0000004a90927389 */ /* 0x00102400000e000b */
.L_x_9211:
[----:B0-----:R-:W-:-:S07]  /*3940*/  IMAD R145, R27, R146, R145 ;  /* 0x000000921b917224 */ /* 0x001fce00078e0291 */
.L_x_9123:
[----:B------:R-:W-:-:S13]  /*3950*/  ISETP.GE.AND P6, PT, R149, 0x10, PT ;  /* 0x000000109500780c */ /* 0x000fda0003fc6270 */
[----:B------:R-:W-:Y:S05]  /*3960*/  @!P6 BRA `(.L_x_9125) ;  /* 0x000000000010e947 */ /* 0x000fea0003800000 */
[----:B------:R-:W-:-:S03]  /*3970*/  UMOV UR4, 0xffffffff ;  /* 0xffffffff00047882 */ /* 0x000fc60000000000 */
[----:B------:R-:W-:Y:S05]  /*3980*/  BRA.DIV UR4, `(.L_x_9126) ;  /* 0x0000002604747947 */ /* 0x000fea000b800000 */
[----:B0-----:R0:W0:Y:S02]  /*3990*/  SHFL.IDX PT, R146, R144, R76, R11 ;  /* 0x0000004c90927389 */ /* 0x00102400000e000b */
.L_x_9214:
[----:B0-----:R-:W-:-:S07]  /*39a0*/  IMAD R145, R28, R146, R145 ;  /* 0x000000921c917224 */ /* 0x001fce00078e0291 */
.L_x_9125:
[----:B------:R-:W-:-:S13]  /*39b0*/  ISETP.GE.AND P6, PT, R149, 0x11, PT ;  /* 0x000000119500780c */ /* 0x000fda0003fc6270 */
[----:B------:R-:W-:Y:S05]  /*39c0*/  @!P6 BRA `(.L_x_9127) ;  /* 0x000000000010e947 */ /* 0x000fea0003800000 */
[----:B------:R-:W-:-:S03]  /*39d0*/  UMOV UR4, 0xffffffff ;  /* 0xffffffff00047882 */ /* 0x000fc60000000000 */
[----:B------:R-:W-:Y:S05]  /*39e0*/  BRA.DIV UR4, `(.L_x_9128) ;  /* 0x00000026047c7947 */ /* 0x000fea000b800000 */
[----:B0-----:R0:W0:Y:S02]  /*39f0*/  SHFL.IDX PT, R146, R144, R78, R11 ;  /* 0x0000004e90927389 */ /* 0x00102400000e000b */
.L_x_9217:
[----:B0-----:R-:W-:-:S07]  /*3a00*/  IMAD R145, R29, R146, R145 ;  /* 0x000000921d917224 */ /* 0x001fce00078e0291 */
.L_x_9127:
[----:B------:R-:W-:-:S13]  /*3a10*/  ISETP.GE.AND P6, PT, R149, 0x12, PT ;  /* 0x000000129500780c */ /* 0x000fda0003fc6270 */
[----:B------:R-:W-:Y:S05]  /*3a20*/  @!P6 BRA `(.L_x_9129) ;  /* 0x000000000010e947 */ /* 0x000fea0003800000 */
[----:B------:R-:W-:-:S03]  /*3a30*/  UMOV UR4, 0xffffffff ;  /* 0xffffffff00047882 */ /* 0x000fc60000000000 */
[----:B------:R-:W-:Y:S05]  /*3a40*/  BRA.DIV UR4, `(.L_x_9130) ;  /* 0x0000002604847947 */ /* 0x000fea000b800000 */
[----:B0-----:R0:W0:Y:S02]  /*3a50*/  SHFL.IDX PT, R146, R144, R80, R11 ;  /* 0x0000005090927389 */ /* 0x00102400000e000b */
.L_x_9220:
[----:B0-----:R-:W-:-:S07]  /*3a60*/  IMAD R145, R30, R146, R145 ;  /* 0x000000921e917224 */ /* 0x001fce00078e0291 */
.L_x_9129:
[----:B------:R-:W-:-:S13]  /*3a70*/  ISETP.GE.AND P6, PT, R149, 0x13, PT ;  /* 0x000000139500780c */ /* 0x000fda0003fc6270 */
[----:B------:R-:W-:Y:S05]  /*3a80*/  @!P6 BRA `(.L_x_9131) ;  /* 0x000000000010e947 */ /* 0x000fea0003800000 */
[----:B------:R-:W-:-:S03]  /*3a90*/  UMOV UR4, 0xffffffff ;  /* 0xffffffff00047882 */ /* 0x000fc60000000000 */
[----:B------:R-:W-:Y:S05]  /*3aa0*/  BRA.DIV UR4, `(.L_x_9132) ;  /* 0x00000026048c7947 */ /* 0x000fea000b800000 */
[----:B0-----:R0:W0:Y:S02]  /*3ab0*/  SHFL.IDX PT, R146, R144, R82, R11 ;  /* 0x0000005290927389 */ /* 0x00102400000e000b */
.L_x_9223:
[----:B0-----:R-:W-:-:S07]  /*3ac0*/  IMAD R145, R31, R146, R145 ;  /* 0x000000921f917224 */ /* 0x001fce00078e0291 */
.L_x_9131:
[----:B------:R-:W-:-:S13]  /*3ad0*/  ISETP.GE.AND P6, PT, R149, 0x14, PT ;  /* 0x000000149500780c */ /* 0x000fda0003fc6270 */
[----:B------:R-:W-:Y:S05]  /*3ae0*/  @!P6 BRA `(.L_x_9133) ;  /* 0x000000000010e947 */ /* 0x000fea0003800000 */
[----:B------:R-:W-:-:S03]  /*3af0*/  UMOV UR4, 0xffffffff ;  /* 0xffffffff00047882 */ /* 0x000fc60000000000 */
[----:B------:R-:W-:Y:S05]  /*3b00*/  BRA.DIV UR4, `(.L_x_9134) ;  /* 0x0000002604947947 */ /* 0x000fea000b800000 */
[----:B0-----:R0:W0:Y:S02]  /*3b10*/  SHFL.IDX PT, R146, R144, R84, R11 ;  /* 0x0000005490927389 */ /* 0x00102400000e000b */
.L_x_9226:
[----:B0-----:R-:W-:-:S07]  /*3b20*/  IMAD R145, R32, R146, R145 ;  /* 0x0000009220917224 */ /* 0x001fce00078e0291 */
.L_x_9133:
[----:B------:R-:W-:-:S13]  /*3b30*/  ISETP.GE.AND P6, PT, R149, 0x15, PT ;  /* 0x000000159500780c */ /* 0x000fda0003fc6270 */
[----:B------:R-:W-:Y:S05]  /*3b40*/  @!P6 BRA `(.L_x_9135) ;  /* 0x000000000010e947 */ /* 0x000fea0003800000 */
[----:B------:R-:W-:-:S03]  /*3b50*/  UMOV UR4, 0xffffffff ;  /* 0xffffffff00047882 */ /* 0x000fc60000000000 */
[----:B------:R-:W-:Y:S05]  /*3b60*/  BRA.DIV UR4, `(.L_x_9136) ;  /* 0x00000026049c7947 */ /* 0x000fea000b800000 */
[----:B0-----:R0:W0:Y:S02]  /*3b70*/  SHFL.IDX PT, R146, R144, R86, R11 ;  /* 0x0000005690927389 */ /* 0x00102400000e000b */
.L_x_9229:
[----:B0-----:R-:W-:-:S07]  /*3b80*/  IMAD R145, R33, R146, R145 ;  /* 0x0000009221917224 */ /* 0x001fce00078e0291 */
.L_x_9135:
[----:B------:R-:W-:-:S13]  /*3b90*/  ISETP.GE.AND P6, PT, R149, 0x16, PT ;  /* 0x000000169500780c */ /* 0x000fda0003fc6270 */
[----:B------:R-:W-:Y:S05]  /*3ba0*/  @!P6 BRA `(.L_x_9137) ;  /* 0x000000000010e947 */ /* 0x000fea0003800000 */
[----:B------:R-:W-:-:S03]  /*3bb0*/  UMOV UR4, 0xffffffff ;  /* 0xffffffff00047882 */ /* 0x000fc60000000000 */
[----:B------:R-:W-:Y:S05]  /*3bc0*/  BRA.DIV UR4, `(.L_x_9138) ;  /* 0x0000002604a47947 */ /* 0x000fea000b800000 */
[----:B0-----:R0:W0:Y:S02]  /*3bd0*/  SHFL.IDX PT, R146, R144, R88, R11 ;  /* 0x0000005890927389 */ /* 0x00102400000e000b */
.L_x_9232:
[----:B0-----:R-:W-:-:S07]  /*3be0*/  IMAD R145, R34, R146, R145 ;  /* 0x0000009222917224 */ /* 0x001fce00078e0291 */
.L_x_9137:
[----:B------:R-:W-:-:S13]  /*3bf0*/  ISETP.GE.AND P6, PT, R149, 0x17, PT ;  /* 0x000000179500780c */ /* 0x000fda0003fc6270 */
[----:B------:R-:W-:Y:S05]  /*3c00*/  @!P6 BRA `(.L_x_9139) ;  /* 0x000000000010e947 */ /* 0x000fea0003800000 */
[----:B------:R-:W-:-:S03]  /*3c10*/  UMOV UR4, 0xffffffff ;  /* 0xffffffff00047882 */ /* 0x000fc60000000000 */
[----:B------:R-:W-:Y:S05]  /*3c20*/  BRA.DIV UR4, `(.L_x_9140) ;  /* 0x0000002604ac7947 */ /* 0x000fea000b800000 */
[----:B0-----:R0:W0:Y:S02]  /*3c30*/  SHFL.IDX PT, R146, R144, R90, R11 ;  /* 0x0000005a90927389 */ /* 0x00102400000e000b */
.L_x_9235:
[----:B0-----:R-:W-:-:S07]  /*3c40*/  IMAD R145, R35, R146, R145 ;  /* 0x0000009223917224 */ /* 0x001fce00078e0291 */
.L_x_9139:
[----:B------:R-:W-:-:S13]  /*3c50*/  ISETP.GE.AND P6, PT, R149, 0x18, PT ;  /* 0x000000189500780c */ /* 0x000fda0003fc6270 */
[----:B------:R-:W-:Y:S05]  /*3c60*/  @!P6 BRA `(.L_x_9141) ;  /* 0x000000000010e947 */ /* 0x000fea0003800000 */
[----:B------:R-:W-:-:S03]  /*3c70*/  UMOV UR4, 0xffffffff ;  /* 0xffffffff00047882 */ /* 0x000fc60000000000 */
[----:B------:R-:W-:Y:S05]  /*3c80*/  BRA.DIV UR4, `(.L_x_9142) ;  /* 0x0000002604b47947 */ /* 0x000fea000b800000 */
[----:B0-----:R0:W0:Y:S02]  /*3c90*/  SHFL.IDX PT, R146, R144, R92, R11 ;  /* 0x0000005c90927389 */ /* 0x00102400000e000b */
.L_x_9238:
[----:B0-----:R-:W-:-:S07]  /*3ca0*/  IMAD R145, R36, R146, R145 ;  /* 0x0000009224917224 */ /* 0x001fce00078e0291 */
.L_x_9141:
[----:B------:R-:W-:-:S13]  /*3cb0*/  ISETP.GE.AND P6, PT, R149, 0x19, PT ;  /* 0x000000199500780c */ /* 0x000fda0003fc6270 */
[----:B------:R-:W-:Y:S05]  /*3cc0*/  @!P6 BRA `(.L_x_9143) ;  /* 0x000000000010e947 */ /* 0x000fea0003800000 */
[----:B------:R-:W-:-:S03]  /*3cd0*/  UMOV UR4, 0xffffffff ;  /* 0xffffffff00047882 */ /* 0x000fc60000000000 */
[----:B------:R-:W-:Y:S05]  /*3ce0*/  BRA.DIV UR4, `(.L_x_9144) ;  /* 0x0000002604bc7947 */ /* 0x000fea000b800000 */
[----:B0-----:R0:W0:Y:S02]  /*3cf0*/  SHFL.IDX PT, R146, R144, R94, R11 ;  /* 0x0000005e90927389 */ /* 0x00102400000e000b */
.L_x_9241:
[----:B0-----:R-:W-:-:S07]  /*3d00*/  IMAD R145, R37, R146, R145 ;  /* 0x0000009225917224 */ /* 0x001fce00078e0291 */
.L_x_9143:
[----:B------:R-:W-:-:S13]  /*3d10*/  ISETP.GE.AND P6, PT, R149, 0x1a, PT ;  /* 0x0000001a9500780c */ /* 0x000fda0003fc6270 */
[----:B------:R-:W-:Y:S05]  /*3d20*/  @!P6 BRA `(.L_x_9145) ;  /* 0x000000000010e947 */ /* 0x000fea0003800000 */
[----:B------:R-:W-:-:S03]  /*3d30*/  UMOV UR4, 0xffffffff ;  /* 0xffffffff00047882 */ /* 0x000fc60000000000 */
[----:B------:R-:W-:Y:S05]  /*3d40*/  BRA.DIV UR4, `(.L_x_9146) ;  /* 0x0000002604c47947 */ /* 0x000fea000b800000 */
[----:B0-----:R0:W0:Y:S02]  /*3d50*/  SHFL.IDX PT, R146, R144, R96, R11 ;  /* 0x0000006090927389 */ /* 0x00102400000e000b */
.L_x_9244:
[----:B0-----:R-:W-:-:S07]  /*3d60*/  IMAD R145, R38, R146, R145 ;  /* 0x0000009226917224 */ /* 0x001fce00078e0291 */
.L_x_9145:
[----:B------:R-:W-:-:S13]  /*3d70*/  ISETP.GE.AND P6, PT, R149, 0x1b, PT ;  /* 0x0000001b9500780c */ /* 0x000fda0003fc6270 */
[----:B------:R-:W-:Y:S05]  /*3d80*/  @!P6 BRA `(.L_x_9147) ;  /* 0x000000000010e947 */ /* 0x000fea0003800000 */
[----:B------:R-:W-:-:S03]  /*3d90*/  UMOV UR4, 0xffffffff ;  /* 0xffffffff00047882 */ /* 0x000fc60000000000 */
[----:B------:R-:W-:Y:S05]  /*3da0*/  BRA.DIV UR4, `(.L_x_9148) ;  /* 0x0000002604cc7947 */ /* 0x000fea000b800000 */
[----:B0-----:R0:W0:Y:S02]  /*3db0*/  SHFL.IDX PT, R146, R144, R98, R11 ;  /* 0x0000006290927389 */ /* 0x00102400000e000b */
.L_x_9247:
[----:B0-----:R-:W-:-:S07]  /*3dc0*/  IMAD R145, R39, R146, R145 ;  /* 0x0000009227917224 */ /* 0x001fce00078e0291 */
.L_x_9147:
[----:B------:R-:W-:-:S13]  /*3dd0*/  ISETP.GE.AND P6, PT, R149, 0x1c, PT ;  /* 0x0000001c9500780c */ /* 0x000fda0003fc6270 */
[----:B------:R-:W-:Y:S05]  /*3de0*/  @!P6 BRA `(.L_x_9149) ;  /* 0x000000000010e947 */ /* 0x000fea0003800000 */
[----:B------:R-:W-:-:S03]  /*3df0*/  UMOV UR4, 0xffffffff ;  /* 0xffffffff00047882 */ /* 0x000fc60000000000 */
[----:B------:R-:W-:Y:S05]  /*3e00*/  BRA.DIV UR4, `(.L_x_9150) ;  /* 0x0000002604d47947 */ /* 0x000fea000b800000 */
[----:B0-----:R0:W0:Y:S02]  /*3e10*/  SHFL.IDX PT, R146, R144, R100, R11 ;  /* 0x0000006490927389 */ /* 0x00102400000e000b */
.L_x_9250:
[----:B0-----:R-:W-:-:S07]  /*3e20*/  IMAD R145, R40, R146, R145 ;  /* 0x0000009228917224 */ /* 0x001fce00078e0291 */
.L_x_9149:
[----:B------:R-:W-:-:S13]  /*3e30*/  ISETP.GE.AND P6, PT, R149, 0x1d, PT ;  /* 0x0000001d9500780c */ /* 0x000fda0003fc6270 */
[----:B------:R-:W-:Y:S05]  /*3e40*/  @!P6 BRA `(.L_x_9151) ;  /* 0x000000000010e947 */ /* 0x000fea0003800000 */
[----:B------:R-:W-:-:S03]  /*3e50*/  UMOV UR4, 0xffffffff ;  /* 0xffffffff00047882 */ /* 0x000fc60000000000 */
[----:B------:R-:W-:Y:S05]  /*3e60*/  BRA.DIV UR4, `(.L_x_9152) ;  /* 0x0000002604dc7947 */ /* 0x000fea000b800000 */
[----:B0-----:R0:W0:Y:S02]  /*3e70*/  SHFL.IDX PT, R146, R144, R102, R11 ;  /* 0x0000006690927389 */ /* 0x00102400000e000b */
.L_x_9253:
[----:B0-----:R-:W-:-:S07]  /*3e80*/  IMAD R145, R41, R146, R145 ;  /* 0x0000009229917224 */ /* 0x001fce00078e0291 */
.L_x_9151:
[----:B------:R-:W-:-:S13]  /*3e90*/  ISETP.GE.AND P6, PT, R149, 0x1e, PT ;  /* 0x0000001e9500780c */ /* 0x000fda0003fc6270 */
[----:B------:R-:W-:Y:S05]  /*3ea0*/  @!P6 BRA `(.L_x_9153) ;  /* 0x000000000010e947 */ /* 0x000fea0003800000 */
[----:B------:R-:W-:-:S03]  /*3eb0*/  UMOV UR4, 0xffffffff ;  /* 0xffffffff00047882 */ /* 0x000fc60000000000 */
[----:B------:R-:W-:Y:S05]  /*3ec0*/  BRA.DIV UR4, `(.L_x_9154) ;  /* 0x0000002604e47947 */ /* 0x000fea000b800000 */
[----:B0-----:R0:W0:Y:S02]  /*3ed0*/  SHFL.IDX PT, R146, R144, R104, R11 ;  /* 0x0000006890927389 */ /* 0x00102400000e000b */
.L_x_9256:
[----:B0-----:R-:W-:-:S07]  /*3ee0*/  IMAD R145, R42, R146, R145 ;  /* 0x000000922a917224 */ /* 0x001fce00078e0291 */
.L_x_9153:
[----:B------:R-:W-:-:S13]  /*3ef0*/  ISETP.GE.AND P6, PT, R149, 0x1f, PT ;  /* 0x0000001f9500780c */ /* 0x000fda0003fc6270 */
[----:B------:R-:W-:Y:S05]  /*3f00*/  @!P6 BRA `(.L_x_9155) ;  /* 0x000000000010e947 */ /* 0x000fea0003800000 */
[----:B------:R-:W-:-:S03]  /*3f10*/  UMOV UR4, 0xffffffff ;  /* 0xffffffff00047882 */ /* 0x000fc60000000000 */
[----:B------:R-:W-:Y:S05]  /*3f20*/  BRA.DIV UR4, `(.L_x_9156) ;  /* 0x0000002604ec7947 */ /* 0x000fea000b800000 */
[----:B0-----:R0:W0:Y:S02]  /*3f30*/  SHFL.IDX PT, R146, R144, R106, R11 ;  /* 0x0000006a90927389 */ /* 0x00102400000e000b */
.L_x_9259:
[----:B0-----:R-:W-:-:S07]  /*3f40*/  IMAD R145, R43, R146, R145 ;  /* 0x000000922b917224 */ /* 0x001fce00078e0291 */
.L_x_9155:
[----:B------:R-:W-:-:S13]  /*3f50*/  ISETP.NE.AND P6, PT, R149, 0x20, PT ;  /* 0x000000209500780c */ /* 0x000fda0003fc5270 */
[----:B------:R-:W-:Y:S05]  /*3f60*/  @P6 BRA `(.L_x_9157) ;  /* 0x0000000800006947 */ /* 0x000fea0003800000 */
[----:B------:R-:W-:-:S03]  /*3f70*/  UMOV UR4, 0xffffffff ;  /* 0xffffffff00047882 */ /* 0x000fc60000000000 */
[----:B------:R-:W-:Y:S05]  /*3f80*/  BRA.DIV UR4, `(.L_x_9158) ;  /* 0x0000002604f47947 */ /* 0x000fea000b800000 */
[----:B0-----:R0:W0:Y:S02]  /*3f90*/  SHFL.IDX PT, R144, R144, R46, R11 ;  /* 0x0000002e90907389 */ /* 0x00102400000e000b */
.L_x_9262:
[----:B0-----:R-:W-:Y:S01]  /*3fa0*/  IMAD R145, R12, R144, R145 ;  /* 0x000000900c917224 */ /* 0x001fe200078e0291 */
[----:B------:R-:W-:Y:S06]  /*3fb0*/  BRA `(.L_x_9157) ;  /* 0x0000000400ec7947 */ /* 0x000fec0003800000 */
.L_x_9094:
        /* <DEDUP_REMOVED lines=123> */
.L_x_9157:
        /* <DEDUP_REMOVED lines=9> */
.L_x_9093:
[----:B------:R-:W-:Y:S05]  /*4800*/  BSYNC B0 ;  /* 0x0000000000007941 */ /* 0x000fea0003800000 */
.L_x_9092:
[----:B------:R-:W-:-:S13]  /*4810*/  ISETP.NE.AND P6, PT, R148, RZ, PT ;  /* 0x000000ff9400720c */ /* 0x000fda0003fc5270 */
[----:B------:R-:W-:Y:S05]  /*4820*/  @!P6 BRA `(.L_x_9160) ;  /* 0xffffffd80004e947 */ /* 0x000fea000383ffff */
.L_x_9060:
        /* <DEDUP_REMOVED lines=121> */
.L_x_9162:
[----:B------:R-:W-:Y:S05]  /*4fc0*/  BSYNC.RECONVERGENT B0 ;  /* 0x0000000000007941 */ /* 0x000fea0003800200 */
.L_x_9161:
        /* <DEDUP_REMOVED lines=15> */
.L_x_9165:
        /* <DEDUP_REMOVED lines=108> */
.L_x_9164:
[----:B------:R-:W-:Y:S05]  /*5780*/  BSYNC.RECONVERGENT B0 ;  /* 0x0000000000007941 */ /* 0x000fea0003800200 */
.L_x_9163:
[C---:B------:R-:W-:Y:S02]  /*5790*/  IMAD.IADD R7, R4.reuse, 0x1, R7 ;  /* 0x0000000104077824 */ /* 0x040fe400078e0207 */
[----:B------:R-:W-:-:S05]  /*57a0*/  IMAD.SHL.U32 R44, R4, 0x8, RZ ;  /* 0x00000008042c7824 */ /* 0x000fca00078e00ff */
[----:B------:R-:W-:-:S13]  /*57b0*/  ISETP.GE.U32.AND P0, PT, R7, R44, PT ;  /* 0x0000002c0700720c */ /* 0x000fda0003f06070 */
[----:B------:R-:W-:Y:S05]  /*57c0*/  @!P0 BRA `(.L_x_9166) ;  /* 0xffffffb000588947 */ /* 0x000fea000383ffff */
[----:B------:R-:W-:Y:S05]  /*57d0*/  EXIT ;  /* 0x000000000000794d */ /* 0x000fea0003800000 */
.L_x_9096:
[----:B------:R-:W-:Y:S01]  /*57e0*/  BSSY B1, `(.L_x_9167) ;  /* 0x0000006000017945 */ /* 0x000fe20003800000 */
[----:B------:R-:W-:Y:S01]  /*57f0*/  MOV R151, R108 ;  /* 0x0000006c00977202 */ /* 0x000fe20000000f00 */
[----:B------:R-:W-:-:S07]  /*5800*/  IMAD.MOV.U32 R146, RZ, RZ, -0x1 ;  /* 0xffffffffff927424 */ /* 0x000fce00078e00ff */
[----:B01234-:R-:W-:Y:S05]  /*5810*/  WARPSYNC.COLLECTIVE R146, `(.L_x_9168) ;  /* 0x0000000092087348 */ /* 0x01ffea0003c00000 */
[----:B0-----:R0:W0:Y:S02]  /*5820*/  SHFL.IDX P6, R146, R144, R151, R11 ;  /* 0x0000009790927389 */ /* 0x00102400000c000b */
[----:B01234-:R-:W-:Y:S05]  /*5830*/  ENDCOLLECTIVE ;  /* 0x000000000000791b */ /* 0x01ffea0003800000 */
.L_x_9168:
[----:B------:R-:W-:Y:S05]  /*5840*/  BSYNC B1 ;  /* 0x0000000000017941 */ /* 0x000fea0003800000 */
.L_x_9167:
[----:B------:R-:W-:Y:S05]  /*5850*/  BRA `(.L_x_9169) ;  /* 0xffffffd800e87947 */ /* 0x000fea000383ffff */
.L_x_9098:
[----:B------:R-:W-:Y:S01]  /*5860*/  BSSY B1, `(.L_x_9170) ;  /* 0x0000006000017945 */ /* 0x000fe20003800000 */
[----:B------:R-:W-:Y:S02]  /*5870*/  IMAD.MOV.U32 R151, RZ, RZ, R48 ;  /* 0x000000ffff977224 */ /* 0x000fe400078e0030 */
[----:B------:R-:W-:-:S07]  /*5880*/  IMAD.MOV.U32 R146, RZ, RZ, -0x1 ;  /* 0xffffffffff927424 */ /* 0x000fce00078e00ff */
[----:B01234-:R-:W-:Y:S05]  /*5890*/  WARPSYNC.COLLECTIVE R146, `(.L_x_9171) ;  /* 0x0000000092087348 */ /* 0x01ffea0003c00000 */
[----:B0-----:R0:W0:Y:S02]  /*58a0*/  SHFL.IDX P6, R146, R144, R151, R11 ;  /* 0x0000009790927389 */ /* 0x00102400000c000b */
[----:B01234-:R-:W-:Y:S05]  /*58b0*/  ENDCOLLECTIVE ;  /* 0x000000000000791b */ /* 0x01ffea0003800000 */
.L_x_9171:
[----:B------:R-:W-:Y:S05]  /*58c0*/  BSYNC B1 ;  /* 0x0000000000017941 */ /* 0x000fea0003800000 */
.L_x_9170:
[----:B------:R-:W-:Y:S05]  /*58d0*/  BRA `(.L_x_9172) ;  /* 0xffffffd800e07947 */ /* 0x000fea000383ffff */
.L_x_9100:
[----:B------:R-:W-:Y:S01]  /*58e0*/  BSSY B1, `(.L_x_9173) ;  /* 0x0000006000017945 */ /* 0x000fe20003800000 */
[----:B------:R-:W-:Y:S01]  /*58f0*/  IMAD.MOV.U32 R151, RZ, RZ, R50 ;  /* 0x000000ffff977224 */ /* 0x000fe200078e0032 */
[----:B------:R-:W-:-:S07]  /*5900*/  MOV R146, 0xffffffff ;  /* 0xffffffff00927802 */ /* 0x000fce0000000f00 */
[----:B01234-:R-:W-:Y:S05]  /*5910*/  WARPSYNC.COLLECTIVE R146, `(.L_x_9174) ;  /* 0x0000000092087348 */ /* 0x01ffea0003c00000 */
[----:B0-----:R0:W0:Y:S02]  /*5920*/  SHFL.IDX P6, R146, R144, R151, R11 ;  /* 0x0000009790927389 */ /* 0x00102400000c000b */
[----:B01234-:R-:W-:Y:S05]  /*5930*/  ENDCOLLECTIVE ;  /* 0x000000000000791b */ /* 0x01ffea0003800000 */
.L_x_9174:
[----:B------:R-:W-:Y:S05]  /*5940*/  BSYNC B1 ;  /* 0x0000000000017941 */ /* 0x000fea0003800000 */
.L_x_9173:
[----:B------:R-:W-:Y:S05]  /*5950*/  BRA `(.L_x_9175) ;  /* 0xffffffd800d87947 */ /* 0x000fea000383ffff */
.L_x_9102:
[----:B------:R-:W-:Y:S01]  /*5960*/  BSSY B1, `(.L_x_9176) ;  /* 0x0000006000017945 */ /* 0x000fe20003800000 */
[----:B------:R-:W-:Y:S02]  /*5970*/  IMAD.MOV.U32 R151, RZ, RZ, R52 ;  /* 0x000000ffff977224 */ /* 0x000fe400078e0034 */
[----:B------:R-:W-:-:S07]  /*5980*/  IMAD.MOV.U32 R146, RZ, RZ, -0x1 ;  /* 0xffffffffff927424 */ /* 0x000fce00078e00ff */
[----:B01234-:R-:W-:Y:S05]  /*5990*/  WARPSYNC.COLLECTIVE R146, `(.L_x_9177) ;  /* 0x0000000092087348 */ /* 0x01ffea0003c00000 */
[----:B0-----:R0:W0:Y:S02]  /*59a0*/  SHFL.IDX P6, R146, R144, R151, R11 ;  /* 0x0000009790927389 */ /* 0x00102400000c000b */
[----:B01234-:R-:W-:Y:S05]  /*59b0*/  ENDCOLLECTIVE ;  /* 0x000000000000791b */ /* 0x01ffea0003800000 */
.L_x_9177:
[----:B------:R-:W-:Y:S05]  /*59c0*/  BSYNC B1 ;  /* 0x0000000000017941 */ /* 0x000fea0003800000 */
.L_x_9176:
[----:B------:R-:W-:Y:S05]  /*59d0*/  BRA `(.L_x_9178) ;  /* 0xffffffd800d07947 */ /* 0x000fea000383ffff */
.L_x_9104:
[----:B------:R-:W-:Y:S01]  /*59e0*/  BSSY B1, `(.L_x_9179) ;  /* 0x0000006000017945 */ /* 0x000fe20003800000 */
[----:B------:R-:W-:Y:S02]  /*59f0*/  IMAD.MOV.U32 R151, RZ, RZ, R54 ;  /* 0x000000ffff977224 */ /* 0x000fe400078e0036 */
[----:B------:R-:W-:-:S07]  /*5a00*/  IMAD.MOV.U32 R146, RZ, RZ, -0x1 ;  /* 0xffffffffff927424 */ /* 0x000fce00078e00ff */
[----:B01234-:R-:W-:Y:S05]  /*5a10*/  WARPSYNC.COLLECTIVE R146, `(.L_x_9180) ;  /* 0x0000000092087348 */ /* 0x01ffea0003c00000 */
[----:B0-----:R0:W0:Y:S02]  /*5a20*/  SHFL.IDX P6, R146, R144, R151, R11 ;  /* 0x0000009790927389 */ /* 0x00102400000c000b */
[----:B01234-:R-:W-:Y:S05]  /*5a30*/  ENDCOLLECTIVE ;  /* 0x000000000000791b */ /* 0x01ffea0003800000 */
.L_x_9180:
[----:B------:R-:W-:Y:S05]  /*5a40*/  BSYNC B1 ;  /* 0x0000000000017941 */ /* 0x000fea0003800000 */
.L_x_9179:
[----:B------:R-:W-:Y:S05]  /*5a50*/  BRA `(.L_x_9181) ;  /* 0xffffffd800c87947 */ /* 0x000fea000383ffff */
.L_x_9106:
[----:B------:R-:W-:Y:S01]  /*5a60*/  BSSY B1, `(.L_x_9182) ;  /* 0x0000006000017945 */ /* 0x000fe20003800000 */
[----:B------:R-:W-:Y:S01]  /*5a70*/  MOV R151, R56 ;  /* 0x0000003800977202 */ /* 0x000fe20000000f00 */
[----:B------:R-:W-:-:S07]  /*5a80*/  IMAD.MOV.U32 R146, RZ, RZ, -0x1 ;  /* 0xffffffffff927424 */ /* 0x000fce00078e00ff */
[----:B01234-:R-:W-:Y:S05]  /*5a90*/  WARPSYNC.COLLECTIVE R146, `(.L_x_9183) ;  /* 0x0000000092087348 */ /* 0x01ffea0003c00000 */
[----:B0-----:R0:W0:Y:S02]  /*5aa0*/  SHFL.IDX P6, R146, R144, R151, R11 ;  /* 0x0000009790927389 */ /* 0x00102400000c000b */
[----:B01234-:R-:W-:Y:S05]  /*5ab0*/  ENDCOLLECTIVE ;  /* 0x000000000000791b */ /* 0x01ffea0003800000 */
.L_x_9183:
[----:B------:R-:W-:Y:S05]  /*5ac0*/  BSYNC B1 ;  /* 0x0000000000017941 */ /* 0x000fea0003800000 */
.L_x_9182:
[----:B------:R-:W-:Y:S05]  /*5ad0*/  BRA `(.L_x_9184) ;  /* 0xffffffd800c07947 */ /* 0x000fea000383ffff */
.L_x_9108:
[----:B------:R-:W-:Y:S01]  /*5ae0*/  BSSY B1, `(.L_x_9185) ;  /* 0x0000006000017945 */ /* 0x000fe20003800000 */
[----:B------:R-:W-:Y:S02]  /*5af0*/  IMAD.MOV.U32 R151, RZ, RZ, R58 ;  /* 0x000000ffff977224 */ /* 0x000fe400078e003a */
[----:B------:R-:W-:-:S07]  /*5b00*/  IMAD.MOV.U32 R146, RZ, RZ, -0x1 ;  /* 0xffffffffff927424 */ /* 0x000fce00078e00ff */
[----:B01234-:R-:W-:Y:S05]  /*5b10*/  WARPSYNC.COLLECTIVE R146, `(.L_x_9186) ;  /* 0x0000000092087348 */ /* 0x01ffea0003c00000 */
[----:B0-----:R0:W0:Y:S02]  /*5b20*/  SHFL.IDX P6, R146, R144, R151, R11 ;  /* 0x0000009790927389 */ /* 0x00102400000c000b */
[----:B01234-:R-:W-:Y:S05]  /*5b30*/  ENDCOLLECTIVE ;  /* 0x000000000000791b */ /* 0x01ffea0003800000 */
.L_x_9186:
[----:B------:R-:W-:Y:S05]  /*5b40*/  BSYNC B1 ;  /* 0x0000000000017941 */ /* 0x000fea0003800000 */
.L_x_9185:
[----:B------:R-:W-:Y:S05]  /*5b50*/  BRA `(.L_x_9187) ;  /* 0xffffffd800b87947 */ /* 0x000fea000383ffff */
.L_x_9110:
[----:B------:R-:W-:Y:S01]  /*5b60*/  BSSY B1, `(.L_x_9188) ;  /* 0x0000006000017945 */ /* 0x000fe20003800000 */
[----:B------:R-:W-:Y:S01]  /*5b70*/  IMAD.MOV.U32 R151, RZ, RZ, R60 ;  /* 0x000000ffff977224 */ /* 0x000fe200078e003c */
[----:B------:R-:W-:-:S07]  /*5b80*/  MOV R146, 0xffffffff ;  /* 0xffffffff00927802 */ /* 0x000fce0000000f00 */
[----:B01234-:R-:W-:Y:S05]  /*5b90*/  WARPSYNC.COLLECTIVE R146, `(.L_x_9189) ;  /* 0x0000000092087348 */ /* 0x01ffea0003c00000 */
[----:B0-----:R0:W0:Y:S02]  /*5ba0*/  SHFL.IDX P6, R146, R144, R151, R11 ;  /* 0x0000009790927389 */ /* 0x00102400000c000b */
[----:B01234-:R-:W-:Y:S05]  /*5bb0*/  ENDCOLLECTIVE ;  /* 0x000000000000791b */ /* 0x01ffea0003800000 */
.L_x_9189:
[----:B------:R-:W-:Y:S05]  /*5bc0*/  BSYNC B1 ;  /* 0x0000000000017941 */ /* 0x000fea0003800000 */
.L_x_9188:
[----:B------:R-:W-:Y:S05]  /*5bd0*/  BRA `(.L_x_9190) ;  /* 0xffffffd800b07947 */ /* 0x000fea000383ffff */
.L_x_9112:
[----:B------:R-:W-:Y:S01]  /*5be0*/  BSSY B1, `(.L_x_9191) ;  /* 0x0000006000017945 */ /* 0x000fe20003800000 */
[----:B------:R-:W-:Y:S02]  /*5bf0*/  IMAD.MOV.U32 R151, RZ, RZ, R62 ;  /* 0x000000ffff977224 */ /* 0x000fe400078e003e */
[----:B------:R-:W-:-:S07]  /*5c00*/  IMAD.MOV.U32 R146, RZ, RZ, -0x1 ;  /* 0xffffffffff927424 */ /* 0x000fce00078e00ff */
[----:B01234-:R-:W-:Y:S05]  /*5c10*/  WARPSYNC.COLLECTIVE R146, `(.L_x_9192) ;  /* 0x0000000092087348 */ /* 0x01ffea0003c00000 */
[----:B0-----:R0:W0:Y:S02]  /*5c20*/  SHFL.IDX P6, R146, R144, R151, R11 ;  /* 0x0000009790927389 */ /* 0x00102400000c000b */
[----:B01234-:R-:W-:Y:S05]  /*5c30*/  ENDCOLLECTIVE ;  /* 0x000000000000791b */ /* 0x01ffea0003800000 */
.L_x_9192:
[----:B------:R-:W-:Y:S05]  /*5c40*/  BSYNC B1 ;  /* 0x0000000000017941 */ /* 0x000fea0003800000 */
.L_x_9191:
[----:B------:R-:W-:Y:S05]  /*5c50*/  BRA `(.L_x_9193) ;  /* 0xffffffd800a87947 */ /* 0x000fea000383ffff */
.L_x_9114:
[----:B------:R-:W-:Y:S01]  /*5c60*/  BSSY B1, `(.L_x_9194) ;  /* 0x0000006000017945 */ /* 0x000fe20003800000 */
[----:B------:R-:W-:Y:S02]  /*5c70*/  IMAD.MOV.U32 R151, RZ, RZ, R64 ;  /* 0x000000ffff977224 */ /* 0x000fe400078e0040 */
[----:B------:R-:W-:-:S07]  /*5c80*/  IMAD.MOV.U32 R146, RZ, RZ, -0x1 ;  /* 0xffffffffff927424 */ /* 0x000fce00078e00ff */
[----:B01234-:R-:W-:Y:S05]  /*5c90*/  WARPSYNC.COLLECTIVE R146, `(.L_x_9195) ;  /* 0x0000000092087348 */ /* 0x01ffea0003c00000 */
[----:B0-----:R0:W0:Y:S02]  /*5ca0*/  SHFL.IDX P6, R146, R144, R151, R11 ;  /* 0x0000009790927389 */ /* 0x00102400000c000b */
[----:B01234-:R-:W-:Y:S05]  /*5cb0*/  ENDCOLLECTIVE ;  /* 0x000000000000791b */ /* 0x01ffea0003800000 */
.L_x_9195:
[----:B------:R-:W-:Y:S05]  /*5cc0*/  BSYNC B1 ;  /* 0x0000000000017941 */ /* 0x000fea0003800000 */
.L_x_9194:
[----:B------:R-:W-:Y:S05]  /*5cd0*/  BRA `(.L_x_9196) ;  /* 0xffffffd800a07947 */ /* 0x000fea000383ffff */
.L_x_9116:
[----:B------:R-:W-:Y:S01]  /*5ce0*/  BSSY B1, `(.L_x_9197) ;  /* 0x0000006000017945 */ /* 0x000fe20003800000 */
[----:B------:R-:W-:Y:S01]  /*5cf0*/  MOV R151, R66 ;  /* 0x0000004200977202 */ /* 0x000fe20000000f00 */
[----:B------:R-:W-:-:S07]  /*5d00*/  IMAD.MOV.U32 R146, RZ, RZ, -0x1 ;  /* 0xffffffffff927424 */ /* 0x000fce00078e00ff */
[----:B01234-:R-:W-:Y:S05]  /*5d10*/  WARPSYNC.COLLECTIVE R146, `(.L_x_9198) ;  /* 0x0000000092087348 */ /* 0x01ffea0003c00000 */
[----:B0-----:R0:W0:Y:S02]  /*5d20*/  SHFL.IDX P6, R146, R144, R151, R11 ;  /* 0x0000009790927389 */ /* 0x00102400000c000b */
[----:B01234-:R-:W-:Y:S05]  /*5d30*/  ENDCOLLECTIVE ;  /* 0x000000000000791b */ /* 0x01ffea0003800000 */
.L_x_9198:
[----:B------:R-:W-:Y:S05]  /*5d40*/  BSYNC B1 ;  /* 0x0000000000017941 */ /* 0x000fea0003800000 */
.L_x_9197:
[----:B------:R-:W-:Y:S05]  /*5d50*/  BRA `(.L_x_9199) ;  /* 0xffffffd800987947 */ /* 0x000fea000383ffff */
.L_x_9118:
[----:B------:R-:W-:Y:S01]  /*5d60*/  BSSY B1, `(.L_x_9200) ;  /* 0x0000006000017945 */ /* 0x000fe20003800000 */
[----:B------:R-:W-:Y:S02]  /*5d70*/  IMAD.MOV.U32 R151, RZ, RZ, R68 ;  /* 0x000000ffff977224 */ /* 0x000fe400078e0044 */
[----:B------:R-:W-:-:S07]  /*5d80*/  IMAD.MOV.U32 R146, RZ, RZ, -0x1 ;  /* 0xffffffffff927424 */ /* 0x000fce00078e00ff */
[----:B01234-:R-:W-:Y:S05]  /*5d90*/  WARPSYNC.COLLECTIVE R146, `(.L_x_9201) ;  /* 0x0000000092087348 */ /* 0x01ffea0003c00000 */
[----:B0-----:R0:W0:Y:S02]  /*5da0*/  SHFL.IDX P6, R146, R144, R151, R11 ;  /* 0x0000009790927389 */ /* 0x00102400000c000b */
[----:B01234-:R-:W-:Y:S05]  /*5db0*/  ENDCOLLECTIVE ;  /* 0x000000000000791b */ /* 0x01ffea0003800000 */
.L_x_9201:
[----:B------:R-:W-:Y:S05]  /*5dc0*/  BSYNC B1 ;  /* 0x0000000000017941 */ /* 0x000fea0003800000 */
.L_x_9200:
[----:B------:R-:W-:Y:S05]  /*5dd0*/  BRA `(.L_x_9202) ;  /* 0xffffffd800907947 */ /* 0x000fea000383ffff */
.L_x_9120:
[----:B------:R-:W-:Y:S01]  /*5de0*/  BSSY B1, `(.L_x_9203) ;  /* 0x0000006000017945 */ /* 0x000fe20003800000 */
[----:B------:R-:W-:Y:S01]  /*5df0*/  IMAD.MOV.U32 R151, RZ, RZ, R70 ;  /* 0x000000ffff977224 */ /* 0x000fe200078e0046 */
[----:B------:R-:W-:-:S07]  /*5e00*/  MOV R146, 0xffffffff ;  /* 0xffffffff00927802 */ /* 0x000fce0000000f00 */
[----:B01234-:R-:W-:Y:S05]  /*5e10*/  WARPSYNC.COLLECTIVE R146, `(.L_x_9204) ;  /* 0x0000000092087348 */ /* 0x01ffea0003c00000 */
[----:B0-----:R0:W0:Y:S02]  /*5e20*/  SHFL.IDX P6, R146, R144, R151, R11 ;  /* 0x0000009790927389 */ /* 0x00102400000c000b */
[----:B01234-:R-:W-:Y:S05]  /*5e30*/  ENDCOLLECTIVE ;  /* 0x000000000000791b */ /* 0x01ffea0003800000 */
.L_x_9204:
[----:B------:R-:W-:Y:S05]  /*5e40*/  BSYNC B1 ;  /* 0x0000000000017941 */ /* 0x000fea0003800000 */
.L_x_9203:
[----:B------:R-:W-:Y:S05]  /*5e50*/  BRA `(.L_x_9205) ;  /* 0xffffffd800887947 */ /* 0x000fea000383ffff */
.L_x_9122:
[----:B------:R-:W-:Y:S01]  /*5e60*/  BSSY B1, `(.L_x_9206) ;  /* 0x0000006000017945 */ /* 0x000fe20003800000 */
[----:B------:R-:W-:Y:S02]  /*5e70*/  IMAD.MOV.U32 R151, RZ, RZ, R72 ;  /* 0x000000ffff977224 */ /* 0x000fe400078e0048 */
[----:B------:R-:W-:-:S07]  /*5e80*/  IMAD.MOV.U32 R146, RZ, RZ, -0x1 ;  /* 0xffffffffff927424 */ /* 0x000fce00078e00ff */
[----:B01234-:R-:W-:Y:S05]  /*5e90*/  WARPSYNC.COLLECTIVE R146, `(.L_x_9207) ;  /* 0x0000000092087348 */ /* 0x01ffea0003c00000 */
[----:B0-----:R0:W0:Y:S02]  /*5ea0*/  SHFL.IDX P6, R146, R144, R151, R11 ;  /* 0x0000009790927389 */ /* 0x00102400000c000b */
[----:B01234-:R-:W-:Y:S05]  /*5eb0*/  ENDCOLLECTIVE ;  /* 0x000000000000791b */ /* 0x01ffea0003800000 */
.L_x_9207:
[----:B------:R-:W-:Y:S05]  /*5ec0*/  BSYNC B1 ;  /* 0x0000000000017941 */ /* 0x000fea0003800000 */
.L_x_9206:
[----:B------:R-:W-:Y:S05]  /*5ed0*/  BRA `(.L_x_9208) ;  /* 0xffffffd800807947 */ /* 0x000fea000383ffff */
.L_x_9124:
[----:B------:R-:W-:Y:S01]  /*5ee0*/  BSSY B1, `(.L_x_9209) ;  /* 0x0000006000017945 */ /* 0x000fe20003800000 */
[----:B------:R-:W-:Y:S02]  /*5ef0*/  IMAD.MOV.U32 R151, RZ, RZ, R74 ;  /* 0x000000ffff977224 */ /* 0x000fe400078e004a */
[----:B------:R-:W-:-:S07]  /*5f00*/  IMAD.MOV.U32 R146, RZ, RZ, -0x1 ;  /* 0xffffffffff927424 */ /* 0x000fce00078e00ff */
[----:B01234-:R-:W-:Y:S05]  /*5f10*/  WARPSYNC.COLLECTIVE R146, `(.L_x_9210) ;  /* 0x0000000092087348 */ /* 0x01ffea0003c00000 */
[----:B0-----:R0:W0:Y:S02]  /*5f20*/  SHFL.IDX P6, R146, R144, R151, R11 ;  /* 0x0000009790927389 */ /* 0x00102400000c000b */
[----:B01234-:R-:W-:Y:S05]  /*5f30*/  ENDCOLLECTIVE ;  /* 0x000000000000791b */ /* 0x01ffea0003800000 */
.L_x_9210:
[----:B------:R-:W-:Y:S05]  /*5f40*/  BSYNC B1 ;  /* 0x0000000000017941 */ /* 0x000fea0003800000 */
.L_x_9209:
[----:B------:R-:W-:Y:S05]  /*5f50*/  BRA `(.L_x_9211) ;  /* 0xffffffd800787947 */ /* 0x000fea000383ffff */
.L_x_9126:
[----:B------:R-:W-:Y:S01]  /*5f60*/  BSSY B1, `(.L_x_9212) ;  /* 0x0000006000017945 */ /* 0x000fe20003800000 */
[----:B------:R-:W-:Y:S01]  /*5f70*/  MOV R151, R76 ;  /* 0x0000004c00977202 */ /* 0x000fe20000000f00 */
[----:B------:R-:W-:-:S07]  /*5f80*/  IMAD.MOV.U32 R146, RZ, RZ, -0x1 ;  /* 0xffffffffff927424 */ /* 0x000fce00078e00ff */
[----:B01234-:R-:W-:Y:S05]  /*5f90*/  WARPSYNC.COLLECTIVE R146, `(.L_x_9213) ;  /* 0x0000000092087348 */ /* 0x01ffea0003c00000 */
[----:B0-----:R0:W0:Y:S02]  /*5fa0*/  SHFL.IDX P6, R146, R144, R151, R11 ;  /* 0x0000009790927389 */ /* 0x00102400000c000b */
[----:B01234-:R-:W-:Y:S05]  /*5fb0*/  ENDCOLLECTIVE ;  /* 0x000000000000791b */ /* 0x01ffea0003800000 */
.L_x_9213:
[----:B------:R-:W-:Y:S05]  /*5fc0*/  BSYNC B1 ;  /* 0x0000000000017941 */ /* 0x000fea0003800000 */
.L_x_9212:
[----:B------:R-:W-:Y:S05]  /*5fd0*/  BRA `(.L_x_9214) ;  /* 0xffffffd800707947 */ /* 0x000fea000383ffff */
.L_x_9128:
[----:B------:R-:W-:Y:S01]  /*5fe0*/  BSSY B1, `(.L_x_9215) ;  /* 0x0000006000017945 */ /* 0x000fe20003800000 */
[----:B------:R-:W-:Y:S02]  /*5ff0*/  IMAD.MOV.U32 R151, RZ, RZ, R78 ;  /* 0x000000ffff977224 */ /* 0x000fe400078e004e */
[----:B------:R-:W-:-:S07]  /*6000*/  IMAD.MOV.U32 R146, RZ, RZ, -0x1 ;  /* 0xffffffffff927424 */ /* 0x000fce00078e00ff */
[----:B01234-:R-:W-:Y:S05]  /*6010*/  WARPSYNC.COLLECTIVE R146, `(.L_x_9216) ;  /* 0x0000000092087348 */ /* 0x01ffea0003c00000 */
[----:B0-----:R0:W0:Y:S02]  /*6020*/  SHFL.IDX P6, R146, R144, R151, R11 ;  /* 0x0000009790927389 */ /* 0x00102400000c000b */
[----:B01234-:R-:W-:Y:S05]  /*6030*/  ENDCOLLECTIVE ;  /* 0x000000000000791b */ /* 0x01ffea0003800000 */
.L_x_9216:
[----:B------:R-:W-:Y:S05]  /*6040*/  BSYNC B1 ;  /* 0x0000000000017941 */ /* 0x000fea0003800000 */
.L_x_9215:
[----:B------:R-:W-:Y:S05]  /*6050*/  BRA `(.L_x_9217) ;  /* 0xffffffd800687947 */ /* 0x000fea000383ffff */
.L_x_9130:
[----:B------:R-:W-:Y:S01]  /*6060*/  BSSY B1, `(.L_x_9218) ;  /* 0x0000006000017945 */ /* 0x000fe20003800000 */
[----:B------:R-:W-:Y:S01]  /*6070*/  IMAD.MOV.U32 R151, RZ, RZ, R80 ;  /* 0x000000ffff977224 */ /* 0x000fe200078e0050 */
[----:B------:R-:W-:-:S07]  /*6080*/  MOV R146, 0xffffffff ;  /* 0xffffffff00927802 */ /* 0x000fce0000000f00 */
[----:B01234-:R-:W-:Y:S05]  /*6090*/  WARPSYNC.COLLECTIVE R146, `(.L_x_9219) ;  /* 0x0000000092087348 */ /* 0x01ffea0003c00000 */
[----:B0-----:R0:W0:Y:S02]  /*60a0*/  SHFL.IDX P6, R146, R144, R151, R11 ;  /* 0x0000009790927389 */ /* 0x00102400000c000b */
[----:B01234-:R-:W-:Y:S05]  /*60b0*/  ENDCOLLECTIVE ;  /* 0x000000000000791b */ /* 0x01ffea0003800000 */
.L_x_9219:
[----:B------:R-:W-:Y:S05]  /*60c0*/  BSYNC B1 ;  /* 0x0000000000017941 */ /* 0x000fea0003800000 */
.L_x_9218:
[----:B------:R-:W-:Y:S05]  /*60d0*/  BRA `(.L_x_9220) ;  /* 0xffffffd800607947 */ /* 0x000fea000383ffff */
.L_x_9132:
[----:B------:R-:W-:Y:S01]  /*60e0*/  BSSY B1, `(.L_x_9221) ;  /* 0x0000006000017945 */ /* 0x000fe20003800000 */
[----:B------:R-:W-:Y:S02]  /*60f0*/  IMAD.MOV.U32 R151, RZ, RZ, R82 ;  /* 0x000000ffff977224 */ /* 0x000fe400078e0052 */
[----:B------:R-:W-:-:S07]  /*6100*/  IMAD.MOV.U32 R146, RZ, RZ, -0x1 ;  /* 0xffffffffff927424 */ /* 0x000fce00078e00ff */
[----:B01234-:R-:W-:Y:S05]  /*6110*/  WARPSYNC.COLLECTIVE R146, `(.L_x_9222) ;  /* 0x0000000092087348 */ /* 0x01ffea0003c00000 */
[----:B0-----:R0:W0:Y:S02]  /*6120*/  SHFL.IDX P6, R146, R144, R151, R11 ;  /* 0x0000009790927389 */ /* 0x00102400000c000b */
[----:B01234-:R-:W-:Y:S05]  /*6130*/  ENDCOLLECTIVE ;  /* 0x000000000000791b */ /* 0x01ffea0003800000 */
.L_x_9222:
[----:B------:R-:W-:Y:S05]  /*6140*/  BSYNC B1 ;  /* 0x0000000000017941 */ /* 0x000fea0003800000 */
.L_x_9221:
[----:B------:R-:W-:Y:S05]  /*6150*/  BRA `(.L_x_9223) ;  /* 0xffffffd800587947 */ /* 0x000fea000383ffff */
.L_x_9134:
[----:B------:R-:W-:Y:S01]  /*6160*/  BSSY B1, `(.L_x_9224) ;  /* 0x0000006000017945 */ /* 0x000fe20003800000 */
[----:B------:R-:W-:Y:S02]  /*6170*/  IMAD.MOV.U32 R151, RZ, RZ, R84 ;  /* 0x000000ffff977224 */ /* 0x000fe400078e0054 */
[----:B------:R-:W-:-:S07]  /*6180*/  IMAD.MOV.U32 R146, RZ, RZ, -0x1 ;  /* 0xffffffffff927424 */ /* 0x000fce00078e00ff */
[----:B01234-:R-:W-:Y:S05]  /*6190*/  WARPSYNC.COLLECTIVE R146, `(.L_x_9225) ;  /* 0x0000000092087348 */ /* 0x01ffea0003c00000 */
[----:B0-----:R0:W0:Y:S02]  /*61a0*/  SHFL.IDX P6, R146, R144, R151, R11 ;  /* 0x0000009790927389 */ /* 0x00102400000c000b */
[----:B01234-:R-:W-:Y:S05]  /*61b0*/  ENDCOLLECTIVE ;  /* 0x000000000000791b */ /* 0x01ffea0003800000 */
.L_x_9225:
[----:B------:R-:W-:Y:S05]  /*61c0*/  BSYNC B1 ;  /* 0x0000000000017941 */ /* 0x000fea0003800000 */
.L_x_9224:
[----:B------:R-:W-:Y:S05]  /*61d0*/  BRA `(.L_x_9226) ;  /* 0xffffffd800507947 */ /* 0x000fea000383ffff */
.L_x_9136:
[----:B------:R-:W-:Y:S01]  /*61e0*/  BSSY B1, `(.L_x_9227) ;  /* 0x0000006000017945 */ /* 0x000fe20003800000 */
[----:B------:R-:W-:Y:S01]  /*61f0*/  MOV R151, R86 ;  /* 0x0000005600977202 */ /* 0x000fe20000000f00 */
[----:B------:R-:W-:-:S07]  /*6200*/  IMAD.MOV.U32 R146, RZ, RZ, -0x1 ;  /* 0xffffffffff927424 */ /* 0x000fce00078e00ff */
[----:B01234-:R-:W-:Y:S05]  /*6210*/  WARPSYNC.COLLECTIVE R146, `(.L_x_9228) ;  /* 0x0000000092087348 */ /* 0x01ffea0003c00000 */
[----:B0-----:R0:W0:Y:S02]  /*6220*/  SHFL.IDX P6, R146, R144, R151, R11 ;  /* 0x0000009790927389 */ /* 0x00102400000c000b */
[----:B01234-:R-:W-:Y:S05]  /*6230*/  ENDCOLLECTIVE ;  /* 0x000000000000791b */ /* 0x01ffea0003800000 */
.L_x_9228:
[----:B------:R-:W-:Y:S05]  /*6240*/  BSYNC B1 ;  /* 0x0000000000017941 */ /* 0x000fea0003800000 */
.L_x_9227:
[----:B------:R-:W-:Y:S05]  /*6250*/  BRA `(.L_x_9229) ;  /* 0xffffffd800487947 */ /* 0x000fea000383ffff */
.L_x_9138:
[----:B------:R-:W-:Y:S01]  /*6260*/  BSSY B1, `(.L_x_9230) ;  /* 0x0000006000017945 */ /* 0x000fe20003800000 */
[----:B------:R-:W-:Y:S02]  /*6270*/  IMAD.MOV.U32 R151, RZ, RZ, R88 ;  /* 0x000000ffff977224 */ /* 0x000fe400078e0058 */
[----:B------:R-:W-:-:S07]  /*6280*/  IMAD.MOV.U32 R146, RZ, RZ, -0x1 ;  /* 0xffffffffff927424 */ /* 0x000fce00078e00ff */
[----:B01234-:R-:W-:Y:S05]  /*6290*/  WARPSYNC.COLLECTIVE R146, `(.L_x_9231) ;  /* 0x0000000092087348 */ /* 0x01ffea0003c00000 */
[----:B0-----:R0:W0:Y:S02]  /*62a0*/  SHFL.IDX P6, R146, R144, R151, R11 ;  /* 0x0000009790927389 */ /* 0x00102400000c000b */
[----:B01234-:R-:W-:Y:S05]  /*62b0*/  ENDCOLLECTIVE ;  /* 0x000000000000791b */ /* 0x01ffea0003800000 */
.L_x_9231:
[----:B------:R-:W-:Y:S05]  /*62c0*/  BSYNC B1 ;  /* 0x0000000000017941 */ /* 0x000fea0003800000 */
.L_x_9230:
[----:B------:R-:W-:Y:S05]  /*62d0*/  BRA `(.L_x_9232) ;  /* 0xffffffd800407947 */ /* 0x000fea000383ffff */
.L_x_9140:
[----:B------:R-:W-:Y:S01]  /*62e0*/  BSSY B1, `(.L_x_9233) ;  /* 0x0000006000017945 */ /* 0x000fe20003800000 */
[----:B------:R-:W-:Y:S01]  /*62f0*/  IMAD.MOV.U32 R151, RZ, RZ, R90 ;  /* 0x000000ffff977224 */ /* 0x000fe200078e005a */
[----:B------:R-:W-:-:S07]  /*6300*/  MOV R146, 0xffffffff ;  /* 0xffffffff00927802 */ /* 0x000fce0000000f00 */
[----:B01234-:R-:W-:Y:S05]  /*6310*/  WARPSYNC.COLLECTIVE R146, `(.L_x_9234) ;  /* 0x0000000092087348 */ /* 0x01ffea0003c00000 */
[----:B0-----:R0:W0:Y:S02]  /*6320*/  SHFL.IDX P6, R146, R144, R151, R11 ;  /* 0x0000009790927389 */ /* 0x00102400000c000b */
[----:B01234-:R-:W-:Y:S05]  /*6330*/  ENDCOLLECTIVE ;  /* 0x000000000000791b */ /* 0x01ffea0003800000 */
.L_x_9234:
[----:B------:R-:W-:Y:S05]  /*6340*/  BSYNC B1 ;  /* 0x0000000000017941 */ /* 0x000fea0003800000 */
.L_x_9233:
[----:B------:R-:W-:Y:S05]  /*6350*/  BRA `(.L_x_9235) ;  /* 0xffffffd800387947 */ /* 0x000fea000383ffff */
.L_x_9142:
[----:B------:R-:W-:Y:S01]  /*6360*/  BSSY B1, `(.L_x_9236) ;  /* 0x0000006000017945 */ /* 0x000fe20003800000 */
[----:B------:R-:W-:Y:S02]  /*6370*/  IMAD.MOV.U32 R151, RZ, RZ, R92 ;  /* 0x000000ffff977224 */ /* 0x000fe400078e005c */
[----:B------:R-:W-:-:S07]  /*6380*/  IMAD.MOV.U32 R146, RZ, RZ, -0x1 ;  /* 0xffffffffff927424 */ /* 0x000fce00078e00ff */
[----:B01234-:R-:W-:Y:S05]  /*6390*/  WARPSYNC.COLLECTIVE R146, `(.L_x_9237) ;  /* 0x0000000092087348 */ /* 0x01ffea0003c00000 */
[----:B0-----:R0:W0:Y:S02]  /*63a0*/  SHFL.IDX P6, R146, R144, R151, R11 ;  /* 0x0000009790927389 */ /* 0x00102400000c000b */
[----:B01234-:R-:W-:Y:S05]  /*63b0*/  ENDCOLLECTIVE ;  /* 0x000000000000791b */ /* 0x01ffea0003800000 */
.L_x_9237:
[----:B------:R-:W-:Y:S05]  /*63c0*/  BSYNC B1 ;  /* 0x0000000000017941 */ /* 0x000fea0003800000 */
.L_x_9236:
[----:B------:R-:W-:Y:S05]  /*63d0*/  BRA `(.L_x_9238) ;  /* 0xffffffd800307947 */ /* 0x000fea000383ffff */
.L_x_9144:
[----:B------:R-:W-:Y:S01]  /*63e0*/  BSSY B1, `(.L_x_9239) ;  /* 0x0000006000017945 */ /* 0x000fe20003800000 */
[----:B------:R-:W-:Y:S02]  /*63f0*/  IMAD.MOV.U32 R151, RZ, RZ, R94 ;  /* 0x000000ffff977224 */ /* 0x000fe400078e005e */
[----:B------:R-:W-:-:S07]  /*6400*/  IMAD.MOV.U32 R146, RZ, RZ, -0x1 ;  /* 0xffffffffff927424 */ /* 0x000fce00078e00ff */
[----:B01234-:R-:W-:Y:S05]  /*6410*/  WARPSYNC.COLLECTIVE R146, `(.L_x_9240) ;  /* 0x0000000092087348 */ /* 0x01ffea0003c00000 */
[----:B0-----:R0:W0:Y:S02]  /*6420*/  SHFL.IDX P6, R146, R144, R151, R11 ;  /* 0x0000009790927389 */ /* 0x00102400000c000b */
[----:B01234-:R-:W-:Y:S05]  /*6430*/  ENDCOLLECTIVE ;  /* 0x000000000000791b */ /* 0x01ffea0003800000 */
.L_x_9240:
[----:B------:R-:W-:Y:S05]  /*6440*/  BSYNC B1 ;  /* 0x0000000000017941 */ /* 0x000fea0003800000 */
.L_x_9239:
[----:B------:R-:W-:Y:S05]  /*6450*/  BRA `(.L_x_9241) ;  /* 0xffffffd800287947 */ /* 0x000fea000383ffff */
.L_x_9146:
[----:B------:R-:W-:Y:S01]  /*6460*/  BSSY B1, `(.L_x_9242) ;  /* 0x0000006000017945 */ /* 0x000fe20003800000 */
[----:B------:R-:W-:Y:S01]  /*6470*/  MOV R151, R96 ;  /* 0x0000006000977202 */ /* 0x000fe20000000f00 */
[----:B------:R-:W-:-:S07]  /*6480*/  IMAD.MOV.U32 R146, RZ, RZ, -0x1 ;  /* 0xffffffffff927424 */ /* 0x000fce00078e00ff */
[----:B01234-:R-:W-:Y:S05]  /*6490*/  WARPSYNC.COLLECTIVE R146, `(.L_x_9243) ;  /* 0x0000000092087348 */ /* 0x01ffea0003c00000 */
[----:B0-----:R0:W0:Y:S02]  /*64a0*/  SHFL.IDX P6, R146, R144, R151, R11 ;  /* 0x0000009790927389 */ /* 0x00102400000c000b */
[----:B01234-:R-:W-:Y:S05]  /*64b0*/  ENDCOLLECTIVE ;  /* 0x000000000000791b */ /* 0x01ffea0003800000 */
.L_x_9243:
[----:B------:R-:W-:Y:S05]  /*64c0*/  BSYNC B1 ;  /* 0x0000000000017941 */ /* 0x000fea0003800000 */
.L_x_9242:
[----:B------:R-:W-:Y:S05]  /*64d0*/  BRA `(.L_x_9244) ;  /* 0xffffffd800207947 */ /* 0x000fea000383ffff */
.L_x_9148:
[----:B------:R-:W-:Y:S01]  /*64e0*/  BSSY B1, `(.L_x_9245) ;  /* 0x0000006000017945 */ /* 0x000fe20003800000 */
[----:B------:R-:W-:Y:S02]  /*64f0*/  IMAD.MOV.U32 R151, RZ, RZ, R98 ;  /* 0x000000ffff977224 */ /* 0x000fe400078e0062 */
[----:B------:R-:W-:-:S07]  /*6500*/  IMAD.MOV.U32 R146, RZ, RZ, -0x1 ;  /* 0xffffffffff927424 */ /* 0x000fce00078e00ff */
[----:B01234-:R-:W-:Y:S05]  /*6510*/  WARPSYNC.COLLECTIVE R146, `(.L_x_9246) ;  /* 0x0000000092087348 */ /* 0x01ffea0003c00000 */
[----:B0-----:R0:W0:Y:S02]  /*6520*/  SHFL.IDX P6, R146, R144, R151, R11 ;  /* 0x0000009790927389 */ /* 0x00102400000c000b */
[----:B01234-:R-:W-:Y:S05]  /*6530*/  ENDCOLLECTIVE ;  /* 0x000000000000791b */ /* 0x01ffea0003800000 */
.L_x_9246:
[----:B------:R-:W-:Y:S05]  /*6540*/  BSYNC B1 ;  /* 0x0000000000017941 */ /* 0x000fea0003800000 */
.L_x_9245:
[----:B------:R-:W-:Y:S05]  /*6550*/  BRA `(.L_x_9247) ;  /* 0xffffffd800187947 */ /* 0x000fea000383ffff */
.L_x_9150:
[----:B------:R-:W-:Y:S01]  /*6560*/  BSSY B1, `(.L_x_9248) ;  /* 0x0000006000017945 */ /* 0x000fe20003800000 */
[----:B------:R-:W-:Y:S01]  /*6570*/  IMAD.MOV.U32 R151, RZ, RZ, R100 ;  /* 0x000000ffff977224 */ /* 0x000fe200078e0064 */
[----:B------:R-:W-:-:S07]  /*6580*/  MOV R146, 0xffffffff ;  /* 0xffffffff00927802 */ /* 0x000fce0000000f00 */
[----:B01234-:R-:W-:Y:S05]  /*6590*/  WARPSYNC.COLLECTIVE R146, `(.L_x_9249) ;  /* 0x0000000092087348 */ /* 0x01ffea0003c00000 */
[----:B0-----:R0:W0:Y:S02]  /*65a0*/  SHFL.IDX P6, R146, R144, R151, R11 ;  /* 0x0000009790927389 */ /* 0x00102400000c000b */
[----:B01234-:R-:W-:Y:S05]  /*65b0*/  ENDCOLLECTIVE ;  /* 0x000000000000791b */ /* 0x01ffea0003800000 */
.L_x_9249:
[----:B------:R-:W-:Y:S05]  /*65c0*/  BSYNC B1 ;  /* 0x0000000000017941 */ /* 0x000fea0003800000 */
.L_x_9248:
[----:B------:R-:W-:Y:S05]  /*65d0*/  BRA `(.L_x_9250) ;  /* 0xffffffd800107947 */ /* 0x000fea000383ffff */
.L_x_9152:
[----:B------:R-:W-:Y:S01]  /*65e0*/  BSSY B1, `(.L_x_9251) ;  /* 0x0000006000017945 */ /* 0x000fe20003800000 */
[----:B------:R-:W-:Y:S02]  /*65f0*/  IMAD.MOV.U32 R151, RZ, RZ, R102 ;  /* 0x000000ffff977224 */ /* 0x000fe400078e0066 */
[----:B------:R-:W-:-:S07]  /*6600*/  IMAD.MOV.U32 R146, RZ, RZ, -0x1 ;  /* 0xffffffffff927424 */ /* 0x000fce00078e00ff */
[----:B01234-:R-:W-:Y:S05]  /*6610*/  WARPSYNC.COLLECTIVE R146, `(.L_x_9252) ;  /* 0x0000000092087348 */ /* 0x01ffea0003c00000 */
[----:B0-----:R0:W0:Y:S02]  /*6620*/  SHFL.IDX P6, R146, R144, R151, R11 ;  /* 0x0000009790927389 */ /* 0x00102400000c000b */
[----:B01234-:R-:W-:Y:S05]  /*6630*/  ENDCOLLECTIVE ;  /* 0x000000000000791b */ /* 0x01ffea0003800000 */
.L_x_9252:
[----:B------:R-:W-:Y:S05]  /*6640*/  BSYNC B1 ;  /* 0x0000000000017941 */ /* 0x000fea0003800000 */
.L_x_9251:
[----:B------:R-:W-:Y:S05]  /*6650*/  BRA `(.L_x_9253) ;  /* 0xffffffd800087947 */ /* 0x000fea000383ffff */
.L_x_9154:
[----:B------:R-:W-:Y:S01]  /*6660*/  BSSY B1, `(.L_x_9254) ;  /* 0x0000006000017945 */ /* 0x000fe20003800000 */
[----:B------:R-:W-:Y:S01]  /*6670*/  IMAD.MOV.U32 R151, RZ, RZ, R104 ;  /* 0x000000ffff977224 */ /* 0x000fe200078e0068 */
[----:B------:R-:W-:-:S07]  /*6680*/  MOV R146, 0xffffffff ;  /* 0xffffffff00927802 */ /* 0x000fce0000000f00 */
[----:B01234-:R-:W-:Y:S05]  /*6690*/  WARPSYNC.COLLECTIVE R146, `(.L_x_9255) ;  /* 0x0000000092087348 */ /* 0x01ffea0003c00000 */
[----:B0-----:R0:W0:Y:S02]  /*66a0*/  SHFL.IDX P6, R146, R144, R151, R11 ;  /* 0x0000009790927389 */ /* 0x00102400000c000b */
[----:B01234-:R-:W-:Y:S05]  /*66b0*/  ENDCOLLECTIVE ;  /* 0x000000000000791b */ /* 0x01ffea0003800000 */
.L_x_9255:
[----:B------:R-:W-:Y:S05]  /*66c0*/  BSYNC B1 ;  /* 0x0000000000017941 */ /* 0x000fea0003800000 */
.L_x_9254:
[----:B------:R-:W-:Y:S05]  /*66d0*/  BRA `(.L_x_9256) ;  /* 0xffffffd800007947 */ /* 0x000fea000383ffff */
.L_x_9156:
[----:B------:R-:W-:Y:S01]  /*66e0*/  BSSY B1, `(.L_x_9257) ;  /* 0x0000006000017945 */ /* 0x000fe20003800000 */
[----:B------:R-:W-:Y:S02]  /*66f0*/  IMAD.MOV.U32 R151, RZ, RZ, R106 ;  /* 0x000000ffff977224 */ /* 0x000fe400078e006a */
[----:B------:R-:W-:-:S07]  /*6700*/  IMAD.MOV.U32 R146, RZ, RZ, -0x1 ;  /* 0xffffffffff927424 */ /* 0x000fce00078e00ff */
[----:B01234-:R-:W-:Y:S05]  /*6710*/  WARPSYNC.COLLECTIVE R146, `(.L_x_9258) ;  /* 0x0000000092087348 */ /* 0x01ffea0003c00000 */
[----:B0-----:R0:W0:Y:S02]  /*6720*/  SHFL.IDX P6, R146, R144, R151, R11 ;  /* 0x0000009790927389 */ /* 0x00102400000c000b */
[----:B01234-:R-:W-:Y:S05]  /*6730*/  ENDCOLLECTIVE ;  /* 0x000000000000791b */ /* 0x01ffea0003800000 */
.L_x_9258:
[----:B------:R-:W-:Y:S05]  /*6740*/  BSYNC B1 ;  /* 0x0000000000017941 */ /* 0x000fea0003800000 */
.L_x_9257:
[----:B------:R-:W-:Y:S05]  /*6750*/  BRA `(.L_x_9259) ;  /* 0xffffffd400f87947 */ /* 0x000fea000383ffff */
.L_x_9158:
[----:B------:R-:W-:Y:S01]  /*6760*/  BSSY B1, `(.L_x_9260) ;  /* 0x0000006000017945 */ /* 0x000fe20003800000 */
[----:B------:R-:W-:Y:S01]  /*6770*/  IMAD.MOV.U32 R151, RZ, RZ, R46 ;  /* 0x000000ffff977224 */ /* 0x000fe200078e002e */
[----:B------:R-:W-:-:S07]  /*6780*/  MOV R146, 0xffffffff ;  /* 0xffffffff00927802 */ /* 0x000fce0000000f00 */
[----:B01234-:R-:W-:Y:S05]  /*6790*/  WARPSYNC.COLLECTIVE R146, `(.L_x_9261) ;  /* 0x0000000092087348 */ /* 0x01ffea0003c00000 */
[----:B0-----:R0:W0:Y:S02]  /*67a0*/  SHFL.IDX P6, R146, R144, R151, R11 ;  /* 0x0000009790927389 */ /* 0x00102400000c000b */
[----:B01234-:R-:W-:Y:S05]  /*67b0*/  ENDCOLLECTIVE ;  /* 0x000000000000791b */ /* 0x01ffea0003800000 */
.L_x_9261:
[----:B------:R-:W-:Y:S05]  /*67c0*/  BSYNC B1 ;  /* 0x0000000000017941 */ /* 0x000fea0003800000 */
.L_x_9260:
[----:B------:R-:W-:Y:S01]  /*67d0*/  IMAD.MOV.U32 R144, RZ, RZ, R146 ;  /* 0x000000ffff907224 */ /* 0x000fe200078e0092 */
[----:B------:R-:W-:Y:S06]  /*67e0*/  BRA `(.L_x_9262) ;  /* 0xffffffd400ec7947 */ /* 0x000fec000383ffff */
        .weak           $__internal_75_$__cuda_sm20_div_u16
        .type           $__internal_75_$__cuda_sm20_div_u16,@function
        .size           $__internal_75_$__cuda_sm20_div_u16,(.L_x_20365 - $__internal_75_$__cuda_sm20_div_u16)
$__internal_75_$__cuda_sm20_div_u16:
        /* <DEDUP_REMOVED lines=18> */
[----:B------:R-:W-:Y:S06]  /*6910*/  RET.REL.NODEC R8 `(_Z9cuda_gemmIiLi128ELi8ELi1ELi256ELi32ELi32ELi0EEviiiPT_S1_S1_ii) ;  /* 0xffffff9408b87950 */ /* 0x000fec0003c3ffff */
.L_x_9263:
        /* <DEDUP_REMOVED lines=14> */
.L_x_20365:


//--------------------- .text._Z9cuda_gemmIiLi128ELi8ELi1ELi256ELi16ELi16ELi1EEviiiPT_S1_S1_ii --------------------------
	.section	.text._Z9cuda_gemmIiLi128ELi8ELi1ELi256ELi16ELi16ELi1EEviiiPT_S1_S1_ii,"ax",@progbits
	.align	128
        .global         _Z9cuda_gemmIiLi128ELi8ELi1ELi256ELi16ELi16ELi1EEviiiPT_S1_S1_ii
        .type           _Z9cuda_gemmIiLi128ELi8ELi1ELi256ELi16ELi16ELi1EEviiiPT_S1_S1_ii,@function
        .size           _Z9cuda_gemmIiLi128ELi8ELi1ELi256ELi16ELi16ELi1EEviiiPT_S1_S1_ii,(.L_x_20366 - _Z9cuda_gemmIiLi128ELi8ELi1ELi256ELi16ELi16ELi1EEviiiPT_S1_S1_ii)
        .other          _Z9cuda_gemmIiLi128ELi8ELi1ELi256ELi16ELi16ELi1EEviiiPT_S1_S1_ii,@"STO_CUDA_ENTRY STV_DEFAULT"
_Z9cuda_gemmIiLi128ELi8ELi1ELi256ELi16ELi16ELi1EEviiiPT_S1_S1_ii:
.text._Z9cuda_gemmIiLi128ELi8ELi1ELi256ELi16ELi16ELi1EEviiiPT_S1_S1_ii:
[----:B------:R-:W-:Y:S01]  /*0000*/  LDC R1, c[0x0][0x37c] ;  /* 0x0000df00ff017b82 */ /* 0x000fe20000000800 */
[----:B------:R-:W0:Y:S01]  /*0010*/  S2R R0, SR_TID.X ;  /* 0x0000000000007919 */ /* 0x000e220000002100 */
[----:B------:R-:W1:Y:S01]  /*0020*/  LDCU UR7, c[0x0][0x360] ;  /* 0x00006c00ff0777ac */ /* 0x000e620008000800 */
[----:B------:R-:W-:Y:S01]  /*0030*/  MOV R6, 0x80 ;  /* 0x0000008000067802 */ /* 0x000fe20000000f00 */
[----:B-1----:R-:W-:Y:S02]  /*0040*/  ULOP3.LUT UR4, UR7, 0xff, URZ, 0xc0, !UPT ;  /* 0x000000ff07047892 */ /* 0x002fe4000f8ec0ff */
[----:B0-----:R-:W-:-:S05]  /*0050*/  VIADD R0, R0, UR7 ;  /* 0x0000000700007c36 */ /* 0x001fca0008000000 */
[----:B------:R-:W-:-:S07]  /*0060*/  LOP3.LUT R0, R0, 0xff, RZ, 0xc, !PT ;  /* 0x000000ff00007812 */ /* 0x000fce00078e0cff */
[----:B------:R-:W-:Y:S05]  /*0070*/  CALL.REL.NOINC `($__internal_76_$__cuda_sm20_div_u16) ;  /* 0x0000002000787944 */ /* 0x000fea0003c00000 */
        /* <DEDUP_REMOVED lines=16> */
.L_x_9266:
        /* <DEDUP_REMOVED lines=13> */
.L_x_9265:
[----:B------:R-:W-:Y:S05]  /*0250*/  BSYNC.RECONVERGENT B0 ;  /* 0x0000000000007941 */ /* 0x000fea0003800200 */
.L_x_9264:
[----:B------:R-:W-:Y:S04]  /*0260*/  BSSY.RECONVERGENT B0, `(.L_x_9267) ;  /* 0x000002c000007945 */ /* 0x000fe80003800200 */
[----:B------:R-:W-:Y:S05]  /*0270*/  @!P1 BRA `(.L_x_9268) ;  /* 0x0000000000a89947 */ /* 0x000fea0003800000 */
[----:B------:R-:W2:Y:S01]  /*0280*/  S2R R5, SR_CgaCtaId ;  /* 0x0000000000057919 */ /* 0x000ea20000008800 */
[----:B0-----:R-:W0:Y:S01]  /*0290*/  LDC.64 R2, c[0x0][0x398] ;  /* 0x0000e600ff027b82 */ /* 0x001e220000000a00 */
[----:B------:R-:W-:-:S04]  /*02a0*/  MOV R0, 0x400 ;  /* 0x0000040000007802 */ /* 0x000fc80000000f00 */
[----:B--2---:R-:W-:-:S07]  /*02b0*/  LEA R14, R5, R0, 0x18 ;  /* 0x00000000050e7211 */ /* 0x004fce00078ec0ff */
.L_x_9269:
        /* <DEDUP_REMOVED lines=38> */
.L_x_9268:
[----:B------:R-:W-:Y:S05]  /*0520*/  BSYNC.RECONVERGENT B0 ;  /* 0x0000000000007941 */ /* 0x000fea0003800200 */
.L_x_9267:
        /* <DEDUP_REMOVED lines=75> */
.L_x_9287:
        /* <DEDUP_REMOVED lines=40> */
.L_x_9271:
[----:B------:R-:W-:Y:S05]  /*0c60*/  BSYNC.RECONVERGENT B0 ;  /* 0x0000000000007941 */ /* 0x000fea0003800200 */
.L_x_9270:
        /* <DEDUP_REMOVED lines=14> */
.L_x_9274:
        /* <DEDUP_REMOVED lines=22> */
.L_x_9273:
[----:B------:R-:W-:Y:S05]  /*0eb0*/  BSYNC.RECONVERGENT B0 ;  /* 0x0000000000007941 */ /* 0x000fea0003800200 */
.L_x_9272:
        /* <DEDUP_REMOVED lines=20> */
.L_x_9276:
[----:B------:R-:W-:Y:S05]  /*1000*/  BSYNC.RECONVERGENT B0 ;  /* 0x0000000000007941 */ /* 0x000fea0003800200 */
.L_x_9275:
[----:B------:R-:W-:Y:S04]  /*1010*/  BSSY.RECONVERGENT B0, `(.L_x_9277) ;  /* 0x0000010000007945 */ /* 0x000fe80003800200 */
[----:B------:R-:W-:Y:S05]  /*1020*/  @!P0 BRA `(.L_x_9278) ;  /* 0x0000000000388947 */ /* 0x000fea0003800000 */
[----:B---3--:R-:W2:Y:S01]  /*1030*/  S2R R26, SR_CgaCtaId ;  /* 0x00000000001a7919 */ /* 0x008ea20000008800 */
[----:B01----:R-:W-:-:S05]  /*1040*/  MOV R25, 0x400 ;  /* 0x0000040000197802 */ /* 0x003fca0000000f00 */
[----:B------:R-:W-:-:S05]  /*1050*/  VIADD R25, R25, 0x880 ;  /* 0x0000088019197836 */ /* 0x000fca0000000000 */
[----:B--2---:R-:W-:-:S07]  /*1060*/  LEA R29, R26, R25, 0x18 ;  /* 0x000000191a1d7211 */ /* 0x004fce00078ec0ff */
.L_x_9279:
        /* <DEDUP_REMOVED lines=10> */
.L_x_9278:
[----:B------:R-:W-:Y:S05]  /*1110*/  BSYNC.RECONVERGENT B0 ;  /* 0x0000000000007941 */ /* 0x000fea0003800200 */
.L_x_9277:
        /* <DEDUP_REMOVED lines=30> */
.L_x_9281:
        /* <DEDUP_REMOVED lines=52> */
.L_x_9305:
        /* <DEDUP_REMOVED lines=47> */
.L_x_9283:
[----:B------:R-:W-:Y:S05]  /*1930*/  BSYNC.RECONVERGENT B0 ;  /* 0x0000000000007941 */ /* 0x000fea0003800200 */
.L_x_9282:
[----:B------:R-:W-:Y:S04]  /*1940*/  BSSY.RECONVERGENT B0, `(.L_x_9284) ;  /* 0x000001a000007945 */ /* 0x000fe80003800200 */
[----:B------:R-:W-:Y:S05]  /*1950*/  @!P3 BRA `(.L_x_9285) ;  /* 0x000000000060b947 */ /* 0x000fea0003800000 */
.L_x_9286:
        /* <DEDUP_REMOVED lines=24> */
.L_x_9285:
[----:B------:R-:W-:Y:S05]  /*1ae0*/  BSYNC.RECONVERGENT B0 ;  /* 0x0000000000007941 */ /* 0x000fea0003800200 */
.L_x_9284:
[----:B------:R-:W-:Y:S05]  /*1af0*/  @!P0 BRA `(.L_x_9287) ;  /* 0xffffffec00b88947 */ /* 0x000fea000383ffff */
[----:B------:R-:W-:Y:S05]  /*1b00*/  EXIT ;  /* 0x000000000000794d */ /* 0x000fea0003800000 */
.L_x_9280:
[----:B------:R-:W-:Y:S01]  /*1b10*/  BSSY B0, `(.L_x_9288) ;  /* 0x0000007000007945 */ /* 0x000fe20003800000 */
[----:B------:R-:W-:Y:S01]  /*1b20*/  IMAD.MOV.U32 R26, RZ, RZ, R17 ;  /* 0x000000ffff1a7224 */ /* 0x000fe200078e0011 */
[----:B------:R-:W-:Y:S01]  /*1b30*/  MOV R24, 0xffffffff ;  /* 0xffffffff00187802 */ /* 0x000fe20000000f00 */
[----:B------:R-:W-:-:S07]  /*1b40*/  IMAD.MOV.U32 R25, RZ, RZ, 0x101f ;  /* 0x0000101fff197424 */ /* 0x000fce00078e00ff */
[----:B01----:R-:W-:Y:S05]  /*1b50*/  WARPSYNC.COLLECTIVE R24, `(.L_x_9289) ;  /* 0x0000000018087348 */ /* 0x003fea0003c00000 */
[----:B-1----:R1:W2:Y:S02]  /*1b60*/  SHFL.IDX P1, R52, R50, R26, R25 ;  /* 0x0000001a32347389 */ /* 0x0022a40000020019 */
[----:B012---:R-:W-:Y:S05]  /*1b70*/  ENDCOLLECTIVE ;  /* 0x000000000000791b */ /* 0x007fea0003800000 */
.L_x_9289:
[----:B------:R-:W-:Y:S05]  /*1b80*/  BSYNC B0 ;  /* 0x0000000000007941 */ /* 0x000fea0003800000 */
.L_x_9288:
        /* <DEDUP_REMOVED lines=11> */
.L_x_9290:
        /* <DEDUP_REMOVED lines=11> */
.L_x_9291:
        /* <DEDUP_REMOVED lines=9> */
.L_x_9292:
        /* <DEDUP_REMOVED lines=9> */
.L_x_9293:
        /* <DEDUP_REMOVED lines=9> */
.L_x_9294:
        /* <DEDUP_REMOVED lines=9> */
.L_x_9295:
        /* <DEDUP_REMOVED lines=9> */
.L_x_9296:
[----:B------:R-:W-:Y:S02]  /*1fc0*/  IMAD.MOV.U32 R26, RZ, RZ, R53 ;  /* 0x000000ffff1a7224 */ /* 0x000fe400078e0035 */
[----:B------:R-:W-:-:S07]  /*1fd0*/  IMAD R51, R43, R52, R51 ;  /* 0x000000342b337224 */ /* 0x000fce00078e0233 */
[----:B------:R-:W-:Y:S05]  /*1fe0*/  WARPSYNC.COLLECTIVE R24, `(.L_x_9297) ;  /* 0x0000000018087348 */ /* 0x000fea0003c00000 */
[----:B------:R0:W1:Y:S02]  /*1ff0*/  SHFL.IDX P1, R52, R50, R26, R25 ;  /* 0x0000001a32347389 */ /* 0x0000640000020019 */
[----:B01----:R-:W-:Y:S05]  /*2000*/  ENDCOLLECTIVE ;  /* 0x000000000000791b */ /* 0x003fea0003800000 */
.L_x_9297:
[----:B------:R-:W-:Y:S01]  /*2010*/  MOV R26, R37 ;  /* 0x00000025001a7202 */ /* 0x000fe20000000f00 */
[----:B------:R-:W-:-:S07]  /*2020*/  IMAD R51, R42, R52, R51 ;  /* 0x000000342a337224 */ /* 0x000fce00078e0233 */
[----:B------:R-:W-:Y:S05]  /*2030*/  WARPSYNC.COLLECTIVE R24, `(.L_x_9298) ;  /* 0x0000000018087348 */ /* 0x000fea0003c00000 */
[----:B------:R0:W1:Y:S02]  /*2040*/  SHFL.IDX P1, R52, R50, R26, R25 ;  /* 0x0000001a32347389 */ /* 0x0000640000020019 */
[----:B01----:R-:W-:Y:S05]  /*2050*/  ENDCOLLECTIVE ;  /* 0x000000000000791b */ /* 0x003fea0003800000 */
.L_x_9298:
[----:B------:R-:W-:Y:S02]  /*2060*/  IMAD.MOV.U32 R26, RZ, RZ, R36 ;  /* 0x000000ffff1a7224 */ /* 0x000fe400078e0024 */
[----:B------:R-:W-:-:S07]  /*2070*/  IMAD R51, R41, R52, R51 ;  /* 0x0000003429337224 */ /* 0x000fce00078e0233 */
[----:B------:R-:W-:Y:S05]  /*2080*/  WARPSYNC.COLLECTIVE R24, `(.L_x_9299) ;  /* 0x0000000018087348 */ /* 0x000fea0003c00000 */
[----:B------:R0:W1:Y:S02]  /*2090*/  SHFL.IDX P1, R52, R50, R26, R25 ;  /* 0x0000001a32347389 */ /* 0x0000640000020019 */
[----:B01----:R-:W-:Y:S05]  /*20a0*/  ENDCOLLECTIVE ;  /* 0x000000000000791b */ /* 0x003fea0003800000 */
.L_x_9299:
[----:B------:R-:W-:Y:S02]  /*20b0*/  IMAD.MOV.U32 R26, RZ, RZ, R35 ;  /* 0x000000ffff1a7224 */ /* 0x000fe400078e0023 */
[----:B------:R-:W-:-:S07]  /*20c0*/  IMAD R51, R40, R52, R51 ;  /* 0x0000003428337224 */ /* 0x000fce00078e0233 */
[----:B------:R-:W-:Y:S05]  /*20d0*/  WARPSYNC.COLLECTIVE R24, `(.L_x_9300) ;  /* 0x0000000018087348 */ /* 0x000fea0003c00000 */
[----:B------:R0:W1:Y:S02]  /*20e0*/  SHFL.IDX P1, R52, R50, R26, R25 ;  /* 0x0000001a32347389 */ /* 0x0000640000020019 */
[----:B01----:R-:W-:Y:S05]  /*20f0*/  ENDCOLLECTIVE ;  /* 0x000000000000791b */ /* 0x003fea0003800000 */
.L_x_9300:
[----:B------:R-:W-:Y:S01]  /*2100*/  MOV R26, R34 ;  /* 0x00000022001a7202 */ /* 0x000fe20000000f00 */
[----:B------:R-:W-:-:S07]  /*2110*/  IMAD R51, R39, R52, R51 ;  /* 0x0000003427337224 */ /* 0x000fce00078e0233 */
[----:B------:R-:W-:Y:S05]  /*2120*/  WARPSYNC.COLLECTIVE R24, `(.L_x_9301) ;  /* 0x0000000018087348 */ /* 0x000fea0003c00000 */
[----:B------:R0:W1:Y:S02]  /*2130*/  SHFL.IDX P1, R52, R50, R26, R25 ;  /* 0x0000001a32347389 */ /* 0x0000640000020019 */
[----:B01----:R-:W-:Y:S05]  /*2140*/  ENDCOLLECTIVE ;  /* 0x000000000000791b */ /* 0x003fea0003800000 */
.L_x_9301:
[----:B------:R-:W-:Y:S02]  /*2150*/  IMAD.MOV.U32 R26, RZ, RZ, R21 ;  /* 0x000000ffff1a7224 */ /* 0x000fe400078e0015 */
[----:B------:R-:W-:-:S07]  /*2160*/  IMAD R51, R38, R52, R51 ;  /* 0x0000003426337224 */ /* 0x000fce00078e0233 */
[----:B------:R-:W-:Y:S05]  /*2170*/  WARPSYNC.COLLECTIVE R24, `(.L_x_9302) ;  /* 0x0000000018087348 */ /* 0x000fea0003c00000 */
[----:B------:R0:W1:Y:S02]  /*2180*/  SHFL.IDX P1, R52, R50, R26, R25 ;  /* 0x0000001a32347389 */ /* 0x0000640000020019 */
[----:B01----:R-:W-:Y:S05]  /*2190*/  ENDCOLLECTIVE ;  /* 0x000000000000791b */ /* 0x003fea0003800000 */
.L_x_9302:
[----:B------:R-:W-:Y:S02]  /*21a0*/  IMAD.MOV.U32 R26, RZ, RZ, R22 ;  /* 0x000000ffff1a7224 */ /* 0x000fe400078e0016 */
[----:B------:R-:W-:-:S07]  /*21b0*/  IMAD R51, R31, R52, R51 ;  /* 0x000000341f337224 */ /* 0x000fce00078e0233 */
[----:B------:R-:W-:Y:S05]  /*21c0*/  WARPSYNC.COLLECTIVE R24, `(.L_x_9303) ;  /* 0x0000000018087348 */ /* 0x000fea0003c00000 */
[----:B------:R0:W1:Y:S02]  /*21d0*/  SHFL.IDX P1, R52, R50, R26, R25 ;  /* 0x0000001a32347389 */ /* 0x0000640000020019 */
[----:B01----:R-:W-:Y:S05]  /*21e0*/  ENDCOLLECTIVE ;  /* 0x000000000000791b */ /* 0x003fea0003800000 */
.L_x_9303:
[----:B------:R-:W-:Y:S01]  /*21f0*/  MOV R26, R23 ;  /* 0x00000017001a7202 */ /* 0x000fe20000000f00 */
[----:B------:R-:W-:-:S07]  /*2200*/  IMAD R51, R30, R52, R51 ;  /* 0x000000341e337224 */ /* 0x000fce00078e0233 */
[----:B------:R-:W-:Y:S05]  /*2210*/  WARPSYNC.COLLECTIVE R24, `(.L_x_9304) ;  /* 0x0000000018087348 */ /* 0x000fea0003c00000 */
[----:B------:R0:W1:Y:S02]  /*2220*/  SHFL.IDX P1, R52, R50, R26, R25 ;  /* 0x0000001a32347389 */ /* 0x0000640000020019 */
[----:B01----:R-:W-:Y:S05]  /*2230*/  ENDCOLLECTIVE ;  /* 0x000000000000791b */ /* 0x003fea0003800000 */
.L_x_9304:
[----:B------:R-:W-:Y:S01]  /*2240*/  IMAD.MOV.U32 R50, RZ, RZ, R52 ;  /* 0x000000ffff327224 */ /* 0x000fe200078e0034 */
[----:B------:R-:W-:Y:S06]  /*2250*/  BRA `(.L_x_9305) ;  /* 0xfffffff000f87947 */ /* 0x000fec000383ffff */
        .weak           $__internal_76_$__cuda_sm20_div_u16
        .type           $__internal_76_$__cuda_sm20_div_u16,@function
        .size           $__internal_76_$__cuda_sm20_div_u16,(.L_x_20366 - $__internal_76_$__cuda_sm20_div_u16)
$__internal_76_$__cuda_sm20_div_u16:
        /* <DEDUP_REMOVED lines=18> */
[----:B------:R-:W-:Y:S06]  /*2380*/  RET.REL.NODEC R2 `(_Z9cuda_gemmIiLi128ELi8ELi1ELi256ELi16ELi16ELi1EEviiiPT_S1_S1_ii) ;  /* 0xffffffdc021c7950 */ /* 0x000fec0003c3ffff */
.L_x_9306:
        /* <DEDUP_REMOVED lines=15> */
.L_x_20366:


//--------------------- .text._Z9cuda_gemmIiLi128ELi8ELi1ELi256ELi16ELi16ELi0EEviiiPT_S1_S1_ii --------------------------
	.section	.text._Z9cuda_gemmIiLi128ELi8ELi1ELi256ELi16ELi16ELi0EEviiiPT_S1_S1_ii,"ax",@progbits
	.align	128
        .global         _Z9cuda_gemmIiLi128ELi8ELi1ELi256ELi16ELi16ELi0EEviiiPT_S1_S1_ii
        .type           _Z9cuda_gemmIiLi128ELi8ELi1ELi256ELi16ELi16ELi0EEviiiPT_S1_S1_ii,@function
        .size           _Z9cuda_gemmIiLi128ELi8ELi1ELi256ELi16ELi16ELi0EEviiiPT_S1_S1_ii,(.L_x_20367 - _Z9cuda_gemmIiLi128ELi8ELi1ELi256ELi16ELi16ELi0EEviiiPT_S1_S1_ii)
        .other          _Z9cuda_gemmIiLi128ELi8ELi1ELi256ELi16ELi16ELi0EEviiiPT_S1_S1_ii,@"STO_CUDA_ENTRY STV_DEFAULT"
_Z9cuda_gemmIiLi128ELi8ELi1ELi256ELi16ELi16ELi0EEviiiPT_S1_S1_ii:
.text._Z9cuda_gemmIiLi128ELi8ELi1ELi256ELi16ELi16ELi0EEviiiPT_S1_S1_ii:
        /* <DEDUP_REMOVED lines=58> */
.L_x_9309:
        /* <DEDUP_REMOVED lines=25> */
.L_x_9308:
[----:B------:R-:W-:Y:S05]  /*0530*/  BSYNC.RECONVERGENT B0 ;  /* 0x0000000000007941 */ /* 0x000fea0003800200 */
.L_x_9307:
        /* <DEDUP_REMOVED lines=34> */
[----:B0-----:R-:W-:Y:S05]  /*0760*/  CALL.REL.NOINC `($__internal_77_$__cuda_sm20_div_u16) ;  /* 0x00000040003c7944 */ /* 0x001fea0003c00000 */
        /* <DEDUP_REMOVED lines=40> */
.L_x_9378:
        /* <DEDUP_REMOVED lines=44> */
.L_x_9311:
[----:B------:R-:W-:Y:S05]  /*0cb0*/  BSYNC.RECONVERGENT B0 ;  /* 0x0000000000007941 */ /* 0x000fea0003800200 */
.L_x_9310:
        /* <DEDUP_REMOVED lines=16> */
.L_x_9314:
        /* <DEDUP_REMOVED lines=29> */
.L_x_9313:
[----:B------:R-:W-:Y:S05]  /*0f90*/  BSYNC.RECONVERGENT B0 ;  /* 0x0000000000007941 */ /* 0x000fea0003800200 */
.L_x_9312:
        /* <DEDUP_REMOVED lines=22> */
.L_x_9316:
[----:B------:R-:W-:Y:S05]  /*1100*/  BSYNC.RECONVERGENT B0 ;  /* 0x0000000000007941 */ /* 0x000fea0003800200 */
.L_x_9315:
[----:B------:R-:W-:Y:S04]  /*1110*/  BSSY.RECONVERGENT B0, `(.L_x_9317) ;  /* 0x0000015000007945 */ /* 0x000fe80003800200 */
[----:B------:R-:W-:Y:S05]  /*1120*/  @!P0 BRA `(.L_x_9318) ;  /* 0x00000000004c8947 */ /* 0x000fea0003800000 */
[----:B-12---:R-:W1:Y:S01]  /*1130*/  S2R R24, SR_CgaCtaId ;  /* 0x0000000000187919 */ /* 0x006e620000008800 */
[----:B0-----:R-:W-:-:S04]  /*1140*/  MOV R23, 0x400 ;  /* 0x0000040000177802 */ /* 0x001fc80000000f00 */
[----:B------:R-:W-:-:S04]  /*1150*/  IADD3 R23, PT, PT, R23, 0x880, RZ ;  /* 0x0000088017177810 */ /* 0x000fc80007ffe0ff */
[----:B-1----:R-:W-:-:S07]  /*1160*/  LEA R27, R24, R23, 0x18 ;  /* 0x00000017181b7211 */ /* 0x002fce00078ec0ff */
.L_x_9319:
        /* <DEDUP_REMOVED lines=15> */
.L_x_9318:
[----:B------:R-:W-:Y:S05]  /*1260*/  BSYNC.RECONVERGENT B0 ;  /* 0x0000000000007941 */ /* 0x000fea0003800200 */
.L_x_9317:
        /* <DEDUP_REMOVED lines=137> */
.L_x_9372:
        /* <DEDUP_REMOVED lines=30> */
.L_x_9321:
        /* <DEDUP_REMOVED lines=8> */
.L_x_9322:
        /* <DEDUP_REMOVED lines=8> */
.L_x_9323:
        /* <DEDUP_REMOVED lines=8> */
.L_x_9324:
        /* <DEDUP_REMOVED lines=8> */
.L_x_9325:
        /* <DEDUP_REMOVED lines=9> */
.L_x_9326:
        /* <DEDUP_REMOVED lines=9> */
.L_x_9327:
        /* <DEDUP_REMOVED lines=9> */
.L_x_9328:
        /* <DEDUP_REMOVED lines=9> */
.L_x_9329:
        /* <DEDUP_REMOVED lines=9> */
.L_x_9330:
        /* <DEDUP_REMOVED lines=9> */
.L_x_9331:
        /* <DEDUP_REMOVED lines=9> */
.L_x_9332:
        /* <DEDUP_REMOVED lines=9> */
.L_x_9333:
        /* <DEDUP_REMOVED lines=9> */
.L_x_9334:
        /* <DEDUP_REMOVED lines=10> */
.L_x_9335:
        /* <DEDUP_REMOVED lines=10> */
.L_x_9371:
        /* <DEDUP_REMOVED lines=11> */
.L_x_9381:
[----:B0-2---:R-:W-:-:S07]  /*25e0*/  IMAD R74, R6, R73, RZ ;  /* 0x00000049064a7224 */ /* 0x005fce00078e02ff */
.L_x_9339:
[----:B------:R-:W-:-:S13]  /*25f0*/  ISETP.GE.AND P5, PT, R78, 0x2, PT ;  /* 0x000000024e00780c */ /* 0x000fda0003fa6270 */
[----:B------:R-:W-:Y:S05]  /*2600*/  @!P5 BRA `(.L_x_9341) ;  /* 0x000000000010d947 */ /* 0x000fea0003800000 */
[----:B------:R-:W-:-:S03]  /*2610*/  UMOV UR7, 0xffffffff ;  /* 0xffffffff00077882 */ /* 0x000fc60000000000 */
[----:B------:R-:W-:Y:S05]  /*2620*/  BRA.DIV UR7, `(.L_x_9342) ;  /* 0x0000001a07a87947 */ /* 0x000fea000b800000 */
[----:B0-----:R0:W0:Y:S02]  /*2630*/  SHFL.IDX PT, R73, R75, R23, R4 ;  /* 0x000000174b497389 */ /* 0x00102400000e0004 */
.L_x_9384:
[----:B0-----:R-:W-:-:S07]  /*2640*/  IMAD R74, R7, R73, R74 ;  /* 0x00000049074a7224 */ /* 0x001fce00078e024a */
.L_x_9341:
[----:B------:R-:W-:-:S13]  /*2650*/  ISETP.GE.AND P4, PT, R78, 0x3, PT ;  /* 0x000000034e00780c */ /* 0x000fda0003f86270 */
[----:B------:R-:W-:Y:S05]  /*2660*/  @!P4 BRA `(.L_x_9343) ;  /* 0x000000000010c947 */ /* 0x000fea0003800000 */
[----:B------:R-:W-:-:S03]  /*2670*/  UMOV UR7, 0xffffffff ;  /* 0xffffffff00077882 */ /* 0x000fc60000000000 */
[----:B------:R-:W-:Y:S05]  /*2680*/  BRA.DIV UR7, `(.L_x_9344) ;  /* 0x0000001a07b07947 */ /* 0x000fea000b800000 */
[----:B0-----:R0:W0:Y:S02]  /*2690*/  SHFL.IDX PT, R73, R75, R25, R4 ;  /* 0x000000194b497389 */ /* 0x00102400000e0004 */
.L_x_9387:
[----:B01----:R-:W-:-:S07]  /*26a0*/  IMAD R74, R8, R73, R74 ;  /* 0x00000049084a7224 */ /* 0x003fce00078e024a */
.L_x_9343:
[----:B------:R-:W-:-:S13]  /*26b0*/  ISETP.GE.AND P3, PT, R78, 0x4, PT ;  /* 0x000000044e00780c */ /* 0x000fda0003f66270 */
[----:B------:R-:W-:Y:S05]  /*26c0*/  @!P3 BRA `(.L_x_9345) ;  /* 0x000000000010b947 */ /* 0x000fea0003800000 */
[----:B------:R-:W-:-:S03]  /*26d0*/  UMOV UR7, 0xffffffff ;  /* 0xffffffff00077882 */ /* 0x000fc60000000000 */
[----:B------:R-:W-:Y:S05]  /*26e0*/  BRA.DIV UR7, `(.L_x_9346) ;  /* 0x0000001a07b87947 */ /* 0x000fea000b800000 */
[----:B0-----:R0:W0:Y:S02]  /*26f0*/  SHFL.IDX PT, R73, R75, R27, R4 ;  /* 0x0000001b4b497389 */ /* 0x00102400000e0004 */
.L_x_9390:
[----:B0--3--:R-:W-:-:S07]  /*2700*/  IMAD R74, R9, R73, R74 ;  /* 0x00000049094a7224 */ /* 0x009fce00078e024a */
.L_x_9345:
[----:B------:R-:W-:-:S13]  /*2710*/  ISETP.GE.AND P2, PT, R78, 0x5, PT ;  /* 0x000000054e00780c */ /* 0x000fda0003f46270 */
[----:B------:R-:W-:Y:S05]  /*2720*/  @!P2 BRA `(.L_x_9347) ;  /* 0x000000000010a947 */ /* 0x000fea0003800000 */
[----:B------:R-:W-:-:S03]  /*2730*/  UMOV UR7, 0xffffffff ;  /* 0xffffffff00077882 */ /* 0x000fc60000000000 */
[----:B------:R-:W-:Y:S05]  /*2740*/  BRA.DIV UR7, `(.L_x_9348) ;  /* 0x0000001a07c07947 */ /* 0x000fea000b800000 */
[----:B0-----:R0:W0:Y:S02]  /*2750*/  SHFL.IDX PT, R73, R75, R29, R4 ;  /* 0x0000001d4b497389 */ /* 0x00102400000e0004 */
.L_x_9393:
[----:B0---4-:R-:W-:-:S07]  /*2760*/  IMAD R74, R10, R73, R74 ;  /* 0x000000490a4a7224 */ /* 0x011fce00078e024a */
.L_x_9347:
[----:B------:R-:W-:-:S13]  /*2770*/  ISETP.GE.AND P1, PT, R78, 0x6, PT ;  /* 0x000000064e00780c */ /* 0x000fda0003f26270 */
[----:B------:R-:W-:Y:S05]  /*2780*/  @!P1 BRA `(.L_x_9349) ;  /* 0x0000000000109947 */ /* 0x000fea0003800000 */
[----:B------:R-:W-:-:S03]  /*2790*/  UMOV UR7, 0xffffffff ;  /* 0xffffffff00077882 */ /* 0x000fc60000000000 */
[----:B------:R-:W-:Y:S05]  /*27a0*/  BRA.DIV UR7, `(.L_x_9350) ;  /* 0x0000001a07c87947 */ /* 0x000fea000b800000 */
[----:B0-----:R0:W0:Y:S02]  /*27b0*/  SHFL.IDX PT, R73, R75, R31, R4 ;  /* 0x0000001f4b497389 */ /* 0x00102400000e0004 */
.L_x_9396:
[----:B0-----:R-:W-:-:S07]  /*27c0*/  IMAD R74, R11, R73, R74 ;  /* 0x000000490b4a7224 */ /* 0x001fce00078e024a */
.L_x_9349:
[----:B------:R-:W-:-:S13]  /*27d0*/  ISETP.GE.AND P6, PT, R78, 0x7, PT ;  /* 0x000000074e00780c */ /* 0x000fda0003fc6270 */
[----:B------:R-:W-:Y:S05]  /*27e0*/  @!P6 BRA `(.L_x_9351) ;  /* 0x000000000010e947 */ /* 0x000fea0003800000 */
[----:B------:R-:W-:-:S03]  /*27f0*/  UMOV UR7, 0xffffffff ;  /* 0xffffffff00077882 */ /* 0x000fc60000000000 */
[----:B------:R-:W-:Y:S05]  /*2800*/  BRA.DIV UR7, `(.L_x_9352) ;  /* 0x0000001a07d07947 */ /* 0x000fea000b800000 */
[----:B0-----:R0:W0:Y:S02]  /*2810*/  SHFL.IDX PT, R73, R75, R33, R4 ;  /* 0x000000214b497389 */ /* 0x00102400000e0004 */
.L_x_9399:
[----:B0-----:R-:W-:-:S07]  /*2820*/  IMAD R74, R12, R73, R74 ;  /* 0x000000490c4a7224 */ /* 0x001fce00078e024a */
.L_x_9351:
[----:B------:R-:W-:-:S13]  /*2830*/  ISETP.GE.AND P6, PT, R78, 0x8, PT ;  /* 0x000000084e00780c */ /* 0x000fda0003fc6270 */
[----:B------:R-:W-:Y:S05]  /*2840*/  @!P6 BRA `(.L_x_9353) ;  /* 0x000000000010e947 */ /* 0x000fea0003800000 */
[----:B------:R-:W-:-:S03]  /*2850*/  UMOV UR7, 0xffffffff ;  /* 0xffffffff00077882 */ /* 0x000fc60000000000 */
[----:B------:R-:W-:Y:S05]  /*2860*/  BRA.DIV UR7, `(.L_x_9354) ;  /* 0x0000001a07d87947 */ /* 0x000fea000b800000 */
[----:B0-----:R0:W0:Y:S02]  /*2870*/  SHFL.IDX PT, R73, R75, R35, R4 ;  /* 0x000000234b497389 */ /* 0x00102400000e0004 */
.L_x_9402:
[----:B0-----:R-:W-:-:S07]  /*2880*/  IMAD R74, R13, R73, R74 ;  /* 0x000000490d4a7224 */ /* 0x001fce00078e024a */
.L_x_9353:
[----:B------:R-:W-:-:S13]  /*2890*/  ISETP.GE.AND P6, PT, R78, 0x9, PT ;  /* 0x000000094e00780c */ /* 0x000fda0003fc6270 */
[----:B------:R-:W-:Y:S05]  /*28a0*/  @!P6 BRA `(.L_x_9355) ;  /* 0x000000000010e947 */ /* 0x000fea0003800000 */
[----:B------:R-:W-:-:S03]  /*28b0*/  UMOV UR7, 0xffffffff ;  /* 0xffffffff00077882 */ /* 0x000fc60000000000 */
[----:B------:R-:W-:Y:S05]  /*28c0*/  BRA.DIV UR7, `(.L_x_9356) ;  /* 0x0000001a07e07947 */ /* 0x000fea000b800000 */
[----:B0-----:R0:W0:Y:S02]  /*28d0*/  SHFL.IDX PT, R73, R75, R37, R4 ;  /* 0x000000254b497389 */ /* 0x00102400000e0004 */
.L_x_9405:
[----:B0-----:R-:W-:-:S07]  /*28e0*/  IMAD R74, R14, R73, R74 ;  /* 0x000000490e4a7224 */ /* 0x001fce00078e024a */
.L_x_9355:
[----:B------:R-:W-:-:S13]  /*28f0*/  ISETP.GE.AND P6, PT, R78, 0xa, PT ;  /* 0x0000000a4e00780c */ /* 0x000fda0003fc6270 */
[----:B------:R-:W-:Y:S05]  /*2900*/  @!P6 BRA `(.L_x_9357) ;  /* 0x000000000010e947 */ /* 0x000fea0003800000 */
[----:B------:R-:W-:-:S03]  /*2910*/  UMOV UR7, 0xffffffff ;  /* 0xffffffff00077882 */ /* 0x000fc60000000000 */
[----:B------:R-:W-:Y:S05]  /*2920*/  BRA.DIV UR7, `(.L_x_9358) ;  /* 0x0000001a07e87947 */ /* 0x000fea000b800000 */
[----:B0-----:R0:W0:Y:S02]  /*2930*/  SHFL.IDX PT, R73, R75, R39, R4 ;  /* 0x000000274b497389 */ /* 0x00102400000e0004 */
.L_x_9408:
[----:B0-----:R-:W-:-:S07]  /*2940*/  IMAD R74, R15, R73, R74 ;  /* 0x000000490f4a7224 */ /* 0x001fce00078e024a */
.L_x_9357:
[----:B------:R-:W-:-:S13]  /*2950*/  ISETP.GE.AND P6, PT, R78, 0xb, PT ;  /* 0x0000000b4e00780c */ /* 0x000fda0003fc6270 */
[----:B------:R-:W-:Y:S05]  /*2960*/  @!P6 BRA `(.L_x_9359) ;  /* 0x000000000010e947 */ /* 0x000fea0003800000 */
[----:B------:R-:W-:-:S03]  /*2970*/  UMOV UR7, 0xffffffff ;  /* 0xffffffff00077882 */ /* 0x000fc60000000000 */
[----:B------:R-:W-:Y:S05]  /*2980*/  BRA.DIV UR7, `(.L_x_9360) ;  /* 0x0000001a07f07947 */ /* 0x000fea000b800000 */
[----:B0-----:R0:W0:Y:S02]  /*2990*/  SHFL.IDX PT, R73, R75, R41, R4 ;  /* 0x000000294b497389 */ /* 0x00102400000e0004 */
.L_x_9411:
[----:B0-----:R-:W-:-:S07]  /*29a0*/  IMAD R74, R16, R73, R74 ;  /* 0x00000049104a7224 */ /* 0x001fce00078e024a */
.L_x_9359:
[----:B------:R-:W-:-:S13]  /*29b0*/  ISETP.GE.AND P6, PT, R78, 0xc, PT ;  /* 0x0000000c4e00780c */ /* 0x000fda0003fc6270 */
[----:B------:R-:W-:Y:S05]  /*29c0*/  @!P6 BRA `(.L_x_9361) ;  /* 0x000000000010e947 */ /* 0x000fea0003800000 */
[----:B------:R-:W-:-:S03]  /*29d0*/  UMOV UR7, 0xffffffff ;  /* 0xffffffff00077882 */ /* 0x000fc60000000000 */
[----:B------:R-:W-:Y:S05]  /*29e0*/  BRA.DIV UR7, `(.L_x_9362) ;  /* 0x0000001a07f87947 */ /* 0x000fea000b800000 */
[----:B0-----:R0:W0:Y:S02]  /*29f0*/  SHFL.IDX PT, R73, R75, R43, R4 ;  /* 0x0000002b4b497389 */ /* 0x00102400000e0004 */
.L_x_9414:
[----:B0-----:R-:W-:-:S07]  /*2a00*/  IMAD R74, R17, R73, R74 ;  /* 0x00000049114a7224 */ /* 0x001fce00078e024a */
.L_x_9361:
[----:B------:R-:W-:-:S13]  /*2a10*/  ISETP.GE.AND P6, PT, R78, 0xd, PT ;  /* 0x0000000d4e00780c */ /* 0x000fda0003fc6270 */
[----:B------:R-:W-:Y:S05]  /*2a20*/  @!P6 BRA `(.L_x_9363) ;  /* 0x000000000010e947 */ /* 0x000fea0003800000 */
[----:B------:R-:W-:-:S03]  /*2a30*/  UMOV UR7, 0xffffffff ;  /* 0xffffffff00077882 */ /* 0x000fc60000000000 */
[----:B------:R-:W-:Y:S05]  /*2a40*/  BRA.DIV UR7, `(.L_x_9364) ;  /* 0x0000001e07007947 */ /* 0x000fea000b800000 */
[----:B0-----:R0:W0:Y:S02]  /*2a50*/  SHFL.IDX PT, R73, R75, R45, R4 ;  /* 0x0000002d4b497389 */ /* 0x00102400000e0004 */
.L_x_9417:
[----:B0-----:R-:W-:-:S07]  /*2a60*/  IMAD R74, R18, R73, R74 ;  /* 0x00000049124a7224 */ /* 0x001fce00078e024a */
.L_x_9363:
[----:B------:R-:W-:-:S13]  /*2a70*/  ISETP.GE.AND P6, PT, R78, 0xe, PT ;  /* 0x0000000e4e00780c */ /* 0x000fda0003fc6270 */
[----:B------:R-:W-:Y:S05]  /*2a80*/  @!P6 BRA `(.L_x_9365) ;  /* 0x000000000010e947 */ /* 0x000fea0003800000 */
[----:B------:R-:W-:-:S03]  /*2a90*/  UMOV UR7, 0xffffffff ;  /* 0xffffffff00077882 */ /* 0x000fc60000000000 */
[----:B------:R-:W-:Y:S05]  /*2aa0*/  BRA.DIV UR7, `(.L_x_9366) ;  /* 0x0000001e07087947 */ /* 0x000fea000b800000 */
[----:B0-----:R0:W0:Y:S02]  /*2ab0*/  SHFL.IDX PT, R73, R75, R47, R4 ;  /* 0x0000002f4b497389 */ /* 0x00102400000e0004 */
.L_x_9420:
[----:B0-----:R-:W-:-:S07]  /*2ac0*/  IMAD R74, R19, R73, R74 ;  /* 0x00000049134a7224 */ /* 0x001fce00078e024a */
.L_x_9365:
[----:B------:R-:W-:-:S13]  /*2ad0*/  ISETP.GE.AND P6, PT, R78, 0xf, PT ;  /* 0x0000000f4e00780c */ /* 0x000fda0003fc6270 */
[----:B------:R-:W-:Y:S05]  /*2ae0*/  @!P6 BRA `(.L_x_9367) ;  /* 0x000000000010e947 */ /* 0x000fea0003800000 */
[----:B------:R-:W-:-:S03]  /*2af0*/  UMOV UR7, 0xffffffff ;  /* 0xffffffff00077882 */ /* 0x000fc60000000000 */
[----:B------:R-:W-:Y:S05]  /*2b00*/  BRA.DIV UR7, `(.L_x_9368) ;  /* 0x0000001e07107947 */ /* 0x000fea000b800000 */
[----:B0-----:R0:W0:Y:S02]  /*2b10*/  SHFL.IDX PT, R73, R75, R49, R4 ;  /* 0x000000314b497389 */ /* 0x00102400000e0004 */
.L_x_9423:
[----:B0-----:R-:W-:-:S07]  /*2b20*/  IMAD R74, R20, R73, R74 ;  /* 0x00000049144a7224 */ /* 0x001fce00078e024a */
.L_x_9367:
[----:B------:R-:W-:-:S13]  /*2b30*/  ISETP.GE.AND P6, PT, R78, 0x10, PT ;  /* 0x000000104e00780c */ /* 0x000fda0003fc6270 */
[----:B------:R-:W-:Y:S05]  /*2b40*/  @!P6 BRA `(.L_x_9369) ;  /* 0x000000040000e947 */ /* 0x000fea0003800000 */
[----:B------:R-:W-:-:S03]  /*2b50*/  UMOV UR7, 0xffffffff ;  /* 0xffffffff00077882 */ /* 0x000fc60000000000 */
[----:B------:R-:W-:Y:S05]  /*2b60*/  BRA.DIV UR7, `(.L_x_9370) ;  /* 0x0000001e07187947 */ /* 0x000fea000b800000 */
[----:B0-----:R0:W0:Y:S02]  /*2b70*/  SHFL.IDX PT, R75, R75, R51, R4 ;  /* 0x000000334b4b7389 */ /* 0x00102400000e0004 */
.L_x_9426:
[----:B0-----:R-:W-:Y:S01]  /*2b80*/  IMAD R74, R5, R75, R74 ;  /* 0x0000004b054a7224 */ /* 0x001fe200078e024a */
[----:B------:R-:W-:Y:S06]  /*2b90*/  BRA `(.L_x_9369) ;  /* 0x0000000000ec7947 */ /* 0x000fec0003800000 */
.L_x_9338:
        /* <DEDUP_REMOVED lines=59> */
.L_x_9369:
        /* <DEDUP_REMOVED lines=9> */
.L_x_9337:
[----:B------:R-:W-:Y:S05]  /*2fe0*/  BSYNC B0 ;  /* 0x0000000000007941 */ /* 0x000fea0003800000 */
.L_x_9336:
[----:B------:R-:W-:-:S13]  /*2ff0*/  ISETP.NE.AND P6, PT, R77, RZ, PT ;  /* 0x000000ff4d00720c */ /* 0x000fda0003fc5270 */
[----:B------:R-:W-:Y:S05]  /*3000*/  @!P6 BRA `(.L_x_9372) ;  /* 0xffffffe800bce947 */ /* 0x000fea000383ffff */
.L_x_9320:
        /* <DEDUP_REMOVED lines=126> */
.L_x_9374:
[----:B------:R-:W-:Y:S05]  /*37f0*/  BSYNC.RECONVERGENT B0 ;  /* 0x0000000000007941 */ /* 0x000fea0003800200 */
.L_x_9373:
        /* <DEDUP_REMOVED lines=15> */
.L_x_9377:
        /* <DEDUP_REMOVED lines=111> */
.L_x_9376:
[----:B------:R-:W-:Y:S05]  /*3fe0*/  BSYNC.RECONVERGENT B0 ;  /* 0x0000000000007941 */ /* 0x000fea0003800200 */
.L_x_9375:
[----:B------:R-:W-:Y:S01]  /*3ff0*/  IMAD.U32 R21, RZ, RZ, UR13 ;  /* 0x0000000dff157e24 */ /* 0x000fe2000f8e00ff */
[----:B------:R-:W-:-:S03]  /*4000*/  UIADD3 UR5, UPT, UPT, UR13, UR5, URZ ;  /* 0x000000050d057290 */ /* 0x000fc6000fffe0ff */
[----:B------:R-:W-:-:S05]  /*4010*/  IMAD.SHL.U32 R21, R21, 0x8, RZ ;  /* 0x0000000815157824 */ /* 0x000fca00078e00ff */
[----:B------:R-:W-:-:S13]  /*4020*/  ISETP.LE.U32.AND P0, PT, R21, UR5, PT ;  /* 0x0000000515007c0c */ /* 0x000fda000bf03070 */
[----:B------:R-:W-:Y:S05]  /*4030*/  @!P0 BRA `(.L_x_9378) ;  /* 0xffffffc8006c8947 */ /* 0x000fea000383ffff */
[----:B------:R-:W-:Y:S05]  /*4040*/  EXIT ;  /* 0x000000000000794d */ /* 0x000fea0003800000 */
.L_x_9340:
[----:B------:R-:W-:Y:S01]  /*4050*/  BSSY B1, `(.L_x_9379) ;  /* 0x0000006000017945 */ /* 0x000fe20003800000 */
[----:B------:R-:W-:Y:S01]  /*4060*/  IMAD.MOV.U32 R80, RZ, RZ, R53 ;  /* 0x000000ffff507224 */ /* 0x000fe200078e0035 */
[----:B------:R-:W-:-:S07]  /*4070*/  MOV R73, 0xffffffff ;  /* 0xffffffff00497802 */ /* 0x000fce0000000f00 */
[----:B01234-:R-:W-:Y:S05]  /*4080*/  WARPSYNC.COLLECTIVE R73, `(.L_x_9380) ;  /* 0x0000000049087348 */ /* 0x01ffea0003c00000 */
[----:B0-----:R0:W0:Y:S02]  /*4090*/  SHFL.IDX P6, R73, R75, R80, R4 ;  /* 0x000000504b497389 */ /* 0x00102400000c0004 */
[----:B01234-:R-:W-:Y:S05]  /*40a0*/  ENDCOLLECTIVE ;  /* 0x000000000000791b */ /* 0x01ffea0003800000 */
.L_x_9380:
[----:B------:R-:W-:Y:S05]  /*40b0*/  BSYNC B1 ;  /* 0x0000000000017941 */ /* 0x000fea0003800000 */
.L_x_9379:
[----:B------:R-:W-:Y:S05]  /*40c0*/  BRA `(.L_x_9381) ;  /* 0xffffffe400447947 */ /* 0x000fea000383ffff */
.L_x_9342:
[----:B------:R-:W-:Y:S01]  /*40d0*/  BSSY B1, `(.L_x_9382) ;  /* 0x0000006000017945 */ /* 0x000fe20003800000 */
[----:B------:R-:W-:Y:S02]  /*40e0*/  IMAD.MOV.U32 R80, RZ, RZ, R23 ;  /* 0x000000ffff507224 */ /* 0x000fe400078e0017 */
[----:B------:R-:W-:-:S07]  /*40f0*/  IMAD.MOV.U32 R73, RZ, RZ, -0x1 ;  /* 0xffffffffff497424 */ /* 0x000fce00078e00ff */
[----:B01234-:R-:W-:Y:S05]  /*4100*/  WARPSYNC.COLLECTIVE R73, `(.L_x_9383) ;  /* 0x0000000049087348 */ /* 0x01ffea0003c00000 */
[----:B0-----:R0:W0:Y:S02]  /*4110*/  SHFL.IDX P6, R73, R75, R80, R4 ;  /* 0x000000504b497389 */ /* 0x00102400000c0004 */
[----:B01234-:R-:W-:Y:S05]  /*4120*/  ENDCOLLECTIVE ;  /* 0x000000000000791b */ /* 0x01ffea0003800000 */
.L_x_9383:
[----:B------:R-:W-:Y:S05]  /*4130*/  BSYNC B1 ;  /* 0x0000000000017941 */ /* 0x000fea0003800000 */
.L_x_9382:
[----:B------:R-:W-:Y:S05]  /*4140*/  BRA `(.L_x_9384) ;  /* 0xffffffe4003c7947 */ /* 0x000fea000383ffff */
.L_x_9344:
[----:B------:R-:W-:Y:S01]  /*4150*/  BSSY B1, `(.L_x_9385) ;  /* 0x0000006000017945 */ /* 0x000fe20003800000 */
[----:B------:R-:W-:Y:S01]  /*4160*/  IMAD.MOV.U32 R80, RZ, RZ, R25 ;  /* 0x000000ffff507224 */ /* 0x000fe200078e0019 */
[----:B------:R-:W-:-:S07]  /*4170*/  MOV R73, 0xffffffff ;  /* 0xffffffff00497802 */ /* 0x000fce0000000f00 */
[----:B01234-:R-:W-:Y:S05]  /*4180*/  WARPSYNC.COLLECTIVE R73, `(.L_x_9386) ;  /* 0x0000000049087348 */ /* 0x01ffea0003c00000 */
[----:B0-----:R0:W0:Y:S02]  /*4190*/  SHFL.IDX P6, R73, R75, R80, R4 ;  /* 0x000000504b497389 */ /* 0x00102400000c0004 */
[----:B01234-:R-:W-:Y:S05]  /*41a0*/  ENDCOLLECTIVE ;  /* 0x000000000000791b */ /* 0x01ffea0003800000 */
.L_x_9386:
[----:B------:R-:W-:Y:S05]  /*41b0*/  BSYNC B1 ;  /* 0x0000000000017941 */ /* 0x000fea0003800000 */
.L_x_9385:
[----:B------:R-:W-:Y:S05]  /*41c0*/  BRA `(.L_x_9387) ;  /* 0xffffffe400347947 */ /* 0x000fea000383ffff */
.L_x_9346:
[----:B------:R-:W-:Y:S01]  /*41d0*/  BSSY B1, `(.L_x_9388) ;  /* 0x0000006000017945 */ /* 0x000fe20003800000 */
[----:B------:R-:W-:Y:S02]  /*41e0*/  IMAD.MOV.U32 R80, RZ, RZ, R27 ;  /* 0x000000ffff507224 */ /* 0x000fe400078e001b */
[----:B------:R-:W-:-:S07]  /*41f0*/  IMAD.MOV.U32 R73, RZ, RZ, -0x1 ;  /* 0xffffffffff497424 */ /* 0x000fce00078e00ff */
[----:B01234-:R-:W-:Y:S05]  /*4200*/  WARPSYNC.COLLECTIVE R73, `(.L_x_9389) ;  /* 0x0000000049087348 */ /* 0x01ffea0003c00000 */
[----:B0-----:R0:W0:Y:S02]  /*4210*/  SHFL.IDX P6, R73, R75, R80, R4 ;  /* 0x000000504b497389 */ /* 0x00102400000c0004 */
[----:B01234-:R-:W-:Y:S05]  /*4220*/  ENDCOLLECTIVE ;  /* 0x000000000000791b */ /* 0x01ffea0003800000 */
.L_x_9389:
[----:B------:R-:W-:Y:S05]  /*4230*/  BSYNC B1 ;  /* 0x0000000000017941 */ /* 0x000fea0003800000 */
.L_x_9388:
[----:B------:R-:W-:Y:S05]  /*4240*/  BRA `(.L_x_9390) ;  /* 0xffffffe4002c7947 */ /* 0x000fea000383ffff */
.L_x_9348:
[----:B------:R-:W-:Y:S01]  /*4250*/  BSSY B1, `(.L_x_9391) ;  /* 0x0000006000017945 */ /* 0x000fe20003800000 */
[----:B------:R-:W-:Y:S01]  /*4260*/  IMAD.MOV.U32 R80, RZ, RZ, R29 ;  /* 0x000000ffff507224 */ /* 0x000fe200078e001d */
[----:B------:R-:W-:-:S07]  /*4270*/  MOV R73, 0xffffffff ;  /* 0xffffffff00497802 */ /* 0x000fce0000000f00 */
[----:B01234-:R-:W-:Y:S05]  /*4280*/  WARPSYNC.COLLECTIVE R73, `(.L_x_9392) ;  /* 0x0000000049087348 */ /* 0x01ffea0003c00000 */
[----:B0-----:R0:W0:Y:S02]  /*4290*/  SHFL.IDX P6, R73, R75, R80, R4 ;  /* 0x000000504b497389 */ /* 0x00102400000c0004 */
[----:B01234-:R-:W-:Y:S05]  /*42a0*/  ENDCOLLECTIVE ;  /* 0x000000000000791b */ /* 0x01ffea0003800000 */
.L_x_9392:
[----:B------:R-:W-:Y:S05]  /*42b0*/  BSYNC B1 ;  /* 0x0000000000017941 */ /* 0x000fea0003800000 */
.L_x_9391:
[----:B------:R-:W-:Y:S05]  /*42c0*/  BRA `(.L_x_9393) ;  /* 0xffffffe400247947 */ /* 0x000fea000383ffff */
.L_x_9350:
[----:B------:R-:W-:Y:S01]  /*42d0*/  BSSY B1, `(.L_x_9394) ;  /* 0x0000006000017945 */ /* 0x000fe20003800000 */
[----:B------:R-:W-:Y:S02]  /*42e0*/  IMAD.MOV.U32 R80, RZ, RZ, R31 ;  /* 0x000000ffff507224 */ /* 0x000fe400078e001f */
[----:B------:R-:W-:-:S07]  /*42f0*/  IMAD.MOV.U32 R73, RZ, RZ, -0x1 ;  /* 0xffffffffff497424 */ /* 0x000fce00078e00ff */
[----:B01234-:R-:W-:Y:S05]  /*4300*/  WARPSYNC.COLLECTIVE R73, `(.L_x_9395) ;  /* 0x0000000049087348 */ /* 0x01ffea0003c00000 */
[----:B0-----:R0:W0:Y:S02]  /*4310*/  SHFL.IDX P6, R73, R75, R80, R4 ;  /* 0x000000504b497389 */ /* 0x00102400000c0004 */
[----:B01234-:R-:W-:Y:S05]  /*4320*/  ENDCOLLECTIVE ;  /* 0x000000000000791b */ /* 0x01ffea0003800000 */
.L_x_9395:
[----:B------:R-:W-:Y:S05]  /*4330*/  BSYNC B1 ;  /* 0x0000000000017941 */ /* 0x000fea0003800000 */
.L_x_9394:
[----:B------:R-:W-:Y:S05]  /*4340*/  BRA `(.L_x_9396) ;  /* 0xffffffe4001c7947 */ /* 0x000fea000383ffff */
.L_x_9352:
[----:B------:R-:W-:Y:S01]  /*4350*/  BSSY B1, `(.L_x_9397) ;  /* 0x0000006000017945 */ /* 0x000fe20003800000 */
[----:B------:R-:W-:Y:S01]  /*4360*/  IMAD.MOV.U32 R80, RZ, RZ, R33 ;  /* 0x000000ffff507224 */ /* 0x000fe200078e0021 */
[----:B------:R-:W-:-:S07]  /*4370*/  MOV R73, 0xffffffff ;  /* 0xffffffff00497802 */ /* 0x000fce0000000f00 */
[----:B01234-:R-:W-:Y:S05]  /*4380*/  WARPSYNC.COLLECTIVE R73, `(.L_x_9398) ;  /* 0x0000000049087348 */ /* 0x01ffea0003c00000 */
[----:B0-----:R0:W0:Y:S02]  /*4390*/  SHFL.IDX P6, R73, R75, R80, R4 ;  /* 0x000000504b497389 */ /* 0x00102400000c0004 */
[----:B01234-:R-:W-:Y:S05]  /*43a0*/  ENDCOLLECTIVE ;  /* 0x000000000000791b */ /* 0x01ffea0003800000 */
.L_x_9398:
[----:B------:R-:W-:Y:S05]  /*43b0*/  BSYNC B1 ;  /* 0x0000000000017941 */ /* 0x000fea0003800000 */
.L_x_9397:
[----:B------:R-:W-:Y:S05]  /*43c0*/  BRA `(.L_x_9399) ;  /* 0xffffffe400147947 */ /* 0x000fea000383ffff */
.L_x_9354:
[----:B------:R-:W-:Y:S01]  /*43d0*/  BSSY B1, `(.L_x_9400) ;  /* 0x0000006000017945 */ /* 0x000fe20003800000 */
[----:B------:R-:W-:Y:S02]  /*43e0*/  IMAD.MOV.U32 R80, RZ, RZ, R35 ;  /* 0x000000ffff507224 */ /* 0x000fe400078e0023 */
[----:B------:R-:W-:-:S07]  /*43f0*/  IMAD.MOV.U32 R73, RZ, RZ, -0x1 ;  /* 0xffffffffff497424 */ /* 0x000fce00078e00ff */
[----:B01234-:R-:W-:Y:S05]  /*4400*/  WARPSYNC.COLLECTIVE R73, `(.L_x_9401) ;  /* 0x0000000049087348 */ /* 0x01ffea0003c00000 */
[----:B0-----:R0:W0:Y:S02]  /*4410*/  SHFL.IDX P6, R73, R75, R80, R4 ;  /* 0x000000504b497389 */ /* 0x00102400000c0004 */
[----:B01234-:R-:W-:Y:S05]  /*4420*/  ENDCOLLECTIVE ;  /* 0x000000000000791b */ /* 0x01ffea0003800000 */
.L_x_9401:
[----:B------:R-:W-:Y:S05]  /*4430*/  BSYNC B1 ;  /* 0x0000000000017941 */ /* 0x000fea0003800000 */
.L_x_9400:
[----:B------:R-:W-:Y:S05]  /*4440*/  BRA `(.L_x_9402) ;  /* 0xffffffe4000c7947 */ /* 0x000fea000383ffff */
.L_x_9356:
[----:B------:R-:W-:Y:S01]  /*4450*/  BSSY B1, `(.L_x_9403) ;  /* 0x0000006000017945 */ /* 0x000fe20003800000 */
[----:B------:R-:W-:Y:S01]  /*4460*/  IMAD.MOV.U32 R80, RZ, RZ, R37 ;  /* 0x000000ffff507224 */ /* 0x000fe200078e0025 */
[----:B------:R-:W-:-:S07]  /*4470*/  MOV R73, 0xffffffff ;  /* 0xffffffff00497802 */ /* 0x000fce0000000f00 */
[----:B01234-:R-:W-:Y:S05]  /*4480*/  WARPSYNC.COLLECTIVE R73, `(.L_x_9404) ;  /* 0x0000000049087348 */ /* 0x01ffea0003c00000 */
[----:B0-----:R0:W0:Y:S02]  /*4490*/  SHFL.IDX P6, R73, R75, R80, R4 ;  /* 0x000000504b497389 */ /* 0x00102400000c0004 */
[----:B01234-:R-:W-:Y:S05]  /*44a0*/  ENDCOLLECTIVE ;  /* 0x000000000000791b */ /* 0x01ffea0003800000 */
.L_x_9404:
[----:B------:R-:W-:Y:S05]  /*44b0*/  BSYNC B1 ;  /* 0x0000000000017941 */ /* 0x000fea0003800000 */
.L_x_9403:
[----:B------:R-:W-:Y:S05]  /*44c0*/  BRA `(.L_x_9405) ;  /* 0xffffffe400047947 */ /* 0x000fea000383ffff */
.L_x_9358:
[----:B------:R-:W-:Y:S01]  /*44d0*/  BSSY B1, `(.L_x_9406) ;  /* 0x0000006000017945 */ /* 0x000fe20003800000 */
[----:B------:R-:W-:Y:S02]  /*44e0*/  IMAD.MOV.U32 R80, RZ, RZ, R39 ;  /* 0x000000ffff507224 */ /* 0x000fe400078e0027 */
[----:B------:R-:W-:-:S07]  /*44f0*/  IMAD.MOV.U32 R73, RZ, RZ, -0x1 ;  /* 0xffffffffff497424 */ /* 0x000fce00078e00ff */
[----:B01234-:R-:W-:Y:S05]  /*4500*/  WARPSYNC.COLLECTIVE R73, `(.L_x_9407) ;  /* 0x0000000049087348 */ /* 0x01ffea0003c00000 */
[----:B0-----:R0:W0:Y:S02]  /*4510*/  SHFL.IDX P6, R73, R75, R80, R4 ;  /* 0x000000504b497389 */ /* 0x00102400000c0004 */
[----:B01234-:R-:W-:Y:S05]  /*4520*/  ENDCOLLECTIVE ;  /* 0x000000000000791b */ /* 0x01ffea0003800000 */
.L_x_9407:
[----:B------:R-:W-:Y:S05]  /*4530*/  BSYNC B1 ;  /* 0x0000000000017941 */ /* 0x000fea0003800000 */
.L_x_9406:
[----:B------:R-:W-:Y:S05]  /*4540*/  BRA `(.L_x_9408) ;  /* 0xffffffe000fc7947 */ /* 0x000fea000383ffff */
.L_x_9360:
[----:B------:R-:W-:Y:S01]  /*4550*/  BSSY B1, `(.L_x_9409) ;  /* 0x0000006000017945 */ /* 0x000fe20003800000 */
[----:B------:R-:W-:Y:S01]  /*4560*/  IMAD.MOV.U32 R80, RZ, RZ, R41 ;  /* 0x000000ffff507224 */ /* 0x000fe200078e0029 */
[----:B------:R-:W-:-:S07]  /*4570*/  MOV R73, 0xffffffff ;  /* 0xffffffff00497802 */ /* 0x000fce0000000f00 */
[----:B01234-:R-:W-:Y:S05]  /*4580*/  WARPSYNC.COLLECTIVE R73, `(.L_x_9410) ;  /* 0x0000000049087348 */ /* 0x01ffea0003c00000 */
[----:B0-----:R0:W0:Y:S02]  /*4590*/  SHFL.IDX P6, R73, R75, R80, R4 ;  /* 0x000000504b497389 */ /* 0x00102400000c0004 */
[----:B01234-:R-:W-:Y:S05]  /*45a0*/  ENDCOLLECTIVE ;  /* 0x000000000000791b */ /* 0x01ffea0003800000 */
.L_x_9410:
[----:B------:R-:W-:Y:S05]  /*45b0*/  BSYNC B1 ;  /* 0x0000000000017941 */ /* 0x000fea0003800000 */
.L_x_9409:
[----:B------:R-:W-:Y:S05]  /*45c0*/  BRA `(.L_x_9411) ;  /* 0xffffffe000f47947 */ /* 0x000fea000383ffff */
.L_x_9362:
[----:B------:R-:W-:Y:S01]  /*45d0*/  BSSY B1, `(.L_x_9412) ;  /* 0x0000006000017945 */ /* 0x000fe20003800000 */
[----:B------:R-:W-:Y:S02]  /*45e0*/  IMAD.MOV.U32 R80, RZ, RZ, R43 ;  /* 0x000000ffff507224 */ /* 0x000fe400078e002b */
[----:B------:R-:W-:-:S07]  /*45f0*/  IMAD.MOV.U32 R73, RZ, RZ, -0x1 ;  /* 0xffffffffff497424 */ /* 0x000fce00078e00ff */
[----:B01234-:R-:W-:Y:S05]  /*4600*/  WARPSYNC.COLLECTIVE R73, `(.L_x_9413) ;  /* 0x0000000049087348 */ /* 0x01ffea0003c00000 */
[----:B0-----:R0:W0:Y:S02]  /*4610*/  SHFL.IDX P6, R73, R75, R80, R4 ;  /* 0x000000504b497389 */ /* 0x00102400000c0004 */
[----:B01234-:R-:W-:Y:S05]  /*4620*/  ENDCOLLECTIVE ;  /* 0x000000000000791b */ /* 0x01ffea0003800000 */
.L_x_9413:
[----:B------:R-:W-:Y:S05]  /*4630*/  BSYNC B1 ;  /* 0x0000000000017941 */ /* 0x000fea0003800000 */
.L_x_9412:
[----:B------:R-:W-:Y:S05]  /*4640*/  BRA `(.L_x_9414) ;  /* 0xffffffe000ec7947 */ /* 0x000fea000383ffff */
.L_x_9364:
[----:B------:R-:W-:Y:S01]  /*4650*/  BSSY B1, `(.L_x_9415) ;  /* 0x0000006000017945 */ /* 0x000fe20003800000 */
[----:B------:R-:W-:Y:S01]  /*4660*/  MOV R80, R45 ;  /* 0x0000002d00507202 */ /* 0x000fe20000000f00 */
[----:B------:R-:W-:-:S07]  /*4670*/  IMAD.MOV.U32 R73, RZ, RZ, -0x1 ;  /* 0xffffffffff497424 */ /* 0x000fce00078e00ff */
[----:B01234-:R-:W-:Y:S05]  /*4680*/  WARPSYNC.COLLECTIVE R73, `(.L_x_9416) ;  /* 0x0000000049087348 */ /* 0x01ffea0003c00000 */
[----:B0-----:R0:W0:Y:S02]  /*4690*/  SHFL.IDX P6, R73, R75, R80, R4 ;  /* 0x000000504b497389 */ /* 0x00102400000c0004 */
[----:B01234-:R-:W-:Y:S05]  /*46a0*/  ENDCOLLECTIVE ;  /* 0x000000000000791b */ /* 0x01ffea0003800000 */
.L_x_9416:
[----:B------:R-:W-:Y:S05]  /*46b0*/  BSYNC B1 ;  /* 0x0000000000017941 */ /* 0x000fea0003800000 */
.L_x_9415:
[----:B------:R-:W-:Y:S05]  /*46c0*/  BRA `(.L_x_9417) ;  /* 0xffffffe000e47947 */ /* 0x000fea000383ffff */
.L_x_9366:
[----:B------:R-:W-:Y:S01]  /*46d0*/  BSSY B1, `(.L_x_9418) ;  /* 0x0000006000017945 */ /* 0x000fe20003800000 */
[----:B------:R-:W-:Y:S01]  /*46e0*/  IMAD.MOV.U32 R80, RZ, RZ, R47 ;  /* 0x000000ffff507224 */ /* 0x000fe200078e002f */
[----:B------:R-:W-:-:S07]  /*46f0*/  MOV R73, 0xffffffff ;  /* 0xffffffff00497802 */ /* 0x000fce0000000f00 */
[----:B01234-:R-:W-:Y:S05]  /*4700*/  WARPSYNC.COLLECTIVE R73, `(.L_x_9419) ;  /* 0x0000000049087348 */ /* 0x01ffea0003c00000 */
[----:B0-----:R0:W0:Y:S02]  /*4710*/  SHFL.IDX P6, R73, R75, R80, R4 ;  /* 0x000000504b497389 */ /* 0x00102400000c0004 */
[----:B01234-:R-:W-:Y:S05]  /*4720*/  ENDCOLLECTIVE ;  /* 0x000000000000791b */ /* 0x01ffea0003800000 */
.L_x_9419:
[----:B------:R-:W-:Y:S05]  /*4730*/  BSYNC B1 ;  /* 0x0000000000017941 */ /* 0x000fea0003800000 */
.L_x_9418:
[----:B------:R-:W-:Y:S05]  /*4740*/  BRA `(.L_x_9420) ;  /* 0xffffffe000dc7947 */ /* 0x000fea000383ffff */
.L_x_9368:
[----:B------:R-:W-:Y:S01]  /*4750*/  BSSY B1, `(.L_x_9421) ;  /* 0x0000006000017945 */ /* 0x000fe20003800000 */
[----:B------:R-:W-:Y:S02]  /*4760*/  IMAD.MOV.U32 R80, RZ, RZ, R49 ;  /* 0x000000ffff507224 */ /* 0x000fe400078e0031 */
[----:B------:R-:W-:-:S07]  /*4770*/  IMAD.MOV.U32 R73, RZ, RZ, -0x1 ;  /* 0xffffffffff497424 */ /* 0x000fce00078e00ff */
[----:B01234-:R-:W-:Y:S05]  /*4780*/  WARPSYNC.COLLECTIVE R73, `(.L_x_9422) ;  /* 0x0000000049087348 */ /* 0x01ffea0003c00000 */
[----:B0-----:R0:W0:Y:S02]  /*4790*/  SHFL.IDX P6, R73, R75, R80, R4 ;  /* 0x000000504b497389 */ /* 0x00102400000c0004 */
[----:B01234-:R-:W-:Y:S05]  /*47a0*/  ENDCOLLECTIVE ;  /* 0x000000000000791b */ /* 0x01ffea0003800000 */
.L_x_9422:
[----:B------:R-:W-:Y:S05]  /*47b0*/  BSYNC B1 ;  /* 0x0000000000017941 */ /* 0x000fea0003800000 */
.L_x_9421:
[----:B------:R-:W-:Y:S05]  /*47c0*/  BRA `(.L_x_9423) ;  /* 0xffffffe000d47947 */ /* 0x000fea000383ffff */
.L_x_9370:
[----:B------:R-:W-:Y:S01]  /*47d0*/  BSSY B1, `(.L_x_9424) ;  /* 0x0000006000017945 */ /* 0x000fe20003800000 */
[----:B------:R-:W-:Y:S01]  /*47e0*/  MOV R80, R51 ;  /* 0x0000003300507202 */ /* 0x000fe20000000f00 */
[----:B------:R-:W-:-:S07]  /*47f0*/  IMAD.MOV.U32 R73, RZ, RZ, -0x1 ;  /* 0xffffffffff497424 */ /* 0x000fce00078e00ff */
[----:B01234-:R-:W-:Y:S05]  /*4800*/  WARPSYNC.COLLECTIVE R73, `(.L_x_9425) ;  /* 0x0000000049087348 */ /* 0x01ffea0003c00000 */
[----:B0-----:R0:W0:Y:S02]  /*4810*/  SHFL.IDX P6, R73, R75, R80, R4 ;  /* 0x000000504b497389 */ /* 0x00102400000c0004 */
[----:B01234-:R-:W-:Y:S05]  /*4820*/  ENDCOLLECTIVE ;  /* 0x000000000000791b */ /* 0x01ffea0003800000 */
.L_x_9425:
[----:B------:R-:W-:Y:S05]  /*4830*/  BSYNC B1 ;  /* 0x0000000000017941 */ /* 0x000fea0003800000 */
.L_x_9424:
[----:B------:R-:W-:Y:S01]  /*4840*/  IMAD.MOV.U32 R75, RZ, RZ, R73 ;  /* 0x000000ffff4b7224 */ /* 0x000fe200078e0049 */
[----:B------:R-:W-:Y:S06]  /*4850*/  BRA `(.L_x_9426) ;  /* 0xffffffe000c87947 */ /* 0x000fec000383ffff */
        .weak           $__internal_77_$__cuda_sm20_div_u16
        .type           $__internal_77_$__cuda_sm20_div_u16,@function
        .size           $__internal_77_$__cuda_sm20_div_u16,(.L_x_20367 - $__internal_77_$__cuda_sm20_div_u16)
$__internal_77_$__cuda_sm20_div_u16:
        /* <DEDUP_REMOVED lines=18> */
[----:B------:R-:W-:Y:S06]  /*4980*/  RET.REL.NODEC R6 `(_Z9cuda_gemmIiLi128ELi8ELi1ELi256ELi16ELi16ELi0EEviiiPT_S1_S1_ii) ;  /* 0xffffffb4069c7950 */ /* 0x000fec0003c3ffff */
.L_x_9427:
        /* <DEDUP_REMOVED lines=15> */
.L_x_20367:


//--------------------- .text._Z9cuda_gemmIiLi128ELi8ELi1ELi256ELi8ELi8ELi1EEviiiPT_S1_S1_ii --------------------------
	.section	.text._Z9cuda_gemmIiLi128ELi8ELi1ELi256ELi8ELi8ELi1EEviiiPT_S1_S1_ii,"ax",@progbits
	.align	128
        .global         _Z9cuda_gemmIiLi128ELi8ELi1ELi256ELi8ELi8ELi1EEviiiPT_S1_S1_ii
        .type           _Z9cuda_gemmIiLi128ELi8ELi1ELi256ELi8ELi8ELi1EEviiiPT_S1_S1_ii,@function
        .size           _Z9cuda_gemmIiLi128ELi8ELi1ELi256ELi8ELi8ELi1EEviiiPT_S1_S1_ii,(.L_x_20368 - _Z9cuda_gemmIiLi128ELi8ELi1ELi256ELi8ELi8ELi1EEviiiPT_S1_S1_ii)
        .other          _Z9cuda_gemmIiLi128ELi8ELi1ELi256ELi8ELi8ELi1EEviiiPT_S1_S1_ii,@"STO_CUDA_ENTRY STV_DEFAULT"
_Z9cuda_gemmIiLi128ELi8ELi1ELi256ELi8ELi8ELi1EEviiiPT_S1_S1_ii:
.text._Z9cuda_gemmIiLi128ELi8ELi1ELi256ELi8ELi8ELi1EEviiiPT_S1_S1_ii:
        /* <DEDUP_REMOVED lines=45> */
.L_x_9432:
        /* <DEDUP_REMOVED lines=12> */
.L_x_9431:
[----:B------:R-:W-:Y:S05]  /*0390*/  BSYNC.RECONVERGENT B1 ;  /* 0x0000000000017941 */ /* 0x000fea0003800200 */
.L_x_9430:
[----:B------:R-:W-:Y:S05]  /*03a0*/  @!P1 BRA `(.L_x_9429) ;  /* 0x0000000000a89947 */ /* 0x000fea0003800000 */
[----:B------:R-:W1:Y:S01]  /*03b0*/  S2R R7, SR_CgaCtaId ;  /* 0x0000000000077919 */ /* 0x000e620000008800 */
[----:B0-----:R-:W0:Y:S01]  /*03c0*/  LDC.64 R4, c[0x0][0x398] ;  /* 0x0000e600ff047b82 */ /* 0x001e220000000a00 */
[----:B------:R-:W-:-:S04]  /*03d0*/  MOV R6, 0x400 ;  /* 0x0000040000067802 */ /* 0x000fc80000000f00 */
[----:B-1----:R-:W-:-:S07]  /*03e0*/  LEA R6, R7, R6, 0x18 ;  /* 0x0000000607067211 */ /* 0x002fce00078ec0ff */
.L_x_9433:
        /* <DEDUP_REMOVED lines=38> */
.L_x_9429:
[----:B------:R-:W-:Y:S05]  /*0650*/  BSYNC.RECONVERGENT B0 ;  /* 0x0000000000007941 */ /* 0x000fea0003800200 */
.L_x_9428:
        /* <DEDUP_REMOVED lines=19> */
[----:B0-----:R-:W-:Y:S05]  /*0790*/  CALL.REL.NOINC `($__internal_78_$__cuda_sm20_div_u16) ;  /* 0x0000001000cc7944 */ /* 0x001fea0003c00000 */
        /* <DEDUP_REMOVED lines=44> */
.L_x_9451:
        /* <DEDUP_REMOVED lines=37> */
.L_x_9435:
[----:B------:R-:W-:Y:S05]  /*0cb0*/  BSYNC.RECONVERGENT B0 ;  /* 0x0000000000007941 */ /* 0x000fea0003800200 */
.L_x_9434:
        /* <DEDUP_REMOVED lines=15> */
.L_x_9438:
        /* <DEDUP_REMOVED lines=22> */
.L_x_9437:
[----:B------:R-:W-:Y:S05]  /*0f10*/  BSYNC.RECONVERGENT B0 ;  /* 0x0000000000007941 */ /* 0x000fea0003800200 */
.L_x_9436:
        /* <DEDUP_REMOVED lines=15> */
.L_x_9440:
[----:B------:R-:W-:Y:S05]  /*1010*/  BSYNC.RECONVERGENT B0 ;  /* 0x0000000000007941 */ /* 0x000fea0003800200 */
.L_x_9439:
[----:B------:R-:W-:Y:S04]  /*1020*/  BSSY.RECONVERGENT B0, `(.L_x_9441) ;  /* 0x0000010000007945 */ /* 0x000fe80003800200 */
[----:B------:R-:W-:Y:S05]  /*1030*/  @!P2 BRA `(.L_x_9442) ;  /* 0x000000000038a947 */ /* 0x000fea0003800000 */
[----:B01----:R-:W0:Y:S01]  /*1040*/  S2R R18, SR_CgaCtaId ;  /* 0x0000000000127919 */ /* 0x003e220000008800 */
[----:B------:R-:W-:-:S04]  /*1050*/  MOV R17, 0x400 ;  /* 0x0000040000117802 */ /* 0x000fc80000000f00 */
[----:B------:R-:W-:-:S04]  /*1060*/  IADD3 R17, PT, PT, R17, 0x580, RZ ;  /* 0x0000058011117810 */ /* 0x000fc80007ffe0ff */
[----:B0-----:R-:W-:-:S07]  /*1070*/  LEA R21, R18, R17, 0x18 ;  /* 0x0000001112157211 */ /* 0x001fce00078ec0ff */
.L_x_9443:
        /* <DEDUP_REMOVED lines=10> */
.L_x_9442:
[----:B------:R-:W-:Y:S05]  /*1120*/  BSYNC.RECONVERGENT B0 ;  /* 0x0000000000007941 */ /* 0x000fea0003800200 */
.L_x_9441:
        /* <DEDUP_REMOVED lines=13> */
.L_x_9445:
        /* <DEDUP_REMOVED lines=19> */
.L_x_9461:
        /* <DEDUP_REMOVED lines=39> */
.L_x_9447:
[----:B------:R-:W-:Y:S05]  /*15a0*/  BSYNC.RECONVERGENT B0 ;  /* 0x0000000000007941 */ /* 0x000fea0003800200 */
.L_x_9446:
[----:B------:R-:W-:Y:S04]  /*15b0*/  BSSY.RECONVERGENT B0, `(.L_x_9448) ;  /* 0x000001a000007945 */ /* 0x000fe80003800200 */
[----:B------:R-:W-:Y:S05]  /*15c0*/  @!P2 BRA `(.L_x_9449) ;  /* 0x000000000060a947 */ /* 0x000fea0003800000 */
.L_x_9450:
        /* <DEDUP_REMOVED lines=24> */
.L_x_9449:
[----:B------:R-:W-:Y:S05]  /*1750*/  BSYNC.RECONVERGENT B0 ;  /* 0x0000000000007941 */ /* 0x000fea0003800200 */
.L_x_9448:
[----:B------:R-:W-:Y:S05]  /*1760*/  BRA.U !UP0, `(.L_x_9451) ;  /* 0xfffffff108bc7547 */ /* 0x000fea000b83ffff */
[----:B------:R-:W-:Y:S05]  /*1770*/  EXIT ;  /* 0x000000000000794d */ /* 0x000fea0003800000 */
.L_x_9444:
[----:B------:R-:W-:Y:S01]  /*1780*/  BSSY B0, `(.L_x_9452) ;  /* 0x0000007000007945 */ /* 0x000fe20003800000 */
[----:B0-----:R-:W-:Y:S01]  /*1790*/  MOV R18, R36 ;  /* 0x0000002400127202 */ /* 0x001fe20000000f00 */
[----:B------:R-:W-:Y:S02]  /*17a0*/  IMAD.MOV.U32 R17, RZ, RZ, 0x181f ;  /* 0x0000181fff117424 */ /* 0x000fe400078e00ff */
[----:B------:R-:W-:-:S07]  /*17b0*/  IMAD.MOV.U32 R16, RZ, RZ, -0x1 ;  /* 0xffffffffff107424 */ /* 0x000fce00078e00ff */
[----:B-1234-:R-:W-:Y:S05]  /*17c0*/  WARPSYNC.COLLECTIVE R16, `(.L_x_9453) ;  /* 0x0000000010087348 */ /* 0x01efea0003c00000 */
[----:B------:R0:W0:Y:S02]  /*17d0*/  SHFL.IDX P0, R16, R34, R18, R17 ;  /* 0x0000001222107389 */ /* 0x0000240000000011 */
[----:B01234-:R-:W-:Y:S05]  /*17e0*/  ENDCOLLECTIVE ;  /* 0x000000000000791b */ /* 0x01ffea0003800000 */
.L_x_9453:
[----:B------:R-:W-:Y:S05]  /*17f0*/  BSYNC B0 ;  /* 0x0000000000007941 */ /* 0x000fea0003800000 */
.L_x_9452:
        /* <DEDUP_REMOVED lines=8> */
.L_x_9454:
[----:B------:R-:W-:Y:S02]  /*1880*/  IMAD.MOV.U32 R18, RZ, RZ, R26 ;  /* 0x000000ffff127224 */ /* 0x000fe400078e001a */
[----:B------:R-:W-:Y:S02]  /*1890*/  IMAD R35, R32, R16, R35 ;  /* 0x0000001020237224 */ /* 0x000fe400078e0223 */
[----:B------:R-:W-:-:S07]  /*18a0*/  IMAD.MOV.U32 R16, RZ, RZ, -0x1 ;  /* 0xffffffffff107424 */ /* 0x000fce00078e00ff */
[----:B------:R-:W-:Y:S05]  /*18b0*/  WARPSYNC.COLLECTIVE R16, `(.L_x_9455) ;  /* 0x0000000010087348 */ /* 0x000fea0003c00000 */
[----:B------:R0:W1:Y:S02]  /*18c0*/  SHFL.IDX P0, R16, R34, R18, R17 ;  /* 0x0000001222107389 */ /* 0x0000640000000011 */
[----:B01----:R-:W-:Y:S05]  /*18d0*/  ENDCOLLECTIVE ;  /* 0x000000000000791b */ /* 0x003fea0003800000 */
.L_x_9455:
[----:B------:R-:W-:Y:S01]  /*18e0*/  MOV R18, R25 ;  /* 0x0000001900127202 */ /* 0x000fe20000000f00 */
[----:B------:R-:W-:Y:S02]  /*18f0*/  IMAD R35, R31, R16, R35 ;  /* 0x000000101f237224 */ /* 0x000fe400078e0223 */
[----:B------:R-:W-:-:S07]  /*1900*/  IMAD.MOV.U32 R16, RZ, RZ, -0x1 ;  /* 0xffffffffff107424 */ /* 0x000fce00078e00ff */
[----:B------:R-:W-:Y:S05]  /*1910*/  WARPSYNC.COLLECTIVE R16, `(.L_x_9456) ;  /* 0x0000000010087348 */ /* 0x000fea0003c00000 */
[----:B------:R0:W1:Y:S02]  /*1920*/  SHFL.IDX P0, R16, R34, R18, R17 ;  /* 0x0000001222107389 */ /* 0x0000640000000011 */
[----:B01----:R-:W-:Y:S05]  /*1930*/  ENDCOLLECTIVE ;  /* 0x000000000000791b */ /* 0x003fea0003800000 */
.L_x_9456:
[----:B------:R-:W-:Y:S02]  /*1940*/  IMAD.MOV.U32 R18, RZ, RZ, R24 ;  /* 0x000000ffff127224 */ /* 0x000fe400078e0018 */
[----:B------:R-:W-:Y:S01]  /*1950*/  IMAD R35, R30, R16, R35 ;  /* 0x000000101e237224 */ /* 0x000fe200078e0223 */
[----:B------:R-:W-:-:S07]  /*1960*/  MOV R16, 0xffffffff ;  /* 0xffffffff00107802 */ /* 0x000fce0000000f00 */
[----:B------:R-:W-:Y:S05]  /*1970*/  WARPSYNC.COLLECTIVE R16, `(.L_x_9457) ;  /* 0x0000000010087348 */ /* 0x000fea0003c00000 */
[----:B------:R0:W1:Y:S02]  /*1980*/  SHFL.IDX P0, R16, R34, R18, R17 ;  /* 0x0000001222107389 */ /* 0x0000640000000011 */
[----:B01----:R-:W-:Y:S05]  /*1990*/  ENDCOLLECTIVE ;  /* 0x000000000000791b */ /* 0x003fea0003800000 */
.L_x_9457:
[----:B------:R-:W-:Y:S02]  /*19a0*/  IMAD.MOV.U32 R18, RZ, RZ, R23 ;  /* 0x000000ffff127224 */ /* 0x000fe400078e0017 */
[----:B------:R-:W-:Y:S02]  /*19b0*/  IMAD R35, R29, R16, R35 ;  /* 0x000000101d237224 */ /* 0x000fe400078e0223 */
[----:B------:R-:W-:-:S07]  /*19c0*/  IMAD.MOV.U32 R16, RZ, RZ, -0x1 ;  /* 0xffffffffff107424 */ /* 0x000fce00078e00ff */
[----:B------:R-:W-:Y:S05]  /*19d0*/  WARPSYNC.COLLECTIVE R16, `(.L_x_9458) ;  /* 0x0000000010087348 */ /* 0x000fea0003c00000 */
[----:B------:R0:W1:Y:S02]  /*19e0*/  SHFL.IDX P0, R16, R34, R18, R17 ;  /* 0x0000001222107389 */ /* 0x0000640000000011 */
[----:B01----:R-:W-:Y:S05]  /*19f0*/  ENDCOLLECTIVE ;  /* 0x000000000000791b */ /* 0x003fea0003800000 */
.L_x_9458:
[----:B------:R-:W-:Y:S01]  /*1a00*/  MOV R18, R14 ;  /* 0x0000000e00127202 */ /* 0x000fe20000000f00 */
[----:B------:R-:W-:Y:S02]  /*1a10*/  IMAD R35, R28, R16, R35 ;  /* 0x000000101c237224 */ /* 0x000fe400078e0223 */
[----:B------:R-:W-:-:S07]  /*1a20*/  IMAD.MOV.U32 R16, RZ, RZ, -0x1 ;  /* 0xffffffffff107424 */ /* 0x000fce00078e00ff */
[----:B------:R-:W-:Y:S05]  /*1a30*/  WARPSYNC.COLLECTIVE R16, `(.L_x_9459) ;  /* 0x0000000010087348 */ /* 0x000fea0003c00000 */
[----:B------:R0:W1:Y:S02]  /*1a40*/  SHFL.IDX P0, R16, R34, R18, R17 ;  /* 0x0000001222107389 */ /* 0x0000640000000011 */
[----:B01----:R-:W-:Y:S05]  /*1a50*/  ENDCOLLECTIVE ;  /* 0x000000000000791b */ /* 0x003fea0003800000 */
.L_x_9459:
[----:B------:R-:W-:Y:S02]  /*1a60*/  IMAD.MOV.U32 R18, RZ, RZ, R15 ;  /* 0x000000ffff127224 */ /* 0x000fe400078e000f */
[----:B------:R-:W-:Y:S01]  /*1a70*/  IMAD R35, R21, R16, R35 ;  /* 0x0000001015237224 */ /* 0x000fe200078e0223 */
[----:B------:R-:W-:-:S07]  /*1a80*/  MOV R16, 0xffffffff ;  /* 0xffffffff00107802 */ /* 0x000fce0000000f00 */
[----:B------:R-:W-:Y:S05]  /*1a90*/  WARPSYNC.COLLECTIVE R16, `(.L_x_9460) ;  /* 0x0000000010087348 */ /* 0x000fea0003c00000 */
[----:B------:R0:W1:Y:S02]  /*1aa0*/  SHFL.IDX P0, R16, R34, R18, R17 ;  /* 0x0000001222107389 */ /* 0x0000640000000011 */
[----:B01----:R-:W-:Y:S05]  /*1ab0*/  ENDCOLLECTIVE ;  /* 0x000000000000791b */ /* 0x003fea0003800000 */
.L_x_9460:
[----:B------:R-:W-:Y:S05]  /*1ac0*/  BRA `(.L_x_9461) ;  /* 0xfffffff800187947 */ /* 0x000fea000383ffff */
        .weak           $__internal_78_$__cuda_sm20_div_u16
        .type           $__internal_78_$__cuda_sm20_div_u16,@function
        .size           $__internal_78_$__cuda_sm20_div_u16,(.L_x_20368 - $__internal_78_$__cuda_sm20_div_u16)
$__internal_78_$__cuda_sm20_div_u16:
        /* <DEDUP_REMOVED lines=18> */
[----:B------:R-:W-:Y:S06]  /*1bf0*/  RET.REL.NODEC R4 `(_Z9cuda_gemmIiLi128ELi8ELi1ELi256ELi8ELi8ELi1EEviiiPT_S1_S1_ii) ;  /* 0xffffffe404007950 */ /* 0x000fec0003c3ffff */
.L_x_9462:
        /* <DEDUP_REMOVED lines=16> */
.L_x_20368:


//--------------------- .text._Z9cuda_gemmIiLi128ELi8ELi1ELi256ELi8ELi8ELi0EEviiiPT_S1_S1_ii --------------------------
	.section	.text._Z9cuda_gemmIiLi128ELi8ELi1ELi256ELi8ELi8ELi0EEviiiPT_S1_S1_ii,"ax",@progbits
	.align	128
        .global         _Z9cuda_gemmIiLi128ELi8ELi1ELi256ELi8ELi8ELi0EEviiiPT_S1_S1_ii
        .type           _Z9cuda_gemmIiLi128ELi8ELi1ELi256ELi8ELi8ELi0EEviiiPT_S1_S1_ii,@function
        .size           _Z9cuda_gemmIiLi128ELi8ELi1ELi256ELi8ELi8ELi0EEviiiPT_S1_S1_ii,(.L_x_20369 - _Z9cuda_gemmIiLi128ELi8ELi1ELi256ELi8ELi8ELi0EEviiiPT_S1_S1_ii)
        .other          _Z9cuda_gemmIiLi128ELi8ELi1ELi256ELi8ELi8ELi0EEviiiPT_S1_S1_ii,@"STO_CUDA_ENTRY STV_DEFAULT"
_Z9cuda_gemmIiLi128ELi8ELi1ELi256ELi8ELi8ELi0EEviiiPT_S1_S1_ii:
.text._Z9cuda_gemmIiLi128ELi8ELi1ELi256ELi8ELi8ELi0EEviiiPT_S1_S1_ii:
        /* <DEDUP_REMOVED lines=58> */
.L_x_9465:
        /* <DEDUP_REMOVED lines=25> */
.L_x_9464:
[----:B------:R-:W-:Y:S05]  /*0530*/  BSYNC.RECONVERGENT B0 ;  /* 0x0000000000007941 */ /* 0x000fea0003800200 */
.L_x_9463:
        /* <DEDUP_REMOVED lines=35> */
[----:B0-----:R-:W-:Y:S05]  /*0770*/  CALL.REL.NOINC `($__internal_79_$__cuda_sm20_div_u16) ;  /* 0x0000003000087944 */ /* 0x001fea0003c00000 */
        /* <DEDUP_REMOVED lines=40> */
.L_x_9510:
        /* <DEDUP_REMOVED lines=44> */
.L_x_9467:
[----:B------:R-:W-:Y:S05]  /*0cc0*/  BSYNC.RECONVERGENT B0 ;  /* 0x0000000000007941 */ /* 0x000fea0003800200 */
.L_x_9466:
        /* <DEDUP_REMOVED lines=16> */
.L_x_9470:
        /* <DEDUP_REMOVED lines=32> */
.L_x_9469:
[----:B------:R-:W-:Y:S05]  /*0fd0*/  BSYNC.RECONVERGENT B0 ;  /* 0x0000000000007941 */ /* 0x000fea0003800200 */
.L_x_9468:
        /* <DEDUP_REMOVED lines=22> */
.L_x_9472:
[----:B------:R-:W-:Y:S05]  /*1140*/  BSYNC.RECONVERGENT B0 ;  /* 0x0000000000007941 */ /* 0x000fea0003800200 */
.L_x_9471:
[----:B------:R-:W-:Y:S04]  /*1150*/  BSSY.RECONVERGENT B0, `(.L_x_9473) ;  /* 0x0000015000007945 */ /* 0x000fe80003800200 */
[----:B------:R-:W-:Y:S05]  /*1160*/  @!P0 BRA `(.L_x_9474) ;  /* 0x00000000004c8947 */ /* 0x000fea0003800000 */
[----:B-12---:R-:W1:Y:S01]  /*1170*/  S2R R16, SR_CgaCtaId ;  /* 0x0000000000107919 */ /* 0x006e620000008800 */
[----:B0-----:R-:W-:-:S05]  /*1180*/  MOV R15, 0x400 ;  /* 0x00000400000f7802 */ /* 0x001fca0000000f00 */
[----:B------:R-:W-:-:S05]  /*1190*/  VIADD R15, R15, 0x580 ;  /* 0x000005800f0f7836 */ /* 0x000fca0000000000 */
[----:B-1----:R-:W-:-:S07]  /*11a0*/  LEA R19, R16, R15, 0x18 ;  /* 0x0000000f10137211 */ /* 0x002fce00078ec0ff */
.L_x_9475:
        /* <DEDUP_REMOVED lines=15> */
.L_x_9474:
[----:B------:R-:W-:Y:S05]  /*12a0*/  BSYNC.RECONVERGENT B0 ;  /* 0x0000000000007941 */ /* 0x000fea0003800200 */
.L_x_9473:
        /* <DEDUP_REMOVED lines=81> */
.L_x_9504:
        /* <DEDUP_REMOVED lines=27> */
.L_x_9477:
        /* <DEDUP_REMOVED lines=8> */
.L_x_9478:
        /* <DEDUP_REMOVED lines=8> */
.L_x_9479:
        /* <DEDUP_REMOVED lines=8> */
.L_x_9480:
        /* <DEDUP_REMOVED lines=8> */
.L_x_9481:
        /* <DEDUP_REMOVED lines=12> */
.L_x_9482:
        /* <DEDUP_REMOVED lines=13> */
.L_x_9483:
        /* <DEDUP_REMOVED lines=9> */
.L_x_9503:
        /* <DEDUP_REMOVED lines=11> */
.L_x_9513:
[----:B0-2---:R-:W-:-:S07]  /*1e40*/  IMAD R37, R5, R48, RZ ;  /* 0x0000003005257224 */ /* 0x005fce00078e02ff */
.L_x_9487:
[----:B------:R-:W-:-:S13]  /*1e50*/  ISETP.GE.AND P1, PT, R41, 0x2, PT ;  /* 0x000000022900780c */ /* 0x000fda0003f26270 */
[----:B------:R-:W-:Y:S05]  /*1e60*/  @!P1 BRA `(.L_x_9489) ;  /* 0x0000000000109947 */ /* 0x000fea0003800000 */
[----:B------:R-:W-:-:S03]  /*1e70*/  UMOV UR6, 0xffffffff ;  /* 0xffffffff00067882 */ /* 0x000fc60000000000 */
[----:B------:R-:W-:Y:S05]  /*1e80*/  BRA.DIV UR6, `(.L_x_9490) ;  /* 0x0000001606547947 */ /* 0x000fea000b800000 */
[----:B0-----:R0:W0:Y:S02]  /*1e90*/  SHFL.IDX PT, R39, R50, R14, R3 ;  /* 0x0000000e32277389 */ /* 0x00102400000e0003 */
.L_x_9516:
[----:B01----:R-:W-:-:S07]  /*1ea0*/  IMAD R37, R6, R39, R37 ;  /* 0x0000002706257224 */ /* 0x003fce00078e0225 */
.L_x_9489:
[----:B------:R-:W-:-:S13]  /*1eb0*/  ISETP.GE.AND P2, PT, R41, 0x3, PT ;  /* 0x000000032900780c */ /* 0x000fda0003f46270 */
[----:B------:R-:W-:Y:S05]  /*1ec0*/  @!P2 BRA `(.L_x_9491) ;  /* 0x000000000010a947 */ /* 0x000fea0003800000 */
[----:B------:R-:W-:-:S03]  /*1ed0*/  UMOV UR6, 0xffffffff ;  /* 0xffffffff00067882 */ /* 0x000fc60000000000 */
[----:B------:R-:W-:Y:S05]  /*1ee0*/  BRA.DIV UR6, `(.L_x_9492) ;  /* 0x0000001606607947 */ /* 0x000fea000b800000 */
[----:B0-----:R0:W0:Y:S02]  /*1ef0*/  SHFL.IDX PT, R48, R50, R16, R3 ;  /* 0x0000001032307389 */ /* 0x00102400000e0003 */
.L_x_9519:
[----:B0--3--:R-:W-:-:S07]  /*1f00*/  IMAD R37, R7, R48, R37 ;  /* 0x0000003007257224 */ /* 0x009fce00078e0225 */
.L_x_9491:
[----:B------:R-:W-:-:S13]  /*1f10*/  ISETP.GE.AND P3, PT, R41, 0x4, PT ;  /* 0x000000042900780c */ /* 0x000fda0003f66270 */
[----:B------:R-:W-:Y:S05]  /*1f20*/  @!P3 BRA `(.L_x_9493) ;  /* 0x000000000010b947 */ /* 0x000fea0003800000 */
[----:B------:R-:W-:-:S03]  /*1f30*/  UMOV UR6, 0xffffffff ;  /* 0xffffffff00067882 */ /* 0x000fc60000000000 */
[----:B------:R-:W-:Y:S05]  /*1f40*/  BRA.DIV UR6, `(.L_x_9494) ;  /* 0x0000001606687947 */ /* 0x000fea000b800000 */
[----:B0-----:R0:W0:Y:S02]  /*1f50*/  SHFL.IDX PT, R39, R50, R18, R3 ;  /* 0x0000001232277389 */ /* 0x00102400000e0003 */
.L_x_9522:
[----:B0---4-:R-:W-:-:S07]  /*1f60*/  IMAD R37, R8, R39, R37 ;  /* 0x0000002708257224 */ /* 0x011fce00078e0225 */
.L_x_9493:
[----:B------:R-:W-:-:S13]  /*1f70*/  ISETP.GE.AND P4, PT, R41, 0x5, PT ;  /* 0x000000052900780c */ /* 0x000fda0003f86270 */
[----:B------:R-:W-:Y:S05]  /*1f80*/  @!P4 BRA `(.L_x_9495) ;  /* 0x000000000010c947 */ /* 0x000fea0003800000 */
[----:B------:R-:W-:-:S03]  /*1f90*/  UMOV UR6, 0xffffffff ;  /* 0xffffffff00067882 */ /* 0x000fc60000000000 */
[----:B------:R-:W-:Y:S05]  /*1fa0*/  BRA.DIV UR6, `(.L_x_9496) ;  /* 0x0000001606747947 */ /* 0x000fea000b800000 */
[----:B0-----:R0:W0:Y:S02]  /*1fb0*/  SHFL.IDX PT, R48, R50, R20, R3 ;  /* 0x0000001432307389 */ /* 0x00102400000e0003 */
.L_x_9525:
[----:B0-----:R-:W-:-:S07]  /*1fc0*/  IMAD R37, R9, R48, R37 ;  /* 0x0000003009257224 */ /* 0x001fce00078e0225 */
.L_x_9495:
[----:B------:R-:W-:-:S13]  /*1fd0*/  ISETP.GE.AND P5, PT, R41, 0x6, PT ;  /* 0x000000062900780c */ /* 0x000fda0003fa6270 */
[----:B------:R-:W-:Y:S05]  /*1fe0*/  @!P5 BRA `(.L_x_9497) ;  /* 0x000000000010d947 */ /* 0x000fea0003800000 */
[----:B------:R-:W-:-:S03]  /*1ff0*/  UMOV UR6, 0xffffffff ;  /* 0xffffffff00067882 */ /* 0x000fc60000000000 */
[----:B------:R-:W-:Y:S05]  /*2000*/  BRA.DIV UR6, `(.L_x_9498) ;  /* 0x00000016067c7947 */ /* 0x000fea000b800000 */
[----:B0-----:R0:W0:Y:S02]  /*2010*/  SHFL.IDX PT, R39, R50, R22, R3 ;  /* 0x0000001632277389 */ /* 0x00102400000e0003 */
.L_x_9528:
[----:B0-----:R-:W-:-:S07]  /*2020*/  IMAD R37, R10, R39, R37 ;  /* 0x000000270a257224 */ /* 0x001fce00078e0225 */
.L_x_9497:
[----:B------:R-:W-:-:S13]  /*2030*/  ISETP.GE.AND P6, PT, R41, 0x7, PT ;  /* 0x000000072900780c */ /* 0x000fda0003fc6270 */
[----:B------:R-:W-:Y:S05]  /*2040*/  @!P6 BRA `(.L_x_9499) ;  /* 0x000000000010e947 */ /* 0x000fea0003800000 */
[----:B------:R-:W-:-:S03]  /*2050*/  UMOV UR6, 0xffffffff ;  /* 0xffffffff00067882 */ /* 0x000fc60000000000 */
[----:B------:R-:W-:Y:S05]  /*2060*/  BRA.DIV UR6, `(.L_x_9500) ;  /* 0x0000001606887947 */ /* 0x000fea000b800000 */
[----:B0-----:R0:W0:Y:S02]  /*2070*/  SHFL.IDX PT, R48, R50, R24, R3 ;  /* 0x0000001832307389 */ /* 0x00102400000e0003 */
.L_x_9531:
[----:B0-----:R-:W-:-:S07]  /*2080*/  IMAD R37, R11, R48, R37 ;  /* 0x000000300b257224 */ /* 0x001fce00078e0225 */
.L_x_9499:
[----:B------:R-:W-:-:S13]  /*2090*/  ISETP.GE.AND P6, PT, R41, 0x8, PT ;  /* 0x000000082900780c */ /* 0x000fda0003fc6270 */
[----:B------:R-:W-:Y:S05]  /*20a0*/  @!P6 BRA `(.L_x_9501) ;  /* 0x000000000080e947 */ /* 0x000fea0003800000 */
[----:B------:R-:W-:-:S03]  /*20b0*/  UMOV UR6, 0xffffffff ;  /* 0xffffffff00067882 */ /* 0x000fc60000000000 */
[----:B------:R-:W-:Y:S05]  /*20c0*/  BRA.DIV UR6, `(.L_x_9502) ;  /* 0x0000001606907947 */ /* 0x000fea000b800000 */
[----:B0-----:R0:W0:Y:S02]  /*20d0*/  SHFL.IDX PT, R50, R50, R28, R3 ;  /* 0x0000001c32327389 */ /* 0x00102400000e0003 */
.L_x_9534:
[----:B0-----:R-:W-:Y:S01]  /*20e0*/  IMAD R37, R12, R50, R37 ;  /* 0x000000320c257224 */ /* 0x001fe200078e0225 */
[----:B------:R-:W-:Y:S06]  /*20f0*/  BRA `(.L_x_9501) ;  /* 0x00000000006c7947 */ /* 0x000fec0003800000 */
.L_x_9486:
        /* <DEDUP_REMOVED lines=27> */
.L_x_9501:
        /* <DEDUP_REMOVED lines=9> */
.L_x_9485:
[----:B------:R-:W-:Y:S05]  /*2340*/  BSYNC B0 ;  /* 0x0000000000007941 */ /* 0x000fea0003800000 */
.L_x_9484:
[----:B------:R-:W-:-:S13]  /*2350*/  ISETP.NE.AND P6, PT, R43, RZ, PT ;  /* 0x000000ff2b00720c */ /* 0x000fda0003fc5270 */
[----:B------:R-:W-:Y:S05]  /*2360*/  @!P6 BRA `(.L_x_9504) ;  /* 0xfffffff40014e947 */ /* 0x000fea000383ffff */
.L_x_9476:
        /* <DEDUP_REMOVED lines=122> */
.L_x_9506:
[----:B------:R-:W-:Y:S05]  /*2b10*/  BSYNC.RECONVERGENT B0 ;  /* 0x0000000000007941 */ /* 0x000fea0003800200 */
.L_x_9505:
        /* <DEDUP_REMOVED lines=15> */
.L_x_9509:
        /* <DEDUP_REMOVED lines=110> */
.L_x_9508:
[----:B------:R-:W-:Y:S05]  /*32f0*/  BSYNC.RECONVERGENT B0 ;  /* 0x0000000000007941 */ /* 0x000fea0003800200 */
.L_x_9507:
[----:B------:R-:W-:Y:S01]  /*3300*/  IMAD.U32 R13, RZ, RZ, UR15 ;  /* 0x0000000fff0d7e24 */ /* 0x000fe2000f8e00ff */
[----:B------:R-:W-:-:S04]  /*3310*/  UIADD3 UR5, UPT, UPT, UR15, UR5, URZ ;  /* 0x000000050f057290 */ /* 0x000fc8000fffe0ff */
[----:B------:R-:W-:-:S04]  /*3320*/  SHF.L.U32 R13, R13, 0x3, RZ ;  /* 0x000000030d0d7819 */ /* 0x000fc800000006ff */
[----:B------:R-:W-:-:S13]  /*3330*/  ISETP.LE.U32.AND P0, PT, R13, UR5, PT ;  /* 0x000000050d007c0c */ /* 0x000fda000bf03070 */
[----:B------:R-:W-:Y:S05]  /*3340*/  @!P0 BRA `(.L_x_9510) ;  /* 0xffffffd400ac8947 */ /* 0x000fea000383ffff */
[----:B------:R-:W-:Y:S05]  /*3350*/  EXIT ;  /* 0x000000000000794d */ /* 0x000fea0003800000 */
.L_x_9488:
[----:B------:R-:W-:Y:S01]  /*3360*/  BSSY B1, `(.L_x_9511) ;  /* 0x0000006000017945 */ /* 0x000fe20003800000 */
[----:B------:R-:W-:Y:S02]  /*3370*/  IMAD.MOV.U32 R45, RZ, RZ, R42 ;  /* 0x000000ffff2d7224 */ /* 0x000fe400078e002a */
[----:B------:R-:W-:-:S07]  /*3380*/  IMAD.MOV.U32 R39, RZ, RZ, -0x1 ;  /* 0xffffffffff277424 */ /* 0x000fce00078e00ff */
[----:B01234-:R-:W-:Y:S05]  /*3390*/  WARPSYNC.COLLECTIVE R39, `(.L_x_9512) ;  /* 0x0000000027087348 */ /* 0x01ffea0003c00000 */
[----:B0-----:R0:W0:Y:S02]  /*33a0*/  SHFL.IDX P6, R48, R50, R45, R3 ;  /* 0x0000002d32307389 */ /* 0x00102400000c0003 */
[----:B01234-:R-:W-:Y:S05]  /*33b0*/  ENDCOLLECTIVE ;  /* 0x000000000000791b */ /* 0x01ffea0003800000 */
.L_x_9512:
[----:B------:R-:W-:Y:S05]  /*33c0*/  BSYNC B1 ;  /* 0x0000000000017941 */ /* 0x000fea0003800000 */
.L_x_9511:
[----:B------:R-:W-:Y:S05]  /*33d0*/  BRA `(.L_x_9513) ;  /* 0xffffffe800987947 */ /* 0x000fea000383ffff */
.L_x_9490:
[----:B------:R-:W-:Y:S01]  /*33e0*/  BSSY B1, `(.L_x_9514) ;  /* 0x0000006000017945 */ /* 0x000fe20003800000 */
[----:B------:R-:W-:Y:S01]  /*33f0*/  MOV R45, R14 ;  /* 0x0000000e002d7202 */ /* 0x000fe20000000f00 */
[----:B------:R-:W-:-:S07]  /*3400*/  IMAD.MOV.U32 R39, RZ, RZ, -0x1 ;  /* 0xffffffffff277424 */ /* 0x000fce00078e00ff */
[----:B01234-:R-:W-:Y:S05]  /*3410*/  WARPSYNC.COLLECTIVE R39, `(.L_x_9515) ;  /* 0x0000000027087348 */ /* 0x01ffea0003c00000 */
[----:B0-----:R0:W0:Y:S02]  /*3420*/  SHFL.IDX P6, R48, R50, R45, R3 ;  /* 0x0000002d32307389 */ /* 0x00102400000c0003 */
[----:B01234-:R-:W-:Y:S05]  /*3430*/  ENDCOLLECTIVE ;  /* 0x000000000000791b */ /* 0x01ffea0003800000 */
.L_x_9515:
[----:B------:R-:W-:Y:S05]  /*3440*/  BSYNC B1 ;  /* 0x0000000000017941 */ /* 0x000fea0003800000 */
.L_x_9514:
[----:B------:R-:W-:Y:S01]  /*3450*/  IMAD.MOV.U32 R39, RZ, RZ, R48 ;  /* 0x000000ffff277224 */ /* 0x000fe200078e0030 */
[----:B------:R-:W-:Y:S06]  /*3460*/  BRA `(.L_x_9516) ;  /* 0xffffffe8008c7947 */ /* 0x000fec000383ffff */
.L_x_9492:
[----:B------:R-:W-:Y:S01]  /*3470*/  BSSY B1, `(.L_x_9517) ;  /* 0x0000006000017945 */ /* 0x000fe20003800000 */
[----:B------:R-:W-:Y:S01]  /*3480*/  MOV R45, R16 ;  /* 0x00000010002d7202 */ /* 0x000fe20000000f00 */
[----:B------:R-:W-:-:S07]  /*3490*/  IMAD.MOV.U32 R39, RZ, RZ, -0x1 ;  /* 0xffffffffff277424 */ /* 0x000fce00078e00ff */
[----:B01234-:R-:W-:Y:S05]  /*34a0*/  WARPSYNC.COLLECTIVE R39, `(.L_x_9518) ;  /* 0x0000000027087348 */ /* 0x01ffea0003c00000 */
[----:B0-----:R0:W0:Y:S02]  /*34b0*/  SHFL.IDX P6, R48, R50, R45, R3 ;  /* 0x0000002d32307389 */ /* 0x00102400000c0003 */
[----:B01234-:R-:W-:Y:S05]  /*34c0*/  ENDCOLLECTIVE ;  /* 0x000000000000791b */ /* 0x01ffea0003800000 */
.L_x_9518:
[----:B------:R-:W-:Y:S05]  /*34d0*/  BSYNC B1 ;  /* 0x0000000000017941 */ /* 0x000fea0003800000 */
.L_x_9517:
[----:B------:R-:W-:Y:S05]  /*34e0*/  BRA `(.L_x_9519) ;  /* 0xffffffe800847947 */ /* 0x000fea000383ffff */
.L_x_9494:
[----:B------:R-:W-:Y:S01]  /*34f0*/  BSSY B1, `(.L_x_9520) ;  /* 0x0000006000017945 */ /* 0x000fe20003800000 */
[----:B------:R-:W-:Y:S01]  /*3500*/  IMAD.MOV.U32 R45, RZ, RZ, R18 ;  /* 0x000000ffff2d7224 */ /* 0x000fe200078e0012 */
[----:B------:R-:W-:-:S07]  /*3510*/  MOV R39, 0xffffffff ;  /* 0xffffffff00277802 */ /* 0x000fce0000000f00 */
[----:B01234-:R-:W-:Y:S05]  /*3520*/  WARPSYNC.COLLECTIVE R39, `(.L_x_9521) ;  /* 0x0000000027087348 */ /* 0x01ffea0003c00000 */
[----:B0-----:R0:W0:Y:S02]  /*3530*/  SHFL.IDX P6, R48, R50, R45, R3 ;  /* 0x0000002d32307389 */ /* 0x00102400000c0003 */
[----:B01234-:R-:W-:Y:S05]  /*3540*/  ENDCOLLECTIVE ;  /* 0x000000000000791b */ /* 0x01ffea0003800000 */
.L_x_9521:
[----:B------:R-:W-:Y:S05]  /*3550*/  BSYNC B1 ;  /* 0x0000000000017941 */ /* 0x000fea0003800000 */
.L_x_9520:
[----:B------:R-:W-:Y:S01]  /*3560*/  IMAD.MOV.U32 R39, RZ, RZ, R48 ;  /* 0x000000ffff277224 */ /* 0x000fe200078e0030 */
[----:B------:R-:W-:Y:S06]  /*3570*/  BRA `(.L_x_9522) ;  /* 0xffffffe800787947 */ /* 0x000fec000383ffff */
.L_x_9496:
[----:B------:R-:W-:Y:S01]  /*3580*/  BSSY B1, `(.L_x_9523) ;  /* 0x0000006000017945 */ /* 0x000fe20003800000 */
[----:B------:R-:W-:Y:S01]  /*3590*/  IMAD.MOV.U32 R45, RZ, RZ, R20 ;  /* 0x000000ffff2d7224 */ /* 0x000fe200078e0014 */
[----:B------:R-:W-:-:S07]  /*35a0*/  MOV R39, 0xffffffff ;  /* 0xffffffff00277802 */ /* 0x000fce0000000f00 */
[----:B01234-:R-:W-:Y:S05]  /*35b0*/  WARPSYNC.COLLECTIVE R39, `(.L_x_9524) ;  /* 0x0000000027087348 */ /* 0x01ffea0003c00000 */
[----:B0-----:R0:W0:Y:S02]  /*35c0*/  SHFL.IDX P6, R48, R50, R45, R3 ;  /* 0x0000002d32307389 */ /* 0x00102400000c0003 */
[----:B01234-:R-:W-:Y:S05]  /*35d0*/  ENDCOLLECTIVE ;  /* 0x000000000000791b */ /* 0x01ffea0003800000 */
.L_x_9524:
[----:B------:R-:W-:Y:S05]  /*35e0*/  BSYNC B1 ;  /* 0x0000000000017941 */ /* 0x000fea0003800000 */
.L_x_9523:
[----:B------:R-:W-:Y:S05]  /*35f0*/  BRA `(.L_x_9525) ;  /* 0xffffffe800707947 */ /* 0x000fea000383ffff */
.L_x_9498:
[----:B------:R-:W-:Y:S01]  /*3600*/  BSSY B1, `(.L_x_9526) ;  /* 0x0000006000017945 */ /* 0x000fe20003800000 */
[----:B------:R-:W-:Y:S02]  /*3610*/  IMAD.MOV.U32 R45, RZ, RZ, R22 ;  /* 0x000000ffff2d7224 */ /* 0x000fe400078e0016 */
[----:B------:R-:W-:-:S07]  /*3620*/  IMAD.MOV.U32 R39, RZ, RZ, -0x1 ;  /* 0xffffffffff277424 */ /* 0x000fce00078e00ff */
[----:B01234-:R-:W-:Y:S05]  /*3630*/  WARPSYNC.COLLECTIVE R39, `(.L_x_9527) ;  /* 0x0000000027087348 */ /* 0x01ffea0003c00000 */
[----:B0-----:R0:W0:Y:S02]  /*3640*/  SHFL.IDX P6, R48, R50, R45, R3 ;  /* 0x0000002d32307389 */ /* 0x00102400000c0003 */
[----:B01234-:R-:W-:Y:S05]  /*3650*/  ENDCOLLECTIVE ;  /* 0x000000000000791b */ /* 0x01ffea0003800000 */
.L_x_9527:
[----:B------:R-:W-:Y:S05]  /*3660*/  BSYNC B1 ;  /* 0x0000000000017941 */ /* 0x000fea0003800000 */
.L_x_9526:
[----:B------:R-:W-:Y:S01]  /*3670*/  MOV R39, R48 ;  /* 0x0000003000277202 */ /* 0x000fe20000000f00 */
[----:B------:R-:W-:Y:S06]  /*3680*/  BRA `(.L_x_9528) ;  /* 0xffffffe800647947 */ /* 0x000fec000383ffff */
.L_x_9500:
[----:B------:R-:W-:Y:S01]  /*3690*/  BSSY B1, `(.L_x_9529) ;  /* 0x0000006000017945 */ /* 0x000fe20003800000 */
[----:B------:R-:W-:Y:S02]  /*36a0*/  IMAD.MOV.U32 R45, RZ, RZ, R24 ;  /* 0x000000ffff2d7224 */ /* 0x000fe400078e0018 */
[----:B------:R-:W-:-:S07]  /*36b0*/  IMAD.MOV.U32 R39, RZ, RZ, -0x1 ;  /* 0xffffffffff277424 */ /* 0x000fce00078e00ff */
[----:B01234-:R-:W-:Y:S05]  /*36c0*/  WARPSYNC.COLLECTIVE R39, `(.L_x_9530) ;  /* 0x0000000027087348 */ /* 0x01ffea0003c00000 */
[----:B0-----:R0:W0:Y:S02]  /*36d0*/  SHFL.IDX P6, R48, R50, R45, R3 ;  /* 0x0000002d32307389 */ /* 0x00102400000c0003 */
[----:B01234-:R-:W-:Y:S05]  /*36e0*/  ENDCOLLECTIVE ;  /* 0x000000000000791b */ /* 0x01ffea0003800000 */
.L_x_9530:
[----:B------:R-:W-:Y:S05]  /*36f0*/  BSYNC B1 ;  /* 0x0000000000017941 */ /* 0x000fea0003800000 */
.L_x_9529:
[----:B------:R-:W-:Y:S05]  /*3700*/  BRA `(.L_x_9531) ;  /* 0xffffffe8005c7947 */ /* 0x000fea000383ffff */
.L_x_9502:
[----:B------:R-:W-:Y:S01]  /*3710*/  BSSY B1, `(.L_x_9532) ;  /* 0x0000006000017945 */ /* 0x000fe20003800000 */
[----:B------:R-:W-:Y:S01]  /*3720*/  MOV R45, R28 ;  /* 0x0000001c002d7202 */ /* 0x000fe20000000f00 */
[----:B------:R-:W-:-:S07]  /*3730*/  IMAD.MOV.U32 R39, RZ, RZ, -0x1 ;  /* 0xffffffffff277424 */ /* 0x000fce00078e00ff */
[----:B01234-:R-:W-:Y:S05]  /*3740*/  WARPSYNC.COLLECTIVE R39, `(.L_x_9533) ;  /* 0x0000000027087348 */ /* 0x01ffea0003c00000 */
[----:B0-----:R0:W0:Y:S02]  /*3750*/  SHFL.IDX P6, R48, R50, R45, R3 ;  /* 0x0000002d32307389 */ /* 0x00102400000c0003 */
[----:B01234-:R-:W-:Y:S05]  /*3760*/  ENDCOLLECTIVE ;  /* 0x000000000000791b */ /* 0x01ffea0003800000 */
.L_x_9533:
[----:B------:R-:W-:Y:S05]  /*3770*/  BSYNC B1 ;  /* 0x0000000000017941 */ /* 0x000fea0003800000 */
.L_x_9532:
[----:B------:R-:W-:Y:S01]  /*3780*/  IMAD.MOV.U32 R50, RZ, RZ, R48 ;  /* 0x000000ffff327224 */ /* 0x000fe200078e0030 */
[----:B------:R-:W-:Y:S06]  /*3790*/  BRA `(.L_x_9534) ;  /* 0xffffffe800507947 */ /* 0x000fec000383ffff */
        .weak           $__internal_79_$__cuda_sm20_div_u16
        .type           $__internal_79_$__cuda_sm20_div_u16,@function
        .size           $__internal_79_$__cuda_sm20_div_u16,(.L_x_20369 - $__internal_79_$__cuda_sm20_div_u16)
$__internal_79_$__cuda_sm20_div_u16:
        /* <DEDUP_REMOVED lines=18> */
[----:B------:R-:W-:Y:S06]  /*38c0*/  RET.REL.NODEC R6 `(_Z9cuda_gemmIiLi128ELi8ELi1ELi256ELi8ELi8ELi0EEviiiPT_S1_S1_ii) ;  /* 0xffffffc406cc7950 */ /* 0x000fec0003c3ffff */
.L_x_9535:
        /* <DEDUP_REMOVED lines=11> */
.L_x_20369:


//--------------------- .text._Z9cuda_gemmIiLi128ELi8ELi1ELi256ELi4ELi4ELi1EEviiiPT_S1_S1_ii --------------------------
	.section	.text._Z9cuda_gemmIiLi128ELi8ELi1ELi256ELi4ELi4ELi1EEviiiPT_S1_S1_ii,"ax",@progbits
	.align	128
        .global         _Z9cuda_gemmIiLi128ELi8ELi1ELi256ELi4ELi4ELi1EEviiiPT_S1_S1_ii
        .type           _Z9cuda_gemmIiLi128ELi8ELi1ELi256ELi4ELi4ELi1EEviiiPT_S1_S1_ii,@function
        .size           _Z9cuda_gemmIiLi128ELi8ELi1ELi256ELi4ELi4ELi1EEviiiPT_S1_S1_ii,(.L_x_20370 - _Z9cuda_gemmIiLi128ELi8ELi1ELi256ELi4ELi4ELi1EEviiiPT_S1_S1_ii)
        .other          _Z9cuda_gemmIiLi128ELi8ELi1ELi256ELi4ELi4ELi1EEviiiPT_S1_S1_ii,@"STO_CUDA_ENTRY STV_DEFAULT"
_Z9cuda_gemmIiLi128ELi8ELi1ELi256ELi4ELi4ELi1EEviiiPT_S1_S1_ii:
.text._Z9cuda_gemmIiLi128ELi8ELi1ELi256ELi4ELi4ELi1EEviiiPT_S1_S1_ii:
        /* <DEDUP_REMOVED lines=12> */
.L_x_9538:
        /* <DEDUP_REMOVED lines=10> */
.L_x_9537:
[----:B------:R-:W-:Y:S05]  /*0160*/  BSYNC.RECONVERGENT B0 ;  /* 0x0000000000007941 */ /* 0x000fea0003800200 */
.L_x_9536:
        /* <DEDUP_REMOVED lines=19> */
[----:B------:R-:W-:Y:S05]  /*02a0*/  CALL.REL.NOINC `($__internal_80_$__cuda_sm20_div_u16) ;  /* 0x0000000c00d07944 */ /* 0x000fea0003c00000 */
        /* <DEDUP_REMOVED lines=24> */
.L_x_9556:
        /* <DEDUP_REMOVED lines=33> */
.L_x_9540:
[----:B------:R-:W-:Y:S05]  /*0640*/  BSYNC.RECONVERGENT B0 ;  /* 0x0000000000007941 */ /* 0x000fea0003800200 */
.L_x_9539:
        /* <DEDUP_REMOVED lines=14> */
.L_x_9543:
        /* <DEDUP_REMOVED lines=22> */
.L_x_9542:
[----:B------:R-:W-:Y:S05]  /*0890*/  BSYNC.RECONVERGENT B0 ;  /* 0x0000000000007941 */ /* 0x000fea0003800200 */
.L_x_9541:
        /* <DEDUP_REMOVED lines=15> */
.L_x_9545:
[----:B------:R-:W-:Y:S05]  /*0990*/  BSYNC.RECONVERGENT B0 ;  /* 0x0000000000007941 */ /* 0x000fea0003800200 */
.L_x_9544:
[----:B------:R-:W-:Y:S04]  /*09a0*/  BSSY.RECONVERGENT B0, `(.L_x_9546) ;  /* 0x0000010000007945 */ /* 0x000fe80003800200 */
[----:B------:R-:W-:Y:S05]  /*09b0*/  @!P0 BRA `(.L_x_9547) ;  /* 0x0000000000388947 */ /* 0x000fea0003800000 */
[----:B0-----:R-:W0:Y:S01]  /*09c0*/  S2R R18, SR_CgaCtaId ;  /* 0x0000000000127919 */ /* 0x001e220000008800 */
[----:B-1----:R-:W-:-:S05]  /*09d0*/  MOV R17, 0x400 ;  /* 0x0000040000117802 */ /* 0x002fca0000000f00 */
[----:B------:R-:W-:-:S05]  /*09e0*/  VIADD R17, R17, 0x480 ;  /* 0x0000048011117836 */ /* 0x000fca0000000000 */
[----:B0-----:R-:W-:-:S07]  /*09f0*/  LEA R21, R18, R17, 0x18 ;  /* 0x0000001112157211 */ /* 0x001fce00078ec0ff */
.L_x_9548:
        /* <DEDUP_REMOVED lines=10> */
.L_x_9547:
[----:B------:R-:W-:Y:S05]  /*0aa0*/  BSYNC.RECONVERGENT B0 ;  /* 0x0000000000007941 */ /* 0x000fea0003800200 */
.L_x_9546:
        /* <DEDUP_REMOVED lines=12> */
.L_x_9550:
        /* <DEDUP_REMOVED lines=11> */
.L_x_9562:
        /* <DEDUP_REMOVED lines=35> */
.L_x_9552:
[----:B------:R-:W-:Y:S05]  /*0e50*/  BSYNC.RECONVERGENT B0 ;  /* 0x0000000000007941 */ /* 0x000fea0003800200 */
.L_x_9551:
[----:B------:R-:W-:Y:S04]  /*0e60*/  BSSY.RECONVERGENT B0, `(.L_x_9553) ;  /* 0x0000019000007945 */ /* 0x000fe80003800200 */
[----:B------:R-:W-:Y:S05]  /*0e70*/  @!P0 BRA `(.L_x_9554) ;  /* 0x00000000005c8947 */ /* 0x000fea0003800000 */
.L_x_9555:
        /* <DEDUP_REMOVED lines=23> */
.L_x_9554:
[----:B------:R-:W-:Y:S05]  /*0ff0*/  BSYNC.RECONVERGENT B0 ;  /* 0x0000000000007941 */ /* 0x000fea0003800200 */
.L_x_9553:
[----:B------:R-:W-:Y:S05]  /*1000*/  @!P2 BRA `(.L_x_9556) ;  /* 0xfffffff40008a947 */ /* 0x000fea000383ffff */
[----:B------:R-:W-:Y:S05]  /*1010*/  EXIT ;  /* 0x000000000000794d */ /* 0x000fea0003800000 */
.L_x_9549:
[----:B------:R-:W-:Y:S01]  /*1020*/  HFMA2 R33, -RZ, RZ, 0, 0.004024505615234375 ;  /* 0x00001c1fff217431 */ /* 0x000fe200000001ff */
[----:B------:R-:W-:Y:S01]  /*1030*/  BSSY B0, `(.L_x_9557) ;  /* 0x0000006000007945 */ /* 0x000fe20003800000 */
[----:B------:R-:W-:Y:S02]  /*1040*/  IMAD.MOV.U32 R32, RZ, RZ, R6 ;  /* 0x000000ffff207224 */ /* 0x000fe400078e0006 */
[----:B------:R-:W-:-:S07]  /*1050*/  IMAD.MOV.U32 R31, RZ, RZ, -0x1 ;  /* 0xffffffffff1f7424 */ /* 0x000fce00078e00ff */
[----:B01234-:R-:W-:Y:S05]  /*1060*/  WARPSYNC.COLLECTIVE R31, `(.L_x_9558) ;  /* 0x000000001f087348 */ /* 0x01ffea0003c00000 */
[----:B----4-:R4:W0:Y:S02]  /*1070*/  SHFL.IDX P3, R25, R20, R32, R33 ;  /* 0x0000002014197389 */ /* 0x0108240000060021 */
[----:B01234-:R-:W-:Y:S05]  /*1080*/  ENDCOLLECTIVE ;  /* 0x000000000000791b */ /* 0x01ffea0003800000 */
.L_x_9558:
[----:B------:R-:W-:Y:S05]  /*1090*/  BSYNC B0 ;  /* 0x0000000000007941 */ /* 0x000fea0003800000 */
.L_x_9557:
        /* <DEDUP_REMOVED lines=8> */
.L_x_9559:
[----:B------:R-:W-:Y:S01]  /*1120*/  IMAD.MOV.U32 R32, RZ, RZ, R15 ;  /* 0x000000ffff207224 */ /* 0x000fe200078e000f */
[----:B------:R-:W-:-:S07]  /*1130*/  MOV R24, R25 ;  /* 0x0000001900187202 */ /* 0x000fce0000000f00 */
[----:B------:R-:W-:Y:S05]  /*1140*/  WARPSYNC.COLLECTIVE R31, `(.L_x_9560) ;  /* 0x000000001f087348 */ /* 0x000fea0003c00000 */
[----:B------:R0:W1:Y:S02]  /*1150*/  SHFL.IDX P3, R25, R20, R32, R33 ;  /* 0x0000002014197389 */ /* 0x0000640000060021 */
[----:B01----:R-:W-:Y:S05]  /*1160*/  ENDCOLLECTIVE ;  /* 0x000000000000791b */ /* 0x003fea0003800000 */
.L_x_9560:
[----:B------:R-:W-:Y:S01]  /*1170*/  IMAD R23, R17, R24, R22 ;  /* 0x0000001811177224 */ /* 0x000fe200078e0216 */
[----:B------:R-:W-:-:S03]  /*1180*/  MOV R32, R27 ;  /* 0x0000001b00207202 */ /* 0x000fc60000000f00 */
[----:B------:R-:W-:-:S07]  /*1190*/  IMAD R22, R18, R25, R23 ;  /* 0x0000001912167224 */ /* 0x000fce00078e0217 */
[----:B------:R-:W-:Y:S05]  /*11a0*/  WARPSYNC.COLLECTIVE R31, `(.L_x_9561) ;  /* 0x000000001f087348 */ /* 0x000fea0003c00000 */
[----:B------:R0:W1:Y:S02]  /*11b0*/  SHFL.IDX P3, R25, R20, R32, R33 ;  /* 0x0000002014197389 */ /* 0x0000640000060021 */
[----:B01----:R-:W-:Y:S05]  /*11c0*/  ENDCOLLECTIVE ;  /* 0x000000000000791b */ /* 0x003fea0003800000 */
.L_x_9561:
[----:B------:R-:W-:Y:S01]  /*11d0*/  IMAD.MOV.U32 R30, RZ, RZ, R25 ;  /* 0x000000ffff1e7224 */ /* 0x000fe200078e0019 */
[----:B------:R-:W-:Y:S06]  /*11e0*/  BRA `(.L_x_9562) ;  /* 0xfffffff8008c7947 */ /* 0x000fec000383ffff */
        .weak           $__internal_80_$__cuda_sm20_div_u16
        .type           $__internal_80_$__cuda_sm20_div_u16,@function
        .size           $__internal_80_$__cuda_sm20_div_u16,(.L_x_20370 - $__internal_80_$__cuda_sm20_div_u16)
$__internal_80_$__cuda_sm20_div_u16:
        /* <DEDUP_REMOVED lines=18> */
[----:B------:R-:W-:Y:S06]  /*1310*/  RET.REL.NODEC R10 `(_Z9cuda_gemmIiLi128ELi8ELi1ELi256ELi4ELi4ELi1EEviiiPT_S1_S1_ii) ;  /* 0xffffffec0a387950 */ /* 0x000fec0003c3ffff */
.L_x_9563:
        /* <DEDUP_REMOVED lines=14> */
.L_x_20370:


//--------------------- .text._Z9cuda_gemmIiLi128ELi8ELi1ELi256ELi4ELi4ELi0EEviiiPT_S1_S1_ii --------------------------
	.section	.text._Z9cuda_gemmIiLi128ELi8ELi1ELi256ELi4ELi4ELi0EEviiiPT_S1_S1_ii,"ax",@progbits
	.align	128
        .global         _Z9cuda_gemmIiLi128ELi8ELi1ELi256ELi4ELi4ELi0EEviiiPT_S1_S1_ii
        .type           _Z9cuda_gemmIiLi128ELi8ELi1ELi256ELi4ELi4ELi0EEviiiPT_S1_S1_ii,@function
        .size           _Z9cuda_gemmIiLi128ELi8ELi1ELi256ELi4ELi4ELi0EEviiiPT_S1_S1_ii,(.L_x_20371 - _Z9cuda_gemmIiLi128ELi8ELi1ELi256ELi4ELi4ELi0EEviiiPT_S1_S1_ii)
        .other          _Z9cuda_gemmIiLi128ELi8ELi1ELi256ELi4ELi4ELi0EEviiiPT_S1_S1_ii,@"STO_CUDA_ENTRY STV_DEFAULT"
_Z9cuda_gemmIiLi128ELi8ELi1ELi256ELi4ELi4ELi0EEviiiPT_S1_S1_ii:
.text._Z9cuda_gemmIiLi128ELi8ELi1ELi256ELi4ELi4ELi0EEviiiPT_S1_S1_ii:
        /* <DEDUP_REMOVED lines=58> */
.L_x_9566:
        /* <DEDUP_REMOVED lines=25> */
.L_x_9565:
[----:B------:R-:W-:Y:S05]  /*0530*/  BSYNC.RECONVERGENT B0 ;  /* 0x0000000000007941 */ /* 0x000fea0003800200 */
.L_x_9564:
        /* <DEDUP_REMOVED lines=35> */
[----:B0-----:R-:W-:Y:S05]  /*0770*/  CALL.REL.NOINC `($__internal_81_$__cuda_sm20_div_u16) ;  /* 0x0000002400d87944 */ /* 0x001fea0003c00000 */
        /* <DEDUP_REMOVED lines=40> */
.L_x_9598:
        /* <DEDUP_REMOVED lines=44> */
.L_x_9568:
[----:B------:R-:W-:Y:S05]  /*0cc0*/  BSYNC.RECONVERGENT B0 ;  /* 0x0000000000007941 */ /* 0x000fea0003800200 */
.L_x_9567:
        /* <DEDUP_REMOVED lines=17> */
.L_x_9571:
        /* <DEDUP_REMOVED lines=31> */
.L_x_9570:
[----:B------:R-:W-:Y:S05]  /*0fd0*/  BSYNC.RECONVERGENT B0 ;  /* 0x0000000000007941 */ /* 0x000fea0003800200 */
.L_x_9569:
        /* <DEDUP_REMOVED lines=22> */
.L_x_9573:
[----:B------:R-:W-:Y:S05]  /*1140*/  BSYNC.RECONVERGENT B0 ;  /* 0x0000000000007941 */ /* 0x000fea0003800200 */
.L_x_9572:
[----:B------:R-:W-:Y:S04]  /*1150*/  BSSY.RECONVERGENT B0, `(.L_x_9574) ;  /* 0x0000015000007945 */ /* 0x000fe80003800200 */
[----:B------:R-:W-:Y:S05]  /*1160*/  @!P0 BRA `(.L_x_9575) ;  /* 0x00000000004c8947 */ /* 0x000fea0003800000 */
[----:B0--3--:R-:W2:Y:S01]  /*1170*/  S2R R10, SR_CgaCtaId ;  /* 0x00000000000a7919 */ /* 0x009ea20000008800 */
[----:B-1----:R-:W-:-:S04]  /*1180*/  MOV R9, 0x400 ;  /* 0x0000040000097802 */ /* 0x002fc80000000f00 */
[----:B------:R-:W-:-:S04]  /*1190*/  IADD3 R9, PT, PT, R9, 0x480, RZ ;  /* 0x0000048009097810 */ /* 0x000fc80007ffe0ff */
[----:B--2---:R-:W-:-:S07]  /*11a0*/  LEA R13, R10, R9, 0x18 ;  /* 0x000000090a0d7211 */ /* 0x004fce00078ec0ff */
.L_x_9576:
        /* <DEDUP_REMOVED lines=15> */
.L_x_9575:
[----:B------:R-:W-:Y:S05]  /*12a0*/  BSYNC.RECONVERGENT B0 ;  /* 0x0000000000007941 */ /* 0x000fea0003800200 */
.L_x_9574:
        /* <DEDUP_REMOVED lines=53> */
.L_x_9592:
        /* <DEDUP_REMOVED lines=25> */
.L_x_9578:
        /* <DEDUP_REMOVED lines=8> */
.L_x_9579:
        /* <DEDUP_REMOVED lines=8> */
.L_x_9580:
        /* <DEDUP_REMOVED lines=9> */
.L_x_9591:
        /* <DEDUP_REMOVED lines=8> */
.L_x_9601:
[----:B01----:R-:W-:Y:S01]  /*19a0*/  IMAD R26, R4, R27, RZ ;  /* 0x0000001b041a7224 */ /* 0x003fe200078e02ff */
[----:B------:R-:W-:Y:S06]  /*19b0*/  @!P0 BRA `(.L_x_9585) ;  /* 0x0000000000148947 */ /* 0x000fec0003800000 */
[----:B------:R-:W-:-:S03]  /*19c0*/  UMOV UR4, 0xffffffff ;  /* 0xffffffff00047882 */ /* 0x000fc60000000000 */
[----:B------:R-:W-:Y:S05]  /*19d0*/  BRA.DIV UR4, `(.L_x_9586) ;  /* 0x0000001204c47947 */ /* 0x000fea000b800000 */
[----:B------:R-:W-:-:S05]  /*19e0*/  IMAD.U32 R28, RZ, RZ, UR7 ;  /* 0x00000007ff1c7e24 */ /* 0x000fca000f8e00ff */
[----:B------:R0:W1:Y:S02]  /*19f0*/  SHFL.IDX PT, R27, R25, R9, R28 ;  /* 0x00000009191b7389 */ /* 0x00006400000e001c */
.L_x_9604:
[----:B-1----:R-:W-:-:S07]  /*1a00*/  IMAD R26, R5, R27, R26 ;  /* 0x0000001b051a7224 */ /* 0x002fce00078e021a */
.L_x_9585:
[----:B------:R-:W-:Y:S05]  /*1a10*/  @!P1 BRA `(.L_x_9587) ;  /* 0x0000000000149947 */ /* 0x000fea0003800000 */
[----:B------:R-:W-:-:S03]  /*1a20*/  UMOV UR4, 0xffffffff ;  /* 0xffffffff00047882 */ /* 0x000fc60000000000 */
[----:B------:R-:W-:Y:S05]  /*1a30*/  BRA.DIV UR4, `(.L_x_9588) ;  /* 0x0000001204d47947 */ /* 0x000fea000b800000 */
[----:B------:R-:W-:-:S06]  /*1a40*/  IMAD.U32 R27, RZ, RZ, UR7 ;  /* 0x00000007ff1b7e24 */ /* 0x000fcc000f8e00ff */
[----:B------:R1:W0:Y:S02]  /*1a50*/  SHFL.IDX PT, R27, R25, R10, R27 ;  /* 0x0000000a191b7389 */ /* 0x00022400000e001b */
.L_x_9607:
[----:B0-2---:R-:W-:-:S07]  /*1a60*/  IMAD R26, R6, R27, R26 ;  /* 0x0000001b061a7224 */ /* 0x005fce00078e021a */
.L_x_9587:
[----:B------:R-:W-:Y:S05]  /*1a70*/  @!P2 BRA `(.L_x_9589) ;  /* 0x00000000004ca947 */ /* 0x000fea0003800000 */
[----:B------:R-:W-:-:S03]  /*1a80*/  UMOV UR4, 0xffffffff ;  /* 0xffffffff00047882 */ /* 0x000fc60000000000 */
[----:B------:R-:W-:Y:S05]  /*1a90*/  BRA.DIV UR4, `(.L_x_9590) ;  /* 0x0000001204e47947 */ /* 0x000fea000b800000 */
[----:B------:R-:W-:-:S05]  /*1aa0*/  MOV R27, UR7 ;  /* 0x00000007001b7c02 */ /* 0x000fca0008000f00 */
[----:B01--4-:R0:W1:Y:S02]  /*1ab0*/  SHFL.IDX PT, R25, R25, R14, R27 ;  /* 0x0000000e19197389 */ /* 0x01306400000e001b */
.L_x_9610:
[----:B-1-3--:R-:W-:Y:S01]  /*1ac0*/  IMAD R26, R7, R25, R26 ;  /* 0x00000019071a7224 */ /* 0x00afe200078e021a */
[----:B------:R-:W-:Y:S06]  /*1ad0*/  BRA `(.L_x_9589) ;  /* 0x0000000000347947 */ /* 0x000fec0003800000 */
.L_x_9583:
        /* <DEDUP_REMOVED lines=13> */
.L_x_9589:
        /* <DEDUP_REMOVED lines=9> */
.L_x_9582:
[----:B------:R-:W-:Y:S05]  /*1c40*/  BSYNC B0 ;  /* 0x0000000000007941 */ /* 0x000fea0003800000 */
.L_x_9581:
[----:B------:R-:W-:Y:S05]  /*1c50*/  @!P3 BRA `(.L_x_9592) ;  /* 0xfffffff80068b947 */ /* 0x000fea000383ffff */
.L_x_9577:
        /* <DEDUP_REMOVED lines=125> */
.L_x_9594:
[----:B------:R-:W-:Y:S05]  /*2430*/  BSYNC.RECONVERGENT B0 ;  /* 0x0000000000007941 */ /* 0x000fea0003800200 */
.L_x_9593:
        /* <DEDUP_REMOVED lines=16> */
.L_x_9597:
        /* <DEDUP_REMOVED lines=106> */
.L_x_9596:
[----:B------:R-:W-:Y:S05]  /*2be0*/  BSYNC.RECONVERGENT B0 ;  /* 0x0000000000007941 */ /* 0x000fea0003800200 */
.L_x_9595:
[----:B------:R-:W-:Y:S01]  /*2bf0*/  MOV R8, UR15 ;  /* 0x0000000f00087c02 */ /* 0x000fe20008000f00 */
[----:B------:R-:W-:-:S04]  /*2c00*/  UIADD3 UR6, UPT, UPT, UR15, UR6, URZ ;  /* 0x000000060f067290 */ /* 0x000fc8000fffe0ff */
[----:B------:R-:W-:-:S05]  /*2c10*/  IMAD.SHL.U32 R8, R8, 0x8, RZ ;  /* 0x0000000808087824 */ /* 0x000fca00078e00ff */
[----:B------:R-:W-:-:S13]  /*2c20*/  ISETP.LE.U32.AND P0, PT, R8, UR6, PT ;  /* 0x0000000608007c0c */ /* 0x000fda000bf03070 */
[----:B------:R-:W-:Y:S05]  /*2c30*/  @!P0 BRA `(.L_x_9598) ;  /* 0xffffffdc00708947 */ /* 0x000fea000383ffff */
[----:B------:R-:W-:Y:S05]  /*2c40*/  EXIT ;  /* 0x000000000000794d */ /* 0x000fea0003800000 */
.L_x_9584:
        /* <DEDUP_REMOVED lines=8> */
.L_x_9600:
[----:B------:R-:W-:Y:S05]  /*2cd0*/  BSYNC B1 ;  /* 0x0000000000017941 */ /* 0x000fea0003800000 */
.L_x_9599:
[----:B------:R-:W-:Y:S05]  /*2ce0*/  BRA `(.L_x_9601) ;  /* 0xffffffec002c7947 */ /* 0x000fea000383ffff */
.L_x_9586:
        /* <DEDUP_REMOVED lines=8> */
.L_x_9603:
[----:B------:R-:W-:Y:S05]  /*2d70*/  BSYNC B1 ;  /* 0x0000000000017941 */ /* 0x000fea0003800000 */
.L_x_9602:
[----:B------:R-:W-:Y:S05]  /*2d80*/  BRA `(.L_x_9604) ;  /* 0xffffffec001c7947 */ /* 0x000fea000383ffff */
.L_x_9588:
        /* <DEDUP_REMOVED lines=8> */
.L_x_9606:
[----:B------:R-:W-:Y:S05]  /*2e10*/  BSYNC B1 ;  /* 0x0000000000017941 */ /* 0x000fea0003800000 */
.L_x_9605:
[----:B------:R-:W-:Y:S05]  /*2e20*/  BRA `(.L_x_9607) ;  /* 0xffffffec000c7947 */ /* 0x000fea000383ffff */
.L_x_9590:
        /* <DEDUP_REMOVED lines=8> */
.L_x_9609:
[----:B------:R-:W-:Y:S05]  /*2eb0*/  BSYNC B1 ;  /* 0x0000000000017941 */ /* 0x000fea0003800000 */
.L_x_9608:
[----:B------:R-:W-:Y:S01]  /*2ec0*/  IMAD.MOV.U32 R25, RZ, RZ, R27 ;  /* 0x000000ffff197224 */ /* 0x000fe200078e001b */
[----:B------:R-:W-:Y:S06]  /*2ed0*/  BRA `(.L_x_9610) ;  /* 0xffffffe800f87947 */ /* 0x000fec000383ffff */
        .weak           $__internal_81_$__cuda_sm20_div_u16
        .type           $__internal_81_$__cuda_sm20_div_u16,@function
        .size           $__internal_81_$__cuda_sm20_div_u16,(.L_x_20371 - $__internal_81_$__cuda_sm20_div_u16)
$__internal_81_$__cuda_sm20_div_u16:
        /* <DEDUP_REMOVED lines=18> */
[----:B------:R-:W-:Y:S06]  /*3000*/  RET.REL.NODEC R4 `(_Z9cuda_gemmIiLi128ELi8ELi1ELi256ELi4ELi4ELi0EEviiiPT_S1_S1_ii) ;  /* 0xffffffcc04fc7950 */ /* 0x000fec0003c3ffff */
.L_x_9611:
        /* <DEDUP_REMOVED lines=15> */
.L_x_20371:


//--------------------- .text._Z9cuda_gemmIiLi128ELi8ELi1ELi256ELi2ELi2ELi1EEviiiPT_S1_S1_ii --------------------------
	.section	.text._Z9cuda_gemmIiLi128ELi8ELi1ELi256ELi2ELi2ELi1EEviiiPT_S1_S1_ii,"ax",@progbits
	.align	128
        .global         _Z9cuda_gemmIiLi128ELi8ELi1ELi256ELi2ELi2ELi1EEviiiPT_S1_S1_ii
        .type           _Z9cuda_gemmIiLi128ELi8ELi1ELi256ELi2ELi2ELi1EEviiiPT_S1_S1_ii,@function
        .size           _Z9cuda_gemmIiLi128ELi8ELi1ELi256ELi2ELi2ELi1EEviiiPT_S1_S1_ii,(.L_x_20372 - _Z9cuda_gemmIiLi128ELi8ELi1ELi256ELi2ELi2ELi1EEviiiPT_S1_S1_ii)
        .other          _Z9cuda_gemmIiLi128ELi8ELi1ELi256ELi2ELi2ELi1EEviiiPT_S1_S1_ii,@"STO_CUDA_ENTRY STV_DEFAULT"
_Z9cuda_gemmIiLi128ELi8ELi1ELi256ELi2ELi2ELi1EEviiiPT_S1_S1_ii:
.text._Z9cuda_gemmIiLi128ELi8ELi1ELi256ELi2ELi2ELi1EEviiiPT_S1_S1_ii:
        /* <DEDUP_REMOVED lines=12> */
.L_x_9614:
        /* <DEDUP_REMOVED lines=11> */
.L_x_9613:
[----:B------:R-:W-:Y:S05]  /*0170*/  BSYNC.RECONVERGENT B0 ;  /* 0x0000000000007941 */ /* 0x000fea0003800200 */
.L_x_9612:
        /* <DEDUP_REMOVED lines=19> */
[----:B------:R-:W-:Y:S05]  /*02b0*/  CALL.REL.NOINC `($__internal_82_$__cuda_sm20_div_u16) ;  /* 0x0000000c001c7944 */ /* 0x000fea0003c00000 */
        /* <DEDUP_REMOVED lines=16> */
.L_x_9631:
        /* <DEDUP_REMOVED lines=34> */
.L_x_9616:
[----:B------:R-:W-:Y:S05]  /*05e0*/  BSYNC.RECONVERGENT B0 ;  /* 0x0000000000007941 */ /* 0x000fea0003800200 */
.L_x_9615:
        /* <DEDUP_REMOVED lines=14> */
.L_x_9619:
        /* <DEDUP_REMOVED lines=22> */
.L_x_9618:
[----:B------:R-:W-:Y:S05]  /*0830*/  BSYNC.RECONVERGENT B0 ;  /* 0x0000000000007941 */ /* 0x000fea0003800200 */
.L_x_9617:
        /* <DEDUP_REMOVED lines=15> */
.L_x_9621:
[----:B------:R-:W-:Y:S05]  /*0930*/  BSYNC.RECONVERGENT B0 ;  /* 0x0000000000007941 */ /* 0x000fea0003800200 */
.L_x_9620:
[----:B------:R-:W-:Y:S04]  /*0940*/  BSSY.RECONVERGENT B0, `(.L_x_9622) ;  /* 0x0000010000007945 */ /* 0x000fe80003800200 */
[----:B------:R-:W-:Y:S05]  /*0950*/  @!P2 BRA `(.L_x_9623) ;  /* 0x000000000038a947 */ /* 0x000fea0003800000 */
[----:B0-----:R-:W0:Y:S01]  /*0960*/  S2R R14, SR_CgaCtaId ;  /* 0x00000000000e7919 */ /* 0x001e220000008800 */
[----:B------:R-:W-:-:S04]  /*0970*/  MOV R13, 0x400 ;  /* 0x00000400000d7802 */ /* 0x000fc80000000f00 */
[----:B------:R-:W-:-:S04]  /*0980*/  IADD3 R13, PT, PT, R13, 0x480, RZ ;  /* 0x000004800d0d7810 */ /* 0x000fc80007ffe0ff */
[----:B0-----:R-:W-:-:S07]  /*0990*/  LEA R17, R14, R13, 0x18 ;  /* 0x0000000d0e117211 */ /* 0x001fce00078ec0ff */
.L_x_9624:
        /* <DEDUP_REMOVED lines=10> */
.L_x_9623:
[----:B------:R-:W-:Y:S05]  /*0a40*/  BSYNC.RECONVERGENT B0 ;  /* 0x0000000000007941 */ /* 0x000fea0003800200 */
.L_x_9622:
[----:B------:R3:W4:Y:S01]  /*0a50*/  LDS R12, [R8+UR5] ;  /* 0x00000005080c7984 */ /* 0x0007220008000800 */
[----:B------:R-:W-:-:S03]  /*0a60*/  UMOV UR4, URZ ;  /* 0x000000ff00047c82 */ /* 0x000fc60008000000 */
[----:B--2---:R3:W2:Y:S02]  /*0a70*/  LDS R13, [R9+0x4] ;  /* 0x00000400090d7984 */ /* 0x0046a40000000800 */
.L_x_9625:
        /* <DEDUP_REMOVED lines=42> */
.L_x_9627:
[----:B------:R-:W-:Y:S05]  /*0d20*/  BSYNC.RECONVERGENT B0 ;  /* 0x0000000000007941 */ /* 0x000fea0003800200 */
.L_x_9626:
[----:B------:R-:W-:Y:S04]  /*0d30*/  BSSY.RECONVERGENT B0, `(.L_x_9628) ;  /* 0x000001d000007945 */ /* 0x000fe80003800200 */
[----:B------:R-:W-:Y:S05]  /*0d40*/  @!P1 BRA `(.L_x_9629) ;  /* 0x00000000006c9947 */ /* 0x000fea0003800000 */
[----:B--2-4-:R-:W2:Y:S01]  /*0d50*/  S2R R13, SR_CgaCtaId ;  /* 0x00000000000d7919 */ /* 0x014ea20000008800 */
[----:B------:R-:W-:-:S04]  /*0d60*/  MOV R12, 0x400 ;  /* 0x00000400000c7802 */ /* 0x000fc80000000f00 */
[----:B------:R-:W-:-:S04]  /*0d70*/  IADD3 R12, PT, PT, R12, 0x480, RZ ;  /* 0x000004800c0c7810 */ /* 0x000fc80007ffe0ff */
[----:B--2---:R-:W-:-:S07]  /*0d80*/  LEA R22, R13, R12, 0x18 ;  /* 0x0000000c0d167211 */ /* 0x004fce00078ec0ff */
.L_x_9630:
        /* <DEDUP_REMOVED lines=23> */
.L_x_9629:
[----:B------:R-:W-:Y:S05]  /*0f00*/  BSYNC.RECONVERGENT B0 ;  /* 0x0000000000007941 */ /* 0x000fea0003800200 */
.L_x_9628:
[----:B------:R-:W-:Y:S05]  /*0f10*/  @!P0 BRA `(.L_x_9631) ;  /* 0xfffffff400288947 */ /* 0x000fea000383ffff */
[----:B------:R-:W-:Y:S05]  /*0f20*/  EXIT ;  /* 0x000000000000794d */ /* 0x000fea0003800000 */
        .weak           $__internal_82_$__cuda_sm20_div_u16
        .type           $__internal_82_$__cuda_sm20_div_u16,@function
        .size           $__internal_82_$__cuda_sm20_div_u16,(.L_x_20372 - $__internal_82_$__cuda_sm20_div_u16)
$__internal_82_$__cuda_sm20_div_u16:
        /* <DEDUP_REMOVED lines=18> */
[----:B------:R-:W-:Y:S06]  /*1050*/  RET.REL.NODEC R8 `(_Z9cuda_gemmIiLi128ELi8ELi1ELi256ELi2ELi2ELi1EEviiiPT_S1_S1_ii) ;  /* 0xffffffec08e87950 */ /* 0x000fec0003c3ffff */
.L_x_9632:
        /* <DEDUP_REMOVED lines=10> */
.L_x_20372:


//--------------------- .text._Z9cuda_gemmIiLi128ELi8ELi1ELi256ELi2ELi2ELi0EEviiiPT_S1_S1_ii --------------------------
	.section	.text._Z9cuda_gemmIiLi128ELi8ELi1ELi256ELi2ELi2ELi0EEviiiPT_S1_S1_ii,"ax",@progbits
	.align	128
        .global         _Z9cuda_gemmIiLi128ELi8ELi1ELi256ELi2ELi2ELi0EEviiiPT_S1_S1_ii
        .type           _Z9cuda_gemmIiLi128ELi8ELi1ELi256ELi2ELi2ELi0EEviiiPT_S1_S1_ii,@function
        .size           _Z9cuda_gemmIiLi128ELi8ELi1ELi256ELi2ELi2ELi0EEviiiPT_S1_S1_ii,(.L_x_20373 - _Z9cuda_gemmIiLi128ELi8ELi1ELi256ELi2ELi2ELi0EEviiiPT_S1_S1_ii)
        .other          _Z9cuda_gemmIiLi128ELi8ELi1ELi256ELi2ELi2ELi0EEviiiPT_S1_S1_ii,@"STO_CUDA_ENTRY STV_DEFAULT"
_Z9cuda_gemmIiLi128ELi8ELi1ELi256ELi2ELi2ELi0EEviiiPT_S1_S1_ii:
.text._Z9cuda_gemmIiLi128ELi8ELi1ELi256ELi2ELi2ELi0EEviiiPT_S1_S1_ii:
        /* <DEDUP_REMOVED lines=36> */
.L_x_9635:
        /* <DEDUP_REMOVED lines=25> */
.L_x_9634:
[----:B------:R-:W-:Y:S05]  /*03d0*/  BSYNC.RECONVERGENT B0 ;  /* 0x0000000000007941 */ /* 0x000fea0003800200 */
.L_x_9633:
        /* <DEDUP_REMOVED lines=58> */
[----:B0-----:R-:W-:Y:S05]  /*0780*/  CALL.REL.NOINC `($__internal_83_$__cuda_sm20_div_u16) ;  /* 0x00000020000c7944 */ /* 0x001fea0003c00000 */
        /* <DEDUP_REMOVED lines=41> */
.L_x_9661:
        /* <DEDUP_REMOVED lines=32> */
.L_x_9637:
[----:B------:R-:W-:Y:S05]  /*0c20*/  BSYNC.RECONVERGENT B0 ;  /* 0x0000000000007941 */ /* 0x000fea0003800200 */
.L_x_9636:
        /* <DEDUP_REMOVED lines=14> */
.L_x_9640:
        /* <DEDUP_REMOVED lines=24> */
.L_x_9639:
[----:B------:R-:W-:Y:S05]  /*0e90*/  BSYNC.RECONVERGENT B0 ;  /* 0x0000000000007941 */ /* 0x000fea0003800200 */
.L_x_9638:
        /* <DEDUP_REMOVED lines=15> */
.L_x_9642:
[----:B------:R-:W-:Y:S05]  /*0f90*/  BSYNC.RECONVERGENT B0 ;  /* 0x0000000000007941 */ /* 0x000fea0003800200 */
.L_x_9641:
[----:B------:R-:W-:Y:S04]  /*0fa0*/  BSSY.RECONVERGENT B0, `(.L_x_9643) ;  /* 0x0000011000007945 */ /* 0x000fe80003800200 */
[----:B------:R-:W-:Y:S05]  /*0fb0*/  @!P0 BRA `(.L_x_9644) ;  /* 0x00000000003c8947 */ /* 0x000fea0003800000 */
[----:B---3--:R-:W1:Y:S01]  /*0fc0*/  S2R R12, SR_CgaCtaId ;  /* 0x00000000000c7919 */ /* 0x008e620000008800 */
[----:B------:R-:W-:-:S05]  /*0fd0*/  MOV R9, 0x400 ;  /* 0x0000040000097802 */ /* 0x000fca0000000f00 */
[----:B------:R-:W-:-:S05]  /*0fe0*/  VIADD R9, R9, 0x480 ;  /* 0x0000048009097836 */ /* 0x000fca0000000000 */
[----:B-1----:R-:W-:-:S07]  /*0ff0*/  LEA R13, R12, R9, 0x18 ;  /* 0x000000090c0d7211 */ /* 0x002fce00078ec0ff */
.L_x_9645:
        /* <DEDUP_REMOVED lines=11> */
.L_x_9644:
[----:B------:R-:W-:Y:S05]  /*10b0*/  BSYNC.RECONVERGENT B0 ;  /* 0x0000000000007941 */ /* 0x000fea0003800200 */
.L_x_9643:
        /* <DEDUP_REMOVED lines=41> */
.L_x_9655:
        /* <DEDUP_REMOVED lines=23> */
.L_x_9647:
        /* <DEDUP_REMOVED lines=9> */
.L_x_9654:
        /* <DEDUP_REMOVED lines=8> */
.L_x_9664:
[----:B-1-3--:R-:W-:Y:S01]  /*15d0*/  IMAD R24, R17, R24, RZ ;  /* 0x0000001811187224 */ /* 0x00afe200078e02ff */
[----:B------:R-:W-:Y:S06]  /*15e0*/  @!P2 BRA `(.L_x_9652) ;  /* 0x000000000030a947 */ /* 0x000fec0003800000 */
[----:B------:R-:W-:-:S03]  /*15f0*/  UMOV UR5, 0xffffffff ;  /* 0xffffffff00057882 */ /* 0x000fc60000000000 */
[----:B------:R-:W-:Y:S05]  /*1600*/  BRA.DIV UR5, `(.L_x_9653) ;  /* 0x0000001205407947 */ /* 0x000fea000b800000 */
[----:B------:R-:W-:-:S05]  /*1610*/  MOV R23, UR8 ;  /* 0x0000000800177c02 */ /* 0x000fca0008000f00 */
[----:B--2---:R1:W2:Y:S02]  /*1620*/  SHFL.IDX PT, R22, R22, R13, R23 ;  /* 0x0000000d16167389 */ /* 0x0042a400000e0017 */
.L_x_9667:
[----:B0-2---:R-:W-:Y:S01]  /*1630*/  IMAD R24, R11, R22, R24 ;  /* 0x000000160b187224 */ /* 0x005fe200078e0218 */
[----:B------:R-:W-:Y:S06]  /*1640*/  BRA `(.L_x_9652) ;  /* 0x0000000000187947 */ /* 0x000fec0003800000 */
.L_x_9650:
[----:B------:R-:W-:Y:S01]  /*1650*/  @P2 IMAD R23, R16, 0x4, R23 ;  /* 0x0000000410172824 */ /* 0x000fe200078e0217 */
[----:B------:R-:W-:Y:S01]  /*1660*/  ISETP.LT.AND P5, PT, RZ, UR17, PT ;  /* 0x00000011ff007c0c */ /* 0x000fe2000bfa1270 */
[----:B-12---:R-:W-:-:S04]  /*1670*/  IMAD R22, R17, R22, RZ ;  /* 0x0000001611167224 */ /* 0x006fc800078e02ff */
[----:B------:R-:W0:Y:S01]  /*1680*/  @P2 LDS R23, [R23+0x4] ;  /* 0x0000040017172984 */ /* 0x000e220000000800 */
[----:B------:R-:W-:-:S05]  /*1690*/  SEL R24, R22, RZ, P5 ;  /* 0x000000ff16187207 */ /* 0x000fca0002800000 */
[----:B0-----:R-:W-:-:S07]  /*16a0*/  @P2 IMAD R24, R11, R23, R24 ;  /* 0x000000170b182224 */ /* 0x001fce00078e0218 */
.L_x_9652:
        /* <DEDUP_REMOVED lines=8> */
.L_x_9649:
[----:B------:R-:W-:Y:S05]  /*1730*/  BSYNC B0 ;  /* 0x0000000000007941 */ /* 0x000fea0003800000 */
.L_x_9648:
[----:B------:R-:W-:Y:S05]  /*1740*/  @!P3 BRA `(.L_x_9655) ;  /* 0xfffffffc0000b947 */ /* 0x000fea000383ffff */
.L_x_9646:
        /* <DEDUP_REMOVED lines=116> */
.L_x_9657:
[----:B------:R-:W-:Y:S05]  /*1e90*/  BSYNC.RECONVERGENT B0 ;  /* 0x0000000000007941 */ /* 0x000fea0003800200 */
.L_x_9656:
        /* <DEDUP_REMOVED lines=13> */
.L_x_9660:
        /* <DEDUP_REMOVED lines=105> */
.L_x_9659:
[----:B------:R-:W-:Y:S05]  /*2600*/  BSYNC.RECONVERGENT B0 ;  /* 0x0000000000007941 */ /* 0x000fea0003800200 */
.L_x_9658:
[----:B------:R-:W-:Y:S02]  /*2610*/  USHF.L.U32 UR5, UR15, 0x3, URZ ;  /* 0x000000030f057899 */ /* 0x000fe400080006ff */
[----:B------:R-:W-:-:S04]  /*2620*/  UIADD3 UR4, UPT, UPT, UR15, UR4, URZ ;  /* 0x000000040f047290 */ /* 0x000fc8000fffe0ff */
[----:B------:R-:W-:-:S09]  /*2630*/  UISETP.GE.U32.AND UP0, UPT, UR4, UR5, UPT ;  /* 0x000000050400728c */ /* 0x000fd2000bf06070 */
[----:B------:R-:W-:Y:S05]  /*2640*/  BRA.U !UP0, `(.L_x_9661) ;  /* 0xffffffe108f47547 */ /* 0x000fea000b83ffff */
[----:B------:R-:W-:Y:S05]  /*2650*/  EXIT ;  /* 0x000000000000794d */ /* 0x000fea0003800000 */
.L_x_9651:
        /* <DEDUP_REMOVED lines=8> */
.L_x_9663:
[----:B------:R-:W-:Y:S05]  /*26e0*/  BSYNC B1 ;  /* 0x0000000000017941 */ /* 0x000fea0003800000 */
.L_x_9662:
[----:B------:R-:W-:Y:S01]  /*26f0*/  MOV R24, R23 ;  /* 0x0000001700187202 */ /* 0x000fe20000000f00 */
[----:B------:R-:W-:Y:S06]  /*2700*/  BRA `(.L_x_9664) ;  /* 0xffffffec00b07947 */ /* 0x000fec000383ffff */
.L_x_9653:
        /* <DEDUP_REMOVED lines=8> */
.L_x_9666:
[----:B------:R-:W-:Y:S05]  /*2790*/  BSYNC B1 ;  /* 0x0000000000017941 */ /* 0x000fea0003800000 */
.L_x_9665:
[----:B------:R-:W-:Y:S01]  /*27a0*/  IMAD.MOV.U32 R22, RZ, RZ, R23 ;  /* 0x000000ffff167224 */ /* 0x000fe200078e0017 */
[----:B------:R-:W-:Y:S06]  /*27b0*/  BRA `(.L_x_9667) ;  /* 0xffffffec009c7947 */ /* 0x000fec000383ffff */
        .weak           $__internal_83_$__cuda_sm20_div_u16
        .type           $__internal_83_$__cuda_sm20_div_u16,@function
        .size           $__internal_83_$__cuda_sm20_div_u16,(.L_x_20373 - $__internal_83_$__cuda_sm20_div_u16)
$__internal_83_$__cuda_sm20_div_u16:
        /* <DEDUP_REMOVED lines=18> */
[----:B------:R-:W-:Y:S06]  /*28e0*/  RET.REL.NODEC R4 `(_Z9cuda_gemmIiLi128ELi8ELi1ELi256ELi2ELi2ELi0EEviiiPT_S1_S1_ii) ;  /* 0xffffffd404c47950 */ /* 0x000fec0003c3ffff */
.L_x_9668:
        /* <DEDUP_REMOVED lines=9> */
.L_x_20373:


//--------------------- .text._Z9cuda_gemmIiLi128ELi8ELi1ELi128ELi64ELi64ELi1EEviiiPT_S1_S1_ii --------------------------
	.section	.text._Z9cuda_gemmIiLi128ELi8ELi1ELi128ELi64ELi64ELi1EEviiiPT_S1_S1_ii,"ax",@progbits
	.align	128
        .global         _Z9cuda_gemmIiLi128ELi8ELi1ELi128ELi64ELi64ELi1EEviiiPT_S1_S1_ii
        .type           _Z9cuda_gemmIiLi128ELi8ELi1ELi128ELi64ELi64ELi1EEviiiPT_S1_S1_ii,@function
        .size           _Z9cuda_gemmIiLi128ELi8ELi1ELi128ELi64ELi64ELi1EEviiiPT_S1_S1_ii,(.L_x_20374 - _Z9cuda_gemmIiLi128ELi8ELi1ELi128ELi64ELi64ELi1EEviiiPT_S1_S1_ii)
        .other          _Z9cuda_gemmIiLi128ELi8ELi1ELi128ELi64ELi64ELi1EEviiiPT_S1_S1_ii,@"STO_CUDA_ENTRY STV_DEFAULT"
_Z9cuda_gemmIiLi128ELi8ELi1ELi128ELi64ELi64ELi1EEviiiPT_S1_S1_ii:
.text._Z9cuda_gemmIiLi128ELi8ELi1ELi128ELi64ELi64ELi1EEviiiPT_S1_S1_ii:
        /* <DEDUP_REMOVED lines=9> */
[----:B------:R-:W-:Y:S05]  /*0090*/  CALL.REL.NOINC `($__internal_84_$__cuda_sm20_div_u16) ;  /* 0x00000020005c7944 */ /* 0x000fea0003c00000 */
        /* <DEDUP_REMOVED lines=15> */
.L_x_9671:
        /* <DEDUP_REMOVED lines=13> */
.L_x_9670:
[----:B--2---:R-:W-:Y:S05]  /*0260*/  BSYNC.RECONVERGENT B0 ;  /* 0x0000000000007941 */ /* 0x004fea0003800200 */
.L_x_9669:
[----:B------:R-:W-:Y:S01]  /*0270*/  BSSY.RECONVERGENT B0, `(.L_x_9672) ;  /* 0x0000028000007945 */ /* 0x000fe20003800200 */
[----:B0-----:R-:W-:-:S07]  /*0280*/  LEA R18, R17, R14, 0x18 ;  /* 0x0000000e11127211 */ /* 0x001fce00078ec0ff */
.L_x_9673:
        /* <DEDUP_REMOVED lines=39> */
.L_x_9672:
        /* <DEDUP_REMOVED lines=93> */
.L_x_9692:
        /* <DEDUP_REMOVED lines=42> */
.L_x_9675:
[----:B------:R-:W-:Y:S05]  /*0d70*/  BSYNC.RECONVERGENT B0 ;  /* 0x0000000000007941 */ /* 0x000fea0003800200 */
.L_x_9674:
        /* <DEDUP_REMOVED lines=15> */
.L_x_9678:
        /* <DEDUP_REMOVED lines=22> */
.L_x_9677:
[----:B------:R-:W-:Y:S05]  /*0fd0*/  BSYNC.RECONVERGENT B0 ;  /* 0x0000000000007941 */ /* 0x000fea0003800200 */
.L_x_9676:
        /* <DEDUP_REMOVED lines=18> */
.L_x_9680:
[----:B------:R-:W-:Y:S05]  /*1100*/  BSYNC.RECONVERGENT B0 ;  /* 0x0000000000007941 */ /* 0x000fea0003800200 */
.L_x_9679:
[----:B------:R-:W-:Y:S04]  /*1110*/  BSSY.RECONVERGENT B0, `(.L_x_9681) ;  /* 0x0000010000007945 */ /* 0x000fe80003800200 */
[----:B------:R-:W-:Y:S05]  /*1120*/  @!P2 BRA `(.L_x_9682) ;  /* 0x000000000038a947 */ /* 0x000fea0003800000 */
[----:B----4-:R-:W4:Y:S01]  /*1130*/  S2R R3, SR_CgaCtaId ;  /* 0x0000000000037919 */ /* 0x010f220000008800 */
[----:B-1-3--:R-:W-:-:S05]  /*1140*/  MOV R2, 0x400 ;  /* 0x0000040000027802 */ /* 0x00afca0000000f00 */
[----:B------:R-:W-:-:S05]  /*1150*/  VIADD R2, R2, 0x4300 ;  /* 0x0000430002027836 */ /* 0x000fca0000000000 */
[----:B----4-:R-:W-:-:S07]  /*1160*/  LEA R6, R3, R2, 0x18 ;  /* 0x0000000203067211 */ /* 0x010fce00078ec0ff */
.L_x_9683:
        /* <DEDUP_REMOVED lines=10> */
.L_x_9682:
[----:B------:R-:W-:Y:S05]  /*1210*/  BSYNC.RECONVERGENT B0 ;  /* 0x0000000000007941 */ /* 0x000fea0003800200 */
.L_x_9681:
[----:B------:R-:W-:Y:S01]  /*1220*/  UPLOP3.LUT UP0, UPT, UPT, UPT, UPT, 0x80, 0x8 ;  /* 0x000000000008789c */ /* 0x000fe20003f0f070 */
[----:B------:R-:W-:-:S10]  /*1230*/  UMOV UR4, URZ ;  /* 0x000000ff00047c82 */ /* 0x000fd40008000000 */
.L_x_9686:
        /* <DEDUP_REMOVED lines=78> */
.L_x_9685:
        /* <DEDUP_REMOVED lines=107> */
.L_x_9684:
        /* <DEDUP_REMOVED lines=38> */
.L_x_9688:
[----:B------:R-:W-:Y:S05]  /*2030*/  BSYNC.RECONVERGENT B0 ;  /* 0x0000000000007941 */ /* 0x000fea0003800200 */
.L_x_9687:
[----:B------:R-:W-:Y:S04]  /*2040*/  BSSY.RECONVERGENT B0, `(.L_x_9689) ;  /* 0x000001a000007945 */ /* 0x000fe80003800200 */
[----:B------:R-:W-:Y:S05]  /*2050*/  @!P2 BRA `(.L_x_9690) ;  /* 0x000000000060a947 */ /* 0x000fea0003800000 */
.L_x_9691:
        /* <DEDUP_REMOVED lines=24> */
.L_x_9690:
[----:B------:R-:W-:Y:S05]  /*21e0*/  BSYNC.RECONVERGENT B0 ;  /* 0x0000000000007941 */ /* 0x000fea0003800200 */
.L_x_9689:
[----:B------:R-:W-:Y:S05]  /*21f0*/  BRA.U !UP2, `(.L_x_9692) ;  /* 0xffffffe90a347547 */ /* 0x000fea000b83ffff */
[----:B------:R-:W-:Y:S05]  /*2200*/  EXIT ;  /* 0x000000000000794d */ /* 0x000fea0003800000 */
        .weak           $__internal_84_$__cuda_sm20_div_u16
        .type           $__internal_84_$__cuda_sm20_div_u16,@function
        .size           $__internal_84_$__cuda_sm20_div_u16,(.L_x_20374 - $__internal_84_$__cuda_sm20_div_u16)
$__internal_84_$__cuda_sm20_div_u16:
        /* <DEDUP_REMOVED lines=18> */
[----:B------:R-:W-:Y:S06]  /*2330*/  RET.REL.NODEC R2 `(_Z9cuda_gemmIiLi128ELi8ELi1ELi128ELi64ELi64ELi1EEviiiPT_S1_S1_ii) ;  /* 0xffffffdc02307950 */ /* 0x000fec0003c3ffff */
.L_x_9693:
        /* <DEDUP_REMOVED lines=12> */
.L_x_20374:


//--------------------- .text._Z9cuda_gemmIiLi128ELi8ELi1ELi128ELi64ELi64ELi0EEviiiPT_S1_S1_ii --------------------------
	.section	.text._Z9cuda_gemmIiLi128ELi8ELi1ELi128ELi64ELi64ELi0EEviiiPT_S1_S1_ii,"ax",@progbits
	.align	128
        .global         _Z9cuda_gemmIiLi128ELi8ELi1ELi128ELi64ELi64ELi0EEviiiPT_S1_S1_ii
        .type           _Z9cuda_gemmIiLi128ELi8ELi1ELi128ELi64ELi64ELi0EEviiiPT_S1_S1_ii,@function
        .size           _Z9cuda_gemmIiLi128ELi8ELi1ELi128ELi64ELi64ELi0EEviiiPT_S1_S1_ii,(.L_x_20555 - _Z9cuda_gemmIiLi128ELi8ELi1ELi128ELi64ELi64ELi0EEviiiPT_S1_S1_ii)
        .other          _Z9cuda_gemmIiLi128ELi8ELi1ELi128ELi64ELi64ELi0EEviiiPT_S1_S1_ii,@"STO_CUDA_ENTRY STV_DEFAULT"
_Z9cuda_gemmIiLi128ELi8ELi1ELi128ELi64ELi64ELi0EEviiiPT_S1_S1_ii:
.text._Z9cuda_gemmIiLi128ELi8ELi1ELi128ELi64ELi64ELi0EEviiiPT_S1_S1_ii:
        /* <DEDUP_REMOVED lines=41> */
.L_x_9696:
        /* <DEDUP_REMOVED lines=25> */
.L_x_9695:
[----:B------:R-:W-:Y:S05]  /*0420*/  BSYNC.RECONVERGENT B0 ;  /* 0x0000000000007941 */ /* 0x000fea0003800200 */
.L_x_9694:
        /* <DEDUP_REMOVED lines=88> */
.L_x_9889:
        /* <DEDUP_REMOVED lines=38> */
.L_x_9698:
[----:B------:R-:W-:Y:S05]  /*0c10*/  BSYNC.RECONVERGENT B0 ;  /* 0x0000000000007941 */ /* 0x000fea0003800200 */
.L_x_9697:
        /* <DEDUP_REMOVED lines=13> */
.L_x_9701:
        /* <DEDUP_REMOVED lines=24> */
.L_x_9700:
[----:B------:R-:W-:Y:S05]  /*0e70*/  BSYNC.RECONVERGENT B0 ;  /* 0x0000000000007941 */ /* 0x000fea0003800200 */
.L_x_9699:
        /* <DEDUP_REMOVED lines=15> */
.L_x_9703:
[----:B------:R-:W-:Y:S05]  /*0f70*/  BSYNC.RECONVERGENT B0 ;  /* 0x0000000000007941 */ /* 0x000fea0003800200 */
.L_x_9702:
[----:B------:R-:W-:Y:S04]  /*0f80*/  BSSY.RECONVERGENT B0, `(.L_x_9704) ;  /* 0x0000011000007945 */ /* 0x000fe80003800200 */
[----:B------:R-:W-:Y:S05]  /*0f90*/  @!P1 BRA `(.L_x_9705) ;  /* 0x00000000003c9947 */ /* 0x000fea0003800000 */
[----:B01-3--:R-:W0:Y:S01]  /*0fa0*/  S2R R48, SR_CgaCtaId ;  /* 0x0000000000307919 */ /* 0x00be220000008800 */
[----:B------:R-:W-:-:S05]  /*0fb0*/  MOV R41, 0x400 ;  /* 0x0000040000297802 */ /* 0x000fca0000000f00 */
[----:B------:R-:W-:-:S05]  /*0fc0*/  VIADD R41, R41, 0x4300 ;  /* 0x0000430029297836 */ /* 0x000fca0000000000 */
[----:B0-----:R-:W-:-:S07]  /*0fd0*/  LEA R49, R48, R41, 0x18 ;  /* 0x0000002930317211 */ /* 0x001fce00078ec0ff */
.L_x_9706:
        /* <DEDUP_REMOVED lines=11> */
.L_x_9705:
[----:B------:R-:W-:Y:S05]  /*1090*/  BSYNC.RECONVERGENT B0 ;  /* 0x0000000000007941 */ /* 0x000fea0003800200 */
.L_x_9704:
        /* <DEDUP_REMOVED lines=124> */
.L_x_9743:
        /* <DEDUP_REMOVED lines=30> */
.L_x_9709:
        /* <DEDUP_REMOVED lines=8> */
.L_x_9710:
        /* <DEDUP_REMOVED lines=8> */
.L_x_9711:
        /* <DEDUP_REMOVED lines=8> */
.L_x_9712:
        /* <DEDUP_REMOVED lines=8> */
.L_x_9713:
        /* <DEDUP_REMOVED lines=9> */
.L_x_9714:
        /* <DEDUP_REMOVED lines=9> */
.L_x_9715:
        /* <DEDUP_REMOVED lines=9> */
.L_x_9716:
        /* <DEDUP_REMOVED lines=9> */
.L_x_9717:
        /* <DEDUP_REMOVED lines=9> */
.L_x_9718:
        /* <DEDUP_REMOVED lines=9> */
.L_x_9719:
        /* <DEDUP_REMOVED lines=9> */
.L_x_9720:
        /* <DEDUP_REMOVED lines=9> */
.L_x_9721:
        /* <DEDUP_REMOVED lines=9> */
.L_x_9722:
        /* <DEDUP_REMOVED lines=9> */
.L_x_9723:
        /* <DEDUP_REMOVED lines=9> */
.L_x_9724:
        /* <DEDUP_REMOVED lines=9> */
.L_x_9725:
        /* <DEDUP_REMOVED lines=9> */
.L_x_9726:
        /* <DEDUP_REMOVED lines=9> */
.L_x_9727:
        /* <DEDUP_REMOVED lines=9> */
.L_x_9728:
        /* <DEDUP_REMOVED lines=9> */
.L_x_9729:
        /* <DEDUP_REMOVED lines=9> */
.L_x_9730:
        /* <DEDUP_REMOVED lines=9> */
.L_x_9731:
        /* <DEDUP_REMOVED lines=9> */
.L_x_9732:
        /* <DEDUP_REMOVED lines=9> */
.L_x_9733:
        /* <DEDUP_REMOVED lines=9> */
.L_x_9734:
        /* <DEDUP_REMOVED lines=9> */
.L_x_9735:
        /* <DEDUP_REMOVED lines=9> */
.L_x_9736:
        /* <DEDUP_REMOVED lines=9> */
.L_x_9737:
        /* <DEDUP_REMOVED lines=9> */
.L_x_9738:
        /* <DEDUP_REMOVED lines=8> */
.L_x_9739:
        /* <DEDUP_REMOVED lines=42> */
.L_x_9742:
        /* <DEDUP_REMOVED lines=132> */
.L_x_9741:
[----:B------:R-:W-:Y:S05]  /*35b0*/  BSYNC.RECONVERGENT B0 ;  /* 0x0000000000007941 */ /* 0x000fea0003800200 */
.L_x_9740:
[----:B------:R-:W-:Y:S01]  /*35c0*/  UPLOP3.LUT UP0, UPT, UPT, UPT, UPT, 0x40, 0x4 ;  /* 0x000000000004789c */ /* 0x000fe20003f0e870 */
[----:B------:R-:W-:Y:S01]  /*35d0*/  UMOV UR4, 0x20 ;  /* 0x0000002000047882 */ /* 0x000fe20000000000 */
[----:B------:R-:W-:Y:S09]  /*35e0*/  BRA.U UP1, `(.L_x_9743) ;  /* 0xffffffe1019c7547 */ /* 0x000ff2000b83ffff */
[----:B------:R-:W-:Y:S05]  /*35f0*/  BRA `(.L_x_9707) ;  /* 0x0000003000ac7947 */ /* 0x000fea0003800000 */
.L_x_9708:
        /* <DEDUP_REMOVED lines=151> */
.L_x_9883:
        /* <DEDUP_REMOVED lines=113> */
.L_x_9745:
[----:B------:R-:W-:Y:S05]  /*4680*/  BSYNC.RECONVERGENT B0 ;  /* 0x0000000000007941 */ /* 0x000fea0003800200 */
.L_x_9744:
        /* <DEDUP_REMOVED lines=13> */
.L_x_9747:
[----:B------:R-:W-:Y:S05]  /*4760*/  BSYNC.RECONVERGENT B0 ;  /* 0x0000000000007941 */ /* 0x000fea0003800200 */
.L_x_9746:
        /* <DEDUP_REMOVED lines=13> */
.L_x_9749:
[----:B------:R-:W-:Y:S05]  /*4840*/  BSYNC.RECONVERGENT B0 ;  /* 0x0000000000007941 */ /* 0x000fea0003800200 */
.L_x_9748:
        /* <DEDUP_REMOVED lines=13> */
.L_x_9751:
[----:B------:R-:W-:Y:S05]  /*4920*/  BSYNC.RECONVERGENT B0 ;  /* 0x0000000000007941 */ /* 0x000fea0003800200 */
.L_x_9750:
        /* <DEDUP_REMOVED lines=13> */
.L_x_9753:
[----:B------:R-:W-:Y:S05]  /*4a00*/  BSYNC.RECONVERGENT B0 ;  /* 0x0000000000007941 */ /* 0x000fea0003800200 */
.L_x_9752:
        /* <DEDUP_REMOVED lines=13> */
.L_x_9755:
[----:B------:R-:W-:Y:S05]  /*4ae0*/  BSYNC.RECONVERGENT B0 ;  /* 0x0000000000007941 */ /* 0x000fea0003800200 */
.L_x_9754:
        /* <DEDUP_REMOVED lines=13> */
.L_x_9757:
[----:B------:R-:W-:Y:S05]  /*4bc0*/  BSYNC.RECONVERGENT B0 ;  /* 0x0000000000007941 */ /* 0x000fea0003800200 */
.L_x_9756:
        /* <DEDUP_REMOVED lines=13> */
.L_x_9759:
[----:B------:R-:W-:Y:S05]  /*4ca0*/  BSYNC.RECONVERGENT B0 ;  /* 0x0000000000007941 */ /* 0x000fea0003800200 */
.L_x_9758:
        /* <DEDUP_REMOVED lines=13> */
.L_x_9761:
[----:B------:R-:W-:Y:S05]  /*4d80*/  BSYNC.RECONVERGENT B0 ;  /* 0x0000000000007941 */ /* 0x000fea0003800200 */
.L_x_9760:
        /* <DEDUP_REMOVED lines=13> */
.L_x_9763:
[----:B------:R-:W-:Y:S05]  /*4e60*/  BSYNC.RECONVERGENT B0 ;  /* 0x0000000000007941 */ /* 0x000fea0003800200 */
.L_x_9762:
        /* <DEDUP_REMOVED lines=13> */
.L_x_9765:
[----:B------:R-:W-:Y:S05]  /*4f40*/  BSYNC.RECONVERGENT B0 ;  /* 0x0000000000007941 */ /* 0x000fea0003800200 */
.L_x_9764:
        /* <DEDUP_REMOVED lines=13> */
.L_x_9767:
[----:B------:R-:W-:Y:S05]  /*5020*/  BSYNC.RECONVERGENT B0 ;  /* 0x0000000000007941 */ /* 0x000fea0003800200 */
.L_x_9766:
        /* <DEDUP_REMOVED lines=13> */
.L_x_9769:
[----:B------:R-:W-:Y:S05]  /*5100*/  BSYNC.RECONVERGENT B0 ;  /* 0x0000000000007941 */ /* 0x000fea0003800200 */
.L_x_9768:
        /* <DEDUP_REMOVED lines=13> */
.L_x_9771:
[----:B------:R-:W-:Y:S05]  /*51e0*/  BSYNC.RECONVERGENT B0 ;  /* 0x0000000000007941 */ /* 0x000fea0003800200 */
.L_x_9770:
        /* <DEDUP_REMOVED lines=13> */
.L_x_9773:
[----:B------:R-:W-:Y:S05]  /*52c0*/  BSYNC.RECONVERGENT B0 ;  /* 0x0000000000007941 */ /* 0x000fea0003800200 */
.L_x_9772:
        /* <DEDUP_REMOVED lines=13> */
.L_x_9775:
[----:B------:R-:W-:Y:S05]  /*53a0*/  BSYNC.RECONVERGENT B0 ;  /* 0x0000000000007941 */ /* 0x000fea0003800200 */
.L_x_9774:
        /* <DEDUP_REMOVED lines=13> */
.L_x_9777:
[----:B------:R-:W-:Y:S05]  /*5480*/  BSYNC.RECONVERGENT B0 ;  /* 0x0000000000007941 */ /* 0x000fea0003800200 */
.L_x_9776:
        /* <DEDUP_REMOVED lines=13> */
.L_x_9779:
[----:B------:R-:W-:Y:S05]  /*5560*/  BSYNC.RECONVERGENT B0 ;  /* 0x0000000000007941 */ /* 0x000fea0003800200 */
.L_x_9778:
        /* <DEDUP_REMOVED lines=13> */
.L_x_9781:
[----:B------:R-:W-:Y:S05]  /*5640*/  BSYNC.RECONVERGENT B0 ;  /* 0x0000000000007941 */ /* 0x000fea0003800200 */
.L_x_9780:
        /* <DEDUP_REMOVED lines=13> */
.L_x_9783:
[----:B------:R-:W-:Y:S05]  /*5720*/  BSYNC.RECONVERGENT B0 ;  /* 0x0000000000007941 */ /* 0x000fea0003800200 */
.L_x_9782:
        /* <DEDUP_REMOVED lines=13> */
.L_x_9882:
        /* <DEDUP_REMOVED lines=8> */
.L_x_9892:
[----:B01----:R-:W-:-:S07]  /*5880*/  IMAD R77, R40, R77, RZ ;  /* 0x0000004d284d7224 */ /* 0x003fce00078e02ff */
.L_x_9787:
[----:B------:R-:W-:Y:S05]  /*5890*/  BSYNC B1 ;  /* 0x0000000000017941 */ /* 0x000fea0003800000 */
.L_x_9786:
[----:B------:R-:W-:Y:S04]  /*58a0*/  BSSY B1, `(.L_x_9789) ;  /* 0x0000006000017945 */ /* 0x000fe80003800000 */
[----:B------:R-:W-:Y:S05]  /*58b0*/  @!P4 BRA `(.L_x_9790) ;  /* 0x000000000010c947 */ /* 0x000fea0003800000 */
[----:B------:R-:W-:-:S03]  /*58c0*/  UMOV UR4, 0xffffffff ;  /* 0xffffffff00047882 */ /* 0x000fc60000000000 */
[----:B------:R-:W-:Y:S05]  /*58d0*/  BRA.DIV UR4, `(.L_x_9791) ;  /* 0x0000001e04fc7947 */ /* 0x000fea000b800000 */
[----:B0-----:R0:W0:Y:S02]  /*58e0*/  SHFL.IDX PT, R112, R75, R48, R45 ;  /* 0x000000304b707389 */ /* 0x00102400000e002d */
.L_x_9895:
[----:B0-2---:R-:W-:-:S07]  /*58f0*/  IMAD R77, R39, R112, R77 ;  /* 0x00000070274d7224 */ /* 0x005fce00078e024d */
.L_x_9790:
[----:B------:R-:W-:Y:S05]  /*5900*/  BSYNC B1 ;  /* 0x0000000000017941 */ /* 0x000fea0003800000 */
.L_x_9789:
[----:B------:R-:W-:Y:S04]  /*5910*/  BSSY B1, `(.L_x_9792) ;  /* 0x0000006000017945 */ /* 0x000fe80003800000 */
[----:B------:R-:W-:Y:S05]  /*5920*/  @!P3 BRA `(.L_x_9793) ;  /* 0x000000000010b947 */ /* 0x000fea0003800000 */
[----:B------:R-:W-:-:S03]  /*5930*/  UMOV UR4, 0xffffffff ;  /* 0xffffffff00047882 */ /* 0x000fc60000000000 */
[----:B------:R-:W-:Y:S05]  /*5940*/  BRA.DIV UR4, `(.L_x_9794) ;  /* 0x0000002204047947 */ /* 0x000fea000b800000 */
[----:B0-----:R0:W0:Y:S02]  /*5950*/  SHFL.IDX PT, R79, R75, R50, R45 ;  /* 0x000000324b4f7389 */ /* 0x00102400000e002d */
.L_x_9898:
[----:B0--3--:R-:W-:-:S07]  /*5960*/  IMAD R77, R38, R79, R77 ;  /* 0x0000004f264d7224 */ /* 0x009fce00078e024d */
.L_x_9793:
[----:B------:R-:W-:Y:S05]  /*5970*/  BSYNC B1 ;  /* 0x0000000000017941 */ /* 0x000fea0003800000 */
.L_x_9792:
[----:B------:R-:W-:Y:S04]  /*5980*/  BSSY B1, `(.L_x_9795) ;  /* 0x0000006000017945 */ /* 0x000fe80003800000 */
[----:B------:R-:W-:Y:S05]  /*5990*/  @!P2 BRA `(.L_x_9796) ;  /* 0x000000000010a947 */ /* 0x000fea0003800000 */
[----:B------:R-:W-:-:S03]  /*59a0*/  UMOV UR4, 0xffffffff ;  /* 0xffffffff00047882 */ /* 0x000fc60000000000 */
[----:B------:R-:W-:Y:S05]  /*59b0*/  BRA.DIV UR4, `(.L_x_9797) ;  /* 0x0000002204087947 */ /* 0x000fea000b800000 */
[----:B0-----:R0:W0:Y:S02]  /*59c0*/  SHFL.IDX PT, R112, R75, R52, R45 ;  /* 0x000000344b707389 */ /* 0x00102400000e002d */
.L_x_9901:
[----:B0---4-:R-:W-:-:S07]  /*59d0*/  IMAD R77, R37, R112, R77 ;  /* 0x00000070254d7224 */ /* 0x011fce00078e024d */
.L_x_9796:
[----:B------:R-:W-:Y:S05]  /*59e0*/  BSYNC B1 ;  /* 0x0000000000017941 */ /* 0x000fea0003800000 */
.L_x_9795:
[----:B------:R-:W-:Y:S04]  /*59f0*/  BSSY B1, `(.L_x_9798) ;  /* 0x0000006000017945 */ /* 0x000fe80003800000 */
[----:B------:R-:W-:Y:S05]  /*5a00*/  @!P6 BRA `(.L_x_9799) ;  /* 0x000000000010e947 */ /* 0x000fea0003800000 */
[----:B------:R-:W-:-:S03]  /*5a10*/  UMOV UR4, 0xffffffff ;  /* 0xffffffff00047882 */ /* 0x000fc60000000000 */
[----:B------:R-:W-:Y:S05]  /*5a20*/  BRA.DIV UR4, `(.L_x_9800) ;  /* 0x0000002204107947 */ /* 0x000fea000b800000 */
[----:B0-----:R0:W0:Y:S02]  /*5a30*/  SHFL.IDX PT, R79, R75, R54, R45 ;  /* 0x000000364b4f7389 */ /* 0x00102400000e002d */
.L_x_9904:
[----:B0-----:R-:W-:-:S07]  /*5a40*/  IMAD R77, R36, R79, R77 ;  /* 0x0000004f244d7224 */ /* 0x001fce00078e024d */
.L_x_9799:
[----:B------:R-:W-:Y:S05]  /*5a50*/  BSYNC B1 ;  /* 0x0000000000017941 */ /* 0x000fea0003800000 */
.L_x_9798:
[----:B------:R-:W-:Y:S01]  /*5a60*/  ISETP.GE.AND P0, PT, R81, 0x6, PT ;  /* 0x000000065100780c */ /* 0x000fe20003f06270 */
[----:B------:R-:W-:-:S12]  /*5a70*/  BSSY B1, `(.L_x_9801) ;  /* 0x0000006000017945 */ /* 0x000fd80003800000 */
[----:B------:R-:W-:Y:S05]  /*5a80*/  @!P0 BRA `(.L_x_9802) ;  /* 0x0000000000108947 */ /* 0x000fea0003800000 */
[----:B------:R-:W-:-:S03]  /*5a90*/  UMOV UR4, 0xffffffff ;  /* 0xffffffff00047882 */ /* 0x000fc60000000000 */
[----:B------:R-:W-:Y:S05]  /*5aa0*/  BRA.DIV UR4, `(.L_x_9803) ;  /* 0x0000002204107947 */ /* 0x000fea000b800000 */
[----:B0-----:R0:W0:Y:S02]  /*5ab0*/  SHFL.IDX PT, R112, R75, R56, R45 ;  /* 0x000000384b707389 */ /* 0x00102400000e002d */
.L_x_9907:
[----:B0-----:R-:W-:-:S07]  /*5ac0*/  IMAD R77, R35, R112, R77 ;  /* 0x00000070234d7224 */ /* 0x001fce00078e024d */
.L_x_9802:
[----:B------:R-:W-:Y:S05]  /*5ad0*/  BSYNC B1 ;  /* 0x0000000000017941 */ /* 0x000fea0003800000 */
.L_x_9801:
[----:B------:R-:W-:Y:S01]  /*5ae0*/  ISETP.GE.AND P0, PT, R81, 0x7, PT ;  /* 0x000000075100780c */ /* 0x000fe20003f06270 */
[----:B------:R-:W-:-:S12]  /*5af0*/  BSSY B1, `(.L_x_9804) ;  /* 0x0000006000017945 */ /* 0x000fd80003800000 */
[----:B------:R-:W-:Y:S05]  /*5b00*/  @!P0 BRA `(.L_x_9805) ;  /* 0x0000000000108947 */ /* 0x000fea0003800000 */
[----:B------:R-:W-:-:S03]  /*5b10*/  UMOV UR4, 0xffffffff ;  /* 0xffffffff00047882 */ /* 0x000fc60000000000 */
[----:B------:R-:W-:Y:S05]  /*5b20*/  BRA.DIV UR4, `(.L_x_9806) ;  /* 0x0000002204147947 */ /* 0x000fea000b800000 */
[----:B0-----:R0:W0:Y:S02]  /*5b30*/  SHFL.IDX PT, R79, R75, R58, R45 ;  /* 0x0000003a4b4f7389 */ /* 0x00102400000e002d */
.L_x_9910:
[----:B0-----:R-:W-:-:S07]  /*5b40*/  IMAD R77, R34, R79, R77 ;  /* 0x0000004f224d7224 */ /* 0x001fce00078e024d */
.L_x_9805:
[----:B------:R-:W-:Y:S05]  /*5b50*/  BSYNC B1 ;  /* 0x0000000000017941 */ /* 0x000fea0003800000 */
.L_x_9804:
[----:B------:R-:W-:Y:S01]  /*5b60*/  ISETP.GE.AND P0, PT, R81, 0x8, PT ;  /* 0x000000085100780c */ /* 0x000fe20003f06270 */
[----:B------:R-:W-:-:S12]  /*5b70*/  BSSY B1, `(.L_x_9807) ;  /* 0x0000006000017945 */ /* 0x000fd80003800000 */
[----:B------:R-:W-:Y:S05]  /*5b80*/  @!P0 BRA `(.L_x_9808) ;  /* 0x0000000000108947 */ /* 0x000fea0003800000 */
[----:B------:R-:W-:-:S03]  /*5b90*/  UMOV UR4, 0xffffffff ;  /* 0xffffffff00047882 */ /* 0x000fc60000000000 */
[----:B------:R-:W-:Y:S05]  /*5ba0*/  BRA.DIV UR4, `(.L_x_9809) ;  /* 0x0000002204147947 */ /* 0x000fea000b800000 */
[----:B0-----:R0:W0:Y:S02]  /*5bb0*/  SHFL.IDX PT, R112, R75, R60, R45 ;  /* 0x0000003c4b707389 */ /* 0x00102400000e002d */
.L_x_9913:
[----:B0-----:R-:W-:-:S07]  /*5bc0*/  IMAD R77, R33, R112, R77 ;  /* 0x00000070214d7224 */ /* 0x001fce00078e024d */
.L_x_9808:
[----:B------:R-:W-:Y:S05]  /*5bd0*/  BSYNC B1 ;  /* 0x0000000000017941 */ /* 0x000fea0003800000 */
.L_x_9807:
[----:B------:R-:W-:Y:S01]  /*5be0*/  ISETP.GE.AND P0, PT, R81, 0x9, PT ;  /* 0x000000095100780c */ /* 0x000fe20003f06270 */
[----:B------:R-:W-:-:S12]  /*5bf0*/  BSSY B1, `(.L_x_9810) ;  /* 0x0000006000017945 */ /* 0x000fd80003800000 */
[----:B------:R-:W-:Y:S05]  /*5c00*/  @!P0 BRA `(.L_x_9811) ;  /* 0x0000000000108947 */ /* 0x000fea0003800000 */
[----:B------:R-:W-:-:S03]  /*5c10*/  UMOV UR4, 0xffffffff ;  /* 0xffffffff00047882 */ /* 0x000fc60000000000 */
[----:B------:R-:W-:Y:S05]  /*5c20*/  BRA.DIV UR4, `(.L_x_9812) ;  /* 0x0000002204187947 */ /* 0x000fea000b800000 */
[----:B0-----:R0:W0:Y:S02]  /*5c30*/  SHFL.IDX PT, R79, R75, R62, R45 ;  /* 0x0000003e4b4f7389 */ /* 0x00102400000e002d */
.L_x_9916:
[----:B0-----:R-:W-:-:S07]  /*5c40*/  IMAD R77, R32, R79, R77 ;  /* 0x0000004f204d7224 */ /* 0x001fce00078e024d */
.L_x_9811:
[----:B------:R-:W-:Y:S05]  /*5c50*/  BSYNC B1 ;  /* 0x0000000000017941 */ /* 0x000fea0003800000 */
.L_x_9810:
[----:B------:R-:W-:Y:S01]  /*5c60*/  ISETP.GE.AND P0, PT, R81, 0xa, PT ;  /* 0x0000000a5100780c */ /* 0x000fe20003f06270 */
[----:B------:R-:W-:-:S12]  /*5c70*/  BSSY B1, `(.L_x_9813) ;  /* 0x0000006000017945 */ /* 0x000fd80003800000 */
[----:B------:R-:W-:Y:S05]  /*5c80*/  @!P0 BRA `(.L_x_9814) ;  /* 0x0000000000108947 */ /* 0x000fea0003800000 */
[----:B------:R-:W-:-:S03]  /*5c90*/  UMOV UR4, 0xffffffff ;  /* 0xffffffff00047882 */ /* 0x000fc60000000000 */
[----:B------:R-:W-:Y:S05]  /*5ca0*/  BRA.DIV UR4, `(.L_x_9815) ;  /* 0x0000002204187947 */ /* 0x000fea000b800000 */
[----:B0-----:R0:W0:Y:S02]  /*5cb0*/  SHFL.IDX PT, R112, R75, R64, R45 ;  /* 0x000000404b707389 */ /* 0x00102400000e002d */
.L_x_9919:
[----:B0-----:R-:W-:-:S07]  /*5cc0*/  IMAD R77, R31, R112, R77 ;  /* 0x000000701f4d7224 */ /* 0x001fce00078e024d */
.L_x_9814:
[----:B------:R-:W-:Y:S05]  /*5cd0*/  BSYNC B1 ;  /* 0x0000000000017941 */ /* 0x000fea0003800000 */
.L_x_9813:
[----:B------:R-:W-:Y:S01]  /*5ce0*/  ISETP.GE.AND P0, PT, R81, 0xb, PT ;  /* 0x0000000b5100780c */ /* 0x000fe20003f06270 */
[----:B------:R-:W-:-:S12]  /*5cf0*/  BSSY B1, `(.L_x_9816) ;  /* 0x0000006000017945 */ /* 0x000fd80003800000 */
[----:B------:R-:W-:Y:S05]  /*5d00*/  @!P0 BRA `(.L_x_9817) ;  /* 0x0000000000108947 */ /* 0x000fea0003800000 */
[----:B------:R-:W-:-:S03]  /*5d10*/  UMOV UR4, 0xffffffff ;  /* 0xffffffff00047882 */ /* 0x000fc60000000000 */
[----:B------:R-:W-:Y:S05]  /*5d20*/  BRA.DIV UR4, `(.L_x_9818) ;  /* 0x00000022041c7947 */ /* 0x000fea000b800000 */
[----:B0-----:R0:W0:Y:S02]  /*5d30*/  SHFL.IDX PT, R79, R75, R66, R45 ;  /* 0x000000424b4f7389 */ /* 0x00102400000e002d */
.L_x_9922:
[----:B0-----:R-:W-:-:S07]  /*5d40*/  IMAD R77, R30, R79, R77 ;  /* 0x0000004f1e4d7224 */ /* 0x001fce00078e024d */
.L_x_9817:
[----:B------:R-:W-:Y:S05]  /*5d50*/  BSYNC B1 ;  /* 0x0000000000017941 */ /* 0x000fea0003800000 */
.L_x_9816:
[----:B------:R-:W-:Y:S01]  /*5d60*/  ISETP.GE.AND P0, PT, R81, 0xc, PT ;  /* 0x0000000c5100780c */ /* 0x000fe20003f06270 */
[----:B------:R-:W-:-:S12]  /*5d70*/  BSSY B1, `(.L_x_9819) ;  /* 0x0000006000017945 */ /* 0x000fd80003800000 */
[----:B------:R-:W-:Y:S05]  /*5d80*/  @!P0 BRA `(.L_x_9820) ;  /* 0x0000000000108947 */ /* 0x000fea0003800000 */
[----:B------:R-:W-:-:S03]  /*5d90*/  UMOV UR4, 0xffffffff ;  /* 0xffffffff00047882 */ /* 0x000fc60000000000 */
[----:B------:R-:W-:Y:S05]  /*5da0*/  BRA.DIV UR4, `(.L_x_9821) ;  /* 0x00000022041c7947 */ /* 0x000fea000b800000 */
[----:B0-----:R0:W0:Y:S02]  /*5db0*/  SHFL.IDX PT, R112, R75, R68, R45 ;  /* 0x000000444b707389 */ /* 0x00102400000e002d */
.L_x_9925:
[----:B0-----:R-:W-:-:S07]  /*5dc0*/  IMAD R77, R29, R112, R77 ;  /* 0x000000701d4d7224 */ /* 0x001fce00078e024d */
.L_x_9820:
[----:B------:R-:W-:Y:S05]  /*5dd0*/  BSYNC B1 ;  /* 0x0000000000017941 */ /* 0x000fea0003800000 */
.L_x_9819:
[----:B------:R-:W-:Y:S01]  /*5de0*/  ISETP.GE.AND P0, PT, R81, 0xd, PT ;  /* 0x0000000d5100780c */ /* 0x000fe20003f06270 */
[----:B------:R-:W-:-:S12]  /*5df0*/  BSSY B1, `(.L_x_9822) ;  /* 0x0000006000017945 */ /* 0x000fd80003800000 */
[----:B------:R-:W-:Y:S05]  /*5e00*/  @!P0 BRA `(.L_x_9823) ;  /* 0x0000000000108947 */ /* 0x000fea0003800000 */
[----:B------:R-:W-:-:S03]  /*5e10*/  UMOV UR4, 0xffffffff ;  /* 0xffffffff00047882 */ /* 0x000fc60000000000 */
[----:B------:R-:W-:Y:S05]  /*5e20*/  BRA.DIV UR4, `(.L_x_9824) ;  /* 0x0000002204207947 */ /* 0x000fea000b800000 */
[----:B0-----:R0:W0:Y:S02]  /*5e30*/  SHFL.IDX PT, R79, R75, R70, R45 ;  /* 0x000000464b4f7389 */ /* 0x00102400000e002d */
.L_x_9928:
[----:B0-----:R-:W-:-:S07]  /*5e40*/  IMAD R77, R28, R79, R77 ;  /* 0x0000004f1c4d7224 */ /* 0x001fce00078e024d */
.L_x_9823:
[----:B------:R-:W-:Y:S05]  /*5e50*/  BSYNC B1 ;  /* 0x0000000000017941 */ /* 0x000fea0003800000 */
.L_x_9822:
[----:B------:R-:W-:Y:S01]  /*5e60*/  ISETP.GE.AND P0, PT, R81, 0xe, PT ;  /* 0x0000000e5100780c */ /* 0x000fe20003f06270 */
[----:B------:R-:W-:-:S12]  /*5e70*/  BSSY B1, `(.L_x_9825) ;  /* 0x0000006000017945 */ /* 0x000fd80003800000 */
[----:B------:R-:W-:Y:S05]  /*5e80*/  @!P0 BRA `(.L_x_9826) ;  /* 0x0000000000108947 */ /* 0x000fea0003800000 */
[----:B------:R-:W-:-:S03]  /*5e90*/  UMOV UR4, 0xffffffff ;  /* 0xffffffff00047882 */ /* 0x000fc60000000000 */
[----:B------:R-:W-:Y:S05]  /*5ea0*/  BRA.DIV UR4, `(.L_x_9827) ;  /* 0x0000002204207947 */ /* 0x000fea000b800000 */
[----:B0-----:R0:W0:Y:S02]  /*5eb0*/  SHFL.IDX PT, R112, R75, R72, R45 ;  /* 0x000000484b707389 */ /* 0x00102400000e002d */
.L_x_9931:
[----:B0-----:R-:W-:-:S07]  /*5ec0*/  IMAD R77, R27, R112, R77 ;  /* 0x000000701b4d7224 */ /* 0x001fce00078e024d */
.L_x_9826:
[----:B------:R-:W-:Y:S05]  /*5ed0*/  BSYNC B1 ;  /* 0x0000000000017941 */ /* 0x000fea0003800000 */
.L_x_9825:
[----:B------:R-:W-:Y:S01]  /*5ee0*/  ISETP.GE.AND P0, PT, R81, 0xf, PT ;  /* 0x0000000f5100780c */ /* 0x000fe20003f06270 */
[----:B------:R-:W-:-:S12]  /*5ef0*/  BSSY B1, `(.L_x_9828) ;  /* 0x0000006000017945 */ /* 0x000fd80003800000 */
[----:B------:R-:W-:Y:S05]  /*5f00*/  @!P0 BRA `(.L_x_9829) ;  /* 0x0000000000108947 */ /* 0x000fea0003800000 */
[----:B------:R-:W-:-:S03]  /*5f10*/  UMOV UR4, 0xffffffff ;  /* 0xffffffff00047882 */ /* 0x000fc60000000000 */
[----:B------:R-:W-:Y:S05]  /*5f20*/  BRA.DIV UR4, `(.L_x_9830) ;  /* 0x0000002204247947 */ /* 0x000fea000b800000 */
[----:B0-----:R0:W0:Y:S02]  /*5f30*/  SHFL.IDX PT, R79, R75, R74, R45 ;  /* 0x0000004a4b4f7389 */ /* 0x00102400000e002d */
.L_x_9934:
[----:B0-----:R-:W-:-:S07]  /*5f40*/  IMAD R77, R26, R79, R77 ;  /* 0x0000004f1a4d7224 */ /* 0x001fce00078e024d */
.L_x_9829:
[----:B------:R-:W-:Y:S05]  /*5f50*/  BSYNC B1 ;  /* 0x0000000000017941 */ /* 0x000fea0003800000 */
.L_x_9828:
[----:B------:R-:W-:Y:S01]  /*5f60*/  ISETP.GE.AND P0, PT, R81, 0x10, PT ;  /* 0x000000105100780c */ /* 0x000fe20003f06270 */
[----:B------:R-:W-:-:S12]  /*5f70*/  BSSY B1, `(.L_x_9831) ;  /* 0x0000006000017945 */ /* 0x000fd80003800000 */
[----:B------:R-:W-:Y:S05]  /*5f80*/  @!P0 BRA `(.L_x_9832) ;  /* 0x0000000000108947 */ /* 0x000fea0003800000 */
[----:B------:R-:W-:-:S03]  /*5f90*/  UMOV UR4, 0xffffffff ;  /* 0xffffffff00047882 */ /* 0x000fc60000000000 */
[----:B------:R-:W-:Y:S05]  /*5fa0*/  BRA.DIV UR4, `(.L_x_9833) ;  /* 0x0000002204247947 */ /* 0x000fea000b800000 */
[----:B0-----:R0:W0:Y:S02]  /*5fb0*/  SHFL.IDX PT, R112, R75, R76, R45 ;  /* 0x0000004c4b707389 */ /* 0x00102400000e002d */
.L_x_9937:
[----:B0-----:R-:W-:-:S07]  /*5fc0*/  IMAD R77, R25, R112, R77 ;  /* 0x00000070194d7224 */ /* 0x001fce00078e024d */
.L_x_9832:
[----:B------:R-:W-:Y:S05]  /*5fd0*/  BSYNC B1 ;  /* 0x0000000000017941 */ /* 0x000fea0003800000 */
.L_x_9831:
[----:B------:R-:W-:Y:S01]  /*5fe0*/  ISETP.GE.AND P0, PT, R81, 0x11, PT ;  /* 0x000000115100780c */ /* 0x000fe20003f06270 */
[----:B------:R-:W-:-:S12]  /*5ff0*/  BSSY B1, `(.L_x_9834) ;  /* 0x0000006000017945 */ /* 0x000fd80003800000 */
[----:B------:R-:W-:Y:S05]  /*6000*/  @!P0 BRA `(.L_x_9835) ;  /* 0x0000000000108947 */ /* 0x000fea0003800000 */
[----:B------:R-:W-:-:S03]  /*6010*/  UMOV UR4, 0xffffffff ;  /* 0xffffffff00047882 */ /* 0x000fc60000000000 */
[----:B------:R-:W-:Y:S05]  /*6020*/  BRA.DIV UR4, `(.L_x_9836) ;  /* 0x0000002204287947 */ /* 0x000fea000b800000 */
[----:B0-----:R0:W0:Y:S02]  /*6030*/  SHFL.IDX PT, R79, R75, R78, R45 ;  /* 0x0000004e4b4f7389 */ /* 0x00102400000e002d */
.L_x_9940:
[----:B0-----:R-:W-:-:S07]  /*6040*/  IMAD R77, R24, R79, R77 ;  /* 0x0000004f184d7224 */ /* 0x001fce00078e024d */
.L_x_9835:
[----:B------:R-:W-:Y:S05]  /*6050*/  BSYNC B1 ;  /* 0x0000000000017941 */ /* 0x000fea0003800000 */
.L_x_9834:
[----:B------:R-:W-:Y:S01]  /*6060*/  ISETP.GE.AND P0, PT, R81, 0x12, PT ;  /* 0x000000125100780c */ /* 0x000fe20003f06270 */
[----:B------:R-:W-:-:S12]  /*6070*/  BSSY B1, `(.L_x_9837) ;  /* 0x0000006000017945 */ /* 0x000fd80003800000 */
[----:B------:R-:W-:Y:S05]  /*6080*/  @!P0 BRA `(.L_x_9838) ;  /* 0x0000000000108947 */ /* 0x000fea0003800000 */
[----:B------:R-:W-:-:S03]  /*6090*/  UMOV UR4, 0xffffffff ;  /* 0xffffffff00047882 */ /* 0x000fc60000000000 */
[----:B------:R-:W-:Y:S05]  /*60a0*/  BRA.DIV UR4, `(.L_x_9839) ;  /* 0x0000002204287947 */ /* 0x000fea000b800000 */
[----:B0-----:R0:W0:Y:S02]  /*60b0*/  SHFL.IDX PT, R112, R75, R80, R45 ;  /* 0x000000504b707389 */ /* 0x00102400000e002d */
.L_x_9943:
[----:B0-----:R-:W-:-:S07]  /*60c0*/  IMAD R77, R23, R112, R77 ;  /* 0x00000070174d7224 */ /* 0x001fce00078e024d */
.L_x_9838:
[----:B------:R-:W-:Y:S05]  /*60d0*/  BSYNC B1 ;  /* 0x0000000000017941 */ /* 0x000fea0003800000 */
.L_x_9837:
[----:B------:R-:W-:Y:S01]  /*60e0*/  ISETP.GE.AND P0, PT, R81, 0x13, PT ;  /* 0x000000135100780c */ /* 0x000fe20003f06270 */
[----:B------:R-:W-:-:S12]  /*60f0*/  BSSY B1, `(.L_x_9840) ;  /* 0x0000006000017945 */ /* 0x000fd80003800000 */
[----:B------:R-:W-:Y:S05]  /*6100*/  @!P0 BRA `(.L_x_9841) ;  /* 0x0000000000108947 */ /* 0x000fea0003800000 */
[----:B------:R-:W-:-:S03]  /*6110*/  UMOV UR4, 0xffffffff ;  /* 0xffffffff00047882 */ /* 0x000fc60000000000 */
[----:B------:R-:W-:Y:S05]  /*6120*/  BRA.DIV UR4, `(.L_x_9842) ;  /* 0x00000022042c7947 */ /* 0x000fea000b800000 */
[----:B0-----:R0:W0:Y:S02]  /*6130*/  SHFL.IDX PT, R79, R75, R82, R45 ;  /* 0x000000524b4f7389 */ /* 0x00102400000e002d */
.L_x_9946:
[----:B0-----:R-:W-:-:S07]  /*6140*/  IMAD R77, R22, R79, R77 ;  /* 0x0000004f164d7224 */ /* 0x001fce00078e024d */
.L_x_9841:
[----:B------:R-:W-:Y:S05]  /*6150*/  BSYNC B1 ;  /* 0x0000000000017941 */ /* 0x000fea0003800000 */
.L_x_9840:
[----:B------:R-:W-:Y:S01]  /*6160*/  ISETP.GE.AND P0, PT, R81, 0x14, PT ;  /* 0x000000145100780c */ /* 0x000fe20003f06270 */
[----:B------:R-:W-:-:S12]  /*6170*/  BSSY B1, `(.L_x_9843) ;  /* 0x0000006000017945 */ /* 0x000fd80003800000 */
[----:B------:R-:W-:Y:S05]  /*6180*/  @!P0 BRA `(.L_x_9844) ;  /* 0x0000000000108947 */ /* 0x000fea0003800000 */
[----:B------:R-:W-:-:S03]  /*6190*/  UMOV UR4, 0xffffffff ;  /* 0xffffffff00047882 */ /* 0x000fc60000000000 */
[----:B------:R-:W-:Y:S05]  /*61a0*/  BRA.DIV UR4, `(.L_x_9845) ;  /* 0x00000022042c7947 */ /* 0x000fea000b800000 */
[----:B0-----:R0:W0:Y:S02]  /*61b0*/  SHFL.IDX PT, R112, R75, R84, R45 ;  /* 0x000000544b707389 */ /* 0x00102400000e002d */
.L_x_9949:
[----:B0-----:R-:W-:-:S07]  /*61c0*/  IMAD R77, R21, R112, R77 ;  /* 0x00000070154d7224 */ /* 0x001fce00078e024d */
.L_x_9844:
[----:B------:R-:W-:Y:S05]  /*61d0*/  BSYNC B1 ;  /* 0x0000000000017941 */ /* 0x000fea0003800000 */
.L_x_9843:
[----:B------:R-:W-:Y:S01]  /*61e0*/  ISETP.GE.AND P0, PT, R81, 0x15, PT ;  /* 0x000000155100780c */ /* 0x000fe20003f06270 */
[----:B------:R-:W-:-:S12]  /*61f0*/  BSSY B1, `(.L_x_9846) ;  /* 0x0000006000017945 */ /* 0x000fd80003800000 */
[----:B------:R-:W-:Y:S05]  /*6200*/  @!P0 BRA `(.L_x_9847) ;  /* 0x0000000000108947 */ /* 0x000fea0003800000 */
[----:B------:R-:W-:-:S03]  /*6210*/  UMOV UR4, 0xffffffff ;  /* 0xffffffff00047882 */ /* 0x000fc60000000000 */
[----:B------:R-:W-:Y:S05]  /*6220*/  BRA.DIV UR4, `(.L_x_9848) ;  /* 0x0000002204307947 */ /* 0x000fea000b800000 */
[----:B0-----:R0:W0:Y:S02]  /*6230*/  SHFL.IDX PT, R79, R75, R86, R45 ;  /* 0x000000564b4f7389 */ /* 0x00102400000e002d */
.L_x_9952:
[----:B0-----:R-:W-:-:S07]  /*6240*/  IMAD R77, R20, R79, R77 ;  /* 0x0000004f144d7224 */ /* 0x001fce00078e024d */
.L_x_9847:
[----:B------:R-:W-:Y:S05]  /*6250*/  BSYNC B1 ;  /* 0x0000000000017941 */ /* 0x000fea0003800000 */
.L_x_9846:
[----:B------:R-:W-:Y:S01]  /*6260*/  ISETP.GE.AND P0, PT, R81, 0x16, PT ;  /* 0x000000165100780c */ /* 0x000fe20003f06270 */
[----:B------:R-:W-:-:S12]  /*6270*/  BSSY B1, `(.L_x_9849) ;  /* 0x0000006000017945 */ /* 0x000fd80003800000 */
[----:B------:R-:W-:Y:S05]  /*6280*/  @!P0 BRA `(.L_x_9850) ;  /* 0x0000000000108947 */ /* 0x000fea0003800000 */
[----:B------:R-:W-:-:S03]  /*6290*/  UMOV UR4, 0xffffffff ;  /* 0xffffffff00047882 */ /* 0x000fc60000000000 */
[----:B------:R-:W-:Y:S05]  /*62a0*/  BRA.DIV UR4, `(.L_x_9851) ;  /* 0x0000002204307947 */ /* 0x000fea000b800000 */
[----:B0-----:R0:W0:Y:S02]  /*62b0*/  SHFL.IDX PT, R112, R75, R88, R45 ;  /* 0x000000584b707389 */ /* 0x00102400000e002d */
.L_x_9955:
[----:B0-----:R-:W-:-:S07]  /*62c0*/  IMAD R77, R19, R112, R77 ;  /* 0x00000070134d7224 */ /* 0x001fce00078e024d */
.L_x_9850:
[----:B------:R-:W-:Y:S05]  /*62d0*/  BSYNC B1 ;  /* 0x0000000000017941 */ /* 0x000fea0003800000 */
.L_x_9849:
[----:B------:R-:W-:Y:S01]  /*62e0*/  ISETP.GE.AND P0, PT, R81, 0x17, PT ;  /* 0x000000175100780c */ /* 0x000fe20003f06270 */
[----:B------:R-:W-:-:S12]  /*62f0*/  BSSY B1, `(.L_x_9852) ;  /* 0x0000006000017945 */ /* 0x000fd80003800000 */
[----:B------:R-:W-:Y:S05]  /*6300*/  @!P0 BRA `(.L_x_9853) ;  /* 0x0000000000108947 */ /* 0x000fea0003800000 */
[----:B------:R-:W-:-:S03]  /*6310*/  UMOV UR4, 0xffffffff ;  /* 0xffffffff00047882 */ /* 0x000fc60000000000 */
[----:B------:R-:W-:Y:S05]  /*6320*/  BRA.DIV UR4, `(.L_x_9854) ;  /* 0x0000002204347947 */ /* 0x000fea000b800000 */
[----:B0-----:R0:W0:Y:S02]  /*6330*/  SHFL.IDX PT, R79, R75, R90, R45 ;  /* 0x0000005a4b4f7389 */ /* 0x00102400000e002d */
.L_x_9958:
[----:B0-----:R-:W-:-:S07]  /*6340*/  IMAD R77, R18, R79, R77 ;  /* 0x0000004f124d7224 */ /* 0x001fce00078e024d */
.L_x_9853:
[----:B------:R-:W-:Y:S05]  /*6350*/  BSYNC B1 ;  /* 0x0000000000017941 */ /* 0x000fea0003800000 */
.L_x_9852:
[----:B------:R-:W-:Y:S01]  /*6360*/  ISETP.GE.AND P0, PT, R81, 0x18, PT ;  /* 0x000000185100780c */ /* 0x000fe20003f06270 */
[----:B------:R-:W-:-:S12]  /*6370*/  BSSY B1, `(.L_x_9855) ;  /* 0x0000006000017945 */ /* 0x000fd80003800000 */
[----:B------:R-:W-:Y:S05]  /*6380*/  @!P0 BRA `(.L_x_9856) ;  /* 0x0000000000108947 */ /* 0x000fea0003800000 */
[----:B------:R-:W-:-:S03]  /*6390*/  UMOV UR4, 0xffffffff ;  /* 0xffffffff00047882 */ /* 0x000fc60000000000 */
[----:B------:R-:W-:Y:S05]  /*63a0*/  BRA.DIV UR4, `(.L_x_9857) ;  /* 0x0000002204347947 */ /* 0x000fea000b800000 */
[----:B0-----:R0:W0:Y:S02]  /*63b0*/  SHFL.IDX PT, R112, R75, R92, R45 ;  /* 0x0000005c4b707389 */ /* 0x00102400000e002d */
.L_x_9961:
[----:B0-----:R-:W-:-:S07]  /*63c0*/  IMAD R77, R17, R112, R77 ;  /* 0x00000070114d7224 */ /* 0x001fce00078e024d */
.L_x_9856:
[----:B------:R-:W-:Y:S05]  /*63d0*/  BSYNC B1 ;  /* 0x0000000000017941 */ /* 0x000fea0003800000 */
.L_x_9855:
[----:B------:R-:W-:Y:S01]  /*63e0*/  ISETP.GE.AND P0, PT, R81, 0x19, PT ;  /* 0x000000195100780c */ /* 0x000fe20003f06270 */
[----:B------:R-:W-:-:S12]  /*63f0*/  BSSY B1, `(.L_x_9858) ;  /* 0x0000006000017945 */ /* 0x000fd80003800000 */
[----:B------:R-:W-:Y:S05]  /*6400*/  @!P0 BRA `(.L_x_9859) ;  /* 0x0000000000108947 */ /* 0x000fea0003800000 */
[----:B------:R-:W-:-:S03]  /*6410*/  UMOV UR4, 0xffffffff ;  /* 0xffffffff00047882 */ /* 0x000fc60000000000 */
[----:B------:R-:W-:Y:S05]  /*6420*/  BRA.DIV UR4, `(.L_x_9860) ;  /* 0x0000002204387947 */ /* 0x000fea000b800000 */
[----:B0-----:R0:W0:Y:S02]  /*6430*/  SHFL.IDX PT, R79, R75, R94, R45 ;  /* 0x0000005e4b4f7389 */ /* 0x00102400000e002d */
.L_x_9964:
[----:B0-----:R-:W-:-:S07]  /*6440*/  IMAD R77, R16, R79, R77 ;  /* 0x0000004f104d7224 */ /* 0x001fce00078e024d */
.L_x_9859:
[----:B------:R-:W-:Y:S05]  /*6450*/  BSYNC B1 ;  /* 0x0000000000017941 */ /* 0x000fea0003800000 */
.L_x_9858:
[----:B------:R-:W-:Y:S01]  /*6460*/  ISETP.GE.AND P0, PT, R81, 0x1a, PT ;  /* 0x0000001a5100780c */ /* 0x000fe20003f06270 */
[----:B------:R-:W-:-:S12]  /*6470*/  BSSY B1, `(.L_x_9861) ;  /* 0x0000006000017945 */ /* 0x000fd80003800000 */
[----:B------:R-:W-:Y:S05]  /*6480*/  @!P0 BRA `(.L_x_9862) ;  /* 0x0000000000108947 */ /* 0x000fea0003800000 */
[----:B------:R-:W-:-:S03]  /*6490*/  UMOV UR4, 0xffffffff ;  /* 0xffffffff00047882 */ /* 0x000fc60000000000 */
[----:B------:R-:W-:Y:S05]  /*64a0*/  BRA.DIV UR4, `(.L_x_9863) ;  /* 0x0000002204387947 */ /* 0x000fea000b800000 */
[----:B0-----:R0:W0:Y:S02]  /*64b0*/  SHFL.IDX PT, R112, R75, R96, R45 ;  /* 0x000000604b707389 */ /* 0x00102400000e002d */
.L_x_9967:
[----:B0-----:R-:W-:-:S07]  /*64c0*/  IMAD R77, R15, R112, R77 ;  /* 0x000000700f4d7224 */ /* 0x001fce00078e024d */
.L_x_9862:
[----:B------:R-:W-:Y:S05]  /*64d0*/  BSYNC B1 ;  /* 0x0000000000017941 */ /* 0x000fea0003800000 */
.L_x_9861:
[----:B------:R-:W-:Y:S01]  /*64e0*/  ISETP.GE.AND P0, PT, R81, 0x1b, PT ;  /* 0x0000001b5100780c */ /* 0x000fe20003f06270 */
[----:B------:R-:W-:-:S12]  /*64f0*/  BSSY B1, `(.L_x_9864) ;  /* 0x0000006000017945 */ /* 0x000fd80003800000 */
[----:B------:R-:W-:Y:S05]  /*6500*/  @!P0 BRA `(.L_x_9865) ;  /* 0x0000000000108947 */ /* 0x000fea0003800000 */
[----:B------:R-:W-:-:S03]  /*6510*/  UMOV UR4, 0xffffffff ;  /* 0xffffffff00047882 */ /* 0x000fc60000000000 */
[----:B------:R-:W-:Y:S05]  /*6520*/  BRA.DIV UR4, `(.L_x_9866) ;  /* 0x00000022043c7947 */ /* 0x000fea000b800000 */
[----:B0-----:R0:W0:Y:S02]  /*6530*/  SHFL.IDX PT, R79, R75, R98, R45 ;  /* 0x000000624b4f7389 */ /* 0x00102400000e002d */
.L_x_9970:
[----:B0-----:R-:W-:-:S07]  /*6540*/  IMAD R77, R14, R79, R77 ;  /* 0x0000004f0e4d7224 */ /* 0x001fce00078e024d */
.L_x_9865:
[----:B------:R-:W-:Y:S05]  /*6550*/  BSYNC B1 ;  /* 0x0000000000017941 */ /* 0x000fea0003800000 */
.L_x_9864:
[----:B------:R-:W-:Y:S01]  /*6560*/  ISETP.GE.AND P0, PT, R81, 0x1c, PT ;  /* 0x0000001c5100780c */ /* 0x000fe20003f06270 */
[----:B------:R-:W-:-:S12]  /*6570*/  BSSY B1, `(.L_x_9867) ;  /* 0x0000006000017945 */ /* 0x000fd80003800000 */
[----:B------:R-:W-:Y:S05]  /*6580*/  @!P0 BRA `(.L_x_9868) ;  /* 0x0000000000108947 */ /* 0x000fea0003800000 */
[----:B------:R-:W-:-:S03]  /*6590*/  UMOV UR4, 0xffffffff ;  /* 0xffffffff00047882 */ /* 0x000fc60000000000 */
[----:B------:R-:W-:Y:S05]  /*65a0*/  BRA.DIV UR4, `(.L_x_9869) ;  /* 0x00000022043c7947 */ /* 0x000fea000b800000 */
[----:B0-----:R0:W0:Y:S02]  /*65b0*/  SHFL.IDX PT, R112, R75, R100, R45 ;  /* 0x000000644b707389 */ /* 0x00102400000e002d */
.L_x_9973:
[----:B0-----:R-:W-:-:S07]  /*65c0*/  IMAD R77, R13, R112, R77 ;  /* 0x000000700d4d7224 */ /* 0x001fce00078e024d */
.L_x_9868:
[----:B------:R-:W-:Y:S05]  /*65d0*/  BSYNC B1 ;  /* 0x0000000000017941 */ /* 0x000fea0003800000 */
.L_x_9867:
[----:B------:R-:W-:Y:S01]  /*65e0*/  ISETP.GE.AND P0, PT, R81, 0x1d, PT ;  /* 0x0000001d5100780c */ /* 0x000fe20003f06270 */
[----:B------:R-:W-:-:S12]  /*65f0*/  BSSY B1, `(.L_x_9870) ;  /* 0x0000006000017945 */ /* 0x000fd80003800000 */
[----:B------:R-:W-:Y:S05]  /*6600*/  @!P0 BRA `(.L_x_9871) ;  /* 0x0000000000108947 */ /* 0x000fea0003800000 */
[----:B------:R-:W-:-:S03]  /*6610*/  UMOV UR4, 0xffffffff ;  /* 0xffffffff00047882 */ /* 0x000fc60000000000 */
[----:B------:R-:W-:Y:S05]  /*6620*/  BRA.DIV UR4, `(.L_x_9872) ;  /* 0x0000002204407947 */ /* 0x000fea000b800000 */
[----:B0-----:R0:W0:Y:S02]  /*6630*/  SHFL.IDX PT, R79, R75, R102, R45 ;  /* 0x000000664b4f7389 */ /* 0x00102400000e002d */
.L_x_9976:
[----:B0-----:R-:W-:-:S07]  /*6640*/  IMAD R77, R12, R79, R77 ;  /* 0x0000004f0c4d7224 */ /* 0x001fce00078e024d */
.L_x_9871:
[----:B------:R-:W-:Y:S05]  /*6650*/  BSYNC B1 ;  /* 0x0000000000017941 */ /* 0x000fea0003800000 */
.L_x_9870:
[----:B------:R-:W-:Y:S01]  /*6660*/  ISETP.GE.AND P0, PT, R81, 0x1e, PT ;  /* 0x0000001e5100780c */ /* 0x000fe20003f06270 */
[----:B------:R-:W-:-:S12]  /*6670*/  BSSY B1, `(.L_x_9873) ;  /* 0x0000006000017945 */ /* 0x000fd80003800000 */
[----:B------:R-:W-:Y:S05]  /*6680*/  @!P0 BRA `(.L_x_9874) ;  /* 0x0000000000108947 */ /* 0x000fea0003800000 */
[----:B------:R-:W-:-:S03]  /*6690*/  UMOV UR4, 0xffffffff ;  /* 0xffffffff00047882 */ /* 0x000fc60000000000 */
[----:B------:R-:W-:Y:S05]  /*66a0*/  BRA.DIV UR4, `(.L_x_9875) ;  /* 0x0000002204407947 */ /* 0x000fea000b800000 */
[----:B0-----:R0:W0:Y:S02]  /*66b0*/  SHFL.IDX PT, R112, R75, R104, R45 ;  /* 0x000000684b707389 */ /* 0x00102400000e002d */
.L_x_9979:
[----:B0-----:R-:W-:-:S07]  /*66c0*/  IMAD R77, R11, R112, R77 ;  /* 0x000000700b4d7224 */ /* 0x001fce00078e024d */
.L_x_9874:
[----:B------:R-:W-:Y:S05]  /*66d0*/  BSYNC B1 ;  /* 0x0000000000017941 */ /* 0x000fea0003800000 */
.L_x_9873:
[----:B------:R-:W-:Y:S01]  /*66e0*/  ISETP.GE.AND P0, PT, R81, 0x1f, PT ;  /* 0x0000001f5100780c */ /* 0x000fe20003f06270 */
[----:B------:R-:W-:-:S12]  /*66f0*/  BSSY B1, `(.L_x_9876) ;  /* 0x0000006000017945 */ /* 0x000fd80003800000 */
[----:B------:R-:W-:Y:S05]  /*6700*/  @!P0 BRA `(.L_x_9877) ;  /* 0x0000000000108947 */ /* 0x000fea0003800000 */
[----:B------:R-:W-:-:S03]  /*6710*/  UMOV UR4, 0xffffffff ;  /* 0xffffffff00047882 */ /* 0x000fc60000000000 */
[----:B------:R-:W-:Y:S05]  /*6720*/  BRA.DIV UR4, `(.L_x_9878) ;  /* 0x0000002204447947 */ /* 0x000fea000b800000 */
[----:B0-----:R0:W0:Y:S02]  /*6730*/  SHFL.IDX PT, R79, R75, R106, R45 ;  /* 0x0000006a4b4f7389 */ /* 0x00102400000e002d */
.L_x_9982:
[----:B0-----:R-:W-:-:S07]  /*6740*/  IMAD R77, R10, R79, R77 ;  /* 0x0000004f0a4d7224 */ /* 0x001fce00078e024d */
.L_x_9877:
[----:B------:R-:W-:Y:S05]  /*6750*/  BSYNC B1 ;  /* 0x0000000000017941 */ /* 0x000fea0003800000 */
.L_x_9876:
[----:B------:R-:W-:Y:S01]  /*6760*/  ISETP.GE.AND P0, PT, R81, 0x20, PT ;  /* 0x000000205100780c */ /* 0x000fe20003f06270 */
[----:B------:R-:W-:-:S12]  /*6770*/  BSSY B1, `(.L_x_9879) ;  /* 0x0000006000017945 */ /* 0x000fd80003800000 */
[----:B------:R-:W-:Y:S05]  /*6780*/  @!P0 BRA `(.L_x_9880) ;  /* 0x0000000000108947 */ /* 0x000fea0003800000 */
[----:B------:R-:W-:-:S03]  /*6790*/  UMOV UR4, 0xffffffff ;  /* 0xffffffff00047882 */ /* 0x000fc60000000000 */
[----:B------:R-:W-:Y:S05]  /*67a0*/  BRA.DIV UR4, `(.L_x_9881) ;  /* 0x0000002204447947 */ /* 0x000fea000b800000 */
[----:B0-----:R0:W0:Y:S02]  /*67b0*/  SHFL.IDX PT, R75, R75, R46, R45 ;  /* 0x0000002e4b4b7389 */ /* 0x00102400000e002d */
.L_x_9985:
[----:B0-----:R-:W-:-:S07]  /*67c0*/  IMAD R77, R8, R75, R77 ;  /* 0x0000004b084d7224 */ /* 0x001fce00078e024d */
.L_x_9880:
[----:B------:R-:W-:Y:S05]  /*67d0*/  BSYNC B1 ;  /* 0x0000000000017941 */ /* 0x000fea0003800000 */
.L_x_9879:
        /* <DEDUP_REMOVED lines=9> */
.L_x_9785:
[----:B------:R-:W-:Y:S05]  /*6870*/  BSYNC B0 ;  /* 0x0000000000007941 */ /* 0x000fea0003800000 */
.L_x_9784:
[----:B------:R-:W-:Y:S01]  /*6880*/  PLOP3.LUT P0, PT, PT, PT, PT, 0x8, 0x80 ;  /* 0x000000000080781c */ /* 0x000fe20003f0e170 */
[----:B------:R-:W-:Y:S01]  /*6890*/  IMAD.MOV.U32 R110, RZ, RZ, 0x20 ;  /* 0x00000020ff6e7424 */ /* 0x000fe200078e00ff */
[----:B------:R-:W-:Y:S11]  /*68a0*/  @P1 BRA `(.L_x_9883) ;  /* 0xffffffd400b01947 */ /* 0x000ff6000383ffff */
.L_x_9707:
        /* <DEDUP_REMOVED lines=119> */
.L_x_9885:
[----:B------:R-:W-:Y:S05]  /*7020*/  BSYNC.RECONVERGENT B0 ;  /* 0x0000000000007941 */ /* 0x000fea0003800200 */
.L_x_9884:
        /* <DEDUP_REMOVED lines=14> */
.L_x_9888:
        /* <DEDUP_REMOVED lines=109> */
.L_x_9887:
[----:B------:R-:W-:Y:S05]  /*77e0*/  BSYNC.RECONVERGENT B0 ;  /* 0x0000000000007941 */ /* 0x000fea0003800200 */
.L_x_9886:
[C---:B------:R-:W-:Y:S01]  /*77f0*/  IMAD.SHL.U32 R46, R6.reuse, 0x8, RZ ;  /* 0x00000008062e7824 */ /* 0x040fe200078e00ff */
[----:B------:R-:W-:-:S04]  /*7800*/  IADD3 R47, PT, PT, R6, R47, RZ ;  /* 0x0000002f062f7210 */ /* 0x000fc80007ffe0ff */
[----:B------:R-:W-:-:S13]  /*7810*/  ISETP.GE.U32.AND P0, PT, R47, R46, PT ;  /* 0x0000002e2f00720c */ /* 0x000fda0003f06070 */
[----:B------:R-:W-:Y:S05]  /*7820*/  @!P0 BRA `(.L_x_9889) ;  /* 0xffffff9000608947 */ /* 0x000fea000383ffff */
[----:B------:R-:W-:Y:S05]  /*7830*/  EXIT ;  /* 0x000000000000794d */ /* 0x000fea0003800000 */
.L_x_9788:
[----:B------:R-:W-:Y:S01]  /*7840*/  BSSY B2, `(.L_x_9890) ;  /* 0x0000006000027945 */ /* 0x000fe20003800000 */
[----:B------:R-:W-:Y:S02]  /*7850*/  IMAD.MOV.U32 R112, RZ, RZ, R108 ;  /* 0x000000ffff707224 */ /* 0x000fe400078e006c */
[----:B------:R-:W-:-:S07]  /*7860*/  IMAD.MOV.U32 R79, RZ, RZ, -0x1 ;  /* 0xffffffffff4f7424 */ /* 0x000fce00078e00ff */
[----:B01234-:R-:W-:Y:S05]  /*7870*/  WARPSYNC.COLLECTIVE R79, `(.L_x_9891) ;  /* 0x000000004f087348 */ /* 0x01ffea0003c00000 */
[----:B0-----:R0:W0:Y:S02]  /*7880*/  SHFL.IDX P0, R79, R75, R112, R45 ;  /* 0x000000704b4f7389 */ /* 0x001024000000002d */
[----:B01234-:R-:W-:Y:S05]  /*7890*/  ENDCOLLECTIVE ;  /* 0x000000000000791b */ /* 0x01ffea0003800000 */
.L_x_9891:
[----:B------:R-:W-:Y:S05]  /*78a0*/  BSYNC B2 ;  /* 0x0000000000027941 */ /* 0x000fea0003800000 */
.L_x_9890:
[----:B------:R-:W-:Y:S01]  /*78b0*/  IMAD.MOV.U32 R77, RZ, RZ, R79 ;  /* 0x000000ffff4d7224 */ /* 0x000fe200078e004f */
[----:B------:R-:W-:Y:S06]  /*78c0*/  BRA `(.L_x_9892) ;  /* 0xffffffdc00ec7947 */ /* 0x000fec000383ffff */
.L_x_9791:
[----:B------:R-:W-:Y:S01]  /*78d0*/  BSSY B2, `(.L_x_9893) ;  /* 0x0000006000027945 */ /* 0x000fe20003800000 */
[----:B------:R-:W-:Y:S01]  /*78e0*/  IMAD.MOV.U32 R112, RZ, RZ, R48 ;  /* 0x000000ffff707224 */ /* 0x000fe200078e0030 */
[----:B------:R-:W-:-:S07]  /*78f0*/  MOV R79, 0xffffffff ;  /* 0xffffffff004f7802 */ /* 0x000fce0000000f00 */
[----:B01234-:R-:W-:Y:S05]  /*7900*/  WARPSYNC.COLLECTIVE R79, `(.L_x_9894) ;  /* 0x000000004f087348 */ /* 0x01ffea0003c00000 */
[----:B0-----:R0:W0:Y:S02]  /*7910*/  SHFL.IDX P0, R79, R75, R112, R45 ;  /* 0x000000704b4f7389 */ /* 0x001024000000002d */
[----:B01234-:R-:W-:Y:S05]  /*7920*/  ENDCOLLECTIVE ;  /* 0x000000000000791b */ /* 0x01ffea0003800000 */
.L_x_9894:
[----:B------:R-:W-:Y:S05]  /*7930*/  BSYNC B2 ;  /* 0x0000000000027941 */ /* 0x000fea0003800000 */
.L_x_9893:
[----:B------:R-:W-:Y:S01]  /*7940*/  IMAD.MOV.U32 R112, RZ, RZ, R79 ;  /* 0x000000ffff707224 */ /* 0x000fe200078e004f */
[----:B------:R-:W-:Y:S06]  /*7950*/  BRA `(.L_x_9895) ;  /* 0xffffffdc00e47947 */ /* 0x000fec000383ffff */
.L_x_9794:
[----:B------:R-:W-:Y:S01]  /*7960*/  BSSY B2, `(.L_x_9896) ;  /* 0x0000006000027945 */ /* 0x000fe20003800000 */
[----:B------:R-:W-:Y:S02]  /*7970*/  IMAD.MOV.U32 R112, RZ, RZ, R50 ;  /* 0x000000ffff707224 */ /* 0x000fe400078e0032 */
[----:B------:R-:W-:-:S07]  /*7980*/  IMAD.MOV.U32 R79, RZ, RZ, -0x1 ;  /* 0xffffffffff4f7424 */ /* 0x000fce00078e00ff */
[----:B01234-:R-:W-:Y:S05]  /*7990*/  WARPSYNC.COLLECTIVE R79, `(.L_x_9897) ;  /* 0x000000004f087348 */ /* 0x01ffea0003c00000 */
[----:B0-----:R0:W0:Y:S02]  /*79a0*/  SHFL.IDX P0, R79, R75, R112, R45 ;  /* 0x000000704b4f7389 */ /* 0x001024000000002d */
[----:B01234-:R-:W-:Y:S05]  /*79b0*/  ENDCOLLECTIVE ;  /* 0x000000000000791b */ /* 0x01ffea0003800000 */
.L_x_9897:
[----:B------:R-:W-:Y:S05]  /*79c0*/  BSYNC B2 ;  /* 0x0000000000027941 */ /* 0x000fea0003800000 */
.L_x_9896:
[----:B------:R-:W-:Y:S05]  /*79d0*/  BRA `(.L_x_9898) ;  /* 0xffffffdc00e07947 */ /* 0x000fea000383ffff */
.L_x_9797:
[----:B------:R-:W-:Y:S01]  /*79e0*/  BSSY B2, `(.L_x_9899) ;  /* 0x0000006000027945 */ /* 0x000fe20003800000 */
[----:B------:R-:W-:Y:S02]  /*79f0*/  IMAD.MOV.U32 R112, RZ, RZ, R52 ;  /* 0x000000ffff707224 */ /* 0x000fe400078e0034 */
[----:B------:R-:W-:-:S07]  /*7a00*/  IMAD.MOV.U32 R79, RZ, RZ, -0x1 ;  /* 0xffffffffff4f7424 */ /* 0x000fce00078e00ff */
[----:B01234-:R-:W-:Y:S05]  /*7a10*/  WARPSYNC.COLLECTIVE R79, `(.L_x_9900) ;  /* 0x000000004f087348 */ /* 0x01ffea0003c00000 */
[----:B0-----:R0:W0:Y:S02]  /*7a20*/  SHFL.IDX P0, R79, R75, R112, R45 ;  /* 0x000000704b4f7389 */ /* 0x001024000000002d */
[----:B01234-:R-:W-:Y:S05]  /*7a30*/  ENDCOLLECTIVE ;  /* 0x000000000000791b */ /* 0x01ffea0003800000 */
.L_x_9900:
[----:B------:R-:W-:Y:S05]  /*7a40*/  BSYNC B2 ;  /* 0x0000000000027941 */ /* 0x000fea0003800000 */
.L_x_9899:
[----:B------:R-:W-:Y:S01]  /*7a50*/  MOV R112, R79 ;  /* 0x0000004f00707202 */ /* 0x000fe20000000f00 */
[----:B------:R-:W-:Y:S06]  /*7a60*/  BRA `(.L_x_9901) ;  /* 0xffffffdc00d87947 */ /* 0x000fec000383ffff */
.L_x_9800:
[----:B------:R-:W-:Y:S01]  /*7a70*/  BSSY B2, `(.L_x_9902) ;  /* 0x0000006000027945 */ /* 0x000fe20003800000 */
[----:B------:R-:W-:Y:S02]  /*7a80*/  IMAD.MOV.U32 R112, RZ, RZ, R54 ;  /* 0x000000ffff707224 */ /* 0x000fe400078e0036 */
[----:B------:R-:W-:-:S07]  /*7a90*/  IMAD.MOV.U32 R79, RZ, RZ, -0x1 ;  /* 0xffffffffff4f7424 */ /* 0x000fce00078e00ff */
[----:B01234-:R-:W-:Y:S05]  /*7aa0*/  WARPSYNC.COLLECTIVE R79, `(.L_x_9903) ;  /* 0x000000004f087348 */ /* 0x01ffea0003c00000 */
[----:B0-----:R0:W0:Y:S02]  /*7ab0*/  SHFL.IDX P0, R79, R75, R112, R45 ;  /* 0x000000704b4f7389 */ /* 0x001024000000002d */
[----:B01234-:R-:W-:Y:S05]  /*7ac0*/  ENDCOLLECTIVE ;  /* 0x000000000000791b */ /* 0x01ffea0003800000 */
.L_x_9903:
[----:B------:R-:W-:Y:S05]  /*7ad0*/  BSYNC B2 ;  /* 0x0000000000027941 */ /* 0x000fea0003800000 */
.L_x_9902:
[----:B------:R-:W-:Y:S05]  /*7ae0*/  BRA `(.L_x_9904) ;  /* 0xffffffdc00d47947 */ /* 0x000fea000383ffff */
.L_x_9803:
[----:B------:R-:W-:Y:S01]  /*7af0*/  BSSY B2, `(.L_x_9905) ;  /* 0x0000006000027945 */ /* 0x000fe20003800000 */
[----:B------:R-:W-:Y:S02]  /*7b00*/  IMAD.MOV.U32 R112, RZ, RZ, R56 ;  /* 0x000000ffff707224 */ /* 0x000fe400078e0038 */
[----:B------:R-:W-:-:S07]  /*7b10*/  IMAD.MOV.U32 R79, RZ, RZ, -0x1 ;  /* 0xffffffffff4f7424 */ /* 0x000fce00078e00ff */
[----:B01234-:R-:W-:Y:S05]  /*7b20*/  WARPSYNC.COLLECTIVE R79, `(.L_x_9906) ;  /* 0x000000004f087348 */ /* 0x01ffea0003c00000 */
[----:B0-----:R0:W0:Y:S02]  /*7b30*/  SHFL.IDX P0, R79, R75, R112, R45 ;  /* 0x000000704b4f7389 */ /* 0x001024000000002d */
[----:B01234-:R-:W-:Y:S05]  /*7b40*/  ENDCOLLECTIVE ;  /* 0x000000000000791b */ /* 0x01ffea0003800000 */
.L_x_9906:
[----:B------:R-:W-:Y:S05]  /*7b50*/  BSYNC B2 ;  /* 0x0000000000027941 */ /* 0x000fea0003800000 */
.L_x_9905:
[----:B------:R-:W-:Y:S01]  /*7b60*/  IMAD.MOV.U32 R112, RZ, RZ, R79 ;  /* 0x000000ffff707224 */ /* 0x000fe200078e004f */
[----:B------:R-:W-:Y:S06]  /*7b70*/  BRA `(.L_x_9907) ;  /* 0xffffffdc00d07947 */ /* 0x000fec000383ffff */
.L_x_9806:
[----:B------:R-:W-:Y:S01]  /*7b80*/  BSSY B2, `(.L_x_9908) ;  /* 0x0000006000027945 */ /* 0x000fe20003800000 */
[----:B------:R-:W-:Y:S01]  /*7b90*/  MOV R112, R58 ;  /* 0x0000003a00707202 */ /* 0x000fe20000000f00 */
[----:B------:R-:W-:-:S07]  /*7ba0*/  IMAD.MOV.U32 R79, RZ, RZ, -0x1 ;  /* 0xffffffffff4f7424 */ /* 0x000fce00078e00ff */
[----:B01234-:R-:W-:Y:S05]  /*7bb0*/  WARPSYNC.COLLECTIVE R79, `(.L_x_9909) ;  /* 0x000000004f087348 */ /* 0x01ffea0003c00000 */
[----:B0-----:R0:W0:Y:S02]  /*7bc0*/  SHFL.IDX P0, R79, R75, R112, R45 ;  /* 0x000000704b4f7389 */ /* 0x001024000000002d */
[----:B01234-:R-:W-:Y:S05]  /*7bd0*/  ENDCOLLECTIVE ;  /* 0x000000000000791b */ /* 0x01ffea0003800000 */
.L_x_9909:
[----:B------:R-:W-:Y:S05]  /*7be0*/  BSYNC B2 ;  /* 0x0000000000027941 */ /* 0x000fea0003800000 */
.L_x_9908:
[----:B------:R-:W-:Y:S05]  /*7bf0*/  BRA `(.L_x_9910) ;  /* 0xffffffdc00d07947 */ /* 0x000fea000383ffff */
.L_x_9809:
[----:B------:R-:W-:Y:S01]  /*7c00*/  BSSY B2, `(.L_x_9911) ;  /* 0x0000006000027945 */ /* 0x000fe20003800000 */
[----:B------:R-:W-:Y:S02]  /*7c10*/  IMAD.MOV.U32 R112, RZ, RZ, R60 ;  /* 0x000000ffff707224 */ /* 0x000fe400078e003c */
[----:B------:R-:W-:-:S07]  /*7c20*/  IMAD.MOV.U32 R79, RZ, RZ, -0x1 ;  /* 0xffffffffff4f7424 */ /* 0x000fce00078e00ff */
[----:B01234-:R-:W-:Y:S05]  /*7c30*/  WARPSYNC.COLLECTIVE R79, `(.L_x_9912) ;  /* 0x000000004f087348 */ /* 0x01ffea0003c00000 */
[----:B0-----:R0:W0:Y:S02]  /*7c40*/  SHFL.IDX P0, R79, R75, R112, R45 ;  /* 0x000000704b4f7389 */ /* 0x001024000000002d */
[----:B01234-:R-:W-:Y:S05]  /*7c50*/  ENDCOLLECTIVE ;  /* 0x000000000000791b */ /* 0x01ffea0003800000 */
.L_x_9912:
[----:B------:R-:W-:Y:S05]  /*7c60*/  BSYNC B2 ;  /* 0x0000000000027941 */ /* 0x000fea0003800000 */
.L_x_9911:
[----:B------:R-:W-:Y:S01]  /*7c70*/  IMAD.MOV.U32 R112, RZ, RZ, R79 ;  /* 0x000000ffff707224 */ /* 0x000fe200078e004f */
[----:B------:R-:W-:Y:S06]  /*7c80*/  BRA `(.L_x_9913) ;  /* 0xffffffdc00cc7947 */ /* 0x000fec000383ffff */
.L_x_9812:
[----:B------:R-:W-:Y:S01]  /*7c90*/  BSSY B2, `(.L_x_9914) ;  /* 0x0000006000027945 */ /* 0x000fe20003800000 */
[----:B------:R-:W-:Y:S01]  /*7ca0*/  IMAD.MOV.U32 R112, RZ, RZ, R62 ;  /* 0x000000ffff707224 */ /* 0x000fe200078e003e */
[----:B------:R-:W-:-:S07]  /*7cb0*/  MOV R79, 0xffffffff ;  /* 0xffffffff004f7802 */ /* 0x000fce0000000f00 */
[----:B01234-:R-:W-:Y:S05]  /*7cc0*/  WARPSYNC.COLLECTIVE R79, `(.L_x_9915) ;  /* 0x000000004f087348 */ /* 0x01ffea0003c00000 */
[----:B0-----:R0:W0:Y:S02]  /*7cd0*/  SHFL.IDX P0, R79, R75, R112, R45 ;  /* 0x000000704b4f7389 */ /* 0x001024000000002d */
[----:B01234-:R-:W-:Y:S05]  /*7ce0*/  ENDCOLLECTIVE ;  /* 0x000000000000791b */ /* 0x01ffea0003800000 */
.L_x_9915:
[----:B------:R-:W-:Y:S05]  /*7cf0*/  BSYNC B2 ;  /* 0x0000000000027941 */ /* 0x000fea0003800000 */
.L_x_9914:
[----:B------:R-:W-:Y:S05]  /*7d00*/  BRA `(.L_x_9916) ;  /* 0xffffffdc00cc7947 */ /* 0x000fea000383ffff */
.L_x_9815:
[----:B------:R-:W-:Y:S01]  /*7d10*/  BSSY B2, `(.L_x_9917) ;  /* 0x0000006000027945 */ /* 0x000fe20003800000 */
[----:B------:R-:W-:Y:S02]  /*7d20*/  IMAD.MOV.U32 R112, RZ, RZ, R64 ;  /* 0x000000ffff707224 */ /* 0x000fe400078e0040 */
[----:B------:R-:W-:-:S07]  /*7d30*/  IMAD.MOV.U32 R79, RZ, RZ, -0x1 ;  /* 0xffffffffff4f7424 */ /* 0x000fce00078e00ff */
[----:B01234-:R-:W-:Y:S05]  /*7d40*/  WARPSYNC.COLLECTIVE R79, `(.L_x_9918) ;  /* 0x000000004f087348 */ /* 0x01ffea0003c00000 */
[----:B0-----:R0:W0:Y:S02]  /*7d50*/  SHFL.IDX P0, R79, R75, R112, R45 ;  /* 0x000000704b4f7389 */ /* 0x001024000000002d */
[----:B01234-:R-:W-:Y:S05]  /*7d60*/  ENDCOLLECTIVE ;  /* 0x000000000000791b */ /* 0x01ffea0003800000 */
.L_x_9918:
[----:B------:R-:W-:Y:S05]  /*7d70*/  BSYNC B2 ;  /* 0x0000000000027941 */ /* 0x000fea0003800000 */
.L_x_9917:
[----:B------:R-:W-:Y:S01]  /*7d80*/  IMAD.MOV.U32 R112, RZ, RZ, R79 ;  /* 0x000000ffff707224 */ /* 0x000fe200078e004f */
[----:B------:R-:W-:Y:S06]  /*7d90*/  BRA `(.L_x_9919) ;  /* 0xffffffdc00c87947 */ /* 0x000fec000383ffff */
.L_x_9818:
[----:B------:R-:W-:Y:S01]  /*7da0*/  BSSY B2, `(.L_x_9920) ;  /* 0x0000006000027945 */ /* 0x000fe20003800000 */
[----:B------:R-:W-:Y:S02]  /*7db0*/  IMAD.MOV.U32 R112, RZ, RZ, R66 ;  /* 0x000000ffff707224 */ /* 0x000fe400078e0042 */
[----:B------:R-:W-:-:S07]  /*7dc0*/  IMAD.MOV.U32 R79, RZ, RZ, -0x1 ;  /* 0xffffffffff4f7424 */ /* 0x000fce00078e00ff */
[----:B01234-:R-:W-:Y:S05]  /*7dd0*/  WARPSYNC.COLLECTIVE R79, `(.L_x_9921) ;  /* 0x000000004f087348 */ /* 0x01ffea0003c00000 */
[----:B0-----:R0:W0:Y:S02]  /*7de0*/  SHFL.IDX P0, R79, R75, R112, R45 ;  /* 0x000000704b4f7389 */ /* 0x001024000000002d */
[----:B01234-:R-:W-:Y:S05]  /*7df0*/  ENDCOLLECTIVE ;  /* 0x000000000000791b */ /* 0x01ffea0003800000 */
.L_x_9921:
[----:B------:R-:W-:Y:S05]  /*7e00*/  BSYNC B2 ;  /* 0x0000000000027941 */ /* 0x000fea0003800000 */
.L_x_9920:
[----:B------:R-:W-:Y:S05]  /*7e10*/  BRA `(.L_x_9922) ;  /* 0xffffffdc00c87947 */ /* 0x000fea000383ffff */
.L_x_9821:
[----:B------:R-:W-:Y:S01]  /*7e20*/  BSSY B2, `(.L_x_9923) ;  /* 0x0000006000027945 */ /* 0x000fe20003800000 */
[----:B------:R-:W-:Y:S01]  /*7e30*/  MOV R112, R68 ;  /* 0x0000004400707202 */ /* 0x000fe20000000f00 */
[----:B------:R-:W-:-:S07]  /*7e40*/  IMAD.MOV.U32 R79, RZ, RZ, -0x1 ;  /* 0xffffffffff4f7424 */ /* 0x000fce00078e00ff */
[----:B01234-:R-:W-:Y:S05]  /*7e50*/  WARPSYNC.COLLECTIVE R79, `(.L_x_9924) ;  /* 0x000000004f087348 */ /* 0x01ffea0003c00000 */
[----:B0-----:R0:W0:Y:S02]  /*7e60*/  SHFL.IDX P0, R79, R75, R112, R45 ;  /* 0x000000704b4f7389 */ /* 0x001024000000002d */
[----:B01234-:R-:W-:Y:S05]  /*7e70*/  ENDCOLLECTIVE ;  /* 0x000000000000791b */ /* 0x01ffea0003800000 */
.L_x_9924:
[----:B------:R-:W-:Y:S05]  /*7e80*/  BSYNC B2 ;  /* 0x0000000000027941 */ /* 0x000fea0003800000 */
.L_x_9923:
[----:B------:R-:W-:Y:S01]  /*7e90*/  IMAD.MOV.U32 R112, RZ, RZ, R79 ;  /* 0x000000ffff707224 */ /* 0x000fe200078e004f */
[----:B------:R-:W-:Y:S06]  /*7ea0*/  BRA `(.L_x_9925) ;  /* 0xffffffdc00c47947 */ /* 0x000fec000383ffff */
.L_x_9824:
[----:B------:R-:W-:Y:S01]  /*7eb0*/  BSSY B2, `(.L_x_9926) ;  /* 0x0000006000027945 */ /* 0x000fe20003800000 */
[----:B------:R-:W-:Y:S02]  /*7ec0*/  IMAD.MOV.U32 R112, RZ, RZ, R70 ;  /* 0x000000ffff707224 */ /* 0x000fe400078e0046 */
[----:B------:R-:W-:-:S07]  /*7ed0*/  IMAD.MOV.U32 R79, RZ, RZ, -0x1 ;  /* 0xffffffffff4f7424 */ /* 0x000fce00078e00ff */
[----:B01234-:R-:W-:Y:S05]  /*7ee0*/  WARPSYNC.COLLECTIVE R79, `(.L_x_9927) ;  /* 0x000000004f087348 */ /* 0x01ffea0003c00000 */
[----:B0-----:R0:W0:Y:S02]  /*7ef0*/  SHFL.IDX P0, R79, R75, R112, R45 ;  /* 0x000000704b4f7389 */ /* 0x001024000000002d */
[----:B01234-:R-:W-:Y:S05]  /*7f00*/  ENDCOLLECTIVE ;  /* 0x000000000000791b */ /* 0x01ffea0003800000 */
.L_x_9927:
[----:B------:R-:W-:Y:S05]  /*7f10*/  BSYNC B2 ;  /* 0x0000000000027941 */ /* 0x000fea0003800000 */
.L_x_9926:
[----:B------:R-:W-:Y:S05]  /*7f20*/  BRA `(.L_x_9928) ;  /* 0xffffffdc00c47947 */ /* 0x000fea000383ffff */
.L_x_9827:
[----:B------:R-:W-:Y:S01]  /*7f30*/  BSSY B2, `(.L_x_9929) ;  /* 0x0000006000027945 */ /* 0x000fe20003800000 */
[----:B------:R-:W-:Y:S01]  /*7f40*/  IMAD.MOV.U32 R112, RZ, RZ, R72 ;  /* 0x000000ffff707224 */ /* 0x000fe200078e0048 */
[----:B------:R-:W-:-:S07]  /*7f50*/  MOV R79, 0xffffffff ;  /* 0xffffffff004f7802 */ /* 0x000fce0000000f00 */
[----:B01234-:R-:W-:Y:S05]  /*7f60*/  WARPSYNC.COLLECTIVE R79, `(.L_x_9930) ;  /* 0x000000004f087348 */ /* 0x01ffea0003c00000 */
[----:B0-----:R0:W0:Y:S02]  /*7f70*/  SHFL.IDX P0, R79, R75, R112, R45 ;  /* 0x000000704b4f7389 */ /* 0x001024000000002d */
[----:B01234-:R-:W-:Y:S05]  /*7f80*/  ENDCOLLECTIVE ;  /* 0x000000000000791b */ /* 0x01ffea0003800000 */
.L_x_9930:
[----:B------:R-:W-:Y:S05]  /*7f90*/  BSYNC B2 ;  /* 0x0000000000027941 */ /* 0x000fea0003800000 */
.L_x_9929:
[----:B------:R-:W-:Y:S01]  /*7fa0*/  IMAD.MOV.U32 R112, RZ, RZ, R79 ;  /* 0x000000ffff707224 */ /* 0x000fe200078e004f */
[----:B------:R-:W-:Y:S06]  /*7fb0*/  BRA `(.L_x_9931) ;  /* 0xffffffdc00c07947 */ /* 0x000fec000383ffff */
.L_x_9830:
[----:B------:R-:W-:Y:S01]  /*7fc0*/  BSSY B2, `(.L_x_9932) ;  /* 0x0000006000027945 */ /* 0x000fe20003800000 */
[----:B------:R-:W-:Y:S02]  /*7fd0*/  IMAD.MOV.U32 R112, RZ, RZ, R74 ;  /* 0x000000ffff707224 */ /* 0x000fe400078e004a */
[----:B------:R-:W-:-:S07]  /*7fe0*/  IMAD.MOV.U32 R79, RZ, RZ, -0x1 ;  /* 0xffffffffff4f7424 */ /* 0x000fce00078e00ff */
[----:B01234-:R-:W-:Y:S05]  /*7ff0*/  WARPSYNC.COLLECTIVE R79, `(.L_x_9933) ;  /* 0x000000004f087348 */ /* 0x01ffea0003c00000 */
[----:B0-----:R0:W0:Y:S02]  /*8000*/  SHFL.IDX P0, R79, R75, R112, R45 ;  /* 0x000000704b4f7389 */ /* 0x001024000000002d */
[----:B01234-:R-:W-:Y:S05]  /*8010*/  ENDCOLLECTIVE ;  /* 0x000000000000791b */ /* 0x01ffea0003800000 */
.L_x_9933:
[----:B------:R-:W-:Y:S05]  /*8020*/  BSYNC B2 ;  /* 0x0000000000027941 */ /* 0x000fea0003800000 */
.L_x_9932:
[----:B------:R-:W-:Y:S05]  /*8030*/  BRA `(.L_x_9934) ;  /* 0xffffffdc00c07947 */ /* 0x000fea000383ffff */
.L_x_9833:
[----:B------:R-:W-:Y:S01]  /*8040*/  BSSY B2, `(.L_x_9935) ;  /* 0x0000006000027945 */ /* 0x000fe20003800000 */
[----:B------:R-:W-:Y:S02]  /*8050*/  IMAD.MOV.U32 R112, RZ, RZ, R76 ;  /* 0x000000ffff707224 */ /* 0x000fe400078e004c */
[----:B------:R-:W-:-:S07]  /*8060*/  IMAD.MOV.U32 R79, RZ, RZ, -0x1 ;  /* 0xffffffffff4f7424 */ /* 0x000fce00078e00ff */
[----:B01234-:R-:W-:Y:S05]  /*8070*/  WARPSYNC.COLLECTIVE R79, `(.L_x_9936) ;  /* 0x000000004f087348 */ /* 0x01ffea0003c00000 */
[----:B0-----:R0:W0:Y:S02]  /*8080*/  SHFL.IDX P0, R79, R75, R112, R45 ;  /* 0x000000704b4f7389 */ /* 0x001024000000002d */
[----:B01234-:R-:W-:Y:S05]  /*8090*/  ENDCOLLECTIVE ;  /* 0x000000000000791b */ /* 0x01ffea0003800000 */
.L_x_9936:
[----:B------:R-:W-:Y:S05]  /*80a0*/  BSYNC B2 ;  /* 0x0000000000027941 */ /* 0x000fea0003800000 */
.L_x_9935:
[----:B------:R-:W-:Y:S01]  /*80b0*/  MOV R112, R79 ;  /* 0x0000004f00707202 */ /* 0x000fe20000000f00 */
[----:B------:R-:W-:Y:S06]  /*80c0*/  BRA `(.L_x_9937) ;  /* 0xffffffdc00bc7947 */ /* 0x000fec000383ffff */
.L_x_9836:
[----:B------:R-:W-:Y:S01]  /*80d0*/  BSSY B2, `(.L_x_9938) ;  /* 0x0000006000027945 */ /* 0x000fe20003800000 */
[----:B------:R-:W-:Y:S02]  /*80e0*/  IMAD.MOV.U32 R112, RZ, RZ, R78 ;  /* 0x000000ffff707224 */ /* 0x000fe400078e004e */
[----:B------:R-:W-:-:S07]  /*80f0*/  IMAD.MOV.U32 R79, RZ, RZ, -0x1 ;  /* 0xffffffffff4f7424 */ /* 0x000fce00078e00ff */
[----:B01234-:R-:W-:Y:S05]  /*8100*/  WARPSYNC.COLLECTIVE R79, `(.L_x_9939) ;  /* 0x000000004f087348 */ /* 0x01ffea0003c00000 */
[----:B0-----:R0:W0:Y:S02]  /*8110*/  SHFL.IDX P0, R79, R75, R112, R45 ;  /* 0x000000704b4f7389 */ /* 0x001024000000002d */
[----:B01234-:R-:W-:Y:S05]  /*8120*/  ENDCOLLECTIVE ;  /* 0x000000000000791b */ /* 0x01ffea0003800000 */
.L_x_9939:
[----:B------:R-:W-:Y:S05]  /*8130*/  BSYNC B2 ;  /* 0x0000000000027941 */ /* 0x000fea0003800000 */
.L_x_9938:
[----:B------:R-:W-:Y:S05]  /*8140*/  BRA `(.L_x_9940) ;  /* 0xffffffdc00bc7947 */ /* 0x000fea000383ffff */
.L_x_9839:
[----:B------:R-:W-:Y:S01]  /*8150*/  BSSY B2, `(.L_x_9941) ;  /* 0x0000006000027945 */ /* 0x000fe20003800000 */
[----:B------:R-:W-:Y:S02]  /*8160*/  IMAD.MOV.U32 R112, RZ, RZ, R80 ;  /* 0x000000ffff707224 */ /* 0x000fe400078e0050 */
[----:B------:R-:W-:-:S07]  /*8170*/  IMAD.MOV.U32 R79, RZ, RZ, -0x1 ;  /* 0xffffffffff4f7424 */ /* 0x000fce00078e00ff */
[----:B01234-:R-:W-:Y:S05]  /*8180*/  WARPSYNC.COLLECTIVE R79, `(.L_x_9942) ;  /* 0x000000004f087348 */ /* 0x01ffea0003c00000 */
[----:B0-----:R0:W0:Y:S02]  /*8190*/  SHFL.IDX P0, R79, R75, R112, R45 ;  /* 0x000000704b4f7389 */ /* 0x001024000000002d */
[----:B01234-:R-:W-:Y:S05]  /*81a0*/  ENDCOLLECTIVE ;  /* 0x000000000000791b */ /* 0x01ffea0003800000 */
.L_x_9942:
[----:B------:R-:W-:Y:S05]  /*81b0*/  BSYNC B2 ;  /* 0x0000000000027941 */ /* 0x000fea0003800000 */
.L_x_9941:
[----:B------:R-:W-:Y:S01]  /*81c0*/  IMAD.MOV.U32 R112, RZ, RZ, R79 ;  /* 0x000000ffff707224 */ /* 0x000fe200078e004f */
[----:B------:R-:W-:Y:S06]  /*81d0*/  BRA `(.L_x_9943) ;  /* 0xffffffdc00b87947 */ /* 0x000fec000383ffff */
.L_x_9842:
[----:B------:R-:W-:Y:S01]  /*81e0*/  BSSY B2, `(.L_x_9944) ;  /* 0x0000006000027945 */ /* 0x000fe20003800000 */
[----:B------:R-:W-:Y:S01]  /*81f0*/  MOV R112, R82 ;  /* 0x0000005200707202 */ /* 0x000fe20000000f00 */
[----:B------:R-:W-:-:S07]  /*8200*/  IMAD.MOV.U32 R79, RZ, RZ, -0x1 ;  /* 0xffffffffff4f7424 */ /* 0x000fce00078e00ff */
[----:B01234-:R-:W-:Y:S05]  /*8210*/  WARPSYNC.COLLECTIVE R79, `(.L_x_9945) ;  /* 0x000000004f087348 */ /* 0x01ffea0003c00000 */
[----:B0-----:R0:W0:Y:S02]  /*8220*/  SHFL.IDX P0, R79, R75, R112, R45 ;  /* 0x000000704b4f7389 */ /* 0x001024000000002d */
[----:B01234-:R-:W-:Y:S05]  /*8230*/  ENDCOLLECTIVE ;  /* 0x000000000000791b */ /* 0x01ffea0003800000 */
.L_x_9945:
[----:B------:R-:W-:Y:S05]  /*8240*/  BSYNC B2 ;  /* 0x0000000000027941 */ /* 0x000fea0003800000 */
.L_x_9944:
[----:B------:R-:W-:Y:S05]  /*8250*/  BRA `(.L_x_9946) ;  /* 0xffffffdc00b87947 */ /* 0x000fea000383ffff */
.L_x_9845:
[----:B------:R-:W-:Y:S01]  /*8260*/  BSSY B2, `(.L_x_9947) ;  /* 0x0000006000027945 */ /* 0x000fe20003800000 */
[----:B------:R-:W-:Y:S02]  /*8270*/  IMAD.MOV.U32 R112, RZ, RZ, R84 ;  /* 0x000000ffff707224 */ /* 0x000fe400078e0054 */
[----:B------:R-:W-:-:S07]  /*8280*/  IMAD.MOV.U32 R79, RZ, RZ, -0x1 ;  /* 0xffffffffff4f7424 */ /* 0x000fce00078e00ff */
[----:B01234-:R-:W-:Y:S05]  /*8290*/  WARPSYNC.COLLECTIVE R79, `(.L_x_9948) ;  /* 0x000000004f087348 */ /* 0x01ffea0003c00000 */
[----:B0-----:R0:W0:Y:S02]  /*82a0*/  SHFL.IDX P0, R79, R75, R112, R45 ;  /* 0x000000704b4f7389 */ /* 0x001024000000002d */
[----:B01234-:R-:W-:Y:S05]  /*82b0*/  ENDCOLLECTIVE ;  /* 0x000000000000791b */ /* 0x01ffea0003800000 */
.L_x_9948:
[----:B------:R-:W-:Y:S05]  /*82c0*/  BSYNC B2 ;  /* 0x0000000000027941 */ /* 0x000fea0003800000 */
.L_x_9947:
[----:B------:R-:W-:Y:S01]  /*82d0*/  IMAD.MOV.U32 R112, RZ, RZ, R79 ;  /* 0x000000ffff707224 */ /* 0x000fe200078e004f */
[----:B------:R-:W-:Y:S06]  /*82e0*/  BRA `(.L_x_9949) ;  /* 0xffffffdc00b47947 */ /* 0x000fec000383ffff */
.L_x_9848:
[----:B------:R-:W-:Y:S01]  /*82f0*/  BSSY B2, `(.L_x_9950) ;  /* 0x0000006000027945 */ /* 0x000fe20003800000 */
[----:B------:R-:W-:Y:S01]  /*8300*/  IMAD.MOV.U32 R112, RZ, RZ, R86 ;  /* 0x000000ffff707224 */ /* 0x000fe200078e0056 */
[----:B------:R-:W-:-:S07]  /*8310*/  MOV R79, 0xffffffff ;  /* 0xffffffff004f7802 */ /* 0x000fce0000000f00 */
[----:B01234-:R-:W-:Y:S05]  /*8320*/  WARPSYNC.COLLECTIVE R79, `(.L_x_9951) ;  /* 0x000000004f087348 */ /* 0x01ffea0003c00000 */
[----:B0-----:R0:W0:Y:S02]  /*8330*/  SHFL.IDX P0, R79, R75, R112, R45 ;  /* 0x000000704b4f7389 */ /* 0x001024000000002d */
[----:B01234-:R-:W-:Y:S05]  /*8340*/  ENDCOLLECTIVE ;  /* 0x000000000000791b */ /* 0x01ffea0003800000 */
.L_x_9951:
[----:B------:R-:W-:Y:S05]  /*8350*/  BSYNC B2 ;  /* 0x0000000000027941 */ /* 0x000fea0003800000 */
.L_x_9950:
[----:B------:R-:W-:Y:S05]  /*8360*/  BRA `(.L_x_9952) ;  /* 0xffffffdc00b47947 */ /* 0x000fea000383ffff */
.L_x_9851:
[----:B------:R-:W-:Y:S01]  /*8370*/  BSSY B2, `(.L_x_9953) ;  /* 0x0000006000027945 */ /* 0x000fe20003800000 */
[----:B------:R-:W-:Y:S02]  /*8380*/  IMAD.MOV.U32 R112, RZ, RZ, R88 ;  /* 0x000000ffff707224 */ /* 0x000fe400078e0058 */
[----:B------:R-:W-:-:S07]  /*8390*/  IMAD.MOV.U32 R79, RZ, RZ, -0x1 ;  /* 0xffffffffff4f7424 */ /* 0x000fce00078e00ff */
[----:B01234-:R-:W-:Y:S05]  /*83a0*/  WARPSYNC.COLLECTIVE R79, `(.L_x_9954) ;  /* 0x000000004f087348 */ /* 0x01ffea0003c00000 */
[----:B0-----:R0:W0:Y:S02]  /*83b0*/  SHFL.IDX P0, R79, R75, R112, R45 ;  /* 0x000000704b4f7389 */ /* 0x001024000000002d */
[----:B01234-:R-:W-:Y:S05]  /*83c0*/  ENDCOLLECTIVE ;  /* 0x000000000000791b */ /* 0x01ffea0003800000 */
.L_x_9954:
[----:B------:R-:W-:Y:S05]  /*83d0*/  BSYNC B2 ;  /* 0x0000000000027941 */ /* 0x000fea0003800000 */
.L_x_9953:
[----:B------:R-:W-:Y:S01]  /*83e0*/  IMAD.MOV.U32 R112, RZ, RZ, R79 ;  /* 0x000000ffff707224 */ /* 0x000fe200078e004f */
[----:B------:R-:W-:Y:S06]  /*83f0*/  BRA `(.L_x_9955) ;  /* 0xffffffdc00b07947 */ /* 0x000fec000383ffff */
.L_x_9854:
[----:B------:R-:W-:Y:S01]  /*8400*/  BSSY B2, `(.L_x_9956) ;  /* 0x0000006000027945 */ /* 0x000fe20003800000 */
[----:B------:R-:W-:Y:S02]  /*8410*/  IMAD.MOV.U32 R112, RZ, RZ, R90 ;  /* 0x000000ffff707224 */ /* 0x000fe400078e005a */
[----:B------:R-:W-:-:S07]  /*8420*/  IMAD.MOV.U32 R79, RZ, RZ, -0x1 ;  /* 0xffffffffff4f7424 */ /* 0x000fce00078e00ff */
[----:B01234-:R-:W-:Y:S05]  /*8430*/  WARPSYNC.COLLECTIVE R79, `(.L_x_9957) ;  /* 0x000000004f087348 */ /* 0x01ffea0003c00000 */
[----:B0-----:R0:W0:Y:S02]  /*8440*/  SHFL.IDX P0, R79, R75, R112, R45 ;  /* 0x000000704b4f7389 */ /* 0x001024000000002d */
[----:B01234-:R-:W-:Y:S05]  /*8450*/  ENDCOLLECTIVE ;  /* 0x000000000000791b */ /* 0x01ffea0003800000 */
.L_x_9957:
[----:B------:R-:W-:Y:S05]  /*8460*/  BSYNC B2 ;  /* 0x0000000000027941 */ /* 0x000fea0003800000 */
.L_x_9956:
[----:B------:R-:W-:Y:S05]  /*8470*/  BRA `(.L_x_9958) ;  /* 0xffffffdc00b07947 */ /* 0x000fea000383ffff */
.L_x_9857:
[----:B------:R-:W-:Y:S01]  /*8480*/  BSSY B2, `(.L_x_9959) ;  /* 0x0000006000027945 */ /* 0x000fe20003800000 */
[----:B------:R-:W-:Y:S01]  /*8490*/  MOV R112, R92 ;  /* 0x0000005c00707202 */ /* 0x000fe20000000f00 */
[----:B------:R-:W-:-:S07]  /*84a0*/  IMAD.MOV.U32 R79, RZ, RZ, -0x1 ;  /* 0xffffffffff4f7424 */ /* 0x000fce00078e00ff */
[----:B01234-:R-:W-:Y:S05]  /*84b0*/  WARPSYNC.COLLECTIVE R79, `(.L_x_9960) ;  /* 0x000000004f087348 */ /* 0x01ffea0003c00000 */
[----:B0-----:R0:W0:Y:S02]  /*84c0*/  SHFL.IDX P0, R79, R75, R112, R45 ;  /* 0x000000704b4f7389 */ /* 0x001024000000002d */
[----:B01234-:R-:W-:Y:S05]  /*84d0*/  ENDCOLLECTIVE ;  /* 0x000000000000791b */ /* 0x01ffea0003800000 */
.L_x_9960:
[----:B------:R-:W-:Y:S05]  /*84e0*/  BSYNC B2 ;  /* 0x0000000000027941 */ /* 0x000fea0003800000 */
.L_x_9959:
[----:B------:R-:W-:Y:S01]  /*84f0*/  IMAD.MOV.U32 R112, RZ, RZ, R79 ;  /* 0x000000ffff707224 */ /* 0x000fe200078e004f */
[----:B------:R-:W-:Y:S06]  /*8500*/  BRA `(.L_x_9961) ;  /* 0xffffffdc00ac7947 */ /* 0x000fec000383ffff */
.L_x_9860:
[----:B------:R-:W-:Y:S01]  /*8510*/  BSSY B2, `(.L_x_9962) ;  /* 0x0000006000027945 */ /* 0x000fe20003800000 */
[----:B------:R-:W-:Y:S02]  /*8520*/  IMAD.MOV.U32 R112, RZ, RZ, R94 ;  /* 0x000000ffff707224 */ /* 0x000fe400078e005e */
[----:B------:R-:W-:-:S07]  /*8530*/  IMAD.MOV.U32 R79, RZ, RZ, -0x1 ;  /* 0xffffffffff4f7424 */ /* 0x000fce00078e00ff */
[----:B01234-:R-:W-:Y:S05]  /*8540*/  WARPSYNC.COLLECTIVE R79, `(.L_x_9963) ;  /* 0x000000004f087348 */ /* 0x01ffea0003c00000 */
[----:B0-----:R0:W0:Y:S02]  /*8550*/  SHFL.IDX P0, R79, R75, R112, R45 ;  /* 0x000000704b4f7389 */ /* 0x001024000000002d */
[----:B01234-:R-:W-:Y:S05]  /*8560*/  ENDCOLLECTIVE ;  /* 0x000000000000791b */ /* 0x01ffea0003800000 */
.L_x_9963:
[----:B------:R-:W-:Y:S05]  /*8570*/  BSYNC B2 ;  /* 0x0000000000027941 */ /* 0x000fea0003800000 */
.L_x_9962:
[----:B------:R-:W-:Y:S05]  /*8580*/  BRA `(.L_x_9964) ;  /* 0xffffffdc00ac7947 */ /* 0x000fea000383ffff */
.L_x_9863:
[----:B------:R-:W-:Y:S01]  /*8590*/  BSSY B2, `(.L_x_9965) ;  /* 0x0000006000027945 */ /* 0x000fe20003800000 */
[----:B------:R-:W-:Y:S01]  /*85a0*/  IMAD.MOV.U32 R112, RZ, RZ, R96 ;  /* 0x000000ffff707224 */ /* 0x000fe200078e0060 */
[----:B------:R-:W-:-:S07]  /*85b0*/  MOV R79, 0xffffffff ;  /* 0xffffffff004f7802 */ /* 0x000fce0000000f00 */
[----:B01234-:R-:W-:Y:S05]  /*85c0*/  WARPSYNC.COLLECTIVE R79, `(.L_x_9966) ;  /* 0x000000004f087348 */ /* 0x01ffea0003c00000 */
[----:B0-----:R0:W0:Y:S02]  /*85d0*/  SHFL.IDX P0, R79, R75, R112, R45 ;  /* 0x000000704b4f7389 */ /* 0x001024000000002d */
[----:B01234-:R-:W-:Y:S05]  /*85e0*/  ENDCOLLECTIVE ;  /* 0x000000000000791b */ /* 0x01ffea0003800000 */
.L_x_9966:
[----:B------:R-:W-:Y:S05]  /*85f0*/  BSYNC B2 ;  /* 0x0000000000027941 */ /* 0x000fea0003800000 */
.L_x_9965:
[----:B------:R-:W-:Y:S01]  /*8600*/  IMAD.MOV.U32 R112, RZ, RZ, R79 ;  /* 0x000000ffff707224 */ /* 0x000fe200078e004f */
[----:B------:R-:W-:Y:S06]  /*8610*/  BRA `(.L_x_9967) ;  /* 0xffffffdc00a87947 */ /* 0x000fec000383ffff */
.L_x_9866:
[----:B------:R-:W-:Y:S01]  /*8620*/  BSSY B2, `(.L_x_9968) ;  /* 0x0000006000027945 */ /* 0x000fe20003800000 */
[----:B------:R-:W-:Y:S02]  /*8630*/  IMAD.MOV.U32 R112, RZ, RZ, R98 ;  /* 0x000000ffff707224 */ /* 0x000fe400078e0062 */
[----:B------:R-:W-:-:S07]  /*8640*/  IMAD.MOV.U32 R79, RZ, RZ, -0x1 ;  /* 0xffffffffff4f7424 */ /* 0x000fce00078e00ff */
[----:B01234-:R-:W-:Y:S05]  /*8650*/  WARPSYNC.COLLECTIVE R79, `(.L_x_9969) ;  /* 0x000000004f087348 */ /* 0x01ffea0003c00000 */
[----:B0-----:R0:W0:Y:S02]  /*8660*/  SHFL.IDX P0, R79, R75, R112, R45 ;  /* 0x000000704b4f7389 */ /* 0x001024000000002d */
[----:B01234-:R-:W-:Y:S05]  /*8670*/  ENDCOLLECTIVE ;  /* 0x000000000000791b */ /* 0x01ffea0003800000 */
.L_x_9969:
[----:B------:R-:W-:Y:S05]  /*8680*/  BSYNC B2 ;  /* 0x0000000000027941 */ /* 0x000fea0003800000 */
.L_x_9968:
[----:B------:R-:W-:Y:S05]  /*8690*/  BRA `(.L_x_9970) ;  /* 0xffffffdc00a87947 */ /* 0x000fea000383ffff */
.L_x_9869:
[----:B------:R-:W-:Y:S01]  /*86a0*/  BSSY B2, `(.L_x_9971) ;  /* 0x0000006000027945 */ /* 0x000fe20003800000 */
[----:B------:R-:W-:Y:S02]  /*86b0*/  IMAD.MOV.U32 R112, RZ, RZ, R100 ;  /* 0x000000ffff707224 */ /* 0x000fe400078e0064 */
[----:B------:R-:W-:-:S07]  /*86c0*/  IMAD.MOV.U32 R79, RZ, RZ, -0x1 ;  /* 0xffffffffff4f7424 */ /* 0x000fce00078e00ff */
[----:B01234-:R-:W-:Y:S05]  /*86d0*/  WARPSYNC.COLLECTIVE R79, `(.L_x_9972) ;  /* 0x000000004f087348 */ /* 0x01ffea0003c00000 */
[----:B0-----:R0:W0:Y:S02]  /*86e0*/  SHFL.IDX P0, R79, R75, R112, R45 ;  /* 0x000000704b4f7389 */ /* 0x001024000000002d */
[----:B01234-:R-:W-:Y:S05]  /*86f0*/  ENDCOLLECTIVE ;  /* 0x000000000000791b */ /* 0x01ffea0003800000 */
.L_x_9972:
[----:B------:R-:W-:Y:S05]  /*8700*/  BSYNC B2 ;  /* 0x0000000000027941 */ /* 0x000fea0003800000 */
.L_x_9971:
[----:B------:R-:W-:Y:S01]  /*8710*/  MOV R112, R79 ;  /* 0x0000004f00707202 */ /* 0x000fe20000000f00 */
[----:B------:R-:W-:Y:S06]  /*8720*/  BRA `(.L_x_9973) ;  /* 0xffffffdc00a47947 */ /* 0x000fec000383ffff */
.L_x_9872:
[----:B------:R-:W-:Y:S01]  /*8730*/  BSSY B2, `(.L_x_9974) ;  /* 0x0000006000027945 */ /* 0x000fe20003800000 */
[----:B------:R-:W-:Y:S02]  /*8740*/  IMAD.MOV.U32 R112, RZ, RZ, R102 ;  /* 0x000000ffff707224 */ /* 0x000fe400078e0066 */
[----:B------:R-:W-:-:S07]  /*8750*/  IMAD.MOV.U32 R79, RZ, RZ, -0x1 ;  /* 0xffffffffff4f7424 */ /* 0x000fce00078e00ff */
[----:B01234-:R-:W-:Y:S05]  /*8760*/  WARPSYNC.COLLECTIVE R79, `(.L_x_9975) ;  /* 0x000000004f087348 */ /* 0x01ffea0003c00000 */
[----:B0-----:R0:W0:Y:S02]  /*8770*/  SHFL.IDX P0, R79, R75, R112, R45 ;  /* 0x000000704b4f7389 */ /* 0x001024000000002d */
[----:B01234-:R-:W-:Y:S05]  /*8780*/  ENDCOLLECTIVE ;  /* 0x000000000000791b */ /* 0x01ffea0003800000 */
.L_x_9975:
[----:B------:R-:W-:Y:S05]  /*8790*/  BSYNC B2 ;  /* 0x0000000000027941 */ /* 0x000fea0003800000 */
.L_x_9974:
[----:B------:R-:W-:Y:S05]  /*87a0*/  BRA `(.L_x_9976) ;  /* 0xffffffdc00a47947 */ /* 0x000fea000383ffff */
.L_x_9875:
[----:B------:R-:W-:Y:S01]  /*87b0*/  BSSY B2, `(.L_x_9977) ;  /* 0x0000006000027945 */ /* 0x000fe20003800000 */
[----:B------:R-:W-:Y:S02]  /*87c0*/  IMAD.MOV.U32 R112, RZ, RZ, R104 ;  /* 0x000000ffff707224 */ /* 0x000fe400078e0068 */
[----:B------:R-:W-:-:S07]  /*87d0*/  IMAD.MOV.U32 R79, RZ, RZ, -0x1 ;  /* 0xffffffffff4f7424 */ /* 0x000fce00078e00ff */
[----:B01234-:R-:W-:Y:S05]  /*87e0*/  WARPSYNC.COLLECTIVE R79, `(.L_x_9978) ;  /* 0x000000004f087348 */ /* 0x01ffea0003c00000 */
[----:B0-----:R0:W0:Y:S02]  /*87f0*/  SHFL.IDX P0, R79, R75, R112, R45 ;  /* 0x000000704b4f7389 */ /* 0x001024000000002d */
[----:B01234-:R-:W-:Y:S05]  /*8800*/  ENDCOLLECTIVE ;  /* 0x000000000000791b */ /* 0x01ffea0003800000 */
.L_x_9978:
[----:B------:R-:W-:Y:S05]  /*8810*/  BSYNC B2 ;  /* 0x0000000000027941 */ /* 0x000fea0003800000 */
.L_x_9977:
[----:B------:R-:W-:Y:S01]  /*8820*/  IMAD.MOV.U32 R112, RZ, RZ, R79 ;  /* 0x000000ffff707224 */ /* 0x000fe200078e004f */
[----:B------:R-:W-:Y:S06]  /*8830*/  BRA `(.L_x_9979) ;  /* 0xffffffdc00a07947 */ /* 0x000fec000383ffff */
.L_x_9878:
[----:B------:R-:W-:Y:S01]  /*8840*/  BSSY B2, `(.L_x_9980) ;  /* 0x0000006000027945 */ /* 0x000fe20003800000 */
[----:B------:R-:W-:Y:S01]  /*8850*/  MOV R112, R106 ;  /* 0x0000006a00707202 */ /* 0x000fe20000000f00 */
[----:B------:R-:W-:-:S07]  /*8860*/  IMAD.MOV.U32 R79, RZ, RZ, -0x1 ;  /* 0xffffffffff4f7424 */ /* 0x000fce00078e00ff */
[----:B01234-:R-:W-:Y:S05]  /*8870*/  WARPSYNC.COLLECTIVE R79, `(.L_x_9981) ;  /* 0x000000004f087348 */ /* 0x01ffea0003c00000 */
[----:B0-----:R0:W0:Y:S02]  /*8880*/  SHFL.IDX P0, R79, R75, R112, R45 ;  /* 0x000000704b4f7389 */ /* 0x001024000000002d */
[----:B01234-:R-:W-:Y:S05]  /*8890*/  ENDCOLLECTIVE ;  /* 0x000000000000791b */ /* 0x01ffea0003800000 */
.L_x_9981:
[----:B------:R-:W-:Y:S05]  /*88a0*/  BSYNC B2 ;  /* 0x0000000000027941 */ /* 0x000fea0003800000 */
.L_x_9980:
[----:B------:R-:W-:Y:S05]  /*88b0*/  BRA `(.L_x_9982) ;  /* 0xffffffdc00a07947 */ /* 0x000fea000383ffff */
.L_x_9881:
[----:B------:R-:W-:Y:S01]  /*88c0*/  BSSY B2, `(.L_x_9983) ;  /* 0x0000006000027945 */ /* 0x000fe20003800000 */
[----:B------:R-:W-:Y:S02]  /*88d0*/  IMAD.MOV.U32 R112, RZ, RZ, R46 ;  /* 0x000000ffff707224 */ /* 0x000fe400078e002e */
[----:B------:R-:W-:-:S07]  /*88e0*/  IMAD.MOV.U32 R79, RZ, RZ, -0x1 ;  /* 0xffffffffff4f7424 */ /* 0x000fce00078e00ff */
[----:B01234-:R-:W-:Y:S05]  /*88f0*/  WARPSYNC.COLLECTIVE R79, `(.L_x_9984) ;  /* 0x000000004f087348 */ /* 0x01ffea0003c00000 */
[----:B0-----:R0:W0:Y:S02]  /*8900*/  SHFL.IDX P0, R79, R75, R112, R45 ;  /* 0x000000704b4f7389 */ /* 0x001024000000002d */
[----:B01234-:R-:W-:Y:S05]  /*8910*/  ENDCOLLECTIVE ;  /* 0x000000000000791b */ /* 0x01ffea0003800000 */
.L_x_9984:
[----:B------:R-:W-:Y:S05]  /*8920*/  BSYNC B2 ;  /* 0x0000000000027941 */ /* 0x000fea0003800000 */
.L_x_9983:
[----:B------:R-:W-:Y:S01]  /*8930*/  IMAD.MOV.U32 R75, RZ, RZ, R79 ;  /* 0x000000ffff4b7224 */ /* 0x000fe200078e004f */
[----:B------:R-:W-:Y:S06]  /*8940*/  BRA `(.L_x_9985) ;  /* 0xffffffdc009c7947 */ /* 0x000fec000383ffff */
.L_x_9986:
        /* <DEDUP_REMOVED lines=11> */
.L_x_20555:


//--------------------- .text._Z9cuda_gemmIiLi128ELi8ELi1ELi128ELi32ELi32ELi1EEviiiPT_S1_S1_ii --------------------------
	.section	.text._Z9cuda_gemmIiLi128ELi8ELi1ELi128ELi32ELi32ELi1EEviiiPT_S1_S1_ii,"ax",@progbits
	.align	128
        .global         _Z9cuda_gemmIiLi128ELi8ELi1ELi128ELi32ELi32ELi1EEviiiPT_S1_S1_ii
        .type           _Z9cuda_gemmIiLi128ELi8ELi1ELi128ELi32ELi32ELi1EEviiiPT_S1_S1_ii,@function
        .size           _Z9cuda_gemmIiLi128ELi8ELi1ELi128ELi32ELi32ELi1EEviiiPT_S1_S1_ii,(.L_x_20375 - _Z9cuda_gemmIiLi128ELi8ELi1ELi128ELi32ELi32ELi1EEviiiPT_S1_S1_ii)
        .other          _Z9cuda_gemmIiLi128ELi8ELi1ELi128ELi32ELi32ELi1EEviiiPT_S1_S1_ii,@"STO_CUDA_ENTRY STV_DEFAULT"
_Z9cuda_gemmIiLi128ELi8ELi1ELi128ELi32ELi32ELi1EEviiiPT_S1_S1_ii:
.text._Z9cuda_gemmIiLi128ELi8ELi1ELi128ELi32ELi32ELi1EEviiiPT_S1_S1_ii:
        /* <DEDUP_REMOVED lines=9> */
[----:B------:R-:W-:Y:S05]  /*0090*/  CALL.REL.NOINC `($__internal_85_$__cuda_sm20_div_u16) ;  /* 0x0000002c00487944 */ /* 0x000fea0003c00000 */
        /* <DEDUP_REMOVED lines=15> */
.L_x_9989:
        /* <DEDUP_REMOVED lines=13> */
.L_x_9988:
[----:B--2---:R-:W-:Y:S05]  /*0260*/  BSYNC.RECONVERGENT B0 ;  /* 0x0000000000007941 */ /* 0x004fea0003800200 */
.L_x_9987:
[----:B------:R-:W-:Y:S01]  /*0270*/  BSSY.RECONVERGENT B0, `(.L_x_9990) ;  /* 0x0000028000007945 */ /* 0x000fe20003800200 */
[----:B0-----:R-:W-:-:S07]  /*0280*/  LEA R80, R19, R14, 0x18 ;  /* 0x0000000e13507211 */ /* 0x001fce00078ec0ff */
.L_x_9991:
        /* <DEDUP_REMOVED lines=39> */
.L_x_9990:
        /* <DEDUP_REMOVED lines=199> */
.L_x_10009:
        /* <DEDUP_REMOVED lines=26> */
.L_x_9993:
[----:B------:R-:W-:Y:S05]  /*1310*/  BSYNC.RECONVERGENT B0 ;  /* 0x0000000000007941 */ /* 0x000fea0003800200 */
.L_x_9992:
        /* <DEDUP_REMOVED lines=14> */
.L_x_9996:
        /* <DEDUP_REMOVED lines=22> */
.L_x_9995:
[----:B------:R-:W-:Y:S05]  /*1560*/  BSYNC.RECONVERGENT B0 ;  /* 0x0000000000007941 */ /* 0x000fea0003800200 */
.L_x_9994:
        /* <DEDUP_REMOVED lines=12> */
.L_x_9998:
[----:B------:R-:W-:Y:S05]  /*1630*/  BSYNC.RECONVERGENT B0 ;  /* 0x0000000000007941 */ /* 0x000fea0003800200 */
.L_x_9997:
[----:B------:R-:W-:Y:S04]  /*1640*/  BSSY.RECONVERGENT B0, `(.L_x_9999) ;  /* 0x0000010000007945 */ /* 0x000fe80003800200 */
[----:B------:R-:W-:Y:S05]  /*1650*/  @!P1 BRA `(.L_x_10000) ;  /* 0x0000000000389947 */ /* 0x000fea0003800000 */
[----:B------:R-:W4:Y:S01]  /*1660*/  S2R R3, SR_CgaCtaId ;  /* 0x0000000000037919 */ /* 0x000f220000008800 */
[----:B-1----:R-:W-:-:S04]  /*1670*/  MOV R2, 0x400 ;  /* 0x0000040000027802 */ /* 0x002fc80000000f00 */
[----:B------:R-:W-:-:S04]  /*1680*/  IADD3 R2, PT, PT, R2, 0x1280, RZ ;  /* 0x0000128002027810 */ /* 0x000fc80007ffe0ff */
[----:B----4-:R-:W-:-:S07]  /*1690*/  LEA R6, R3, R2, 0x18 ;  /* 0x0000000203067211 */ /* 0x010fce00078ec0ff */
.L_x_10001:
        /* <DEDUP_REMOVED lines=10> */
.L_x_10000:
[----:B------:R-:W-:Y:S05]  /*1740*/  BSYNC.RECONVERGENT B0 ;  /* 0x0000000000007941 */ /* 0x000fea0003800200 */
.L_x_9999:
        /* <DEDUP_REMOVED lines=39> */
.L_x_10003:
        /* <DEDUP_REMOVED lines=67> */
.L_x_10043:
        /* <DEDUP_REMOVED lines=34> */
.L_x_10005:
[----:B------:R-:W-:Y:S05]  /*2010*/  BSYNC.RECONVERGENT B0 ;  /* 0x0000000000007941 */ /* 0x000fea0003800200 */
.L_x_10004:
[----:B------:R-:W-:Y:S04]  /*2020*/  BSSY.RECONVERGENT B0, `(.L_x_10006) ;  /* 0x0000019000007945 */ /* 0x000fe80003800200 */
[----:B------:R-:W-:Y:S05]  /*2030*/  @!P1 BRA `(.L_x_10007) ;  /* 0x00000000005c9947 */ /* 0x000fea0003800000 */
.L_x_10008:
        /* <DEDUP_REMOVED lines=23> */
.L_x_10007:
[----:B------:R-:W-:Y:S05]  /*21b0*/  BSYNC.RECONVERGENT B0 ;  /* 0x0000000000007941 */ /* 0x000fea0003800200 */
.L_x_10006:
[----:B------:R-:W-:Y:S05]  /*21c0*/  @!P2 BRA `(.L_x_10009) ;  /* 0xffffffec00e8a947 */ /* 0x000fea000383ffff */
[----:B------:R-:W-:Y:S05]  /*21d0*/  EXIT ;  /* 0x000000000000794d */ /* 0x000fea0003800000 */
.L_x_10002:
[----:B------:R-:W-:Y:S01]  /*21e0*/  BSSY B0, `(.L_x_10010) ;  /* 0x0000007000007945 */ /* 0x000fe20003800000 */
[----:B------:R-:W-:Y:S01]  /*21f0*/  MOV R116, R84 ;  /* 0x0000005400747202 */ /* 0x000fe20000000f00 */
[----:B------:R-:W-:Y:S01]  /*2200*/  IMAD.MOV.U32 R117, RZ, RZ, 0x1f ;  /* 0x0000001fff757424 */ /* 0x000fe200078e00ff */
[----:B------:R-:W-:-:S07]  /*2210*/  MOV R114, 0xffffffff ;  /* 0xffffffff00727802 */ /* 0x000fce0000000f00 */
[----:B0123--:R-:W-:Y:S05]  /*2220*/  WARPSYNC.COLLECTIVE R114, `(.L_x_10011) ;  /* 0x0000000072087348 */ /* 0x00ffea0003c00000 */
[----:B--2---:R2:W4:Y:S02]  /*2230*/  SHFL.IDX P3, R118, R115, R116, R117 ;  /* 0x0000007473767389 */ /* 0x0045240000060075 */
[----:B01234-:R-:W-:Y:S05]  /*2240*/  ENDCOLLECTIVE ;  /* 0x000000000000791b */ /* 0x01ffea0003800000 */
.L_x_10011:
[----:B------:R-:W-:Y:S05]  /*2250*/  BSYNC B0 ;  /* 0x0000000000007941 */ /* 0x000fea0003800000 */
.L_x_10010:
[----:B------:R-:W-:Y:S01]  /*2260*/  MOV R116, R51 ;  /* 0x0000003300747202 */ /* 0x000fe20000000f00 */
[----:B------:R-:W-:Y:S01]  /*2270*/  IMAD.MOV.U32 R117, RZ, RZ, 0x1f ;  /* 0x0000001fff757424 */ /* 0x000fe200078e00ff */
[----:B------:R-:W-:Y:S01]  /*2280*/  MOV R114, 0xffffffff ;  /* 0xffffffff00727802 */ /* 0x000fe20000000f00 */
[----:B------:R-:W-:-:S07]  /*2290*/  IMAD.MOV.U32 R120, RZ, RZ, R118 ;  /* 0x000000ffff787224 */ /* 0x000fce00078e0076 */
[----:B------:R-:W-:Y:S05]  /*22a0*/  WARPSYNC.COLLECTIVE R114, `(.L_x_10012) ;  /* 0x0000000072087348 */ /* 0x000fea0003c00000 */
[----:B------:R0:W1:Y:S02]  /*22b0*/  SHFL.IDX P3, R118, R115, R116, R117 ;  /* 0x0000007473767389 */ /* 0x0000640000060075 */
[----:B01----:R-:W-:Y:S05]  /*22c0*/  ENDCOLLECTIVE ;  /* 0x000000000000791b */ /* 0x003fea0003800000 */
.L_x_10012:
[----:B------:R-:W-:Y:S02]  /*22d0*/  IMAD R119, R113, R120, RZ ;  /* 0x0000007871777224 */ /* 0x000fe400078e02ff */
[----:B------:R-:W-:Y:S02]  /*22e0*/  IMAD.MOV.U32 R116, RZ, RZ, R50 ;  /* 0x000000ffff747224 */ /* 0x000fe400078e0032 */
[----:B------:R-:W-:-:S07]  /*22f0*/  IMAD R120, R112, R118, R119 ;  /* 0x0000007670787224 */ /* 0x000fce00078e0277 */
[----:B------:R-:W-:Y:S05]  /*2300*/  WARPSYNC.COLLECTIVE R114, `(.L_x_10013) ;  /* 0x0000000072087348 */ /* 0x000fea0003c00000 */
[----:B------:R0:W1:Y:S02]  /*2310*/  SHFL.IDX P3, R118, R115, R116, R117 ;  /* 0x0000007473767389 */ /* 0x0000640000060075 */
[----:B01----:R-:W-:Y:S05]  /*2320*/  ENDCOLLECTIVE ;  /* 0x000000000000791b */ /* 0x003fea0003800000 */
.L_x_10013:
[----:B------:R-:W-:Y:S01]  /*2330*/  IMAD.MOV.U32 R116, RZ, RZ, R49 ;  /* 0x000000ffff747224 */ /* 0x000fe200078e0031 */
[----:B------:R-:W-:-:S07]  /*2340*/  MOV R121, R118 ;  /* 0x0000007600797202 */ /* 0x000fce0000000f00 */
[----:B------:R-:W-:Y:S05]  /*2350*/  WARPSYNC.COLLECTIVE R114, `(.L_x_10014) ;  /* 0x0000000072087348 */ /* 0x000fea0003c00000 */
[----:B------:R0:W1:Y:S02]  /*2360*/  SHFL.IDX P3, R118, R115, R116, R117 ;  /* 0x0000007473767389 */ /* 0x0000640000060075 */
[----:B01----:R-:W-:Y:S05]  /*2370*/  ENDCOLLECTIVE ;  /* 0x000000000000791b */ /* 0x003fea0003800000 */
.L_x_10014:
[----:B------:R-:W-:Y:S01]  /*2380*/  IMAD R121, R111, R121, R120 ;  /* 0x000000796f797224 */ /* 0x000fe200078e0278 */
[----:B------:R-:W-:-:S03]  /*2390*/  MOV R116, R48 ;  /* 0x0000003000747202 */ /* 0x000fc60000000f00 */
[----:B------:R-:W-:-:S07]  /*23a0*/  IMAD R120, R110, R118, R121 ;  /* 0x000000766e787224 */ /* 0x000fce00078e0279 */
[----:B------:R-:W-:Y:S05]  /*23b0*/  WARPSYNC.COLLECTIVE R114, `(.L_x_10015) ;  /* 0x0000000072087348 */ /* 0x000fea0003c00000 */
[----:B------:R0:W1:Y:S02]  /*23c0*/  SHFL.IDX P3, R118, R115, R116, R117 ;  /* 0x0000007473767389 */ /* 0x0000640000060075 */
[----:B01----:R-:W-:Y:S05]  /*23d0*/  ENDCOLLECTIVE ;  /* 0x000000000000791b */ /* 0x003fea0003800000 */
.L_x_10015:
[----:B------:R-:W-:Y:S01]  /*23e0*/  MOV R116, R47 ;  /* 0x0000002f00747202 */ /* 0x000fe20000000f00 */
[----:B------:R-:W-:-:S07]  /*23f0*/  IMAD.MOV.U32 R119, RZ, RZ, R118 ;  /* 0x000000ffff777224 */ /* 0x000fce00078e0076 */
[----:B------:R-:W-:Y:S05]  /*2400*/  WARPSYNC.COLLECTIVE R114, `(.L_x_10016) ;  /* 0x0000000072087348 */ /* 0x000fea0003c00000 */
[----:B------:R0:W1:Y:S02]  /*2410*/  SHFL.IDX P3, R118, R115, R116, R117 ;  /* 0x0000007473767389 */ /* 0x0000640000060075 */
[----:B01----:R-:W-:Y:S05]  /*2420*/  ENDCOLLECTIVE ;  /* 0x000000000000791b */ /* 0x003fea0003800000 */
.L_x_10016:
[----:B------:R-:W-:Y:S01]  /*2430*/  IMAD R119, R109, R119, R120 ;  /* 0x000000776d777224 */ /* 0x000fe200078e0278 */
[----:B------:R-:W-:Y:S01]  /*2440*/  MOV R116, R46 ;  /* 0x0000002e00747202 */ /* 0x000fe20000000f00 */
[----:B------:R-:W-:-:S07]  /*2450*/  IMAD.MOV.U32 R122, RZ, RZ, R118 ;  /* 0x000000ffff7a7224 */ /* 0x000fce00078e0076 */
[----:B------:R-:W-:Y:S05]  /*2460*/  WARPSYNC.COLLECTIVE R114, `(.L_x_10017) ;  /* 0x0000000072087348 */ /* 0x000fea0003c00000 */
[----:B------:R0:W1:Y:S02]  /*2470*/  SHFL.IDX P3, R118, R115, R116, R117 ;  /* 0x0000007473767389 */ /* 0x0000640000060075 */
[----:B01----:R-:W-:Y:S05]  /*2480*/  ENDCOLLECTIVE ;  /* 0x000000000000791b */ /* 0x003fea0003800000 */
.L_x_10017:
[----:B------:R-:W-:Y:S01]  /*2490*/  IMAD R122, R108, R122, R119 ;  /* 0x0000007a6c7a7224 */ /* 0x000fe200078e0277 */
[----:B------:R-:W-:Y:S01]  /*24a0*/  MOV R116, R45 ;  /* 0x0000002d00747202 */ /* 0x000fe20000000f00 */
[----:B------:R-:W-:-:S07]  /*24b0*/  IMAD.MOV.U32 R123, RZ, RZ, R118 ;  /* 0x000000ffff7b7224 */ /* 0x000fce00078e0076 */
[----:B------:R-:W-:Y:S05]  /*24c0*/  WARPSYNC.COLLECTIVE R114, `(.L_x_10018) ;  /* 0x0000000072087348 */ /* 0x000fea0003c00000 */
[----:B------:R0:W1:Y:S02]  /*24d0*/  SHFL.IDX P3, R118, R115, R116, R117 ;  /* 0x0000007473767389 */ /* 0x0000640000060075 */
[----:B01----:R-:W-:Y:S05]  /*24e0*/  ENDCOLLECTIVE ;  /* 0x000000000000791b */ /* 0x003fea0003800000 */
.L_x_10018:
[----:B------:R-:W-:Y:S01]  /*24f0*/  IMAD R123, R107, R123, R122 ;  /* 0x0000007b6b7b7224 */ /* 0x000fe200078e027a */
[----:B------:R-:W-:Y:S01]  /*2500*/  MOV R116, R44 ;  /* 0x0000002c00747202 */ /* 0x000fe20000000f00 */
[----:B------:R-:W-:-:S07]  /*2510*/  IMAD.MOV.U32 R124, RZ, RZ, R118 ;  /* 0x000000ffff7c7224 */ /* 0x000fce00078e0076 */
[----:B------:R-:W-:Y:S05]  /*2520*/  WARPSYNC.COLLECTIVE R114, `(.L_x_10019) ;  /* 0x0000000072087348 */ /* 0x000fea0003c00000 */
[----:B------:R0:W1:Y:S02]  /*2530*/  SHFL.IDX P3, R118, R115, R116, R117 ;  /* 0x0000007473767389 */ /* 0x0000640000060075 */
[----:B01----:R-:W-:Y:S05]  /*2540*/  ENDCOLLECTIVE ;  /* 0x000000000000791b */ /* 0x003fea0003800000 */
.L_x_10019:
[----:B------:R-:W-:Y:S02]  /*2550*/  IMAD R124, R106, R124, R123 ;  /* 0x0000007c6a7c7224 */ /* 0x000fe400078e027b */
[----:B------:R-:W-:Y:S02]  /*2560*/  IMAD.MOV.U32 R116, RZ, RZ, R43 ;  /* 0x000000ffff747224 */ /* 0x000fe400078e002b */
[----:B------:R-:W-:-:S07]  /*2570*/  IMAD R119, R105, R118, R124 ;  /* 0x0000007669777224 */ /* 0x000fce00078e027c */
[----:B------:R-:W-:Y:S05]  /*2580*/  WARPSYNC.COLLECTIVE R114, `(.L_x_10020) ;  /* 0x0000000072087348 */ /* 0x000fea0003c00000 */
[----:B------:R0:W1:Y:S02]  /*2590*/  SHFL.IDX P3, R118, R115, R116, R117 ;  /* 0x0000007473767389 */ /* 0x0000640000060075 */
[----:B01----:R-:W-:Y:S05]  /*25a0*/  ENDCOLLECTIVE ;  /* 0x000000000000791b */ /* 0x003fea0003800000 */
.L_x_10020:
[----:B------:R-:W-:Y:S01]  /*25b0*/  IMAD.MOV.U32 R116, RZ, RZ, R42 ;  /* 0x000000ffff747224 */ /* 0x000fe200078e002a */
[----:B------:R-:W-:-:S07]  /*25c0*/  MOV R120, R118 ;  /* 0x0000007600787202 */ /* 0x000fce0000000f00 */
[----:B------:R-:W-:Y:S05]  /*25d0*/  WARPSYNC.COLLECTIVE R114, `(.L_x_10021) ;  /* 0x0000000072087348 */ /* 0x000fea0003c00000 */
[----:B------:R0:W1:Y:S02]  /*25e0*/  SHFL.IDX P3, R118, R115, R116, R117 ;  /* 0x0000007473767389 */ /* 0x0000640000060075 */
[----:B01----:R-:W-:Y:S05]  /*25f0*/  ENDCOLLECTIVE ;  /* 0x000000000000791b */ /* 0x003fea0003800000 */
.L_x_10021:
[----:B------:R-:W-:Y:S02]  /*2600*/  IMAD R120, R104, R120, R119 ;  /* 0x0000007868787224 */ /* 0x000fe400078e0277 */
[----:B------:R-:W-:Y:S01]  /*2610*/  IMAD.MOV.U32 R116, RZ, RZ, R41 ;  /* 0x000000ffff747224 */ /* 0x000fe200078e0029 */
[----:B------:R-:W-:-:S07]  /*2620*/  MOV R121, R118 ;  /* 0x0000007600797202 */ /* 0x000fce0000000f00 */
[----:B------:R-:W-:Y:S05]  /*2630*/  WARPSYNC.COLLECTIVE R114, `(.L_x_10022) ;  /* 0x0000000072087348 */ /* 0x000fea0003c00000 */
[----:B------:R0:W1:Y:S02]  /*2640*/  SHFL.IDX P3, R118, R115, R116, R117 ;  /* 0x0000007473767389 */ /* 0x0000640000060075 */
[----:B01----:R-:W-:Y:S05]  /*2650*/  ENDCOLLECTIVE ;  /* 0x000000000000791b */ /* 0x003fea0003800000 */
.L_x_10022:
[----:B------:R-:W-:Y:S02]  /*2660*/  IMAD R121, R103, R121, R120 ;  /* 0x0000007967797224 */ /* 0x000fe400078e0278 */
[----:B------:R-:W-:Y:S01]  /*2670*/  IMAD.MOV.U32 R116, RZ, RZ, R40 ;  /* 0x000000ffff747224 */ /* 0x000fe200078e0028 */
[----:B------:R-:W-:-:S07]  /*2680*/  MOV R122, R118 ;  /* 0x00000076007a7202 */ /* 0x000fce0000000f00 */
[----:B------:R-:W-:Y:S05]  /*2690*/  WARPSYNC.COLLECTIVE R114, `(.L_x_10023) ;  /* 0x0000000072087348 */ /* 0x000fea0003c00000 */
[----:B------:R0:W1:Y:S02]  /*26a0*/  SHFL.IDX P3, R118, R115, R116, R117 ;  /* 0x0000007473767389 */ /* 0x0000640000060075 */
[----:B01----:R-:W-:Y:S05]  /*26b0*/  ENDCOLLECTIVE ;  /* 0x000000000000791b */ /* 0x003fea0003800000 */
.L_x_10023:
[----:B------:R-:W-:Y:S02]  /*26c0*/  IMAD R122, R102, R122, R121 ;  /* 0x0000007a667a7224 */ /* 0x000fe400078e0279 */
[----:B------:R-:W-:Y:S01]  /*26d0*/  IMAD.MOV.U32 R116, RZ, RZ, R39 ;  /* 0x000000ffff747224 */ /* 0x000fe200078e0027 */
[----:B------:R-:W-:-:S07]  /*26e0*/  MOV R123, R118 ;  /* 0x00000076007b7202 */ /* 0x000fce0000000f00 */
[----:B------:R-:W-:Y:S05]  /*26f0*/  WARPSYNC.COLLECTIVE R114, `(.L_x_10024) ;  /* 0x0000000072087348 */ /* 0x000fea0003c00000 */
[----:B------:R0:W1:Y:S02]  /*2700*/  SHFL.IDX P3, R118, R115, R116, R117 ;  /* 0x0000007473767389 */ /* 0x0000640000060075 */
[----:B01----:R-:W-:Y:S05]  /*2710*/  ENDCOLLECTIVE ;  /* 0x000000000000791b */ /* 0x003fea0003800000 */
.L_x_10024:
[----:B------:R-:W-:Y:S01]  /*2720*/  IMAD R123, R101, R123, R122 ;  /* 0x0000007b657b7224 */ /* 0x000fe200078e027a */
[----:B------:R-:W-:-:S03]  /*2730*/  MOV R116, R38 ;  /* 0x0000002600747202 */ /* 0x000fc60000000f00 */
[----:B------:R-:W-:-:S07]  /*2740*/  IMAD R120, R100, R118, R123 ;  /* 0x0000007664787224 */ /* 0x000fce00078e027b */
[----:B------:R-:W-:Y:S05]  /*2750*/  WARPSYNC.COLLECTIVE R114, `(.L_x_10025) ;  /* 0x0000000072087348 */ /* 0x000fea0003c00000 */
[----:B------:R0:W1:Y:S02]  /*2760*/  SHFL.IDX P3, R118, R115, R116, R117 ;  /* 0x0000007473767389 */ /* 0x0000640000060075 */
[----:B01----:R-:W-:Y:S05]  /*2770*/  ENDCOLLECTIVE ;  /* 0x000000000000791b */ /* 0x003fea0003800000 */
.L_x_10025:
[----:B------:R-:W-:Y:S01]  /*2780*/  MOV R116, R37 ;  /* 0x0000002500747202 */ /* 0x000fe20000000f00 */
[----:B------:R-:W-:-:S07]  /*2790*/  IMAD.MOV.U32 R119, RZ, RZ, R118 ;  /* 0x000000ffff777224 */ /* 0x000fce00078e0076 */
[----:B------:R-:W-:Y:S05]  /*27a0*/  WARPSYNC.COLLECTIVE R114, `(.L_x_10026) ;  /* 0x0000000072087348 */ /* 0x000fea0003c00000 */
[----:B------:R0:W1:Y:S02]  /*27b0*/  SHFL.IDX P3, R118, R115, R116, R117 ;  /* 0x0000007473767389 */ /* 0x0000640000060075 */
[----:B01----:R-:W-:Y:S05]  /*27c0*/  ENDCOLLECTIVE ;  /* 0x000000000000791b */ /* 0x003fea0003800000 */
.L_x_10026:
[----:B------:R-:W-:Y:S02]  /*27d0*/  IMAD R119, R99, R119, R120 ;  /* 0x0000007763777224 */ /* 0x000fe400078e0278 */
[----:B------:R-:W-:Y:S02]  /*27e0*/  IMAD.MOV.U32 R116, RZ, RZ, R52 ;  /* 0x000000ffff747224 */ /* 0x000fe400078e0034 */
[----:B------:R-:W-:-:S07]  /*27f0*/  IMAD R120, R98, R118, R119 ;  /* 0x0000007662787224 */ /* 0x000fce00078e0277 */
[----:B------:R-:W-:Y:S05]  /*2800*/  WARPSYNC.COLLECTIVE R114, `(.L_x_10027) ;  /* 0x0000000072087348 */ /* 0x000fea0003c00000 */
[----:B------:R0:W1:Y:S02]  /*2810*/  SHFL.IDX P3, R118, R115, R116, R117 ;  /* 0x0000007473767389 */ /* 0x0000640000060075 */
[----:B01----:R-:W-:Y:S05]  /*2820*/  ENDCOLLECTIVE ;  /* 0x000000000000791b */ /* 0x003fea0003800000 */
.L_x_10027:
[----:B------:R-:W-:Y:S01]  /*2830*/  IMAD.MOV.U32 R116, RZ, RZ, R36 ;  /* 0x000000ffff747224 */ /* 0x000fe200078e0024 */
[----:B------:R-:W-:-:S07]  /*2840*/  MOV R121, R118 ;  /* 0x0000007600797202 */ /* 0x000fce0000000f00 */
[----:B------:R-:W-:Y:S05]  /*2850*/  WARPSYNC.COLLECTIVE R114, `(.L_x_10028) ;  /* 0x0000000072087348 */ /* 0x000fea0003c00000 */
[----:B------:R0:W1:Y:S02]  /*2860*/  SHFL.IDX P3, R118, R115, R116, R117 ;  /* 0x0000007473767389 */ /* 0x0000640000060075 */
[----:B01----:R-:W-:Y:S05]  /*2870*/  ENDCOLLECTIVE ;  /* 0x000000000000791b */ /* 0x003fea0003800000 */
.L_x_10028:
[----:B------:R-:W-:Y:S02]  /*2880*/  IMAD R121, R97, R121, R120 ;  /* 0x0000007961797224 */ /* 0x000fe400078e0278 */
[----:B------:R-:W-:Y:S01]  /*2890*/  IMAD.MOV.U32 R116, RZ, RZ, R35 ;  /* 0x000000ffff747224 */ /* 0x000fe200078e0023 */
[----:B------:R-:W-:-:S07]  /*28a0*/  MOV R122, R118 ;  /* 0x00000076007a7202 */ /* 0x000fce0000000f00 */
[----:B------:R-:W-:Y:S05]  /*28b0*/  WARPSYNC.COLLECTIVE R114, `(.L_x_10029) ;  /* 0x0000000072087348 */ /* 0x000fea0003c00000 */
[----:B------:R0:W1:Y:S02]  /*28c0*/  SHFL.IDX P3, R118, R115, R116, R117 ;  /* 0x0000007473767389 */ /* 0x0000640000060075 */
[----:B01----:R-:W-:Y:S05]  /*28d0*/  ENDCOLLECTIVE ;  /* 0x000000000000791b */ /* 0x003fea0003800000 */
.L_x_10029:
[----:B------:R-:W-:Y:S02]  /*28e0*/  IMAD R122, R96, R122, R121 ;  /* 0x0000007a607a7224 */ /* 0x000fe400078e0279 */
[----:B------:R-:W-:Y:S01]  /*28f0*/  IMAD.MOV.U32 R116, RZ, RZ, R34 ;  /* 0x000000ffff747224 */ /* 0x000fe200078e0022 */
[----:B------:R-:W-:-:S07]  /*2900*/  MOV R123, R118 ;  /* 0x00000076007b7202 */ /* 0x000fce0000000f00 */
[----:B------:R-:W-:Y:S05]  /*2910*/  WARPSYNC.COLLECTIVE R114, `(.L_x_10030) ;  /* 0x0000000072087348 */ /* 0x000fea0003c00000 */
[----:B------:R0:W1:Y:S02]  /*2920*/  SHFL.IDX P3, R118, R115, R116, R117 ;  /* 0x0000007473767389 */ /* 0x0000640000060075 */
[----:B01----:R-:W-:Y:S05]  /*2930*/  ENDCOLLECTIVE ;  /* 0x000000000000791b */ /* 0x003fea0003800000 */
.L_x_10030:
[----:B------:R-:W-:Y:S02]  /*2940*/  IMAD R123, R95, R123, R122 ;  /* 0x0000007b5f7b7224 */ /* 0x000fe400078e027a */
[----:B------:R-:W-:Y:S01]  /*2950*/  IMAD.MOV.U32 R116, RZ, RZ, R33 ;  /* 0x000000ffff747224 */ /* 0x000fe200078e0021 */
[----:B------:R-:W-:-:S07]  /*2960*/  MOV R124, R118 ;  /* 0x00000076007c7202 */ /* 0x000fce0000000f00 */
[----:B------:R-:W-:Y:S05]  /*2970*/  WARPSYNC.COLLECTIVE R114, `(.L_x_10031) ;  /* 0x0000000072087348 */ /* 0x000fea0003c00000 */
[----:B------:R0:W1:Y:S02]  /*2980*/  SHFL.IDX P3, R118, R115, R116, R117 ;  /* 0x0000007473767389 */ /* 0x0000640000060075 */
[----:B01----:R-:W-:Y:S05]  /*2990*/  ENDCOLLECTIVE ;  /* 0x000000000000791b */ /* 0x003fea0003800000 */
.L_x_10031:
[----:B------:R-:W-:Y:S01]  /*29a0*/  IMAD R124, R94, R124, R123 ;  /* 0x0000007c5e7c7224 */ /* 0x000fe200078e027b */
[----:B------:R-:W-:-:S03]  /*29b0*/  MOV R116, R32 ;  /* 0x0000002000747202 */ /* 0x000fc60000000f00 */
[----:B------:R-:W-:-:S07]  /*29c0*/  IMAD R119, R93, R118, R124 ;  /* 0x000000765d777224 */ /* 0x000fce00078e027c */
[----:B------:R-:W-:Y:S05]  /*29d0*/  WARPSYNC.COLLECTIVE R114, `(.L_x_10032) ;  /* 0x0000000072087348 */ /* 0x000fea0003c00000 */
[----:B------:R0:W1:Y:S02]  /*29e0*/  SHFL.IDX P3, R118, R115, R116, R117 ;  /* 0x0000007473767389 */ /* 0x0000640000060075 */
[----:B01----:R-:W-:Y:S05]  /*29f0*/  ENDCOLLECTIVE ;  /* 0x000000000000791b */ /* 0x003fea0003800000 */
.L_x_10032:
[----:B------:R-:W-:Y:S01]  /*2a00*/  MOV R116, R31 ;  /* 0x0000001f00747202 */ /* 0x000fe20000000f00 */
[----:B------:R-:W-:-:S07]  /*2a10*/  IMAD.MOV.U32 R120, RZ, RZ, R118 ;  /* 0x000000ffff787224 */ /* 0x000fce00078e0076 */
[----:B------:R-:W-:Y:S05]  /*2a20*/  WARPSYNC.COLLECTIVE R114, `(.L_x_10033) ;  /* 0x0000000072087348 */ /* 0x000fea0003c00000 */
[----:B------:R0:W1:Y:S02]  /*2a30*/  SHFL.IDX P3, R118, R115, R116, R117 ;  /* 0x0000007473767389 */ /* 0x0000640000060075 */
[----:B01----:R-:W-:Y:S05]  /*2a40*/  ENDCOLLECTIVE ;  /* 0x000000000000791b */ /* 0x003fea0003800000 */
.L_x_10033:
[----:B------:R-:W-:Y:S01]  /*2a50*/  IMAD R120, R92, R120, R119 ;  /* 0x000000785c787224 */ /* 0x000fe200078e0277 */
[----:B------:R-:W-:Y:S01]  /*2a60*/  MOV R116, R30 ;  /* 0x0000001e00747202 */ /* 0x000fe20000000f00 */
[----:B------:R-:W-:-:S07]  /*2a70*/  IMAD.MOV.U32 R121, RZ, RZ, R118 ;  /* 0x000000ffff797224 */ /* 0x000fce00078e0076 */
[----:B------:R-:W-:Y:S05]  /*2a80*/  WARPSYNC.COLLECTIVE R114, `(.L_x_10034) ;  /* 0x0000000072087348 */ /* 0x000fea0003c00000 */
[----:B------:R0:W1:Y:S02]  /*2a90*/  SHFL.IDX P3, R118, R115, R116, R117 ;  /* 0x0000007473767389 */ /* 0x0000640000060075 */
[----:B01----:R-:W-:Y:S05]  /*2aa0*/  ENDCOLLECTIVE ;  /* 0x000000000000791b */ /* 0x003fea0003800000 */
.L_x_10034:
[----:B------:R-:W-:Y:S01]  /*2ab0*/  IMAD R120, R91, R121, R120 ;  /* 0x000000795b787224 */ /* 0x000fe200078e0278 */
[----:B------:R-:W-:Y:S01]  /*2ac0*/  MOV R116, R29 ;  /* 0x0000001d00747202 */ /* 0x000fe20000000f00 */
[----:B------:R-:W-:-:S07]  /*2ad0*/  IMAD.MOV.U32 R122, RZ, RZ, R118 ;  /* 0x000000ffff7a7224 */ /* 0x000fce00078e0076 */
[----:B------:R-:W-:Y:S05]  /*2ae0*/  WARPSYNC.COLLECTIVE R114, `(.L_x_10035) ;  /* 0x0000000072087348 */ /* 0x000fea0003c00000 */
[----:B------:R0:W1:Y:S02]  /*2af0*/  SHFL.IDX P3, R118, R115, R116, R117 ;  /* 0x0000007473767389 */ /* 0x0000640000060075 */
[----:B01----:R-:W-:Y:S05]  /*2b00*/  ENDCOLLECTIVE ;  /* 0x000000000000791b */ /* 0x003fea0003800000 */
.L_x_10035:
[----:B------:R-:W-:Y:S01]  /*2b10*/  IMAD R119, R11, R122, R120 ;  /* 0x0000007a0b777224 */ /* 0x000fe200078e0278 */
[----:B------:R-:W-:Y:S01]  /*2b20*/  MOV R116, R28 ;  /* 0x0000001c00747202 */ /* 0x000fe20000000f00 */
[----:B------:R-:W-:-:S07]  /*2b30*/  IMAD.MOV.U32 R123, RZ, RZ, R118 ;  /* 0x000000ffff7b7224 */ /* 0x000fce00078e0076 */
[----:B------:R-:W-:Y:S05]  /*2b40*/  WARPSYNC.COLLECTIVE R114, `(.L_x_10036) ;  /* 0x0000000072087348 */ /* 0x000fea0003c00000 */
[----:B------:R0:W1:Y:S02]  /*2b50*/  SHFL.IDX P3, R118, R115, R116, R117 ;  /* 0x0000007473767389 */ /* 0x0000640000060075 */
[----:B01----:R-:W-:Y:S05]  /*2b60*/  ENDCOLLECTIVE ;  /* 0x000000000000791b */ /* 0x003fea0003800000 */
.L_x_10036:
[----:B------:R-:W-:Y:S02]  /*2b70*/  IMAD R120, R10, R123, R119 ;  /* 0x0000007b0a787224 */ /* 0x000fe400078e0277 */
[----:B------:R-:W-:Y:S02]  /*2b80*/  IMAD.MOV.U32 R116, RZ, RZ, R27 ;  /* 0x000000ffff747224 */ /* 0x000fe400078e001b */
[----:B------:R-:W-:-:S07]  /*2b90*/  IMAD R119, R9, R118, R120 ;  /* 0x0000007609777224 */ /* 0x000fce00078e0278 */
[----:B------:R-:W-:Y:S05]  /*2ba0*/  WARPSYNC.COLLECTIVE R114, `(.L_x_10037) ;  /* 0x0000000072087348 */ /* 0x000fea0003c00000 */
[----:B------:R0:W1:Y:S02]  /*2bb0*/  SHFL.IDX P3, R118, R115, R116, R117 ;  /* 0x0000007473767389 */ /* 0x0000640000060075 */
[----:B01----:R-:W-:Y:S05]  /*2bc0*/  ENDCOLLECTIVE ;  /* 0x000000000000791b */ /* 0x003fea0003800000 */
.L_x_10037:
[----:B------:R-:W-:Y:S01]  /*2bd0*/  IMAD.MOV.U32 R116, RZ, RZ, R26 ;  /* 0x000000ffff747224 */ /* 0x000fe200078e001a */
[----:B------:R-:W-:-:S07]  /*2be0*/  MOV R121, R118 ;  /* 0x0000007600797202 */ /* 0x000fce0000000f00 */
[----:B------:R-:W-:Y:S05]  /*2bf0*/  WARPSYNC.COLLECTIVE R114, `(.L_x_10038) ;  /* 0x0000000072087348 */ /* 0x000fea0003c00000 */
[----:B------:R0:W1:Y:S02]  /*2c00*/  SHFL.IDX P3, R118, R115, R116, R117 ;  /* 0x0000007473767389 */ /* 0x0000640000060075 */
[----:B01----:R-:W-:Y:S05]  /*2c10*/  ENDCOLLECTIVE ;  /* 0x000000000000791b */ /* 0x003fea0003800000 */
.L_x_10038:
[----:B------:R-:W-:Y:S02]  /*2c20*/  IMAD R120, R8, R121, R119 ;  /* 0x0000007908787224 */ /* 0x000fe400078e0277 */
[----:B------:R-:W-:Y:S01]  /*2c30*/  IMAD.MOV.U32 R116, RZ, RZ, R25 ;  /* 0x000000ffff747224 */ /* 0x000fe200078e0019 */
[----:B------:R-:W-:-:S07]  /*2c40*/  MOV R122, R118 ;  /* 0x00000076007a7202 */ /* 0x000fce0000000f00 */
[----:B------:R-:W-:Y:S05]  /*2c50*/  WARPSYNC.COLLECTIVE R114, `(.L_x_10039) ;  /* 0x0000000072087348 */ /* 0x000fea0003c00000 */
[----:B------:R0:W1:Y:S02]  /*2c60*/  SHFL.IDX P3, R118, R115, R116, R117 ;  /* 0x0000007473767389 */ /* 0x0000640000060075 */
[----:B01----:R-:W-:Y:S05]  /*2c70*/  ENDCOLLECTIVE ;  /* 0x000000000000791b */ /* 0x003fea0003800000 */
.L_x_10039:
[----:B------:R-:W-:Y:S02]  /*2c80*/  IMAD R119, R7, R122, R120 ;  /* 0x0000007a07777224 */ /* 0x000fe400078e0278 */
[----:B------:R-:W-:Y:S01]  /*2c90*/  IMAD.MOV.U32 R116, RZ, RZ, R24 ;  /* 0x000000ffff747224 */ /* 0x000fe200078e0018 */
[----:B------:R-:W-:-:S07]  /*2ca0*/  MOV R123, R118 ;  /* 0x00000076007b7202 */ /* 0x000fce0000000f00 */
[----:B------:R-:W-:Y:S05]  /*2cb0*/  WARPSYNC.COLLECTIVE R114, `(.L_x_10040) ;  /* 0x0000000072087348 */ /* 0x000fea0003c00000 */
[----:B------:R0:W1:Y:S02]  /*2cc0*/  SHFL.IDX P3, R118, R115, R116, R117 ;  /* 0x0000007473767389 */ /* 0x0000640000060075 */
[----:B01----:R-:W-:Y:S05]  /*2cd0*/  ENDCOLLECTIVE ;  /* 0x000000000000791b */ /* 0x003fea0003800000 */
.L_x_10040:
[----:B------:R-:W-:Y:S02]  /*2ce0*/  IMAD R120, R6, R123, R119 ;  /* 0x0000007b06787224 */ /* 0x000fe400078e0277 */
[----:B------:R-:W-:Y:S01]  /*2cf0*/  IMAD.MOV.U32 R116, RZ, RZ, R23 ;  /* 0x000000ffff747224 */ /* 0x000fe200078e0017 */
[----:B------:R-:W-:-:S07]  /*2d00*/  MOV R124, R118 ;  /* 0x00000076007c7202 */ /* 0x000fce0000000f00 */
[----:B------:R-:W-:Y:S05]  /*2d10*/  WARPSYNC.COLLECTIVE R114, `(.L_x_10041) ;  /* 0x0000000072087348 */ /* 0x000fea0003c00000 */
[----:B------:R0:W1:Y:S02]  /*2d20*/  SHFL.IDX P3, R118, R115, R116, R117 ;  /* 0x0000007473767389 */ /* 0x0000640000060075 */
[----:B01----:R-:W-:Y:S05]  /*2d30*/  ENDCOLLECTIVE ;  /* 0x000000000000791b */ /* 0x003fea0003800000 */
.L_x_10041:
[----:B------:R-:W-:Y:S02]  /*2d40*/  IMAD R119, R5, R124, R120 ;  /* 0x0000007c05777224 */ /* 0x000fe400078e0278 */
[----:B------:R-:W-:Y:S01]  /*2d50*/  IMAD.MOV.U32 R116, RZ, RZ, R20 ;  /* 0x000000ffff747224 */ /* 0x000fe200078e0014 */
[----:B------:R-:W-:-:S07]  /*2d60*/  MOV R125, R118 ;  /* 0x00000076007d7202 */ /* 0x000fce0000000f00 */
[----:B------:R-:W-:Y:S05]  /*2d70*/  WARPSYNC.COLLECTIVE R114, `(.L_x_10042) ;  /* 0x0000000072087348 */ /* 0x000fea0003c00000 */
[----:B------:R0:W1:Y:S02]  /*2d80*/  SHFL.IDX P3, R118, R115, R116, R117 ;  /* 0x0000007473767389 */ /* 0x0000640000060075 */
[----:B01----:R-:W-:Y:S05]  /*2d90*/  ENDCOLLECTIVE ;  /* 0x000000000000791b */ /* 0x003fea0003800000 */
.L_x_10042:
[----:B------:R-:W-:Y:S01]  /*2da0*/  IMAD R119, R4, R125, R119 ;  /* 0x0000007d04777224 */ /* 0x000fe200078e0277 */
[----:B------:R-:W-:Y:S06]  /*2db0*/  BRA `(.L_x_10043) ;  /* 0xfffffff0000c7947 */ /* 0x000fec000383ffff */
        .weak           $__internal_85_$__cuda_sm20_div_u16
        .type           $__internal_85_$__cuda_sm20_div_u16,@function
        .size           $__internal_85_$__cuda_sm20_div_u16,(.L_x_20375 - $__internal_85_$__cuda_sm20_div_u16)
$__internal_85_$__cuda_sm20_div_u16:
        /* <DEDUP_REMOVED lines=18> */
[----:B------:R-:W-:Y:S06]  /*2ee0*/  RET.REL.NODEC R2 `(_Z9cuda_gemmIiLi128ELi8ELi1ELi128ELi32ELi32ELi1EEviiiPT_S1_S1_ii) ;  /* 0xffffffd002447950 */ /* 0x000fec0003c3ffff */
.L_x_10044:
        /* <DEDUP_REMOVED lines=9> */
.L_x_20375:


//--------------------- .text._Z9cuda_gemmIiLi128ELi8ELi1ELi128ELi32ELi32ELi0EEviiiPT_S1_S1_ii --------------------------
	.section	.text._Z9cuda_gemmIiLi128ELi8ELi1ELi128ELi32ELi32ELi0EEviiiPT_S1_S1_ii,"ax",@progbits
	.align	128
        .global         _Z9cuda_gemmIiLi128ELi8ELi1ELi128ELi32ELi32ELi0EEviiiPT_S1_S1_ii
        .type           _Z9cuda_gemmIiLi128ELi8ELi1ELi128ELi32ELi32ELi0EEviiiPT_S1_S1_ii,@function
        .size           _Z9cuda_gemmIiLi128ELi8ELi1ELi128ELi32ELi32ELi0EEviiiPT_S1_S1_ii,(.L_x_20557 - _Z9cuda_gemmIiLi128ELi8ELi1ELi128ELi32ELi32ELi0EEviiiPT_S1_S1_ii)
        .other          _Z9cuda_gemmIiLi128ELi8ELi1ELi128ELi32ELi32ELi0EEviiiPT_S1_S1_ii,@"STO_CUDA_ENTRY STV_DEFAULT"
_Z9cuda_gemmIiLi128ELi8ELi1ELi128ELi32ELi32ELi0EEviiiPT_S1_S1_ii:
.text._Z9cuda_gemmIiLi128ELi8ELi1ELi128ELi32ELi32ELi0EEviiiPT_S1_S1_ii:
        /* <DEDUP_REMOVED lines=41> */
.L_x_10047:
        /* <DEDUP_REMOVED lines=25> */
.L_x_10046:
[----:B------:R-:W-:Y:S05]  /*0420*/  BSYNC.RECONVERGENT B0 ;  /* 0x0000000000007941 */ /* 0x000fea0003800200 */
.L_x_10045:
        /* <DEDUP_REMOVED lines=95> */
.L_x_10179:
        /* <DEDUP_REMOVED lines=28> */
.L_x_10049:
[----:B------:R-:W-:Y:S05]  /*0be0*/  BSYNC.RECONVERGENT B0 ;  /* 0x0000000000007941 */ /* 0x000fea0003800200 */
.L_x_10048:
        /* <DEDUP_REMOVED lines=13> */
.L_x_10052:
        /* <DEDUP_REMOVED lines=24> */
.L_x_10051:
[----:B------:R-:W-:Y:S05]  /*0e40*/  BSYNC.RECONVERGENT B0 ;  /* 0x0000000000007941 */ /* 0x000fea0003800200 */
.L_x_10050:
        /* <DEDUP_REMOVED lines=14> */
.L_x_10054:
[----:B------:R-:W-:Y:S05]  /*0f30*/  BSYNC.RECONVERGENT B0 ;  /* 0x0000000000007941 */ /* 0x000fea0003800200 */
.L_x_10053:
[----:B------:R-:W-:Y:S04]  /*0f40*/  BSSY.RECONVERGENT B0, `(.L_x_10055) ;  /* 0x0000011000007945 */ /* 0x000fe80003800200 */
[----:B------:R-:W-:Y:S05]  /*0f50*/  @!P1 BRA `(.L_x_10056) ;  /* 0x00000000003c9947 */ /* 0x000fea0003800000 */
[----:B-12---:R-:W1:Y:S01]  /*0f60*/  S2R R54, SR_CgaCtaId ;  /* 0x0000000000367919 */ /* 0x006e620000008800 */
[----:B0--3--:R-:W-:-:S05]  /*0f70*/  MOV R53, 0x400 ;  /* 0x0000040000357802 */ /* 0x009fca0000000f00 */
[----:B------:R-:W-:-:S05]  /*0f80*/  VIADD R53, R53, 0x1280 ;  /* 0x0000128035357836 */ /* 0x000fca0000000000 */
[----:B-1----:R-:W-:-:S07]  /*0f90*/  LEA R55, R54, R53, 0x18 ;  /* 0x0000003536377211 */ /* 0x002fce00078ec0ff */
.L_x_10057:
        /* <DEDUP_REMOVED lines=11> */
.L_x_10056:
[----:B------:R-:W-:Y:S05]  /*1050*/  BSYNC.RECONVERGENT B0 ;  /* 0x0000000000007941 */ /* 0x000fea0003800200 */
.L_x_10055:
        /* <DEDUP_REMOVED lines=55> */
.L_x_10059:
        /* <DEDUP_REMOVED lines=12> */
.L_x_10060:
        /* <DEDUP_REMOVED lines=12> */
.L_x_10061:
        /* <DEDUP_REMOVED lines=12> */
.L_x_10062:
        /* <DEDUP_REMOVED lines=12> */
.L_x_10063:
        /* <DEDUP_REMOVED lines=12> */
.L_x_10064:
        /* <DEDUP_REMOVED lines=12> */
.L_x_10065:
        /* <DEDUP_REMOVED lines=12> */
.L_x_10066:
        /* <DEDUP_REMOVED lines=12> */
.L_x_10067:
        /* <DEDUP_REMOVED lines=12> */
.L_x_10068:
        /* <DEDUP_REMOVED lines=12> */
.L_x_10069:
        /* <DEDUP_REMOVED lines=12> */
.L_x_10070:
        /* <DEDUP_REMOVED lines=12> */
.L_x_10071:
        /* <DEDUP_REMOVED lines=12> */
.L_x_10072:
        /* <DEDUP_REMOVED lines=12> */
.L_x_10073:
        /* <DEDUP_REMOVED lines=12> */
.L_x_10074:
        /* <DEDUP_REMOVED lines=12> */
.L_x_10075:
        /* <DEDUP_REMOVED lines=12> */
.L_x_10076:
        /* <DEDUP_REMOVED lines=12> */
.L_x_10077:
        /* <DEDUP_REMOVED lines=12> */
.L_x_10078:
        /* <DEDUP_REMOVED lines=12> */
.L_x_10079:
        /* <DEDUP_REMOVED lines=12> */
.L_x_10080:
        /* <DEDUP_REMOVED lines=12> */
.L_x_10081:
        /* <DEDUP_REMOVED lines=12> */
.L_x_10082:
        /* <DEDUP_REMOVED lines=12> */
.L_x_10083:
        /* <DEDUP_REMOVED lines=12> */
.L_x_10084:
        /* <DEDUP_REMOVED lines=11> */
.L_x_10085:
        /* <DEDUP_REMOVED lines=11> */
.L_x_10086:
        /* <DEDUP_REMOVED lines=11> */
.L_x_10087:
        /* <DEDUP_REMOVED lines=11> */
.L_x_10088:
        /* <DEDUP_REMOVED lines=11> */
.L_x_10089:
        /* <DEDUP_REMOVED lines=171> */
.L_x_10173:
        /* <DEDUP_REMOVED lines=11> */
.L_x_10182:
[----:B01----:R-:W-:-:S07]  /*3560*/  IMAD R80, R15, R80, RZ ;  /* 0x000000500f507224 */ /* 0x003fce00078e02ff */
.L_x_10091:
[----:B------:R-:W-:-:S13]  /*3570*/  ISETP.GE.AND P0, PT, R86, 0x2, PT ;  /* 0x000000025600780c */ /* 0x000fda0003f06270 */
[----:B------:R-:W-:Y:S05]  /*3580*/  @!P0 BRA `(.L_x_10093) ;  /* 0x0000000000108947 */ /* 0x000fea0003800000 */
[----:B------:R-:W-:-:S03]  /*3590*/  UMOV UR4, 0xffffffff ;  /* 0xffffffff00047882 */ /* 0x000fc60000000000 */
[----:B------:R-:W-:Y:S05]  /*35a0*/  BRA.DIV UR4, `(.L_x_10094) ;  /* 0x0000002a04707947 */ /* 0x000fea000b800000 */
[----:B0-----:R0:W0:Y:S02]  /*35b0*/  SHFL.IDX PT, R84, R78, R57, R12 ;  /* 0x000000394e547389 */ /* 0x00102400000e000c */
.L_x_10185:
[----:B0-2---:R-:W-:-:S07]  /*35c0*/  IMAD R80, R17, R84, R80 ;  /* 0x0000005411507224 */ /* 0x005fce00078e0250 */
.L_x_10093:
[----:B------:R-:W-:-:S13]  /*35d0*/  ISETP.GE.AND P0, PT, R86, 0x3, PT ;  /* 0x000000035600780c */ /* 0x000fda0003f06270 */
[----:B------:R-:W-:Y:S05]  /*35e0*/  @!P0 BRA `(.L_x_10095) ;  /* 0x0000000000108947 */ /* 0x000fea0003800000 */
[----:B------:R-:W-:-:S03]  /*35f0*/  UMOV UR4, 0xffffffff ;  /* 0xffffffff00047882 */ /* 0x000fc60000000000 */
[----:B------:R-:W-:Y:S05]  /*3600*/  BRA.DIV UR4, `(.L_x_10096) ;  /* 0x0000002a04787947 */ /* 0x000fea000b800000 */
[----:B0-----:R0:W0:Y:S02]  /*3610*/  SHFL.IDX PT, R84, R78, R59, R12 ;  /* 0x0000003b4e547389 */ /* 0x00102400000e000c */
.L_x_10188:
[----:B0--3--:R-:W-:-:S07]  /*3620*/  IMAD R80, R19, R84, R80 ;  /* 0x0000005413507224 */ /* 0x009fce00078e0250 */
.L_x_10095:
[----:B------:R-:W-:-:S13]  /*3630*/  ISETP.GE.AND P0, PT, R86, 0x4, PT ;  /* 0x000000045600780c */ /* 0x000fda0003f06270 */
[----:B------:R-:W-:Y:S05]  /*3640*/  @!P0 BRA `(.L_x_10097) ;  /* 0x0000000000108947 */ /* 0x000fea0003800000 */
[----:B------:R-:W-:-:S03]  /*3650*/  UMOV UR4, 0xffffffff ;  /* 0xffffffff00047882 */ /* 0x000fc60000000000 */
[----:B------:R-:W-:Y:S05]  /*3660*/  BRA.DIV UR4, `(.L_x_10098) ;  /* 0x0000002a04807947 */ /* 0x000fea000b800000 */
[----:B0-----:R0:W0:Y:S02]  /*3670*/  SHFL.IDX PT, R84, R78, R61, R12 ;  /* 0x0000003d4e547389 */ /* 0x00102400000e000c */
.L_x_10191:
[----:B0---4-:R-:W-:-:S07]  /*3680*/  IMAD R80, R21, R84, R80 ;  /* 0x0000005415507224 */ /* 0x011fce00078e0250 */
.L_x_10097:
[----:B------:R-:W-:-:S13]  /*3690*/  ISETP.GE.AND P0, PT, R86, 0x5, PT ;  /* 0x000000055600780c */ /* 0x000fda0003f06270 */
[----:B------:R-:W-:Y:S05]  /*36a0*/  @!P0 BRA `(.L_x_10099) ;  /* 0x0000000000108947 */ /* 0x000fea0003800000 */
[----:B------:R-:W-:-:S03]  /*36b0*/  UMOV UR4, 0xffffffff ;  /* 0xffffffff00047882 */ /* 0x000fc60000000000 */
[----:B------:R-:W-:Y:S05]  /*36c0*/  BRA.DIV UR4, `(.L_x_10100) ;  /* 0x0000002a04887947 */ /* 0x000fea000b800000 */
[----:B0-----:R0:W0:Y:S02]  /*36d0*/  SHFL.IDX PT, R84, R78, R63, R12 ;  /* 0x0000003f4e547389 */ /* 0x00102400000e000c */
.L_x_10194:
[----:B0-----:R-:W-:-:S07]  /*36e0*/  IMAD R80, R23, R84, R80 ;  /* 0x0000005417507224 */ /* 0x001fce00078e0250 */
.L_x_10099:
[----:B------:R-:W-:-:S13]  /*36f0*/  ISETP.GE.AND P0, PT, R86, 0x6, PT ;  /* 0x000000065600780c */ /* 0x000fda0003f06270 */
[----:B------:R-:W-:Y:S05]  /*3700*/  @!P0 BRA `(.L_x_10101) ;  /* 0x0000000000108947 */ /* 0x000fea0003800000 */
[----:B------:R-:W-:-:S03]  /*3710*/  UMOV UR4, 0xffffffff ;  /* 0xffffffff00047882 */ /* 0x000fc60000000000 */
[----:B------:R-:W-:Y:S05]  /*3720*/  BRA.DIV UR4, `(.L_x_10102) ;  /* 0x0000002a04907947 */ /* 0x000fea000b800000 */
[----:B0-----:R0:W0:Y:S02]  /*3730*/  SHFL.IDX PT, R84, R78, R65, R12 ;  /* 0x000000414e547389 */ /* 0x00102400000e000c */
.L_x_10197:
[----:B0-----:R-:W-:-:S07]  /*3740*/  IMAD R80, R25, R84, R80 ;  /* 0x0000005419507224 */ /* 0x001fce00078e0250 */
.L_x_10101:
[----:B------:R-:W-:-:S13]  /*3750*/  ISETP.GE.AND P0, PT, R86, 0x7, PT ;  /* 0x000000075600780c */ /* 0x000fda0003f06270 */
[----:B------:R-:W-:Y:S05]  /*3760*/  @!P0 BRA `(.L_x_10103) ;  /* 0x0000000000108947 */ /* 0x000fea0003800000 */
[----:B------:R-:W-:-:S03]  /*3770*/  UMOV UR4, 0xffffffff ;  /* 0xffffffff00047882 */ /* 0x000fc60000000000 */
[----:B------:R-:W-:Y:S05]  /*3780*/  BRA.DIV UR4, `(.L_x_10104) ;  /* 0x0000002a04987947 */ /* 0x000fea000b800000 */
[----:B0-----:R0:W0:Y:S02]  /*3790*/  SHFL.IDX PT, R123, R78, R67, R12 ;  /* 0x000000434e7b7389 */ /* 0x00102400000e000c */
.L_x_10200:
[----:B0-----:R-:W-:-:S07]  /*37a0*/  IMAD R80, R26, R123, R80 ;  /* 0x0000007b1a507224 */ /* 0x001fce00078e0250 */
.L_x_10103:
[----:B------:R-:W-:-:S13]  /*37b0*/  ISETP.GE.AND P0, PT, R86, 0x8, PT ;  /* 0x000000085600780c */ /* 0x000fda0003f06270 */
[----:B------:R-:W-:Y:S05]  /*37c0*/  @!P0 BRA `(.L_x_10105) ;  /* 0x0000000000108947 */ /* 0x000fea0003800000 */
[----:B------:R-:W-:-:S03]  /*37d0*/  UMOV UR4, 0xffffffff ;  /* 0xffffffff00047882 */ /* 0x000fc60000000000 */
[----:B------:R-:W-:Y:S05]  /*37e0*/  BRA.DIV UR4, `(.L_x_10106) ;  /* 0x0000002a04a47947 */ /* 0x000fea000b800000 */
[----:B0-----:R0:W0:Y:S02]  /*37f0*/  SHFL.IDX PT, R84, R78, R69, R12 ;  /* 0x000000454e547389 */ /* 0x00102400000e000c */
.L_x_10203:
[----:B0-----:R-:W-:-:S07]  /*3800*/  IMAD R80, R27, R84, R80 ;  /* 0x000000541b507224 */ /* 0x001fce00078e0250 */
.L_x_10105:
[----:B------:R-:W-:-:S13]  /*3810*/  ISETP.GE.AND P0, PT, R86, 0x9, PT ;  /* 0x000000095600780c */ /* 0x000fda0003f06270 */
[----:B------:R-:W-:Y:S05]  /*3820*/  @!P0 BRA `(.L_x_10107) ;  /* 0x0000000000108947 */ /* 0x000fea0003800000 */
[----:B------:R-:W-:-:S03]  /*3830*/  UMOV UR4, 0xffffffff ;  /* 0xffffffff00047882 */ /* 0x000fc60000000000 */
[----:B------:R-:W-:Y:S05]  /*3840*/  BRA.DIV UR4, `(.L_x_10108) ;  /* 0x0000002a04ac7947 */ /* 0x000fea000b800000 */
[----:B0-----:R0:W0:Y:S02]  /*3850*/  SHFL.IDX PT, R123, R78, R71, R12 ;  /* 0x000000474e7b7389 */ /* 0x00102400000e000c */
.L_x_10206:
[----:B0-----:R-:W-:-:S07]  /*3860*/  IMAD R80, R28, R123, R80 ;  /* 0x0000007b1c507224 */ /* 0x001fce00078e0250 */
.L_x_10107:
[----:B------:R-:W-:-:S13]  /*3870*/  ISETP.GE.AND P0, PT, R86, 0xa, PT ;  /* 0x0000000a5600780c */ /* 0x000fda0003f06270 */
[----:B------:R-:W-:Y:S05]  /*3880*/  @!P0 BRA `(.L_x_10109) ;  /* 0x0000000000108947 */ /* 0x000fea0003800000 */
[----:B------:R-:W-:-:S03]  /*3890*/  UMOV UR4, 0xffffffff ;  /* 0xffffffff00047882 */ /* 0x000fc60000000000 */
[----:B------:R-:W-:Y:S05]  /*38a0*/  BRA.DIV UR4, `(.L_x_10110) ;  /* 0x0000002a04b87947 */ /* 0x000fea000b800000 */
[----:B0-----:R0:W0:Y:S02]  /*38b0*/  SHFL.IDX PT, R84, R78, R73, R12 ;  /* 0x000000494e547389 */ /* 0x00102400000e000c */
.L_x_10209:
[----:B0-----:R-:W-:-:S07]  /*38c0*/  IMAD R80, R29, R84, R80 ;  /* 0x000000541d507224 */ /* 0x001fce00078e0250 */
.L_x_10109:
[----:B------:R-:W-:-:S13]  /*38d0*/  ISETP.GE.AND P0, PT, R86, 0xb, PT ;  /* 0x0000000b5600780c */ /* 0x000fda0003f06270 */
[----:B------:R-:W-:Y:S05]  /*38e0*/  @!P0 BRA `(.L_x_10111) ;  /* 0x0000000000108947 */ /* 0x000fea0003800000 */
[----:B------:R-:W-:-:S03]  /*38f0*/  UMOV UR4, 0xffffffff ;  /* 0xffffffff00047882 */ /* 0x000fc60000000000 */
[----:B------:R-:W-:Y:S05]  /*3900*/  BRA.DIV UR4, `(.L_x_10112) ;  /* 0x0000002a04c07947 */ /* 0x000fea000b800000 */
[----:B0-----:R0:W0:Y:S02]  /*3910*/  SHFL.IDX PT, R123, R78, R75, R12 ;  /* 0x0000004b4e7b7389 */ /* 0x00102400000e000c */
.L_x_10212:
[----:B0-----:R-:W-:-:S07]  /*3920*/  IMAD R80, R30, R123, R80 ;  /* 0x0000007b1e507224 */ /* 0x001fce00078e0250 */
.L_x_10111:
[----:B------:R-:W-:-:S13]  /*3930*/  ISETP.GE.AND P0, PT, R86, 0xc, PT ;  /* 0x0000000c5600780c */ /* 0x000fda0003f06270 */
[----:B------:R-:W-:Y:S05]  /*3940*/  @!P0 BRA `(.L_x_10113) ;  /* 0x0000000000108947 */ /* 0x000fea0003800000 */
[----:B------:R-:W-:-:S03]  /*3950*/  UMOV UR4, 0xffffffff ;  /* 0xffffffff00047882 */ /* 0x000fc60000000000 */
[----:B------:R-:W-:Y:S05]  /*3960*/  BRA.DIV UR4, `(.L_x_10114) ;  /* 0x0000002a04cc7947 */ /* 0x000fea000b800000 */
[----:B0-----:R0:W0:Y:S02]  /*3970*/  SHFL.IDX PT, R84, R78, R77, R12 ;  /* 0x0000004d4e547389 */ /* 0x00102400000e000c */
.L_x_10215:
[----:B0-----:R-:W-:-:S07]  /*3980*/  IMAD R80, R31, R84, R80 ;  /* 0x000000541f507224 */ /* 0x001fce00078e0250 */
.L_x_10113:
[----:B------:R-:W-:-:S13]  /*3990*/  ISETP.GE.AND P0, PT, R86, 0xd, PT ;  /* 0x0000000d5600780c */ /* 0x000fda0003f06270 */
[----:B------:R-:W-:Y:S05]  /*39a0*/  @!P0 BRA `(.L_x_10115) ;  /* 0x0000000000108947 */ /* 0x000fea0003800000 */
[----:B------:R-:W-:-:S03]  /*39b0*/  UMOV UR4, 0xffffffff ;  /* 0xffffffff00047882 */ /* 0x000fc60000000000 */
[----:B------:R-:W-:Y:S05]  /*39c0*/  BRA.DIV UR4, `(.L_x_10116) ;  /* 0x0000002a04d47947 */ /* 0x000fea000b800000 */
[----:B0-----:R0:W0:Y:S02]  /*39d0*/  SHFL.IDX PT, R123, R78, R79, R12 ;  /* 0x0000004f4e7b7389 */ /* 0x00102400000e000c */
.L_x_10218:
[----:B0-----:R-:W-:-:S07]  /*39e0*/  IMAD R80, R32, R123, R80 ;  /* 0x0000007b20507224 */ /* 0x001fce00078e0250 */
.L_x_10115:
[----:B------:R-:W-:-:S13]  /*39f0*/  ISETP.GE.AND P0, PT, R86, 0xe, PT ;  /* 0x0000000e5600780c */ /* 0x000fda0003f06270 */
[----:B------:R-:W-:Y:S05]  /*3a00*/  @!P0 BRA `(.L_x_10117) ;  /* 0x0000000000108947 */ /* 0x000fea0003800000 */
[----:B------:R-:W-:-:S03]  /*3a10*/  UMOV UR4, 0xffffffff ;  /* 0xffffffff00047882 */ /* 0x000fc60000000000 */
[----:B------:R-:W-:Y:S05]  /*3a20*/  BRA.DIV UR4, `(.L_x_10118) ;  /* 0x0000002a04e07947 */ /* 0x000fea000b800000 */
[----:B0-----:R0:W0:Y:S02]  /*3a30*/  SHFL.IDX PT, R84, R78, R81, R12 ;  /* 0x000000514e547389 */ /* 0x00102400000e000c */
.L_x_10221:
[----:B0-----:R-:W-:-:S07]  /*3a40*/  IMAD R80, R33, R84, R80 ;  /* 0x0000005421507224 */ /* 0x001fce00078e0250 */
.L_x_10117:
[----:B------:R-:W-:-:S13]  /*3a50*/  ISETP.GE.AND P0, PT, R86, 0xf, PT ;  /* 0x0000000f5600780c */ /* 0x000fda0003f06270 */
[----:B------:R-:W-:Y:S05]  /*3a60*/  @!P0 BRA `(.L_x_10119) ;  /* 0x0000000000108947 */ /* 0x000fea0003800000 */
[----:B------:R-:W-:-:S03]  /*3a70*/  UMOV UR4, 0xffffffff ;  /* 0xffffffff00047882 */ /* 0x000fc60000000000 */
[----:B------:R-:W-:Y:S05]  /*3a80*/  BRA.DIV UR4, `(.L_x_10120) ;  /* 0x0000002a04e87947 */ /* 0x000fea000b800000 */
[----:B0-----:R0:W0:Y:S02]  /*3a90*/  SHFL.IDX PT, R123, R78, R83, R12 ;  /* 0x000000534e7b7389 */ /* 0x00102400000e000c */
.L_x_10224:
[----:B0-----:R-:W-:-:S07]  /*3aa0*/  IMAD R80, R34, R123, R80 ;  /* 0x0000007b22507224 */ /* 0x001fce00078e0250 */
.L_x_10119:
[----:B------:R-:W-:-:S13]  /*3ab0*/  ISETP.GE.AND P0, PT, R86, 0x10, PT ;  /* 0x000000105600780c */ /* 0x000fda0003f06270 */
[----:B------:R-:W-:Y:S05]  /*3ac0*/  @!P0 BRA `(.L_x_10121) ;  /* 0x0000000000108947 */ /* 0x000fea0003800000 */
[----:B------:R-:W-:-:S03]  /*3ad0*/  UMOV UR4, 0xffffffff ;  /* 0xffffffff00047882 */ /* 0x000fc60000000000 */
[----:B------:R-:W-:Y:S05]  /*3ae0*/  BRA.DIV UR4, `(.L_x_10122) ;  /* 0x0000002a04f47947 */ /* 0x000fea000b800000 */
[----:B0-----:R0:W0:Y:S02]  /*3af0*/  SHFL.IDX PT, R84, R78, R85, R12 ;  /* 0x000000554e547389 */ /* 0x00102400000e000c */
.L_x_10227:
[----:B0-----:R-:W-:-:S07]  /*3b00*/  IMAD R80, R35, R84, R80 ;  /* 0x0000005423507224 */ /* 0x001fce00078e0250 */
.L_x_10121:
[----:B------:R-:W-:-:S13]  /*3b10*/  ISETP.GE.AND P0, PT, R86, 0x11, PT ;  /* 0x000000115600780c */ /* 0x000fda0003f06270 */
[----:B------:R-:W-:Y:S05]  /*3b20*/  @!P0 BRA `(.L_x_10123) ;  /* 0x0000000000108947 */ /* 0x000fea0003800000 */
[----:B------:R-:W-:-:S03]  /*3b30*/  UMOV UR4, 0xffffffff ;  /* 0xffffffff00047882 */ /* 0x000fc60000000000 */
[----:B------:R-:W-:Y:S05]  /*3b40*/  BRA.DIV UR4, `(.L_x_10124) ;  /* 0x0000002a04fc7947 */ /* 0x000fea000b800000 */
[----:B0-----:R0:W0:Y:S02]  /*3b50*/  SHFL.IDX PT, R123, R78, R87, R12 ;  /* 0x000000574e7b7389 */ /* 0x00102400000e000c */
.L_x_10230:
[----:B0-----:R-:W-:-:S07]  /*3b60*/  IMAD R80, R36, R123, R80 ;  /* 0x0000007b24507224 */ /* 0x001fce00078e0250 */
.L_x_10123:
[----:B------:R-:W-:-:S13]  /*3b70*/  ISETP.GE.AND P0, PT, R86, 0x12, PT ;  /* 0x000000125600780c */ /* 0x000fda0003f06270 */
[----:B------:R-:W-:Y:S05]  /*3b80*/  @!P0 BRA `(.L_x_10125) ;  /* 0x0000000000108947 */ /* 0x000fea0003800000 */
[----:B------:R-:W-:-:S03]  /*3b90*/  UMOV UR4, 0xffffffff ;  /* 0xffffffff00047882 */ /* 0x000fc60000000000 */
[----:B------:R-:W-:Y:S05]  /*3ba0*/  BRA.DIV UR4, `(.L_x_10126) ;  /* 0x0000002e04087947 */ /* 0x000fea000b800000 */
[----:B0-----:R0:W0:Y:S02]  /*3bb0*/  SHFL.IDX PT, R84, R78, R89, R12 ;  /* 0x000000594e547389 */ /* 0x00102400000e000c */
.L_x_10233:
[----:B0-----:R-:W-:-:S07]  /*3bc0*/  IMAD R80, R37, R84, R80 ;  /* 0x0000005425507224 */ /* 0x001fce00078e0250 */
.L_x_10125:
[----:B------:R-:W-:-:S13]  /*3bd0*/  ISETP.GE.AND P0, PT, R86, 0x13, PT ;  /* 0x000000135600780c */ /* 0x000fda0003f06270 */
[----:B------:R-:W-:Y:S05]  /*3be0*/  @!P0 BRA `(.L_x_10127) ;  /* 0x0000000000108947 */ /* 0x000fea0003800000 */
[----:B------:R-:W-:-:S03]  /*3bf0*/  UMOV UR4, 0xffffffff ;  /* 0xffffffff00047882 */ /* 0x000fc60000000000 */
[----:B------:R-:W-:Y:S05]  /*3c00*/  BRA.DIV UR4, `(.L_x_10128) ;  /* 0x0000002e04107947 */ /* 0x000fea000b800000 */
[----:B0-----:R0:W0:Y:S02]  /*3c10*/  SHFL.IDX PT, R123, R78, R91, R12 ;  /* 0x0000005b4e7b7389 */ /* 0x00102400000e000c */
.L_x_10236:
[----:B0-----:R-:W-:-:S07]  /*3c20*/  IMAD R80, R38, R123, R80 ;  /* 0x0000007b26507224 */ /* 0x001fce00078e0250 */
.L_x_10127:
[----:B------:R-:W-:-:S13]  /*3c30*/  ISETP.GE.AND P0, PT, R86, 0x14, PT ;  /* 0x000000145600780c */ /* 0x000fda0003f06270 */
[----:B------:R-:W-:Y:S05]  /*3c40*/  @!P0 BRA `(.L_x_10129) ;  /* 0x0000000000108947 */ /* 0x000fea0003800000 */
[----:B------:R-:W-:-:S03]  /*3c50*/  UMOV UR4, 0xffffffff ;  /* 0xffffffff00047882 */ /* 0x000fc60000000000 */
[----:B------:R-:W-:Y:S05]  /*3c60*/  BRA.DIV UR4, `(.L_x_10130) ;  /* 0x0000002e041c7947 */ /* 0x000fea000b800000 */
[----:B0-----:R0:W0:Y:S02]  /*3c70*/  SHFL.IDX PT, R84, R78, R93, R12 ;  /* 0x0000005d4e547389 */ /* 0x00102400000e000c */
.L_x_10239:
[----:B0-----:R-:W-:-:S07]  /*3c80*/  IMAD R80, R39, R84, R80 ;  /* 0x0000005427507224 */ /* 0x001fce00078e0250 */
.L_x_10129:
[----:B------:R-:W-:-:S13]  /*3c90*/  ISETP.GE.AND P0, PT, R86, 0x15, PT ;  /* 0x000000155600780c */ /* 0x000fda0003f06270 */
[----:B------:R-:W-:Y:S05]  /*3ca0*/  @!P0 BRA `(.L_x_10131) ;  /* 0x0000000000108947 */ /* 0x000fea0003800000 */
[----:B------:R-:W-:-:S03]  /*3cb0*/  UMOV UR4, 0xffffffff ;  /* 0xffffffff00047882 */ /* 0x000fc60000000000 */
[----:B------:R-:W-:Y:S05]  /*3cc0*/  BRA.DIV UR4, `(.L_x_10132) ;  /* 0x0000002e04247947 */ /* 0x000fea000b800000 */
[----:B0-----:R0:W0:Y:S02]  /*3cd0*/  SHFL.IDX PT, R123, R78, R95, R12 ;  /* 0x0000005f4e7b7389 */ /* 0x00102400000e000c */
.L_x_10242:
[----:B0-----:R-:W-:-:S07]  /*3ce0*/  IMAD R80, R40, R123, R80 ;  /* 0x0000007b28507224 */ /* 0x001fce00078e0250 */
.L_x_10131:
[----:B------:R-:W-:-:S13]  /*3cf0*/  ISETP.GE.AND P0, PT, R86, 0x16, PT ;  /* 0x000000165600780c */ /* 0x000fda0003f06270 */
[----:B------:R-:W-:Y:S05]  /*3d00*/  @!P0 BRA `(.L_x_10133) ;  /* 0x0000000000108947 */ /* 0x000fea0003800000 */
[----:B------:R-:W-:-:S03]  /*3d10*/  UMOV UR4, 0xffffffff ;  /* 0xffffffff00047882 */ /* 0x000fc60000000000 */
[----:B------:R-:W-:Y:S05]  /*3d20*/  BRA.DIV UR4, `(.L_x_10134) ;  /* 0x0000002e04307947 */ /* 0x000fea000b800000 */
[----:B0-----:R0:W0:Y:S02]  /*3d30*/  SHFL.IDX PT, R84, R78, R97, R12 ;  /* 0x000000614e547389 */ /* 0x00102400000e000c */
.L_x_10245:
[----:B0-----:R-:W-:-:S07]  /*3d40*/  IMAD R80, R41, R84, R80 ;  /* 0x0000005429507224 */ /* 0x001fce00078e0250 */
.L_x_10133:
[----:B------:R-:W-:-:S13]  /*3d50*/  ISETP.GE.AND P0, PT, R86, 0x17, PT ;  /* 0x000000175600780c */ /* 0x000fda0003f06270 */
[----:B------:R-:W-:Y:S05]  /*3d60*/  @!P0 BRA `(.L_x_10135) ;  /* 0x0000000000108947 */ /* 0x000fea0003800000 */
[----:B------:R-:W-:-:S03]  /*3d70*/  UMOV UR4, 0xffffffff ;  /* 0xffffffff00047882 */ /* 0x000fc60000000000 */
[----:B------:R-:W-:Y:S05]  /*3d80*/  BRA.DIV UR4, `(.L_x_10136) ;  /* 0x0000002e04387947 */ /* 0x000fea000b800000 */
[----:B0-----:R0:W0:Y:S02]  /*3d90*/  SHFL.IDX PT, R123, R78, R99, R12 ;  /* 0x000000634e7b7389 */ /* 0x00102400000e000c */
.L_x_10248:
[----:B0-----:R-:W-:-:S07]  /*3da0*/  IMAD R80, R42, R123, R80 ;  /* 0x0000007b2a507224 */ /* 0x001fce00078e0250 */
.L_x_10135:
[----:B------:R-:W-:-:S13]  /*3db0*/  ISETP.GE.AND P0, PT, R86, 0x18, PT ;  /* 0x000000185600780c */ /* 0x000fda0003f06270 */
[----:B------:R-:W-:Y:S05]  /*3dc0*/  @!P0 BRA `(.L_x_10137) ;  /* 0x0000000000108947 */ /* 0x000fea0003800000 */
[----:B------:R-:W-:-:S03]  /*3dd0*/  UMOV UR4, 0xffffffff ;  /* 0xffffffff00047882 */ /* 0x000fc60000000000 */
[----:B------:R-:W-:Y:S05]  /*3de0*/  BRA.DIV UR4, `(.L_x_10138) ;  /* 0x0000002e04447947 */ /* 0x000fea000b800000 */
[----:B0-----:R0:W0:Y:S02]  /*3df0*/  SHFL.IDX PT, R84, R78, R101, R12 ;  /* 0x000000654e547389 */ /* 0x00102400000e000c */
.L_x_10251:
[----:B0-----:R-:W-:-:S07]  /*3e00*/  IMAD R80, R43, R84, R80 ;  /* 0x000000542b507224 */ /* 0x001fce00078e0250 */
.L_x_10137:
[----:B------:R-:W-:-:S13]  /*3e10*/  ISETP.GE.AND P0, PT, R86, 0x19, PT ;  /* 0x000000195600780c */ /* 0x000fda0003f06270 */
[----:B------:R-:W-:Y:S05]  /*3e20*/  @!P0 BRA `(.L_x_10139) ;  /* 0x0000000000108947 */ /* 0x000fea0003800000 */
[----:B------:R-:W-:-:S03]  /*3e30*/  UMOV UR4, 0xffffffff ;  /* 0xffffffff00047882 */ /* 0x000fc60000000000 */
[----:B------:R-:W-:Y:S05]  /*3e40*/  BRA.DIV UR4, `(.L_x_10140) ;  /* 0x0000002e044c7947 */ /* 0x000fea000b800000 */
[----:B0-----:R0:W0:Y:S02]  /*3e50*/  SHFL.IDX PT, R123, R78, R103, R12 ;  /* 0x000000674e7b7389 */ /* 0x00102400000e000c */
.L_x_10254:
[----:B0-----:R-:W-:-:S07]  /*3e60*/  IMAD R80, R44, R123, R80 ;  /* 0x0000007b2c507224 */ /* 0x001fce00078e0250 */
.L_x_10139:
[----:B------:R-:W-:-:S13]  /*3e70*/  ISETP.GE.AND P0, PT, R86, 0x1a, PT ;  /* 0x0000001a5600780c */ /* 0x000fda0003f06270 */
[----:B------:R-:W-:Y:S05]  /*3e80*/  @!P0 BRA `(.L_x_10141) ;  /* 0x0000000000108947 */ /* 0x000fea0003800000 */
[----:B------:R-:W-:-:S03]  /*3e90*/  UMOV UR4, 0xffffffff ;  /* 0xffffffff00047882 */ /* 0x000fc60000000000 */
[----:B------:R-:W-:Y:S05]  /*3ea0*/  BRA.DIV UR4, `(.L_x_10142) ;  /* 0x0000002e04587947 */ /* 0x000fea000b800000 */
[----:B0-----:R0:W0:Y:S02]  /*3eb0*/  SHFL.IDX PT, R84, R78, R105, R12 ;  /* 0x000000694e547389 */ /* 0x00102400000e000c */
.L_x_10257:
[----:B0-----:R-:W-:-:S07]  /*3ec0*/  IMAD R80, R45, R84, R80 ;  /* 0x000000542d507224 */ /* 0x001fce00078e0250 */
.L_x_10141:
[----:B------:R-:W-:-:S13]  /*3ed0*/  ISETP.GE.AND P0, PT, R86, 0x1b, PT ;  /* 0x0000001b5600780c */ /* 0x000fda0003f06270 */
[----:B------:R-:W-:Y:S05]  /*3ee0*/  @!P0 BRA `(.L_x_10143) ;  /* 0x0000000000108947 */ /* 0x000fea0003800000 */
[----:B------:R-:W-:-:S03]  /*3ef0*/  UMOV UR4, 0xffffffff ;  /* 0xffffffff00047882 */ /* 0x000fc60000000000 */
[----:B------:R-:W-:Y:S05]  /*3f00*/  BRA.DIV UR4, `(.L_x_10144) ;  /* 0x0000002e04607947 */ /* 0x000fea000b800000 */
[----:B0-----:R0:W0:Y:S02]  /*3f10*/  SHFL.IDX PT, R123, R78, R107, R12 ;  /* 0x0000006b4e7b7389 */ /* 0x00102400000e000c */
.L_x_10260:
[----:B0-----:R-:W-:-:S07]  /*3f20*/  IMAD R80, R46, R123, R80 ;  /* 0x0000007b2e507224 */ /* 0x001fce00078e0250 */
.L_x_10143:
[----:B------:R-:W-:-:S13]  /*3f30*/  ISETP.GE.AND P0, PT, R86, 0x1c, PT ;  /* 0x0000001c5600780c */ /* 0x000fda0003f06270 */
[----:B------:R-:W-:Y:S05]  /*3f40*/  @!P0 BRA `(.L_x_10145) ;  /* 0x0000000000108947 */ /* 0x000fea0003800000 */
[----:B------:R-:W-:-:S03]  /*3f50*/  UMOV UR4, 0xffffffff ;  /* 0xffffffff00047882 */ /* 0x000fc60000000000 */
[----:B------:R-:W-:Y:S05]  /*3f60*/  BRA.DIV UR4, `(.L_x_10146) ;  /* 0x0000002e046c7947 */ /* 0x000fea000b800000 */
[----:B0-----:R0:W0:Y:S02]  /*3f70*/  SHFL.IDX PT, R84, R78, R109, R12 ;  /* 0x0000006d4e547389 */ /* 0x00102400000e000c */
.L_x_10263:
[----:B0-----:R-:W-:-:S07]  /*3f80*/  IMAD R80, R47, R84, R80 ;  /* 0x000000542f507224 */ /* 0x001fce00078e0250 */
.L_x_10145:
[----:B------:R-:W-:-:S13]  /*3f90*/  ISETP.GE.AND P0, PT, R86, 0x1d, PT ;  /* 0x0000001d5600780c */ /* 0x000fda0003f06270 */
[----:B------:R-:W-:Y:S05]  /*3fa0*/  @!P0 BRA `(.L_x_10147) ;  /* 0x0000000000108947 */ /* 0x000fea0003800000 */
[----:B------:R-:W-:-:S03]  /*3fb0*/  UMOV UR4, 0xffffffff ;  /* 0xffffffff00047882 */ /* 0x000fc60000000000 */
[----:B------:R-:W-:Y:S05]  /*3fc0*/  BRA.DIV UR4, `(.L_x_10148) ;  /* 0x0000002e04747947 */ /* 0x000fea000b800000 */
[----:B0-----:R0:W0:Y:S02]  /*3fd0*/  SHFL.IDX PT, R123, R78, R111, R12 ;  /* 0x0000006f4e7b7389 */ /* 0x00102400000e000c */
.L_x_10266:
[----:B0-----:R-:W-:-:S07]  /*3fe0*/  IMAD R80, R48, R123, R80 ;  /* 0x0000007b30507224 */ /* 0x001fce00078e0250 */
.L_x_10147:
[----:B------:R-:W-:-:S13]  /*3ff0*/  ISETP.GE.AND P0, PT, R86, 0x1e, PT ;  /* 0x0000001e5600780c */ /* 0x000fda0003f06270 */
[----:B------:R-:W-:Y:S05]  /*4000*/  @!P0 BRA `(.L_x_10149) ;  /* 0x0000000000108947 */ /* 0x000fea0003800000 */
[----:B------:R-:W-:-:S03]  /*4010*/  UMOV UR4, 0xffffffff ;  /* 0xffffffff00047882 */ /* 0x000fc60000000000 */
[----:B------:R-:W-:Y:S05]  /*4020*/  BRA.DIV UR4, `(.L_x_10150) ;  /* 0x0000002e04807947 */ /* 0x000fea000b800000 */
[----:B0-----:R0:W0:Y:S02]  /*4030*/  SHFL.IDX PT, R84, R78, R113, R12 ;  /* 0x000000714e547389 */ /* 0x00102400000e000c */
.L_x_10269:
[----:B0-----:R-:W-:-:S07]  /*4040*/  IMAD R80, R49, R84, R80 ;  /* 0x0000005431507224 */ /* 0x001fce00078e0250 */
.L_x_10149:
[----:B------:R-:W-:-:S13]  /*4050*/  ISETP.GE.AND P0, PT, R86, 0x1f, PT ;  /* 0x0000001f5600780c */ /* 0x000fda0003f06270 */
[----:B------:R-:W-:Y:S05]  /*4060*/  @!P0 BRA `(.L_x_10151) ;  /* 0x0000000000108947 */ /* 0x000fea0003800000 */
[----:B------:R-:W-:-:S03]  /*4070*/  UMOV UR4, 0xffffffff ;  /* 0xffffffff00047882 */ /* 0x000fc60000000000 */
[----:B------:R-:W-:Y:S05]  /*4080*/  BRA.DIV UR4, `(.L_x_10152) ;  /* 0x0000002e04887947 */ /* 0x000fea000b800000 */
[----:B0-----:R0:W0:Y:S02]  /*4090*/  SHFL.IDX PT, R123, R78, R117, R12 ;  /* 0x000000754e7b7389 */ /* 0x00102400000e000c */
.L_x_10272:
[----:B0-----:R-:W-:-:S07]  /*40a0*/  IMAD R80, R50, R123, R80 ;  /* 0x0000007b32507224 */ /* 0x001fce00078e0250 */
.L_x_10151:
[----:B------:R-:W-:-:S13]  /*40b0*/  ISETP.NE.AND P0, PT, R86, 0x20, PT ;  /* 0x000000205600780c */ /* 0x000fda0003f05270 */
[----:B------:R-:W-:Y:S05]  /*40c0*/  @P0 BRA `(.L_x_10153) ;  /* 0x0000000c00900947 */ /* 0x000fea0003800000 */
[----:B------:R-:W-:-:S03]  /*40d0*/  UMOV UR4, 0xffffffff ;  /* 0xffffffff00047882 */ /* 0x000fc60000000000 */
[----:B------:R-:W-:Y:S05]  /*40e0*/  BRA.DIV UR4, `(.L_x_10154) ;  /* 0x0000002e04947947 */ /* 0x000fea000b800000 */
[----:B0-----:R0:W0:Y:S02]  /*40f0*/  SHFL.IDX PT, R78, R78, R121, R12 ;  /* 0x000000794e4e7389 */ /* 0x00102400000e000c */
.L_x_10275:
[----:B0-----:R-:W-:Y:S01]  /*4100*/  IMAD R80, R51, R78, R80 ;  /* 0x0000004e33507224 */ /* 0x001fe200078e0250 */
[----:B------:R-:W-:Y:S06]  /*4110*/  BRA `(.L_x_10153) ;  /* 0x0000000c007c7947 */ /* 0x000fec0003800000 */
.L_x_10090:
        /* <DEDUP_REMOVED lines=62> */
.L_x_10155:
        /* <DEDUP_REMOVED lines=9> */
.L_x_10156:
        /* <DEDUP_REMOVED lines=13> */
.L_x_10157:
        /* <DEDUP_REMOVED lines=9> */
.L_x_10158:
        /* <DEDUP_REMOVED lines=9> */
.L_x_10159:
        /* <DEDUP_REMOVED lines=9> */
.L_x_10160:
        /* <DEDUP_REMOVED lines=9> */
.L_x_10161:
        /* <DEDUP_REMOVED lines=9> */
.L_x_10162:
        /* <DEDUP_REMOVED lines=9> */
.L_x_10163:
        /* <DEDUP_REMOVED lines=9> */
.L_x_10164:
        /* <DEDUP_REMOVED lines=9> */
.L_x_10165:
        /* <DEDUP_REMOVED lines=9> */
.L_x_10166:
        /* <DEDUP_REMOVED lines=9> */
.L_x_10167:
        /* <DEDUP_REMOVED lines=9> */
.L_x_10168:
        /* <DEDUP_REMOVED lines=8> */
.L_x_10169:
        /* <DEDUP_REMOVED lines=8> */
.L_x_10170:
        /* <DEDUP_REMOVED lines=8> */
.L_x_10171:
        /* <DEDUP_REMOVED lines=8> */
.L_x_10172:
        /* <DEDUP_REMOVED lines=8> */
.L_x_10153:
        /* <DEDUP_REMOVED lines=8> */
.L_x_10058:
        /* <DEDUP_REMOVED lines=115> */
.L_x_10175:
[----:B------:R-:W-:Y:S05]  /*56c0*/  BSYNC.RECONVERGENT B0 ;  /* 0x0000000000007941 */ /* 0x000fea0003800200 */
.L_x_10174:
        /* <DEDUP_REMOVED lines=14> */
.L_x_10178:
        /* <DEDUP_REMOVED lines=109> */
.L_x_10177:
[----:B------:R-:W-:Y:S05]  /*5e80*/  BSYNC.RECONVERGENT B0 ;  /* 0x0000000000007941 */ /* 0x000fea0003800200 */
.L_x_10176:
[C---:B------:R-:W-:Y:S02]  /*5e90*/  IMAD.IADD R11, R2.reuse, 0x1, R11 ;  /* 0x00000001020b7824 */ /* 0x040fe400078e020b */
[----:B--2---:R-:W-:-:S05]  /*5ea0*/  IMAD.SHL.U32 R52, R2, 0x8, RZ ;  /* 0x0000000802347824 */ /* 0x004fca00078e00ff */
[----:B------:R-:W-:-:S13]  /*5eb0*/  ISETP.GE.U32.AND P0, PT, R11, R52, PT ;  /* 0x000000340b00720c */ /* 0x000fda0003f06070 */
[----:B------:R-:W-:Y:S05]  /*5ec0*/  @!P0 BRA `(.L_x_10179) ;  /* 0xffffffa800d48947 */ /* 0x000fea000383ffff */
[----:B------:R-:W-:Y:S05]  /*5ed0*/  EXIT ;  /* 0x000000000000794d */ /* 0x000fea0003800000 */
.L_x_10092:
[----:B------:R-:W-:Y:S01]  /*5ee0*/  BSSY B0, `(.L_x_10180) ;  /* 0x0000006000007945 */ /* 0x000fe20003800000 */
[----:B------:R-:W-:Y:S01]  /*5ef0*/  MOV R123, R119 ;  /* 0x00000077007b7202 */ /* 0x000fe20000000f00 */
[----:B------:R-:W-:-:S07]  /*5f00*/  IMAD.MOV.U32 R84, RZ, RZ, -0x1 ;  /* 0xffffffffff547424 */ /* 0x000fce00078e00ff */
[----:B01234-:R-:W-:Y:S05]  /*5f10*/  WARPSYNC.COLLECTIVE R84, `(.L_x_10181) ;  /* 0x0000000054087348 */ /* 0x01ffea0003c00000 */
[----:B0-----:R0:W0:Y:S02]  /*5f20*/  SHFL.IDX P0, R84, R78, R123, R12 ;  /* 0x0000007b4e547389 */ /* 0x001024000000000c */
[----:B01234-:R-:W-:Y:S05]  /*5f30*/  ENDCOLLECTIVE ;  /* 0x000000000000791b */ /* 0x01ffea0003800000 */
.L_x_10181:
[----:B------:R-:W-:Y:S05]  /*5f40*/  BSYNC B0 ;  /* 0x0000000000007941 */ /* 0x000fea0003800000 */
.L_x_10180:
[----:B------:R-:W-:Y:S01]  /*5f50*/  IMAD.MOV.U32 R80, RZ, RZ, R84 ;  /* 0x000000ffff507224 */ /* 0x000fe200078e0054 */
[----:B------:R-:W-:Y:S06]  /*5f60*/  BRA `(.L_x_10182) ;  /* 0xffffffd4007c7947 */ /* 0x000fec000383ffff */
.L_x_10094:
[----:B------:R-:W-:Y:S01]  /*5f70*/  BSSY B0, `(.L_x_10183) ;  /* 0x0000006000007945 */ /* 0x000fe20003800000 */
[----:B------:R-:W-:Y:S02]  /*5f80*/  IMAD.MOV.U32 R123, RZ, RZ, R57 ;  /* 0x000000ffff7b7224 */ /* 0x000fe400078e0039 */
[----:B------:R-:W-:-:S07]  /*5f90*/  IMAD.MOV.U32 R84, RZ, RZ, -0x1 ;  /* 0xffffffffff547424 */ /* 0x000fce00078e00ff */
[----:B01234-:R-:W-:Y:S05]  /*5fa0*/  WARPSYNC.COLLECTIVE R84, `(.L_x_10184) ;  /* 0x0000000054087348 */ /* 0x01ffea0003c00000 */
[----:B0-----:R0:W0:Y:S02]  /*5fb0*/  SHFL.IDX P0, R84, R78, R123, R12 ;  /* 0x0000007b4e547389 */ /* 0x001024000000000c */
[----:B01234-:R-:W-:Y:S05]  /*5fc0*/  ENDCOLLECTIVE ;  /* 0x000000000000791b */ /* 0x01ffea0003800000 */
.L_x_10184:
[----:B------:R-:W-:Y:S05]  /*5fd0*/  BSYNC B0 ;  /* 0x0000000000007941 */ /* 0x000fea0003800000 */
.L_x_10183:
[----:B------:R-:W-:Y:S05]  /*5fe0*/  BRA `(.L_x_10185) ;  /* 0xffffffd400747947 */ /* 0x000fea000383ffff */
.L_x_10096:
[----:B------:R-:W-:Y:S01]  /*5ff0*/  BSSY B0, `(.L_x_10186) ;  /* 0x0000006000007945 */ /* 0x000fe20003800000 */
[----:B------:R-:W-:Y:S01]  /*6000*/  MOV R123, R59 ;  /* 0x0000003b007b7202 */ /* 0x000fe20000000f00 */
[----:B------:R-:W-:-:S07]  /*6010*/  IMAD.MOV.U32 R84, RZ, RZ, -0x1 ;  /* 0xffffffffff547424 */ /* 0x000fce00078e00ff */
[----:B01234-:R-:W-:Y:S05]  /*6020*/  WARPSYNC.COLLECTIVE R84, `(.L_x_10187) ;  /* 0x0000000054087348 */ /* 0x01ffea0003c00000 */
[----:B0-----:R0:W0:Y:S02]  /*6030*/  SHFL.IDX P0, R84, R78, R123, R12 ;  /* 0x0000007b4e547389 */ /* 0x001024000000000c */
[----:B01234-:R-:W-:Y:S05]  /*6040*/  ENDCOLLECTIVE ;  /* 0x000000000000791b */ /* 0x01ffea0003800000 */
.L_x_10187:
[----:B------:R-:W-:Y:S05]  /*6050*/  BSYNC B0 ;  /* 0x0000000000007941 */ /* 0x000fea0003800000 */
.L_x_10186:
[----:B------:R-:W-:Y:S05]  /*6060*/  BRA `(.L_x_10188) ;  /* 0xffffffd4006c7947 */ /* 0x000fea000383ffff */
.L_x_10098:
[----:B------:R-:W-:Y:S01]  /*6070*/  BSSY B0, `(.L_x_10189) ;  /* 0x0000006000007945 */ /* 0x000fe20003800000 */
[----:B------:R-:W-:Y:S02]  /*6080*/  IMAD.MOV.U32 R123, RZ, RZ, R61 ;  /* 0x000000ffff7b7224 */ /* 0x000fe400078e003d */
[----:B------:R-:W-:-:S07]  /*6090*/  IMAD.MOV.U32 R84, RZ, RZ, -0x1 ;  /* 0xffffffffff547424 */ /* 0x000fce00078e00ff */
[----:B01234-:R-:W-:Y:S05]  /*60a0*/  WARPSYNC.COLLECTIVE R84, `(.L_x_10190) ;  /* 0x0000000054087348 */ /* 0x01ffea0003c00000 */
[----:B0-----:R0:W0:Y:S02]  /*60b0*/  SHFL.IDX P0, R84, R78, R123, R12 ;  /* 0x0000007b4e547389 */ /* 0x001024000000000c */
[----:B01234-:R-:W-:Y:S05]  /*60c0*/  ENDCOLLECTIVE ;  /* 0x000000000000791b */ /* 0x01ffea0003800000 */
.L_x_10190:
[----:B------:R-:W-:Y:S05]  /*60d0*/  BSYNC B0 ;  /* 0x0000000000007941 */ /* 0x000fea0003800000 */
.L_x_10189:
[----:B------:R-:W-:Y:S05]  /*60e0*/  BRA `(.L_x_10191) ;  /* 0xffffffd400647947 */ /* 0x000fea000383ffff */
.L_x_10100:
[----:B------:R-:W-:Y:S01]  /*60f0*/  BSSY B0, `(.L_x_10192) ;  /* 0x0000006000007945 */ /* 0x000fe20003800000 */
[----:B------:R-:W-:Y:S01]  /*6100*/  IMAD.MOV.U32 R123, RZ, RZ, R63 ;  /* 0x000000ffff7b7224 */ /* 0x000fe200078e003f */
[----:B------:R-:W-:-:S07]  /*6110*/  MOV R84, 0xffffffff ;  /* 0xffffffff00547802 */ /* 0x000fce0000000f00 */
[----:B01234-:R-:W-:Y:S05]  /*6120*/  WARPSYNC.COLLECTIVE R84, `(.L_x_10193) ;  /* 0x0000000054087348 */ /* 0x01ffea0003c00000 */
[----:B0-----:R0:W0:Y:S02]  /*6130*/  SHFL.IDX P0, R84, R78, R123, R12 ;  /* 0x0000007b4e547389 */ /* 0x001024000000000c */
[----:B01234-:R-:W-:Y:S05]  /*6140*/  ENDCOLLECTIVE ;  /* 0x000000000000791b */ /* 0x01ffea0003800000 */
.L_x_10193:
[----:B------:R-:W-:Y:S05]  /*6150*/  BSYNC B0 ;  /* 0x0000000000007941 */ /* 0x000fea0003800000 */
.L_x_10192:
[----:B------:R-:W-:Y:S05]  /*6160*/  BRA `(.L_x_10194) ;  /* 0xffffffd4005c7947 */ /* 0x000fea000383ffff */
.L_x_10102:
[----:B------:R-:W-:Y:S01]  /*6170*/  BSSY B0, `(.L_x_10195) ;  /* 0x0000006000007945 */ /* 0x000fe20003800000 */
[----:B------:R-:W-:Y:S02]  /*6180*/  IMAD.MOV.U32 R123, RZ, RZ, R65 ;  /* 0x000000ffff7b7224 */ /* 0x000fe400078e0041 */
[----:B------:R-:W-:-:S07]  /*6190*/  IMAD.MOV.U32 R84, RZ, RZ, -0x1 ;  /* 0xffffffffff547424 */ /* 0x000fce00078e00ff */
[----:B01234-:R-:W-:Y:S05]  /*61a0*/  WARPSYNC.COLLECTIVE R84, `(.L_x_10196) ;  /* 0x0000000054087348 */ /* 0x01ffea0003c00000 */
[----:B0-----:R0:W0:Y:S02]  /*61b0*/  SHFL.IDX P0, R84, R78, R123, R12 ;  /* 0x0000007b4e547389 */ /* 0x001024000000000c */
[----:B01234-:R-:W-:Y:S05]  /*61c0*/  ENDCOLLECTIVE ;  /* 0x000000000000791b */ /* 0x01ffea0003800000 */
.L_x_10196:
[----:B------:R-:W-:Y:S05]  /*61d0*/  BSYNC B0 ;  /* 0x0000000000007941 */ /* 0x000fea0003800000 */
.L_x_10195:
[----:B------:R-:W-:Y:S05]  /*61e0*/  BRA `(.L_x_10197) ;  /* 0xffffffd400547947 */ /* 0x000fea000383ffff */
.L_x_10104:
[----:B------:R-:W-:Y:S01]  /*61f0*/  BSSY B0, `(.L_x_10198) ;  /* 0x0000006000007945 */ /* 0x000fe20003800000 */
[----:B------:R-:W-:Y:S02]  /*6200*/  IMAD.MOV.U32 R123, RZ, RZ, R67 ;  /* 0x000000ffff7b7224 */ /* 0x000fe400078e0043 */
[----:B------:R-:W-:-:S07]  /*6210*/  IMAD.MOV.U32 R84, RZ, RZ, -0x1 ;  /* 0xffffffffff547424 */ /* 0x000fce00078e00ff */
[----:B01234-:R-:W-:Y:S05]  /*6220*/  WARPSYNC.COLLECTIVE R84, `(.L_x_10199) ;  /* 0x0000000054087348 */ /* 0x01ffea0003c00000 */
[----:B0-----:R0:W0:Y:S02]  /*6230*/  SHFL.IDX P0, R84, R78, R123, R12 ;  /* 0x0000007b4e547389 */ /* 0x001024000000000c */
[----:B01234-:R-:W-:Y:S05]  /*6240*/  ENDCOLLECTIVE ;  /* 0x000000000000791b */ /* 0x01ffea0003800000 */
.L_x_10199:
[----:B------:R-:W-:Y:S05]  /*6250*/  BSYNC B0 ;  /* 0x0000000000007941 */ /* 0x000fea0003800000 */
.L_x_10198:
[----:B------:R-:W-:Y:S01]  /*6260*/  MOV R123, R84 ;  /* 0x00000054007b7202 */ /* 0x000fe20000000f00 */
[----:B------:R-:W-:Y:S06]  /*6270*/  BRA `(.L_x_10200) ;  /* 0xffffffd400487947 */ /* 0x000fec000383ffff */
.L_x_10106:
[----:B------:R-:W-:Y:S01]  /*6280*/  BSSY B0, `(.L_x_10201) ;  /* 0x0000006000007945 */ /* 0x000fe20003800000 */
[----:B------:R-:W-:Y:S02]  /*6290*/  IMAD.MOV.U32 R123, RZ, RZ, R69 ;  /* 0x000000ffff7b7224 */ /* 0x000fe400078e0045 */
[----:B------:R-:W-:-:S07]  /*62a0*/  IMAD.MOV.U32 R84, RZ, RZ, -0x1 ;  /* 0xffffffffff547424 */ /* 0x000fce00078e00ff */
[----:B01234-:R-:W-:Y:S05]  /*62b0*/  WARPSYNC.COLLECTIVE R84, `(.L_x_10202) ;  /* 0x0000000054087348 */ /* 0x01ffea0003c00000 */
[----:B0-----:R0:W0:Y:S02]  /*62c0*/  SHFL.IDX P0, R84, R78, R123, R12 ;  /* 0x0000007b4e547389 */ /* 0x001024000000000c */
[----:B01234-:R-:W-:Y:S05]  /*62d0*/  ENDCOLLECTIVE ;  /* 0x000000000000791b */ /* 0x01ffea0003800000 */
.L_x_10202:
[----:B------:R-:W-:Y:S05]  /*62e0*/  BSYNC B0 ;  /* 0x0000000000007941 */ /* 0x000fea0003800000 */
.L_x_10201:
[----:B------:R-:W-:Y:S05]  /*62f0*/  BRA `(.L_x_10203) ;  /* 0xffffffd400407947 */ /* 0x000fea000383ffff */
.L_x_10108:
[----:B------:R-:W-:Y:S01]  /*6300*/  BSSY B0, `(.L_x_10204) ;  /* 0x0000006000007945 */ /* 0x000fe20003800000 */
[----:B------:R-:W-:Y:S02]  /*6310*/  IMAD.MOV.U32 R123, RZ, RZ, R71 ;  /* 0x000000ffff7b7224 */ /* 0x000fe400078e0047 */
[----:B------:R-:W-:-:S07]  /*6320*/  IMAD.MOV.U32 R84, RZ, RZ, -0x1 ;  /* 0xffffffffff547424 */ /* 0x000fce00078e00ff */
[----:B01234-:R-:W-:Y:S05]  /*6330*/  WARPSYNC.COLLECTIVE R84, `(.L_x_10205) ;  /* 0x0000000054087348 */ /* 0x01ffea0003c00000 */
[----:B0-----:R0:W0:Y:S02]  /*6340*/  SHFL.IDX P0, R84, R78, R123, R12 ;  /* 0x0000007b4e547389 */ /* 0x001024000000000c */
[----:B01234-:R-:W-:Y:S05]  /*6350*/  ENDCOLLECTIVE ;  /* 0x000000000000791b */ /* 0x01ffea0003800000 */
.L_x_10205:
[----:B------:R-:W-:Y:S05]  /*6360*/  BSYNC B0 ;  /* 0x0000000000007941 */ /* 0x000fea0003800000 */
.L_x_10204:
[----:B------:R-:W-:Y:S01]  /*6370*/  MOV R123, R84 ;  /* 0x00000054007b7202 */ /* 0x000fe20000000f00 */
[----:B------:R-:W-:Y:S06]  /*6380*/  BRA `(.L_x_10206) ;  /* 0xffffffd400347947 */ /* 0x000fec000383ffff */
.L_x_10110:
[----:B------:R-:W-:Y:S01]  /*6390*/  BSSY B0, `(.L_x_10207) ;  /* 0x0000006000007945 */ /* 0x000fe20003800000 */
[----:B------:R-:W-:Y:S02]  /*63a0*/  IMAD.MOV.U32 R123, RZ, RZ, R73 ;  /* 0x000000ffff7b7224 */ /* 0x000fe400078e0049 */
[----:B------:R-:W-:-:S07]  /*63b0*/  IMAD.MOV.U32 R84, RZ, RZ, -0x1 ;  /* 0xffffffffff547424 */ /* 0x000fce00078e00ff */
[----:B01234-:R-:W-:Y:S05]  /*63c0*/  WARPSYNC.COLLECTIVE R84, `(.L_x_10208) ;  /* 0x0000000054087348 */ /* 0x01ffea0003c00000 */
[----:B0-----:R0:W0:Y:S02]  /*63d0*/  SHFL.IDX P0, R84, R78, R123, R12 ;  /* 0x0000007b4e547389 */ /* 0x001024000000000c */
[----:B01234-:R-:W-:Y:S05]  /*63e0*/  ENDCOLLECTIVE ;  /* 0x000000000000791b */ /* 0x01ffea0003800000 */
.L_x_10208:
[----:B------:R-:W-:Y:S05]  /*63f0*/  BSYNC B0 ;  /* 0x0000000000007941 */ /* 0x000fea0003800000 */
.L_x_10207:
[----:B------:R-:W-:Y:S05]  /*6400*/  BRA `(.L_x_10209) ;  /* 0xffffffd4002c7947 */ /* 0x000fea000383ffff */
.L_x_10112:
[----:B------:R-:W-:Y:S01]  /*6410*/  BSSY B0, `(.L_x_10210) ;  /* 0x0000006000007945 */ /* 0x000fe20003800000 */
[----:B------:R-:W-:Y:S02]  /*6420*/  IMAD.MOV.U32 R123, RZ, RZ, R75 ;  /* 0x000000ffff7b7224 */ /* 0x000fe400078e004b */
[----:B------:R-:W-:-:S07]  /*6430*/  IMAD.MOV.U32 R84, RZ, RZ, -0x1 ;  /* 0xffffffffff547424 */ /* 0x000fce00078e00ff */
[----:B01234-:R-:W-:Y:S05]  /*6440*/  WARPSYNC.COLLECTIVE R84, `(.L_x_10211) ;  /* 0x0000000054087348 */ /* 0x01ffea0003c00000 */
[----:B0-----:R0:W0:Y:S02]  /*6450*/  SHFL.IDX P0, R84, R78, R123, R12 ;  /* 0x0000007b4e547389 */ /* 0x001024000000000c */
[----:B01234-:R-:W-:Y:S05]  /*6460*/  ENDCOLLECTIVE ;  /* 0x000000000000791b */ /* 0x01ffea0003800000 */
.L_x_10211:
[----:B------:R-:W-:Y:S05]  /*6470*/  BSYNC B0 ;  /* 0x0000000000007941 */ /* 0x000fea0003800000 */
.L_x_10210:
[----:B------:R-:W-:Y:S01]  /*6480*/  MOV R123, R84 ;  /* 0x00000054007b7202 */ /* 0x000fe20000000f00 */
[----:B------:R-:W-:Y:S06]  /*6490*/  BRA `(.L_x_10212) ;  /* 0xffffffd400207947 */ /* 0x000fec000383ffff */
.L_x_10114:
[----:B------:R-:W-:Y:S01]  /*64a0*/  BSSY B0, `(.L_x_10213) ;  /* 0x0000006000007945 */ /* 0x000fe20003800000 */
[----:B------:R-:W-:Y:S02]  /*64b0*/  IMAD.MOV.U32 R123, RZ, RZ, R77 ;  /* 0x000000ffff7b7224 */ /* 0x000fe400078e004d */
[----:B------:R-:W-:-:S07]  /*64c0*/  IMAD.MOV.U32 R84, RZ, RZ, -0x1 ;  /* 0xffffffffff547424 */ /* 0x000fce00078e00ff */
[----:B01234-:R-:W-:Y:S05]  /*64d0*/  WARPSYNC.COLLECTIVE R84, `(.L_x_10214) ;  /* 0x0000000054087348 */ /* 0x01ffea0003c00000 */
[----:B0-----:R0:W0:Y:S02]  /*64e0*/  SHFL.IDX P0, R84, R78, R123, R12 ;  /* 0x0000007b4e547389 */ /* 0x001024000000000c */
[----:B01234-:R-:W-:Y:S05]  /*64f0*/  ENDCOLLECTIVE ;  /* 0x000000000000791b */ /* 0x01ffea0003800000 */
.L_x_10214:
[----:B------:R-:W-:Y:S05]  /*6500*/  BSYNC B0 ;  /* 0x0000000000007941 */ /* 0x000fea0003800000 */
.L_x_10213:
[----:B------:R-:W-:Y:S05]  /*6510*/  BRA `(.L_x_10215) ;  /* 0xffffffd400187947 */ /* 0x000fea000383ffff */
.L_x_10116:
[----:B------:R-:W-:Y:S01]  /*6520*/  BSSY B0, `(.L_x_10216) ;  /* 0x0000006000007945 */ /* 0x000fe20003800000 */
[----:B------:R-:W-:Y:S02]  /*6530*/  IMAD.MOV.U32 R123, RZ, RZ, R79 ;  /* 0x000000ffff7b7224 */ /* 0x000fe400078e004f */
[----:B------:R-:W-:-:S07]  /*6540*/  IMAD.MOV.U32 R84, RZ, RZ, -0x1 ;  /* 0xffffffffff547424 */ /* 0x000fce00078e00ff */
[----:B01234-:R-:W-:Y:S05]  /*6550*/  WARPSYNC.COLLECTIVE R84, `(.L_x_10217) ;  /* 0x0000000054087348 */ /* 0x01ffea0003c00000 */
[----:B0-----:R0:W0:Y:S02]  /*6560*/  SHFL.IDX P0, R84, R78, R123, R12 ;  /* 0x0000007b4e547389 */ /* 0x001024000000000c */
[----:B01234-:R-:W-:Y:S05]  /*6570*/  ENDCOLLECTIVE ;  /* 0x000000000000791b */ /* 0x01ffea0003800000 */
.L_x_10217:
[----:B------:R-:W-:Y:S05]  /*6580*/  BSYNC B0 ;  /* 0x0000000000007941 */ /* 0x000fea0003800000 */
.L_x_10216:
[----:B------:R-:W-:Y:S01]  /*6590*/  MOV R123, R84 ;  /* 0x00000054007b7202 */ /* 0x000fe20000000f00 */
[----:B------:R-:W-:Y:S06]  /*65a0*/  BRA `(.L_x_10218) ;  /* 0xffffffd4000c7947 */ /* 0x000fec000383ffff */
.L_x_10118:
[----:B------:R-:W-:Y:S01]  /*65b0*/  BSSY B0, `(.L_x_10219) ;  /* 0x0000006000007945 */ /* 0x000fe20003800000 */
[----:B------:R-:W-:Y:S02]  /*65c0*/  IMAD.MOV.U32 R123, RZ, RZ, R81 ;  /* 0x000000ffff7b7224 */ /* 0x000fe400078e0051 */
[----:B------:R-:W-:-:S07]  /*65d0*/  IMAD.MOV.U32 R84, RZ, RZ, -0x1 ;  /* 0xffffffffff547424 */ /* 0x000fce00078e00ff */
[----:B01234-:R-:W-:Y:S05]  /*65e0*/  WARPSYNC.COLLECTIVE R84, `(.L_x_10220) ;  /* 0x0000000054087348 */ /* 0x01ffea0003c00000 */
[----:B0-----:R0:W0:Y:S02]  /*65f0*/  SHFL.IDX P0, R84, R78, R123, R12 ;  /* 0x0000007b4e547389 */ /* 0x001024000000000c */
[----:B01234-:R-:W-:Y:S05]  /*6600*/  ENDCOLLECTIVE ;  /* 0x000000000000791b */ /* 0x01ffea0003800000 */
.L_x_10220:
[----:B------:R-:W-:Y:S05]  /*6610*/  BSYNC B0 ;  /* 0x0000000000007941 */ /* 0x000fea0003800000 */
.L_x_10219:
[----:B------:R-:W-:Y:S05]  /*6620*/  BRA `(.L_x_10221) ;  /* 0xffffffd400047947 */ /* 0x000fea000383ffff */
.L_x_10120:
[----:B------:R-:W-:Y:S01]  /*6630*/  BSSY B0, `(.L_x_10222) ;  /* 0x0000006000007945 */ /* 0x000fe20003800000 */
[----:B------:R-:W-:Y:S02]  /*6640*/  IMAD.MOV.U32 R123, RZ, RZ, R83 ;  /* 0x000000ffff7b7224 */ /* 0x000fe400078e0053 */
[----:B------:R-:W-:-:S07]  /*6650*/  IMAD.MOV.U32 R84, RZ, RZ, -0x1 ;  /* 0xffffffffff547424 */ /* 0x000fce00078e00ff */
[----:B01234-:R-:W-:Y:S05]  /*6660*/  WARPSYNC.COLLECTIVE R84, `(.L_x_10223) ;  /* 0x0000000054087348 */ /* 0x01ffea0003c00000 */
[----:B0-----:R0:W0:Y:S02]  /*6670*/  SHFL.IDX P0, R84, R78, R123, R12 ;  /* 0x0000007b4e547389 */ /* 0x001024000000000c */
[----:B01234-:R-:W-:Y:S05]  /*6680*/  ENDCOLLECTIVE ;  /* 0x000000000000791b */ /* 0x01ffea0003800000 */
.L_x_10223:
[----:B------:R-:W-:Y:S05]  /*6690*/  BSYNC B0 ;  /* 0x0000000000007941 */ /* 0x000fea0003800000 */
.L_x_10222:
[----:B------:R-:W-:Y:S01]  /*66a0*/  MOV R123, R84 ;  /* 0x00000054007b7202 */ /* 0x000fe20000000f00 */
[----:B------:R-:W-:Y:S06]  /*66b0*/  BRA `(.L_x_10224) ;  /* 0xffffffd000f87947 */ /* 0x000fec000383ffff */
.L_x_10122:
[----:B------:R-:W-:Y:S01]  /*66c0*/  BSSY B0, `(.L_x_10225) ;  /* 0x0000006000007945 */ /* 0x000fe20003800000 */
[----:B------:R-:W-:Y:S02]  /*66d0*/  IMAD.MOV.U32 R123, RZ, RZ, R85 ;  /* 0x000000ffff7b7224 */ /* 0x000fe400078e0055 */
[----:B------:R-:W-:-:S07]  /*66e0*/  IMAD.MOV.U32 R84, RZ, RZ, -0x1 ;  /* 0xffffffffff547424 */ /* 0x000fce00078e00ff */
[----:B01234-:R-:W-:Y:S05]  /*66f0*/  WARPSYNC.COLLECTIVE R84, `(.L_x_10226) ;  /* 0x0000000054087348 */ /* 0x01ffea0003c00000 */
[----:B0-----:R0:W0:Y:S02]  /*6700*/  SHFL.IDX P0, R84, R78, R123, R12 ;  /* 0x0000007b4e547389 */ /* 0x001024000000000c */
[----:B01234-:R-:W-:Y:S05]  /*6710*/  ENDCOLLECTIVE ;  /* 0x000000000000791b */ /* 0x01ffea0003800000 */
.L_x_10226:
[----:B------:R-:W-:Y:S05]  /*6720*/  BSYNC B0 ;  /* 0x0000000000007941 */ /* 0x000fea0003800000 */
.L_x_10225:
[----:B------:R-:W-:Y:S05]  /*6730*/  BRA `(.L_x_10227) ;  /* 0xffffffd000f07947 */ /* 0x000fea000383ffff */
.L_x_10124:
[----:B------:R-:W-:Y:S01]  /*6740*/  BSSY B0, `(.L_x_10228) ;  /* 0x0000006000007945 */ /* 0x000fe20003800000 */
[----:B------:R-:W-:Y:S02]  /*6750*/  IMAD.MOV.U32 R123, RZ, RZ, R87 ;  /* 0x000000ffff7b7224 */ /* 0x000fe400078e0057 */
[----:B------:R-:W-:-:S07]  /*6760*/  IMAD.MOV.U32 R84, RZ, RZ, -0x1 ;  /* 0xffffffffff547424 */ /* 0x000fce00078e00ff */
[----:B01234-:R-:W-:Y:S05]  /*6770*/  WARPSYNC.COLLECTIVE R84, `(.L_x_10229) ;  /* 0x0000000054087348 */ /* 0x01ffea0003c00000 */
[----:B0-----:R0:W0:Y:S02]  /*6780*/  SHFL.IDX P0, R84, R78, R123, R12 ;  /* 0x0000007b4e547389 */ /* 0x001024000000000c */
[----:B01234-:R-:W-:Y:S05]  /*6790*/  ENDCOLLECTIVE ;  /* 0x000000000000791b */ /* 0x01ffea0003800000 */
.L_x_10229:
[----:B------:R-:W-:Y:S05]  /*67a0*/  BSYNC B0 ;  /* 0x0000000000007941 */ /* 0x000fea0003800000 */
.L_x_10228:
[----:B------:R-:W-:Y:S01]  /*67b0*/  MOV R123, R84 ;  /* 0x00000054007b7202 */ /* 0x000fe20000000f00 */
[----:B------:R-:W-:Y:S06]  /*67c0*/  BRA `(.L_x_10230) ;  /* 0xffffffd000e47947 */ /* 0x000fec000383ffff */
.L_x_10126:
[----:B------:R-:W-:Y:S01]  /*67d0*/  BSSY B0, `(.L_x_10231) ;  /* 0x0000006000007945 */ /* 0x000fe20003800000 */
[----:B------:R-:W-:Y:S02]  /*67e0*/  IMAD.MOV.U32 R123, RZ, RZ, R89 ;  /* 0x000000ffff7b7224 */ /* 0x000fe400078e0059 */
[----:B------:R-:W-:-:S07]  /*67f0*/  IMAD.MOV.U32 R84, RZ, RZ, -0x1 ;  /* 0xffffffffff547424 */ /* 0x000fce00078e00ff */
[----:B01234-:R-:W-:Y:S05]  /*6800*/  WARPSYNC.COLLECTIVE R84, `(.L_x_10232) ;  /* 0x0000000054087348 */ /* 0x01ffea0003c00000 */
[----:B0-----:R0:W0:Y:S02]  /*6810*/  SHFL.IDX P0, R84, R78, R123, R12 ;  /* 0x0000007b4e547389 */ /* 0x001024000000000c */
[----:B01234-:R-:W-:Y:S05]  /*6820*/  ENDCOLLECTIVE ;  /* 0x000000000000791b */ /* 0x01ffea0003800000 */
.L_x_10232:
[----:B------:R-:W-:Y:S05]  /*6830*/  BSYNC B0 ;  /* 0x0000000000007941 */ /* 0x000fea0003800000 */
.L_x_10231:
[----:B------:R-:W-:Y:S05]  /*6840*/  BRA `(.L_x_10233) ;  /* 0xffffffd000dc7947 */ /* 0x000fea000383ffff */
.L_x_10128:
[----:B------:R-:W-:Y:S01]  /*6850*/  BSSY B0, `(.L_x_10234) ;  /* 0x0000006000007945 */ /* 0x000fe20003800000 */
[----:B------:R-:W-:Y:S02]  /*6860*/  IMAD.MOV.U32 R123, RZ, RZ, R91 ;  /* 0x000000ffff7b7224 */ /* 0x000fe400078e005b */
[----:B------:R-:W-:-:S07]  /*6870*/  IMAD.MOV.U32 R84, RZ, RZ, -0x1 ;  /* 0xffffffffff547424 */ /* 0x000fce00078e00ff */
[----:B01234-:R-:W-:Y:S05]  /*6880*/  WARPSYNC.COLLECTIVE R84, `(.L_x_10235) ;  /* 0x0000000054087348 */ /* 0x01ffea0003c00000 */
[----:B0-----:R0:W0:Y:S02]  /*6890*/  SHFL.IDX P0, R84, R78, R123, R12 ;  /* 0x0000007b4e547389 */ /* 0x001024000000000c */
[----:B01234-:R-:W-:Y:S05]  /*68a0*/  ENDCOLLECTIVE ;  /* 0x000000000000791b */ /* 0x01ffea0003800000 */
.L_x_10235:
[----:B------:R-:W-:Y:S05]  /*68b0*/  BSYNC B0 ;  /* 0x0000000000007941 */ /* 0x000fea0003800000 */
.L_x_10234:
[----:B------:R-:W-:Y:S01]  /*68c0*/  MOV R123, R84 ;  /* 0x00000054007b7202 */ /* 0x000fe20000000f00 */
[----:B------:R-:W-:Y:S06]  /*68d0*/  BRA `(.L_x_10236) ;  /* 0xffffffd000d07947 */ /* 0x000fec000383ffff */
.L_x_10130:
[----:B------:R-:W-:Y:S01]  /*68e0*/  BSSY B0, `(.L_x_10237) ;  /* 0x0000006000007945 */ /* 0x000fe20003800000 */
[----:B------:R-:W-:Y:S02]  /*68f0*/  IMAD.MOV.U32 R123, RZ, RZ, R93 ;  /* 0x000000ffff7b7224 */ /* 0x000fe400078e005d */
[----:B------:R-:W-:-:S07]  /*6900*/  IMAD.MOV.U32 R84, RZ, RZ, -0x1 ;  /* 0xffffffffff547424 */ /* 0x000fce00078e00ff */
[----:B01234-:R-:W-:Y:S05]  /*6910*/  WARPSYNC.COLLECTIVE R84, `(.L_x_10238) ;  /* 0x0000000054087348 */ /* 0x01ffea0003c00000 */
[----:B0-----:R0:W0:Y:S02]  /*6920*/  SHFL.IDX P0, R84, R78, R123, R12 ;  /* 0x0000007b4e547389 */ /* 0x001024000000000c */
[----:B01234-:R-:W-:Y:S05]  /*6930*/  ENDCOLLECTIVE ;  /* 0x000000000000791b */ /* 0x01ffea0003800000 */
.L_x_10238:
[----:B------:R-:W-:Y:S05]  /*6940*/  BSYNC B0 ;  /* 0x0000000000007941 */ /* 0x000fea0003800000 */
.L_x_10237:
[----:B------:R-:W-:Y:S05]  /*6950*/  BRA `(.L_x_10239) ;  /* 0xffffffd000c87947 */ /* 0x000fea000383ffff */
.L_x_10132:
[----:B------:R-:W-:Y:S01]  /*6960*/  BSSY B0, `(.L_x_10240) ;  /* 0x0000006000007945 */ /* 0x000fe20003800000 */
[----:B------:R-:W-:Y:S02]  /*6970*/  IMAD.MOV.U32 R123, RZ, RZ, R95 ;  /* 0x000000ffff7b7224 */ /* 0x000fe400078e005f */
[----:B------:R-:W-:-:S07]  /*6980*/  IMAD.MOV.U32 R84, RZ, RZ, -0x1 ;  /* 0xffffffffff547424 */ /* 0x000fce00078e00ff */
[----:B01234-:R-:W-:Y:S05]  /*6990*/  WARPSYNC.COLLECTIVE R84, `(.L_x_10241) ;  /* 0x0000000054087348 */ /* 0x01ffea0003c00000 */
[----:B0-----:R0:W0:Y:S02]  /*69a0*/  SHFL.IDX P0, R84, R78, R123, R12 ;  /* 0x0000007b4e547389 */ /* 0x001024000000000c */
[----:B01234-:R-:W-:Y:S05]  /*69b0*/  ENDCOLLECTIVE ;  /* 0x000000000000791b */ /* 0x01ffea0003800000 */
.L_x_10241:
[----:B------:R-:W-:Y:S05]  /*69c0*/  BSYNC B0 ;  /* 0x0000000000007941 */ /* 0x000fea0003800000 */
.L_x_10240:
[----:B------:R-:W-:Y:S01]  /*69d0*/  MOV R123, R84 ;  /* 0x00000054007b7202 */ /* 0x000fe20000000f00 */
[----:B------:R-:W-:Y:S06]  /*69e0*/  BRA `(.L_x_10242) ;  /* 0xffffffd000bc7947 */ /* 0x000fec000383ffff */
.L_x_10134:
[----:B------:R-:W-:Y:S01]  /*69f0*/  BSSY B0, `(.L_x_10243) ;  /* 0x0000006000007945 */ /* 0x000fe20003800000 */
[----:B------:R-:W-:Y:S02]  /*6a00*/  IMAD.MOV.U32 R123, RZ, RZ, R97 ;  /* 0x000000ffff7b7224 */ /* 0x000fe400078e0061 */
[----:B------:R-:W-:-:S07]  /*6a10*/  IMAD.MOV.U32 R84, RZ, RZ, -0x1 ;  /* 0xffffffffff547424 */ /* 0x000fce00078e00ff */
[----:B01234-:R-:W-:Y:S05]  /*6a20*/  WARPSYNC.COLLECTIVE R84, `(.L_x_10244) ;  /* 0x0000000054087348 */ /* 0x01ffea0003c00000 */
[----:B0-----:R0:W0:Y:S02]  /*6a30*/  SHFL.IDX P0, R84, R78, R123, R12 ;  /* 0x0000007b4e547389 */ /* 0x001024000000000c */
[----:B01234-:R-:W-:Y:S05]  /*6a40*/  ENDCOLLECTIVE ;  /* 0x000000000000791b */ /* 0x01ffea0003800000 */
.L_x_10244:
[----:B------:R-:W-:Y:S05]  /*6a50*/  BSYNC B0 ;  /* 0x0000000000007941 */ /* 0x000fea0003800000 */
.L_x_10243:
[----:B------:R-:W-:Y:S05]  /*6a60*/  BRA `(.L_x_10245) ;  /* 0xffffffd000b47947 */ /* 0x000fea000383ffff */
.L_x_10136:
[----:B------:R-:W-:Y:S01]  /*6a70*/  BSSY B0, `(.L_x_10246) ;  /* 0x0000006000007945 */ /* 0x000fe20003800000 */
[----:B------:R-:W-:Y:S02]  /*6a80*/  IMAD.MOV.U32 R123, RZ, RZ, R99 ;  /* 0x000000ffff7b7224 */ /* 0x000fe400078e0063 */
[----:B------:R-:W-:-:S07]  /*6a90*/  IMAD.MOV.U32 R84, RZ, RZ, -0x1 ;  /* 0xffffffffff547424 */ /* 0x000fce00078e00ff */
[----:B01234-:R-:W-:Y:S05]  /*6aa0*/  WARPSYNC.COLLECTIVE R84, `(.L_x_10247) ;  /* 0x0000000054087348 */ /* 0x01ffea0003c00000 */
[----:B0-----:R0:W0:Y:S02]  /*6ab0*/  SHFL.IDX P0, R84, R78, R123, R12 ;  /* 0x0000007b4e547389 */ /* 0x001024000000000c */
[----:B01234-:R-:W-:Y:S05]  /*6ac0*/  ENDCOLLECTIVE ;  /* 0x000000000000791b */ /* 0x01ffea0003800000 */
.L_x_10247:
[----:B------:R-:W-:Y:S05]  /*6ad0*/  BSYNC B0 ;  /* 0x0000000000007941 */ /* 0x000fea0003800000 */
.L_x_10246:
[----:B------:R-:W-:Y:S01]  /*6ae0*/  MOV R123, R84 ;  /* 0x00000054007b7202 */ /* 0x000fe20000000f00 */
[----:B------:R-:W-:Y:S06]  /*6af0*/  BRA `(.L_x_10248) ;  /* 0xffffffd000a87947 */ /* 0x000fec000383ffff */
.L_x_10138:
[----:B------:R-:W-:Y:S01]  /*6b00*/  BSSY B0, `(.L_x_10249) ;  /* 0x0000006000007945 */ /* 0x000fe20003800000 */
[----:B------:R-:W-:Y:S02]  /*6b10*/  IMAD.MOV.U32 R123, RZ, RZ, R101 ;  /* 0x000000ffff7b7224 */ /* 0x000fe400078e0065 */
[----:B------:R-:W-:-:S07]  /*6b20*/  IMAD.MOV.U32 R84, RZ, RZ, -0x1 ;  /* 0xffffffffff547424 */ /* 0x000fce00078e00ff */
[----:B01234-:R-:W-:Y:S05]  /*6b30*/  WARPSYNC.COLLECTIVE R84, `(.L_x_10250) ;  /* 0x0000000054087348 */ /* 0x01ffea0003c00000 */
[----:B0-----:R0:W0:Y:S02]  /*6b40*/  SHFL.IDX P0, R84, R78, R123, R12 ;  /* 0x0000007b4e547389 */ /* 0x001024000000000c */
[----:B01234-:R-:W-:Y:S05]  /*6b50*/  ENDCOLLECTIVE ;  /* 0x000000000000791b */ /* 0x01ffea0003800000 */
.L_x_10250:
[----:B------:R-:W-:Y:S05]  /*6b60*/  BSYNC B0 ;  /* 0x0000000000007941 */ /* 0x000fea0003800000 */
.L_x_10249:
[----:B------:R-:W-:Y:S05]  /*6b70*/  BRA `(.L_x_10251) ;  /* 0xffffffd000a07947 */ /* 0x000fea000383ffff */
.L_x_10140:
[----:B------:R-:W-:Y:S01]  /*6b80*/  BSSY B0, `(.L_x_10252) ;  /* 0x0000006000007945 */ /* 0x000fe20003800000 */
[----:B------:R-:W-:Y:S02]  /*6b90*/  IMAD.MOV.U32 R123, RZ, RZ, R103 ;  /* 0x000000ffff7b7224 */ /* 0x000fe400078e0067 */
[----:B------:R-:W-:-:S07]  /*6ba0*/  IMAD.MOV.U32 R84, RZ, RZ, -0x1 ;  /* 0xffffffffff547424 */ /* 0x000fce00078e00ff */
[----:B01234-:R-:W-:Y:S05]  /*6bb0*/  WARPSYNC.COLLECTIVE R84, `(.L_x_10253) ;  /* 0x0000000054087348 */ /* 0x01ffea0003c00000 */
[----:B0-----:R0:W0:Y:S02]  /*6bc0*/  SHFL.IDX P0, R84, R78, R123, R12 ;  /* 0x0000007b4e547389 */ /* 0x001024000000000c */
[----:B01234-:R-:W-:Y:S05]  /*6bd0*/  ENDCOLLECTIVE ;  /* 0x000000000000791b */ /* 0x01ffea0003800000 */
.L_x_10253:
[----:B------:R-:W-:Y:S05]  /*6be0*/  BSYNC B0 ;  /* 0x0000000000007941 */ /* 0x000fea0003800000 */
.L_x_10252:
[----:B------:R-:W-:Y:S01]  /*6bf0*/  MOV R123, R84 ;  /* 0x00000054007b7202 */ /* 0x000fe20000000f00 */
[----:B------:R-:W-:Y:S06]  /*6c00*/  BRA `(.L_x_10254) ;  /* 0xffffffd000947947 */ /* 0x000fec000383ffff */
.L_x_10142:
[----:B------:R-:W-:Y:S01]  /*6c10*/  BSSY B0, `(.L_x_10255) ;  /* 0x0000006000007945 */ /* 0x000fe20003800000 */
[----:B------:R-:W-:Y:S02]  /*6c20*/  IMAD.MOV.U32 R123, RZ, RZ, R105 ;  /* 0x000000ffff7b7224 */ /* 0x000fe400078e0069 */
[----:B------:R-:W-:-:S07]  /*6c30*/  IMAD.MOV.U32 R84, RZ, RZ, -0x1 ;  /* 0xffffffffff547424 */ /* 0x000fce00078e00ff */
[----:B01234-:R-:W-:Y:S05]  /*6c40*/  WARPSYNC.COLLECTIVE R84, `(.L_x_10256) ;  /* 0x0000000054087348 */ /* 0x01ffea0003c00000 */
[----:B0-----:R0:W0:Y:S02]  /*6c50*/  SHFL.IDX P0, R84, R78, R123, R12 ;  /* 0x0000007b4e547389 */ /* 0x001024000000000c */
[----:B01234-:R-:W-:Y:S05]  /*6c60*/  ENDCOLLECTIVE ;  /* 0x000000000000791b */ /* 0x01ffea0003800000 */
.L_x_10256:
[----:B------:R-:W-:Y:S05]  /*6c70*/  BSYNC B0 ;  /* 0x0000000000007941 */ /* 0x000fea0003800000 */
.L_x_10255:
[----:B------:R-:W-:Y:S05]  /*6c80*/  BRA `(.L_x_10257) ;  /* 0xffffffd0008c7947 */ /* 0x000fea000383ffff */
.L_x_10144:
[----:B------:R-:W-:Y:S01]  /*6c90*/  BSSY B0, `(.L_x_10258) ;  /* 0x0000006000007945 */ /* 0x000fe20003800000 */
[----:B------:R-:W-:Y:S02]  /*6ca0*/  IMAD.MOV.U32 R123, RZ, RZ, R107 ;  /* 0x000000ffff7b7224 */ /* 0x000fe400078e006b */
[----:B------:R-:W-:-:S07]  /*6cb0*/  IMAD.MOV.U32 R84, RZ, RZ, -0x1 ;  /* 0xffffffffff547424 */ /* 0x000fce00078e00ff */
[----:B01234-:R-:W-:Y:S05]  /*6cc0*/  WARPSYNC.COLLECTIVE R84, `(.L_x_10259) ;  /* 0x0000000054087348 */ /* 0x01ffea0003c00000 */
[----:B0-----:R0:W0:Y:S02]  /*6cd0*/  SHFL.IDX P0, R84, R78, R123, R12 ;  /* 0x0000007b4e547389 */ /* 0x001024000000000c */
[----:B01234-:R-:W-:Y:S05]  /*6ce0*/  ENDCOLLECTIVE ;  /* 0x000000000000791b */ /* 0x01ffea0003800000 */
.L_x_10259:
[----:B------:R-:W-:Y:S05]  /*6cf0*/  BSYNC B0 ;  /* 0x0000000000007941 */ /* 0x000fea0003800000 */
.L_x_10258:
[----:B------:R-:W-:Y:S01]  /*6d00*/  MOV R123, R84 ;  /* 0x00000054007b7202 */ /* 0x000fe20000000f00 */
[----:B------:R-:W-:Y:S06]  /*6d10*/  BRA `(.L_x_10260) ;  /* 0xffffffd000807947 */ /* 0x000fec000383ffff */
.L_x_10146:
[----:B------:R-:W-:Y:S01]  /*6d20*/  BSSY B0, `(.L_x_10261) ;  /* 0x0000006000007945 */ /* 0x000fe20003800000 */
[----:B------:R-:W-:Y:S02]  /*6d30*/  IMAD.MOV.U32 R123, RZ, RZ, R109 ;  /* 0x000000ffff7b7224 */ /* 0x000fe400078e006d */
[----:B------:R-:W-:-:S07]  /*6d40*/  IMAD.MOV.U32 R84, RZ, RZ, -0x1 ;  /* 0xffffffffff547424 */ /* 0x000fce00078e00ff */
[----:B01234-:R-:W-:Y:S05]  /*6d50*/  WARPSYNC.COLLECTIVE R84, `(.L_x_10262) ;  /* 0x0000000054087348 */ /* 0x01ffea0003c00000 */
[----:B0-----:R0:W0:Y:S02]  /*6d60*/  SHFL.IDX P0, R84, R78, R123, R12 ;  /* 0x0000007b4e547389 */ /* 0x001024000000000c */
[----:B01234-:R-:W-:Y:S05]  /*6d70*/  ENDCOLLECTIVE ;  /* 0x000000000000791b */ /* 0x01ffea0003800000 */
.L_x_10262:
[----:B------:R-:W-:Y:S05]  /*6d80*/  BSYNC B0 ;  /* 0x0000000000007941 */ /* 0x000fea0003800000 */
.L_x_10261:
[----:B------:R-:W-:Y:S05]  /*6d90*/  BRA `(.L_x_10263) ;  /* 0xffffffd000787947 */ /* 0x000fea000383ffff */
.L_x_10148:
[----:B------:R-:W-:Y:S01]  /*6da0*/  BSSY B0, `(.L_x_10264) ;  /* 0x0000006000007945 */ /* 0x000fe20003800000 */
[----:B------:R-:W-:Y:S02]  /*6db0*/  IMAD.MOV.U32 R123, RZ, RZ, R111 ;  /* 0x000000ffff7b7224 */ /* 0x000fe400078e006f */
[----:B------:R-:W-:-:S07]  /*6dc0*/  IMAD.MOV.U32 R84, RZ, RZ, -0x1 ;  /* 0xffffffffff547424 */ /* 0x000fce00078e00ff */
[----:B01234-:R-:W-:Y:S05]  /*6dd0*/  WARPSYNC.COLLECTIVE R84, `(.L_x_10265) ;  /* 0x0000000054087348 */ /* 0x01ffea0003c00000 */
[----:B0-----:R0:W0:Y:S02]  /*6de0*/  SHFL.IDX P0, R84, R78, R123, R12 ;  /* 0x0000007b4e547389 */ /* 0x001024000000000c */
[----:B01234-:R-:W-:Y:S05]  /*6df0*/  ENDCOLLECTIVE ;  /* 0x000000000000791b */ /* 0x01ffea0003800000 */
.L_x_10265:
[----:B------:R-:W-:Y:S05]  /*6e00*/  BSYNC B0 ;  /* 0x0000000000007941 */ /* 0x000fea0003800000 */
.L_x_10264:
[----:B------:R-:W-:Y:S01]  /*6e10*/  MOV R123, R84 ;  /* 0x00000054007b7202 */ /* 0x000fe20000000f00 */
[----:B------:R-:W-:Y:S06]  /*6e20*/  BRA `(.L_x_10266) ;  /* 0xffffffd0006c7947 */ /* 0x000fec000383ffff */
.L_x_10150:
[----:B------:R-:W-:Y:S01]  /*6e30*/  BSSY B0, `(.L_x_10267) ;  /* 0x0000006000007945 */ /* 0x000fe20003800000 */
[----:B------:R-:W-:Y:S02]  /*6e40*/  IMAD.MOV.U32 R123, RZ, RZ, R113 ;  /* 0x000000ffff7b7224 */ /* 0x000fe400078e0071 */
[----:B------:R-:W-:-:S07]  /*6e50*/  IMAD.MOV.U32 R84, RZ, RZ, -0x1 ;  /* 0xffffffffff547424 */ /* 0x000fce00078e00ff */
[----:B01234-:R-:W-:Y:S05]  /*6e60*/  WARPSYNC.COLLECTIVE R84, `(.L_x_10268) ;  /* 0x0000000054087348 */ /* 0x01ffea0003c00000 */
[----:B0-----:R0:W0:Y:S02]  /*6e70*/  SHFL.IDX P0, R84, R78, R123, R12 ;  /* 0x0000007b4e547389 */ /* 0x001024000000000c */
[----:B01234-:R-:W-:Y:S05]  /*6e80*/  ENDCOLLECTIVE ;  /* 0x000000000000791b */ /* 0x01ffea0003800000 */
.L_x_10268:
[----:B------:R-:W-:Y:S05]  /*6e90*/  BSYNC B0 ;  /* 0x0000000000007941 */ /* 0x000fea0003800000 */
.L_x_10267:
[----:B------:R-:W-:Y:S05]  /*6ea0*/  BRA `(.L_x_10269) ;  /* 0xffffffd000647947 */ /* 0x000fea000383ffff */
.L_x_10152:
[----:B------:R-:W-:Y:S01]  /*6eb0*/  BSSY B0, `(.L_x_10270) ;  /* 0x0000006000007945 */ /* 0x000fe20003800000 */
[----:B------:R-:W-:Y:S02]  /*6ec0*/  IMAD.MOV.U32 R123, RZ, RZ, R117 ;  /* 0x000000ffff7b7224 */ /* 0x000fe400078e0075 */
[----:B------:R-:W-:-:S07]  /*6ed0*/  IMAD.MOV.U32 R84, RZ, RZ, -0x1 ;  /* 0xffffffffff547424 */ /* 0x000fce00078e00ff */
[----:B01234-:R-:W-:Y:S05]  /*6ee0*/  WARPSYNC.COLLECTIVE R84, `(.L_x_10271) ;  /* 0x0000000054087348 */ /* 0x01ffea0003c00000 */
[----:B0-----:R0:W0:Y:S02]  /*6ef0*/  SHFL.IDX P0, R84, R78, R123, R12 ;  /* 0x0000007b4e547389 */ /* 0x001024000000000c */
[----:B01234-:R-:W-:Y:S05]  /*6f00*/  ENDCOLLECTIVE ;  /* 0x000000000000791b */ /* 0x01ffea0003800000 */
.L_x_10271:
[----:B------:R-:W-:Y:S05]  /*6f10*/  BSYNC B0 ;  /* 0x0000000000007941 */ /* 0x000fea0003800000 */
.L_x_10270:
[----:B------:R-:W-:Y:S01]  /*6f20*/  MOV R123, R84 ;  /* 0x00000054007b7202 */ /* 0x000fe20000000f00 */
[----:B------:R-:W-:Y:S06]  /*6f30*/  BRA `(.L_x_10272) ;  /* 0xffffffd000587947 */ /* 0x000fec000383ffff */
.L_x_10154:
[----:B------:R-:W-:Y:S01]  /*6f40*/  BSSY B0, `(.L_x_10273) ;  /* 0x0000006000007945 */ /* 0x000fe20003800000 */
[----:B------:R-:W-:Y:S02]  /*6f50*/  IMAD.MOV.U32 R123, RZ, RZ, R121 ;  /* 0x000000ffff7b7224 */ /* 0x000fe400078e0079 */
[----:B------:R-:W-:-:S07]  /*6f60*/  IMAD.MOV.U32 R84, RZ, RZ, -0x1 ;  /* 0xffffffffff547424 */ /* 0x000fce00078e00ff */
[----:B01234-:R-:W-:Y:S05]  /*6f70*/  WARPSYNC.COLLECTIVE R84, `(.L_x_10274) ;  /* 0x0000000054087348 */ /* 0x01ffea0003c00000 */
[----:B0-----:R0:W0:Y:S02]  /*6f80*/  SHFL.IDX P0, R84, R78, R123, R12 ;  /* 0x0000007b4e547389 */ /* 0x001024000000000c */
[----:B01234-:R-:W-:Y:S05]  /*6f90*/  ENDCOLLECTIVE ;  /* 0x000000000000791b */ /* 0x01ffea0003800000 */
.L_x_10274:
[----:B------:R-:W-:Y:S05]  /*6fa0*/  BSYNC B0 ;  /* 0x0000000000007941 */ /* 0x000fea0003800000 */
.L_x_10273:
[----:B------:R-:W-:Y:S01]  /*6fb0*/  IMAD.MOV.U32 R78, RZ, RZ, R84 ;  /* 0x000000ffff4e7224 */ /* 0x000fe200078e0054 */
[----:B------:R-:W-:Y:S06]  /*6fc0*/  BRA `(.L_x_10275) ;  /* 0xffffffd0004c7947 */ /* 0x000fec000383ffff */
.L_x_10276:
        /* <DEDUP_REMOVED lines=11> */
.L_x_20557:


//--------------------- .text._Z9cuda_gemmIiLi128ELi8ELi1ELi128ELi16ELi16ELi1EEviiiPT_S1_S1_ii --------------------------
	.section	.text._Z9cuda_gemmIiLi128ELi8ELi1ELi128ELi16ELi16ELi1EEviiiPT_S1_S1_ii,"ax",@progbits
	.align	128
        .global         _Z9cuda_gemmIiLi128ELi8ELi1ELi128ELi16ELi16ELi1EEviiiPT_S1_S1_ii
        .type           _Z9cuda_gemmIiLi128ELi8ELi1ELi128ELi16ELi16ELi1EEviiiPT_S1_S1_ii,@function
        .size           _Z9cuda_gemmIiLi128ELi8ELi1ELi128ELi16ELi16ELi1EEviiiPT_S1_S1_ii,(.L_x_20376 - _Z9cuda_gemmIiLi128ELi8ELi1ELi128ELi16ELi16ELi1EEviiiPT_S1_S1_ii)
        .other          _Z9cuda_gemmIiLi128ELi8ELi1ELi128ELi16ELi16ELi1EEviiiPT_S1_S1_ii,@"STO_CUDA_ENTRY STV_DEFAULT"
_Z9cuda_gemmIiLi128ELi8ELi1ELi128ELi16ELi16ELi1EEviiiPT_S1_S1_ii:
.text._Z9cuda_gemmIiLi128ELi8ELi1ELi128ELi16ELi16ELi1EEviiiPT_S1_S1_ii:
[----:B------:R-:W-:Y:S01]  /*0000*/  LDC R1, c[0x0][0x37c] ;  /* 0x0000df00ff017b82 */ /* 0x000fe20000000800 */
[----:B------:R-:W0:Y:S01]  /*0010*/  S2R R0, SR_TID.X ;  /* 0x0000000000007919 */ /* 0x000e220000002100 */
[----:B------:R-:W1:Y:S01]  /*0020*/  LDCU UR8, c[0x0][0x360] ;  /* 0x00006c00ff0877ac */ /* 0x000e620008000800 */
[----:B------:R-:W-:Y:S01]  /*0030*/  MOV R9, 0x80 ;  /* 0x0000008000097802 */ /* 0x000fe20000000f00 */
[----:B-1----:R-:W-:Y:S02]  /*0040*/  ULOP3.LUT UR4, UR8, 0xff, URZ, 0xc0, !UPT ;  /* 0x000000ff08047892 */ /* 0x002fe4000f8ec0ff */
[----:B0-----:R-:W-:-:S05]  /*0050*/  VIADD R4, R0, UR8 ;  /* 0x0000000800047c36 */ /* 0x001fca0008000000 */
[----:B------:R-:W-:-:S07]  /*0060*/  LOP3.LUT R5, R4, 0xff, RZ, 0xc, !PT ;  /* 0x000000ff04057812 */ /* 0x000fce00078e0cff */
[----:B------:R-:W-:Y:S05]  /*0070*/  CALL.REL.NOINC `($__internal_86_$__cuda_sm20_div_u16) ;  /* 0x0000002000f87944 */ /* 0x000fea0003c00000 */
        /* <DEDUP_REMOVED lines=15> */
.L_x_10279:
        /* <DEDUP_REMOVED lines=13> */
.L_x_10278:
[----:B-1----:R-:W-:Y:S05]  /*0240*/  BSYNC.RECONVERGENT B0 ;  /* 0x0000000000007941 */ /* 0x002fea0003800200 */
.L_x_10277:
[----:B------:R-:W-:Y:S04]  /*0250*/  BSSY.RECONVERGENT B0, `(.L_x_10280) ;  /* 0x000002c000007945 */ /* 0x000fe80003800200 */
[----:B------:R-:W-:Y:S05]  /*0260*/  @!P1 BRA `(.L_x_10281) ;  /* 0x0000000000a89947 */ /* 0x000fea0003800000 */
[----:B------:R-:W1:Y:S01]  /*0270*/  S2R R7, SR_CgaCtaId ;  /* 0x0000000000077919 */ /* 0x000e620000008800 */
[----:B--2---:R-:W2:Y:S01]  /*0280*/  LDC.64 R2, c[0x0][0x398] ;  /* 0x0000e600ff027b82 */ /* 0x004ea20000000a00 */
[----:B------:R-:W-:-:S04]  /*0290*/  MOV R6, 0x400 ;  /* 0x0000040000067802 */ /* 0x000fc80000000f00 */
[----:B-1----:R-:W-:-:S07]  /*02a0*/  LEA R20, R7, R6, 0x18 ;  /* 0x0000000607147211 */ /* 0x002fce00078ec0ff */
.L_x_10282:
        /* <DEDUP_REMOVED lines=38> */
.L_x_10281:
[----:B------:R-:W-:Y:S05]  /*0510*/  BSYNC.RECONVERGENT B0 ;  /* 0x0000000000007941 */ /* 0x000fea0003800200 */
.L_x_10280:
        /* <DEDUP_REMOVED lines=105> */
.L_x_10300:
        /* <DEDUP_REMOVED lines=37> */
.L_x_10284:
[----:B------:R-:W-:Y:S05]  /*0e00*/  BSYNC.RECONVERGENT B0 ;  /* 0x0000000000007941 */ /* 0x000fea0003800200 */
.L_x_10283:
        /* <DEDUP_REMOVED lines=14> */
.L_x_10287:
        /* <DEDUP_REMOVED lines=22> */
.L_x_10286:
[----:B------:R-:W-:Y:S05]  /*1050*/  BSYNC.RECONVERGENT B0 ;  /* 0x0000000000007941 */ /* 0x000fea0003800200 */
.L_x_10285:
        /* <DEDUP_REMOVED lines=21> */
.L_x_10289:
[----:B------:R-:W-:Y:S05]  /*11b0*/  BSYNC.RECONVERGENT B0 ;  /* 0x0000000000007941 */ /* 0x000fea0003800200 */
.L_x_10288:
[----:B------:R-:W-:Y:S04]  /*11c0*/  BSSY.RECONVERGENT B0, `(.L_x_10290) ;  /* 0x0000010000007945 */ /* 0x000fe80003800200 */
[----:B------:R-:W-:Y:S05]  /*11d0*/  @!P1 BRA `(.L_x_10291) ;  /* 0x0000000000389947 */ /* 0x000fea0003800000 */
[----:B-1-3--:R-:W2:Y:S01]  /*11e0*/  S2R R26, SR_CgaCtaId ;  /* 0x00000000001a7919 */ /* 0x00aea20000008800 */
[----:B0-----:R-:W-:-:S05]  /*11f0*/  MOV R25, 0x400 ;  /* 0x0000040000197802 */ /* 0x001fca0000000f00 */
[----:B------:R-:W-:-:S05]  /*1200*/  VIADD R25, R25, 0x680 ;  /* 0x0000068019197836 */ /* 0x000fca0000000000 */
[----:B--2---:R-:W-:-:S07]  /*1210*/  LEA R29, R26, R25, 0x18 ;  /* 0x000000191a1d7211 */ /* 0x004fce00078ec0ff */
.L_x_10292:
        /* <DEDUP_REMOVED lines=10> */
.L_x_10291:
[----:B------:R-:W-:Y:S05]  /*12c0*/  BSYNC.RECONVERGENT B0 ;  /* 0x0000000000007941 */ /* 0x000fea0003800200 */
.L_x_10290:
        /* <DEDUP_REMOVED lines=32> */
.L_x_10294:
        /* <DEDUP_REMOVED lines=52> */
.L_x_10318:
        /* <DEDUP_REMOVED lines=45> */
.L_x_10296:
[----:B------:R-:W-:Y:S05]  /*1ae0*/  BSYNC.RECONVERGENT B0 ;  /* 0x0000000000007941 */ /* 0x000fea0003800200 */
.L_x_10295:
[----:B------:R-:W-:Y:S04]  /*1af0*/  BSSY.RECONVERGENT B0, `(.L_x_10297) ;  /* 0x0000019000007945 */ /* 0x000fe80003800200 */
[----:B------:R-:W-:Y:S05]  /*1b00*/  @!P1 BRA `(.L_x_10298) ;  /* 0x00000000005c9947 */ /* 0x000fea0003800000 */
.L_x_10299:
        /* <DEDUP_REMOVED lines=23> */
.L_x_10298:
[----:B------:R-:W-:Y:S05]  /*1c80*/  BSYNC.RECONVERGENT B0 ;  /* 0x0000000000007941 */ /* 0x000fea0003800200 */
.L_x_10297:
[----:B------:R-:W-:Y:S05]  /*1c90*/  @!P2 BRA `(.L_x_10300) ;  /* 0xffffffec00c4a947 */ /* 0x000fea000383ffff */
[----:B------:R-:W-:Y:S05]  /*1ca0*/  EXIT ;  /* 0x000000000000794d */ /* 0x000fea0003800000 */
.L_x_10293:
        /* <DEDUP_REMOVED lines=9> */
.L_x_10302:
[----:B------:R-:W-:Y:S05]  /*1d40*/  BSYNC B0 ;  /* 0x0000000000007941 */ /* 0x000fea0003800000 */
.L_x_10301:
        /* <DEDUP_REMOVED lines=11> */
.L_x_10303:
        /* <DEDUP_REMOVED lines=11> */
.L_x_10304:
        /* <DEDUP_REMOVED lines=9> */
.L_x_10305:
        /* <DEDUP_REMOVED lines=11> */
.L_x_10306:
        /* <DEDUP_REMOVED lines=9> */
.L_x_10307:
[----:B------:R-:W-:Y:S01]  /*2080*/  MOV R26, R53 ;  /* 0x00000035001a7202 */ /* 0x000fe20000000f00 */
[----:B------:R-:W-:-:S04]  /*2090*/  IMAD.MOV.U32 R24, RZ, RZ, R52 ;  /* 0x000000ffff187224 */ /* 0x000fc800078e0034 */
[----:B------:R-:W-:Y:S02]  /*20a0*/  IMAD R51, R45, R24, R51 ;  /* 0x000000182d337224 */ /* 0x000fe400078e0233 */
[----:B------:R-:W-:-:S07]  /*20b0*/  IMAD.MOV.U32 R24, RZ, RZ, -0x1 ;  /* 0xffffffffff187424 */ /* 0x000fce00078e00ff */
[----:B------:R-:W-:Y:S05]  /*20c0*/  WARPSYNC.COLLECTIVE R24, `(.L_x_10308) ;  /* 0x0000000018087348 */ /* 0x000fea0003c00000 */
[----:B------:R0:W1:Y:S02]  /*20d0*/  SHFL.IDX P3, R52, R50, R26, R25 ;  /* 0x0000001a32347389 */ /* 0x0000640000060019 */
[----:B01----:R-:W-:Y:S05]  /*20e0*/  ENDCOLLECTIVE ;  /* 0x000000000000791b */ /* 0x003fea0003800000 */
.L_x_10308:
[----:B------:R-:W-:Y:S01]  /*20f0*/  MOV R26, R37 ;  /* 0x00000025001a7202 */ /* 0x000fe20000000f00 */
[----:B------:R-:W-:-:S07]  /*2100*/  IMAD R51, R44, R52, R51 ;  /* 0x000000342c337224 */ /* 0x000fce00078e0233 */
[----:B------:R-:W-:Y:S05]  /*2110*/  WARPSYNC.COLLECTIVE R24, `(.L_x_10309) ;  /* 0x0000000018087348 */ /* 0x000fea0003c00000 */
[----:B------:R0:W1:Y:S02]  /*2120*/  SHFL.IDX P3, R52, R50, R26, R25 ;  /* 0x0000001a32347389 */ /* 0x0000640000060019 */
[----:B01----:R-:W-:Y:S05]  /*2130*/  ENDCOLLECTIVE ;  /* 0x000000000000791b */ /* 0x003fea0003800000 */
.L_x_10309:
[----:B------:R-:W-:Y:S01]  /*2140*/  MOV R26, R36 ;  /* 0x00000024001a7202 */ /* 0x000fe20000000f00 */
[----:B------:R-:W-:-:S04]  /*2150*/  IMAD.MOV.U32 R24, RZ, RZ, R52 ;  /* 0x000000ffff187224 */ /* 0x000fc800078e0034 */
[----:B------:R-:W-:Y:S02]  /*2160*/  IMAD R51, R43, R24, R51 ;  /* 0x000000182b337224 */ /* 0x000fe400078e0233 */
[----:B------:R-:W-:-:S07]  /*2170*/  IMAD.MOV.U32 R24, RZ, RZ, -0x1 ;  /* 0xffffffffff187424 */ /* 0x000fce00078e00ff */
[----:B------:R-:W-:Y:S05]  /*2180*/  WARPSYNC.COLLECTIVE R24, `(.L_x_10310) ;  /* 0x0000000018087348 */ /* 0x000fea0003c00000 */
[----:B------:R0:W1:Y:S02]  /*2190*/  SHFL.IDX P3, R52, R50, R26, R25 ;  /* 0x0000001a32347389 */ /* 0x0000640000060019 */
[----:B01----:R-:W-:Y:S05]  /*21a0*/  ENDCOLLECTIVE ;  /* 0x000000000000791b */ /* 0x003fea0003800000 */
.L_x_10310:
[----:B------:R-:W-:Y:S01]  /*21b0*/  MOV R26, R35 ;  /* 0x00000023001a7202 */ /* 0x000fe20000000f00 */
[----:B------:R-:W-:-:S07]  /*21c0*/  IMAD R51, R42, R52, R51 ;  /* 0x000000342a337224 */ /* 0x000fce00078e0233 */
[----:B------:R-:W-:Y:S05]  /*21d0*/  WARPSYNC.COLLECTIVE R24, `(.L_x_10311) ;  /* 0x0000000018087348 */ /* 0x000fea0003c00000 */
[----:B------:R0:W1:Y:S02]  /*21e0*/  SHFL.IDX P3, R52, R50, R26, R25 ;  /* 0x0000001a32347389 */ /* 0x0000640000060019 */
[----:B01----:R-:W-:Y:S05]  /*21f0*/  ENDCOLLECTIVE ;  /* 0x000000000000791b */ /* 0x003fea0003800000 */
.L_x_10311:
[----:B------:R-:W-:Y:S01]  /*2200*/  MOV R26, R34 ;  /* 0x00000022001a7202 */ /* 0x000fe20000000f00 */
[----:B------:R-:W-:-:S04]  /*2210*/  IMAD.MOV.U32 R24, RZ, RZ, R52 ;  /* 0x000000ffff187224 */ /* 0x000fc800078e0034 */
[----:B------:R-:W-:Y:S02]  /*2220*/  IMAD R51, R41, R24, R51 ;  /* 0x0000001829337224 */ /* 0x000fe400078e0233 */
[----:B------:R-:W-:-:S07]  /*2230*/  IMAD.MOV.U32 R24, RZ, RZ, -0x1 ;  /* 0xffffffffff187424 */ /* 0x000fce00078e00ff */
[----:B------:R-:W-:Y:S05]  /*2240*/  WARPSYNC.COLLECTIVE R24, `(.L_x_10312) ;  /* 0x0000000018087348 */ /* 0x000fea0003c00000 */
[----:B------:R0:W1:Y:S02]  /*2250*/  SHFL.IDX P3, R52, R50, R26, R25 ;  /* 0x0000001a32347389 */ /* 0x0000640000060019 */
[----:B01----:R-:W-:Y:S05]  /*2260*/  ENDCOLLECTIVE ;  /* 0x000000000000791b */ /* 0x003fea0003800000 */
.L_x_10312:
[----:B------:R-:W-:Y:S01]  /*2270*/  MOV R26, R19 ;  /* 0x00000013001a7202 */ /* 0x000fe20000000f00 */
[----:B------:R-:W-:-:S07]  /*2280*/  IMAD R51, R40, R52, R51 ;  /* 0x0000003428337224 */ /* 0x000fce00078e0233 */
[----:B------:R-:W-:Y:S05]  /*2290*/  WARPSYNC.COLLECTIVE R24, `(.L_x_10313) ;  /* 0x0000000018087348 */ /* 0x000fea0003c00000 */
[----:B------:R0:W1:Y:S02]  /*22a0*/  SHFL.IDX P3, R52, R50, R26, R25 ;  /* 0x0000001a32347389 */ /* 0x0000640000060019 */
[----:B01----:R-:W-:Y:S05]  /*22b0*/  ENDCOLLECTIVE ;  /* 0x000000000000791b */ /* 0x003fea0003800000 */
.L_x_10313:
[----:B------:R-:W-:Y:S01]  /*22c0*/  MOV R26, R20 ;  /* 0x00000014001a7202 */ /* 0x000fe20000000f00 */
[----:B------:R-:W-:-:S04]  /*22d0*/  IMAD.MOV.U32 R24, RZ, RZ, R52 ;  /* 0x000000ffff187224 */ /* 0x000fc800078e0034 */
[----:B------:R-:W-:Y:S02]  /*22e0*/  IMAD R51, R39, R24, R51 ;  /* 0x0000001827337224 */ /* 0x000fe400078e0233 */
[----:B------:R-:W-:-:S07]  /*22f0*/  IMAD.MOV.U32 R24, RZ, RZ, -0x1 ;  /* 0xffffffffff187424 */ /* 0x000fce00078e00ff */
[----:B------:R-:W-:Y:S05]  /*2300*/  WARPSYNC.COLLECTIVE R24, `(.L_x_10314) ;  /* 0x0000000018087348 */ /* 0x000fea0003c00000 */
[----:B------:R0:W1:Y:S02]  /*2310*/  SHFL.IDX P3, R52, R50, R26, R25 ;  /* 0x0000001a32347389 */ /* 0x0000640000060019 */
[----:B01----:R-:W-:Y:S05]  /*2320*/  ENDCOLLECTIVE ;  /* 0x000000000000791b */ /* 0x003fea0003800000 */
.L_x_10314:
[----:B------:R-:W-:Y:S01]  /*2330*/  MOV R26, R21 ;  /* 0x00000015001a7202 */ /* 0x000fe20000000f00 */
[----:B------:R-:W-:-:S07]  /*2340*/  IMAD R51, R38, R52, R51 ;  /* 0x0000003426337224 */ /* 0x000fce00078e0233 */
[----:B------:R-:W-:Y:S05]  /*2350*/  WARPSYNC.COLLECTIVE R24, `(.L_x_10315) ;  /* 0x0000000018087348 */ /* 0x000fea0003c00000 */
[----:B------:R0:W1:Y:S02]  /*2360*/  SHFL.IDX P3, R52, R50, R26, R25 ;  /* 0x0000001a32347389 */ /* 0x0000640000060019 */
[----:B01----:R-:W-:Y:S05]  /*2370*/  ENDCOLLECTIVE ;  /* 0x000000000000791b */ /* 0x003fea0003800000 */
.L_x_10315:
[----:B------:R-:W-:Y:S01]  /*2380*/  MOV R26, R22 ;  /* 0x00000016001a7202 */ /* 0x000fe20000000f00 */
[----:B------:R-:W-:-:S04]  /*2390*/  IMAD.MOV.U32 R25, RZ, RZ, R52 ;  /* 0x000000ffff197224 */ /* 0x000fc800078e0034 */
[----:B------:R-:W-:Y:S02]  /*23a0*/  IMAD R51, R31, R25, R51 ;  /* 0x000000191f337224 */ /* 0x000fe400078e0233 */
[----:B------:R-:W-:-:S07]  /*23b0*/  IMAD.MOV.U32 R25, RZ, RZ, 0x101f ;  /* 0x0000101fff197424 */ /* 0x000fce00078e00ff */
[----:B------:R-:W-:Y:S05]  /*23c0*/  WARPSYNC.COLLECTIVE R24, `(.L_x_10316) ;  /* 0x0000000018087348 */ /* 0x000fea0003c00000 */
[----:B------:R0:W1:Y:S02]  /*23d0*/  SHFL.IDX P3, R52, R50, R26, R25 ;  /* 0x0000001a32347389 */ /* 0x0000640000060019 */
[----:B01----:R-:W-:Y:S05]  /*23e0*/  ENDCOLLECTIVE ;  /* 0x000000000000791b */ /* 0x003fea0003800000 */
.L_x_10316:
[----:B------:R-:W-:Y:S01]  /*23f0*/  MOV R26, R23 ;  /* 0x00000017001a7202 */ /* 0x000fe20000000f00 */
[----:B------:R-:W-:-:S07]  /*2400*/  IMAD R51, R30, R52, R51 ;  /* 0x000000341e337224 */ /* 0x000fce00078e0233 */
[----:B------:R-:W-:Y:S05]  /*2410*/  WARPSYNC.COLLECTIVE R24, `(.L_x_10317) ;  /* 0x0000000018087348 */ /* 0x000fea0003c00000 */
[----:B------:R0:W1:Y:S02]  /*2420*/  SHFL.IDX P3, R52, R50, R26, R25 ;  /* 0x0000001a32347389 */ /* 0x0000640000060019 */
[----:B01----:R-:W-:Y:S05]  /*2430*/  ENDCOLLECTIVE ;  /* 0x000000000000791b */ /* 0x003fea0003800000 */
.L_x_10317:
[----:B------:R-:W-:Y:S01]  /*2440*/  IMAD.MOV.U32 R24, RZ, RZ, R52 ;  /* 0x000000ffff187224 */ /* 0x000fe200078e0034 */
[----:B------:R-:W-:Y:S06]  /*2450*/  BRA `(.L_x_10318) ;  /* 0xfffffff000ec7947 */ /* 0x000fec000383ffff */
        .weak           $__internal_86_$__cuda_sm20_div_u16
        .type           $__internal_86_$__cuda_sm20_div_u16,@function
        .size           $__internal_86_$__cuda_sm20_div_u16,(.L_x_20376 - $__internal_86_$__cuda_sm20_div_u16)
$__internal_86_$__cuda_sm20_div_u16:
        /* <DEDUP_REMOVED lines=18> */
[----:B------:R-:W-:Y:S06]  /*2580*/  RET.REL.NODEC R2 `(_Z9cuda_gemmIiLi128ELi8ELi1ELi128ELi16ELi16ELi1EEviiiPT_S1_S1_ii) ;  /* 0xffffffd8029c7950 */ /* 0x000fec0003c3ffff */
.L_x_10319:
        /* <DEDUP_REMOVED lines=15> */
.L_x_20376:


//--------------------- .text._Z9cuda_gemmIiLi128ELi8ELi1ELi128ELi16ELi16ELi0EEviiiPT_S1_S1_ii --------------------------
	.section	.text._Z9cuda_gemmIiLi128ELi8ELi1ELi128ELi16ELi16ELi0EEviiiPT_S1_S1_ii,"ax",@progbits
	.align	128
        .global         _Z9cuda_gemmIiLi128ELi8ELi1ELi128ELi16ELi16ELi0EEviiiPT_S1_S1_ii
        .type           _Z9cuda_gemmIiLi128ELi8ELi1ELi128ELi16ELi16ELi0EEviiiPT_S1_S1_ii,@function
        .size           _Z9cuda_gemmIiLi128ELi8ELi1ELi128ELi16ELi16ELi0EEviiiPT_S1_S1_ii,(.L_x_20559 - _Z9cuda_gemmIiLi128ELi8ELi1ELi128ELi16ELi16ELi0EEviiiPT_S1_S1_ii)
        .other          _Z9cuda_gemmIiLi128ELi8ELi1ELi128ELi16ELi16ELi0EEviiiPT_S1_S1_ii,@"STO_CUDA_ENTRY STV_DEFAULT"
_Z9cuda_gemmIiLi128ELi8ELi1ELi128ELi16ELi16ELi0EEviiiPT_S1_S1_ii:
.text._Z9cuda_gemmIiLi128ELi8ELi1ELi128ELi16ELi16ELi0EEviiiPT_S1_S1_ii:
        /* <DEDUP_REMOVED lines=45> */
.L_x_10322:
        /* <DEDUP_REMOVED lines=25> */
.L_x_10321:
[----:B------:R-:W-:Y:S05]  /*0460*/  BSYNC.RECONVERGENT B0 ;  /* 0x0000000000007941 */ /* 0x000fea0003800200 */
.L_x_10320:
        /* <DEDUP_REMOVED lines=86> */
.L_x_10402:
        /* <DEDUP_REMOVED lines=39> */
.L_x_10324:
[----:B------:R-:W-:Y:S05]  /*0c40*/  BSYNC.RECONVERGENT B0 ;  /* 0x0000000000007941 */ /* 0x000fea0003800200 */
.L_x_10323:
        /* <DEDUP_REMOVED lines=14> */
.L_x_10327:
        /* <DEDUP_REMOVED lines=24> */
.L_x_10326:
[----:B------:R-:W-:Y:S05]  /*0eb0*/  BSYNC.RECONVERGENT B0 ;  /* 0x0000000000007941 */ /* 0x000fea0003800200 */
.L_x_10325:
        /* <DEDUP_REMOVED lines=14> */
.L_x_10329:
[----:B------:R-:W-:Y:S05]  /*0fa0*/  BSYNC.RECONVERGENT B0 ;  /* 0x0000000000007941 */ /* 0x000fea0003800200 */
.L_x_10328:
[----:B------:R-:W-:Y:S04]  /*0fb0*/  BSSY.RECONVERGENT B0, `(.L_x_10330) ;  /* 0x0000011000007945 */ /* 0x000fe80003800200 */
[----:B------:R-:W-:Y:S05]  /*0fc0*/  @!P2 BRA `(.L_x_10331) ;  /* 0x00000000003ca947 */ /* 0x000fea0003800000 */
[----:B---3--:R-:W0:Y:S01]  /*0fd0*/  S2R R3, SR_CgaCtaId ;  /* 0x0000000000037919 */ /* 0x008e220000008800 */
[----:B-1----:R-:W-:-:S05]  /*0fe0*/  MOV R2, 0x400 ;  /* 0x0000040000027802 */ /* 0x002fca0000000f00 */
[----:B------:R-:W-:-:S05]  /*0ff0*/  VIADD R2, R2, 0x680 ;  /* 0x0000068002027836 */ /* 0x000fca0000000000 */
[----:B0-2---:R-:W-:-:S07]  /*1000*/  LEA R4, R3, R2, 0x18 ;  /* 0x0000000203047211 */ /* 0x005fce00078ec0ff */
.L_x_10332:
        /* <DEDUP_REMOVED lines=11> */
.L_x_10331:
[----:B------:R-:W-:Y:S05]  /*10c0*/  BSYNC.RECONVERGENT B0 ;  /* 0x0000000000007941 */ /* 0x000fea0003800200 */
.L_x_10330:
        /* <DEDUP_REMOVED lines=56> */
.L_x_10334:
        /* <DEDUP_REMOVED lines=12> */
.L_x_10335:
        /* <DEDUP_REMOVED lines=12> */
.L_x_10336:
        /* <DEDUP_REMOVED lines=12> */
.L_x_10337:
        /* <DEDUP_REMOVED lines=12> */
.L_x_10338:
        /* <DEDUP_REMOVED lines=12> */
.L_x_10339:
        /* <DEDUP_REMOVED lines=12> */
.L_x_10340:
        /* <DEDUP_REMOVED lines=12> */
.L_x_10341:
        /* <DEDUP_REMOVED lines=12> */
.L_x_10342:
        /* <DEDUP_REMOVED lines=12> */
.L_x_10343:
        /* <DEDUP_REMOVED lines=11> */
.L_x_10344:
        /* <DEDUP_REMOVED lines=11> */
.L_x_10345:
        /* <DEDUP_REMOVED lines=11> */
.L_x_10346:
        /* <DEDUP_REMOVED lines=11> */
.L_x_10347:
        /* <DEDUP_REMOVED lines=11> */
.L_x_10348:
        /* <DEDUP_REMOVED lines=74> */
.L_x_10396:
        /* <DEDUP_REMOVED lines=11> */
.L_x_10405:
[----:B-12---:R-:W-:-:S07]  /*23d0*/  IMAD R40, R16, R40, RZ ;  /* 0x0000002810287224 */ /* 0x006fce00078e02ff */
.L_x_10350:
[----:B------:R-:W-:-:S13]  /*23e0*/  ISETP.GE.AND P1, PT, R44, 0x2, PT ;  /* 0x000000022c00780c */ /* 0x000fda0003f26270 */
[----:B------:R-:W-:Y:S05]  /*23f0*/  @!P1 BRA `(.L_x_10352) ;  /* 0x0000000000109947 */ /* 0x000fea0003800000 */
[----:B------:R-:W-:-:S03]  /*2400*/  UMOV UR6, 0xffffffff ;  /* 0xffffffff00067882 */ /* 0x000fc60000000000 */
[----:B------:R-:W-:Y:S05]  /*2410*/  BRA.DIV UR6, `(.L_x_10353) ;  /* 0x0000001e06947947 */ /* 0x000fea000b800000 */
[----:B0-----:R0:W2:Y:S02]  /*2420*/  SHFL.IDX PT, R42, R38, R7, R14 ;  /* 0x00000007262a7389 */ /* 0x0010a400000e000e */
.L_x_10408:
[----:B--23--:R-:W-:-:S07]  /*2430*/  IMAD R40, R18, R42, R40 ;  /* 0x0000002a12287224 */ /* 0x00cfce00078e0228 */
.L_x_10352:
[----:B------:R-:W-:-:S13]  /*2440*/  ISETP.GE.AND P1, PT, R44, 0x3, PT ;  /* 0x000000032c00780c */ /* 0x000fda0003f26270 */
[----:B------:R-:W-:Y:S05]  /*2450*/  @!P1 BRA `(.L_x_10354) ;  /* 0x0000000000109947 */ /* 0x000fea0003800000 */
[----:B------:R-:W-:-:S03]  /*2460*/  UMOV UR6, 0xffffffff ;  /* 0xffffffff00067882 */ /* 0x000fc60000000000 */
[----:B------:R-:W-:Y:S05]  /*2470*/  BRA.DIV UR6, `(.L_x_10355) ;  /* 0x0000001e069c7947 */ /* 0x000fea000b800000 */
[----:B0-----:R0:W2:Y:S02]  /*2480*/  SHFL.IDX PT, R42, R38, R9, R14 ;  /* 0x00000009262a7389 */ /* 0x0010a400000e000e */
.L_x_10411:
[----:B--2---:R-:W-:-:S07]  /*2490*/  IMAD R40, R19, R42, R40 ;  /* 0x0000002a13287224 */ /* 0x004fce00078e0228 */
.L_x_10354:
[----:B------:R-:W-:-:S13]  /*24a0*/  ISETP.GE.AND P1, PT, R44, 0x4, PT ;  /* 0x000000042c00780c */ /* 0x000fda0003f26270 */
[----:B------:R-:W-:Y:S05]  /*24b0*/  @!P1 BRA `(.L_x_10356) ;  /* 0x0000000000109947 */ /* 0x000fea0003800000 */
[----:B------:R-:W-:-:S03]  /*24c0*/  UMOV UR6, 0xffffffff ;  /* 0xffffffff00067882 */ /* 0x000fc60000000000 */
[----:B------:R-:W-:Y:S05]  /*24d0*/  BRA.DIV UR6, `(.L_x_10357) ;  /* 0x0000001e06a47947 */ /* 0x000fea000b800000 */
[----:B0-----:R0:W2:Y:S02]  /*24e0*/  SHFL.IDX PT, R42, R38, R33, R14 ;  /* 0x00000021262a7389 */ /* 0x0010a400000e000e */
.L_x_10414:
[----:B--2---:R-:W-:-:S07]  /*24f0*/  IMAD R40, R20, R42, R40 ;  /* 0x0000002a14287224 */ /* 0x004fce00078e0228 */
.L_x_10356:
[----:B------:R-:W-:-:S13]  /*2500*/  ISETP.GE.AND P1, PT, R44, 0x5, PT ;  /* 0x000000052c00780c */ /* 0x000fda0003f26270 */
[----:B------:R-:W-:Y:S05]  /*2510*/  @!P1 BRA `(.L_x_10358) ;  /* 0x0000000000109947 */ /* 0x000fea0003800000 */
[----:B------:R-:W-:-:S03]  /*2520*/  UMOV UR6, 0xffffffff ;  /* 0xffffffff00067882 */ /* 0x000fc60000000000 */
[----:B------:R-:W-:Y:S05]  /*2530*/  BRA.DIV UR6, `(.L_x_10359) ;  /* 0x0000001e06ac7947 */ /* 0x000fea000b800000 */
[----:B0-----:R0:W2:Y:S02]  /*2540*/  SHFL.IDX PT, R42, R38, R35, R14 ;  /* 0x00000023262a7389 */ /* 0x0010a400000e000e */
.L_x_10417:
[----:B--2---:R-:W-:-:S07]  /*2550*/  IMAD R40, R21, R42, R40 ;  /* 0x0000002a15287224 */ /* 0x004fce00078e0228 */
.L_x_10358:
[----:B------:R-:W-:-:S13]  /*2560*/  ISETP.GE.AND P1, PT, R44, 0x6, PT ;  /* 0x000000062c00780c */ /* 0x000fda0003f26270 */
[----:B------:R-:W-:Y:S05]  /*2570*/  @!P1 BRA `(.L_x_10360) ;  /* 0x0000000000109947 */ /* 0x000fea0003800000 */
[----:B------:R-:W-:-:S03]  /*2580*/  UMOV UR6, 0xffffffff ;  /* 0xffffffff00067882 */ /* 0x000fc60000000000 */
[----:B------:R-:W-:Y:S05]  /*2590*/  BRA.DIV UR6, `(.L_x_10361) ;  /* 0x0000001e06b47947 */ /* 0x000fea000b800000 */
[----:B0-----:R0:W2:Y:S02]  /*25a0*/  SHFL.IDX PT, R42, R38, R37, R14 ;  /* 0x00000025262a7389 */ /* 0x0010a400000e000e */
.L_x_10420:
[----:B--2---:R-:W-:-:S07]  /*25b0*/  IMAD R40, R22, R42, R40 ;  /* 0x0000002a16287224 */ /* 0x004fce00078e0228 */
.L_x_10360:
[----:B------:R-:W-:-:S13]  /*25c0*/  ISETP.GE.AND P1, PT, R44, 0x7, PT ;  /* 0x000000072c00780c */ /* 0x000fda0003f26270 */
[----:B------:R-:W-:Y:S05]  /*25d0*/  @!P1 BRA `(.L_x_10362) ;  /* 0x0000000000109947 */ /* 0x000fea0003800000 */
[----:B------:R-:W-:-:S03]  /*25e0*/  UMOV UR6, 0xffffffff ;  /* 0xffffffff00067882 */ /* 0x000fc60000000000 */
[----:B------:R-:W-:Y:S05]  /*25f0*/  BRA.DIV UR6, `(.L_x_10363) ;  /* 0x0000001e06bc7947 */ /* 0x000fea000b800000 */
[----:B0-----:R0:W2:Y:S02]  /*2600*/  SHFL.IDX PT, R42, R38, R39, R14 ;  /* 0x00000027262a7389 */ /* 0x0010a400000e000e */
.L_x_10423:
[----:B--2---:R-:W-:-:S07]  /*2610*/  IMAD R40, R23, R42, R40 ;  /* 0x0000002a17287224 */ /* 0x004fce00078e0228 */
.L_x_10362:
[----:B------:R-:W-:-:S13]  /*2620*/  ISETP.GE.AND P1, PT, R44, 0x8, PT ;  /* 0x000000082c00780c */ /* 0x000fda0003f26270 */
[----:B------:R-:W-:Y:S05]  /*2630*/  @!P1 BRA `(.L_x_10364) ;  /* 0x0000000000109947 */ /* 0x000fea0003800000 */
[----:B------:R-:W-:-:S03]  /*2640*/  UMOV UR6, 0xffffffff ;  /* 0xffffffff00067882 */ /* 0x000fc60000000000 */
[----:B------:R-:W-:Y:S05]  /*2650*/  BRA.DIV UR6, `(.L_x_10365) ;  /* 0x0000001e06c47947 */ /* 0x000fea000b800000 */
[----:B0-----:R0:W2:Y:S02]  /*2660*/  SHFL.IDX PT, R42, R38, R41, R14 ;  /* 0x00000029262a7389 */ /* 0x0010a400000e000e */
.L_x_10426:
[----:B--2---:R-:W-:-:S07]  /*2670*/  IMAD R40, R24, R42, R40 ;  /* 0x0000002a18287224 */ /* 0x004fce00078e0228 */
.L_x_10364:
[----:B------:R-:W-:-:S13]  /*2680*/  ISETP.GE.AND P1, PT, R44, 0x9, PT ;  /* 0x000000092c00780c */ /* 0x000fda0003f26270 */
[----:B------:R-:W-:Y:S05]  /*2690*/  @!P1 BRA `(.L_x_10366) ;  /* 0x0000000000109947 */ /* 0x000fea0003800000 */
[----:B------:R-:W-:-:S03]  /*26a0*/  UMOV UR6, 0xffffffff ;  /* 0xffffffff00067882 */ /* 0x000fc60000000000 */
[----:B------:R-:W-:Y:S05]  /*26b0*/  BRA.DIV UR6, `(.L_x_10367) ;  /* 0x0000001e06cc7947 */ /* 0x000fea000b800000 */
[----:B0-----:R0:W2:Y:S02]  /*26c0*/  SHFL.IDX PT, R42, R38, R43, R14 ;  /* 0x0000002b262a7389 */ /* 0x0010a400000e000e */
.L_x_10429:
[----:B--2---:R-:W-:-:S07]  /*26d0*/  IMAD R40, R25, R42, R40 ;  /* 0x0000002a19287224 */ /* 0x004fce00078e0228 */
.L_x_10366:
[----:B------:R-:W-:-:S13]  /*26e0*/  ISETP.GE.AND P1, PT, R44, 0xa, PT ;  /* 0x0000000a2c00780c */ /* 0x000fda0003f26270 */
[----:B------:R-:W-:Y:S05]  /*26f0*/  @!P1 BRA `(.L_x_10368) ;  /* 0x0000000000109947 */ /* 0x000fea0003800000 */
[----:B------:R-:W-:-:S03]  /*2700*/  UMOV UR6, 0xffffffff ;  /* 0xffffffff00067882 */ /* 0x000fc60000000000 */
[----:B------:R-:W-:Y:S05]  /*2710*/  BRA.DIV UR6, `(.L_x_10369) ;  /* 0x0000001e06d47947 */ /* 0x000fea000b800000 */
[----:B0-----:R0:W2:Y:S02]  /*2720*/  SHFL.IDX PT, R42, R38, R45, R14 ;  /* 0x0000002d262a7389 */ /* 0x0010a400000e000e */
.L_x_10432:
[----:B--2---:R-:W-:-:S07]  /*2730*/  IMAD R40, R26, R42, R40 ;  /* 0x0000002a1a287224 */ /* 0x004fce00078e0228 */
.L_x_10368:
[----:B------:R-:W-:-:S13]  /*2740*/  ISETP.GE.AND P1, PT, R44, 0xb, PT ;  /* 0x0000000b2c00780c */ /* 0x000fda0003f26270 */
[----:B------:R-:W-:Y:S05]  /*2750*/  @!P1 BRA `(.L_x_10370) ;  /* 0x0000000000109947 */ /* 0x000fea0003800000 */
[----:B------:R-:W-:-:S03]  /*2760*/  UMOV UR6, 0xffffffff ;  /* 0xffffffff00067882 */ /* 0x000fc60000000000 */
[----:B------:R-:W-:Y:S05]  /*2770*/  BRA.DIV UR6, `(.L_x_10371) ;  /* 0x0000001e06dc7947 */ /* 0x000fea000b800000 */
[----:B0-----:R0:W2:Y:S02]  /*2780*/  SHFL.IDX PT, R42, R38, R47, R14 ;  /* 0x0000002f262a7389 */ /* 0x0010a400000e000e */
.L_x_10435:
[----:B--2---:R-:W-:-:S07]  /*2790*/  IMAD R40, R27, R42, R40 ;  /* 0x0000002a1b287224 */ /* 0x004fce00078e0228 */
.L_x_10370:
[----:B------:R-:W-:-:S13]  /*27a0*/  ISETP.GE.AND P1, PT, R44, 0xc, PT ;  /* 0x0000000c2c00780c */ /* 0x000fda0003f26270 */
[----:B------:R-:W-:Y:S05]  /*27b0*/  @!P1 BRA `(.L_x_10372) ;  /* 0x0000000000109947 */ /* 0x000fea0003800000 */
[----:B------:R-:W-:-:S03]  /*27c0*/  UMOV UR6, 0xffffffff ;  /* 0xffffffff00067882 */ /* 0x000fc60000000000 */
[----:B------:R-:W-:Y:S05]  /*27d0*/  BRA.DIV UR6, `(.L_x_10373) ;  /* 0x0000001e06e47947 */ /* 0x000fea000b800000 */
[----:B0-----:R0:W2:Y:S02]  /*27e0*/  SHFL.IDX PT, R42, R38, R49, R14 ;  /* 0x00000031262a7389 */ /* 0x0010a400000e000e */
.L_x_10438:
[----:B--2---:R-:W-:-:S07]  /*27f0*/  IMAD R40, R28, R42, R40 ;  /* 0x0000002a1c287224 */ /* 0x004fce00078e0228 */
.L_x_10372:
[----:B------:R-:W-:-:S13]  /*2800*/  ISETP.GE.AND P1, PT, R44, 0xd, PT ;  /* 0x0000000d2c00780c */ /* 0x000fda0003f26270 */
[----:B------:R-:W-:Y:S05]  /*2810*/  @!P1 BRA `(.L_x_10374) ;  /* 0x0000000000109947 */ /* 0x000fea0003800000 */
[----:B------:R-:W-:-:S03]  /*2820*/  UMOV UR6, 0xffffffff ;  /* 0xffffffff00067882 */ /* 0x000fc60000000000 */
[----:B------:R-:W-:Y:S05]  /*2830*/  BRA.DIV UR6, `(.L_x_10375) ;  /* 0x0000001e06ec7947 */ /* 0x000fea000b800000 */
[----:B0-----:R0:W2:Y:S02]  /*2840*/  SHFL.IDX PT, R42, R38, R51, R14 ;  /* 0x00000033262a7389 */ /* 0x0010a400000e000e */
.L_x_10441:
[----:B--2---:R-:W-:-:S07]  /*2850*/  IMAD R40, R29, R42, R40 ;  /* 0x0000002a1d287224 */ /* 0x004fce00078e0228 */
.L_x_10374:
[----:B------:R-:W-:-:S13]  /*2860*/  ISETP.GE.AND P1, PT, R44, 0xe, PT ;  /* 0x0000000e2c00780c */ /* 0x000fda0003f26270 */
[----:B------:R-:W-:Y:S05]  /*2870*/  @!P1 BRA `(.L_x_10376) ;  /* 0x0000000000109947 */ /* 0x000fea0003800000 */
[----:B------:R-:W-:-:S03]  /*2880*/  UMOV UR6, 0xffffffff ;  /* 0xffffffff00067882 */ /* 0x000fc60000000000 */
[----:B------:R-:W-:Y:S05]  /*2890*/  BRA.DIV UR6, `(.L_x_10377) ;  /* 0x0000001e06f47947 */ /* 0x000fea000b800000 */
[----:B0-----:R0:W2:Y:S02]  /*28a0*/  SHFL.IDX PT, R42, R38, R53, R14 ;  /* 0x00000035262a7389 */ /* 0x0010a400000e000e */
.L_x_10444:
[----:B--2---:R-:W-:-:S07]  /*28b0*/  IMAD R40, R30, R42, R40 ;  /* 0x0000002a1e287224 */ /* 0x004fce00078e0228 */
.L_x_10376:
[----:B------:R-:W-:-:S13]  /*28c0*/  ISETP.GE.AND P1, PT, R44, 0xf, PT ;  /* 0x0000000f2c00780c */ /* 0x000fda0003f26270 */
[----:B------:R-:W-:Y:S05]  /*28d0*/  @!P1 BRA `(.L_x_10378) ;  /* 0x0000000000109947 */ /* 0x000fea0003800000 */
[----:B------:R-:W-:-:S03]  /*28e0*/  UMOV UR6, 0xffffffff ;  /* 0xffffffff00067882 */ /* 0x000fc60000000000 */
[----:B------:R-:W-:Y:S05]  /*28f0*/  BRA.DIV UR6, `(.L_x_10379) ;  /* 0x0000001e06fc7947 */ /* 0x000fea000b800000 */
[----:B0-----:R0:W2:Y:S02]  /*2900*/  SHFL.IDX PT, R42, R38, R6, R14 ;  /* 0x00000006262a7389 */ /* 0x0010a400000e000e */
.L_x_10447:
[----:B--2---:R-:W-:-:S07]  /*2910*/  IMAD R40, R31, R42, R40 ;  /* 0x0000002a1f287224 */ /* 0x004fce00078e0228 */
.L_x_10378:
[----:B------:R-:W-:-:S13]  /*2920*/  ISETP.GE.AND P1, PT, R44, 0x10, PT ;  /* 0x000000102c00780c */ /* 0x000fda0003f26270 */
[----:B------:R-:W-:Y:S05]  /*2930*/  @!P1 BRA `(.L_x_10380) ;  /* 0x0000000800349947 */ /* 0x000fea0003800000 */
[----:B------:R-:W-:-:S03]  /*2940*/  UMOV UR6, 0xffffffff ;  /* 0xffffffff00067882 */ /* 0x000fc60000000000 */
[----:B------:R-:W-:Y:S05]  /*2950*/  BRA.DIV UR6, `(.L_x_10381) ;  /* 0x0000002206047947 */ /* 0x000fea000b800000 */
[----:B0-----:R0:W2:Y:S02]  /*2960*/  SHFL.IDX PT, R38, R38, R5, R14 ;  /* 0x0000000526267389 */ /* 0x0010a400000e000e */
.L_x_10450:
[----:B--2---:R-:W-:Y:S01]  /*2970*/  IMAD R40, R32, R38, R40 ;  /* 0x0000002620287224 */ /* 0x004fe200078e0228 */
[----:B------:R-:W-:Y:S06]  /*2980*/  BRA `(.L_x_10380) ;  /* 0x0000000800207947 */ /* 0x000fec0003800000 */
.L_x_10349:
        /* <DEDUP_REMOVED lines=24> */
.L_x_10382:
        /* <DEDUP_REMOVED lines=9> */
.L_x_10383:
        /* <DEDUP_REMOVED lines=9> */
.L_x_10384:
        /* <DEDUP_REMOVED lines=9> */
.L_x_10385:
        /* <DEDUP_REMOVED lines=9> */
.L_x_10386:
        /* <DEDUP_REMOVED lines=9> */
.L_x_10387:
        /* <DEDUP_REMOVED lines=9> */
.L_x_10388:
        /* <DEDUP_REMOVED lines=9> */
.L_x_10389:
        /* <DEDUP_REMOVED lines=8> */
.L_x_10390:
        /* <DEDUP_REMOVED lines=8> */
.L_x_10391:
        /* <DEDUP_REMOVED lines=8> */
.L_x_10392:
        /* <DEDUP_REMOVED lines=8> */
.L_x_10393:
        /* <DEDUP_REMOVED lines=8> */
.L_x_10394:
        /* <DEDUP_REMOVED lines=8> */
.L_x_10395:
[----:B0-----:R-:W-:-:S07]  /*3200*/  @P1 IMAD R40, R32, R44, R40 ;  /* 0x0000002c20281224 */ /* 0x001fce00078e0228 */
.L_x_10380:
        /* <DEDUP_REMOVED lines=8> */
.L_x_10333:
        /* <DEDUP_REMOVED lines=116> */
.L_x_10398:
[----:B------:R-:W-:Y:S05]  /*39d0*/  BSYNC.RECONVERGENT B0 ;  /* 0x0000000000007941 */ /* 0x000fea0003800200 */
.L_x_10397:
        /* <DEDUP_REMOVED lines=14> */
.L_x_10401:
        /* <DEDUP_REMOVED lines=107> */
.L_x_10400:
[----:B------:R-:W-:Y:S05]  /*4170*/  BSYNC.RECONVERGENT B0 ;  /* 0x0000000000007941 */ /* 0x000fea0003800200 */
.L_x_10399:
[----:B--2---:R-:W-:Y:S01]  /*4180*/  IMAD.U32 R2, RZ, RZ, UR11 ;  /* 0x0000000bff027e24 */ /* 0x004fe2000f8e00ff */
[----:B------:R-:W-:-:S04]  /*4190*/  UIADD3 UR5, UPT, UPT, UR11, UR5, URZ ;  /* 0x000000050b057290 */ /* 0x000fc8000fffe0ff */
[----:B------:R-:W-:-:S04]  /*41a0*/  SHF.L.U32 R2, R2, 0x3, RZ ;  /* 0x0000000302027819 */ /* 0x000fc800000006ff */
[----:B------:R-:W-:-:S13]  /*41b0*/  ISETP.LE.U32.AND P0, PT, R2, UR5, PT ;  /* 0x0000000502007c0c */ /* 0x000fda000bf03070 */
[----:B------:R-:W-:Y:S05]  /*41c0*/  @!P0 BRA `(.L_x_10402) ;  /* 0xffffffc800008947 */ /* 0x000fea000383ffff */
[----:B------:R-:W-:Y:S05]  /*41d0*/  EXIT ;  /* 0x000000000000794d */ /* 0x000fea0003800000 */
.L_x_10351:
[----:B------:R-:W-:Y:S01]  /*41e0*/  BSSY B0, `(.L_x_10403) ;  /* 0x0000006000007945 */ /* 0x000fe20003800000 */
[----:B------:R-:W-:Y:S02]  /*41f0*/  IMAD.MOV.U32 R46, RZ, RZ, R36 ;  /* 0x000000ffff2e7224 */ /* 0x000fe400078e0024 */
[----:B------:R-:W-:-:S07]  /*4200*/  IMAD.MOV.U32 R42, RZ, RZ, -0x1 ;  /* 0xffffffffff2a7424 */ /* 0x000fce00078e00ff */
[----:B01-3--:R-:W-:Y:S05]  /*4210*/  WARPSYNC.COLLECTIVE R42, `(.L_x_10404) ;  /* 0x000000002a087348 */ /* 0x00bfea0003c00000 */
[----:B0-----:R0:W2:Y:S02]  /*4220*/  SHFL.IDX P1, R42, R38, R46, R14 ;  /* 0x0000002e262a7389 */ /* 0x0010a4000002000e */
[----:B0123--:R-:W-:Y:S05]  /*4230*/  ENDCOLLECTIVE ;  /* 0x000000000000791b */ /* 0x00ffea0003800000 */
.L_x_10404:
[----:B------:R-:W-:Y:S05]  /*4240*/  BSYNC B0 ;  /* 0x0000000000007941 */ /* 0x000fea0003800000 */
.L_x_10403:
[----:B------:R-:W-:Y:S01]  /*4250*/  IMAD.MOV.U32 R40, RZ, RZ, R42 ;  /* 0x000000ffff287224 */ /* 0x000fe200078e002a */
[----:B------:R-:W-:Y:S06]  /*4260*/  BRA `(.L_x_10405) ;  /* 0xffffffe000587947 */ /* 0x000fec000383ffff */
.L_x_10353:
[----:B------:R-:W-:Y:S01]  /*4270*/  BSSY B0, `(.L_x_10406) ;  /* 0x0000006000007945 */ /* 0x000fe20003800000 */
[----:B------:R-:W-:Y:S01]  /*4280*/  MOV R46, R7 ;  /* 0x00000007002e7202 */ /* 0x000fe20000000f00 */
[----:B------:R-:W-:-:S07]  /*4290*/  IMAD.MOV.U32 R42, RZ, RZ, -0x1 ;  /* 0xffffffffff2a7424 */ /* 0x000fce00078e00ff */
[----:B01-3--:R-:W-:Y:S05]  /*42a0*/  WARPSYNC.COLLECTIVE R42, `(.L_x_10407) ;  /* 0x000000002a087348 */ /* 0x00bfea0003c00000 */
[----:B0-----:R0:W2:Y:S02]  /*42b0*/  SHFL.IDX P1, R42, R38, R46, R14 ;  /* 0x0000002e262a7389 */ /* 0x0010a4000002000e */
[----:B0123--:R-:W-:Y:S05]  /*42c0*/  ENDCOLLECTIVE ;  /* 0x000000000000791b */ /* 0x00ffea0003800000 */
.L_x_10407:
[----:B------:R-:W-:Y:S05]  /*42d0*/  BSYNC B0 ;  /* 0x0000000000007941 */ /* 0x000fea0003800000 */
.L_x_10406:
[----:B------:R-:W-:Y:S05]  /*42e0*/  BRA `(.L_x_10408) ;  /* 0xffffffe000507947 */ /* 0x000fea000383ffff */
.L_x_10355:
[----:B------:R-:W-:Y:S01]  /*42f0*/  BSSY B0, `(.L_x_10409) ;  /* 0x0000006000007945 */ /* 0x000fe20003800000 */
[----:B------:R-:W-:Y:S02]  /*4300*/  IMAD.MOV.U32 R46, RZ, RZ, R9 ;  /* 0x000000ffff2e7224 */ /* 0x000fe400078e0009 */
[----:B------:R-:W-:-:S07]  /*4310*/  IMAD.MOV.U32 R42, RZ, RZ, -0x1 ;  /* 0xffffffffff2a7424 */ /* 0x000fce00078e00ff */
[----:B01-3--:R-:W-:Y:S05]  /*4320*/  WARPSYNC.COLLECTIVE R42, `(.L_x_10410) ;  /* 0x000000002a087348 */ /* 0x00bfea0003c00000 */
[----:B0-----:R0:W2:Y:S02]  /*4330*/  SHFL.IDX P1, R42, R38, R46, R14 ;  /* 0x0000002e262a7389 */ /* 0x0010a4000002000e */
[----:B0123--:R-:W-:Y:S05]  /*4340*/  ENDCOLLECTIVE ;  /* 0x000000000000791b */ /* 0x00ffea0003800000 */
.L_x_10410:
[----:B------:R-:W-:Y:S05]  /*4350*/  BSYNC B0 ;  /* 0x0000000000007941 */ /* 0x000fea0003800000 */
.L_x_10409:
[----:B------:R-:W-:Y:S05]  /*4360*/  BRA `(.L_x_10411) ;  /* 0xffffffe000487947 */ /* 0x000fea000383ffff */
.L_x_10357:
[----:B------:R-:W-:Y:S01]  /*4370*/  BSSY B0, `(.L_x_10412) ;  /* 0x0000006000007945 */ /* 0x000fe20003800000 */
[----:B------:R-:W-:Y:S01]  /*4380*/  MOV R46, R33 ;  /* 0x00000021002e7202 */ /* 0x000fe20000000f00 */
[----:B------:R-:W-:-:S07]  /*4390*/  IMAD.MOV.U32 R42, RZ, RZ, -0x1 ;  /* 0xffffffffff2a7424 */ /* 0x000fce00078e00ff */
[----:B01-3--:R-:W-:Y:S05]  /*43a0*/  WARPSYNC.COLLECTIVE R42, `(.L_x_10413) ;  /* 0x000000002a087348 */ /* 0x00bfea0003c00000 */
[----:B0-----:R0:W2:Y:S02]  /*43b0*/  SHFL.IDX P1, R42, R38, R46, R14 ;  /* 0x0000002e262a7389 */ /* 0x0010a4000002000e */
[----:B0123--:R-:W-:Y:S05]  /*43c0*/  ENDCOLLECTIVE ;  /* 0x000000000000791b */ /* 0x00ffea0003800000 */
.L_x_10413:
[----:B------:R-:W-:Y:S05]  /*43d0*/  BSYNC B0 ;  /* 0x0000000000007941 */ /* 0x000fea0003800000 */
.L_x_10412:
[----:B------:R-:W-:Y:S05]  /*43e0*/  BRA `(.L_x_10414) ;  /* 0xffffffe000407947 */ /* 0x000fea000383ffff */
.L_x_10359:
[----:B------:R-:W-:Y:S01]  /*43f0*/  BSSY B0, `(.L_x_10415) ;  /* 0x0000006000007945 */ /* 0x000fe20003800000 */
[----:B------:R-:W-:Y:S02]  /*4400*/  IMAD.MOV.U32 R46, RZ, RZ, R35 ;  /* 0x000000ffff2e7224 */ /* 0x000fe400078e0023 */
[----:B------:R-:W-:-:S07]  /*4410*/  IMAD.MOV.U32 R42, RZ, RZ, -0x1 ;  /* 0xffffffffff2a7424 */ /* 0x000fce00078e00ff */
[----:B01-3--:R-:W-:Y:S05]  /*4420*/  WARPSYNC.COLLECTIVE R42, `(.L_x_10416) ;  /* 0x000000002a087348 */ /* 0x00bfea0003c00000 */
[----:B0-----:R0:W2:Y:S02]  /*4430*/  SHFL.IDX P1, R42, R38, R46, R14 ;  /* 0x0000002e262a7389 */ /* 0x0010a4000002000e */
[----:B0123--:R-:W-:Y:S05]  /*4440*/  ENDCOLLECTIVE ;  /* 0x000000000000791b */ /* 0x00ffea0003800000 */
.L_x_10416:
[----:B------:R-:W-:Y:S05]  /*4450*/  BSYNC B0 ;  /* 0x0000000000007941 */ /* 0x000fea0003800000 */
.L_x_10415:
[----:B------:R-:W-:Y:S05]  /*4460*/  BRA `(.L_x_10417) ;  /* 0xffffffe000387947 */ /* 0x000fea000383ffff */
.L_x_10361:
[----:B------:R-:W-:Y:S01]  /*4470*/  BSSY B0, `(.L_x_10418) ;  /* 0x0000006000007945 */ /* 0x000fe20003800000 */
[----:B------:R-:W-:Y:S01]  /*4480*/  MOV R46, R37 ;  /* 0x00000025002e7202 */ /* 0x000fe20000000f00 */
[----:B------:R-:W-:-:S07]  /*4490*/  IMAD.MOV.U32 R42, RZ, RZ, -0x1 ;  /* 0xffffffffff2a7424 */ /* 0x000fce00078e00ff */
[----:B01-3--:R-:W-:Y:S05]  /*44a0*/  WARPSYNC.COLLECTIVE R42, `(.L_x_10419) ;  /* 0x000000002a087348 */ /* 0x00bfea0003c00000 */
[----:B0-----:R0:W2:Y:S02]  /*44b0*/  SHFL.IDX P1, R42, R38, R46, R14 ;  /* 0x0000002e262a7389 */ /* 0x0010a4000002000e */
[----:B0123--:R-:W-:Y:S05]  /*44c0*/  ENDCOLLECTIVE ;  /* 0x000000000000791b */ /* 0x00ffea0003800000 */
.L_x_10419:
[----:B------:R-:W-:Y:S05]  /*44d0*/  BSYNC B0 ;  /* 0x0000000000007941 */ /* 0x000fea0003800000 */
.L_x_10418:
[----:B------:R-:W-:Y:S05]  /*44e0*/  BRA `(.L_x_10420) ;  /* 0xffffffe000307947 */ /* 0x000fea000383ffff */
.L_x_10363:
[----:B------:R-:W-:Y:S01]  /*44f0*/  BSSY B0, `(.L_x_10421) ;  /* 0x0000006000007945 */ /* 0x000fe20003800000 */
[----:B------:R-:W-:Y:S02]  /*4500*/  IMAD.MOV.U32 R46, RZ, RZ, R39 ;  /* 0x000000ffff2e7224 */ /* 0x000fe400078e0027 */
[----:B------:R-:W-:-:S07]  /*4510*/  IMAD.MOV.U32 R42, RZ, RZ, -0x1 ;  /* 0xffffffffff2a7424 */ /* 0x000fce00078e00ff */
[----:B01-3--:R-:W-:Y:S05]  /*4520*/  WARPSYNC.COLLECTIVE R42, `(.L_x_10422) ;  /* 0x000000002a087348 */ /* 0x00bfea0003c00000 */
[----:B0-----:R0:W2:Y:S02]  /*4530*/  SHFL.IDX P1, R42, R38, R46, R14 ;  /* 0x0000002e262a7389 */ /* 0x0010a4000002000e */
[----:B0123--:R-:W-:Y:S05]  /*4540*/  ENDCOLLECTIVE ;  /* 0x000000000000791b */ /* 0x00ffea0003800000 */
.L_x_10422:
[----:B------:R-:W-:Y:S05]  /*4550*/  BSYNC B0 ;  /* 0x0000000000007941 */ /* 0x000fea0003800000 */
.L_x_10421:
[----:B------:R-:W-:Y:S05]  /*4560*/  BRA `(.L_x_10423) ;  /* 0xffffffe000287947 */ /* 0x000fea000383ffff */
.L_x_10365:
[----:B------:R-:W-:Y:S01]  /*4570*/  BSSY B0, `(.L_x_10424) ;  /* 0x0000006000007945 */ /* 0x000fe20003800000 */
[----:B------:R-:W-:Y:S01]  /*4580*/  MOV R46, R41 ;  /* 0x00000029002e7202 */ /* 0x000fe20000000f00 */
[----:B------:R-:W-:-:S07]  /*4590*/  IMAD.MOV.U32 R42, RZ, RZ, -0x1 ;  /* 0xffffffffff2a7424 */ /* 0x000fce00078e00ff */
[----:B01-3--:R-:W-:Y:S05]  /*45a0*/  WARPSYNC.COLLECTIVE R42, `(.L_x_10425) ;  /* 0x000000002a087348 */ /* 0x00bfea0003c00000 */
[----:B0-----:R0:W2:Y:S02]  /*45b0*/  SHFL.IDX P1, R42, R38, R46, R14 ;  /* 0x0000002e262a7389 */ /* 0x0010a4000002000e */
[----:B0123--:R-:W-:Y:S05]  /*45c0*/  ENDCOLLECTIVE ;  /* 0x000000000000791b */ /* 0x00ffea0003800000 */
.L_x_10425:
[----:B------:R-:W-:Y:S05]  /*45d0*/  BSYNC B0 ;  /* 0x0000000000007941 */ /* 0x000fea0003800000 */
.L_x_10424:
[----:B------:R-:W-:Y:S05]  /*45e0*/  BRA `(.L_x_10426) ;  /* 0xffffffe000207947 */ /* 0x000fea000383ffff */
.L_x_10367:
[----:B------:R-:W-:Y:S01]  /*45f0*/  BSSY B0, `(.L_x_10427) ;  /* 0x0000006000007945 */ /* 0x000fe20003800000 */
[----:B------:R-:W-:Y:S02]  /*4600*/  IMAD.MOV.U32 R46, RZ, RZ, R43 ;  /* 0x000000ffff2e7224 */ /* 0x000fe400078e002b */
[----:B------:R-:W-:-:S07]  /*4610*/  IMAD.MOV.U32 R42, RZ, RZ, -0x1 ;  /* 0xffffffffff2a7424 */ /* 0x000fce00078e00ff */
[----:B01-3--:R-:W-:Y:S05]  /*4620*/  WARPSYNC.COLLECTIVE R42, `(.L_x_10428) ;  /* 0x000000002a087348 */ /* 0x00bfea0003c00000 */
[----:B0-----:R0:W2:Y:S02]  /*4630*/  SHFL.IDX P1, R42, R38, R46, R14 ;  /* 0x0000002e262a7389 */ /* 0x0010a4000002000e */
[----:B0123--:R-:W-:Y:S05]  /*4640*/  ENDCOLLECTIVE ;  /* 0x000000000000791b */ /* 0x00ffea0003800000 */
.L_x_10428:
[----:B------:R-:W-:Y:S05]  /*4650*/  BSYNC B0 ;  /* 0x0000000000007941 */ /* 0x000fea0003800000 */
.L_x_10427:
[----:B------:R-:W-:Y:S05]  /*4660*/  BRA `(.L_x_10429) ;  /* 0xffffffe000187947 */ /* 0x000fea000383ffff */
.L_x_10369:
[----:B------:R-:W-:Y:S01]  /*4670*/  BSSY B0, `(.L_x_10430) ;  /* 0x0000006000007945 */ /* 0x000fe20003800000 */
[----:B------:R-:W-:Y:S01]  /*4680*/  MOV R46, R45 ;  /* 0x0000002d002e7202 */ /* 0x000fe20000000f00 */
[----:B------:R-:W-:-:S07]  /*4690*/  IMAD.MOV.U32 R42, RZ, RZ, -0x1 ;  /* 0xffffffffff2a7424 */ /* 0x000fce00078e00ff */
[----:B01-3--:R-:W-:Y:S05]  /*46a0*/  WARPSYNC.COLLECTIVE R42, `(.L_x_10431) ;  /* 0x000000002a087348 */ /* 0x00bfea0003c00000 */
[----:B0-----:R0:W2:Y:S02]  /*46b0*/  SHFL.IDX P1, R42, R38, R46, R14 ;  /* 0x0000002e262a7389 */ /* 0x0010a4000002000e */
[----:B0123--:R-:W-:Y:S05]  /*46c0*/  ENDCOLLECTIVE ;  /* 0x000000000000791b */ /* 0x00ffea0003800000 */
.L_x_10431:
[----:B------:R-:W-:Y:S05]  /*46d0*/  BSYNC B0 ;  /* 0x0000000000007941 */ /* 0x000fea0003800000 */
.L_x_10430:
[----:B------:R-:W-:Y:S05]  /*46e0*/  BRA `(.L_x_10432) ;  /* 0xffffffe000107947 */ /* 0x000fea000383ffff */
.L_x_10371:
[----:B------:R-:W-:Y:S01]  /*46f0*/  BSSY B0, `(.L_x_10433) ;  /* 0x0000006000007945 */ /* 0x000fe20003800000 */
[----:B------:R-:W-:Y:S02]  /*4700*/  IMAD.MOV.U32 R46, RZ, RZ, R47 ;  /* 0x000000ffff2e7224 */ /* 0x000fe400078e002f */
[----:B------:R-:W-:-:S07]  /*4710*/  IMAD.MOV.U32 R42, RZ, RZ, -0x1 ;  /* 0xffffffffff2a7424 */ /* 0x000fce00078e00ff */
[----:B01-3--:R-:W-:Y:S05]  /*4720*/  WARPSYNC.COLLECTIVE R42, `(.L_x_10434) ;  /* 0x000000002a087348 */ /* 0x00bfea0003c00000 */
[----:B0-----:R0:W2:Y:S02]  /*4730*/  SHFL.IDX P1, R42, R38, R46, R14 ;  /* 0x0000002e262a7389 */ /* 0x0010a4000002000e */
[----:B0123--:R-:W-:Y:S05]  /*4740*/  ENDCOLLECTIVE ;  /* 0x000000000000791b */ /* 0x00ffea0003800000 */
.L_x_10434:
[----:B------:R-:W-:Y:S05]  /*4750*/  BSYNC B0 ;  /* 0x0000000000007941 */ /* 0x000fea0003800000 */
.L_x_10433:
[----:B------:R-:W-:Y:S05]  /*4760*/  BRA `(.L_x_10435) ;  /* 0xffffffe000087947 */ /* 0x000fea000383ffff */
.L_x_10373:
[----:B------:R-:W-:Y:S01]  /*4770*/  BSSY B0, `(.L_x_10436) ;  /* 0x0000006000007945 */ /* 0x000fe20003800000 */
[----:B------:R-:W-:Y:S01]  /*4780*/  MOV R46, R49 ;  /* 0x00000031002e7202 */ /* 0x000fe20000000f00 */
[----:B------:R-:W-:-:S07]  /*4790*/  IMAD.MOV.U32 R42, RZ, RZ, -0x1 ;  /* 0xffffffffff2a7424 */ /* 0x000fce00078e00ff */
[----:B01-3--:R-:W-:Y:S05]  /*47a0*/  WARPSYNC.COLLECTIVE R42, `(.L_x_10437) ;  /* 0x000000002a087348 */ /* 0x00bfea0003c00000 */
[----:B0-----:R0:W2:Y:S02]  /*47b0*/  SHFL.IDX P1, R42, R38, R46, R14 ;  /* 0x0000002e262a7389 */ /* 0x0010a4000002000e */
[----:B0123--:R-:W-:Y:S05]  /*47c0*/  ENDCOLLECTIVE ;  /* 0x000000000000791b */ /* 0x00ffea0003800000 */
.L_x_10437:
[----:B------:R-:W-:Y:S05]  /*47d0*/  BSYNC B0 ;  /* 0x0000000000007941 */ /* 0x000fea0003800000 */
.L_x_10436:
[----:B------:R-:W-:Y:S05]  /*47e0*/  BRA `(.L_x_10438) ;  /* 0xffffffe000007947 */ /* 0x000fea000383ffff */
.L_x_10375:
[----:B------:R-:W-:Y:S01]  /*47f0*/  BSSY B0, `(.L_x_10439) ;  /* 0x0000006000007945 */ /* 0x000fe20003800000 */
[----:B------:R-:W-:Y:S02]  /*4800*/  IMAD.MOV.U32 R46, RZ, RZ, R51 ;  /* 0x000000ffff2e7224 */ /* 0x000fe400078e0033 */
[----:B------:R-:W-:-:S07]  /*4810*/  IMAD.MOV.U32 R42, RZ, RZ, -0x1 ;  /* 0xffffffffff2a7424 */ /* 0x000fce00078e00ff */
[----:B01-3--:R-:W-:Y:S05]  /*4820*/  WARPSYNC.COLLECTIVE R42, `(.L_x_10440) ;  /* 0x000000002a087348 */ /* 0x00bfea0003c00000 */
[----:B0-----:R0:W2:Y:S02]  /*4830*/  SHFL.IDX P1, R42, R38, R46, R14 ;  /* 0x0000002e262a7389 */ /* 0x0010a4000002000e */
[----:B0123--:R-:W-:Y:S05]  /*4840*/  ENDCOLLECTIVE ;  /* 0x000000000000791b */ /* 0x00ffea0003800000 */
.L_x_10440:
[----:B------:R-:W-:Y:S05]  /*4850*/  BSYNC B0 ;  /* 0x0000000000007941 */ /* 0x000fea0003800000 */
.L_x_10439:
[----:B------:R-:W-:Y:S05]  /*4860*/  BRA `(.L_x_10441) ;  /* 0xffffffdc00f87947 */ /* 0x000fea000383ffff */
.L_x_10377:
[----:B------:R-:W-:Y:S01]  /*4870*/  BSSY B0, `(.L_x_10442) ;  /* 0x0000006000007945 */ /* 0x000fe20003800000 */
[----:B------:R-:W-:Y:S01]  /*4880*/  MOV R46, R53 ;  /* 0x00000035002e7202 */ /* 0x000fe20000000f00 */
[----:B------:R-:W-:-:S07]  /*4890*/  IMAD.MOV.U32 R42, RZ, RZ, -0x1 ;  /* 0xffffffffff2a7424 */ /* 0x000fce00078e00ff */
[----:B01-3--:R-:W-:Y:S05]  /*48a0*/  WARPSYNC.COLLECTIVE R42, `(.L_x_10443) ;  /* 0x000000002a087348 */ /* 0x00bfea0003c00000 */
[----:B0-----:R0:W2:Y:S02]  /*48b0*/  SHFL.IDX P1, R42, R38, R46, R14 ;  /* 0x0000002e262a7389 */ /* 0x0010a4000002000e */
[----:B0123--:R-:W-:Y:S05]  /*48c0*/  ENDCOLLECTIVE ;  /* 0x000000000000791b */ /* 0x00ffea0003800000 */
.L_x_10443:
[----:B------:R-:W-:Y:S05]  /*48d0*/  BSYNC B0 ;  /* 0x0000000000007941 */ /* 0x000fea0003800000 */
.L_x_10442:
[----:B------:R-:W-:Y:S05]  /*48e0*/  BRA `(.L_x_10444) ;  /* 0xffffffdc00f07947 */ /* 0x000fea000383ffff */
.L_x_10379:
[----:B------:R-:W-:Y:S01]  /*48f0*/  BSSY B0, `(.L_x_10445) ;  /* 0x0000006000007945 */ /* 0x000fe20003800000 */
[----:B------:R-:W-:Y:S02]  /*4900*/  IMAD.MOV.U32 R46, RZ, RZ, R6 ;  /* 0x000000ffff2e7224 */ /* 0x000fe400078e0006 */
[----:B------:R-:W-:-:S07]  /*4910*/  IMAD.MOV.U32 R42, RZ, RZ, -0x1 ;  /* 0xffffffffff2a7424 */ /* 0x000fce00078e00ff */
[----:B01-3--:R-:W-:Y:S05]  /*4920*/  WARPSYNC.COLLECTIVE R42, `(.L_x_10446) ;  /* 0x000000002a087348 */ /* 0x00bfea0003c00000 */
[----:B0-----:R0:W2:Y:S02]  /*4930*/  SHFL.IDX P1, R42, R38, R46, R14 ;  /* 0x0000002e262a7389 */ /* 0x0010a4000002000e */
[----:B0123--:R-:W-:Y:S05]  /*4940*/  ENDCOLLECTIVE ;  /* 0x000000000000791b */ /* 0x00ffea0003800000 */
.L_x_10446:
[----:B------:R-:W-:Y:S05]  /*4950*/  BSYNC B0 ;  /* 0x0000000000007941 */ /* 0x000fea0003800000 */
.L_x_10445:
[----:B------:R-:W-:Y:S05]  /*4960*/  BRA `(.L_x_10447) ;  /* 0xffffffdc00e87947 */ /* 0x000fea000383ffff */
.L_x_10381:
[----:B------:R-:W-:Y:S01]  /*4970*/  BSSY B0, `(.L_x_10448) ;  /* 0x0000006000007945 */ /* 0x000fe20003800000 */
[----:B------:R-:W-:Y:S01]  /*4980*/  MOV R46, R5 ;  /* 0x00000005002e7202 */ /* 0x000fe20000000f00 */
[----:B------:R-:W-:-:S07]  /*4990*/  IMAD.MOV.U32 R42, RZ, RZ, -0x1 ;  /* 0xffffffffff2a7424 */ /* 0x000fce00078e00ff */
[----:B01-3--:R-:W-:Y:S05]  /*49a0*/  WARPSYNC.COLLECTIVE R42, `(.L_x_10449) ;  /* 0x000000002a087348 */ /* 0x00bfea0003c00000 */
[----:B0-----:R0:W2:Y:S02]  /*49b0*/  SHFL.IDX P1, R42, R38, R46, R14 ;  /* 0x0000002e262a7389 */ /* 0x0010a4000002000e */
[----:B0123--:R-:W-:Y:S05]  /*49c0*/  ENDCOLLECTIVE ;  /* 0x000000000000791b */ /* 0x00ffea0003800000 */
.L_x_10449:
[----:B------:R-:W-:Y:S05]  /*49d0*/  BSYNC B0 ;  /* 0x0000000000007941 */ /* 0x000fea0003800000 */
.L_x_10448:
[----:B------:R-:W-:Y:S01]  /*49e0*/  IMAD.MOV.U32 R38, RZ, RZ, R42 ;  /* 0x000000ffff267224 */ /* 0x000fe200078e002a */
[----:B------:R-:W-:Y:S06]  /*49f0*/  BRA `(.L_x_10450) ;  /* 0xffffffdc00dc7947 */ /* 0x000fec000383ffff */
.L_x_10451:
        /* <DEDUP_REMOVED lines=16> */
.L_x_20559:


//--------------------- .text._Z9cuda_gemmIiLi128ELi8ELi1ELi128ELi8ELi8ELi1EEviiiPT_S1_S1_ii --------------------------
	.section	.text._Z9cuda_gemmIiLi128ELi8ELi1ELi128ELi8ELi8ELi1EEviiiPT_S1_S1_ii,"ax",@progbits
	.align	128
        .global         _Z9cuda_gemmIiLi128ELi8ELi1ELi128ELi8ELi8ELi1EEviiiPT_S1_S1_ii
        .type           _Z9cuda_gemmIiLi128ELi8ELi1ELi128ELi8ELi8ELi1EEviiiPT_S1_S1_ii,@function
        .size           _Z9cuda_gemmIiLi128ELi8ELi1ELi128ELi8ELi8ELi1EEviiiPT_S1_S1_ii,(.L_x_20560 - _Z9cuda_gemmIiLi128ELi8ELi1ELi128ELi8ELi8ELi1EEviiiPT_S1_S1_ii)
        .other          _Z9cuda_gemmIiLi128ELi8ELi1ELi128ELi8ELi8ELi1EEviiiPT_S1_S1_ii,@"STO_CUDA_ENTRY STV_DEFAULT"
_Z9cuda_gemmIiLi128ELi8ELi1ELi128ELi8ELi8ELi1EEviiiPT_S1_S1_ii:
.text._Z9cuda_gemmIiLi128ELi8ELi1ELi128ELi8ELi8ELi1EEviiiPT_S1_S1_ii:
        /* <DEDUP_REMOVED lines=45> */
.L_x_10456:
        /* <DEDUP_REMOVED lines=12> */
.L_x_10455:
[----:B------:R-:W-:Y:S05]  /*0390*/  BSYNC.RECONVERGENT B1 ;  /* 0x0000000000017941 */ /* 0x000fea0003800200 */
.L_x_10454:
[----:B------:R-:W-:Y:S05]  /*03a0*/  @!P1 BRA `(.L_x_10453) ;  /* 0x0000000000a89947 */ /* 0x000fea0003800000 */
[----:B------:R-:W1:Y:S01]  /*03b0*/  S2R R7, SR_CgaCtaId ;  /* 0x0000000000077919 */ /* 0x000e620000008800 */
[----:B------:R-:W2:Y:S01]  /*03c0*/  LDC.64 R4, c[0x0][0x398] ;  /* 0x0000e600ff047b82 */ /* 0x000ea20000000a00 */
[----:B0-----:R-:W-:-:S04]  /*03d0*/  MOV R6, 0x400 ;  /* 0x0000040000067802 */ /* 0x001fc80000000f00 */
[----:B-1----:R-:W-:-:S07]  /*03e0*/  LEA R6, R7, R6, 0x18 ;  /* 0x0000000607067211 */ /* 0x002fce00078ec0ff */
.L_x_10457:
        /* <DEDUP_REMOVED lines=38> */
.L_x_10453:
[----:B------:R-:W-:Y:S05]  /*0650*/  BSYNC.RECONVERGENT B0 ;  /* 0x0000000000007941 */ /* 0x000fea0003800200 */
.L_x_10452:
        /* <DEDUP_REMOVED lines=75> */
.L_x_10475:
        /* <DEDUP_REMOVED lines=38> */
.L_x_10459:
[----:B------:R-:W-:Y:S05]  /*0d70*/  BSYNC.RECONVERGENT B0 ;  /* 0x0000000000007941 */ /* 0x000fea0003800200 */
.L_x_10458:
        /* <DEDUP_REMOVED lines=15> */
.L_x_10462:
        /* <DEDUP_REMOVED lines=22> */
.L_x_10461:
[----:B------:R-:W-:Y:S05]  /*0fd0*/  BSYNC.RECONVERGENT B0 ;  /* 0x0000000000007941 */ /* 0x000fea0003800200 */
.L_x_10460:
        /* <DEDUP_REMOVED lines=15> */
.L_x_10464:
[----:B------:R-:W-:Y:S05]  /*10d0*/  BSYNC.RECONVERGENT B0 ;  /* 0x0000000000007941 */ /* 0x000fea0003800200 */
.L_x_10463:
[----:B------:R-:W-:Y:S04]  /*10e0*/  BSSY.RECONVERGENT B0, `(.L_x_10465) ;  /* 0x0000010000007945 */ /* 0x000fe80003800200 */
[----:B------:R-:W-:Y:S05]  /*10f0*/  @!P0 BRA `(.L_x_10466) ;  /* 0x0000000000388947 */ /* 0x000fea0003800000 */
[----:B0-----:R-:W0:Y:S01]  /*1100*/  S2R R14, SR_CgaCtaId ;  /* 0x00000000000e7919 */ /* 0x001e220000008800 */
[----:B------:R-:W-:-:S05]  /*1110*/  MOV R13, 0x400 ;  /* 0x00000400000d7802 */ /* 0x000fca0000000f00 */
[----:B------:R-:W-:-:S05]  /*1120*/  VIADD R13, R13, 0x380 ;  /* 0x000003800d0d7836 */ /* 0x000fca0000000000 */
[----:B0-----:R-:W-:-:S07]  /*1130*/  LEA R17, R14, R13, 0x18 ;  /* 0x0000000d0e117211 */ /* 0x001fce00078ec0ff */
.L_x_10467:
        /* <DEDUP_REMOVED lines=10> */
.L_x_10466:
[----:B------:R-:W-:Y:S05]  /*11e0*/  BSYNC.RECONVERGENT B0 ;  /* 0x0000000000007941 */ /* 0x000fea0003800200 */
.L_x_10465:
        /* <DEDUP_REMOVED lines=20> */
.L_x_10469:
        /* <DEDUP_REMOVED lines=27> */
.L_x_10485:
        /* <DEDUP_REMOVED lines=40> */
.L_x_10471:
[----:B------:R-:W-:Y:S05]  /*1760*/  BSYNC.RECONVERGENT B0 ;  /* 0x0000000000007941 */ /* 0x000fea0003800200 */
.L_x_10470:
[----:B------:R-:W-:Y:S04]  /*1770*/  BSSY.RECONVERGENT B0, `(.L_x_10472) ;  /* 0x000001a000007945 */ /* 0x000fe80003800200 */
[----:B------:R-:W-:Y:S05]  /*1780*/  @!P0 BRA `(.L_x_10473) ;  /* 0x0000000000608947 */ /* 0x000fea0003800000 */
.L_x_10474:
        /* <DEDUP_REMOVED lines=24> */
.L_x_10473:
[----:B------:R-:W-:Y:S05]  /*1910*/  BSYNC.RECONVERGENT B0 ;  /* 0x0000000000007941 */ /* 0x000fea0003800200 */
.L_x_10472:
[----:B------:R-:W-:Y:S05]  /*1920*/  BRA.U !UP0, `(.L_x_10475) ;  /* 0xfffffff108787547 */ /* 0x000fea000b83ffff */
[----:B------:R-:W-:Y:S05]  /*1930*/  EXIT ;  /* 0x000000000000794d */ /* 0x000fea0003800000 */
.L_x_10468:
        /* <DEDUP_REMOVED lines=8> */
.L_x_10477:
[----:B------:R-:W-:Y:S05]  /*19c0*/  BSYNC B0 ;  /* 0x0000000000007941 */ /* 0x000fea0003800000 */
.L_x_10476:
        /* <DEDUP_REMOVED lines=10> */
.L_x_10478:
        /* <DEDUP_REMOVED lines=9> */
.L_x_10479:
        /* <DEDUP_REMOVED lines=9> */
.L_x_10480:
        /* <DEDUP_REMOVED lines=9> */
.L_x_10481:
[----:B------:R-:W-:Y:S02]  /*1c20*/  IMAD.MOV.U32 R14, RZ, RZ, R29 ;  /* 0x000000ffff0e7224 */ /* 0x000fe400078e001d */
[----:B------:R-:W-:Y:S02]  /*1c30*/  IMAD R27, R21, R12, R27 ;  /* 0x0000000c151b7224 */ /* 0x000fe400078e021b */
[----:B------:R-:W-:-:S07]  /*1c40*/  IMAD.MOV.U32 R12, RZ, RZ, -0x1 ;  /* 0xffffffffff0c7424 */ /* 0x000fce00078e00ff */
[----:B------:R-:W-:Y:S05]  /*1c50*/  WARPSYNC.COLLECTIVE R12, `(.L_x_10482) ;  /* 0x000000000c087348 */ /* 0x000fea0003c00000 */
[----:B------:R0:W1:Y:S02]  /*1c60*/  SHFL.IDX P2, R12, R26, R14, R13 ;  /* 0x0000000e1a0c7389 */ /* 0x000064000004000d */
[----:B01----:R-:W-:Y:S05]  /*1c70*/  ENDCOLLECTIVE ;  /* 0x000000000000791b */ /* 0x003fea0003800000 */
.L_x_10482:
        /* <DEDUP_REMOVED lines=8> */
.L_x_10483:
[----:B------:R-:W-:Y:S02]  /*1d00*/  IMAD.MOV.U32 R14, RZ, RZ, R25 ;  /* 0x000000ffff0e7224 */ /* 0x000fe400078e0019 */
[----:B------:R-:W-:Y:S02]  /*1d10*/  IMAD R27, R19, R12, R27 ;  /* 0x0000000c131b7224 */ /* 0x000fe400078e021b */
[----:B------:R-:W-:-:S07]  /*1d20*/  IMAD.MOV.U32 R12, RZ, RZ, -0x1 ;  /* 0xffffffffff0c7424 */ /* 0x000fce00078e00ff */
[----:B------:R-:W-:Y:S05]  /*1d30*/  WARPSYNC.COLLECTIVE R12, `(.L_x_10484) ;  /* 0x000000000c087348 */ /* 0x000fea0003c00000 */
[----:B------:R0:W1:Y:S02]  /*1d40*/  SHFL.IDX P2, R12, R26, R14, R13 ;  /* 0x0000000e1a0c7389 */ /* 0x000064000004000d */
[----:B01----:R-:W-:Y:S05]  /*1d50*/  ENDCOLLECTIVE ;  /* 0x000000000000791b */ /* 0x003fea0003800000 */
.L_x_10484:
[----:B------:R-:W-:Y:S01]  /*1d60*/  MOV R26, R12 ;  /* 0x0000000c001a7202 */ /* 0x000fe20000000f00 */
[----:B------:R-:W-:Y:S06]  /*1d70*/  BRA `(.L_x_10485) ;  /* 0xfffffff400d87947 */ /* 0x000fec000383ffff */
.L_x_10486:
        /* <DEDUP_REMOVED lines=16> */
.L_x_20560:


//--------------------- .text._Z9cuda_gemmIiLi128ELi8ELi1ELi128ELi8ELi8ELi0EEviiiPT_S1_S1_ii --------------------------
	.section	.text._Z9cuda_gemmIiLi128ELi8ELi1ELi128ELi8ELi8ELi0EEviiiPT_S1_S1_ii,"ax",@progbits
	.align	128
        .global         _Z9cuda_gemmIiLi128ELi8ELi1ELi128ELi8ELi8ELi0EEviiiPT_S1_S1_ii
        .type           _Z9cuda_gemmIiLi128ELi8ELi1ELi128ELi8ELi8ELi0EEviiiPT_S1_S1_ii,@function
        .size           _Z9cuda_gemmIiLi128ELi8ELi1ELi128ELi8ELi8ELi0EEviiiPT_S1_S1_ii,(.L_x_20561 - _Z9cuda_gemmIiLi128ELi8ELi1ELi128ELi8ELi8ELi0EEviiiPT_S1_S1_ii)
        .other          _Z9cuda_gemmIiLi128ELi8ELi1ELi128ELi8ELi8ELi0EEviiiPT_S1_S1_ii,@"STO_CUDA_ENTRY STV_DEFAULT"
_Z9cuda_gemmIiLi128ELi8ELi1ELi128ELi8ELi8ELi0EEviiiPT_S1_S1_ii:
.text._Z9cuda_gemmIiLi128ELi8ELi1ELi128ELi8ELi8ELi0EEviiiPT_S1_S1_ii:
        /* <DEDUP_REMOVED lines=45> */
.L_x_10489:
        /* <DEDUP_REMOVED lines=25> */
.L_x_10488:
[----:B------:R-:W-:Y:S05]  /*0460*/  BSYNC.RECONVERGENT B0 ;  /* 0x0000000000007941 */ /* 0x000fea0003800200 */
.L_x_10487:
        /* <DEDUP_REMOVED lines=86> */
.L_x_10531:
        /* <DEDUP_REMOVED lines=39> */
.L_x_10491:
[----:B------:R-:W-:Y:S05]  /*0c40*/  BSYNC.RECONVERGENT B0 ;  /* 0x0000000000007941 */ /* 0x000fea0003800200 */
.L_x_10490:
        /* <DEDUP_REMOVED lines=14> */
.L_x_10494:
        /* <DEDUP_REMOVED lines=24> */
.L_x_10493:
[----:B------:R-:W-:Y:S05]  /*0eb0*/  BSYNC.RECONVERGENT B0 ;  /* 0x0000000000007941 */ /* 0x000fea0003800200 */
.L_x_10492:
        /* <DEDUP_REMOVED lines=14> */
.L_x_10496:
[----:B------:R-:W-:Y:S05]  /*0fa0*/  BSYNC.RECONVERGENT B0 ;  /* 0x0000000000007941 */ /* 0x000fea0003800200 */
.L_x_10495:
[----:B------:R-:W-:Y:S04]  /*0fb0*/  BSSY.RECONVERGENT B0, `(.L_x_10497) ;  /* 0x0000011000007945 */ /* 0x000fe80003800200 */
[----:B------:R-:W-:Y:S05]  /*0fc0*/  @!P2 BRA `(.L_x_10498) ;  /* 0x00000000003ca947 */ /* 0x000fea0003800000 */
[----:B---3--:R-:W0:Y:S01]  /*0fd0*/  S2R R19, SR_CgaCtaId ;  /* 0x0000000000137919 */ /* 0x008e220000008800 */
[----:B-1----:R-:W-:-:S05]  /*0fe0*/  MOV R18, 0x400 ;  /* 0x0000040000127802 */ /* 0x002fca0000000f00 */
[----:B------:R-:W-:-:S05]  /*0ff0*/  VIADD R18, R18, 0x380 ;  /* 0x0000038012127836 */ /* 0x000fca0000000000 */
[----:B0-2---:R-:W-:-:S07]  /*1000*/  LEA R20, R19, R18, 0x18 ;  /* 0x0000001213147211 */ /* 0x005fce00078ec0ff */
.L_x_10499:
        /* <DEDUP_REMOVED lines=11> */
.L_x_10498:
[----:B------:R-:W-:Y:S05]  /*10c0*/  BSYNC.RECONVERGENT B0 ;  /* 0x0000000000007941 */ /* 0x000fea0003800200 */
.L_x_10497:
        /* <DEDUP_REMOVED lines=57> */
.L_x_10501:
        /* <DEDUP_REMOVED lines=11> */
.L_x_10502:
        /* <DEDUP_REMOVED lines=11> */
.L_x_10503:
        /* <DEDUP_REMOVED lines=11> */
.L_x_10504:
        /* <DEDUP_REMOVED lines=11> */
.L_x_10505:
        /* <DEDUP_REMOVED lines=11> */
.L_x_10506:
        /* <DEDUP_REMOVED lines=11> */
.L_x_10507:
        /* <DEDUP_REMOVED lines=61> */
.L_x_10525:
        /* <DEDUP_REMOVED lines=11> */
.L_x_10534:
[----:B0--3--:R-:W-:-:S07]  /*1d00*/  IMAD R37, R8, R37, RZ ;  /* 0x0000002508257224 */ /* 0x009fce00078e02ff */
.L_x_10509:
[----:B------:R-:W-:-:S13]  /*1d10*/  ISETP.GE.AND P1, PT, R38, 0x2, PT ;  /* 0x000000022600780c */ /* 0x000fda0003f26270 */
[----:B------:R-:W-:Y:S05]  /*1d20*/  @!P1 BRA `(.L_x_10511) ;  /* 0x0000000000109947 */ /* 0x000fea0003800000 */
[----:B------:R-:W-:-:S03]  /*1d30*/  UMOV UR5, 0xffffffff ;  /* 0xffffffff00057882 */ /* 0x000fc60000000000 */
[----:B------:R-:W-:Y:S05]  /*1d40*/  BRA.DIV UR5, `(.L_x_10512) ;  /* 0x0000001605347947 */ /* 0x000fea000b800000 */
[----:B0-----:R0:W0:Y:S02]  /*1d50*/  SHFL.IDX PT, R36, R39, R21, R6 ;  /* 0x0000001527247389 */ /* 0x00102400000e0006 */
.L_x_10537:
[----:B0-----:R-:W-:-:S07]  /*1d60*/  IMAD R37, R10, R36, R37 ;  /* 0x000000240a257224 */ /* 0x001fce00078e0225 */
.L_x_10511:
[----:B------:R-:W-:-:S13]  /*1d70*/  ISETP.GE.AND P1, PT, R38, 0x3, PT ;  /* 0x000000032600780c */ /* 0x000fda0003f26270 */
[----:B------:R-:W-:Y:S05]  /*1d80*/  @!P1 BRA `(.L_x_10513) ;  /* 0x0000000000109947 */ /* 0x000fea0003800000 */
[----:B------:R-:W-:-:S03]  /*1d90*/  UMOV UR5, 0xffffffff ;  /* 0xffffffff00057882 */ /* 0x000fc60000000000 */
[----:B------:R-:W-:Y:S05]  /*1da0*/  BRA.DIV UR5, `(.L_x_10514) ;  /* 0x00000016053c7947 */ /* 0x000fea000b800000 */
[----:B0-----:R0:W0:Y:S02]  /*1db0*/  SHFL.IDX PT, R36, R39, R23, R6 ;  /* 0x0000001727247389 */ /* 0x00102400000e0006 */
.L_x_10540:
[----:B01----:R-:W-:-:S07]  /*1dc0*/  IMAD R37, R11, R36, R37 ;  /* 0x000000240b257224 */ /* 0x003fce00078e0225 */
.L_x_10513:
[----:B------:R-:W-:-:S13]  /*1dd0*/  ISETP.GE.AND P1, PT, R38, 0x4, PT ;  /* 0x000000042600780c */ /* 0x000fda0003f26270 */
[----:B------:R-:W-:Y:S05]  /*1de0*/  @!P1 BRA `(.L_x_10515) ;  /* 0x0000000000109947 */ /* 0x000fea0003800000 */
[----:B------:R-:W-:-:S03]  /*1df0*/  UMOV UR5, 0xffffffff ;  /* 0xffffffff00057882 */ /* 0x000fc60000000000 */
[----:B------:R-:W-:Y:S05]  /*1e00*/  BRA.DIV UR5, `(.L_x_10516) ;  /* 0x0000001605447947 */ /* 0x000fea000b800000 */
[----:B0-----:R0:W0:Y:S02]  /*1e10*/  SHFL.IDX PT, R36, R39, R25, R6 ;  /* 0x0000001927247389 */ /* 0x00102400000e0006 */
.L_x_10543:
[----:B0-2---:R-:W-:-:S07]  /*1e20*/  IMAD R37, R12, R36, R37 ;  /* 0x000000240c257224 */ /* 0x005fce00078e0225 */
.L_x_10515:
[----:B------:R-:W-:-:S13]  /*1e30*/  ISETP.GE.AND P1, PT, R38, 0x5, PT ;  /* 0x000000052600780c */ /* 0x000fda0003f26270 */
[----:B------:R-:W-:Y:S05]  /*1e40*/  @!P1 BRA `(.L_x_10517) ;  /* 0x0000000000109947 */ /* 0x000fea0003800000 */
[----:B------:R-:W-:-:S03]  /*1e50*/  UMOV UR5, 0xffffffff ;  /* 0xffffffff00057882 */ /* 0x000fc60000000000 */
[----:B------:R-:W-:Y:S05]  /*1e60*/  BRA.DIV UR5, `(.L_x_10518) ;  /* 0x00000016054c7947 */ /* 0x000fea000b800000 */
[----:B0-----:R0:W0:Y:S02]  /*1e70*/  SHFL.IDX PT, R36, R39, R27, R6 ;  /* 0x0000001b27247389 */ /* 0x00102400000e0006 */
.L_x_10546:
[----:B0---4-:R-:W-:-:S07]  /*1e80*/  IMAD R37, R13, R36, R37 ;  /* 0x000000240d257224 */ /* 0x011fce00078e0225 */
.L_x_10517:
[----:B------:R-:W-:-:S13]  /*1e90*/  ISETP.GE.AND P1, PT, R38, 0x6, PT ;  /* 0x000000062600780c */ /* 0x000fda0003f26270 */
[----:B------:R-:W-:Y:S05]  /*1ea0*/  @!P1 BRA `(.L_x_10519) ;  /* 0x0000000000109947 */ /* 0x000fea0003800000 */
[----:B------:R-:W-:-:S03]  /*1eb0*/  UMOV UR5, 0xffffffff ;  /* 0xffffffff00057882 */ /* 0x000fc60000000000 */
[----:B------:R-:W-:Y:S05]  /*1ec0*/  BRA.DIV UR5, `(.L_x_10520) ;  /* 0x0000001605547947 */ /* 0x000fea000b800000 */
[----:B0-----:R0:W0:Y:S02]  /*1ed0*/  SHFL.IDX PT, R36, R39, R29, R6 ;  /* 0x0000001d27247389 */ /* 0x00102400000e0006 */
.L_x_10549:
[----:B0-----:R-:W-:-:S07]  /*1ee0*/  IMAD R37, R14, R36, R37 ;  /* 0x000000240e257224 */ /* 0x001fce00078e0225 */
.L_x_10519:
[----:B------:R-:W-:-:S13]  /*1ef0*/  ISETP.GE.AND P1, PT, R38, 0x7, PT ;  /* 0x000000072600780c */ /* 0x000fda0003f26270 */
[----:B------:R-:W-:Y:S05]  /*1f00*/  @!P1 BRA `(.L_x_10521) ;  /* 0x0000000000109947 */ /* 0x000fea0003800000 */
[----:B------:R-:W-:-:S03]  /*1f10*/  UMOV UR5, 0xffffffff ;  /* 0xffffffff00057882 */ /* 0x000fc60000000000 */
[----:B------:R-:W-:Y:S05]  /*1f20*/  BRA.DIV UR5, `(.L_x_10522) ;  /* 0x00000016055c7947 */ /* 0x000fea000b800000 */
[----:B0-----:R0:W0:Y:S02]  /*1f30*/  SHFL.IDX PT, R36, R39, R31, R6 ;  /* 0x0000001f27247389 */ /* 0x00102400000e0006 */
.L_x_10552:
[----:B0-----:R-:W-:-:S07]  /*1f40*/  IMAD R37, R15, R36, R37 ;  /* 0x000000240f257224 */ /* 0x001fce00078e0225 */
.L_x_10521:
[----:B------:R-:W-:-:S13]  /*1f50*/  ISETP.GE.AND P1, PT, R38, 0x8, PT ;  /* 0x000000082600780c */ /* 0x000fda0003f26270 */
[----:B------:R-:W-:Y:S05]  /*1f60*/  @!P1 BRA `(.L_x_10523) ;  /* 0x0000000000949947 */ /* 0x000fea0003800000 */
[----:B------:R-:W-:-:S03]  /*1f70*/  UMOV UR5, 0xffffffff ;  /* 0xffffffff00057882 */ /* 0x000fc60000000000 */
[----:B------:R-:W-:Y:S05]  /*1f80*/  BRA.DIV UR5, `(.L_x_10524) ;  /* 0x0000001605647947 */ /* 0x000fea000b800000 */
[----:B0-----:R0:W0:Y:S02]  /*1f90*/  SHFL.IDX PT, R39, R39, R33, R6 ;  /* 0x0000002127277389 */ /* 0x00102400000e0006 */
.L_x_10555:
[----:B0-----:R-:W-:Y:S01]  /*1fa0*/  IMAD R37, R16, R39, R37 ;  /* 0x0000002710257224 */ /* 0x001fe200078e0225 */
[----:B------:R-:W-:Y:S06]  /*1fb0*/  BRA `(.L_x_10523) ;  /* 0x0000000000807947 */ /* 0x000fec0003800000 */
.L_x_10508:
        /* <DEDUP_REMOVED lines=32> */
.L_x_10523:
        /* <DEDUP_REMOVED lines=8> */
.L_x_10500:
        /* <DEDUP_REMOVED lines=116> */
.L_x_10527:
[----:B------:R-:W-:Y:S05]  /*2980*/  BSYNC.RECONVERGENT B0 ;  /* 0x0000000000007941 */ /* 0x000fea0003800200 */
.L_x_10526:
        /* <DEDUP_REMOVED lines=14> */
.L_x_10530:
        /* <DEDUP_REMOVED lines=107> */
.L_x_10529:
[----:B------:R-:W-:Y:S05]  /*3120*/  BSYNC.RECONVERGENT B0 ;  /* 0x0000000000007941 */ /* 0x000fea0003800200 */
.L_x_10528:
[----:B------:R-:W-:Y:S01]  /*3130*/  MOV R17, UR12 ;  /* 0x0000000c00117c02 */ /* 0x000fe20008000f00 */
[----:B------:R-:W-:-:S04]  /*3140*/  UIADD3 UR4, UPT, UPT, UR12, UR4, URZ ;  /* 0x000000040c047290 */ /* 0x000fc8000fffe0ff */
[----:B------:R-:W-:-:S05]  /*3150*/  IMAD.SHL.U32 R17, R17, 0x8, RZ ;  /* 0x0000000811117824 */ /* 0x000fca00078e00ff */
[----:B------:R-:W-:-:S13]  /*3160*/  ISETP.LE.U32.AND P0, PT, R17, UR4, PT ;  /* 0x0000000411007c0c */ /* 0x000fda000bf03070 */
[----:B------:R-:W-:Y:S05]  /*3170*/  @!P0 BRA `(.L_x_10531) ;  /* 0xffffffd800148947 */ /* 0x000fea000383ffff */
[----:B------:R-:W-:Y:S05]  /*3180*/  EXIT ;  /* 0x000000000000794d */ /* 0x000fea0003800000 */
.L_x_10510:
[----:B------:R-:W-:Y:S01]  /*3190*/  BSSY B0, `(.L_x_10532) ;  /* 0x0000006000007945 */ /* 0x000fe20003800000 */
[----:B------:R-:W-:Y:S01]  /*31a0*/  IMAD.MOV.U32 R40, RZ, RZ, R35 ;  /* 0x000000ffff287224 */ /* 0x000fe200078e0023 */
[----:B------:R-:W-:-:S07]  /*31b0*/  MOV R36, 0xffffffff ;  /* 0xffffffff00247802 */ /* 0x000fce0000000f00 */
[----:B01234-:R-:W-:Y:S05]  /*31c0*/  WARPSYNC.COLLECTIVE R36, `(.L_x_10533) ;  /* 0x0000000024087348 */ /* 0x01ffea0003c00000 */
[----:B0-----:R0:W0:Y:S02]  /*31d0*/  SHFL.IDX P1, R36, R39, R40, R6 ;  /* 0x0000002827247389 */ /* 0x0010240000020006 */
[----:B01234-:R-:W-:Y:S05]  /*31e0*/  ENDCOLLECTIVE ;  /* 0x000000000000791b */ /* 0x01ffea0003800000 */
.L_x_10533:
[----:B------:R-:W-:Y:S05]  /*31f0*/  BSYNC B0 ;  /* 0x0000000000007941 */ /* 0x000fea0003800000 */
.L_x_10532:
[----:B------:R-:W-:Y:S01]  /*3200*/  IMAD.MOV.U32 R37, RZ, RZ, R36 ;  /* 0x000000ffff257224 */ /* 0x000fe200078e0024 */
[----:B------:R-:W-:Y:S06]  /*3210*/  BRA `(.L_x_10534) ;  /* 0xffffffe800b87947 */ /* 0x000fec000383ffff */
.L_x_10512:
[----:B------:R-:W-:Y:S01]  /*3220*/  BSSY B0, `(.L_x_10535) ;  /* 0x0000006000007945 */ /* 0x000fe20003800000 */
[----:B------:R-:W-:Y:S01]  /*3230*/  IMAD.MOV.U32 R40, RZ, RZ, R21 ;  /* 0x000000ffff287224 */ /* 0x000fe200078e0015 */
[----:B------:R-:W-:-:S07]  /*3240*/  MOV R36, 0xffffffff ;  /* 0xffffffff00247802 */ /* 0x000fce0000000f00 */
[----:B01234-:R-:W-:Y:S05]  /*3250*/  WARPSYNC.COLLECTIVE R36, `(.L_x_10536) ;  /* 0x0000000024087348 */ /* 0x01ffea0003c00000 */
[----:B0-----:R0:W0:Y:S02]  /*3260*/  SHFL.IDX P1, R36, R39, R40, R6 ;  /* 0x0000002827247389 */ /* 0x0010240000020006 */
[----:B01234-:R-:W-:Y:S05]  /*3270*/  ENDCOLLECTIVE ;  /* 0x000000000000791b */ /* 0x01ffea0003800000 */
.L_x_10536:
[----:B------:R-:W-:Y:S05]  /*3280*/  BSYNC B0 ;  /* 0x0000000000007941 */ /* 0x000fea0003800000 */
.L_x_10535:
[----:B------:R-:W-:Y:S05]  /*3290*/  BRA `(.L_x_10537) ;  /* 0xffffffe800b07947 */ /* 0x000fea000383ffff */
.L_x_10514:
[----:B------:R-:W-:Y:S01]  /*32a0*/  BSSY B0, `(.L_x_10538) ;  /* 0x0000006000007945 */ /* 0x000fe20003800000 */
[----:B------:R-:W-:Y:S02]  /*32b0*/  IMAD.MOV.U32 R40, RZ, RZ, R23 ;  /* 0x000000ffff287224 */ /* 0x000fe400078e0017 */
[----:B------:R-:W-:-:S07]  /*32c0*/  IMAD.MOV.U32 R36, RZ, RZ, -0x1 ;  /* 0xffffffffff247424 */ /* 0x000fce00078e00ff */
[----:B01234-:R-:W-:Y:S05]  /*32d0*/  WARPSYNC.COLLECTIVE R36, `(.L_x_10539) ;  /* 0x0000000024087348 */ /* 0x01ffea0003c00000 */
[----:B0-----:R0:W0:Y:S02]  /*32e0*/  SHFL.IDX P1, R36, R39, R40, R6 ;  /* 0x0000002827247389 */ /* 0x0010240000020006 */
[----:B01234-:R-:W-:Y:S05]  /*32f0*/  ENDCOLLECTIVE ;  /* 0x000000000000791b */ /* 0x01ffea0003800000 */
.L_x_10539:
[----:B------:R-:W-:Y:S05]  /*3300*/  BSYNC B0 ;  /* 0x0000000000007941 */ /* 0x000fea0003800000 */
.L_x_10538:
[----:B------:R-:W-:Y:S05]  /*3310*/  BRA `(.L_x_10540) ;  /* 0xffffffe800a87947 */ /* 0x000fea000383ffff */
.L_x_10516:
[----:B------:R-:W-:Y:S01]  /*3320*/  BSSY B0, `(.L_x_10541) ;  /* 0x0000006000007945 */ /* 0x000fe20003800000 */
[----:B------:R-:W-:Y:S01]  /*3330*/  MOV R40, R25 ;  /* 0x0000001900287202 */ /* 0x000fe20000000f00 */
[----:B------:R-:W-:-:S07]  /*3340*/  IMAD.MOV.U32 R36, RZ, RZ, -0x1 ;  /* 0xffffffffff247424 */ /* 0x000fce00078e00ff */
[----:B01234-:R-:W-:Y:S05]  /*3350*/  WARPSYNC.COLLECTIVE R36, `(.L_x_10542) ;  /* 0x0000000024087348 */ /* 0x01ffea0003c00000 */
[----:B0-----:R0:W0:Y:S02]  /*3360*/  SHFL.IDX P1, R36, R39, R40, R6 ;  /* 0x0000002827247389 */ /* 0x0010240000020006 */
[----:B01234-:R-:W-:Y:S05]  /*3370*/  ENDCOLLECTIVE ;  /* 0x000000000000791b */ /* 0x01ffea0003800000 */
.L_x_10542:
[----:B------:R-:W-:Y:S05]  /*3380*/  BSYNC B0 ;  /* 0x0000000000007941 */ /* 0x000fea0003800000 */
.L_x_10541:
[----:B------:R-:W-:Y:S05]  /*3390*/  BRA `(.L_x_10543) ;  /* 0xffffffe800a07947 */ /* 0x000fea000383ffff */
.L_x_10518:
[----:B------:R-:W-:Y:S01]  /*33a0*/  BSSY B0, `(.L_x_10544) ;  /* 0x0000006000007945 */ /* 0x000fe20003800000 */
[----:B------:R-:W-:Y:S01]  /*33b0*/  IMAD.MOV.U32 R40, RZ, RZ, R27 ;  /* 0x000000ffff287224 */ /* 0x000fe200078e001b */
[----:B------:R-:W-:-:S07]  /*33c0*/  MOV R36, 0xffffffff ;  /* 0xffffffff00247802 */ /* 0x000fce0000000f00 */
[----:B01234-:R-:W-:Y:S05]  /*33d0*/  WARPSYNC.COLLECTIVE R36, `(.L_x_10545) ;  /* 0x0000000024087348 */ /* 0x01ffea0003c00000 */
[----:B0-----:R0:W0:Y:S02]  /*33e0*/  SHFL.IDX P1, R36, R39, R40, R6 ;  /* 0x0000002827247389 */ /* 0x0010240000020006 */
[----:B01234-:R-:W-:Y:S05]  /*33f0*/  ENDCOLLECTIVE ;  /* 0x000000000000791b */ /* 0x01ffea0003800000 */
.L_x_10545:
[----:B------:R-:W-:Y:S05]  /*3400*/  BSYNC B0 ;  /* 0x0000000000007941 */ /* 0x000fea0003800000 */
.L_x_10544:
[----:B------:R-:W-:Y:S05]  /*3410*/  BRA `(.L_x_10546) ;  /* 0xffffffe800987947 */ /* 0x000fea000383ffff */
.L_x_10520:
[----:B------:R-:W-:Y:S01]  /*3420*/  BSSY B0, `(.L_x_10547) ;  /* 0x0000006000007945 */ /* 0x000fe20003800000 */
[----:B------:R-:W-:Y:S02]  /*3430*/  IMAD.MOV.U32 R40, RZ, RZ, R29 ;  /* 0x000000ffff287224 */ /* 0x000fe400078e001d */
[----:B------:R-:W-:-:S07]  /*3440*/  IMAD.MOV.U32 R36, RZ, RZ, -0x1 ;  /* 0xffffffffff247424 */ /* 0x000fce00078e00ff */
[----:B01234-:R-:W-:Y:S05]  /*3450*/  WARPSYNC.COLLECTIVE R36, `(.L_x_10548) ;  /* 0x0000000024087348 */ /* 0x01ffea0003c00000 */
[----:B0-----:R0:W0:Y:S02]  /*3460*/  SHFL.IDX P1, R36, R39, R40, R6 ;  /* 0x0000002827247389 */ /* 0x0010240000020006 */
[----:B01234-:R-:W-:Y:S05]  /*3470*/  ENDCOLLECTIVE ;  /* 0x000000000000791b */ /* 0x01ffea0003800000 */
.L_x_10548:
[----:B------:R-:W-:Y:S05]  /*3480*/  BSYNC B0 ;  /* 0x0000000000007941 */ /* 0x000fea0003800000 */
.L_x_10547:
[----:B------:R-:W-:Y:S05]  /*3490*/  BRA `(.L_x_10549) ;  /* 0xffffffe800907947 */ /* 0x000fea000383ffff */
.L_x_10522:
[----:B------:R-:W-:Y:S01]  /*34a0*/  BSSY B0, `(.L_x_10550) ;  /* 0x0000006000007945 */ /* 0x000fe20003800000 */
[----:B------:R-:W-:Y:S01]  /*34b0*/  MOV R40, R31 ;  /* 0x0000001f00287202 */ /* 0x000fe20000000f00 */
[----:B------:R-:W-:-:S07]  /*34c0*/  IMAD.MOV.U32 R36, RZ, RZ, -0x1 ;  /* 0xffffffffff247424 */ /* 0x000fce00078e00ff */
[----:B01234-:R-:W-:Y:S05]  /*34d0*/  WARPSYNC.COLLECTIVE R36, `(.L_x_10551) ;  /* 0x0000000024087348 */ /* 0x01ffea0003c00000 */
[----:B0-----:R0:W0:Y:S02]  /*34e0*/  SHFL.IDX P1, R36, R39, R40, R6 ;  /* 0x0000002827247389 */ /* 0x0010240000020006 */
[----:B01234-:R-:W-:Y:S05]  /*34f0*/  ENDCOLLECTIVE ;  /* 0x000000000000791b */ /* 0x01ffea0003800000 */
.L_x_10551:
[----:B------:R-:W-:Y:S05]  /*3500*/  BSYNC B0 ;  /* 0x0000000000007941 */ /* 0x000fea0003800000 */
.L_x_10550:
[----:B------:R-:W-:Y:S05]  /*3510*/  BRA `(.L_x_10552) ;  /* 0xffffffe800887947 */ /* 0x000fea000383ffff */
.L_x_10524:
[----:B------:R-:W-:Y:S01]  /*3520*/  BSSY B0, `(.L_x_10553) ;  /* 0x0000006000007945 */ /* 0x000fe20003800000 */
[----:B------:R-:W-:Y:S01]  /*3530*/  IMAD.MOV.U32 R40, RZ, RZ, R33 ;  /* 0x000000ffff287224 */ /* 0x000fe200078e0021 */
[----:B------:R-:W-:-:S07]  /*3540*/  MOV R36, 0xffffffff ;  /* 0xffffffff00247802 */ /* 0x000fce0000000f00 */
[----:B01234-:R-:W-:Y:S05]  /*3550*/  WARPSYNC.COLLECTIVE R36, `(.L_x_10554) ;  /* 0x0000000024087348 */ /* 0x01ffea0003c00000 */
[----:B0-----:R0:W0:Y:S02]  /*3560*/  SHFL.IDX P1, R36, R39, R40, R6 ;  /* 0x0000002827247389 */ /* 0x0010240000020006 */
[----:B01234-:R-:W-:Y:S05]  /*3570*/  ENDCOLLECTIVE ;  /* 0x000000000000791b */ /* 0x01ffea0003800000 */
.L_x_10554:
[----:B------:R-:W-:Y:S05]  /*3580*/  BSYNC B0 ;  /* 0x0000000000007941 */ /* 0x000fea0003800000 */
.L_x_10553:
[----:B------:R-:W-:Y:S01]  /*3590*/  IMAD.MOV.U32 R39, RZ, RZ, R36 ;  /* 0x000000ffff277224 */ /* 0x000fe200078e0024 */
[----:B------:R-:W-:Y:S06]  /*35a0*/  BRA `(.L_x_10555) ;  /* 0xffffffe8007c7947 */ /* 0x000fec000383ffff */
.L_x_10556:
        /* <DEDUP_REMOVED lines=13> */
.L_x_20561:


//--------------------- .text._Z9cuda_gemmIiLi128ELi8ELi1ELi128ELi4ELi4ELi1EEviiiPT_S1_S1_ii --------------------------
	.section	.text._Z9cuda_gemmIiLi128ELi8ELi1ELi128ELi4ELi4ELi1EEviiiPT_S1_S1_ii,"ax",@progbits
	.align	128
        .global         _Z9cuda_gemmIiLi128ELi8ELi1ELi128ELi4ELi4ELi1EEviiiPT_S1_S1_ii
        .type           _Z9cuda_gemmIiLi128ELi8ELi1ELi128ELi4ELi4ELi1EEviiiPT_S1_S1_ii,@function
        .size           _Z9cuda_gemmIiLi128ELi8ELi1ELi128ELi4ELi4ELi1EEviiiPT_S1_S1_ii,(.L_x_20562 - _Z9cuda_gemmIiLi128ELi8ELi1ELi128ELi4ELi4ELi1EEviiiPT_S1_S1_ii)
        .other          _Z9cuda_gemmIiLi128ELi8ELi1ELi128ELi4ELi4ELi1EEviiiPT_S1_S1_ii,@"STO_CUDA_ENTRY STV_DEFAULT"
_Z9cuda_gemmIiLi128ELi8ELi1ELi128ELi4ELi4ELi1EEviiiPT_S1_S1_ii:
.text._Z9cuda_gemmIiLi128ELi8ELi1ELi128ELi4ELi4ELi1EEviiiPT_S1_S1_ii:
        /* <DEDUP_REMOVED lines=12> */
.L_x_10559:
        /* <DEDUP_REMOVED lines=10> */
.L_x_10558:
[----:B------:R-:W-:Y:S05]  /*0160*/  BSYNC.RECONVERGENT B0 ;  /* 0x0000000000007941 */ /* 0x000fea0003800200 */
.L_x_10557:
        /* <DEDUP_REMOVED lines=62> */
.L_x_10577:
        /* <DEDUP_REMOVED lines=34> */
.L_x_10561:
[----:B------:R-:W-:Y:S05]  /*0770*/  BSYNC.RECONVERGENT B0 ;  /* 0x0000000000007941 */ /* 0x000fea0003800200 */
.L_x_10560:
        /* <DEDUP_REMOVED lines=14> */
.L_x_10564:
        /* <DEDUP_REMOVED lines=22> */
.L_x_10563:
[----:B------:R-:W-:Y:S05]  /*09c0*/  BSYNC.RECONVERGENT B0 ;  /* 0x0000000000007941 */ /* 0x000fea0003800200 */
.L_x_10562:
        /* <DEDUP_REMOVED lines=16> */
.L_x_10566:
[----:B------:R-:W-:Y:S05]  /*0ad0*/  BSYNC.RECONVERGENT B0 ;  /* 0x0000000000007941 */ /* 0x000fea0003800200 */
.L_x_10565:
[----:B------:R-:W-:Y:S04]  /*0ae0*/  BSSY.RECONVERGENT B0, `(.L_x_10567) ;  /* 0x0000010000007945 */ /* 0x000fe80003800200 */
[----:B------:R-:W-:Y:S05]  /*0af0*/  @!P1 BRA `(.L_x_10568) ;  /* 0x0000000000389947 */ /* 0x000fea0003800000 */
[----:B0-----:R-:W0:Y:S01]  /*0b00*/  S2R R18, SR_CgaCtaId ;  /* 0x0000000000127919 */ /* 0x001e220000008800 */
[----:B-1----:R-:W-:-:S05]  /*0b10*/  MOV R17, 0x400 ;  /* 0x0000040000117802 */ /* 0x002fca0000000f00 */
[----:B------:R-:W-:-:S05]  /*0b20*/  VIADD R17, R17, 0x280 ;  /* 0x0000028011117836 */ /* 0x000fca0000000000 */
[----:B0-----:R-:W-:-:S07]  /*0b30*/  LEA R21, R18, R17, 0x18 ;  /* 0x0000001112157211 */ /* 0x001fce00078ec0ff */
.L_x_10569:
        /* <DEDUP_REMOVED lines=10> */
.L_x_10568:
[----:B------:R-:W-:Y:S05]  /*0be0*/  BSYNC.RECONVERGENT B0 ;  /* 0x0000000000007941 */ /* 0x000fea0003800200 */
.L_x_10567:
        /* <DEDUP_REMOVED lines=12> */
.L_x_10571:
        /* <DEDUP_REMOVED lines=11> */
.L_x_10583:
        /* <DEDUP_REMOVED lines=36> */
.L_x_10573:
[----:B------:R-:W-:Y:S05]  /*0fa0*/  BSYNC.RECONVERGENT B0 ;  /* 0x0000000000007941 */ /* 0x000fea0003800200 */
.L_x_10572:
[----:B------:R-:W-:Y:S04]  /*0fb0*/  BSSY.RECONVERGENT B0, `(.L_x_10574) ;  /* 0x0000019000007945 */ /* 0x000fe80003800200 */
[----:B------:R-:W-:Y:S05]  /*0fc0*/  @!P1 BRA `(.L_x_10575) ;  /* 0x00000000005c9947 */ /* 0x000fea0003800000 */
.L_x_10576:
        /* <DEDUP_REMOVED lines=23> */
.L_x_10575:
[----:B------:R-:W-:Y:S05]  /*1140*/  BSYNC.RECONVERGENT B0 ;  /* 0x0000000000007941 */ /* 0x000fea0003800200 */
.L_x_10574:
[----:B------:R-:W-:Y:S05]  /*1150*/  @!P2 BRA `(.L_x_10577) ;  /* 0xfffffff000fca947 */ /* 0x000fea000383ffff */
[----:B------:R-:W-:Y:S05]  /*1160*/  EXIT ;  /* 0x000000000000794d */ /* 0x000fea0003800000 */
.L_x_10570:
[----:B------:R-:W-:Y:S01]  /*1170*/  BSSY B0, `(.L_x_10578) ;  /* 0x0000007000007945 */ /* 0x000fe20003800000 */
[----:B------:R-:W-:Y:S01]  /*1180*/  MOV R32, R6 ;  /* 0x0000000600207202 */ /* 0x000fe20000000f00 */
[----:B------:R-:W-:Y:S01]  /*1190*/  IMAD.MOV.U32 R34, RZ, RZ, 0x1c1f ;  /* 0x00001c1fff227424 */ /* 0x000fe200078e00ff */
[----:B------:R-:W-:-:S07]  /*11a0*/  MOV R31, 0xffffffff ;  /* 0xffffffff001f7802 */ /* 0x000fce0000000f00 */
[----:B01234-:R-:W-:Y:S05]  /*11b0*/  WARPSYNC.COLLECTIVE R31, `(.L_x_10579) ;  /* 0x000000001f087348 */ /* 0x01ffea0003c00000 */
[----:B----4-:R4:W0:Y:S02]  /*11c0*/  SHFL.IDX P3, R25, R21, R32, R34 ;  /* 0x0000002015197389 */ /* 0x0108240000060022 */
[----:B01234-:R-:W-:Y:S05]  /*11d0*/  ENDCOLLECTIVE ;  /* 0x000000000000791b */ /* 0x01ffea0003800000 */
.L_x_10579:
[----:B------:R-:W-:Y:S05]  /*11e0*/  BSYNC B0 ;  /* 0x0000000000007941 */ /* 0x000fea0003800000 */
.L_x_10578:
[----:B------:R-:W-:Y:S01]  /*11f0*/  MOV R32, R12 ;  /* 0x0000000c00207202 */ /* 0x000fe20000000f00 */
[----:B------:R-:W-:Y:S01]  /*1200*/  IMAD.MOV.U32 R34, RZ, RZ, 0x1c1f ;  /* 0x00001c1fff227424 */ /* 0x000fe200078e00ff */
[----:B------:R-:W-:Y:S01]  /*1210*/  MOV R31, 0xffffffff ;  /* 0xffffffff001f7802 */ /* 0x000fe20000000f00 */
[----:B------:R-:W-:-:S07]  /*1220*/  IMAD.MOV.U32 R23, RZ, RZ, R25 ;  /* 0x000000ffff177224 */ /* 0x000fce00078e0019 */
[----:B------:R-:W-:Y:S05]  /*1230*/  WARPSYNC.COLLECTIVE R31, `(.L_x_10580) ;  /* 0x000000001f087348 */ /* 0x000fea0003c00000 */
[----:B------:R0:W1:Y:S02]  /*1240*/  SHFL.IDX P3, R25, R21, R32, R34 ;  /* 0x0000002015197389 */ /* 0x0000640000060022 */
[----:B01----:R-:W-:Y:S05]  /*1250*/  ENDCOLLECTIVE ;  /* 0x000000000000791b */ /* 0x003fea0003800000 */
.L_x_10580:
[----:B------:R-:W-:Y:S01]  /*1260*/  IMAD R22, R16, R23, RZ ;  /* 0x0000001710167224 */ /* 0x000fe200078e02ff */
[----:B------:R-:W-:Y:S01]  /*1270*/  MOV R32, R26 ;  /* 0x0000001a00207202 */ /* 0x000fe20000000f00 */
[----:B------:R-:W-:-:S07]  /*1280*/  IMAD.MOV.U32 R24, RZ, RZ, R25 ;  /* 0x000000ffff187224 */ /* 0x000fce00078e0019 */
[----:B------:R-:W-:Y:S05]  /*1290*/  WARPSYNC.COLLECTIVE R31, `(.L_x_10581) ;  /* 0x000000001f087348 */ /* 0x000fea0003c00000 */
[----:B------:R0:W1:Y:S02]  /*12a0*/  SHFL.IDX P3, R25, R21, R32, R34 ;  /* 0x0000002015197389 */ /* 0x0000640000060022 */
[----:B01----:R-:W-:Y:S05]  /*12b0*/  ENDCOLLECTIVE ;  /* 0x000000000000791b */ /* 0x003fea0003800000 */
.L_x_10581:
[----:B------:R-:W-:Y:S02]  /*12c0*/  IMAD R23, R17, R24, R22 ;  /* 0x0000001811177224 */ /* 0x000fe400078e0216 */
[----:B------:R-:W-:Y:S02]  /*12d0*/  IMAD.MOV.U32 R32, RZ, RZ, R14 ;  /* 0x000000ffff207224 */ /* 0x000fe400078e000e */
[----:B------:R-:W-:-:S07]  /*12e0*/  IMAD R22, R18, R25, R23 ;  /* 0x0000001912167224 */ /* 0x000fce00078e0217 */
[----:B------:R-:W-:Y:S05]  /*12f0*/  WARPSYNC.COLLECTIVE R31, `(.L_x_10582) ;  /* 0x000000001f087348 */ /* 0x000fea0003c00000 */
[----:B------:R0:W1:Y:S02]  /*1300*/  SHFL.IDX P3, R25, R21, R32, R34 ;  /* 0x0000002015197389 */ /* 0x0000640000060022 */
[----:B01----:R-:W-:Y:S05]  /*1310*/  ENDCOLLECTIVE ;  /* 0x000000000000791b */ /* 0x003fea0003800000 */
.L_x_10582:
[----:B------:R-:W-:Y:S01]  /*1320*/  MOV R30, R25 ;  /* 0x00000019001e7202 */ /* 0x000fe20000000f00 */
[----:B------:R-:W-:Y:S06]  /*1330*/  BRA `(.L_x_10583) ;  /* 0xfffffff800887947 */ /* 0x000fec000383ffff */
.L_x_10584:
        /* <DEDUP_REMOVED lines=12> */
.L_x_20562:


//--------------------- .text._Z9cuda_gemmIiLi128ELi8ELi1ELi128ELi4ELi4ELi0EEviiiPT_S1_S1_ii --------------------------
	.section	.text._Z9cuda_gemmIiLi128ELi8ELi1ELi128ELi4ELi4ELi0EEviiiPT_S1_S1_ii,"ax",@progbits
	.align	128
        .global         _Z9cuda_gemmIiLi128ELi8ELi1ELi128ELi4ELi4ELi0EEviiiPT_S1_S1_ii
        .type           _Z9cuda_gemmIiLi128ELi8ELi1ELi128ELi4ELi4ELi0EEviiiPT_S1_S1_ii,@function
        .size           _Z9cuda_gemmIiLi128ELi8ELi1ELi128ELi4ELi4ELi0EEviiiPT_S1_S1_ii,(.L_x_20563 - _Z9cuda_gemmIiLi128ELi8ELi1ELi128ELi4ELi4ELi0EEviiiPT_S1_S1_ii)
        .other          _Z9cuda_gemmIiLi128ELi8ELi1ELi128ELi4ELi4ELi0EEviiiPT_S1_S1_ii,@"STO_CUDA_ENTRY STV_DEFAULT"
_Z9cuda_gemmIiLi128ELi8ELi1ELi128ELi4ELi4ELi0EEviiiPT_S1_S1_ii:
.text._Z9cuda_gemmIiLi128ELi8ELi1ELi128ELi4ELi4ELi0EEviiiPT_S1_S1_ii:
        /* <DEDUP_REMOVED lines=50> */
.L_x_10587:
        /* <DEDUP_REMOVED lines=25> */
.L_x_10586:
[----:B------:R-:W-:Y:S05]  /*04b0*/  BSYNC.RECONVERGENT B0 ;  /* 0x0000000000007941 */ /* 0x000fea0003800200 */
.L_x_10585:
        /* <DEDUP_REMOVED lines=91> */
.L_x_10616:
        /* <DEDUP_REMOVED lines=36> */
.L_x_10589:
[----:B------:R-:W-:Y:S05]  /*0cb0*/  BSYNC.RECONVERGENT B0 ;  /* 0x0000000000007941 */ /* 0x000fea0003800200 */
.L_x_10588:
        /* <DEDUP_REMOVED lines=19> */
.L_x_10592:
        /* <DEDUP_REMOVED lines=31> */
.L_x_10591:
[----:B------:R-:W-:Y:S05]  /*0fe0*/  BSYNC.RECONVERGENT B0 ;  /* 0x0000000000007941 */ /* 0x000fea0003800200 */
.L_x_10590:
        /* <DEDUP_REMOVED lines=21> */
.L_x_10594:
[----:B------:R-:W-:Y:S05]  /*1140*/  BSYNC.RECONVERGENT B0 ;  /* 0x0000000000007941 */ /* 0x000fea0003800200 */
.L_x_10593:
[----:B------:R-:W-:Y:S04]  /*1150*/  BSSY.RECONVERGENT B0, `(.L_x_10595) ;  /* 0x0000015000007945 */ /* 0x000fe80003800200 */
[----:B------:R-:W-:Y:S05]  /*1160*/  @!P1 BRA `(.L_x_10596) ;  /* 0x00000000004c9947 */ /* 0x000fea0003800000 */
[----:B0-23--:R-:W0:Y:S01]  /*1170*/  S2R R4, SR_CgaCtaId ;  /* 0x0000000000047919 */ /* 0x00de220000008800 */
[----:B-1----:R-:W-:-:S05]  /*1180*/  MOV R3, 0x400 ;  /* 0x0000040000037802 */ /* 0x002fca0000000f00 */
[----:B------:R-:W-:-:S05]  /*1190*/  VIADD R3, R3, 0x280 ;  /* 0x0000028003037836 */ /* 0x000fca0000000000 */
[----:B0-----:R-:W-:-:S07]  /*11a0*/  LEA R7, R4, R3, 0x18 ;  /* 0x0000000304077211 */ /* 0x001fce00078ec0ff */
.L_x_10597:
        /* <DEDUP_REMOVED lines=15> */
.L_x_10596:
[----:B------:R-:W-:Y:S05]  /*12a0*/  BSYNC.RECONVERGENT B0 ;  /* 0x0000000000007941 */ /* 0x000fea0003800200 */
.L_x_10595:
        /* <DEDUP_REMOVED lines=53> */
.L_x_10599:
        /* <DEDUP_REMOVED lines=12> */
.L_x_10600:
        /* <DEDUP_REMOVED lines=12> */
.L_x_10601:
        /* <DEDUP_REMOVED lines=32> */
.L_x_10610:
        /* <DEDUP_REMOVED lines=10> */
.L_x_10619:
[----:B-12---:R-:W-:Y:S01]  /*1a20*/  IMAD R23, R10, R23, RZ ;  /* 0x000000170a177224 */ /* 0x006fe200078e02ff */
[----:B------:R-:W-:Y:S06]  /*1a30*/  @!P2 BRA `(.L_x_10604) ;  /* 0x000000000014a947 */ /* 0x000fec0003800000 */
[----:B------:R-:W-:-:S03]  /*1a40*/  UMOV UR6, 0xffffffff ;  /* 0xffffffff00067882 */ /* 0x000fc60000000000 */
[----:B------:R-:W-:Y:S05]  /*1a50*/  BRA.DIV UR6, `(.L_x_10605) ;  /* 0x0000001206a47947 */ /* 0x000fea000b800000 */
[----:B0-----:R-:W-:-:S06]  /*1a60*/  MOV R24, UR5 ;  /* 0x0000000500187c02 */ /* 0x001fcc0008000f00 */
[----:B------:R0:W1:Y:S02]  /*1a70*/  SHFL.IDX PT, R24, R25, R2, R24 ;  /* 0x0000000219187389 */ /* 0x00006400000e0018 */
.L_x_10622:
[----:B-1-3--:R-:W-:-:S07]  /*1a80*/  IMAD R23, R9, R24, R23 ;  /* 0x0000001809177224 */ /* 0x00afce00078e0217 */
.L_x_10604:
[----:B------:R-:W-:-:S13]  /*1a90*/  ISETP.GE.AND P3, PT, R26, 0x3, PT ;  /* 0x000000031a00780c */ /* 0x000fda0003f66270 */
[----:B------:R-:W-:Y:S05]  /*1aa0*/  @!P3 BRA `(.L_x_10606) ;  /* 0x000000000014b947 */ /* 0x000fea0003800000 */
[----:B------:R-:W-:-:S03]  /*1ab0*/  UMOV UR6, 0xffffffff ;  /* 0xffffffff00067882 */ /* 0x000fc60000000000 */
[----:B------:R-:W-:Y:S05]  /*1ac0*/  BRA.DIV UR6, `(.L_x_10607) ;  /* 0x0000001206b07947 */ /* 0x000fea000b800000 */
[----:B0-----:R-:W-:-:S06]  /*1ad0*/  IMAD.U32 R24, RZ, RZ, UR5 ;  /* 0x00000005ff187e24 */ /* 0x001fcc000f8e00ff */
[----:B------:R0:W1:Y:S02]  /*1ae0*/  SHFL.IDX PT, R24, R25, R6, R24 ;  /* 0x0000000619187389 */ /* 0x00006400000e0018 */
.L_x_10625:
[----:B-1----:R-:W-:-:S07]  /*1af0*/  IMAD R23, R8, R24, R23 ;  /* 0x0000001808177224 */ /* 0x002fce00078e0217 */
.L_x_10606:
[----:B------:R-:W-:-:S13]  /*1b00*/  ISETP.GE.AND P4, PT, R26, 0x4, PT ;  /* 0x000000041a00780c */ /* 0x000fda0003f86270 */
[----:B------:R-:W-:Y:S05]  /*1b10*/  @!P4 BRA `(.L_x_10608) ;  /* 0x000000000048c947 */ /* 0x000fea0003800000 */
[----:B------:R-:W-:-:S03]  /*1b20*/  UMOV UR6, 0xffffffff ;  /* 0xffffffff00067882 */ /* 0x000fc60000000000 */
[----:B------:R-:W-:Y:S05]  /*1b30*/  BRA.DIV UR6, `(.L_x_10609) ;  /* 0x0000001206bc7947 */ /* 0x000fea000b800000 */
[----:B0-----:R-:W-:-:S05]  /*1b40*/  IMAD.U32 R24, RZ, RZ, UR5 ;  /* 0x00000005ff187e24 */ /* 0x001fca000f8e00ff */
[----:B------:R0:W1:Y:S02]  /*1b50*/  SHFL.IDX PT, R25, R25, R18, R24 ;  /* 0x0000001219197389 */ /* 0x00006400000e0018 */
.L_x_10628:
[----:B-1----:R-:W-:Y:S01]  /*1b60*/  IMAD R23, R0, R25, R23 ;  /* 0x0000001900177224 */ /* 0x002fe200078e0217 */
[----:B------:R-:W-:Y:S06]  /*1b70*/  BRA `(.L_x_10608) ;  /* 0x0000000000307947 */ /* 0x000fec0003800000 */
.L_x_10602:
        /* <DEDUP_REMOVED lines=12> */
.L_x_10608:
        /* <DEDUP_REMOVED lines=8> */
.L_x_10598:
        /* <DEDUP_REMOVED lines=119> */
.L_x_10612:
[----:B------:R-:W-:Y:S05]  /*2430*/  BSYNC.RECONVERGENT B0 ;  /* 0x0000000000007941 */ /* 0x000fea0003800200 */
.L_x_10611:
        /* <DEDUP_REMOVED lines=13> */
.L_x_10615:
        /* <DEDUP_REMOVED lines=108> */
.L_x_10614:
[----:B------:R-:W-:Y:S05]  /*2bd0*/  BSYNC.RECONVERGENT B0 ;  /* 0x0000000000007941 */ /* 0x000fea0003800200 */
.L_x_10613:
[----:B--23--:R-:W-:Y:S01]  /*2be0*/  IMAD.U32 R2, RZ, RZ, UR14 ;  /* 0x0000000eff027e24 */ /* 0x00cfe2000f8e00ff */
[----:B------:R-:W-:-:S04]  /*2bf0*/  UIADD3 UR4, UPT, UPT, UR14, UR4, URZ ;  /* 0x000000040e047290 */ /* 0x000fc8000fffe0ff */
[----:B------:R-:W-:-:S04]  /*2c00*/  SHF.L.U32 R2, R2, 0x3, RZ ;  /* 0x0000000302027819 */ /* 0x000fc800000006ff */
[----:B------:R-:W-:-:S13]  /*2c10*/  ISETP.LE.U32.AND P0, PT, R2, UR4, PT ;  /* 0x0000000402007c0c */ /* 0x000fda000bf03070 */
[----:B------:R-:W-:Y:S05]  /*2c20*/  @!P0 BRA `(.L_x_10616) ;  /* 0xffffffdc00908947 */ /* 0x000fea000383ffff */
[----:B------:R-:W-:Y:S05]  /*2c30*/  EXIT ;  /* 0x000000000000794d */ /* 0x000fea0003800000 */
.L_x_10603:
        /* <DEDUP_REMOVED lines=8> */
.L_x_10618:
[----:B------:R-:W-:Y:S05]  /*2cc0*/  BSYNC B0 ;  /* 0x0000000000007941 */ /* 0x000fea0003800000 */
.L_x_10617:
[----:B------:R-:W-:Y:S01]  /*2cd0*/  IMAD.MOV.U32 R23, RZ, RZ, R24 ;  /* 0x000000ffff177224 */ /* 0x000fe200078e0018 */
[----:B------:R-:W-:Y:S06]  /*2ce0*/  BRA `(.L_x_10619) ;  /* 0xffffffec004c7947 */ /* 0x000fec000383ffff */
.L_x_10605:
        /* <DEDUP_REMOVED lines=8> */
.L_x_10621:
[----:B------:R-:W-:Y:S05]  /*2d70*/  BSYNC B0 ;  /* 0x0000000000007941 */ /* 0x000fea0003800000 */
.L_x_10620:
[----:B------:R-:W-:Y:S05]  /*2d80*/  BRA `(.L_x_10622) ;  /* 0xffffffec003c7947 */ /* 0x000fea000383ffff */
.L_x_10607:
        /* <DEDUP_REMOVED lines=8> */
.L_x_10624:
[----:B------:R-:W-:Y:S05]  /*2e10*/  BSYNC B0 ;  /* 0x0000000000007941 */ /* 0x000fea0003800000 */
.L_x_10623:
[----:B------:R-:W-:Y:S05]  /*2e20*/  BRA `(.L_x_10625) ;  /* 0xffffffec00307947 */ /* 0x000fea000383ffff */
.L_x_10609:
        /* <DEDUP_REMOVED lines=8> */
.L_x_10627:
[----:B------:R-:W-:Y:S05]  /*2eb0*/  BSYNC B0 ;  /* 0x0000000000007941 */ /* 0x000fea0003800000 */
.L_x_10626:
[----:B------:R-:W-:Y:S01]  /*2ec0*/  MOV R25, R24 ;  /* 0x0000001800197202 */ /* 0x000fe20000000f00 */
[----:B------:R-:W-:Y:S06]  /*2ed0*/  BRA `(.L_x_10628) ;  /* 0xffffffec00207947 */ /* 0x000fec000383ffff */
.L_x_10629:
        /* <DEDUP_REMOVED lines=10> */
.L_x_20563:


//--------------------- .text._Z9cuda_gemmIiLi128ELi8ELi1ELi128ELi2ELi2ELi1EEviiiPT_S1_S1_ii --------------------------
	.section	.text._Z9cuda_gemmIiLi128ELi8ELi1ELi128ELi2ELi2ELi1EEviiiPT_S1_S1_ii,"ax",@progbits
	.align	128
        .global         _Z9cuda_gemmIiLi128ELi8ELi1ELi128ELi2ELi2ELi1EEviiiPT_S1_S1_ii
        .type           _Z9cuda_gemmIiLi128ELi8ELi1ELi128ELi2ELi2ELi1EEviiiPT_S1_S1_ii,@function
        .size           _Z9cuda_gemmIiLi128ELi8ELi1ELi128ELi2ELi2ELi1EEviiiPT_S1_S1_ii,(.L_x_20564 - _Z9cuda_gemmIiLi128ELi8ELi1ELi128ELi2ELi2ELi1EEviiiPT_S1_S1_ii)
        .other          _Z9cuda_gemmIiLi128ELi8ELi1ELi128ELi2ELi2ELi1EEviiiPT_S1_S1_ii,@"STO_CUDA_ENTRY STV_DEFAULT"
_Z9cuda_gemmIiLi128ELi8ELi1ELi128ELi2ELi2ELi1EEviiiPT_S1_S1_ii:
.text._Z9cuda_gemmIiLi128ELi8ELi1ELi128ELi2ELi2ELi1EEviiiPT_S1_S1_ii:
        /* <DEDUP_REMOVED lines=12> */
.L_x_10632:
        /* <DEDUP_REMOVED lines=11> */
.L_x_10631:
[----:B------:R-:W-:Y:S05]  /*0170*/  BSYNC.RECONVERGENT B0 ;  /* 0x0000000000007941 */ /* 0x000fea0003800200 */
.L_x_10630:
        /* <DEDUP_REMOVED lines=50> */
.L_x_10650:
        /* <DEDUP_REMOVED lines=30> */
.L_x_10634:
[----:B------:R-:W-:Y:S05]  /*0680*/  BSYNC.RECONVERGENT B0 ;  /* 0x0000000000007941 */ /* 0x000fea0003800200 */
.L_x_10633:
        /* <DEDUP_REMOVED lines=14> */
.L_x_10637:
        /* <DEDUP_REMOVED lines=22> */
.L_x_10636:
[----:B------:R-:W-:Y:S05]  /*08d0*/  BSYNC.RECONVERGENT B0 ;  /* 0x0000000000007941 */ /* 0x000fea0003800200 */
.L_x_10635:
        /* <DEDUP_REMOVED lines=19> */
.L_x_10639:
[----:B------:R-:W-:Y:S05]  /*0a10*/  BSYNC.RECONVERGENT B0 ;  /* 0x0000000000007941 */ /* 0x000fea0003800200 */
.L_x_10638:
[----:B------:R-:W-:Y:S04]  /*0a20*/  BSSY.RECONVERGENT B0, `(.L_x_10640) ;  /* 0x0000010000007945 */ /* 0x000fe80003800200 */
[----:B------:R-:W-:Y:S05]  /*0a30*/  @!P0 BRA `(.L_x_10641) ;  /* 0x0000000000388947 */ /* 0x000fea0003800000 */
[----:B0-----:R-:W0:Y:S01]  /*0a40*/  S2R R15, SR_CgaCtaId ;  /* 0x00000000000f7919 */ /* 0x001e220000008800 */
[----:B------:R-:W-:-:S04]  /*0a50*/  MOV R14, 0x400 ;  /* 0x00000400000e7802 */ /* 0x000fc80000000f00 */
[----:B------:R-:W-:-:S04]  /*0a60*/  IADD3 R14, PT, PT, R14, 0x280, RZ ;  /* 0x000002800e0e7810 */ /* 0x000fc80007ffe0ff */
[----:B0-----:R-:W-:-:S07]  /*0a70*/  LEA R24, R15, R14, 0x18 ;  /* 0x0000000e0f187211 */ /* 0x001fce00078ec0ff */
.L_x_10642:
        /* <DEDUP_REMOVED lines=10> */
.L_x_10641:
[----:B------:R-:W-:Y:S05]  /*0b20*/  BSYNC.RECONVERGENT B0 ;  /* 0x0000000000007941 */ /* 0x000fea0003800200 */
.L_x_10640:
[----:B------:R3:W4:Y:S01]  /*0b30*/  LDS R13, [R22+0x4] ;  /* 0x00000400160d7984 */ /* 0x0007220000000800 */
[----:B------:R-:W5:Y:S01]  /*0b40*/  S2UR UR7, SR_CgaCtaId ;  /* 0x00000000000779c3 */ /* 0x000f620000008800 */
[----:B------:R-:W-:Y:S01]  /*0b50*/  UMOV UR6, 0x400 ;  /* 0x0000040000067882 */ /* 0x000fe20000000000 */
[----:B0-2---:R-:W-:Y:S01]  /*0b60*/  SHF.R.U32.HI R15, RZ, 0x6, R0 ;  /* 0x00000006ff0f7819 */ /* 0x005fe20000011600 */
[----:B------:R3:W0:Y:S01]  /*0b70*/  LDS R14, [R11+UR4] ;  /* 0x000000040b0e7984 */ /* 0x0006220008000800 */
[----:B------:R-:W-:-:S04]  /*0b80*/  UIADD3 UR6, UPT, UPT, UR6, 0x280, URZ ;  /* 0x0000028006067890 */ /* 0x000fc8000fffe0ff */
[----:B---3-5:R-:W-:-:S12]  /*0b90*/  ULEA UR6, UR7, UR6, 0x18 ;  /* 0x0000000607067291 */ /* 0x028fd8000f8ec0ff */
.L_x_10644:
[----:B--2---:R-:W-:Y:S01]  /*0ba0*/  IMAD R17, R15, 0xc, R10 ;  /* 0x0000000c0f117824 */ /* 0x004fe200078e020a */
[----:B------:R-:W-:-:S05]  /*0bb0*/  UMOV UR7, 0xffffffff ;  /* 0xffffffff00077882 */ /* 0x000fca0000000000 */
[----:B------:R-:W2:Y:S01]  /*0bc0*/  LDS R17, [R17] ;  /* 0x0000000011117984 */ /* 0x000ea20000000800 */
[----:B------:R-:W-:Y:S05]  /*0bd0*/  BRA.DIV UR7, `(.L_x_10643) ;  /* 0x00000006070c7947 */ /* 0x000fea000b800000 */
[----:B--2---:R-:W0:Y:S04]  /*0be0*/  SHFL.IDX PT, R25, R17, R12, 0x1e1f ;  /* 0x001e1f0c11197589 */ /* 0x004e2800000e0000 */
[----:B------:R2:W3:Y:S01]  /*0bf0*/  SHFL.IDX PT, R24, R17, R9, 0x1e1f ;  /* 0x001e1f0911187589 */ /* 0x0004e200000e0000 */
[----:B0-----:R-:W-:-:S07]  /*0c00*/  IMAD R22, R14, R25, RZ ;  /* 0x000000190e167224 */ /* 0x001fce00078e02ff */
.L_x_10654:
        /* <DEDUP_REMOVED lines=35> */
.L_x_10646:
[----:B------:R-:W-:Y:S05]  /*0e40*/  BSYNC.RECONVERGENT B0 ;  /* 0x0000000000007941 */ /* 0x000fea0003800200 */
.L_x_10645:
[----:B------:R-:W-:Y:S04]  /*0e50*/  BSSY.RECONVERGENT B0, `(.L_x_10647) ;  /* 0x0000019000007945 */ /* 0x000fe80003800200 */
[----:B------:R-:W-:Y:S05]  /*0e60*/  @!P0 BRA `(.L_x_10648) ;  /* 0x00000000005c8947 */ /* 0x000fea0003800000 */
.L_x_10649:
        /* <DEDUP_REMOVED lines=23> */
.L_x_10648:
[----:B------:R-:W-:Y:S05]  /*0fe0*/  BSYNC.RECONVERGENT B0 ;  /* 0x0000000000007941 */ /* 0x000fea0003800200 */
.L_x_10647:
[----:B------:R-:W-:Y:S05]  /*0ff0*/  @!P1 BRA `(.L_x_10650) ;  /* 0xfffffff400289947 */ /* 0x000fea000383ffff */
[----:B------:R-:W-:Y:S05]  /*1000*/  EXIT ;  /* 0x000000000000794d */ /* 0x000fea0003800000 */
.L_x_10643:
[----:B------:R-:W-:Y:S01]  /*1010*/  BSSY B0, `(.L_x_10651) ;  /* 0x0000007000007945 */ /* 0x000fe20003800000 */
[----:B------:R-:W-:Y:S01]  /*1020*/  MOV R27, R12 ;  /* 0x0000000c001b7202 */ /* 0x000fe20000000f00 */
[----:B------:R-:W-:Y:S01]  /*1030*/  IMAD.MOV.U32 R28, RZ, RZ, 0x1e1f ;  /* 0x00001e1fff1c7424 */ /* 0x000fe200078e00ff */
[----:B------:R-:W-:-:S07]  /*1040*/  MOV R26, 0xffffffff ;  /* 0xffffffff001a7802 */ /* 0x000fce0000000f00 */
[----:B012-4-:R-:W-:Y:S05]  /*1050*/  WARPSYNC.COLLECTIVE R26, `(.L_x_10652) ;  /* 0x000000001a087348 */ /* 0x017fea0003c00000 */
[----:B--2---:R2:W3:Y:S02]  /*1060*/  SHFL.IDX P3, R24, R17, R27, R28 ;  /* 0x0000001b11187389 */ /* 0x0044e4000006001c */
[----:B01234-:R-:W-:Y:S05]  /*1070*/  ENDCOLLECTIVE ;  /* 0x000000000000791b */ /* 0x01ffea0003800000 */
.L_x_10652:
[----:B------:R-:W-:Y:S05]  /*1080*/  BSYNC B0 ;  /* 0x0000000000007941 */ /* 0x000fea0003800000 */
.L_x_10651:
[----:B------:R-:W-:Y:S01]  /*1090*/  MOV R27, R9 ;  /* 0x00000009001b7202 */ /* 0x000fe20000000f00 */
[----:B------:R-:W-:Y:S01]  /*10a0*/  IMAD.MOV.U32 R28, RZ, RZ, 0x1e1f ;  /* 0x00001e1fff1c7424 */ /* 0x000fe200078e00ff */
[----:B------:R-:W-:Y:S01]  /*10b0*/  MOV R26, 0xffffffff ;  /* 0xffffffff001a7802 */ /* 0x000fe20000000f00 */
[----:B------:R-:W-:-:S07]  /*10c0*/  IMAD.MOV.U32 R25, RZ, RZ, R24 ;  /* 0x000000ffff197224 */ /* 0x000fce00078e0018 */
[----:B------:R-:W-:Y:S05]  /*10d0*/  WARPSYNC.COLLECTIVE R26, `(.L_x_10653) ;  /* 0x000000001a087348 */ /* 0x000fea0003c00000 */
[----:B------:R0:W1:Y:S02]  /*10e0*/  SHFL.IDX P3, R24, R17, R27, R28 ;  /* 0x0000001b11187389 */ /* 0x000064000006001c */
[----:B01----:R-:W-:Y:S05]  /*10f0*/  ENDCOLLECTIVE ;  /* 0x000000000000791b */ /* 0x003fea0003800000 */
.L_x_10653:
[----:B------:R-:W-:Y:S01]  /*1100*/  IMAD R22, R14, R25, RZ ;  /* 0x000000190e167224 */ /* 0x000fe200078e02ff */
[----:B------:R-:W-:Y:S06]  /*1110*/  BRA `(.L_x_10654) ;  /* 0xfffffff800bc7947 */ /* 0x000fec000383ffff */
.L_x_10655:
        /* <DEDUP_REMOVED lines=14> */
.L_x_20564:


//--------------------- .text._Z9cuda_gemmIiLi128ELi8ELi1ELi128ELi2ELi2ELi0EEviiiPT_S1_S1_ii --------------------------
	.section	.text._Z9cuda_gemmIiLi128ELi8ELi1ELi128ELi2ELi2ELi0EEviiiPT_S1_S1_ii,"ax",@progbits
	.align	128
        .global         _Z9cuda_gemmIiLi128ELi8ELi1ELi128ELi2ELi2ELi0EEviiiPT_S1_S1_ii
        .type           _Z9cuda_gemmIiLi128ELi8ELi1ELi128ELi2ELi2ELi0EEviiiPT_S1_S1_ii,@function
        .size           _Z9cuda_gemmIiLi128ELi8ELi1ELi128ELi2ELi2ELi0EEviiiPT_S1_S1_ii,(.L_x_20565 - _Z9cuda_gemmIiLi128ELi8ELi1ELi128ELi2ELi2ELi0EEviiiPT_S1_S1_ii)
        .other          _Z9cuda_gemmIiLi128ELi8ELi1ELi128ELi2ELi2ELi0EEviiiPT_S1_S1_ii,@"STO_CUDA_ENTRY STV_DEFAULT"
_Z9cuda_gemmIiLi128ELi8ELi1ELi128ELi2ELi2ELi0EEviiiPT_S1_S1_ii:
.text._Z9cuda_gemmIiLi128ELi8ELi1ELi128ELi2ELi2ELi0EEviiiPT_S1_S1_ii:
        /* <DEDUP_REMOVED lines=36> */
.L_x_10658:
        /* <DEDUP_REMOVED lines=25> */
.L_x_10657:
[----:B------:R-:W-:Y:S05]  /*03d0*/  BSYNC.RECONVERGENT B0 ;  /* 0x0000000000007941 */ /* 0x000fea0003800200 */
.L_x_10656:
        /* <DEDUP_REMOVED lines=101> */
.L_x_10681:
        /* <DEDUP_REMOVED lines=35> */
.L_x_10660:
[----:B------:R-:W-:Y:S05]  /*0c60*/  BSYNC.RECONVERGENT B0 ;  /* 0x0000000000007941 */ /* 0x000fea0003800200 */
.L_x_10659:
        /* <DEDUP_REMOVED lines=15> */
.L_x_10663:
        /* <DEDUP_REMOVED lines=23> */
.L_x_10662:
[----:B------:R-:W-:Y:S05]  /*0ed0*/  BSYNC.RECONVERGENT B0 ;  /* 0x0000000000007941 */ /* 0x000fea0003800200 */
.L_x_10661:
        /* <DEDUP_REMOVED lines=20> */
.L_x_10665:
[----:B------:R-:W-:Y:S05]  /*1020*/  BSYNC.RECONVERGENT B0 ;  /* 0x0000000000007941 */ /* 0x000fea0003800200 */
.L_x_10664:
[----:B------:R-:W-:Y:S04]  /*1030*/  BSSY.RECONVERGENT B0, `(.L_x_10666) ;  /* 0x0000011000007945 */ /* 0x000fe80003800200 */
[----:B------:R-:W-:Y:S05]  /*1040*/  @!P0 BRA `(.L_x_10667) ;  /* 0x00000000003c8947 */ /* 0x000fea0003800000 */
[----:B--2---:R-:W0:Y:S01]  /*1050*/  S2R R15, SR_CgaCtaId ;  /* 0x00000000000f7919 */ /* 0x004e220000008800 */
[----:B-1-34-:R-:W-:-:S05]  /*1060*/  MOV R12, 0x400 ;  /* 0x00000400000c7802 */ /* 0x01afca0000000f00 */
[----:B------:R-:W-:-:S05]  /*1070*/  VIADD R12, R12, 0x280 ;  /* 0x000002800c0c7836 */ /* 0x000fca0000000000 */
[----:B0-----:R-:W-:-:S07]  /*1080*/  LEA R14, R15, R12, 0x18 ;  /* 0x0000000c0f0e7211 */ /* 0x001fce00078ec0ff */
.L_x_10668:
        /* <DEDUP_REMOVED lines=11> */
.L_x_10667:
[----:B------:R-:W-:Y:S05]  /*1140*/  BSYNC.RECONVERGENT B0 ;  /* 0x0000000000007941 */ /* 0x000fea0003800200 */
.L_x_10666:
        /* <DEDUP_REMOVED lines=51> */
.L_x_10670:
        /* <DEDUP_REMOVED lines=18> */
.L_x_10675:
[----:B------:R-:W-:-:S04]  /*15a0*/  IMAD R21, R20, 0xc, R13 ;  /* 0x0000000c14157824 */ /* 0x000fc800078e020d */
[----:B0-----:R-:W-:-:S06]  /*15b0*/  IMAD R19, R12, 0x4, R21 ;  /* 0x000000040c137824 */ /* 0x001fcc00078e0215 */
[----:B------:R-:W0:Y:S01]  /*15c0*/  LDS R19, [R19] ;  /* 0x0000000013137984 */ /* 0x000e220000000800 */
[----:B------:R-:W-:Y:S05]  /*15d0*/  @P3 BRA `(.L_x_10671) ;  /* 0x0000000000283947 */ /* 0x000fea0003800000 */
[----:B------:R-:W-:-:S03]  /*15e0*/  UMOV UR5, 0xffffffff ;  /* 0xffffffff00057882 */ /* 0x000fc60000000000 */
[----:B------:R-:W-:Y:S05]  /*15f0*/  BRA.DIV UR5, `(.L_x_10672) ;  /* 0x0000001205247947 */ /* 0x000fea000b800000 */
[----:B0-----:R0:W2:Y:S02]  /*1600*/  SHFL.IDX PT, R17, R19, R22, R7 ;  /* 0x0000001613117389 */ /* 0x0010a400000e0007 */
.L_x_10684:
[----:B-12---:R-:W-:Y:S01]  /*1610*/  IMAD R17, R10, R17, RZ ;  /* 0x000000110a117224 */ /* 0x006fe200078e02ff */
[----:B------:R-:W-:Y:S06]  /*1620*/  @!P2 BRA `(.L_x_10673) ;  /* 0x00000000002ca947 */ /* 0x000fec0003800000 */
[----:B------:R-:W-:-:S03]  /*1630*/  UMOV UR5, 0xffffffff ;  /* 0xffffffff00057882 */ /* 0x000fc60000000000 */
[----:B------:R-:W-:Y:S05]  /*1640*/  BRA.DIV UR5, `(.L_x_10674) ;  /* 0x0000001205347947 */ /* 0x000fea000b800000 */
[----:B0-----:R0:W1:Y:S02]  /*1650*/  SHFL.IDX PT, R19, R19, R16, R7 ;  /* 0x0000001013137389 */ /* 0x00106400000e0007 */
.L_x_10687:
[----:B-1-3--:R-:W-:Y:S01]  /*1660*/  IMAD R17, R18, R19, R17 ;  /* 0x0000001312117224 */ /* 0x00afe200078e0211 */
[----:B------:R-:W-:Y:S06]  /*1670*/  BRA `(.L_x_10673) ;  /* 0x0000000000187947 */ /* 0x000fec0003800000 */
.L_x_10671:
[----:B------:R-:W-:Y:S01]  /*1680*/  @P2 LEA R21, R15, R21, 0x2 ;  /* 0x000000150f152211 */ /* 0x000fe200078e10ff */
[----:B01----:R-:W-:Y:S01]  /*1690*/  IMAD R17, R10, R19, RZ ;  /* 0x000000130a117224 */ /* 0x003fe200078e02ff */
[----:B------:R-:W-:-:S04]  /*16a0*/  ISETP.LT.AND P4, PT, RZ, UR15, PT ;  /* 0x0000000fff007c0c */ /* 0x000fc8000bf81270 */
[----:B------:R-:W3:Y:S01]  /*16b0*/  @P2 LDS R21, [R21+0x4] ;  /* 0x0000040015152984 */ /* 0x000ee20000000800 */
[----:B------:R-:W-:-:S05]  /*16c0*/  SEL R17, R17, RZ, P4 ;  /* 0x000000ff11117207 */ /* 0x000fca0002000000 */
[----:B---3--:R-:W-:-:S07]  /*16d0*/  @P2 IMAD R17, R18, R21, R17 ;  /* 0x0000001512112224 */ /* 0x008fce00078e0211 */
.L_x_10673:
        /* <DEDUP_REMOVED lines=8> */
.L_x_10669:
        /* <DEDUP_REMOVED lines=117> */
.L_x_10677:
[----:B------:R-:W-:Y:S05]  /*1eb0*/  BSYNC.RECONVERGENT B0 ;  /* 0x0000000000007941 */ /* 0x000fea0003800200 */
.L_x_10676:
        /* <DEDUP_REMOVED lines=12> */
.L_x_10680:
        /* <DEDUP_REMOVED lines=107> */
.L_x_10679:
[----:B------:R-:W-:Y:S05]  /*2630*/  BSYNC.RECONVERGENT B0 ;  /* 0x0000000000007941 */ /* 0x000fea0003800200 */
.L_x_10678:
[----:B------:R-:W-:Y:S02]  /*2640*/  USHF.L.U32 UR5, UR14, 0x3, URZ ;  /* 0x000000030e057899 */ /* 0x000fe400080006ff */
[----:B------:R-:W-:-:S04]  /*2650*/  UIADD3 UR4, UPT, UPT, UR14, UR4, URZ ;  /* 0x000000040e047290 */ /* 0x000fc8000fffe0ff */
[----:B------:R-:W-:-:S09]  /*2660*/  UISETP.GE.U32.AND UP0, UPT, UR4, UR5, UPT ;  /* 0x000000050400728c */ /* 0x000fd2000bf06070 */
[----:B------:R-:W-:Y:S05]  /*2670*/  BRA.U !UP0, `(.L_x_10681) ;  /* 0xffffffe108ec7547 */ /* 0x000fea000b83ffff */
[----:B------:R-:W-:Y:S05]  /*2680*/  EXIT ;  /* 0x000000000000794d */ /* 0x000fea0003800000 */
.L_x_10672:
[----:B------:R-:W-:Y:S01]  /*2690*/  BSSY B0, `(.L_x_10682) ;  /* 0x0000006000007945 */ /* 0x000fe20003800000 */
[----:B------:R-:W-:Y:S01]  /*26a0*/  IMAD.MOV.U32 R26, RZ, RZ, R22 ;  /* 0x000000ffff1a7224 */ /* 0x000fe200078e0016 */
[----:B------:R-:W-:-:S07]  /*26b0*/  MOV R21, 0xffffffff ;  /* 0xffffffff00157802 */ /* 0x000fce0000000f00 */
[----:B01-3--:R-:W-:Y:S05]  /*26c0*/  WARPSYNC.COLLECTIVE R21, `(.L_x_10683) ;  /* 0x0000000015087348 */ /* 0x00bfea0003c00000 */
[----:B0-----:R0:W2:Y:S02]  /*26d0*/  SHFL.IDX P4, R21, R19, R26, R7 ;  /* 0x0000001a13157389 */ /* 0x0010a40000080007 */
[----:B0123--:R-:W-:Y:S05]  /*26e0*/  ENDCOLLECTIVE ;  /* 0x000000000000791b */ /* 0x00ffea0003800000 */
.L_x_10683:
[----:B------:R-:W-:Y:S05]  /*26f0*/  BSYNC B0 ;  /* 0x0000000000007941 */ /* 0x000fea0003800000 */
.L_x_10682:
[----:B------:R-:W-:Y:S01]  /*2700*/  IMAD.MOV.U32 R17, RZ, RZ, R21 ;  /* 0x000000ffff117224 */ /* 0x000fe200078e0015 */
[----:B------:R-:W-:Y:S06]  /*2710*/  BRA `(.L_x_10684) ;  /* 0xffffffec00bc7947 */ /* 0x000fec000383ffff */
.L_x_10674:
[----:B------:R-:W-:Y:S01]  /*2720*/  BSSY B0, `(.L_x_10685) ;  /* 0x0000006000007945 */ /* 0x000fe20003800000 */
[----:B------:R-:W-:Y:S01]  /*2730*/  MOV R26, R16 ;  /* 0x00000010001a7202 */ /* 0x000fe20000000f00 */
[----:B------:R-:W-:-:S07]  /*2740*/  IMAD.MOV.U32 R21, RZ, RZ, -0x1 ;  /* 0xffffffffff157424 */ /* 0x000fce00078e00ff */
[----:B0--3--:R-:W-:Y:S05]  /*2750*/  WARPSYNC.COLLECTIVE R21, `(.L_x_10686) ;  /* 0x0000000015087348 */ /* 0x009fea0003c00000 */
[----:B------:R1:W2:Y:S02]  /*2760*/  SHFL.IDX P4, R21, R19, R26, R7 ;  /* 0x0000001a13157389 */ /* 0x0002a40000080007 */
[----:B0123--:R-:W-:Y:S05]  /*2770*/  ENDCOLLECTIVE ;  /* 0x000000000000791b */ /* 0x00ffea0003800000 */
.L_x_10686:
[----:B------:R-:W-:Y:S05]  /*2780*/  BSYNC B0 ;  /* 0x0000000000007941 */ /* 0x000fea0003800000 */
.L_x_10685:
[----:B------:R-:W-:Y:S01]  /*2790*/  MOV R19, R21 ;  /* 0x0000001500137202 */ /* 0x000fe20000000f00 */
[----:B------:R-:W-:Y:S06]  /*27a0*/  BRA `(.L_x_10687) ;  /* 0xffffffec00ac7947 */ /* 0x000fec000383ffff */
.L_x_10688:
        /* <DEDUP_REMOVED lines=13> */
.L_x_20565:


//--------------------- .text._Z9cuda_gemmIiLi128ELi8ELi1ELi64ELi64ELi64ELi1EEviiiPT_S1_S1_ii --------------------------
	.section	.text._Z9cuda_gemmIiLi128ELi8ELi1ELi64ELi64ELi64ELi1EEviiiPT_S1_S1_ii,"ax",@progbits
	.align	128
        .global         _Z9cuda_gemmIiLi128ELi8ELi1ELi64ELi64ELi64ELi1EEviiiPT_S1_S1_ii
        .type           _Z9cuda_gemmIiLi128ELi8ELi1ELi64ELi64ELi64ELi1EEviiiPT_S1_S1_ii,@function
        .size           _Z9cuda_gemmIiLi128ELi8ELi1ELi64ELi64ELi64ELi1EEviiiPT_S1_S1_ii,(.L_x_20377 - _Z9cuda_gemmIiLi128ELi8ELi1ELi64ELi64ELi64ELi1EEviiiPT_S1_S1_ii)
        .other          _Z9cuda_gemmIiLi128ELi8ELi1ELi64ELi64ELi64ELi1EEviiiPT_S1_S1_ii,@"STO_CUDA_ENTRY STV_DEFAULT"
_Z9cuda_gemmIiLi128ELi8ELi1ELi64ELi64ELi64ELi1EEviiiPT_S1_S1_ii:
.text._Z9cuda_gemmIiLi128ELi8ELi1ELi64ELi64ELi64ELi1EEviiiPT_S1_S1_ii:
        /* <DEDUP_REMOVED lines=9> */
[----:B------:R-:W-:Y:S05]  /*0090*/  CALL.REL.NOINC `($__internal_87_$__cuda_sm20_div_u16) ;  /* 0x0000002000e47944 */ /* 0x000fea0003c00000 */
        /* <DEDUP_REMOVED lines=15> */
.L_x_10691:
        /* <DEDUP_REMOVED lines=13> */
.L_x_10690:
[----:B--2---:R-:W-:Y:S05]  /*0260*/  BSYNC.RECONVERGENT B0 ;  /* 0x0000000000007941 */ /* 0x004fea0003800200 */
.L_x_10689:
[----:B------:R-:W-:Y:S01]  /*0270*/  BSSY.RECONVERGENT B0, `(.L_x_10692) ;  /* 0x0000028000007945 */ /* 0x000fe20003800200 */
[----:B0-----:R-:W-:-:S07]  /*0280*/  LEA R18, R17, R14, 0x18 ;  /* 0x0000000e11127211 */ /* 0x001fce00078ec0ff */
.L_x_10693:
        /* <DEDUP_REMOVED lines=39> */
.L_x_10692:
        /* <DEDUP_REMOVED lines=56> */
.L_x_10713:
        /* <DEDUP_REMOVED lines=39> */
.L_x_10697:
[----:B------:R-:W-:Y:S05]  /*0af0*/  BSYNC.RECONVERGENT B1 ;  /* 0x0000000000017941 */ /* 0x000fea0003800200 */
.L_x_10696:
        /* <DEDUP_REMOVED lines=13> */
.L_x_10698:
        /* <DEDUP_REMOVED lines=22> */
.L_x_10695:
[----:B------:R-:W-:Y:S05]  /*0d30*/  BSYNC.RECONVERGENT B0 ;  /* 0x0000000000007941 */ /* 0x000fea0003800200 */
.L_x_10694:
        /* <DEDUP_REMOVED lines=23> */
.L_x_10702:
[----:B------:R-:W-:Y:S05]  /*0eb0*/  BSYNC.RECONVERGENT B1 ;  /* 0x0000000000017941 */ /* 0x000fea0003800200 */
.L_x_10701:
[----:B------:R-:W-:Y:S05]  /*0ec0*/  @!P1 BRA `(.L_x_10700) ;  /* 0x0000000000389947 */ /* 0x000fea0003800000 */
[----:B----4-:R-:W4:Y:S01]  /*0ed0*/  S2R R3, SR_CgaCtaId ;  /* 0x0000000000037919 */ /* 0x010f220000008800 */
[----:B01-3--:R-:W-:-:S05]  /*0ee0*/  MOV R2, 0x400 ;  /* 0x0000040000027802 */ /* 0x00bfca0000000f00 */
[----:B------:R-:W-:-:S05]  /*0ef0*/  VIADD R2, R2, 0x4200 ;  /* 0x0000420002027836 */ /* 0x000fca0000000000 */
[----:B----4-:R-:W-:-:S07]  /*0f00*/  LEA R5, R3, R2, 0x18 ;  /* 0x0000000203057211 */ /* 0x010fce00078ec0ff */
.L_x_10703:
        /* <DEDUP_REMOVED lines=10> */
.L_x_10700:
[----:B------:R-:W-:Y:S05]  /*0fb0*/  BSYNC.RECONVERGENT B0 ;  /* 0x0000000000007941 */ /* 0x000fea0003800200 */
.L_x_10699:
[----:B------:R-:W-:Y:S01]  /*0fc0*/  UPLOP3.LUT UP0, UPT, UPT, UPT, UPT, 0x80, 0x8 ;  /* 0x000000000008789c */ /* 0x000fe20003f0f070 */
[----:B------:R-:W-:-:S10]  /*0fd0*/  UMOV UR4, URZ ;  /* 0x000000ff00047c82 */ /* 0x000fd40008000000 */
.L_x_10707:
        /* <DEDUP_REMOVED lines=143> */
.L_x_10706:
        /* <DEDUP_REMOVED lines=104> */
.L_x_10705:
[----:B------:R-:W-:Y:S05]  /*1f50*/  BSYNC.RECONVERGENT B0 ;  /* 0x0000000000007941 */ /* 0x000fea0003800200 */
.L_x_10704:
        /* <DEDUP_REMOVED lines=41> */
.L_x_10711:
[----:B------:R-:W-:Y:S05]  /*21f0*/  BSYNC.RECONVERGENT B1 ;  /* 0x0000000000017941 */ /* 0x000fea0003800200 */
.L_x_10710:
[----:B------:R-:W-:Y:S05]  /*2200*/  @!P2 BRA `(.L_x_10709) ;  /* 0x000000000070a947 */ /* 0x000fea0003800000 */
[----:B0---4-:R-:W0:Y:S01]  /*2210*/  S2R R3, SR_CgaCtaId ;  /* 0x0000000000037919 */ /* 0x011e220000008800 */
[----:B------:R-:W1:Y:S01]  /*2220*/  LDC.64 R10, c[0x0][0x3a0] ;  /* 0x0000e800ff0a7b82 */ /* 0x000e620000000a00 */
[----:B---3--:R-:W-:-:S04]  /*2230*/  MOV R2, 0x400 ;  /* 0x0000040000027802 */ /* 0x008fc80000000f00 */
[----:B------:R-:W-:-:S04]  /*2240*/  IADD3 R2, PT, PT, R2, 0x4200, RZ ;  /* 0x0000420002027810 */ /* 0x000fc80007ffe0ff */
[----:B0-----:R-:W-:-:S07]  /*2250*/  LEA R21, R3, R2, 0x18 ;  /* 0x0000000203157211 */ /* 0x001fce00078ec0ff */
.L_x_10712:
        /* <DEDUP_REMOVED lines=23> */
.L_x_10709:
[----:B------:R-:W-:Y:S05]  /*23d0*/  BSYNC.RECONVERGENT B0 ;  /* 0x0000000000007941 */ /* 0x000fea0003800200 */
.L_x_10708:
[C---:B------:R-:W-:Y:S02]  /*23e0*/  IMAD.IADD R47, R52.reuse, 0x1, R47 ;  /* 0x00000001342f7824 */ /* 0x040fe400078e022f */
[----:B------:R-:W-:-:S05]  /*23f0*/  IMAD.SHL.U32 R0, R52, 0x8, RZ ;  /* 0x0000000834007824 */ /* 0x000fca00078e00ff */
[----:B------:R-:W-:-:S13]  /*2400*/  ISETP.GE.U32.AND P0, PT, R47, R0, PT ;  /* 0x000000002f00720c */ /* 0x000fda0003f06070 */
[----:B------:R-:W-:Y:S05]  /*2410*/  @!P0 BRA `(.L_x_10713) ;  /* 0xffffffe400188947 */ /* 0x000fea000383ffff */
[----:B------:R-:W-:Y:S05]  /*2420*/  EXIT ;  /* 0x000000000000794d */ /* 0x000fea0003800000 */
        .weak           $__internal_87_$__cuda_sm20_div_u16
        .type           $__internal_87_$__cuda_sm20_div_u16,@function
        .size           $__internal_87_$__cuda_sm20_div_u16,(.L_x_20377 - $__internal_87_$__cuda_sm20_div_u16)
$__internal_87_$__cuda_sm20_div_u16:
        /* <DEDUP_REMOVED lines=18> */
[----:B------:R-:W-:Y:S06]  /*2550*/  RET.REL.NODEC R2 `(_Z9cuda_gemmIiLi128ELi8ELi1ELi64ELi64ELi64ELi1EEviiiPT_S1_S1_ii) ;  /* 0xffffffd802a87950 */ /* 0x000fec0003c3ffff */
.L_x_10714:
        /* <DEDUP_REMOVED lines=10> */
.L_x_20377:


//--------------------- .text._Z9cuda_gemmIiLi128ELi8ELi1ELi64ELi64ELi64ELi0EEviiiPT_S1_S1_ii --------------------------
	.section	.text._Z9cuda_gemmIiLi128ELi8ELi1ELi64ELi64ELi64ELi0EEviiiPT_S1_S1_ii,"ax",@progbits
	.align	128
        .global         _Z9cuda_gemmIiLi128ELi8ELi1ELi64ELi64ELi64ELi0EEviiiPT_S1_S1_ii
        .type           _Z9cuda_gemmIiLi128ELi8ELi1ELi64ELi64ELi64ELi0EEviiiPT_S1_S1_ii,@function
        .size           _Z9cuda_gemmIiLi128ELi8ELi1ELi64ELi64ELi64ELi0EEviiiPT_S1_S1_ii,(.L_x_20567 - _Z9cuda_gemmIiLi128ELi8ELi1ELi64ELi64ELi64ELi0EEviiiPT_S1_S1_ii)
        .other          _Z9cuda_gemmIiLi128ELi8ELi1ELi64ELi64ELi64ELi0EEviiiPT_S1_S1_ii,@"STO_CUDA_ENTRY STV_DEFAULT"
_Z9cuda_gemmIiLi128ELi8ELi1ELi64ELi64ELi64ELi0EEviiiPT_S1_S1_ii:
.text._Z9cuda_gemmIiLi128ELi8ELi1ELi64ELi64ELi64ELi0EEviiiPT_S1_S1_ii:
        /* <DEDUP_REMOVED lines=41> */
.L_x_10717:
        /* <DEDUP_REMOVED lines=25> */
.L_x_10716:
[----:B------:R-:W-:Y:S05]  /*0420*/  BSYNC.RECONVERGENT B0 ;  /* 0x0000000000007941 */ /* 0x000fea0003800200 */
.L_x_10715:
        /* <DEDUP_REMOVED lines=88> */
.L_x_10910:
        /* <DEDUP_REMOVED lines=41> */
.L_x_10721:
[----:B------:R-:W-:Y:S05]  /*0c40*/  BSYNC.RECONVERGENT B1 ;  /* 0x0000000000017941 */ /* 0x000fea0003800200 */
.L_x_10720:
        /* <DEDUP_REMOVED lines=12> */
.L_x_10722:
        /* <DEDUP_REMOVED lines=24> */
.L_x_10719:
[----:B------:R-:W-:Y:S05]  /*0e90*/  BSYNC.RECONVERGENT B0 ;  /* 0x0000000000007941 */ /* 0x000fea0003800200 */
.L_x_10718:
        /* <DEDUP_REMOVED lines=19> */
.L_x_10726:
[----:B------:R-:W-:Y:S05]  /*0fd0*/  BSYNC.RECONVERGENT B1 ;  /* 0x0000000000017941 */ /* 0x000fea0003800200 */
.L_x_10725:
[----:B------:R-:W-:Y:S05]  /*0fe0*/  @!P1 BRA `(.L_x_10724) ;  /* 0x00000000003c9947 */ /* 0x000fea0003800000 */
[----:B01-3--:R-:W0:Y:S01]  /*0ff0*/  S2R R48, SR_CgaCtaId ;  /* 0x0000000000307919 */ /* 0x00be220000008800 */
[----:B------:R-:W-:-:S05]  /*1000*/  MOV R41, 0x400 ;  /* 0x0000040000297802 */ /* 0x000fca0000000f00 */
[----:B------:R-:W-:-:S05]  /*1010*/  VIADD R41, R41, 0x4200 ;  /* 0x0000420029297836 */ /* 0x000fca0000000000 */
[----:B0-----:R-:W-:-:S07]  /*1020*/  LEA R49, R48, R41, 0x18 ;  /* 0x0000002930317211 */ /* 0x001fce00078ec0ff */
.L_x_10727:
        /* <DEDUP_REMOVED lines=11> */
.L_x_10724:
[----:B------:R-:W-:Y:S05]  /*10e0*/  BSYNC.RECONVERGENT B0 ;  /* 0x0000000000007941 */ /* 0x000fea0003800200 */
.L_x_10723:
        /* <DEDUP_REMOVED lines=125> */
.L_x_10764:
        /* <DEDUP_REMOVED lines=30> */
.L_x_10730:
        /* <DEDUP_REMOVED lines=8> */
.L_x_10731:
        /* <DEDUP_REMOVED lines=8> */
.L_x_10732:
        /* <DEDUP_REMOVED lines=8> */
.L_x_10733:
        /* <DEDUP_REMOVED lines=8> */
.L_x_10734:
        /* <DEDUP_REMOVED lines=9> */
.L_x_10735:
        /* <DEDUP_REMOVED lines=9> */
.L_x_10736:
        /* <DEDUP_REMOVED lines=9> */
.L_x_10737:
        /* <DEDUP_REMOVED lines=9> */
.L_x_10738:
        /* <DEDUP_REMOVED lines=9> */
.L_x_10739:
        /* <DEDUP_REMOVED lines=9> */
.L_x_10740:
        /* <DEDUP_REMOVED lines=9> */
.L_x_10741:
        /* <DEDUP_REMOVED lines=9> */
.L_x_10742:
        /* <DEDUP_REMOVED lines=9> */
.L_x_10743:
        /* <DEDUP_REMOVED lines=9> */
.L_x_10744:
        /* <DEDUP_REMOVED lines=9> */
.L_x_10745:
        /* <DEDUP_REMOVED lines=9> */
.L_x_10746:
        /* <DEDUP_REMOVED lines=9> */
.L_x_10747:
        /* <DEDUP_REMOVED lines=9> */
.L_x_10748:
        /* <DEDUP_REMOVED lines=9> */
.L_x_10749:
        /* <DEDUP_REMOVED lines=9> */
.L_x_10750:
        /* <DEDUP_REMOVED lines=9> */
.L_x_10751:
        /* <DEDUP_REMOVED lines=9> */
.L_x_10752:
        /* <DEDUP_REMOVED lines=9> */
.L_x_10753:
        /* <DEDUP_REMOVED lines=9> */
.L_x_10754:
        /* <DEDUP_REMOVED lines=9> */
.L_x_10755:
        /* <DEDUP_REMOVED lines=9> */
.L_x_10756:
        /* <DEDUP_REMOVED lines=9> */
.L_x_10757:
        /* <DEDUP_REMOVED lines=9> */
.L_x_10758:
        /* <DEDUP_REMOVED lines=9> */
.L_x_10759:
        /* <DEDUP_REMOVED lines=8> */
.L_x_10760:
        /* <DEDUP_REMOVED lines=42> */
.L_x_10763:
        /* <DEDUP_REMOVED lines=132> */
.L_x_10762:
[----:B------:R-:W-:Y:S05]  /*3610*/  BSYNC.RECONVERGENT B0 ;  /* 0x0000000000007941 */ /* 0x000fea0003800200 */
.L_x_10761:
[----:B------:R-:W-:Y:S01]  /*3620*/  UPLOP3.LUT UP0, UPT, UPT, UPT, UPT, 0x40, 0x4 ;  /* 0x000000000004789c */ /* 0x000fe20003f0e870 */
[----:B------:R-:W-:Y:S01]  /*3630*/  UMOV UR4, 0x20 ;  /* 0x0000002000047882 */ /* 0x000fe20000000000 */
[----:B------:R-:W-:Y:S09]  /*3640*/  BRA.U UP1, `(.L_x_10764) ;  /* 0xffffffe1019c7547 */ /* 0x000ff2000b83ffff */
[----:B------:R-:W-:Y:S05]  /*3650*/  BRA `(.L_x_10728) ;  /* 0x0000003000ac7947 */ /* 0x000fea0003800000 */
.L_x_10729:
        /* <DEDUP_REMOVED lines=151> */
.L_x_10904:
        /* <DEDUP_REMOVED lines=113> */
.L_x_10766:
[----:B------:R-:W-:Y:S05]  /*46e0*/  BSYNC.RECONVERGENT B0 ;  /* 0x0000000000007941 */ /* 0x000fea0003800200 */
.L_x_10765:
        /* <DEDUP_REMOVED lines=13> */
.L_x_10768:
[----:B------:R-:W-:Y:S05]  /*47c0*/  BSYNC.RECONVERGENT B0 ;  /* 0x0000000000007941 */ /* 0x000fea0003800200 */
.L_x_10767:
        /* <DEDUP_REMOVED lines=13> */
.L_x_10770:
[----:B------:R-:W-:Y:S05]  /*48a0*/  BSYNC.RECONVERGENT B0 ;  /* 0x0000000000007941 */ /* 0x000fea0003800200 */
.L_x_10769:
        /* <DEDUP_REMOVED lines=13> */
.L_x_10772:
[----:B------:R-:W-:Y:S05]  /*4980*/  BSYNC.RECONVERGENT B0 ;  /* 0x0000000000007941 */ /* 0x000fea0003800200 */
.L_x_10771:
        /* <DEDUP_REMOVED lines=13> */
.L_x_10774:
[----:B------:R-:W-:Y:S05]  /*4a60*/  BSYNC.RECONVERGENT B0 ;  /* 0x0000000000007941 */ /* 0x000fea0003800200 */
.L_x_10773:
        /* <DEDUP_REMOVED lines=13> */
.L_x_10776:
[----:B------:R-:W-:Y:S05]  /*4b40*/  BSYNC.RECONVERGENT B0 ;  /* 0x0000000000007941 */ /* 0x000fea0003800200 */
.L_x_10775:
        /* <DEDUP_REMOVED lines=13> */
.L_x_10778:
[----:B------:R-:W-:Y:S05]  /*4c20*/  BSYNC.RECONVERGENT B0 ;  /* 0x0000000000007941 */ /* 0x000fea0003800200 */
.L_x_10777:
        /* <DEDUP_REMOVED lines=13> */
.L_x_10780:
[----:B------:R-:W-:Y:S05]  /*4d00*/  BSYNC.RECONVERGENT B0 ;  /* 0x0000000000007941 */ /* 0x000fea0003800200 */
.L_x_10779:
        /* <DEDUP_REMOVED lines=13> */
.L_x_10782:
[----:B------:R-:W-:Y:S05]  /*4de0*/  BSYNC.RECONVERGENT B0 ;  /* 0x0000000000007941 */ /* 0x000fea0003800200 */
.L_x_10781:
        /* <DEDUP_REMOVED lines=13> */
.L_x_10784:
[----:B------:R-:W-:Y:S05]  /*4ec0*/  BSYNC.RECONVERGENT B0 ;  /* 0x0000000000007941 */ /* 0x000fea0003800200 */
.L_x_10783:
        /* <DEDUP_REMOVED lines=13> */
.L_x_10786:
[----:B------:R-:W-:Y:S05]  /*4fa0*/  BSYNC.RECONVERGENT B0 ;  /* 0x0000000000007941 */ /* 0x000fea0003800200 */
.L_x_10785:
        /* <DEDUP_REMOVED lines=13> */
.L_x_10788:
[----:B------:R-:W-:Y:S05]  /*5080*/  BSYNC.RECONVERGENT B0 ;  /* 0x0000000000007941 */ /* 0x000fea0003800200 */
.L_x_10787:
        /* <DEDUP_REMOVED lines=13> */
.L_x_10790:
[----:B------:R-:W-:Y:S05]  /*5160*/  BSYNC.RECONVERGENT B0 ;  /* 0x0000000000007941 */ /* 0x000fea0003800200 */
.L_x_10789:
        /* <DEDUP_REMOVED lines=13> */
.L_x_10792:
[----:B------:R-:W-:Y:S05]  /*5240*/  BSYNC.RECONVERGENT B0 ;  /* 0x0000000000007941 */ /* 0x000fea0003800200 */
.L_x_10791:
        /* <DEDUP_REMOVED lines=13> */
.L_x_10794:
[----:B------:R-:W-:Y:S05]  /*5320*/  BSYNC.RECONVERGENT B0 ;  /* 0x0000000000007941 */ /* 0x000fea0003800200 */
.L_x_10793:
        /* <DEDUP_REMOVED lines=13> */
.L_x_10796:
[----:B------:R-:W-:Y:S05]  /*5400*/  BSYNC.RECONVERGENT B0 ;  /* 0x0000000000007941 */ /* 0x000fea0003800200 */
.L_x_10795:
        /* <DEDUP_REMOVED lines=13> */
.L_x_10798:
[----:B------:R-:W-:Y:S05]  /*54e0*/  BSYNC.RECONVERGENT B0 ;  /* 0x0000000000007941 */ /* 0x000fea0003800200 */
.L_x_10797:
        /* <DEDUP_REMOVED lines=13> */
.L_x_10800:
[----:B------:R-:W-:Y:S05]  /*55c0*/  BSYNC.RECONVERGENT B0 ;  /* 0x0000000000007941 */ /* 0x000fea0003800200 */
.L_x_10799:
        /* <DEDUP_REMOVED lines=13> */
.L_x_10802:
[----:B------:R-:W-:Y:S05]  /*56a0*/  BSYNC.RECONVERGENT B0 ;  /* 0x0000000000007941 */ /* 0x000fea0003800200 */
.L_x_10801:
        /* <DEDUP_REMOVED lines=13> */
.L_x_10804:
[----:B------:R-:W-:Y:S05]  /*5780*/  BSYNC.RECONVERGENT B0 ;  /* 0x0000000000007941 */ /* 0x000fea0003800200 */
.L_x_10803:
        /* <DEDUP_REMOVED lines=13> */
.L_x_10903:
        /* <DEDUP_REMOVED lines=8> */
.L_x_10913:
[----:B01----:R-:W-:-:S07]  /*58e0*/  IMAD R77, R40, R77, RZ ;  /* 0x0000004d284d7224 */ /* 0x003fce00078e02ff */
.L_x_10808:
[----:B------:R-:W-:Y:S05]  /*58f0*/  BSYNC B1 ;  /* 0x0000000000017941 */ /* 0x000fea0003800000 */
.L_x_10807:
[----:B------:R-:W-:Y:S04]  /*5900*/  BSSY B1, `(.L_x_10810) ;  /* 0x0000006000017945 */ /* 0x000fe80003800000 */
[----:B------:R-:W-:Y:S05]  /*5910*/  @!P4 BRA `(.L_x_10811) ;  /* 0x000000000010c947 */ /* 0x000fea0003800000 */
[----:B------:R-:W-:-:S03]  /*5920*/  UMOV UR4, 0xffffffff ;  /* 0xffffffff00047882 */ /* 0x000fc60000000000 */
[----:B------:R-:W-:Y:S05]  /*5930*/  BRA.DIV UR4, `(.L_x_10812) ;  /* 0x0000002204087947 */ /* 0x000fea000b800000 */
[----:B0-----:R0:W0:Y:S02]  /*5940*/  SHFL.IDX PT, R112, R75, R48, R45 ;  /* 0x000000304b707389 */ /* 0x00102400000e002d */
.L_x_10916:
[----:B0-2---:R-:W-:-:S07]  /*5950*/  IMAD R77, R39, R112, R77 ;  /* 0x00000070274d7224 */ /* 0x005fce00078e024d */
.L_x_10811:
[----:B------:R-:W-:Y:S05]  /*5960*/  BSYNC B1 ;  /* 0x0000000000017941 */ /* 0x000fea0003800000 */
.L_x_10810:
[----:B------:R-:W-:Y:S04]  /*5970*/  BSSY B1, `(.L_x_10813) ;  /* 0x0000006000017945 */ /* 0x000fe80003800000 */
[----:B------:R-:W-:Y:S05]  /*5980*/  @!P3 BRA `(.L_x_10814) ;  /* 0x000000000010b947 */ /* 0x000fea0003800000 */
[----:B------:R-:W-:-:S03]  /*5990*/  UMOV UR4, 0xffffffff ;  /* 0xffffffff00047882 */ /* 0x000fc60000000000 */
[----:B------:R-:W-:Y:S05]  /*59a0*/  BRA.DIV UR4, `(.L_x_10815) ;  /* 0x0000002204107947 */ /* 0x000fea000b800000 */
[----:B0-----:R0:W0:Y:S02]  /*59b0*/  SHFL.IDX PT, R79, R75, R50, R45 ;  /* 0x000000324b4f7389 */ /* 0x00102400000e002d */
.L_x_10919:
[----:B0--3--:R-:W-:-:S07]  /*59c0*/  IMAD R77, R38, R79, R77 ;  /* 0x0000004f264d7224 */ /* 0x009fce00078e024d */
.L_x_10814:
[----:B------:R-:W-:Y:S05]  /*59d0*/  BSYNC B1 ;  /* 0x0000000000017941 */ /* 0x000fea0003800000 */
.L_x_10813:
[----:B------:R-:W-:Y:S04]  /*59e0*/  BSSY B1, `(.L_x_10816) ;  /* 0x0000006000017945 */ /* 0x000fe80003800000 */
[----:B------:R-:W-:Y:S05]  /*59f0*/  @!P2 BRA `(.L_x_10817) ;  /* 0x000000000010a947 */ /* 0x000fea0003800000 */
[----:B------:R-:W-:-:S03]  /*5a00*/  UMOV UR4, 0xffffffff ;  /* 0xffffffff00047882 */ /* 0x000fc60000000000 */
[----:B------:R-:W-:Y:S05]  /*5a10*/  BRA.DIV UR4, `(.L_x_10818) ;  /* 0x0000002204147947 */ /* 0x000fea000b800000 */
[----:B0-----:R0:W0:Y:S02]  /*5a20*/  SHFL.IDX PT, R112, R75, R52, R45 ;  /* 0x000000344b707389 */ /* 0x00102400000e002d */
.L_x_10922:
[----:B0---4-:R-:W-:-:S07]  /*5a30*/  IMAD R77, R37, R112, R77 ;  /* 0x00000070254d7224 */ /* 0x011fce00078e024d */
.L_x_10817:
[----:B------:R-:W-:Y:S05]  /*5a40*/  BSYNC B1 ;  /* 0x0000000000017941 */ /* 0x000fea0003800000 */
.L_x_10816:
[----:B------:R-:W-:Y:S04]  /*5a50*/  BSSY B1, `(.L_x_10819) ;  /* 0x0000006000017945 */ /* 0x000fe80003800000 */
[----:B------:R-:W-:Y:S05]  /*5a60*/  @!P6 BRA `(.L_x_10820) ;  /* 0x000000000010e947 */ /* 0x000fea0003800000 */
[----:B------:R-:W-:-:S03]  /*5a70*/  UMOV UR4, 0xffffffff ;  /* 0xffffffff00047882 */ /* 0x000fc60000000000 */
[----:B------:R-:W-:Y:S05]  /*5a80*/  BRA.DIV UR4, `(.L_x_10821) ;  /* 0x00000022041c7947 */ /* 0x000fea000b800000 */
[----:B0-----:R0:W0:Y:S02]  /*5a90*/  SHFL.IDX PT, R79, R75, R54, R45 ;  /* 0x000000364b4f7389 */ /* 0x00102400000e002d */
.L_x_10925:
[----:B0-----:R-:W-:-:S07]  /*5aa0*/  IMAD R77, R36, R79, R77 ;  /* 0x0000004f244d7224 */ /* 0x001fce00078e024d */
.L_x_10820:
[----:B------:R-:W-:Y:S05]  /*5ab0*/  BSYNC B1 ;  /* 0x0000000000017941 */ /* 0x000fea0003800000 */
.L_x_10819:
[----:B------:R-:W-:Y:S01]  /*5ac0*/  ISETP.GE.AND P0, PT, R81, 0x6, PT ;  /* 0x000000065100780c */ /* 0x000fe20003f06270 */
[----:B------:R-:W-:-:S12]  /*5ad0*/  BSSY B1, `(.L_x_10822) ;  /* 0x0000006000017945 */ /* 0x000fd80003800000 */
[----:B------:R-:W-:Y:S05]  /*5ae0*/  @!P0 BRA `(.L_x_10823) ;  /* 0x0000000000108947 */ /* 0x000fea0003800000 */
[----:B------:R-:W-:-:S03]  /*5af0*/  UMOV UR4, 0xffffffff ;  /* 0xffffffff00047882 */ /* 0x000fc60000000000 */
[----:B------:R-:W-:Y:S05]  /*5b00*/  BRA.DIV UR4, `(.L_x_10824) ;  /* 0x00000022041c7947 */ /* 0x000fea000b800000 */
[----:B0-----:R0:W0:Y:S02]  /*5b10*/  SHFL.IDX PT, R112, R75, R56, R45 ;  /* 0x000000384b707389 */ /* 0x00102400000e002d */
.L_x_10928:
[----:B0-----:R-:W-:-:S07]  /*5b20*/  IMAD R77, R35, R112, R77 ;  /* 0x00000070234d7224 */ /* 0x001fce00078e024d */
.L_x_10823:
[----:B------:R-:W-:Y:S05]  /*5b30*/  BSYNC B1 ;  /* 0x0000000000017941 */ /* 0x000fea0003800000 */
.L_x_10822:
[----:B------:R-:W-:Y:S01]  /*5b40*/  ISETP.GE.AND P0, PT, R81, 0x7, PT ;  /* 0x000000075100780c */ /* 0x000fe20003f06270 */
[----:B------:R-:W-:-:S12]  /*5b50*/  BSSY B1, `(.L_x_10825) ;  /* 0x0000006000017945 */ /* 0x000fd80003800000 */
[----:B------:R-:W-:Y:S05]  /*5b60*/  @!P0 BRA `(.L_x_10826) ;  /* 0x0000000000108947 */ /* 0x000fea0003800000 */
[----:B------:R-:W-:-:S03]  /*5b70*/  UMOV UR4, 0xffffffff ;  /* 0xffffffff00047882 */ /* 0x000fc60000000000 */
[----:B------:R-:W-:Y:S05]  /*5b80*/  BRA.DIV UR4, `(.L_x_10827) ;  /* 0x0000002204207947 */ /* 0x000fea000b800000 */
[----:B0-----:R0:W0:Y:S02]  /*5b90*/  SHFL.IDX PT, R79, R75, R58, R45 ;  /* 0x0000003a4b4f7389 */ /* 0x00102400000e002d */
.L_x_10931:
[----:B0-----:R-:W-:-:S07]  /*5ba0*/  IMAD R77, R34, R79, R77 ;  /* 0x0000004f224d7224 */ /* 0x001fce00078e024d */
.L_x_10826:
[----:B------:R-:W-:Y:S05]  /*5bb0*/  BSYNC B1 ;  /* 0x0000000000017941 */ /* 0x000fea0003800000 */
.L_x_10825:
[----:B------:R-:W-:Y:S01]  /*5bc0*/  ISETP.GE.AND P0, PT, R81, 0x8, PT ;  /* 0x000000085100780c */ /* 0x000fe20003f06270 */
[----:B------:R-:W-:-:S12]  /*5bd0*/  BSSY B1, `(.L_x_10828) ;  /* 0x0000006000017945 */ /* 0x000fd80003800000 */
[----:B------:R-:W-:Y:S05]  /*5be0*/  @!P0 BRA `(.L_x_10829) ;  /* 0x0000000000108947 */ /* 0x000fea0003800000 */
[----:B------:R-:W-:-:S03]  /*5bf0*/  UMOV UR4, 0xffffffff ;  /* 0xffffffff00047882 */ /* 0x000fc60000000000 */
[----:B------:R-:W-:Y:S05]  /*5c00*/  BRA.DIV UR4, `(.L_x_10830) ;  /* 0x0000002204207947 */ /* 0x000fea000b800000 */
[----:B0-----:R0:W0:Y:S02]  /*5c10*/  SHFL.IDX PT, R112, R75, R60, R45 ;  /* 0x0000003c4b707389 */ /* 0x00102400000e002d */
.L_x_10934:
[----:B0-----:R-:W-:-:S07]  /*5c20*/  IMAD R77, R33, R112, R77 ;  /* 0x00000070214d7224 */ /* 0x001fce00078e024d */
.L_x_10829:
[----:B------:R-:W-:Y:S05]  /*5c30*/  BSYNC B1 ;  /* 0x0000000000017941 */ /* 0x000fea0003800000 */
.L_x_10828:
[----:B------:R-:W-:Y:S01]  /*5c40*/  ISETP.GE.AND P0, PT, R81, 0x9, PT ;  /* 0x000000095100780c */ /* 0x000fe20003f06270 */
[----:B------:R-:W-:-:S12]  /*5c50*/  BSSY B1, `(.L_x_10831) ;  /* 0x0000006000017945 */ /* 0x000fd80003800000 */
[----:B------:R-:W-:Y:S05]  /*5c60*/  @!P0 BRA `(.L_x_10832) ;  /* 0x0000000000108947 */ /* 0x000fea0003800000 */
[----:B------:R-:W-:-:S03]  /*5c70*/  UMOV UR4, 0xffffffff ;  /* 0xffffffff00047882 */ /* 0x000fc60000000000 */
[----:B------:R-:W-:Y:S05]  /*5c80*/  BRA.DIV UR4, `(.L_x_10833) ;  /* 0x0000002204247947 */ /* 0x000fea000b800000 */
[----:B0-----:R0:W0:Y:S02]  /*5c90*/  SHFL.IDX PT, R79, R75, R62, R45 ;  /* 0x0000003e4b4f7389 */ /* 0x00102400000e002d */
.L_x_10937:
[----:B0-----:R-:W-:-:S07]  /*5ca0*/  IMAD R77, R32, R79, R77 ;  /* 0x0000004f204d7224 */ /* 0x001fce00078e024d */
.L_x_10832:
[----:B------:R-:W-:Y:S05]  /*5cb0*/  BSYNC B1 ;  /* 0x0000000000017941 */ /* 0x000fea0003800000 */
.L_x_10831:
[----:B------:R-:W-:Y:S01]  /*5cc0*/  ISETP.GE.AND P0, PT, R81, 0xa, PT ;  /* 0x0000000a5100780c */ /* 0x000fe20003f06270 */
[----:B------:R-:W-:-:S12]  /*5cd0*/  BSSY B1, `(.L_x_10834) ;  /* 0x0000006000017945 */ /* 0x000fd80003800000 */
[----:B------:R-:W-:Y:S05]  /*5ce0*/  @!P0 BRA `(.L_x_10835) ;  /* 0x0000000000108947 */ /* 0x000fea0003800000 */
[----:B------:R-:W-:-:S03]  /*5cf0*/  UMOV UR4, 0xffffffff ;  /* 0xffffffff00047882 */ /* 0x000fc60000000000 */
[----:B------:R-:W-:Y:S05]  /*5d00*/  BRA.DIV UR4, `(.L_x_10836) ;  /* 0x0000002204247947 */ /* 0x000fea000b800000 */
[----:B0-----:R0:W0:Y:S02]  /*5d10*/  SHFL.IDX PT, R112, R75, R64, R45 ;  /* 0x000000404b707389 */ /* 0x00102400000e002d */
.L_x_10940:
[----:B0-----:R-:W-:-:S07]  /*5d20*/  IMAD R77, R31, R112, R77 ;  /* 0x000000701f4d7224 */ /* 0x001fce00078e024d */
.L_x_10835:
[----:B------:R-:W-:Y:S05]  /*5d30*/  BSYNC B1 ;  /* 0x0000000000017941 */ /* 0x000fea0003800000 */
.L_x_10834:
[----:B------:R-:W-:Y:S01]  /*5d40*/  ISETP.GE.AND P0, PT, R81, 0xb, PT ;  /* 0x0000000b5100780c */ /* 0x000fe20003f06270 */
[----:B------:R-:W-:-:S12]  /*5d50*/  BSSY B1, `(.L_x_10837) ;  /* 0x0000006000017945 */ /* 0x000fd80003800000 */
[----:B------:R-:W-:Y:S05]  /*5d60*/  @!P0 BRA `(.L_x_10838) ;  /* 0x0000000000108947 */ /* 0x000fea0003800000 */
[----:B------:R-:W-:-:S03]  /*5d70*/  UMOV UR4, 0xffffffff ;  /* 0xffffffff00047882 */ /* 0x000fc60000000000 */
[----:B------:R-:W-:Y:S05]  /*5d80*/  BRA.DIV UR4, `(.L_x_10839) ;  /* 0x0000002204287947 */ /* 0x000fea000b800000 */
[----:B0-----:R0:W0:Y:S02]  /*5d90*/  SHFL.IDX PT, R79, R75, R66, R45 ;  /* 0x000000424b4f7389 */ /* 0x00102400000e002d */
.L_x_10943:
[----:B0-----:R-:W-:-:S07]  /*5da0*/  IMAD R77, R30, R79, R77 ;  /* 0x0000004f1e4d7224 */ /* 0x001fce00078e024d */
.L_x_10838:
[----:B------:R-:W-:Y:S05]  /*5db0*/  BSYNC B1 ;  /* 0x0000000000017941 */ /* 0x000fea0003800000 */
.L_x_10837:
[----:B------:R-:W-:Y:S01]  /*5dc0*/  ISETP.GE.AND P0, PT, R81, 0xc, PT ;  /* 0x0000000c5100780c */ /* 0x000fe20003f06270 */
[----:B------:R-:W-:-:S12]  /*5dd0*/  BSSY B1, `(.L_x_10840) ;  /* 0x0000006000017945 */ /* 0x000fd80003800000 */
[----:B------:R-:W-:Y:S05]  /*5de0*/  @!P0 BRA `(.L_x_10841) ;  /* 0x0000000000108947 */ /* 0x000fea0003800000 */
[----:B------:R-:W-:-:S03]  /*5df0*/  UMOV UR4, 0xffffffff ;  /* 0xffffffff00047882 */ /* 0x000fc60000000000 */
[----:B------:R-:W-:Y:S05]  /*5e00*/  BRA.DIV UR4, `(.L_x_10842) ;  /* 0x0000002204287947 */ /* 0x000fea000b800000 */
[----:B0-----:R0:W0:Y:S02]  /*5e10*/  SHFL.IDX PT, R112, R75, R68, R45 ;  /* 0x000000444b707389 */ /* 0x00102400000e002d */
.L_x_10946:
[----:B0-----:R-:W-:-:S07]  /*5e20*/  IMAD R77, R29, R112, R77 ;  /* 0x000000701d4d7224 */ /* 0x001fce00078e024d */
.L_x_10841:
[----:B------:R-:W-:Y:S05]  /*5e30*/  BSYNC B1 ;  /* 0x0000000000017941 */ /* 0x000fea0003800000 */
.L_x_10840:
[----:B------:R-:W-:Y:S01]  /*5e40*/  ISETP.GE.AND P0, PT, R81, 0xd, PT ;  /* 0x0000000d5100780c */ /* 0x000fe20003f06270 */
[----:B------:R-:W-:-:S12]  /*5e50*/  BSSY B1, `(.L_x_10843) ;  /* 0x0000006000017945 */ /* 0x000fd80003800000 */
[----:B------:R-:W-:Y:S05]  /*5e60*/  @!P0 BRA `(.L_x_10844) ;  /* 0x0000000000108947 */ /* 0x000fea0003800000 */
[----:B------:R-:W-:-:S03]  /*5e70*/  UMOV UR4, 0xffffffff ;  /* 0xffffffff00047882 */ /* 0x000fc60000000000 */
[----:B------:R-:W-:Y:S05]  /*5e80*/  BRA.DIV UR4, `(.L_x_10845) ;  /* 0x00000022042c7947 */ /* 0x000fea000b800000 */
[----:B0-----:R0:W0:Y:S02]  /*5e90*/  SHFL.IDX PT, R79, R75, R70, R45 ;  /* 0x000000464b4f7389 */ /* 0x00102400000e002d */
.L_x_10949:
[----:B0-----:R-:W-:-:S07]  /*5ea0*/  IMAD R77, R28, R79, R77 ;  /* 0x0000004f1c4d7224 */ /* 0x001fce00078e024d */
.L_x_10844:
[----:B------:R-:W-:Y:S05]  /*5eb0*/  BSYNC B1 ;  /* 0x0000000000017941 */ /* 0x000fea0003800000 */
.L_x_10843:
[----:B------:R-:W-:Y:S01]  /*5ec0*/  ISETP.GE.AND P0, PT, R81, 0xe, PT ;  /* 0x0000000e5100780c */ /* 0x000fe20003f06270 */
[----:B------:R-:W-:-:S12]  /*5ed0*/  BSSY B1, `(.L_x_10846) ;  /* 0x0000006000017945 */ /* 0x000fd80003800000 */
[----:B------:R-:W-:Y:S05]  /*5ee0*/  @!P0 BRA `(.L_x_10847) ;  /* 0x0000000000108947 */ /* 0x000fea0003800000 */
[----:B------:R-:W-:-:S03]  /*5ef0*/  UMOV UR4, 0xffffffff ;  /* 0xffffffff00047882 */ /* 0x000fc60000000000 */
[----:B------:R-:W-:Y:S05]  /*5f00*/  BRA.DIV UR4, `(.L_x_10848) ;  /* 0x00000022042c7947 */ /* 0x000fea000b800000 */
[----:B0-----:R0:W0:Y:S02]  /*5f10*/  SHFL.IDX PT, R112, R75, R72, R45 ;  /* 0x000000484b707389 */ /* 0x00102400000e002d */
.L_x_10952:
[----:B0-----:R-:W-:-:S07]  /*5f20*/  IMAD R77, R27, R112, R77 ;  /* 0x000000701b4d7224 */ /* 0x001fce00078e024d */
.L_x_10847:
[----:B------:R-:W-:Y:S05]  /*5f30*/  BSYNC B1 ;  /* 0x0000000000017941 */ /* 0x000fea0003800000 */
.L_x_10846:
[----:B------:R-:W-:Y:S01]  /*5f40*/  ISETP.GE.AND P0, PT, R81, 0xf, PT ;  /* 0x0000000f5100780c */ /* 0x000fe20003f06270 */
[----:B------:R-:W-:-:S12]  /*5f50*/  BSSY B1, `(.L_x_10849) ;  /* 0x0000006000017945 */ /* 0x000fd80003800000 */
[----:B------:R-:W-:Y:S05]  /*5f60*/  @!P0 BRA `(.L_x_10850) ;  /* 0x0000000000108947 */ /* 0x000fea0003800000 */
[----:B------:R-:W-:-:S03]  /*5f70*/  UMOV UR4, 0xffffffff ;  /* 0xffffffff00047882 */ /* 0x000fc60000000000 */
[----:B------:R-:W-:Y:S05]  /*5f80*/  BRA.DIV UR4, `(.L_x_10851) ;  /* 0x0000002204307947 */ /* 0x000fea000b800000 */
[----:B0-----:R0:W0:Y:S02]  /*5f90*/  SHFL.IDX PT, R79, R75, R74, R45 ;  /* 0x0000004a4b4f7389 */ /* 0x00102400000e002d */
.L_x_10955:
[----:B0-----:R-:W-:-:S07]  /*5fa0*/  IMAD R77, R26, R79, R77 ;  /* 0x0000004f1a4d7224 */ /* 0x001fce00078e024d */
.L_x_10850:
[----:B------:R-:W-:Y:S05]  /*5fb0*/  BSYNC B1 ;  /* 0x0000000000017941 */ /* 0x000fea0003800000 */
.L_x_10849:
[----:B------:R-:W-:Y:S01]  /*5fc0*/  ISETP.GE.AND P0, PT, R81, 0x10, PT ;  /* 0x000000105100780c */ /* 0x000fe20003f06270 */
[----:B------:R-:W-:-:S12]  /*5fd0*/  BSSY B1, `(.L_x_10852) ;  /* 0x0000006000017945 */ /* 0x000fd80003800000 */
[----:B------:R-:W-:Y:S05]  /*5fe0*/  @!P0 BRA `(.L_x_10853) ;  /* 0x0000000000108947 */ /* 0x000fea0003800000 */
[----:B------:R-:W-:-:S03]  /*5ff0*/  UMOV UR4, 0xffffffff ;  /* 0xffffffff00047882 */ /* 0x000fc60000000000 */
[----:B------:R-:W-:Y:S05]  /*6000*/  BRA.DIV UR4, `(.L_x_10854) ;  /* 0x0000002204307947 */ /* 0x000fea000b800000 */
[----:B0-----:R0:W0:Y:S02]  /*6010*/  SHFL.IDX PT, R112, R75, R76, R45 ;  /* 0x0000004c4b707389 */ /* 0x00102400000e002d */
.L_x_10958:
[----:B0-----:R-:W-:-:S07]  /*6020*/  IMAD R77, R25, R112, R77 ;  /* 0x00000070194d7224 */ /* 0x001fce00078e024d */
.L_x_10853:
[----:B------:R-:W-:Y:S05]  /*6030*/  BSYNC B1 ;  /* 0x0000000000017941 */ /* 0x000fea0003800000 */
.L_x_10852:
[----:B------:R-:W-:Y:S01]  /*6040*/  ISETP.GE.AND P0, PT, R81, 0x11, PT ;  /* 0x000000115100780c */ /* 0x000fe20003f06270 */
[----:B------:R-:W-:-:S12]  /*6050*/  BSSY B1, `(.L_x_10855) ;  /* 0x0000006000017945 */ /* 0x000fd80003800000 */
[----:B------:R-:W-:Y:S05]  /*6060*/  @!P0 BRA `(.L_x_10856) ;  /* 0x0000000000108947 */ /* 0x000fea0003800000 */
[----:B------:R-:W-:-:S03]  /*6070*/  UMOV UR4, 0xffffffff ;  /* 0xffffffff00047882 */ /* 0x000fc60000000000 */
[----:B------:R-:W-:Y:S05]  /*6080*/  BRA.DIV UR4, `(.L_x_10857) ;  /* 0x0000002204347947 */ /* 0x000fea000b800000 */
[----:B0-----:R0:W0:Y:S02]  /*6090*/  SHFL.IDX PT, R79, R75, R78, R45 ;  /* 0x0000004e4b4f7389 */ /* 0x00102400000e002d */
.L_x_10961:
[----:B0-----:R-:W-:-:S07]  /*60a0*/  IMAD R77, R24, R79, R77 ;  /* 0x0000004f184d7224 */ /* 0x001fce00078e024d */
.L_x_10856:
[----:B------:R-:W-:Y:S05]  /*60b0*/  BSYNC B1 ;  /* 0x0000000000017941 */ /* 0x000fea0003800000 */
.L_x_10855:
[----:B------:R-:W-:Y:S01]  /*60c0*/  ISETP.GE.AND P0, PT, R81, 0x12, PT ;  /* 0x000000125100780c */ /* 0x000fe20003f06270 */
[----:B------:R-:W-:-:S12]  /*60d0*/  BSSY B1, `(.L_x_10858) ;  /* 0x0000006000017945 */ /* 0x000fd80003800000 */
[----:B------:R-:W-:Y:S05]  /*60e0*/  @!P0 BRA `(.L_x_10859) ;  /* 0x0000000000108947 */ /* 0x000fea0003800000 */
[----:B------:R-:W-:-:S03]  /*60f0*/  UMOV UR4, 0xffffffff ;  /* 0xffffffff00047882 */ /* 0x000fc60000000000 */
[----:B------:R-:W-:Y:S05]  /*6100*/  BRA.DIV UR4, `(.L_x_10860) ;  /* 0x0000002204347947 */ /* 0x000fea000b800000 */
[----:B0-----:R0:W0:Y:S02]  /*6110*/  SHFL.IDX PT, R112, R75, R80, R45 ;  /* 0x000000504b707389 */ /* 0x00102400000e002d */
.L_x_10964:
[----:B0-----:R-:W-:-:S07]  /*6120*/  IMAD R77, R23, R112, R77 ;  /* 0x00000070174d7224 */ /* 0x001fce00078e024d */
.L_x_10859:
[----:B------:R-:W-:Y:S05]  /*6130*/  BSYNC B1 ;  /* 0x0000000000017941 */ /* 0x000fea0003800000 */
.L_x_10858:
[----:B------:R-:W-:Y:S01]  /*6140*/  ISETP.GE.AND P0, PT, R81, 0x13, PT ;  /* 0x000000135100780c */ /* 0x000fe20003f06270 */
[----:B------:R-:W-:-:S12]  /*6150*/  BSSY B1, `(.L_x_10861) ;  /* 0x0000006000017945 */ /* 0x000fd80003800000 */
[----:B------:R-:W-:Y:S05]  /*6160*/  @!P0 BRA `(.L_x_10862) ;  /* 0x0000000000108947 */ /* 0x000fea0003800000 */
[----:B------:R-:W-:-:S03]  /*6170*/  UMOV UR4, 0xffffffff ;  /* 0xffffffff00047882 */ /* 0x000fc60000000000 */
[----:B------:R-:W-:Y:S05]  /*6180*/  BRA.DIV UR4, `(.L_x_10863) ;  /* 0x0000002204387947 */ /* 0x000fea000b800000 */
[----:B0-----:R0:W0:Y:S02]  /*6190*/  SHFL.IDX PT, R79, R75, R82, R45 ;  /* 0x000000524b4f7389 */ /* 0x00102400000e002d */
.L_x_10967:
[----:B0-----:R-:W-:-:S07]  /*61a0*/  IMAD R77, R22, R79, R77 ;  /* 0x0000004f164d7224 */ /* 0x001fce00078e024d */
.L_x_10862:
[----:B------:R-:W-:Y:S05]  /*61b0*/  BSYNC B1 ;  /* 0x0000000000017941 */ /* 0x000fea0003800000 */
.L_x_10861:
[----:B------:R-:W-:Y:S01]  /*61c0*/  ISETP.GE.AND P0, PT, R81, 0x14, PT ;  /* 0x000000145100780c */ /* 0x000fe20003f06270 */
[----:B------:R-:W-:-:S12]  /*61d0*/  BSSY B1, `(.L_x_10864) ;  /* 0x0000006000017945 */ /* 0x000fd80003800000 */
[----:B------:R-:W-:Y:S05]  /*61e0*/  @!P0 BRA `(.L_x_10865) ;  /* 0x0000000000108947 */ /* 0x000fea0003800000 */
[----:B------:R-:W-:-:S03]  /*61f0*/  UMOV UR4, 0xffffffff ;  /* 0xffffffff00047882 */ /* 0x000fc60000000000 */
[----:B------:R-:W-:Y:S05]  /*6200*/  BRA.DIV UR4, `(.L_x_10866) ;  /* 0x0000002204387947 */ /* 0x000fea000b800000 */
[----:B0-----:R0:W0:Y:S02]  /*6210*/  SHFL.IDX PT, R112, R75, R84, R45 ;  /* 0x000000544b707389 */ /* 0x00102400000e002d */
.L_x_10970:
[----:B0-----:R-:W-:-:S07]  /*6220*/  IMAD R77, R21, R112, R77 ;  /* 0x00000070154d7224 */ /* 0x001fce00078e024d */
.L_x_10865:
[----:B------:R-:W-:Y:S05]  /*6230*/  BSYNC B1 ;  /* 0x0000000000017941 */ /* 0x000fea0003800000 */
.L_x_10864:
[----:B------:R-:W-:Y:S01]  /*6240*/  ISETP.GE.AND P0, PT, R81, 0x15, PT ;  /* 0x000000155100780c */ /* 0x000fe20003f06270 */
[----:B------:R-:W-:-:S12]  /*6250*/  BSSY B1, `(.L_x_10867) ;  /* 0x0000006000017945 */ /* 0x000fd80003800000 */
[----:B------:R-:W-:Y:S05]  /*6260*/  @!P0 BRA `(.L_x_10868) ;  /* 0x0000000000108947 */ /* 0x000fea0003800000 */
[----:B------:R-:W-:-:S03]  /*6270*/  UMOV UR4, 0xffffffff ;  /* 0xffffffff00047882 */ /* 0x000fc60000000000 */
[----:B------:R-:W-:Y:S05]  /*6280*/  BRA.DIV UR4, `(.L_x_10869) ;  /* 0x00000022043c7947 */ /* 0x000fea000b800000 */
[----:B0-----:R0:W0:Y:S02]  /*6290*/  SHFL.IDX PT, R79, R75, R86, R45 ;  /* 0x000000564b4f7389 */ /* 0x00102400000e002d */
.L_x_10973:
[----:B0-----:R-:W-:-:S07]  /*62a0*/  IMAD R77, R20, R79, R77 ;  /* 0x0000004f144d7224 */ /* 0x001fce00078e024d */
.L_x_10868:
[----:B------:R-:W-:Y:S05]  /*62b0*/  BSYNC B1 ;  /* 0x0000000000017941 */ /* 0x000fea0003800000 */
.L_x_10867:
[----:B------:R-:W-:Y:S01]  /*62c0*/  ISETP.GE.AND P0, PT, R81, 0x16, PT ;  /* 0x000000165100780c */ /* 0x000fe20003f06270 */
[----:B------:R-:W-:-:S12]  /*62d0*/  BSSY B1, `(.L_x_10870) ;  /* 0x0000006000017945 */ /* 0x000fd80003800000 */
[----:B------:R-:W-:Y:S05]  /*62e0*/  @!P0 BRA `(.L_x_10871) ;  /* 0x0000000000108947 */ /* 0x000fea0003800000 */
[----:B------:R-:W-:-:S03]  /*62f0*/  UMOV UR4, 0xffffffff ;  /* 0xffffffff00047882 */ /* 0x000fc60000000000 */
[----:B------:R-:W-:Y:S05]  /*6300*/  BRA.DIV UR4, `(.L_x_10872) ;  /* 0x00000022043c7947 */ /* 0x000fea000b800000 */
[----:B0-----:R0:W0:Y:S02]  /*6310*/  SHFL.IDX PT, R112, R75, R88, R45 ;  /* 0x000000584b707389 */ /* 0x00102400000e002d */
.L_x_10976:
[----:B0-----:R-:W-:-:S07]  /*6320*/  IMAD R77, R19, R112, R77 ;  /* 0x00000070134d7224 */ /* 0x001fce00078e024d */
.L_x_10871:
[----:B------:R-:W-:Y:S05]  /*6330*/  BSYNC B1 ;  /* 0x0000000000017941 */ /* 0x000fea0003800000 */
.L_x_10870:
[----:B------:R-:W-:Y:S01]  /*6340*/  ISETP.GE.AND P0, PT, R81, 0x17, PT ;  /* 0x000000175100780c */ /* 0x000fe20003f06270 */
[----:B------:R-:W-:-:S12]  /*6350*/  BSSY B1, `(.L_x_10873) ;  /* 0x0000006000017945 */ /* 0x000fd80003800000 */
[----:B------:R-:W-:Y:S05]  /*6360*/  @!P0 BRA `(.L_x_10874) ;  /* 0x0000000000108947 */ /* 0x000fea0003800000 */
[----:B------:R-:W-:-:S03]  /*6370*/  UMOV UR4, 0xffffffff ;  /* 0xffffffff00047882 */ /* 0x000fc60000000000 */
[----:B------:R-:W-:Y:S05]  /*6380*/  BRA.DIV UR4, `(.L_x_10875) ;  /* 0x0000002204407947 */ /* 0x000fea000b800000 */
[----:B0-----:R0:W0:Y:S02]  /*6390*/  SHFL.IDX PT, R79, R75, R90, R45 ;  /* 0x0000005a4b4f7389 */ /* 0x00102400000e002d */
.L_x_10979:
[----:B0-----:R-:W-:-:S07]  /*63a0*/  IMAD R77, R18, R79, R77 ;  /* 0x0000004f124d7224 */ /* 0x001fce00078e024d */
.L_x_10874:
[----:B------:R-:W-:Y:S05]  /*63b0*/  BSYNC B1 ;  /* 0x0000000000017941 */ /* 0x000fea0003800000 */
.L_x_10873:
[----:B------:R-:W-:Y:S01]  /*63c0*/  ISETP.GE.AND P0, PT, R81, 0x18, PT ;  /* 0x000000185100780c */ /* 0x000fe20003f06270 */
[----:B------:R-:W-:-:S12]  /*63d0*/  BSSY B1, `(.L_x_10876) ;  /* 0x0000006000017945 */ /* 0x000fd80003800000 */
[----:B------:R-:W-:Y:S05]  /*63e0*/  @!P0 BRA `(.L_x_10877) ;  /* 0x0000000000108947 */ /* 0x000fea0003800000 */
[----:B------:R-:W-:-:S03]  /*63f0*/  UMOV UR4, 0xffffffff ;  /* 0xffffffff00047882 */ /* 0x000fc60000000000 */
[----:B------:R-:W-:Y:S05]  /*6400*/  BRA.DIV UR4, `(.L_x_10878) ;  /* 0x0000002204407947 */ /* 0x000fea000b800000 */
[----:B0-----:R0:W0:Y:S02]  /*6410*/  SHFL.IDX PT, R112, R75, R92, R45 ;  /* 0x0000005c4b707389 */ /* 0x00102400000e002d */
.L_x_10982:
[----:B0-----:R-:W-:-:S07]  /*6420*/  IMAD R77, R17, R112, R77 ;  /* 0x00000070114d7224 */ /* 0x001fce00078e024d */
.L_x_10877:
[----:B------:R-:W-:Y:S05]  /*6430*/  BSYNC B1 ;  /* 0x0000000000017941 */ /* 0x000fea0003800000 */
.L_x_10876:
[----:B------:R-:W-:Y:S01]  /*6440*/  ISETP.GE.AND P0, PT, R81, 0x19, PT ;  /* 0x000000195100780c */ /* 0x000fe20003f06270 */
[----:B------:R-:W-:-:S12]  /*6450*/  BSSY B1, `(.L_x_10879) ;  /* 0x0000006000017945 */ /* 0x000fd80003800000 */
[----:B------:R-:W-:Y:S05]  /*6460*/  @!P0 BRA `(.L_x_10880) ;  /* 0x0000000000108947 */ /* 0x000fea0003800000 */
[----:B------:R-:W-:-:S03]  /*6470*/  UMOV UR4, 0xffffffff ;  /* 0xffffffff00047882 */ /* 0x000fc60000000000 */
[----:B------:R-:W-:Y:S05]  /*6480*/  BRA.DIV UR4, `(.L_x_10881) ;  /* 0x0000002204447947 */ /* 0x000fea000b800000 */
[----:B0-----:R0:W0:Y:S02]  /*6490*/  SHFL.IDX PT, R79, R75, R94, R45 ;  /* 0x0000005e4b4f7389 */ /* 0x00102400000e002d */
.L_x_10985:
[----:B0-----:R-:W-:-:S07]  /*64a0*/  IMAD R77, R16, R79, R77 ;  /* 0x0000004f104d7224 */ /* 0x001fce00078e024d */
.L_x_10880:
[----:B------:R-:W-:Y:S05]  /*64b0*/  BSYNC B1 ;  /* 0x0000000000017941 */ /* 0x000fea0003800000 */
.L_x_10879:
[----:B------:R-:W-:Y:S01]  /*64c0*/  ISETP.GE.AND P0, PT, R81, 0x1a, PT ;  /* 0x0000001a5100780c */ /* 0x000fe20003f06270 */
[----:B------:R-:W-:-:S12]  /*64d0*/  BSSY B1, `(.L_x_10882) ;  /* 0x0000006000017945 */ /* 0x000fd80003800000 */
[----:B------:R-:W-:Y:S05]  /*64e0*/  @!P0 BRA `(.L_x_10883) ;  /* 0x0000000000108947 */ /* 0x000fea0003800000 */
[----:B------:R-:W-:-:S03]  /*64f0*/  UMOV UR4, 0xffffffff ;  /* 0xffffffff00047882 */ /* 0x000fc60000000000 */
[----:B------:R-:W-:Y:S05]  /*6500*/  BRA.DIV UR4, `(.L_x_10884) ;  /* 0x0000002204447947 */ /* 0x000fea000b800000 */
[----:B0-----:R0:W0:Y:S02]  /*6510*/  SHFL.IDX PT, R112, R75, R96, R45 ;  /* 0x000000604b707389 */ /* 0x00102400000e002d */
.L_x_10988:
[----:B0-----:R-:W-:-:S07]  /*6520*/  IMAD R77, R15, R112, R77 ;  /* 0x000000700f4d7224 */ /* 0x001fce00078e024d */
.L_x_10883:
[----:B------:R-:W-:Y:S05]  /*6530*/  BSYNC B1 ;  /* 0x0000000000017941 */ /* 0x000fea0003800000 */
.L_x_10882:
[----:B------:R-:W-:Y:S01]  /*6540*/  ISETP.GE.AND P0, PT, R81, 0x1b, PT ;  /* 0x0000001b5100780c */ /* 0x000fe20003f06270 */
[----:B------:R-:W-:-:S12]  /*6550*/  BSSY B1, `(.L_x_10885) ;  /* 0x0000006000017945 */ /* 0x000fd80003800000 */
[----:B------:R-:W-:Y:S05]  /*6560*/  @!P0 BRA `(.L_x_10886) ;  /* 0x0000000000108947 */ /* 0x000fea0003800000 */
[----:B------:R-:W-:-:S03]  /*6570*/  UMOV UR4, 0xffffffff ;  /* 0xffffffff00047882 */ /* 0x000fc60000000000 */
[----:B------:R-:W-:Y:S05]  /*6580*/  BRA.DIV UR4, `(.L_x_10887) ;  /* 0x0000002204487947 */ /* 0x000fea000b800000 */
[----:B0-----:R0:W0:Y:S02]  /*6590*/  SHFL.IDX PT, R79, R75, R98, R45 ;  /* 0x000000624b4f7389 */ /* 0x00102400000e002d */
.L_x_10991:
[----:B0-----:R-:W-:-:S07]  /*65a0*/  IMAD R77, R14, R79, R77 ;  /* 0x0000004f0e4d7224 */ /* 0x001fce00078e024d */
.L_x_10886:
[----:B------:R-:W-:Y:S05]  /*65b0*/  BSYNC B1 ;  /* 0x0000000000017941 */ /* 0x000fea0003800000 */
.L_x_10885:
[----:B------:R-:W-:Y:S01]  /*65c0*/  ISETP.GE.AND P0, PT, R81, 0x1c, PT ;  /* 0x0000001c5100780c */ /* 0x000fe20003f06270 */
[----:B------:R-:W-:-:S12]  /*65d0*/  BSSY B1, `(.L_x_10888) ;  /* 0x0000006000017945 */ /* 0x000fd80003800000 */
[----:B------:R-:W-:Y:S05]  /*65e0*/  @!P0 BRA `(.L_x_10889) ;  /* 0x0000000000108947 */ /* 0x000fea0003800000 */
[----:B------:R-:W-:-:S03]  /*65f0*/  UMOV UR4, 0xffffffff ;  /* 0xffffffff00047882 */ /* 0x000fc60000000000 */
[----:B------:R-:W-:Y:S05]  /*6600*/  BRA.DIV UR4, `(.L_x_10890) ;  /* 0x0000002204487947 */ /* 0x000fea000b800000 */
[----:B0-----:R0:W0:Y:S02]  /*6610*/  SHFL.IDX PT, R112, R75, R100, R45 ;  /* 0x000000644b707389 */ /* 0x00102400000e002d */
.L_x_10994:
[----:B0-----:R-:W-:-:S07]  /*6620*/  IMAD R77, R13, R112, R77 ;  /* 0x000000700d4d7224 */ /* 0x001fce00078e024d */
.L_x_10889:
[----:B------:R-:W-:Y:S05]  /*6630*/  BSYNC B1 ;  /* 0x0000000000017941 */ /* 0x000fea0003800000 */
.L_x_10888:
[----:B------:R-:W-:Y:S01]  /*6640*/  ISETP.GE.AND P0, PT, R81, 0x1d, PT ;  /* 0x0000001d5100780c */ /* 0x000fe20003f06270 */
[----:B------:R-:W-:-:S12]  /*6650*/  BSSY B1, `(.L_x_10891) ;  /* 0x0000006000017945 */ /* 0x000fd80003800000 */
[----:B------:R-:W-:Y:S05]  /*6660*/  @!P0 BRA `(.L_x_10892) ;  /* 0x0000000000108947 */ /* 0x000fea0003800000 */
[----:B------:R-:W-:-:S03]  /*6670*/  UMOV UR4, 0xffffffff ;  /* 0xffffffff00047882 */ /* 0x000fc60000000000 */
[----:B------:R-:W-:Y:S05]  /*6680*/  BRA.DIV UR4, `(.L_x_10893) ;  /* 0x00000022044c7947 */ /* 0x000fea000b800000 */
[----:B0-----:R0:W0:Y:S02]  /*6690*/  SHFL.IDX PT, R79, R75, R102, R45 ;  /* 0x000000664b4f7389 */ /* 0x00102400000e002d */
.L_x_10997:
[----:B0-----:R-:W-:-:S07]  /*66a0*/  IMAD R77, R12, R79, R77 ;  /* 0x0000004f0c4d7224 */ /* 0x001fce00078e024d */
.L_x_10892:
[----:B------:R-:W-:Y:S05]  /*66b0*/  BSYNC B1 ;  /* 0x0000000000017941 */ /* 0x000fea0003800000 */
.L_x_10891:
[----:B------:R-:W-:Y:S01]  /*66c0*/  ISETP.GE.AND P0, PT, R81, 0x1e, PT ;  /* 0x0000001e5100780c */ /* 0x000fe20003f06270 */
[----:B------:R-:W-:-:S12]  /*66d0*/  BSSY B1, `(.L_x_10894) ;  /* 0x0000006000017945 */ /* 0x000fd80003800000 */
[----:B------:R-:W-:Y:S05]  /*66e0*/  @!P0 BRA `(.L_x_10895) ;  /* 0x0000000000108947 */ /* 0x000fea0003800000 */
[----:B------:R-:W-:-:S03]  /*66f0*/  UMOV UR4, 0xffffffff ;  /* 0xffffffff00047882 */ /* 0x000fc60000000000 */
[----:B------:R-:W-:Y:S05]  /*6700*/  BRA.DIV UR4, `(.L_x_10896) ;  /* 0x00000022044c7947 */ /* 0x000fea000b800000 */
[----:B0-----:R0:W0:Y:S02]  /*6710*/  SHFL.IDX PT, R112, R75, R104, R45 ;  /* 0x000000684b707389 */ /* 0x00102400000e002d */
.L_x_11000:
[----:B0-----:R-:W-:-:S07]  /*6720*/  IMAD R77, R11, R112, R77 ;  /* 0x000000700b4d7224 */ /* 0x001fce00078e024d */
.L_x_10895:
[----:B------:R-:W-:Y:S05]  /*6730*/  BSYNC B1 ;  /* 0x0000000000017941 */ /* 0x000fea0003800000 */
.L_x_10894:
[----:B------:R-:W-:Y:S01]  /*6740*/  ISETP.GE.AND P0, PT, R81, 0x1f, PT ;  /* 0x0000001f5100780c */ /* 0x000fe20003f06270 */
[----:B------:R-:W-:-:S12]  /*6750*/  BSSY B1, `(.L_x_10897) ;  /* 0x0000006000017945 */ /* 0x000fd80003800000 */
[----:B------:R-:W-:Y:S05]  /*6760*/  @!P0 BRA `(.L_x_10898) ;  /* 0x0000000000108947 */ /* 0x000fea0003800000 */
[----:B------:R-:W-:-:S03]  /*6770*/  UMOV UR4, 0xffffffff ;  /* 0xffffffff00047882 */ /* 0x000fc60000000000 */
[----:B------:R-:W-:Y:S05]  /*6780*/  BRA.DIV UR4, `(.L_x_10899) ;  /* 0x0000002204507947 */ /* 0x000fea000b800000 */
[----:B0-----:R0:W0:Y:S02]  /*6790*/  SHFL.IDX PT, R79, R75, R106, R45 ;  /* 0x0000006a4b4f7389 */ /* 0x00102400000e002d */
.L_x_11003:
[----:B0-----:R-:W-:-:S07]  /*67a0*/  IMAD R77, R10, R79, R77 ;  /* 0x0000004f0a4d7224 */ /* 0x001fce00078e024d */
.L_x_10898:
[----:B------:R-:W-:Y:S05]  /*67b0*/  BSYNC B1 ;  /* 0x0000000000017941 */ /* 0x000fea0003800000 */
.L_x_10897:
[----:B------:R-:W-:Y:S01]  /*67c0*/  ISETP.GE.AND P0, PT, R81, 0x20, PT ;  /* 0x000000205100780c */ /* 0x000fe20003f06270 */
[----:B------:R-:W-:-:S12]  /*67d0*/  BSSY B1, `(.L_x_10900) ;  /* 0x0000006000017945 */ /* 0x000fd80003800000 */
[----:B------:R-:W-:Y:S05]  /*67e0*/  @!P0 BRA `(.L_x_10901) ;  /* 0x0000000000108947 */ /* 0x000fea0003800000 */
[----:B------:R-:W-:-:S03]  /*67f0*/  UMOV UR4, 0xffffffff ;  /* 0xffffffff00047882 */ /* 0x000fc60000000000 */
[----:B------:R-:W-:Y:S05]  /*6800*/  BRA.DIV UR4, `(.L_x_10902) ;  /* 0x0000002204507947 */ /* 0x000fea000b800000 */
[----:B0-----:R0:W0:Y:S02]  /*6810*/  SHFL.IDX PT, R75, R75, R46, R45 ;  /* 0x0000002e4b4b7389 */ /* 0x00102400000e002d */
.L_x_11006:
[----:B0-----:R-:W-:-:S07]  /*6820*/  IMAD R77, R8, R75, R77 ;  /* 0x0000004b084d7224 */ /* 0x001fce00078e024d */
.L_x_10901:
[----:B------:R-:W-:Y:S05]  /*6830*/  BSYNC B1 ;  /* 0x0000000000017941 */ /* 0x000fea0003800000 */
.L_x_10900:
        /* <DEDUP_REMOVED lines=9> */
.L_x_10806:
[----:B------:R-:W-:Y:S05]  /*68d0*/  BSYNC B0 ;  /* 0x0000000000007941 */ /* 0x000fea0003800000 */
.L_x_10805:
[----:B------:R-:W-:Y:S01]  /*68e0*/  HFMA2 R110, -RZ, RZ, 0, 1.9073486328125e-06 ;  /* 0x00000020ff6e7431 */ /* 0x000fe200000001ff */
[----:B------:R-:W-:Y:S01]  /*68f0*/  PLOP3.LUT P0, PT, PT, PT, PT, 0x8, 0x80 ;  /* 0x000000000080781c */ /* 0x000fe20003f0e170 */
[----:B------:R-:W-:-:S12]  /*6900*/  @P1 BRA `(.L_x_10904) ;  /* 0xffffffd400b01947 */ /* 0x000fd8000383ffff */
.L_x_10728:
        /* <DEDUP_REMOVED lines=123> */
.L_x_10908:
[----:B------:R-:W-:Y:S05]  /*70c0*/  BSYNC.RECONVERGENT B1 ;  /* 0x0000000000017941 */ /* 0x000fea0003800200 */
.L_x_10907:
        /* <DEDUP_REMOVED lines=13> */
.L_x_10909:
        /* <DEDUP_REMOVED lines=109> */
.L_x_10906:
[----:B------:R-:W-:Y:S05]  /*7870*/  BSYNC.RECONVERGENT B0 ;  /* 0x0000000000007941 */ /* 0x000fea0003800200 */
.L_x_10905:
[C---:B------:R-:W-:Y:S01]  /*7880*/  IMAD.SHL.U32 R46, R6.reuse, 0x8, RZ ;  /* 0x00000008062e7824 */ /* 0x040fe200078e00ff */
[----:B------:R-:W-:-:S04]  /*7890*/  IADD3 R47, PT, PT, R6, R47, RZ ;  /* 0x0000002f062f7210 */ /* 0x000fc80007ffe0ff */
[----:B------:R-:W-:-:S13]  /*78a0*/  ISETP.GE.U32.AND P0, PT, R47, R46, PT ;  /* 0x0000002e2f00720c */ /* 0x000fda0003f06070 */
[----:B------:R-:W-:Y:S05]  /*78b0*/  @!P0 BRA `(.L_x_10910) ;  /* 0xffffff90003c8947 */ /* 0x000fea000383ffff */
[----:B------:R-:W-:Y:S05]  /*78c0*/  EXIT ;  /* 0x000000000000794d */ /* 0x000fea0003800000 */
.L_x_10809:
[----:B------:R-:W-:Y:S01]  /*78d0*/  BSSY B2, `(.L_x_10911) ;  /* 0x0000006000027945 */ /* 0x000fe20003800000 */
[----:B------:R-:W-:Y:S02]  /*78e0*/  IMAD.MOV.U32 R112, RZ, RZ, R108 ;  /* 0x000000ffff707224 */ /* 0x000fe400078e006c */
[----:B------:R-:W-:-:S07]  /*78f0*/  IMAD.MOV.U32 R79, RZ, RZ, -0x1 ;  /* 0xffffffffff4f7424 */ /* 0x000fce00078e00ff */
[----:B01234-:R-:W-:Y:S05]  /*7900*/  WARPSYNC.COLLECTIVE R79, `(.L_x_10912) ;  /* 0x000000004f087348 */ /* 0x01ffea0003c00000 */
[----:B0-----:R0:W0:Y:S02]  /*7910*/  SHFL.IDX P0, R79, R75, R112, R45 ;  /* 0x000000704b4f7389 */ /* 0x001024000000002d */
[----:B01234-:R-:W-:Y:S05]  /*7920*/  ENDCOLLECTIVE ;  /* 0x000000000000791b */ /* 0x01ffea0003800000 */
.L_x_10912:
[----:B------:R-:W-:Y:S05]  /*7930*/  BSYNC B2 ;  /* 0x0000000000027941 */ /* 0x000fea0003800000 */
.L_x_10911:
[----:B------:R-:W-:Y:S01]  /*7940*/  IMAD.MOV.U32 R77, RZ, RZ, R79 ;  /* 0x000000ffff4d7224 */ /* 0x000fe200078e004f */
[----:B------:R-:W-:Y:S06]  /*7950*/  BRA `(.L_x_10913) ;  /* 0xffffffdc00e07947 */ /* 0x000fec000383ffff */
.L_x_10812:
[----:B------:R-:W-:Y:S01]  /*7960*/  BSSY B2, `(.L_x_10914) ;  /* 0x0000006000027945 */ /* 0x000fe20003800000 */
[----:B------:R-:W-:Y:S01]  /*7970*/  IMAD.MOV.U32 R112, RZ, RZ, R48 ;  /* 0x000000ffff707224 */ /* 0x000fe200078e0030 */
[----:B------:R-:W-:-:S07]  /*7980*/  MOV R79, 0xffffffff ;  /* 0xffffffff004f7802 */ /* 0x000fce0000000f00 */
[----:B01234-:R-:W-:Y:S05]  /*7990*/  WARPSYNC.COLLECTIVE R79, `(.L_x_10915) ;  /* 0x000000004f087348 */ /* 0x01ffea0003c00000 */
[----:B0-----:R0:W0:Y:S02]  /*79a0*/  SHFL.IDX P0, R79, R75, R112, R45 ;  /* 0x000000704b4f7389 */ /* 0x001024000000002d */
[----:B01234-:R-:W-:Y:S05]  /*79b0*/  ENDCOLLECTIVE ;  /* 0x000000000000791b */ /* 0x01ffea0003800000 */
.L_x_10915:
[----:B------:R-:W-:Y:S05]  /*79c0*/  BSYNC B2 ;  /* 0x0000000000027941 */ /* 0x000fea0003800000 */
.L_x_10914:
[----:B------:R-:W-:Y:S01]  /*79d0*/  IMAD.MOV.U32 R112, RZ, RZ, R79 ;  /* 0x000000ffff707224 */ /* 0x000fe200078e004f */
[----:B------:R-:W-:Y:S06]  /*79e0*/  BRA `(.L_x_10916) ;  /* 0xffffffdc00d87947 */ /* 0x000fec000383ffff */
.L_x_10815:
[----:B------:R-:W-:Y:S01]  /*79f0*/  BSSY B2, `(.L_x_10917) ;  /* 0x0000006000027945 */ /* 0x000fe20003800000 */
[----:B------:R-:W-:Y:S02]  /*7a00*/  IMAD.MOV.U32 R112, RZ, RZ, R50 ;  /* 0x000000ffff707224 */ /* 0x000fe400078e0032 */
[----:B------:R-:W-:-:S07]  /*7a10*/  IMAD.MOV.U32 R79, RZ, RZ, -0x1 ;  /* 0xffffffffff4f7424 */ /* 0x000fce00078e00ff */
[----:B01234-:R-:W-:Y:S05]  /*7a20*/  WARPSYNC.COLLECTIVE R79, `(.L_x_10918) ;  /* 0x000000004f087348 */ /* 0x01ffea0003c00000 */
[----:B0-----:R0:W0:Y:S02]  /*7a30*/  SHFL.IDX P0, R79, R75, R112, R45 ;  /* 0x000000704b4f7389 */ /* 0x001024000000002d */
[----:B01234-:R-:W-:Y:S05]  /*7a40*/  ENDCOLLECTIVE ;  /* 0x000000000000791b */ /* 0x01ffea0003800000 */
.L_x_10918:
[----:B------:R-:W-:Y:S05]  /*7a50*/  BSYNC B2 ;  /* 0x0000000000027941 */ /* 0x000fea0003800000 */
.L_x_10917:
[----:B------:R-:W-:Y:S05]  /*7a60*/  BRA `(.L_x_10919) ;  /* 0xffffffdc00d47947 */ /* 0x000fea000383ffff */
.L_x_10818:
[----:B------:R-:W-:Y:S01]  /*7a70*/  BSSY B2, `(.L_x_10920) ;  /* 0x0000006000027945 */ /* 0x000fe20003800000 */
[----:B------:R-:W-:Y:S02]  /*7a80*/  IMAD.MOV.U32 R112, RZ, RZ, R52 ;  /* 0x000000ffff707224 */ /* 0x000fe400078e0034 */
[----:B------:R-:W-:-:S07]  /*7a90*/  IMAD.MOV.U32 R79, RZ, RZ, -0x1 ;  /* 0xffffffffff4f7424 */ /* 0x000fce00078e00ff */
[----:B01234-:R-:W-:Y:S05]  /*7aa0*/  WARPSYNC.COLLECTIVE R79, `(.L_x_10921) ;  /* 0x000000004f087348 */ /* 0x01ffea0003c00000 */
[----:B0-----:R0:W0:Y:S02]  /*7ab0*/  SHFL.IDX P0, R79, R75, R112, R45 ;  /* 0x000000704b4f7389 */ /* 0x001024000000002d */
[----:B01234-:R-:W-:Y:S05]  /*7ac0*/  ENDCOLLECTIVE ;  /* 0x000000000000791b */ /* 0x01ffea0003800000 */
.L_x_10921:
[----:B------:R-:W-:Y:S05]  /*7ad0*/  BSYNC B2 ;  /* 0x0000000000027941 */ /* 0x000fea0003800000 */
.L_x_10920:
[----:B------:R-:W-:Y:S01]  /*7ae0*/  MOV R112, R79 ;  /* 0x0000004f00707202 */ /* 0x000fe20000000f00 */
[----:B------:R-:W-:Y:S06]  /*7af0*/  BRA `(.L_x_10922) ;  /* 0xffffffdc00cc7947 */ /* 0x000fec000383ffff */
.L_x_10821:
[----:B------:R-:W-:Y:S01]  /*7b00*/  BSSY B2, `(.L_x_10923) ;  /* 0x0000006000027945 */ /* 0x000fe20003800000 */
[----:B------:R-:W-:Y:S02]  /*7b10*/  IMAD.MOV.U32 R112, RZ, RZ, R54 ;  /* 0x000000ffff707224 */ /* 0x000fe400078e0036 */
[----:B------:R-:W-:-:S07]  /*7b20*/  IMAD.MOV.U32 R79, RZ, RZ, -0x1 ;  /* 0xffffffffff4f7424 */ /* 0x000fce00078e00ff */
[----:B01234-:R-:W-:Y:S05]  /*7b30*/  WARPSYNC.COLLECTIVE R79, `(.L_x_10924) ;  /* 0x000000004f087348 */ /* 0x01ffea0003c00000 */
[----:B0-----:R0:W0:Y:S02]  /*7b40*/  SHFL.IDX P0, R79, R75, R112, R45 ;  /* 0x000000704b4f7389 */ /* 0x001024000000002d */
[----:B01234-:R-:W-:Y:S05]  /*7b50*/  ENDCOLLECTIVE ;  /* 0x000000000000791b */ /* 0x01ffea0003800000 */
.L_x_10924:
[----:B------:R-:W-:Y:S05]  /*7b60*/  BSYNC B2 ;  /* 0x0000000000027941 */ /* 0x000fea0003800000 */
.L_x_10923:
[----:B------:R-:W-:Y:S05]  /*7b70*/  BRA `(.L_x_10925) ;  /* 0xffffffdc00c87947 */ /* 0x000fea000383ffff */
.L_x_10824:
[----:B------:R-:W-:Y:S01]  /*7b80*/  BSSY B2, `(.L_x_10926) ;  /* 0x0000006000027945 */ /* 0x000fe20003800000 */
[----:B------:R-:W-:Y:S02]  /*7b90*/  IMAD.MOV.U32 R112, RZ, RZ, R56 ;  /* 0x000000ffff707224 */ /* 0x000fe400078e0038 */
[----:B------:R-:W-:-:S07]  /*7ba0*/  IMAD.MOV.U32 R79, RZ, RZ, -0x1 ;  /* 0xffffffffff4f7424 */ /* 0x000fce00078e00ff */
[----:B01234-:R-:W-:Y:S05]  /*7bb0*/  WARPSYNC.COLLECTIVE R79, `(.L_x_10927) ;  /* 0x000000004f087348 */ /* 0x01ffea0003c00000 */
[----:B0-----:R0:W0:Y:S02]  /*7bc0*/  SHFL.IDX P0, R79, R75, R112, R45 ;  /* 0x000000704b4f7389 */ /* 0x001024000000002d */
[----:B01234-:R-:W-:Y:S05]  /*7bd0*/  ENDCOLLECTIVE ;  /* 0x000000000000791b */ /* 0x01ffea0003800000 */
.L_x_10927:
[----:B------:R-:W-:Y:S05]  /*7be0*/  BSYNC B2 ;  /* 0x0000000000027941 */ /* 0x000fea0003800000 */
.L_x_10926:
[----:B------:R-:W-:Y:S01]  /*7bf0*/  IMAD.MOV.U32 R112, RZ, RZ, R79 ;  /* 0x000000ffff707224 */ /* 0x000fe200078e004f */
[----:B------:R-:W-:Y:S06]  /*7c00*/  BRA `(.L_x_10928) ;  /* 0xffffffdc00c47947 */ /* 0x000fec000383ffff */
.L_x_10827:
[----:B------:R-:W-:Y:S01]  /*7c10*/  BSSY B2, `(.L_x_10929) ;  /* 0x0000006000027945 */ /* 0x000fe20003800000 */
[----:B------:R-:W-:Y:S01]  /*7c20*/  MOV R112, R58 ;  /* 0x0000003a00707202 */ /* 0x000fe20000000f00 */
[----:B------:R-:W-:-:S07]  /*7c30*/  IMAD.MOV.U32 R79, RZ, RZ, -0x1 ;  /* 0xffffffffff4f7424 */ /* 0x000fce00078e00ff */
[----:B01234-:R-:W-:Y:S05]  /*7c40*/  WARPSYNC.COLLECTIVE R79, `(.L_x_10930) ;  /* 0x000000004f087348 */ /* 0x01ffea0003c00000 */
[----:B0-----:R0:W0:Y:S02]  /*7c50*/  SHFL.IDX P0, R79, R75, R112, R45 ;  /* 0x000000704b4f7389 */ /* 0x001024000000002d */
[----:B01234-:R-:W-:Y:S05]  /*7c60*/  ENDCOLLECTIVE ;  /* 0x000000000000791b */ /* 0x01ffea0003800000 */
.L_x_10930:
[----:B------:R-:W-:Y:S05]  /*7c70*/  BSYNC B2 ;  /* 0x0000000000027941 */ /* 0x000fea0003800000 */
.L_x_10929:
[----:B------:R-:W-:Y:S05]  /*7c80*/  BRA `(.L_x_10931) ;  /* 0xffffffdc00c47947 */ /* 0x000fea000383ffff */
.L_x_10830:
[----:B------:R-:W-:Y:S01]  /*7c90*/  BSSY B2, `(.L_x_10932) ;  /* 0x0000006000027945 */ /* 0x000fe20003800000 */
[----:B------:R-:W-:Y:S02]  /*7ca0*/  IMAD.MOV.U32 R112, RZ, RZ, R60 ;  /* 0x000000ffff707224 */ /* 0x000fe400078e003c */
[----:B------:R-:W-:-:S07]  /*7cb0*/  IMAD.MOV.U32 R79, RZ, RZ, -0x1 ;  /* 0xffffffffff4f7424 */ /* 0x000fce00078e00ff */
[----:B01234-:R-:W-:Y:S05]  /*7cc0*/  WARPSYNC.COLLECTIVE R79, `(.L_x_10933) ;  /* 0x000000004f087348 */ /* 0x01ffea0003c00000 */
[----:B0-----:R0:W0:Y:S02]  /*7cd0*/  SHFL.IDX P0, R79, R75, R112, R45 ;  /* 0x000000704b4f7389 */ /* 0x001024000000002d */
[----:B01234-:R-:W-:Y:S05]  /*7ce0*/  ENDCOLLECTIVE ;  /* 0x000000000000791b */ /* 0x01ffea0003800000 */
.L_x_10933:
[----:B------:R-:W-:Y:S05]  /*7cf0*/  BSYNC B2 ;  /* 0x0000000000027941 */ /* 0x000fea0003800000 */
.L_x_10932:
[----:B------:R-:W-:Y:S01]  /*7d00*/  IMAD.MOV.U32 R112, RZ, RZ, R79 ;  /* 0x000000ffff707224 */ /* 0x000fe200078e004f */
[----:B------:R-:W-:Y:S06]  /*7d10*/  BRA `(.L_x_10934) ;  /* 0xffffffdc00c07947 */ /* 0x000fec000383ffff */
.L_x_10833:
[----:B------:R-:W-:Y:S01]  /*7d20*/  BSSY B2, `(.L_x_10935) ;  /* 0x0000006000027945 */ /* 0x000fe20003800000 */
[----:B------:R-:W-:Y:S01]  /*7d30*/  IMAD.MOV.U32 R112, RZ, RZ, R62 ;  /* 0x000000ffff707224 */ /* 0x000fe200078e003e */
[----:B------:R-:W-:-:S07]  /*7d40*/  MOV R79, 0xffffffff ;  /* 0xffffffff004f7802 */ /* 0x000fce0000000f00 */
[----:B01234-:R-:W-:Y:S05]  /*7d50*/  WARPSYNC.COLLECTIVE R79, `(.L_x_10936) ;  /* 0x000000004f087348 */ /* 0x01ffea0003c00000 */
[----:B0-----:R0:W0:Y:S02]  /*7d60*/  SHFL.IDX P0, R79, R75, R112, R45 ;  /* 0x000000704b4f7389 */ /* 0x001024000000002d */
[----:B01234-:R-:W-:Y:S05]  /*7d70*/  ENDCOLLECTIVE ;  /* 0x000000000000791b */ /* 0x01ffea0003800000 */
.L_x_10936:
[----:B------:R-:W-:Y:S05]  /*7d80*/  BSYNC B2 ;  /* 0x0000000000027941 */ /* 0x000fea0003800000 */
.L_x_10935:
[----:B------:R-:W-:Y:S05]  /*7d90*/  BRA `(.L_x_10937) ;  /* 0xffffffdc00c07947 */ /* 0x000fea000383ffff */
.L_x_10836:
[----:B------:R-:W-:Y:S01]  /*7da0*/  BSSY B2, `(.L_x_10938) ;  /* 0x0000006000027945 */ /* 0x000fe20003800000 */
[----:B------:R-:W-:Y:S02]  /*7db0*/  IMAD.MOV.U32 R112, RZ, RZ, R64 ;  /* 0x000000ffff707224 */ /* 0x000fe400078e0040 */
[----:B------:R-:W-:-:S07]  /*7dc0*/  IMAD.MOV.U32 R79, RZ, RZ, -0x1 ;  /* 0xffffffffff4f7424 */ /* 0x000fce00078e00ff */
[----:B01234-:R-:W-:Y:S05]  /*7dd0*/  WARPSYNC.COLLECTIVE R79, `(.L_x_10939) ;  /* 0x000000004f087348 */ /* 0x01ffea0003c00000 */
[----:B0-----:R0:W0:Y:S02]  /*7de0*/  SHFL.IDX P0, R79, R75, R112, R45 ;  /* 0x000000704b4f7389 */ /* 0x001024000000002d */
[----:B01234-:R-:W-:Y:S05]  /*7df0*/  ENDCOLLECTIVE ;  /* 0x000000000000791b */ /* 0x01ffea0003800000 */
.L_x_10939:
[----:B------:R-:W-:Y:S05]  /*7e00*/  BSYNC B2 ;  /* 0x0000000000027941 */ /* 0x000fea0003800000 */
.L_x_10938:
[----:B------:R-:W-:Y:S01]  /*7e10*/  IMAD.MOV.U32 R112, RZ, RZ, R79 ;  /* 0x000000ffff707224 */ /* 0x000fe200078e004f */
[----:B------:R-:W-:Y:S06]  /*7e20*/  BRA `(.L_x_10940) ;  /* 0xffffffdc00bc7947 */ /* 0x000fec000383ffff */
.L_x_10839:
[----:B------:R-:W-:Y:S01]  /*7e30*/  BSSY B2, `(.L_x_10941) ;  /* 0x0000006000027945 */ /* 0x000fe20003800000 */
[----:B------:R-:W-:Y:S02]  /*7e40*/  IMAD.MOV.U32 R112, RZ, RZ, R66 ;  /* 0x000000ffff707224 */ /* 0x000fe400078e0042 */
[----:B------:R-:W-:-:S07]  /*7e50*/  IMAD.MOV.U32 R79, RZ, RZ, -0x1 ;  /* 0xffffffffff4f7424 */ /* 0x000fce00078e00ff */
[----:B01234-:R-:W-:Y:S05]  /*7e60*/  WARPSYNC.COLLECTIVE R79, `(.L_x_10942) ;  /* 0x000000004f087348 */ /* 0x01ffea0003c00000 */
[----:B0-----:R0:W0:Y:S02]  /*7e70*/  SHFL.IDX P0, R79, R75, R112, R45 ;  /* 0x000000704b4f7389 */ /* 0x001024000000002d */
[----:B01234-:R-:W-:Y:S05]  /*7e80*/  ENDCOLLECTIVE ;  /* 0x000000000000791b */ /* 0x01ffea0003800000 */
.L_x_10942:
[----:B------:R-:W-:Y:S05]  /*7e90*/  BSYNC B2 ;  /* 0x0000000000027941 */ /* 0x000fea0003800000 */
.L_x_10941:
[----:B------:R-:W-:Y:S05]  /*7ea0*/  BRA `(.L_x_10943) ;  /* 0xffffffdc00bc7947 */ /* 0x000fea000383ffff */
.L_x_10842:
[----:B------:R-:W-:Y:S01]  /*7eb0*/  BSSY B2, `(.L_x_10944) ;  /* 0x0000006000027945 */ /* 0x000fe20003800000 */
[----:B------:R-:W-:Y:S01]  /*7ec0*/  MOV R112, R68 ;  /* 0x0000004400707202 */ /* 0x000fe20000000f00 */
[----:B------:R-:W-:-:S07]  /*7ed0*/  IMAD.MOV.U32 R79, RZ, RZ, -0x1 ;  /* 0xffffffffff4f7424 */ /* 0x000fce00078e00ff */
[----:B01234-:R-:W-:Y:S05]  /*7ee0*/  WARPSYNC.COLLECTIVE R79, `(.L_x_10945) ;  /* 0x000000004f087348 */ /* 0x01ffea0003c00000 */
[----:B0-----:R0:W0:Y:S02]  /*7ef0*/  SHFL.IDX P0, R79, R75, R112, R45 ;  /* 0x000000704b4f7389 */ /* 0x001024000000002d */
[----:B01234-:R-:W-:Y:S05]  /*7f00*/  ENDCOLLECTIVE ;  /* 0x000000000000791b */ /* 0x01ffea0003800000 */
.L_x_10945:
[----:B------:R-:W-:Y:S05]  /*7f10*/  BSYNC B2 ;  /* 0x0000000000027941 */ /* 0x000fea0003800000 */
.L_x_10944:
[----:B------:R-:W-:Y:S01]  /*7f20*/  IMAD.MOV.U32 R112, RZ, RZ, R79 ;  /* 0x000000ffff707224 */ /* 0x000fe200078e004f */
[----:B------:R-:W-:Y:S06]  /*7f30*/  BRA `(.L_x_10946) ;  /* 0xffffffdc00b87947 */ /* 0x000fec000383ffff */
.L_x_10845:
[----:B------:R-:W-:Y:S01]  /*7f40*/  BSSY B2, `(.L_x_10947) ;  /* 0x0000006000027945 */ /* 0x000fe20003800000 */
[----:B------:R-:W-:Y:S02]  /*7f50*/  IMAD.MOV.U32 R112, RZ, RZ, R70 ;  /* 0x000000ffff707224 */ /* 0x000fe400078e0046 */
[----:B------:R-:W-:-:S07]  /*7f60*/  IMAD.MOV.U32 R79, RZ, RZ, -0x1 ;  /* 0xffffffffff4f7424 */ /* 0x000fce00078e00ff */
[----:B01234-:R-:W-:Y:S05]  /*7f70*/  WARPSYNC.COLLECTIVE R79, `(.L_x_10948) ;  /* 0x000000004f087348 */ /* 0x01ffea0003c00000 */
[----:B0-----:R0:W0:Y:S02]  /*7f80*/  SHFL.IDX P0, R79, R75, R112, R45 ;  /* 0x000000704b4f7389 */ /* 0x001024000000002d */
[----:B01234-:R-:W-:Y:S05]  /*7f90*/  ENDCOLLECTIVE ;  /* 0x000000000000791b */ /* 0x01ffea0003800000 */
.L_x_10948:
[----:B------:R-:W-:Y:S05]  /*7fa0*/  BSYNC B2 ;  /* 0x0000000000027941 */ /* 0x000fea0003800000 */
.L_x_10947:
[----:B------:R-:W-:Y:S05]  /*7fb0*/  BRA `(.L_x_10949) ;  /* 0xffffffdc00b87947 */ /* 0x000fea000383ffff */
.L_x_10848:
[----:B------:R-:W-:Y:S01]  /*7fc0*/  BSSY B2, `(.L_x_10950) ;  /* 0x0000006000027945 */ /* 0x000fe20003800000 */
[----:B------:R-:W-:Y:S01]  /*7fd0*/  IMAD.MOV.U32 R112, RZ, RZ, R72 ;  /* 0x000000ffff707224 */ /* 0x000fe200078e0048 */
[----:B------:R-:W-:-:S07]  /*7fe0*/  MOV R79, 0xffffffff ;  /* 0xffffffff004f7802 */ /* 0x000fce0000000f00 */
[----:B01234-:R-:W-:Y:S05]  /*7ff0*/  WARPSYNC.COLLECTIVE R79, `(.L_x_10951) ;  /* 0x000000004f087348 */ /* 0x01ffea0003c00000 */
[----:B0-----:R0:W0:Y:S02]  /*8000*/  SHFL.IDX P0, R79, R75, R112, R45 ;  /* 0x000000704b4f7389 */ /* 0x001024000000002d */
[----:B01234-:R-:W-:Y:S05]  /*8010*/  ENDCOLLECTIVE ;  /* 0x000000000000791b */ /* 0x01ffea0003800000 */
.L_x_10951:
[----:B------:R-:W-:Y:S05]  /*8020*/  BSYNC B2 ;  /* 0x0000000000027941 */ /* 0x000fea0003800000 */
.L_x_10950:
[----:B------:R-:W-:Y:S01]  /*8030*/  IMAD.MOV.U32 R112, RZ, RZ, R79 ;  /* 0x000000ffff707224 */ /* 0x000fe200078e004f */
[----:B------:R-:W-:Y:S06]  /*8040*/  BRA `(.L_x_10952) ;  /* 0xffffffdc00b47947 */ /* 0x000fec000383ffff */
.L_x_10851:
[----:B------:R-:W-:Y:S01]  /*8050*/  BSSY B2, `(.L_x_10953) ;  /* 0x0000006000027945 */ /* 0x000fe20003800000 */
[----:B------:R-:W-:Y:S02]  /*8060*/  IMAD.MOV.U32 R112, RZ, RZ, R74 ;  /* 0x000000ffff707224 */ /* 0x000fe400078e004a */
[----:B------:R-:W-:-:S07]  /*8070*/  IMAD.MOV.U32 R79, RZ, RZ, -0x1 ;  /* 0xffffffffff4f7424 */ /* 0x000fce00078e00ff */
[----:B01234-:R-:W-:Y:S05]  /*8080*/  WARPSYNC.COLLECTIVE R79, `(.L_x_10954) ;  /* 0x000000004f087348 */ /* 0x01ffea0003c00000 */
[----:B0-----:R0:W0:Y:S02]  /*8090*/  SHFL.IDX P0, R79, R75, R112, R45 ;  /* 0x000000704b4f7389 */ /* 0x001024000000002d */
[----:B01234-:R-:W-:Y:S05]  /*80a0*/  ENDCOLLECTIVE ;  /* 0x000000000000791b */ /* 0x01ffea0003800000 */
.L_x_10954:
[----:B------:R-:W-:Y:S05]  /*80b0*/  BSYNC B2 ;  /* 0x0000000000027941 */ /* 0x000fea0003800000 */
.L_x_10953:
[----:B------:R-:W-:Y:S05]  /*80c0*/  BRA `(.L_x_10955) ;  /* 0xffffffdc00b47947 */ /* 0x000fea000383ffff */
.L_x_10854:
[----:B------:R-:W-:Y:S01]  /*80d0*/  BSSY B2, `(.L_x_10956) ;  /* 0x0000006000027945 */ /* 0x000fe20003800000 */
[----:B------:R-:W-:Y:S02]  /*80e0*/  IMAD.MOV.U32 R112, RZ, RZ, R76 ;  /* 0x000000ffff707224 */ /* 0x000fe400078e004c */
[----:B------:R-:W-:-:S07]  /*80f0*/  IMAD.MOV.U32 R79, RZ, RZ, -0x1 ;  /* 0xffffffffff4f7424 */ /* 0x000fce00078e00ff */
[----:B01234-:R-:W-:Y:S05]  /*8100*/  WARPSYNC.COLLECTIVE R79, `(.L_x_10957) ;  /* 0x000000004f087348 */ /* 0x01ffea0003c00000 */
[----:B0-----:R0:W0:Y:S02]  /*8110*/  SHFL.IDX P0, R79, R75, R112, R45 ;  /* 0x000000704b4f7389 */ /* 0x001024000000002d */
[----:B01234-:R-:W-:Y:S05]  /*8120*/  ENDCOLLECTIVE ;  /* 0x000000000000791b */ /* 0x01ffea0003800000 */
.L_x_10957:
[----:B------:R-:W-:Y:S05]  /*8130*/  BSYNC B2 ;  /* 0x0000000000027941 */ /* 0x000fea0003800000 */
.L_x_10956:
[----:B------:R-:W-:Y:S01]  /*8140*/  MOV R112, R79 ;  /* 0x0000004f00707202 */ /* 0x000fe20000000f00 */
[----:B------:R-:W-:Y:S06]  /*8150*/  BRA `(.L_x_10958) ;  /* 0xffffffdc00b07947 */ /* 0x000fec000383ffff */
.L_x_10857:
[----:B------:R-:W-:Y:S01]  /*8160*/  BSSY B2, `(.L_x_10959) ;  /* 0x0000006000027945 */ /* 0x000fe20003800000 */
[----:B------:R-:W-:Y:S02]  /*8170*/  IMAD.MOV.U32 R112, RZ, RZ, R78 ;  /* 0x000000ffff707224 */ /* 0x000fe400078e004e */
[----:B------:R-:W-:-:S07]  /*8180*/  IMAD.MOV.U32 R79, RZ, RZ, -0x1 ;  /* 0xffffffffff4f7424 */ /* 0x000fce00078e00ff */
[----:B01234-:R-:W-:Y:S05]  /*8190*/  WARPSYNC.COLLECTIVE R79, `(.L_x_10960) ;  /* 0x000000004f087348 */ /* 0x01ffea0003c00000 */
[----:B0-----:R0:W0:Y:S02]  /*81a0*/  SHFL.IDX P0, R79, R75, R112, R45 ;  /* 0x000000704b4f7389 */ /* 0x001024000000002d */
[----:B01234-:R-:W-:Y:S05]  /*81b0*/  ENDCOLLECTIVE ;  /* 0x000000000000791b */ /* 0x01ffea0003800000 */
.L_x_10960:
[----:B------:R-:W-:Y:S05]  /*81c0*/  BSYNC B2 ;  /* 0x0000000000027941 */ /* 0x000fea0003800000 */
.L_x_10959:
[----:B------:R-:W-:Y:S05]  /*81d0*/  BRA `(.L_x_10961) ;  /* 0xffffffdc00b07947 */ /* 0x000fea000383ffff */
.L_x_10860:
[----:B------:R-:W-:Y:S01]  /*81e0*/  BSSY B2, `(.L_x_10962) ;  /* 0x0000006000027945 */ /* 0x000fe20003800000 */
[----:B------:R-:W-:Y:S02]  /*81f0*/  IMAD.MOV.U32 R112, RZ, RZ, R80 ;  /* 0x000000ffff707224 */ /* 0x000fe400078e0050 */
[----:B------:R-:W-:-:S07]  /*8200*/  IMAD.MOV.U32 R79, RZ, RZ, -0x1 ;  /* 0xffffffffff4f7424 */ /* 0x000fce00078e00ff */
[----:B01234-:R-:W-:Y:S05]  /*8210*/  WARPSYNC.COLLECTIVE R79, `(.L_x_10963) ;  /* 0x000000004f087348 */ /* 0x01ffea0003c00000 */
[----:B0-----:R0:W0:Y:S02]  /*8220*/  SHFL.IDX P0, R79, R75, R112, R45 ;  /* 0x000000704b4f7389 */ /* 0x001024000000002d */
[----:B01234-:R-:W-:Y:S05]  /*8230*/  ENDCOLLECTIVE ;  /* 0x000000000000791b */ /* 0x01ffea0003800000 */
.L_x_10963:
[----:B------:R-:W-:Y:S05]  /*8240*/  BSYNC B2 ;  /* 0x0000000000027941 */ /* 0x000fea0003800000 */
.L_x_10962:
[----:B------:R-:W-:Y:S01]  /*8250*/  IMAD.MOV.U32 R112, RZ, RZ, R79 ;  /* 0x000000ffff707224 */ /* 0x000fe200078e004f */
[----:B------:R-:W-:Y:S06]  /*8260*/  BRA `(.L_x_10964) ;  /* 0xffffffdc00ac7947 */ /* 0x000fec000383ffff */
.L_x_10863:
[----:B------:R-:W-:Y:S01]  /*8270*/  BSSY B2, `(.L_x_10965) ;  /* 0x0000006000027945 */ /* 0x000fe20003800000 */
[----:B------:R-:W-:Y:S01]  /*8280*/  MOV R112, R82 ;  /* 0x0000005200707202 */ /* 0x000fe20000000f00 */
[----:B------:R-:W-:-:S07]  /*8290*/  IMAD.MOV.U32 R79, RZ, RZ, -0x1 ;  /* 0xffffffffff4f7424 */ /* 0x000fce00078e00ff */
[----:B01234-:R-:W-:Y:S05]  /*82a0*/  WARPSYNC.COLLECTIVE R79, `(.L_x_10966) ;  /* 0x000000004f087348 */ /* 0x01ffea0003c00000 */
[----:B0-----:R0:W0:Y:S02]  /*82b0*/  SHFL.IDX P0, R79, R75, R112, R45 ;  /* 0x000000704b4f7389 */ /* 0x001024000000002d */
[----:B01234-:R-:W-:Y:S05]  /*82c0*/  ENDCOLLECTIVE ;  /* 0x000000000000791b */ /* 0x01ffea0003800000 */
.L_x_10966:
[----:B------:R-:W-:Y:S05]  /*82d0*/  BSYNC B2 ;  /* 0x0000000000027941 */ /* 0x000fea0003800000 */
.L_x_10965:
[----:B------:R-:W-:Y:S05]  /*82e0*/  BRA `(.L_x_10967) ;  /* 0xffffffdc00ac7947 */ /* 0x000fea000383ffff */
.L_x_10866:
[----:B------:R-:W-:Y:S01]  /*82f0*/  BSSY B2, `(.L_x_10968) ;  /* 0x0000006000027945 */ /* 0x000fe20003800000 */
[----:B------:R-:W-:Y:S02]  /*8300*/  IMAD.MOV.U32 R112, RZ, RZ, R84 ;  /* 0x000000ffff707224 */ /* 0x000fe400078e0054 */
[----:B------:R-:W-:-:S07]  /*8310*/  IMAD.MOV.U32 R79, RZ, RZ, -0x1 ;  /* 0xffffffffff4f7424 */ /* 0x000fce00078e00ff */
[----:B01234-:R-:W-:Y:S05]  /*8320*/  WARPSYNC.COLLECTIVE R79, `(.L_x_10969) ;  /* 0x000000004f087348 */ /* 0x01ffea0003c00000 */
[----:B0-----:R0:W0:Y:S02]  /*8330*/  SHFL.IDX P0, R79, R75, R112, R45 ;  /* 0x000000704b4f7389 */ /* 0x001024000000002d */
[----:B01234-:R-:W-:Y:S05]  /*8340*/  ENDCOLLECTIVE ;  /* 0x000000000000791b */ /* 0x01ffea0003800000 */
.L_x_10969:
[----:B------:R-:W-:Y:S05]  /*8350*/  BSYNC B2 ;  /* 0x0000000000027941 */ /* 0x000fea0003800000 */
.L_x_10968:
[----:B------:R-:W-:Y:S01]  /*8360*/  IMAD.MOV.U32 R112, RZ, RZ, R79 ;  /* 0x000000ffff707224 */ /* 0x000fe200078e004f */
[----:B------:R-:W-:Y:S06]  /*8370*/  BRA `(.L_x_10970) ;  /* 0xffffffdc00a87947 */ /* 0x000fec000383ffff */
.L_x_10869:
[----:B------:R-:W-:Y:S01]  /*8380*/  BSSY B2, `(.L_x_10971) ;  /* 0x0000006000027945 */ /* 0x000fe20003800000 */
[----:B------:R-:W-:Y:S01]  /*8390*/  IMAD.MOV.U32 R112, RZ, RZ, R86 ;  /* 0x000000ffff707224 */ /* 0x000fe200078e0056 */
[----:B------:R-:W-:-:S07]  /*83a0*/  MOV R79, 0xffffffff ;  /* 0xffffffff004f7802 */ /* 0x000fce0000000f00 */
[----:B01234-:R-:W-:Y:S05]  /*83b0*/  WARPSYNC.COLLECTIVE R79, `(.L_x_10972) ;  /* 0x000000004f087348 */ /* 0x01ffea0003c00000 */
[----:B0-----:R0:W0:Y:S02]  /*83c0*/  SHFL.IDX P0, R79, R75, R112, R45 ;  /* 0x000000704b4f7389 */ /* 0x001024000000002d */
[----:B01234-:R-:W-:Y:S05]  /*83d0*/  ENDCOLLECTIVE ;  /* 0x000000000000791b */ /* 0x01ffea0003800000 */
.L_x_10972:
[----:B------:R-:W-:Y:S05]  /*83e0*/  BSYNC B2 ;  /* 0x0000000000027941 */ /* 0x000fea0003800000 */
.L_x_10971:
[----:B------:R-:W-:Y:S05]  /*83f0*/  BRA `(.L_x_10973) ;  /* 0xffffffdc00a87947 */ /* 0x000fea000383ffff */
.L_x_10872:
[----:B------:R-:W-:Y:S01]  /*8400*/  BSSY B2, `(.L_x_10974) ;  /* 0x0000006000027945 */ /* 0x000fe20003800000 */
[----:B------:R-:W-:Y:S02]  /*8410*/  IMAD.MOV.U32 R112, RZ, RZ, R88 ;  /* 0x000000ffff707224 */ /* 0x000fe400078e0058 */
[----:B------:R-:W-:-:S07]  /*8420*/  IMAD.MOV.U32 R79, RZ, RZ, -0x1 ;  /* 0xffffffffff4f7424 */ /* 0x000fce00078e00ff */
[----:B01234-:R-:W-:Y:S05]  /*8430*/  WARPSYNC.COLLECTIVE R79, `(.L_x_10975) ;  /* 0x000000004f087348 */ /* 0x01ffea0003c00000 */
[----:B0-----:R0:W0:Y:S02]  /*8440*/  SHFL.IDX P0, R79, R75, R112, R45 ;  /* 0x000000704b4f7389 */ /* 0x001024000000002d */
[----:B01234-:R-:W-:Y:S05]  /*8450*/  ENDCOLLECTIVE ;  /* 0x000000000000791b */ /* 0x01ffea0003800000 */
.L_x_10975:
[----:B------:R-:W-:Y:S05]  /*8460*/  BSYNC B2 ;  /* 0x0000000000027941 */ /* 0x000fea0003800000 */
.L_x_10974:
[----:B------:R-:W-:Y:S01]  /*8470*/  IMAD.MOV.U32 R112, RZ, RZ, R79 ;  /* 0x000000ffff707224 */ /* 0x000fe200078e004f */
[----:B------:R-:W-:Y:S06]  /*8480*/  BRA `(.L_x_10976) ;  /* 0xffffffdc00a47947 */ /* 0x000fec000383ffff */
.L_x_10875:
[----:B------:R-:W-:Y:S01]  /*8490*/  BSSY B2, `(.L_x_10977) ;  /* 0x0000006000027945 */ /* 0x000fe20003800000 */
[----:B------:R-:W-:Y:S02]  /*84a0*/  IMAD.MOV.U32 R112, RZ, RZ, R90 ;  /* 0x000000ffff707224 */ /* 0x000fe400078e005a */
[----:B------:R-:W-:-:S07]  /*84b0*/  IMAD.MOV.U32 R79, RZ, RZ, -0x1 ;  /* 0xffffffffff4f7424 */ /* 0x000fce00078e00ff */
[----:B01234-:R-:W-:Y:S05]  /*84c0*/  WARPSYNC.COLLECTIVE R79, `(.L_x_10978) ;  /* 0x000000004f087348 */ /* 0x01ffea0003c00000 */
[----:B0-----:R0:W0:Y:S02]  /*84d0*/  SHFL.IDX P0, R79, R75, R112, R45 ;  /* 0x000000704b4f7389 */ /* 0x001024000000002d */
[----:B01234-:R-:W-:Y:S05]  /*84e0*/  ENDCOLLECTIVE ;  /* 0x000000000000791b */ /* 0x01ffea0003800000 */
.L_x_10978:
[----:B------:R-:W-:Y:S05]  /*84f0*/  BSYNC B2 ;  /* 0x0000000000027941 */ /* 0x000fea0003800000 */
.L_x_10977:
[----:B------:R-:W-:Y:S05]  /*8500*/  BRA `(.L_x_10979) ;  /* 0xffffffdc00a47947 */ /* 0x000fea000383ffff */
.L_x_10878:
[----:B------:R-:W-:Y:S01]  /*8510*/  BSSY B2, `(.L_x_10980) ;  /* 0x0000006000027945 */ /* 0x000fe20003800000 */
[----:B------:R-:W-:Y:S01]  /*8520*/  MOV R112, R92 ;  /* 0x0000005c00707202 */ /* 0x000fe20000000f00 */
[----:B------:R-:W-:-:S07]  /*8530*/  IMAD.MOV.U32 R79, RZ, RZ, -0x1 ;  /* 0xffffffffff4f7424 */ /* 0x000fce00078e00ff */
[----:B01234-:R-:W-:Y:S05]  /*8540*/  WARPSYNC.COLLECTIVE R79, `(.L_x_10981) ;  /* 0x000000004f087348 */ /* 0x01ffea0003c00000 */
[----:B0-----:R0:W0:Y:S02]  /*8550*/  SHFL.IDX P0, R79, R75, R112, R45 ;  /* 0x000000704b4f7389 */ /* 0x001024000000002d */
[----:B01234-:R-:W-:Y:S05]  /*8560*/  ENDCOLLECTIVE ;  /* 0x000000000000791b */ /* 0x01ffea0003800000 */
.L_x_10981:
[----:B------:R-:W-:Y:S05]  /*8570*/  BSYNC B2 ;  /* 0x0000000000027941 */ /* 0x000fea0003800000 */
.L_x_10980:
[----:B------:R-:W-:Y:S01]  /*8580*/  IMAD.MOV.U32 R112, RZ, RZ, R79 ;  /* 0x000000ffff707224 */ /* 0x000fe200078e004f */
[----:B------:R-:W-:Y:S06]  /*8590*/  BRA `(.L_x_10982) ;  /* 0xffffffdc00a07947 */ /* 0x000fec000383ffff */
.L_x_10881:
[----:B------:R-:W-:Y:S01]  /*85a0*/  BSSY B2, `(.L_x_10983) ;  /* 0x0000006000027945 */ /* 0x000fe20003800000 */
[----:B------:R-:W-:Y:S02]  /*85b0*/  IMAD.MOV.U32 R112, RZ, RZ, R94 ;  /* 0x000000ffff707224 */ /* 0x000fe400078e005e */
[----:B------:R-:W-:-:S07]  /*85c0*/  IMAD.MOV.U32 R79, RZ, RZ, -0x1 ;  /* 0xffffffffff4f7424 */ /* 0x000fce00078e00ff */
[----:B01234-:R-:W-:Y:S05]  /*85d0*/  WARPSYNC.COLLECTIVE R79, `(.L_x_10984) ;  /* 0x000000004f087348 */ /* 0x01ffea0003c00000 */
[----:B0-----:R0:W0:Y:S02]  /*85e0*/  SHFL.IDX P0, R79, R75, R112, R45 ;  /* 0x000000704b4f7389 */ /* 0x001024000000002d */
[----:B01234-:R-:W-:Y:S05]  /*85f0*/  ENDCOLLECTIVE ;  /* 0x000000000000791b */ /* 0x01ffea0003800000 */
.L_x_10984:
[----:B------:R-:W-:Y:S05]  /*8600*/  BSYNC B2 ;  /* 0x0000000000027941 */ /* 0x000fea0003800000 */
.L_x_10983:
[----:B------:R-:W-:Y:S05]  /*8610*/  BRA `(.L_x_10985) ;  /* 0xffffffdc00a07947 */ /* 0x000fea000383ffff */
.L_x_10884:
[----:B------:R-:W-:Y:S01]  /*8620*/  BSSY B2, `(.L_x_10986) ;  /* 0x0000006000027945 */ /* 0x000fe20003800000 */
[----:B------:R-:W-:Y:S01]  /*8630*/  IMAD.MOV.U32 R112, RZ, RZ, R96 ;  /* 0x000000ffff707224 */ /* 0x000fe200078e0060 */
[----:B------:R-:W-:-:S07]  /*8640*/  MOV R79, 0xffffffff ;  /* 0xffffffff004f7802 */ /* 0x000fce0000000f00 */
[----:B01234-:R-:W-:Y:S05]  /*8650*/  WARPSYNC.COLLECTIVE R79, `(.L_x_10987) ;  /* 0x000000004f087348 */ /* 0x01ffea0003c00000 */
[----:B0-----:R0:W0:Y:S02]  /*8660*/  SHFL.IDX P0, R79, R75, R112, R45 ;  /* 0x000000704b4f7389 */ /* 0x001024000000002d */
[----:B01234-:R-:W-:Y:S05]  /*8670*/  ENDCOLLECTIVE ;  /* 0x000000000000791b */ /* 0x01ffea0003800000 */
.L_x_10987:
[----:B------:R-:W-:Y:S05]  /*8680*/  BSYNC B2 ;  /* 0x0000000000027941 */ /* 0x000fea0003800000 */
.L_x_10986:
[----:B------:R-:W-:Y:S01]  /*8690*/  IMAD.MOV.U32 R112, RZ, RZ, R79 ;  /* 0x000000ffff707224 */ /* 0x000fe200078e004f */
[----:B------:R-:W-:Y:S06]  /*86a0*/  BRA `(.L_x_10988) ;  /* 0xffffffdc009c7947 */ /* 0x000fec000383ffff */
.L_x_10887:
[----:B------:R-:W-:Y:S01]  /*86b0*/  BSSY B2, `(.L_x_10989) ;  /* 0x0000006000027945 */ /* 0x000fe20003800000 */
[----:B------:R-:W-:Y:S02]  /*86c0*/  IMAD.MOV.U32 R112, RZ, RZ, R98 ;  /* 0x000000ffff707224 */ /* 0x000fe400078e0062 */
[----:B------:R-:W-:-:S07]  /*86d0*/  IMAD.MOV.U32 R79, RZ, RZ, -0x1 ;  /* 0xffffffffff4f7424 */ /* 0x000fce00078e00ff */
[----:B01234-:R-:W-:Y:S05]  /*86e0*/  WARPSYNC.COLLECTIVE R79, `(.L_x_10990) ;  /* 0x000000004f087348 */ /* 0x01ffea0003c00000 */
[----:B0-----:R0:W0:Y:S02]  /*86f0*/  SHFL.IDX P0, R79, R75, R112, R45 ;  /* 0x000000704b4f7389 */ /* 0x001024000000002d */
[----:B01234-:R-:W-:Y:S05]  /*8700*/  ENDCOLLECTIVE ;  /* 0x000000000000791b */ /* 0x01ffea0003800000 */
.L_x_10990:
[----:B------:R-:W-:Y:S05]  /*8710*/  BSYNC B2 ;  /* 0x0000000000027941 */ /* 0x000fea0003800000 */
.L_x_10989:
[----:B------:R-:W-:Y:S05]  /*8720*/  BRA `(.L_x_10991) ;  /* 0xffffffdc009c7947 */ /* 0x000fea000383ffff */
.L_x_10890:
[----:B------:R-:W-:Y:S01]  /*8730*/  BSSY B2, `(.L_x_10992) ;  /* 0x0000006000027945 */ /* 0x000fe20003800000 */
[----:B------:R-:W-:Y:S02]  /*8740*/  IMAD.MOV.U32 R112, RZ, RZ, R100 ;  /* 0x000000ffff707224 */ /* 0x000fe400078e0064 */
[----:B------:R-:W-:-:S07]  /*8750*/  IMAD.MOV.U32 R79, RZ, RZ, -0x1 ;  /* 0xffffffffff4f7424 */ /* 0x000fce00078e00ff */
[----:B01234-:R-:W-:Y:S05]  /*8760*/  WARPSYNC.COLLECTIVE R79, `(.L_x_10993) ;  /* 0x000000004f087348 */ /* 0x01ffea0003c00000 */
[----:B0-----:R0:W0:Y:S02]  /*8770*/  SHFL.IDX P0, R79, R75, R112, R45 ;  /* 0x000000704b4f7389 */ /* 0x001024000000002d */
[----:B01234-:R-:W-:Y:S05]  /*8780*/  ENDCOLLECTIVE ;  /* 0x000000000000791b */ /* 0x01ffea0003800000 */
.L_x_10993:
[----:B------:R-:W-:Y:S05]  /*8790*/  BSYNC B2 ;  /* 0x0000000000027941 */ /* 0x000fea0003800000 */
.L_x_10992:
[----:B------:R-:W-:Y:S01]  /*87a0*/  MOV R112, R79 ;  /* 0x0000004f00707202 */ /* 0x000fe20000000f00 */
[----:B------:R-:W-:Y:S06]  /*87b0*/  BRA `(.L_x_10994) ;  /* 0xffffffdc00987947 */ /* 0x000fec000383ffff */
.L_x_10893:
[----:B------:R-:W-:Y:S01]  /*87c0*/  BSSY B2, `(.L_x_10995) ;  /* 0x0000006000027945 */ /* 0x000fe20003800000 */
[----:B------:R-:W-:Y:S02]  /*87d0*/  IMAD.MOV.U32 R112, RZ, RZ, R102 ;  /* 0x000000ffff707224 */ /* 0x000fe400078e0066 */
[----:B------:R-:W-:-:S07]  /*87e0*/  IMAD.MOV.U32 R79, RZ, RZ, -0x1 ;  /* 0xffffffffff4f7424 */ /* 0x000fce00078e00ff */
[----:B01234-:R-:W-:Y:S05]  /*87f0*/  WARPSYNC.COLLECTIVE R79, `(.L_x_10996) ;  /* 0x000000004f087348 */ /* 0x01ffea0003c00000 */
[----:B0-----:R0:W0:Y:S02]  /*8800*/  SHFL.IDX P0, R79, R75, R112, R45 ;  /* 0x000000704b4f7389 */ /* 0x001024000000002d */
[----:B01234-:R-:W-:Y:S05]  /*8810*/  ENDCOLLECTIVE ;  /* 0x000000000000791b */ /* 0x01ffea0003800000 */
.L_x_10996:
[----:B------:R-:W-:Y:S05]  /*8820*/  BSYNC B2 ;  /* 0x0000000000027941 */ /* 0x000fea0003800000 */
.L_x_10995:
[----:B------:R-:W-:Y:S05]  /*8830*/  BRA `(.L_x_10997) ;  /* 0xffffffdc00987947 */ /* 0x000fea000383ffff */
.L_x_10896:
[----:B------:R-:W-:Y:S01]  /*8840*/  BSSY B2, `(.L_x_10998) ;  /* 0x0000006000027945 */ /* 0x000fe20003800000 */
[----:B------:R-:W-:Y:S02]  /*8850*/  IMAD.MOV.U32 R112, RZ, RZ, R104 ;  /* 0x000000ffff707224 */ /* 0x000fe400078e0068 */
[----:B------:R-:W-:-:S07]  /*8860*/  IMAD.MOV.U32 R79, RZ, RZ, -0x1 ;  /* 0xffffffffff4f7424 */ /* 0x000fce00078e00ff */
[----:B01234-:R-:W-:Y:S05]  /*8870*/  WARPSYNC.COLLECTIVE R79, `(.L_x_10999) ;  /* 0x000000004f087348 */ /* 0x01ffea0003c00000 */
[----:B0-----:R0:W0:Y:S02]  /*8880*/  SHFL.IDX P0, R79, R75, R112, R45 ;  /* 0x000000704b4f7389 */ /* 0x001024000000002d */
[----:B01234-:R-:W-:Y:S05]  /*8890*/  ENDCOLLECTIVE ;  /* 0x000000000000791b */ /* 0x01ffea0003800000 */
.L_x_10999:
[----:B------:R-:W-:Y:S05]  /*88a0*/  BSYNC B2 ;  /* 0x0000000000027941 */ /* 0x000fea0003800000 */
.L_x_10998:
[----:B------:R-:W-:Y:S01]  /*88b0*/  IMAD.MOV.U32 R112, RZ, RZ, R79 ;  /* 0x000000ffff707224 */ /* 0x000fe200078e004f */
[----:B------:R-:W-:Y:S06]  /*88c0*/  BRA `(.L_x_11000) ;  /* 0xffffffdc00947947 */ /* 0x000fec000383ffff */
.L_x_10899:
[----:B------:R-:W-:Y:S01]  /*88d0*/  BSSY B2, `(.L_x_11001) ;  /* 0x0000006000027945 */ /* 0x000fe20003800000 */
[----:B------:R-:W-:Y:S01]  /*88e0*/  MOV R112, R106 ;  /* 0x0000006a00707202 */ /* 0x000fe20000000f00 */
[----:B------:R-:W-:-:S07]  /*88f0*/  IMAD.MOV.U32 R79, RZ, RZ, -0x1 ;  /* 0xffffffffff4f7424 */ /* 0x000fce00078e00ff */
[----:B01234-:R-:W-:Y:S05]  /*8900*/  WARPSYNC.COLLECTIVE R79, `(.L_x_11002) ;  /* 0x000000004f087348 */ /* 0x01ffea0003c00000 */
[----:B0-----:R0:W0:Y:S02]  /*8910*/  SHFL.IDX P0, R79, R75, R112, R45 ;  /* 0x000000704b4f7389 */ /* 0x001024000000002d */
[----:B01234-:R-:W-:Y:S05]  /*8920*/  ENDCOLLECTIVE ;  /* 0x000000000000791b */ /* 0x01ffea0003800000 */
.L_x_11002:
[----:B------:R-:W-:Y:S05]  /*8930*/  BSYNC B2 ;  /* 0x0000000000027941 */ /* 0x000fea0003800000 */
.L_x_11001:
[----:B------:R-:W-:Y:S05]  /*8940*/  BRA `(.L_x_11003) ;  /* 0xffffffdc00947947 */ /* 0x000fea000383ffff */
.L_x_10902:
[----:B------:R-:W-:Y:S01]  /*8950*/  BSSY B2, `(.L_x_11004) ;  /* 0x0000006000027945 */ /* 0x000fe20003800000 */
[----:B------:R-:W-:Y:S02]  /*8960*/  IMAD.MOV.U32 R112, RZ, RZ, R46 ;  /* 0x000000ffff707224 */ /* 0x000fe400078e002e */
[----:B------:R-:W-:-:S07]  /*8970*/  IMAD.MOV.U32 R79, RZ, RZ, -0x1 ;  /* 0xffffffffff4f7424 */ /* 0x000fce00078e00ff */
[----:B01234-:R-:W-:Y:S05]  /*8980*/  WARPSYNC.COLLECTIVE R79, `(.L_x_11005) ;  /* 0x000000004f087348 */ /* 0x01ffea0003c00000 */
[----:B0-----:R0:W0:Y:S02]  /*8990*/  SHFL.IDX P0, R79, R75, R112, R45 ;  /* 0x000000704b4f7389 */ /* 0x001024000000002d */
[----:B01234-:R-:W-:Y:S05]  /*89a0*/  ENDCOLLECTIVE ;  /* 0x000000000000791b */ /* 0x01ffea0003800000 */
.L_x_11005:
[----:B------:R-:W-:Y:S05]  /*89b0*/  BSYNC B2 ;  /* 0x0000000000027941 */ /* 0x000fea0003800000 */
.L_x_11004:
[----:B------:R-:W-:Y:S01]  /*89c0*/  IMAD.MOV.U32 R75, RZ, RZ, R79 ;  /* 0x000000ffff4b7224 */ /* 0x000fe200078e004f */
[----:B------:R-:W-:Y:S06]  /*89d0*/  BRA `(.L_x_11006) ;  /* 0xffffffdc00907947 */ /* 0x000fec000383ffff */
.L_x_11007:
        /* <DEDUP_REMOVED lines=10> */
.L_x_20567:


//--------------------- .text._Z9cuda_gemmIiLi128ELi8ELi1ELi64ELi32ELi32ELi1EEviiiPT_S1_S1_ii --------------------------
	.section	.text._Z9cuda_gemmIiLi128ELi8ELi1ELi64ELi32ELi32ELi1EEviiiPT_S1_S1_ii,"ax",@progbits
	.align	128
        .global         _Z9cuda_gemmIiLi128ELi8ELi1ELi64ELi32ELi32ELi1EEviiiPT_S1_S1_ii
        .type           _Z9cuda_gemmIiLi128ELi8ELi1ELi64ELi32ELi32ELi1EEviiiPT_S1_S1_ii,@function
        .size           _Z9cuda_gemmIiLi128ELi8ELi1ELi64ELi32ELi32ELi1EEviiiPT_S1_S1_ii,(.L_x_20378 - _Z9cuda_gemmIiLi128ELi8ELi1ELi64ELi32ELi32ELi1EEviiiPT_S1_S1_ii)
        .other          _Z9cuda_gemmIiLi128ELi8ELi1ELi64ELi32ELi32ELi1EEviiiPT_S1_S1_ii,@"STO_CUDA_ENTRY STV_DEFAULT"
_Z9cuda_gemmIiLi128ELi8ELi1ELi64ELi32ELi32ELi1EEviiiPT_S1_S1_ii:
.text._Z9cuda_gemmIiLi128ELi8ELi1ELi64ELi32ELi32ELi1EEviiiPT_S1_S1_ii:
        /* <DEDUP_REMOVED lines=9> */
[----:B------:R-:W-:Y:S05]  /*0090*/  CALL.REL.NOINC `($__internal_88_$__cuda_sm20_div_u16) ;  /* 0x0000002c00787944 */ /* 0x000fea0003c00000 */
        /* <DEDUP_REMOVED lines=15> */
.L_x_11010:
        /* <DEDUP_REMOVED lines=13> */
.L_x_11009:
[----:B--2---:R-:W-:Y:S05]  /*0260*/  BSYNC.RECONVERGENT B0 ;  /* 0x0000000000007941 */ /* 0x004fea0003800200 */
.L_x_11008:
[----:B------:R-:W-:Y:S01]  /*0270*/  BSSY.RECONVERGENT B0, `(.L_x_11011) ;  /* 0x0000028000007945 */ /* 0x000fe20003800200 */
[----:B0-----:R-:W-:-:S07]  /*0280*/  LEA R81, R19, R14, 0x18 ;  /* 0x0000000e13517211 */ /* 0x001fce00078ec0ff */
.L_x_11012:
        /* <DEDUP_REMOVED lines=39> */
.L_x_11011:
        /* <DEDUP_REMOVED lines=201> */
.L_x_11031:
        /* <DEDUP_REMOVED lines=27> */
.L_x_11016:
[----:B------:R-:W-:Y:S05]  /*1340*/  BSYNC.RECONVERGENT B1 ;  /* 0x0000000000017941 */ /* 0x000fea0003800200 */
.L_x_11015:
        /* <DEDUP_REMOVED lines=13> */
.L_x_11017:
        /* <DEDUP_REMOVED lines=22> */
.L_x_11014:
[----:B------:R-:W-:Y:S05]  /*1580*/  BSYNC.RECONVERGENT B0 ;  /* 0x0000000000007941 */ /* 0x000fea0003800200 */
.L_x_11013:
        /* <DEDUP_REMOVED lines=17> */
.L_x_11020:
[----:B------:R-:W-:Y:S05]  /*16a0*/  BSYNC.RECONVERGENT B0 ;  /* 0x0000000000007941 */ /* 0x000fea0003800200 */
.L_x_11019:
[----:B------:R-:W-:Y:S04]  /*16b0*/  BSSY.RECONVERGENT B0, `(.L_x_11021) ;  /* 0x0000010000007945 */ /* 0x000fe80003800200 */
[----:B------:R-:W-:Y:S05]  /*16c0*/  @!P2 BRA `(.L_x_11022) ;  /* 0x000000000038a947 */ /* 0x000fea0003800000 */
[----:B------:R-:W4:Y:S01]  /*16d0*/  S2R R4, SR_CgaCtaId ;  /* 0x0000000000047919 */ /* 0x000f220000008800 */
[----:B------:R-:W-:-:S05]  /*16e0*/  MOV R3, 0x400 ;  /* 0x0000040000037802 */ /* 0x000fca0000000f00 */
[----:B------:R-:W-:-:S05]  /*16f0*/  VIADD R3, R3, 0x1180 ;  /* 0x0000118003037836 */ /* 0x000fca0000000000 */
[----:B----4-:R-:W-:-:S07]  /*1700*/  LEA R7, R4, R3, 0x18 ;  /* 0x0000000304077211 */ /* 0x010fce00078ec0ff */
.L_x_11023:
        /* <DEDUP_REMOVED lines=10> */
.L_x_11022:
[----:B------:R-:W-:Y:S05]  /*17b0*/  BSYNC.RECONVERGENT B0 ;  /* 0x0000000000007941 */ /* 0x000fea0003800200 */
.L_x_11021:
        /* <DEDUP_REMOVED lines=36> */
.L_x_11025:
        /* <DEDUP_REMOVED lines=67> */
.L_x_11065:
        /* <DEDUP_REMOVED lines=9> */
.L_x_11018:
        /* <DEDUP_REMOVED lines=28> */
.L_x_11029:
[----:B------:R-:W-:Y:S05]  /*2080*/  BSYNC.RECONVERGENT B1 ;  /* 0x0000000000017941 */ /* 0x000fea0003800200 */
.L_x_11028:
[----:B------:R-:W-:Y:S05]  /*2090*/  @!P2 BRA `(.L_x_11027) ;  /* 0x00000000006ca947 */ /* 0x000fea0003800000 */
[----:B0--3--:R-:W0:Y:S01]  /*20a0*/  S2R R3, SR_CgaCtaId ;  /* 0x0000000000037919 */ /* 0x009e220000008800 */
[----:B-1----:R-:W-:-:S04]  /*20b0*/  MOV R2, 0x400 ;  /* 0x0000040000027802 */ /* 0x002fc80000000f00 */
[----:B------:R-:W-:-:S04]  /*20c0*/  IADD3 R2, PT, PT, R2, 0x1180, RZ ;  /* 0x0000118002027810 */ /* 0x000fc80007ffe0ff */
[----:B0-----:R-:W-:-:S07]  /*20d0*/  LEA R94, R3, R2, 0x18 ;  /* 0x00000002035e7211 */ /* 0x001fce00078ec0ff */
.L_x_11030:
        /* <DEDUP_REMOVED lines=23> */
.L_x_11027:
[----:B------:R-:W-:Y:S05]  /*2250*/  BSYNC.RECONVERGENT B0 ;  /* 0x0000000000007941 */ /* 0x000fea0003800200 */
.L_x_11026:
[----:B------:R-:W-:-:S05]  /*2260*/  IMAD.IADD R54, R87, 0x1, R54 ;  /* 0x0000000157367824 */ /* 0x000fca00078e0236 */
[----:B------:R-:W-:-:S13]  /*2270*/  ISETP.GE.U32.AND P0, PT, R54, R85, PT ;  /* 0x000000553600720c */ /* 0x000fda0003f06070 */
[----:B------:R-:W-:Y:S05]  /*2280*/  @!P0 BRA `(.L_x_11031) ;  /* 0xffffffec00c08947 */ /* 0x000fea000383ffff */
[----:B------:R-:W-:Y:S05]  /*2290*/  EXIT ;  /* 0x000000000000794d */ /* 0x000fea0003800000 */
.L_x_11024:
[----:B------:R-:W-:Y:S01]  /*22a0*/  BSSY B0, `(.L_x_11032) ;  /* 0x0000007000007945 */ /* 0x000fe20003800000 */
[----:B------:R-:W-:Y:S01]  /*22b0*/  MOV R116, R84 ;  /* 0x0000005400747202 */ /* 0x000fe20000000f00 */
[----:B------:R-:W-:Y:S01]  /*22c0*/  IMAD.MOV.U32 R117, RZ, RZ, 0x1f ;  /* 0x0000001fff757424 */ /* 0x000fe200078e00ff */
[----:B------:R-:W-:-:S07]  /*22d0*/  MOV R114, 0xffffffff ;  /* 0xffffffff00727802 */ /* 0x000fce0000000f00 */
[----:B0123--:R-:W-:Y:S05]  /*22e0*/  WARPSYNC.COLLECTIVE R114, `(.L_x_11033) ;  /* 0x0000000072087348 */ /* 0x00ffea0003c00000 */
[----:B--2---:R2:W4:Y:S02]  /*22f0*/  SHFL.IDX P1, R118, R115, R116, R117 ;  /* 0x0000007473767389 */ /* 0x0045240000020075 */
[----:B01234-:R-:W-:Y:S05]  /*2300*/  ENDCOLLECTIVE ;  /* 0x000000000000791b */ /* 0x01ffea0003800000 */
.L_x_11033:
[----:B------:R-:W-:Y:S05]  /*2310*/  BSYNC B0 ;  /* 0x0000000000007941 */ /* 0x000fea0003800000 */
.L_x_11032:
[----:B------:R-:W-:Y:S01]  /*2320*/  MOV R116, R51 ;  /* 0x0000003300747202 */ /* 0x000fe20000000f00 */
[----:B------:R-:W-:Y:S01]  /*2330*/  IMAD.MOV.U32 R117, RZ, RZ, 0x1f ;  /* 0x0000001fff757424 */ /* 0x000fe200078e00ff */
[----:B------:R-:W-:Y:S01]  /*2340*/  MOV R114, 0xffffffff ;  /* 0xffffffff00727802 */ /* 0x000fe20000000f00 */
[----:B------:R-:W-:-:S07]  /*2350*/  IMAD.MOV.U32 R120, RZ, RZ, R118 ;  /* 0x000000ffff787224 */ /* 0x000fce00078e0076 */
[----:B------:R-:W-:Y:S05]  /*2360*/  WARPSYNC.COLLECTIVE R114, `(.L_x_11034) ;  /* 0x0000000072087348 */ /* 0x000fea0003c00000 */
[----:B------:R0:W1:Y:S02]  /*2370*/  SHFL.IDX P1, R118, R115, R116, R117 ;  /* 0x0000007473767389 */ /* 0x0000640000020075 */
[----:B01----:R-:W-:Y:S05]  /*2380*/  ENDCOLLECTIVE ;  /* 0x000000000000791b */ /* 0x003fea0003800000 */
.L_x_11034:
[----:B------:R-:W-:Y:S02]  /*2390*/  IMAD R119, R113, R120, RZ ;  /* 0x0000007871777224 */ /* 0x000fe400078e02ff */
[----:B------:R-:W-:Y:S02]  /*23a0*/  IMAD.MOV.U32 R116, RZ, RZ, R50 ;  /* 0x000000ffff747224 */ /* 0x000fe400078e0032 */
[----:B------:R-:W-:-:S07]  /*23b0*/  IMAD R120, R112, R118, R119 ;  /* 0x0000007670787224 */ /* 0x000fce00078e0277 */
[----:B------:R-:W-:Y:S05]  /*23c0*/  WARPSYNC.COLLECTIVE R114, `(.L_x_11035) ;  /* 0x0000000072087348 */ /* 0x000fea0003c00000 */
[----:B------:R0:W1:Y:S02]  /*23d0*/  SHFL.IDX P1, R118, R115, R116, R117 ;  /* 0x0000007473767389 */ /* 0x0000640000020075 */
[----:B01----:R-:W-:Y:S05]  /*23e0*/  ENDCOLLECTIVE ;  /* 0x000000000000791b */ /* 0x003fea0003800000 */
.L_x_11035:
[----:B------:R-:W-:Y:S01]  /*23f0*/  IMAD.MOV.U32 R116, RZ, RZ, R49 ;  /* 0x000000ffff747224 */ /* 0x000fe200078e0031 */
[----:B------:R-:W-:-:S07]  /*2400*/  MOV R121, R118 ;  /* 0x0000007600797202 */ /* 0x000fce0000000f00 */
[----:B------:R-:W-:Y:S05]  /*2410*/  WARPSYNC.COLLECTIVE R114, `(.L_x_11036) ;  /* 0x0000000072087348 */ /* 0x000fea0003c00000 */
[----:B------:R0:W1:Y:S02]  /*2420*/  SHFL.IDX P1, R118, R115, R116, R117 ;  /* 0x0000007473767389 */ /* 0x0000640000020075 */
[----:B01----:R-:W-:Y:S05]  /*2430*/  ENDCOLLECTIVE ;  /* 0x000000000000791b */ /* 0x003fea0003800000 */
.L_x_11036:
[----:B------:R-:W-:Y:S01]  /*2440*/  IMAD R121, R111, R121, R120 ;  /* 0x000000796f797224 */ /* 0x000fe200078e0278 */
[----:B------:R-:W-:-:S03]  /*2450*/  MOV R116, R48 ;  /* 0x0000003000747202 */ /* 0x000fc60000000f00 */
[----:B------:R-:W-:-:S07]  /*2460*/  IMAD R120, R110, R118, R121 ;  /* 0x000000766e787224 */ /* 0x000fce00078e0279 */
[----:B------:R-:W-:Y:S05]  /*2470*/  WARPSYNC.COLLECTIVE R114, `(.L_x_11037) ;  /* 0x0000000072087348 */ /* 0x000fea0003c00000 */
[----:B------:R0:W1:Y:S02]  /*2480*/  SHFL.IDX P1, R118, R115, R116, R117 ;  /* 0x0000007473767389 */ /* 0x0000640000020075 */
[----:B01----:R-:W-:Y:S05]  /*2490*/  ENDCOLLECTIVE ;  /* 0x000000000000791b */ /* 0x003fea0003800000 */
.L_x_11037:
[----:B------:R-:W-:Y:S01]  /*24a0*/  MOV R116, R47 ;  /* 0x0000002f00747202 */ /* 0x000fe20000000f00 */
[----:B------:R-:W-:-:S07]  /*24b0*/  IMAD.MOV.U32 R119, RZ, RZ, R118 ;  /* 0x000000ffff777224 */ /* 0x000fce00078e0076 */
[----:B------:R-:W-:Y:S05]  /*24c0*/  WARPSYNC.COLLECTIVE R114, `(.L_x_11038) ;  /* 0x0000000072087348 */ /* 0x000fea0003c00000 */
[----:B------:R0:W1:Y:S02]  /*24d0*/  SHFL.IDX P1, R118, R115, R116, R117 ;  /* 0x0000007473767389 */ /* 0x0000640000020075 */
[----:B01----:R-:W-:Y:S05]  /*24e0*/  ENDCOLLECTIVE ;  /* 0x000000000000791b */ /* 0x003fea0003800000 */
.L_x_11038:
[----:B------:R-:W-:Y:S01]  /*24f0*/  IMAD R119, R109, R119, R120 ;  /* 0x000000776d777224 */ /* 0x000fe200078e0278 */
[----:B------:R-:W-:Y:S01]  /*2500*/  MOV R116, R46 ;  /* 0x0000002e00747202 */ /* 0x000fe20000000f00 */
[----:B------:R-:W-:-:S07]  /*2510*/  IMAD.MOV.U32 R122, RZ, RZ, R118 ;  /* 0x000000ffff7a7224 */ /* 0x000fce00078e0076 */
[----:B------:R-:W-:Y:S05]  /*2520*/  WARPSYNC.COLLECTIVE R114, `(.L_x_11039) ;  /* 0x0000000072087348 */ /* 0x000fea0003c00000 */
[----:B------:R0:W1:Y:S02]  /*2530*/  SHFL.IDX P1, R118, R115, R116, R117 ;  /* 0x0000007473767389 */ /* 0x0000640000020075 */
[----:B01----:R-:W-:Y:S05]  /*2540*/  ENDCOLLECTIVE ;  /* 0x000000000000791b */ /* 0x003fea0003800000 */
.L_x_11039:
[----:B------:R-:W-:Y:S01]  /*2550*/  IMAD R122, R108, R122, R119 ;  /* 0x0000007a6c7a7224 */ /* 0x000fe200078e0277 */
[----:B------:R-:W-:Y:S01]  /*2560*/  MOV R116, R45 ;  /* 0x0000002d00747202 */ /* 0x000fe20000000f00 */
[----:B------:R-:W-:-:S07]  /*2570*/  IMAD.MOV.U32 R123, RZ, RZ, R118 ;  /* 0x000000ffff7b7224 */ /* 0x000fce00078e0076 */
[----:B------:R-:W-:Y:S05]  /*2580*/  WARPSYNC.COLLECTIVE R114, `(.L_x_11040) ;  /* 0x0000000072087348 */ /* 0x000fea0003c00000 */
[----:B------:R0:W1:Y:S02]  /*2590*/  SHFL.IDX P1, R118, R115, R116, R117 ;  /* 0x0000007473767389 */ /* 0x0000640000020075 */
[----:B01----:R-:W-:Y:S05]  /*25a0*/  ENDCOLLECTIVE ;  /* 0x000000000000791b */ /* 0x003fea0003800000 */
.L_x_11040:
[----:B------:R-:W-:Y:S01]  /*25b0*/  IMAD R123, R107, R123, R122 ;  /* 0x0000007b6b7b7224 */ /* 0x000fe200078e027a */
[----:B------:R-:W-:Y:S01]  /*25c0*/  MOV R116, R44 ;  /* 0x0000002c00747202 */ /* 0x000fe20000000f00 */
[----:B------:R-:W-:-:S07]  /*25d0*/  IMAD.MOV.U32 R124, RZ, RZ, R118 ;  /* 0x000000ffff7c7224 */ /* 0x000fce00078e0076 */
[----:B------:R-:W-:Y:S05]  /*25e0*/  WARPSYNC.COLLECTIVE R114, `(.L_x_11041) ;  /* 0x0000000072087348 */ /* 0x000fea0003c00000 */
[----:B------:R0:W1:Y:S02]  /*25f0*/  SHFL.IDX P1, R118, R115, R116, R117 ;  /* 0x0000007473767389 */ /* 0x0000640000020075 */
[----:B01----:R-:W-:Y:S05]  /*2600*/  ENDCOLLECTIVE ;  /* 0x000000000000791b */ /* 0x003fea0003800000 */
.L_x_11041:
[----:B------:R-:W-:Y:S02]  /*2610*/  IMAD R124, R106, R124, R123 ;  /* 0x0000007c6a7c7224 */ /* 0x000fe400078e027b */
[----:B------:R-:W-:Y:S02]  /*2620*/  IMAD.MOV.U32 R116, RZ, RZ, R43 ;  /* 0x000000ffff747224 */ /* 0x000fe400078e002b */
[----:B------:R-:W-:-:S07]  /*2630*/  IMAD R119, R105, R118, R124 ;  /* 0x0000007669777224 */ /* 0x000fce00078e027c */
[----:B------:R-:W-:Y:S05]  /*2640*/  WARPSYNC.COLLECTIVE R114, `(.L_x_11042) ;  /* 0x0000000072087348 */ /* 0x000fea0003c00000 */
[----:B------:R0:W1:Y:S02]  /*2650*/  SHFL.IDX P1, R118, R115, R116, R117 ;  /* 0x0000007473767389 */ /* 0x0000640000020075 */
[----:B01----:R-:W-:Y:S05]  /*2660*/  ENDCOLLECTIVE ;  /* 0x000000000000791b */ /* 0x003fea0003800000 */
.L_x_11042:
[----:B------:R-:W-:Y:S01]  /*2670*/  IMAD.MOV.U32 R116, RZ, RZ, R42 ;  /* 0x000000ffff747224 */ /* 0x000fe200078e002a */
[----:B------:R-:W-:-:S07]  /*2680*/  MOV R120, R118 ;  /* 0x0000007600787202 */ /* 0x000fce0000000f00 */
[----:B------:R-:W-:Y:S05]  /*2690*/  WARPSYNC.COLLECTIVE R114, `(.L_x_11043) ;  /* 0x0000000072087348 */ /* 0x000fea0003c00000 */
[----:B------:R0:W1:Y:S02]  /*26a0*/  SHFL.IDX P1, R118, R115, R116, R117 ;  /* 0x0000007473767389 */ /* 0x0000640000020075 */
[----:B01----:R-:W-:Y:S05]  /*26b0*/  ENDCOLLECTIVE ;  /* 0x000000000000791b */ /* 0x003fea0003800000 */
.L_x_11043:
[----:B------:R-:W-:Y:S02]  /*26c0*/  IMAD R120, R104, R120, R119 ;  /* 0x0000007868787224 */ /* 0x000fe400078e0277 */
[----:B------:R-:W-:Y:S01]  /*26d0*/  IMAD.MOV.U32 R116, RZ, RZ, R41 ;  /* 0x000000ffff747224 */ /* 0x000fe200078e0029 */
[----:B------:R-:W-:-:S07]  /*26e0*/  MOV R121, R118 ;  /* 0x0000007600797202 */ /* 0x000fce0000000f00 */
[----:B------:R-:W-:Y:S05]  /*26f0*/  WARPSYNC.COLLECTIVE R114, `(.L_x_11044) ;  /* 0x0000000072087348 */ /* 0x000fea0003c00000 */
[----:B------:R0:W1:Y:S02]  /*2700*/  SHFL.IDX P1, R118, R115, R116, R117 ;  /* 0x0000007473767389 */ /* 0x0000640000020075 */
[----:B01----:R-:W-:Y:S05]  /*2710*/  ENDCOLLECTIVE ;  /* 0x000000000000791b */ /* 0x003fea0003800000 */
.L_x_11044:
[----:B------:R-:W-:Y:S02]  /*2720*/  IMAD R121, R103, R121, R120 ;  /* 0x0000007967797224 */ /* 0x000fe400078e0278 */
[----:B------:R-:W-:Y:S01]  /*2730*/  IMAD.MOV.U32 R116, RZ, RZ, R40 ;  /* 0x000000ffff747224 */ /* 0x000fe200078e0028 */
[----:B------:R-:W-:-:S07]  /*2740*/  MOV R122, R118 ;  /* 0x00000076007a7202 */ /* 0x000fce0000000f00 */
[----:B------:R-:W-:Y:S05]  /*2750*/  WARPSYNC.COLLECTIVE R114, `(.L_x_11045) ;  /* 0x0000000072087348 */ /* 0x000fea0003c00000 */
[----:B------:R0:W1:Y:S02]  /*2760*/  SHFL.IDX P1, R118, R115, R116, R117 ;  /* 0x0000007473767389 */ /* 0x0000640000020075 */
[----:B01----:R-:W-:Y:S05]  /*2770*/  ENDCOLLECTIVE ;  /* 0x000000000000791b */ /* 0x003fea0003800000 */
.L_x_11045:
[----:B------:R-:W-:Y:S02]  /*2780*/  IMAD R122, R102, R122, R121 ;  /* 0x0000007a667a7224 */ /* 0x000fe400078e0279 */
[----:B------:R-:W-:Y:S01]  /*2790*/  IMAD.MOV.U32 R116, RZ, RZ, R39 ;  /* 0x000000ffff747224 */ /* 0x000fe200078e0027 */
[----:B------:R-:W-:-:S07]  /*27a0*/  MOV R123, R118 ;  /* 0x00000076007b7202 */ /* 0x000fce0000000f00 */
[----:B------:R-:W-:Y:S05]  /*27b0*/  WARPSYNC.COLLECTIVE R114, `(.L_x_11046) ;  /* 0x0000000072087348 */ /* 0x000fea0003c00000 */
[----:B------:R0:W1:Y:S02]  /*27c0*/  SHFL.IDX P1, R118, R115, R116, R117 ;  /* 0x0000007473767389 */ /* 0x0000640000020075 */
[----:B01----:R-:W-:Y:S05]  /*27d0*/  ENDCOLLECTIVE ;  /* 0x000000000000791b */ /* 0x003fea0003800000 */
.L_x_11046:
[----:B------:R-:W-:Y:S01]  /*27e0*/  IMAD R123, R101, R123, R122 ;  /* 0x0000007b657b7224 */ /* 0x000fe200078e027a */
[----:B------:R-:W-:-:S03]  /*27f0*/  MOV R116, R38 ;  /* 0x0000002600747202 */ /* 0x000fc60000000f00 */
[----:B------:R-:W-:-:S07]  /*2800*/  IMAD R120, R100, R118, R123 ;  /* 0x0000007664787224 */ /* 0x000fce00078e027b */
[----:B------:R-:W-:Y:S05]  /*2810*/  WARPSYNC.COLLECTIVE R114, `(.L_x_11047) ;  /* 0x0000000072087348 */ /* 0x000fea0003c00000 */
[----:B------:R0:W1:Y:S02]  /*2820*/  SHFL.IDX P1, R118, R115, R116, R117 ;  /* 0x0000007473767389 */ /* 0x0000640000020075 */
[----:B01----:R-:W-:Y:S05]  /*2830*/  ENDCOLLECTIVE ;  /* 0x000000000000791b */ /* 0x003fea0003800000 */
.L_x_11047:
[----:B------:R-:W-:Y:S01]  /*2840*/  MOV R116, R37 ;  /* 0x0000002500747202 */ /* 0x000fe20000000f00 */
[----:B------:R-:W-:-:S07]  /*2850*/  IMAD.MOV.U32 R119, RZ, RZ, R118 ;  /* 0x000000ffff777224 */ /* 0x000fce00078e0076 */
[----:B------:R-:W-:Y:S05]  /*2860*/  WARPSYNC.COLLECTIVE R114, `(.L_x_11048) ;  /* 0x0000000072087348 */ /* 0x000fea0003c00000 */
[----:B------:R0:W1:Y:S02]  /*2870*/  SHFL.IDX P1, R118, R115, R116, R117 ;  /* 0x0000007473767389 */ /* 0x0000640000020075 */
[----:B01----:R-:W-:Y:S05]  /*2880*/  ENDCOLLECTIVE ;  /* 0x000000000000791b */ /* 0x003fea0003800000 */
.L_x_11048:
[----:B------:R-:W-:Y:S02]  /*2890*/  IMAD R119, R99, R119, R120 ;  /* 0x0000007763777224 */ /* 0x000fe400078e0278 */
[----:B------:R-:W-:Y:S02]  /*28a0*/  IMAD.MOV.U32 R116, RZ, RZ, R52 ;  /* 0x000000ffff747224 */ /* 0x000fe400078e0034 */
[----:B------:R-:W-:-:S07]  /*28b0*/  IMAD R120, R98, R118, R119 ;  /* 0x0000007662787224 */ /* 0x000fce00078e0277 */
[----:B------:R-:W-:Y:S05]  /*28c0*/  WARPSYNC.COLLECTIVE R114, `(.L_x_11049) ;  /* 0x0000000072087348 */ /* 0x000fea0003c00000 */
[----:B------:R0:W1:Y:S02]  /*28d0*/  SHFL.IDX P1, R118, R115, R116, R117 ;  /* 0x0000007473767389 */ /* 0x0000640000020075 */
[----:B01----:R-:W-:Y:S05]  /*28e0*/  ENDCOLLECTIVE ;  /* 0x000000000000791b */ /* 0x003fea0003800000 */
.L_x_11049:
[----:B------:R-:W-:Y:S01]  /*28f0*/  IMAD.MOV.U32 R116, RZ, RZ, R36 ;  /* 0x000000ffff747224 */ /* 0x000fe200078e0024 */
[----:B------:R-:W-:-:S07]  /*2900*/  MOV R121, R118 ;  /* 0x0000007600797202 */ /* 0x000fce0000000f00 */
[----:B------:R-:W-:Y:S05]  /*2910*/  WARPSYNC.COLLECTIVE R114, `(.L_x_11050) ;  /* 0x0000000072087348 */ /* 0x000fea0003c00000 */
[----:B------:R0:W1:Y:S02]  /*2920*/  SHFL.IDX P1, R118, R115, R116, R117 ;  /* 0x0000007473767389 */ /* 0x0000640000020075 */
[----:B01----:R-:W-:Y:S05]  /*2930*/  ENDCOLLECTIVE ;  /* 0x000000000000791b */ /* 0x003fea0003800000 */
.L_x_11050:
[----:B------:R-:W-:Y:S02]  /*2940*/  IMAD R121, R97, R121, R120 ;  /* 0x0000007961797224 */ /* 0x000fe400078e0278 */
[----:B------:R-:W-:Y:S01]  /*2950*/  IMAD.MOV.U32 R116, RZ, RZ, R35 ;  /* 0x000000ffff747224 */ /* 0x000fe200078e0023 */
[----:B------:R-:W-:-:S07]  /*2960*/  MOV R122, R118 ;  /* 0x00000076007a7202 */ /* 0x000fce0000000f00 */
[----:B------:R-:W-:Y:S05]  /*2970*/  WARPSYNC.COLLECTIVE R114, `(.L_x_11051) ;  /* 0x0000000072087348 */ /* 0x000fea0003c00000 */
[----:B------:R0:W1:Y:S02]  /*2980*/  SHFL.IDX P1, R118, R115, R116, R117 ;  /* 0x0000007473767389 */ /* 0x0000640000020075 */
[----:B01----:R-:W-:Y:S05]  /*2990*/  ENDCOLLECTIVE ;  /* 0x000000000000791b */ /* 0x003fea0003800000 */
.L_x_11051:
[----:B------:R-:W-:Y:S02]  /*29a0*/  IMAD R122, R96, R122, R121 ;  /* 0x0000007a607a7224 */ /* 0x000fe400078e0279 */
[----:B------:R-:W-:Y:S01]  /*29b0*/  IMAD.MOV.U32 R116, RZ, RZ, R34 ;  /* 0x000000ffff747224 */ /* 0x000fe200078e0022 */
[----:B------:R-:W-:-:S07]  /*29c0*/  MOV R123, R118 ;  /* 0x00000076007b7202 */ /* 0x000fce0000000f00 */
[----:B------:R-:W-:Y:S05]  /*29d0*/  WARPSYNC.COLLECTIVE R114, `(.L_x_11052) ;  /* 0x0000000072087348 */ /* 0x000fea0003c00000 */
[----:B------:R0:W1:Y:S02]  /*29e0*/  SHFL.IDX P1, R118, R115, R116, R117 ;  /* 0x0000007473767389 */ /* 0x0000640000020075 */
[----:B01----:R-:W-:Y:S05]  /*29f0*/  ENDCOLLECTIVE ;  /* 0x000000000000791b */ /* 0x003fea0003800000 */
.L_x_11052:
[----:B------:R-:W-:Y:S02]  /*2a00*/  IMAD R123, R95, R123, R122 ;  /* 0x0000007b5f7b7224 */ /* 0x000fe400078e027a */
[----:B------:R-:W-:Y:S01]  /*2a10*/  IMAD.MOV.U32 R116, RZ, RZ, R33 ;  /* 0x000000ffff747224 */ /* 0x000fe200078e0021 */
[----:B------:R-:W-:-:S07]  /*2a20*/  MOV R124, R118 ;  /* 0x00000076007c7202 */ /* 0x000fce0000000f00 */
[----:B------:R-:W-:Y:S05]  /*2a30*/  WARPSYNC.COLLECTIVE R114, `(.L_x_11053) ;  /* 0x0000000072087348 */ /* 0x000fea0003c00000 */
[----:B------:R0:W1:Y:S02]  /*2a40*/  SHFL.IDX P1, R118, R115, R116, R117 ;  /* 0x0000007473767389 */ /* 0x0000640000020075 */
[----:B01----:R-:W-:Y:S05]  /*2a50*/  ENDCOLLECTIVE ;  /* 0x000000000000791b */ /* 0x003fea0003800000 */
.L_x_11053:
[----:B------:R-:W-:Y:S01]  /*2a60*/  IMAD R124, R94, R124, R123 ;  /* 0x0000007c5e7c7224 */ /* 0x000fe200078e027b */
[----:B------:R-:W-:-:S03]  /*2a70*/  MOV R116, R32 ;  /* 0x0000002000747202 */ /* 0x000fc60000000f00 */
[----:B------:R-:W-:-:S07]  /*2a80*/  IMAD R119, R93, R118, R124 ;  /* 0x000000765d777224 */ /* 0x000fce00078e027c */
[----:B------:R-:W-:Y:S05]  /*2a90*/  WARPSYNC.COLLECTIVE R114, `(.L_x_11054) ;  /* 0x0000000072087348 */ /* 0x000fea0003c00000 */
[----:B------:R0:W1:Y:S02]  /*2aa0*/  SHFL.IDX P1, R118, R115, R116, R117 ;  /* 0x0000007473767389 */ /* 0x0000640000020075 */
[----:B01----:R-:W-:Y:S05]  /*2ab0*/  ENDCOLLECTIVE ;  /* 0x000000000000791b */ /* 0x003fea0003800000 */
.L_x_11054:
[----:B------:R-:W-:Y:S01]  /*2ac0*/  MOV R116, R31 ;  /* 0x0000001f00747202 */ /* 0x000fe20000000f00 */
[----:B------:R-:W-:-:S07]  /*2ad0*/  IMAD.MOV.U32 R120, RZ, RZ, R118 ;  /* 0x000000ffff787224 */ /* 0x000fce00078e0076 */
[----:B------:R-:W-:Y:S05]  /*2ae0*/  WARPSYNC.COLLECTIVE R114, `(.L_x_11055) ;  /* 0x0000000072087348 */ /* 0x000fea0003c00000 */
[----:B------:R0:W1:Y:S02]  /*2af0*/  SHFL.IDX P1, R118, R115, R116, R117 ;  /* 0x0000007473767389 */ /* 0x0000640000020075 */
[----:B01----:R-:W-:Y:S05]  /*2b00*/  ENDCOLLECTIVE ;  /* 0x000000000000791b */ /* 0x003fea0003800000 */
.L_x_11055:
[----:B------:R-:W-:Y:S01]  /*2b10*/  IMAD R120, R92, R120, R119 ;  /* 0x000000785c787224 */ /* 0x000fe200078e0277 */
[----:B------:R-:W-:Y:S01]  /*2b20*/  MOV R116, R30 ;  /* 0x0000001e00747202 */ /* 0x000fe20000000f00 */
[----:B------:R-:W-:-:S07]  /*2b30*/  IMAD.MOV.U32 R121, RZ, RZ, R118 ;  /* 0x000000ffff797224 */ /* 0x000fce00078e0076 */
[----:B------:R-:W-:Y:S05]  /*2b40*/  WARPSYNC.COLLECTIVE R114, `(.L_x_11056) ;  /* 0x0000000072087348 */ /* 0x000fea0003c00000 */
[----:B------:R0:W1:Y:S02]  /*2b50*/  SHFL.IDX P1, R118, R115, R116, R117 ;  /* 0x0000007473767389 */ /* 0x0000640000020075 */
[----:B01----:R-:W-:Y:S05]  /*2b60*/  ENDCOLLECTIVE ;  /* 0x000000000000791b */ /* 0x003fea0003800000 */
.L_x_11056:
[----:B------:R-:W-:Y:S01]  /*2b70*/  IMAD R121, R91, R121, R120 ;  /* 0x000000795b797224 */ /* 0x000fe200078e0278 */
[----:B------:R-:W-:Y:S01]  /*2b80*/  MOV R116, R29 ;  /* 0x0000001d00747202 */ /* 0x000fe20000000f00 */
[----:B------:R-:W-:-:S07]  /*2b90*/  IMAD.MOV.U32 R122, RZ, RZ, R118 ;  /* 0x000000ffff7a7224 */ /* 0x000fce00078e0076 */
[----:B------:R-:W-:Y:S05]  /*2ba0*/  WARPSYNC.COLLECTIVE R114, `(.L_x_11057) ;  /* 0x0000000072087348 */ /* 0x000fea0003c00000 */
[----:B------:R0:W1:Y:S02]  /*2bb0*/  SHFL.IDX P1, R118, R115, R116, R117 ;  /* 0x0000007473767389 */ /* 0x0000640000020075 */
[----:B01----:R-:W-:Y:S05]  /*2bc0*/  ENDCOLLECTIVE ;  /* 0x000000000000791b */ /* 0x003fea0003800000 */
.L_x_11057:
[----:B------:R-:W-:Y:S01]  /*2bd0*/  IMAD R122, R90, R122, R121 ;  /* 0x0000007a5a7a7224 */ /* 0x000fe200078e0279 */
[----:B------:R-:W-:Y:S01]  /*2be0*/  MOV R116, R28 ;  /* 0x0000001c00747202 */ /* 0x000fe20000000f00 */
[----:B------:R-:W-:-:S07]  /*2bf0*/  IMAD.MOV.U32 R123, RZ, RZ, R118 ;  /* 0x000000ffff7b7224 */ /* 0x000fce00078e0076 */
[----:B------:R-:W-:Y:S05]  /*2c00*/  WARPSYNC.COLLECTIVE R114, `(.L_x_11058) ;  /* 0x0000000072087348 */ /* 0x000fea0003c00000 */
[----:B------:R0:W1:Y:S02]  /*2c10*/  SHFL.IDX P1, R118, R115, R116, R117 ;  /* 0x0000007473767389 */ /* 0x0000640000020075 */
[----:B01----:R-:W-:Y:S05]  /*2c20*/  ENDCOLLECTIVE ;  /* 0x000000000000791b */ /* 0x003fea0003800000 */
.L_x_11058:
[----:B------:R-:W-:Y:S02]  /*2c30*/  IMAD R123, R11, R123, R122 ;  /* 0x0000007b0b7b7224 */ /* 0x000fe400078e027a */
[----:B------:R-:W-:Y:S02]  /*2c40*/  IMAD.MOV.U32 R116, RZ, RZ, R27 ;  /* 0x000000ffff747224 */ /* 0x000fe400078e001b */
[----:B------:R-:W-:-:S07]  /*2c50*/  IMAD R120, R10, R118, R123 ;  /* 0x000000760a787224 */ /* 0x000fce00078e027b */
[----:B------:R-:W-:Y:S05]  /*2c60*/  WARPSYNC.COLLECTIVE R114, `(.L_x_11059) ;  /* 0x0000000072087348 */ /* 0x000fea0003c00000 */
[----:B------:R0:W1:Y:S02]  /*2c70*/  SHFL.IDX P1, R118, R115, R116, R117 ;  /* 0x0000007473767389 */ /* 0x0000640000020075 */
[----:B01----:R-:W-:Y:S05]  /*2c80*/  ENDCOLLECTIVE ;  /* 0x000000000000791b */ /* 0x003fea0003800000 */
.L_x_11059:
[----:B------:R-:W-:Y:S01]  /*2c90*/  IMAD.MOV.U32 R116, RZ, RZ, R26 ;  /* 0x000000ffff747224 */ /* 0x000fe200078e001a */
[----:B------:R-:W-:-:S07]  /*2ca0*/  MOV R119, R118 ;  /* 0x0000007600777202 */ /* 0x000fce0000000f00 */
[----:B------:R-:W-:Y:S05]  /*2cb0*/  WARPSYNC.COLLECTIVE R114, `(.L_x_11060) ;  /* 0x0000000072087348 */ /* 0x000fea0003c00000 */
[----:B------:R0:W1:Y:S02]  /*2cc0*/  SHFL.IDX P1, R118, R115, R116, R117 ;  /* 0x0000007473767389 */ /* 0x0000640000020075 */
[----:B01----:R-:W-:Y:S05]  /*2cd0*/  ENDCOLLECTIVE ;  /* 0x000000000000791b */ /* 0x003fea0003800000 */
.L_x_11060:
[----:B------:R-:W-:Y:S02]  /*2ce0*/  IMAD R119, R9, R119, R120 ;  /* 0x0000007709777224 */ /* 0x000fe400078e0278 */
[----:B------:R-:W-:Y:S01]  /*2cf0*/  IMAD.MOV.U32 R116, RZ, RZ, R25 ;  /* 0x000000ffff747224 */ /* 0x000fe200078e0019 */
[----:B------:R-:W-:-:S07]  /*2d00*/  MOV R121, R118 ;  /* 0x0000007600797202 */ /* 0x000fce0000000f00 */
[----:B------:R-:W-:Y:S05]  /*2d10*/  WARPSYNC.COLLECTIVE R114, `(.L_x_11061) ;  /* 0x0000000072087348 */ /* 0x000fea0003c00000 */
[----:B------:R0:W1:Y:S02]  /*2d20*/  SHFL.IDX P1, R118, R115, R116, R117 ;  /* 0x0000007473767389 */ /* 0x0000640000020075 */
[----:B01----:R-:W-:Y:S05]  /*2d30*/  ENDCOLLECTIVE ;  /* 0x000000000000791b */ /* 0x003fea0003800000 */
.L_x_11061:
[----:B------:R-:W-:Y:S02]  /*2d40*/  IMAD R120, R8, R121, R119 ;  /* 0x0000007908787224 */ /* 0x000fe400078e0277 */
[----:B------:R-:W-:Y:S01]  /*2d50*/  IMAD.MOV.U32 R116, RZ, RZ, R24 ;  /* 0x000000ffff747224 */ /* 0x000fe200078e0018 */
[----:B------:R-:W-:-:S07]  /*2d60*/  MOV R122, R118 ;  /* 0x00000076007a7202 */ /* 0x000fce0000000f00 */
[----:B------:R-:W-:Y:S05]  /*2d70*/  WARPSYNC.COLLECTIVE R114, `(.L_x_11062) ;  /* 0x0000000072087348 */ /* 0x000fea0003c00000 */
[----:B------:R0:W1:Y:S02]  /*2d80*/  SHFL.IDX P1, R118, R115, R116, R117 ;  /* 0x0000007473767389 */ /* 0x0000640000020075 */
[----:B01----:R-:W-:Y:S05]  /*2d90*/  ENDCOLLECTIVE ;  /* 0x000000000000791b */ /* 0x003fea0003800000 */
.L_x_11062:
[----:B------:R-:W-:Y:S02]  /*2da0*/  IMAD R119, R7, R122, R120 ;  /* 0x0000007a07777224 */ /* 0x000fe400078e0278 */
[----:B------:R-:W-:Y:S01]  /*2db0*/  IMAD.MOV.U32 R116, RZ, RZ, R23 ;  /* 0x000000ffff747224 */ /* 0x000fe200078e0017 */
[----:B------:R-:W-:-:S07]  /*2dc0*/  MOV R123, R118 ;  /* 0x00000076007b7202 */ /* 0x000fce0000000f00 */
[----:B------:R-:W-:Y:S05]  /*2dd0*/  WARPSYNC.COLLECTIVE R114, `(.L_x_11063) ;  /* 0x0000000072087348 */ /* 0x000fea0003c00000 */
[----:B------:R0:W1:Y:S02]  /*2de0*/  SHFL.IDX P1, R118, R115, R116, R117 ;  /* 0x0000007473767389 */ /* 0x0000640000020075 */
[----:B01----:R-:W-:Y:S05]  /*2df0*/  ENDCOLLECTIVE ;  /* 0x000000000000791b */ /* 0x003fea0003800000 */
.L_x_11063:
[----:B------:R-:W-:Y:S02]  /*2e00*/  IMAD R120, R6, R123, R119 ;  /* 0x0000007b06787224 */ /* 0x000fe400078e0277 */
[----:B------:R-:W-:Y:S01]  /*2e10*/  IMAD.MOV.U32 R116, RZ, RZ, R20 ;  /* 0x000000ffff747224 */ /* 0x000fe200078e0014 */
[----:B------:R-:W-:-:S07]  /*2e20*/  MOV R124, R118 ;  /* 0x00000076007c7202 */ /* 0x000fce0000000f00 */
[----:B------:R-:W-:Y:S05]  /*2e30*/  WARPSYNC.COLLECTIVE R114, `(.L_x_11064) ;  /* 0x0000000072087348 */ /* 0x000fea0003c00000 */
[----:B------:R0:W1:Y:S02]  /*2e40*/  SHFL.IDX P1, R118, R115, R116, R117 ;  /* 0x0000007473767389 */ /* 0x0000640000020075 */
[----:B01----:R-:W-:Y:S05]  /*2e50*/  ENDCOLLECTIVE ;  /* 0x000000000000791b */ /* 0x003fea0003800000 */
.L_x_11064:
[----:B------:R-:W-:Y:S01]  /*2e60*/  IMAD R119, R5, R124, R120 ;  /* 0x0000007c05777224 */ /* 0x000fe200078e0278 */
[----:B------:R-:W-:Y:S06]  /*2e70*/  BRA `(.L_x_11065) ;  /* 0xffffffec00ec7947 */ /* 0x000fec000383ffff */
        .weak           $__internal_88_$__cuda_sm20_div_u16
        .type           $__internal_88_$__cuda_sm20_div_u16,@function
        .size           $__internal_88_$__cuda_sm20_div_u16,(.L_x_20378 - $__internal_88_$__cuda_sm20_div_u16)
$__internal_88_$__cuda_sm20_div_u16:
        /* <DEDUP_REMOVED lines=18> */
[----:B------:R-:W-:Y:S06]  /*2fa0*/  RET.REL.NODEC R2 `(_Z9cuda_gemmIiLi128ELi8ELi1ELi64ELi32ELi32ELi1EEviiiPT_S1_S1_ii) ;  /* 0xffffffd002147950 */ /* 0x000fec0003c3ffff */
.L_x_11066:
        /* <DEDUP_REMOVED lines=13> */
.L_x_20378:


//--------------------- .text._Z9cuda_gemmIiLi128ELi8ELi1ELi64ELi32ELi32ELi0EEviiiPT_S1_S1_ii --------------------------
	.section	.text._Z9cuda_gemmIiLi128ELi8ELi1ELi64ELi32ELi32ELi0EEviiiPT_S1_S1_ii,"ax",@progbits
	.align	128
        .global         _Z9cuda_gemmIiLi128ELi8ELi1ELi64ELi32ELi32ELi0EEviiiPT_S1_S1_ii
        .type           _Z9cuda_gemmIiLi128ELi8ELi1ELi64ELi32ELi32ELi0EEviiiPT_S1_S1_ii,@function
        .size           _Z9cuda_gemmIiLi128ELi8ELi1ELi64ELi32ELi32ELi0EEviiiPT_S1_S1_ii,(.L_x_20569 - _Z9cuda_gemmIiLi128ELi8ELi1ELi64ELi32ELi32ELi0EEviiiPT_S1_S1_ii)
        .other          _Z9cuda_gemmIiLi128ELi8ELi1ELi64ELi32ELi32ELi0EEviiiPT_S1_S1_ii,@"STO_CUDA_ENTRY STV_DEFAULT"
_Z9cuda_gemmIiLi128ELi8ELi1ELi64ELi32ELi32ELi0EEviiiPT_S1_S1_ii:
.text._Z9cuda_gemmIiLi128ELi8ELi1ELi64ELi32ELi32ELi0EEviiiPT_S1_S1_ii:
        /* <DEDUP_REMOVED lines=41> */
.L_x_11069:
        /* <DEDUP_REMOVED lines=25> */
.L_x_11068:
[----:B------:R-:W-:Y:S05]  /*0420*/  BSYNC.RECONVERGENT B0 ;  /* 0x0000000000007941 */ /* 0x000fea0003800200 */
.L_x_11067:
        /* <DEDUP_REMOVED lines=96> */
.L_x_11201:
        /* <DEDUP_REMOVED lines=30> */
.L_x_11073:
[----:B------:R-:W-:Y:S05]  /*0c10*/  BSYNC.RECONVERGENT B1 ;  /* 0x0000000000017941 */ /* 0x000fea0003800200 */
.L_x_11072:
        /* <DEDUP_REMOVED lines=12> */
.L_x_11074:
        /* <DEDUP_REMOVED lines=24> */
.L_x_11071:
[----:B------:R-:W-:Y:S05]  /*0e60*/  BSYNC.RECONVERGENT B0 ;  /* 0x0000000000007941 */ /* 0x000fea0003800200 */
.L_x_11070:
        /* <DEDUP_REMOVED lines=18> */
.L_x_11078:
[----:B------:R-:W-:Y:S05]  /*0f90*/  BSYNC.RECONVERGENT B1 ;  /* 0x0000000000017941 */ /* 0x000fea0003800200 */
.L_x_11077:
[----:B------:R-:W-:Y:S05]  /*0fa0*/  @!P1 BRA `(.L_x_11076) ;  /* 0x00000000003c9947 */ /* 0x000fea0003800000 */
[----:B-12---:R-:W0:Y:S01]  /*0fb0*/  S2R R56, SR_CgaCtaId ;  /* 0x0000000000387919 */ /* 0x006e220000008800 */
[----:B---3--:R-:W-:-:S04]  /*0fc0*/  MOV R53, 0x400 ;  /* 0x0000040000357802 */ /* 0x008fc80000000f00 */
[----:B------:R-:W-:-:S04]  /*0fd0*/  IADD3 R53, PT, PT, R53, 0x1180, RZ ;  /* 0x0000118035357810 */ /* 0x000fc80007ffe0ff */
[----:B0-----:R-:W-:-:S07]  /*0fe0*/  LEA R55, R56, R53, 0x18 ;  /* 0x0000003538377211 */ /* 0x001fce00078ec0ff */
.L_x_11079:
        /* <DEDUP_REMOVED lines=11> */
.L_x_11076:
[----:B------:R-:W-:Y:S05]  /*10a0*/  BSYNC.RECONVERGENT B0 ;  /* 0x0000000000007941 */ /* 0x000fea0003800200 */
.L_x_11075:
        /* <DEDUP_REMOVED lines=56> */
.L_x_11081:
        /* <DEDUP_REMOVED lines=12> */
.L_x_11082:
        /* <DEDUP_REMOVED lines=12> */
.L_x_11083:
        /* <DEDUP_REMOVED lines=12> */
.L_x_11084:
        /* <DEDUP_REMOVED lines=12> */
.L_x_11085:
        /* <DEDUP_REMOVED lines=12> */
.L_x_11086:
        /* <DEDUP_REMOVED lines=12> */
.L_x_11087:
        /* <DEDUP_REMOVED lines=12> */
.L_x_11088:
        /* <DEDUP_REMOVED lines=12> */
.L_x_11089:
        /* <DEDUP_REMOVED lines=12> */
.L_x_11090:
        /* <DEDUP_REMOVED lines=12> */
.L_x_11091:
        /* <DEDUP_REMOVED lines=12> */
.L_x_11092:
        /* <DEDUP_REMOVED lines=12> */
.L_x_11093:
        /* <DEDUP_REMOVED lines=12> */
.L_x_11094:
        /* <DEDUP_REMOVED lines=12> */
.L_x_11095:
        /* <DEDUP_REMOVED lines=12> */
.L_x_11096:
        /* <DEDUP_REMOVED lines=12> */
.L_x_11097:
        /* <DEDUP_REMOVED lines=12> */
.L_x_11098:
        /* <DEDUP_REMOVED lines=12> */
.L_x_11099:
        /* <DEDUP_REMOVED lines=12> */
.L_x_11100:
        /* <DEDUP_REMOVED lines=12> */
.L_x_11101:
        /* <DEDUP_REMOVED lines=12> */
.L_x_11102:
        /* <DEDUP_REMOVED lines=12> */
.L_x_11103:
        /* <DEDUP_REMOVED lines=12> */
.L_x_11104:
        /* <DEDUP_REMOVED lines=12> */
.L_x_11105:
        /* <DEDUP_REMOVED lines=12> */
.L_x_11106:
        /* <DEDUP_REMOVED lines=11> */
.L_x_11107:
        /* <DEDUP_REMOVED lines=11> */
.L_x_11108:
        /* <DEDUP_REMOVED lines=11> */
.L_x_11109:
        /* <DEDUP_REMOVED lines=11> */
.L_x_11110:
        /* <DEDUP_REMOVED lines=11> */
.L_x_11111:
        /* <DEDUP_REMOVED lines=171> */
.L_x_11195:
        /* <DEDUP_REMOVED lines=11> */
.L_x_11204:
[----:B01----:R-:W-:-:S07]  /*35c0*/  IMAD R84, R17, R84, RZ ;  /* 0x0000005411547224 */ /* 0x003fce00078e02ff */
.L_x_11113:
[----:B------:R-:W-:-:S13]  /*35d0*/  ISETP.GE.AND P0, PT, R88, 0x2, PT ;  /* 0x000000025800780c */ /* 0x000fda0003f06270 */
[----:B------:R-:W-:Y:S05]  /*35e0*/  @!P0 BRA `(.L_x_11115) ;  /* 0x0000000000108947 */ /* 0x000fea0003800000 */
[----:B------:R-:W-:-:S03]  /*35f0*/  UMOV UR4, 0xffffffff ;  /* 0xffffffff00047882 */ /* 0x000fc60000000000 */
[----:B------:R-:W-:Y:S05]  /*3600*/  BRA.DIV UR4, `(.L_x_11116) ;  /* 0x0000002a04747947 */ /* 0x000fea000b800000 */
[----:B0-----:R0:W0:Y:S02]  /*3610*/  SHFL.IDX PT, R86, R82, R57, R12 ;  /* 0x0000003952567389 */ /* 0x00102400000e000c */
.L_x_11207:
[----:B0-2---:R-:W-:-:S07]  /*3620*/  IMAD R84, R19, R86, R84 ;  /* 0x0000005613547224 */ /* 0x005fce00078e0254 */
.L_x_11115:
[----:B------:R-:W-:-:S13]  /*3630*/  ISETP.GE.AND P0, PT, R88, 0x3, PT ;  /* 0x000000035800780c */ /* 0x000fda0003f06270 */
[----:B------:R-:W-:Y:S05]  /*3640*/  @!P0 BRA `(.L_x_11117) ;  /* 0x0000000000108947 */ /* 0x000fea0003800000 */
[----:B------:R-:W-:-:S03]  /*3650*/  UMOV UR4, 0xffffffff ;  /* 0xffffffff00047882 */ /* 0x000fc60000000000 */
[----:B------:R-:W-:Y:S05]  /*3660*/  BRA.DIV UR4, `(.L_x_11118) ;  /* 0x0000002a047c7947 */ /* 0x000fea000b800000 */
[----:B0-----:R0:W0:Y:S02]  /*3670*/  SHFL.IDX PT, R86, R82, R59, R12 ;  /* 0x0000003b52567389 */ /* 0x00102400000e000c */
.L_x_11210:
[----:B0--3--:R-:W-:-:S07]  /*3680*/  IMAD R84, R21, R86, R84 ;  /* 0x0000005615547224 */ /* 0x009fce00078e0254 */
.L_x_11117:
[----:B------:R-:W-:-:S13]  /*3690*/  ISETP.GE.AND P0, PT, R88, 0x4, PT ;  /* 0x000000045800780c */ /* 0x000fda0003f06270 */
[----:B------:R-:W-:Y:S05]  /*36a0*/  @!P0 BRA `(.L_x_11119) ;  /* 0x0000000000108947 */ /* 0x000fea0003800000 */
[----:B------:R-:W-:-:S03]  /*36b0*/  UMOV UR4, 0xffffffff ;  /* 0xffffffff00047882 */ /* 0x000fc60000000000 */
[----:B------:R-:W-:Y:S05]  /*36c0*/  BRA.DIV UR4, `(.L_x_11120) ;  /* 0x0000002a04847947 */ /* 0x000fea000b800000 */
[----:B0-----:R0:W0:Y:S02]  /*36d0*/  SHFL.IDX PT, R86, R82, R61, R12 ;  /* 0x0000003d52567389 */ /* 0x00102400000e000c */
.L_x_11213:
[----:B0---4-:R-:W-:-:S07]  /*36e0*/  IMAD R84, R23, R86, R84 ;  /* 0x0000005617547224 */ /* 0x011fce00078e0254 */
.L_x_11119:
[----:B------:R-:W-:-:S13]  /*36f0*/  ISETP.GE.AND P0, PT, R88, 0x5, PT ;  /* 0x000000055800780c */ /* 0x000fda0003f06270 */
[----:B------:R-:W-:Y:S05]  /*3700*/  @!P0 BRA `(.L_x_11121) ;  /* 0x0000000000108947 */ /* 0x000fea0003800000 */
[----:B------:R-:W-:-:S03]  /*3710*/  UMOV UR4, 0xffffffff ;  /* 0xffffffff00047882 */ /* 0x000fc60000000000 */
[----:B------:R-:W-:Y:S05]  /*3720*/  BRA.DIV UR4, `(.L_x_11122) ;  /* 0x0000002a048c7947 */ /* 0x000fea000b800000 */
[----:B0-----:R0:W0:Y:S02]  /*3730*/  SHFL.IDX PT, R86, R82, R63, R12 ;  /* 0x0000003f52567389 */ /* 0x00102400000e000c */
.L_x_11216:
[----:B0-----:R-:W-:-:S07]  /*3740*/  IMAD R84, R25, R86, R84 ;  /* 0x0000005619547224 */ /* 0x001fce00078e0254 */
.L_x_11121:
[----:B------:R-:W-:-:S13]  /*3750*/  ISETP.GE.AND P0, PT, R88, 0x6, PT ;  /* 0x000000065800780c */ /* 0x000fda0003f06270 */
[----:B------:R-:W-:Y:S05]  /*3760*/  @!P0 BRA `(.L_x_11123) ;  /* 0x0000000000108947 */ /* 0x000fea0003800000 */
[----:B------:R-:W-:-:S03]  /*3770*/  UMOV UR4, 0xffffffff ;  /* 0xffffffff00047882 */ /* 0x000fc60000000000 */
[----:B------:R-:W-:Y:S05]  /*3780*/  BRA.DIV UR4, `(.L_x_11124) ;  /* 0x0000002a04947947 */ /* 0x000fea000b800000 */
[----:B0-----:R0:W0:Y:S02]  /*3790*/  SHFL.IDX PT, R121, R82, R65, R12 ;  /* 0x0000004152797389 */ /* 0x00102400000e000c */
.L_x_11219:
[----:B0-----:R-:W-:-:S07]  /*37a0*/  IMAD R84, R26, R121, R84 ;  /* 0x000000791a547224 */ /* 0x001fce00078e0254 */
.L_x_11123:
[----:B------:R-:W-:-:S13]  /*37b0*/  ISETP.GE.AND P0, PT, R88, 0x7, PT ;  /* 0x000000075800780c */ /* 0x000fda0003f06270 */
[----:B------:R-:W-:Y:S05]  /*37c0*/  @!P0 BRA `(.L_x_11125) ;  /* 0x0000000000108947 */ /* 0x000fea0003800000 */
[----:B------:R-:W-:-:S03]  /*37d0*/  UMOV UR4, 0xffffffff ;  /* 0xffffffff00047882 */ /* 0x000fc60000000000 */
[----:B------:R-:W-:Y:S05]  /*37e0*/  BRA.DIV UR4, `(.L_x_11126) ;  /* 0x0000002a04a07947 */ /* 0x000fea000b800000 */
[----:B0-----:R0:W0:Y:S02]  /*37f0*/  SHFL.IDX PT, R86, R82, R67, R12 ;  /* 0x0000004352567389 */ /* 0x00102400000e000c */
.L_x_11222:
[----:B0-----:R-:W-:-:S07]  /*3800*/  IMAD R84, R27, R86, R84 ;  /* 0x000000561b547224 */ /* 0x001fce00078e0254 */
.L_x_11125:
[----:B------:R-:W-:-:S13]  /*3810*/  ISETP.GE.AND P0, PT, R88, 0x8, PT ;  /* 0x000000085800780c */ /* 0x000fda0003f06270 */
[----:B------:R-:W-:Y:S05]  /*3820*/  @!P0 BRA `(.L_x_11127) ;  /* 0x0000000000108947 */ /* 0x000fea0003800000 */
[----:B------:R-:W-:-:S03]  /*3830*/  UMOV UR4, 0xffffffff ;  /* 0xffffffff00047882 */ /* 0x000fc60000000000 */
[----:B------:R-:W-:Y:S05]  /*3840*/  BRA.DIV UR4, `(.L_x_11128) ;  /* 0x0000002a04a87947 */ /* 0x000fea000b800000 */
[----:B0-----:R0:W0:Y:S02]  /*3850*/  SHFL.IDX PT, R121, R82, R69, R12 ;  /* 0x0000004552797389 */ /* 0x00102400000e000c */
.L_x_11225:
[----:B0-----:R-:W-:-:S07]  /*3860*/  IMAD R84, R28, R121, R84 ;  /* 0x000000791c547224 */ /* 0x001fce00078e0254 */
.L_x_11127:
[----:B------:R-:W-:-:S13]  /*3870*/  ISETP.GE.AND P0, PT, R88, 0x9, PT ;  /* 0x000000095800780c */ /* 0x000fda0003f06270 */
[----:B------:R-:W-:Y:S05]  /*3880*/  @!P0 BRA `(.L_x_11129) ;  /* 0x0000000000108947 */ /* 0x000fea0003800000 */
[----:B------:R-:W-:-:S03]  /*3890*/  UMOV UR4, 0xffffffff ;  /* 0xffffffff00047882 */ /* 0x000fc60000000000 */
[----:B------:R-:W-:Y:S05]  /*38a0*/  BRA.DIV UR4, `(.L_x_11130) ;  /* 0x0000002a04b47947 */ /* 0x000fea000b800000 */
[----:B0-----:R0:W0:Y:S02]  /*38b0*/  SHFL.IDX PT, R86, R82, R71, R12 ;  /* 0x0000004752567389 */ /* 0x00102400000e000c */
.L_x_11228:
[----:B0-----:R-:W-:-:S07]  /*38c0*/  IMAD R84, R29, R86, R84 ;  /* 0x000000561d547224 */ /* 0x001fce00078e0254 */
.L_x_11129:
[----:B------:R-:W-:-:S13]  /*38d0*/  ISETP.GE.AND P0, PT, R88, 0xa, PT ;  /* 0x0000000a5800780c */ /* 0x000fda0003f06270 */
[----:B------:R-:W-:Y:S05]  /*38e0*/  @!P0 BRA `(.L_x_11131) ;  /* 0x0000000000108947 */ /* 0x000fea0003800000 */
[----:B------:R-:W-:-:S03]  /*38f0*/  UMOV UR4, 0xffffffff ;  /* 0xffffffff00047882 */ /* 0x000fc60000000000 */
[----:B------:R-:W-:Y:S05]  /*3900*/  BRA.DIV UR4, `(.L_x_11132) ;  /* 0x0000002a04bc7947 */ /* 0x000fea000b800000 */
[----:B0-----:R0:W0:Y:S02]  /*3910*/  SHFL.IDX PT, R121, R82, R73, R12 ;  /* 0x0000004952797389 */ /* 0x00102400000e000c */
.L_x_11231:
[----:B0-----:R-:W-:-:S07]  /*3920*/  IMAD R84, R30, R121, R84 ;  /* 0x000000791e547224 */ /* 0x001fce00078e0254 */
.L_x_11131:
[----:B------:R-:W-:-:S13]  /*3930*/  ISETP.GE.AND P0, PT, R88, 0xb, PT ;  /* 0x0000000b5800780c */ /* 0x000fda0003f06270 */
[----:B------:R-:W-:Y:S05]  /*3940*/  @!P0 BRA `(.L_x_11133) ;  /* 0x0000000000108947 */ /* 0x000fea0003800000 */
[----:B------:R-:W-:-:S03]  /*3950*/  UMOV UR4, 0xffffffff ;  /* 0xffffffff00047882 */ /* 0x000fc60000000000 */
[----:B------:R-:W-:Y:S05]  /*3960*/  BRA.DIV UR4, `(.L_x_11134) ;  /* 0x0000002a04c87947 */ /* 0x000fea000b800000 */
[----:B0-----:R0:W0:Y:S02]  /*3970*/  SHFL.IDX PT, R86, R82, R75, R12 ;  /* 0x0000004b52567389 */ /* 0x00102400000e000c */
.L_x_11234:
[----:B0-----:R-:W-:-:S07]  /*3980*/  IMAD R84, R31, R86, R84 ;  /* 0x000000561f547224 */ /* 0x001fce00078e0254 */
.L_x_11133:
[----:B------:R-:W-:-:S13]  /*3990*/  ISETP.GE.AND P0, PT, R88, 0xc, PT ;  /* 0x0000000c5800780c */ /* 0x000fda0003f06270 */
[----:B------:R-:W-:Y:S05]  /*39a0*/  @!P0 BRA `(.L_x_11135) ;  /* 0x0000000000108947 */ /* 0x000fea0003800000 */
[----:B------:R-:W-:-:S03]  /*39b0*/  UMOV UR4, 0xffffffff ;  /* 0xffffffff00047882 */ /* 0x000fc60000000000 */
[----:B------:R-:W-:Y:S05]  /*39c0*/  BRA.DIV UR4, `(.L_x_11136) ;  /* 0x0000002a04d07947 */ /* 0x000fea000b800000 */
[----:B0-----:R0:W0:Y:S02]  /*39d0*/  SHFL.IDX PT, R121, R82, R77, R12 ;  /* 0x0000004d52797389 */ /* 0x00102400000e000c */
.L_x_11237:
[----:B0-----:R-:W-:-:S07]  /*39e0*/  IMAD R84, R32, R121, R84 ;  /* 0x0000007920547224 */ /* 0x001fce00078e0254 */
.L_x_11135:
[----:B------:R-:W-:-:S13]  /*39f0*/  ISETP.GE.AND P0, PT, R88, 0xd, PT ;  /* 0x0000000d5800780c */ /* 0x000fda0003f06270 */
[----:B------:R-:W-:Y:S05]  /*3a00*/  @!P0 BRA `(.L_x_11137) ;  /* 0x0000000000108947 */ /* 0x000fea0003800000 */
[----:B------:R-:W-:-:S03]  /*3a10*/  UMOV UR4, 0xffffffff ;  /* 0xffffffff00047882 */ /* 0x000fc60000000000 */
[----:B------:R-:W-:Y:S05]  /*3a20*/  BRA.DIV UR4, `(.L_x_11138) ;  /* 0x0000002a04dc7947 */ /* 0x000fea000b800000 */
[----:B0-----:R0:W0:Y:S02]  /*3a30*/  SHFL.IDX PT, R86, R82, R79, R12 ;  /* 0x0000004f52567389 */ /* 0x00102400000e000c */
.L_x_11240:
[----:B0-----:R-:W-:-:S07]  /*3a40*/  IMAD R84, R33, R86, R84 ;  /* 0x0000005621547224 */ /* 0x001fce00078e0254 */
.L_x_11137:
[----:B------:R-:W-:-:S13]  /*3a50*/  ISETP.GE.AND P0, PT, R88, 0xe, PT ;  /* 0x0000000e5800780c */ /* 0x000fda0003f06270 */
[----:B------:R-:W-:Y:S05]  /*3a60*/  @!P0 BRA `(.L_x_11139) ;  /* 0x0000000000108947 */ /* 0x000fea0003800000 */
[----:B------:R-:W-:-:S03]  /*3a70*/  UMOV UR4, 0xffffffff ;  /* 0xffffffff00047882 */ /* 0x000fc60000000000 */
[----:B------:R-:W-:Y:S05]  /*3a80*/  BRA.DIV UR4, `(.L_x_11140) ;  /* 0x0000002a04e47947 */ /* 0x000fea000b800000 */
[----:B0-----:R0:W0:Y:S02]  /*3a90*/  SHFL.IDX PT, R121, R82, R81, R12 ;  /* 0x0000005152797389 */ /* 0x00102400000e000c */
.L_x_11243:
[----:B0-----:R-:W-:-:S07]  /*3aa0*/  IMAD R84, R34, R121, R84 ;  /* 0x0000007922547224 */ /* 0x001fce00078e0254 */
.L_x_11139:
[----:B------:R-:W-:-:S13]  /*3ab0*/  ISETP.GE.AND P0, PT, R88, 0xf, PT ;  /* 0x0000000f5800780c */ /* 0x000fda0003f06270 */
[----:B------:R-:W-:Y:S05]  /*3ac0*/  @!P0 BRA `(.L_x_11141) ;  /* 0x0000000000108947 */ /* 0x000fea0003800000 */
[----:B------:R-:W-:-:S03]  /*3ad0*/  UMOV UR4, 0xffffffff ;  /* 0xffffffff00047882 */ /* 0x000fc60000000000 */
[----:B------:R-:W-:Y:S05]  /*3ae0*/  BRA.DIV UR4, `(.L_x_11142) ;  /* 0x0000002a04f07947 */ /* 0x000fea000b800000 */
[----:B0-----:R0:W0:Y:S02]  /*3af0*/  SHFL.IDX PT, R86, R82, R83, R12 ;  /* 0x0000005352567389 */ /* 0x00102400000e000c */
.L_x_11246:
[----:B0-----:R-:W-:-:S07]  /*3b00*/  IMAD R84, R35, R86, R84 ;  /* 0x0000005623547224 */ /* 0x001fce00078e0254 */
.L_x_11141:
[----:B------:R-:W-:-:S13]  /*3b10*/  ISETP.GE.AND P0, PT, R88, 0x10, PT ;  /* 0x000000105800780c */ /* 0x000fda0003f06270 */
[----:B------:R-:W-:Y:S05]  /*3b20*/  @!P0 BRA `(.L_x_11143) ;  /* 0x0000000000108947 */ /* 0x000fea0003800000 */
[----:B------:R-:W-:-:S03]  /*3b30*/  UMOV UR4, 0xffffffff ;  /* 0xffffffff00047882 */ /* 0x000fc60000000000 */
[----:B------:R-:W-:Y:S05]  /*3b40*/  BRA.DIV UR4, `(.L_x_11144) ;  /* 0x0000002a04f87947 */ /* 0x000fea000b800000 */
[----:B0-----:R0:W0:Y:S02]  /*3b50*/  SHFL.IDX PT, R121, R82, R85, R12 ;  /* 0x0000005552797389 */ /* 0x00102400000e000c */
.L_x_11249:
[----:B0-----:R-:W-:-:S07]  /*3b60*/  IMAD R84, R36, R121, R84 ;  /* 0x0000007924547224 */ /* 0x001fce00078e0254 */
.L_x_11143:
[----:B------:R-:W-:-:S13]  /*3b70*/  ISETP.GE.AND P0, PT, R88, 0x11, PT ;  /* 0x000000115800780c */ /* 0x000fda0003f06270 */
[----:B------:R-:W-:Y:S05]  /*3b80*/  @!P0 BRA `(.L_x_11145) ;  /* 0x0000000000108947 */ /* 0x000fea0003800000 */
[----:B------:R-:W-:-:S03]  /*3b90*/  UMOV UR4, 0xffffffff ;  /* 0xffffffff00047882 */ /* 0x000fc60000000000 */
[----:B------:R-:W-:Y:S05]  /*3ba0*/  BRA.DIV UR4, `(.L_x_11146) ;  /* 0x0000002e04047947 */ /* 0x000fea000b800000 */
[----:B0-----:R0:W0:Y:S02]  /*3bb0*/  SHFL.IDX PT, R86, R82, R87, R12 ;  /* 0x0000005752567389 */ /* 0x00102400000e000c */
.L_x_11252:
[----:B0-----:R-:W-:-:S07]  /*3bc0*/  IMAD R84, R37, R86, R84 ;  /* 0x0000005625547224 */ /* 0x001fce00078e0254 */
.L_x_11145:
[----:B------:R-:W-:-:S13]  /*3bd0*/  ISETP.GE.AND P0, PT, R88, 0x12, PT ;  /* 0x000000125800780c */ /* 0x000fda0003f06270 */
[----:B------:R-:W-:Y:S05]  /*3be0*/  @!P0 BRA `(.L_x_11147) ;  /* 0x0000000000108947 */ /* 0x000fea0003800000 */
[----:B------:R-:W-:-:S03]  /*3bf0*/  UMOV UR4, 0xffffffff ;  /* 0xffffffff00047882 */ /* 0x000fc60000000000 */
[----:B------:R-:W-:Y:S05]  /*3c00*/  BRA.DIV UR4, `(.L_x_11148) ;  /* 0x0000002e040c7947 */ /* 0x000fea000b800000 */
[----:B0-----:R0:W0:Y:S02]  /*3c10*/  SHFL.IDX PT, R121, R82, R89, R12 ;  /* 0x0000005952797389 */ /* 0x00102400000e000c */
.L_x_11255:
[----:B0-----:R-:W-:-:S07]  /*3c20*/  IMAD R84, R38, R121, R84 ;  /* 0x0000007926547224 */ /* 0x001fce00078e0254 */
.L_x_11147:
[----:B------:R-:W-:-:S13]  /*3c30*/  ISETP.GE.AND P0, PT, R88, 0x13, PT ;  /* 0x000000135800780c */ /* 0x000fda0003f06270 */
[----:B------:R-:W-:Y:S05]  /*3c40*/  @!P0 BRA `(.L_x_11149) ;  /* 0x0000000000108947 */ /* 0x000fea0003800000 */
[----:B------:R-:W-:-:S03]  /*3c50*/  UMOV UR4, 0xffffffff ;  /* 0xffffffff00047882 */ /* 0x000fc60000000000 */
[----:B------:R-:W-:Y:S05]  /*3c60*/  BRA.DIV UR4, `(.L_x_11150) ;  /* 0x0000002e04187947 */ /* 0x000fea000b800000 */
[----:B0-----:R0:W0:Y:S02]  /*3c70*/  SHFL.IDX PT, R86, R82, R91, R12 ;  /* 0x0000005b52567389 */ /* 0x00102400000e000c */
.L_x_11258:
[----:B0-----:R-:W-:-:S07]  /*3c80*/  IMAD R84, R39, R86, R84 ;  /* 0x0000005627547224 */ /* 0x001fce00078e0254 */
.L_x_11149:
[----:B------:R-:W-:-:S13]  /*3c90*/  ISETP.GE.AND P0, PT, R88, 0x14, PT ;  /* 0x000000145800780c */ /* 0x000fda0003f06270 */
[----:B------:R-:W-:Y:S05]  /*3ca0*/  @!P0 BRA `(.L_x_11151) ;  /* 0x0000000000108947 */ /* 0x000fea0003800000 */
[----:B------:R-:W-:-:S03]  /*3cb0*/  UMOV UR4, 0xffffffff ;  /* 0xffffffff00047882 */ /* 0x000fc60000000000 */
[----:B------:R-:W-:Y:S05]  /*3cc0*/  BRA.DIV UR4, `(.L_x_11152) ;  /* 0x0000002e04207947 */ /* 0x000fea000b800000 */
[----:B0-----:R0:W0:Y:S02]  /*3cd0*/  SHFL.IDX PT, R121, R82, R93, R12 ;  /* 0x0000005d52797389 */ /* 0x00102400000e000c */
.L_x_11261:
[----:B0-----:R-:W-:-:S07]  /*3ce0*/  IMAD R84, R40, R121, R84 ;  /* 0x0000007928547224 */ /* 0x001fce00078e0254 */
.L_x_11151:
[----:B------:R-:W-:-:S13]  /*3cf0*/  ISETP.GE.AND P0, PT, R88, 0x15, PT ;  /* 0x000000155800780c */ /* 0x000fda0003f06270 */
[----:B------:R-:W-:Y:S05]  /*3d00*/  @!P0 BRA `(.L_x_11153) ;  /* 0x0000000000108947 */ /* 0x000fea0003800000 */
[----:B------:R-:W-:-:S03]  /*3d10*/  UMOV UR4, 0xffffffff ;  /* 0xffffffff00047882 */ /* 0x000fc60000000000 */
[----:B------:R-:W-:Y:S05]  /*3d20*/  BRA.DIV UR4, `(.L_x_11154) ;  /* 0x0000002e042c7947 */ /* 0x000fea000b800000 */
[----:B0-----:R0:W0:Y:S02]  /*3d30*/  SHFL.IDX PT, R86, R82, R95, R12 ;  /* 0x0000005f52567389 */ /* 0x00102400000e000c */
.L_x_11264:
[----:B0-----:R-:W-:-:S07]  /*3d40*/  IMAD R84, R41, R86, R84 ;  /* 0x0000005629547224 */ /* 0x001fce00078e0254 */
.L_x_11153:
[----:B------:R-:W-:-:S13]  /*3d50*/  ISETP.GE.AND P0, PT, R88, 0x16, PT ;  /* 0x000000165800780c */ /* 0x000fda0003f06270 */
[----:B------:R-:W-:Y:S05]  /*3d60*/  @!P0 BRA `(.L_x_11155) ;  /* 0x0000000000108947 */ /* 0x000fea0003800000 */
[----:B------:R-:W-:-:S03]  /*3d70*/  UMOV UR4, 0xffffffff ;  /* 0xffffffff00047882 */ /* 0x000fc60000000000 */
[----:B------:R-:W-:Y:S05]  /*3d80*/  BRA.DIV UR4, `(.L_x_11156) ;  /* 0x0000002e04347947 */ /* 0x000fea000b800000 */
[----:B0-----:R0:W0:Y:S02]  /*3d90*/  SHFL.IDX PT, R121, R82, R97, R12 ;  /* 0x0000006152797389 */ /* 0x00102400000e000c */
.L_x_11267:
[----:B0-----:R-:W-:-:S07]  /*3da0*/  IMAD R84, R42, R121, R84 ;  /* 0x000000792a547224 */ /* 0x001fce00078e0254 */
.L_x_11155:
[----:B------:R-:W-:-:S13]  /*3db0*/  ISETP.GE.AND P0, PT, R88, 0x17, PT ;  /* 0x000000175800780c */ /* 0x000fda0003f06270 */
[----:B------:R-:W-:Y:S05]  /*3dc0*/  @!P0 BRA `(.L_x_11157) ;  /* 0x0000000000108947 */ /* 0x000fea0003800000 */
[----:B------:R-:W-:-:S03]  /*3dd0*/  UMOV UR4, 0xffffffff ;  /* 0xffffffff00047882 */ /* 0x000fc60000000000 */
[----:B------:R-:W-:Y:S05]  /*3de0*/  BRA.DIV UR4, `(.L_x_11158) ;  /* 0x0000002e04407947 */ /* 0x000fea000b800000 */
[----:B0-----:R0:W0:Y:S02]  /*3df0*/  SHFL.IDX PT, R86, R82, R99, R12 ;  /* 0x0000006352567389 */ /* 0x00102400000e000c */
.L_x_11270:
[----:B0-----:R-:W-:-:S07]  /*3e00*/  IMAD R84, R43, R86, R84 ;  /* 0x000000562b547224 */ /* 0x001fce00078e0254 */
.L_x_11157:
[----:B------:R-:W-:-:S13]  /*3e10*/  ISETP.GE.AND P0, PT, R88, 0x18, PT ;  /* 0x000000185800780c */ /* 0x000fda0003f06270 */
[----:B------:R-:W-:Y:S05]  /*3e20*/  @!P0 BRA `(.L_x_11159) ;  /* 0x0000000000108947 */ /* 0x000fea0003800000 */
[----:B------:R-:W-:-:S03]  /*3e30*/  UMOV UR4, 0xffffffff ;  /* 0xffffffff00047882 */ /* 0x000fc60000000000 */
[----:B------:R-:W-:Y:S05]  /*3e40*/  BRA.DIV UR4, `(.L_x_11160) ;  /* 0x0000002e04487947 */ /* 0x000fea000b800000 */
[----:B0-----:R0:W0:Y:S02]  /*3e50*/  SHFL.IDX PT, R121, R82, R101, R12 ;  /* 0x0000006552797389 */ /* 0x00102400000e000c */
.L_x_11273:
[----:B0-----:R-:W-:-:S07]  /*3e60*/  IMAD R84, R44, R121, R84 ;  /* 0x000000792c547224 */ /* 0x001fce00078e0254 */
.L_x_11159:
[----:B------:R-:W-:-:S13]  /*3e70*/  ISETP.GE.AND P0, PT, R88, 0x19, PT ;  /* 0x000000195800780c */ /* 0x000fda0003f06270 */
[----:B------:R-:W-:Y:S05]  /*3e80*/  @!P0 BRA `(.L_x_11161) ;  /* 0x0000000000108947 */ /* 0x000fea0003800000 */
[----:B------:R-:W-:-:S03]  /*3e90*/  UMOV UR4, 0xffffffff ;  /* 0xffffffff00047882 */ /* 0x000fc60000000000 */
[----:B------:R-:W-:Y:S05]  /*3ea0*/  BRA.DIV UR4, `(.L_x_11162) ;  /* 0x0000002e04547947 */ /* 0x000fea000b800000 */
[----:B0-----:R0:W0:Y:S02]  /*3eb0*/  SHFL.IDX PT, R86, R82, R103, R12 ;  /* 0x0000006752567389 */ /* 0x00102400000e000c */
.L_x_11276:
[----:B0-----:R-:W-:-:S07]  /*3ec0*/  IMAD R84, R45, R86, R84 ;  /* 0x000000562d547224 */ /* 0x001fce00078e0254 */
.L_x_11161:
[----:B------:R-:W-:-:S13]  /*3ed0*/  ISETP.GE.AND P0, PT, R88, 0x1a, PT ;  /* 0x0000001a5800780c */ /* 0x000fda0003f06270 */
[----:B------:R-:W-:Y:S05]  /*3ee0*/  @!P0 BRA `(.L_x_11163) ;  /* 0x0000000000108947 */ /* 0x000fea0003800000 */
[----:B------:R-:W-:-:S03]  /*3ef0*/  UMOV UR4, 0xffffffff ;  /* 0xffffffff00047882 */ /* 0x000fc60000000000 */
[----:B------:R-:W-:Y:S05]  /*3f00*/  BRA.DIV UR4, `(.L_x_11164) ;  /* 0x0000002e045c7947 */ /* 0x000fea000b800000 */
[----:B0-----:R0:W0:Y:S02]  /*3f10*/  SHFL.IDX PT, R121, R82, R105, R12 ;  /* 0x0000006952797389 */ /* 0x00102400000e000c */
.L_x_11279:
[----:B0-----:R-:W-:-:S07]  /*3f20*/  IMAD R84, R46, R121, R84 ;  /* 0x000000792e547224 */ /* 0x001fce00078e0254 */
.L_x_11163:
[----:B------:R-:W-:-:S13]  /*3f30*/  ISETP.GE.AND P0, PT, R88, 0x1b, PT ;  /* 0x0000001b5800780c */ /* 0x000fda0003f06270 */
[----:B------:R-:W-:Y:S05]  /*3f40*/  @!P0 BRA `(.L_x_11165) ;  /* 0x0000000000108947 */ /* 0x000fea0003800000 */
[----:B------:R-:W-:-:S03]  /*3f50*/  UMOV UR4, 0xffffffff ;  /* 0xffffffff00047882 */ /* 0x000fc60000000000 */
[----:B------:R-:W-:Y:S05]  /*3f60*/  BRA.DIV UR4, `(.L_x_11166) ;  /* 0x0000002e04687947 */ /* 0x000fea000b800000 */
[----:B0-----:R0:W0:Y:S02]  /*3f70*/  SHFL.IDX PT, R86, R82, R107, R12 ;  /* 0x0000006b52567389 */ /* 0x00102400000e000c */
.L_x_11282:
[----:B0-----:R-:W-:-:S07]  /*3f80*/  IMAD R84, R47, R86, R84 ;  /* 0x000000562f547224 */ /* 0x001fce00078e0254 */
.L_x_11165:
[----:B------:R-:W-:-:S13]  /*3f90*/  ISETP.GE.AND P0, PT, R88, 0x1c, PT ;  /* 0x0000001c5800780c */ /* 0x000fda0003f06270 */
[----:B------:R-:W-:Y:S05]  /*3fa0*/  @!P0 BRA `(.L_x_11167) ;  /* 0x0000000000108947 */ /* 0x000fea0003800000 */
[----:B------:R-:W-:-:S03]  /*3fb0*/  UMOV UR4, 0xffffffff ;  /* 0xffffffff00047882 */ /* 0x000fc60000000000 */
[----:B------:R-:W-:Y:S05]  /*3fc0*/  BRA.DIV UR4, `(.L_x_11168) ;  /* 0x0000002e04707947 */ /* 0x000fea000b800000 */
[----:B0-----:R0:W0:Y:S02]  /*3fd0*/  SHFL.IDX PT, R121, R82, R109, R12 ;  /* 0x0000006d52797389 */ /* 0x00102400000e000c */
.L_x_11285:
[----:B0-----:R-:W-:-:S07]  /*3fe0*/  IMAD R84, R48, R121, R84 ;  /* 0x0000007930547224 */ /* 0x001fce00078e0254 */
.L_x_11167:
[----:B------:R-:W-:-:S13]  /*3ff0*/  ISETP.GE.AND P0, PT, R88, 0x1d, PT ;  /* 0x0000001d5800780c */ /* 0x000fda0003f06270 */
[----:B------:R-:W-:Y:S05]  /*4000*/  @!P0 BRA `(.L_x_11169) ;  /* 0x0000000000108947 */ /* 0x000fea0003800000 */
[----:B------:R-:W-:-:S03]  /*4010*/  UMOV UR4, 0xffffffff ;  /* 0xffffffff00047882 */ /* 0x000fc60000000000 */
[----:B------:R-:W-:Y:S05]  /*4020*/  BRA.DIV UR4, `(.L_x_11170) ;  /* 0x0000002e047c7947 */ /* 0x000fea000b800000 */
[----:B0-----:R0:W0:Y:S02]  /*4030*/  SHFL.IDX PT, R86, R82, R111, R12 ;  /* 0x0000006f52567389 */ /* 0x00102400000e000c */
.L_x_11288:
[----:B0-----:R-:W-:-:S07]  /*4040*/  IMAD R84, R49, R86, R84 ;  /* 0x0000005631547224 */ /* 0x001fce00078e0254 */
.L_x_11169:
[----:B------:R-:W-:-:S13]  /*4050*/  ISETP.GE.AND P0, PT, R88, 0x1e, PT ;  /* 0x0000001e5800780c */ /* 0x000fda0003f06270 */
[----:B------:R-:W-:Y:S05]  /*4060*/  @!P0 BRA `(.L_x_11171) ;  /* 0x0000000000108947 */ /* 0x000fea0003800000 */
[----:B------:R-:W-:-:S03]  /*4070*/  UMOV UR4, 0xffffffff ;  /* 0xffffffff00047882 */ /* 0x000fc60000000000 */
[----:B------:R-:W-:Y:S05]  /*4080*/  BRA.DIV UR4, `(.L_x_11172) ;  /* 0x0000002e04847947 */ /* 0x000fea000b800000 */
[----:B0-----:R0:W0:Y:S02]  /*4090*/  SHFL.IDX PT, R121, R82, R113, R12 ;  /* 0x0000007152797389 */ /* 0x00102400000e000c */
.L_x_11291:
[----:B0-----:R-:W-:-:S07]  /*40a0*/  IMAD R84, R50, R121, R84 ;  /* 0x0000007932547224 */ /* 0x001fce00078e0254 */
.L_x_11171:
[----:B------:R-:W-:-:S13]  /*40b0*/  ISETP.GE.AND P0, PT, R88, 0x1f, PT ;  /* 0x0000001f5800780c */ /* 0x000fda0003f06270 */
[----:B------:R-:W-:Y:S05]  /*40c0*/  @!P0 BRA `(.L_x_11173) ;  /* 0x0000000000108947 */ /* 0x000fea0003800000 */
[----:B------:R-:W-:-:S03]  /*40d0*/  UMOV UR4, 0xffffffff ;  /* 0xffffffff00047882 */ /* 0x000fc60000000000 */
[----:B------:R-:W-:Y:S05]  /*40e0*/  BRA.DIV UR4, `(.L_x_11174) ;  /* 0x0000002e04907947 */ /* 0x000fea000b800000 */
[----:B0-----:R0:W0:Y:S02]  /*40f0*/  SHFL.IDX PT, R86, R82, R115, R12 ;  /* 0x0000007352567389 */ /* 0x00102400000e000c */
.L_x_11294:
[----:B0-----:R-:W-:-:S07]  /*4100*/  IMAD R84, R51, R86, R84 ;  /* 0x0000005633547224 */ /* 0x001fce00078e0254 */
.L_x_11173:
[----:B------:R-:W-:-:S13]  /*4110*/  ISETP.NE.AND P0, PT, R88, 0x20, PT ;  /* 0x000000205800780c */ /* 0x000fda0003f05270 */
[----:B------:R-:W-:Y:S05]  /*4120*/  @P0 BRA `(.L_x_11175) ;  /* 0x0000000c00900947 */ /* 0x000fea0003800000 */
[----:B------:R-:W-:-:S03]  /*4130*/  UMOV UR4, 0xffffffff ;  /* 0xffffffff00047882 */ /* 0x000fc60000000000 */
[----:B------:R-:W-:Y:S05]  /*4140*/  BRA.DIV UR4, `(.L_x_11176) ;  /* 0x0000002e04987947 */ /* 0x000fea000b800000 */
[----:B0-----:R0:W0:Y:S02]  /*4150*/  SHFL.IDX PT, R121, R82, R119, R12 ;  /* 0x0000007752797389 */ /* 0x00102400000e000c */
.L_x_11297:
[----:B0-----:R-:W-:Y:S01]  /*4160*/  IMAD R84, R52, R121, R84 ;  /* 0x0000007934547224 */ /* 0x001fe200078e0254 */
[----:B------:R-:W-:Y:S06]  /*4170*/  BRA `(.L_x_11175) ;  /* 0x0000000c007c7947 */ /* 0x000fec0003800000 */
.L_x_11112:
        /* <DEDUP_REMOVED lines=62> */
.L_x_11177:
        /* <DEDUP_REMOVED lines=9> */
.L_x_11178:
        /* <DEDUP_REMOVED lines=13> */
.L_x_11179:
        /* <DEDUP_REMOVED lines=9> */
.L_x_11180:
        /* <DEDUP_REMOVED lines=9> */
.L_x_11181:
        /* <DEDUP_REMOVED lines=9> */
.L_x_11182:
        /* <DEDUP_REMOVED lines=9> */
.L_x_11183:
        /* <DEDUP_REMOVED lines=9> */
.L_x_11184:
        /* <DEDUP_REMOVED lines=9> */
.L_x_11185:
        /* <DEDUP_REMOVED lines=9> */
.L_x_11186:
        /* <DEDUP_REMOVED lines=9> */
.L_x_11187:
        /* <DEDUP_REMOVED lines=9> */
.L_x_11188:
        /* <DEDUP_REMOVED lines=9> */
.L_x_11189:
        /* <DEDUP_REMOVED lines=9> */
.L_x_11190:
        /* <DEDUP_REMOVED lines=8> */
.L_x_11191:
        /* <DEDUP_REMOVED lines=8> */
.L_x_11192:
        /* <DEDUP_REMOVED lines=8> */
.L_x_11193:
        /* <DEDUP_REMOVED lines=8> */
.L_x_11194:
        /* <DEDUP_REMOVED lines=8> */
.L_x_11175:
        /* <DEDUP_REMOVED lines=8> */
.L_x_11080:
        /* <DEDUP_REMOVED lines=118> */
.L_x_11199:
[----:B------:R-:W-:Y:S05]  /*5750*/  BSYNC.RECONVERGENT B1 ;  /* 0x0000000000017941 */ /* 0x000fea0003800200 */
.L_x_11198:
        /* <DEDUP_REMOVED lines=13> */
.L_x_11200:
        /* <DEDUP_REMOVED lines=108> */
.L_x_11197:
[----:B------:R-:W-:Y:S05]  /*5ef0*/  BSYNC.RECONVERGENT B0 ;  /* 0x0000000000007941 */ /* 0x000fea0003800200 */
.L_x_11196:
[C---:B------:R-:W-:Y:S02]  /*5f00*/  IMAD.IADD R11, R2.reuse, 0x1, R11 ;  /* 0x00000001020b7824 */ /* 0x040fe400078e020b */
[----:B--2---:R-:W-:-:S05]  /*5f10*/  IMAD.SHL.U32 R54, R2, 0x8, RZ ;  /* 0x0000000802367824 */ /* 0x004fca00078e00ff */
[----:B------:R-:W-:-:S13]  /*5f20*/  ISETP.GE.U32.AND P0, PT, R11, R54, PT ;  /* 0x000000360b00720c */ /* 0x000fda0003f06070 */
[----:B------:R-:W-:Y:S05]  /*5f30*/  @!P0 BRA `(.L_x_11201) ;  /* 0xffffffa800bc8947 */ /* 0x000fea000383ffff */
[----:B------:R-:W-:Y:S05]  /*5f40*/  EXIT ;  /* 0x000000000000794d */ /* 0x000fea0003800000 */
.L_x_11114:
[----:B------:R-:W-:Y:S01]  /*5f50*/  BSSY B0, `(.L_x_11202) ;  /* 0x0000006000007945 */ /* 0x000fe20003800000 */
[----:B------:R-:W-:Y:S01]  /*5f60*/  MOV R121, R117 ;  /* 0x0000007500797202 */ /* 0x000fe20000000f00 */
[----:B------:R-:W-:-:S07]  /*5f70*/  IMAD.MOV.U32 R86, RZ, RZ, -0x1 ;  /* 0xffffffffff567424 */ /* 0x000fce00078e00ff */
[----:B01234-:R-:W-:Y:S05]  /*5f80*/  WARPSYNC.COLLECTIVE R86, `(.L_x_11203) ;  /* 0x0000000056087348 */ /* 0x01ffea0003c00000 */
[----:B0-----:R0:W0:Y:S02]  /*5f90*/  SHFL.IDX P0, R86, R82, R121, R12 ;  /* 0x0000007952567389 */ /* 0x001024000000000c */
[----:B01234-:R-:W-:Y:S05]  /*5fa0*/  ENDCOLLECTIVE ;  /* 0x000000000000791b */ /* 0x01ffea0003800000 */
.L_x_11203:
[----:B------:R-:W-:Y:S05]  /*5fb0*/  BSYNC B0 ;  /* 0x0000000000007941 */ /* 0x000fea0003800000 */
.L_x_11202:
[----:B------:R-:W-:Y:S01]  /*5fc0*/  IMAD.MOV.U32 R84, RZ, RZ, R86 ;  /* 0x000000ffff547224 */ /* 0x000fe200078e0056 */
[----:B------:R-:W-:Y:S06]  /*5fd0*/  BRA `(.L_x_11204) ;  /* 0xffffffd400787947 */ /* 0x000fec000383ffff */
.L_x_11116:
[----:B------:R-:W-:Y:S01]  /*5fe0*/  BSSY B0, `(.L_x_11205) ;  /* 0x0000006000007945 */ /* 0x000fe20003800000 */
[----:B------:R-:W-:Y:S02]  /*5ff0*/  IMAD.MOV.U32 R121, RZ, RZ, R57 ;  /* 0x000000ffff797224 */ /* 0x000fe400078e0039 */
[----:B------:R-:W-:-:S07]  /*6000*/  IMAD.MOV.U32 R86, RZ, RZ, -0x1 ;  /* 0xffffffffff567424 */ /* 0x000fce00078e00ff */
[----:B01234-:R-:W-:Y:S05]  /*6010*/  WARPSYNC.COLLECTIVE R86, `(.L_x_11206) ;  /* 0x0000000056087348 */ /* 0x01ffea0003c00000 */
[----:B0-----:R0:W0:Y:S02]  /*6020*/  SHFL.IDX P0, R86, R82, R121, R12 ;  /* 0x0000007952567389 */ /* 0x001024000000000c */
[----:B01234-:R-:W-:Y:S05]  /*6030*/  ENDCOLLECTIVE ;  /* 0x000000000000791b */ /* 0x01ffea0003800000 */
.L_x_11206:
[----:B------:R-:W-:Y:S05]  /*6040*/  BSYNC B0 ;  /* 0x0000000000007941 */ /* 0x000fea0003800000 */
.L_x_11205:
[----:B------:R-:W-:Y:S05]  /*6050*/  BRA `(.L_x_11207) ;  /* 0xffffffd400707947 */ /* 0x000fea000383ffff */
.L_x_11118:
[----:B------:R-:W-:Y:S01]  /*6060*/  BSSY B0, `(.L_x_11208) ;  /* 0x0000006000007945 */ /* 0x000fe20003800000 */
[----:B------:R-:W-:Y:S01]  /*6070*/  MOV R121, R59 ;  /* 0x0000003b00797202 */ /* 0x000fe20000000f00 */
[----:B------:R-:W-:-:S07]  /*6080*/  IMAD.MOV.U32 R86, RZ, RZ, -0x1 ;  /* 0xffffffffff567424 */ /* 0x000fce00078e00ff */
[----:B01234-:R-:W-:Y:S05]  /*6090*/  WARPSYNC.COLLECTIVE R86, `(.L_x_11209) ;  /* 0x0000000056087348 */ /* 0x01ffea0003c00000 */
[----:B0-----:R0:W0:Y:S02]  /*60a0*/  SHFL.IDX P0, R86, R82, R121, R12 ;  /* 0x0000007952567389 */ /* 0x001024000000000c */
[----:B01234-:R-:W-:Y:S05]  /*60b0*/  ENDCOLLECTIVE ;  /* 0x000000000000791b */ /* 0x01ffea0003800000 */
.L_x_11209:
[----:B------:R-:W-:Y:S05]  /*60c0*/  BSYNC B0 ;  /* 0x0000000000007941 */ /* 0x000fea0003800000 */
.L_x_11208:
[----:B------:R-:W-:Y:S05]  /*60d0*/  BRA `(.L_x_11210) ;  /* 0xffffffd400687947 */ /* 0x000fea000383ffff */
.L_x_11120:
[----:B------:R-:W-:Y:S01]  /*60e0*/  BSSY B0, `(.L_x_11211) ;  /* 0x0000006000007945 */ /* 0x000fe20003800000 */
[----:B------:R-:W-:Y:S02]  /*60f0*/  IMAD.MOV.U32 R121, RZ, RZ, R61 ;  /* 0x000000ffff797224 */ /* 0x000fe400078e003d */
[----:B------:R-:W-:-:S07]  /*6100*/  IMAD.MOV.U32 R86, RZ, RZ, -0x1 ;  /* 0xffffffffff567424 */ /* 0x000fce00078e00ff */
[----:B01234-:R-:W-:Y:S05]  /*6110*/  WARPSYNC.COLLECTIVE R86, `(.L_x_11212) ;  /* 0x0000000056087348 */ /* 0x01ffea0003c00000 */
[----:B0-----:R0:W0:Y:S02]  /*6120*/  SHFL.IDX P0, R86, R82, R121, R12 ;  /* 0x0000007952567389 */ /* 0x001024000000000c */
[----:B01234-:R-:W-:Y:S05]  /*6130*/  ENDCOLLECTIVE ;  /* 0x000000000000791b */ /* 0x01ffea0003800000 */
.L_x_11212:
[----:B------:R-:W-:Y:S05]  /*6140*/  BSYNC B0 ;  /* 0x0000000000007941 */ /* 0x000fea0003800000 */
.L_x_11211:
[----:B------:R-:W-:Y:S05]  /*6150*/  BRA `(.L_x_11213) ;  /* 0xffffffd400607947 */ /* 0x000fea000383ffff */
.L_x_11122:
[----:B------:R-:W-:Y:S01]  /*6160*/  BSSY B0, `(.L_x_11214) ;  /* 0x0000006000007945 */ /* 0x000fe20003800000 */
[----:B------:R-:W-:Y:S01]  /*6170*/  IMAD.MOV.U32 R121, RZ, RZ, R63 ;  /* 0x000000ffff797224 */ /* 0x000fe200078e003f */
[----:B------:R-:W-:-:S07]  /*6180*/  MOV R86, 0xffffffff ;  /* 0xffffffff00567802 */ /* 0x000fce0000000f00 */
[----:B01234-:R-:W-:Y:S05]  /*6190*/  WARPSYNC.COLLECTIVE R86, `(.L_x_11215) ;  /* 0x0000000056087348 */ /* 0x01ffea0003c00000 */
[----:B0-----:R0:W0:Y:S02]  /*61a0*/  SHFL.IDX P0, R86, R82, R121, R12 ;  /* 0x0000007952567389 */ /* 0x001024000000000c */
[----:B01234-:R-:W-:Y:S05]  /*61b0*/  ENDCOLLECTIVE ;  /* 0x000000000000791b */ /* 0x01ffea0003800000 */
.L_x_11215:
[----:B------:R-:W-:Y:S05]  /*61c0*/  BSYNC B0 ;  /* 0x0000000000007941 */ /* 0x000fea0003800000 */
.L_x_11214:
[----:B------:R-:W-:Y:S05]  /*61d0*/  BRA `(.L_x_11216) ;  /* 0xffffffd400587947 */ /* 0x000fea000383ffff */
.L_x_11124:
[----:B------:R-:W-:Y:S01]  /*61e0*/  BSSY B0, `(.L_x_11217) ;  /* 0x0000006000007945 */ /* 0x000fe20003800000 */
[----:B------:R-:W-:Y:S02]  /*61f0*/  IMAD.MOV.U32 R121, RZ, RZ, R65 ;  /* 0x000000ffff797224 */ /* 0x000fe400078e0041 */
[----:B------:R-:W-:-:S07]  /*6200*/  IMAD.MOV.U32 R86, RZ, RZ, -0x1 ;  /* 0xffffffffff567424 */ /* 0x000fce00078e00ff */
[----:B01234-:R-:W-:Y:S05]  /*6210*/  WARPSYNC.COLLECTIVE R86, `(.L_x_11218) ;  /* 0x0000000056087348 */ /* 0x01ffea0003c00000 */
[----:B0-----:R0:W0:Y:S02]  /*6220*/  SHFL.IDX P0, R86, R82, R121, R12 ;  /* 0x0000007952567389 */ /* 0x001024000000000c */
[----:B01234-:R-:W-:Y:S05]  /*6230*/  ENDCOLLECTIVE ;  /* 0x000000000000791b */ /* 0x01ffea0003800000 */
.L_x_11218:
[----:B------:R-:W-:Y:S05]  /*6240*/  BSYNC B0 ;  /* 0x0000000000007941 */ /* 0x000fea0003800000 */
.L_x_11217:
[----:B------:R-:W-:Y:S01]  /*6250*/  IMAD.MOV.U32 R121, RZ, RZ, R86 ;  /* 0x000000ffff797224 */ /* 0x000fe200078e0056 */
[----:B------:R-:W-:Y:S06]  /*6260*/  BRA `(.L_x_11219) ;  /* 0xffffffd4004c7947 */ /* 0x000fec000383ffff */
.L_x_11126:
[----:B------:R-:W-:Y:S01]  /*6270*/  BSSY B0, `(.L_x_11220) ;  /* 0x0000006000007945 */ /* 0x000fe20003800000 */
[----:B------:R-:W-:Y:S01]  /*6280*/  IMAD.MOV.U32 R121, RZ, RZ, R67 ;  /* 0x000000ffff797224 */ /* 0x000fe200078e0043 */
[----:B------:R-:W-:-:S07]  /*6290*/  MOV R86, 0xffffffff ;  /* 0xffffffff00567802 */ /* 0x000fce0000000f00 */
[----:B01234-:R-:W-:Y:S05]  /*62a0*/  WARPSYNC.COLLECTIVE R86, `(.L_x_11221) ;  /* 0x0000000056087348 */ /* 0x01ffea0003c00000 */
[----:B0-----:R0:W0:Y:S02]  /*62b0*/  SHFL.IDX P0, R86, R82, R121, R12 ;  /* 0x0000007952567389 */ /* 0x001024000000000c */
[----:B01234-:R-:W-:Y:S05]  /*62c0*/  ENDCOLLECTIVE ;  /* 0x000000000000791b */ /* 0x01ffea0003800000 */
.L_x_11221:
[----:B------:R-:W-:Y:S05]  /*62d0*/  BSYNC B0 ;  /* 0x0000000000007941 */ /* 0x000fea0003800000 */
.L_x_11220:
[----:B------:R-:W-:Y:S05]  /*62e0*/  BRA `(.L_x_11222) ;  /* 0xffffffd400447947 */ /* 0x000fea000383ffff */
.L_x_11128:
[----:B------:R-:W-:Y:S01]  /*62f0*/  BSSY B0, `(.L_x_11223) ;  /* 0x0000006000007945 */ /* 0x000fe20003800000 */
[----:B------:R-:W-:Y:S02]  /*6300*/  IMAD.MOV.U32 R121, RZ, RZ, R69 ;  /* 0x000000ffff797224 */ /* 0x000fe400078e0045 */
[----:B------:R-:W-:-:S07]  /*6310*/  IMAD.MOV.U32 R86, RZ, RZ, -0x1 ;  /* 0xffffffffff567424 */ /* 0x000fce00078e00ff */
[----:B01234-:R-:W-:Y:S05]  /*6320*/  WARPSYNC.COLLECTIVE R86, `(.L_x_11224) ;  /* 0x0000000056087348 */ /* 0x01ffea0003c00000 */
[----:B0-----:R0:W0:Y:S02]  /*6330*/  SHFL.IDX P0, R86, R82, R121, R12 ;  /* 0x0000007952567389 */ /* 0x001024000000000c */
[----:B01234-:R-:W-:Y:S05]  /*6340*/  ENDCOLLECTIVE ;  /* 0x000000000000791b */ /* 0x01ffea0003800000 */
.L_x_11224:
[----:B------:R-:W-:Y:S05]  /*6350*/  BSYNC B0 ;  /* 0x0000000000007941 */ /* 0x000fea0003800000 */
.L_x_11223:
[----:B------:R-:W-:Y:S01]  /*6360*/  IMAD.MOV.U32 R121, RZ, RZ, R86 ;  /* 0x000000ffff797224 */ /* 0x000fe200078e0056 */
[----:B------:R-:W-:Y:S06]  /*6370*/  BRA `(.L_x_11225) ;  /* 0xffffffd400387947 */ /* 0x000fec000383ffff */
.L_x_11130:
[----:B------:R-:W-:Y:S01]  /*6380*/  BSSY B0, `(.L_x_11226) ;  /* 0x0000006000007945 */ /* 0x000fe20003800000 */
[----:B------:R-:W-:Y:S01]  /*6390*/  IMAD.MOV.U32 R121, RZ, RZ, R71 ;  /* 0x000000ffff797224 */ /* 0x000fe200078e0047 */
[----:B------:R-:W-:-:S07]  /*63a0*/  MOV R86, 0xffffffff ;  /* 0xffffffff00567802 */ /* 0x000fce0000000f00 */
[----:B01234-:R-:W-:Y:S05]  /*63b0*/  WARPSYNC.COLLECTIVE R86, `(.L_x_11227) ;  /* 0x0000000056087348 */ /* 0x01ffea0003c00000 */
[----:B0-----:R0:W0:Y:S02]  /*63c0*/  SHFL.IDX P0, R86, R82, R121, R12 ;  /* 0x0000007952567389 */ /* 0x001024000000000c */
[----:B01234-:R-:W-:Y:S05]  /*63d0*/  ENDCOLLECTIVE ;  /* 0x000000000000791b */ /* 0x01ffea0003800000 */
.L_x_11227:
[----:B------:R-:W-:Y:S05]  /*63e0*/  BSYNC B0 ;  /* 0x0000000000007941 */ /* 0x000fea0003800000 */
.L_x_11226:
[----:B------:R-:W-:Y:S05]  /*63f0*/  BRA `(.L_x_11228) ;  /* 0xffffffd400307947 */ /* 0x000fea000383ffff */
.L_x_11132:
[----:B------:R-:W-:Y:S01]  /*6400*/  BSSY B0, `(.L_x_11229) ;  /* 0x0000006000007945 */ /* 0x000fe20003800000 */
[----:B------:R-:W-:Y:S02]  /*6410*/  IMAD.MOV.U32 R121, RZ, RZ, R73 ;  /* 0x000000ffff797224 */ /* 0x000fe400078e0049 */
[----:B------:R-:W-:-:S07]  /*6420*/  IMAD.MOV.U32 R86, RZ, RZ, -0x1 ;  /* 0xffffffffff567424 */ /* 0x000fce00078e00ff */
[----:B01234-:R-:W-:Y:S05]  /*6430*/  WARPSYNC.COLLECTIVE R86, `(.L_x_11230) ;  /* 0x0000000056087348 */ /* 0x01ffea0003c00000 */
[----:B0-----:R0:W0:Y:S02]  /*6440*/  SHFL.IDX P0, R86, R82, R121, R12 ;  /* 0x0000007952567389 */ /* 0x001024000000000c */
[----:B01234-:R-:W-:Y:S05]  /*6450*/  ENDCOLLECTIVE ;  /* 0x000000000000791b */ /* 0x01ffea0003800000 */
.L_x_11230:
[----:B------:R-:W-:Y:S05]  /*6460*/  BSYNC B0 ;  /* 0x0000000000007941 */ /* 0x000fea0003800000 */
.L_x_11229:
[----:B------:R-:W-:Y:S01]  /*6470*/  IMAD.MOV.U32 R121, RZ, RZ, R86 ;  /* 0x000000ffff797224 */ /* 0x000fe200078e0056 */
[----:B------:R-:W-:Y:S06]  /*6480*/  BRA `(.L_x_11231) ;  /* 0xffffffd400247947 */ /* 0x000fec000383ffff */
.L_x_11134:
[----:B------:R-:W-:Y:S01]  /*6490*/  BSSY B0, `(.L_x_11232) ;  /* 0x0000006000007945 */ /* 0x000fe20003800000 */
[----:B------:R-:W-:Y:S01]  /*64a0*/  IMAD.MOV.U32 R121, RZ, RZ, R75 ;  /* 0x000000ffff797224 */ /* 0x000fe200078e004b */
[----:B------:R-:W-:-:S07]  /*64b0*/  MOV R86, 0xffffffff ;  /* 0xffffffff00567802 */ /* 0x000fce0000000f00 */
[----:B01234-:R-:W-:Y:S05]  /*64c0*/  WARPSYNC.COLLECTIVE R86, `(.L_x_11233) ;  /* 0x0000000056087348 */ /* 0x01ffea0003c00000 */
[----:B0-----:R0:W0:Y:S02]  /*64d0*/  SHFL.IDX P0, R86, R82, R121, R12 ;  /* 0x0000007952567389 */ /* 0x001024000000000c */
[----:B01234-:R-:W-:Y:S05]  /*64e0*/  ENDCOLLECTIVE ;  /* 0x000000000000791b */ /* 0x01ffea0003800000 */
.L_x_11233:
[----:B------:R-:W-:Y:S05]  /*64f0*/  BSYNC B0 ;  /* 0x0000000000007941 */ /* 0x000fea0003800000 */
.L_x_11232:
[----:B------:R-:W-:Y:S05]  /*6500*/  BRA `(.L_x_11234) ;  /* 0xffffffd4001c7947 */ /* 0x000fea000383ffff */
.L_x_11136:
[----:B------:R-:W-:Y:S01]  /*6510*/  BSSY B0, `(.L_x_11235) ;  /* 0x0000006000007945 */ /* 0x000fe20003800000 */
[----:B------:R-:W-:Y:S02]  /*6520*/  IMAD.MOV.U32 R121, RZ, RZ, R77 ;  /* 0x000000ffff797224 */ /* 0x000fe400078e004d */
[----:B------:R-:W-:-:S07]  /*6530*/  IMAD.MOV.U32 R86, RZ, RZ, -0x1 ;  /* 0xffffffffff567424 */ /* 0x000fce00078e00ff */
[----:B01234-:R-:W-:Y:S05]  /*6540*/  WARPSYNC.COLLECTIVE R86, `(.L_x_11236) ;  /* 0x0000000056087348 */ /* 0x01ffea0003c00000 */
[----:B0-----:R0:W0:Y:S02]  /*6550*/  SHFL.IDX P0, R86, R82, R121, R12 ;  /* 0x0000007952567389 */ /* 0x001024000000000c */
[----:B01234-:R-:W-:Y:S05]  /*6560*/  ENDCOLLECTIVE ;  /* 0x000000000000791b */ /* 0x01ffea0003800000 */
.L_x_11236:
[----:B------:R-:W-:Y:S05]  /*6570*/  BSYNC B0 ;  /* 0x0000000000007941 */ /* 0x000fea0003800000 */
.L_x_11235:
[----:B------:R-:W-:Y:S01]  /*6580*/  IMAD.MOV.U32 R121, RZ, RZ, R86 ;  /* 0x000000ffff797224 */ /* 0x000fe200078e0056 */
[----:B------:R-:W-:Y:S06]  /*6590*/  BRA `(.L_x_11237) ;  /* 0xffffffd400107947 */ /* 0x000fec000383ffff */
.L_x_11138:
[----:B------:R-:W-:Y:S01]  /*65a0*/  BSSY B0, `(.L_x_11238) ;  /* 0x0000006000007945 */ /* 0x000fe20003800000 */
[----:B------:R-:W-:Y:S01]  /*65b0*/  IMAD.MOV.U32 R121, RZ, RZ, R79 ;  /* 0x000000ffff797224 */ /* 0x000fe200078e004f */
[----:B------:R-:W-:-:S07]  /*65c0*/  MOV R86, 0xffffffff ;  /* 0xffffffff00567802 */ /* 0x000fce0000000f00 */
[----:B01234-:R-:W-:Y:S05]  /*65d0*/  WARPSYNC.COLLECTIVE R86, `(.L_x_11239) ;  /* 0x0000000056087348 */ /* 0x01ffea0003c00000 */
[----:B0-----:R0:W0:Y:S02]  /*65e0*/  SHFL.IDX P0, R86, R82, R121, R12 ;  /* 0x0000007952567389 */ /* 0x001024000000000c */
[----:B01234-:R-:W-:Y:S05]  /*65f0*/  ENDCOLLECTIVE ;  /* 0x000000000000791b */ /* 0x01ffea0003800000 */
.L_x_11239:
[----:B------:R-:W-:Y:S05]  /*6600*/  BSYNC B0 ;  /* 0x0000000000007941 */ /* 0x000fea0003800000 */
.L_x_11238:
[----:B------:R-:W-:Y:S05]  /*6610*/  BRA `(.L_x_11240) ;  /* 0xffffffd400087947 */ /* 0x000fea000383ffff */
.L_x_11140:
[----:B------:R-:W-:Y:S01]  /*6620*/  BSSY B0, `(.L_x_11241) ;  /* 0x0000006000007945 */ /* 0x000fe20003800000 */
[----:B------:R-:W-:Y:S02]  /*6630*/  IMAD.MOV.U32 R121, RZ, RZ, R81 ;  /* 0x000000ffff797224 */ /* 0x000fe400078e0051 */
[----:B------:R-:W-:-:S07]  /*6640*/  IMAD.MOV.U32 R86, RZ, RZ, -0x1 ;  /* 0xffffffffff567424 */ /* 0x000fce00078e00ff */
[----:B01234-:R-:W-:Y:S05]  /*6650*/  WARPSYNC.COLLECTIVE R86, `(.L_x_11242) ;  /* 0x0000000056087348 */ /* 0x01ffea0003c00000 */
[----:B0-----:R0:W0:Y:S02]  /*6660*/  SHFL.IDX P0, R86, R82, R121, R12 ;  /* 0x0000007952567389 */ /* 0x001024000000000c */
[----:B01234-:R-:W-:Y:S05]  /*6670*/  ENDCOLLECTIVE ;  /* 0x000000000000791b */ /* 0x01ffea0003800000 */
.L_x_11242:
[----:B------:R-:W-:Y:S05]  /*6680*/  BSYNC B0 ;  /* 0x0000000000007941 */ /* 0x000fea0003800000 */
.L_x_11241:
[----:B------:R-:W-:Y:S01]  /*6690*/  IMAD.MOV.U32 R121, RZ, RZ, R86 ;  /* 0x000000ffff797224 */ /* 0x000fe200078e0056 */
[----:B------:R-:W-:Y:S06]  /*66a0*/  BRA `(.L_x_11243) ;  /* 0xffffffd000fc7947 */ /* 0x000fec000383ffff */
.L_x_11142:
[----:B------:R-:W-:Y:S01]  /*66b0*/  BSSY B0, `(.L_x_11244) ;  /* 0x0000006000007945 */ /* 0x000fe20003800000 */
[----:B------:R-:W-:Y:S01]  /*66c0*/  IMAD.MOV.U32 R121, RZ, RZ, R83 ;  /* 0x000000ffff797224 */ /* 0x000fe200078e0053 */
[----:B------:R-:W-:-:S07]  /*66d0*/  MOV R86, 0xffffffff ;  /* 0xffffffff00567802 */ /* 0x000fce0000000f00 */
[----:B01234-:R-:W-:Y:S05]  /*66e0*/  WARPSYNC.COLLECTIVE R86, `(.L_x_11245) ;  /* 0x0000000056087348 */ /* 0x01ffea0003c00000 */
[----:B0-----:R0:W0:Y:S02]  /*66f0*/  SHFL.IDX P0, R86, R82, R121, R12 ;  /* 0x0000007952567389 */ /* 0x001024000000000c */
[----:B01234-:R-:W-:Y:S05]  /*6700*/  ENDCOLLECTIVE ;  /* 0x000000000000791b */ /* 0x01ffea0003800000 */
.L_x_11245:
[----:B------:R-:W-:Y:S05]  /*6710*/  BSYNC B0 ;  /* 0x0000000000007941 */ /* 0x000fea0003800000 */
.L_x_11244:
[----:B------:R-:W-:Y:S05]  /*6720*/  BRA `(.L_x_11246) ;  /* 0xffffffd000f47947 */ /* 0x000fea000383ffff */
.L_x_11144:
[----:B------:R-:W-:Y:S01]  /*6730*/  BSSY B0, `(.L_x_11247) ;  /* 0x0000006000007945 */ /* 0x000fe20003800000 */
[----:B------:R-:W-:Y:S02]  /*6740*/  IMAD.MOV.U32 R121, RZ, RZ, R85 ;  /* 0x000000ffff797224 */ /* 0x000fe400078e0055 */
[----:B------:R-:W-:-:S07]  /*6750*/  IMAD.MOV.U32 R86, RZ, RZ, -0x1 ;  /* 0xffffffffff567424 */ /* 0x000fce00078e00ff */
[----:B01234-:R-:W-:Y:S05]  /*6760*/  WARPSYNC.COLLECTIVE R86, `(.L_x_11248) ;  /* 0x0000000056087348 */ /* 0x01ffea0003c00000 */
[----:B0-----:R0:W0:Y:S02]  /*6770*/  SHFL.IDX P0, R86, R82, R121, R12 ;  /* 0x0000007952567389 */ /* 0x001024000000000c */
[----:B01234-:R-:W-:Y:S05]  /*6780*/  ENDCOLLECTIVE ;  /* 0x000000000000791b */ /* 0x01ffea0003800000 */
.L_x_11248:
[----:B------:R-:W-:Y:S05]  /*6790*/  BSYNC B0 ;  /* 0x0000000000007941 */ /* 0x000fea0003800000 */
.L_x_11247:
[----:B------:R-:W-:Y:S01]  /*67a0*/  IMAD.MOV.U32 R121, RZ, RZ, R86 ;  /* 0x000000ffff797224 */ /* 0x000fe200078e0056 */
[----:B------:R-:W-:Y:S06]  /*67b0*/  BRA `(.L_x_11249) ;  /* 0xffffffd000e87947 */ /* 0x000fec000383ffff */
.L_x_11146:
[----:B------:R-:W-:Y:S01]  /*67c0*/  BSSY B0, `(.L_x_11250) ;  /* 0x0000006000007945 */ /* 0x000fe20003800000 */
[----:B------:R-:W-:Y:S01]  /*67d0*/  IMAD.MOV.U32 R121, RZ, RZ, R87 ;  /* 0x000000ffff797224 */ /* 0x000fe200078e0057 */
[----:B------:R-:W-:-:S07]  /*67e0*/  MOV R86, 0xffffffff ;  /* 0xffffffff00567802 */ /* 0x000fce0000000f00 */
[----:B01234-:R-:W-:Y:S05]  /*67f0*/  WARPSYNC.COLLECTIVE R86, `(.L_x_11251) ;  /* 0x0000000056087348 */ /* 0x01ffea0003c00000 */
[----:B0-----:R0:W0:Y:S02]  /*6800*/  SHFL.IDX P0, R86, R82, R121, R12 ;  /* 0x0000007952567389 */ /* 0x001024000000000c */
[----:B01234-:R-:W-:Y:S05]  /*6810*/  ENDCOLLECTIVE ;  /* 0x000000000000791b */ /* 0x01ffea0003800000 */
.L_x_11251:
[----:B------:R-:W-:Y:S05]  /*6820*/  BSYNC B0 ;  /* 0x0000000000007941 */ /* 0x000fea0003800000 */
.L_x_11250:
[----:B------:R-:W-:Y:S05]  /*6830*/  BRA `(.L_x_11252) ;  /* 0xffffffd000e07947 */ /* 0x000fea000383ffff */
.L_x_11148:
[----:B------:R-:W-:Y:S01]  /*6840*/  BSSY B0, `(.L_x_11253) ;  /* 0x0000006000007945 */ /* 0x000fe20003800000 */
[----:B------:R-:W-:Y:S02]  /*6850*/  IMAD.MOV.U32 R121, RZ, RZ, R89 ;  /* 0x000000ffff797224 */ /* 0x000fe400078e0059 */
[----:B------:R-:W-:-:S07]  /*6860*/  IMAD.MOV.U32 R86, RZ, RZ, -0x1 ;  /* 0xffffffffff567424 */ /* 0x000fce00078e00ff */
[----:B01234-:R-:W-:Y:S05]  /*6870*/  WARPSYNC.COLLECTIVE R86, `(.L_x_11254) ;  /* 0x0000000056087348 */ /* 0x01ffea0003c00000 */
[----:B0-----:R0:W0:Y:S02]  /*6880*/  SHFL.IDX P0, R86, R82, R121, R12 ;  /* 0x0000007952567389 */ /* 0x001024000000000c */
[----:B01234-:R-:W-:Y:S05]  /*6890*/  ENDCOLLECTIVE ;  /* 0x000000000000791b */ /* 0x01ffea0003800000 */
.L_x_11254:
[----:B------:R-:W-:Y:S05]  /*68a0*/  BSYNC B0 ;  /* 0x0000000000007941 */ /* 0x000fea0003800000 */
.L_x_11253:
[----:B------:R-:W-:Y:S01]  /*68b0*/  IMAD.MOV.U32 R121, RZ, RZ, R86 ;  /* 0x000000ffff797224 */ /* 0x000fe200078e0056 */
[----:B------:R-:W-:Y:S06]  /*68c0*/  BRA `(.L_x_11255) ;  /* 0xffffffd000d47947 */ /* 0x000fec000383ffff */
.L_x_11150:
[----:B------:R-:W-:Y:S01]  /*68d0*/  BSSY B0, `(.L_x_11256) ;  /* 0x0000006000007945 */ /* 0x000fe20003800000 */
[----:B------:R-:W-:Y:S01]  /*68e0*/  IMAD.MOV.U32 R121, RZ, RZ, R91 ;  /* 0x000000ffff797224 */ /* 0x000fe200078e005b */
[----:B------:R-:W-:-:S07]  /*68f0*/  MOV R86, 0xffffffff ;  /* 0xffffffff00567802 */ /* 0x000fce0000000f00 */
[----:B01234-:R-:W-:Y:S05]  /*6900*/  WARPSYNC.COLLECTIVE R86, `(.L_x_11257) ;  /* 0x0000000056087348 */ /* 0x01ffea0003c00000 */
[----:B0-----:R0:W0:Y:S02]  /*6910*/  SHFL.IDX P0, R86, R82, R121, R12 ;  /* 0x0000007952567389 */ /* 0x001024000000000c */
[----:B01234-:R-:W-:Y:S05]  /*6920*/  ENDCOLLECTIVE ;  /* 0x000000000000791b */ /* 0x01ffea0003800000 */
.L_x_11257:
[----:B------:R-:W-:Y:S05]  /*6930*/  BSYNC B0 ;  /* 0x0000000000007941 */ /* 0x000fea0003800000 */
.L_x_11256:
[----:B------:R-:W-:Y:S05]  /*6940*/  BRA `(.L_x_11258) ;  /* 0xffffffd000cc7947 */ /* 0x000fea000383ffff */
.L_x_11152:
[----:B------:R-:W-:Y:S01]  /*6950*/  BSSY B0, `(.L_x_11259) ;  /* 0x0000006000007945 */ /* 0x000fe20003800000 */
[----:B------:R-:W-:Y:S02]  /*6960*/  IMAD.MOV.U32 R121, RZ, RZ, R93 ;  /* 0x000000ffff797224 */ /* 0x000fe400078e005d */
[----:B------:R-:W-:-:S07]  /*6970*/  IMAD.MOV.U32 R86, RZ, RZ, -0x1 ;  /* 0xffffffffff567424 */ /* 0x000fce00078e00ff */
[----:B01234-:R-:W-:Y:S05]  /*6980*/  WARPSYNC.COLLECTIVE R86, `(.L_x_11260) ;  /* 0x0000000056087348 */ /* 0x01ffea0003c00000 */
[----:B0-----:R0:W0:Y:S02]  /*6990*/  SHFL.IDX P0, R86, R82, R121, R12 ;  /* 0x0000007952567389 */ /* 0x001024000000000c */
[----:B01234-:R-:W-:Y:S05]  /*69a0*/  ENDCOLLECTIVE ;  /* 0x000000000000791b */ /* 0x01ffea0003800000 */
.L_x_11260:
[----:B------:R-:W-:Y:S05]  /*69b0*/  BSYNC B0 ;  /* 0x0000000000007941 */ /* 0x000fea0003800000 */
.L_x_11259:
[----:B------:R-:W-:Y:S01]  /*69c0*/  IMAD.MOV.U32 R121, RZ, RZ, R86 ;  /* 0x000000ffff797224 */ /* 0x000fe200078e0056 */
[----:B------:R-:W-:Y:S06]  /*69d0*/  BRA `(.L_x_11261) ;  /* 0xffffffd000c07947 */ /* 0x000fec000383ffff */
.L_x_11154:
[----:B------:R-:W-:Y:S01]  /*69e0*/  BSSY B0, `(.L_x_11262) ;  /* 0x0000006000007945 */ /* 0x000fe20003800000 */
[----:B------:R-:W-:Y:S01]  /*69f0*/  IMAD.MOV.U32 R121, RZ, RZ, R95 ;  /* 0x000000ffff797224 */ /* 0x000fe200078e005f */
[----:B------:R-:W-:-:S07]  /*6a00*/  MOV R86, 0xffffffff ;  /* 0xffffffff00567802 */ /* 0x000fce0000000f00 */
[----:B01234-:R-:W-:Y:S05]  /*6a10*/  WARPSYNC.COLLECTIVE R86, `(.L_x_11263) ;  /* 0x0000000056087348 */ /* 0x01ffea0003c00000 */
[----:B0-----:R0:W0:Y:S02]  /*6a20*/  SHFL.IDX P0, R86, R82, R121, R12 ;  /* 0x0000007952567389 */ /* 0x001024000000000c */
[----:B01234-:R-:W-:Y:S05]  /*6a30*/  ENDCOLLECTIVE ;  /* 0x000000000000791b */ /* 0x01ffea0003800000 */
.L_x_11263:
[----:B------:R-:W-:Y:S05]  /*6a40*/  BSYNC B0 ;  /* 0x0000000000007941 */ /* 0x000fea0003800000 */
.L_x_11262:
[----:B------:R-:W-:Y:S05]  /*6a50*/  BRA `(.L_x_11264) ;  /* 0xffffffd000b87947 */ /* 0x000fea000383ffff */
.L_x_11156:
[----:B------:R-:W-:Y:S01]  /*6a60*/  BSSY B0, `(.L_x_11265) ;  /* 0x0000006000007945 */ /* 0x000fe20003800000 */
[----:B------:R-:W-:Y:S02]  /*6a70*/  IMAD.MOV.U32 R121, RZ, RZ, R97 ;  /* 0x000000ffff797224 */ /* 0x000fe400078e0061 */
[----:B------:R-:W-:-:S07]  /*6a80*/  IMAD.MOV.U32 R86, RZ, RZ, -0x1 ;  /* 0xffffffffff567424 */ /* 0x000fce00078e00ff */
[----:B01234-:R-:W-:Y:S05]  /*6a90*/  WARPSYNC.COLLECTIVE R86, `(.L_x_11266) ;  /* 0x0000000056087348 */ /* 0x01ffea0003c00000 */
[----:B0-----:R0:W0:Y:S02]  /*6aa0*/  SHFL.IDX P0, R86, R82, R121, R12 ;  /* 0x0000007952567389 */ /* 0x001024000000000c */
[----:B01234-:R-:W-:Y:S05]  /*6ab0*/  ENDCOLLECTIVE ;  /* 0x000000000000791b */ /* 0x01ffea0003800000 */
.L_x_11266:
[----:B------:R-:W-:Y:S05]  /*6ac0*/  BSYNC B0 ;  /* 0x0000000000007941 */ /* 0x000fea0003800000 */
.L_x_11265:
[----:B------:R-:W-:Y:S01]  /*6ad0*/  IMAD.MOV.U32 R121, RZ, RZ, R86 ;  /* 0x000000ffff797224 */ /* 0x000fe200078e0056 */
[----:B------:R-:W-:Y:S06]  /*6ae0*/  BRA `(.L_x_11267) ;  /* 0xffffffd000ac7947 */ /* 0x000fec000383ffff */
.L_x_11158:
[----:B------:R-:W-:Y:S01]  /*6af0*/  BSSY B0, `(.L_x_11268) ;  /* 0x0000006000007945 */ /* 0x000fe20003800000 */
[----:B------:R-:W-:Y:S01]  /*6b00*/  IMAD.MOV.U32 R121, RZ, RZ, R99 ;  /* 0x000000ffff797224 */ /* 0x000fe200078e0063 */
[----:B------:R-:W-:-:S07]  /*6b10*/  MOV R86, 0xffffffff ;  /* 0xffffffff00567802 */ /* 0x000fce0000000f00 */
[----:B01234-:R-:W-:Y:S05]  /*6b20*/  WARPSYNC.COLLECTIVE R86, `(.L_x_11269) ;  /* 0x0000000056087348 */ /* 0x01ffea0003c00000 */
[----:B0-----:R0:W0:Y:S02]  /*6b30*/  SHFL.IDX P0, R86, R82, R121, R12 ;  /* 0x0000007952567389 */ /* 0x001024000000000c */
[----:B01234-:R-:W-:Y:S05]  /*6b40*/  ENDCOLLECTIVE ;  /* 0x000000000000791b */ /* 0x01ffea0003800000 */
.L_x_11269:
[----:B------:R-:W-:Y:S05]  /*6b50*/  BSYNC B0 ;  /* 0x0000000000007941 */ /* 0x000fea0003800000 */
.L_x_11268:
[----:B------:R-:W-:Y:S05]  /*6b60*/  BRA `(.L_x_11270) ;  /* 0xffffffd000a47947 */ /* 0x000fea000383ffff */
.L_x_11160:
[----:B------:R-:W-:Y:S01]  /*6b70*/  BSSY B0, `(.L_x_11271) ;  /* 0x0000006000007945 */ /* 0x000fe20003800000 */
[----:B------:R-:W-:Y:S02]  /*6b80*/  IMAD.MOV.U32 R121, RZ, RZ, R101 ;  /* 0x000000ffff797224 */ /* 0x000fe400078e0065 */
[----:B------:R-:W-:-:S07]  /*6b90*/  IMAD.MOV.U32 R86, RZ, RZ, -0x1 ;  /* 0xffffffffff567424 */ /* 0x000fce00078e00ff */
[----:B01234-:R-:W-:Y:S05]  /*6ba0*/  WARPSYNC.COLLECTIVE R86, `(.L_x_11272) ;  /* 0x0000000056087348 */ /* 0x01ffea0003c00000 */
[----:B0-----:R0:W0:Y:S02]  /*6bb0*/  SHFL.IDX P0, R86, R82, R121, R12 ;  /* 0x0000007952567389 */ /* 0x001024000000000c */
[----:B01234-:R-:W-:Y:S05]  /*6bc0*/  ENDCOLLECTIVE ;  /* 0x000000000000791b */ /* 0x01ffea0003800000 */
.L_x_11272:
[----:B------:R-:W-:Y:S05]  /*6bd0*/  BSYNC B0 ;  /* 0x0000000000007941 */ /* 0x000fea0003800000 */
.L_x_11271:
[----:B------:R-:W-:Y:S01]  /*6be0*/  IMAD.MOV.U32 R121, RZ, RZ, R86 ;  /* 0x000000ffff797224 */ /* 0x000fe200078e0056 */
[----:B------:R-:W-:Y:S06]  /*6bf0*/  BRA `(.L_x_11273) ;  /* 0xffffffd000987947 */ /* 0x000fec000383ffff */
.L_x_11162:
[----:B------:R-:W-:Y:S01]  /*6c00*/  BSSY B0, `(.L_x_11274) ;  /* 0x0000006000007945 */ /* 0x000fe20003800000 */
[----:B------:R-:W-:Y:S01]  /*6c10*/  IMAD.MOV.U32 R121, RZ, RZ, R103 ;  /* 0x000000ffff797224 */ /* 0x000fe200078e0067 */
[----:B------:R-:W-:-:S07]  /*6c20*/  MOV R86, 0xffffffff ;  /* 0xffffffff00567802 */ /* 0x000fce0000000f00 */
[----:B01234-:R-:W-:Y:S05]  /*6c30*/  WARPSYNC.COLLECTIVE R86, `(.L_x_11275) ;  /* 0x0000000056087348 */ /* 0x01ffea0003c00000 */
[----:B0-----:R0:W0:Y:S02]  /*6c40*/  SHFL.IDX P0, R86, R82, R121, R12 ;  /* 0x0000007952567389 */ /* 0x001024000000000c */
[----:B01234-:R-:W-:Y:S05]  /*6c50*/  ENDCOLLECTIVE ;  /* 0x000000000000791b */ /* 0x01ffea0003800000 */
.L_x_11275:
[----:B------:R-:W-:Y:S05]  /*6c60*/  BSYNC B0 ;  /* 0x0000000000007941 */ /* 0x000fea0003800000 */
.L_x_11274:
[----:B------:R-:W-:Y:S05]  /*6c70*/  BRA `(.L_x_11276) ;  /* 0xffffffd000907947 */ /* 0x000fea000383ffff */
.L_x_11164:
[----:B------:R-:W-:Y:S01]  /*6c80*/  BSSY B0, `(.L_x_11277) ;  /* 0x0000006000007945 */ /* 0x000fe20003800000 */
[----:B------:R-:W-:Y:S02]  /*6c90*/  IMAD.MOV.U32 R121, RZ, RZ, R105 ;  /* 0x000000ffff797224 */ /* 0x000fe400078e0069 */
[----:B------:R-:W-:-:S07]  /*6ca0*/  IMAD.MOV.U32 R86, RZ, RZ, -0x1 ;  /* 0xffffffffff567424 */ /* 0x000fce00078e00ff */
[----:B01234-:R-:W-:Y:S05]  /*6cb0*/  WARPSYNC.COLLECTIVE R86, `(.L_x_11278) ;  /* 0x0000000056087348 */ /* 0x01ffea0003c00000 */
[----:B0-----:R0:W0:Y:S02]  /*6cc0*/  SHFL.IDX P0, R86, R82, R121, R12 ;  /* 0x0000007952567389 */ /* 0x001024000000000c */
[----:B01234-:R-:W-:Y:S05]  /*6cd0*/  ENDCOLLECTIVE ;  /* 0x000000000000791b */ /* 0x01ffea0003800000 */
.L_x_11278:
[----:B------:R-:W-:Y:S05]  /*6ce0*/  BSYNC B0 ;  /* 0x0000000000007941 */ /* 0x000fea0003800000 */
.L_x_11277:
[----:B------:R-:W-:Y:S01]  /*6cf0*/  IMAD.MOV.U32 R121, RZ, RZ, R86 ;  /* 0x000000ffff797224 */ /* 0x000fe200078e0056 */
[----:B------:R-:W-:Y:S06]  /*6d00*/  BRA `(.L_x_11279) ;  /* 0xffffffd000847947 */ /* 0x000fec000383ffff */
.L_x_11166:
[----:B------:R-:W-:Y:S01]  /*6d10*/  BSSY B0, `(.L_x_11280) ;  /* 0x0000006000007945 */ /* 0x000fe20003800000 */
[----:B------:R-:W-:Y:S01]  /*6d20*/  IMAD.MOV.U32 R121, RZ, RZ, R107 ;  /* 0x000000ffff797224 */ /* 0x000fe200078e006b */
[----:B------:R-:W-:-:S07]  /*6d30*/  MOV R86, 0xffffffff ;  /* 0xffffffff00567802 */ /* 0x000fce0000000f00 */
[----:B01234-:R-:W-:Y:S05]  /*6d40*/  WARPSYNC.COLLECTIVE R86, `(.L_x_11281) ;  /* 0x0000000056087348 */ /* 0x01ffea0003c00000 */
[----:B0-----:R0:W0:Y:S02]  /*6d50*/  SHFL.IDX P0, R86, R82, R121, R12 ;  /* 0x0000007952567389 */ /* 0x001024000000000c */
[----:B01234-:R-:W-:Y:S05]  /*6d60*/  ENDCOLLECTIVE ;  /* 0x000000000000791b */ /* 0x01ffea0003800000 */
.L_x_11281:
[----:B------:R-:W-:Y:S05]  /*6d70*/  BSYNC B0 ;  /* 0x0000000000007941 */ /* 0x000fea0003800000 */
.L_x_11280:
[----:B------:R-:W-:Y:S05]  /*6d80*/  BRA `(.L_x_11282) ;  /* 0xffffffd0007c7947 */ /* 0x000fea000383ffff */
.L_x_11168:
[----:B------:R-:W-:Y:S01]  /*6d90*/  BSSY B0, `(.L_x_11283) ;  /* 0x0000006000007945 */ /* 0x000fe20003800000 */
[----:B------:R-:W-:Y:S02]  /*6da0*/  IMAD.MOV.U32 R121, RZ, RZ, R109 ;  /* 0x000000ffff797224 */ /* 0x000fe400078e006d */
[----:B------:R-:W-:-:S07]  /*6db0*/  IMAD.MOV.U32 R86, RZ, RZ, -0x1 ;  /* 0xffffffffff567424 */ /* 0x000fce00078e00ff */
[----:B01234-:R-:W-:Y:S05]  /*6dc0*/  WARPSYNC.COLLECTIVE R86, `(.L_x_11284) ;  /* 0x0000000056087348 */ /* 0x01ffea0003c00000 */
[----:B0-----:R0:W0:Y:S02]  /*6dd0*/  SHFL.IDX P0, R86, R82, R121, R12 ;  /* 0x0000007952567389 */ /* 0x001024000000000c */
[----:B01234-:R-:W-:Y:S05]  /*6de0*/  ENDCOLLECTIVE ;  /* 0x000000000000791b */ /* 0x01ffea0003800000 */
.L_x_11284:
[----:B------:R-:W-:Y:S05]  /*6df0*/  BSYNC B0 ;  /* 0x0000000000007941 */ /* 0x000fea0003800000 */
.L_x_11283:
[----:B------:R-:W-:Y:S01]  /*6e00*/  IMAD.MOV.U32 R121, RZ, RZ, R86 ;  /* 0x000000ffff797224 */ /* 0x000fe200078e0056 */
[----:B------:R-:W-:Y:S06]  /*6e10*/  BRA `(.L_x_11285) ;  /* 0xffffffd000707947 */ /* 0x000fec000383ffff */
.L_x_11170:
[----:B------:R-:W-:Y:S01]  /*6e20*/  BSSY B0, `(.L_x_11286) ;  /* 0x0000006000007945 */ /* 0x000fe20003800000 */
[----:B------:R-:W-:Y:S01]  /*6e30*/  IMAD.MOV.U32 R121, RZ, RZ, R111 ;  /* 0x000000ffff797224 */ /* 0x000fe200078e006f */
[----:B------:R-:W-:-:S07]  /*6e40*/  MOV R86, 0xffffffff ;  /* 0xffffffff00567802 */ /* 0x000fce0000000f00 */
[----:B01234-:R-:W-:Y:S05]  /*6e50*/  WARPSYNC.COLLECTIVE R86, `(.L_x_11287) ;  /* 0x0000000056087348 */ /* 0x01ffea0003c00000 */
[----:B0-----:R0:W0:Y:S02]  /*6e60*/  SHFL.IDX P0, R86, R82, R121, R12 ;  /* 0x0000007952567389 */ /* 0x001024000000000c */
[----:B01234-:R-:W-:Y:S05]  /*6e70*/  ENDCOLLECTIVE ;  /* 0x000000000000791b */ /* 0x01ffea0003800000 */
.L_x_11287:
[----:B------:R-:W-:Y:S05]  /*6e80*/  BSYNC B0 ;  /* 0x0000000000007941 */ /* 0x000fea0003800000 */
.L_x_11286:
[----:B------:R-:W-:Y:S05]  /*6e90*/  BRA `(.L_x_11288) ;  /* 0xffffffd000687947 */ /* 0x000fea000383ffff */
.L_x_11172:
[----:B------:R-:W-:Y:S01]  /*6ea0*/  BSSY B0, `(.L_x_11289) ;  /* 0x0000006000007945 */ /* 0x000fe20003800000 */
[----:B------:R-:W-:Y:S02]  /*6eb0*/  IMAD.MOV.U32 R121, RZ, RZ, R113 ;  /* 0x000000ffff797224 */ /* 0x000fe400078e0071 */
[----:B------:R-:W-:-:S07]  /*6ec0*/  IMAD.MOV.U32 R86, RZ, RZ, -0x1 ;  /* 0xffffffffff567424 */ /* 0x000fce00078e00ff */
[----:B01234-:R-:W-:Y:S05]  /*6ed0*/  WARPSYNC.COLLECTIVE R86, `(.L_x_11290) ;  /* 0x0000000056087348 */ /* 0x01ffea0003c00000 */
[----:B0-----:R0:W0:Y:S02]  /*6ee0*/  SHFL.IDX P0, R86, R82, R121, R12 ;  /* 0x0000007952567389 */ /* 0x001024000000000c */
[----:B01234-:R-:W-:Y:S05]  /*6ef0*/  ENDCOLLECTIVE ;  /* 0x000000000000791b */ /* 0x01ffea0003800000 */
.L_x_11290:
[----:B------:R-:W-:Y:S05]  /*6f00*/  BSYNC B0 ;  /* 0x0000000000007941 */ /* 0x000fea0003800000 */
.L_x_11289:
[----:B------:R-:W-:Y:S01]  /*6f10*/  IMAD.MOV.U32 R121, RZ, RZ, R86 ;  /* 0x000000ffff797224 */ /* 0x000fe200078e0056 */
[----:B------:R-:W-:Y:S06]  /*6f20*/  BRA `(.L_x_11291) ;  /* 0xffffffd0005c7947 */ /* 0x000fec000383ffff */
.L_x_11174:
[----:B------:R-:W-:Y:S01]  /*6f30*/  BSSY B0, `(.L_x_11292) ;  /* 0x0000006000007945 */ /* 0x000fe20003800000 */
[----:B------:R-:W-:Y:S01]  /*6f40*/  IMAD.MOV.U32 R121, RZ, RZ, R115 ;  /* 0x000000ffff797224 */ /* 0x000fe200078e0073 */
[----:B------:R-:W-:-:S07]  /*6f50*/  MOV R86, 0xffffffff ;  /* 0xffffffff00567802 */ /* 0x000fce0000000f00 */
[----:B01234-:R-:W-:Y:S05]  /*6f60*/  WARPSYNC.COLLECTIVE R86, `(.L_x_11293) ;  /* 0x0000000056087348 */ /* 0x01ffea0003c00000 */
[----:B0-----:R0:W0:Y:S02]  /*6f70*/  SHFL.IDX P0, R86, R82, R121, R12 ;  /* 0x0000007952567389 */ /* 0x001024000000000c */
[----:B01234-:R-:W-:Y:S05]  /*6f80*/  ENDCOLLECTIVE ;  /* 0x000000000000791b */ /* 0x01ffea0003800000 */
.L_x_11293:
[----:B------:R-:W-:Y:S05]  /*6f90*/  BSYNC B0 ;  /* 0x0000000000007941 */ /* 0x000fea0003800000 */
.L_x_11292:
[----:B------:R-:W-:Y:S05]  /*6fa0*/  BRA `(.L_x_11294) ;  /* 0xffffffd000547947 */ /* 0x000fea000383ffff */
.L_x_11176:
[----:B------:R-:W-:Y:S01]  /*6fb0*/  BSSY B0, `(.L_x_11295) ;  /* 0x0000006000007945 */ /* 0x000fe20003800000 */
[----:B------:R-:W-:Y:S02]  /*6fc0*/  IMAD.MOV.U32 R121, RZ, RZ, R119 ;  /* 0x000000ffff797224 */ /* 0x000fe400078e0077 */
[----:B------:R-:W-:-:S07]  /*6fd0*/  IMAD.MOV.U32 R86, RZ, RZ, -0x1 ;  /* 0xffffffffff567424 */ /* 0x000fce00078e00ff */
[----:B01234-:R-:W-:Y:S05]  /*6fe0*/  WARPSYNC.COLLECTIVE R86, `(.L_x_11296) ;  /* 0x0000000056087348 */ /* 0x01ffea0003c00000 */
[----:B0-----:R0:W0:Y:S02]  /*6ff0*/  SHFL.IDX P0, R86, R82, R121, R12 ;  /* 0x0000007952567389 */ /* 0x001024000000000c */
[----:B01234-:R-:W-:Y:S05]  /*7000*/  ENDCOLLECTIVE ;  /* 0x000000000000791b */ /* 0x01ffea0003800000 */
.L_x_11296:
[----:B------:R-:W-:Y:S05]  /*7010*/  BSYNC B0 ;  /* 0x0000000000007941 */ /* 0x000fea0003800000 */
.L_x_11295:
[----:B------:R-:W-:Y:S01]  /*7020*/  IMAD.MOV.U32 R121, RZ, RZ, R86 ;  /* 0x000000ffff797224 */ /* 0x000fe200078e0056 */
[----:B------:R-:W-:Y:S06]  /*7030*/  BRA `(.L_x_11297) ;  /* 0xffffffd000487947 */ /* 0x000fec000383ffff */
.L_x_11298:
        /* <DEDUP_REMOVED lines=12> */
.L_x_20569:


//--------------------- .text._Z9cuda_gemmIiLi128ELi8ELi1ELi64ELi16ELi16ELi1EEviiiPT_S1_S1_ii --------------------------
	.section	.text._Z9cuda_gemmIiLi128ELi8ELi1ELi64ELi16ELi16ELi1EEviiiPT_S1_S1_ii,"ax",@progbits
	.align	128
        .global         _Z9cuda_gemmIiLi128ELi8ELi1ELi64ELi16ELi16ELi1EEviiiPT_S1_S1_ii
        .type           _Z9cuda_gemmIiLi128ELi8ELi1ELi64ELi16ELi16ELi1EEviiiPT_S1_S1_ii,@function
        .size           _Z9cuda_gemmIiLi128ELi8ELi1ELi64ELi16ELi16ELi1EEviiiPT_S1_S1_ii,(.L_x_20379 - _Z9cuda_gemmIiLi128ELi8ELi1ELi64ELi16ELi16ELi1EEviiiPT_S1_S1_ii)
        .other          _Z9cuda_gemmIiLi128ELi8ELi1ELi64ELi16ELi16ELi1EEviiiPT_S1_S1_ii,@"STO_CUDA_ENTRY STV_DEFAULT"
_Z9cuda_gemmIiLi128ELi8ELi1ELi64ELi16ELi16ELi1EEviiiPT_S1_S1_ii:
.text._Z9cuda_gemmIiLi128ELi8ELi1ELi64ELi16ELi16ELi1EEviiiPT_S1_S1_ii:
[----:B------:R-:W-:Y:S01]  /*0000*/  LDC R1, c[0x0][0x37c] ;  /* 0x0000df00ff017b82 */ /* 0x000fe20000000800 */
[----:B------:R-:W0:Y:S01]  /*0010*/  S2R R61, SR_TID.X ;  /* 0x00000000003d7919 */ /* 0x000e220000002100 */
[----:B------:R-:W1:Y:S01]  /*0020*/  LDCU UR7, c[0x0][0x360] ;  /* 0x00006c00ff0777ac */ /* 0x000e620008000800 */
[----:B------:R-:W-:Y:S01]  /*0030*/  MOV R8, 0x80 ;  /* 0x0000008000087802 */ /* 0x000fe20000000f00 */
[----:B-1----:R-:W-:Y:S02]  /*0040*/  ULOP3.LUT UR4, UR7, 0xff, URZ, 0xc0, !UPT ;  /* 0x000000ff07047892 */ /* 0x002fe4000f8ec0ff */
[----:B0-----:R-:W-:-:S05]  /*0050*/  VIADD R0, R61, UR7 ;  /* 0x000000073d007c36 */ /* 0x001fca0008000000 */
[----:B------:R-:W-:-:S07]  /*0060*/  LOP3.LUT R4, R0, 0xff, RZ, 0xc, !PT ;  /* 0x000000ff00047812 */ /* 0x000fce00078e0cff */
[----:B------:R-:W-:Y:S05]  /*0070*/  CALL.REL.NOINC `($__internal_89_$__cuda_sm20_div_u16) ;  /* 0x0000002000707944 */ /* 0x000fea0003c00000 */
        /* <DEDUP_REMOVED lines=15> */
.L_x_11301:
        /* <DEDUP_REMOVED lines=13> */
.L_x_11300:
[----:B-1----:R-:W-:Y:S05]  /*0240*/  BSYNC.RECONVERGENT B0 ;  /* 0x0000000000007941 */ /* 0x002fea0003800200 */
.L_x_11299:
[----:B------:R-:W-:Y:S04]  /*0250*/  BSSY.RECONVERGENT B0, `(.L_x_11302) ;  /* 0x000002c000007945 */ /* 0x000fe80003800200 */
[----:B------:R-:W-:Y:S05]  /*0260*/  @!P1 BRA `(.L_x_11303) ;  /* 0x0000000000a89947 */ /* 0x000fea0003800000 */
[----:B------:R-:W1:Y:S01]  /*0270*/  S2R R5, SR_CgaCtaId ;  /* 0x0000000000057919 */ /* 0x000e620000008800 */
[----:B--2---:R-:W2:Y:S01]  /*0280*/  LDC.64 R2, c[0x0][0x398] ;  /* 0x0000e600ff027b82 */ /* 0x004ea20000000a00 */
[----:B------:R-:W-:-:S04]  /*0290*/  MOV R4, 0x400 ;  /* 0x0000040000047802 */ /* 0x000fc80000000f00 */
[----:B-1----:R-:W-:-:S07]  /*02a0*/  LEA R16, R5, R4, 0x18 ;  /* 0x0000000405107211 */ /* 0x002fce00078ec0ff */
.L_x_11304:
        /* <DEDUP_REMOVED lines=38> */
.L_x_11303:
[----:B------:R-:W-:Y:S05]  /*0510*/  BSYNC.RECONVERGENT B0 ;  /* 0x0000000000007941 */ /* 0x000fea0003800200 */
.L_x_11302:
        /* <DEDUP_REMOVED lines=117> */
.L_x_11323:
        /* <DEDUP_REMOVED lines=40> */
.L_x_11308:
[----:B------:R-:W-:Y:S05]  /*0ef0*/  BSYNC.RECONVERGENT B1 ;  /* 0x0000000000017941 */ /* 0x000fea0003800200 */
.L_x_11307:
        /* <DEDUP_REMOVED lines=13> */
.L_x_11309:
        /* <DEDUP_REMOVED lines=22> */
.L_x_11306:
[----:B------:R-:W-:Y:S05]  /*1130*/  BSYNC.RECONVERGENT B0 ;  /* 0x0000000000007941 */ /* 0x000fea0003800200 */
.L_x_11305:
        /* <DEDUP_REMOVED lines=17> */
.L_x_11312:
[----:B------:R-:W-:Y:S05]  /*1250*/  BSYNC.RECONVERGENT B0 ;  /* 0x0000000000007941 */ /* 0x000fea0003800200 */
.L_x_11311:
[----:B------:R-:W-:Y:S04]  /*1260*/  BSSY.RECONVERGENT B0, `(.L_x_11313) ;  /* 0x0000010000007945 */ /* 0x000fe80003800200 */
[----:B------:R-:W-:Y:S05]  /*1270*/  @!P2 BRA `(.L_x_11314) ;  /* 0x000000000038a947 */ /* 0x000fea0003800000 */
[----:B------:R-:W1:Y:S01]  /*1280*/  S2R R30, SR_CgaCtaId ;  /* 0x00000000001e7919 */ /* 0x000e620000008800 */
[----:B0-----:R-:W-:-:S05]  /*1290*/  MOV R29, 0x400 ;  /* 0x00000400001d7802 */ /* 0x001fca0000000f00 */
[----:B------:R-:W-:-:S05]  /*12a0*/  VIADD R29, R29, 0x580 ;  /* 0x000005801d1d7836 */ /* 0x000fca0000000000 */
[----:B-1----:R-:W-:-:S07]  /*12b0*/  LEA R33, R30, R29, 0x18 ;  /* 0x0000001d1e217211 */ /* 0x002fce00078ec0ff */
.L_x_11315:
        /* <DEDUP_REMOVED lines=10> */
.L_x_11314:
[----:B------:R-:W-:Y:S05]  /*1360*/  BSYNC.RECONVERGENT B0 ;  /* 0x0000000000007941 */ /* 0x000fea0003800200 */
.L_x_11313:
        /* <DEDUP_REMOVED lines=29> */
.L_x_11317:
        /* <DEDUP_REMOVED lines=36> */
.L_x_11341:
        /* <DEDUP_REMOVED lines=11> */
.L_x_11310:
        /* <DEDUP_REMOVED lines=35> */
.L_x_11321:
[----:B------:R-:W-:Y:S05]  /*1a60*/  BSYNC.RECONVERGENT B1 ;  /* 0x0000000000017941 */ /* 0x000fea0003800200 */
.L_x_11320:
[----:B------:R-:W-:Y:S05]  /*1a70*/  @!P2 BRA `(.L_x_11319) ;  /* 0x000000000070a947 */ /* 0x000fea0003800000 */
[----:B0--3--:R-:W0:Y:S01]  /*1a80*/  S2R R29, SR_CgaCtaId ;  /* 0x00000000001d7919 */ /* 0x009e220000008800 */
[----:B------:R-:W-:-:S04]  /*1a90*/  MOV R28, 0x400 ;  /* 0x00000400001c7802 */ /* 0x000fc80000000f00 */
[----:B------:R-:W-:-:S04]  /*1aa0*/  IADD3 R28, PT, PT, R28, 0x580, RZ ;  /* 0x000005801c1c7810 */ /* 0x000fc80007ffe0ff */
[----:B0-----:R-:W-:-:S07]  /*1ab0*/  LEA R55, R29, R28, 0x18 ;  /* 0x0000001c1d377211 */ /* 0x001fce00078ec0ff */
.L_x_11322:
        /* <DEDUP_REMOVED lines=24> */
.L_x_11319:
[----:B------:R-:W-:Y:S05]  /*1c40*/  BSYNC.RECONVERGENT B0 ;  /* 0x0000000000007941 */ /* 0x000fea0003800200 */
.L_x_11318:
[C---:B------:R-:W-:Y:S02]  /*1c50*/  IMAD.IADD R0, R19.reuse, 0x1, R0 ;  /* 0x0000000113007824 */ /* 0x040fe400078e0200 */
[----:B0--3--:R-:W-:-:S05]  /*1c60*/  IMAD.SHL.U32 R29, R19, 0x8, RZ ;  /* 0x00000008131d7824 */ /* 0x009fca00078e00ff */
[----:B------:R-:W-:-:S13]  /*1c70*/  ISETP.GE.U32.AND P0, PT, R0, R29, PT ;  /* 0x0000001d0000720c */ /* 0x000fda0003f06070 */
[----:B------:R-:W-:Y:S05]  /*1c80*/  @!P0 BRA `(.L_x_11323) ;  /* 0xffffffec00f88947 */ /* 0x000fea000383ffff */
[----:B------:R-:W-:Y:S05]  /*1c90*/  EXIT ;  /* 0x000000000000794d */ /* 0x000fea0003800000 */
.L_x_11316:
        /* <DEDUP_REMOVED lines=8> */
.L_x_11325:
[----:B------:R-:W-:Y:S05]  /*1d20*/  BSYNC B0 ;  /* 0x0000000000007941 */ /* 0x000fea0003800000 */
.L_x_11324:
[----:B------:R-:W-:Y:S01]  /*1d30*/  IMAD.MOV.U32 R30, RZ, RZ, R44 ;  /* 0x000000ffff1e7224 */ /* 0x000fe200078e002c */
[----:B------:R-:W-:Y:S01]  /*1d40*/  MOV R28, 0xffffffff ;  /* 0xffffffff001c7802 */ /* 0x000fe20000000f00 */
[----:B------:R-:W-:Y:S01]  /*1d50*/  IMAD.MOV.U32 R29, RZ, RZ, 0x101f ;  /* 0x0000101fff1d7424 */ /* 0x000fe200078e00ff */
[----:B------:R-:W-:-:S07]  /*1d60*/  MOV R59, R60 ;  /* 0x0000003c003b7202 */ /* 0x000fce0000000f00 */
[----:B------:R-:W-:Y:S05]  /*1d70*/  WARPSYNC.COLLECTIVE R28, `(.L_x_11326) ;  /* 0x000000001c087348 */ /* 0x000fea0003c00000 */
[----:B------:R0:W1:Y:S02]  /*1d80*/  SHFL.IDX P1, R60, R58, R30, R29 ;  /* 0x0000001e3a3c7389 */ /* 0x000064000002001d */
[----:B01----:R-:W-:Y:S05]  /*1d90*/  ENDCOLLECTIVE ;  /* 0x000000000000791b */ /* 0x003fea0003800000 */
.L_x_11326:
        /* <DEDUP_REMOVED lines=8> */
.L_x_11327:
[----:B------:R-:W-:Y:S02]  /*1e20*/  IMAD.MOV.U32 R30, RZ, RZ, R42 ;  /* 0x000000ffff1e7224 */ /* 0x000fe400078e002a */
[----:B------:R-:W-:-:S07]  /*1e30*/  IMAD R59, R56, R60, R59 ;  /* 0x0000003c383b7224 */ /* 0x000fce00078e023b */
[----:B------:R-:W-:Y:S05]  /*1e40*/  WARPSYNC.COLLECTIVE R28, `(.L_x_11328) ;  /* 0x000000001c087348 */ /* 0x000fea0003c00000 */
[----:B------:R0:W1:Y:S02]  /*1e50*/  SHFL.IDX P1, R60, R58, R30, R29 ;  /* 0x0000001e3a3c7389 */ /* 0x000064000002001d */
[----:B01----:R-:W-:Y:S05]  /*1e60*/  ENDCOLLECTIVE ;  /* 0x000000000000791b */ /* 0x003fea0003800000 */
.L_x_11328:
[----:B------:R-:W-:Y:S02]  /*1e70*/  IMAD.MOV.U32 R30, RZ, RZ, R20 ;  /* 0x000000ffff1e7224 */ /* 0x000fe400078e0014 */
[----:B------:R-:W-:-:S07]  /*1e80*/  IMAD R59, R55, R60, R59 ;  /* 0x0000003c373b7224 */ /* 0x000fce00078e023b */
[----:B------:R-:W-:Y:S05]  /*1e90*/  WARPSYNC.COLLECTIVE R28, `(.L_x_11329) ;  /* 0x000000001c087348 */ /* 0x000fea0003c00000 */
[----:B------:R0:W1:Y:S02]  /*1ea0*/  SHFL.IDX P1, R60, R58, R30, R29 ;  /* 0x0000001e3a3c7389 */ /* 0x000064000002001d */
[----:B01----:R-:W-:Y:S05]  /*1eb0*/  ENDCOLLECTIVE ;  /* 0x000000000000791b */ /* 0x003fea0003800000 */
.L_x_11329:
[----:B------:R-:W-:Y:S01]  /*1ec0*/  MOV R30, R21 ;  /* 0x00000015001e7202 */ /* 0x000fe20000000f00 */
[----:B------:R-:W-:-:S07]  /*1ed0*/  IMAD R59, R54, R60, R59 ;  /* 0x0000003c363b7224 */ /* 0x000fce00078e023b */
[----:B------:R-:W-:Y:S05]  /*1ee0*/  WARPSYNC.COLLECTIVE R28, `(.L_x_11330) ;  /* 0x000000001c087348 */ /* 0x000fea0003c00000 */
[----:B------:R0:W1:Y:S02]  /*1ef0*/  SHFL.IDX P1, R60, R58, R30, R29 ;  /* 0x0000001e3a3c7389 */ /* 0x000064000002001d */
[----:B01----:R-:W-:Y:S05]  /*1f00*/  ENDCOLLECTIVE ;  /* 0x000000000000791b */ /* 0x003fea0003800000 */
.L_x_11330:
[----:B------:R-:W-:Y:S02]  /*1f10*/  IMAD.MOV.U32 R30, RZ, RZ, R22 ;  /* 0x000000ffff1e7224 */ /* 0x000fe400078e0016 */
[----:B------:R-:W-:-:S07]  /*1f20*/  IMAD R59, R53, R60, R59 ;  /* 0x0000003c353b7224 */ /* 0x000fce00078e023b */
[----:B------:R-:W-:Y:S05]  /*1f30*/  WARPSYNC.COLLECTIVE R28, `(.L_x_11331) ;  /* 0x000000001c087348 */ /* 0x000fea0003c00000 */
[----:B------:R0:W1:Y:S02]  /*1f40*/  SHFL.IDX P1, R60, R58, R30, R29 ;  /* 0x0000001e3a3c7389 */ /* 0x000064000002001d */
[----:B01----:R-:W-:Y:S05]  /*1f50*/  ENDCOLLECTIVE ;  /* 0x000000000000791b */ /* 0x003fea0003800000 */
.L_x_11331:
[----:B------:R-:W-:Y:S02]  /*1f60*/  IMAD.MOV.U32 R30, RZ, RZ, R23 ;  /* 0x000000ffff1e7224 */ /* 0x000fe400078e0017 */
[----:B------:R-:W-:-:S07]  /*1f70*/  IMAD R59, R52, R60, R59 ;  /* 0x0000003c343b7224 */ /* 0x000fce00078e023b */
[----:B------:R-:W-:Y:S05]  /*1f80*/  WARPSYNC.COLLECTIVE R28, `(.L_x_11332) ;  /* 0x000000001c087348 */ /* 0x000fea0003c00000 */
[----:B------:R0:W1:Y:S02]  /*1f90*/  SHFL.IDX P1, R60, R58, R30, R29 ;  /* 0x0000001e3a3c7389 */ /* 0x000064000002001d */
[----:B01----:R-:W-:Y:S05]  /*1fa0*/  ENDCOLLECTIVE ;  /* 0x000000000000791b */ /* 0x003fea0003800000 */
.L_x_11332:
[----:B------:R-:W-:Y:S01]  /*1fb0*/  MOV R30, R39 ;  /* 0x00000027001e7202 */ /* 0x000fe20000000f00 */
[----:B------:R-:W-:-:S07]  /*1fc0*/  IMAD R59, R51, R60, R59 ;  /* 0x0000003c333b7224 */ /* 0x000fce00078e023b */
[----:B------:R-:W-:Y:S05]  /*1fd0*/  WARPSYNC.COLLECTIVE R28, `(.L_x_11333) ;  /* 0x000000001c087348 */ /* 0x000fea0003c00000 */
[----:B------:R0:W1:Y:S02]  /*1fe0*/  SHFL.IDX P1, R60, R58, R30, R29 ;  /* 0x0000001e3a3c7389 */ /* 0x000064000002001d */
[----:B01----:R-:W-:Y:S05]  /*1ff0*/  ENDCOLLECTIVE ;  /* 0x000000000000791b */ /* 0x003fea0003800000 */
.L_x_11333:
[----:B------:R-:W-:Y:S02]  /*2000*/  IMAD.MOV.U32 R30, RZ, RZ, R24 ;  /* 0x000000ffff1e7224 */ /* 0x000fe400078e0018 */
[----:B------:R-:W-:-:S07]  /*2010*/  IMAD R59, R50, R60, R59 ;  /* 0x0000003c323b7224 */ /* 0x000fce00078e023b */
[----:B------:R-:W-:Y:S05]  /*2020*/  WARPSYNC.COLLECTIVE R28, `(.L_x_11334) ;  /* 0x000000001c087348 */ /* 0x000fea0003c00000 */
[----:B------:R0:W1:Y:S02]  /*2030*/  SHFL.IDX P1, R60, R58, R30, R29 ;  /* 0x0000001e3a3c7389 */ /* 0x000064000002001d */
[----:B01----:R-:W-:Y:S05]  /*2040*/  ENDCOLLECTIVE ;  /* 0x000000000000791b */ /* 0x003fea0003800000 */
.L_x_11334:
[----:B------:R-:W-:Y:S01]  /*2050*/  MOV R30, R25 ;  /* 0x00000019001e7202 */ /* 0x000fe20000000f00 */
[----:B------:R-:W-:-:S07]  /*2060*/  IMAD R59, R49, R60, R59 ;  /* 0x0000003c313b7224 */ /* 0x000fce00078e023b */
[----:B------:R-:W-:Y:S05]  /*2070*/  WARPSYNC.COLLECTIVE R28, `(.L_x_11335) ;  /* 0x000000001c087348 */ /* 0x000fea0003c00000 */
[----:B------:R0:W1:Y:S02]  /*2080*/  SHFL.IDX P1, R60, R58, R30, R29 ;  /* 0x0000001e3a3c7389 */ /* 0x000064000002001d */
[----:B01----:R-:W-:Y:S05]  /*2090*/  ENDCOLLECTIVE ;  /* 0x000000000000791b */ /* 0x003fea0003800000 */
.L_x_11335:
[----:B------:R-:W-:Y:S02]  /*20a0*/  IMAD.MOV.U32 R30, RZ, RZ, R26 ;  /* 0x000000ffff1e7224 */ /* 0x000fe400078e001a */
[----:B------:R-:W-:-:S07]  /*20b0*/  IMAD R59, R48, R60, R59 ;  /* 0x0000003c303b7224 */ /* 0x000fce00078e023b */
[----:B------:R-:W-:Y:S05]  /*20c0*/  WARPSYNC.COLLECTIVE R28, `(.L_x_11336) ;  /* 0x000000001c087348 */ /* 0x000fea0003c00000 */
[----:B------:R0:W1:Y:S02]  /*20d0*/  SHFL.IDX P1, R60, R58, R30, R29 ;  /* 0x0000001e3a3c7389 */ /* 0x000064000002001d */
[----:B01----:R-:W-:Y:S05]  /*20e0*/  ENDCOLLECTIVE ;  /* 0x000000000000791b */ /* 0x003fea0003800000 */
.L_x_11336:
[----:B------:R-:W-:Y:S01]  /*20f0*/  MOV R30, R27 ;  /* 0x0000001b001e7202 */ /* 0x000fe20000000f00 */
[----:B------:R-:W-:-:S07]  /*2100*/  IMAD R59, R47, R60, R59 ;  /* 0x0000003c2f3b7224 */ /* 0x000fce00078e023b */
[----:B------:R-:W-:Y:S05]  /*2110*/  WARPSYNC.COLLECTIVE R28, `(.L_x_11337) ;  /* 0x000000001c087348 */ /* 0x000fea0003c00000 */
[----:B------:R0:W1:Y:S02]  /*2120*/  SHFL.IDX P1, R60, R58, R30, R29 ;  /* 0x0000001e3a3c7389 */ /* 0x000064000002001d */
[----:B01----:R-:W-:Y:S05]  /*2130*/  ENDCOLLECTIVE ;  /* 0x000000000000791b */ /* 0x003fea0003800000 */
.L_x_11337:
[----:B------:R-:W-:Y:S02]  /*2140*/  IMAD.MOV.U32 R30, RZ, RZ, R36 ;  /* 0x000000ffff1e7224 */ /* 0x000fe400078e0024 */
[----:B------:R-:W-:-:S07]  /*2150*/  IMAD R59, R46, R60, R59 ;  /* 0x0000003c2e3b7224 */ /* 0x000fce00078e023b */
[----:B------:R-:W-:Y:S05]  /*2160*/  WARPSYNC.COLLECTIVE R28, `(.L_x_11338) ;  /* 0x000000001c087348 */ /* 0x000fea0003c00000 */
[----:B------:R0:W1:Y:S02]  /*2170*/  SHFL.IDX P1, R60, R58, R30, R29 ;  /* 0x0000001e3a3c7389 */ /* 0x000064000002001d */
[----:B01----:R-:W-:Y:S05]  /*2180*/  ENDCOLLECTIVE ;  /* 0x000000000000791b */ /* 0x003fea0003800000 */
.L_x_11338:
[----:B------:R-:W-:Y:S01]  /*2190*/  MOV R30, R37 ;  /* 0x00000025001e7202 */ /* 0x000fe20000000f00 */
[----:B------:R-:W-:-:S07]  /*21a0*/  IMAD R59, R45, R60, R59 ;  /* 0x0000003c2d3b7224 */ /* 0x000fce00078e023b */
[----:B------:R-:W-:Y:S05]  /*21b0*/  WARPSYNC.COLLECTIVE R28, `(.L_x_11339) ;  /* 0x000000001c087348 */ /* 0x000fea0003c00000 */
[----:B------:R0:W1:Y:S02]  /*21c0*/  SHFL.IDX P1, R60, R58, R30, R29 ;  /* 0x0000001e3a3c7389 */ /* 0x000064000002001d */
[----:B01----:R-:W-:Y:S05]  /*21d0*/  ENDCOLLECTIVE ;  /* 0x000000000000791b */ /* 0x003fea0003800000 */
.L_x_11339:
[----:B------:R-:W-:Y:S02]  /*21e0*/  IMAD.MOV.U32 R30, RZ, RZ, R38 ;  /* 0x000000ffff1e7224 */ /* 0x000fe400078e0026 */
[----:B------:R-:W-:-:S07]  /*21f0*/  IMAD R59, R34, R60, R59 ;  /* 0x0000003c223b7224 */ /* 0x000fce00078e023b */
[----:B------:R-:W-:Y:S05]  /*2200*/  WARPSYNC.COLLECTIVE R28, `(.L_x_11340) ;  /* 0x000000001c087348 */ /* 0x000fea0003c00000 */
[----:B------:R0:W1:Y:S02]  /*2210*/  SHFL.IDX P1, R60, R58, R30, R29 ;  /* 0x0000001e3a3c7389 */ /* 0x000064000002001d */
[----:B01----:R-:W-:Y:S05]  /*2220*/  ENDCOLLECTIVE ;  /* 0x000000000000791b */ /* 0x003fea0003800000 */
.L_x_11340:
[----:B------:R-:W-:Y:S05]  /*2230*/  BRA `(.L_x_11341) ;  /* 0xfffffff400507947 */ /* 0x000fea000383ffff */
        .weak           $__internal_89_$__cuda_sm20_div_u16
        .type           $__internal_89_$__cuda_sm20_div_u16,@function
        .size           $__internal_89_$__cuda_sm20_div_u16,(.L_x_20379 - $__internal_89_$__cuda_sm20_div_u16)
$__internal_89_$__cuda_sm20_div_u16:
        /* <DEDUP_REMOVED lines=18> */
[----:B------:R-:W-:Y:S06]  /*2360*/  RET.REL.NODEC R2 `(_Z9cuda_gemmIiLi128ELi8ELi1ELi64ELi16ELi16ELi1EEviiiPT_S1_S1_ii) ;  /* 0xffffffdc02247950 */ /* 0x000fec0003c3ffff */
.L_x_11342:
        /* <DEDUP_REMOVED lines=9> */
.L_x_20379:


//--------------------- .text._Z9cuda_gemmIiLi128ELi8ELi1ELi64ELi16ELi16ELi0EEviiiPT_S1_S1_ii --------------------------
	.section	.text._Z9cuda_gemmIiLi128ELi8ELi1ELi64ELi16ELi16ELi0EEviiiPT_S1_S1_ii,"ax",@progbits
	.align	128
        .global         _Z9cuda_gemmIiLi128ELi8ELi1ELi64ELi16ELi16ELi0EEviiiPT_S1_S1_ii
        .type           _Z9cuda_gemmIiLi128ELi8ELi1ELi64ELi16ELi16ELi0EEviiiPT_S1_S1_ii,@function
        .size           _Z9cuda_gemmIiLi128ELi8ELi1ELi64ELi16ELi16ELi0EEviiiPT_S1_S1_ii,(.L_x_20571 - _Z9cuda_gemmIiLi128ELi8ELi1ELi64ELi16ELi16ELi0EEviiiPT_S1_S1_ii)
        .other          _Z9cuda_gemmIiLi128ELi8ELi1ELi64ELi16ELi16ELi0EEviiiPT_S1_S1_ii,@"STO_CUDA_ENTRY STV_DEFAULT"
_Z9cuda_gemmIiLi128ELi8ELi1ELi64ELi16ELi16ELi0EEviiiPT_S1_S1_ii:
.text._Z9cuda_gemmIiLi128ELi8ELi1ELi64ELi16ELi16ELi0EEviiiPT_S1_S1_ii:
        /* <DEDUP_REMOVED lines=41> */
.L_x_11345:
        /* <DEDUP_REMOVED lines=25> */
.L_x_11344:
[----:B------:R-:W-:Y:S05]  /*0420*/  BSYNC.RECONVERGENT B0 ;  /* 0x0000000000007941 */ /* 0x000fea0003800200 */
.L_x_11343:
        /* <DEDUP_REMOVED lines=87> */
.L_x_11425:
        /* <DEDUP_REMOVED lines=42> */
.L_x_11349:
[----:B------:R-:W-:Y:S05]  /*0c40*/  BSYNC.RECONVERGENT B1 ;  /* 0x0000000000017941 */ /* 0x000fea0003800200 */
.L_x_11348:
        /* <DEDUP_REMOVED lines=12> */
.L_x_11350:
        /* <DEDUP_REMOVED lines=24> */
.L_x_11347:
[----:B------:R-:W-:Y:S05]  /*0e90*/  BSYNC.RECONVERGENT B0 ;  /* 0x0000000000007941 */ /* 0x000fea0003800200 */
.L_x_11346:
        /* <DEDUP_REMOVED lines=19> */
.L_x_11354:
[----:B------:R-:W-:Y:S05]  /*0fd0*/  BSYNC.RECONVERGENT B1 ;  /* 0x0000000000017941 */ /* 0x000fea0003800200 */
.L_x_11353:
[----:B------:R-:W-:Y:S05]  /*0fe0*/  @!P1 BRA `(.L_x_11352) ;  /* 0x00000000003c9947 */ /* 0x000fea0003800000 */
[----:B---3--:R-:W0:Y:S01]  /*0ff0*/  S2R R5, SR_CgaCtaId ;  /* 0x0000000000057919 */ /* 0x008e220000008800 */
[----:B-1----:R-:W-:-:S05]  /*1000*/  MOV R2, 0x400 ;  /* 0x0000040000027802 */ /* 0x002fca0000000f00 */
[----:B------:R-:W-:-:S05]  /*1010*/  VIADD R2, R2, 0x580 ;  /* 0x0000058002027836 */ /* 0x000fca0000000000 */
[----:B0-2---:R-:W-:-:S07]  /*1020*/  LEA R4, R5, R2, 0x18 ;  /* 0x0000000205047211 */ /* 0x005fce00078ec0ff */
.L_x_11355:
        /* <DEDUP_REMOVED lines=11> */
.L_x_11352:
[----:B------:R-:W-:Y:S05]  /*10e0*/  BSYNC.RECONVERGENT B0 ;  /* 0x0000000000007941 */ /* 0x000fea0003800200 */
.L_x_11351:
        /* <DEDUP_REMOVED lines=55> */
.L_x_11357:
        /* <DEDUP_REMOVED lines=12> */
.L_x_11358:
        /* <DEDUP_REMOVED lines=12> */
.L_x_11359:
        /* <DEDUP_REMOVED lines=12> */
.L_x_11360:
        /* <DEDUP_REMOVED lines=12> */
.L_x_11361:
        /* <DEDUP_REMOVED lines=12> */
.L_x_11362:
        /* <DEDUP_REMOVED lines=12> */
.L_x_11363:
        /* <DEDUP_REMOVED lines=12> */
.L_x_11364:
        /* <DEDUP_REMOVED lines=12> */
.L_x_11365:
        /* <DEDUP_REMOVED lines=12> */
.L_x_11366:
        /* <DEDUP_REMOVED lines=11> */
.L_x_11367:
        /* <DEDUP_REMOVED lines=11> */
.L_x_11368:
        /* <DEDUP_REMOVED lines=11> */
.L_x_11369:
        /* <DEDUP_REMOVED lines=11> */
.L_x_11370:
        /* <DEDUP_REMOVED lines=11> */
.L_x_11371:
        /* <DEDUP_REMOVED lines=74> */
.L_x_11419:
        /* <DEDUP_REMOVED lines=11> */
.L_x_11428:
[----:B-12---:R-:W-:-:S07]  /*23e0*/  IMAD R40, R21, R40, RZ ;  /* 0x0000002815287224 */ /* 0x006fce00078e02ff */
.L_x_11373:
[----:B------:R-:W-:-:S13]  /*23f0*/  ISETP.GE.AND P0, PT, R44, 0x2, PT ;  /* 0x000000022c00780c */ /* 0x000fda0003f06270 */
[----:B------:R-:W-:Y:S05]  /*2400*/  @!P0 BRA `(.L_x_11375) ;  /* 0x0000000000108947 */ /* 0x000fea0003800000 */
[----:B------:R-:W-:-:S03]  /*2410*/  UMOV UR4, 0xffffffff ;  /* 0xffffffff00047882 */ /* 0x000fc60000000000 */
[----:B------:R-:W-:Y:S05]  /*2420*/  BRA.DIV UR4, `(.L_x_11376) ;  /* 0x0000001e04887947 */ /* 0x000fea000b800000 */
[----:B0-----:R0:W2:Y:S02]  /*2430*/  SHFL.IDX PT, R42, R38, R7, R16 ;  /* 0x00000007262a7389 */ /* 0x0010a400000e0010 */
.L_x_11431:
[----:B--23--:R-:W-:-:S07]  /*2440*/  IMAD R40, R22, R42, R40 ;  /* 0x0000002a16287224 */ /* 0x00cfce00078e0228 */
.L_x_11375:
[----:B------:R-:W-:-:S13]  /*2450*/  ISETP.GE.AND P0, PT, R44, 0x3, PT ;  /* 0x000000032c00780c */ /* 0x000fda0003f06270 */
[----:B------:R-:W-:Y:S05]  /*2460*/  @!P0 BRA `(.L_x_11377) ;  /* 0x0000000000108947 */ /* 0x000fea0003800000 */
[----:B------:R-:W-:-:S03]  /*2470*/  UMOV UR4, 0xffffffff ;  /* 0xffffffff00047882 */ /* 0x000fc60000000000 */
[----:B------:R-:W-:Y:S05]  /*2480*/  BRA.DIV UR4, `(.L_x_11378) ;  /* 0x0000001e04907947 */ /* 0x000fea000b800000 */
[----:B0-----:R0:W2:Y:S02]  /*2490*/  SHFL.IDX PT, R42, R38, R9, R16 ;  /* 0x00000009262a7389 */ /* 0x0010a400000e0010 */
.L_x_11434:
[----:B--2---:R-:W-:-:S07]  /*24a0*/  IMAD R40, R23, R42, R40 ;  /* 0x0000002a17287224 */ /* 0x004fce00078e0228 */
.L_x_11377:
[----:B------:R-:W-:-:S13]  /*24b0*/  ISETP.GE.AND P0, PT, R44, 0x4, PT ;  /* 0x000000042c00780c */ /* 0x000fda0003f06270 */
[----:B------:R-:W-:Y:S05]  /*24c0*/  @!P0 BRA `(.L_x_11379) ;  /* 0x0000000000108947 */ /* 0x000fea0003800000 */
[----:B------:R-:W-:-:S03]  /*24d0*/  UMOV UR4, 0xffffffff ;  /* 0xffffffff00047882 */ /* 0x000fc60000000000 */
[----:B------:R-:W-:Y:S05]  /*24e0*/  BRA.DIV UR4, `(.L_x_11380) ;  /* 0x0000001e04987947 */ /* 0x000fea000b800000 */
[----:B0-----:R0:W2:Y:S02]  /*24f0*/  SHFL.IDX PT, R42, R38, R37, R16 ;  /* 0x00000025262a7389 */ /* 0x0010a400000e0010 */
.L_x_11437:
[----:B--2---:R-:W-:-:S07]  /*2500*/  IMAD R40, R24, R42, R40 ;  /* 0x0000002a18287224 */ /* 0x004fce00078e0228 */
.L_x_11379:
[----:B------:R-:W-:-:S13]  /*2510*/  ISETP.GE.AND P0, PT, R44, 0x5, PT ;  /* 0x000000052c00780c */ /* 0x000fda0003f06270 */
[----:B------:R-:W-:Y:S05]  /*2520*/  @!P0 BRA `(.L_x_11381) ;  /* 0x0000000000108947 */ /* 0x000fea0003800000 */
[----:B------:R-:W-:-:S03]  /*2530*/  UMOV UR4, 0xffffffff ;  /* 0xffffffff00047882 */ /* 0x000fc60000000000 */
[----:B------:R-:W-:Y:S05]  /*2540*/  BRA.DIV UR4, `(.L_x_11382) ;  /* 0x0000001e04a07947 */ /* 0x000fea000b800000 */
[----:B0-----:R0:W2:Y:S02]  /*2550*/  SHFL.IDX PT, R42, R38, R39, R16 ;  /* 0x00000027262a7389 */ /* 0x0010a400000e0010 */
.L_x_11440:
[----:B--2---:R-:W-:-:S07]  /*2560*/  IMAD R40, R25, R42, R40 ;  /* 0x0000002a19287224 */ /* 0x004fce00078e0228 */
.L_x_11381:
[----:B------:R-:W-:-:S13]  /*2570*/  ISETP.GE.AND P0, PT, R44, 0x6, PT ;  /* 0x000000062c00780c */ /* 0x000fda0003f06270 */
[----:B------:R-:W-:Y:S05]  /*2580*/  @!P0 BRA `(.L_x_11383) ;  /* 0x0000000000108947 */ /* 0x000fea0003800000 */
[----:B------:R-:W-:-:S03]  /*2590*/  UMOV UR4, 0xffffffff ;  /* 0xffffffff00047882 */ /* 0x000fc60000000000 */
[----:B------:R-:W-:Y:S05]  /*25a0*/  BRA.DIV UR4, `(.L_x_11384) ;  /* 0x0000001e04a87947 */ /* 0x000fea000b800000 */
[----:B0-----:R0:W2:Y:S02]  /*25b0*/  SHFL.IDX PT, R42, R38, R41, R16 ;  /* 0x00000029262a7389 */ /* 0x0010a400000e0010 */
.L_x_11443:
[----:B--2---:R-:W-:-:S07]  /*25c0*/  IMAD R40, R26, R42, R40 ;  /* 0x0000002a1a287224 */ /* 0x004fce00078e0228 */
.L_x_11383:
[----:B------:R-:W-:-:S13]  /*25d0*/  ISETP.GE.AND P0, PT, R44, 0x7, PT ;  /* 0x000000072c00780c */ /* 0x000fda0003f06270 */
[----:B------:R-:W-:Y:S05]  /*25e0*/  @!P0 BRA `(.L_x_11385) ;  /* 0x0000000000108947 */ /* 0x000fea0003800000 */
[----:B------:R-:W-:-:S03]  /*25f0*/  UMOV UR4, 0xffffffff ;  /* 0xffffffff00047882 */ /* 0x000fc60000000000 */
[----:B------:R-:W-:Y:S05]  /*2600*/  BRA.DIV UR4, `(.L_x_11386) ;  /* 0x0000001e04b07947 */ /* 0x000fea000b800000 */
[----:B0-----:R0:W2:Y:S02]  /*2610*/  SHFL.IDX PT, R42, R38, R43, R16 ;  /* 0x0000002b262a7389 */ /* 0x0010a400000e0010 */
.L_x_11446:
[----:B--2---:R-:W-:-:S07]  /*2620*/  IMAD R40, R27, R42, R40 ;  /* 0x0000002a1b287224 */ /* 0x004fce00078e0228 */
.L_x_11385:
[----:B------:R-:W-:-:S13]  /*2630*/  ISETP.GE.AND P0, PT, R44, 0x8, PT ;  /* 0x000000082c00780c */ /* 0x000fda0003f06270 */
[----:B------:R-:W-:Y:S05]  /*2640*/  @!P0 BRA `(.L_x_11387) ;  /* 0x0000000000108947 */ /* 0x000fea0003800000 */
[----:B------:R-:W-:-:S03]  /*2650*/  UMOV UR4, 0xffffffff ;  /* 0xffffffff00047882 */ /* 0x000fc60000000000 */
[----:B------:R-:W-:Y:S05]  /*2660*/  BRA.DIV UR4, `(.L_x_11388) ;  /* 0x0000001e04b87947 */ /* 0x000fea000b800000 */
[----:B0-----:R0:W2:Y:S02]  /*2670*/  SHFL.IDX PT, R42, R38, R45, R16 ;  /* 0x0000002d262a7389 */ /* 0x0010a400000e0010 */
.L_x_11449:
[----:B--2---:R-:W-:-:S07]  /*2680*/  IMAD R40, R28, R42, R40 ;  /* 0x0000002a1c287224 */ /* 0x004fce00078e0228 */
.L_x_11387:
[----:B------:R-:W-:-:S13]  /*2690*/  ISETP.GE.AND P0, PT, R44, 0x9, PT ;  /* 0x000000092c00780c */ /* 0x000fda0003f06270 */
[----:B------:R-:W-:Y:S05]  /*26a0*/  @!P0 BRA `(.L_x_11389) ;  /* 0x0000000000108947 */ /* 0x000fea0003800000 */
[----:B------:R-:W-:-:S03]  /*26b0*/  UMOV UR4, 0xffffffff ;  /* 0xffffffff00047882 */ /* 0x000fc60000000000 */
[----:B------:R-:W-:Y:S05]  /*26c0*/  BRA.DIV UR4, `(.L_x_11390) ;  /* 0x0000001e04c07947 */ /* 0x000fea000b800000 */
[----:B0-----:R0:W2:Y:S02]  /*26d0*/  SHFL.IDX PT, R42, R38, R47, R16 ;  /* 0x0000002f262a7389 */ /* 0x0010a400000e0010 */
.L_x_11452:
[----:B--2---:R-:W-:-:S07]  /*26e0*/  IMAD R40, R29, R42, R40 ;  /* 0x0000002a1d287224 */ /* 0x004fce00078e0228 */
.L_x_11389:
[----:B------:R-:W-:-:S13]  /*26f0*/  ISETP.GE.AND P0, PT, R44, 0xa, PT ;  /* 0x0000000a2c00780c */ /* 0x000fda0003f06270 */
[----:B------:R-:W-:Y:S05]  /*2700*/  @!P0 BRA `(.L_x_11391) ;  /* 0x0000000000108947 */ /* 0x000fea0003800000 */
[----:B------:R-:W-:-:S03]  /*2710*/  UMOV UR4, 0xffffffff ;  /* 0xffffffff00047882 */ /* 0x000fc60000000000 */
[----:B------:R-:W-:Y:S05]  /*2720*/  BRA.DIV UR4, `(.L_x_11392) ;  /* 0x0000001e04c87947 */ /* 0x000fea000b800000 */
[----:B0-----:R0:W2:Y:S02]  /*2730*/  SHFL.IDX PT, R42, R38, R49, R16 ;  /* 0x00000031262a7389 */ /* 0x0010a400000e0010 */
.L_x_11455:
[----:B--2---:R-:W-:-:S07]  /*2740*/  IMAD R40, R30, R42, R40 ;  /* 0x0000002a1e287224 */ /* 0x004fce00078e0228 */
.L_x_11391:
[----:B------:R-:W-:-:S13]  /*2750*/  ISETP.GE.AND P0, PT, R44, 0xb, PT ;  /* 0x0000000b2c00780c */ /* 0x000fda0003f06270 */
[----:B------:R-:W-:Y:S05]  /*2760*/  @!P0 BRA `(.L_x_11393) ;  /* 0x0000000000108947 */ /* 0x000fea0003800000 */
[----:B------:R-:W-:-:S03]  /*2770*/  UMOV UR4, 0xffffffff ;  /* 0xffffffff00047882 */ /* 0x000fc60000000000 */
[----:B------:R-:W-:Y:S05]  /*2780*/  BRA.DIV UR4, `(.L_x_11394) ;  /* 0x0000001e04d07947 */ /* 0x000fea000b800000 */
[----:B0-----:R0:W2:Y:S02]  /*2790*/  SHFL.IDX PT, R42, R38, R51, R16 ;  /* 0x00000033262a7389 */ /* 0x0010a400000e0010 */
.L_x_11458:
[----:B--2---:R-:W-:-:S07]  /*27a0*/  IMAD R40, R31, R42, R40 ;  /* 0x0000002a1f287224 */ /* 0x004fce00078e0228 */
.L_x_11393:
[----:B------:R-:W-:-:S13]  /*27b0*/  ISETP.GE.AND P0, PT, R44, 0xc, PT ;  /* 0x0000000c2c00780c */ /* 0x000fda0003f06270 */
[----:B------:R-:W-:Y:S05]  /*27c0*/  @!P0 BRA `(.L_x_11395) ;  /* 0x0000000000108947 */ /* 0x000fea0003800000 */
[----:B------:R-:W-:-:S03]  /*27d0*/  UMOV UR4, 0xffffffff ;  /* 0xffffffff00047882 */ /* 0x000fc60000000000 */
[----:B------:R-:W-:Y:S05]  /*27e0*/  BRA.DIV UR4, `(.L_x_11396) ;  /* 0x0000001e04d87947 */ /* 0x000fea000b800000 */
[----:B0-----:R0:W2:Y:S02]  /*27f0*/  SHFL.IDX PT, R42, R38, R53, R16 ;  /* 0x00000035262a7389 */ /* 0x0010a400000e0010 */
.L_x_11461:
[----:B--2---:R-:W-:-:S07]  /*2800*/  IMAD R40, R32, R42, R40 ;  /* 0x0000002a20287224 */ /* 0x004fce00078e0228 */
.L_x_11395:
[----:B------:R-:W-:-:S13]  /*2810*/  ISETP.GE.AND P0, PT, R44, 0xd, PT ;  /* 0x0000000d2c00780c */ /* 0x000fda0003f06270 */
[----:B------:R-:W-:Y:S05]  /*2820*/  @!P0 BRA `(.L_x_11397) ;  /* 0x0000000000108947 */ /* 0x000fea0003800000 */
[----:B------:R-:W-:-:S03]  /*2830*/  UMOV UR4, 0xffffffff ;  /* 0xffffffff00047882 */ /* 0x000fc60000000000 */
[----:B------:R-:W-:Y:S05]  /*2840*/  BRA.DIV UR4, `(.L_x_11398) ;  /* 0x0000001e04e07947 */ /* 0x000fea000b800000 */
[----:B0-----:R0:W2:Y:S02]  /*2850*/  SHFL.IDX PT, R42, R38, R55, R16 ;  /* 0x00000037262a7389 */ /* 0x0010a400000e0010 */
.L_x_11464:
[----:B--2---:R-:W-:-:S07]  /*2860*/  IMAD R40, R33, R42, R40 ;  /* 0x0000002a21287224 */ /* 0x004fce00078e0228 */
.L_x_11397:
[----:B------:R-:W-:-:S13]  /*2870*/  ISETP.GE.AND P0, PT, R44, 0xe, PT ;  /* 0x0000000e2c00780c */ /* 0x000fda0003f06270 */
[----:B------:R-:W-:Y:S05]  /*2880*/  @!P0 BRA `(.L_x_11399) ;  /* 0x0000000000108947 */ /* 0x000fea0003800000 */
[----:B------:R-:W-:-:S03]  /*2890*/  UMOV UR4, 0xffffffff ;  /* 0xffffffff00047882 */ /* 0x000fc60000000000 */
[----:B------:R-:W-:Y:S05]  /*28a0*/  BRA.DIV UR4, `(.L_x_11400) ;  /* 0x0000001e04e87947 */ /* 0x000fea000b800000 */
[----:B0-----:R0:W2:Y:S02]  /*28b0*/  SHFL.IDX PT, R42, R38, R57, R16 ;  /* 0x00000039262a7389 */ /* 0x0010a400000e0010 */
.L_x_11467:
[----:B--2---:R-:W-:-:S07]  /*28c0*/  IMAD R40, R34, R42, R40 ;  /* 0x0000002a22287224 */ /* 0x004fce00078e0228 */
.L_x_11399:
[----:B------:R-:W-:-:S13]  /*28d0*/  ISETP.GE.AND P0, PT, R44, 0xf, PT ;  /* 0x0000000f2c00780c */ /* 0x000fda0003f06270 */
[----:B------:R-:W-:Y:S05]  /*28e0*/  @!P0 BRA `(.L_x_11401) ;  /* 0x0000000000108947 */ /* 0x000fea0003800000 */
[----:B------:R-:W-:-:S03]  /*28f0*/  UMOV UR4, 0xffffffff ;  /* 0xffffffff00047882 */ /* 0x000fc60000000000 */
[----:B------:R-:W-:Y:S05]  /*2900*/  BRA.DIV UR4, `(.L_x_11402) ;  /* 0x0000001e04f07947 */ /* 0x000fea000b800000 */
[----:B0-----:R0:W2:Y:S02]  /*2910*/  SHFL.IDX PT, R42, R38, R59, R16 ;  /* 0x0000003b262a7389 */ /* 0x0010a400000e0010 */
.L_x_11470:
[----:B--2---:R-:W-:-:S07]  /*2920*/  IMAD R40, R35, R42, R40 ;  /* 0x0000002a23287224 */ /* 0x004fce00078e0228 */
.L_x_11401:
[----:B------:R-:W-:-:S13]  /*2930*/  ISETP.GE.AND P0, PT, R44, 0x10, PT ;  /* 0x000000102c00780c */ /* 0x000fda0003f06270 */
[----:B------:R-:W-:Y:S05]  /*2940*/  @!P0 BRA `(.L_x_11403) ;  /* 0x00000008002c8947 */ /* 0x000fea0003800000 */
[----:B------:R-:W-:-:S03]  /*2950*/  UMOV UR4, 0xffffffff ;  /* 0xffffffff00047882 */ /* 0x000fc60000000000 */
[----:B------:R-:W-:Y:S05]  /*2960*/  BRA.DIV UR4, `(.L_x_11404) ;  /* 0x0000001e04f87947 */ /* 0x000fea000b800000 */
[----:B0-----:R0:W2:Y:S02]  /*2970*/  SHFL.IDX PT, R38, R38, R61, R16 ;  /* 0x0000003d26267389 */ /* 0x0010a400000e0010 */
.L_x_11473:
[----:B--2---:R-:W-:Y:S01]  /*2980*/  IMAD R40, R36, R38, R40 ;  /* 0x0000002624287224 */ /* 0x004fe200078e0228 */
[----:B------:R-:W-:Y:S06]  /*2990*/  BRA `(.L_x_11403) ;  /* 0x0000000800187947 */ /* 0x000fec0003800000 */
.L_x_11372:
        /* <DEDUP_REMOVED lines=18> */
.L_x_11405:
        /* <DEDUP_REMOVED lines=9> */
.L_x_11406:
        /* <DEDUP_REMOVED lines=9> */
.L_x_11407:
        /* <DEDUP_REMOVED lines=9> */
.L_x_11408:
        /* <DEDUP_REMOVED lines=9> */
.L_x_11409:
        /* <DEDUP_REMOVED lines=9> */
.L_x_11410:
        /* <DEDUP_REMOVED lines=9> */
.L_x_11411:
        /* <DEDUP_REMOVED lines=9> */
.L_x_11412:
        /* <DEDUP_REMOVED lines=9> */
.L_x_11413:
        /* <DEDUP_REMOVED lines=9> */
.L_x_11414:
        /* <DEDUP_REMOVED lines=8> */
.L_x_11415:
        /* <DEDUP_REMOVED lines=8> */
.L_x_11416:
        /* <DEDUP_REMOVED lines=8> */
.L_x_11417:
        /* <DEDUP_REMOVED lines=8> */
.L_x_11418:
[----:B------:R-:W-:-:S06]  /*31d0*/  @P1 IMAD R42, R6, 0x4, R42 ;  /* 0x00000004062a1824 */ /* 0x000fcc00078e022a */
[----:B------:R-:W0:Y:S02]  /*31e0*/  @P1 LDS R42, [R42+0x3c] ;  /* 0x00003c002a2a1984 */ /* 0x000e240000000800 */
[----:B0-----:R-:W-:-:S07]  /*31f0*/  @P1 IMAD R40, R36, R42, R40 ;  /* 0x0000002a24281224 */ /* 0x001fce00078e0228 */
.L_x_11403:
        /* <DEDUP_REMOVED lines=8> */
.L_x_11356:
        /* <DEDUP_REMOVED lines=120> */
.L_x_11423:
[----:B------:R-:W-:Y:S05]  /*3a00*/  BSYNC.RECONVERGENT B1 ;  /* 0x0000000000017941 */ /* 0x000fea0003800200 */
.L_x_11422:
        /* <DEDUP_REMOVED lines=13> */
.L_x_11424:
        /* <DEDUP_REMOVED lines=104> */
.L_x_11421:
[----:B------:R-:W-:Y:S05]  /*4160*/  BSYNC.RECONVERGENT B0 ;  /* 0x0000000000007941 */ /* 0x000fea0003800200 */
.L_x_11420:
[C---:B------:R-:W-:Y:S01]  /*4170*/  IMAD.IADD R17, R10.reuse, 0x1, R17 ;  /* 0x000000010a117824 */ /* 0x040fe200078e0211 */
[----:B-1234-:R-:W-:-:S04]  /*4180*/  SHF.L.U32 R2, R10, 0x3, RZ ;  /* 0x000000030a027819 */ /* 0x01efc800000006ff */
[----:B------:R-:W-:-:S13]  /*4190*/  ISETP.GE.U32.AND P0, PT, R17, R2, PT ;  /* 0x000000021100720c */ /* 0x000fda0003f06070 */
[----:B------:R-:W-:Y:S05]  /*41a0*/  @!P0 BRA `(.L_x_11425) ;  /* 0xffffffc400fc8947 */ /* 0x000fea000383ffff */
[----:B------:R-:W-:Y:S05]  /*41b0*/  EXIT ;  /* 0x000000000000794d */ /* 0x000fea0003800000 */
.L_x_11374:
[----:B------:R-:W-:Y:S01]  /*41c0*/  BSSY B0, `(.L_x_11426) ;  /* 0x0000006000007945 */ /* 0x000fe20003800000 */
[----:B------:R-:W-:Y:S02]  /*41d0*/  IMAD.MOV.U32 R46, RZ, RZ, R8 ;  /* 0x000000ffff2e7224 */ /* 0x000fe400078e0008 */
[----:B------:R-:W-:-:S07]  /*41e0*/  IMAD.MOV.U32 R42, RZ, RZ, -0x1 ;  /* 0xffffffffff2a7424 */ /* 0x000fce00078e00ff */
[----:B01-3--:R-:W-:Y:S05]  /*41f0*/  WARPSYNC.COLLECTIVE R42, `(.L_x_11427) ;  /* 0x000000002a087348 */ /* 0x00bfea0003c00000 */
[----:B0-----:R0:W2:Y:S02]  /*4200*/  SHFL.IDX P0, R42, R38, R46, R16 ;  /* 0x0000002e262a7389 */ /* 0x0010a40000000010 */
[----:B0123--:R-:W-:Y:S05]  /*4210*/  ENDCOLLECTIVE ;  /* 0x000000000000791b */ /* 0x00ffea0003800000 */
.L_x_11427:
[----:B------:R-:W-:Y:S05]  /*4220*/  BSYNC B0 ;  /* 0x0000000000007941 */ /* 0x000fea0003800000 */
.L_x_11426:
[----:B------:R-:W-:Y:S01]  /*4230*/  IMAD.MOV.U32 R40, RZ, RZ, R42 ;  /* 0x000000ffff287224 */ /* 0x000fe200078e002a */
[----:B------:R-:W-:Y:S06]  /*4240*/  BRA `(.L_x_11428) ;  /* 0xffffffe000647947 */ /* 0x000fec000383ffff */
.L_x_11376:
[----:B------:R-:W-:Y:S01]  /*4250*/  BSSY B0, `(.L_x_11429) ;  /* 0x0000006000007945 */ /* 0x000fe20003800000 */
[----:B------:R-:W-:Y:S01]  /*4260*/  MOV R46, R7 ;  /* 0x00000007002e7202 */ /* 0x000fe20000000f00 */
[----:B------:R-:W-:-:S07]  /*4270*/  IMAD.MOV.U32 R42, RZ, RZ, -0x1 ;  /* 0xffffffffff2a7424 */ /* 0x000fce00078e00ff */
[----:B01-3--:R-:W-:Y:S05]  /*4280*/  WARPSYNC.COLLECTIVE R42, `(.L_x_11430) ;  /* 0x000000002a087348 */ /* 0x00bfea0003c00000 */
[----:B0-----:R0:W2:Y:S02]  /*4290*/  SHFL.IDX P0, R42, R38, R46, R16 ;  /* 0x0000002e262a7389 */ /* 0x0010a40000000010 */
[----:B0123--:R-:W-:Y:S05]  /*42a0*/  ENDCOLLECTIVE ;  /* 0x000000000000791b */ /* 0x00ffea0003800000 */
.L_x_11430:
[----:B------:R-:W-:Y:S05]  /*42b0*/  BSYNC B0 ;  /* 0x0000000000007941 */ /* 0x000fea0003800000 */
.L_x_11429:
[----:B------:R-:W-:Y:S05]  /*42c0*/  BRA `(.L_x_11431) ;  /* 0xffffffe0005c7947 */ /* 0x000fea000383ffff */
.L_x_11378:
[----:B------:R-:W-:Y:S01]  /*42d0*/  BSSY B0, `(.L_x_11432) ;  /* 0x0000006000007945 */ /* 0x000fe20003800000 */
[----:B------:R-:W-:Y:S02]  /*42e0*/  IMAD.MOV.U32 R46, RZ, RZ, R9 ;  /* 0x000000ffff2e7224 */ /* 0x000fe400078e0009 */
[----:B------:R-:W-:-:S07]  /*42f0*/  IMAD.MOV.U32 R42, RZ, RZ, -0x1 ;  /* 0xffffffffff2a7424 */ /* 0x000fce00078e00ff */
[----:B01-3--:R-:W-:Y:S05]  /*4300*/  WARPSYNC.COLLECTIVE R42, `(.L_x_11433) ;  /* 0x000000002a087348 */ /* 0x00bfea0003c00000 */
[----:B0-----:R0:W2:Y:S02]  /*4310*/  SHFL.IDX P0, R42, R38, R46, R16 ;  /* 0x0000002e262a7389 */ /* 0x0010a40000000010 */
[----:B0123--:R-:W-:Y:S05]  /*4320*/  ENDCOLLECTIVE ;  /* 0x000000000000791b */ /* 0x00ffea0003800000 */
.L_x_11433:
[----:B------:R-:W-:Y:S05]  /*4330*/  BSYNC B0 ;  /* 0x0000000000007941 */ /* 0x000fea0003800000 */
.L_x_11432:
[----:B------:R-:W-:Y:S05]  /*4340*/  BRA `(.L_x_11434) ;  /* 0xffffffe000547947 */ /* 0x000fea000383ffff */
.L_x_11380:
[----:B------:R-:W-:Y:S01]  /*4350*/  BSSY B0, `(.L_x_11435) ;  /* 0x0000006000007945 */ /* 0x000fe20003800000 */
[----:B------:R-:W-:Y:S01]  /*4360*/  MOV R46, R37 ;  /* 0x00000025002e7202 */ /* 0x000fe20000000f00 */
[----:B------:R-:W-:-:S07]  /*4370*/  IMAD.MOV.U32 R42, RZ, RZ, -0x1 ;  /* 0xffffffffff2a7424 */ /* 0x000fce00078e00ff */
[----:B01-3--:R-:W-:Y:S05]  /*4380*/  WARPSYNC.COLLECTIVE R42, `(.L_x_11436) ;  /* 0x000000002a087348 */ /* 0x00bfea0003c00000 */
[----:B0-----:R0:W2:Y:S02]  /*4390*/  SHFL.IDX P0, R42, R38, R46, R16 ;  /* 0x0000002e262a7389 */ /* 0x0010a40000000010 */
[----:B0123--:R-:W-:Y:S05]  /*43a0*/  ENDCOLLECTIVE ;  /* 0x000000000000791b */ /* 0x00ffea0003800000 */
.L_x_11436:
[----:B------:R-:W-:Y:S05]  /*43b0*/  BSYNC B0 ;  /* 0x0000000000007941 */ /* 0x000fea0003800000 */
.L_x_11435:
[----:B------:R-:W-:Y:S05]  /*43c0*/  BRA `(.L_x_11437) ;  /* 0xffffffe0004c7947 */ /* 0x000fea000383ffff */
.L_x_11382:
[----:B------:R-:W-:Y:S01]  /*43d0*/  BSSY B0, `(.L_x_11438) ;  /* 0x0000006000007945 */ /* 0x000fe20003800000 */
[----:B------:R-:W-:Y:S02]  /*43e0*/  IMAD.MOV.U32 R46, RZ, RZ, R39 ;  /* 0x000000ffff2e7224 */ /* 0x000fe400078e0027 */
[----:B------:R-:W-:-:S07]  /*43f0*/  IMAD.MOV.U32 R42, RZ, RZ, -0x1 ;  /* 0xffffffffff2a7424 */ /* 0x000fce00078e00ff */
[----:B01-3--:R-:W-:Y:S05]  /*4400*/  WARPSYNC.COLLECTIVE R42, `(.L_x_11439) ;  /* 0x000000002a087348 */ /* 0x00bfea0003c00000 */
[----:B0-----:R0:W2:Y:S02]  /*4410*/  SHFL.IDX P0, R42, R38, R46, R16 ;  /* 0x0000002e262a7389 */ /* 0x0010a40000000010 */
[----:B0123--:R-:W-:Y:S05]  /*4420*/  ENDCOLLECTIVE ;  /* 0x000000000000791b */ /* 0x00ffea0003800000 */
.L_x_11439:
[----:B------:R-:W-:Y:S05]  /*4430*/  BSYNC B0 ;  /* 0x0000000000007941 */ /* 0x000fea0003800000 */
.L_x_11438:
[----:B------:R-:W-:Y:S05]  /*4440*/  BRA `(.L_x_11440) ;  /* 0xffffffe000447947 */ /* 0x000fea000383ffff */
.L_x_11384:
[----:B------:R-:W-:Y:S01]  /*4450*/  BSSY B0, `(.L_x_11441) ;  /* 0x0000006000007945 */ /* 0x000fe20003800000 */
[----:B------:R-:W-:Y:S01]  /*4460*/  MOV R46, R41 ;  /* 0x00000029002e7202 */ /* 0x000fe20000000f00 */
[----:B------:R-:W-:-:S07]  /*4470*/  IMAD.MOV.U32 R42, RZ, RZ, -0x1 ;  /* 0xffffffffff2a7424 */ /* 0x000fce00078e00ff */
[----:B01-3--:R-:W-:Y:S05]  /*4480*/  WARPSYNC.COLLECTIVE R42, `(.L_x_11442) ;  /* 0x000000002a087348 */ /* 0x00bfea0003c00000 */
[----:B0-----:R0:W2:Y:S02]  /*4490*/  SHFL.IDX P0, R42, R38, R46, R16 ;  /* 0x0000002e262a7389 */ /* 0x0010a40000000010 */
[----:B0123--:R-:W-:Y:S05]  /*44a0*/  ENDCOLLECTIVE ;  /* 0x000000000000791b */ /* 0x00ffea0003800000 */
.L_x_11442:
[----:B------:R-:W-:Y:S05]  /*44b0*/  BSYNC B0 ;  /* 0x0000000000007941 */ /* 0x000fea0003800000 */
.L_x_11441:
[----:B------:R-:W-:Y:S05]  /*44c0*/  BRA `(.L_x_11443) ;  /* 0xffffffe0003c7947 */ /* 0x000fea000383ffff */
.L_x_11386:
[----:B------:R-:W-:Y:S01]  /*44d0*/  BSSY B0, `(.L_x_11444) ;  /* 0x0000006000007945 */ /* 0x000fe20003800000 */
[----:B------:R-:W-:Y:S02]  /*44e0*/  IMAD.MOV.U32 R46, RZ, RZ, R43 ;  /* 0x000000ffff2e7224 */ /* 0x000fe400078e002b */
[----:B------:R-:W-:-:S07]  /*44f0*/  IMAD.MOV.U32 R42, RZ, RZ, -0x1 ;  /* 0xffffffffff2a7424 */ /* 0x000fce00078e00ff */
[----:B01-3--:R-:W-:Y:S05]  /*4500*/  WARPSYNC.COLLECTIVE R42, `(.L_x_11445) ;  /* 0x000000002a087348 */ /* 0x00bfea0003c00000 */
[----:B0-----:R0:W2:Y:S02]  /*4510*/  SHFL.IDX P0, R42, R38, R46, R16 ;  /* 0x0000002e262a7389 */ /* 0x0010a40000000010 */
[----:B0123--:R-:W-:Y:S05]  /*4520*/  ENDCOLLECTIVE ;  /* 0x000000000000791b */ /* 0x00ffea0003800000 */
.L_x_11445:
[----:B------:R-:W-:Y:S05]  /*4530*/  BSYNC B0 ;  /* 0x0000000000007941 */ /* 0x000fea0003800000 */
.L_x_11444:
[----:B------:R-:W-:Y:S05]  /*4540*/  BRA `(.L_x_11446) ;  /* 0xffffffe000347947 */ /* 0x000fea000383ffff */
.L_x_11388:
[----:B------:R-:W-:Y:S01]  /*4550*/  BSSY B0, `(.L_x_11447) ;  /* 0x0000006000007945 */ /* 0x000fe20003800000 */
[----:B------:R-:W-:Y:S01]  /*4560*/  MOV R46, R45 ;  /* 0x0000002d002e7202 */ /* 0x000fe20000000f00 */
[----:B------:R-:W-:-:S07]  /*4570*/  IMAD.MOV.U32 R42, RZ, RZ, -0x1 ;  /* 0xffffffffff2a7424 */ /* 0x000fce00078e00ff */
[----:B01-3--:R-:W-:Y:S05]  /*4580*/  WARPSYNC.COLLECTIVE R42, `(.L_x_11448) ;  /* 0x000000002a087348 */ /* 0x00bfea0003c00000 */
[----:B0-----:R0:W2:Y:S02]  /*4590*/  SHFL.IDX P0, R42, R38, R46, R16 ;  /* 0x0000002e262a7389 */ /* 0x0010a40000000010 */
[----:B0123--:R-:W-:Y:S05]  /*45a0*/  ENDCOLLECTIVE ;  /* 0x000000000000791b */ /* 0x00ffea0003800000 */
.L_x_11448:
[----:B------:R-:W-:Y:S05]  /*45b0*/  BSYNC B0 ;  /* 0x0000000000007941 */ /* 0x000fea0003800000 */
.L_x_11447:
[----:B------:R-:W-:Y:S05]  /*45c0*/  BRA `(.L_x_11449) ;  /* 0xffffffe0002c7947 */ /* 0x000fea000383ffff */
.L_x_11390:
[----:B------:R-:W-:Y:S01]  /*45d0*/  BSSY B0, `(.L_x_11450) ;  /* 0x0000006000007945 */ /* 0x000fe20003800000 */
[----:B------:R-:W-:Y:S02]  /*45e0*/  IMAD.MOV.U32 R46, RZ, RZ, R47 ;  /* 0x000000ffff2e7224 */ /* 0x000fe400078e002f */
[----:B------:R-:W-:-:S07]  /*45f0*/  IMAD.MOV.U32 R42, RZ, RZ, -0x1 ;  /* 0xffffffffff2a7424 */ /* 0x000fce00078e00ff */
[----:B01-3--:R-:W-:Y:S05]  /*4600*/  WARPSYNC.COLLECTIVE R42, `(.L_x_11451) ;  /* 0x000000002a087348 */ /* 0x00bfea0003c00000 */
[----:B0-----:R0:W2:Y:S02]  /*4610*/  SHFL.IDX P0, R42, R38, R46, R16 ;  /* 0x0000002e262a7389 */ /* 0x0010a40000000010 */
[----:B0123--:R-:W-:Y:S05]  /*4620*/  ENDCOLLECTIVE ;  /* 0x000000000000791b */ /* 0x00ffea0003800000 */
.L_x_11451:
[----:B------:R-:W-:Y:S05]  /*4630*/  BSYNC B0 ;  /* 0x0000000000007941 */ /* 0x000fea0003800000 */
.L_x_11450:
[----:B------:R-:W-:Y:S05]  /*4640*/  BRA `(.L_x_11452) ;  /* 0xffffffe000247947 */ /* 0x000fea000383ffff */
.L_x_11392:
[----:B------:R-:W-:Y:S01]  /*4650*/  BSSY B0, `(.L_x_11453) ;  /* 0x0000006000007945 */ /* 0x000fe20003800000 */
[----:B------:R-:W-:Y:S01]  /*4660*/  MOV R46, R49 ;  /* 0x00000031002e7202 */ /* 0x000fe20000000f00 */
[----:B------:R-:W-:-:S07]  /*4670*/  IMAD.MOV.U32 R42, RZ, RZ, -0x1 ;  /* 0xffffffffff2a7424 */ /* 0x000fce00078e00ff */
[----:B01-3--:R-:W-:Y:S05]  /*4680*/  WARPSYNC.COLLECTIVE R42, `(.L_x_11454) ;  /* 0x000000002a087348 */ /* 0x00bfea0003c00000 */
[----:B0-----:R0:W2:Y:S02]  /*4690*/  SHFL.IDX P0, R42, R38, R46, R16 ;  /* 0x0000002e262a7389 */ /* 0x0010a40000000010 */
[----:B0123--:R-:W-:Y:S05]  /*46a0*/  ENDCOLLECTIVE ;  /* 0x000000000000791b */ /* 0x00ffea0003800000 */
.L_x_11454:
[----:B------:R-:W-:Y:S05]  /*46b0*/  BSYNC B0 ;  /* 0x0000000000007941 */ /* 0x000fea0003800000 */
.L_x_11453:
[----:B------:R-:W-:Y:S05]  /*46c0*/  BRA `(.L_x_11455) ;  /* 0xffffffe0001c7947 */ /* 0x000fea000383ffff */
.L_x_11394:
[----:B------:R-:W-:Y:S01]  /*46d0*/  BSSY B0, `(.L_x_11456) ;  /* 0x0000006000007945 */ /* 0x000fe20003800000 */
[----:B------:R-:W-:Y:S02]  /*46e0*/  IMAD.MOV.U32 R46, RZ, RZ, R51 ;  /* 0x000000ffff2e7224 */ /* 0x000fe400078e0033 */
[----:B------:R-:W-:-:S07]  /*46f0*/  IMAD.MOV.U32 R42, RZ, RZ, -0x1 ;  /* 0xffffffffff2a7424 */ /* 0x000fce00078e00ff */
[----:B01-3--:R-:W-:Y:S05]  /*4700*/  WARPSYNC.COLLECTIVE R42, `(.L_x_11457) ;  /* 0x000000002a087348 */ /* 0x00bfea0003c00000 */
[----:B0-----:R0:W2:Y:S02]  /*4710*/  SHFL.IDX P0, R42, R38, R46, R16 ;  /* 0x0000002e262a7389 */ /* 0x0010a40000000010 */
[----:B0123--:R-:W-:Y:S05]  /*4720*/  ENDCOLLECTIVE ;  /* 0x000000000000791b */ /* 0x00ffea0003800000 */
.L_x_11457:
[----:B------:R-:W-:Y:S05]  /*4730*/  BSYNC B0 ;  /* 0x0000000000007941 */ /* 0x000fea0003800000 */
.L_x_11456:
[----:B------:R-:W-:Y:S05]  /*4740*/  BRA `(.L_x_11458) ;  /* 0xffffffe000147947 */ /* 0x000fea000383ffff */
.L_x_11396:
[----:B------:R-:W-:Y:S01]  /*4750*/  BSSY B0, `(.L_x_11459) ;  /* 0x0000006000007945 */ /* 0x000fe20003800000 */
[----:B------:R-:W-:Y:S01]  /*4760*/  MOV R46, R53 ;  /* 0x00000035002e7202 */ /* 0x000fe20000000f00 */
[----:B------:R-:W-:-:S07]  /*4770*/  IMAD.MOV.U32 R42, RZ, RZ, -0x1 ;  /* 0xffffffffff2a7424 */ /* 0x000fce00078e00ff */
[----:B01-3--:R-:W-:Y:S05]  /*4780*/  WARPSYNC.COLLECTIVE R42, `(.L_x_11460) ;  /* 0x000000002a087348 */ /* 0x00bfea0003c00000 */
[----:B0-----:R0:W2:Y:S02]  /*4790*/  SHFL.IDX P0, R42, R38, R46, R16 ;  /* 0x0000002e262a7389 */ /* 0x0010a40000000010 */
[----:B0123--:R-:W-:Y:S05]  /*47a0*/  ENDCOLLECTIVE ;  /* 0x000000000000791b */ /* 0x00ffea0003800000 */
.L_x_11460:
[----:B------:R-:W-:Y:S05]  /*47b0*/  BSYNC B0 ;  /* 0x0000000000007941 */ /* 0x000fea0003800000 */
.L_x_11459:
[----:B------:R-:W-:Y:S05]  /*47c0*/  BRA `(.L_x_11461) ;  /* 0xffffffe0000c7947 */ /* 0x000fea000383ffff */
.L_x_11398:
[----:B------:R-:W-:Y:S01]  /*47d0*/  BSSY B0, `(.L_x_11462) ;  /* 0x0000006000007945 */ /* 0x000fe20003800000 */
[----:B------:R-:W-:Y:S02]  /*47e0*/  IMAD.MOV.U32 R46, RZ, RZ, R55 ;  /* 0x000000ffff2e7224 */ /* 0x000fe400078e0037 */
[----:B------:R-:W-:-:S07]  /*47f0*/  IMAD.MOV.U32 R42, RZ, RZ, -0x1 ;  /* 0xffffffffff2a7424 */ /* 0x000fce00078e00ff */
[----:B01-3--:R-:W-:Y:S05]  /*4800*/  WARPSYNC.COLLECTIVE R42, `(.L_x_11463) ;  /* 0x000000002a087348 */ /* 0x00bfea0003c00000 */
[----:B0-----:R0:W2:Y:S02]  /*4810*/  SHFL.IDX P0, R42, R38, R46, R16 ;  /* 0x0000002e262a7389 */ /* 0x0010a40000000010 */
[----:B0123--:R-:W-:Y:S05]  /*4820*/  ENDCOLLECTIVE ;  /* 0x000000000000791b */ /* 0x00ffea0003800000 */
.L_x_11463:
[----:B------:R-:W-:Y:S05]  /*4830*/  BSYNC B0 ;  /* 0x0000000000007941 */ /* 0x000fea0003800000 */
.L_x_11462:
[----:B------:R-:W-:Y:S05]  /*4840*/  BRA `(.L_x_11464) ;  /* 0xffffffe000047947 */ /* 0x000fea000383ffff */
.L_x_11400:
[----:B------:R-:W-:Y:S01]  /*4850*/  BSSY B0, `(.L_x_11465) ;  /* 0x0000006000007945 */ /* 0x000fe20003800000 */
[----:B------:R-:W-:Y:S01]  /*4860*/  MOV R46, R57 ;  /* 0x00000039002e7202 */ /* 0x000fe20000000f00 */
[----:B------:R-:W-:-:S07]  /*4870*/  IMAD.MOV.U32 R42, RZ, RZ, -0x1 ;  /* 0xffffffffff2a7424 */ /* 0x000fce00078e00ff */
[----:B01-3--:R-:W-:Y:S05]  /*4880*/  WARPSYNC.COLLECTIVE R42, `(.L_x_11466) ;  /* 0x000000002a087348 */ /* 0x00bfea0003c00000 */
[----:B0-----:R0:W2:Y:S02]  /*4890*/  SHFL.IDX P0, R42, R38, R46, R16 ;  /* 0x0000002e262a7389 */ /* 0x0010a40000000010 */
[----:B0123--:R-:W-:Y:S05]  /*48a0*/  ENDCOLLECTIVE ;  /* 0x000000000000791b */ /* 0x00ffea0003800000 */
.L_x_11466:
[----:B------:R-:W-:Y:S05]  /*48b0*/  BSYNC B0 ;  /* 0x0000000000007941 */ /* 0x000fea0003800000 */
.L_x_11465:
[----:B------:R-:W-:Y:S05]  /*48c0*/  BRA `(.L_x_11467) ;  /* 0xffffffdc00fc7947 */ /* 0x000fea000383ffff */
.L_x_11402:
[----:B------:R-:W-:Y:S01]  /*48d0*/  BSSY B0, `(.L_x_11468) ;  /* 0x0000006000007945 */ /* 0x000fe20003800000 */
[----:B------:R-:W-:Y:S02]  /*48e0*/  IMAD.MOV.U32 R46, RZ, RZ, R59 ;  /* 0x000000ffff2e7224 */ /* 0x000fe400078e003b */
[----:B------:R-:W-:-:S07]  /*48f0*/  IMAD.MOV.U32 R42, RZ, RZ, -0x1 ;  /* 0xffffffffff2a7424 */ /* 0x000fce00078e00ff */
[----:B01-3--:R-:W-:Y:S05]  /*4900*/  WARPSYNC.COLLECTIVE R42, `(.L_x_11469) ;  /* 0x000000002a087348 */ /* 0x00bfea0003c00000 */
[----:B0-----:R0:W2:Y:S02]  /*4910*/  SHFL.IDX P0, R42, R38, R46, R16 ;  /* 0x0000002e262a7389 */ /* 0x0010a40000000010 */
[----:B0123--:R-:W-:Y:S05]  /*4920*/  ENDCOLLECTIVE ;  /* 0x000000000000791b */ /* 0x00ffea0003800000 */
.L_x_11469:
[----:B------:R-:W-:Y:S05]  /*4930*/  BSYNC B0 ;  /* 0x0000000000007941 */ /* 0x000fea0003800000 */
.L_x_11468:
[----:B------:R-:W-:Y:S05]  /*4940*/  BRA `(.L_x_11470) ;  /* 0xffffffdc00f47947 */ /* 0x000fea000383ffff */
.L_x_11404:
[----:B------:R-:W-:Y:S01]  /*4950*/  BSSY B0, `(.L_x_11471) ;  /* 0x0000006000007945 */ /* 0x000fe20003800000 */
[----:B------:R-:W-:Y:S01]  /*4960*/  MOV R46, R61 ;  /* 0x0000003d002e7202 */ /* 0x000fe20000000f00 */
[----:B------:R-:W-:-:S07]  /*4970*/  IMAD.MOV.U32 R42, RZ, RZ, -0x1 ;  /* 0xffffffffff2a7424 */ /* 0x000fce00078e00ff */
[----:B01-3--:R-:W-:Y:S05]  /*4980*/  WARPSYNC.COLLECTIVE R42, `(.L_x_11472) ;  /* 0x000000002a087348 */ /* 0x00bfea0003c00000 */
[----:B0-----:R0:W2:Y:S02]  /*4990*/  SHFL.IDX P0, R42, R38, R46, R16 ;  /* 0x0000002e262a7389 */ /* 0x0010a40000000010 */
[----:B0123--:R-:W-:Y:S05]  /*49a0*/  ENDCOLLECTIVE ;  /* 0x000000000000791b */ /* 0x00ffea0003800000 */
.L_x_11472:
[----:B------:R-:W-:Y:S05]  /*49b0*/  BSYNC B0 ;  /* 0x0000000000007941 */ /* 0x000fea0003800000 */
.L_x_11471:
[----:B------:R-:W-:Y:S01]  /*49c0*/  IMAD.MOV.U32 R38, RZ, RZ, R42 ;  /* 0x000000ffff267224 */ /* 0x000fe200078e002a */
[----:B------:R-:W-:Y:S06]  /*49d0*/  BRA `(.L_x_11473) ;  /* 0xffffffdc00e87947 */ /* 0x000fec000383ffff */
.L_x_11474:
        /* <DEDUP_REMOVED lines=10> */
.L_x_20571:


//--------------------- .text._Z9cuda_gemmIiLi128ELi8ELi1ELi64ELi8ELi8ELi1EEviiiPT_S1_S1_ii --------------------------
	.section	.text._Z9cuda_gemmIiLi128ELi8ELi1ELi64ELi8ELi8ELi1EEviiiPT_S1_S1_ii,"ax",@progbits
	.align	128
        .global         _Z9cuda_gemmIiLi128ELi8ELi1ELi64ELi8ELi8ELi1EEviiiPT_S1_S1_ii
        .type           _Z9cuda_gemmIiLi128ELi8ELi1ELi64ELi8ELi8ELi1EEviiiPT_S1_S1_ii,@function
        .size           _Z9cuda_gemmIiLi128ELi8ELi1ELi64ELi8ELi8ELi1EEviiiPT_S1_S1_ii,(.L_x_20572 - _Z9cuda_gemmIiLi128ELi8ELi1ELi64ELi8ELi8ELi1EEviiiPT_S1_S1_ii)
        .other          _Z9cuda_gemmIiLi128ELi8ELi1ELi64ELi8ELi8ELi1EEviiiPT_S1_S1_ii,@"STO_CUDA_ENTRY STV_DEFAULT"
_Z9cuda_gemmIiLi128ELi8ELi1ELi64ELi8ELi8ELi1EEviiiPT_S1_S1_ii:
.text._Z9cuda_gemmIiLi128ELi8ELi1ELi64ELi8ELi8ELi1EEviiiPT_S1_S1_ii:
        /* <DEDUP_REMOVED lines=45> */
.L_x_11479:
        /* <DEDUP_REMOVED lines=12> */
.L_x_11478:
[----:B------:R-:W-:Y:S05]  /*0390*/  BSYNC.RECONVERGENT B1 ;  /* 0x0000000000017941 */ /* 0x000fea0003800200 */
.L_x_11477:
[----:B------:R-:W-:Y:S05]  /*03a0*/  @!P1 BRA `(.L_x_11476) ;  /* 0x0000000000a89947 */ /* 0x000fea0003800000 */
[----:B------:R-:W1:Y:S01]  /*03b0*/  S2R R7, SR_CgaCtaId ;  /* 0x0000000000077919 */ /* 0x000e620000008800 */
[----:B0-----:R-:W0:Y:S01]  /*03c0*/  LDC.64 R2, c[0x0][0x398] ;  /* 0x0000e600ff027b82 */ /* 0x001e220000000a00 */
[----:B------:R-:W-:-:S04]  /*03d0*/  MOV R4, 0x400 ;  /* 0x0000040000047802 */ /* 0x000fc80000000f00 */
[----:B-1----:R-:W-:-:S07]  /*03e0*/  LEA R4, R7, R4, 0x18 ;  /* 0x0000000407047211 */ /* 0x002fce00078ec0ff */
.L_x_11480:
        /* <DEDUP_REMOVED lines=38> */
.L_x_11476:
[----:B------:R-:W-:Y:S05]  /*0650*/  BSYNC.RECONVERGENT B0 ;  /* 0x0000000000007941 */ /* 0x000fea0003800200 */
.L_x_11475:
        /* <DEDUP_REMOVED lines=85> */
.L_x_11499:
        /* <DEDUP_REMOVED lines=37> */
.L_x_11484:
[----:B------:R-:W-:Y:S05]  /*0e00*/  BSYNC.RECONVERGENT B1 ;  /* 0x0000000000017941 */ /* 0x000fea0003800200 */
.L_x_11483:
        /* <DEDUP_REMOVED lines=13> */
.L_x_11485:
        /* <DEDUP_REMOVED lines=22> */
.L_x_11482:
[----:B------:R-:W-:Y:S05]  /*1040*/  BSYNC.RECONVERGENT B0 ;  /* 0x0000000000007941 */ /* 0x000fea0003800200 */
.L_x_11481:
        /* <DEDUP_REMOVED lines=20> */
.L_x_11488:
[----:B------:R-:W-:Y:S05]  /*1190*/  BSYNC.RECONVERGENT B0 ;  /* 0x0000000000007941 */ /* 0x000fea0003800200 */
.L_x_11487:
[----:B------:R-:W-:Y:S04]  /*11a0*/  BSSY.RECONVERGENT B0, `(.L_x_11489) ;  /* 0x0000010000007945 */ /* 0x000fe80003800200 */
[----:B------:R-:W-:Y:S05]  /*11b0*/  @!P2 BRA `(.L_x_11490) ;  /* 0x000000000038a947 */ /* 0x000fea0003800000 */
[----:B------:R-:W0:Y:S01]  /*11c0*/  S2R R3, SR_CgaCtaId ;  /* 0x0000000000037919 */ /* 0x000e220000008800 */
[----:B-1----:R-:W-:-:S04]  /*11d0*/  MOV R0, 0x400 ;  /* 0x0000040000007802 */ /* 0x002fc80000000f00 */
[----:B------:R-:W-:-:S04]  /*11e0*/  IADD3 R0, PT, PT, R0, 0x280, RZ ;  /* 0x0000028000007810 */ /* 0x000fc80007ffe0ff */
[----:B0-----:R-:W-:-:S07]  /*11f0*/  LEA R5, R3, R0, 0x18 ;  /* 0x0000000003057211 */ /* 0x001fce00078ec0ff */
.L_x_11491:
        /* <DEDUP_REMOVED lines=10> */
.L_x_11490:
[----:B------:R-:W-:Y:S05]  /*12a0*/  BSYNC.RECONVERGENT B0 ;  /* 0x0000000000007941 */ /* 0x000fea0003800200 */
.L_x_11489:
        /* <DEDUP_REMOVED lines=19> */
.L_x_11493:
        /* <DEDUP_REMOVED lines=19> */
.L_x_11509:
        /* <DEDUP_REMOVED lines=10> */
.L_x_11486:
        /* <DEDUP_REMOVED lines=31> */
.L_x_11497:
[----:B------:R-:W-:Y:S05]  /*17a0*/  BSYNC.RECONVERGENT B1 ;  /* 0x0000000000017941 */ /* 0x000fea0003800200 */
.L_x_11496:
[----:B------:R-:W-:Y:S05]  /*17b0*/  @!P2 BRA `(.L_x_11495) ;  /* 0x00000000006ca947 */ /* 0x000fea0003800000 */
[----:B--23--:R-:W2:Y:S01]  /*17c0*/  S2R R3, SR_CgaCtaId ;  /* 0x0000000000037919 */ /* 0x00cea20000008800 */
[----:B------:R-:W-:-:S05]  /*17d0*/  MOV R0, 0x400 ;  /* 0x0000040000007802 */ /* 0x000fca0000000f00 */
[----:B------:R-:W-:-:S05]  /*17e0*/  VIADD R0, R0, 0x280 ;  /* 0x0000028000007836 */ /* 0x000fca0000000000 */
[----:B--2---:R-:W-:-:S07]  /*17f0*/  LEA R0, R3, R0, 0x18 ;  /* 0x0000000003007211 */ /* 0x004fce00078ec0ff */
.L_x_11498:
        /* <DEDUP_REMOVED lines=23> */
.L_x_11495:
[----:B------:R-:W-:Y:S05]  /*1970*/  BSYNC.RECONVERGENT B0 ;  /* 0x0000000000007941 */ /* 0x000fea0003800200 */
.L_x_11494:
[C---:B------:R-:W-:Y:S02]  /*1980*/  IMAD.IADD R30, R35.reuse, 0x1, R30 ;  /* 0x00000001231e7824 */ /* 0x040fe400078e021e */
[----:B0-23--:R-:W-:-:S05]  /*1990*/  IMAD.SHL.U32 R3, R35, 0x8, RZ ;  /* 0x0000000823037824 */ /* 0x00dfca00078e00ff */
[----:B------:R-:W-:-:S13]  /*19a0*/  ISETP.GE.U32.AND P0, PT, R30, R3, PT ;  /* 0x000000031e00720c */ /* 0x000fda0003f06070 */
[----:B------:R-:W-:Y:S05]  /*19b0*/  @!P0 BRA `(.L_x_11499) ;  /* 0xfffffff0007c8947 */ /* 0x000fea000383ffff */
[----:B------:R-:W-:Y:S05]  /*19c0*/  EXIT ;  /* 0x000000000000794d */ /* 0x000fea0003800000 */
.L_x_11492:
[----:B------:R-:W-:Y:S01]  /*19d0*/  BSSY B0, `(.L_x_11500) ;  /* 0x0000007000007945 */ /* 0x000fe20003800000 */
[----:B------:R-:W-:Y:S01]  /*19e0*/  MOV R2, R33 ;  /* 0x0000002100027202 */ /* 0x000fe20000000f00 */
[----:B------:R-:W-:Y:S02]  /*19f0*/  IMAD.MOV.U32 R3, RZ, RZ, 0x181f ;  /* 0x0000181fff037424 */ /* 0x000fe400078e00ff */
[----:B------:R-:W-:-:S07]  /*1a00*/  IMAD.MOV.U32 R0, RZ, RZ, -0x1 ;  /* 0xffffffffff007424 */ /* 0x000fce00078e00ff */
[----:B01----:R-:W-:Y:S05]  /*1a10*/  WARPSYNC.COLLECTIVE R0, `(.L_x_11501) ;  /* 0x0000000000087348 */ /* 0x003fea0003c00000 */
[----:B0-----:R0:W2:Y:S02]  /*1a20*/  SHFL.IDX P1, R36, R32, R2, R3 ;  /* 0x0000000220247389 */ /* 0x0010a40000020003 */
[----:B012---:R-:W-:Y:S05]  /*1a30*/  ENDCOLLECTIVE ;  /* 0x000000000000791b */ /* 0x007fea0003800000 */
.L_x_11501:
[----:B------:R-:W-:Y:S05]  /*1a40*/  BSYNC B0 ;  /* 0x0000000000007941 */ /* 0x000fea0003800000 */
.L_x_11500:
[----:B------:R-:W-:Y:S01]  /*1a50*/  IMAD.MOV.U32 R2, RZ, RZ, R29 ;  /* 0x000000ffff027224 */ /* 0x000fe200078e001d */
[----:B------:R-:W-:Y:S01]  /*1a60*/  MOV R0, 0xffffffff ;  /* 0xffffffff00007802 */ /* 0x000fe20000000f00 */
[----:B------:R-:W-:Y:S01]  /*1a70*/  IMAD.MOV.U32 R3, RZ, RZ, 0x181f ;  /* 0x0000181fff037424 */ /* 0x000fe200078e00ff */
[----:B------:R-:W-:-:S07]  /*1a80*/  MOV R34, R36 ;  /* 0x0000002400227202 */ /* 0x000fce0000000f00 */
[----:B------:R-:W-:Y:S05]  /*1a90*/  WARPSYNC.COLLECTIVE R0, `(.L_x_11502) ;  /* 0x0000000000087348 */ /* 0x000fea0003c00000 */
[----:B------:R0:W1:Y:S02]  /*1aa0*/  SHFL.IDX P1, R36, R32, R2, R3 ;  /* 0x0000000220247389 */ /* 0x0000640000020003 */
[----:B01----:R-:W-:Y:S05]  /*1ab0*/  ENDCOLLECTIVE ;  /* 0x000000000000791b */ /* 0x003fea0003800000 */
.L_x_11502:
[----:B------:R-:W-:Y:S02]  /*1ac0*/  IMAD R34, R6, R34, RZ ;  /* 0x0000002206227224 */ /* 0x000fe400078e02ff */
[----:B------:R-:W-:Y:S02]  /*1ad0*/  IMAD.MOV.U32 R2, RZ, RZ, R28 ;  /* 0x000000ffff027224 */ /* 0x000fe400078e001c */
[----:B------:R-:W-:-:S07]  /*1ae0*/  IMAD R34, R13, R36, R34 ;  /* 0x000000240d227224 */ /* 0x000fce00078e0222 */
[----:B------:R-:W-:Y:S05]  /*1af0*/  WARPSYNC.COLLECTIVE R0, `(.L_x_11503) ;  /* 0x0000000000087348 */ /* 0x000fea0003c00000 */
[----:B------:R0:W1:Y:S02]  /*1b00*/  SHFL.IDX P1, R36, R32, R2, R3 ;  /* 0x0000000220247389 */ /* 0x0000640000020003 */
[----:B01----:R-:W-:Y:S05]  /*1b10*/  ENDCOLLECTIVE ;  /* 0x000000000000791b */ /* 0x003fea0003800000 */
.L_x_11503:
[----:B------:R-:W-:Y:S02]  /*1b20*/  IMAD.MOV.U32 R2, RZ, RZ, R27 ;  /* 0x000000ffff027224 */ /* 0x000fe400078e001b */
[----:B------:R-:W-:-:S07]  /*1b30*/  IMAD R34, R12, R36, R34 ;  /* 0x000000240c227224 */ /* 0x000fce00078e0222 */
[----:B------:R-:W-:Y:S05]  /*1b40*/  WARPSYNC.COLLECTIVE R0, `(.L_x_11504) ;  /* 0x0000000000087348 */ /* 0x000fea0003c00000 */
[----:B------:R0:W1:Y:S02]  /*1b50*/  SHFL.IDX P1, R36, R32, R2, R3 ;  /* 0x0000000220247389 */ /* 0x0000640000020003 */
[----:B01----:R-:W-:Y:S05]  /*1b60*/  ENDCOLLECTIVE ;  /* 0x000000000000791b */ /* 0x003fea0003800000 */
.L_x_11504:
[----:B------:R-:W-:Y:S01]  /*1b70*/  MOV R2, R22 ;  /* 0x0000001600027202 */ /* 0x000fe20000000f00 */
[----:B------:R-:W-:-:S07]  /*1b80*/  IMAD R34, R11, R36, R34 ;  /* 0x000000240b227224 */ /* 0x000fce00078e0222 */
[----:B------:R-:W-:Y:S05]  /*1b90*/  WARPSYNC.COLLECTIVE R0, `(.L_x_11505) ;  /* 0x0000000000087348 */ /* 0x000fea0003c00000 */
[----:B------:R0:W1:Y:S02]  /*1ba0*/  SHFL.IDX P1, R36, R32, R2, R3 ;  /* 0x0000000220247389 */ /* 0x0000640000020003 */
[----:B01----:R-:W-:Y:S05]  /*1bb0*/  ENDCOLLECTIVE ;  /* 0x000000000000791b */ /* 0x003fea0003800000 */
.L_x_11505:
[----:B------:R-:W-:Y:S02]  /*1bc0*/  IMAD.MOV.U32 R2, RZ, RZ, R26 ;  /* 0x000000ffff027224 */ /* 0x000fe400078e001a */
[----:B------:R-:W-:-:S07]  /*1bd0*/  IMAD R34, R10, R36, R34 ;  /* 0x000000240a227224 */ /* 0x000fce00078e0222 */
[----:B------:R-:W-:Y:S05]  /*1be0*/  WARPSYNC.COLLECTIVE R0, `(.L_x_11506) ;  /* 0x0000000000087348 */ /* 0x000fea0003c00000 */
[----:B------:R0:W1:Y:S02]  /*1bf0*/  SHFL.IDX P1, R36, R32, R2, R3 ;  /* 0x0000000220247389 */ /* 0x0000640000020003 */
[----:B01----:R-:W-:Y:S05]  /*1c00*/  ENDCOLLECTIVE ;  /* 0x000000000000791b */ /* 0x003fea0003800000 */
.L_x_11506:
[----:B------:R-:W-:Y:S02]  /*1c10*/  IMAD.MOV.U32 R2, RZ, RZ, R25 ;  /* 0x000000ffff027224 */ /* 0x000fe400078e0019 */
[----:B------:R-:W-:-:S07]  /*1c20*/  IMAD R34, R9, R36, R34 ;  /* 0x0000002409227224 */ /* 0x000fce00078e0222 */
[----:B------:R-:W-:Y:S05]  /*1c30*/  WARPSYNC.COLLECTIVE R0, `(.L_x_11507) ;  /* 0x0000000000087348 */ /* 0x000fea0003c00000 */
[----:B------:R0:W1:Y:S02]  /*1c40*/  SHFL.IDX P1, R36, R32, R2, R3 ;  /* 0x0000000220247389 */ /* 0x0000640000020003 */
[----:B01----:R-:W-:Y:S05]  /*1c50*/  ENDCOLLECTIVE ;  /* 0x000000000000791b */ /* 0x003fea0003800000 */
.L_x_11507:
[----:B------:R-:W-:Y:S01]  /*1c60*/  MOV R2, R24 ;  /* 0x0000001800027202 */ /* 0x000fe20000000f00 */
[----:B------:R-:W-:-:S07]  /*1c70*/  IMAD R34, R8, R36, R34 ;  /* 0x0000002408227224 */ /* 0x000fce00078e0222 */
[----:B------:R-:W-:Y:S05]  /*1c80*/  WARPSYNC.COLLECTIVE R0, `(.L_x_11508) ;  /* 0x0000000000087348 */ /* 0x000fea0003c00000 */
[----:B------:R0:W1:Y:S02]  /*1c90*/  SHFL.IDX P1, R36, R32, R2, R3 ;  /* 0x0000000220247389 */ /* 0x0000640000020003 */
[----:B01----:R-:W-:Y:S05]  /*1ca0*/  ENDCOLLECTIVE ;  /* 0x000000000000791b */ /* 0x003fea0003800000 */
.L_x_11508:
[----:B------:R-:W-:Y:S01]  /*1cb0*/  IMAD.MOV.U32 R2, RZ, RZ, R36 ;  /* 0x000000ffff027224 */ /* 0x000fe200078e0024 */
[----:B------:R-:W-:Y:S06]  /*1cc0*/  BRA `(.L_x_11509) ;  /* 0xfffffff800107947 */ /* 0x000fec000383ffff */
.L_x_11510:
        /* <DEDUP_REMOVED lines=11> */
.L_x_20572:


//--------------------- .text._Z9cuda_gemmIiLi128ELi8ELi1ELi64ELi8ELi8ELi0EEviiiPT_S1_S1_ii --------------------------
	.section	.text._Z9cuda_gemmIiLi128ELi8ELi1ELi64ELi8ELi8ELi0EEviiiPT_S1_S1_ii,"ax",@progbits
	.align	128
        .global         _Z9cuda_gemmIiLi128ELi8ELi1ELi64ELi8ELi8ELi0EEviiiPT_S1_S1_ii
        .type           _Z9cuda_gemmIiLi128ELi8ELi1ELi64ELi8ELi8ELi0EEviiiPT_S1_S1_ii,@function
        .size           _Z9cuda_gemmIiLi128ELi8ELi1ELi64ELi8ELi8ELi0EEviiiPT_S1_S1_ii,(.L_x_20573 - _Z9cuda_gemmIiLi128ELi8ELi1ELi64ELi8ELi8ELi0EEviiiPT_S1_S1_ii)
        .other          _Z9cuda_gemmIiLi128ELi8ELi1ELi64ELi8ELi8ELi0EEviiiPT_S1_S1_ii,@"STO_CUDA_ENTRY STV_DEFAULT"
_Z9cuda_gemmIiLi128ELi8ELi1ELi64ELi8ELi8ELi0EEviiiPT_S1_S1_ii:
.text._Z9cuda_gemmIiLi128ELi8ELi1ELi64ELi8ELi8ELi0EEviiiPT_S1_S1_ii:
        /* <DEDUP_REMOVED lines=41> */
.L_x_11513:
        /* <DEDUP_REMOVED lines=25> */
.L_x_11512:
[----:B------:R-:W-:Y:S05]  /*0420*/  BSYNC.RECONVERGENT B0 ;  /* 0x0000000000007941 */ /* 0x000fea0003800200 */
.L_x_11511:
        /* <DEDUP_REMOVED lines=88> */
.L_x_11555:
        /* <DEDUP_REMOVED lines=43> */
.L_x_11517:
[----:B------:R-:W-:Y:S05]  /*0c60*/  BSYNC.RECONVERGENT B1 ;  /* 0x0000000000017941 */ /* 0x000fea0003800200 */
.L_x_11516:
        /* <DEDUP_REMOVED lines=18> */
.L_x_11518:
        /* <DEDUP_REMOVED lines=32> */
.L_x_11515:
[----:B------:R-:W-:Y:S05]  /*0f90*/  BSYNC.RECONVERGENT B0 ;  /* 0x0000000000007941 */ /* 0x000fea0003800200 */
.L_x_11514:
        /* <DEDUP_REMOVED lines=21> */
.L_x_11522:
[----:B------:R-:W-:Y:S05]  /*10f0*/  BSYNC.RECONVERGENT B1 ;  /* 0x0000000000017941 */ /* 0x000fea0003800200 */
.L_x_11521:
[----:B------:R-:W-:Y:S05]  /*1100*/  @!P1 BRA `(.L_x_11520) ;  /* 0x00000000004c9947 */ /* 0x000fea0003800000 */
[----:B012---:R-:W0:Y:S01]  /*1110*/  S2R R4, SR_CgaCtaId ;  /* 0x0000000000047919 */ /* 0x007e220000008800 */
[----:B------:R-:W-:-:S05]  /*1120*/  MOV R3, 0x400 ;  /* 0x0000040000037802 */ /* 0x000fca0000000f00 */
[----:B------:R-:W-:-:S05]  /*1130*/  VIADD R3, R3, 0x280 ;  /* 0x0000028003037836 */ /* 0x000fca0000000000 */
[----:B0-----:R-:W-:-:S07]  /*1140*/  LEA R7, R4, R3, 0x18 ;  /* 0x0000000304077211 */ /* 0x001fce00078ec0ff */
.L_x_11523:
        /* <DEDUP_REMOVED lines=15> */
.L_x_11520:
[----:B------:R-:W-:Y:S05]  /*1240*/  BSYNC.RECONVERGENT B0 ;  /* 0x0000000000007941 */ /* 0x000fea0003800200 */
.L_x_11519:
        /* <DEDUP_REMOVED lines=57> */
.L_x_11525:
        /* <DEDUP_REMOVED lines=11> */
.L_x_11526:
        /* <DEDUP_REMOVED lines=11> */
.L_x_11527:
        /* <DEDUP_REMOVED lines=11> */
.L_x_11528:
        /* <DEDUP_REMOVED lines=11> */
.L_x_11529:
        /* <DEDUP_REMOVED lines=11> */
.L_x_11530:
        /* <DEDUP_REMOVED lines=11> */
.L_x_11531:
        /* <DEDUP_REMOVED lines=61> */
.L_x_11549:
        /* <DEDUP_REMOVED lines=11> */
.L_x_11558:
[----:B--23--:R-:W-:-:S07]  /*1e80*/  IMAD R36, R17, R36, RZ ;  /* 0x0000002411247224 */ /* 0x00cfce00078e02ff */
.L_x_11533:
[----:B------:R-:W-:-:S13]  /*1e90*/  ISETP.GE.AND P1, PT, R40, 0x2, PT ;  /* 0x000000022800780c */ /* 0x000fda0003f26270 */
[----:B------:R-:W-:Y:S05]  /*1ea0*/  @!P1 BRA `(.L_x_11535) ;  /* 0x0000000000109947 */ /* 0x000fea0003800000 */
[----:B------:R-:W-:-:S03]  /*1eb0*/  UMOV UR5, 0xffffffff ;  /* 0xffffffff00057882 */ /* 0x000fc60000000000 */
[----:B------:R-:W-:Y:S05]  /*1ec0*/  BRA.DIV UR5, `(.L_x_11536) ;  /* 0x00000016055c7947 */ /* 0x000fea000b800000 */
[----:B0-----:R0:W2:Y:S02]  /*1ed0*/  SHFL.IDX PT, R39, R38, R5, R12 ;  /* 0x0000000526277389 */ /* 0x0010a400000e000c */
.L_x_11561:
[----:B-12---:R-:W-:-:S07]  /*1ee0*/  IMAD R36, R19, R39, R36 ;  /* 0x0000002713247224 */ /* 0x006fce00078e0224 */
.L_x_11535:
[----:B------:R-:W-:-:S13]  /*1ef0*/  ISETP.GE.AND P1, PT, R40, 0x3, PT ;  /* 0x000000032800780c */ /* 0x000fda0003f26270 */
[----:B------:R-:W-:Y:S05]  /*1f00*/  @!P1 BRA `(.L_x_11537) ;  /* 0x0000000000109947 */ /* 0x000fea0003800000 */
[----:B------:R-:W-:-:S03]  /*1f10*/  UMOV UR5, 0xffffffff ;  /* 0xffffffff00057882 */ /* 0x000fc60000000000 */
[----:B------:R-:W-:Y:S05]  /*1f20*/  BRA.DIV UR5, `(.L_x_11538) ;  /* 0x0000001605647947 */ /* 0x000fea000b800000 */
[----:B0-----:R0:W2:Y:S02]  /*1f30*/  SHFL.IDX PT, R39, R38, R7, R12 ;  /* 0x0000000726277389 */ /* 0x0010a400000e000c */
.L_x_11564:
[----:B--2-4-:R-:W-:-:S07]  /*1f40*/  IMAD R36, R20, R39, R36 ;  /* 0x0000002714247224 */ /* 0x014fce00078e0224 */
.L_x_11537:
[----:B------:R-:W-:-:S13]  /*1f50*/  ISETP.GE.AND P1, PT, R40, 0x4, PT ;  /* 0x000000042800780c */ /* 0x000fda0003f26270 */
[----:B------:R-:W-:Y:S05]  /*1f60*/  @!P1 BRA `(.L_x_11539) ;  /* 0x0000000000109947 */ /* 0x000fea0003800000 */
[----:B------:R-:W-:-:S03]  /*1f70*/  UMOV UR5, 0xffffffff ;  /* 0xffffffff00057882 */ /* 0x000fc60000000000 */
[----:B------:R-:W-:Y:S05]  /*1f80*/  BRA.DIV UR5, `(.L_x_11540) ;  /* 0x00000016056c7947 */ /* 0x000fea000b800000 */
[----:B0-----:R0:W2:Y:S02]  /*1f90*/  SHFL.IDX PT, R39, R38, R9, R12 ;  /* 0x0000000926277389 */ /* 0x0010a400000e000c */
.L_x_11567:
[----:B--2---:R-:W-:-:S07]  /*1fa0*/  IMAD R36, R21, R39, R36 ;  /* 0x0000002715247224 */ /* 0x004fce00078e0224 */
.L_x_11539:
[----:B------:R-:W-:-:S13]  /*1fb0*/  ISETP.GE.AND P1, PT, R40, 0x5, PT ;  /* 0x000000052800780c */ /* 0x000fda0003f26270 */
[----:B------:R-:W-:Y:S05]  /*1fc0*/  @!P1 BRA `(.L_x_11541) ;  /* 0x0000000000109947 */ /* 0x000fea0003800000 */
[----:B------:R-:W-:-:S03]  /*1fd0*/  UMOV UR5, 0xffffffff ;  /* 0xffffffff00057882 */ /* 0x000fc60000000000 */
[----:B------:R-:W-:Y:S05]  /*1fe0*/  BRA.DIV UR5, `(.L_x_11542) ;  /* 0x0000001605747947 */ /* 0x000fea000b800000 */
[----:B0-----:R0:W2:Y:S02]  /*1ff0*/  SHFL.IDX PT, R39, R38, R27, R12 ;  /* 0x0000001b26277389 */ /* 0x0010a400000e000c */
.L_x_11570:
[----:B--2---:R-:W-:-:S07]  /*2000*/  IMAD R36, R22, R39, R36 ;  /* 0x0000002716247224 */ /* 0x004fce00078e0224 */
.L_x_11541:
[----:B------:R-:W-:-:S13]  /*2010*/  ISETP.GE.AND P1, PT, R40, 0x6, PT ;  /* 0x000000062800780c */ /* 0x000fda0003f26270 */
[----:B------:R-:W-:Y:S05]  /*2020*/  @!P1 BRA `(.L_x_11543) ;  /* 0x0000000000109947 */ /* 0x000fea0003800000 */
[----:B------:R-:W-:-:S03]  /*2030*/  UMOV UR5, 0xffffffff ;  /* 0xffffffff00057882 */ /* 0x000fc60000000000 */
[----:B------:R-:W-:Y:S05]  /*2040*/  BRA.DIV UR5, `(.L_x_11544) ;  /* 0x00000016057c7947 */ /* 0x000fea000b800000 */
[----:B0-----:R0:W2:Y:S02]  /*2050*/  SHFL.IDX PT, R39, R38, R29, R12 ;  /* 0x0000001d26277389 */ /* 0x0010a400000e000c */
.L_x_11573:
[----:B--2---:R-:W-:-:S07]  /*2060*/  IMAD R36, R23, R39, R36 ;  /* 0x0000002717247224 */ /* 0x004fce00078e0224 */
.L_x_11543:
[----:B------:R-:W-:-:S13]  /*2070*/  ISETP.GE.AND P1, PT, R40, 0x7, PT ;  /* 0x000000072800780c */ /* 0x000fda0003f26270 */
[----:B------:R-:W-:Y:S05]  /*2080*/  @!P1 BRA `(.L_x_11545) ;  /* 0x0000000000109947 */ /* 0x000fea0003800000 */
[----:B------:R-:W-:-:S03]  /*2090*/  UMOV UR5, 0xffffffff ;  /* 0xffffffff00057882 */ /* 0x000fc60000000000 */
[----:B------:R-:W-:Y:S05]  /*20a0*/  BRA.DIV UR5, `(.L_x_11546) ;  /* 0x0000001605847947 */ /* 0x000fea000b800000 */
[----:B0-----:R0:W2:Y:S02]  /*20b0*/  SHFL.IDX PT, R39, R38, R31, R12 ;  /* 0x0000001f26277389 */ /* 0x0010a400000e000c */
.L_x_11576:
[----:B--2---:R-:W-:-:S07]  /*20c0*/  IMAD R36, R24, R39, R36 ;  /* 0x0000002718247224 */ /* 0x004fce00078e0224 */
.L_x_11545:
[----:B------:R-:W-:-:S13]  /*20d0*/  ISETP.GE.AND P1, PT, R40, 0x8, PT ;  /* 0x000000082800780c */ /* 0x000fda0003f26270 */
[----:B------:R-:W-:Y:S05]  /*20e0*/  @!P1 BRA `(.L_x_11547) ;  /* 0x0000000000949947 */ /* 0x000fea0003800000 */
[----:B------:R-:W-:-:S03]  /*20f0*/  UMOV UR5, 0xffffffff ;  /* 0xffffffff00057882 */ /* 0x000fc60000000000 */
[----:B------:R-:W-:Y:S05]  /*2100*/  BRA.DIV UR5, `(.L_x_11548) ;  /* 0x00000016058c7947 */ /* 0x000fea000b800000 */
[----:B0-----:R0:W2:Y:S02]  /*2110*/  SHFL.IDX PT, R38, R38, R33, R12 ;  /* 0x0000002126267389 */ /* 0x0010a400000e000c */
.L_x_11579:
[----:B--2---:R-:W-:Y:S01]  /*2120*/  IMAD R36, R25, R38, R36 ;  /* 0x0000002619247224 */ /* 0x004fe200078e0224 */
[----:B------:R-:W-:Y:S06]  /*2130*/  BRA `(.L_x_11547) ;  /* 0x0000000000807947 */ /* 0x000fec0003800000 */
.L_x_11532:
        /* <DEDUP_REMOVED lines=32> */
.L_x_11547:
        /* <DEDUP_REMOVED lines=8> */
.L_x_11524:
        /* <DEDUP_REMOVED lines=125> */
.L_x_11553:
[----:B------:R-:W-:Y:S05]  /*2b90*/  BSYNC.RECONVERGENT B1 ;  /* 0x0000000000017941 */ /* 0x000fea0003800200 */
.L_x_11552:
        /* <DEDUP_REMOVED lines=13> */
.L_x_11554:
        /* <DEDUP_REMOVED lines=109> */
.L_x_11551:
[----:B------:R-:W-:Y:S05]  /*3340*/  BSYNC.RECONVERGENT B0 ;  /* 0x0000000000007941 */ /* 0x000fea0003800200 */
.L_x_11550:
[----:B-12---:R-:W-:Y:S01]  /*3350*/  MOV R2, UR11 ;  /* 0x0000000b00027c02 */ /* 0x006fe20008000f00 */
[----:B------:R-:W-:-:S04]  /*3360*/  UIADD3 UR4, UPT, UPT, UR11, UR4, URZ ;  /* 0x000000040b047290 */ /* 0x000fc8000fffe0ff */
[----:B------:R-:W-:-:S05]  /*3370*/  IMAD.SHL.U32 R2, R2, 0x8, RZ ;  /* 0x0000000802027824 */ /* 0x000fca00078e00ff */
[----:B------:R-:W-:-:S13]  /*3380*/  ISETP.LE.U32.AND P0, PT, R2, UR4, PT ;  /* 0x0000000402007c0c */ /* 0x000fda000bf03070 */
[----:B------:R-:W-:Y:S05]  /*3390*/  @!P0 BRA `(.L_x_11555) ;  /* 0xffffffd400848947 */ /* 0x000fea000383ffff */
[----:B------:R-:W-:Y:S05]  /*33a0*/  EXIT ;  /* 0x000000000000794d */ /* 0x000fea0003800000 */
.L_x_11534:
[----:B------:R-:W-:Y:S01]  /*33b0*/  BSSY B0, `(.L_x_11556) ;  /* 0x0000006000007945 */ /* 0x000fe20003800000 */
[----:B------:R-:W-:Y:S01]  /*33c0*/  IMAD.MOV.U32 R41, RZ, RZ, R37 ;  /* 0x000000ffff297224 */ /* 0x000fe200078e0025 */
[----:B------:R-:W-:-:S07]  /*33d0*/  MOV R39, 0xffffffff ;  /* 0xffffffff00277802 */ /* 0x000fce0000000f00 */
[----:B01-34-:R-:W-:Y:S05]  /*33e0*/  WARPSYNC.COLLECTIVE R39, `(.L_x_11557) ;  /* 0x0000000027087348 */ /* 0x01bfea0003c00000 */
[----:B0-----:R0:W2:Y:S02]  /*33f0*/  SHFL.IDX P1, R39, R38, R41, R12 ;  /* 0x0000002926277389 */ /* 0x0010a4000002000c */
[----:B01234-:R-:W-:Y:S05]  /*3400*/  ENDCOLLECTIVE ;  /* 0x000000000000791b */ /* 0x01ffea0003800000 */
.L_x_11557:
[----:B------:R-:W-:Y:S05]  /*3410*/  BSYNC B0 ;  /* 0x0000000000007941 */ /* 0x000fea0003800000 */
.L_x_11556:
[----:B------:R-:W-:Y:S01]  /*3420*/  IMAD.MOV.U32 R36, RZ, RZ, R39 ;  /* 0x000000ffff247224 */ /* 0x000fe200078e0027 */
[----:B------:R-:W-:Y:S06]  /*3430*/  BRA `(.L_x_11558) ;  /* 0xffffffe800907947 */ /* 0x000fec000383ffff */
.L_x_11536:
[----:B------:R-:W-:Y:S01]  /*3440*/  BSSY B0, `(.L_x_11559) ;  /* 0x0000006000007945 */ /* 0x000fe20003800000 */
[----:B------:R-:W-:Y:S01]  /*3450*/  IMAD.MOV.U32 R41, RZ, RZ, R5 ;  /* 0x000000ffff297224 */ /* 0x000fe200078e0005 */
[----:B------:R-:W-:-:S07]  /*3460*/  MOV R39, 0xffffffff ;  /* 0xffffffff00277802 */ /* 0x000fce0000000f00 */
[----:B01-34-:R-:W-:Y:S05]  /*3470*/  WARPSYNC.COLLECTIVE R39, `(.L_x_11560) ;  /* 0x0000000027087348 */ /* 0x01bfea0003c00000 */
[----:B0-----:R0:W2:Y:S02]  /*3480*/  SHFL.IDX P1, R39, R38, R41, R12 ;  /* 0x0000002926277389 */ /* 0x0010a4000002000c */
[----:B01234-:R-:W-:Y:S05]  /*3490*/  ENDCOLLECTIVE ;  /* 0x000000000000791b */ /* 0x01ffea0003800000 */
.L_x_11560:
[----:B------:R-:W-:Y:S05]  /*34a0*/  BSYNC B0 ;  /* 0x0000000000007941 */ /* 0x000fea0003800000 */
.L_x_11559:
[----:B------:R-:W-:Y:S05]  /*34b0*/  BRA `(.L_x_11561) ;  /* 0xffffffe800887947 */ /* 0x000fea000383ffff */
.L_x_11538:
[----:B------:R-:W-:Y:S01]  /*34c0*/  BSSY B0, `(.L_x_11562) ;  /* 0x0000006000007945 */ /* 0x000fe20003800000 */
[----:B------:R-:W-:Y:S02]  /*34d0*/  IMAD.MOV.U32 R41, RZ, RZ, R7 ;  /* 0x000000ffff297224 */ /* 0x000fe400078e0007 */
[----:B------:R-:W-:-:S07]  /*34e0*/  IMAD.MOV.U32 R39, RZ, RZ, -0x1 ;  /* 0xffffffffff277424 */ /* 0x000fce00078e00ff */
[----:B01-34-:R-:W-:Y:S05]  /*34f0*/  WARPSYNC.COLLECTIVE R39, `(.L_x_11563) ;  /* 0x0000000027087348 */ /* 0x01bfea0003c00000 */
[----:B0-----:R0:W2:Y:S02]  /*3500*/  SHFL.IDX P1, R39, R38, R41, R12 ;  /* 0x0000002926277389 */ /* 0x0010a4000002000c */
[----:B01234-:R-:W-:Y:S05]  /*3510*/  ENDCOLLECTIVE ;  /* 0x000000000000791b */ /* 0x01ffea0003800000 */
.L_x_11563:
[----:B------:R-:W-:Y:S05]  /*3520*/  BSYNC B0 ;  /* 0x0000000000007941 */ /* 0x000fea0003800000 */
.L_x_11562:
[----:B------:R-:W-:Y:S05]  /*3530*/  BRA `(.L_x_11564) ;  /* 0xffffffe800807947 */ /* 0x000fea000383ffff */
.L_x_11540:
[----:B------:R-:W-:Y:S01]  /*3540*/  BSSY B0, `(.L_x_11565) ;  /* 0x0000006000007945 */ /* 0x000fe20003800000 */
[----:B------:R-:W-:Y:S01]  /*3550*/  MOV R41, R9 ;  /* 0x0000000900297202 */ /* 0x000fe20000000f00 */
[----:B------:R-:W-:-:S07]  /*3560*/  IMAD.MOV.U32 R39, RZ, RZ, -0x1 ;  /* 0xffffffffff277424 */ /* 0x000fce00078e00ff */
[----:B01-34-:R-:W-:Y:S05]  /*3570*/  WARPSYNC.COLLECTIVE R39, `(.L_x_11566) ;  /* 0x0000000027087348 */ /* 0x01bfea0003c00000 */
[----:B0-----:R0:W2:Y:S02]  /*3580*/  SHFL.IDX P1, R39, R38, R41, R12 ;  /* 0x0000002926277389 */ /* 0x0010a4000002000c */
[----:B01234-:R-:W-:Y:S05]  /*3590*/  ENDCOLLECTIVE ;  /* 0x000000000000791b */ /* 0x01ffea0003800000 */
.L_x_11566:
[----:B------:R-:W-:Y:S05]  /*35a0*/  BSYNC B0 ;  /* 0x0000000000007941 */ /* 0x000fea0003800000 */
.L_x_11565:
[----:B------:R-:W-:Y:S05]  /*35b0*/  BRA `(.L_x_11567) ;  /* 0xffffffe800787947 */ /* 0x000fea000383ffff */
.L_x_11542:
[----:B------:R-:W-:Y:S01]  /*35c0*/  BSSY B0, `(.L_x_11568) ;  /* 0x0000006000007945 */ /* 0x000fe20003800000 */
[----:B------:R-:W-:Y:S01]  /*35d0*/  IMAD.MOV.U32 R41, RZ, RZ, R27 ;  /* 0x000000ffff297224 */ /* 0x000fe200078e001b */
[----:B------:R-:W-:-:S07]  /*35e0*/  MOV R39, 0xffffffff ;  /* 0xffffffff00277802 */ /* 0x000fce0000000f00 */
[----:B01-34-:R-:W-:Y:S05]  /*35f0*/  WARPSYNC.COLLECTIVE R39, `(.L_x_11569) ;  /* 0x0000000027087348 */ /* 0x01bfea0003c00000 */
[----:B0-----:R0:W2:Y:S02]  /*3600*/  SHFL.IDX P1, R39, R38, R41, R12 ;  /* 0x0000002926277389 */ /* 0x0010a4000002000c */
[----:B01234-:R-:W-:Y:S05]  /*3610*/  ENDCOLLECTIVE ;  /* 0x000000000000791b */ /* 0x01ffea0003800000 */
.L_x_11569:
[----:B------:R-:W-:Y:S05]  /*3620*/  BSYNC B0 ;  /* 0x0000000000007941 */ /* 0x000fea0003800000 */
.L_x_11568:
[----:B------:R-:W-:Y:S05]  /*3630*/  BRA `(.L_x_11570) ;  /* 0xffffffe800707947 */ /* 0x000fea000383ffff */
.L_x_11544:
[----:B------:R-:W-:Y:S01]  /*3640*/  BSSY B0, `(.L_x_11571) ;  /* 0x0000006000007945 */ /* 0x000fe20003800000 */
[----:B------:R-:W-:Y:S02]  /*3650*/  IMAD.MOV.U32 R41, RZ, RZ, R29 ;  /* 0x000000ffff297224 */ /* 0x000fe400078e001d */
[----:B------:R-:W-:-:S07]  /*3660*/  IMAD.MOV.U32 R39, RZ, RZ, -0x1 ;  /* 0xffffffffff277424 */ /* 0x000fce00078e00ff */
[----:B01-34-:R-:W-:Y:S05]  /*3670*/  WARPSYNC.COLLECTIVE R39, `(.L_x_11572) ;  /* 0x0000000027087348 */ /* 0x01bfea0003c00000 */
[----:B0-----:R0:W2:Y:S02]  /*3680*/  SHFL.IDX P1, R39, R38, R41, R12 ;  /* 0x0000002926277389 */ /* 0x0010a4000002000c */
[----:B01234-:R-:W-:Y:S05]  /*3690*/  ENDCOLLECTIVE ;  /* 0x000000000000791b */ /* 0x01ffea0003800000 */
.L_x_11572:
[----:B------:R-:W-:Y:S05]  /*36a0*/  BSYNC B0 ;  /* 0x0000000000007941 */ /* 0x000fea0003800000 */
.L_x_11571:
[----:B------:R-:W-:Y:S05]  /*36b0*/  BRA `(.L_x_11573) ;  /* 0xffffffe800687947 */ /* 0x000fea000383ffff */
.L_x_11546:
[----:B------:R-:W-:Y:S01]  /*36c0*/  BSSY B0, `(.L_x_11574) ;  /* 0x0000006000007945 */ /* 0x000fe20003800000 */
[----:B------:R-:W-:Y:S01]  /*36d0*/  MOV R41, R31 ;  /* 0x0000001f00297202 */ /* 0x000fe20000000f00 */
[----:B------:R-:W-:-:S07]  /*36e0*/  IMAD.MOV.U32 R39, RZ, RZ, -0x1 ;  /* 0xffffffffff277424 */ /* 0x000fce00078e00ff */
[----:B01-34-:R-:W-:Y:S05]  /*36f0*/  WARPSYNC.COLLECTIVE R39, `(.L_x_11575) ;  /* 0x0000000027087348 */ /* 0x01bfea0003c00000 */
[----:B0-----:R0:W2:Y:S02]  /*3700*/  SHFL.IDX P1, R39, R38, R41, R12 ;  /* 0x0000002926277389 */ /* 0x0010a4000002000c */
[----:B01234-:R-:W-:Y:S05]  /*3710*/  ENDCOLLECTIVE ;  /* 0x000000000000791b */ /* 0x01ffea0003800000 */
.L_x_11575:
[----:B------:R-:W-:Y:S05]  /*3720*/  BSYNC B0 ;  /* 0x0000000000007941 */ /* 0x000fea0003800000 */
.L_x_11574:
[----:B------:R-:W-:Y:S05]  /*3730*/  BRA `(.L_x_11576) ;  /* 0xffffffe800607947 */ /* 0x000fea000383ffff */
.L_x_11548:
[----:B------:R-:W-:Y:S01]  /*3740*/  BSSY B0, `(.L_x_11577) ;  /* 0x0000006000007945 */ /* 0x000fe20003800000 */
[----:B------:R-:W-:Y:S01]  /*3750*/  IMAD.MOV.U32 R41, RZ, RZ, R33 ;  /* 0x000000ffff297224 */ /* 0x000fe200078e0021 */
[----:B------:R-:W-:-:S07]  /*3760*/  MOV R39, 0xffffffff ;  /* 0xffffffff00277802 */ /* 0x000fce0000000f00 */
[----:B01-34-:R-:W-:Y:S05]  /*3770*/  WARPSYNC.COLLECTIVE R39, `(.L_x_11578) ;  /* 0x0000000027087348 */ /* 0x01bfea0003c00000 */
[----:B0-----:R0:W2:Y:S02]  /*3780*/  SHFL.IDX P1, R39, R38, R41, R12 ;  /* 0x0000002926277389 */ /* 0x0010a4000002000c */
[----:B01234-:R-:W-:Y:S05]  /*3790*/  ENDCOLLECTIVE ;  /* 0x000000000000791b */ /* 0x01ffea0003800000 */
.L_x_11578:
[----:B------:R-:W-:Y:S05]  /*37a0*/  BSYNC B0 ;  /* 0x0000000000007941 */ /* 0x000fea0003800000 */
.L_x_11577:
[----:B------:R-:W-:Y:S01]  /*37b0*/  IMAD.MOV.U32 R38, RZ, RZ, R39 ;  /* 0x000000ffff267224 */ /* 0x000fe200078e0027 */
[----:B------:R-:W-:Y:S06]  /*37c0*/  BRA `(.L_x_11579) ;  /* 0xffffffe800547947 */ /* 0x000fec000383ffff */
.L_x_11580:
        /* <DEDUP_REMOVED lines=11> */
.L_x_20573:


//--------------------- .text._Z9cuda_gemmIiLi128ELi8ELi1ELi64ELi4ELi4ELi1EEviiiPT_S1_S1_ii --------------------------
	.section	.text._Z9cuda_gemmIiLi128ELi8ELi1ELi64ELi4ELi4ELi1EEviiiPT_S1_S1_ii,"ax",@progbits
	.align	128
        .global         _Z9cuda_gemmIiLi128ELi8ELi1ELi64ELi4ELi4ELi1EEviiiPT_S1_S1_ii
        .type           _Z9cuda_gemmIiLi128ELi8ELi1ELi64ELi4ELi4ELi1EEviiiPT_S1_S1_ii,@function
        .size           _Z9cuda_gemmIiLi128ELi8ELi1ELi64ELi4ELi4ELi1EEviiiPT_S1_S1_ii,(.L_x_20574 - _Z9cuda_gemmIiLi128ELi8ELi1ELi64ELi4ELi4ELi1EEviiiPT_S1_S1_ii)
        .other          _Z9cuda_gemmIiLi128ELi8ELi1ELi64ELi4ELi4ELi1EEviiiPT_S1_S1_ii,@"STO_CUDA_ENTRY STV_DEFAULT"
_Z9cuda_gemmIiLi128ELi8ELi1ELi64ELi4ELi4ELi1EEviiiPT_S1_S1_ii:
.text._Z9cuda_gemmIiLi128ELi8ELi1ELi64ELi4ELi4ELi1EEviiiPT_S1_S1_ii:
        /* <DEDUP_REMOVED lines=12> */
.L_x_11583:
        /* <DEDUP_REMOVED lines=10> */
.L_x_11582:
[----:B------:R-:W-:Y:S05]  /*0160*/  BSYNC.RECONVERGENT B0 ;  /* 0x0000000000007941 */ /* 0x000fea0003800200 */
.L_x_11581:
        /* <DEDUP_REMOVED lines=71> */
.L_x_11602:
        /* <DEDUP_REMOVED lines=28> */
.L_x_11587:
[----:B------:R-:W-:Y:S05]  /*07a0*/  BSYNC.RECONVERGENT B1 ;  /* 0x0000000000017941 */ /* 0x000fea0003800200 */
.L_x_11586:
        /* <DEDUP_REMOVED lines=14> */
.L_x_11588:
        /* <DEDUP_REMOVED lines=22> */
.L_x_11585:
[----:B------:R-:W-:Y:S05]  /*09f0*/  BSYNC.RECONVERGENT B0 ;  /* 0x0000000000007941 */ /* 0x000fea0003800200 */
.L_x_11584:
        /* <DEDUP_REMOVED lines=19> */
.L_x_11591:
[----:B------:R-:W-:Y:S05]  /*0b30*/  BSYNC.RECONVERGENT B0 ;  /* 0x0000000000007941 */ /* 0x000fea0003800200 */
.L_x_11590:
[----:B------:R-:W-:Y:S04]  /*0b40*/  BSSY.RECONVERGENT B0, `(.L_x_11592) ;  /* 0x0000010000007945 */ /* 0x000fe80003800200 */
[----:B------:R-:W-:Y:S05]  /*0b50*/  @!P2 BRA `(.L_x_11593) ;  /* 0x000000000038a947 */ /* 0x000fea0003800000 */
[----:B------:R-:W4:Y:S01]  /*0b60*/  S2R R18, SR_CgaCtaId ;  /* 0x0000000000127919 */ /* 0x000f220000008800 */
[----:B-12---:R-:W-:-:S05]  /*0b70*/  MOV R17, 0x400 ;  /* 0x0000040000117802 */ /* 0x006fca0000000f00 */
[----:B------:R-:W-:-:S05]  /*0b80*/  VIADD R17, R17, 0x180 ;  /* 0x0000018011117836 */ /* 0x000fca0000000000 */
[----:B----4-:R-:W-:-:S07]  /*0b90*/  LEA R21, R18, R17, 0x18 ;  /* 0x0000001112157211 */ /* 0x010fce00078ec0ff */
.L_x_11594:
        /* <DEDUP_REMOVED lines=10> */
.L_x_11593:
[----:B------:R-:W-:Y:S05]  /*0c40*/  BSYNC.RECONVERGENT B0 ;  /* 0x0000000000007941 */ /* 0x000fea0003800200 */
.L_x_11592:
        /* <DEDUP_REMOVED lines=8> */
.L_x_11596:
        /* <DEDUP_REMOVED lines=11> */
.L_x_11608:
        /* <DEDUP_REMOVED lines=10> */
.L_x_11589:
        /* <DEDUP_REMOVED lines=30> */
.L_x_11600:
[----:B------:R-:W-:Y:S05]  /*1000*/  BSYNC.RECONVERGENT B1 ;  /* 0x0000000000017941 */ /* 0x000fea0003800200 */
.L_x_11599:
[----:B------:R-:W-:Y:S05]  /*1010*/  @!P2 BRA `(.L_x_11598) ;  /* 0x000000000070a947 */ /* 0x000fea0003800000 */
[----:B------:R-:W5:Y:S01]  /*1020*/  S2R R25, SR_CgaCtaId ;  /* 0x0000000000197919 */ /* 0x000f620000008800 */
[----:B0---4-:R-:W-:-:S05]  /*1030*/  MOV R16, 0x400 ;  /* 0x0000040000107802 */ /* 0x011fca0000000f00 */
[----:B------:R-:W-:-:S05]  /*1040*/  VIADD R16, R16, 0x180 ;  /* 0x0000018010107836 */ /* 0x000fca0000000000 */
[----:B-----5:R-:W-:-:S07]  /*1050*/  LEA R25, R25, R16, 0x18 ;  /* 0x0000001019197211 */ /* 0x020fce00078ec0ff */
.L_x_11601:
        /* <DEDUP_REMOVED lines=24> */
.L_x_11598:
[----:B------:R-:W-:Y:S05]  /*11e0*/  BSYNC.RECONVERGENT B0 ;  /* 0x0000000000007941 */ /* 0x000fea0003800200 */
.L_x_11597:
[----:B------:R-:W-:Y:S02]  /*11f0*/  USHF.L.U32 UR7, UR14, 0x3, URZ ;  /* 0x000000030e077899 */ /* 0x000fe400080006ff */
[----:B------:R-:W-:-:S04]  /*1200*/  UIADD3 UR4, UPT, UPT, UR14, UR4, URZ ;  /* 0x000000040e047290 */ /* 0x000fc8000fffe0ff */
[----:B------:R-:W-:-:S09]  /*1210*/  UISETP.GE.U32.AND UP0, UPT, UR4, UR7, UPT ;  /* 0x000000070400728c */ /* 0x000fd2000bf06070 */
[----:B------:R-:W-:Y:S05]  /*1220*/  BRA.U !UP0, `(.L_x_11602) ;  /* 0xfffffff108ec7547 */ /* 0x000fea000b83ffff */
[----:B------:R-:W-:Y:S05]  /*1230*/  EXIT ;  /* 0x000000000000794d */ /* 0x000fea0003800000 */
.L_x_11595:
[----:B------:R-:W-:Y:S01]  /*1240*/  BSSY B0, `(.L_x_11603) ;  /* 0x0000007000007945 */ /* 0x000fe20003800000 */
[----:B------:R-:W-:Y:S01]  /*1250*/  MOV R32, R3 ;  /* 0x0000000300207202 */ /* 0x000fe20000000f00 */
[----:B------:R-:W-:Y:S01]  /*1260*/  IMAD.MOV.U32 R33, RZ, RZ, 0x1c1f ;  /* 0x00001c1fff217424 */ /* 0x000fe200078e00ff */
[----:B------:R-:W-:-:S07]  /*1270*/  MOV R31, 0xffffffff ;  /* 0xffffffff001f7802 */ /* 0x000fce0000000f00 */
[----:B01234-:R-:W-:Y:S05]  /*1280*/  WARPSYNC.COLLECTIVE R31, `(.L_x_11604) ;  /* 0x000000001f087348 */ /* 0x01ffea0003c00000 */
[----:B---3--:R3:W0:Y:S02]  /*1290*/  SHFL.IDX P1, R29, R22, R32, R33 ;  /* 0x00000020161d7389 */ /* 0x0086240000020021 */
[----:B01234-:R-:W-:Y:S05]  /*12a0*/  ENDCOLLECTIVE ;  /* 0x000000000000791b */ /* 0x01ffea0003800000 */
.L_x_11604:
[----:B------:R-:W-:Y:S05]  /*12b0*/  BSYNC B0 ;  /* 0x0000000000007941 */ /* 0x000fea0003800000 */
.L_x_11603:
[----:B------:R-:W-:Y:S01]  /*12c0*/  MOV R32, R7 ;  /* 0x0000000700207202 */ /* 0x000fe20000000f00 */
[----:B------:R-:W-:Y:S01]  /*12d0*/  IMAD.MOV.U32 R33, RZ, RZ, 0x1c1f ;  /* 0x00001c1fff217424 */ /* 0x000fe200078e00ff */
[----:B------:R-:W-:Y:S01]  /*12e0*/  MOV R31, 0xffffffff ;  /* 0xffffffff001f7802 */ /* 0x000fe20000000f00 */
[----:B------:R-:W-:-:S07]  /*12f0*/  IMAD.MOV.U32 R23, RZ, RZ, R29 ;  /* 0x000000ffff177224 */ /* 0x000fce00078e001d */
[----:B------:R-:W-:Y:S05]  /*1300*/  WARPSYNC.COLLECTIVE R31, `(.L_x_11605) ;  /* 0x000000001f087348 */ /* 0x000fea0003c00000 */
[----:B------:R0:W1:Y:S02]  /*1310*/  SHFL.IDX P1, R29, R22, R32, R33 ;  /* 0x00000020161d7389 */ /* 0x0000640000020021 */
[----:B01----:R-:W-:Y:S05]  /*1320*/  ENDCOLLECTIVE ;  /* 0x000000000000791b */ /* 0x003fea0003800000 */
.L_x_11605:
[----:B------:R-:W-:Y:S01]  /*1330*/  IMAD R24, R16, R23, RZ ;  /* 0x0000001710187224 */ /* 0x000fe200078e02ff */
[----:B------:R-:W-:Y:S01]  /*1340*/  MOV R32, R9 ;  /* 0x0000000900207202 */ /* 0x000fe20000000f00 */
[----:B------:R-:W-:-:S07]  /*1350*/  IMAD.MOV.U32 R25, RZ, RZ, R29 ;  /* 0x000000ffff197224 */ /* 0x000fce00078e001d */
[----:B------:R-:W-:Y:S05]  /*1360*/  WARPSYNC.COLLECTIVE R31, `(.L_x_11606) ;  /* 0x000000001f087348 */ /* 0x000fea0003c00000 */
[----:B------:R0:W1:Y:S02]  /*1370*/  SHFL.IDX P1, R29, R22, R32, R33 ;  /* 0x00000020161d7389 */ /* 0x0000640000020021 */
[----:B01----:R-:W-:Y:S05]  /*1380*/  ENDCOLLECTIVE ;  /* 0x000000000000791b */ /* 0x003fea0003800000 */
.L_x_11606:
[----:B------:R-:W-:Y:S02]  /*1390*/  IMAD R25, R17, R25, R24 ;  /* 0x0000001911197224 */ /* 0x000fe400078e0218 */
[----:B------:R-:W-:Y:S02]  /*13a0*/  IMAD.MOV.U32 R32, RZ, RZ, R8 ;  /* 0x000000ffff207224 */ /* 0x000fe400078e0008 */
[----:B------:R-:W-:-:S07]  /*13b0*/  IMAD R24, R18, R29, R25 ;  /* 0x0000001d12187224 */ /* 0x000fce00078e0219 */
[----:B------:R-:W-:Y:S05]  /*13c0*/  WARPSYNC.COLLECTIVE R31, `(.L_x_11607) ;  /* 0x000000001f087348 */ /* 0x000fea0003c00000 */
[----:B------:R0:W1:Y:S02]  /*13d0*/  SHFL.IDX P1, R29, R22, R32, R33 ;  /* 0x00000020161d7389 */ /* 0x0000640000020021 */
[----:B01----:R-:W-:Y:S05]  /*13e0*/  ENDCOLLECTIVE ;  /* 0x000000000000791b */ /* 0x003fea0003800000 */
.L_x_11607:
[----:B------:R-:W-:Y:S01]  /*13f0*/  MOV R30, R29 ;  /* 0x0000001d001e7202 */ /* 0x000fe20000000f00 */
[----:B------:R-:W-:Y:S06]  /*1400*/  BRA `(.L_x_11608) ;  /* 0xfffffff8005c7947 */ /* 0x000fec000383ffff */
.L_x_11609:
        /* <DEDUP_REMOVED lines=15> */
.L_x_20574:


//--------------------- .text._Z9cuda_gemmIiLi128ELi8ELi1ELi64ELi4ELi4ELi0EEviiiPT_S1_S1_ii --------------------------
	.section	.text._Z9cuda_gemmIiLi128ELi8ELi1ELi64ELi4ELi4ELi0EEviiiPT_S1_S1_ii,"ax",@progbits
	.align	128
        .global         _Z9cuda_gemmIiLi128ELi8ELi1ELi64ELi4ELi4ELi0EEviiiPT_S1_S1_ii
        .type           _Z9cuda_gemmIiLi128ELi8ELi1ELi64ELi4ELi4ELi0EEviiiPT_S1_S1_ii,@function
        .size           _Z9cuda_gemmIiLi128ELi8ELi1ELi64ELi4ELi4ELi0EEviiiPT_S1_S1_ii,(.L_x_20575 - _Z9cuda_gemmIiLi128ELi8ELi1ELi64ELi4ELi4ELi0EEviiiPT_S1_S1_ii)
        .other          _Z9cuda_gemmIiLi128ELi8ELi1ELi64ELi4ELi4ELi0EEviiiPT_S1_S1_ii,@"STO_CUDA_ENTRY STV_DEFAULT"
_Z9cuda_gemmIiLi128ELi8ELi1ELi64ELi4ELi4ELi0EEviiiPT_S1_S1_ii:
.text._Z9cuda_gemmIiLi128ELi8ELi1ELi64ELi4ELi4ELi0EEviiiPT_S1_S1_ii:
        /* <DEDUP_REMOVED lines=44> */
.L_x_11612:
        /* <DEDUP_REMOVED lines=25> */
.L_x_11611:
[----:B------:R-:W-:Y:S05]  /*0450*/  BSYNC.RECONVERGENT B0 ;  /* 0x0000000000007941 */ /* 0x000fea0003800200 */
.L_x_11610:
        /* <DEDUP_REMOVED lines=92> */
.L_x_11641:
        /* <DEDUP_REMOVED lines=39> */
.L_x_11616:
[----:B------:R-:W-:Y:S05]  /*0c90*/  BSYNC.RECONVERGENT B1 ;  /* 0x0000000000017941 */ /* 0x000fea0003800200 */
.L_x_11615:
        /* <DEDUP_REMOVED lines=18> */
.L_x_11617:
        /* <DEDUP_REMOVED lines=31> */
.L_x_11614:
[----:B------:R-:W-:Y:S05]  /*0fb0*/  BSYNC.RECONVERGENT B0 ;  /* 0x0000000000007941 */ /* 0x000fea0003800200 */
.L_x_11613:
        /* <DEDUP_REMOVED lines=25> */
.L_x_11621:
[----:B------:R-:W-:Y:S05]  /*1150*/  BSYNC.RECONVERGENT B1 ;  /* 0x0000000000017941 */ /* 0x000fea0003800200 */
.L_x_11620:
[----:B------:R-:W-:Y:S05]  /*1160*/  @!P2 BRA `(.L_x_11619) ;  /* 0x00000000004ca947 */ /* 0x000fea0003800000 */
[----:B0-----:R-:W0:Y:S01]  /*1170*/  S2R R4, SR_CgaCtaId ;  /* 0x0000000000047919 */ /* 0x001e220000008800 */
[----:B-12---:R-:W-:-:S05]  /*1180*/  MOV R3, 0x400 ;  /* 0x0000040000037802 */ /* 0x006fca0000000f00 */
[----:B------:R-:W-:-:S05]  /*1190*/  VIADD R3, R3, 0x180 ;  /* 0x0000018003037836 */ /* 0x000fca0000000000 */
[----:B0-----:R-:W-:-:S07]  /*11a0*/  LEA R7, R4, R3, 0x18 ;  /* 0x0000000304077211 */ /* 0x001fce00078ec0ff */
.L_x_11622:
        /* <DEDUP_REMOVED lines=15> */
.L_x_11619:
[----:B------:R-:W-:Y:S05]  /*12a0*/  BSYNC.RECONVERGENT B0 ;  /* 0x0000000000007941 */ /* 0x000fea0003800200 */
.L_x_11618:
        /* <DEDUP_REMOVED lines=53> */
.L_x_11624:
        /* <DEDUP_REMOVED lines=11> */
.L_x_11625:
        /* <DEDUP_REMOVED lines=11> */
.L_x_11626:
        /* <DEDUP_REMOVED lines=32> */
.L_x_11635:
        /* <DEDUP_REMOVED lines=8> */
.L_x_11644:
[----:B-1-3--:R-:W-:Y:S01]  /*19e0*/  IMAD R29, R10, R29, RZ ;  /* 0x0000001d0a1d7224 */ /* 0x00afe200078e02ff */
[----:B------:R-:W-:Y:S06]  /*19f0*/  @!P1 BRA `(.L_x_11629) ;  /* 0x0000000000149947 */ /* 0x000fec0003800000 */
[----:B------:R-:W-:-:S03]  /*1a00*/  UMOV UR6, 0xffffffff ;  /* 0xffffffff00067882 */ /* 0x000fc60000000000 */
[----:B------:R-:W-:Y:S05]  /*1a10*/  BRA.DIV UR6, `(.L_x_11630) ;  /* 0x0000001206b07947 */ /* 0x000fea000b800000 */
[----:B------:R-:W-:-:S06]  /*1a20*/  MOV R26, UR5 ;  /* 0x00000005001a7c02 */ /* 0x000fcc0008000f00 */
[----:B------:R1:W3:Y:S02]  /*1a30*/  SHFL.IDX PT, R26, R27, R6, R26 ;  /* 0x000000061b1a7389 */ /* 0x0002e400000e001a */
.L_x_11647:
[----:B--23--:R-:W-:-:S07]  /*1a40*/  IMAD R29, R9, R26, R29 ;  /* 0x0000001a091d7224 */ /* 0x00cfce00078e021d */
.L_x_11629:
[----:B------:R-:W-:Y:S05]  /*1a50*/  @!P2 BRA `(.L_x_11631) ;  /* 0x000000000014a947 */ /* 0x000fea0003800000 */
[----:B------:R-:W-:-:S03]  /*1a60*/  UMOV UR6, 0xffffffff ;  /* 0xffffffff00067882 */ /* 0x000fc60000000000 */
[----:B------:R-:W-:Y:S05]  /*1a70*/  BRA.DIV UR6, `(.L_x_11632) ;  /* 0x0000001206c07947 */ /* 0x000fea000b800000 */
[----:B------:R-:W-:-:S06]  /*1a80*/  IMAD.U32 R26, RZ, RZ, UR5 ;  /* 0x00000005ff1a7e24 */ /* 0x000fcc000f8e00ff */
[----:B------:R3:W4:Y:S02]  /*1a90*/  SHFL.IDX PT, R26, R27, R7, R26 ;  /* 0x000000071b1a7389 */ /* 0x00072400000e001a */
.L_x_11650:
[----:B----4-:R-:W-:-:S07]  /*1aa0*/  IMAD R29, R8, R26, R29 ;  /* 0x0000001a081d7224 */ /* 0x010fce00078e021d */
.L_x_11631:
[----:B------:R-:W-:Y:S05]  /*1ab0*/  @!P3 BRA `(.L_x_11633) ;  /* 0x000000000048b947 */ /* 0x000fea0003800000 */
[----:B------:R-:W-:-:S03]  /*1ac0*/  UMOV UR6, 0xffffffff ;  /* 0xffffffff00067882 */ /* 0x000fc60000000000 */
[----:B------:R-:W-:Y:S05]  /*1ad0*/  BRA.DIV UR6, `(.L_x_11634) ;  /* 0x0000001206d07947 */ /* 0x000fea000b800000 */
[----:B------:R-:W-:-:S05]  /*1ae0*/  IMAD.U32 R26, RZ, RZ, UR5 ;  /* 0x00000005ff1a7e24 */ /* 0x000fca000f8e00ff */
[----:B01-3--:R0:W1:Y:S02]  /*1af0*/  SHFL.IDX PT, R27, R27, R2, R26 ;  /* 0x000000021b1b7389 */ /* 0x00b06400000e001a */
.L_x_11653:
[----:B-1----:R-:W-:Y:S01]  /*1b00*/  IMAD R29, R0, R27, R29 ;  /* 0x0000001b001d7224 */ /* 0x002fe200078e021d */
[----:B------:R-:W-:Y:S06]  /*1b10*/  BRA `(.L_x_11633) ;  /* 0x0000000000307947 */ /* 0x000fec0003800000 */
.L_x_11627:
        /* <DEDUP_REMOVED lines=12> */
.L_x_11633:
        /* <DEDUP_REMOVED lines=8> */
.L_x_11623:
        /* <DEDUP_REMOVED lines=123> */
.L_x_11639:
[----:B------:R-:W-:Y:S05]  /*2410*/  BSYNC.RECONVERGENT B1 ;  /* 0x0000000000017941 */ /* 0x000fea0003800200 */
.L_x_11638:
        /* <DEDUP_REMOVED lines=13> */
.L_x_11640:
        /* <DEDUP_REMOVED lines=109> */
.L_x_11637:
[----:B------:R-:W-:Y:S05]  /*2bc0*/  BSYNC.RECONVERGENT B0 ;  /* 0x0000000000007941 */ /* 0x000fea0003800200 */
.L_x_11636:
[----:B012---:R-:W-:Y:S01]  /*2bd0*/  IMAD.U32 R2, RZ, RZ, UR13 ;  /* 0x0000000dff027e24 */ /* 0x007fe2000f8e00ff */
[----:B------:R-:W-:-:S04]  /*2be0*/  UIADD3 UR4, UPT, UPT, UR13, UR4, URZ ;  /* 0x000000040d047290 */ /* 0x000fc8000fffe0ff */
[----:B------:R-:W-:-:S04]  /*2bf0*/  SHF.L.U32 R2, R2, 0x3, RZ ;  /* 0x0000000302027819 */ /* 0x000fc800000006ff */
[----:B------:R-:W-:-:S13]  /*2c00*/  ISETP.LE.U32.AND P0, PT, R2, UR4, PT ;  /* 0x0000000402007c0c */ /* 0x000fda000bf03070 */
[----:B------:R-:W-:Y:S05]  /*2c10*/  @!P0 BRA `(.L_x_11641) ;  /* 0xffffffdc00808947 */ /* 0x000fea000383ffff */
[----:B------:R-:W-:Y:S05]  /*2c20*/  EXIT ;  /* 0x000000000000794d */ /* 0x000fea0003800000 */
.L_x_11628:
        /* <DEDUP_REMOVED lines=8> */
.L_x_11643:
[----:B------:R-:W-:Y:S05]  /*2cb0*/  BSYNC B0 ;  /* 0x0000000000007941 */ /* 0x000fea0003800000 */
.L_x_11642:
[----:B------:R-:W-:Y:S01]  /*2cc0*/  IMAD.MOV.U32 R29, RZ, RZ, R26 ;  /* 0x000000ffff1d7224 */ /* 0x000fe200078e001a */
[----:B------:R-:W-:Y:S06]  /*2cd0*/  BRA `(.L_x_11644) ;  /* 0xffffffec00407947 */ /* 0x000fec000383ffff */
.L_x_11630:
        /* <DEDUP_REMOVED lines=8> */
.L_x_11646:
[----:B------:R-:W-:Y:S05]  /*2d60*/  BSYNC B0 ;  /* 0x0000000000007941 */ /* 0x000fea0003800000 */
.L_x_11645:
[----:B------:R-:W-:Y:S05]  /*2d70*/  BRA `(.L_x_11647) ;  /* 0xffffffec00307947 */ /* 0x000fea000383ffff */
.L_x_11632:
        /* <DEDUP_REMOVED lines=8> */
.L_x_11649:
[----:B------:R-:W-:Y:S05]  /*2e00*/  BSYNC B0 ;  /* 0x0000000000007941 */ /* 0x000fea0003800000 */
.L_x_11648:
[----:B------:R-:W-:Y:S05]  /*2e10*/  BRA `(.L_x_11650) ;  /* 0xffffffec00207947 */ /* 0x000fea000383ffff */
.L_x_11634:
        /* <DEDUP_REMOVED lines=8> */
.L_x_11652:
[----:B------:R-:W-:Y:S05]  /*2ea0*/  BSYNC B0 ;  /* 0x0000000000007941 */ /* 0x000fea0003800000 */
.L_x_11651:
[----:B------:R-:W-:Y:S01]  /*2eb0*/  MOV R27, R26 ;  /* 0x0000001a001b7202 */ /* 0x000fe20000000f00 */
[----:B------:R-:W-:Y:S06]  /*2ec0*/  BRA `(.L_x_11653) ;  /* 0xffffffec000c7947 */ /* 0x000fec000383ffff */
.L_x_11654:
        /* <DEDUP_REMOVED lines=11> */
.L_x_20575:


//--------------------- .text._Z9cuda_gemmIiLi128ELi8ELi1ELi64ELi2ELi2ELi1EEviiiPT_S1_S1_ii --------------------------
	.section	.text._Z9cuda_gemmIiLi128ELi8ELi1ELi64ELi2ELi2ELi1EEviiiPT_S1_S1_ii,"ax",@progbits
	.align	128
        .global         _Z9cuda_gemmIiLi128ELi8ELi1ELi64ELi2ELi2ELi1EEviiiPT_S1_S1_ii
        .type           _Z9cuda_gemmIiLi128ELi8ELi1ELi64ELi2ELi2ELi1EEviiiPT_S1_S1_ii,@function
        .size           _Z9cuda_gemmIiLi128ELi8ELi1ELi64ELi2ELi2ELi1EEviiiPT_S1_S1_ii,(.L_x_20576 - _Z9cuda_gemmIiLi128ELi8ELi1ELi64ELi2ELi2ELi1EEviiiPT_S1_S1_ii)
        .other          _Z9cuda_gemmIiLi128ELi8ELi1ELi64ELi2ELi2ELi1EEviiiPT_S1_S1_ii,@"STO_CUDA_ENTRY STV_DEFAULT"
_Z9cuda_gemmIiLi128ELi8ELi1ELi64ELi2ELi2ELi1EEviiiPT_S1_S1_ii:
.text._Z9cuda_gemmIiLi128ELi8ELi1ELi64ELi2ELi2ELi1EEviiiPT_S1_S1_ii:
        /* <DEDUP_REMOVED lines=12> */
.L_x_11657:
        /* <DEDUP_REMOVED lines=11> */
.L_x_11656:
[----:B------:R-:W-:Y:S05]  /*0170*/  BSYNC.RECONVERGENT B0 ;  /* 0x0000000000007941 */ /* 0x000fea0003800200 */
.L_x_11655:
        /* <DEDUP_REMOVED lines=56> */
.L_x_11676:
        /* <DEDUP_REMOVED lines=28> */
.L_x_11661:
[----:B------:R-:W-:Y:S05]  /*06c0*/  BSYNC.RECONVERGENT B1 ;  /* 0x0000000000017941 */ /* 0x000fea0003800200 */
.L_x_11660:
        /* <DEDUP_REMOVED lines=13> */
.L_x_11662:
        /* <DEDUP_REMOVED lines=22> */
.L_x_11659:
[----:B------:R-:W-:Y:S05]  /*0900*/  BSYNC.RECONVERGENT B0 ;  /* 0x0000000000007941 */ /* 0x000fea0003800200 */
.L_x_11658:
        /* <DEDUP_REMOVED lines=18> */
.L_x_11665:
[----:B------:R-:W-:Y:S05]  /*0a30*/  BSYNC.RECONVERGENT B0 ;  /* 0x0000000000007941 */ /* 0x000fea0003800200 */
.L_x_11664:
[----:B------:R-:W-:Y:S04]  /*0a40*/  BSSY.RECONVERGENT B0, `(.L_x_11666) ;  /* 0x0000010000007945 */ /* 0x000fe80003800200 */
[----:B------:R-:W-:Y:S05]  /*0a50*/  @!P1 BRA `(.L_x_11667) ;  /* 0x0000000000389947 */ /* 0x000fea0003800000 */
[----:B------:R-:W3:Y:S01]  /*0a60*/  S2R R24, SR_CgaCtaId ;  /* 0x0000000000187919 */ /* 0x000ee20000008800 */
[----:B------:R-:W-:-:S04]  /*0a70*/  MOV R13, 0x400 ;  /* 0x00000400000d7802 */ /* 0x000fc80000000f00 */
[----:B------:R-:W-:-:S04]  /*0a80*/  IADD3 R13, PT, PT, R13, 0x180, RZ ;  /* 0x000001800d0d7810 */ /* 0x000fc80007ffe0ff */
[----:B---3--:R-:W-:-:S07]  /*0a90*/  LEA R25, R24, R13, 0x18 ;  /* 0x0000000d18197211 */ /* 0x008fce00078ec0ff */
.L_x_11668:
        /* <DEDUP_REMOVED lines=10> */
.L_x_11667:
[----:B------:R-:W-:Y:S05]  /*0b40*/  BSYNC.RECONVERGENT B0 ;  /* 0x0000000000007941 */ /* 0x000fea0003800200 */
.L_x_11666:
[----:B------:R4:W2:Y:S01]  /*0b50*/  LDS R12, [R7+UR4] ;  /* 0x00000004070c7984 */ /* 0x0008a20008000800 */
[----:B0--3--:R-:W-:Y:S02]  /*0b60*/  MOV R15, 0x400 ;  /* 0x00000400000f7802 */ /* 0x009fe40000000f00 */
[----:B------:R-:W-:Y:S01]  /*0b70*/  SHF.R.U32.HI R24, RZ, 0x5, R0 ;  /* 0x00000005ff187819 */ /* 0x000fe20000011600 */
[----:B------:R4:W0:Y:S02]  /*0b80*/  LDS R13, [R8+0x4] ;  /* 0x00000400080d7984 */ /* 0x0008240000000800 */
[----:B------:R-:W-:-:S05]  /*0b90*/  VIADD R15, R15, 0x180 ;  /* 0x000001800f0f7836 */ /* 0x000fca0000000000 */
[----:B-1----:R-:W-:-:S07]  /*0ba0*/  LEA R14, R14, R15, 0x18 ;  /* 0x0000000f0e0e7211 */ /* 0x002fce00078ec0ff */
.L_x_11670:
[----:B---3--:R-:W-:Y:S01]  /*0bb0*/  IMAD R15, R24, 0xc, R19 ;  /* 0x0000000c180f7824 */ /* 0x008fe200078e0213 */
[----:B------:R-:W-:-:S04]  /*0bc0*/  UMOV UR6, 0xffffffff ;  /* 0xffffffff00067882 */ /* 0x000fc80000000000 */
[----:B------:R1:W3:Y:S01]  /*0bd0*/  LDS R17, [R15] ;  /* 0x000000000f117984 */ /* 0x0002e20000000800 */
[----:B------:R-:W-:Y:S05]  /*0be0*/  BRA.DIV UR6, `(.L_x_11669) ;  /* 0x0000000606307947 */ /* 0x000fea000b800000 */
[----:B-1-3--:R-:W2:Y:S04]  /*0bf0*/  SHFL.IDX PT, R15, R17, R6, 0x1e1f ;  /* 0x001e1f06110f7589 */ /* 0x00aea800000e0000 */
[----:B------:R1:W3:Y:S02]  /*0c00*/  SHFL.IDX PT, R25, R17, R18, 0x1e1f ;  /* 0x001e1f1211197589 */ /* 0x0002e400000e0000 */
[----:B-12---:R-:W-:-:S07]  /*0c10*/  IMAD R26, R12, R15, RZ ;  /* 0x0000000f0c1a7224 */ /* 0x006fce00078e02ff */
.L_x_11680:
        /* <DEDUP_REMOVED lines=10> */
.L_x_11663:
        /* <DEDUP_REMOVED lines=28> */
.L_x_11674:
[----:B------:R-:W-:Y:S05]  /*0e80*/  BSYNC.RECONVERGENT B1 ;  /* 0x0000000000017941 */ /* 0x000fea0003800200 */
.L_x_11673:
[----:B------:R-:W-:Y:S05]  /*0e90*/  @!P0 BRA `(.L_x_11672) ;  /* 0x00000000006c8947 */ /* 0x000fea0003800000 */
[----:B0-2---:R-:W0:Y:S01]  /*0ea0*/  S2R R13, SR_CgaCtaId ;  /* 0x00000000000d7919 */ /* 0x005e220000008800 */
[----:B-1----:R-:W-:-:S05]  /*0eb0*/  MOV R12, 0x400 ;  /* 0x00000400000c7802 */ /* 0x002fca0000000f00 */
[----:B------:R-:W-:-:S05]  /*0ec0*/  VIADD R12, R12, 0x180 ;  /* 0x000001800c0c7836 */ /* 0x000fca0000000000 */
[----:B0-----:R-:W-:-:S07]  /*0ed0*/  LEA R24, R13, R12, 0x18 ;  /* 0x0000000c0d187211 */ /* 0x001fce00078ec0ff */
.L_x_11675:
        /* <DEDUP_REMOVED lines=23> */
.L_x_11672:
[----:B------:R-:W-:Y:S05]  /*1050*/  BSYNC.RECONVERGENT B0 ;  /* 0x0000000000007941 */ /* 0x000fea0003800200 */
.L_x_11671:
[C---:B------:R-:W-:Y:S02]  /*1060*/  IMAD.IADD R11, R2.reuse, 0x1, R11 ;  /* 0x00000001020b7824 */ /* 0x040fe400078e020b */
[----:B012---:R-:W-:-:S05]  /*1070*/  IMAD.SHL.U32 R12, R2, 0x8, RZ ;  /* 0x00000008020c7824 */ /* 0x007fca00078e00ff */
[----:B------:R-:W-:-:S13]  /*1080*/  ISETP.GE.U32.AND P0, PT, R11, R12, PT ;  /* 0x0000000c0b00720c */ /* 0x000fda0003f06070 */
[----:B------:R-:W-:Y:S05]  /*1090*/  @!P0 BRA `(.L_x_11676) ;  /* 0xfffffff400188947 */ /* 0x000fea000383ffff */
[----:B------:R-:W-:Y:S05]  /*10a0*/  EXIT ;  /* 0x000000000000794d */ /* 0x000fea0003800000 */
.L_x_11669:
[----:B------:R-:W-:Y:S01]  /*10b0*/  BSSY B0, `(.L_x_11677) ;  /* 0x0000007000007945 */ /* 0x000fe20003800000 */
[----:B------:R-:W-:Y:S01]  /*10c0*/  MOV R28, R6 ;  /* 0x00000006001c7202 */ /* 0x000fe20000000f00 */
[----:B------:R-:W-:Y:S02]  /*10d0*/  IMAD.MOV.U32 R29, RZ, RZ, 0x1e1f ;  /* 0x00001e1fff1d7424 */ /* 0x000fe400078e00ff */
[----:B------:R-:W-:-:S07]  /*10e0*/  IMAD.MOV.U32 R27, RZ, RZ, -0x1 ;  /* 0xffffffffff1b7424 */ /* 0x000fce00078e00ff */
[----:B01234-:R-:W-:Y:S05]  /*10f0*/  WARPSYNC.COLLECTIVE R27, `(.L_x_11678) ;  /* 0x000000001b087348 */ /* 0x01ffea0003c00000 */
[----:B---3--:R3:W0:Y:S02]  /*1100*/  SHFL.IDX P1, R25, R17, R28, R29 ;  /* 0x0000001c11197389 */ /* 0x008624000002001d */
[----:B01234-:R-:W-:Y:S05]  /*1110*/  ENDCOLLECTIVE ;  /* 0x000000000000791b */ /* 0x01ffea0003800000 */
.L_x_11678:
[----:B------:R-:W-:Y:S05]  /*1120*/  BSYNC B0 ;  /* 0x0000000000007941 */ /* 0x000fea0003800000 */
.L_x_11677:
[----:B------:R-:W-:Y:S01]  /*1130*/  IMAD.MOV.U32 R28, RZ, RZ, R18 ;  /* 0x000000ffff1c7224 */ /* 0x000fe200078e0012 */
[----:B------:R-:W-:Y:S01]  /*1140*/  MOV R27, 0xffffffff ;  /* 0xffffffff001b7802 */ /* 0x000fe20000000f00 */
[----:B------:R-:W-:Y:S01]  /*1150*/  IMAD.MOV.U32 R29, RZ, RZ, 0x1e1f ;  /* 0x00001e1fff1d7424 */ /* 0x000fe200078e00ff */
[----:B------:R-:W-:-:S07]  /*1160*/  MOV R15, R25 ;  /* 0x00000019000f7202 */ /* 0x000fce0000000f00 */
[----:B------:R-:W-:Y:S05]  /*1170*/  WARPSYNC.COLLECTIVE R27, `(.L_x_11679) ;  /* 0x000000001b087348 */ /* 0x000fea0003c00000 */
[----:B------:R0:W1:Y:S02]  /*1180*/  SHFL.IDX P1, R25, R17, R28, R29 ;  /* 0x0000001c11197389 */ /* 0x000064000002001d */
[----:B01----:R-:W-:Y:S05]  /*1190*/  ENDCOLLECTIVE ;  /* 0x000000000000791b */ /* 0x003fea0003800000 */
.L_x_11679:
[----:B------:R-:W-:Y:S01]  /*11a0*/  IMAD R26, R12, R15, RZ ;  /* 0x0000000f0c1a7224 */ /* 0x000fe200078e02ff */
[----:B------:R-:W-:Y:S06]  /*11b0*/  BRA `(.L_x_11680) ;  /* 0xfffffff800987947 */ /* 0x000fec000383ffff */
.L_x_11681:
        /* <DEDUP_REMOVED lines=12> */
.L_x_20576:


//--------------------- .text._Z9cuda_gemmIiLi128ELi8ELi1ELi64ELi2ELi2ELi0EEviiiPT_S1_S1_ii --------------------------
	.section	.text._Z9cuda_gemmIiLi128ELi8ELi1ELi64ELi2ELi2ELi0EEviiiPT_S1_S1_ii,"ax",@progbits
	.align	128
        .global         _Z9cuda_gemmIiLi128ELi8ELi1ELi64ELi2ELi2ELi0EEviiiPT_S1_S1_ii
        .type           _Z9cuda_gemmIiLi128ELi8ELi1ELi64ELi2ELi2ELi0EEviiiPT_S1_S1_ii,@function
        .size           _Z9cuda_gemmIiLi128ELi8ELi1ELi64ELi2ELi2ELi0EEviiiPT_S1_S1_ii,(.L_x_20577 - _Z9cuda_gemmIiLi128ELi8ELi1ELi64ELi2ELi2ELi0EEviiiPT_S1_S1_ii)
        .other          _Z9cuda_gemmIiLi128ELi8ELi1ELi64ELi2ELi2ELi0EEviiiPT_S1_S1_ii,@"STO_CUDA_ENTRY STV_DEFAULT"
_Z9cuda_gemmIiLi128ELi8ELi1ELi64ELi2ELi2ELi0EEviiiPT_S1_S1_ii:
.text._Z9cuda_gemmIiLi128ELi8ELi1ELi64ELi2ELi2ELi0EEviiiPT_S1_S1_ii:
        /* <DEDUP_REMOVED lines=40> */
.L_x_11684:
        /* <DEDUP_REMOVED lines=25> */
.L_x_11683:
[----:B------:R-:W-:Y:S05]  /*0410*/  BSYNC.RECONVERGENT B0 ;  /* 0x0000000000007941 */ /* 0x000fea0003800200 */
.L_x_11682:
        /* <DEDUP_REMOVED lines=100> */
.L_x_11707:
        /* <DEDUP_REMOVED lines=38> */
.L_x_11688:
[----:B------:R-:W-:Y:S05]  /*0cc0*/  BSYNC.RECONVERGENT B1 ;  /* 0x0000000000017941 */ /* 0x000fea0003800200 */
.L_x_11687:
        /* <DEDUP_REMOVED lines=16> */
.L_x_11689:
        /* <DEDUP_REMOVED lines=23> */
.L_x_11686:
[----:B------:R-:W-:Y:S05]  /*0f40*/  BSYNC.RECONVERGENT B0 ;  /* 0x0000000000007941 */ /* 0x000fea0003800200 */
.L_x_11685:
        /* <DEDUP_REMOVED lines=24> */
.L_x_11693:
[----:B------:R-:W-:Y:S05]  /*10d0*/  BSYNC.RECONVERGENT B1 ;  /* 0x0000000000017941 */ /* 0x000fea0003800200 */
.L_x_11692:
[----:B------:R-:W-:Y:S05]  /*10e0*/  @!P2 BRA `(.L_x_11691) ;  /* 0x00000000003ca947 */ /* 0x000fea0003800000 */
[----:B--2---:R-:W0:Y:S01]  /*10f0*/  S2R R15, SR_CgaCtaId ;  /* 0x00000000000f7919 */ /* 0x004e220000008800 */
[----:B-1-3--:R-:W-:-:S04]  /*1100*/  MOV R12, 0x400 ;  /* 0x00000400000c7802 */ /* 0x00afc80000000f00 */
[----:B------:R-:W-:-:S04]  /*1110*/  IADD3 R12, PT, PT, R12, 0x180, RZ ;  /* 0x000001800c0c7810 */ /* 0x000fc80007ffe0ff */
[----:B0---4-:R-:W-:-:S07]  /*1120*/  LEA R14, R15, R12, 0x18 ;  /* 0x0000000c0f0e7211 */ /* 0x011fce00078ec0ff */
.L_x_11694:
        /* <DEDUP_REMOVED lines=11> */
.L_x_11691:
[----:B------:R-:W-:Y:S05]  /*11e0*/  BSYNC.RECONVERGENT B0 ;  /* 0x0000000000007941 */ /* 0x000fea0003800200 */
.L_x_11690:
        /* <DEDUP_REMOVED lines=52> */
.L_x_11696:
        /* <DEDUP_REMOVED lines=18> */
.L_x_11701:
        /* <DEDUP_REMOVED lines=8> */
.L_x_11710:
[----:B-1-3--:R-:W-:Y:S01]  /*16d0*/  IMAD R20, R10, R21, RZ ;  /* 0x000000150a147224 */ /* 0x00afe200078e02ff */
[----:B------:R-:W-:Y:S06]  /*16e0*/  @!P1 BRA `(.L_x_11699) ;  /* 0x0000000000309947 */ /* 0x000fec0003800000 */
[----:B------:R-:W-:-:S03]  /*16f0*/  UMOV UR6, 0xffffffff ;  /* 0xffffffff00067882 */ /* 0x000fc60000000000 */
[----:B------:R-:W-:Y:S05]  /*1700*/  BRA.DIV UR6, `(.L_x_11700) ;  /* 0x0000001206507947 */ /* 0x000fea000b800000 */
[----:B------:R-:W-:-:S05]  /*1710*/  IMAD.U32 R21, RZ, RZ, UR5 ;  /* 0x00000005ff157e24 */ /* 0x000fca000f8e00ff */
[----:B0-----:R0:W1:Y:S02]  /*1720*/  SHFL.IDX PT, R19, R19, R14, R21 ;  /* 0x0000000e13137389 */ /* 0x00106400000e0015 */
.L_x_11713:
[----:B-12---:R-:W-:Y:S01]  /*1730*/  IMAD R20, R11, R19, R20 ;  /* 0x000000130b147224 */ /* 0x006fe200078e0214 */
[----:B------:R-:W-:Y:S06]  /*1740*/  BRA `(.L_x_11699) ;  /* 0x0000000000187947 */ /* 0x000fec0003800000 */
.L_x_11697:
[----:B------:R-:W-:Y:S01]  /*1750*/  @P1 IMAD R21, R16, 0x4, R21 ;  /* 0x0000000410151824 */ /* 0x000fe200078e0215 */
[----:B------:R-:W-:Y:S01]  /*1760*/  ISETP.LT.AND P3, PT, RZ, UR15, PT ;  /* 0x0000000fff007c0c */ /* 0x000fe2000bf61270 */
[----:B01----:R-:W-:-:S04]  /*1770*/  IMAD R19, R10, R19, RZ ;  /* 0x000000130a137224 */ /* 0x003fc800078e02ff */
[----:B------:R-:W2:Y:S01]  /*1780*/  @P1 LDS R21, [R21+0x4] ;  /* 0x0000040015151984 */ /* 0x000ea20000000800 */
[----:B------:R-:W-:-:S05]  /*1790*/  SEL R20, R19, RZ, P3 ;  /* 0x000000ff13147207 */ /* 0x000fca0001800000 */
[----:B--2---:R-:W-:-:S07]  /*17a0*/  @P1 IMAD R20, R11, R21, R20 ;  /* 0x000000150b141224 */ /* 0x004fce00078e0214 */
.L_x_11699:
        /* <DEDUP_REMOVED lines=8> */
.L_x_11695:
        /* <DEDUP_REMOVED lines=123> */
.L_x_11705:
[----:B------:R-:W-:Y:S05]  /*1fe0*/  BSYNC.RECONVERGENT B1 ;  /* 0x0000000000017941 */ /* 0x000fea0003800200 */
.L_x_11704:
        /* <DEDUP_REMOVED lines=13> */
.L_x_11706:
        /* <DEDUP_REMOVED lines=105> */
.L_x_11703:
[----:B------:R-:W-:Y:S05]  /*2750*/  BSYNC.RECONVERGENT B0 ;  /* 0x0000000000007941 */ /* 0x000fea0003800200 */
.L_x_11702:
[----:B------:R-:W-:Y:S02]  /*2760*/  USHF.L.U32 UR6, UR13, 0x3, URZ ;  /* 0x000000030d067899 */ /* 0x000fe400080006ff */
[----:B------:R-:W-:-:S04]  /*2770*/  UIADD3 UR4, UPT, UPT, UR13, UR4, URZ ;  /* 0x000000040d047290 */ /* 0x000fc8000fffe0ff */
[----:B------:R-:W-:-:S09]  /*2780*/  UISETP.GE.U32.AND UP0, UPT, UR4, UR6, UPT ;  /* 0x000000060400728c */ /* 0x000fd2000bf06070 */
[----:B------:R-:W-:Y:S05]  /*2790*/  BRA.U !UP0, `(.L_x_11707) ;  /* 0xffffffe108b07547 */ /* 0x000fea000b83ffff */
[----:B------:R-:W-:Y:S05]  /*27a0*/  EXIT ;  /* 0x000000000000794d */ /* 0x000fea0003800000 */
.L_x_11698:
        /* <DEDUP_REMOVED lines=8> */
.L_x_11709:
[----:B------:R-:W-:Y:S05]  /*2830*/  BSYNC B0 ;  /* 0x0000000000007941 */ /* 0x000fea0003800000 */
.L_x_11708:
[----:B------:R-:W-:Y:S05]  /*2840*/  BRA `(.L_x_11710) ;  /* 0xffffffec00a07947 */ /* 0x000fea000383ffff */
.L_x_11700:
        /* <DEDUP_REMOVED lines=8> */
.L_x_11712:
[----:B------:R-:W-:Y:S05]  /*28d0*/  BSYNC B0 ;  /* 0x0000000000007941 */ /* 0x000fea0003800000 */
.L_x_11711:
[----:B------:R-:W-:Y:S01]  /*28e0*/  MOV R19, R21 ;  /* 0x0000001500137202 */ /* 0x000fe20000000f00 */
[----:B------:R-:W-:Y:S06]  /*28f0*/  BRA `(.L_x_11713) ;  /* 0xffffffec008c7947 */ /* 0x000fec000383ffff */
.L_x_11714:
        /* <DEDUP_REMOVED lines=16> */
.L_x_20577:


//--------------------- .text._Z9cuda_gemmIiLi128ELi8ELi1ELi32ELi64ELi64ELi1EEviiiPT_S1_S1_ii --------------------------
	.section	.text._Z9cuda_gemmIiLi128ELi8ELi1ELi32ELi64ELi64ELi1EEviiiPT_S1_S1_ii,"ax",@progbits
	.align	128
        .global         _Z9cuda_gemmIiLi128ELi8ELi1ELi32ELi64ELi64ELi1EEviiiPT_S1_S1_ii
        .type           _Z9cuda_gemmIiLi128ELi8ELi1ELi32ELi64ELi64ELi1EEviiiPT_S1_S1_ii,@function
        .size           _Z9cuda_gemmIiLi128ELi8ELi1ELi32ELi64ELi64ELi1EEviiiPT_S1_S1_ii,(.L_x_20380 - _Z9cuda_gemmIiLi128ELi8ELi1ELi32ELi64ELi64ELi1EEviiiPT_S1_S1_ii)
        .other          _Z9cuda_gemmIiLi128ELi8ELi1ELi32ELi64ELi64ELi1EEviiiPT_S1_S1_ii,@"STO_CUDA_ENTRY STV_DEFAULT"
_Z9cuda_gemmIiLi128ELi8ELi1ELi32ELi64ELi64ELi1EEviiiPT_S1_S1_ii:
.text._Z9cuda_gemmIiLi128ELi8ELi1ELi32ELi64ELi64ELi1EEviiiPT_S1_S1_ii:
        /* <DEDUP_REMOVED lines=8> */
[----:B------:R-:W-:Y:S05]  /*0080*/  CALL.REL.NOINC `($__internal_90_$__cuda_sm20_div_u16) ;  /* 0x0000001000387944 */ /* 0x000fea0003c00000 */
        /* <DEDUP_REMOVED lines=15> */
.L_x_11717:
        /* <DEDUP_REMOVED lines=13> */
.L_x_11716:
[----:B--2---:R-:W-:Y:S05]  /*0250*/  BSYNC.RECONVERGENT B0 ;  /* 0x0000000000007941 */ /* 0x004fea0003800200 */
.L_x_11715:
[----:B------:R-:W-:Y:S01]  /*0260*/  BSSY.RECONVERGENT B0, `(.L_x_11718) ;  /* 0x0000028000007945 */ /* 0x000fe20003800200 */
[----:B0-----:R-:W-:-:S07]  /*0270*/  LEA R12, R10, R11, 0x18 ;  /* 0x0000000b0a0c7211 */ /* 0x001fce00078ec0ff */
.L_x_11719:
        /* <DEDUP_REMOVED lines=39> */
.L_x_11718:
        /* <DEDUP_REMOVED lines=41> */
.L_x_11735:
        /* <DEDUP_REMOVED lines=27> */
.L_x_11723:
[----:B------:R-:W-:Y:S05]  /*0930*/  BSYNC.RECONVERGENT B1 ;  /* 0x0000000000017941 */ /* 0x000fea0003800200 */
.L_x_11722:
        /* <DEDUP_REMOVED lines=13> */
.L_x_11724:
        /* <DEDUP_REMOVED lines=22> */
.L_x_11721:
[----:B------:R-:W-:Y:S05]  /*0b70*/  BSYNC.RECONVERGENT B0 ;  /* 0x0000000000007941 */ /* 0x000fea0003800200 */
.L_x_11720:
        /* <DEDUP_REMOVED lines=17> */
.L_x_11728:
[----:B------:R-:W-:Y:S05]  /*0c90*/  BSYNC.RECONVERGENT B1 ;  /* 0x0000000000017941 */ /* 0x000fea0003800200 */
.L_x_11727:
[----:B------:R-:W-:Y:S05]  /*0ca0*/  @!P1 BRA `(.L_x_11726) ;  /* 0x0000000000389947 */ /* 0x000fea0003800000 */
[----:B0-----:R-:W0:Y:S01]  /*0cb0*/  S2R R14, SR_CgaCtaId ;  /* 0x00000000000e7919 */ /* 0x001e220000008800 */
[----:B------:R-:W-:-:S04]  /*0cc0*/  MOV R13, 0x400 ;  /* 0x00000400000d7802 */ /* 0x000fc80000000f00 */
[----:B------:R-:W-:-:S04]  /*0cd0*/  IADD3 R13, PT, PT, R13, 0x4180, RZ ;  /* 0x000041800d0d7810 */ /* 0x000fc80007ffe0ff */
[----:B0-----:R-:W-:-:S07]  /*0ce0*/  LEA R17, R14, R13, 0x18 ;  /* 0x0000000d0e117211 */ /* 0x001fce00078ec0ff */
.L_x_11729:
        /* <DEDUP_REMOVED lines=10> */
.L_x_11726:
[----:B------:R-:W-:Y:S05]  /*0d90*/  BSYNC.RECONVERGENT B0 ;  /* 0x0000000000007941 */ /* 0x000fea0003800200 */
.L_x_11725:
        /* <DEDUP_REMOVED lines=27> */
.L_x_11733:
[----:B------:R-:W-:Y:S05]  /*0f50*/  BSYNC.RECONVERGENT B1 ;  /* 0x0000000000017941 */ /* 0x000fea0003800200 */
.L_x_11732:
[----:B------:R-:W-:Y:S05]  /*0f60*/  @!P0 BRA `(.L_x_11731) ;  /* 0x00000000006c8947 */ /* 0x000fea0003800000 */
[----:B------:R-:W5:Y:S01]  /*0f70*/  S2R R25, SR_CgaCtaId ;  /* 0x0000000000197919 */ /* 0x000f620000008800 */
[----:B-12-4-:R-:W1:Y:S01]  /*0f80*/  LDC.64 R12, c[0x0][0x3a0] ;  /* 0x0000e800ff0c7b82 */ /* 0x016e620000000a00 */
[----:B0-----:R-:W-:-:S04]  /*0f90*/  MOV R14, 0x400 ;  /* 0x00000400000e7802 */ /* 0x001fc80000000f00 */
[----:B------:R-:W-:-:S04]  /*0fa0*/  IADD3 R14, PT, PT, R14, 0x4180, RZ ;  /* 0x000041800e0e7810 */ /* 0x000fc80007ffe0ff */
[----:B-----5:R-:W-:-:S07]  /*0fb0*/  LEA R25, R25, R14, 0x18 ;  /* 0x0000000e19197211 */ /* 0x020fce00078ec0ff */
.L_x_11734:
        /* <DEDUP_REMOVED lines=22> */
.L_x_11731:
[----:B------:R-:W-:Y:S05]  /*1120*/  BSYNC.RECONVERGENT B0 ;  /* 0x0000000000007941 */ /* 0x000fea0003800200 */
.L_x_11730:
[----:B------:R-:W-:-:S05]  /*1130*/  IMAD.IADD R9, R3, 0x1, R9 ;  /* 0x0000000103097824 */ /* 0x000fca00078e0209 */
[----:B------:R-:W-:-:S13]  /*1140*/  ISETP.GE.U32.AND P0, PT, R9, R4, PT ;  /* 0x000000040900720c */ /* 0x000fda0003f06070 */
[----:B------:R-:W-:Y:S05]  /*1150*/  @!P0 BRA `(.L_x_11735) ;  /* 0xfffffff400888947 */ /* 0x000fea000383ffff */
[----:B------:R-:W-:Y:S05]  /*1160*/  EXIT ;  /* 0x000000000000794d */ /* 0x000fea0003800000 */
        .weak           $__internal_90_$__cuda_sm20_div_u16
        .type           $__internal_90_$__cuda_sm20_div_u16,@function
        .size           $__internal_90_$__cuda_sm20_div_u16,(.L_x_20380 - $__internal_90_$__cuda_sm20_div_u16)
$__internal_90_$__cuda_sm20_div_u16:
        /* <DEDUP_REMOVED lines=18> */
[----:B------:R-:W-:Y:S06]  /*1290*/  RET.REL.NODEC R4 `(_Z9cuda_gemmIiLi128ELi8ELi1ELi32ELi64ELi64ELi1EEviiiPT_S1_S1_ii) ;  /* 0xffffffec04587950 */ /* 0x000fec0003c3ffff */
.L_x_11736:
        /* <DEDUP_REMOVED lines=14> */
.L_x_20380:


//--------------------- .text._Z9cuda_gemmIiLi128ELi8ELi1ELi32ELi64ELi64ELi0EEviiiPT_S1_S1_ii --------------------------
	.section	.text._Z9cuda_gemmIiLi128ELi8ELi1ELi32ELi64ELi64ELi0EEviiiPT_S1_S1_ii,"ax",@progbits
	.align	128
        .global         _Z9cuda_gemmIiLi128ELi8ELi1ELi32ELi64ELi64ELi0EEviiiPT_S1_S1_ii
        .type           _Z9cuda_gemmIiLi128ELi8ELi1ELi32ELi64ELi64ELi0EEviiiPT_S1_S1_ii,@function
        .size           _Z9cuda_gemmIiLi128ELi8ELi1ELi32ELi64ELi64ELi0EEviiiPT_S1_S1_ii,(.L_x_20579 - _Z9cuda_gemmIiLi128ELi8ELi1ELi32ELi64ELi64ELi0EEviiiPT_S1_S1_ii)
        .other          _Z9cuda_gemmIiLi128ELi8ELi1ELi32ELi64ELi64ELi0EEviiiPT_S1_S1_ii,@"STO_CUDA_ENTRY STV_DEFAULT"
_Z9cuda_gemmIiLi128ELi8ELi1ELi32ELi64ELi64ELi0EEviiiPT_S1_S1_ii:
.text._Z9cuda_gemmIiLi128ELi8ELi1ELi32ELi64ELi64ELi0EEviiiPT_S1_S1_ii:
        /* <DEDUP_REMOVED lines=41> */
.L_x_11739:
        /* <DEDUP_REMOVED lines=25> */
.L_x_11738:
[----:B------:R-:W-:Y:S05]  /*0420*/  BSYNC.RECONVERGENT B0 ;  /* 0x0000000000007941 */ /* 0x000fea0003800200 */
.L_x_11737:
        /* <DEDUP_REMOVED lines=88> */
.L_x_11932:
        /* <DEDUP_REMOVED lines=41> */
.L_x_11743:
[----:B------:R-:W-:Y:S05]  /*0c40*/  BSYNC.RECONVERGENT B1 ;  /* 0x0000000000017941 */ /* 0x000fea0003800200 */
.L_x_11742:
        /* <DEDUP_REMOVED lines=12> */
.L_x_11744:
        /* <DEDUP_REMOVED lines=24> */
.L_x_11741:
[----:B------:R-:W-:Y:S05]  /*0e90*/  BSYNC.RECONVERGENT B0 ;  /* 0x0000000000007941 */ /* 0x000fea0003800200 */
.L_x_11740:
        /* <DEDUP_REMOVED lines=19> */
.L_x_11748:
[----:B------:R-:W-:Y:S05]  /*0fd0*/  BSYNC.RECONVERGENT B1 ;  /* 0x0000000000017941 */ /* 0x000fea0003800200 */
.L_x_11747:
[----:B------:R-:W-:Y:S05]  /*0fe0*/  @!P1 BRA `(.L_x_11746) ;  /* 0x00000000003c9947 */ /* 0x000fea0003800000 */
[----:B01-3--:R-:W0:Y:S01]  /*0ff0*/  S2R R48, SR_CgaCtaId ;  /* 0x0000000000307919 */ /* 0x00be220000008800 */
[----:B------:R-:W-:-:S05]  /*1000*/  MOV R41, 0x400 ;  /* 0x0000040000297802 */ /* 0x000fca0000000f00 */
[----:B------:R-:W-:-:S05]  /*1010*/  VIADD R41, R41, 0x4180 ;  /* 0x0000418029297836 */ /* 0x000fca0000000000 */
[----:B0-----:R-:W-:-:S07]  /*1020*/  LEA R49, R48, R41, 0x18 ;  /* 0x0000002930317211 */ /* 0x001fce00078ec0ff */
.L_x_11749:
        /* <DEDUP_REMOVED lines=11> */
.L_x_11746:
[----:B------:R-:W-:Y:S05]  /*10e0*/  BSYNC.RECONVERGENT B0 ;  /* 0x0000000000007941 */ /* 0x000fea0003800200 */
.L_x_11745:
        /* <DEDUP_REMOVED lines=125> */
.L_x_11786:
        /* <DEDUP_REMOVED lines=30> */
.L_x_11752:
        /* <DEDUP_REMOVED lines=8> */
.L_x_11753:
        /* <DEDUP_REMOVED lines=8> */
.L_x_11754:
        /* <DEDUP_REMOVED lines=8> */
.L_x_11755:
        /* <DEDUP_REMOVED lines=8> */
.L_x_11756:
        /* <DEDUP_REMOVED lines=9> */
.L_x_11757:
        /* <DEDUP_REMOVED lines=9> */
.L_x_11758:
        /* <DEDUP_REMOVED lines=9> */
.L_x_11759:
        /* <DEDUP_REMOVED lines=9> */
.L_x_11760:
        /* <DEDUP_REMOVED lines=9> */
.L_x_11761:
        /* <DEDUP_REMOVED lines=9> */
.L_x_11762:
        /* <DEDUP_REMOVED lines=9> */
.L_x_11763:
        /* <DEDUP_REMOVED lines=9> */
.L_x_11764:
        /* <DEDUP_REMOVED lines=9> */
.L_x_11765:
        /* <DEDUP_REMOVED lines=9> */
.L_x_11766:
        /* <DEDUP_REMOVED lines=9> */
.L_x_11767:
        /* <DEDUP_REMOVED lines=9> */
.L_x_11768:
        /* <DEDUP_REMOVED lines=9> */
.L_x_11769:
        /* <DEDUP_REMOVED lines=9> */
.L_x_11770:
        /* <DEDUP_REMOVED lines=9> */
.L_x_11771:
        /* <DEDUP_REMOVED lines=9> */
.L_x_11772:
        /* <DEDUP_REMOVED lines=9> */
.L_x_11773:
        /* <DEDUP_REMOVED lines=9> */
.L_x_11774:
        /* <DEDUP_REMOVED lines=9> */
.L_x_11775:
        /* <DEDUP_REMOVED lines=9> */
.L_x_11776:
        /* <DEDUP_REMOVED lines=9> */
.L_x_11777:
        /* <DEDUP_REMOVED lines=9> */
.L_x_11778:
        /* <DEDUP_REMOVED lines=9> */
.L_x_11779:
        /* <DEDUP_REMOVED lines=9> */
.L_x_11780:
        /* <DEDUP_REMOVED lines=9> */
.L_x_11781:
        /* <DEDUP_REMOVED lines=8> */
.L_x_11782:
        /* <DEDUP_REMOVED lines=42> */
.L_x_11785:
        /* <DEDUP_REMOVED lines=132> */
.L_x_11784:
[----:B------:R-:W-:Y:S05]  /*3610*/  BSYNC.RECONVERGENT B0 ;  /* 0x0000000000007941 */ /* 0x000fea0003800200 */
.L_x_11783:
[----:B------:R-:W-:Y:S01]  /*3620*/  UPLOP3.LUT UP0, UPT, UPT, UPT, UPT, 0x40, 0x4 ;  /* 0x000000000004789c */ /* 0x000fe20003f0e870 */
[----:B------:R-:W-:Y:S01]  /*3630*/  UMOV UR4, 0x20 ;  /* 0x0000002000047882 */ /* 0x000fe20000000000 */
[----:B------:R-:W-:Y:S09]  /*3640*/  BRA.U UP1, `(.L_x_11786) ;  /* 0xffffffe1019c7547 */ /* 0x000ff2000b83ffff */
[----:B------:R-:W-:Y:S05]  /*3650*/  BRA `(.L_x_11750) ;  /* 0x0000003000ac7947 */ /* 0x000fea0003800000 */
.L_x_11751:
        /* <DEDUP_REMOVED lines=151> */
.L_x_11926:
        /* <DEDUP_REMOVED lines=113> */
.L_x_11788:
[----:B------:R-:W-:Y:S05]  /*46e0*/  BSYNC.RECONVERGENT B0 ;  /* 0x0000000000007941 */ /* 0x000fea0003800200 */
.L_x_11787:
        /* <DEDUP_REMOVED lines=13> */
.L_x_11790:
[----:B------:R-:W-:Y:S05]  /*47c0*/  BSYNC.RECONVERGENT B0 ;  /* 0x0000000000007941 */ /* 0x000fea0003800200 */
.L_x_11789:
        /* <DEDUP_REMOVED lines=13> */
.L_x_11792:
[----:B------:R-:W-:Y:S05]  /*48a0*/  BSYNC.RECONVERGENT B0 ;  /* 0x0000000000007941 */ /* 0x000fea0003800200 */
.L_x_11791:
        /* <DEDUP_REMOVED lines=13> */
.L_x_11794:
[----:B------:R-:W-:Y:S05]  /*4980*/  BSYNC.RECONVERGENT B0 ;  /* 0x0000000000007941 */ /* 0x000fea0003800200 */
.L_x_11793:
        /* <DEDUP_REMOVED lines=13> */
.L_x_11796:
[----:B------:R-:W-:Y:S05]  /*4a60*/  BSYNC.RECONVERGENT B0 ;  /* 0x0000000000007941 */ /* 0x000fea0003800200 */
.L_x_11795:
        /* <DEDUP_REMOVED lines=13> */
.L_x_11798:
[----:B------:R-:W-:Y:S05]  /*4b40*/  BSYNC.RECONVERGENT B0 ;  /* 0x0000000000007941 */ /* 0x000fea0003800200 */
.L_x_11797:
        /* <DEDUP_REMOVED lines=13> */
.L_x_11800:
[----:B------:R-:W-:Y:S05]  /*4c20*/  BSYNC.RECONVERGENT B0 ;  /* 0x0000000000007941 */ /* 0x000fea0003800200 */
.L_x_11799:
        /* <DEDUP_REMOVED lines=13> */
.L_x_11802:
[----:B------:R-:W-:Y:S05]  /*4d00*/  BSYNC.RECONVERGENT B0 ;  /* 0x0000000000007941 */ /* 0x000fea0003800200 */
.L_x_11801:
        /* <DEDUP_REMOVED lines=13> */
.L_x_11804:
[----:B------:R-:W-:Y:S05]  /*4de0*/  BSYNC.RECONVERGENT B0 ;  /* 0x0000000000007941 */ /* 0x000fea0003800200 */
.L_x_11803:
        /* <DEDUP_REMOVED lines=13> */
.L_x_11806:
[----:B------:R-:W-:Y:S05]  /*4ec0*/  BSYNC.RECONVERGENT B0 ;  /* 0x0000000000007941 */ /* 0x000fea0003800200 */
.L_x_11805:
        /* <DEDUP_REMOVED lines=13> */
.L_x_11808:
[----:B------:R-:W-:Y:S05]  /*4fa0*/  BSYNC.RECONVERGENT B0 ;  /* 0x0000000000007941 */ /* 0x000fea0003800200 */
.L_x_11807:
        /* <DEDUP_REMOVED lines=13> */
.L_x_11810:
[----:B------:R-:W-:Y:S05]  /*5080*/  BSYNC.RECONVERGENT B0 ;  /* 0x0000000000007941 */ /* 0x000fea0003800200 */
.L_x_11809:
        /* <DEDUP_REMOVED lines=13> */
.L_x_11812:
[----:B------:R-:W-:Y:S05]  /*5160*/  BSYNC.RECONVERGENT B0 ;  /* 0x0000000000007941 */ /* 0x000fea0003800200 */
.L_x_11811:
        /* <DEDUP_REMOVED lines=13> */
.L_x_11814:
[----:B------:R-:W-:Y:S05]  /*5240*/  BSYNC.RECONVERGENT B0 ;  /* 0x0000000000007941 */ /* 0x000fea0003800200 */
.L_x_11813:
        /* <DEDUP_REMOVED lines=13> */
.L_x_11816:
[----:B------:R-:W-:Y:S05]  /*5320*/  BSYNC.RECONVERGENT B0 ;  /* 0x0000000000007941 */ /* 0x000fea0003800200 */
.L_x_11815:
        /* <DEDUP_REMOVED lines=13> */
.L_x_11818:
[----:B------:R-:W-:Y:S05]  /*5400*/  BSYNC.RECONVERGENT B0 ;  /* 0x0000000000007941 */ /* 0x000fea0003800200 */
.L_x_11817:
        /* <DEDUP_REMOVED lines=13> */
.L_x_11820:
[----:B------:R-:W-:Y:S05]  /*54e0*/  BSYNC.RECONVERGENT B0 ;  /* 0x0000000000007941 */ /* 0x000fea0003800200 */
.L_x_11819:
        /* <DEDUP_REMOVED lines=13> */
.L_x_11822:
[----:B------:R-:W-:Y:S05]  /*55c0*/  BSYNC.RECONVERGENT B0 ;  /* 0x0000000000007941 */ /* 0x000fea0003800200 */
.L_x_11821:
        /* <DEDUP_REMOVED lines=13> */
.L_x_11824:
[----:B------:R-:W-:Y:S05]  /*56a0*/  BSYNC.RECONVERGENT B0 ;  /* 0x0000000000007941 */ /* 0x000fea0003800200 */
.L_x_11823:
        /* <DEDUP_REMOVED lines=13> */
.L_x_11826:
[----:B------:R-:W-:Y:S05]  /*5780*/  BSYNC.RECONVERGENT B0 ;  /* 0x0000000000007941 */ /* 0x000fea0003800200 */
.L_x_11825:
        /* <DEDUP_REMOVED lines=13> */
.L_x_11925:
        /* <DEDUP_REMOVED lines=8> */
.L_x_11935:
[----:B01----:R-:W-:-:S07]  /*58e0*/  IMAD R77, R40, R77, RZ ;  /* 0x0000004d284d7224 */ /* 0x003fce00078e02ff */
.L_x_11830:
[----:B------:R-:W-:Y:S05]  /*58f0*/  BSYNC B1 ;  /* 0x0000000000017941 */ /* 0x000fea0003800000 */
.L_x_11829:
[----:B------:R-:W-:Y:S04]  /*5900*/  BSSY B1, `(.L_x_11832) ;  /* 0x0000006000017945 */ /* 0x000fe80003800000 */
[----:B------:R-:W-:Y:S05]  /*5910*/  @!P4 BRA `(.L_x_11833) ;  /* 0x000000000010c947 */ /* 0x000fea0003800000 */
[----:B------:R-:W-:-:S03]  /*5920*/  UMOV UR4, 0xffffffff ;  /* 0xffffffff00047882 */ /* 0x000fc60000000000 */
[----:B------:R-:W-:Y:S05]  /*5930*/  BRA.DIV UR4, `(.L_x_11834) ;  /* 0x0000002204087947 */ /* 0x000fea000b800000 */
[----:B0-----:R0:W0:Y:S02]  /*5940*/  SHFL.IDX PT, R112, R75, R48, R45 ;  /* 0x000000304b707389 */ /* 0x00102400000e002d */
.L_x_11938:
[----:B0-2---:R-:W-:-:S07]  /*5950*/  IMAD R77, R39, R112, R77 ;  /* 0x00000070274d7224 */ /* 0x005fce00078e024d */
.L_x_11833:
[----:B------:R-:W-:Y:S05]  /*5960*/  BSYNC B1 ;  /* 0x0000000000017941 */ /* 0x000fea0003800000 */
.L_x_11832:
[----:B------:R-:W-:Y:S04]  /*5970*/  BSSY B1, `(.L_x_11835) ;  /* 0x0000006000017945 */ /* 0x000fe80003800000 */
[----:B------:R-:W-:Y:S05]  /*5980*/  @!P3 BRA `(.L_x_11836) ;  /* 0x000000000010b947 */ /* 0x000fea0003800000 */
[----:B------:R-:W-:-:S03]  /*5990*/  UMOV UR4, 0xffffffff ;  /* 0xffffffff00047882 */ /* 0x000fc60000000000 */
[----:B------:R-:W-:Y:S05]  /*59a0*/  BRA.DIV UR4, `(.L_x_11837) ;  /* 0x0000002204107947 */ /* 0x000fea000b800000 */
[----:B0-----:R0:W0:Y:S02]  /*59b0*/  SHFL.IDX PT, R79, R75, R50, R45 ;  /* 0x000000324b4f7389 */ /* 0x00102400000e002d */
.L_x_11941:
[----:B0--3--:R-:W-:-:S07]  /*59c0*/  IMAD R77, R38, R79, R77 ;  /* 0x0000004f264d7224 */ /* 0x009fce00078e024d */
.L_x_11836:
[----:B------:R-:W-:Y:S05]  /*59d0*/  BSYNC B1 ;  /* 0x0000000000017941 */ /* 0x000fea0003800000 */
.L_x_11835:
[----:B------:R-:W-:Y:S04]  /*59e0*/  BSSY B1, `(.L_x_11838) ;  /* 0x0000006000017945 */ /* 0x000fe80003800000 */
[----:B------:R-:W-:Y:S05]  /*59f0*/  @!P2 BRA `(.L_x_11839) ;  /* 0x000000000010a947 */ /* 0x000fea0003800000 */
[----:B------:R-:W-:-:S03]  /*5a00*/  UMOV UR4, 0xffffffff ;  /* 0xffffffff00047882 */ /* 0x000fc60000000000 */
[----:B------:R-:W-:Y:S05]  /*5a10*/  BRA.DIV UR4, `(.L_x_11840) ;  /* 0x0000002204147947 */ /* 0x000fea000b800000 */
[----:B0-----:R0:W0:Y:S02]  /*5a20*/  SHFL.IDX PT, R112, R75, R52, R45 ;  /* 0x000000344b707389 */ /* 0x00102400000e002d */
.L_x_11944:
[----:B0---4-:R-:W-:-:S07]  /*5a30*/  IMAD R77, R37, R112, R77 ;  /* 0x00000070254d7224 */ /* 0x011fce00078e024d */
.L_x_11839:
[----:B------:R-:W-:Y:S05]  /*5a40*/  BSYNC B1 ;  /* 0x0000000000017941 */ /* 0x000fea0003800000 */
.L_x_11838:
[----:B------:R-:W-:Y:S04]  /*5a50*/  BSSY B1, `(.L_x_11841) ;  /* 0x0000006000017945 */ /* 0x000fe80003800000 */
[----:B------:R-:W-:Y:S05]  /*5a60*/  @!P6 BRA `(.L_x_11842) ;  /* 0x000000000010e947 */ /* 0x000fea0003800000 */
[----:B------:R-:W-:-:S03]  /*5a70*/  UMOV UR4, 0xffffffff ;  /* 0xffffffff00047882 */ /* 0x000fc60000000000 */
[----:B------:R-:W-:Y:S05]  /*5a80*/  BRA.DIV UR4, `(.L_x_11843) ;  /* 0x00000022041c7947 */ /* 0x000fea000b800000 */
[----:B0-----:R0:W0:Y:S02]  /*5a90*/  SHFL.IDX PT, R79, R75, R54, R45 ;  /* 0x000000364b4f7389 */ /* 0x00102400000e002d */
.L_x_11947:
[----:B0-----:R-:W-:-:S07]  /*5aa0*/  IMAD R77, R36, R79, R77 ;  /* 0x0000004f244d7224 */ /* 0x001fce00078e024d */
.L_x_11842:
[----:B------:R-:W-:Y:S05]  /*5ab0*/  BSYNC B1 ;  /* 0x0000000000017941 */ /* 0x000fea0003800000 */
.L_x_11841:
[----:B------:R-:W-:Y:S01]  /*5ac0*/  ISETP.GE.AND P0, PT, R81, 0x6, PT ;  /* 0x000000065100780c */ /* 0x000fe20003f06270 */
[----:B------:R-:W-:-:S12]  /*5ad0*/  BSSY B1, `(.L_x_11844) ;  /* 0x0000006000017945 */ /* 0x000fd80003800000 */
[----:B------:R-:W-:Y:S05]  /*5ae0*/  @!P0 BRA `(.L_x_11845) ;  /* 0x0000000000108947 */ /* 0x000fea0003800000 */
[----:B------:R-:W-:-:S03]  /*5af0*/  UMOV UR4, 0xffffffff ;  /* 0xffffffff00047882 */ /* 0x000fc60000000000 */
[----:B------:R-:W-:Y:S05]  /*5b00*/  BRA.DIV UR4, `(.L_x_11846) ;  /* 0x00000022041c7947 */ /* 0x000fea000b800000 */
[----:B0-----:R0:W0:Y:S02]  /*5b10*/  SHFL.IDX PT, R112, R75, R56, R45 ;  /* 0x000000384b707389 */ /* 0x00102400000e002d */
.L_x_11950:
[----:B0-----:R-:W-:-:S07]  /*5b20*/  IMAD R77, R35, R112, R77 ;  /* 0x00000070234d7224 */ /* 0x001fce00078e024d */
.L_x_11845:
[----:B------:R-:W-:Y:S05]  /*5b30*/  BSYNC B1 ;  /* 0x0000000000017941 */ /* 0x000fea0003800000 */
.L_x_11844:
[----:B------:R-:W-:Y:S01]  /*5b40*/  ISETP.GE.AND P0, PT, R81, 0x7, PT ;  /* 0x000000075100780c */ /* 0x000fe20003f06270 */
[----:B------:R-:W-:-:S12]  /*5b50*/  BSSY B1, `(.L_x_11847) ;  /* 0x0000006000017945 */ /* 0x000fd80003800000 */
[----:B------:R-:W-:Y:S05]  /*5b60*/  @!P0 BRA `(.L_x_11848) ;  /* 0x0000000000108947 */ /* 0x000fea0003800000 */
[----:B------:R-:W-:-:S03]  /*5b70*/  UMOV UR4, 0xffffffff ;  /* 0xffffffff00047882 */ /* 0x000fc60000000000 */
[----:B------:R-:W-:Y:S05]  /*5b80*/  BRA.DIV UR4, `(.L_x_11849) ;  /* 0x0000002204207947 */ /* 0x000fea000b800000 */
[----:B0-----:R0:W0:Y:S02]  /*5b90*/  SHFL.IDX PT, R79, R75, R58, R45 ;  /* 0x0000003a4b4f7389 */ /* 0x00102400000e002d */
.L_x_11953:
[----:B0-----:R-:W-:-:S07]  /*5ba0*/  IMAD R77, R34, R79, R77 ;  /* 0x0000004f224d7224 */ /* 0x001fce00078e024d */
.L_x_11848:
[----:B------:R-:W-:Y:S05]  /*5bb0*/  BSYNC B1 ;  /* 0x0000000000017941 */ /* 0x000fea0003800000 */
.L_x_11847:
[----:B------:R-:W-:Y:S01]  /*5bc0*/  ISETP.GE.AND P0, PT, R81, 0x8, PT ;  /* 0x000000085100780c */ /* 0x000fe20003f06270 */
[----:B------:R-:W-:-:S12]  /*5bd0*/  BSSY B1, `(.L_x_11850) ;  /* 0x0000006000017945 */ /* 0x000fd80003800000 */
[----:B------:R-:W-:Y:S05]  /*5be0*/  @!P0 BRA `(.L_x_11851) ;  /* 0x0000000000108947 */ /* 0x000fea0003800000 */
[----:B------:R-:W-:-:S03]  /*5bf0*/  UMOV UR4, 0xffffffff ;  /* 0xffffffff00047882 */ /* 0x000fc60000000000 */
[----:B------:R-:W-:Y:S05]  /*5c00*/  BRA.DIV UR4, `(.L_x_11852) ;  /* 0x0000002204207947 */ /* 0x000fea000b800000 */
[----:B0-----:R0:W0:Y:S02]  /*5c10*/  SHFL.IDX PT, R112, R75, R60, R45 ;  /* 0x0000003c4b707389 */ /* 0x00102400000e002d */
.L_x_11956:
[----:B0-----:R-:W-:-:S07]  /*5c20*/  IMAD R77, R33, R112, R77 ;  /* 0x00000070214d7224 */ /* 0x001fce00078e024d */
.L_x_11851:
[----:B------:R-:W-:Y:S05]  /*5c30*/  BSYNC B1 ;  /* 0x0000000000017941 */ /* 0x000fea0003800000 */
.L_x_11850:
[----:B------:R-:W-:Y:S01]  /*5c40*/  ISETP.GE.AND P0, PT, R81, 0x9, PT ;  /* 0x000000095100780c */ /* 0x000fe20003f06270 */
[----:B------:R-:W-:-:S12]  /*5c50*/  BSSY B1, `(.L_x_11853) ;  /* 0x0000006000017945 */ /* 0x000fd80003800000 */
[----:B------:R-:W-:Y:S05]  /*5c60*/  @!P0 BRA `(.L_x_11854) ;  /* 0x0000000000108947 */ /* 0x000fea0003800000 */
[----:B------:R-:W-:-:S03]  /*5c70*/  UMOV UR4, 0xffffffff ;  /* 0xffffffff00047882 */ /* 0x000fc60000000000 */
[----:B------:R-:W-:Y:S05]  /*5c80*/  BRA.DIV UR4, `(.L_x_11855) ;  /* 0x0000002204247947 */ /* 0x000fea000b800000 */
[----:B0-----:R0:W0:Y:S02]  /*5c90*/  SHFL.IDX PT, R79, R75, R62, R45 ;  /* 0x0000003e4b4f7389 */ /* 0x00102400000e002d */
.L_x_11959:
[----:B0-----:R-:W-:-:S07]  /*5ca0*/  IMAD R77, R32, R79, R77 ;  /* 0x0000004f204d7224 */ /* 0x001fce00078e024d */
.L_x_11854:
[----:B------:R-:W-:Y:S05]  /*5cb0*/  BSYNC B1 ;  /* 0x0000000000017941 */ /* 0x000fea0003800000 */
.L_x_11853:
[----:B------:R-:W-:Y:S01]  /*5cc0*/  ISETP.GE.AND P0, PT, R81, 0xa, PT ;  /* 0x0000000a5100780c */ /* 0x000fe20003f06270 */
[----:B------:R-:W-:-:S12]  /*5cd0*/  BSSY B1, `(.L_x_11856) ;  /* 0x0000006000017945 */ /* 0x000fd80003800000 */
[----:B------:R-:W-:Y:S05]  /*5ce0*/  @!P0 BRA `(.L_x_11857) ;  /* 0x0000000000108947 */ /* 0x000fea0003800000 */
[----:B------:R-:W-:-:S03]  /*5cf0*/  UMOV UR4, 0xffffffff ;  /* 0xffffffff00047882 */ /* 0x000fc60000000000 */
[----:B------:R-:W-:Y:S05]  /*5d00*/  BRA.DIV UR4, `(.L_x_11858) ;  /* 0x0000002204247947 */ /* 0x000fea000b800000 */
[----:B0-----:R0:W0:Y:S02]  /*5d10*/  SHFL.IDX PT, R112, R75, R64, R45 ;  /* 0x000000404b707389 */ /* 0x00102400000e002d */
.L_x_11962:
[----:B0-----:R-:W-:-:S07]  /*5d20*/  IMAD R77, R31, R112, R77 ;  /* 0x000000701f4d7224 */ /* 0x001fce00078e024d */
.L_x_11857:
[----:B------:R-:W-:Y:S05]  /*5d30*/  BSYNC B1 ;  /* 0x0000000000017941 */ /* 0x000fea0003800000 */
.L_x_11856:
[----:B------:R-:W-:Y:S01]  /*5d40*/  ISETP.GE.AND P0, PT, R81, 0xb, PT ;  /* 0x0000000b5100780c */ /* 0x000fe20003f06270 */
[----:B------:R-:W-:-:S12]  /*5d50*/  BSSY B1, `(.L_x_11859) ;  /* 0x0000006000017945 */ /* 0x000fd80003800000 */
[----:B------:R-:W-:Y:S05]  /*5d60*/  @!P0 BRA `(.L_x_11860) ;  /* 0x0000000000108947 */ /* 0x000fea0003800000 */
[----:B------:R-:W-:-:S03]  /*5d70*/  UMOV UR4, 0xffffffff ;  /* 0xffffffff00047882 */ /* 0x000fc60000000000 */
[----:B------:R-:W-:Y:S05]  /*5d80*/  BRA.DIV UR4, `(.L_x_11861) ;  /* 0x0000002204287947 */ /* 0x000fea000b800000 */
[----:B0-----:R0:W0:Y:S02]  /*5d90*/  SHFL.IDX PT, R79, R75, R66, R45 ;  /* 0x000000424b4f7389 */ /* 0x00102400000e002d */
.L_x_11965:
[----:B0-----:R-:W-:-:S07]  /*5da0*/  IMAD R77, R30, R79, R77 ;  /* 0x0000004f1e4d7224 */ /* 0x001fce00078e024d */
.L_x_11860:
[----:B------:R-:W-:Y:S05]  /*5db0*/  BSYNC B1 ;  /* 0x0000000000017941 */ /* 0x000fea0003800000 */
.L_x_11859:
[----:B------:R-:W-:Y:S01]  /*5dc0*/  ISETP.GE.AND P0, PT, R81, 0xc, PT ;  /* 0x0000000c5100780c */ /* 0x000fe20003f06270 */
[----:B------:R-:W-:-:S12]  /*5dd0*/  BSSY B1, `(.L_x_11862) ;  /* 0x0000006000017945 */ /* 0x000fd80003800000 */
[----:B------:R-:W-:Y:S05]  /*5de0*/  @!P0 BRA `(.L_x_11863) ;  /* 0x0000000000108947 */ /* 0x000fea0003800000 */
[----:B------:R-:W-:-:S03]  /*5df0*/  UMOV UR4, 0xffffffff ;  /* 0xffffffff00047882 */ /* 0x000fc60000000000 */
[----:B------:R-:W-:Y:S05]  /*5e00*/  BRA.DIV UR4, `(.L_x_11864) ;  /* 0x0000002204287947 */ /* 0x000fea000b800000 */
[----:B0-----:R0:W0:Y:S02]  /*5e10*/  SHFL.IDX PT, R112, R75, R68, R45 ;  /* 0x000000444b707389 */ /* 0x00102400000e002d */
.L_x_11968:
[----:B0-----:R-:W-:-:S07]  /*5e20*/  IMAD R77, R29, R112, R77 ;  /* 0x000000701d4d7224 */ /* 0x001fce00078e024d */
.L_x_11863:
[----:B------:R-:W-:Y:S05]  /*5e30*/  BSYNC B1 ;  /* 0x0000000000017941 */ /* 0x000fea0003800000 */
.L_x_11862:
[----:B------:R-:W-:Y:S01]  /*5e40*/  ISETP.GE.AND P0, PT, R81, 0xd, PT ;  /* 0x0000000d5100780c */ /* 0x000fe20003f06270 */
[----:B------:R-:W-:-:S12]  /*5e50*/  BSSY B1, `(.L_x_11865) ;  /* 0x0000006000017945 */ /* 0x000fd80003800000 */
[----:B------:R-:W-:Y:S05]  /*5e60*/  @!P0 BRA `(.L_x_11866) ;  /* 0x0000000000108947 */ /* 0x000fea0003800000 */
[----:B------:R-:W-:-:S03]  /*5e70*/  UMOV UR4, 0xffffffff ;  /* 0xffffffff00047882 */ /* 0x000fc60000000000 */
[----:B------:R-:W-:Y:S05]  /*5e80*/  BRA.DIV UR4, `(.L_x_11867) ;  /* 0x00000022042c7947 */ /* 0x000fea000b800000 */
[----:B0-----:R0:W0:Y:S02]  /*5e90*/  SHFL.IDX PT, R79, R75, R70, R45 ;  /* 0x000000464b4f7389 */ /* 0x00102400000e002d */
.L_x_11971:
[----:B0-----:R-:W-:-:S07]  /*5ea0*/  IMAD R77, R28, R79, R77 ;  /* 0x0000004f1c4d7224 */ /* 0x001fce00078e024d */
.L_x_11866:
[----:B------:R-:W-:Y:S05]  /*5eb0*/  BSYNC B1 ;  /* 0x0000000000017941 */ /* 0x000fea0003800000 */
.L_x_11865:
[----:B------:R-:W-:Y:S01]  /*5ec0*/  ISETP.GE.AND P0, PT, R81, 0xe, PT ;  /* 0x0000000e5100780c */ /* 0x000fe20003f06270 */
[----:B------:R-:W-:-:S12]  /*5ed0*/  BSSY B1, `(.L_x_11868) ;  /* 0x0000006000017945 */ /* 0x000fd80003800000 */
[----:B------:R-:W-:Y:S05]  /*5ee0*/  @!P0 BRA `(.L_x_11869) ;  /* 0x0000000000108947 */ /* 0x000fea0003800000 */
[----:B------:R-:W-:-:S03]  /*5ef0*/  UMOV UR4, 0xffffffff ;  /* 0xffffffff00047882 */ /* 0x000fc60000000000 */
[----:B------:R-:W-:Y:S05]  /*5f00*/  BRA.DIV UR4, `(.L_x_11870) ;  /* 0x00000022042c7947 */ /* 0x000fea000b800000 */
[----:B0-----:R0:W0:Y:S02]  /*5f10*/  SHFL.IDX PT, R112, R75, R72, R45 ;  /* 0x000000484b707389 */ /* 0x00102400000e002d */
.L_x_11974:
[----:B0-----:R-:W-:-:S07]  /*5f20*/  IMAD R77, R27, R112, R77 ;  /* 0x000000701b4d7224 */ /* 0x001fce00078e024d */
.L_x_11869:
[----:B------:R-:W-:Y:S05]  /*5f30*/  BSYNC B1 ;  /* 0x0000000000017941 */ /* 0x000fea0003800000 */
.L_x_11868:
[----:B------:R-:W-:Y:S01]  /*5f40*/  ISETP.GE.AND P0, PT, R81, 0xf, PT ;  /* 0x0000000f5100780c */ /* 0x000fe20003f06270 */
[----:B------:R-:W-:-:S12]  /*5f50*/  BSSY B1, `(.L_x_11871) ;  /* 0x0000006000017945 */ /* 0x000fd80003800000 */
[----:B------:R-:W-:Y:S05]  /*5f60*/  @!P0 BRA `(.L_x_11872) ;  /* 0x0000000000108947 */ /* 0x000fea0003800000 */
[----:B------:R-:W-:-:S03]  /*5f70*/  UMOV UR4, 0xffffffff ;  /* 0xffffffff00047882 */ /* 0x000fc60000000000 */
[----:B------:R-:W-:Y:S05]  /*5f80*/  BRA.DIV UR4, `(.L_x_11873) ;  /* 0x0000002204307947 */ /* 0x000fea000b800000 */
[----:B0-----:R0:W0:Y:S02]  /*5f90*/  SHFL.IDX PT, R79, R75, R74, R45 ;  /* 0x0000004a4b4f7389 */ /* 0x00102400000e002d */
.L_x_11977:
[----:B0-----:R-:W-:-:S07]  /*5fa0*/  IMAD R77, R26, R79, R77 ;  /* 0x0000004f1a4d7224 */ /* 0x001fce00078e024d */
.L_x_11872:
[----:B------:R-:W-:Y:S05]  /*5fb0*/  BSYNC B1 ;  /* 0x0000000000017941 */ /* 0x000fea0003800000 */
.L_x_11871:
[----:B------:R-:W-:Y:S01]  /*5fc0*/  ISETP.GE.AND P0, PT, R81, 0x10, PT ;  /* 0x000000105100780c */ /* 0x000fe20003f06270 */
[----:B------:R-:W-:-:S12]  /*5fd0*/  BSSY B1, `(.L_x_11874) ;  /* 0x0000006000017945 */ /* 0x000fd80003800000 */
[----:B------:R-:W-:Y:S05]  /*5fe0*/  @!P0 BRA `(.L_x_11875) ;  /* 0x0000000000108947 */ /* 0x000fea0003800000 */
[----:B------:R-:W-:-:S03]  /*5ff0*/  UMOV UR4, 0xffffffff ;  /* 0xffffffff00047882 */ /* 0x000fc60000000000 */
[----:B------:R-:W-:Y:S05]  /*6000*/  BRA.DIV UR4, `(.L_x_11876) ;  /* 0x0000002204307947 */ /* 0x000fea000b800000 */
[----:B0-----:R0:W0:Y:S02]  /*6010*/  SHFL.IDX PT, R112, R75, R76, R45 ;  /* 0x0000004c4b707389 */ /* 0x00102400000e002d */
.L_x_11980:
[----:B0-----:R-:W-:-:S07]  /*6020*/  IMAD R77, R25, R112, R77 ;  /* 0x00000070194d7224 */ /* 0x001fce00078e024d */
.L_x_11875:
[----:B------:R-:W-:Y:S05]  /*6030*/  BSYNC B1 ;  /* 0x0000000000017941 */ /* 0x000fea0003800000 */
.L_x_11874:
[----:B------:R-:W-:Y:S01]  /*6040*/  ISETP.GE.AND P0, PT, R81, 0x11, PT ;  /* 0x000000115100780c */ /* 0x000fe20003f06270 */
[----:B------:R-:W-:-:S12]  /*6050*/  BSSY B1, `(.L_x_11877) ;  /* 0x0000006000017945 */ /* 0x000fd80003800000 */
[----:B------:R-:W-:Y:S05]  /*6060*/  @!P0 BRA `(.L_x_11878) ;  /* 0x0000000000108947 */ /* 0x000fea0003800000 */
[----:B------:R-:W-:-:S03]  /*6070*/  UMOV UR4, 0xffffffff ;  /* 0xffffffff00047882 */ /* 0x000fc60000000000 */
[----:B------:R-:W-:Y:S05]  /*6080*/  BRA.DIV UR4, `(.L_x_11879) ;  /* 0x0000002204347947 */ /* 0x000fea000b800000 */
[----:B0-----:R0:W0:Y:S02]  /*6090*/  SHFL.IDX PT, R79, R75, R78, R45 ;  /* 0x0000004e4b4f7389 */ /* 0x00102400000e002d */
.L_x_11983:
[----:B0-----:R-:W-:-:S07]  /*60a0*/  IMAD R77, R24, R79, R77 ;  /* 0x0000004f184d7224 */ /* 0x001fce00078e024d */
.L_x_11878:
[----:B------:R-:W-:Y:S05]  /*60b0*/  BSYNC B1 ;  /* 0x0000000000017941 */ /* 0x000fea0003800000 */
.L_x_11877:
[----:B------:R-:W-:Y:S01]  /*60c0*/  ISETP.GE.AND P0, PT, R81, 0x12, PT ;  /* 0x000000125100780c */ /* 0x000fe20003f06270 */
[----:B------:R-:W-:-:S12]  /*60d0*/  BSSY B1, `(.L_x_11880) ;  /* 0x0000006000017945 */ /* 0x000fd80003800000 */
[----:B------:R-:W-:Y:S05]  /*60e0*/  @!P0 BRA `(.L_x_11881) ;  /* 0x0000000000108947 */ /* 0x000fea0003800000 */
[----:B------:R-:W-:-:S03]  /*60f0*/  UMOV UR4, 0xffffffff ;  /* 0xffffffff00047882 */ /* 0x000fc60000000000 */
[----:B------:R-:W-:Y:S05]  /*6100*/  BRA.DIV UR4, `(.L_x_11882) ;  /* 0x0000002204347947 */ /* 0x000fea000b800000 */
[----:B0-----:R0:W0:Y:S02]  /*6110*/  SHFL.IDX PT, R112, R75, R80, R45 ;  /* 0x000000504b707389 */ /* 0x00102400000e002d */
.L_x_11986:
[----:B0-----:R-:W-:-:S07]  /*6120*/  IMAD R77, R23, R112, R77 ;  /* 0x00000070174d7224 */ /* 0x001fce00078e024d */
.L_x_11881:
[----:B------:R-:W-:Y:S05]  /*6130*/  BSYNC B1 ;  /* 0x0000000000017941 */ /* 0x000fea0003800000 */
.L_x_11880:
[----:B------:R-:W-:Y:S01]  /*6140*/  ISETP.GE.AND P0, PT, R81, 0x13, PT ;  /* 0x000000135100780c */ /* 0x000fe20003f06270 */
[----:B------:R-:W-:-:S12]  /*6150*/  BSSY B1, `(.L_x_11883) ;  /* 0x0000006000017945 */ /* 0x000fd80003800000 */
[----:B------:R-:W-:Y:S05]  /*6160*/  @!P0 BRA `(.L_x_11884) ;  /* 0x0000000000108947 */ /* 0x000fea0003800000 */
[----:B------:R-:W-:-:S03]  /*6170*/  UMOV UR4, 0xffffffff ;  /* 0xffffffff00047882 */ /* 0x000fc60000000000 */
[----:B------:R-:W-:Y:S05]  /*6180*/  BRA.DIV UR4, `(.L_x_11885) ;  /* 0x0000002204387947 */ /* 0x000fea000b800000 */
[----:B0-----:R0:W0:Y:S02]  /*6190*/  SHFL.IDX PT, R79, R75, R82, R45 ;  /* 0x000000524b4f7389 */ /* 0x00102400000e002d */
.L_x_11989:
[----:B0-----:R-:W-:-:S07]  /*61a0*/  IMAD R77, R22, R79, R77 ;  /* 0x0000004f164d7224 */ /* 0x001fce00078e024d */
.L_x_11884:
[----:B------:R-:W-:Y:S05]  /*61b0*/  BSYNC B1 ;  /* 0x0000000000017941 */ /* 0x000fea0003800000 */
.L_x_11883:
[----:B------:R-:W-:Y:S01]  /*61c0*/  ISETP.GE.AND P0, PT, R81, 0x14, PT ;  /* 0x000000145100780c */ /* 0x000fe20003f06270 */
[----:B------:R-:W-:-:S12]  /*61d0*/  BSSY B1, `(.L_x_11886) ;  /* 0x0000006000017945 */ /* 0x000fd80003800000 */
[----:B------:R-:W-:Y:S05]  /*61e0*/  @!P0 BRA `(.L_x_11887) ;  /* 0x0000000000108947 */ /* 0x000fea0003800000 */
[----:B------:R-:W-:-:S03]  /*61f0*/  UMOV UR4, 0xffffffff ;  /* 0xffffffff00047882 */ /* 0x000fc60000000000 */
[----:B------:R-:W-:Y:S05]  /*6200*/  BRA.DIV UR4, `(.L_x_11888) ;  /* 0x0000002204387947 */ /* 0x000fea000b800000 */
[----:B0-----:R0:W0:Y:S02]  /*6210*/  SHFL.IDX PT, R112, R75, R84, R45 ;  /* 0x000000544b707389 */ /* 0x00102400000e002d */
.L_x_11992:
[----:B0-----:R-:W-:-:S07]  /*6220*/  IMAD R77, R21, R112, R77 ;  /* 0x00000070154d7224 */ /* 0x001fce00078e024d */
.L_x_11887:
[----:B------:R-:W-:Y:S05]  /*6230*/  BSYNC B1 ;  /* 0x0000000000017941 */ /* 0x000fea0003800000 */
.L_x_11886:
[----:B------:R-:W-:Y:S01]  /*6240*/  ISETP.GE.AND P0, PT, R81, 0x15, PT ;  /* 0x000000155100780c */ /* 0x000fe20003f06270 */
[----:B------:R-:W-:-:S12]  /*6250*/  BSSY B1, `(.L_x_11889) ;  /* 0x0000006000017945 */ /* 0x000fd80003800000 */
[----:B------:R-:W-:Y:S05]  /*6260*/  @!P0 BRA `(.L_x_11890) ;  /* 0x0000000000108947 */ /* 0x000fea0003800000 */
[----:B------:R-:W-:-:S03]  /*6270*/  UMOV UR4, 0xffffffff ;  /* 0xffffffff00047882 */ /* 0x000fc60000000000 */
[----:B------:R-:W-:Y:S05]  /*6280*/  BRA.DIV UR4, `(.L_x_11891) ;  /* 0x00000022043c7947 */ /* 0x000fea000b800000 */
[----:B0-----:R0:W0:Y:S02]  /*6290*/  SHFL.IDX PT, R79, R75, R86, R45 ;  /* 0x000000564b4f7389 */ /* 0x00102400000e002d */
.L_x_11995:
[----:B0-----:R-:W-:-:S07]  /*62a0*/  IMAD R77, R20, R79, R77 ;  /* 0x0000004f144d7224 */ /* 0x001fce00078e024d */
.L_x_11890:
[----:B------:R-:W-:Y:S05]  /*62b0*/  BSYNC B1 ;  /* 0x0000000000017941 */ /* 0x000fea0003800000 */
.L_x_11889:
[----:B------:R-:W-:Y:S01]  /*62c0*/  ISETP.GE.AND P0, PT, R81, 0x16, PT ;  /* 0x000000165100780c */ /* 0x000fe20003f06270 */
[----:B------:R-:W-:-:S12]  /*62d0*/  BSSY B1, `(.L_x_11892) ;  /* 0x0000006000017945 */ /* 0x000fd80003800000 */
[----:B------:R-:W-:Y:S05]  /*62e0*/  @!P0 BRA `(.L_x_11893) ;  /* 0x0000000000108947 */ /* 0x000fea0003800000 */
[----:B------:R-:W-:-:S03]  /*62f0*/  UMOV UR4, 0xffffffff ;  /* 0xffffffff00047882 */ /* 0x000fc60000000000 */
[----:B------:R-:W-:Y:S05]  /*6300*/  BRA.DIV UR4, `(.L_x_11894) ;  /* 0x00000022043c7947 */ /* 0x000fea000b800000 */
[----:B0-----:R0:W0:Y:S02]  /*6310*/  SHFL.IDX PT, R112, R75, R88, R45 ;  /* 0x000000584b707389 */ /* 0x00102400000e002d */
.L_x_11998:
[----:B0-----:R-:W-:-:S07]  /*6320*/  IMAD R77, R19, R112, R77 ;  /* 0x00000070134d7224 */ /* 0x001fce00078e024d */
.L_x_11893:
[----:B------:R-:W-:Y:S05]  /*6330*/  BSYNC B1 ;  /* 0x0000000000017941 */ /* 0x000fea0003800000 */
.L_x_11892:
[----:B------:R-:W-:Y:S01]  /*6340*/  ISETP.GE.AND P0, PT, R81, 0x17, PT ;  /* 0x000000175100780c */ /* 0x000fe20003f06270 */
[----:B------:R-:W-:-:S12]  /*6350*/  BSSY B1, `(.L_x_11895) ;  /* 0x0000006000017945 */ /* 0x000fd80003800000 */
[----:B------:R-:W-:Y:S05]  /*6360*/  @!P0 BRA `(.L_x_11896) ;  /* 0x0000000000108947 */ /* 0x000fea0003800000 */
[----:B------:R-:W-:-:S03]  /*6370*/  UMOV UR4, 0xffffffff ;  /* 0xffffffff00047882 */ /* 0x000fc60000000000 */
[----:B------:R-:W-:Y:S05]  /*6380*/  BRA.DIV UR4, `(.L_x_11897) ;  /* 0x0000002204407947 */ /* 0x000fea000b800000 */
[----:B0-----:R0:W0:Y:S02]  /*6390*/  SHFL.IDX PT, R79, R75, R90, R45 ;  /* 0x0000005a4b4f7389 */ /* 0x00102400000e002d */
.L_x_12001:
[----:B0-----:R-:W-:-:S07]  /*63a0*/  IMAD R77, R18, R79, R77 ;  /* 0x0000004f124d7224 */ /* 0x001fce00078e024d */
.L_x_11896:
[----:B------:R-:W-:Y:S05]  /*63b0*/  BSYNC B1 ;  /* 0x0000000000017941 */ /* 0x000fea0003800000 */
.L_x_11895:
[----:B------:R-:W-:Y:S01]  /*63c0*/  ISETP.GE.AND P0, PT, R81, 0x18, PT ;  /* 0x000000185100780c */ /* 0x000fe20003f06270 */
[----:B------:R-:W-:-:S12]  /*63d0*/  BSSY B1, `(.L_x_11898) ;  /* 0x0000006000017945 */ /* 0x000fd80003800000 */
[----:B------:R-:W-:Y:S05]  /*63e0*/  @!P0 BRA `(.L_x_11899) ;  /* 0x0000000000108947 */ /* 0x000fea0003800000 */
[----:B------:R-:W-:-:S03]  /*63f0*/  UMOV UR4, 0xffffffff ;  /* 0xffffffff00047882 */ /* 0x000fc60000000000 */
[----:B------:R-:W-:Y:S05]  /*6400*/  BRA.DIV UR4, `(.L_x_11900) ;  /* 0x0000002204407947 */ /* 0x000fea000b800000 */
[----:B0-----:R0:W0:Y:S02]  /*6410*/  SHFL.IDX PT, R112, R75, R92, R45 ;  /* 0x0000005c4b707389 */ /* 0x00102400000e002d */
.L_x_12004:
[----:B0-----:R-:W-:-:S07]  /*6420*/  IMAD R77, R17, R112, R77 ;  /* 0x00000070114d7224 */ /* 0x001fce00078e024d */
.L_x_11899:
[----:B------:R-:W-:Y:S05]  /*6430*/  BSYNC B1 ;  /* 0x0000000000017941 */ /* 0x000fea0003800000 */
.L_x_11898:
[----:B------:R-:W-:Y:S01]  /*6440*/  ISETP.GE.AND P0, PT, R81, 0x19, PT ;  /* 0x000000195100780c */ /* 0x000fe20003f06270 */
[----:B------:R-:W-:-:S12]  /*6450*/  BSSY B1, `(.L_x_11901) ;  /* 0x0000006000017945 */ /* 0x000fd80003800000 */
[----:B------:R-:W-:Y:S05]  /*6460*/  @!P0 BRA `(.L_x_11902) ;  /* 0x0000000000108947 */ /* 0x000fea0003800000 */
[----:B------:R-:W-:-:S03]  /*6470*/  UMOV UR4, 0xffffffff ;  /* 0xffffffff00047882 */ /* 0x000fc60000000000 */
[----:B------:R-:W-:Y:S05]  /*6480*/  BRA.DIV UR4, `(.L_x_11903) ;  /* 0x0000002204447947 */ /* 0x000fea000b800000 */
[----:B0-----:R0:W0:Y:S02]  /*6490*/  SHFL.IDX PT, R79, R75, R94, R45 ;  /* 0x0000005e4b4f7389 */ /* 0x00102400000e002d */
.L_x_12007:
[----:B0-----:R-:W-:-:S07]  /*64a0*/  IMAD R77, R16, R79, R77 ;  /* 0x0000004f104d7224 */ /* 0x001fce00078e024d */
.L_x_11902:
[----:B------:R-:W-:Y:S05]  /*64b0*/  BSYNC B1 ;  /* 0x0000000000017941 */ /* 0x000fea0003800000 */
.L_x_11901:
[----:B------:R-:W-:Y:S01]  /*64c0*/  ISETP.GE.AND P0, PT, R81, 0x1a, PT ;  /* 0x0000001a5100780c */ /* 0x000fe20003f06270 */
[----:B------:R-:W-:-:S12]  /*64d0*/  BSSY B1, `(.L_x_11904) ;  /* 0x0000006000017945 */ /* 0x000fd80003800000 */
[----:B------:R-:W-:Y:S05]  /*64e0*/  @!P0 BRA `(.L_x_11905) ;  /* 0x0000000000108947 */ /* 0x000fea0003800000 */
[----:B------:R-:W-:-:S03]  /*64f0*/  UMOV UR4, 0xffffffff ;  /* 0xffffffff00047882 */ /* 0x000fc60000000000 */
[----:B------:R-:W-:Y:S05]  /*6500*/  BRA.DIV UR4, `(.L_x_11906) ;  /* 0x0000002204447947 */ /* 0x000fea000b800000 */
[----:B0-----:R0:W0:Y:S02]  /*6510*/  SHFL.IDX PT, R112, R75, R96, R45 ;  /* 0x000000604b707389 */ /* 0x00102400000e002d */
.L_x_12010:
[----:B0-----:R-:W-:-:S07]  /*6520*/  IMAD R77, R15, R112, R77 ;  /* 0x000000700f4d7224 */ /* 0x001fce00078e024d */
.L_x_11905:
[----:B------:R-:W-:Y:S05]  /*6530*/  BSYNC B1 ;  /* 0x0000000000017941 */ /* 0x000fea0003800000 */
.L_x_11904:
[----:B------:R-:W-:Y:S01]  /*6540*/  ISETP.GE.AND P0, PT, R81, 0x1b, PT ;  /* 0x0000001b5100780c */ /* 0x000fe20003f06270 */
[----:B------:R-:W-:-:S12]  /*6550*/  BSSY B1, `(.L_x_11907) ;  /* 0x0000006000017945 */ /* 0x000fd80003800000 */
[----:B------:R-:W-:Y:S05]  /*6560*/  @!P0 BRA `(.L_x_11908) ;  /* 0x0000000000108947 */ /* 0x000fea0003800000 */
[----:B------:R-:W-:-:S03]  /*6570*/  UMOV UR4, 0xffffffff ;  /* 0xffffffff00047882 */ /* 0x000fc60000000000 */
[----:B------:R-:W-:Y:S05]  /*6580*/  BRA.DIV UR4, `(.L_x_11909) ;  /* 0x0000002204487947 */ /* 0x000fea000b800000 */
[----:B0-----:R0:W0:Y:S02]  /*6590*/  SHFL.IDX PT, R79, R75, R98, R45 ;  /* 0x000000624b4f7389 */ /* 0x00102400000e002d */
.L_x_12013:
[----:B0-----:R-:W-:-:S07]  /*65a0*/  IMAD R77, R14, R79, R77 ;  /* 0x0000004f0e4d7224 */ /* 0x001fce00078e024d */
.L_x_11908:
[----:B------:R-:W-:Y:S05]  /*65b0*/  BSYNC B1 ;  /* 0x0000000000017941 */ /* 0x000fea0003800000 */
.L_x_11907:
[----:B------:R-:W-:Y:S01]  /*65c0*/  ISETP.GE.AND P0, PT, R81, 0x1c, PT ;  /* 0x0000001c5100780c */ /* 0x000fe20003f06270 */
[----:B------:R-:W-:-:S12]  /*65d0*/  BSSY B1, `(.L_x_11910) ;  /* 0x0000006000017945 */ /* 0x000fd80003800000 */
[----:B------:R-:W-:Y:S05]  /*65e0*/  @!P0 BRA `(.L_x_11911) ;  /* 0x0000000000108947 */ /* 0x000fea0003800000 */
[----:B------:R-:W-:-:S03]  /*65f0*/  UMOV UR4, 0xffffffff ;  /* 0xffffffff00047882 */ /* 0x000fc60000000000 */
[----:B------:R-:W-:Y:S05]  /*6600*/  BRA.DIV UR4, `(.L_x_11912) ;  /* 0x0000002204487947 */ /* 0x000fea000b800000 */
[----:B0-----:R0:W0:Y:S02]  /*6610*/  SHFL.IDX PT, R112, R75, R100, R45 ;  /* 0x000000644b707389 */ /* 0x00102400000e002d */
.L_x_12016:
[----:B0-----:R-:W-:-:S07]  /*6620*/  IMAD R77, R13, R112, R77 ;  /* 0x000000700d4d7224 */ /* 0x001fce00078e024d */
.L_x_11911:
[----:B------:R-:W-:Y:S05]  /*6630*/  BSYNC B1 ;  /* 0x0000000000017941 */ /* 0x000fea0003800000 */
.L_x_11910:
[----:B------:R-:W-:Y:S01]  /*6640*/  ISETP.GE.AND P0, PT, R81, 0x1d, PT ;  /* 0x0000001d5100780c */ /* 0x000fe20003f06270 */
[----:B------:R-:W-:-:S12]  /*6650*/  BSSY B1, `(.L_x_11913) ;  /* 0x0000006000017945 */ /* 0x000fd80003800000 */
[----:B------:R-:W-:Y:S05]  /*6660*/  @!P0 BRA `(.L_x_11914) ;  /* 0x0000000000108947 */ /* 0x000fea0003800000 */
[----:B------:R-:W-:-:S03]  /*6670*/  UMOV UR4, 0xffffffff ;  /* 0xffffffff00047882 */ /* 0x000fc60000000000 */
[----:B------:R-:W-:Y:S05]  /*6680*/  BRA.DIV UR4, `(.L_x_11915) ;  /* 0x00000022044c7947 */ /* 0x000fea000b800000 */
[----:B0-----:R0:W0:Y:S02]  /*6690*/  SHFL.IDX PT, R79, R75, R102, R45 ;  /* 0x000000664b4f7389 */ /* 0x00102400000e002d */
.L_x_12019:
[----:B0-----:R-:W-:-:S07]  /*66a0*/  IMAD R77, R12, R79, R77 ;  /* 0x0000004f0c4d7224 */ /* 0x001fce00078e024d */
.L_x_11914:
[----:B------:R-:W-:Y:S05]  /*66b0*/  BSYNC B1 ;  /* 0x0000000000017941 */ /* 0x000fea0003800000 */
.L_x_11913:
[----:B------:R-:W-:Y:S01]  /*66c0*/  ISETP.GE.AND P0, PT, R81, 0x1e, PT ;  /* 0x0000001e5100780c */ /* 0x000fe20003f06270 */
[----:B------:R-:W-:-:S12]  /*66d0*/  BSSY B1, `(.L_x_11916) ;  /* 0x0000006000017945 */ /* 0x000fd80003800000 */
[----:B------:R-:W-:Y:S05]  /*66e0*/  @!P0 BRA `(.L_x_11917) ;  /* 0x0000000000108947 */ /* 0x000fea0003800000 */
[----:B------:R-:W-:-:S03]  /*66f0*/  UMOV UR4, 0xffffffff ;  /* 0xffffffff00047882 */ /* 0x000fc60000000000 */
[----:B------:R-:W-:Y:S05]  /*6700*/  BRA.DIV UR4, `(.L_x_11918) ;  /* 0x00000022044c7947 */ /* 0x000fea000b800000 */
[----:B0-----:R0:W0:Y:S02]  /*6710*/  SHFL.IDX PT, R112, R75, R104, R45 ;  /* 0x000000684b707389 */ /* 0x00102400000e002d */
.L_x_12022:
[----:B0-----:R-:W-:-:S07]  /*6720*/  IMAD R77, R11, R112, R77 ;  /* 0x000000700b4d7224 */ /* 0x001fce00078e024d */
.L_x_11917:
[----:B------:R-:W-:Y:S05]  /*6730*/  BSYNC B1 ;  /* 0x0000000000017941 */ /* 0x000fea0003800000 */
.L_x_11916:
[----:B------:R-:W-:Y:S01]  /*6740*/  ISETP.GE.AND P0, PT, R81, 0x1f, PT ;  /* 0x0000001f5100780c */ /* 0x000fe20003f06270 */
[----:B------:R-:W-:-:S12]  /*6750*/  BSSY B1, `(.L_x_11919) ;  /* 0x0000006000017945 */ /* 0x000fd80003800000 */
[----:B------:R-:W-:Y:S05]  /*6760*/  @!P0 BRA `(.L_x_11920) ;  /* 0x0000000000108947 */ /* 0x000fea0003800000 */
[----:B------:R-:W-:-:S03]  /*6770*/  UMOV UR4, 0xffffffff ;  /* 0xffffffff00047882 */ /* 0x000fc60000000000 */
[----:B------:R-:W-:Y:S05]  /*6780*/  BRA.DIV UR4, `(.L_x_11921) ;  /* 0x0000002204507947 */ /* 0x000fea000b800000 */
[----:B0-----:R0:W0:Y:S02]  /*6790*/  SHFL.IDX PT, R79, R75, R106, R45 ;  /* 0x0000006a4b4f7389 */ /* 0x00102400000e002d */
.L_x_12025:
[----:B0-----:R-:W-:-:S07]  /*67a0*/  IMAD R77, R10, R79, R77 ;  /* 0x0000004f0a4d7224 */ /* 0x001fce00078e024d */
.L_x_11920:
[----:B------:R-:W-:Y:S05]  /*67b0*/  BSYNC B1 ;  /* 0x0000000000017941 */ /* 0x000fea0003800000 */
.L_x_11919:
[----:B------:R-:W-:Y:S01]  /*67c0*/  ISETP.GE.AND P0, PT, R81, 0x20, PT ;  /* 0x000000205100780c */ /* 0x000fe20003f06270 */
[----:B------:R-:W-:-:S12]  /*67d0*/  BSSY B1, `(.L_x_11922) ;  /* 0x0000006000017945 */ /* 0x000fd80003800000 */
[----:B------:R-:W-:Y:S05]  /*67e0*/  @!P0 BRA `(.L_x_11923) ;  /* 0x0000000000108947 */ /* 0x000fea0003800000 */
[----:B------:R-:W-:-:S03]  /*67f0*/  UMOV UR4, 0xffffffff ;  /* 0xffffffff00047882 */ /* 0x000fc60000000000 */
[----:B------:R-:W-:Y:S05]  /*6800*/  BRA.DIV UR4, `(.L_x_11924) ;  /* 0x0000002204507947 */ /* 0x000fea000b800000 */
[----:B0-----:R0:W0:Y:S02]  /*6810*/  SHFL.IDX PT, R75, R75, R46, R45 ;  /* 0x0000002e4b4b7389 */ /* 0x00102400000e002d */
.L_x_12028:
[----:B0-----:R-:W-:-:S07]  /*6820*/  IMAD R77, R8, R75, R77 ;  /* 0x0000004b084d7224 */ /* 0x001fce00078e024d */
.L_x_11923:
[----:B------:R-:W-:Y:S05]  /*6830*/  BSYNC B1 ;  /* 0x0000000000017941 */ /* 0x000fea0003800000 */
.L_x_11922:
        /* <DEDUP_REMOVED lines=9> */
.L_x_11828:
[----:B------:R-:W-:Y:S05]  /*68d0*/  BSYNC B0 ;  /* 0x0000000000007941 */ /* 0x000fea0003800000 */
.L_x_11827:
[----:B------:R-:W-:Y:S01]  /*68e0*/  HFMA2 R110, -RZ, RZ, 0, 1.9073486328125e-06 ;  /* 0x00000020ff6e7431 */ /* 0x000fe200000001ff */
[----:B------:R-:W-:Y:S01]  /*68f0*/  PLOP3.LUT P0, PT, PT, PT, PT, 0x8, 0x80 ;  /* 0x000000000080781c */ /* 0x000fe20003f0e170 */
[----:B------:R-:W-:-:S12]  /*6900*/  @P1 BRA `(.L_x_11926) ;  /* 0xffffffd400b01947 */ /* 0x000fd8000383ffff */
.L_x_11750:
        /* <DEDUP_REMOVED lines=123> */
.L_x_11930:
[----:B------:R-:W-:Y:S05]  /*70c0*/  BSYNC.RECONVERGENT B1 ;  /* 0x0000000000017941 */ /* 0x000fea0003800200 */
.L_x_11929:
        /* <DEDUP_REMOVED lines=13> */
.L_x_11931:
        /* <DEDUP_REMOVED lines=109> */
.L_x_11928:
[----:B------:R-:W-:Y:S05]  /*7870*/  BSYNC.RECONVERGENT B0 ;  /* 0x0000000000007941 */ /* 0x000fea0003800200 */
.L_x_11927:
[C---:B------:R-:W-:Y:S01]  /*7880*/  IMAD.SHL.U32 R46, R6.reuse, 0x8, RZ ;  /* 0x00000008062e7824 */ /* 0x040fe200078e00ff */
[----:B------:R-:W-:-:S04]  /*7890*/  IADD3 R47, PT, PT, R6, R47, RZ ;  /* 0x0000002f062f7210 */ /* 0x000fc80007ffe0ff */
[----:B------:R-:W-:-:S13]  /*78a0*/  ISETP.GE.U32.AND P0, PT, R47, R46, PT ;  /* 0x0000002e2f00720c */ /* 0x000fda0003f06070 */
[----:B------:R-:W-:Y:S05]  /*78b0*/  @!P0 BRA `(.L_x_11932) ;  /* 0xffffff90003c8947 */ /* 0x000fea000383ffff */
[----:B------:R-:W-:Y:S05]  /*78c0*/  EXIT ;  /* 0x000000000000794d */ /* 0x000fea0003800000 */
.L_x_11831:
[----:B------:R-:W-:Y:S01]  /*78d0*/  BSSY B2, `(.L_x_11933) ;  /* 0x0000006000027945 */ /* 0x000fe20003800000 */
[----:B------:R-:W-:Y:S02]  /*78e0*/  IMAD.MOV.U32 R112, RZ, RZ, R108 ;  /* 0x000000ffff707224 */ /* 0x000fe400078e006c */
[----:B------:R-:W-:-:S07]  /*78f0*/  IMAD.MOV.U32 R79, RZ, RZ, -0x1 ;  /* 0xffffffffff4f7424 */ /* 0x000fce00078e00ff */
[----:B01234-:R-:W-:Y:S05]  /*7900*/  WARPSYNC.COLLECTIVE R79, `(.L_x_11934) ;  /* 0x000000004f087348 */ /* 0x01ffea0003c00000 */
[----:B0-----:R0:W0:Y:S02]  /*7910*/  SHFL.IDX P0, R79, R75, R112, R45 ;  /* 0x000000704b4f7389 */ /* 0x001024000000002d */
[----:B01234-:R-:W-:Y:S05]  /*7920*/  ENDCOLLECTIVE ;  /* 0x000000000000791b */ /* 0x01ffea0003800000 */
.L_x_11934:
[----:B------:R-:W-:Y:S05]  /*7930*/  BSYNC B2 ;  /* 0x0000000000027941 */ /* 0x000fea0003800000 */
.L_x_11933:
[----:B------:R-:W-:Y:S01]  /*7940*/  IMAD.MOV.U32 R77, RZ, RZ, R79 ;  /* 0x000000ffff4d7224 */ /* 0x000fe200078e004f */
[----:B------:R-:W-:Y:S06]  /*7950*/  BRA `(.L_x_11935) ;  /* 0xffffffdc00e07947 */ /* 0x000fec000383ffff */
.L_x_11834:
[----:B------:R-:W-:Y:S01]  /*7960*/  BSSY B2, `(.L_x_11936) ;  /* 0x0000006000027945 */ /* 0x000fe20003800000 */
[----:B------:R-:W-:Y:S01]  /*7970*/  IMAD.MOV.U32 R112, RZ, RZ, R48 ;  /* 0x000000ffff707224 */ /* 0x000fe200078e0030 */
[----:B------:R-:W-:-:S07]  /*7980*/  MOV R79, 0xffffffff ;  /* 0xffffffff004f7802 */ /* 0x000fce0000000f00 */
[----:B01234-:R-:W-:Y:S05]  /*7990*/  WARPSYNC.COLLECTIVE R79, `(.L_x_11937) ;  /* 0x000000004f087348 */ /* 0x01ffea0003c00000 */
[----:B0-----:R0:W0:Y:S02]  /*79a0*/  SHFL.IDX P0, R79, R75, R112, R45 ;  /* 0x000000704b4f7389 */ /* 0x001024000000002d */
[----:B01234-:R-:W-:Y:S05]  /*79b0*/  ENDCOLLECTIVE ;  /* 0x000000000000791b */ /* 0x01ffea0003800000 */
.L_x_11937:
[----:B------:R-:W-:Y:S05]  /*79c0*/  BSYNC B2 ;  /* 0x0000000000027941 */ /* 0x000fea0003800000 */
.L_x_11936:
[----:B------:R-:W-:Y:S01]  /*79d0*/  IMAD.MOV.U32 R112, RZ, RZ, R79 ;  /* 0x000000ffff707224 */ /* 0x000fe200078e004f */
[----:B------:R-:W-:Y:S06]  /*79e0*/  BRA `(.L_x_11938) ;  /* 0xffffffdc00d87947 */ /* 0x000fec000383ffff */
.L_x_11837:
[----:B------:R-:W-:Y:S01]  /*79f0*/  BSSY B2, `(.L_x_11939) ;  /* 0x0000006000027945 */ /* 0x000fe20003800000 */
[----:B------:R-:W-:Y:S02]  /*7a00*/  IMAD.MOV.U32 R112, RZ, RZ, R50 ;  /* 0x000000ffff707224 */ /* 0x000fe400078e0032 */
[----:B------:R-:W-:-:S07]  /*7a10*/  IMAD.MOV.U32 R79, RZ, RZ, -0x1 ;  /* 0xffffffffff4f7424 */ /* 0x000fce00078e00ff */
[----:B01234-:R-:W-:Y:S05]  /*7a20*/  WARPSYNC.COLLECTIVE R79, `(.L_x_11940) ;  /* 0x000000004f087348 */ /* 0x01ffea0003c00000 */
[----:B0-----:R0:W0:Y:S02]  /*7a30*/  SHFL.IDX P0, R79, R75, R112, R45 ;  /* 0x000000704b4f7389 */ /* 0x001024000000002d */
[----:B01234-:R-:W-:Y:S05]  /*7a40*/  ENDCOLLECTIVE ;  /* 0x000000000000791b */ /* 0x01ffea0003800000 */
.L_x_11940:
[----:B------:R-:W-:Y:S05]  /*7a50*/  BSYNC B2 ;  /* 0x0000000000027941 */ /* 0x000fea0003800000 */
.L_x_11939:
[----:B------:R-:W-:Y:S05]  /*7a60*/  BRA `(.L_x_11941) ;  /* 0xffffffdc00d47947 */ /* 0x000fea000383ffff */
.L_x_11840:
[----:B------:R-:W-:Y:S01]  /*7a70*/  BSSY B2, `(.L_x_11942) ;  /* 0x0000006000027945 */ /* 0x000fe20003800000 */
[----:B------:R-:W-:Y:S02]  /*7a80*/  IMAD.MOV.U32 R112, RZ, RZ, R52 ;  /* 0x000000ffff707224 */ /* 0x000fe400078e0034 */
[----:B------:R-:W-:-:S07]  /*7a90*/  IMAD.MOV.U32 R79, RZ, RZ, -0x1 ;  /* 0xffffffffff4f7424 */ /* 0x000fce00078e00ff */
[----:B01234-:R-:W-:Y:S05]  /*7aa0*/  WARPSYNC.COLLECTIVE R79, `(.L_x_11943) ;  /* 0x000000004f087348 */ /* 0x01ffea0003c00000 */
[----:B0-----:R0:W0:Y:S02]  /*7ab0*/  SHFL.IDX P0, R79, R75, R112, R45 ;  /* 0x000000704b4f7389 */ /* 0x001024000000002d */
[----:B01234-:R-:W-:Y:S05]  /*7ac0*/  ENDCOLLECTIVE ;  /* 0x000000000000791b */ /* 0x01ffea0003800000 */
.L_x_11943:
[----:B------:R-:W-:Y:S05]  /*7ad0*/  BSYNC B2 ;  /* 0x0000000000027941 */ /* 0x000fea0003800000 */
.L_x_11942:
[----:B------:R-:W-:Y:S01]  /*7ae0*/  MOV R112, R79 ;  /* 0x0000004f00707202 */ /* 0x000fe20000000f00 */
[----:B------:R-:W-:Y:S06]  /*7af0*/  BRA `(.L_x_11944) ;  /* 0xffffffdc00cc7947 */ /* 0x000fec000383ffff */
.L_x_11843:
[----:B------:R-:W-:Y:S01]  /*7b00*/  BSSY B2, `(.L_x_11945) ;  /* 0x0000006000027945 */ /* 0x000fe20003800000 */
[----:B------:R-:W-:Y:S02]  /*7b10*/  IMAD.MOV.U32 R112, RZ, RZ, R54 ;  /* 0x000000ffff707224 */ /* 0x000fe400078e0036 */
[----:B------:R-:W-:-:S07]  /*7b20*/  IMAD.MOV.U32 R79, RZ, RZ, -0x1 ;  /* 0xffffffffff4f7424 */ /* 0x000fce00078e00ff */
[----:B01234-:R-:W-:Y:S05]  /*7b30*/  WARPSYNC.COLLECTIVE R79, `(.L_x_11946) ;  /* 0x000000004f087348 */ /* 0x01ffea0003c00000 */
[----:B0-----:R0:W0:Y:S02]  /*7b40*/  SHFL.IDX P0, R79, R75, R112, R45 ;  /* 0x000000704b4f7389 */ /* 0x001024000000002d */
[----:B01234-:R-:W-:Y:S05]  /*7b50*/  ENDCOLLECTIVE ;  /* 0x000000000000791b */ /* 0x01ffea0003800000 */
.L_x_11946:
[----:B------:R-:W-:Y:S05]  /*7b60*/  BSYNC B2 ;  /* 0x0000000000027941 */ /* 0x000fea0003800000 */
.L_x_11945:
[----:B------:R-:W-:Y:S05]  /*7b70*/  BRA `(.L_x_11947) ;  /* 0xffffffdc00c87947 */ /* 0x000fea000383ffff */
.L_x_11846:
[----:B------:R-:W-:Y:S01]  /*7b80*/  BSSY B2, `(.L_x_11948) ;  /* 0x0000006000027945 */ /* 0x000fe20003800000 */
[----:B------:R-:W-:Y:S02]  /*7b90*/  IMAD.MOV.U32 R112, RZ, RZ, R56 ;  /* 0x000000ffff707224 */ /* 0x000fe400078e0038 */
[----:B------:R-:W-:-:S07]  /*7ba0*/  IMAD.MOV.U32 R79, RZ, RZ, -0x1 ;  /* 0xffffffffff4f7424 */ /* 0x000fce00078e00ff */
[----:B01234-:R-:W-:Y:S05]  /*7bb0*/  WARPSYNC.COLLECTIVE R79, `(.L_x_11949) ;  /* 0x000000004f087348 */ /* 0x01ffea0003c00000 */
[----:B0-----:R0:W0:Y:S02]  /*7bc0*/  SHFL.IDX P0, R79, R75, R112, R45 ;  /* 0x000000704b4f7389 */ /* 0x001024000000002d */
[----:B01234-:R-:W-:Y:S05]  /*7bd0*/  ENDCOLLECTIVE ;  /* 0x000000000000791b */ /* 0x01ffea0003800000 */
.L_x_11949:
[----:B------:R-:W-:Y:S05]  /*7be0*/  BSYNC B2 ;  /* 0x0000000000027941 */ /* 0x000fea0003800000 */
.L_x_11948:
[----:B------:R-:W-:Y:S01]  /*7bf0*/  IMAD.MOV.U32 R112, RZ, RZ, R79 ;  /* 0x000000ffff707224 */ /* 0x000fe200078e004f */
[----:B------:R-:W-:Y:S06]  /*7c00*/  BRA `(.L_x_11950) ;  /* 0xffffffdc00c47947 */ /* 0x000fec000383ffff */
.L_x_11849:
[----:B------:R-:W-:Y:S01]  /*7c10*/  BSSY B2, `(.L_x_11951) ;  /* 0x0000006000027945 */ /* 0x000fe20003800000 */
[----:B------:R-:W-:Y:S01]  /*7c20*/  MOV R112, R58 ;  /* 0x0000003a00707202 */ /* 0x000fe20000000f00 */
[----:B------:R-:W-:-:S07]  /*7c30*/  IMAD.MOV.U32 R79, RZ, RZ, -0x1 ;  /* 0xffffffffff4f7424 */ /* 0x000fce00078e00ff */
[----:B01234-:R-:W-:Y:S05]  /*7c40*/  WARPSYNC.COLLECTIVE R79, `(.L_x_11952) ;  /* 0x000000004f087348 */ /* 0x01ffea0003c00000 */
[----:B0-----:R0:W0:Y:S02]  /*7c50*/  SHFL.IDX P0, R79, R75, R112, R45 ;  /* 0x000000704b4f7389 */ /* 0x001024000000002d */
[----:B01234-:R-:W-:Y:S05]  /*7c60*/  ENDCOLLECTIVE ;  /* 0x000000000000791b */ /* 0x01ffea0003800000 */
.L_x_11952:
[----:B------:R-:W-:Y:S05]  /*7c70*/  BSYNC B2 ;  /* 0x0000000000027941 */ /* 0x000fea0003800000 */
.L_x_11951:
[----:B------:R-:W-:Y:S05]  /*7c80*/  BRA `(.L_x_11953) ;  /* 0xffffffdc00c47947 */ /* 0x000fea000383ffff */
.L_x_11852:
[----:B------:R-:W-:Y:S01]  /*7c90*/  BSSY B2, `(.L_x_11954) ;  /* 0x0000006000027945 */ /* 0x000fe20003800000 */
[----:B------:R-:W-:Y:S02]  /*7ca0*/  IMAD.MOV.U32 R112, RZ, RZ, R60 ;  /* 0x000000ffff707224 */ /* 0x000fe400078e003c */
[----:B------:R-:W-:-:S07]  /*7cb0*/  IMAD.MOV.U32 R79, RZ, RZ, -0x1 ;  /* 0xffffffffff4f7424 */ /* 0x000fce00078e00ff */
[----:B01234-:R-:W-:Y:S05]  /*7cc0*/  WARPSYNC.COLLECTIVE R79, `(.L_x_11955) ;  /* 0x000000004f087348 */ /* 0x01ffea0003c00000 */
[----:B0-----:R0:W0:Y:S02]  /*7cd0*/  SHFL.IDX P0, R79, R75, R112, R45 ;  /* 0x000000704b4f7389 */ /* 0x001024000000002d */
[----:B01234-:R-:W-:Y:S05]  /*7ce0*/  ENDCOLLECTIVE ;  /* 0x000000000000791b */ /* 0x01ffea0003800000 */
.L_x_11955:
[----:B------:R-:W-:Y:S05]  /*7cf0*/  BSYNC B2 ;  /* 0x0000000000027941 */ /* 0x000fea0003800000 */
.L_x_11954:
[----:B------:R-:W-:Y:S01]  /*7d00*/  IMAD.MOV.U32 R112, RZ, RZ, R79 ;  /* 0x000000ffff707224 */ /* 0x000fe200078e004f */
[----:B------:R-:W-:Y:S06]  /*7d10*/  BRA `(.L_x_11956) ;  /* 0xffffffdc00c07947 */ /* 0x000fec000383ffff */
.L_x_11855:
[----:B------:R-:W-:Y:S01]  /*7d20*/  BSSY B2, `(.L_x_11957) ;  /* 0x0000006000027945 */ /* 0x000fe20003800000 */
[----:B------:R-:W-:Y:S01]  /*7d30*/  IMAD.MOV.U32 R112, RZ, RZ, R62 ;  /* 0x000000ffff707224 */ /* 0x000fe200078e003e */
[----:B------:R-:W-:-:S07]  /*7d40*/  MOV R79, 0xffffffff ;  /* 0xffffffff004f7802 */ /* 0x000fce0000000f00 */
[----:B01234-:R-:W-:Y:S05]  /*7d50*/  WARPSYNC.COLLECTIVE R79, `(.L_x_11958) ;  /* 0x000000004f087348 */ /* 0x01ffea0003c00000 */
[----:B0-----:R0:W0:Y:S02]  /*7d60*/  SHFL.IDX P0, R79, R75, R112, R45 ;  /* 0x000000704b4f7389 */ /* 0x001024000000002d */
[----:B01234-:R-:W-:Y:S05]  /*7d70*/  ENDCOLLECTIVE ;  /* 0x000000000000791b */ /* 0x01ffea0003800000 */
.L_x_11958:
[----:B------:R-:W-:Y:S05]  /*7d80*/  BSYNC B2 ;  /* 0x0000000000027941 */ /* 0x000fea0003800000 */
.L_x_11957:
[----:B------:R-:W-:Y:S05]  /*7d90*/  BRA `(.L_x_11959) ;  /* 0xffffffdc00c07947 */ /* 0x000fea000383ffff */
.L_x_11858:
[----:B------:R-:W-:Y:S01]  /*7da0*/  BSSY B2, `(.L_x_11960) ;  /* 0x0000006000027945 */ /* 0x000fe20003800000 */
[----:B------:R-:W-:Y:S02]  /*7db0*/  IMAD.MOV.U32 R112, RZ, RZ, R64 ;  /* 0x000000ffff707224 */ /* 0x000fe400078e0040 */
[----:B------:R-:W-:-:S07]  /*7dc0*/  IMAD.MOV.U32 R79, RZ, RZ, -0x1 ;  /* 0xffffffffff4f7424 */ /* 0x000fce00078e00ff */
[----:B01234-:R-:W-:Y:S05]  /*7dd0*/  WARPSYNC.COLLECTIVE R79, `(.L_x_11961) ;  /* 0x000000004f087348 */ /* 0x01ffea0003c00000 */
[----:B0-----:R0:W0:Y:S02]  /*7de0*/  SHFL.IDX P0, R79, R75, R112, R45 ;  /* 0x000000704b4f7389 */ /* 0x001024000000002d */
[----:B01234-:R-:W-:Y:S05]  /*7df0*/  ENDCOLLECTIVE ;  /* 0x000000000000791b */ /* 0x01ffea0003800000 */
.L_x_11961:
[----:B------:R-:W-:Y:S05]  /*7e00*/  BSYNC B2 ;  /* 0x0000000000027941 */ /* 0x000fea0003800000 */
.L_x_11960:
[----:B------:R-:W-:Y:S01]  /*7e10*/  IMAD.MOV.U32 R112, RZ, RZ, R79 ;  /* 0x000000ffff707224 */ /* 0x000fe200078e004f */
[----:B------:R-:W-:Y:S06]  /*7e20*/  BRA `(.L_x_11962) ;  /* 0xffffffdc00bc7947 */ /* 0x000fec000383ffff */
.L_x_11861:
[----:B------:R-:W-:Y:S01]  /*7e30*/  BSSY B2, `(.L_x_11963) ;  /* 0x0000006000027945 */ /* 0x000fe20003800000 */
[----:B------:R-:W-:Y:S02]  /*7e40*/  IMAD.MOV.U32 R112, RZ, RZ, R66 ;  /* 0x000000ffff707224 */ /* 0x000fe400078e0042 */
[----:B------:R-:W-:-:S07]  /*7e50*/  IMAD.MOV.U32 R79, RZ, RZ, -0x1 ;  /* 0xffffffffff4f7424 */ /* 0x000fce00078e00ff */
[----:B01234-:R-:W-:Y:S05]  /*7e60*/  WARPSYNC.COLLECTIVE R79, `(.L_x_11964) ;  /* 0x000000004f087348 */ /* 0x01ffea0003c00000 */
[----:B0-----:R0:W0:Y:S02]  /*7e70*/  SHFL.IDX P0, R79, R75, R112, R45 ;  /* 0x000000704b4f7389 */ /* 0x001024000000002d */
[----:B01234-:R-:W-:Y:S05]  /*7e80*/  ENDCOLLECTIVE ;  /* 0x000000000000791b */ /* 0x01ffea0003800000 */
.L_x_11964:
[----:B------:R-:W-:Y:S05]  /*7e90*/  BSYNC B2 ;  /* 0x0000000000027941 */ /* 0x000fea0003800000 */
.L_x_11963:
[----:B------:R-:W-:Y:S05]  /*7ea0*/  BRA `(.L_x_11965) ;  /* 0xffffffdc00bc7947 */ /* 0x000fea000383ffff */
.L_x_11864:
[----:B------:R-:W-:Y:S01]  /*7eb0*/  BSSY B2, `(.L_x_11966) ;  /* 0x0000006000027945 */ /* 0x000fe20003800000 */
[----:B------:R-:W-:Y:S01]  /*7ec0*/  MOV R112, R68 ;  /* 0x0000004400707202 */ /* 0x000fe20000000f00 */
[----:B------:R-:W-:-:S07]  /*7ed0*/  IMAD.MOV.U32 R79, RZ, RZ, -0x1 ;  /* 0xffffffffff4f7424 */ /* 0x000fce00078e00ff */
[----:B01234-:R-:W-:Y:S05]  /*7ee0*/  WARPSYNC.COLLECTIVE R79, `(.L_x_11967) ;  /* 0x000000004f087348 */ /* 0x01ffea0003c00000 */
[----:B0-----:R0:W0:Y:S02]  /*7ef0*/  SHFL.IDX P0, R79, R75, R112, R45 ;  /* 0x000000704b4f7389 */ /* 0x001024000000002d */
[----:B01234-:R-:W-:Y:S05]  /*7f00*/  ENDCOLLECTIVE ;  /* 0x000000000000791b */ /* 0x01ffea0003800000 */
.L_x_11967:
[----:B------:R-:W-:Y:S05]  /*7f10*/  BSYNC B2 ;  /* 0x0000000000027941 */ /* 0x000fea0003800000 */
.L_x_11966:
[----:B------:R-:W-:Y:S01]  /*7f20*/  IMAD.MOV.U32 R112, RZ, RZ, R79 ;  /* 0x000000ffff707224 */ /* 0x000fe200078e004f */
[----:B------:R-:W-:Y:S06]  /*7f30*/  BRA `(.L_x_11968) ;  /* 0xffffffdc00b87947 */ /* 0x000fec000383ffff */
.L_x_11867:
[----:B------:R-:W-:Y:S01]  /*7f40*/  BSSY B2, `(.L_x_11969) ;  /* 0x0000006000027945 */ /* 0x000fe20003800000 */
[----:B------:R-:W-:Y:S02]  /*7f50*/  IMAD.MOV.U32 R112, RZ, RZ, R70 ;  /* 0x000000ffff707224 */ /* 0x000fe400078e0046 */
[----:B------:R-:W-:-:S07]  /*7f60*/  IMAD.MOV.U32 R79, RZ, RZ, -0x1 ;  /* 0xffffffffff4f7424 */ /* 0x000fce00078e00ff */
[----:B01234-:R-:W-:Y:S05]  /*7f70*/  WARPSYNC.COLLECTIVE R79, `(.L_x_11970) ;  /* 0x000000004f087348 */ /* 0x01ffea0003c00000 */
[----:B0-----:R0:W0:Y:S02]  /*7f80*/  SHFL.IDX P0, R79, R75, R112, R45 ;  /* 0x000000704b4f7389 */ /* 0x001024000000002d */
[----:B01234-:R-:W-:Y:S05]  /*7f90*/  ENDCOLLECTIVE ;  /* 0x000000000000791b */ /* 0x01ffea0003800000 */
.L_x_11970:
[----:B------:R-:W-:Y:S05]  /*7fa0*/  BSYNC B2 ;  /* 0x0000000000027941 */ /* 0x000fea0003800000 */
.L_x_11969:
[----:B------:R-:W-:Y:S05]  /*7fb0*/  BRA `(.L_x_11971) ;  /* 0xffffffdc00b87947 */ /* 0x000fea000383ffff */
.L_x_11870:
[----:B------:R-:W-:Y:S01]  /*7fc0*/  BSSY B2, `(.L_x_11972) ;  /* 0x0000006000027945 */ /* 0x000fe20003800000 */
[----:B------:R-:W-:Y:S01]  /*7fd0*/  IMAD.MOV.U32 R112, RZ, RZ, R72 ;  /* 0x000000ffff707224 */ /* 0x000fe200078e0048 */
[----:B------:R-:W-:-:S07]  /*7fe0*/  MOV R79, 0xffffffff ;  /* 0xffffffff004f7802 */ /* 0x000fce0000000f00 */
[----:B01234-:R-:W-:Y:S05]  /*7ff0*/  WARPSYNC.COLLECTIVE R79, `(.L_x_11973) ;  /* 0x000000004f087348 */ /* 0x01ffea0003c00000 */
[----:B0-----:R0:W0:Y:S02]  /*8000*/  SHFL.IDX P0, R79, R75, R112, R45 ;  /* 0x000000704b4f7389 */ /* 0x001024000000002d */
[----:B01234-:R-:W-:Y:S05]  /*8010*/  ENDCOLLECTIVE ;  /* 0x000000000000791b */ /* 0x01ffea0003800000 */
.L_x_11973:
[----:B------:R-:W-:Y:S05]  /*8020*/  BSYNC B2 ;  /* 0x0000000000027941 */ /* 0x000fea0003800000 */
.L_x_11972:
[----:B------:R-:W-:Y:S01]  /*8030*/  IMAD.MOV.U32 R112, RZ, RZ, R79 ;  /* 0x000000ffff707224 */ /* 0x000fe200078e004f */
[----:B------:R-:W-:Y:S06]  /*8040*/  BRA `(.L_x_11974) ;  /* 0xffffffdc00b47947 */ /* 0x000fec000383ffff */
.L_x_11873:
[----:B------:R-:W-:Y:S01]  /*8050*/  BSSY B2, `(.L_x_11975) ;  /* 0x0000006000027945 */ /* 0x000fe20003800000 */
[----:B------:R-:W-:Y:S02]  /*8060*/  IMAD.MOV.U32 R112, RZ, RZ, R74 ;  /* 0x000000ffff707224 */ /* 0x000fe400078e004a */
[----:B------:R-:W-:-:S07]  /*8070*/  IMAD.MOV.U32 R79, RZ, RZ, -0x1 ;  /* 0xffffffffff4f7424 */ /* 0x000fce00078e00ff */
[----:B01234-:R-:W-:Y:S05]  /*8080*/  WARPSYNC.COLLECTIVE R79, `(.L_x_11976) ;  /* 0x000000004f087348 */ /* 0x01ffea0003c00000 */
[----:B0-----:R0:W0:Y:S02]  /*8090*/  SHFL.IDX P0, R79, R75, R112, R45 ;  /* 0x000000704b4f7389 */ /* 0x001024000000002d */
[----:B01234-:R-:W-:Y:S05]  /*80a0*/  ENDCOLLECTIVE ;  /* 0x000000000000791b */ /* 0x01ffea0003800000 */
.L_x_11976:
[----:B------:R-:W-:Y:S05]  /*80b0*/  BSYNC B2 ;  /* 0x0000000000027941 */ /* 0x000fea0003800000 */
.L_x_11975:
[----:B------:R-:W-:Y:S05]  /*80c0*/  BRA `(.L_x_11977) ;  /* 0xffffffdc00b47947 */ /* 0x000fea000383ffff */
.L_x_11876:
[----:B------:R-:W-:Y:S01]  /*80d0*/  BSSY B2, `(.L_x_11978) ;  /* 0x0000006000027945 */ /* 0x000fe20003800000 */
[----:B------:R-:W-:Y:S02]  /*80e0*/  IMAD.MOV.U32 R112, RZ, RZ, R76 ;  /* 0x000000ffff707224 */ /* 0x000fe400078e004c */
[----:B------:R-:W-:-:S07]  /*80f0*/  IMAD.MOV.U32 R79, RZ, RZ, -0x1 ;  /* 0xffffffffff4f7424 */ /* 0x000fce00078e00ff */
[----:B01234-:R-:W-:Y:S05]  /*8100*/  WARPSYNC.COLLECTIVE R79, `(.L_x_11979) ;  /* 0x000000004f087348 */ /* 0x01ffea0003c00000 */
[----:B0-----:R0:W0:Y:S02]  /*8110*/  SHFL.IDX P0, R79, R75, R112, R45 ;  /* 0x000000704b4f7389 */ /* 0x001024000000002d */
[----:B01234-:R-:W-:Y:S05]  /*8120*/  ENDCOLLECTIVE ;  /* 0x000000000000791b */ /* 0x01ffea0003800000 */
.L_x_11979:
[----:B------:R-:W-:Y:S05]  /*8130*/  BSYNC B2 ;  /* 0x0000000000027941 */ /* 0x000fea0003800000 */
.L_x_11978:
[----:B------:R-:W-:Y:S01]  /*8140*/  MOV R112, R79 ;  /* 0x0000004f00707202 */ /* 0x000fe20000000f00 */
[----:B------:R-:W-:Y:S06]  /*8150*/  BRA `(.L_x_11980) ;  /* 0xffffffdc00b07947 */ /* 0x000fec000383ffff */
.L_x_11879:
[----:B------:R-:W-:Y:S01]  /*8160*/  BSSY B2, `(.L_x_11981) ;  /* 0x0000006000027945 */ /* 0x000fe20003800000 */
[----:B------:R-:W-:Y:S02]  /*8170*/  IMAD.MOV.U32 R112, RZ, RZ, R78 ;  /* 0x000000ffff707224 */ /* 0x000fe400078e004e */
[----:B------:R-:W-:-:S07]  /*8180*/  IMAD.MOV.U32 R79, RZ, RZ, -0x1 ;  /* 0xffffffffff4f7424 */ /* 0x000fce00078e00ff */
[----:B01234-:R-:W-:Y:S05]  /*8190*/  WARPSYNC.COLLECTIVE R79, `(.L_x_11982) ;  /* 0x000000004f087348 */ /* 0x01ffea0003c00000 */
[----:B0-----:R0:W0:Y:S02]  /*81a0*/  SHFL.IDX P0, R79, R75, R112, R45 ;  /* 0x000000704b4f7389 */ /* 0x001024000000002d */
[----:B01234-:R-:W-:Y:S05]  /*81b0*/  ENDCOLLECTIVE ;  /* 0x000000000000791b */ /* 0x01ffea0003800000 */
.L_x_11982:
[----:B------:R-:W-:Y:S05]  /*81c0*/  BSYNC B2 ;  /* 0x0000000000027941 */ /* 0x000fea0003800000 */
.L_x_11981:
[----:B------:R-:W-:Y:S05]  /*81d0*/  BRA `(.L_x_11983) ;  /* 0xffffffdc00b07947 */ /* 0x000fea000383ffff */
.L_x_11882:
[----:B------:R-:W-:Y:S01]  /*81e0*/  BSSY B2, `(.L_x_11984) ;  /* 0x0000006000027945 */ /* 0x000fe20003800000 */
[----:B------:R-:W-:Y:S02]  /*81f0*/  IMAD.MOV.U32 R112, RZ, RZ, R80 ;  /* 0x000000ffff707224 */ /* 0x000fe400078e0050 */
[----:B------:R-:W-:-:S07]  /*8200*/  IMAD.MOV.U32 R79, RZ, RZ, -0x1 ;  /* 0xffffffffff4f7424 */ /* 0x000fce00078e00ff */
[----:B01234-:R-:W-:Y:S05]  /*8210*/  WARPSYNC.COLLECTIVE R79, `(.L_x_11985) ;  /* 0x000000004f087348 */ /* 0x01ffea0003c00000 */
[----:B0-----:R0:W0:Y:S02]  /*8220*/  SHFL.IDX P0, R79, R75, R112, R45 ;  /* 0x000000704b4f7389 */ /* 0x001024000000002d */
[----:B01234-:R-:W-:Y:S05]  /*8230*/  ENDCOLLECTIVE ;  /* 0x000000000000791b */ /* 0x01ffea0003800000 */
.L_x_11985:
[----:B------:R-:W-:Y:S05]  /*8240*/  BSYNC B2 ;  /* 0x0000000000027941 */ /* 0x000fea0003800000 */
.L_x_11984:
[----:B------:R-:W-:Y:S01]  /*8250*/  IMAD.MOV.U32 R112, RZ, RZ, R79 ;  /* 0x000000ffff707224 */ /* 0x000fe200078e004f */
[----:B------:R-:W-:Y:S06]  /*8260*/  BRA `(.L_x_11986) ;  /* 0xffffffdc00ac7947 */ /* 0x000fec000383ffff */
.L_x_11885:
[----:B------:R-:W-:Y:S01]  /*8270*/  BSSY B2, `(.L_x_11987) ;  /* 0x0000006000027945 */ /* 0x000fe20003800000 */
[----:B------:R-:W-:Y:S01]  /*8280*/  MOV R112, R82 ;  /* 0x0000005200707202 */ /* 0x000fe20000000f00 */
[----:B------:R-:W-:-:S07]  /*8290*/  IMAD.MOV.U32 R79, RZ, RZ, -0x1 ;  /* 0xffffffffff4f7424 */ /* 0x000fce00078e00ff */
[----:B01234-:R-:W-:Y:S05]  /*82a0*/  WARPSYNC.COLLECTIVE R79, `(.L_x_11988) ;  /* 0x000000004f087348 */ /* 0x01ffea0003c00000 */
[----:B0-----:R0:W0:Y:S02]  /*82b0*/  SHFL.IDX P0, R79, R75, R112, R45 ;  /* 0x000000704b4f7389 */ /* 0x001024000000002d */
[----:B01234-:R-:W-:Y:S05]  /*82c0*/  ENDCOLLECTIVE ;  /* 0x000000000000791b */ /* 0x01ffea0003800000 */
.L_x_11988:
[----:B------:R-:W-:Y:S05]  /*82d0*/  BSYNC B2 ;  /* 0x0000000000027941 */ /* 0x000fea0003800000 */
.L_x_11987:
[----:B------:R-:W-:Y:S05]  /*82e0*/  BRA `(.L_x_11989) ;  /* 0xffffffdc00ac7947 */ /* 0x000fea000383ffff */
.L_x_11888:
[----:B------:R-:W-:Y:S01]  /*82f0*/  BSSY B2, `(.L_x_11990) ;  /* 0x0000006000027945 */ /* 0x000fe20003800000 */
[----:B------:R-:W-:Y:S02]  /*8300*/  IMAD.MOV.U32 R112, RZ, RZ, R84 ;  /* 0x000000ffff707224 */ /* 0x000fe400078e0054 */
[----:B------:R-:W-:-:S07]  /*8310*/  IMAD.MOV.U32 R79, RZ, RZ, -0x1 ;  /* 0xffffffffff4f7424 */ /* 0x000fce00078e00ff */
[----:B01234-:R-:W-:Y:S05]  /*8320*/  WARPSYNC.COLLECTIVE R79, `(.L_x_11991) ;  /* 0x000000004f087348 */ /* 0x01ffea0003c00000 */
[----:B0-----:R0:W0:Y:S02]  /*8330*/  SHFL.IDX P0, R79, R75, R112, R45 ;  /* 0x000000704b4f7389 */ /* 0x001024000000002d */
[----:B01234-:R-:W-:Y:S05]  /*8340*/  ENDCOLLECTIVE ;  /* 0x000000000000791b */ /* 0x01ffea0003800000 */
.L_x_11991:
[----:B------:R-:W-:Y:S05]  /*8350*/  BSYNC B2 ;  /* 0x0000000000027941 */ /* 0x000fea0003800000 */
.L_x_11990:
[----:B------:R-:W-:Y:S01]  /*8360*/  IMAD.MOV.U32 R112, RZ, RZ, R79 ;  /* 0x000000ffff707224 */ /* 0x000fe200078e004f */
[----:B------:R-:W-:Y:S06]  /*8370*/  BRA `(.L_x_11992) ;  /* 0xffffffdc00a87947 */ /* 0x000fec000383ffff */
.L_x_11891:
[----:B------:R-:W-:Y:S01]  /*8380*/  BSSY B2, `(.L_x_11993) ;  /* 0x0000006000027945 */ /* 0x000fe20003800000 */
[----:B------:R-:W-:Y:S01]  /*8390*/  IMAD.MOV.U32 R112, RZ, RZ, R86 ;  /* 0x000000ffff707224 */ /* 0x000fe200078e0056 */
[----:B------:R-:W-:-:S07]  /*83a0*/  MOV R79, 0xffffffff ;  /* 0xffffffff004f7802 */ /* 0x000fce0000000f00 */
[----:B01234-:R-:W-:Y:S05]  /*83b0*/  WARPSYNC.COLLECTIVE R79, `(.L_x_11994) ;  /* 0x000000004f087348 */ /* 0x01ffea0003c00000 */
[----:B0-----:R0:W0:Y:S02]  /*83c0*/  SHFL.IDX P0, R79, R75, R112, R45 ;  /* 0x000000704b4f7389 */ /* 0x001024000000002d */
[----:B01234-:R-:W-:Y:S05]  /*83d0*/  ENDCOLLECTIVE ;  /* 0x000000000000791b */ /* 0x01ffea0003800000 */
.L_x_11994:
[----:B------:R-:W-:Y:S05]  /*83e0*/  BSYNC B2 ;  /* 0x0000000000027941 */ /* 0x000fea0003800000 */
.L_x_11993:
[----:B------:R-:W-:Y:S05]  /*83f0*/  BRA `(.L_x_11995) ;  /* 0xffffffdc00a87947 */ /* 0x000fea000383ffff */
.L_x_11894:
[----:B------:R-:W-:Y:S01]  /*8400*/  BSSY B2, `(.L_x_11996) ;  /* 0x0000006000027945 */ /* 0x000fe20003800000 */
[----:B------:R-:W-:Y:S02]  /*8410*/  IMAD.MOV.U32 R112, RZ, RZ, R88 ;  /* 0x000000ffff707224 */ /* 0x000fe400078e0058 */
[----:B------:R-:W-:-:S07]  /*8420*/  IMAD.MOV.U32 R79, RZ, RZ, -0x1 ;  /* 0xffffffffff4f7424 */ /* 0x000fce00078e00ff */
[----:B01234-:R-:W-:Y:S05]  /*8430*/  WARPSYNC.COLLECTIVE R79, `(.L_x_11997) ;  /* 0x000000004f087348 */ /* 0x01ffea0003c00000 */
[----:B0-----:R0:W0:Y:S02]  /*8440*/  SHFL.IDX P0, R79, R75, R112, R45 ;  /* 0x000000704b4f7389 */ /* 0x001024000000002d */
[----:B01234-:R-:W-:Y:S05]  /*8450*/  ENDCOLLECTIVE ;  /* 0x000000000000791b */ /* 0x01ffea0003800000 */
.L_x_11997:
[----:B------:R-:W-:Y:S05]  /*8460*/  BSYNC B2 ;  /* 0x0000000000027941 */ /* 0x000fea0003800000 */
.L_x_11996:
[----:B------:R-:W-:Y:S01]  /*8470*/  IMAD.MOV.U32 R112, RZ, RZ, R79 ;  /* 0x000000ffff707224 */ /* 0x000fe200078e004f */
[----:B------:R-:W-:Y:S06]  /*8480*/  BRA `(.L_x_11998) ;  /* 0xffffffdc00a47947 */ /* 0x000fec000383ffff */
.L_x_11897:
[----:B------:R-:W-:Y:S01]  /*8490*/  BSSY B2, `(.L_x_11999) ;  /* 0x0000006000027945 */ /* 0x000fe20003800000 */
[----:B------:R-:W-:Y:S02]  /*84a0*/  IMAD.MOV.U32 R112, RZ, RZ, R90 ;  /* 0x000000ffff707224 */ /* 0x000fe400078e005a */
[----:B------:R-:W-:-:S07]  /*84b0*/  IMAD.MOV.U32 R79, RZ, RZ, -0x1 ;  /* 0xffffffffff4f7424 */ /* 0x000fce00078e00ff */
[----:B01234-:R-:W-:Y:S05]  /*84c0*/  WARPSYNC.COLLECTIVE R79, `(.L_x_12000) ;  /* 0x000000004f087348 */ /* 0x01ffea0003c00000 */
[----:B0-----:R0:W0:Y:S02]  /*84d0*/  SHFL.IDX P0, R79, R75, R112, R45 ;  /* 0x000000704b4f7389 */ /* 0x001024000000002d */
[----:B01234-:R-:W-:Y:S05]  /*84e0*/  ENDCOLLECTIVE ;  /* 0x000000000000791b */ /* 0x01ffea0003800000 */
.L_x_12000:
[----:B------:R-:W-:Y:S05]  /*84f0*/  BSYNC B2 ;  /* 0x0000000000027941 */ /* 0x000fea0003800000 */
.L_x_11999:
[----:B------:R-:W-:Y:S05]  /*8500*/  BRA `(.L_x_12001) ;  /* 0xffffffdc00a47947 */ /* 0x000fea000383ffff */
.L_x_11900:
[----:B------:R-:W-:Y:S01]  /*8510*/  BSSY B2, `(.L_x_12002) ;  /* 0x0000006000027945 */ /* 0x000fe20003800000 */
[----:B------:R-:W-:Y:S01]  /*8520*/  MOV R112, R92 ;  /* 0x0000005c00707202 */ /* 0x000fe20000000f00 */
[----:B------:R-:W-:-:S07]  /*8530*/  IMAD.MOV.U32 R79, RZ, RZ, -0x1 ;  /* 0xffffffffff4f7424 */ /* 0x000fce00078e00ff */
[----:B01234-:R-:W-:Y:S05]  /*8540*/  WARPSYNC.COLLECTIVE R79, `(.L_x_12003) ;  /* 0x000000004f087348 */ /* 0x01ffea0003c00000 */
[----:B0-----:R0:W0:Y:S02]  /*8550*/  SHFL.IDX P0, R79, R75, R112, R45 ;  /* 0x000000704b4f7389 */ /* 0x001024000000002d */
[----:B01234-:R-:W-:Y:S05]  /*8560*/  ENDCOLLECTIVE ;  /* 0x000000000000791b */ /* 0x01ffea0003800000 */
.L_x_12003:
[----:B------:R-:W-:Y:S05]  /*8570*/  BSYNC B2 ;  /* 0x0000000000027941 */ /* 0x000fea0003800000 */
.L_x_12002:
[----:B------:R-:W-:Y:S01]  /*8580*/  IMAD.MOV.U32 R112, RZ, RZ, R79 ;  /* 0x000000ffff707224 */ /* 0x000fe200078e004f */
[----:B------:R-:W-:Y:S06]  /*8590*/  BRA `(.L_x_12004) ;  /* 0xffffffdc00a07947 */ /* 0x000fec000383ffff */
.L_x_11903:
[----:B------:R-:W-:Y:S01]  /*85a0*/  BSSY B2, `(.L_x_12005) ;  /* 0x0000006000027945 */ /* 0x000fe20003800000 */
[----:B------:R-:W-:Y:S02]  /*85b0*/  IMAD.MOV.U32 R112, RZ, RZ, R94 ;  /* 0x000000ffff707224 */ /* 0x000fe400078e005e */
[----:B------:R-:W-:-:S07]  /*85c0*/  IMAD.MOV.U32 R79, RZ, RZ, -0x1 ;  /* 0xffffffffff4f7424 */ /* 0x000fce00078e00ff */
[----:B01234-:R-:W-:Y:S05]  /*85d0*/  WARPSYNC.COLLECTIVE R79, `(.L_x_12006) ;  /* 0x000000004f087348 */ /* 0x01ffea0003c00000 */
[----:B0-----:R0:W0:Y:S02]  /*85e0*/  SHFL.IDX P0, R79, R75, R112, R45 ;  /* 0x000000704b4f7389 */ /* 0x001024000000002d */
[----:B01234-:R-:W-:Y:S05]  /*85f0*/  ENDCOLLECTIVE ;  /* 0x000000000000791b */ /* 0x01ffea0003800000 */
.L_x_12006:
[----:B------:R-:W-:Y:S05]  /*8600*/  BSYNC B2 ;  /* 0x0000000000027941 */ /* 0x000fea0003800000 */
.L_x_12005:
[----:B------:R-:W-:Y:S05]  /*8610*/  BRA `(.L_x_12007) ;  /* 0xffffffdc00a07947 */ /* 0x000fea000383ffff */
.L_x_11906:
[----:B------:R-:W-:Y:S01]  /*8620*/  BSSY B2, `(.L_x_12008) ;  /* 0x0000006000027945 */ /* 0x000fe20003800000 */
[----:B------:R-:W-:Y:S01]  /*8630*/  IMAD.MOV.U32 R112, RZ, RZ, R96 ;  /* 0x000000ffff707224 */ /* 0x000fe200078e0060 */
[----:B------:R-:W-:-:S07]  /*8640*/  MOV R79, 0xffffffff ;  /* 0xffffffff004f7802 */ /* 0x000fce0000000f00 */
[----:B01234-:R-:W-:Y:S05]  /*8650*/  WARPSYNC.COLLECTIVE R79, `(.L_x_12009) ;  /* 0x000000004f087348 */ /* 0x01ffea0003c00000 */
[----:B0-----:R0:W0:Y:S02]  /*8660*/  SHFL.IDX P0, R79, R75, R112, R45 ;  /* 0x000000704b4f7389 */ /* 0x001024000000002d */
[----:B01234-:R-:W-:Y:S05]  /*8670*/  ENDCOLLECTIVE ;  /* 0x000000000000791b */ /* 0x01ffea0003800000 */
.L_x_12009:
[----:B------:R-:W-:Y:S05]  /*8680*/  BSYNC B2 ;  /* 0x0000000000027941 */ /* 0x000fea0003800000 */
.L_x_12008:
[----:B------:R-:W-:Y:S01]  /*8690*/  IMAD.MOV.U32 R112, RZ, RZ, R79 ;  /* 0x000000ffff707224 */ /* 0x000fe200078e004f */
[----:B------:R-:W-:Y:S06]  /*86a0*/  BRA `(.L_x_12010) ;  /* 0xffffffdc009c7947 */ /* 0x000fec000383ffff */
.L_x_11909:
[----:B------:R-:W-:Y:S01]  /*86b0*/  BSSY B2, `(.L_x_12011) ;  /* 0x0000006000027945 */ /* 0x000fe20003800000 */
[----:B------:R-:W-:Y:S02]  /*86c0*/  IMAD.MOV.U32 R112, RZ, RZ, R98 ;  /* 0x000000ffff707224 */ /* 0x000fe400078e0062 */
[----:B------:R-:W-:-:S07]  /*86d0*/  IMAD.MOV.U32 R79, RZ, RZ, -0x1 ;  /* 0xffffffffff4f7424 */ /* 0x000fce00078e00ff */
[----:B01234-:R-:W-:Y:S05]  /*86e0*/  WARPSYNC.COLLECTIVE R79, `(.L_x_12012) ;  /* 0x000000004f087348 */ /* 0x01ffea0003c00000 */
[----:B0-----:R0:W0:Y:S02]  /*86f0*/  SHFL.IDX P0, R79, R75, R112, R45 ;  /* 0x000000704b4f7389 */ /* 0x001024000000002d */
[----:B01234-:R-:W-:Y:S05]  /*8700*/  ENDCOLLECTIVE ;  /* 0x000000000000791b */ /* 0x01ffea0003800000 */
.L_x_12012:
[----:B------:R-:W-:Y:S05]  /*8710*/  BSYNC B2 ;  /* 0x0000000000027941 */ /* 0x000fea0003800000 */
.L_x_12011:
[----:B------:R-:W-:Y:S05]  /*8720*/  BRA `(.L_x_12013) ;  /* 0xffffffdc009c7947 */ /* 0x000fea000383ffff */
.L_x_11912:
[----:B------:R-:W-:Y:S01]  /*8730*/  BSSY B2, `(.L_x_12014) ;  /* 0x0000006000027945 */ /* 0x000fe20003800000 */
[----:B------:R-:W-:Y:S02]  /*8740*/  IMAD.MOV.U32 R112, RZ, RZ, R100 ;  /* 0x000000ffff707224 */ /* 0x000fe400078e0064 */
[----:B------:R-:W-:-:S07]  /*8750*/  IMAD.MOV.U32 R79, RZ, RZ, -0x1 ;  /* 0xffffffffff4f7424 */ /* 0x000fce00078e00ff */
[----:B01234-:R-:W-:Y:S05]  /*8760*/  WARPSYNC.COLLECTIVE R79, `(.L_x_12015) ;  /* 0x000000004f087348 */ /* 0x01ffea0003c00000 */
[----:B0-----:R0:W0:Y:S02]  /*8770*/  SHFL.IDX P0, R79, R75, R112, R45 ;  /* 0x000000704b4f7389 */ /* 0x001024000000002d */
[----:B01234-:R-:W-:Y:S05]  /*8780*/  ENDCOLLECTIVE ;  /* 0x000000000000791b */ /* 0x01ffea0003800000 */
.L_x_12015:
[----:B------:R-:W-:Y:S05]  /*8790*/  BSYNC B2 ;  /* 0x0000000000027941 */ /* 0x000fea0003800000 */
.L_x_12014:
[----:B------:R-:W-:Y:S01]  /*87a0*/  MOV R112, R79 ;  /* 0x0000004f00707202 */ /* 0x000fe20000000f00 */
[----:B------:R-:W-:Y:S06]  /*87b0*/  BRA `(.L_x_12016) ;  /* 0xffffffdc00987947 */ /* 0x000fec000383ffff */
.L_x_11915:
[----:B------:R-:W-:Y:S01]  /*87c0*/  BSSY B2, `(.L_x_12017) ;  /* 0x0000006000027945 */ /* 0x000fe20003800000 */
[----:B------:R-:W-:Y:S02]  /*87d0*/  IMAD.MOV.U32 R112, RZ, RZ, R102 ;  /* 0x000000ffff707224 */ /* 0x000fe400078e0066 */
[----:B------:R-:W-:-:S07]  /*87e0*/  IMAD.MOV.U32 R79, RZ, RZ, -0x1 ;  /* 0xffffffffff4f7424 */ /* 0x000fce00078e00ff */
[----:B01234-:R-:W-:Y:S05]  /*87f0*/  WARPSYNC.COLLECTIVE R79, `(.L_x_12018) ;  /* 0x000000004f087348 */ /* 0x01ffea0003c00000 */
[----:B0-----:R0:W0:Y:S02]  /*8800*/  SHFL.IDX P0, R79, R75, R112, R45 ;  /* 0x000000704b4f7389 */ /* 0x001024000000002d */
[----:B01234-:R-:W-:Y:S05]  /*8810*/  ENDCOLLECTIVE ;  /* 0x000000000000791b */ /* 0x01ffea0003800000 */
.L_x_12018:
[----:B------:R-:W-:Y:S05]  /*8820*/  BSYNC B2 ;  /* 0x0000000000027941 */ /* 0x000fea0003800000 */
.L_x_12017:
[----:B------:R-:W-:Y:S05]  /*8830*/  BRA `(.L_x_12019) ;  /* 0xffffffdc00987947 */ /* 0x000fea000383ffff */
.L_x_11918:
[----:B------:R-:W-:Y:S01]  /*8840*/  BSSY B2, `(.L_x_12020) ;  /* 0x0000006000027945 */ /* 0x000fe20003800000 */
[----:B------:R-:W-:Y:S02]  /*8850*/  IMAD.MOV.U32 R112, RZ, RZ, R104 ;  /* 0x000000ffff707224 */ /* 0x000fe400078e0068 */
[----:B------:R-:W-:-:S07]  /*8860*/  IMAD.MOV.U32 R79, RZ, RZ, -0x1 ;  /* 0xffffffffff4f7424 */ /* 0x000fce00078e00ff */
[----:B01234-:R-:W-:Y:S05]  /*8870*/  WARPSYNC.COLLECTIVE R79, `(.L_x_12021) ;  /* 0x000000004f087348 */ /* 0x01ffea0003c00000 */
[----:B0-----:R0:W0:Y:S02]  /*8880*/  SHFL.IDX P0, R79, R75, R112, R45 ;  /* 0x000000704b4f7389 */ /* 0x001024000000002d */
[----:B01234-:R-:W-:Y:S05]  /*8890*/  ENDCOLLECTIVE ;  /* 0x000000000000791b */ /* 0x01ffea0003800000 */
.L_x_12021:
[----:B------:R-:W-:Y:S05]  /*88a0*/  BSYNC B2 ;  /* 0x0000000000027941 */ /* 0x000fea0003800000 */
.L_x_12020:
[----:B------:R-:W-:Y:S01]  /*88b0*/  IMAD.MOV.U32 R112, RZ, RZ, R79 ;  /* 0x000000ffff707224 */ /* 0x000fe200078e004f */
[----:B------:R-:W-:Y:S06]  /*88c0*/  BRA `(.L_x_12022) ;  /* 0xffffffdc00947947 */ /* 0x000fec000383ffff */
.L_x_11921:
[----:B------:R-:W-:Y:S01]  /*88d0*/  BSSY B2, `(.L_x_12023) ;  /* 0x0000006000027945 */ /* 0x000fe20003800000 */
[----:B------:R-:W-:Y:S01]  /*88e0*/  MOV R112, R106 ;  /* 0x0000006a00707202 */ /* 0x000fe20000000f00 */
[----:B------:R-:W-:-:S07]  /*88f0*/  IMAD.MOV.U32 R79, RZ, RZ, -0x1 ;  /* 0xffffffffff4f7424 */ /* 0x000fce00078e00ff */
[----:B01234-:R-:W-:Y:S05]  /*8900*/  WARPSYNC.COLLECTIVE R79, `(.L_x_12024) ;  /* 0x000000004f087348 */ /* 0x01ffea0003c00000 */
[----:B0-----:R0:W0:Y:S02]  /*8910*/  SHFL.IDX P0, R79, R75, R112, R45 ;  /* 0x000000704b4f7389 */ /* 0x001024000000002d */
[----:B01234-:R-:W-:Y:S05]  /*8920*/  ENDCOLLECTIVE ;  /* 0x000000000000791b */ /* 0x01ffea0003800000 */
.L_x_12024:
[----:B------:R-:W-:Y:S05]  /*8930*/  BSYNC B2 ;  /* 0x0000000000027941 */ /* 0x000fea0003800000 */
.L_x_12023:
[----:B------:R-:W-:Y:S05]  /*8940*/  BRA `(.L_x_12025) ;  /* 0xffffffdc00947947 */ /* 0x000fea000383ffff */
.L_x_11924:
[----:B------:R-:W-:Y:S01]  /*8950*/  BSSY B2, `(.L_x_12026) ;  /* 0x0000006000027945 */ /* 0x000fe20003800000 */
[----:B------:R-:W-:Y:S02]  /*8960*/  IMAD.MOV.U32 R112, RZ, RZ, R46 ;  /* 0x000000ffff707224 */ /* 0x000fe400078e002e */
[----:B------:R-:W-:-:S07]  /*8970*/  IMAD.MOV.U32 R79, RZ, RZ, -0x1 ;  /* 0xffffffffff4f7424 */ /* 0x000fce00078e00ff */
[----:B01234-:R-:W-:Y:S05]  /*8980*/  WARPSYNC.COLLECTIVE R79, `(.L_x_12027) ;  /* 0x000000004f087348 */ /* 0x01ffea0003c00000 */
[----:B0-----:R0:W0:Y:S02]  /*8990*/  SHFL.IDX P0, R79, R75, R112, R45 ;  /* 0x000000704b4f7389 */ /* 0x001024000000002d */
[----:B01234-:R-:W-:Y:S05]  /*89a0*/  ENDCOLLECTIVE ;  /* 0x000000000000791b */ /* 0x01ffea0003800000 */
.L_x_12027:
[----:B------:R-:W-:Y:S05]  /*89b0*/  BSYNC B2 ;  /* 0x0000000000027941 */ /* 0x000fea0003800000 */
.L_x_12026:
[----:B------:R-:W-:Y:S01]  /*89c0*/  IMAD.MOV.U32 R75, RZ, RZ, R79 ;  /* 0x000000ffff4b7224 */ /* 0x000fe200078e004f */
[----:B------:R-:W-:Y:S06]  /*89d0*/  BRA `(.L_x_12028) ;  /* 0xffffffdc00907947 */ /* 0x000fec000383ffff */
.L_x_12029:
        /* <DEDUP_REMOVED lines=10> */
.L_x_20579:


//--------------------- .text._Z9cuda_gemmIiLi128ELi8ELi1ELi32ELi32ELi32ELi1EEviiiPT_S1_S1_ii --------------------------
	.section	.text._Z9cuda_gemmIiLi128ELi8ELi1ELi32ELi32ELi32ELi1EEviiiPT_S1_S1_ii,"ax",@progbits
	.align	128
        .global         _Z9cuda_gemmIiLi128ELi8ELi1ELi32ELi32ELi32ELi1EEviiiPT_S1_S1_ii
        .type           _Z9cuda_gemmIiLi128ELi8ELi1ELi32ELi32ELi32ELi1EEviiiPT_S1_S1_ii,@function
        .size           _Z9cuda_gemmIiLi128ELi8ELi1ELi32ELi32ELi32ELi1EEviiiPT_S1_S1_ii,(.L_x_20381 - _Z9cuda_gemmIiLi128ELi8ELi1ELi32ELi32ELi32ELi1EEviiiPT_S1_S1_ii)
        .other          _Z9cuda_gemmIiLi128ELi8ELi1ELi32ELi32ELi32ELi1EEviiiPT_S1_S1_ii,@"STO_CUDA_ENTRY STV_DEFAULT"
_Z9cuda_gemmIiLi128ELi8ELi1ELi32ELi32ELi32ELi1EEviiiPT_S1_S1_ii:
.text._Z9cuda_gemmIiLi128ELi8ELi1ELi32ELi32ELi32ELi1EEviiiPT_S1_S1_ii:
        /* <DEDUP_REMOVED lines=8> */
[----:B------:R-:W-:Y:S05]  /*0080*/  CALL.REL.NOINC `($__internal_91_$__cuda_sm20_div_u16) ;  /* 0x0000002c00847944 */ /* 0x000fea0003c00000 */
        /* <DEDUP_REMOVED lines=16> */
.L_x_12032:
        /* <DEDUP_REMOVED lines=13> */
.L_x_12031:
[----:B------:R-:W-:Y:S05]  /*0260*/  BSYNC.RECONVERGENT B0 ;  /* 0x0000000000007941 */ /* 0x000fea0003800200 */
.L_x_12030:
[----:B------:R-:W-:Y:S01]  /*0270*/  BSSY.RECONVERGENT B0, `(.L_x_12033) ;  /* 0x0000028000007945 */ /* 0x000fe20003800200 */
.L_x_12034:
        /* <DEDUP_REMOVED lines=40> */
.L_x_12033:
        /* <DEDUP_REMOVED lines=148> */
.L_x_12053:
        /* <DEDUP_REMOVED lines=27> */
.L_x_12038:
[----:B------:R-:W-:Y:S05]  /*0ff0*/  BSYNC.RECONVERGENT B1 ;  /* 0x0000000000017941 */ /* 0x000fea0003800200 */
.L_x_12037:
        /* <DEDUP_REMOVED lines=13> */
.L_x_12039:
        /* <DEDUP_REMOVED lines=22> */
.L_x_12036:
[----:B------:R-:W-:Y:S05]  /*1230*/  BSYNC.RECONVERGENT B0 ;  /* 0x0000000000007941 */ /* 0x000fea0003800200 */
.L_x_12035:
        /* <DEDUP_REMOVED lines=25> */
.L_x_12042:
[----:B------:R-:W-:Y:S05]  /*13d0*/  BSYNC.RECONVERGENT B0 ;  /* 0x0000000000007941 */ /* 0x000fea0003800200 */
.L_x_12041:
[----:B------:R-:W-:Y:S04]  /*13e0*/  BSSY.RECONVERGENT B0, `(.L_x_12043) ;  /* 0x0000010000007945 */ /* 0x000fe80003800200 */
[----:B------:R-:W-:Y:S05]  /*13f0*/  @!P5 BRA `(.L_x_12044) ;  /* 0x000000000038d947 */ /* 0x000fea0003800000 */
[----:B------:R-:W1:Y:S01]  /*1400*/  S2R R56, SR_CgaCtaId ;  /* 0x0000000000387919 */ /* 0x000e620000008800 */
[----:B------:R-:W-:-:S05]  /*1410*/  MOV R55, 0x400 ;  /* 0x0000040000377802 */ /* 0x000fca0000000f00 */
[----:B------:R-:W-:-:S05]  /*1420*/  VIADD R55, R55, 0x1100 ;  /* 0x0000110037377836 */ /* 0x000fca0000000000 */
[----:B-1----:R-:W-:-:S07]  /*1430*/  LEA R59, R56, R55, 0x18 ;  /* 0x00000037383b7211 */ /* 0x002fce00078ec0ff */
.L_x_12045:
        /* <DEDUP_REMOVED lines=10> */
.L_x_12044:
[----:B------:R-:W-:Y:S05]  /*14e0*/  BSYNC.RECONVERGENT B0 ;  /* 0x0000000000007941 */ /* 0x000fea0003800200 */
.L_x_12043:
        /* <DEDUP_REMOVED lines=82> */
.L_x_12047:
        /* <DEDUP_REMOVED lines=67> */
.L_x_12087:
        /* <DEDUP_REMOVED lines=8> */
.L_x_12040:
        /* <DEDUP_REMOVED lines=28> */
.L_x_12051:
[----:B------:R-:W-:Y:S05]  /*2080*/  BSYNC.RECONVERGENT B1 ;  /* 0x0000000000017941 */ /* 0x000fea0003800200 */
.L_x_12050:
[----:B------:R-:W-:Y:S05]  /*2090*/  @!P2 BRA `(.L_x_12049) ;  /* 0x00000000006ca947 */ /* 0x000fea0003800000 */
[----:B012---:R-:W0:Y:S01]  /*20a0*/  S2R R54, SR_CgaCtaId ;  /* 0x0000000000367919 */ /* 0x007e220000008800 */
[----:B------:R-:W-:-:S04]  /*20b0*/  MOV R53, 0x400 ;  /* 0x0000040000357802 */ /* 0x000fc80000000f00 */
[----:B------:R-:W-:-:S04]  /*20c0*/  IADD3 R53, PT, PT, R53, 0x1100, RZ ;  /* 0x0000110035357810 */ /* 0x000fc80007ffe0ff */
[----:B0-----:R-:W-:-:S07]  /*20d0*/  LEA R73, R54, R53, 0x18 ;  /* 0x0000003536497211 */ /* 0x001fce00078ec0ff */
.L_x_12052:
        /* <DEDUP_REMOVED lines=23> */
.L_x_12049:
[----:B------:R-:W-:Y:S05]  /*2250*/  BSYNC.RECONVERGENT B0 ;  /* 0x0000000000007941 */ /* 0x000fea0003800200 */
.L_x_12048:
[----:B------:R-:W-:-:S05]  /*2260*/  IMAD.IADD R29, R3, 0x1, R29 ;  /* 0x00000001031d7824 */ /* 0x000fca00078e021d */
[----:B------:R-:W-:-:S13]  /*2270*/  ISETP.GE.U32.AND P0, PT, R29, R4, PT ;  /* 0x000000041d00720c */ /* 0x000fda0003f06070 */
[----:B------:R-:W-:Y:S05]  /*2280*/  @!P0 BRA `(.L_x_12053) ;  /* 0xffffffe800ec8947 */ /* 0x000fea000383ffff */
[----:B------:R-:W-:Y:S05]  /*2290*/  EXIT ;  /* 0x000000000000794d */ /* 0x000fea0003800000 */
.L_x_12046:
[----:B------:R-:W-:Y:S01]  /*22a0*/  BSSY B0, `(.L_x_12054) ;  /* 0x0000007000007945 */ /* 0x000fe20003800000 */
[----:B------:R-:W-:Y:S01]  /*22b0*/  MOV R111, R0 ;  /* 0x00000000006f7202 */ /* 0x000fe20000000f00 */
[----:B------:R-:W-:Y:S01]  /*22c0*/  IMAD.MOV.U32 R110, RZ, RZ, 0x1f ;  /* 0x0000001fff6e7424 */ /* 0x000fe200078e00ff */
[----:B------:R-:W-:-:S07]  /*22d0*/  MOV R109, 0xffffffff ;  /* 0xffffffff006d7802 */ /* 0x000fce0000000f00 */
[----:B01-3--:R-:W-:Y:S05]  /*22e0*/  WARPSYNC.COLLECTIVE R109, `(.L_x_12055) ;  /* 0x000000006d087348 */ /* 0x00bfea0003c00000 */
[----:B-1----:R1:W2:Y:S02]  /*22f0*/  SHFL.IDX P1, R112, R108, R111, R110 ;  /* 0x0000006f6c707389 */ /* 0x0022a4000002006e */
[----:B0123--:R-:W-:Y:S05]  /*2300*/  ENDCOLLECTIVE ;  /* 0x000000000000791b */ /* 0x00ffea0003800000 */
.L_x_12055:
[----:B------:R-:W-:Y:S05]  /*2310*/  BSYNC B0 ;  /* 0x0000000000007941 */ /* 0x000fea0003800000 */
.L_x_12054:
[----:B------:R-:W-:Y:S01]  /*2320*/  MOV R111, R88 ;  /* 0x00000058006f7202 */ /* 0x000fe20000000f00 */
[----:B------:R-:W-:Y:S01]  /*2330*/  IMAD.MOV.U32 R110, RZ, RZ, 0x1f ;  /* 0x0000001fff6e7424 */ /* 0x000fe200078e00ff */
[----:B------:R-:W-:Y:S01]  /*2340*/  MOV R109, 0xffffffff ;  /* 0xffffffff006d7802 */ /* 0x000fe20000000f00 */
[----:B------:R-:W-:-:S07]  /*2350*/  IMAD.MOV.U32 R115, RZ, RZ, R112 ;  /* 0x000000ffff737224 */ /* 0x000fce00078e0070 */
[----:B------:R-:W-:Y:S05]  /*2360*/  WARPSYNC.COLLECTIVE R109, `(.L_x_12056) ;  /* 0x000000006d087348 */ /* 0x000fea0003c00000 */
[----:B------:R0:W1:Y:S02]  /*2370*/  SHFL.IDX P1, R112, R108, R111, R110 ;  /* 0x0000006f6c707389 */ /* 0x000064000002006e */
[----:B01----:R-:W-:Y:S05]  /*2380*/  ENDCOLLECTIVE ;  /* 0x000000000000791b */ /* 0x003fea0003800000 */
.L_x_12056:
[----:B------:R-:W-:Y:S01]  /*2390*/  MOV R111, R89 ;  /* 0x00000059006f7202 */ /* 0x000fe20000000f00 */
[----:B------:R-:W-:Y:S02]  /*23a0*/  IMAD.MOV.U32 R116, RZ, RZ, R112 ;  /* 0x000000ffff747224 */ /* 0x000fe400078e0070 */
[----:B------:R-:W-:-:S04]  /*23b0*/  IMAD R112, R86, R115, RZ ;  /* 0x0000007356707224 */ /* 0x000fc800078e02ff */
[----:B------:R-:W-:-:S07]  /*23c0*/  IMAD R115, R85, R116, R112 ;  /* 0x0000007455737224 */ /* 0x000fce00078e0270 */
[----:B------:R-:W-:Y:S05]  /*23d0*/  WARPSYNC.COLLECTIVE R109, `(.L_x_12057) ;  /* 0x000000006d087348 */ /* 0x000fea0003c00000 */
[----:B------:R0:W1:Y:S02]  /*23e0*/  SHFL.IDX P1, R112, R108, R111, R110 ;  /* 0x0000006f6c707389 */ /* 0x000064000002006e */
[----:B01----:R-:W-:Y:S05]  /*23f0*/  ENDCOLLECTIVE ;  /* 0x000000000000791b */ /* 0x003fea0003800000 */
.L_x_12057:
[----:B------:R-:W-:Y:S01]  /*2400*/  MOV R111, R104 ;  /* 0x00000068006f7202 */ /* 0x000fe20000000f00 */
[----:B------:R-:W-:-:S07]  /*2410*/  IMAD.MOV.U32 R117, RZ, RZ, R112 ;  /* 0x000000ffff757224 */ /* 0x000fce00078e0070 */
[----:B------:R-:W-:Y:S05]  /*2420*/  WARPSYNC.COLLECTIVE R109, `(.L_x_12058) ;  /* 0x000000006d087348 */ /* 0x000fea0003c00000 */
[----:B------:R0:W1:Y:S02]  /*2430*/  SHFL.IDX P1, R112, R108, R111, R110 ;  /* 0x0000006f6c707389 */ /* 0x000064000002006e */
[----:B01----:R-:W-:Y:S05]  /*2440*/  ENDCOLLECTIVE ;  /* 0x000000000000791b */ /* 0x003fea0003800000 */
.L_x_12058:
[----:B------:R-:W-:Y:S01]  /*2450*/  IMAD R116, R84, R117, R115 ;  /* 0x0000007554747224 */ /* 0x000fe200078e0273 */
[----:B------:R-:W-:Y:S01]  /*2460*/  MOV R111, R103 ;  /* 0x00000067006f7202 */ /* 0x000fe20000000f00 */
[----:B------:R-:W-:-:S07]  /*2470*/  IMAD.MOV.U32 R118, RZ, RZ, R112 ;  /* 0x000000ffff767224 */ /* 0x000fce00078e0070 */
[----:B------:R-:W-:Y:S05]  /*2480*/  WARPSYNC.COLLECTIVE R109, `(.L_x_12059) ;  /* 0x000000006d087348 */ /* 0x000fea0003c00000 */
[----:B------:R0:W1:Y:S02]  /*2490*/  SHFL.IDX P1, R112, R108, R111, R110 ;  /* 0x0000006f6c707389 */ /* 0x000064000002006e */
[----:B01----:R-:W-:Y:S05]  /*24a0*/  ENDCOLLECTIVE ;  /* 0x000000000000791b */ /* 0x003fea0003800000 */
.L_x_12059:
[----:B------:R-:W-:Y:S01]  /*24b0*/  IMAD R115, R83, R118, R116 ;  /* 0x0000007653737224 */ /* 0x000fe200078e0274 */
[----:B------:R-:W-:Y:S01]  /*24c0*/  MOV R111, R102 ;  /* 0x00000066006f7202 */ /* 0x000fe20000000f00 */
[----:B------:R-:W-:-:S07]  /*24d0*/  IMAD.MOV.U32 R119, RZ, RZ, R112 ;  /* 0x000000ffff777224 */ /* 0x000fce00078e0070 */
[----:B------:R-:W-:Y:S05]  /*24e0*/  WARPSYNC.COLLECTIVE R109, `(.L_x_12060) ;  /* 0x000000006d087348 */ /* 0x000fea0003c00000 */
[----:B------:R0:W1:Y:S02]  /*24f0*/  SHFL.IDX P1, R112, R108, R111, R110 ;  /* 0x0000006f6c707389 */ /* 0x000064000002006e */
[----:B01----:R-:W-:Y:S05]  /*2500*/  ENDCOLLECTIVE ;  /* 0x000000000000791b */ /* 0x003fea0003800000 */
.L_x_12060:
[----:B------:R-:W-:Y:S02]  /*2510*/  IMAD R115, R82, R119, R115 ;  /* 0x0000007752737224 */ /* 0x000fe400078e0273 */
[----:B------:R-:W-:Y:S02]  /*2520*/  IMAD.MOV.U32 R111, RZ, RZ, R101 ;  /* 0x000000ffff6f7224 */ /* 0x000fe400078e0065 */
[----:B------:R-:W-:-:S07]  /*2530*/  IMAD R116, R54, R112, R115 ;  /* 0x0000007036747224 */ /* 0x000fce00078e0273 */
[----:B------:R-:W-:Y:S05]  /*2540*/  WARPSYNC.COLLECTIVE R109, `(.L_x_12061) ;  /* 0x000000006d087348 */ /* 0x000fea0003c00000 */
[----:B------:R0:W1:Y:S02]  /*2550*/  SHFL.IDX P1, R112, R108, R111, R110 ;  /* 0x0000006f6c707389 */ /* 0x000064000002006e */
[----:B01----:R-:W-:Y:S05]  /*2560*/  ENDCOLLECTIVE ;  /* 0x000000000000791b */ /* 0x003fea0003800000 */
.L_x_12061:
[----:B------:R-:W-:Y:S01]  /*2570*/  IMAD.MOV.U32 R111, RZ, RZ, R100 ;  /* 0x000000ffff6f7224 */ /* 0x000fe200078e0064 */
[----:B------:R-:W-:-:S07]  /*2580*/  MOV R117, R112 ;  /* 0x0000007000757202 */ /* 0x000fce0000000f00 */
[----:B------:R-:W-:Y:S05]  /*2590*/  WARPSYNC.COLLECTIVE R109, `(.L_x_12062) ;  /* 0x000000006d087348 */ /* 0x000fea0003c00000 */
[----:B------:R0:W1:Y:S02]  /*25a0*/  SHFL.IDX P1, R112, R108, R111, R110 ;  /* 0x0000006f6c707389 */ /* 0x000064000002006e */
[----:B01----:R-:W-:Y:S05]  /*25b0*/  ENDCOLLECTIVE ;  /* 0x000000000000791b */ /* 0x003fea0003800000 */
.L_x_12062:
[----:B------:R-:W-:Y:S02]  /*25c0*/  IMAD R117, R55, R117, R116 ;  /* 0x0000007537757224 */ /* 0x000fe400078e0274 */
[----:B------:R-:W-:Y:S01]  /*25d0*/  IMAD.MOV.U32 R111, RZ, RZ, R99 ;  /* 0x000000ffff6f7224 */ /* 0x000fe200078e0063 */
[----:B------:R-:W-:-:S07]  /*25e0*/  MOV R118, R112 ;  /* 0x0000007000767202 */ /* 0x000fce0000000f00 */
[----:B------:R-:W-:Y:S05]  /*25f0*/  WARPSYNC.COLLECTIVE R109, `(.L_x_12063) ;  /* 0x000000006d087348 */ /* 0x000fea0003c00000 */
[----:B------:R0:W1:Y:S02]  /*2600*/  SHFL.IDX P1, R112, R108, R111, R110 ;  /* 0x0000006f6c707389 */ /* 0x000064000002006e */
[----:B01----:R-:W-:Y:S05]  /*2610*/  ENDCOLLECTIVE ;  /* 0x000000000000791b */ /* 0x003fea0003800000 */
.L_x_12063:
[----:B------:R-:W-:Y:S02]  /*2620*/  IMAD R118, R56, R118, R117 ;  /* 0x0000007638767224 */ /* 0x000fe400078e0275 */
[----:B------:R-:W-:Y:S01]  /*2630*/  IMAD.MOV.U32 R111, RZ, RZ, R31 ;  /* 0x000000ffff6f7224 */ /* 0x000fe200078e001f */
[----:B------:R-:W-:-:S07]  /*2640*/  MOV R119, R112 ;  /* 0x0000007000777202 */ /* 0x000fce0000000f00 */
[----:B------:R-:W-:Y:S05]  /*2650*/  WARPSYNC.COLLECTIVE R109, `(.L_x_12064) ;  /* 0x000000006d087348 */ /* 0x000fea0003c00000 */
[----:B------:R0:W1:Y:S02]  /*2660*/  SHFL.IDX P1, R112, R108, R111, R110 ;  /* 0x0000006f6c707389 */ /* 0x000064000002006e */
[----:B01----:R-:W-:Y:S05]  /*2670*/  ENDCOLLECTIVE ;  /* 0x000000000000791b */ /* 0x003fea0003800000 */
.L_x_12064:
[----:B------:R-:W-:Y:S02]  /*2680*/  IMAD R118, R87, R119, R118 ;  /* 0x0000007757767224 */ /* 0x000fe400078e0276 */
[----:B------:R-:W-:Y:S01]  /*2690*/  IMAD.MOV.U32 R111, RZ, RZ, R98 ;  /* 0x000000ffff6f7224 */ /* 0x000fe200078e0062 */
[----:B------:R-:W-:-:S07]  /*26a0*/  MOV R120, R112 ;  /* 0x0000007000787202 */ /* 0x000fce0000000f00 */
[----:B------:R-:W-:Y:S05]  /*26b0*/  WARPSYNC.COLLECTIVE R109, `(.L_x_12065) ;  /* 0x000000006d087348 */ /* 0x000fea0003c00000 */
[----:B------:R0:W1:Y:S02]  /*26c0*/  SHFL.IDX P1, R112, R108, R111, R110 ;  /* 0x0000006f6c707389 */ /* 0x000064000002006e */
[----:B01----:R-:W-:Y:S05]  /*26d0*/  ENDCOLLECTIVE ;  /* 0x000000000000791b */ /* 0x003fea0003800000 */
.L_x_12065:
[----:B------:R-:W-:Y:S01]  /*26e0*/  IMAD R115, R81, R120, R118 ;  /* 0x0000007851737224 */ /* 0x000fe200078e0276 */
[----:B------:R-:W-:-:S03]  /*26f0*/  MOV R111, R97 ;  /* 0x00000061006f7202 */ /* 0x000fc60000000f00 */
[----:B------:R-:W-:-:S07]  /*2700*/  IMAD R116, R80, R112, R115 ;  /* 0x0000007050747224 */ /* 0x000fce00078e0273 */
[----:B------:R-:W-:Y:S05]  /*2710*/  WARPSYNC.COLLECTIVE R109, `(.L_x_12066) ;  /* 0x000000006d087348 */ /* 0x000fea0003c00000 */
[----:B------:R0:W1:Y:S02]  /*2720*/  SHFL.IDX P1, R112, R108, R111, R110 ;  /* 0x0000006f6c707389 */ /* 0x000064000002006e */
[----:B01----:R-:W-:Y:S05]  /*2730*/  ENDCOLLECTIVE ;  /* 0x000000000000791b */ /* 0x003fea0003800000 */
.L_x_12066:
[----:B------:R-:W-:Y:S01]  /*2740*/  MOV R111, R96 ;  /* 0x00000060006f7202 */ /* 0x000fe20000000f00 */
[----:B------:R-:W-:-:S07]  /*2750*/  IMAD.MOV.U32 R117, RZ, RZ, R112 ;  /* 0x000000ffff757224 */ /* 0x000fce00078e0070 */
[----:B------:R-:W-:Y:S05]  /*2760*/  WARPSYNC.COLLECTIVE R109, `(.L_x_12067) ;  /* 0x000000006d087348 */ /* 0x000fea0003c00000 */
[----:B------:R0:W1:Y:S02]  /*2770*/  SHFL.IDX P1, R112, R108, R111, R110 ;  /* 0x0000006f6c707389 */ /* 0x000064000002006e */
[----:B01----:R-:W-:Y:S05]  /*2780*/  ENDCOLLECTIVE ;  /* 0x000000000000791b */ /* 0x003fea0003800000 */
.L_x_12067:
[----:B------:R-:W-:Y:S01]  /*2790*/  IMAD R117, R79, R117, R116 ;  /* 0x000000754f757224 */ /* 0x000fe200078e0274 */
[----:B------:R-:W-:Y:S01]  /*27a0*/  MOV R111, R32 ;  /* 0x00000020006f7202 */ /* 0x000fe20000000f00 */
[----:B------:R-:W-:-:S07]  /*27b0*/  IMAD.MOV.U32 R119, RZ, RZ, R112 ;  /* 0x000000ffff777224 */ /* 0x000fce00078e0070 */
[----:B------:R-:W-:Y:S05]  /*27c0*/  WARPSYNC.COLLECTIVE R109, `(.L_x_12068) ;  /* 0x000000006d087348 */ /* 0x000fea0003c00000 */
[----:B------:R0:W1:Y:S02]  /*27d0*/  SHFL.IDX P1, R112, R108, R111, R110 ;  /* 0x0000006f6c707389 */ /* 0x000064000002006e */
[----:B01----:R-:W-:Y:S05]  /*27e0*/  ENDCOLLECTIVE ;  /* 0x000000000000791b */ /* 0x003fea0003800000 */
.L_x_12068:
[----:B------:R-:W-:Y:S01]  /*27f0*/  IMAD R116, R78, R119, R117 ;  /* 0x000000774e747224 */ /* 0x000fe200078e0275 */
[----:B------:R-:W-:Y:S01]  /*2800*/  MOV R111, R95 ;  /* 0x0000005f006f7202 */ /* 0x000fe20000000f00 */
[----:B------:R-:W-:-:S07]  /*2810*/  IMAD.MOV.U32 R118, RZ, RZ, R112 ;  /* 0x000000ffff767224 */ /* 0x000fce00078e0070 */
[----:B------:R-:W-:Y:S05]  /*2820*/  WARPSYNC.COLLECTIVE R109, `(.L_x_12069) ;  /* 0x000000006d087348 */ /* 0x000fea0003c00000 */
[----:B------:R0:W1:Y:S02]  /*2830*/  SHFL.IDX P1, R112, R108, R111, R110 ;  /* 0x0000006f6c707389 */ /* 0x000064000002006e */
[----:B01----:R-:W-:Y:S05]  /*2840*/  ENDCOLLECTIVE ;  /* 0x000000000000791b */ /* 0x003fea0003800000 */
.L_x_12069:
[----:B------:R-:W-:Y:S01]  /*2850*/  IMAD R115, R77, R118, R116 ;  /* 0x000000764d737224 */ /* 0x000fe200078e0274 */
[----:B------:R-:W-:Y:S01]  /*2860*/  MOV R111, R33 ;  /* 0x00000021006f7202 */ /* 0x000fe20000000f00 */
[----:B------:R-:W-:-:S07]  /*2870*/  IMAD.MOV.U32 R120, RZ, RZ, R112 ;  /* 0x000000ffff787224 */ /* 0x000fce00078e0070 */
[----:B------:R-:W-:Y:S05]  /*2880*/  WARPSYNC.COLLECTIVE R109, `(.L_x_12070) ;  /* 0x000000006d087348 */ /* 0x000fea0003c00000 */
[----:B------:R0:W1:Y:S02]  /*2890*/  SHFL.IDX P1, R112, R108, R111, R110 ;  /* 0x0000006f6c707389 */ /* 0x000064000002006e */
[----:B01----:R-:W-:Y:S05]  /*28a0*/  ENDCOLLECTIVE ;  /* 0x000000000000791b */ /* 0x003fea0003800000 */
.L_x_12070:
[----:B------:R-:W-:Y:S02]  /*28b0*/  IMAD R120, R76, R120, R115 ;  /* 0x000000784c787224 */ /* 0x000fe400078e0273 */
[----:B------:R-:W-:Y:S02]  /*28c0*/  IMAD.MOV.U32 R111, RZ, RZ, R57 ;  /* 0x000000ffff6f7224 */ /* 0x000fe400078e0039 */
[----:B------:R-:W-:-:S07]  /*28d0*/  IMAD R115, R75, R112, R120 ;  /* 0x000000704b737224 */ /* 0x000fce00078e0278 */
[----:B------:R-:W-:Y:S05]  /*28e0*/  WARPSYNC.COLLECTIVE R109, `(.L_x_12071) ;  /* 0x000000006d087348 */ /* 0x000fea0003c00000 */
[----:B------:R0:W1:Y:S02]  /*28f0*/  SHFL.IDX P1, R112, R108, R111, R110 ;  /* 0x0000006f6c707389 */ /* 0x000064000002006e */
[----:B01----:R-:W-:Y:S05]  /*2900*/  ENDCOLLECTIVE ;  /* 0x000000000000791b */ /* 0x003fea0003800000 */
.L_x_12071:
[----:B------:R-:W-:Y:S01]  /*2910*/  IMAD.MOV.U32 R111, RZ, RZ, R34 ;  /* 0x000000ffff6f7224 */ /* 0x000fe200078e0022 */
[----:B------:R-:W-:-:S07]  /*2920*/  MOV R117, R112 ;  /* 0x0000007000757202 */ /* 0x000fce0000000f00 */
[----:B------:R-:W-:Y:S05]  /*2930*/  WARPSYNC.COLLECTIVE R109, `(.L_x_12072) ;  /* 0x000000006d087348 */ /* 0x000fea0003c00000 */
[----:B------:R0:W1:Y:S02]  /*2940*/  SHFL.IDX P1, R112, R108, R111, R110 ;  /* 0x0000006f6c707389 */ /* 0x000064000002006e */
[----:B01----:R-:W-:Y:S05]  /*2950*/  ENDCOLLECTIVE ;  /* 0x000000000000791b */ /* 0x003fea0003800000 */
.L_x_12072:
[----:B------:R-:W-:Y:S02]  /*2960*/  IMAD R116, R74, R117, R115 ;  /* 0x000000754a747224 */ /* 0x000fe400078e0273 */
[----:B------:R-:W-:Y:S01]  /*2970*/  IMAD.MOV.U32 R111, RZ, RZ, R94 ;  /* 0x000000ffff6f7224 */ /* 0x000fe200078e005e */
[----:B------:R-:W-:-:S07]  /*2980*/  MOV R118, R112 ;  /* 0x0000007000767202 */ /* 0x000fce0000000f00 */
[----:B------:R-:W-:Y:S05]  /*2990*/  WARPSYNC.COLLECTIVE R109, `(.L_x_12073) ;  /* 0x000000006d087348 */ /* 0x000fea0003c00000 */
[----:B------:R0:W1:Y:S02]  /*29a0*/  SHFL.IDX P1, R112, R108, R111, R110 ;  /* 0x0000006f6c707389 */ /* 0x000064000002006e */
[----:B01----:R-:W-:Y:S05]  /*29b0*/  ENDCOLLECTIVE ;  /* 0x000000000000791b */ /* 0x003fea0003800000 */
.L_x_12073:
[----:B------:R-:W-:Y:S02]  /*29c0*/  IMAD R115, R73, R118, R116 ;  /* 0x0000007649737224 */ /* 0x000fe400078e0274 */
[----:B------:R-:W-:Y:S01]  /*29d0*/  IMAD.MOV.U32 R111, RZ, RZ, R93 ;  /* 0x000000ffff6f7224 */ /* 0x000fe200078e005d */
[----:B------:R-:W-:-:S07]  /*29e0*/  MOV R119, R112 ;  /* 0x0000007000777202 */ /* 0x000fce0000000f00 */
[----:B------:R-:W-:Y:S05]  /*29f0*/  WARPSYNC.COLLECTIVE R109, `(.L_x_12074) ;  /* 0x000000006d087348 */ /* 0x000fea0003c00000 */
[----:B------:R0:W1:Y:S02]  /*2a00*/  SHFL.IDX P1, R112, R108, R111, R110 ;  /* 0x0000006f6c707389 */ /* 0x000064000002006e */
[----:B01----:R-:W-:Y:S05]  /*2a10*/  ENDCOLLECTIVE ;  /* 0x000000000000791b */ /* 0x003fea0003800000 */
.L_x_12074:
[----:B------:R-:W-:Y:S01]  /*2a20*/  IMAD R116, R72, R119, R115 ;  /* 0x0000007748747224 */ /* 0x000fe200078e0273 */
[----:B------:R-:W-:-:S03]  /*2a30*/  MOV R111, R92 ;  /* 0x0000005c006f7202 */ /* 0x000fc60000000f00 */
[----:B------:R-:W-:-:S07]  /*2a40*/  IMAD R115, R71, R112, R116 ;  /* 0x0000007047737224 */ /* 0x000fce00078e0274 */
[----:B------:R-:W-:Y:S05]  /*2a50*/  WARPSYNC.COLLECTIVE R109, `(.L_x_12075) ;  /* 0x000000006d087348 */ /* 0x000fea0003c00000 */
[----:B------:R0:W1:Y:S02]  /*2a60*/  SHFL.IDX P1, R112, R108, R111, R110 ;  /* 0x0000006f6c707389 */ /* 0x000064000002006e */
[----:B01----:R-:W-:Y:S05]  /*2a70*/  ENDCOLLECTIVE ;  /* 0x000000000000791b */ /* 0x003fea0003800000 */
.L_x_12075:
[----:B------:R-:W-:Y:S01]  /*2a80*/  MOV R111, R91 ;  /* 0x0000005b006f7202 */ /* 0x000fe20000000f00 */
[----:B------:R-:W-:-:S07]  /*2a90*/  IMAD.MOV.U32 R120, RZ, RZ, R112 ;  /* 0x000000ffff787224 */ /* 0x000fce00078e0070 */
[----:B------:R-:W-:Y:S05]  /*2aa0*/  WARPSYNC.COLLECTIVE R109, `(.L_x_12076) ;  /* 0x000000006d087348 */ /* 0x000fea0003c00000 */
[----:B------:R0:W1:Y:S02]  /*2ab0*/  SHFL.IDX P1, R112, R108, R111, R110 ;  /* 0x0000006f6c707389 */ /* 0x000064000002006e */
[----:B01----:R-:W-:Y:S05]  /*2ac0*/  ENDCOLLECTIVE ;  /* 0x000000000000791b */ /* 0x003fea0003800000 */
.L_x_12076:
[----:B------:R-:W-:Y:S01]  /*2ad0*/  IMAD R120, R70, R120, R115 ;  /* 0x0000007846787224 */ /* 0x000fe200078e0273 */
[----:B------:R-:W-:Y:S01]  /*2ae0*/  MOV R111, R90 ;  /* 0x0000005a006f7202 */ /* 0x000fe20000000f00 */
[----:B------:R-:W-:-:S07]  /*2af0*/  IMAD.MOV.U32 R117, RZ, RZ, R112 ;  /* 0x000000ffff757224 */ /* 0x000fce00078e0070 */
[----:B------:R-:W-:Y:S05]  /*2b00*/  WARPSYNC.COLLECTIVE R109, `(.L_x_12077) ;  /* 0x000000006d087348 */ /* 0x000fea0003c00000 */
[----:B------:R0:W1:Y:S02]  /*2b10*/  SHFL.IDX P1, R112, R108, R111, R110 ;  /* 0x0000006f6c707389 */ /* 0x000064000002006e */
[----:B01----:R-:W-:Y:S05]  /*2b20*/  ENDCOLLECTIVE ;  /* 0x000000000000791b */ /* 0x003fea0003800000 */
.L_x_12077:
[----:B------:R-:W-:Y:S01]  /*2b30*/  IMAD R117, R69, R117, R120 ;  /* 0x0000007545757224 */ /* 0x000fe200078e0278 */
[----:B------:R-:W-:Y:S01]  /*2b40*/  MOV R111, R35 ;  /* 0x00000023006f7202 */ /* 0x000fe20000000f00 */
[----:B------:R-:W-:-:S07]  /*2b50*/  IMAD.MOV.U32 R118, RZ, RZ, R112 ;  /* 0x000000ffff767224 */ /* 0x000fce00078e0070 */
[----:B------:R-:W-:Y:S05]  /*2b60*/  WARPSYNC.COLLECTIVE R109, `(.L_x_12078) ;  /* 0x000000006d087348 */ /* 0x000fea0003c00000 */
[----:B------:R0:W1:Y:S02]  /*2b70*/  SHFL.IDX P1, R112, R108, R111, R110 ;  /* 0x0000006f6c707389 */ /* 0x000064000002006e */
[----:B01----:R-:W-:Y:S05]  /*2b80*/  ENDCOLLECTIVE ;  /* 0x000000000000791b */ /* 0x003fea0003800000 */
.L_x_12078:
[----:B------:R-:W-:Y:S02]  /*2b90*/  IMAD R118, R68, R118, R117 ;  /* 0x0000007644767224 */ /* 0x000fe400078e0275 */
[----:B------:R-:W-:Y:S02]  /*2ba0*/  IMAD.MOV.U32 R111, RZ, RZ, R36 ;  /* 0x000000ffff6f7224 */ /* 0x000fe400078e0024 */
[----:B------:R-:W-:-:S07]  /*2bb0*/  IMAD R115, R67, R112, R118 ;  /* 0x0000007043737224 */ /* 0x000fce00078e0276 */
[----:B------:R-:W-:Y:S05]  /*2bc0*/  WARPSYNC.COLLECTIVE R109, `(.L_x_12079) ;  /* 0x000000006d087348 */ /* 0x000fea0003c00000 */
[----:B------:R0:W1:Y:S02]  /*2bd0*/  SHFL.IDX P1, R112, R108, R111, R110 ;  /* 0x0000006f6c707389 */ /* 0x000064000002006e */
[----:B01----:R-:W-:Y:S05]  /*2be0*/  ENDCOLLECTIVE ;  /* 0x000000000000791b */ /* 0x003fea0003800000 */
.L_x_12079:
[----:B------:R-:W-:Y:S01]  /*2bf0*/  IMAD.MOV.U32 R111, RZ, RZ, R37 ;  /* 0x000000ffff6f7224 */ /* 0x000fe200078e0025 */
[----:B------:R-:W-:-:S07]  /*2c00*/  MOV R116, R112 ;  /* 0x0000007000747202 */ /* 0x000fce0000000f00 */
[----:B------:R-:W-:Y:S05]  /*2c10*/  WARPSYNC.COLLECTIVE R109, `(.L_x_12080) ;  /* 0x000000006d087348 */ /* 0x000fea0003c00000 */
[----:B------:R0:W1:Y:S02]  /*2c20*/  SHFL.IDX P1, R112, R108, R111, R110 ;  /* 0x0000006f6c707389 */ /* 0x000064000002006e */
[----:B01----:R-:W-:Y:S05]  /*2c30*/  ENDCOLLECTIVE ;  /* 0x000000000000791b */ /* 0x003fea0003800000 */
.L_x_12080:
[----:B------:R-:W-:Y:S02]  /*2c40*/  IMAD R116, R66, R116, R115 ;  /* 0x0000007442747224 */ /* 0x000fe400078e0273 */
[----:B------:R-:W-:Y:S01]  /*2c50*/  IMAD.MOV.U32 R111, RZ, RZ, R38 ;  /* 0x000000ffff6f7224 */ /* 0x000fe200078e0026 */
[----:B------:R-:W-:-:S07]  /*2c60*/  MOV R119, R112 ;  /* 0x0000007000777202 */ /* 0x000fce0000000f00 */
[----:B------:R-:W-:Y:S05]  /*2c70*/  WARPSYNC.COLLECTIVE R109, `(.L_x_12081) ;  /* 0x000000006d087348 */ /* 0x000fea0003c00000 */
[----:B------:R0:W1:Y:S02]  /*2c80*/  SHFL.IDX P1, R112, R108, R111, R110 ;  /* 0x0000006f6c707389 */ /* 0x000064000002006e */
[----:B01----:R-:W-:Y:S05]  /*2c90*/  ENDCOLLECTIVE ;  /* 0x000000000000791b */ /* 0x003fea0003800000 */
.L_x_12081:
[----:B------:R-:W-:Y:S02]  /*2ca0*/  IMAD R119, R65, R119, R116 ;  /* 0x0000007741777224 */ /* 0x000fe400078e0274 */
[----:B------:R-:W-:Y:S01]  /*2cb0*/  IMAD.MOV.U32 R111, RZ, RZ, R39 ;  /* 0x000000ffff6f7224 */ /* 0x000fe200078e0027 */
[----:B------:R-:W-:-:S07]  /*2cc0*/  MOV R117, R112 ;  /* 0x0000007000757202 */ /* 0x000fce0000000f00 */
[----:B------:R-:W-:Y:S05]  /*2cd0*/  WARPSYNC.COLLECTIVE R109, `(.L_x_12082) ;  /* 0x000000006d087348 */ /* 0x000fea0003c00000 */
[----:B------:R0:W1:Y:S02]  /*2ce0*/  SHFL.IDX P1, R112, R108, R111, R110 ;  /* 0x0000006f6c707389 */ /* 0x000064000002006e */
[----:B01----:R-:W-:Y:S05]  /*2cf0*/  ENDCOLLECTIVE ;  /* 0x000000000000791b */ /* 0x003fea0003800000 */
.L_x_12082:
[----:B------:R-:W-:Y:S01]  /*2d00*/  IMAD R116, R64, R117, R119 ;  /* 0x0000007540747224 */ /* 0x000fe200078e0277 */
[----:B------:R-:W-:-:S03]  /*2d10*/  MOV R111, R105 ;  /* 0x00000069006f7202 */ /* 0x000fc60000000f00 */
[----:B------:R-:W-:-:S07]  /*2d20*/  IMAD R115, R63, R112, R116 ;  /* 0x000000703f737224 */ /* 0x000fce00078e0274 */
[----:B------:R-:W-:Y:S05]  /*2d30*/  WARPSYNC.COLLECTIVE R109, `(.L_x_12083) ;  /* 0x000000006d087348 */ /* 0x000fea0003c00000 */
[----:B------:R0:W1:Y:S02]  /*2d40*/  SHFL.IDX P1, R112, R108, R111, R110 ;  /* 0x0000006f6c707389 */ /* 0x000064000002006e */
[----:B01----:R-:W-:Y:S05]  /*2d50*/  ENDCOLLECTIVE ;  /* 0x000000000000791b */ /* 0x003fea0003800000 */
.L_x_12083:
[----:B------:R-:W-:Y:S01]  /*2d60*/  MOV R111, R40 ;  /* 0x00000028006f7202 */ /* 0x000fe20000000f00 */
[----:B------:R-:W-:-:S07]  /*2d70*/  IMAD.MOV.U32 R118, RZ, RZ, R112 ;  /* 0x000000ffff767224 */ /* 0x000fce00078e0070 */
[----:B------:R-:W-:Y:S05]  /*2d80*/  WARPSYNC.COLLECTIVE R109, `(.L_x_12084) ;  /* 0x000000006d087348 */ /* 0x000fea0003c00000 */
[----:B------:R0:W1:Y:S02]  /*2d90*/  SHFL.IDX P1, R112, R108, R111, R110 ;  /* 0x0000006f6c707389 */ /* 0x000064000002006e */
[----:B01----:R-:W-:Y:S05]  /*2da0*/  ENDCOLLECTIVE ;  /* 0x000000000000791b */ /* 0x003fea0003800000 */
.L_x_12084:
[----:B------:R-:W-:Y:S01]  /*2db0*/  IMAD R118, R62, R118, R115 ;  /* 0x000000763e767224 */ /* 0x000fe200078e0273 */
[----:B------:R-:W-:Y:S01]  /*2dc0*/  MOV R111, R106 ;  /* 0x0000006a006f7202 */ /* 0x000fe20000000f00 */
[----:B------:R-:W-:-:S07]  /*2dd0*/  IMAD.MOV.U32 R120, RZ, RZ, R112 ;  /* 0x000000ffff787224 */ /* 0x000fce00078e0070 */
[----:B------:R-:W-:Y:S05]  /*2de0*/  WARPSYNC.COLLECTIVE R109, `(.L_x_12085) ;  /* 0x000000006d087348 */ /* 0x000fea0003c00000 */
[----:B------:R0:W1:Y:S02]  /*2df0*/  SHFL.IDX P1, R112, R108, R111, R110 ;  /* 0x0000006f6c707389 */ /* 0x000064000002006e */
[----:B01----:R-:W-:Y:S05]  /*2e00*/  ENDCOLLECTIVE ;  /* 0x000000000000791b */ /* 0x003fea0003800000 */
.L_x_12085:
[----:B------:R-:W-:Y:S01]  /*2e10*/  IMAD R115, R61, R120, R118 ;  /* 0x000000783d737224 */ /* 0x000fe200078e0276 */
[----:B------:R-:W-:Y:S01]  /*2e20*/  MOV R111, R107 ;  /* 0x0000006b006f7202 */ /* 0x000fe20000000f00 */
[----:B------:R-:W-:-:S07]  /*2e30*/  IMAD.MOV.U32 R121, RZ, RZ, R112 ;  /* 0x000000ffff797224 */ /* 0x000fce00078e0070 */
[----:B------:R-:W-:Y:S05]  /*2e40*/  WARPSYNC.COLLECTIVE R109, `(.L_x_12086) ;  /* 0x000000006d087348 */ /* 0x000fea0003c00000 */
[----:B------:R0:W1:Y:S02]  /*2e50*/  SHFL.IDX P1, R112, R108, R111, R110 ;  /* 0x0000006f6c707389 */ /* 0x000064000002006e */
[----:B01----:R-:W-:Y:S05]  /*2e60*/  ENDCOLLECTIVE ;  /* 0x000000000000791b */ /* 0x003fea0003800000 */
.L_x_12086:
[----:B------:R-:W-:Y:S02]  /*2e70*/  IMAD R116, R60, R121, R115 ;  /* 0x000000793c747224 */ /* 0x000fe400078e0273 */
[----:B------:R-:W-:Y:S01]  /*2e80*/  IMAD.MOV.U32 R117, RZ, RZ, R112 ;  /* 0x000000ffff757224 */ /* 0x000fe200078e0070 */
[----:B------:R-:W-:Y:S06]  /*2e90*/  BRA `(.L_x_12087) ;  /* 0xffffffec00e87947 */ /* 0x000fec000383ffff */
        .weak           $__internal_91_$__cuda_sm20_div_u16
        .type           $__internal_91_$__cuda_sm20_div_u16,@function
        .size           $__internal_91_$__cuda_sm20_div_u16,(.L_x_20381 - $__internal_91_$__cuda_sm20_div_u16)
$__internal_91_$__cuda_sm20_div_u16:
        /* <DEDUP_REMOVED lines=18> */
[----:B------:R-:W-:Y:S06]  /*2fc0*/  RET.REL.NODEC R4 `(_Z9cuda_gemmIiLi128ELi8ELi1ELi32ELi32ELi32ELi1EEviiiPT_S1_S1_ii) ;  /* 0xffffffd0040c7950 */ /* 0x000fec0003c3ffff */
.L_x_12088:
        /* <DEDUP_REMOVED lines=11> */
.L_x_20381:


//--------------------- .text._Z9cuda_gemmIiLi128ELi8ELi1ELi32ELi32ELi32ELi0EEviiiPT_S1_S1_ii --------------------------
	.section	.text._Z9cuda_gemmIiLi128ELi8ELi1ELi32ELi32ELi32ELi0EEviiiPT_S1_S1_ii,"ax",@progbits
	.align	128
        .global         _Z9cuda_gemmIiLi128ELi8ELi1ELi32ELi32ELi32ELi0EEviiiPT_S1_S1_ii
        .type           _Z9cuda_gemmIiLi128ELi8ELi1ELi32ELi32ELi32ELi0EEviiiPT_S1_S1_ii,@function
        .size           _Z9cuda_gemmIiLi128ELi8ELi1ELi32ELi32ELi32ELi0EEviiiPT_S1_S1_ii,(.L_x_20581 - _Z9cuda_gemmIiLi128ELi8ELi1ELi32ELi32ELi32ELi0EEviiiPT_S1_S1_ii)
        .other          _Z9cuda_gemmIiLi128ELi8ELi1ELi32ELi32ELi32ELi0EEviiiPT_S1_S1_ii,@"STO_CUDA_ENTRY STV_DEFAULT"
_Z9cuda_gemmIiLi128ELi8ELi1ELi32ELi32ELi32ELi0EEviiiPT_S1_S1_ii:
.text._Z9cuda_gemmIiLi128ELi8ELi1ELi32ELi32ELi32ELi0EEviiiPT_S1_S1_ii:
        /* <DEDUP_REMOVED lines=41> */
.L_x_12091:
        /* <DEDUP_REMOVED lines=25> */
.L_x_12090:
[----:B------:R-:W-:Y:S05]  /*0420*/  BSYNC.RECONVERGENT B0 ;  /* 0x0000000000007941 */ /* 0x000fea0003800200 */
.L_x_12089:
        /* <DEDUP_REMOVED lines=96> */
.L_x_12223:
        /* <DEDUP_REMOVED lines=30> */
.L_x_12095:
[----:B------:R-:W-:Y:S05]  /*0c10*/  BSYNC.RECONVERGENT B1 ;  /* 0x0000000000017941 */ /* 0x000fea0003800200 */
.L_x_12094:
        /* <DEDUP_REMOVED lines=12> */
.L_x_12096:
        /* <DEDUP_REMOVED lines=24> */
.L_x_12093:
[----:B------:R-:W-:Y:S05]  /*0e60*/  BSYNC.RECONVERGENT B0 ;  /* 0x0000000000007941 */ /* 0x000fea0003800200 */
.L_x_12092:
        /* <DEDUP_REMOVED lines=18> */
.L_x_12100:
[----:B------:R-:W-:Y:S05]  /*0f90*/  BSYNC.RECONVERGENT B1 ;  /* 0x0000000000017941 */ /* 0x000fea0003800200 */
.L_x_12099:
[----:B------:R-:W-:Y:S05]  /*0fa0*/  @!P1 BRA `(.L_x_12098) ;  /* 0x00000000003c9947 */ /* 0x000fea0003800000 */
[----:B-12---:R-:W0:Y:S01]  /*0fb0*/  S2R R56, SR_CgaCtaId ;  /* 0x0000000000387919 */ /* 0x006e220000008800 */
[----:B---3--:R-:W-:-:S04]  /*0fc0*/  MOV R53, 0x400 ;  /* 0x0000040000357802 */ /* 0x008fc80000000f00 */
[----:B------:R-:W-:-:S04]  /*0fd0*/  IADD3 R53, PT, PT, R53, 0x1100, RZ ;  /* 0x0000110035357810 */ /* 0x000fc80007ffe0ff */
[----:B0-----:R-:W-:-:S07]  /*0fe0*/  LEA R55, R56, R53, 0x18 ;  /* 0x0000003538377211 */ /* 0x001fce00078ec0ff */
.L_x_12101:
        /* <DEDUP_REMOVED lines=11> */
.L_x_12098:
[----:B------:R-:W-:Y:S05]  /*10a0*/  BSYNC.RECONVERGENT B0 ;  /* 0x0000000000007941 */ /* 0x000fea0003800200 */
.L_x_12097:
        /* <DEDUP_REMOVED lines=56> */
.L_x_12103:
        /* <DEDUP_REMOVED lines=12> */
.L_x_12104:
        /* <DEDUP_REMOVED lines=12> */
.L_x_12105:
        /* <DEDUP_REMOVED lines=12> */
.L_x_12106:
        /* <DEDUP_REMOVED lines=12> */
.L_x_12107:
        /* <DEDUP_REMOVED lines=12> */
.L_x_12108:
        /* <DEDUP_REMOVED lines=12> */
.L_x_12109:
        /* <DEDUP_REMOVED lines=12> */
.L_x_12110:
        /* <DEDUP_REMOVED lines=12> */
.L_x_12111:
        /* <DEDUP_REMOVED lines=12> */
.L_x_12112:
        /* <DEDUP_REMOVED lines=12> */
.L_x_12113:
        /* <DEDUP_REMOVED lines=12> */
.L_x_12114:
        /* <DEDUP_REMOVED lines=12> */
.L_x_12115:
        /* <DEDUP_REMOVED lines=12> */
.L_x_12116:
        /* <DEDUP_REMOVED lines=12> */
.L_x_12117:
        /* <DEDUP_REMOVED lines=12> */
.L_x_12118:
        /* <DEDUP_REMOVED lines=12> */
.L_x_12119:
        /* <DEDUP_REMOVED lines=12> */
.L_x_12120:
        /* <DEDUP_REMOVED lines=12> */
.L_x_12121:
        /* <DEDUP_REMOVED lines=12> */
.L_x_12122:
        /* <DEDUP_REMOVED lines=12> */
.L_x_12123:
        /* <DEDUP_REMOVED lines=12> */
.L_x_12124:
        /* <DEDUP_REMOVED lines=12> */
.L_x_12125:
        /* <DEDUP_REMOVED lines=12> */
.L_x_12126:
        /* <DEDUP_REMOVED lines=12> */
.L_x_12127:
        /* <DEDUP_REMOVED lines=12> */
.L_x_12128:
        /* <DEDUP_REMOVED lines=11> */
.L_x_12129:
        /* <DEDUP_REMOVED lines=11> */
.L_x_12130:
        /* <DEDUP_REMOVED lines=11> */
.L_x_12131:
        /* <DEDUP_REMOVED lines=11> */
.L_x_12132:
        /* <DEDUP_REMOVED lines=11> */
.L_x_12133:
        /* <DEDUP_REMOVED lines=171> */
.L_x_12217:
        /* <DEDUP_REMOVED lines=11> */
.L_x_12226:
[----:B01----:R-:W-:-:S07]  /*35c0*/  IMAD R84, R17, R84, RZ ;  /* 0x0000005411547224 */ /* 0x003fce00078e02ff */
.L_x_12135:
[----:B------:R-:W-:-:S13]  /*35d0*/  ISETP.GE.AND P0, PT, R88, 0x2, PT ;  /* 0x000000025800780c */ /* 0x000fda0003f06270 */
[----:B------:R-:W-:Y:S05]  /*35e0*/  @!P0 BRA `(.L_x_12137) ;  /* 0x0000000000108947 */ /* 0x000fea0003800000 */
[----:B------:R-:W-:-:S03]  /*35f0*/  UMOV UR4, 0xffffffff ;  /* 0xffffffff00047882 */ /* 0x000fc60000000000 */
[----:B------:R-:W-:Y:S05]  /*3600*/  BRA.DIV UR4, `(.L_x_12138) ;  /* 0x0000002a04747947 */ /* 0x000fea000b800000 */
[----:B0-----:R0:W0:Y:S02]  /*3610*/  SHFL.IDX PT, R86, R82, R57, R12 ;  /* 0x0000003952567389 */ /* 0x00102400000e000c */
.L_x_12229:
[----:B0-2---:R-:W-:-:S07]  /*3620*/  IMAD R84, R19, R86, R84 ;  /* 0x0000005613547224 */ /* 0x005fce00078e0254 */
.L_x_12137:
[----:B------:R-:W-:-:S13]  /*3630*/  ISETP.GE.AND P0, PT, R88, 0x3, PT ;  /* 0x000000035800780c */ /* 0x000fda0003f06270 */
[----:B------:R-:W-:Y:S05]  /*3640*/  @!P0 BRA `(.L_x_12139) ;  /* 0x0000000000108947 */ /* 0x000fea0003800000 */
[----:B------:R-:W-:-:S03]  /*3650*/  UMOV UR4, 0xffffffff ;  /* 0xffffffff00047882 */ /* 0x000fc60000000000 */
[----:B------:R-:W-:Y:S05]  /*3660*/  BRA.DIV UR4, `(.L_x_12140) ;  /* 0x0000002a047c7947 */ /* 0x000fea000b800000 */
[----:B0-----:R0:W0:Y:S02]  /*3670*/  SHFL.IDX PT, R86, R82, R59, R12 ;  /* 0x0000003b52567389 */ /* 0x00102400000e000c */
.L_x_12232:
[----:B0--3--:R-:W-:-:S07]  /*3680*/  IMAD R84, R21, R86, R84 ;  /* 0x0000005615547224 */ /* 0x009fce00078e0254 */
.L_x_12139:
[----:B------:R-:W-:-:S13]  /*3690*/  ISETP.GE.AND P0, PT, R88, 0x4, PT ;  /* 0x000000045800780c */ /* 0x000fda0003f06270 */
[----:B------:R-:W-:Y:S05]  /*36a0*/  @!P0 BRA `(.L_x_12141) ;  /* 0x0000000000108947 */ /* 0x000fea0003800000 */
[----:B------:R-:W-:-:S03]  /*36b0*/  UMOV UR4, 0xffffffff ;  /* 0xffffffff00047882 */ /* 0x000fc60000000000 */
[----:B------:R-:W-:Y:S05]  /*36c0*/  BRA.DIV UR4, `(.L_x_12142) ;  /* 0x0000002a04847947 */ /* 0x000fea000b800000 */
[----:B0-----:R0:W0:Y:S02]  /*36d0*/  SHFL.IDX PT, R86, R82, R61, R12 ;  /* 0x0000003d52567389 */ /* 0x00102400000e000c */
.L_x_12235:
[----:B0---4-:R-:W-:-:S07]  /*36e0*/  IMAD R84, R23, R86, R84 ;  /* 0x0000005617547224 */ /* 0x011fce00078e0254 */
.L_x_12141:
[----:B------:R-:W-:-:S13]  /*36f0*/  ISETP.GE.AND P0, PT, R88, 0x5, PT ;  /* 0x000000055800780c */ /* 0x000fda0003f06270 */
[----:B------:R-:W-:Y:S05]  /*3700*/  @!P0 BRA `(.L_x_12143) ;  /* 0x0000000000108947 */ /* 0x000fea0003800000 */
[----:B------:R-:W-:-:S03]  /*3710*/  UMOV UR4, 0xffffffff ;  /* 0xffffffff00047882 */ /* 0x000fc60000000000 */
[----:B------:R-:W-:Y:S05]  /*3720*/  BRA.DIV UR4, `(.L_x_12144) ;  /* 0x0000002a048c7947 */ /* 0x000fea000b800000 */
[----:B0-----:R0:W0:Y:S02]  /*3730*/  SHFL.IDX PT, R86, R82, R63, R12 ;  /* 0x0000003f52567389 */ /* 0x00102400000e000c */
.L_x_12238:
[----:B0-----:R-:W-:-:S07]  /*3740*/  IMAD R84, R25, R86, R84 ;  /* 0x0000005619547224 */ /* 0x001fce00078e0254 */
.L_x_12143:
[----:B------:R-:W-:-:S13]  /*3750*/  ISETP.GE.AND P0, PT, R88, 0x6, PT ;  /* 0x000000065800780c */ /* 0x000fda0003f06270 */
[----:B------:R-:W-:Y:S05]  /*3760*/  @!P0 BRA `(.L_x_12145) ;  /* 0x0000000000108947 */ /* 0x000fea0003800000 */
[----:B------:R-:W-:-:S03]  /*3770*/  UMOV UR4, 0xffffffff ;  /* 0xffffffff00047882 */ /* 0x000fc60000000000 */
[----:B------:R-:W-:Y:S05]  /*3780*/  BRA.DIV UR4, `(.L_x_12146) ;  /* 0x0000002a04947947 */ /* 0x000fea000b800000 */
[----:B0-----:R0:W0:Y:S02]  /*3790*/  SHFL.IDX PT, R121, R82, R65, R12 ;  /* 0x0000004152797389 */ /* 0x00102400000e000c */
.L_x_12241:
[----:B0-----:R-:W-:-:S07]  /*37a0*/  IMAD R84, R26, R121, R84 ;  /* 0x000000791a547224 */ /* 0x001fce00078e0254 */
.L_x_12145:
[----:B------:R-:W-:-:S13]  /*37b0*/  ISETP.GE.AND P0, PT, R88, 0x7, PT ;  /* 0x000000075800780c */ /* 0x000fda0003f06270 */
[----:B------:R-:W-:Y:S05]  /*37c0*/  @!P0 BRA `(.L_x_12147) ;  /* 0x0000000000108947 */ /* 0x000fea0003800000 */
[----:B------:R-:W-:-:S03]  /*37d0*/  UMOV UR4, 0xffffffff ;  /* 0xffffffff00047882 */ /* 0x000fc60000000000 */
[----:B------:R-:W-:Y:S05]  /*37e0*/  BRA.DIV UR4, `(.L_x_12148) ;  /* 0x0000002a04a07947 */ /* 0x000fea000b800000 */
[----:B0-----:R0:W0:Y:S02]  /*37f0*/  SHFL.IDX PT, R86, R82, R67, R12 ;  /* 0x0000004352567389 */ /* 0x00102400000e000c */
.L_x_12244:
[----:B0-----:R-:W-:-:S07]  /*3800*/  IMAD R84, R27, R86, R84 ;  /* 0x000000561b547224 */ /* 0x001fce00078e0254 */
.L_x_12147:
[----:B------:R-:W-:-:S13]  /*3810*/  ISETP.GE.AND P0, PT, R88, 0x8, PT ;  /* 0x000000085800780c */ /* 0x000fda0003f06270 */
[----:B------:R-:W-:Y:S05]  /*3820*/  @!P0 BRA `(.L_x_12149) ;  /* 0x0000000000108947 */ /* 0x000fea0003800000 */
[----:B------:R-:W-:-:S03]  /*3830*/  UMOV UR4, 0xffffffff ;  /* 0xffffffff00047882 */ /* 0x000fc60000000000 */
[----:B------:R-:W-:Y:S05]  /*3840*/  BRA.DIV UR4, `(.L_x_12150) ;  /* 0x0000002a04a87947 */ /* 0x000fea000b800000 */
[----:B0-----:R0:W0:Y:S02]  /*3850*/  SHFL.IDX PT, R121, R82, R69, R12 ;  /* 0x0000004552797389 */ /* 0x00102400000e000c */
.L_x_12247:
[----:B0-----:R-:W-:-:S07]  /*3860*/  IMAD R84, R28, R121, R84 ;  /* 0x000000791c547224 */ /* 0x001fce00078e0254 */
.L_x_12149:
[----:B------:R-:W-:-:S13]  /*3870*/  ISETP.GE.AND P0, PT, R88, 0x9, PT ;  /* 0x000000095800780c */ /* 0x000fda0003f06270 */
[----:B------:R-:W-:Y:S05]  /*3880*/  @!P0 BRA `(.L_x_12151) ;  /* 0x0000000000108947 */ /* 0x000fea0003800000 */
[----:B------:R-:W-:-:S03]  /*3890*/  UMOV UR4, 0xffffffff ;  /* 0xffffffff00047882 */ /* 0x000fc60000000000 */
[----:B------:R-:W-:Y:S05]  /*38a0*/  BRA.DIV UR4, `(.L_x_12152) ;  /* 0x0000002a04b47947 */ /* 0x000fea000b800000 */
[----:B0-----:R0:W0:Y:S02]  /*38b0*/  SHFL.IDX PT, R86, R82, R71, R12 ;  /* 0x0000004752567389 */ /* 0x00102400000e000c */
.L_x_12250:
[----:B0-----:R-:W-:-:S07]  /*38c0*/  IMAD R84, R29, R86, R84 ;  /* 0x000000561d547224 */ /* 0x001fce00078e0254 */
.L_x_12151:
[----:B------:R-:W-:-:S13]  /*38d0*/  ISETP.GE.AND P0, PT, R88, 0xa, PT ;  /* 0x0000000a5800780c */ /* 0x000fda0003f06270 */
[----:B------:R-:W-:Y:S05]  /*38e0*/  @!P0 BRA `(.L_x_12153) ;  /* 0x0000000000108947 */ /* 0x000fea0003800000 */
[----:B------:R-:W-:-:S03]  /*38f0*/  UMOV UR4, 0xffffffff ;  /* 0xffffffff00047882 */ /* 0x000fc60000000000 */
[----:B------:R-:W-:Y:S05]  /*3900*/  BRA.DIV UR4, `(.L_x_12154) ;  /* 0x0000002a04bc7947 */ /* 0x000fea000b800000 */
[----:B0-----:R0:W0:Y:S02]  /*3910*/  SHFL.IDX PT, R121, R82, R73, R12 ;  /* 0x0000004952797389 */ /* 0x00102400000e000c */
.L_x_12253:
[----:B0-----:R-:W-:-:S07]  /*3920*/  IMAD R84, R30, R121, R84 ;  /* 0x000000791e547224 */ /* 0x001fce00078e0254 */
.L_x_12153:
[----:B------:R-:W-:-:S13]  /*3930*/  ISETP.GE.AND P0, PT, R88, 0xb, PT ;  /* 0x0000000b5800780c */ /* 0x000fda0003f06270 */
[----:B------:R-:W-:Y:S05]  /*3940*/  @!P0 BRA `(.L_x_12155) ;  /* 0x0000000000108947 */ /* 0x000fea0003800000 */
[----:B------:R-:W-:-:S03]  /*3950*/  UMOV UR4, 0xffffffff ;  /* 0xffffffff00047882 */ /* 0x000fc60000000000 */
[----:B------:R-:W-:Y:S05]  /*3960*/  BRA.DIV UR4, `(.L_x_12156) ;  /* 0x0000002a04c87947 */ /* 0x000fea000b800000 */
[----:B0-----:R0:W0:Y:S02]  /*3970*/  SHFL.IDX PT, R86, R82, R75, R12 ;  /* 0x0000004b52567389 */ /* 0x00102400000e000c */
.L_x_12256:
[----:B0-----:R-:W-:-:S07]  /*3980*/  IMAD R84, R31, R86, R84 ;  /* 0x000000561f547224 */ /* 0x001fce00078e0254 */
.L_x_12155:
[----:B------:R-:W-:-:S13]  /*3990*/  ISETP.GE.AND P0, PT, R88, 0xc, PT ;  /* 0x0000000c5800780c */ /* 0x000fda0003f06270 */
[----:B------:R-:W-:Y:S05]  /*39a0*/  @!P0 BRA `(.L_x_12157) ;  /* 0x0000000000108947 */ /* 0x000fea0003800000 */
[----:B------:R-:W-:-:S03]  /*39b0*/  UMOV UR4, 0xffffffff ;  /* 0xffffffff00047882 */ /* 0x000fc60000000000 */
[----:B------:R-:W-:Y:S05]  /*39c0*/  BRA.DIV UR4, `(.L_x_12158) ;  /* 0x0000002a04d07947 */ /* 0x000fea000b800000 */
[----:B0-----:R0:W0:Y:S02]  /*39d0*/  SHFL.IDX PT, R121, R82, R77, R12 ;  /* 0x0000004d52797389 */ /* 0x00102400000e000c */
.L_x_12259:
[----:B0-----:R-:W-:-:S07]  /*39e0*/  IMAD R84, R32, R121, R84 ;  /* 0x0000007920547224 */ /* 0x001fce00078e0254 */
.L_x_12157:
[----:B------:R-:W-:-:S13]  /*39f0*/  ISETP.GE.AND P0, PT, R88, 0xd, PT ;  /* 0x0000000d5800780c */ /* 0x000fda0003f06270 */
[----:B------:R-:W-:Y:S05]  /*3a00*/  @!P0 BRA `(.L_x_12159) ;  /* 0x0000000000108947 */ /* 0x000fea0003800000 */
[----:B------:R-:W-:-:S03]  /*3a10*/  UMOV UR4, 0xffffffff ;  /* 0xffffffff00047882 */ /* 0x000fc60000000000 */
[----:B------:R-:W-:Y:S05]  /*3a20*/  BRA.DIV UR4, `(.L_x_12160) ;  /* 0x0000002a04dc7947 */ /* 0x000fea000b800000 */
[----:B0-----:R0:W0:Y:S02]  /*3a30*/  SHFL.IDX PT, R86, R82, R79, R12 ;  /* 0x0000004f52567389 */ /* 0x00102400000e000c */
.L_x_12262:
[----:B0-----:R-:W-:-:S07]  /*3a40*/  IMAD R84, R33, R86, R84 ;  /* 0x0000005621547224 */ /* 0x001fce00078e0254 */
.L_x_12159:
[----:B------:R-:W-:-:S13]  /*3a50*/  ISETP.GE.AND P0, PT, R88, 0xe, PT ;  /* 0x0000000e5800780c */ /* 0x000fda0003f06270 */
[----:B------:R-:W-:Y:S05]  /*3a60*/  @!P0 BRA `(.L_x_12161) ;  /* 0x0000000000108947 */ /* 0x000fea0003800000 */
[----:B------:R-:W-:-:S03]  /*3a70*/  UMOV UR4, 0xffffffff ;  /* 0xffffffff00047882 */ /* 0x000fc60000000000 */
[----:B------:R-:W-:Y:S05]  /*3a80*/  BRA.DIV UR4, `(.L_x_12162) ;  /* 0x0000002a04e47947 */ /* 0x000fea000b800000 */
[----:B0-----:R0:W0:Y:S02]  /*3a90*/  SHFL.IDX PT, R121, R82, R81, R12 ;  /* 0x0000005152797389 */ /* 0x00102400000e000c */
.L_x_12265:
[----:B0-----:R-:W-:-:S07]  /*3aa0*/  IMAD R84, R34, R121, R84 ;  /* 0x0000007922547224 */ /* 0x001fce00078e0254 */
.L_x_12161:
[----:B------:R-:W-:-:S13]  /*3ab0*/  ISETP.GE.AND P0, PT, R88, 0xf, PT ;  /* 0x0000000f5800780c */ /* 0x000fda0003f06270 */
[----:B------:R-:W-:Y:S05]  /*3ac0*/  @!P0 BRA `(.L_x_12163) ;  /* 0x0000000000108947 */ /* 0x000fea0003800000 */
[----:B------:R-:W-:-:S03]  /*3ad0*/  UMOV UR4, 0xffffffff ;  /* 0xffffffff00047882 */ /* 0x000fc60000000000 */
[----:B------:R-:W-:Y:S05]  /*3ae0*/  BRA.DIV UR4, `(.L_x_12164) ;  /* 0x0000002a04f07947 */ /* 0x000fea000b800000 */
[----:B0-----:R0:W0:Y:S02]  /*3af0*/  SHFL.IDX PT, R86, R82, R83, R12 ;  /* 0x0000005352567389 */ /* 0x00102400000e000c */
.L_x_12268:
[----:B0-----:R-:W-:-:S07]  /*3b00*/  IMAD R84, R35, R86, R84 ;  /* 0x0000005623547224 */ /* 0x001fce00078e0254 */
.L_x_12163:
[----:B------:R-:W-:-:S13]  /*3b10*/  ISETP.GE.AND P0, PT, R88, 0x10, PT ;  /* 0x000000105800780c */ /* 0x000fda0003f06270 */
[----:B------:R-:W-:Y:S05]  /*3b20*/  @!P0 BRA `(.L_x_12165) ;  /* 0x0000000000108947 */ /* 0x000fea0003800000 */
[----:B------:R-:W-:-:S03]  /*3b30*/  UMOV UR4, 0xffffffff ;  /* 0xffffffff00047882 */ /* 0x000fc60000000000 */
[----:B------:R-:W-:Y:S05]  /*3b40*/  BRA.DIV UR4, `(.L_x_12166) ;  /* 0x0000002a04f87947 */ /* 0x000fea000b800000 */
[----:B0-----:R0:W0:Y:S02]  /*3b50*/  SHFL.IDX PT, R121, R82, R85, R12 ;  /* 0x0000005552797389 */ /* 0x00102400000e000c */
.L_x_12271:
[----:B0-----:R-:W-:-:S07]  /*3b60*/  IMAD R84, R36, R121, R84 ;  /* 0x0000007924547224 */ /* 0x001fce00078e0254 */
.L_x_12165:
[----:B------:R-:W-:-:S13]  /*3b70*/  ISETP.GE.AND P0, PT, R88, 0x11, PT ;  /* 0x000000115800780c */ /* 0x000fda0003f06270 */
[----:B------:R-:W-:Y:S05]  /*3b80*/  @!P0 BRA `(.L_x_12167) ;  /* 0x0000000000108947 */ /* 0x000fea0003800000 */
[----:B------:R-:W-:-:S03]  /*3b90*/  UMOV UR4, 0xffffffff ;  /* 0xffffffff00047882 */ /* 0x000fc60000000000 */
[----:B------:R-:W-:Y:S05]  /*3ba0*/  BRA.DIV UR4, `(.L_x_12168) ;  /* 0x0000002e04047947 */ /* 0x000fea000b800000 */
[----:B0-----:R0:W0:Y:S02]  /*3bb0*/  SHFL.IDX PT, R86, R82, R87, R12 ;  /* 0x0000005752567389 */ /* 0x00102400000e000c */
.L_x_12274:
[----:B0-----:R-:W-:-:S07]  /*3bc0*/  IMAD R84, R37, R86, R84 ;  /* 0x0000005625547224 */ /* 0x001fce00078e0254 */
.L_x_12167:
[----:B------:R-:W-:-:S13]  /*3bd0*/  ISETP.GE.AND P0, PT, R88, 0x12, PT ;  /* 0x000000125800780c */ /* 0x000fda0003f06270 */
[----:B------:R-:W-:Y:S05]  /*3be0*/  @!P0 BRA `(.L_x_12169) ;  /* 0x0000000000108947 */ /* 0x000fea0003800000 */
[----:B------:R-:W-:-:S03]  /*3bf0*/  UMOV UR4, 0xffffffff ;  /* 0xffffffff00047882 */ /* 0x000fc60000000000 */
[----:B------:R-:W-:Y:S05]  /*3c00*/  BRA.DIV UR4, `(.L_x_12170) ;  /* 0x0000002e040c7947 */ /* 0x000fea000b800000 */
[----:B0-----:R0:W0:Y:S02]  /*3c10*/  SHFL.IDX PT, R121, R82, R89, R12 ;  /* 0x0000005952797389 */ /* 0x00102400000e000c */
.L_x_12277:
[----:B0-----:R-:W-:-:S07]  /*3c20*/  IMAD R84, R38, R121, R84 ;  /* 0x0000007926547224 */ /* 0x001fce00078e0254 */
.L_x_12169:
[----:B------:R-:W-:-:S13]  /*3c30*/  ISETP.GE.AND P0, PT, R88, 0x13, PT ;  /* 0x000000135800780c */ /* 0x000fda0003f06270 */
[----:B------:R-:W-:Y:S05]  /*3c40*/  @!P0 BRA `(.L_x_12171) ;  /* 0x0000000000108947 */ /* 0x000fea0003800000 */
[----:B------:R-:W-:-:S03]  /*3c50*/  UMOV UR4, 0xffffffff ;  /* 0xffffffff00047882 */ /* 0x000fc60000000000 */
[----:B------:R-:W-:Y:S05]  /*3c60*/  BRA.DIV UR4, `(.L_x_12172) ;  /* 0x0000002e04187947 */ /* 0x000fea000b800000 */
[----:B0-----:R0:W0:Y:S02]  /*3c70*/  SHFL.IDX PT, R86, R82, R91, R12 ;  /* 0x0000005b52567389 */ /* 0x00102400000e000c */
.L_x_12280:
[----:B0-----:R-:W-:-:S07]  /*3c80*/  IMAD R84, R39, R86, R84 ;  /* 0x0000005627547224 */ /* 0x001fce00078e0254 */
.L_x_12171:
[----:B------:R-:W-:-:S13]  /*3c90*/  ISETP.GE.AND P0, PT, R88, 0x14, PT ;  /* 0x000000145800780c */ /* 0x000fda0003f06270 */
[----:B------:R-:W-:Y:S05]  /*3ca0*/  @!P0 BRA `(.L_x_12173) ;  /* 0x0000000000108947 */ /* 0x000fea0003800000 */
[----:B------:R-:W-:-:S03]  /*3cb0*/  UMOV UR4, 0xffffffff ;  /* 0xffffffff00047882 */ /* 0x000fc60000000000 */
[----:B------:R-:W-:Y:S05]  /*3cc0*/  BRA.DIV UR4, `(.L_x_12174) ;  /* 0x0000002e04207947 */ /* 0x000fea000b800000 */
[----:B0-----:R0:W0:Y:S02]  /*3cd0*/  SHFL.IDX PT, R121, R82, R93, R12 ;  /* 0x0000005d52797389 */ /* 0x00102400000e000c */
.L_x_12283:
[----:B0-----:R-:W-:-:S07]  /*3ce0*/  IMAD R84, R40, R121, R84 ;  /* 0x0000007928547224 */ /* 0x001fce00078e0254 */
.L_x_12173:
[----:B------:R-:W-:-:S13]  /*3cf0*/  ISETP.GE.AND P0, PT, R88, 0x15, PT ;  /* 0x000000155800780c */ /* 0x000fda0003f06270 */
[----:B------:R-:W-:Y:S05]  /*3d00*/  @!P0 BRA `(.L_x_12175) ;  /* 0x0000000000108947 */ /* 0x000fea0003800000 */
[----:B------:R-:W-:-:S03]  /*3d10*/  UMOV UR4, 0xffffffff ;  /* 0xffffffff00047882 */ /* 0x000fc60000000000 */
[----:B------:R-:W-:Y:S05]  /*3d20*/  BRA.DIV UR4, `(.L_x_12176) ;  /* 0x0000002e042c7947 */ /* 0x000fea000b800000 */
[----:B0-----:R0:W0:Y:S02]  /*3d30*/  SHFL.IDX PT, R86, R82, R95, R12 ;  /* 0x0000005f52567389 */ /* 0x00102400000e000c */
.L_x_12286:
[----:B0-----:R-:W-:-:S07]  /*3d40*/  IMAD R84, R41, R86, R84 ;  /* 0x0000005629547224 */ /* 0x001fce00078e0254 */
.L_x_12175:
[----:B------:R-:W-:-:S13]  /*3d50*/  ISETP.GE.AND P0, PT, R88, 0x16, PT ;  /* 0x000000165800780c */ /* 0x000fda0003f06270 */
[----:B------:R-:W-:Y:S05]  /*3d60*/  @!P0 BRA `(.L_x_12177) ;  /* 0x0000000000108947 */ /* 0x000fea0003800000 */
[----:B------:R-:W-:-:S03]  /*3d70*/  UMOV UR4, 0xffffffff ;  /* 0xffffffff00047882 */ /* 0x000fc60000000000 */
[----:B------:R-:W-:Y:S05]  /*3d80*/  BRA.DIV UR4, `(.L_x_12178) ;  /* 0x0000002e04347947 */ /* 0x000fea000b800000 */
[----:B0-----:R0:W0:Y:S02]  /*3d90*/  SHFL.IDX PT, R121, R82, R97, R12 ;  /* 0x0000006152797389 */ /* 0x00102400000e000c */
.L_x_12289:
[----:B0-----:R-:W-:-:S07]  /*3da0*/  IMAD R84, R42, R121, R84 ;  /* 0x000000792a547224 */ /* 0x001fce00078e0254 */
.L_x_12177:
[----:B------:R-:W-:-:S13]  /*3db0*/  ISETP.GE.AND P0, PT, R88, 0x17, PT ;  /* 0x000000175800780c */ /* 0x000fda0003f06270 */
[----:B------:R-:W-:Y:S05]  /*3dc0*/  @!P0 BRA `(.L_x_12179) ;  /* 0x0000000000108947 */ /* 0x000fea0003800000 */
[----:B------:R-:W-:-:S03]  /*3dd0*/  UMOV UR4, 0xffffffff ;  /* 0xffffffff00047882 */ /* 0x000fc60000000000 */
[----:B------:R-:W-:Y:S05]  /*3de0*/  BRA.DIV UR4, `(.L_x_12180) ;  /* 0x0000002e04407947 */ /* 0x000fea000b800000 */
[----:B0-----:R0:W0:Y:S02]  /*3df0*/  SHFL.IDX PT, R86, R82, R99, R12 ;  /* 0x0000006352567389 */ /* 0x00102400000e000c */
.L_x_12292:
[----:B0-----:R-:W-:-:S07]  /*3e00*/  IMAD R84, R43, R86, R84 ;  /* 0x000000562b547224 */ /* 0x001fce00078e0254 */
.L_x_12179:
[----:B------:R-:W-:-:S13]  /*3e10*/  ISETP.GE.AND P0, PT, R88, 0x18, PT ;  /* 0x000000185800780c */ /* 0x000fda0003f06270 */
[----:B------:R-:W-:Y:S05]  /*3e20*/  @!P0 BRA `(.L_x_12181) ;  /* 0x0000000000108947 */ /* 0x000fea0003800000 */
[----:B------:R-:W-:-:S03]  /*3e30*/  UMOV UR4, 0xffffffff ;  /* 0xffffffff00047882 */ /* 0x000fc60000000000 */
[----:B------:R-:W-:Y:S05]  /*3e40*/  BRA.DIV UR4, `(.L_x_12182) ;  /* 0x0000002e04487947 */ /* 0x000fea000b800000 */
[----:B0-----:R0:W0:Y:S02]  /*3e50*/  SHFL.IDX PT, R121, R82, R101, R12 ;  /* 0x0000006552797389 */ /* 0x00102400000e000c */
.L_x_12295:
[----:B0-----:R-:W-:-:S07]  /*3e60*/  IMAD R84, R44, R121, R84 ;  /* 0x000000792c547224 */ /* 0x001fce00078e0254 */
.L_x_12181:
[----:B------:R-:W-:-:S13]  /*3e70*/  ISETP.GE.AND P0, PT, R88, 0x19, PT ;  /* 0x000000195800780c */ /* 0x000fda0003f06270 */
[----:B------:R-:W-:Y:S05]  /*3e80*/  @!P0 BRA `(.L_x_12183) ;  /* 0x0000000000108947 */ /* 0x000fea0003800000 */
[----:B------:R-:W-:-:S03]  /*3e90*/  UMOV UR4, 0xffffffff ;  /* 0xffffffff00047882 */ /* 0x000fc60000000000 */
[----:B------:R-:W-:Y:S05]  /*3ea0*/  BRA.DIV UR4, `(.L_x_12184) ;  /* 0x0000002e04547947 */ /* 0x000fea000b800000 */
[----:B0-----:R0:W0:Y:S02]  /*3eb0*/  SHFL.IDX PT, R86, R82, R103, R12 ;  /* 0x0000006752567389 */ /* 0x00102400000e000c */
.L_x_12298:
[----:B0-----:R-:W-:-:S07]  /*3ec0*/  IMAD R84, R45, R86, R84 ;  /* 0x000000562d547224 */ /* 0x001fce00078e0254 */
.L_x_12183:
[----:B------:R-:W-:-:S13]  /*3ed0*/  ISETP.GE.AND P0, PT, R88, 0x1a, PT ;  /* 0x0000001a5800780c */ /* 0x000fda0003f06270 */
[----:B------:R-:W-:Y:S05]  /*3ee0*/  @!P0 BRA `(.L_x_12185) ;  /* 0x0000000000108947 */ /* 0x000fea0003800000 */
[----:B------:R-:W-:-:S03]  /*3ef0*/  UMOV UR4, 0xffffffff ;  /* 0xffffffff00047882 */ /* 0x000fc60000000000 */
[----:B------:R-:W-:Y:S05]  /*3f00*/  BRA.DIV UR4, `(.L_x_12186) ;  /* 0x0000002e045c7947 */ /* 0x000fea000b800000 */
[----:B0-----:R0:W0:Y:S02]  /*3f10*/  SHFL.IDX PT, R121, R82, R105, R12 ;  /* 0x0000006952797389 */ /* 0x00102400000e000c */
.L_x_12301:
[----:B0-----:R-:W-:-:S07]  /*3f20*/  IMAD R84, R46, R121, R84 ;  /* 0x000000792e547224 */ /* 0x001fce00078e0254 */
.L_x_12185:
[----:B------:R-:W-:-:S13]  /*3f30*/  ISETP.GE.AND P0, PT, R88, 0x1b, PT ;  /* 0x0000001b5800780c */ /* 0x000fda0003f06270 */
[----:B------:R-:W-:Y:S05]  /*3f40*/  @!P0 BRA `(.L_x_12187) ;  /* 0x0000000000108947 */ /* 0x000fea0003800000 */
[----:B------:R-:W-:-:S03]  /*3f50*/  UMOV UR4, 0xffffffff ;  /* 0xffffffff00047882 */ /* 0x000fc60000000000 */
[----:B------:R-:W-:Y:S05]  /*3f60*/  BRA.DIV UR4, `(.L_x_12188) ;  /* 0x0000002e04687947 */ /* 0x000fea000b800000 */
[----:B0-----:R0:W0:Y:S02]  /*3f70*/  SHFL.IDX PT, R86, R82, R107, R12 ;  /* 0x0000006b52567389 */ /* 0x00102400000e000c */
.L_x_12304:
[----:B0-----:R-:W-:-:S07]  /*3f80*/  IMAD R84, R47, R86, R84 ;  /* 0x000000562f547224 */ /* 0x001fce00078e0254 */
.L_x_12187:
[----:B------:R-:W-:-:S13]  /*3f90*/  ISETP.GE.AND P0, PT, R88, 0x1c, PT ;  /* 0x0000001c5800780c */ /* 0x000fda0003f06270 */
[----:B------:R-:W-:Y:S05]  /*3fa0*/  @!P0 BRA `(.L_x_12189) ;  /* 0x0000000000108947 */ /* 0x000fea0003800000 */
[----:B------:R-:W-:-:S03]  /*3fb0*/  UMOV UR4, 0xffffffff ;  /* 0xffffffff00047882 */ /* 0x000fc60000000000 */
[----:B------:R-:W-:Y:S05]  /*3fc0*/  BRA.DIV UR4, `(.L_x_12190) ;  /* 0x0000002e04707947 */ /* 0x000fea000b800000 */
[----:B0-----:R0:W0:Y:S02]  /*3fd0*/  SHFL.IDX PT, R121, R82, R109, R12 ;  /* 0x0000006d52797389 */ /* 0x00102400000e000c */
.L_x_12307:
[----:B0-----:R-:W-:-:S07]  /*3fe0*/  IMAD R84, R48, R121, R84 ;  /* 0x0000007930547224 */ /* 0x001fce00078e0254 */
.L_x_12189:
[----:B------:R-:W-:-:S13]  /*3ff0*/  ISETP.GE.AND P0, PT, R88, 0x1d, PT ;  /* 0x0000001d5800780c */ /* 0x000fda0003f06270 */
[----:B------:R-:W-:Y:S05]  /*4000*/  @!P0 BRA `(.L_x_12191) ;  /* 0x0000000000108947 */ /* 0x000fea0003800000 */
[----:B------:R-:W-:-:S03]  /*4010*/  UMOV UR4, 0xffffffff ;  /* 0xffffffff00047882 */ /* 0x000fc60000000000 */
[----:B------:R-:W-:Y:S05]  /*4020*/  BRA.DIV UR4, `(.L_x_12192) ;  /* 0x0000002e047c7947 */ /* 0x000fea000b800000 */
[----:B0-----:R0:W0:Y:S02]  /*4030*/  SHFL.IDX PT, R86, R82, R111, R12 ;  /* 0x0000006f52567389 */ /* 0x00102400000e000c */
.L_x_12310:
[----:B0-----:R-:W-:-:S07]  /*4040*/  IMAD R84, R49, R86, R84 ;  /* 0x0000005631547224 */ /* 0x001fce00078e0254 */
.L_x_12191:
[----:B------:R-:W-:-:S13]  /*4050*/  ISETP.GE.AND P0, PT, R88, 0x1e, PT ;  /* 0x0000001e5800780c */ /* 0x000fda0003f06270 */
[----:B------:R-:W-:Y:S05]  /*4060*/  @!P0 BRA `(.L_x_12193) ;  /* 0x0000000000108947 */ /* 0x000fea0003800000 */
[----:B------:R-:W-:-:S03]  /*4070*/  UMOV UR4, 0xffffffff ;  /* 0xffffffff00047882 */ /* 0x000fc60000000000 */
[----:B------:R-:W-:Y:S05]  /*4080*/  BRA.DIV UR4, `(.L_x_12194) ;  /* 0x0000002e04847947 */ /* 0x000fea000b800000 */
[----:B0-----:R0:W0:Y:S02]  /*4090*/  SHFL.IDX PT, R121, R82, R113, R12 ;  /* 0x0000007152797389 */ /* 0x00102400000e000c */
.L_x_12313:
[----:B0-----:R-:W-:-:S07]  /*40a0*/  IMAD R84, R50, R121, R84 ;  /* 0x0000007932547224 */ /* 0x001fce00078e0254 */
.L_x_12193:
[----:B------:R-:W-:-:S13]  /*40b0*/  ISETP.GE.AND P0, PT, R88, 0x1f, PT ;  /* 0x0000001f5800780c */ /* 0x000fda0003f06270 */
[----:B------:R-:W-:Y:S05]  /*40c0*/  @!P0 BRA `(.L_x_12195) ;  /* 0x0000000000108947 */ /* 0x000fea0003800000 */
[----:B------:R-:W-:-:S03]  /*40d0*/  UMOV UR4, 0xffffffff ;  /* 0xffffffff00047882 */ /* 0x000fc60000000000 */
[----:B------:R-:W-:Y:S05]  /*40e0*/  BRA.DIV UR4, `(.L_x_12196) ;  /* 0x0000002e04907947 */ /* 0x000fea000b800000 */
[----:B0-----:R0:W0:Y:S02]  /*40f0*/  SHFL.IDX PT, R86, R82, R115, R12 ;  /* 0x0000007352567389 */ /* 0x00102400000e000c */
.L_x_12316:
[----:B0-----:R-:W-:-:S07]  /*4100*/  IMAD R84, R51, R86, R84 ;  /* 0x0000005633547224 */ /* 0x001fce00078e0254 */
.L_x_12195:
[----:B------:R-:W-:-:S13]  /*4110*/  ISETP.NE.AND P0, PT, R88, 0x20, PT ;  /* 0x000000205800780c */ /* 0x000fda0003f05270 */
[----:B------:R-:W-:Y:S05]  /*4120*/  @P0 BRA `(.L_x_12197) ;  /* 0x0000000c00900947 */ /* 0x000fea0003800000 */
[----:B------:R-:W-:-:S03]  /*4130*/  UMOV UR4, 0xffffffff ;  /* 0xffffffff00047882 */ /* 0x000fc60000000000 */
[----:B------:R-:W-:Y:S05]  /*4140*/  BRA.DIV UR4, `(.L_x_12198) ;  /* 0x0000002e04987947 */ /* 0x000fea000b800000 */
[----:B0-----:R0:W0:Y:S02]  /*4150*/  SHFL.IDX PT, R121, R82, R119, R12 ;  /* 0x0000007752797389 */ /* 0x00102400000e000c */
.L_x_12319:
[----:B0-----:R-:W-:Y:S01]  /*4160*/  IMAD R84, R52, R121, R84 ;  /* 0x0000007934547224 */ /* 0x001fe200078e0254 */
[----:B------:R-:W-:Y:S06]  /*4170*/  BRA `(.L_x_12197) ;  /* 0x0000000c007c7947 */ /* 0x000fec0003800000 */
.L_x_12134:
        /* <DEDUP_REMOVED lines=62> */
.L_x_12199:
        /* <DEDUP_REMOVED lines=9> */
.L_x_12200:
        /* <DEDUP_REMOVED lines=13> */
.L_x_12201:
        /* <DEDUP_REMOVED lines=9> */
.L_x_12202:
        /* <DEDUP_REMOVED lines=9> */
.L_x_12203:
        /* <DEDUP_REMOVED lines=9> */
.L_x_12204:
        /* <DEDUP_REMOVED lines=9> */
.L_x_12205:
        /* <DEDUP_REMOVED lines=9> */
.L_x_12206:
        /* <DEDUP_REMOVED lines=9> */
.L_x_12207:
        /* <DEDUP_REMOVED lines=9> */
.L_x_12208:
        /* <DEDUP_REMOVED lines=9> */
.L_x_12209:
        /* <DEDUP_REMOVED lines=9> */
.L_x_12210:
        /* <DEDUP_REMOVED lines=9> */
.L_x_12211:
        /* <DEDUP_REMOVED lines=9> */
.L_x_12212:
        /* <DEDUP_REMOVED lines=8> */
.L_x_12213:
        /* <DEDUP_REMOVED lines=8> */
.L_x_12214:
        /* <DEDUP_REMOVED lines=8> */
.L_x_12215:
        /* <DEDUP_REMOVED lines=8> */
.L_x_12216:
        /* <DEDUP_REMOVED lines=8> */
.L_x_12197:
        /* <DEDUP_REMOVED lines=8> */
.L_x_12102:
        /* <DEDUP_REMOVED lines=118> */
.L_x_12221:
[----:B------:R-:W-:Y:S05]  /*5750*/  BSYNC.RECONVERGENT B1 ;  /* 0x0000000000017941 */ /* 0x000fea0003800200 */
.L_x_12220:
        /* <DEDUP_REMOVED lines=13> */
.L_x_12222:
        /* <DEDUP_REMOVED lines=108> */
.L_x_12219:
[----:B------:R-:W-:Y:S05]  /*5ef0*/  BSYNC.RECONVERGENT B0 ;  /* 0x0000000000007941 */ /* 0x000fea0003800200 */
.L_x_12218:
[C---:B------:R-:W-:Y:S02]  /*5f00*/  IMAD.IADD R11, R2.reuse, 0x1, R11 ;  /* 0x00000001020b7824 */ /* 0x040fe400078e020b */
[----:B--2---:R-:W-:-:S05]  /*5f10*/  IMAD.SHL.U32 R54, R2, 0x8, RZ ;  /* 0x0000000802367824 */ /* 0x004fca00078e00ff */
[----:B------:R-:W-:-:S13]  /*5f20*/  ISETP.GE.U32.AND P0, PT, R11, R54, PT ;  /* 0x000000360b00720c */ /* 0x000fda0003f06070 */
[----:B------:R-:W-:Y:S05]  /*5f30*/  @!P0 BRA `(.L_x_12223) ;  /* 0xffffffa800bc8947 */ /* 0x000fea000383ffff */
[----:B------:R-:W-:Y:S05]  /*5f40*/  EXIT ;  /* 0x000000000000794d */ /* 0x000fea0003800000 */
.L_x_12136:
[----:B------:R-:W-:Y:S01]  /*5f50*/  BSSY B0, `(.L_x_12224) ;  /* 0x0000006000007945 */ /* 0x000fe20003800000 */
[----:B------:R-:W-:Y:S01]  /*5f60*/  MOV R121, R117 ;  /* 0x0000007500797202 */ /* 0x000fe20000000f00 */
[----:B------:R-:W-:-:S07]  /*5f70*/  IMAD.MOV.U32 R86, RZ, RZ, -0x1 ;  /* 0xffffffffff567424 */ /* 0x000fce00078e00ff */
[----:B01234-:R-:W-:Y:S05]  /*5f80*/  WARPSYNC.COLLECTIVE R86, `(.L_x_12225) ;  /* 0x0000000056087348 */ /* 0x01ffea0003c00000 */
[----:B0-----:R0:W0:Y:S02]  /*5f90*/  SHFL.IDX P0, R86, R82, R121, R12 ;  /* 0x0000007952567389 */ /* 0x001024000000000c */
[----:B01234-:R-:W-:Y:S05]  /*5fa0*/  ENDCOLLECTIVE ;  /* 0x000000000000791b */ /* 0x01ffea0003800000 */
.L_x_12225:
[----:B------:R-:W-:Y:S05]  /*5fb0*/  BSYNC B0 ;  /* 0x0000000000007941 */ /* 0x000fea0003800000 */
.L_x_12224:
[----:B------:R-:W-:Y:S01]  /*5fc0*/  IMAD.MOV.U32 R84, RZ, RZ, R86 ;  /* 0x000000ffff547224 */ /* 0x000fe200078e0056 */
[----:B------:R-:W-:Y:S06]  /*5fd0*/  BRA `(.L_x_12226) ;  /* 0xffffffd400787947 */ /* 0x000fec000383ffff */
.L_x_12138:
[----:B------:R-:W-:Y:S01]  /*5fe0*/  BSSY B0, `(.L_x_12227) ;  /* 0x0000006000007945 */ /* 0x000fe20003800000 */
[----:B------:R-:W-:Y:S02]  /*5ff0*/  IMAD.MOV.U32 R121, RZ, RZ, R57 ;  /* 0x000000ffff797224 */ /* 0x000fe400078e0039 */
[----:B------:R-:W-:-:S07]  /*6000*/  IMAD.MOV.U32 R86, RZ, RZ, -0x1 ;  /* 0xffffffffff567424 */ /* 0x000fce00078e00ff */
[----:B01234-:R-:W-:Y:S05]  /*6010*/  WARPSYNC.COLLECTIVE R86, `(.L_x_12228) ;  /* 0x0000000056087348 */ /* 0x01ffea0003c00000 */
[----:B0-----:R0:W0:Y:S02]  /*6020*/  SHFL.IDX P0, R86, R82, R121, R12 ;  /* 0x0000007952567389 */ /* 0x001024000000000c */
[----:B01234-:R-:W-:Y:S05]  /*6030*/  ENDCOLLECTIVE ;  /* 0x000000000000791b */ /* 0x01ffea0003800000 */
.L_x_12228:
[----:B------:R-:W-:Y:S05]  /*6040*/  BSYNC B0 ;  /* 0x0000000000007941 */ /* 0x000fea0003800000 */
.L_x_12227:
[----:B------:R-:W-:Y:S05]  /*6050*/  BRA `(.L_x_12229) ;  /* 0xffffffd400707947 */ /* 0x000fea000383ffff */
.L_x_12140:
[----:B------:R-:W-:Y:S01]  /*6060*/  BSSY B0, `(.L_x_12230) ;  /* 0x0000006000007945 */ /* 0x000fe20003800000 */
[----:B------:R-:W-:Y:S01]  /*6070*/  MOV R121, R59 ;  /* 0x0000003b00797202 */ /* 0x000fe20000000f00 */
[----:B------:R-:W-:-:S07]  /*6080*/  IMAD.MOV.U32 R86, RZ, RZ, -0x1 ;  /* 0xffffffffff567424 */ /* 0x000fce00078e00ff */
[----:B01234-:R-:W-:Y:S05]  /*6090*/  WARPSYNC.COLLECTIVE R86, `(.L_x_12231) ;  /* 0x0000000056087348 */ /* 0x01ffea0003c00000 */
[----:B0-----:R0:W0:Y:S02]  /*60a0*/  SHFL.IDX P0, R86, R82, R121, R12 ;  /* 0x0000007952567389 */ /* 0x001024000000000c */
[----:B01234-:R-:W-:Y:S05]  /*60b0*/  ENDCOLLECTIVE ;  /* 0x000000000000791b */ /* 0x01ffea0003800000 */
.L_x_12231:
[----:B------:R-:W-:Y:S05]  /*60c0*/  BSYNC B0 ;  /* 0x0000000000007941 */ /* 0x000fea0003800000 */
.L_x_12230:
[----:B------:R-:W-:Y:S05]  /*60d0*/  BRA `(.L_x_12232) ;  /* 0xffffffd400687947 */ /* 0x000fea000383ffff */
.L_x_12142:
[----:B------:R-:W-:Y:S01]  /*60e0*/  BSSY B0, `(.L_x_12233) ;  /* 0x0000006000007945 */ /* 0x000fe20003800000 */
[----:B------:R-:W-:Y:S02]  /*60f0*/  IMAD.MOV.U32 R121, RZ, RZ, R61 ;  /* 0x000000ffff797224 */ /* 0x000fe400078e003d */
[----:B------:R-:W-:-:S07]  /*6100*/  IMAD.MOV.U32 R86, RZ, RZ, -0x1 ;  /* 0xffffffffff567424 */ /* 0x000fce00078e00ff */
[----:B01234-:R-:W-:Y:S05]  /*6110*/  WARPSYNC.COLLECTIVE R86, `(.L_x_12234) ;  /* 0x0000000056087348 */ /* 0x01ffea0003c00000 */
[----:B0-----:R0:W0:Y:S02]  /*6120*/  SHFL.IDX P0, R86, R82, R121, R12 ;  /* 0x0000007952567389 */ /* 0x001024000000000c */
[----:B01234-:R-:W-:Y:S05]  /*6130*/  ENDCOLLECTIVE ;  /* 0x000000000000791b */ /* 0x01ffea0003800000 */
.L_x_12234:
[----:B------:R-:W-:Y:S05]  /*6140*/  BSYNC B0 ;  /* 0x0000000000007941 */ /* 0x000fea0003800000 */
.L_x_12233:
[----:B------:R-:W-:Y:S05]  /*6150*/  BRA `(.L_x_12235) ;  /* 0xffffffd400607947 */ /* 0x000fea000383ffff */
.L_x_12144:
[----:B------:R-:W-:Y:S01]  /*6160*/  BSSY B0, `(.L_x_12236) ;  /* 0x0000006000007945 */ /* 0x000fe20003800000 */
[----:B------:R-:W-:Y:S01]  /*6170*/  IMAD.MOV.U32 R121, RZ, RZ, R63 ;  /* 0x000000ffff797224 */ /* 0x000fe200078e003f */
[----:B------:R-:W-:-:S07]  /*6180*/  MOV R86, 0xffffffff ;  /* 0xffffffff00567802 */ /* 0x000fce0000000f00 */
[----:B01234-:R-:W-:Y:S05]  /*6190*/  WARPSYNC.COLLECTIVE R86, `(.L_x_12237) ;  /* 0x0000000056087348 */ /* 0x01ffea0003c00000 */
[----:B0-----:R0:W0:Y:S02]  /*61a0*/  SHFL.IDX P0, R86, R82, R121, R12 ;  /* 0x0000007952567389 */ /* 0x001024000000000c */
[----:B01234-:R-:W-:Y:S05]  /*61b0*/  ENDCOLLECTIVE ;  /* 0x000000000000791b */ /* 0x01ffea0003800000 */
.L_x_12237:
[----:B------:R-:W-:Y:S05]  /*61c0*/  BSYNC B0 ;  /* 0x0000000000007941 */ /* 0x000fea0003800000 */
.L_x_12236:
[----:B------:R-:W-:Y:S05]  /*61d0*/  BRA `(.L_x_12238) ;  /* 0xffffffd400587947 */ /* 0x000fea000383ffff */
.L_x_12146:
[----:B------:R-:W-:Y:S01]  /*61e0*/  BSSY B0, `(.L_x_12239) ;  /* 0x0000006000007945 */ /* 0x000fe20003800000 */
[----:B------:R-:W-:Y:S02]  /*61f0*/  IMAD.MOV.U32 R121, RZ, RZ, R65 ;  /* 0x000000ffff797224 */ /* 0x000fe400078e0041 */
[----:B------:R-:W-:-:S07]  /*6200*/  IMAD.MOV.U32 R86, RZ, RZ, -0x1 ;  /* 0xffffffffff567424 */ /* 0x000fce00078e00ff */
[----:B01234-:R-:W-:Y:S05]  /*6210*/  WARPSYNC.COLLECTIVE R86, `(.L_x_12240) ;  /* 0x0000000056087348 */ /* 0x01ffea0003c00000 */
[----:B0-----:R0:W0:Y:S02]  /*6220*/  SHFL.IDX P0, R86, R82, R121, R12 ;  /* 0x0000007952567389 */ /* 0x001024000000000c */
[----:B01234-:R-:W-:Y:S05]  /*6230*/  ENDCOLLECTIVE ;  /* 0x000000000000791b */ /* 0x01ffea0003800000 */
.L_x_12240:
[----:B------:R-:W-:Y:S05]  /*6240*/  BSYNC B0 ;  /* 0x0000000000007941 */ /* 0x000fea0003800000 */
.L_x_12239:
[----:B------:R-:W-:Y:S01]  /*6250*/  IMAD.MOV.U32 R121, RZ, RZ, R86 ;  /* 0x000000ffff797224 */ /* 0x000fe200078e0056 */
[----:B------:R-:W-:Y:S06]  /*6260*/  BRA `(.L_x_12241) ;  /* 0xffffffd4004c7947 */ /* 0x000fec000383ffff */
.L_x_12148:
[----:B------:R-:W-:Y:S01]  /*6270*/  BSSY B0, `(.L_x_12242) ;  /* 0x0000006000007945 */ /* 0x000fe20003800000 */
[----:B------:R-:W-:Y:S01]  /*6280*/  IMAD.MOV.U32 R121, RZ, RZ, R67 ;  /* 0x000000ffff797224 */ /* 0x000fe200078e0043 */
[----:B------:R-:W-:-:S07]  /*6290*/  MOV R86, 0xffffffff ;  /* 0xffffffff00567802 */ /* 0x000fce0000000f00 */
[----:B01234-:R-:W-:Y:S05]  /*62a0*/  WARPSYNC.COLLECTIVE R86, `(.L_x_12243) ;  /* 0x0000000056087348 */ /* 0x01ffea0003c00000 */
[----:B0-----:R0:W0:Y:S02]  /*62b0*/  SHFL.IDX P0, R86, R82, R121, R12 ;  /* 0x0000007952567389 */ /* 0x001024000000000c */
[----:B01234-:R-:W-:Y:S05]  /*62c0*/  ENDCOLLECTIVE ;  /* 0x000000000000791b */ /* 0x01ffea0003800000 */
.L_x_12243:
[----:B------:R-:W-:Y:S05]  /*62d0*/  BSYNC B0 ;  /* 0x0000000000007941 */ /* 0x000fea0003800000 */
.L_x_12242:
[----:B------:R-:W-:Y:S05]  /*62e0*/  BRA `(.L_x_12244) ;  /* 0xffffffd400447947 */ /* 0x000fea000383ffff */
.L_x_12150:
[----:B------:R-:W-:Y:S01]  /*62f0*/  BSSY B0, `(.L_x_12245) ;  /* 0x0000006000007945 */ /* 0x000fe20003800000 */
[----:B------:R-:W-:Y:S02]  /*6300*/  IMAD.MOV.U32 R121, RZ, RZ, R69 ;  /* 0x000000ffff797224 */ /* 0x000fe400078e0045 */
[----:B------:R-:W-:-:S07]  /*6310*/  IMAD.MOV.U32 R86, RZ, RZ, -0x1 ;  /* 0xffffffffff567424 */ /* 0x000fce00078e00ff */
[----:B01234-:R-:W-:Y:S05]  /*6320*/  WARPSYNC.COLLECTIVE R86, `(.L_x_12246) ;  /* 0x0000000056087348 */ /* 0x01ffea0003c00000 */
[----:B0-----:R0:W0:Y:S02]  /*6330*/  SHFL.IDX P0, R86, R82, R121, R12 ;  /* 0x0000007952567389 */ /* 0x001024000000000c */
[----:B01234-:R-:W-:Y:S05]  /*6340*/  ENDCOLLECTIVE ;  /* 0x000000000000791b */ /* 0x01ffea0003800000 */
.L_x_12246:
[----:B------:R-:W-:Y:S05]  /*6350*/  BSYNC B0 ;  /* 0x0000000000007941 */ /* 0x000fea0003800000 */
.L_x_12245:
[----:B------:R-:W-:Y:S01]  /*6360*/  IMAD.MOV.U32 R121, RZ, RZ, R86 ;  /* 0x000000ffff797224 */ /* 0x000fe200078e0056 */
[----:B------:R-:W-:Y:S06]  /*6370*/  BRA `(.L_x_12247) ;  /* 0xffffffd400387947 */ /* 0x000fec000383ffff */
.L_x_12152:
[----:B------:R-:W-:Y:S01]  /*6380*/  BSSY B0, `(.L_x_12248) ;  /* 0x0000006000007945 */ /* 0x000fe20003800000 */
[----:B------:R-:W-:Y:S01]  /*6390*/  IMAD.MOV.U32 R121, RZ, RZ, R71 ;  /* 0x000000ffff797224 */ /* 0x000fe200078e0047 */
[----:B------:R-:W-:-:S07]  /*63a0*/  MOV R86, 0xffffffff ;  /* 0xffffffff00567802 */ /* 0x000fce0000000f00 */
[----:B01234-:R-:W-:Y:S05]  /*63b0*/  WARPSYNC.COLLECTIVE R86, `(.L_x_12249) ;  /* 0x0000000056087348 */ /* 0x01ffea0003c00000 */
[----:B0-----:R0:W0:Y:S02]  /*63c0*/  SHFL.IDX P0, R86, R82, R121, R12 ;  /* 0x0000007952567389 */ /* 0x001024000000000c */
[----:B01234-:R-:W-:Y:S05]  /*63d0*/  ENDCOLLECTIVE ;  /* 0x000000000000791b */ /* 0x01ffea0003800000 */
.L_x_12249:
[----:B------:R-:W-:Y:S05]  /*63e0*/  BSYNC B0 ;  /* 0x0000000000007941 */ /* 0x000fea0003800000 */
.L_x_12248:
[----:B------:R-:W-:Y:S05]  /*63f0*/  BRA `(.L_x_12250) ;  /* 0xffffffd400307947 */ /* 0x000fea000383ffff */
.L_x_12154:
[----:B------:R-:W-:Y:S01]  /*6400*/  BSSY B0, `(.L_x_12251) ;  /* 0x0000006000007945 */ /* 0x000fe20003800000 */
[----:B------:R-:W-:Y:S02]  /*6410*/  IMAD.MOV.U32 R121, RZ, RZ, R73 ;  /* 0x000000ffff797224 */ /* 0x000fe400078e0049 */
[----:B------:R-:W-:-:S07]  /*6420*/  IMAD.MOV.U32 R86, RZ, RZ, -0x1 ;  /* 0xffffffffff567424 */ /* 0x000fce00078e00ff */
[----:B01234-:R-:W-:Y:S05]  /*6430*/  WARPSYNC.COLLECTIVE R86, `(.L_x_12252) ;  /* 0x0000000056087348 */ /* 0x01ffea0003c00000 */
[----:B0-----:R0:W0:Y:S02]  /*6440*/  SHFL.IDX P0, R86, R82, R121, R12 ;  /* 0x0000007952567389 */ /* 0x001024000000000c */
[----:B01234-:R-:W-:Y:S05]  /*6450*/  ENDCOLLECTIVE ;  /* 0x000000000000791b */ /* 0x01ffea0003800000 */
.L_x_12252:
[----:B------:R-:W-:Y:S05]  /*6460*/  BSYNC B0 ;  /* 0x0000000000007941 */ /* 0x000fea0003800000 */
.L_x_12251:
[----:B------:R-:W-:Y:S01]  /*6470*/  IMAD.MOV.U32 R121, RZ, RZ, R86 ;  /* 0x000000ffff797224 */ /* 0x000fe200078e0056 */
[----:B------:R-:W-:Y:S06]  /*6480*/  BRA `(.L_x_12253) ;  /* 0xffffffd400247947 */ /* 0x000fec000383ffff */
.L_x_12156:
[----:B------:R-:W-:Y:S01]  /*6490*/  BSSY B0, `(.L_x_12254) ;  /* 0x0000006000007945 */ /* 0x000fe20003800000 */
[----:B------:R-:W-:Y:S01]  /*64a0*/  IMAD.MOV.U32 R121, RZ, RZ, R75 ;  /* 0x000000ffff797224 */ /* 0x000fe200078e004b */
[----:B------:R-:W-:-:S07]  /*64b0*/  MOV R86, 0xffffffff ;  /* 0xffffffff00567802 */ /* 0x000fce0000000f00 */
[----:B01234-:R-:W-:Y:S05]  /*64c0*/  WARPSYNC.COLLECTIVE R86, `(.L_x_12255) ;  /* 0x0000000056087348 */ /* 0x01ffea0003c00000 */
[----:B0-----:R0:W0:Y:S02]  /*64d0*/  SHFL.IDX P0, R86, R82, R121, R12 ;  /* 0x0000007952567389 */ /* 0x001024000000000c */
[----:B01234-:R-:W-:Y:S05]  /*64e0*/  ENDCOLLECTIVE ;  /* 0x000000000000791b */ /* 0x01ffea0003800000 */
.L_x_12255:
[----:B------:R-:W-:Y:S05]  /*64f0*/  BSYNC B0 ;  /* 0x0000000000007941 */ /* 0x000fea0003800000 */
.L_x_12254:
[----:B------:R-:W-:Y:S05]  /*6500*/  BRA `(.L_x_12256) ;  /* 0xffffffd4001c7947 */ /* 0x000fea000383ffff */
.L_x_12158:
[----:B------:R-:W-:Y:S01]  /*6510*/  BSSY B0, `(.L_x_12257) ;  /* 0x0000006000007945 */ /* 0x000fe20003800000 */
[----:B------:R-:W-:Y:S02]  /*6520*/  IMAD.MOV.U32 R121, RZ, RZ, R77 ;  /* 0x000000ffff797224 */ /* 0x000fe400078e004d */
[----:B------:R-:W-:-:S07]  /*6530*/  IMAD.MOV.U32 R86, RZ, RZ, -0x1 ;  /* 0xffffffffff567424 */ /* 0x000fce00078e00ff */
[----:B01234-:R-:W-:Y:S05]  /*6540*/  WARPSYNC.COLLECTIVE R86, `(.L_x_12258) ;  /* 0x0000000056087348 */ /* 0x01ffea0003c00000 */
[----:B0-----:R0:W0:Y:S02]  /*6550*/  SHFL.IDX P0, R86, R82, R121, R12 ;  /* 0x0000007952567389 */ /* 0x001024000000000c */
[----:B01234-:R-:W-:Y:S05]  /*6560*/  ENDCOLLECTIVE ;  /* 0x000000000000791b */ /* 0x01ffea0003800000 */
.L_x_12258:
[----:B------:R-:W-:Y:S05]  /*6570*/  BSYNC B0 ;  /* 0x0000000000007941 */ /* 0x000fea0003800000 */
.L_x_12257:
[----:B------:R-:W-:Y:S01]  /*6580*/  IMAD.MOV.U32 R121, RZ, RZ, R86 ;  /* 0x000000ffff797224 */ /* 0x000fe200078e0056 */
[----:B------:R-:W-:Y:S06]  /*6590*/  BRA `(.L_x_12259) ;  /* 0xffffffd400107947 */ /* 0x000fec000383ffff */
.L_x_12160:
[----:B------:R-:W-:Y:S01]  /*65a0*/  BSSY B0, `(.L_x_12260) ;  /* 0x0000006000007945 */ /* 0x000fe20003800000 */
[----:B------:R-:W-:Y:S01]  /*65b0*/  IMAD.MOV.U32 R121, RZ, RZ, R79 ;  /* 0x000000ffff797224 */ /* 0x000fe200078e004f */
[----:B------:R-:W-:-:S07]  /*65c0*/  MOV R86, 0xffffffff ;  /* 0xffffffff00567802 */ /* 0x000fce0000000f00 */
[----:B01234-:R-:W-:Y:S05]  /*65d0*/  WARPSYNC.COLLECTIVE R86, `(.L_x_12261) ;  /* 0x0000000056087348 */ /* 0x01ffea0003c00000 */
[----:B0-----:R0:W0:Y:S02]  /*65e0*/  SHFL.IDX P0, R86, R82, R121, R12 ;  /* 0x0000007952567389 */ /* 0x001024000000000c */
[----:B01234-:R-:W-:Y:S05]  /*65f0*/  ENDCOLLECTIVE ;  /* 0x000000000000791b */ /* 0x01ffea0003800000 */
.L_x_12261:
[----:B------:R-:W-:Y:S05]  /*6600*/  BSYNC B0 ;  /* 0x0000000000007941 */ /* 0x000fea0003800000 */
.L_x_12260:
[----:B------:R-:W-:Y:S05]  /*6610*/  BRA `(.L_x_12262) ;  /* 0xffffffd400087947 */ /* 0x000fea000383ffff */
.L_x_12162:
[----:B------:R-:W-:Y:S01]  /*6620*/  BSSY B0, `(.L_x_12263) ;  /* 0x0000006000007945 */ /* 0x000fe20003800000 */
[----:B------:R-:W-:Y:S02]  /*6630*/  IMAD.MOV.U32 R121, RZ, RZ, R81 ;  /* 0x000000ffff797224 */ /* 0x000fe400078e0051 */
[----:B------:R-:W-:-:S07]  /*6640*/  IMAD.MOV.U32 R86, RZ, RZ, -0x1 ;  /* 0xffffffffff567424 */ /* 0x000fce00078e00ff */
[----:B01234-:R-:W-:Y:S05]  /*6650*/  WARPSYNC.COLLECTIVE R86, `(.L_x_12264) ;  /* 0x0000000056087348 */ /* 0x01ffea0003c00000 */
[----:B0-----:R0:W0:Y:S02]  /*6660*/  SHFL.IDX P0, R86, R82, R121, R12 ;  /* 0x0000007952567389 */ /* 0x001024000000000c */
[----:B01234-:R-:W-:Y:S05]  /*6670*/  ENDCOLLECTIVE ;  /* 0x000000000000791b */ /* 0x01ffea0003800000 */
.L_x_12264:
[----:B------:R-:W-:Y:S05]  /*6680*/  BSYNC B0 ;  /* 0x0000000000007941 */ /* 0x000fea0003800000 */
.L_x_12263:
[----:B------:R-:W-:Y:S01]  /*6690*/  IMAD.MOV.U32 R121, RZ, RZ, R86 ;  /* 0x000000ffff797224 */ /* 0x000fe200078e0056 */
[----:B------:R-:W-:Y:S06]  /*66a0*/  BRA `(.L_x_12265) ;  /* 0xffffffd000fc7947 */ /* 0x000fec000383ffff */
.L_x_12164:
[----:B------:R-:W-:Y:S01]  /*66b0*/  BSSY B0, `(.L_x_12266) ;  /* 0x0000006000007945 */ /* 0x000fe20003800000 */
[----:B------:R-:W-:Y:S01]  /*66c0*/  IMAD.MOV.U32 R121, RZ, RZ, R83 ;  /* 0x000000ffff797224 */ /* 0x000fe200078e0053 */
[----:B------:R-:W-:-:S07]  /*66d0*/  MOV R86, 0xffffffff ;  /* 0xffffffff00567802 */ /* 0x000fce0000000f00 */
[----:B01234-:R-:W-:Y:S05]  /*66e0*/  WARPSYNC.COLLECTIVE R86, `(.L_x_12267) ;  /* 0x0000000056087348 */ /* 0x01ffea0003c00000 */
[----:B0-----:R0:W0:Y:S02]  /*66f0*/  SHFL.IDX P0, R86, R82, R121, R12 ;  /* 0x0000007952567389 */ /* 0x001024000000000c */
[----:B01234-:R-:W-:Y:S05]  /*6700*/  ENDCOLLECTIVE ;  /* 0x000000000000791b */ /* 0x01ffea0003800000 */
.L_x_12267:
[----:B------:R-:W-:Y:S05]  /*6710*/  BSYNC B0 ;  /* 0x0000000000007941 */ /* 0x000fea0003800000 */
.L_x_12266:
[----:B------:R-:W-:Y:S05]  /*6720*/  BRA `(.L_x_12268) ;  /* 0xffffffd000f47947 */ /* 0x000fea000383ffff */
.L_x_12166:
[----:B------:R-:W-:Y:S01]  /*6730*/  BSSY B0, `(.L_x_12269) ;  /* 0x0000006000007945 */ /* 0x000fe20003800000 */
[----:B------:R-:W-:Y:S02]  /*6740*/  IMAD.MOV.U32 R121, RZ, RZ, R85 ;  /* 0x000000ffff797224 */ /* 0x000fe400078e0055 */
[----:B------:R-:W-:-:S07]  /*6750*/  IMAD.MOV.U32 R86, RZ, RZ, -0x1 ;  /* 0xffffffffff567424 */ /* 0x000fce00078e00ff */
[----:B01234-:R-:W-:Y:S05]  /*6760*/  WARPSYNC.COLLECTIVE R86, `(.L_x_12270) ;  /* 0x0000000056087348 */ /* 0x01ffea0003c00000 */
[----:B0-----:R0:W0:Y:S02]  /*6770*/  SHFL.IDX P0, R86, R82, R121, R12 ;  /* 0x0000007952567389 */ /* 0x001024000000000c */
[----:B01234-:R-:W-:Y:S05]  /*6780*/  ENDCOLLECTIVE ;  /* 0x000000000000791b */ /* 0x01ffea0003800000 */
.L_x_12270:
[----:B------:R-:W-:Y:S05]  /*6790*/  BSYNC B0 ;  /* 0x0000000000007941 */ /* 0x000fea0003800000 */
.L_x_12269:
[----:B------:R-:W-:Y:S01]  /*67a0*/  IMAD.MOV.U32 R121, RZ, RZ, R86 ;  /* 0x000000ffff797224 */ /* 0x000fe200078e0056 */
[----:B------:R-:W-:Y:S06]  /*67b0*/  BRA `(.L_x_12271) ;  /* 0xffffffd000e87947 */ /* 0x000fec000383ffff */
.L_x_12168:
[----:B------:R-:W-:Y:S01]  /*67c0*/  BSSY B0, `(.L_x_12272) ;  /* 0x0000006000007945 */ /* 0x000fe20003800000 */
[----:B------:R-:W-:Y:S01]  /*67d0*/  IMAD.MOV.U32 R121, RZ, RZ, R87 ;  /* 0x000000ffff797224 */ /* 0x000fe200078e0057 */
[----:B------:R-:W-:-:S07]  /*67e0*/  MOV R86, 0xffffffff ;  /* 0xffffffff00567802 */ /* 0x000fce0000000f00 */
[----:B01234-:R-:W-:Y:S05]  /*67f0*/  WARPSYNC.COLLECTIVE R86, `(.L_x_12273) ;  /* 0x0000000056087348 */ /* 0x01ffea0003c00000 */
[----:B0-----:R0:W0:Y:S02]  /*6800*/  SHFL.IDX P0, R86, R82, R121, R12 ;  /* 0x0000007952567389 */ /* 0x001024000000000c */
[----:B01234-:R-:W-:Y:S05]  /*6810*/  ENDCOLLECTIVE ;  /* 0x000000000000791b */ /* 0x01ffea0003800000 */
.L_x_12273:
[----:B------:R-:W-:Y:S05]  /*6820*/  BSYNC B0 ;  /* 0x0000000000007941 */ /* 0x000fea0003800000 */
.L_x_12272:
[----:B------:R-:W-:Y:S05]  /*6830*/  BRA `(.L_x_12274) ;  /* 0xffffffd000e07947 */ /* 0x000fea000383ffff */
.L_x_12170:
[----:B------:R-:W-:Y:S01]  /*6840*/  BSSY B0, `(.L_x_12275) ;  /* 0x0000006000007945 */ /* 0x000fe20003800000 */
[----:B------:R-:W-:Y:S02]  /*6850*/  IMAD.MOV.U32 R121, RZ, RZ, R89 ;  /* 0x000000ffff797224 */ /* 0x000fe400078e0059 */
[----:B------:R-:W-:-:S07]  /*6860*/  IMAD.MOV.U32 R86, RZ, RZ, -0x1 ;  /* 0xffffffffff567424 */ /* 0x000fce00078e00ff */
[----:B01234-:R-:W-:Y:S05]  /*6870*/  WARPSYNC.COLLECTIVE R86, `(.L_x_12276) ;  /* 0x0000000056087348 */ /* 0x01ffea0003c00000 */
[----:B0-----:R0:W0:Y:S02]  /*6880*/  SHFL.IDX P0, R86, R82, R121, R12 ;  /* 0x0000007952567389 */ /* 0x001024000000000c */
[----:B01234-:R-:W-:Y:S05]  /*6890*/  ENDCOLLECTIVE ;  /* 0x000000000000791b */ /* 0x01ffea0003800000 */
.L_x_12276:
[----:B------:R-:W-:Y:S05]  /*68a0*/  BSYNC B0 ;  /* 0x0000000000007941 */ /* 0x000fea0003800000 */
.L_x_12275:
[----:B------:R-:W-:Y:S01]  /*68b0*/  IMAD.MOV.U32 R121, RZ, RZ, R86 ;  /* 0x000000ffff797224 */ /* 0x000fe200078e0056 */
[----:B------:R-:W-:Y:S06]  /*68c0*/  BRA `(.L_x_12277) ;  /* 0xffffffd000d47947 */ /* 0x000fec000383ffff */
.L_x_12172:
[----:B------:R-:W-:Y:S01]  /*68d0*/  BSSY B0, `(.L_x_12278) ;  /* 0x0000006000007945 */ /* 0x000fe20003800000 */
[----:B------:R-:W-:Y:S01]  /*68e0*/  IMAD.MOV.U32 R121, RZ, RZ, R91 ;  /* 0x000000ffff797224 */ /* 0x000fe200078e005b */
[----:B------:R-:W-:-:S07]  /*68f0*/  MOV R86, 0xffffffff ;  /* 0xffffffff00567802 */ /* 0x000fce0000000f00 */
[----:B01234-:R-:W-:Y:S05]  /*6900*/  WARPSYNC.COLLECTIVE R86, `(.L_x_12279) ;  /* 0x0000000056087348 */ /* 0x01ffea0003c00000 */
[----:B0-----:R0:W0:Y:S02]  /*6910*/  SHFL.IDX P0, R86, R82, R121, R12 ;  /* 0x0000007952567389 */ /* 0x001024000000000c */
[----:B01234-:R-:W-:Y:S05]  /*6920*/  ENDCOLLECTIVE ;  /* 0x000000000000791b */ /* 0x01ffea0003800000 */
.L_x_12279:
[----:B------:R-:W-:Y:S05]  /*6930*/  BSYNC B0 ;  /* 0x0000000000007941 */ /* 0x000fea0003800000 */
.L_x_12278:
[----:B------:R-:W-:Y:S05]  /*6940*/  BRA `(.L_x_12280) ;  /* 0xffffffd000cc7947 */ /* 0x000fea000383ffff */
.L_x_12174:
[----:B------:R-:W-:Y:S01]  /*6950*/  BSSY B0, `(.L_x_12281) ;  /* 0x0000006000007945 */ /* 0x000fe20003800000 */
[----:B------:R-:W-:Y:S02]  /*6960*/  IMAD.MOV.U32 R121, RZ, RZ, R93 ;  /* 0x000000ffff797224 */ /* 0x000fe400078e005d */
[----:B------:R-:W-:-:S07]  /*6970*/  IMAD.MOV.U32 R86, RZ, RZ, -0x1 ;  /* 0xffffffffff567424 */ /* 0x000fce00078e00ff */
[----:B01234-:R-:W-:Y:S05]  /*6980*/  WARPSYNC.COLLECTIVE R86, `(.L_x_12282) ;  /* 0x0000000056087348 */ /* 0x01ffea0003c00000 */
[----:B0-----:R0:W0:Y:S02]  /*6990*/  SHFL.IDX P0, R86, R82, R121, R12 ;  /* 0x0000007952567389 */ /* 0x001024000000000c */
[----:B01234-:R-:W-:Y:S05]  /*69a0*/  ENDCOLLECTIVE ;  /* 0x000000000000791b */ /* 0x01ffea0003800000 */
.L_x_12282:
[----:B------:R-:W-:Y:S05]  /*69b0*/  BSYNC B0 ;  /* 0x0000000000007941 */ /* 0x000fea0003800000 */
.L_x_12281:
[----:B------:R-:W-:Y:S01]  /*69c0*/  IMAD.MOV.U32 R121, RZ, RZ, R86 ;  /* 0x000000ffff797224 */ /* 0x000fe200078e0056 */
[----:B------:R-:W-:Y:S06]  /*69d0*/  BRA `(.L_x_12283) ;  /* 0xffffffd000c07947 */ /* 0x000fec000383ffff */
.L_x_12176:
[----:B------:R-:W-:Y:S01]  /*69e0*/  BSSY B0, `(.L_x_12284) ;  /* 0x0000006000007945 */ /* 0x000fe20003800000 */
[----:B------:R-:W-:Y:S01]  /*69f0*/  IMAD.MOV.U32 R121, RZ, RZ, R95 ;  /* 0x000000ffff797224 */ /* 0x000fe200078e005f */
[----:B------:R-:W-:-:S07]  /*6a00*/  MOV R86, 0xffffffff ;  /* 0xffffffff00567802 */ /* 0x000fce0000000f00 */
[----:B01234-:R-:W-:Y:S05]  /*6a10*/  WARPSYNC.COLLECTIVE R86, `(.L_x_12285) ;  /* 0x0000000056087348 */ /* 0x01ffea0003c00000 */
[----:B0-----:R0:W0:Y:S02]  /*6a20*/  SHFL.IDX P0, R86, R82, R121, R12 ;  /* 0x0000007952567389 */ /* 0x001024000000000c */
[----:B01234-:R-:W-:Y:S05]  /*6a30*/  ENDCOLLECTIVE ;  /* 0x000000000000791b */ /* 0x01ffea0003800000 */
.L_x_12285:
[----:B------:R-:W-:Y:S05]  /*6a40*/  BSYNC B0 ;  /* 0x0000000000007941 */ /* 0x000fea0003800000 */
.L_x_12284:
[----:B------:R-:W-:Y:S05]  /*6a50*/  BRA `(.L_x_12286) ;  /* 0xffffffd000b87947 */ /* 0x000fea000383ffff */
.L_x_12178:
[----:B------:R-:W-:Y:S01]  /*6a60*/  BSSY B0, `(.L_x_12287) ;  /* 0x0000006000007945 */ /* 0x000fe20003800000 */
[----:B------:R-:W-:Y:S02]  /*6a70*/  IMAD.MOV.U32 R121, RZ, RZ, R97 ;  /* 0x000000ffff797224 */ /* 0x000fe400078e0061 */
[----:B------:R-:W-:-:S07]  /*6a80*/  IMAD.MOV.U32 R86, RZ, RZ, -0x1 ;  /* 0xffffffffff567424 */ /* 0x000fce00078e00ff */
[----:B01234-:R-:W-:Y:S05]  /*6a90*/  WARPSYNC.COLLECTIVE R86, `(.L_x_12288) ;  /* 0x0000000056087348 */ /* 0x01ffea0003c00000 */
[----:B0-----:R0:W0:Y:S02]  /*6aa0*/  SHFL.IDX P0, R86, R82, R121, R12 ;  /* 0x0000007952567389 */ /* 0x001024000000000c */
[----:B01234-:R-:W-:Y:S05]  /*6ab0*/  ENDCOLLECTIVE ;  /* 0x000000000000791b */ /* 0x01ffea0003800000 */
.L_x_12288:
[----:B------:R-:W-:Y:S05]  /*6ac0*/  BSYNC B0 ;  /* 0x0000000000007941 */ /* 0x000fea0003800000 */
.L_x_12287:
[----:B------:R-:W-:Y:S01]  /*6ad0*/  IMAD.MOV.U32 R121, RZ, RZ, R86 ;  /* 0x000000ffff797224 */ /* 0x000fe200078e0056 */
[----:B------:R-:W-:Y:S06]  /*6ae0*/  BRA `(.L_x_12289) ;  /* 0xffffffd000ac7947 */ /* 0x000fec000383ffff */
.L_x_12180:
[----:B------:R-:W-:Y:S01]  /*6af0*/  BSSY B0, `(.L_x_12290) ;  /* 0x0000006000007945 */ /* 0x000fe20003800000 */
[----:B------:R-:W-:Y:S01]  /*6b00*/  IMAD.MOV.U32 R121, RZ, RZ, R99 ;  /* 0x000000ffff797224 */ /* 0x000fe200078e0063 */
[----:B------:R-:W-:-:S07]  /*6b10*/  MOV R86, 0xffffffff ;  /* 0xffffffff00567802 */ /* 0x000fce0000000f00 */
[----:B01234-:R-:W-:Y:S05]  /*6b20*/  WARPSYNC.COLLECTIVE R86, `(.L_x_12291) ;  /* 0x0000000056087348 */ /* 0x01ffea0003c00000 */
[----:B0-----:R0:W0:Y:S02]  /*6b30*/  SHFL.IDX P0, R86, R82, R121, R12 ;  /* 0x0000007952567389 */ /* 0x001024000000000c */
[----:B01234-:R-:W-:Y:S05]  /*6b40*/  ENDCOLLECTIVE ;  /* 0x000000000000791b */ /* 0x01ffea0003800000 */
.L_x_12291:
[----:B------:R-:W-:Y:S05]  /*6b50*/  BSYNC B0 ;  /* 0x0000000000007941 */ /* 0x000fea0003800000 */
.L_x_12290:
[----:B------:R-:W-:Y:S05]  /*6b60*/  BRA `(.L_x_12292) ;  /* 0xffffffd000a47947 */ /* 0x000fea000383ffff */
.L_x_12182:
[----:B------:R-:W-:Y:S01]  /*6b70*/  BSSY B0, `(.L_x_12293) ;  /* 0x0000006000007945 */ /* 0x000fe20003800000 */
[----:B------:R-:W-:Y:S02]  /*6b80*/  IMAD.MOV.U32 R121, RZ, RZ, R101 ;  /* 0x000000ffff797224 */ /* 0x000fe400078e0065 */
[----:B------:R-:W-:-:S07]  /*6b90*/  IMAD.MOV.U32 R86, RZ, RZ, -0x1 ;  /* 0xffffffffff567424 */ /* 0x000fce00078e00ff */
[----:B01234-:R-:W-:Y:S05]  /*6ba0*/  WARPSYNC.COLLECTIVE R86, `(.L_x_12294) ;  /* 0x0000000056087348 */ /* 0x01ffea0003c00000 */
[----:B0-----:R0:W0:Y:S02]  /*6bb0*/  SHFL.IDX P0, R86, R82, R121, R12 ;  /* 0x0000007952567389 */ /* 0x001024000000000c */
[----:B01234-:R-:W-:Y:S05]  /*6bc0*/  ENDCOLLECTIVE ;  /* 0x000000000000791b */ /* 0x01ffea0003800000 */
.L_x_12294:
[----:B------:R-:W-:Y:S05]  /*6bd0*/  BSYNC B0 ;  /* 0x0000000000007941 */ /* 0x000fea0003800000 */
.L_x_12293:
[----:B------:R-:W-:Y:S01]  /*6be0*/  IMAD.MOV.U32 R121, RZ, RZ, R86 ;  /* 0x000000ffff797224 */ /* 0x000fe200078e0056 */
[----:B------:R-:W-:Y:S06]  /*6bf0*/  BRA `(.L_x_12295) ;  /* 0xffffffd000987947 */ /* 0x000fec000383ffff */
.L_x_12184:
[----:B------:R-:W-:Y:S01]  /*6c00*/  BSSY B0, `(.L_x_12296) ;  /* 0x0000006000007945 */ /* 0x000fe20003800000 */
[----:B------:R-:W-:Y:S01]  /*6c10*/  IMAD.MOV.U32 R121, RZ, RZ, R103 ;  /* 0x000000ffff797224 */ /* 0x000fe200078e0067 */
[----:B------:R-:W-:-:S07]  /*6c20*/  MOV R86, 0xffffffff ;  /* 0xffffffff00567802 */ /* 0x000fce0000000f00 */
[----:B01234-:R-:W-:Y:S05]  /*6c30*/  WARPSYNC.COLLECTIVE R86, `(.L_x_12297) ;  /* 0x0000000056087348 */ /* 0x01ffea0003c00000 */
[----:B0-----:R0:W0:Y:S02]  /*6c40*/  SHFL.IDX P0, R86, R82, R121, R12 ;  /* 0x0000007952567389 */ /* 0x001024000000000c */
[----:B01234-:R-:W-:Y:S05]  /*6c50*/  ENDCOLLECTIVE ;  /* 0x000000000000791b */ /* 0x01ffea0003800000 */
.L_x_12297:
[----:B------:R-:W-:Y:S05]  /*6c60*/  BSYNC B0 ;  /* 0x0000000000007941 */ /* 0x000fea0003800000 */
.L_x_12296:
[----:B------:R-:W-:Y:S05]  /*6c70*/  BRA `(.L_x_12298) ;  /* 0xffffffd000907947 */ /* 0x000fea000383ffff */
.L_x_12186:
[----:B------:R-:W-:Y:S01]  /*6c80*/  BSSY B0, `(.L_x_12299) ;  /* 0x0000006000007945 */ /* 0x000fe20003800000 */
[----:B------:R-:W-:Y:S02]  /*6c90*/  IMAD.MOV.U32 R121, RZ, RZ, R105 ;  /* 0x000000ffff797224 */ /* 0x000fe400078e0069 */
[----:B------:R-:W-:-:S07]  /*6ca0*/  IMAD.MOV.U32 R86, RZ, RZ, -0x1 ;  /* 0xffffffffff567424 */ /* 0x000fce00078e00ff */
[----:B01234-:R-:W-:Y:S05]  /*6cb0*/  WARPSYNC.COLLECTIVE R86, `(.L_x_12300) ;  /* 0x0000000056087348 */ /* 0x01ffea0003c00000 */
[----:B0-----:R0:W0:Y:S02]  /*6cc0*/  SHFL.IDX P0, R86, R82, R121, R12 ;  /* 0x0000007952567389 */ /* 0x001024000000000c */
[----:B01234-:R-:W-:Y:S05]  /*6cd0*/  ENDCOLLECTIVE ;  /* 0x000000000000791b */ /* 0x01ffea0003800000 */
.L_x_12300:
[----:B------:R-:W-:Y:S05]  /*6ce0*/  BSYNC B0 ;  /* 0x0000000000007941 */ /* 0x000fea0003800000 */
.L_x_12299:
[----:B------:R-:W-:Y:S01]  /*6cf0*/  IMAD.MOV.U32 R121, RZ, RZ, R86 ;  /* 0x000000ffff797224 */ /* 0x000fe200078e0056 */
[----:B------:R-:W-:Y:S06]  /*6d00*/  BRA `(.L_x_12301) ;  /* 0xffffffd000847947 */ /* 0x000fec000383ffff */
.L_x_12188:
[----:B------:R-:W-:Y:S01]  /*6d10*/  BSSY B0, `(.L_x_12302) ;  /* 0x0000006000007945 */ /* 0x000fe20003800000 */
[----:B------:R-:W-:Y:S01]  /*6d20*/  IMAD.MOV.U32 R121, RZ, RZ, R107 ;  /* 0x000000ffff797224 */ /* 0x000fe200078e006b */
[----:B------:R-:W-:-:S07]  /*6d30*/  MOV R86, 0xffffffff ;  /* 0xffffffff00567802 */ /* 0x000fce0000000f00 */
[----:B01234-:R-:W-:Y:S05]  /*6d40*/  WARPSYNC.COLLECTIVE R86, `(.L_x_12303) ;  /* 0x0000000056087348 */ /* 0x01ffea0003c00000 */
[----:B0-----:R0:W0:Y:S02]  /*6d50*/  SHFL.IDX P0, R86, R82, R121, R12 ;  /* 0x0000007952567389 */ /* 0x001024000000000c */
[----:B01234-:R-:W-:Y:S05]  /*6d60*/  ENDCOLLECTIVE ;  /* 0x000000000000791b */ /* 0x01ffea0003800000 */
.L_x_12303:
[----:B------:R-:W-:Y:S05]  /*6d70*/  BSYNC B0 ;  /* 0x0000000000007941 */ /* 0x000fea0003800000 */
.L_x_12302:
[----:B------:R-:W-:Y:S05]  /*6d80*/  BRA `(.L_x_12304) ;  /* 0xffffffd0007c7947 */ /* 0x000fea000383ffff */
.L_x_12190:
[----:B------:R-:W-:Y:S01]  /*6d90*/  BSSY B0, `(.L_x_12305) ;  /* 0x0000006000007945 */ /* 0x000fe20003800000 */
[----:B------:R-:W-:Y:S02]  /*6da0*/  IMAD.MOV.U32 R121, RZ, RZ, R109 ;  /* 0x000000ffff797224 */ /* 0x000fe400078e006d */
[----:B------:R-:W-:-:S07]  /*6db0*/  IMAD.MOV.U32 R86, RZ, RZ, -0x1 ;  /* 0xffffffffff567424 */ /* 0x000fce00078e00ff */
[----:B01234-:R-:W-:Y:S05]  /*6dc0*/  WARPSYNC.COLLECTIVE R86, `(.L_x_12306) ;  /* 0x0000000056087348 */ /* 0x01ffea0003c00000 */
[----:B0-----:R0:W0:Y:S02]  /*6dd0*/  SHFL.IDX P0, R86, R82, R121, R12 ;  /* 0x0000007952567389 */ /* 0x001024000000000c */
[----:B01234-:R-:W-:Y:S05]  /*6de0*/  ENDCOLLECTIVE ;  /* 0x000000000000791b */ /* 0x01ffea0003800000 */
.L_x_12306:
[----:B------:R-:W-:Y:S05]  /*6df0*/  BSYNC B0 ;  /* 0x0000000000007941 */ /* 0x000fea0003800000 */
.L_x_12305:
[----:B------:R-:W-:Y:S01]  /*6e00*/  IMAD.MOV.U32 R121, RZ, RZ, R86 ;  /* 0x000000ffff797224 */ /* 0x000fe200078e0056 */
[----:B------:R-:W-:Y:S06]  /*6e10*/  BRA `(.L_x_12307) ;  /* 0xffffffd000707947 */ /* 0x000fec000383ffff */
.L_x_12192:
[----:B------:R-:W-:Y:S01]  /*6e20*/  BSSY B0, `(.L_x_12308) ;  /* 0x0000006000007945 */ /* 0x000fe20003800000 */
[----:B------:R-:W-:Y:S01]  /*6e30*/  IMAD.MOV.U32 R121, RZ, RZ, R111 ;  /* 0x000000ffff797224 */ /* 0x000fe200078e006f */
[----:B------:R-:W-:-:S07]  /*6e40*/  MOV R86, 0xffffffff ;  /* 0xffffffff00567802 */ /* 0x000fce0000000f00 */
[----:B01234-:R-:W-:Y:S05]  /*6e50*/  WARPSYNC.COLLECTIVE R86, `(.L_x_12309) ;  /* 0x0000000056087348 */ /* 0x01ffea0003c00000 */
[----:B0-----:R0:W0:Y:S02]  /*6e60*/  SHFL.IDX P0, R86, R82, R121, R12 ;  /* 0x0000007952567389 */ /* 0x001024000000000c */
[----:B01234-:R-:W-:Y:S05]  /*6e70*/  ENDCOLLECTIVE ;  /* 0x000000000000791b */ /* 0x01ffea0003800000 */
.L_x_12309:
[----:B------:R-:W-:Y:S05]  /*6e80*/  BSYNC B0 ;  /* 0x0000000000007941 */ /* 0x000fea0003800000 */
.L_x_12308:
[----:B------:R-:W-:Y:S05]  /*6e90*/  BRA `(.L_x_12310) ;  /* 0xffffffd000687947 */ /* 0x000fea000383ffff */
.L_x_12194:
[----:B------:R-:W-:Y:S01]  /*6ea0*/  BSSY B0, `(.L_x_12311) ;  /* 0x0000006000007945 */ /* 0x000fe20003800000 */
[----:B------:R-:W-:Y:S02]  /*6eb0*/  IMAD.MOV.U32 R121, RZ, RZ, R113 ;  /* 0x000000ffff797224 */ /* 0x000fe400078e0071 */
[----:B------:R-:W-:-:S07]  /*6ec0*/  IMAD.MOV.U32 R86, RZ, RZ, -0x1 ;  /* 0xffffffffff567424 */ /* 0x000fce00078e00ff */
[----:B01234-:R-:W-:Y:S05]  /*6ed0*/  WARPSYNC.COLLECTIVE R86, `(.L_x_12312) ;  /* 0x0000000056087348 */ /* 0x01ffea0003c00000 */
[----:B0-----:R0:W0:Y:S02]  /*6ee0*/  SHFL.IDX P0, R86, R82, R121, R12 ;  /* 0x0000007952567389 */ /* 0x001024000000000c */
[----:B01234-:R-:W-:Y:S05]  /*6ef0*/  ENDCOLLECTIVE ;  /* 0x000000000000791b */ /* 0x01ffea0003800000 */
.L_x_12312:
[----:B------:R-:W-:Y:S05]  /*6f00*/  BSYNC B0 ;  /* 0x0000000000007941 */ /* 0x000fea0003800000 */
.L_x_12311:
[----:B------:R-:W-:Y:S01]  /*6f10*/  IMAD.MOV.U32 R121, RZ, RZ, R86 ;  /* 0x000000ffff797224 */ /* 0x000fe200078e0056 */
[----:B------:R-:W-:Y:S06]  /*6f20*/  BRA `(.L_x_12313) ;  /* 0xffffffd0005c7947 */ /* 0x000fec000383ffff */
.L_x_12196:
[----:B------:R-:W-:Y:S01]  /*6f30*/  BSSY B0, `(.L_x_12314) ;  /* 0x0000006000007945 */ /* 0x000fe20003800000 */
[----:B------:R-:W-:Y:S01]  /*6f40*/  IMAD.MOV.U32 R121, RZ, RZ, R115 ;  /* 0x000000ffff797224 */ /* 0x000fe200078e0073 */
[----:B------:R-:W-:-:S07]  /*6f50*/  MOV R86, 0xffffffff ;  /* 0xffffffff00567802 */ /* 0x000fce0000000f00 */
[----:B01234-:R-:W-:Y:S05]  /*6f60*/  WARPSYNC.COLLECTIVE R86, `(.L_x_12315) ;  /* 0x0000000056087348 */ /* 0x01ffea0003c00000 */
[----:B0-----:R0:W0:Y:S02]  /*6f70*/  SHFL.IDX P0, R86, R82, R121, R12 ;  /* 0x0000007952567389 */ /* 0x001024000000000c */
[----:B01234-:R-:W-:Y:S05]  /*6f80*/  ENDCOLLECTIVE ;  /* 0x000000000000791b */ /* 0x01ffea0003800000 */
.L_x_12315:
[----:B------:R-:W-:Y:S05]  /*6f90*/  BSYNC B0 ;  /* 0x0000000000007941 */ /* 0x000fea0003800000 */
.L_x_12314:
[----:B------:R-:W-:Y:S05]  /*6fa0*/  BRA `(.L_x_12316) ;  /* 0xffffffd000547947 */ /* 0x000fea000383ffff */
.L_x_12198:
[----:B------:R-:W-:Y:S01]  /*6fb0*/  BSSY B0, `(.L_x_12317) ;  /* 0x0000006000007945 */ /* 0x000fe20003800000 */
[----:B------:R-:W-:Y:S02]  /*6fc0*/  IMAD.MOV.U32 R121, RZ, RZ, R119 ;  /* 0x000000ffff797224 */ /* 0x000fe400078e0077 */
[----:B------:R-:W-:-:S07]  /*6fd0*/  IMAD.MOV.U32 R86, RZ, RZ, -0x1 ;  /* 0xffffffffff567424 */ /* 0x000fce00078e00ff */
[----:B01234-:R-:W-:Y:S05]  /*6fe0*/  WARPSYNC.COLLECTIVE R86, `(.L_x_12318) ;  /* 0x0000000056087348 */ /* 0x01ffea0003c00000 */
[----:B0-----:R0:W0:Y:S02]  /*6ff0*/  SHFL.IDX P0, R86, R82, R121, R12 ;  /* 0x0000007952567389 */ /* 0x001024000000000c */
[----:B01234-:R-:W-:Y:S05]  /*7000*/  ENDCOLLECTIVE ;  /* 0x000000000000791b */ /* 0x01ffea0003800000 */
.L_x_12318:
[----:B------:R-:W-:Y:S05]  /*7010*/  BSYNC B0 ;  /* 0x0000000000007941 */ /* 0x000fea0003800000 */
.L_x_12317:
[----:B------:R-:W-:Y:S01]  /*7020*/  IMAD.MOV.U32 R121, RZ, RZ, R86 ;  /* 0x000000ffff797224 */ /* 0x000fe200078e0056 */
[----:B------:R-:W-:Y:S06]  /*7030*/  BRA `(.L_x_12319) ;  /* 0xffffffd000487947 */ /* 0x000fec000383ffff */
.L_x_12320:
        /* <DEDUP_REMOVED lines=12> */
.L_x_20581:


//--------------------- .text._Z9cuda_gemmIiLi128ELi8ELi1ELi32ELi16ELi16ELi1EEviiiPT_S1_S1_ii --------------------------
	.section	.text._Z9cuda_gemmIiLi128ELi8ELi1ELi32ELi16ELi16ELi1EEviiiPT_S1_S1_ii,"ax",@progbits
	.align	128
        .global         _Z9cuda_gemmIiLi128ELi8ELi1ELi32ELi16ELi16ELi1EEviiiPT_S1_S1_ii
        .type           _Z9cuda_gemmIiLi128ELi8ELi1ELi32ELi16ELi16ELi1EEviiiPT_S1_S1_ii,@function
        .size           _Z9cuda_gemmIiLi128ELi8ELi1ELi32ELi16ELi16ELi1EEviiiPT_S1_S1_ii,(.L_x_20382 - _Z9cuda_gemmIiLi128ELi8ELi1ELi32ELi16ELi16ELi1EEviiiPT_S1_S1_ii)
        .other          _Z9cuda_gemmIiLi128ELi8ELi1ELi32ELi16ELi16ELi1EEviiiPT_S1_S1_ii,@"STO_CUDA_ENTRY STV_DEFAULT"
_Z9cuda_gemmIiLi128ELi8ELi1ELi32ELi16ELi16ELi1EEviiiPT_S1_S1_ii:
.text._Z9cuda_gemmIiLi128ELi8ELi1ELi32ELi16ELi16ELi1EEviiiPT_S1_S1_ii:
[----:B------:R-:W-:Y:S01]  /*0000*/  LDC R1, c[0x0][0x37c] ;  /* 0x0000df00ff017b82 */ /* 0x000fe20000000800 */
[----:B------:R-:W0:Y:S01]  /*0010*/  S2R R0, SR_TID.X ;  /* 0x0000000000007919 */ /* 0x000e220000002100 */
[----:B------:R-:W1:Y:S01]  /*0020*/  LDCU UR9, c[0x0][0x360] ;  /* 0x00006c00ff0977ac */ /* 0x000e620008000800 */
[----:B------:R-:W-:Y:S01]  /*0030*/  MOV R9, 0x80 ;  /* 0x0000008000097802 */ /* 0x000fe20000000f00 */
[----:B-1----:R-:W-:Y:S02]  /*0040*/  ULOP3.LUT UR4, UR9, 0xff, URZ, 0xc0, !UPT ;  /* 0x000000ff09047892 */ /* 0x002fe4000f8ec0ff */
[----:B0-----:R-:W-:-:S05]  /*0050*/  VIADD R4, R0, UR9 ;  /* 0x0000000900047c36 */ /* 0x001fca0008000000 */
[----:B------:R-:W-:-:S07]  /*0060*/  LOP3.LUT R5, R4, 0xff, RZ, 0xc, !PT ;  /* 0x000000ff04057812 */ /* 0x000fce00078e0cff */
[----:B------:R-:W-:Y:S05]  /*0070*/  CALL.REL.NOINC `($__internal_92_$__cuda_sm20_div_u16) ;  /* 0x0000002400387944 */ /* 0x000fea0003c00000 */
        /* <DEDUP_REMOVED lines=15> */
.L_x_12323:
        /* <DEDUP_REMOVED lines=13> */
.L_x_12322:
[----:B-1----:R-:W-:Y:S05]  /*0240*/  BSYNC.RECONVERGENT B0 ;  /* 0x0000000000007941 */ /* 0x002fea0003800200 */
.L_x_12321:
[----:B------:R-:W-:Y:S04]  /*0250*/  BSSY.RECONVERGENT B0, `(.L_x_12324) ;  /* 0x000002c000007945 */ /* 0x000fe80003800200 */
[----:B------:R-:W-:Y:S05]  /*0260*/  @!P1 BRA `(.L_x_12325) ;  /* 0x0000000000a89947 */ /* 0x000fea0003800000 */
[----:B------:R-:W1:Y:S01]  /*0270*/  S2R R7, SR_CgaCtaId ;  /* 0x0000000000077919 */ /* 0x000e620000008800 */
[----:B--2---:R-:W2:Y:S01]  /*0280*/  LDC.64 R2, c[0x0][0x398] ;  /* 0x0000e600ff027b82 */ /* 0x004ea20000000a00 */
[----:B------:R-:W-:-:S04]  /*0290*/  MOV R6, 0x400 ;  /* 0x0000040000067802 */ /* 0x000fc80000000f00 */
[----:B-1----:R-:W-:-:S07]  /*02a0*/  LEA R20, R7, R6, 0x18 ;  /* 0x0000000607147211 */ /* 0x002fce00078ec0ff */
.L_x_12326:
        /* <DEDUP_REMOVED lines=38> */
.L_x_12325:
[----:B------:R-:W-:Y:S05]  /*0510*/  BSYNC.RECONVERGENT B0 ;  /* 0x0000000000007941 */ /* 0x000fea0003800200 */
.L_x_12324:
        /* <DEDUP_REMOVED lines=106> */
.L_x_12345:
        /* <DEDUP_REMOVED lines=40> */
.L_x_12330:
[----:B------:R-:W-:Y:S05]  /*0e40*/  BSYNC.RECONVERGENT B1 ;  /* 0x0000000000017941 */ /* 0x000fea0003800200 */
.L_x_12329:
        /* <DEDUP_REMOVED lines=13> */
.L_x_12331:
        /* <DEDUP_REMOVED lines=22> */
.L_x_12328:
[----:B------:R-:W-:Y:S05]  /*1080*/  BSYNC.RECONVERGENT B0 ;  /* 0x0000000000007941 */ /* 0x000fea0003800200 */
.L_x_12327:
        /* <DEDUP_REMOVED lines=26> */
.L_x_12334:
[----:B------:R-:W-:Y:S05]  /*1230*/  BSYNC.RECONVERGENT B0 ;  /* 0x0000000000007941 */ /* 0x000fea0003800200 */
.L_x_12333:
[----:B------:R-:W-:Y:S04]  /*1240*/  BSSY.RECONVERGENT B0, `(.L_x_12335) ;  /* 0x0000010000007945 */ /* 0x000fe80003800200 */
[----:B------:R-:W-:Y:S05]  /*1250*/  @!P2 BRA `(.L_x_12336) ;  /* 0x000000000038a947 */ /* 0x000fea0003800000 */
[----:B01----:R-:W2:Y:S01]  /*1260*/  S2R R26, SR_CgaCtaId ;  /* 0x00000000001a7919 */ /* 0x003ea20000008800 */
[----:B------:R-:W-:-:S05]  /*1270*/  MOV R25, 0x400 ;  /* 0x0000040000197802 */ /* 0x000fca0000000f00 */
[----:B------:R-:W-:-:S05]  /*1280*/  VIADD R25, R25, 0x500 ;  /* 0x0000050019197836 */ /* 0x000fca0000000000 */
[----:B--2---:R-:W-:-:S07]  /*1290*/  LEA R29, R26, R25, 0x18 ;  /* 0x000000191a1d7211 */ /* 0x004fce00078ec0ff */
.L_x_12337:
        /* <DEDUP_REMOVED lines=10> */
.L_x_12336:
[----:B------:R-:W-:Y:S05]  /*1340*/  BSYNC.RECONVERGENT B0 ;  /* 0x0000000000007941 */ /* 0x000fea0003800200 */
.L_x_12335:
        /* <DEDUP_REMOVED lines=30> */
.L_x_12339:
        /* <DEDUP_REMOVED lines=52> */
.L_x_12363:
        /* <DEDUP_REMOVED lines=11> */
.L_x_12332:
        /* <DEDUP_REMOVED lines=38> */
.L_x_12343:
[----:B------:R-:W-:Y:S05]  /*1b80*/  BSYNC.RECONVERGENT B1 ;  /* 0x0000000000017941 */ /* 0x000fea0003800200 */
.L_x_12342:
[----:B------:R-:W-:Y:S05]  /*1b90*/  @!P2 BRA `(.L_x_12341) ;  /* 0x00000000006ca947 */ /* 0x000fea0003800000 */
[----:B-1-3--:R-:W1:Y:S01]  /*1ba0*/  S2R R25, SR_CgaCtaId ;  /* 0x0000000000197919 */ /* 0x00ae620000008800 */
[----:B------:R-:W-:-:S04]  /*1bb0*/  MOV R24, 0x400 ;  /* 0x0000040000187802 */ /* 0x000fc80000000f00 */
[----:B------:R-:W-:-:S04]  /*1bc0*/  IADD3 R24, PT, PT, R24, 0x500, RZ ;  /* 0x0000050018187810 */ /* 0x000fc80007ffe0ff */
[----:B-1----:R-:W-:-:S07]  /*1bd0*/  LEA R38, R25, R24, 0x18 ;  /* 0x0000001819267211 */ /* 0x002fce00078ec0ff */
.L_x_12344:
        /* <DEDUP_REMOVED lines=23> */
.L_x_12341:
[----:B------:R-:W-:Y:S05]  /*1d50*/  BSYNC.RECONVERGENT B0 ;  /* 0x0000000000007941 */ /* 0x000fea0003800200 */
.L_x_12340:
[C---:B01-3--:R-:W-:Y:S01]  /*1d60*/  IMAD.SHL.U32 R25, R18.reuse, 0x8, RZ ;  /* 0x0000000812197824 */ /* 0x04bfe200078e00ff */
[----:B------:R-:W-:-:S04]  /*1d70*/  IADD3 R0, PT, PT, R18, R0, RZ ;  /* 0x0000000012007210 */ /* 0x000fc80007ffe0ff */
[----:B------:R-:W-:-:S13]  /*1d80*/  ISETP.GE.U32.AND P0, PT, R0, R25, PT ;  /* 0x000000190000720c */ /* 0x000fda0003f06070 */
[----:B------:R-:W-:Y:S05]  /*1d90*/  @!P0 BRA `(.L_x_12345) ;  /* 0xffffffec00888947 */ /* 0x000fea000383ffff */
[----:B------:R-:W-:Y:S05]  /*1da0*/  EXIT ;  /* 0x000000000000794d */ /* 0x000fea0003800000 */
.L_x_12338:
        /* <DEDUP_REMOVED lines=9> */
.L_x_12347:
[----:B------:R-:W-:Y:S05]  /*1e40*/  BSYNC B0 ;  /* 0x0000000000007941 */ /* 0x000fea0003800000 */
.L_x_12346:
        /* <DEDUP_REMOVED lines=11> */
.L_x_12348:
        /* <DEDUP_REMOVED lines=11> */
.L_x_12349:
        /* <DEDUP_REMOVED lines=9> */
.L_x_12350:
        /* <DEDUP_REMOVED lines=11> */
.L_x_12351:
        /* <DEDUP_REMOVED lines=9> */
.L_x_12352:
[----:B------:R-:W-:Y:S01]  /*2180*/  MOV R26, R53 ;  /* 0x00000035001a7202 */ /* 0x000fe20000000f00 */
[----:B------:R-:W-:-:S04]  /*2190*/  IMAD.MOV.U32 R24, RZ, RZ, R52 ;  /* 0x000000ffff187224 */ /* 0x000fc800078e0034 */
[----:B------:R-:W-:Y:S02]  /*21a0*/  IMAD R51, R45, R24, R51 ;  /* 0x000000182d337224 */ /* 0x000fe400078e0233 */
[----:B------:R-:W-:-:S07]  /*21b0*/  IMAD.MOV.U32 R24, RZ, RZ, -0x1 ;  /* 0xffffffffff187424 */ /* 0x000fce00078e00ff */
[----:B------:R-:W-:Y:S05]  /*21c0*/  WARPSYNC.COLLECTIVE R24, `(.L_x_12353) ;  /* 0x0000000018087348 */ /* 0x000fea0003c00000 */
[----:B------:R0:W1:Y:S02]  /*21d0*/  SHFL.IDX P1, R52, R50, R26, R25 ;  /* 0x0000001a32347389 */ /* 0x0000640000020019 */
[----:B01----:R-:W-:Y:S05]  /*21e0*/  ENDCOLLECTIVE ;  /* 0x000000000000791b */ /* 0x003fea0003800000 */
.L_x_12353:
[----:B------:R-:W-:Y:S02]  /*21f0*/  IMAD.MOV.U32 R26, RZ, RZ, R36 ;  /* 0x000000ffff1a7224 */ /* 0x000fe400078e0024 */
[----:B------:R-:W-:-:S07]  /*2200*/  IMAD R51, R44, R52, R51 ;  /* 0x000000342c337224 */ /* 0x000fce00078e0233 */
[----:B------:R-:W-:Y:S05]  /*2210*/  WARPSYNC.COLLECTIVE R24, `(.L_x_12354) ;  /* 0x0000000018087348 */ /* 0x000fea0003c00000 */
[----:B------:R0:W1:Y:S02]  /*2220*/  SHFL.IDX P1, R52, R50, R26, R25 ;  /* 0x0000001a32347389 */ /* 0x0000640000020019 */
[----:B01----:R-:W-:Y:S05]  /*2230*/  ENDCOLLECTIVE ;  /* 0x000000000000791b */ /* 0x003fea0003800000 */
.L_x_12354:
[----:B------:R-:W-:Y:S01]  /*2240*/  IMAD.MOV.U32 R26, RZ, RZ, R35 ;  /* 0x000000ffff1a7224 */ /* 0x000fe200078e0023 */
[----:B------:R-:W-:-:S05]  /*2250*/  MOV R24, R52 ;  /* 0x0000003400187202 */ /* 0x000fca0000000f00 */
[----:B------:R-:W-:Y:S02]  /*2260*/  IMAD R51, R43, R24, R51 ;  /* 0x000000182b337224 */ /* 0x000fe400078e0233 */
[----:B------:R-:W-:-:S07]  /*2270*/  IMAD.MOV.U32 R24, RZ, RZ, -0x1 ;  /* 0xffffffffff187424 */ /* 0x000fce00078e00ff */
[----:B------:R-:W-:Y:S05]  /*2280*/  WARPSYNC.COLLECTIVE R24, `(.L_x_12355) ;  /* 0x0000000018087348 */ /* 0x000fea0003c00000 */
[----:B------:R0:W1:Y:S02]  /*2290*/  SHFL.IDX P1, R52, R50, R26, R25 ;  /* 0x0000001a32347389 */ /* 0x0000640000020019 */
[----:B01----:R-:W-:Y:S05]  /*22a0*/  ENDCOLLECTIVE ;  /* 0x000000000000791b */ /* 0x003fea0003800000 */
.L_x_12355:
[----:B------:R-:W-:Y:S01]  /*22b0*/  MOV R26, R34 ;  /* 0x00000022001a7202 */ /* 0x000fe20000000f00 */
[----:B------:R-:W-:-:S07]  /*22c0*/  IMAD R51, R42, R52, R51 ;  /* 0x000000342a337224 */ /* 0x000fce00078e0233 */
[----:B------:R-:W-:Y:S05]  /*22d0*/  WARPSYNC.COLLECTIVE R24, `(.L_x_12356) ;  /* 0x0000000018087348 */ /* 0x000fea0003c00000 */
[----:B------:R0:W1:Y:S02]  /*22e0*/  SHFL.IDX P1, R52, R50, R26, R25 ;  /* 0x0000001a32347389 */ /* 0x0000640000020019 */
[----:B01----:R-:W-:Y:S05]  /*22f0*/  ENDCOLLECTIVE ;  /* 0x000000000000791b */ /* 0x003fea0003800000 */
.L_x_12356:
[----:B------:R-:W-:Y:S01]  /*2300*/  MOV R26, R19 ;  /* 0x00000013001a7202 */ /* 0x000fe20000000f00 */
[----:B------:R-:W-:-:S04]  /*2310*/  IMAD.MOV.U32 R24, RZ, RZ, R52 ;  /* 0x000000ffff187224 */ /* 0x000fc800078e0034 */
[----:B------:R-:W-:Y:S02]  /*2320*/  IMAD R51, R41, R24, R51 ;  /* 0x0000001829337224 */ /* 0x000fe400078e0233 */
[----:B------:R-:W-:-:S07]  /*2330*/  IMAD.MOV.U32 R24, RZ, RZ, -0x1 ;  /* 0xffffffffff187424 */ /* 0x000fce00078e00ff */
[----:B------:R-:W-:Y:S05]  /*2340*/  WARPSYNC.COLLECTIVE R24, `(.L_x_12357) ;  /* 0x0000000018087348 */ /* 0x000fea0003c00000 */
[----:B------:R0:W1:Y:S02]  /*2350*/  SHFL.IDX P1, R52, R50, R26, R25 ;  /* 0x0000001a32347389 */ /* 0x0000640000020019 */
[----:B01----:R-:W-:Y:S05]  /*2360*/  ENDCOLLECTIVE ;  /* 0x000000000000791b */ /* 0x003fea0003800000 */
.L_x_12357:
[----:B------:R-:W-:Y:S01]  /*2370*/  MOV R26, R20 ;  /* 0x00000014001a7202 */ /* 0x000fe20000000f00 */
[----:B------:R-:W-:-:S07]  /*2380*/  IMAD R51, R40, R52, R51 ;  /* 0x0000003428337224 */ /* 0x000fce00078e0233 */
[----:B------:R-:W-:Y:S05]  /*2390*/  WARPSYNC.COLLECTIVE R24, `(.L_x_12358) ;  /* 0x0000000018087348 */ /* 0x000fea0003c00000 */
[----:B------:R0:W1:Y:S02]  /*23a0*/  SHFL.IDX P1, R52, R50, R26, R25 ;  /* 0x0000001a32347389 */ /* 0x0000640000020019 */
[----:B01----:R-:W-:Y:S05]  /*23b0*/  ENDCOLLECTIVE ;  /* 0x000000000000791b */ /* 0x003fea0003800000 */
.L_x_12358:
[----:B------:R-:W-:Y:S01]  /*23c0*/  MOV R26, R21 ;  /* 0x00000015001a7202 */ /* 0x000fe20000000f00 */
[----:B------:R-:W-:-:S04]  /*23d0*/  IMAD.MOV.U32 R24, RZ, RZ, R52 ;  /* 0x000000ffff187224 */ /* 0x000fc800078e0034 */
[----:B------:R-:W-:Y:S02]  /*23e0*/  IMAD R51, R39, R24, R51 ;  /* 0x0000001827337224 */ /* 0x000fe400078e0233 */
[----:B------:R-:W-:-:S07]  /*23f0*/  IMAD.MOV.U32 R24, RZ, RZ, -0x1 ;  /* 0xffffffffff187424 */ /* 0x000fce00078e00ff */
[----:B------:R-:W-:Y:S05]  /*2400*/  WARPSYNC.COLLECTIVE R24, `(.L_x_12359) ;  /* 0x0000000018087348 */ /* 0x000fea0003c00000 */
[----:B------:R0:W1:Y:S02]  /*2410*/  SHFL.IDX P1, R52, R50, R26, R25 ;  /* 0x0000001a32347389 */ /* 0x0000640000020019 */
[----:B01----:R-:W-:Y:S05]  /*2420*/  ENDCOLLECTIVE ;  /* 0x000000000000791b */ /* 0x003fea0003800000 */
.L_x_12359:
[----:B------:R-:W-:Y:S01]  /*2430*/  MOV R26, R22 ;  /* 0x00000016001a7202 */ /* 0x000fe20000000f00 */
[----:B------:R-:W-:-:S07]  /*2440*/  IMAD R51, R38, R52, R51 ;  /* 0x0000003426337224 */ /* 0x000fce00078e0233 */
[----:B------:R-:W-:Y:S05]  /*2450*/  WARPSYNC.COLLECTIVE R24, `(.L_x_12360) ;  /* 0x0000000018087348 */ /* 0x000fea0003c00000 */
[----:B------:R0:W1:Y:S02]  /*2460*/  SHFL.IDX P1, R52, R50, R26, R25 ;  /* 0x0000001a32347389 */ /* 0x0000640000020019 */
[----:B01----:R-:W-:Y:S05]  /*2470*/  ENDCOLLECTIVE ;  /* 0x000000000000791b */ /* 0x003fea0003800000 */
.L_x_12360:
[----:B------:R-:W-:Y:S01]  /*2480*/  MOV R26, R23 ;  /* 0x00000017001a7202 */ /* 0x000fe20000000f00 */
[----:B------:R-:W-:-:S04]  /*2490*/  IMAD.MOV.U32 R25, RZ, RZ, R52 ;  /* 0x000000ffff197224 */ /* 0x000fc800078e0034 */
[----:B------:R-:W-:Y:S02]  /*24a0*/  IMAD R51, R37, R25, R51 ;  /* 0x0000001925337224 */ /* 0x000fe400078e0233 */
[----:B------:R-:W-:-:S07]  /*24b0*/  IMAD.MOV.U32 R25, RZ, RZ, 0x101f ;  /* 0x0000101fff197424 */ /* 0x000fce00078e00ff */
[----:B------:R-:W-:Y:S05]  /*24c0*/  WARPSYNC.COLLECTIVE R24, `(.L_x_12361) ;  /* 0x0000000018087348 */ /* 0x000fea0003c00000 */
[----:B------:R0:W1:Y:S02]  /*24d0*/  SHFL.IDX P1, R52, R50, R26, R25 ;  /* 0x0000001a32347389 */ /* 0x0000640000020019 */
[----:B01----:R-:W-:Y:S05]  /*24e0*/  ENDCOLLECTIVE ;  /* 0x000000000000791b */ /* 0x003fea0003800000 */
.L_x_12361:
[----:B------:R-:W-:Y:S01]  /*24f0*/  MOV R26, R32 ;  /* 0x00000020001a7202 */ /* 0x000fe20000000f00 */
[----:B------:R-:W-:-:S07]  /*2500*/  IMAD R51, R31, R52, R51 ;  /* 0x000000341f337224 */ /* 0x000fce00078e0233 */
[----:B------:R-:W-:Y:S05]  /*2510*/  WARPSYNC.COLLECTIVE R24, `(.L_x_12362) ;  /* 0x0000000018087348 */ /* 0x000fea0003c00000 */
[----:B------:R0:W1:Y:S02]  /*2520*/  SHFL.IDX P1, R52, R50, R26, R25 ;  /* 0x0000001a32347389 */ /* 0x0000640000020019 */
[----:B01----:R-:W-:Y:S05]  /*2530*/  ENDCOLLECTIVE ;  /* 0x000000000000791b */ /* 0x003fea0003800000 */
.L_x_12362:
[----:B------:R-:W-:Y:S01]  /*2540*/  IMAD.MOV.U32 R24, RZ, RZ, R52 ;  /* 0x000000ffff187224 */ /* 0x000fe200078e0034 */
[----:B------:R-:W-:Y:S06]  /*2550*/  BRA `(.L_x_12363) ;  /* 0xfffffff000c47947 */ /* 0x000fec000383ffff */
        .weak           $__internal_92_$__cuda_sm20_div_u16
        .type           $__internal_92_$__cuda_sm20_div_u16,@function
        .size           $__internal_92_$__cuda_sm20_div_u16,(.L_x_20382 - $__internal_92_$__cuda_sm20_div_u16)
$__internal_92_$__cuda_sm20_div_u16:
        /* <DEDUP_REMOVED lines=18> */
[----:B------:R-:W-:Y:S06]  /*2680*/  RET.REL.NODEC R2 `(_Z9cuda_gemmIiLi128ELi8ELi1ELi32ELi16ELi16ELi1EEviiiPT_S1_S1_ii) ;  /* 0xffffffd8025c7950 */ /* 0x000fec0003c3ffff */
.L_x_12364:
        /* <DEDUP_REMOVED lines=15> */
.L_x_20382:


//--------------------- .text._Z9cuda_gemmIiLi128ELi8ELi1ELi32ELi16ELi16ELi0EEviiiPT_S1_S1_ii --------------------------
	.section	.text._Z9cuda_gemmIiLi128ELi8ELi1ELi32ELi16ELi16ELi0EEviiiPT_S1_S1_ii,"ax",@progbits
	.align	128
        .global         _Z9cuda_gemmIiLi128ELi8ELi1ELi32ELi16ELi16ELi0EEviiiPT_S1_S1_ii
        .type           _Z9cuda_gemmIiLi128ELi8ELi1ELi32ELi16ELi16ELi0EEviiiPT_S1_S1_ii,@function
        .size           _Z9cuda_gemmIiLi128ELi8ELi1ELi32ELi16ELi16ELi0EEviiiPT_S1_S1_ii,(.L_x_20583 - _Z9cuda_gemmIiLi128ELi8ELi1ELi32ELi16ELi16ELi0EEviiiPT_S1_S1_ii)
        .other          _Z9cuda_gemmIiLi128ELi8ELi1ELi32ELi16ELi16ELi0EEviiiPT_S1_S1_ii,@"STO_CUDA_ENTRY STV_DEFAULT"
_Z9cuda_gemmIiLi128ELi8ELi1ELi32ELi16ELi16ELi0EEviiiPT_S1_S1_ii:
.text._Z9cuda_gemmIiLi128ELi8ELi1ELi32ELi16ELi16ELi0EEviiiPT_S1_S1_ii:
        /* <DEDUP_REMOVED lines=41> */
.L_x_12367:
        /* <DEDUP_REMOVED lines=25> */
.L_x_12366:
[----:B------:R-:W-:Y:S05]  /*0420*/  BSYNC.RECONVERGENT B0 ;  /* 0x0000000000007941 */ /* 0x000fea0003800200 */
.L_x_12365:
        /* <DEDUP_REMOVED lines=87> */
.L_x_12447:
        /* <DEDUP_REMOVED lines=42> */
.L_x_12371:
[----:B------:R-:W-:Y:S05]  /*0c40*/  BSYNC.RECONVERGENT B1 ;  /* 0x0000000000017941 */ /* 0x000fea0003800200 */
.L_x_12370:
        /* <DEDUP_REMOVED lines=12> */
.L_x_12372:
        /* <DEDUP_REMOVED lines=24> */
.L_x_12369:
[----:B------:R-:W-:Y:S05]  /*0e90*/  BSYNC.RECONVERGENT B0 ;  /* 0x0000000000007941 */ /* 0x000fea0003800200 */
.L_x_12368:
        /* <DEDUP_REMOVED lines=19> */
.L_x_12376:
[----:B------:R-:W-:Y:S05]  /*0fd0*/  BSYNC.RECONVERGENT B1 ;  /* 0x0000000000017941 */ /* 0x000fea0003800200 */
.L_x_12375:
[----:B------:R-:W-:Y:S05]  /*0fe0*/  @!P1 BRA `(.L_x_12374) ;  /* 0x00000000003c9947 */ /* 0x000fea0003800000 */
[----:B---3--:R-:W0:Y:S01]  /*0ff0*/  S2R R5, SR_CgaCtaId ;  /* 0x0000000000057919 */ /* 0x008e220000008800 */
[----:B-1----:R-:W-:-:S05]  /*1000*/  MOV R2, 0x400 ;  /* 0x0000040000027802 */ /* 0x002fca0000000f00 */
[----:B------:R-:W-:-:S05]  /*1010*/  VIADD R2, R2, 0x500 ;  /* 0x0000050002027836 */ /* 0x000fca0000000000 */
[----:B0-2---:R-:W-:-:S07]  /*1020*/  LEA R4, R5, R2, 0x18 ;  /* 0x0000000205047211 */ /* 0x005fce00078ec0ff */
.L_x_12377:
        /* <DEDUP_REMOVED lines=11> */
.L_x_12374:
[----:B------:R-:W-:Y:S05]  /*10e0*/  BSYNC.RECONVERGENT B0 ;  /* 0x0000000000007941 */ /* 0x000fea0003800200 */
.L_x_12373:
        /* <DEDUP_REMOVED lines=55> */
.L_x_12379:
        /* <DEDUP_REMOVED lines=12> */
.L_x_12380:
        /* <DEDUP_REMOVED lines=12> */
.L_x_12381:
        /* <DEDUP_REMOVED lines=12> */
.L_x_12382:
        /* <DEDUP_REMOVED lines=12> */
.L_x_12383:
        /* <DEDUP_REMOVED lines=12> */
.L_x_12384:
        /* <DEDUP_REMOVED lines=12> */
.L_x_12385:
        /* <DEDUP_REMOVED lines=12> */
.L_x_12386:
        /* <DEDUP_REMOVED lines=12> */
.L_x_12387:
        /* <DEDUP_REMOVED lines=12> */
.L_x_12388:
        /* <DEDUP_REMOVED lines=11> */
.L_x_12389:
        /* <DEDUP_REMOVED lines=11> */
.L_x_12390:
        /* <DEDUP_REMOVED lines=11> */
.L_x_12391:
        /* <DEDUP_REMOVED lines=11> */
.L_x_12392:
        /* <DEDUP_REMOVED lines=11> */
.L_x_12393:
        /* <DEDUP_REMOVED lines=74> */
.L_x_12441:
        /* <DEDUP_REMOVED lines=11> */
.L_x_12450:
[----:B-12---:R-:W-:-:S07]  /*23e0*/  IMAD R40, R21, R40, RZ ;  /* 0x0000002815287224 */ /* 0x006fce00078e02ff */
.L_x_12395:
[----:B------:R-:W-:-:S13]  /*23f0*/  ISETP.GE.AND P0, PT, R44, 0x2, PT ;  /* 0x000000022c00780c */ /* 0x000fda0003f06270 */
[----:B------:R-:W-:Y:S05]  /*2400*/  @!P0 BRA `(.L_x_12397) ;  /* 0x0000000000108947 */ /* 0x000fea0003800000 */
[----:B------:R-:W-:-:S03]  /*2410*/  UMOV UR4, 0xffffffff ;  /* 0xffffffff00047882 */ /* 0x000fc60000000000 */
[----:B------:R-:W-:Y:S05]  /*2420*/  BRA.DIV UR4, `(.L_x_12398) ;  /* 0x0000001e04887947 */ /* 0x000fea000b800000 */
[----:B0-----:R0:W2:Y:S02]  /*2430*/  SHFL.IDX PT, R42, R38, R7, R16 ;  /* 0x00000007262a7389 */ /* 0x0010a400000e0010 */
.L_x_12453:
[----:B--23--:R-:W-:-:S07]  /*2440*/  IMAD R40, R22, R42, R40 ;  /* 0x0000002a16287224 */ /* 0x00cfce00078e0228 */
.L_x_12397:
[----:B------:R-:W-:-:S13]  /*2450*/  ISETP.GE.AND P0, PT, R44, 0x3, PT ;  /* 0x000000032c00780c */ /* 0x000fda0003f06270 */
[----:B------:R-:W-:Y:S05]  /*2460*/  @!P0 BRA `(.L_x_12399) ;  /* 0x0000000000108947 */ /* 0x000fea0003800000 */
[----:B------:R-:W-:-:S03]  /*2470*/  UMOV UR4, 0xffffffff ;  /* 0xffffffff00047882 */ /* 0x000fc60000000000 */
[----:B------:R-:W-:Y:S05]  /*2480*/  BRA.DIV UR4, `(.L_x_12400) ;  /* 0x0000001e04907947 */ /* 0x000fea000b800000 */
[----:B0-----:R0:W2:Y:S02]  /*2490*/  SHFL.IDX PT, R42, R38, R9, R16 ;  /* 0x00000009262a7389 */ /* 0x0010a400000e0010 */
.L_x_12456:
[----:B--2---:R-:W-:-:S07]  /*24a0*/  IMAD R40, R23, R42, R40 ;  /* 0x0000002a17287224 */ /* 0x004fce00078e0228 */
.L_x_12399:
[----:B------:R-:W-:-:S13]  /*24b0*/  ISETP.GE.AND P0, PT, R44, 0x4, PT ;  /* 0x000000042c00780c */ /* 0x000fda0003f06270 */
[----:B------:R-:W-:Y:S05]  /*24c0*/  @!P0 BRA `(.L_x_12401) ;  /* 0x0000000000108947 */ /* 0x000fea0003800000 */
[----:B------:R-:W-:-:S03]  /*24d0*/  UMOV UR4, 0xffffffff ;  /* 0xffffffff00047882 */ /* 0x000fc60000000000 */
[----:B------:R-:W-:Y:S05]  /*24e0*/  BRA.DIV UR4, `(.L_x_12402) ;  /* 0x0000001e04987947 */ /* 0x000fea000b800000 */
[----:B0-----:R0:W2:Y:S02]  /*24f0*/  SHFL.IDX PT, R42, R38, R37, R16 ;  /* 0x00000025262a7389 */ /* 0x0010a400000e0010 */
.L_x_12459:
[----:B--2---:R-:W-:-:S07]  /*2500*/  IMAD R40, R24, R42, R40 ;  /* 0x0000002a18287224 */ /* 0x004fce00078e0228 */
.L_x_12401:
[----:B------:R-:W-:-:S13]  /*2510*/  ISETP.GE.AND P0, PT, R44, 0x5, PT ;  /* 0x000000052c00780c */ /* 0x000fda0003f06270 */
[----:B------:R-:W-:Y:S05]  /*2520*/  @!P0 BRA `(.L_x_12403) ;  /* 0x0000000000108947 */ /* 0x000fea0003800000 */
[----:B------:R-:W-:-:S03]  /*2530*/  UMOV UR4, 0xffffffff ;  /* 0xffffffff00047882 */ /* 0x000fc60000000000 */
[----:B------:R-:W-:Y:S05]  /*2540*/  BRA.DIV UR4, `(.L_x_12404) ;  /* 0x0000001e04a07947 */ /* 0x000fea000b800000 */
[----:B0-----:R0:W2:Y:S02]  /*2550*/  SHFL.IDX PT, R42, R38, R39, R16 ;  /* 0x00000027262a7389 */ /* 0x0010a400000e0010 */
.L_x_12462:
[----:B--2---:R-:W-:-:S07]  /*2560*/  IMAD R40, R25, R42, R40 ;  /* 0x0000002a19287224 */ /* 0x004fce00078e0228 */
.L_x_12403:
[----:B------:R-:W-:-:S13]  /*2570*/  ISETP.GE.AND P0, PT, R44, 0x6, PT ;  /* 0x000000062c00780c */ /* 0x000fda0003f06270 */
[----:B------:R-:W-:Y:S05]  /*2580*/  @!P0 BRA `(.L_x_12405) ;  /* 0x0000000000108947 */ /* 0x000fea0003800000 */
[----:B------:R-:W-:-:S03]  /*2590*/  UMOV UR4, 0xffffffff ;  /* 0xffffffff00047882 */ /* 0x000fc60000000000 */
[----:B------:R-:W-:Y:S05]  /*25a0*/  BRA.DIV UR4, `(.L_x_12406) ;  /* 0x0000001e04a87947 */ /* 0x000fea000b800000 */
[----:B0-----:R0:W2:Y:S02]  /*25b0*/  SHFL.IDX PT, R42, R38, R41, R16 ;  /* 0x00000029262a7389 */ /* 0x0010a400000e0010 */
.L_x_12465:
[----:B--2---:R-:W-:-:S07]  /*25c0*/  IMAD R40, R26, R42, R40 ;  /* 0x0000002a1a287224 */ /* 0x004fce00078e0228 */
.L_x_12405:
[----:B------:R-:W-:-:S13]  /*25d0*/  ISETP.GE.AND P0, PT, R44, 0x7, PT ;  /* 0x000000072c00780c */ /* 0x000fda0003f06270 */
[----:B------:R-:W-:Y:S05]  /*25e0*/  @!P0 BRA `(.L_x_12407) ;  /* 0x0000000000108947 */ /* 0x000fea0003800000 */
[----:B------:R-:W-:-:S03]  /*25f0*/  UMOV UR4, 0xffffffff ;  /* 0xffffffff00047882 */ /* 0x000fc60000000000 */
[----:B------:R-:W-:Y:S05]  /*2600*/  BRA.DIV UR4, `(.L_x_12408) ;  /* 0x0000001e04b07947 */ /* 0x000fea000b800000 */
[----:B0-----:R0:W2:Y:S02]  /*2610*/  SHFL.IDX PT, R42, R38, R43, R16 ;  /* 0x0000002b262a7389 */ /* 0x0010a400000e0010 */
.L_x_12468:
[----:B--2---:R-:W-:-:S07]  /*2620*/  IMAD R40, R27, R42, R40 ;  /* 0x0000002a1b287224 */ /* 0x004fce00078e0228 */
.L_x_12407:
[----:B------:R-:W-:-:S13]  /*2630*/  ISETP.GE.AND P0, PT, R44, 0x8, PT ;  /* 0x000000082c00780c */ /* 0x000fda0003f06270 */
[----:B------:R-:W-:Y:S05]  /*2640*/  @!P0 BRA `(.L_x_12409) ;  /* 0x0000000000108947 */ /* 0x000fea0003800000 */
[----:B------:R-:W-:-:S03]  /*2650*/  UMOV UR4, 0xffffffff ;  /* 0xffffffff00047882 */ /* 0x000fc60000000000 */
[----:B------:R-:W-:Y:S05]  /*2660*/  BRA.DIV UR4, `(.L_x_12410) ;  /* 0x0000001e04b87947 */ /* 0x000fea000b800000 */
[----:B0-----:R0:W2:Y:S02]  /*2670*/  SHFL.IDX PT, R42, R38, R45, R16 ;  /* 0x0000002d262a7389 */ /* 0x0010a400000e0010 */
.L_x_12471:
[----:B--2---:R-:W-:-:S07]  /*2680*/  IMAD R40, R28, R42, R40 ;  /* 0x0000002a1c287224 */ /* 0x004fce00078e0228 */
.L_x_12409:
[----:B------:R-:W-:-:S13]  /*2690*/  ISETP.GE.AND P0, PT, R44, 0x9, PT ;  /* 0x000000092c00780c */ /* 0x000fda0003f06270 */
[----:B------:R-:W-:Y:S05]  /*26a0*/  @!P0 BRA `(.L_x_12411) ;  /* 0x0000000000108947 */ /* 0x000fea0003800000 */
[----:B------:R-:W-:-:S03]  /*26b0*/  UMOV UR4, 0xffffffff ;  /* 0xffffffff00047882 */ /* 0x000fc60000000000 */
[----:B------:R-:W-:Y:S05]  /*26c0*/  BRA.DIV UR4, `(.L_x_12412) ;  /* 0x0000001e04c07947 */ /* 0x000fea000b800000 */
[----:B0-----:R0:W2:Y:S02]  /*26d0*/  SHFL.IDX PT, R42, R38, R47, R16 ;  /* 0x0000002f262a7389 */ /* 0x0010a400000e0010 */
.L_x_12474:
[----:B--2---:R-:W-:-:S07]  /*26e0*/  IMAD R40, R29, R42, R40 ;  /* 0x0000002a1d287224 */ /* 0x004fce00078e0228 */
.L_x_12411:
[----:B------:R-:W-:-:S13]  /*26f0*/  ISETP.GE.AND P0, PT, R44, 0xa, PT ;  /* 0x0000000a2c00780c */ /* 0x000fda0003f06270 */
[----:B------:R-:W-:Y:S05]  /*2700*/  @!P0 BRA `(.L_x_12413) ;  /* 0x0000000000108947 */ /* 0x000fea0003800000 */
[----:B------:R-:W-:-:S03]  /*2710*/  UMOV UR4, 0xffffffff ;  /* 0xffffffff00047882 */ /* 0x000fc60000000000 */
[----:B------:R-:W-:Y:S05]  /*2720*/  BRA.DIV UR4, `(.L_x_12414) ;  /* 0x0000001e04c87947 */ /* 0x000fea000b800000 */
[----:B0-----:R0:W2:Y:S02]  /*2730*/  SHFL.IDX PT, R42, R38, R49, R16 ;  /* 0x00000031262a7389 */ /* 0x0010a400000e0010 */
.L_x_12477:
[----:B--2---:R-:W-:-:S07]  /*2740*/  IMAD R40, R30, R42, R40 ;  /* 0x0000002a1e287224 */ /* 0x004fce00078e0228 */
.L_x_12413:
[----:B------:R-:W-:-:S13]  /*2750*/  ISETP.GE.AND P0, PT, R44, 0xb, PT ;  /* 0x0000000b2c00780c */ /* 0x000fda0003f06270 */
[----:B------:R-:W-:Y:S05]  /*2760*/  @!P0 BRA `(.L_x_12415) ;  /* 0x0000000000108947 */ /* 0x000fea0003800000 */
[----:B------:R-:W-:-:S03]  /*2770*/  UMOV UR4, 0xffffffff ;  /* 0xffffffff00047882 */ /* 0x000fc60000000000 */
[----:B------:R-:W-:Y:S05]  /*2780*/  BRA.DIV UR4, `(.L_x_12416) ;  /* 0x0000001e04d07947 */ /* 0x000fea000b800000 */
[----:B0-----:R0:W2:Y:S02]  /*2790*/  SHFL.IDX PT, R42, R38, R51, R16 ;  /* 0x00000033262a7389 */ /* 0x0010a400000e0010 */
.L_x_12480:
[----:B--2---:R-:W-:-:S07]  /*27a0*/  IMAD R40, R31, R42, R40 ;  /* 0x0000002a1f287224 */ /* 0x004fce00078e0228 */
.L_x_12415:
[----:B------:R-:W-:-:S13]  /*27b0*/  ISETP.GE.AND P0, PT, R44, 0xc, PT ;  /* 0x0000000c2c00780c */ /* 0x000fda0003f06270 */
[----:B------:R-:W-:Y:S05]  /*27c0*/  @!P0 BRA `(.L_x_12417) ;  /* 0x0000000000108947 */ /* 0x000fea0003800000 */
[----:B------:R-:W-:-:S03]  /*27d0*/  UMOV UR4, 0xffffffff ;  /* 0xffffffff00047882 */ /* 0x000fc60000000000 */
[----:B------:R-:W-:Y:S05]  /*27e0*/  BRA.DIV UR4, `(.L_x_12418) ;  /* 0x0000001e04d87947 */ /* 0x000fea000b800000 */
[----:B0-----:R0:W2:Y:S02]  /*27f0*/  SHFL.IDX PT, R42, R38, R53, R16 ;  /* 0x00000035262a7389 */ /* 0x0010a400000e0010 */
.L_x_12483:
[----:B--2---:R-:W-:-:S07]  /*2800*/  IMAD R40, R32, R42, R40 ;  /* 0x0000002a20287224 */ /* 0x004fce00078e0228 */
.L_x_12417:
[----:B------:R-:W-:-:S13]  /*2810*/  ISETP.GE.AND P0, PT, R44, 0xd, PT ;  /* 0x0000000d2c00780c */ /* 0x000fda0003f06270 */
[----:B------:R-:W-:Y:S05]  /*2820*/  @!P0 BRA `(.L_x_12419) ;  /* 0x0000000000108947 */ /* 0x000fea0003800000 */
[----:B------:R-:W-:-:S03]  /*2830*/  UMOV UR4, 0xffffffff ;  /* 0xffffffff00047882 */ /* 0x000fc60000000000 */
[----:B------:R-:W-:Y:S05]  /*2840*/  BRA.DIV UR4, `(.L_x_12420) ;  /* 0x0000001e04e07947 */ /* 0x000fea000b800000 */
[----:B0-----:R0:W2:Y:S02]  /*2850*/  SHFL.IDX PT, R42, R38, R55, R16 ;  /* 0x00000037262a7389 */ /* 0x0010a400000e0010 */
.L_x_12486:
[----:B--2---:R-:W-:-:S07]  /*2860*/  IMAD R40, R33, R42, R40 ;  /* 0x0000002a21287224 */ /* 0x004fce00078e0228 */
.L_x_12419:
[----:B------:R-:W-:-:S13]  /*2870*/  ISETP.GE.AND P0, PT, R44, 0xe, PT ;  /* 0x0000000e2c00780c */ /* 0x000fda0003f06270 */
[----:B------:R-:W-:Y:S05]  /*2880*/  @!P0 BRA `(.L_x_12421) ;  /* 0x0000000000108947 */ /* 0x000fea0003800000 */
[----:B------:R-:W-:-:S03]  /*2890*/  UMOV UR4, 0xffffffff ;  /* 0xffffffff00047882 */ /* 0x000fc60000000000 */
[----:B------:R-:W-:Y:S05]  /*28a0*/  BRA.DIV UR4, `(.L_x_12422) ;  /* 0x0000001e04e87947 */ /* 0x000fea000b800000 */
[----:B0-----:R0:W2:Y:S02]  /*28b0*/  SHFL.IDX PT, R42, R38, R57, R16 ;  /* 0x00000039262a7389 */ /* 0x0010a400000e0010 */
.L_x_12489:
[----:B--2---:R-:W-:-:S07]  /*28c0*/  IMAD R40, R34, R42, R40 ;  /* 0x0000002a22287224 */ /* 0x004fce00078e0228 */
.L_x_12421:
[----:B------:R-:W-:-:S13]  /*28d0*/  ISETP.GE.AND P0, PT, R44, 0xf, PT ;  /* 0x0000000f2c00780c */ /* 0x000fda0003f06270 */
[----:B------:R-:W-:Y:S05]  /*28e0*/  @!P0 BRA `(.L_x_12423) ;  /* 0x0000000000108947 */ /* 0x000fea0003800000 */
[----:B------:R-:W-:-:S03]  /*28f0*/  UMOV UR4, 0xffffffff ;  /* 0xffffffff00047882 */ /* 0x000fc60000000000 */
[----:B------:R-:W-:Y:S05]  /*2900*/  BRA.DIV UR4, `(.L_x_12424) ;  /* 0x0000001e04f07947 */ /* 0x000fea000b800000 */
[----:B0-----:R0:W2:Y:S02]  /*2910*/  SHFL.IDX PT, R42, R38, R59, R16 ;  /* 0x0000003b262a7389 */ /* 0x0010a400000e0010 */
.L_x_12492:
[----:B--2---:R-:W-:-:S07]  /*2920*/  IMAD R40, R35, R42, R40 ;  /* 0x0000002a23287224 */ /* 0x004fce00078e0228 */
.L_x_12423:
[----:B------:R-:W-:-:S13]  /*2930*/  ISETP.GE.AND P0, PT, R44, 0x10, PT ;  /* 0x000000102c00780c */ /* 0x000fda0003f06270 */
[----:B------:R-:W-:Y:S05]  /*2940*/  @!P0 BRA `(.L_x_12425) ;  /* 0x00000008002c8947 */ /* 0x000fea0003800000 */
[----:B------:R-:W-:-:S03]  /*2950*/  UMOV UR4, 0xffffffff ;  /* 0xffffffff00047882 */ /* 0x000fc60000000000 */
[----:B------:R-:W-:Y:S05]  /*2960*/  BRA.DIV UR4, `(.L_x_12426) ;  /* 0x0000001e04f87947 */ /* 0x000fea000b800000 */
[----:B0-----:R0:W2:Y:S02]  /*2970*/  SHFL.IDX PT, R38, R38, R61, R16 ;  /* 0x0000003d26267389 */ /* 0x0010a400000e0010 */
.L_x_12495:
[----:B--2---:R-:W-:Y:S01]  /*2980*/  IMAD R40, R36, R38, R40 ;  /* 0x0000002624287224 */ /* 0x004fe200078e0228 */
[----:B------:R-:W-:Y:S06]  /*2990*/  BRA `(.L_x_12425) ;  /* 0x0000000800187947 */ /* 0x000fec0003800000 */
.L_x_12394:
        /* <DEDUP_REMOVED lines=18> */
.L_x_12427:
        /* <DEDUP_REMOVED lines=9> */
.L_x_12428:
        /* <DEDUP_REMOVED lines=9> */
.L_x_12429:
        /* <DEDUP_REMOVED lines=9> */
.L_x_12430:
        /* <DEDUP_REMOVED lines=9> */
.L_x_12431:
        /* <DEDUP_REMOVED lines=9> */
.L_x_12432:
        /* <DEDUP_REMOVED lines=9> */
.L_x_12433:
        /* <DEDUP_REMOVED lines=9> */
.L_x_12434:
        /* <DEDUP_REMOVED lines=9> */
.L_x_12435:
        /* <DEDUP_REMOVED lines=9> */
.L_x_12436:
        /* <DEDUP_REMOVED lines=8> */
.L_x_12437:
        /* <DEDUP_REMOVED lines=8> */
.L_x_12438:
        /* <DEDUP_REMOVED lines=8> */
.L_x_12439:
        /* <DEDUP_REMOVED lines=8> */
.L_x_12440:
[----:B------:R-:W-:-:S06]  /*31d0*/  @P1 IMAD R42, R6, 0x4, R42 ;  /* 0x00000004062a1824 */ /* 0x000fcc00078e022a */
[----:B------:R-:W0:Y:S02]  /*31e0*/  @P1 LDS R42, [R42+0x3c] ;  /* 0x00003c002a2a1984 */ /* 0x000e240000000800 */
[----:B0-----:R-:W-:-:S07]  /*31f0*/  @P1 IMAD R40, R36, R42, R40 ;  /* 0x0000002a24281224 */ /* 0x001fce00078e0228 */
.L_x_12425:
        /* <DEDUP_REMOVED lines=8> */
.L_x_12378:
        /* <DEDUP_REMOVED lines=120> */
.L_x_12445:
[----:B------:R-:W-:Y:S05]  /*3a00*/  BSYNC.RECONVERGENT B1 ;  /* 0x0000000000017941 */ /* 0x000fea0003800200 */
.L_x_12444:
        /* <DEDUP_REMOVED lines=13> */
.L_x_12446:
        /* <DEDUP_REMOVED lines=104> */
.L_x_12443:
[----:B------:R-:W-:Y:S05]  /*4160*/  BSYNC.RECONVERGENT B0 ;  /* 0x0000000000007941 */ /* 0x000fea0003800200 */
.L_x_12442:
[C---:B------:R-:W-:Y:S01]  /*4170*/  IMAD.IADD R17, R10.reuse, 0x1, R17 ;  /* 0x000000010a117824 */ /* 0x040fe200078e0211 */
[----:B-1234-:R-:W-:-:S04]  /*4180*/  SHF.L.U32 R2, R10, 0x3, RZ ;  /* 0x000000030a027819 */ /* 0x01efc800000006ff */
[----:B------:R-:W-:-:S13]  /*4190*/  ISETP.GE.U32.AND P0, PT, R17, R2, PT ;  /* 0x000000021100720c */ /* 0x000fda0003f06070 */
[----:B------:R-:W-:Y:S05]  /*41a0*/  @!P0 BRA `(.L_x_12447) ;  /* 0xffffffc400fc8947 */ /* 0x000fea000383ffff */
[----:B------:R-:W-:Y:S05]  /*41b0*/  EXIT ;  /* 0x000000000000794d */ /* 0x000fea0003800000 */
.L_x_12396:
[----:B------:R-:W-:Y:S01]  /*41c0*/  BSSY B0, `(.L_x_12448) ;  /* 0x0000006000007945 */ /* 0x000fe20003800000 */
[----:B------:R-:W-:Y:S02]  /*41d0*/  IMAD.MOV.U32 R46, RZ, RZ, R8 ;  /* 0x000000ffff2e7224 */ /* 0x000fe400078e0008 */
[----:B------:R-:W-:-:S07]  /*41e0*/  IMAD.MOV.U32 R42, RZ, RZ, -0x1 ;  /* 0xffffffffff2a7424 */ /* 0x000fce00078e00ff */
[----:B01-3--:R-:W-:Y:S05]  /*41f0*/  WARPSYNC.COLLECTIVE R42, `(.L_x_12449) ;  /* 0x000000002a087348 */ /* 0x00bfea0003c00000 */
[----:B0-----:R0:W2:Y:S02]  /*4200*/  SHFL.IDX P0, R42, R38, R46, R16 ;  /* 0x0000002e262a7389 */ /* 0x0010a40000000010 */
[----:B0123--:R-:W-:Y:S05]  /*4210*/  ENDCOLLECTIVE ;  /* 0x000000000000791b */ /* 0x00ffea0003800000 */
.L_x_12449:
[----:B------:R-:W-:Y:S05]  /*4220*/  BSYNC B0 ;  /* 0x0000000000007941 */ /* 0x000fea0003800000 */
.L_x_12448:
[----:B------:R-:W-:Y:S01]  /*4230*/  IMAD.MOV.U32 R40, RZ, RZ, R42 ;  /* 0x000000ffff287224 */ /* 0x000fe200078e002a */
[----:B------:R-:W-:Y:S06]  /*4240*/  BRA `(.L_x_12450) ;  /* 0xffffffe000647947 */ /* 0x000fec000383ffff */
.L_x_12398:
[----:B------:R-:W-:Y:S01]  /*4250*/  BSSY B0, `(.L_x_12451) ;  /* 0x0000006000007945 */ /* 0x000fe20003800000 */
[----:B------:R-:W-:Y:S01]  /*4260*/  MOV R46, R7 ;  /* 0x00000007002e7202 */ /* 0x000fe20000000f00 */
[----:B------:R-:W-:-:S07]  /*4270*/  IMAD.MOV.U32 R42, RZ, RZ, -0x1 ;  /* 0xffffffffff2a7424 */ /* 0x000fce00078e00ff */
[----:B01-3--:R-:W-:Y:S05]  /*4280*/  WARPSYNC.COLLECTIVE R42, `(.L_x_12452) ;  /* 0x000000002a087348 */ /* 0x00bfea0003c00000 */
[----:B0-----:R0:W2:Y:S02]  /*4290*/  SHFL.IDX P0, R42, R38, R46, R16 ;  /* 0x0000002e262a7389 */ /* 0x0010a40000000010 */
[----:B0123--:R-:W-:Y:S05]  /*42a0*/  ENDCOLLECTIVE ;  /* 0x000000000000791b */ /* 0x00ffea0003800000 */
.L_x_12452:
[----:B------:R-:W-:Y:S05]  /*42b0*/  BSYNC B0 ;  /* 0x0000000000007941 */ /* 0x000fea0003800000 */
.L_x_12451:
[----:B------:R-:W-:Y:S05]  /*42c0*/  BRA `(.L_x_12453) ;  /* 0xffffffe0005c7947 */ /* 0x000fea000383ffff */
.L_x_12400:
[----:B------:R-:W-:Y:S01]  /*42d0*/  BSSY B0, `(.L_x_12454) ;  /* 0x0000006000007945 */ /* 0x000fe20003800000 */
[----:B------:R-:W-:Y:S02]  /*42e0*/  IMAD.MOV.U32 R46, RZ, RZ, R9 ;  /* 0x000000ffff2e7224 */ /* 0x000fe400078e0009 */
[----:B------:R-:W-:-:S07]  /*42f0*/  IMAD.MOV.U32 R42, RZ, RZ, -0x1 ;  /* 0xffffffffff2a7424 */ /* 0x000fce00078e00ff */
[----:B01-3--:R-:W-:Y:S05]  /*4300*/  WARPSYNC.COLLECTIVE R42, `(.L_x_12455) ;  /* 0x000000002a087348 */ /* 0x00bfea0003c00000 */
[----:B0-----:R0:W2:Y:S02]  /*4310*/  SHFL.IDX P0, R42, R38, R46, R16 ;  /* 0x0000002e262a7389 */ /* 0x0010a40000000010 */
[----:B0123--:R-:W-:Y:S05]  /*4320*/  ENDCOLLECTIVE ;  /* 0x000000000000791b */ /* 0x00ffea0003800000 */
.L_x_12455:
[----:B------:R-:W-:Y:S05]  /*4330*/  BSYNC B0 ;  /* 0x0000000000007941 */ /* 0x000fea0003800000 */
.L_x_12454:
[----:B------:R-:W-:Y:S05]  /*4340*/  BRA `(.L_x_12456) ;  /* 0xffffffe000547947 */ /* 0x000fea000383ffff */
.L_x_12402:
[----:B------:R-:W-:Y:S01]  /*4350*/  BSSY B0, `(.L_x_12457) ;  /* 0x0000006000007945 */ /* 0x000fe20003800000 */
[----:B------:R-:W-:Y:S01]  /*4360*/  MOV R46, R37 ;  /* 0x00000025002e7202 */ /* 0x000fe20000000f00 */
[----:B------:R-:W-:-:S07]  /*4370*/  IMAD.MOV.U32 R42, RZ, RZ, -0x1 ;  /* 0xffffffffff2a7424 */ /* 0x000fce00078e00ff */
[----:B01-3--:R-:W-:Y:S05]  /*4380*/  WARPSYNC.COLLECTIVE R42, `(.L_x_12458) ;  /* 0x000000002a087348 */ /* 0x00bfea0003c00000 */
[----:B0-----:R0:W2:Y:S02]  /*4390*/  SHFL.IDX P0, R42, R38, R46, R16 ;  /* 0x0000002e262a7389 */ /* 0x0010a40000000010 */
[----:B0123--:R-:W-:Y:S05]  /*43a0*/  ENDCOLLECTIVE ;  /* 0x000000000000791b */ /* 0x00ffea0003800000 */
.L_x_12458:
[----:B------:R-:W-:Y:S05]  /*43b0*/  BSYNC B0 ;  /* 0x0000000000007941 */ /* 0x000fea0003800000 */
.L_x_12457:
[----:B------:R-:W-:Y:S05]  /*43c0*/  BRA `(.L_x_12459) ;  /* 0xffffffe0004c7947 */ /* 0x000fea000383ffff */
.L_x_12404:
[----:B------:R-:W-:Y:S01]  /*43d0*/  BSSY B0, `(.L_x_12460) ;  /* 0x0000006000007945 */ /* 0x000fe20003800000 */
[----:B------:R-:W-:Y:S02]  /*43e0*/  IMAD.MOV.U32 R46, RZ, RZ, R39 ;  /* 0x000000ffff2e7224 */ /* 0x000fe400078e0027 */
[----:B------:R-:W-:-:S07]  /*43f0*/  IMAD.MOV.U32 R42, RZ, RZ, -0x1 ;  /* 0xffffffffff2a7424 */ /* 0x000fce00078e00ff */
[----:B01-3--:R-:W-:Y:S05]  /*4400*/  WARPSYNC.COLLECTIVE R42, `(.L_x_12461) ;  /* 0x000000002a087348 */ /* 0x00bfea0003c00000 */
[----:B0-----:R0:W2:Y:S02]  /*4410*/  SHFL.IDX P0, R42, R38, R46, R16 ;  /* 0x0000002e262a7389 */ /* 0x0010a40000000010 */
[----:B0123--:R-:W-:Y:S05]  /*4420*/  ENDCOLLECTIVE ;  /* 0x000000000000791b */ /* 0x00ffea0003800000 */
.L_x_12461:
[----:B------:R-:W-:Y:S05]  /*4430*/  BSYNC B0 ;  /* 0x0000000000007941 */ /* 0x000fea0003800000 */
.L_x_12460:
[----:B------:R-:W-:Y:S05]  /*4440*/  BRA `(.L_x_12462) ;  /* 0xffffffe000447947 */ /* 0x000fea000383ffff */
.L_x_12406:
[----:B------:R-:W-:Y:S01]  /*4450*/  BSSY B0, `(.L_x_12463) ;  /* 0x0000006000007945 */ /* 0x000fe20003800000 */
[----:B------:R-:W-:Y:S01]  /*4460*/  MOV R46, R41 ;  /* 0x00000029002e7202 */ /* 0x000fe20000000f00 */
[----:B------:R-:W-:-:S07]  /*4470*/  IMAD.MOV.U32 R42, RZ, RZ, -0x1 ;  /* 0xffffffffff2a7424 */ /* 0x000fce00078e00ff */
[----:B01-3--:R-:W-:Y:S05]  /*4480*/  WARPSYNC.COLLECTIVE R42, `(.L_x_12464) ;  /* 0x000000002a087348 */ /* 0x00bfea0003c00000 */
[----:B0-----:R0:W2:Y:S02]  /*4490*/  SHFL.IDX P0, R42, R38, R46, R16 ;  /* 0x0000002e262a7389 */ /* 0x0010a40000000010 */
[----:B0123--:R-:W-:Y:S05]  /*44a0*/  ENDCOLLECTIVE ;  /* 0x000000000000791b */ /* 0x00ffea0003800000 */
.L_x_12464:
[----:B------:R-:W-:Y:S05]  /*44b0*/  BSYNC B0 ;  /* 0x0000000000007941 */ /* 0x000fea0003800000 */
.L_x_12463:
[----:B------:R-:W-:Y:S05]  /*44c0*/  BRA `(.L_x_12465) ;  /* 0xffffffe0003c7947 */ /* 0x000fea000383ffff */
.L_x_12408:
[----:B------:R-:W-:Y:S01]  /*44d0*/  BSSY B0, `(.L_x_12466) ;  /* 0x0000006000007945 */ /* 0x000fe20003800000 */
[----:B------:R-:W-:Y:S02]  /*44e0*/  IMAD.MOV.U32 R46, RZ, RZ, R43 ;  /* 0x000000ffff2e7224 */ /* 0x000fe400078e002b */
[----:B------:R-:W-:-:S07]  /*44f0*/  IMAD.MOV.U32 R42, RZ, RZ, -0x1 ;  /* 0xffffffffff2a7424 */ /* 0x000fce00078e00ff */
[----:B01-3--:R-:W-:Y:S05]  /*4500*/  WARPSYNC.COLLECTIVE R42, `(.L_x_12467) ;  /* 0x000000002a087348 */ /* 0x00bfea0003c00000 */
[----:B0-----:R0:W2:Y:S02]  /*4510*/  SHFL.IDX P0, R42, R38, R46, R16 ;  /* 0x0000002e262a7389 */ /* 0x0010a40000000010 */
[----:B0123--:R-:W-:Y:S05]  /*4520*/  ENDCOLLECTIVE ;  /* 0x000000000000791b */ /* 0x00ffea0003800000 */
.L_x_12467:
[----:B------:R-:W-:Y:S05]  /*4530*/  BSYNC B0 ;  /* 0x0000000000007941 */ /* 0x000fea0003800000 */
.L_x_12466:
[----:B------:R-:W-:Y:S05]  /*4540*/  BRA `(.L_x_12468) ;  /* 0xffffffe000347947 */ /* 0x000fea000383ffff */
.L_x_12410:
[----:B------:R-:W-:Y:S01]  /*4550*/  BSSY B0, `(.L_x_12469) ;  /* 0x0000006000007945 */ /* 0x000fe20003800000 */
[----:B------:R-:W-:Y:S01]  /*4560*/  MOV R46, R45 ;  /* 0x0000002d002e7202 */ /* 0x000fe20000000f00 */
[----:B------:R-:W-:-:S07]  /*4570*/  IMAD.MOV.U32 R42, RZ, RZ, -0x1 ;  /* 0xffffffffff2a7424 */ /* 0x000fce00078e00ff */
[----:B01-3--:R-:W-:Y:S05]  /*4580*/  WARPSYNC.COLLECTIVE R42, `(.L_x_12470) ;  /* 0x000000002a087348 */ /* 0x00bfea0003c00000 */
[----:B0-----:R0:W2:Y:S02]  /*4590*/  SHFL.IDX P0, R42, R38, R46, R16 ;  /* 0x0000002e262a7389 */ /* 0x0010a40000000010 */
[----:B0123--:R-:W-:Y:S05]  /*45a0*/  ENDCOLLECTIVE ;  /* 0x000000000000791b */ /* 0x00ffea0003800000 */
.L_x_12470:
[----:B------:R-:W-:Y:S05]  /*45b0*/  BSYNC B0 ;  /* 0x0000000000007941 */ /* 0x000fea0003800000 */
.L_x_12469:
[----:B------:R-:W-:Y:S05]  /*45c0*/  BRA `(.L_x_12471) ;  /* 0xffffffe0002c7947 */ /* 0x000fea000383ffff */
.L_x_12412:
[----:B------:R-:W-:Y:S01]  /*45d0*/  BSSY B0, `(.L_x_12472) ;  /* 0x0000006000007945 */ /* 0x000fe20003800000 */
[----:B------:R-:W-:Y:S02]  /*45e0*/  IMAD.MOV.U32 R46, RZ, RZ, R47 ;  /* 0x000000ffff2e7224 */ /* 0x000fe400078e002f */
[----:B------:R-:W-:-:S07]  /*45f0*/  IMAD.MOV.U32 R42, RZ, RZ, -0x1 ;  /* 0xffffffffff2a7424 */ /* 0x000fce00078e00ff */
[----:B01-3--:R-:W-:Y:S05]  /*4600*/  WARPSYNC.COLLECTIVE R42, `(.L_x_12473) ;  /* 0x000000002a087348 */ /* 0x00bfea0003c00000 */
[----:B0-----:R0:W2:Y:S02]  /*4610*/  SHFL.IDX P0, R42, R38, R46, R16 ;  /* 0x0000002e262a7389 */ /* 0x0010a40000000010 */
[----:B0123--:R-:W-:Y:S05]  /*4620*/  ENDCOLLECTIVE ;  /* 0x000000000000791b */ /* 0x00ffea0003800000 */
.L_x_12473:
[----:B------:R-:W-:Y:S05]  /*4630*/  BSYNC B0 ;  /* 0x0000000000007941 */ /* 0x000fea0003800000 */
.L_x_12472:
[----:B------:R-:W-:Y:S05]  /*4640*/  BRA `(.L_x_12474) ;  /* 0xffffffe000247947 */ /* 0x000fea000383ffff */
.L_x_12414:
[----:B------:R-:W-:Y:S01]  /*4650*/  BSSY B0, `(.L_x_12475) ;  /* 0x0000006000007945 */ /* 0x000fe20003800000 */
[----:B------:R-:W-:Y:S01]  /*4660*/  MOV R46, R49 ;  /* 0x00000031002e7202 */ /* 0x000fe20000000f00 */
[----:B------:R-:W-:-:S07]  /*4670*/  IMAD.MOV.U32 R42, RZ, RZ, -0x1 ;  /* 0xffffffffff2a7424 */ /* 0x000fce00078e00ff */
[----:B01-3--:R-:W-:Y:S05]  /*4680*/  WARPSYNC.COLLECTIVE R42, `(.L_x_12476) ;  /* 0x000000002a087348 */ /* 0x00bfea0003c00000 */
[----:B0-----:R0:W2:Y:S02]  /*4690*/  SHFL.IDX P0, R42, R38, R46, R16 ;  /* 0x0000002e262a7389 */ /* 0x0010a40000000010 */
[----:B0123--:R-:W-:Y:S05]  /*46a0*/  ENDCOLLECTIVE ;  /* 0x000000000000791b */ /* 0x00ffea0003800000 */
.L_x_12476:
[----:B------:R-:W-:Y:S05]  /*46b0*/  BSYNC B0 ;  /* 0x0000000000007941 */ /* 0x000fea0003800000 */
.L_x_12475:
[----:B------:R-:W-:Y:S05]  /*46c0*/  BRA `(.L_x_12477) ;  /* 0xffffffe0001c7947 */ /* 0x000fea000383ffff */
.L_x_12416:
[----:B------:R-:W-:Y:S01]  /*46d0*/  BSSY B0, `(.L_x_12478) ;  /* 0x0000006000007945 */ /* 0x000fe20003800000 */
[----:B------:R-:W-:Y:S02]  /*46e0*/  IMAD.MOV.U32 R46, RZ, RZ, R51 ;  /* 0x000000ffff2e7224 */ /* 0x000fe400078e0033 */
[----:B------:R-:W-:-:S07]  /*46f0*/  IMAD.MOV.U32 R42, RZ, RZ, -0x1 ;  /* 0xffffffffff2a7424 */ /* 0x000fce00078e00ff */
[----:B01-3--:R-:W-:Y:S05]  /*4700*/  WARPSYNC.COLLECTIVE R42, `(.L_x_12479) ;  /* 0x000000002a087348 */ /* 0x00bfea0003c00000 */
[----:B0-----:R0:W2:Y:S02]  /*4710*/  SHFL.IDX P0, R42, R38, R46, R16 ;  /* 0x0000002e262a7389 */ /* 0x0010a40000000010 */
[----:B0123--:R-:W-:Y:S05]  /*4720*/  ENDCOLLECTIVE ;  /* 0x000000000000791b */ /* 0x00ffea0003800000 */
.L_x_12479:
[----:B------:R-:W-:Y:S05]  /*4730*/  BSYNC B0 ;  /* 0x0000000000007941 */ /* 0x000fea0003800000 */
.L_x_12478:
[----:B------:R-:W-:Y:S05]  /*4740*/  BRA `(.L_x_12480) ;  /* 0xffffffe000147947 */ /* 0x000fea000383ffff */
.L_x_12418:
[----:B------:R-:W-:Y:S01]  /*4750*/  BSSY B0, `(.L_x_12481) ;  /* 0x0000006000007945 */ /* 0x000fe20003800000 */
[----:B------:R-:W-:Y:S01]  /*4760*/  MOV R46, R53 ;  /* 0x00000035002e7202 */ /* 0x000fe20000000f00 */
[----:B------:R-:W-:-:S07]  /*4770*/  IMAD.MOV.U32 R42, RZ, RZ, -0x1 ;  /* 0xffffffffff2a7424 */ /* 0x000fce00078e00ff */
[----:B01-3--:R-:W-:Y:S05]  /*4780*/  WARPSYNC.COLLECTIVE R42, `(.L_x_12482) ;  /* 0x000000002a087348 */ /* 0x00bfea0003c00000 */
[----:B0-----:R0:W2:Y:S02]  /*4790*/  SHFL.IDX P0, R42, R38, R46, R16 ;  /* 0x0000002e262a7389 */ /* 0x0010a40000000010 */
[----:B0123--:R-:W-:Y:S05]  /*47a0*/  ENDCOLLECTIVE ;  /* 0x000000000000791b */ /* 0x00ffea0003800000 */
.L_x_12482:
[----:B------:R-:W-:Y:S05]  /*47b0*/  BSYNC B0 ;  /* 0x0000000000007941 */ /* 0x000fea0003800000 */
.L_x_12481:
[----:B------:R-:W-:Y:S05]  /*47c0*/  BRA `(.L_x_12483) ;  /* 0xffffffe0000c7947 */ /* 0x000fea000383ffff */
.L_x_12420:
[----:B------:R-:W-:Y:S01]  /*47d0*/  BSSY B0, `(.L_x_12484) ;  /* 0x0000006000007945 */ /* 0x000fe20003800000 */
[----:B------:R-:W-:Y:S02]  /*47e0*/  IMAD.MOV.U32 R46, RZ, RZ, R55 ;  /* 0x000000ffff2e7224 */ /* 0x000fe400078e0037 */
[----:B------:R-:W-:-:S07]  /*47f0*/  IMAD.MOV.U32 R42, RZ, RZ, -0x1 ;  /* 0xffffffffff2a7424 */ /* 0x000fce00078e00ff */
[----:B01-3--:R-:W-:Y:S05]  /*4800*/  WARPSYNC.COLLECTIVE R42, `(.L_x_12485) ;  /* 0x000000002a087348 */ /* 0x00bfea0003c00000 */
[----:B0-----:R0:W2:Y:S02]  /*4810*/  SHFL.IDX P0, R42, R38, R46, R16 ;  /* 0x0000002e262a7389 */ /* 0x0010a40000000010 */
[----:B0123--:R-:W-:Y:S05]  /*4820*/  ENDCOLLECTIVE ;  /* 0x000000000000791b */ /* 0x00ffea0003800000 */
.L_x_12485:
[----:B------:R-:W-:Y:S05]  /*4830*/  BSYNC B0 ;  /* 0x0000000000007941 */ /* 0x000fea0003800000 */
.L_x_12484:
[----:B------:R-:W-:Y:S05]  /*4840*/  BRA `(.L_x_12486) ;  /* 0xffffffe000047947 */ /* 0x000fea000383ffff */
.L_x_12422:
[----:B------:R-:W-:Y:S01]  /*4850*/  BSSY B0, `(.L_x_12487) ;  /* 0x0000006000007945 */ /* 0x000fe20003800000 */
[----:B------:R-:W-:Y:S01]  /*4860*/  MOV R46, R57 ;  /* 0x00000039002e7202 */ /* 0x000fe20000000f00 */
[----:B------:R-:W-:-:S07]  /*4870*/  IMAD.MOV.U32 R42, RZ, RZ, -0x1 ;  /* 0xffffffffff2a7424 */ /* 0x000fce00078e00ff */
[----:B01-3--:R-:W-:Y:S05]  /*4880*/  WARPSYNC.COLLECTIVE R42, `(.L_x_12488) ;  /* 0x000000002a087348 */ /* 0x00bfea0003c00000 */
[----:B0-----:R0:W2:Y:S02]  /*4890*/  SHFL.IDX P0, R42, R38, R46, R16 ;  /* 0x0000002e262a7389 */ /* 0x0010a40000000010 */
[----:B0123--:R-:W-:Y:S05]  /*48a0*/  ENDCOLLECTIVE ;  /* 0x000000000000791b */ /* 0x00ffea0003800000 */
.L_x_12488:
[----:B------:R-:W-:Y:S05]  /*48b0*/  BSYNC B0 ;  /* 0x0000000000007941 */ /* 0x000fea0003800000 */
.L_x_12487:
[----:B------:R-:W-:Y:S05]  /*48c0*/  BRA `(.L_x_12489) ;  /* 0xffffffdc00fc7947 */ /* 0x000fea000383ffff */
.L_x_12424:
[----:B------:R-:W-:Y:S01]  /*48d0*/  BSSY B0, `(.L_x_12490) ;  /* 0x0000006000007945 */ /* 0x000fe20003800000 */
[----:B------:R-:W-:Y:S02]  /*48e0*/  IMAD.MOV.U32 R46, RZ, RZ, R59 ;  /* 0x000000ffff2e7224 */ /* 0x000fe400078e003b */
[----:B------:R-:W-:-:S07]  /*48f0*/  IMAD.MOV.U32 R42, RZ, RZ, -0x1 ;  /* 0xffffffffff2a7424 */ /* 0x000fce00078e00ff */
[----:B01-3--:R-:W-:Y:S05]  /*4900*/  WARPSYNC.COLLECTIVE R42, `(.L_x_12491) ;  /* 0x000000002a087348 */ /* 0x00bfea0003c00000 */
[----:B0-----:R0:W2:Y:S02]  /*4910*/  SHFL.IDX P0, R42, R38, R46, R16 ;  /* 0x0000002e262a7389 */ /* 0x0010a40000000010 */
[----:B0123--:R-:W-:Y:S05]  /*4920*/  ENDCOLLECTIVE ;  /* 0x000000000000791b */ /* 0x00ffea0003800000 */
.L_x_12491:
[----:B------:R-:W-:Y:S05]  /*4930*/  BSYNC B0 ;  /* 0x0000000000007941 */ /* 0x000fea0003800000 */
.L_x_12490:
[----:B------:R-:W-:Y:S05]  /*4940*/  BRA `(.L_x_12492) ;  /* 0xffffffdc00f47947 */ /* 0x000fea000383ffff */
.L_x_12426:
[----:B------:R-:W-:Y:S01]  /*4950*/  BSSY B0, `(.L_x_12493) ;  /* 0x0000006000007945 */ /* 0x000fe20003800000 */
[----:B------:R-:W-:Y:S01]  /*4960*/  MOV R46, R61 ;  /* 0x0000003d002e7202 */ /* 0x000fe20000000f00 */
[----:B------:R-:W-:-:S07]  /*4970*/  IMAD.MOV.U32 R42, RZ, RZ, -0x1 ;  /* 0xffffffffff2a7424 */ /* 0x000fce00078e00ff */
[----:B01-3--:R-:W-:Y:S05]  /*4980*/  WARPSYNC.COLLECTIVE R42, `(.L_x_12494) ;  /* 0x000000002a087348 */ /* 0x00bfea0003c00000 */
[----:B0-----:R0:W2:Y:S02]  /*4990*/  SHFL.IDX P0, R42, R38, R46, R16 ;  /* 0x0000002e262a7389 */ /* 0x0010a40000000010 */
[----:B0123--:R-:W-:Y:S05]  /*49a0*/  ENDCOLLECTIVE ;  /* 0x000000000000791b */ /* 0x00ffea0003800000 */
.L_x_12494:
[----:B------:R-:W-:Y:S05]  /*49b0*/  BSYNC B0 ;  /* 0x0000000000007941 */ /* 0x000fea0003800000 */
.L_x_12493:
[----:B------:R-:W-:Y:S01]  /*49c0*/  IMAD.MOV.U32 R38, RZ, RZ, R42 ;  /* 0x000000ffff267224 */ /* 0x000fe200078e002a */
[----:B------:R-:W-:Y:S06]  /*49d0*/  BRA `(.L_x_12495) ;  /* 0xffffffdc00e87947 */ /* 0x000fec000383ffff */
.L_x_12496:
        /* <DEDUP_REMOVED lines=10> */
.L_x_20583:


//--------------------- .text._Z9cuda_gemmIiLi128ELi8ELi1ELi32ELi8ELi8ELi1EEviiiPT_S1_S1_ii --------------------------
	.section	.text._Z9cuda_gemmIiLi128ELi8ELi1ELi32ELi8ELi8ELi1EEviiiPT_S1_S1_ii,"ax",@progbits
	.align	128
        .global         _Z9cuda_gemmIiLi128ELi8ELi1ELi32ELi8ELi8ELi1EEviiiPT_S1_S1_ii
        .type           _Z9cuda_gemmIiLi128ELi8ELi1ELi32ELi8ELi8ELi1EEviiiPT_S1_S1_ii,@function
        .size           _Z9cuda_gemmIiLi128ELi8ELi1ELi32ELi8ELi8ELi1EEviiiPT_S1_S1_ii,(.L_x_20584 - _Z9cuda_gemmIiLi128ELi8ELi1ELi32ELi8ELi8ELi1EEviiiPT_S1_S1_ii)
        .other          _Z9cuda_gemmIiLi128ELi8ELi1ELi32ELi8ELi8ELi1EEviiiPT_S1_S1_ii,@"STO_CUDA_ENTRY STV_DEFAULT"
_Z9cuda_gemmIiLi128ELi8ELi1ELi32ELi8ELi8ELi1EEviiiPT_S1_S1_ii:
.text._Z9cuda_gemmIiLi128ELi8ELi1ELi32ELi8ELi8ELi1EEviiiPT_S1_S1_ii:
        /* <DEDUP_REMOVED lines=45> */
.L_x_12501:
        /* <DEDUP_REMOVED lines=12> */
.L_x_12500:
[----:B------:R-:W-:Y:S05]  /*0390*/  BSYNC.RECONVERGENT B1 ;  /* 0x0000000000017941 */ /* 0x000fea0003800200 */
.L_x_12499:
[----:B------:R-:W-:Y:S05]  /*03a0*/  @!P1 BRA `(.L_x_12498) ;  /* 0x0000000000a89947 */ /* 0x000fea0003800000 */
[----:B------:R-:W1:Y:S01]  /*03b0*/  S2R R5, SR_CgaCtaId ;  /* 0x0000000000057919 */ /* 0x000e620000008800 */
[----:B0-----:R-:W0:Y:S01]  /*03c0*/  LDC.64 R2, c[0x0][0x398] ;  /* 0x0000e600ff027b82 */ /* 0x001e220000000a00 */
[----:B------:R-:W-:-:S04]  /*03d0*/  MOV R4, 0x400 ;  /* 0x0000040000047802 */ /* 0x000fc80000000f00 */
[----:B-1----:R-:W-:-:S07]  /*03e0*/  LEA R16, R5, R4, 0x18 ;  /* 0x0000000405107211 */ /* 0x002fce00078ec0ff */
.L_x_12502:
        /* <DEDUP_REMOVED lines=38> */
.L_x_12498:
[----:B------:R-:W-:Y:S05]  /*0650*/  BSYNC.RECONVERGENT B0 ;  /* 0x0000000000007941 */ /* 0x000fea0003800200 */
.L_x_12497:
        /* <DEDUP_REMOVED lines=87> */
.L_x_12521:
        /* <DEDUP_REMOVED lines=30> */
.L_x_12506:
[----:B------:R-:W-:Y:S05]  /*0db0*/  BSYNC.RECONVERGENT B1 ;  /* 0x0000000000017941 */ /* 0x000fea0003800200 */
.L_x_12505:
        /* <DEDUP_REMOVED lines=13> */
.L_x_12507:
        /* <DEDUP_REMOVED lines=22> */
.L_x_12504:
[----:B------:R-:W-:Y:S05]  /*0ff0*/  BSYNC.RECONVERGENT B0 ;  /* 0x0000000000007941 */ /* 0x000fea0003800200 */
.L_x_12503:
        /* <DEDUP_REMOVED lines=19> */
.L_x_12510:
[----:B------:R-:W-:Y:S05]  /*1130*/  BSYNC.RECONVERGENT B0 ;  /* 0x0000000000007941 */ /* 0x000fea0003800200 */
.L_x_12509:
[----:B------:R-:W-:Y:S04]  /*1140*/  BSSY.RECONVERGENT B0, `(.L_x_12511) ;  /* 0x0000010000007945 */ /* 0x000fe80003800200 */
[----:B------:R-:W-:Y:S05]  /*1150*/  @!P2 BRA `(.L_x_12512) ;  /* 0x000000000038a947 */ /* 0x000fea0003800000 */
[----:B0-----:R-:W2:Y:S01]  /*1160*/  S2R R23, SR_CgaCtaId ;  /* 0x0000000000177919 */ /* 0x001ea20000008800 */
[----:B---3--:R-:W-:-:S04]  /*1170*/  MOV R22, 0x400 ;  /* 0x0000040000167802 */ /* 0x008fc80000000f00 */
[----:B------:R-:W-:-:S04]  /*1180*/  IADD3 R22, PT, PT, R22, 0x200, RZ ;  /* 0x0000020016167810 */ /* 0x000fc80007ffe0ff */
[----:B--2---:R-:W-:-:S07]  /*1190*/  LEA R26, R23, R22, 0x18 ;  /* 0x00000016171a7211 */ /* 0x004fce00078ec0ff */
.L_x_12513:
        /* <DEDUP_REMOVED lines=10> */
.L_x_12512:
[----:B------:R-:W-:Y:S05]  /*1240*/  BSYNC.RECONVERGENT B0 ;  /* 0x0000000000007941 */ /* 0x000fea0003800200 */
.L_x_12511:
        /* <DEDUP_REMOVED lines=12> */
.L_x_12515:
        /* <DEDUP_REMOVED lines=19> */
.L_x_12531:
        /* <DEDUP_REMOVED lines=10> */
.L_x_12508:
        /* <DEDUP_REMOVED lines=29> */
.L_x_12519:
[----:B------:R-:W-:Y:S05]  /*16b0*/  BSYNC.RECONVERGENT B1 ;  /* 0x0000000000017941 */ /* 0x000fea0003800200 */
.L_x_12518:
[----:B------:R-:W-:Y:S05]  /*16c0*/  @!P2 BRA `(.L_x_12517) ;  /* 0x00000000006ca947 */ /* 0x000fea0003800000 */
[----:B0--3--:R-:W0:Y:S01]  /*16d0*/  S2R R21, SR_CgaCtaId ;  /* 0x0000000000157919 */ /* 0x009e220000008800 */
[----:B-1----:R-:W-:-:S05]  /*16e0*/  MOV R20, 0x400 ;  /* 0x0000040000147802 */ /* 0x002fca0000000f00 */
[----:B------:R-:W-:-:S05]  /*16f0*/  VIADD R20, R20, 0x200 ;  /* 0x0000020014147836 */ /* 0x000fca0000000000 */
[----:B0-----:R-:W-:-:S07]  /*1700*/  LEA R45, R21, R20, 0x18 ;  /* 0x00000014152d7211 */ /* 0x001fce00078ec0ff */
.L_x_12520:
        /* <DEDUP_REMOVED lines=23> */
.L_x_12517:
[----:B------:R-:W-:Y:S05]  /*1880*/  BSYNC.RECONVERGENT B0 ;  /* 0x0000000000007941 */ /* 0x000fea0003800200 */
.L_x_12516:
[C---:B------:R-:W-:Y:S02]  /*1890*/  IMAD.IADD R11, R0.reuse, 0x1, R11 ;  /* 0x00000001000b7824 */ /* 0x040fe400078e020b */
[----:B01-3--:R-:W-:-:S05]  /*18a0*/  IMAD.SHL.U32 R20, R0, 0x8, RZ ;  /* 0x0000000800147824 */ /* 0x00bfca00078e00ff */
[----:B------:R-:W-:-:S13]  /*18b0*/  ISETP.GE.U32.AND P0, PT, R11, R20, PT ;  /* 0x000000140b00720c */ /* 0x000fda0003f06070 */
[----:B------:R-:W-:Y:S05]  /*18c0*/  @!P0 BRA `(.L_x_12521) ;  /* 0xfffffff000c08947 */ /* 0x000fea000383ffff */
[----:B------:R-:W-:Y:S05]  /*18d0*/  EXIT ;  /* 0x000000000000794d */ /* 0x000fea0003800000 */
.L_x_12514:
[----:B------:R-:W-:Y:S01]  /*18e0*/  BSSY B0, `(.L_x_12522) ;  /* 0x0000007000007945 */ /* 0x000fe20003800000 */
[----:B------:R-:W-:Y:S01]  /*18f0*/  MOV R42, R4 ;  /* 0x00000004002a7202 */ /* 0x000fe20000000f00 */
[----:B------:R-:W-:Y:S02]  /*1900*/  IMAD.MOV.U32 R43, RZ, RZ, 0x181f ;  /* 0x0000181fff2b7424 */ /* 0x000fe400078e00ff */
[----:B------:R-:W-:-:S07]  /*1910*/  IMAD.MOV.U32 R40, RZ, RZ, -0x1 ;  /* 0xffffffffff287424 */ /* 0x000fce00078e00ff */
[----:B01234-:R-:W-:Y:S05]  /*1920*/  WARPSYNC.COLLECTIVE R40, `(.L_x_12523) ;  /* 0x0000000028087348 */ /* 0x01ffea0003c00000 */
[----:B0-----:R0:W0:Y:S02]  /*1930*/  SHFL.IDX P1, R44, R29, R42, R43 ;  /* 0x0000002a1d2c7389 */ /* 0x001024000002002b */
[----:B01234-:R-:W-:Y:S05]  /*1940*/  ENDCOLLECTIVE ;  /* 0x000000000000791b */ /* 0x01ffea0003800000 */
.L_x_12523:
[----:B------:R-:W-:Y:S05]  /*1950*/  BSYNC B0 ;  /* 0x0000000000007941 */ /* 0x000fea0003800000 */
.L_x_12522:
[----:B------:R-:W-:Y:S01]  /*1960*/  IMAD.MOV.U32 R42, RZ, RZ, R12 ;  /* 0x000000ffff2a7224 */ /* 0x000fe200078e000c */
[----:B------:R-:W-:Y:S01]  /*1970*/  MOV R40, 0xffffffff ;  /* 0xffffffff00287802 */ /* 0x000fe20000000f00 */
[----:B------:R-:W-:Y:S01]  /*1980*/  IMAD.MOV.U32 R43, RZ, RZ, 0x181f ;  /* 0x0000181fff2b7424 */ /* 0x000fe200078e00ff */
[----:B------:R-:W-:-:S07]  /*1990*/  MOV R39, R44 ;  /* 0x0000002c00277202 */ /* 0x000fce0000000f00 */
[----:B------:R-:W-:Y:S05]  /*19a0*/  WARPSYNC.COLLECTIVE R40, `(.L_x_12524) ;  /* 0x0000000028087348 */ /* 0x000fea0003c00000 */
[----:B------:R0:W1:Y:S02]  /*19b0*/  SHFL.IDX P1, R44, R29, R42, R43 ;  /* 0x0000002a1d2c7389 */ /* 0x000064000002002b */
[----:B01----:R-:W-:Y:S05]  /*19c0*/  ENDCOLLECTIVE ;  /* 0x000000000000791b */ /* 0x003fea0003800000 */
.L_x_12524:
[----:B------:R-:W-:Y:S02]  /*19d0*/  IMAD R38, R28, R39, RZ ;  /* 0x000000271c267224 */ /* 0x000fe400078e02ff */
[----:B------:R-:W-:Y:S02]  /*19e0*/  IMAD.MOV.U32 R42, RZ, RZ, R13 ;  /* 0x000000ffff2a7224 */ /* 0x000fe400078e000d */
[----:B------:R-:W-:-:S07]  /*19f0*/  IMAD.MOV.U32 R41, RZ, RZ, R44 ;  /* 0x000000ffff297224 */ /* 0x000fce00078e002c */
[----:B------:R-:W-:Y:S05]  /*1a00*/  WARPSYNC.COLLECTIVE R40, `(.L_x_12525) ;  /* 0x0000000028087348 */ /* 0x000fea0003c00000 */
[----:B------:R0:W1:Y:S02]  /*1a10*/  SHFL.IDX P1, R44, R29, R42, R43 ;  /* 0x0000002a1d2c7389 */ /* 0x000064000002002b */
[----:B01----:R-:W-:Y:S05]  /*1a20*/  ENDCOLLECTIVE ;  /* 0x000000000000791b */ /* 0x003fea0003800000 */
.L_x_12525:
        /* <DEDUP_REMOVED lines=8> */
.L_x_12526:
[----:B------:R-:W-:Y:S01]  /*1ab0*/  IMAD.MOV.U32 R42, RZ, RZ, R18 ;  /* 0x000000ffff2a7224 */ /* 0x000fe200078e0012 */
[----:B------:R-:W-:-:S07]  /*1ac0*/  MOV R37, R44 ;  /* 0x0000002c00257202 */ /* 0x000fce0000000f00 */
[----:B------:R-:W-:Y:S05]  /*1ad0*/  WARPSYNC.COLLECTIVE R40, `(.L_x_12527) ;  /* 0x0000000028087348 */ /* 0x000fea0003c00000 */
[----:B------:R0:W1:Y:S02]  /*1ae0*/  SHFL.IDX P1, R44, R29, R42, R43 ;  /* 0x0000002a1d2c7389 */ /* 0x000064000002002b */
[----:B01----:R-:W-:Y:S05]  /*1af0*/  ENDCOLLECTIVE ;  /* 0x000000000000791b */ /* 0x003fea0003800000 */
.L_x_12527:
[----:B------:R-:W-:Y:S01]  /*1b00*/  IMAD R37, R25, R37, R38 ;  /* 0x0000002519257224 */ /* 0x000fe200078e0226 */
[----:B------:R-:W-:Y:S01]  /*1b10*/  MOV R42, R15 ;  /* 0x0000000f002a7202 */ /* 0x000fe20000000f00 */
[----:B------:R-:W-:-:S07]  /*1b20*/  IMAD.MOV.U32 R39, RZ, RZ, R44 ;  /* 0x000000ffff277224 */ /* 0x000fce00078e002c */
[----:B------:R-:W-:Y:S05]  /*1b30*/  WARPSYNC.COLLECTIVE R40, `(.L_x_12528) ;  /* 0x0000000028087348 */ /* 0x000fea0003c00000 */
[----:B------:R0:W1:Y:S02]  /*1b40*/  SHFL.IDX P1, R44, R29, R42, R43 ;  /* 0x0000002a1d2c7389 */ /* 0x000064000002002b */
[----:B01----:R-:W-:Y:S05]  /*1b50*/  ENDCOLLECTIVE ;  /* 0x000000000000791b */ /* 0x003fea0003800000 */
.L_x_12528:
[----:B------:R-:W-:Y:S02]  /*1b60*/  IMAD R37, R24, R39, R37 ;  /* 0x0000002718257224 */ /* 0x000fe400078e0225 */
[----:B------:R-:W-:Y:S02]  /*1b70*/  IMAD.MOV.U32 R42, RZ, RZ, R16 ;  /* 0x000000ffff2a7224 */ /* 0x000fe400078e0010 */
[----:B------:R-:W-:-:S07]  /*1b80*/  IMAD R37, R23, R44, R37 ;  /* 0x0000002c17257224 */ /* 0x000fce00078e0225 */
[----:B------:R-:W-:Y:S05]  /*1b90*/  WARPSYNC.COLLECTIVE R40, `(.L_x_12529) ;  /* 0x0000000028087348 */ /* 0x000fea0003c00000 */
[----:B------:R0:W1:Y:S02]  /*1ba0*/  SHFL.IDX P1, R44, R29, R42, R43 ;  /* 0x0000002a1d2c7389 */ /* 0x000064000002002b */
[----:B01----:R-:W-:Y:S05]  /*1bb0*/  ENDCOLLECTIVE ;  /* 0x000000000000791b */ /* 0x003fea0003800000 */
.L_x_12529:
[----:B------:R-:W-:Y:S01]  /*1bc0*/  IMAD.MOV.U32 R42, RZ, RZ, R17 ;  /* 0x000000ffff2a7224 */ /* 0x000fe200078e0011 */
[----:B------:R-:W-:-:S07]  /*1bd0*/  MOV R45, R44 ;  /* 0x0000002c002d7202 */ /* 0x000fce0000000f00 */
[----:B------:R-:W-:Y:S05]  /*1be0*/  WARPSYNC.COLLECTIVE R40, `(.L_x_12530) ;  /* 0x0000000028087348 */ /* 0x000fea0003c00000 */
[----:B------:R0:W1:Y:S02]  /*1bf0*/  SHFL.IDX P1, R44, R29, R42, R43 ;  /* 0x0000002a1d2c7389 */ /* 0x000064000002002b */
[----:B01----:R-:W-:Y:S05]  /*1c00*/  ENDCOLLECTIVE ;  /* 0x000000000000791b */ /* 0x003fea0003800000 */
.L_x_12530:
[----:B------:R-:W-:Y:S01]  /*1c10*/  IMAD R38, R22, R45, R37 ;  /* 0x0000002d16267224 */ /* 0x000fe200078e0225 */
[----:B------:R-:W-:Y:S01]  /*1c20*/  MOV R41, R44 ;  /* 0x0000002c00297202 */ /* 0x000fe20000000f00 */
[----:B------:R-:W-:Y:S06]  /*1c30*/  BRA `(.L_x_12531) ;  /* 0xfffffff800007947 */ /* 0x000fec000383ffff */
.L_x_12532:
        /* <DEDUP_REMOVED lines=12> */
.L_x_20584:


//--------------------- .text._Z9cuda_gemmIiLi128ELi8ELi1ELi32ELi8ELi8ELi0EEviiiPT_S1_S1_ii --------------------------
	.section	.text._Z9cuda_gemmIiLi128ELi8ELi1ELi32ELi8ELi8ELi0EEviiiPT_S1_S1_ii,"ax",@progbits
	.align	128
        .global         _Z9cuda_gemmIiLi128ELi8ELi1ELi32ELi8ELi8ELi0EEviiiPT_S1_S1_ii
        .type           _Z9cuda_gemmIiLi128ELi8ELi1ELi32ELi8ELi8ELi0EEviiiPT_S1_S1_ii,@function
        .size           _Z9cuda_gemmIiLi128ELi8ELi1ELi32ELi8ELi8ELi0EEviiiPT_S1_S1_ii,(.L_x_20585 - _Z9cuda_gemmIiLi128ELi8ELi1ELi32ELi8ELi8ELi0EEviiiPT_S1_S1_ii)
        .other          _Z9cuda_gemmIiLi128ELi8ELi1ELi32ELi8ELi8ELi0EEviiiPT_S1_S1_ii,@"STO_CUDA_ENTRY STV_DEFAULT"
_Z9cuda_gemmIiLi128ELi8ELi1ELi32ELi8ELi8ELi0EEviiiPT_S1_S1_ii:
.text._Z9cuda_gemmIiLi128ELi8ELi1ELi32ELi8ELi8ELi0EEviiiPT_S1_S1_ii:
        /* <DEDUP_REMOVED lines=41> */
.L_x_12535:
        /* <DEDUP_REMOVED lines=25> */
.L_x_12534:
[----:B------:R-:W-:Y:S05]  /*0420*/  BSYNC.RECONVERGENT B0 ;  /* 0x0000000000007941 */ /* 0x000fea0003800200 */
.L_x_12533:
        /* <DEDUP_REMOVED lines=88> */
.L_x_12577:
        /* <DEDUP_REMOVED lines=43> */
.L_x_12539:
[----:B------:R-:W-:Y:S05]  /*0c60*/  BSYNC.RECONVERGENT B1 ;  /* 0x0000000000017941 */ /* 0x000fea0003800200 */
.L_x_12538:
        /* <DEDUP_REMOVED lines=18> */
.L_x_12540:
        /* <DEDUP_REMOVED lines=32> */
.L_x_12537:
[----:B------:R-:W-:Y:S05]  /*0f90*/  BSYNC.RECONVERGENT B0 ;  /* 0x0000000000007941 */ /* 0x000fea0003800200 */
.L_x_12536:
        /* <DEDUP_REMOVED lines=21> */
.L_x_12544:
[----:B------:R-:W-:Y:S05]  /*10f0*/  BSYNC.RECONVERGENT B1 ;  /* 0x0000000000017941 */ /* 0x000fea0003800200 */
.L_x_12543:
[----:B------:R-:W-:Y:S05]  /*1100*/  @!P1 BRA `(.L_x_12542) ;  /* 0x00000000004c9947 */ /* 0x000fea0003800000 */
[----:B012---:R-:W0:Y:S01]  /*1110*/  S2R R4, SR_CgaCtaId ;  /* 0x0000000000047919 */ /* 0x007e220000008800 */
[----:B------:R-:W-:-:S05]  /*1120*/  MOV R3, 0x400 ;  /* 0x0000040000037802 */ /* 0x000fca0000000f00 */
[----:B------:R-:W-:-:S05]  /*1130*/  VIADD R3, R3, 0x200 ;  /* 0x0000020003037836 */ /* 0x000fca0000000000 */
[----:B0-----:R-:W-:-:S07]  /*1140*/  LEA R7, R4, R3, 0x18 ;  /* 0x0000000304077211 */ /* 0x001fce00078ec0ff */
.L_x_12545:
        /* <DEDUP_REMOVED lines=15> */
.L_x_12542:
[----:B------:R-:W-:Y:S05]  /*1240*/  BSYNC.RECONVERGENT B0 ;  /* 0x0000000000007941 */ /* 0x000fea0003800200 */
.L_x_12541:
        /* <DEDUP_REMOVED lines=57> */
.L_x_12547:
        /* <DEDUP_REMOVED lines=11> */
.L_x_12548:
        /* <DEDUP_REMOVED lines=11> */
.L_x_12549:
        /* <DEDUP_REMOVED lines=11> */
.L_x_12550:
        /* <DEDUP_REMOVED lines=11> */
.L_x_12551:
        /* <DEDUP_REMOVED lines=11> */
.L_x_12552:
        /* <DEDUP_REMOVED lines=11> */
.L_x_12553:
        /* <DEDUP_REMOVED lines=61> */
.L_x_12571:
        /* <DEDUP_REMOVED lines=11> */
.L_x_12580:
[----:B--23--:R-:W-:-:S07]  /*1e80*/  IMAD R36, R17, R36, RZ ;  /* 0x0000002411247224 */ /* 0x00cfce00078e02ff */
.L_x_12555:
[----:B------:R-:W-:-:S13]  /*1e90*/  ISETP.GE.AND P1, PT, R40, 0x2, PT ;  /* 0x000000022800780c */ /* 0x000fda0003f26270 */
[----:B------:R-:W-:Y:S05]  /*1ea0*/  @!P1 BRA `(.L_x_12557) ;  /* 0x0000000000109947 */ /* 0x000fea0003800000 */
[----:B------:R-:W-:-:S03]  /*1eb0*/  UMOV UR5, 0xffffffff ;  /* 0xffffffff00057882 */ /* 0x000fc60000000000 */
[----:B------:R-:W-:Y:S05]  /*1ec0*/  BRA.DIV UR5, `(.L_x_12558) ;  /* 0x00000016055c7947 */ /* 0x000fea000b800000 */
[----:B0-----:R0:W2:Y:S02]  /*1ed0*/  SHFL.IDX PT, R39, R38, R5, R12 ;  /* 0x0000000526277389 */ /* 0x0010a400000e000c */
.L_x_12583:
[----:B-12---:R-:W-:-:S07]  /*1ee0*/  IMAD R36, R19, R39, R36 ;  /* 0x0000002713247224 */ /* 0x006fce00078e0224 */
.L_x_12557:
[----:B------:R-:W-:-:S13]  /*1ef0*/  ISETP.GE.AND P1, PT, R40, 0x3, PT ;  /* 0x000000032800780c */ /* 0x000fda0003f26270 */
[----:B------:R-:W-:Y:S05]  /*1f00*/  @!P1 BRA `(.L_x_12559) ;  /* 0x0000000000109947 */ /* 0x000fea0003800000 */
[----:B------:R-:W-:-:S03]  /*1f10*/  UMOV UR5, 0xffffffff ;  /* 0xffffffff00057882 */ /* 0x000fc60000000000 */
[----:B------:R-:W-:Y:S05]  /*1f20*/  BRA.DIV UR5, `(.L_x_12560) ;  /* 0x0000001605647947 */ /* 0x000fea000b800000 */
[----:B0-----:R0:W2:Y:S02]  /*1f30*/  SHFL.IDX PT, R39, R38, R7, R12 ;  /* 0x0000000726277389 */ /* 0x0010a400000e000c */
.L_x_12586:
[----:B--2-4-:R-:W-:-:S07]  /*1f40*/  IMAD R36, R20, R39, R36 ;  /* 0x0000002714247224 */ /* 0x014fce00078e0224 */
.L_x_12559:
[----:B------:R-:W-:-:S13]  /*1f50*/  ISETP.GE.AND P1, PT, R40, 0x4, PT ;  /* 0x000000042800780c */ /* 0x000fda0003f26270 */
[----:B------:R-:W-:Y:S05]  /*1f60*/  @!P1 BRA `(.L_x_12561) ;  /* 0x0000000000109947 */ /* 0x000fea0003800000 */
[----:B------:R-:W-:-:S03]  /*1f70*/  UMOV UR5, 0xffffffff ;  /* 0xffffffff00057882 */ /* 0x000fc60000000000 */
[----:B------:R-:W-:Y:S05]  /*1f80*/  BRA.DIV UR5, `(.L_x_12562) ;  /* 0x00000016056c7947 */ /* 0x000fea000b800000 */
[----:B0-----:R0:W2:Y:S02]  /*1f90*/  SHFL.IDX PT, R39, R38, R9, R12 ;  /* 0x0000000926277389 */ /* 0x0010a400000e000c */
.L_x_12589:
[----:B--2---:R-:W-:-:S07]  /*1fa0*/  IMAD R36, R21, R39, R36 ;  /* 0x0000002715247224 */ /* 0x004fce00078e0224 */
.L_x_12561:
[----:B------:R-:W-:-:S13]  /*1fb0*/  ISETP.GE.AND P1, PT, R40, 0x5, PT ;  /* 0x000000052800780c */ /* 0x000fda0003f26270 */
[----:B------:R-:W-:Y:S05]  /*1fc0*/  @!P1 BRA `(.L_x_12563) ;  /* 0x0000000000109947 */ /* 0x000fea0003800000 */
[----:B------:R-:W-:-:S03]  /*1fd0*/  UMOV UR5, 0xffffffff ;  /* 0xffffffff00057882 */ /* 0x000fc60000000000 */
[----:B------:R-:W-:Y:S05]  /*1fe0*/  BRA.DIV UR5, `(.L_x_12564) ;  /* 0x0000001605747947 */ /* 0x000fea000b800000 */
[----:B0-----:R0:W2:Y:S02]  /*1ff0*/  SHFL.IDX PT, R39, R38, R27, R12 ;  /* 0x0000001b26277389 */ /* 0x0010a400000e000c */
.L_x_12592:
[----:B--2---:R-:W-:-:S07]  /*2000*/  IMAD R36, R22, R39, R36 ;  /* 0x0000002716247224 */ /* 0x004fce00078e0224 */
.L_x_12563:
[----:B------:R-:W-:-:S13]  /*2010*/  ISETP.GE.AND P1, PT, R40, 0x6, PT ;  /* 0x000000062800780c */ /* 0x000fda0003f26270 */
[----:B------:R-:W-:Y:S05]  /*2020*/  @!P1 BRA `(.L_x_12565) ;  /* 0x0000000000109947 */ /* 0x000fea0003800000 */
[----:B------:R-:W-:-:S03]  /*2030*/  UMOV UR5, 0xffffffff ;  /* 0xffffffff00057882 */ /* 0x000fc60000000000 */
[----:B------:R-:W-:Y:S05]  /*2040*/  BRA.DIV UR5, `(.L_x_12566) ;  /* 0x00000016057c7947 */ /* 0x000fea000b800000 */
[----:B0-----:R0:W2:Y:S02]  /*2050*/  SHFL.IDX PT, R39, R38, R29, R12 ;  /* 0x0000001d26277389 */ /* 0x0010a400000e000c */
.L_x_12595:
[----:B--2---:R-:W-:-:S07]  /*2060*/  IMAD R36, R23, R39, R36 ;  /* 0x0000002717247224 */ /* 0x004fce00078e0224 */
.L_x_12565:
[----:B------:R-:W-:-:S13]  /*2070*/  ISETP.GE.AND P1, PT, R40, 0x7, PT ;  /* 0x000000072800780c */ /* 0x000fda0003f26270 */
[----:B------:R-:W-:Y:S05]  /*2080*/  @!P1 BRA `(.L_x_12567) ;  /* 0x0000000000109947 */ /* 0x000fea0003800000 */
[----:B------:R-:W-:-:S03]  /*2090*/  UMOV UR5, 0xffffffff ;  /* 0xffffffff00057882 */ /* 0x000fc60000000000 */
[----:B------:R-:W-:Y:S05]  /*20a0*/  BRA.DIV UR5, `(.L_x_12568) ;  /* 0x0000001605847947 */ /* 0x000fea000b800000 */
[----:B0-----:R0:W2:Y:S02]  /*20b0*/  SHFL.IDX PT, R39, R38, R31, R12 ;  /* 0x0000001f26277389 */ /* 0x0010a400000e000c */
.L_x_12598:
[----:B--2---:R-:W-:-:S07]  /*20c0*/  IMAD R36, R24, R39, R36 ;  /* 0x0000002718247224 */ /* 0x004fce00078e0224 */
.L_x_12567:
[----:B------:R-:W-:-:S13]  /*20d0*/  ISETP.GE.AND P1, PT, R40, 0x8, PT ;  /* 0x000000082800780c */ /* 0x000fda0003f26270 */
[----:B------:R-:W-:Y:S05]  /*20e0*/  @!P1 BRA `(.L_x_12569) ;  /* 0x0000000000949947 */ /* 0x000fea0003800000 */
[----:B------:R-:W-:-:S03]  /*20f0*/  UMOV UR5, 0xffffffff ;  /* 0xffffffff00057882 */ /* 0x000fc60000000000 */
[----:B------:R-:W-:Y:S05]  /*2100*/  BRA.DIV UR5, `(.L_x_12570) ;  /* 0x00000016058c7947 */ /* 0x000fea000b800000 */
[----:B0-----:R0:W2:Y:S02]  /*2110*/  SHFL.IDX PT, R38, R38, R33, R12 ;  /* 0x0000002126267389 */ /* 0x0010a400000e000c */
.L_x_12601:
[----:B--2---:R-:W-:Y:S01]  /*2120*/  IMAD R36, R25, R38, R36 ;  /* 0x0000002619247224 */ /* 0x004fe200078e0224 */
[----:B------:R-:W-:Y:S06]  /*2130*/  BRA `(.L_x_12569) ;  /* 0x0000000000807947 */ /* 0x000fec0003800000 */
.L_x_12554:
        /* <DEDUP_REMOVED lines=32> */
.L_x_12569:
        /* <DEDUP_REMOVED lines=8> */
.L_x_12546:
        /* <DEDUP_REMOVED lines=125> */
.L_x_12575:
[----:B------:R-:W-:Y:S05]  /*2b90*/  BSYNC.RECONVERGENT B1 ;  /* 0x0000000000017941 */ /* 0x000fea0003800200 */
.L_x_12574:
        /* <DEDUP_REMOVED lines=13> */
.L_x_12576:
        /* <DEDUP_REMOVED lines=109> */
.L_x_12573:
[----:B------:R-:W-:Y:S05]  /*3340*/  BSYNC.RECONVERGENT B0 ;  /* 0x0000000000007941 */ /* 0x000fea0003800200 */
.L_x_12572:
[----:B-12---:R-:W-:Y:S01]  /*3350*/  MOV R2, UR11 ;  /* 0x0000000b00027c02 */ /* 0x006fe20008000f00 */
[----:B------:R-:W-:-:S04]  /*3360*/  UIADD3 UR4, UPT, UPT, UR11, UR4, URZ ;  /* 0x000000040b047290 */ /* 0x000fc8000fffe0ff */
[----:B------:R-:W-:-:S05]  /*3370*/  IMAD.SHL.U32 R2, R2, 0x8, RZ ;  /* 0x0000000802027824 */ /* 0x000fca00078e00ff */
[----:B------:R-:W-:-:S13]  /*3380*/  ISETP.LE.U32.AND P0, PT, R2, UR4, PT ;  /* 0x0000000402007c0c */ /* 0x000fda000bf03070 */
[----:B------:R-:W-:Y:S05]  /*3390*/  @!P0 BRA `(.L_x_12577) ;  /* 0xffffffd400848947 */ /* 0x000fea000383ffff */
[----:B------:R-:W-:Y:S05]  /*33a0*/  EXIT ;  /* 0x000000000000794d */ /* 0x000fea0003800000 */
.L_x_12556:
[----:B------:R-:W-:Y:S01]  /*33b0*/  BSSY B0, `(.L_x_12578) ;  /* 0x0000006000007945 */ /* 0x000fe20003800000 */
[----:B------:R-:W-:Y:S01]  /*33c0*/  IMAD.MOV.U32 R41, RZ, RZ, R37 ;  /* 0x000000ffff297224 */ /* 0x000fe200078e0025 */
[----:B------:R-:W-:-:S07]  /*33d0*/  MOV R39, 0xffffffff ;  /* 0xffffffff00277802 */ /* 0x000fce0000000f00 */
[----:B01-34-:R-:W-:Y:S05]  /*33e0*/  WARPSYNC.COLLECTIVE R39, `(.L_x_12579) ;  /* 0x0000000027087348 */ /* 0x01bfea0003c00000 */
[----:B0-----:R0:W2:Y:S02]  /*33f0*/  SHFL.IDX P1, R39, R38, R41, R12 ;  /* 0x0000002926277389 */ /* 0x0010a4000002000c */
[----:B01234-:R-:W-:Y:S05]  /*3400*/  ENDCOLLECTIVE ;  /* 0x000000000000791b */ /* 0x01ffea0003800000 */
.L_x_12579:
[----:B------:R-:W-:Y:S05]  /*3410*/  BSYNC B0 ;  /* 0x0000000000007941 */ /* 0x000fea0003800000 */
.L_x_12578:
[----:B------:R-:W-:Y:S01]  /*3420*/  IMAD.MOV.U32 R36, RZ, RZ, R39 ;  /* 0x000000ffff247224 */ /* 0x000fe200078e0027 */
[----:B------:R-:W-:Y:S06]  /*3430*/  BRA `(.L_x_12580) ;  /* 0xffffffe800907947 */ /* 0x000fec000383ffff */
.L_x_12558:
[----:B------:R-:W-:Y:S01]  /*3440*/  BSSY B0, `(.L_x_12581) ;  /* 0x0000006000007945 */ /* 0x000fe20003800000 */
[----:B------:R-:W-:Y:S01]  /*3450*/  IMAD.MOV.U32 R41, RZ, RZ, R5 ;  /* 0x000000ffff297224 */ /* 0x000fe200078e0005 */
[----:B------:R-:W-:-:S07]  /*3460*/  MOV R39, 0xffffffff ;  /* 0xffffffff00277802 */ /* 0x000fce0000000f00 */
[----:B01-34-:R-:W-:Y:S05]  /*3470*/  WARPSYNC.COLLECTIVE R39, `(.L_x_12582) ;  /* 0x0000000027087348 */ /* 0x01bfea0003c00000 */
[----:B0-----:R0:W2:Y:S02]  /*3480*/  SHFL.IDX P1, R39, R38, R41, R12 ;  /* 0x0000002926277389 */ /* 0x0010a4000002000c */
[----:B01234-:R-:W-:Y:S05]  /*3490*/  ENDCOLLECTIVE ;  /* 0x000000000000791b */ /* 0x01ffea0003800000 */
.L_x_12582:
[----:B------:R-:W-:Y:S05]  /*34a0*/  BSYNC B0 ;  /* 0x0000000000007941 */ /* 0x000fea0003800000 */
.L_x_12581:
[----:B------:R-:W-:Y:S05]  /*34b0*/  BRA `(.L_x_12583) ;  /* 0xffffffe800887947 */ /* 0x000fea000383ffff */
.L_x_12560:
[----:B------:R-:W-:Y:S01]  /*34c0*/  BSSY B0, `(.L_x_12584) ;  /* 0x0000006000007945 */ /* 0x000fe20003800000 */
[----:B------:R-:W-:Y:S02]  /*34d0*/  IMAD.MOV.U32 R41, RZ, RZ, R7 ;  /* 0x000000ffff297224 */ /* 0x000fe400078e0007 */
[----:B------:R-:W-:-:S07]  /*34e0*/  IMAD.MOV.U32 R39, RZ, RZ, -0x1 ;  /* 0xffffffffff277424 */ /* 0x000fce00078e00ff */
[----:B01-34-:R-:W-:Y:S05]  /*34f0*/  WARPSYNC.COLLECTIVE R39, `(.L_x_12585) ;  /* 0x0000000027087348 */ /* 0x01bfea0003c00000 */
[----:B0-----:R0:W2:Y:S02]  /*3500*/  SHFL.IDX P1, R39, R38, R41, R12 ;  /* 0x0000002926277389 */ /* 0x0010a4000002000c */
[----:B01234-:R-:W-:Y:S05]  /*3510*/  ENDCOLLECTIVE ;  /* 0x000000000000791b */ /* 0x01ffea0003800000 */
.L_x_12585:
[----:B------:R-:W-:Y:S05]  /*3520*/  BSYNC B0 ;  /* 0x0000000000007941 */ /* 0x000fea0003800000 */
.L_x_12584:
[----:B------:R-:W-:Y:S05]  /*3530*/  BRA `(.L_x_12586) ;  /* 0xffffffe800807947 */ /* 0x000fea000383ffff */
.L_x_12562:
[----:B------:R-:W-:Y:S01]  /*3540*/  BSSY B0, `(.L_x_12587) ;  /* 0x0000006000007945 */ /* 0x000fe20003800000 */
[----:B------:R-:W-:Y:S01]  /*3550*/  MOV R41, R9 ;  /* 0x0000000900297202 */ /* 0x000fe20000000f00 */
[----:B------:R-:W-:-:S07]  /*3560*/  IMAD.MOV.U32 R39, RZ, RZ, -0x1 ;  /* 0xffffffffff277424 */ /* 0x000fce00078e00ff */
[----:B01-34-:R-:W-:Y:S05]  /*3570*/  WARPSYNC.COLLECTIVE R39, `(.L_x_12588) ;  /* 0x0000000027087348 */ /* 0x01bfea0003c00000 */
[----:B0-----:R0:W2:Y:S02]  /*3580*/  SHFL.IDX P1, R39, R38, R41, R12 ;  /* 0x0000002926277389 */ /* 0x0010a4000002000c */
[----:B01234-:R-:W-:Y:S05]  /*3590*/  ENDCOLLECTIVE ;  /* 0x000000000000791b */ /* 0x01ffea0003800000 */
.L_x_12588:
[----:B------:R-:W-:Y:S05]  /*35a0*/  BSYNC B0 ;  /* 0x0000000000007941 */ /* 0x000fea0003800000 */
.L_x_12587:
[----:B------:R-:W-:Y:S05]  /*35b0*/  BRA `(.L_x_12589) ;  /* 0xffffffe800787947 */ /* 0x000fea000383ffff */
.L_x_12564:
[----:B------:R-:W-:Y:S01]  /*35c0*/  BSSY B0, `(.L_x_12590) ;  /* 0x0000006000007945 */ /* 0x000fe20003800000 */
[----:B------:R-:W-:Y:S01]  /*35d0*/  IMAD.MOV.U32 R41, RZ, RZ, R27 ;  /* 0x000000ffff297224 */ /* 0x000fe200078e001b */
[----:B------:R-:W-:-:S07]  /*35e0*/  MOV R39, 0xffffffff ;  /* 0xffffffff00277802 */ /* 0x000fce0000000f00 */
[----:B01-34-:R-:W-:Y:S05]  /*35f0*/  WARPSYNC.COLLECTIVE R39, `(.L_x_12591) ;  /* 0x0000000027087348 */ /* 0x01bfea0003c00000 */
[----:B0-----:R0:W2:Y:S02]  /*3600*/  SHFL.IDX P1, R39, R38, R41, R12 ;  /* 0x0000002926277389 */ /* 0x0010a4000002000c */
[----:B01234-:R-:W-:Y:S05]  /*3610*/  ENDCOLLECTIVE ;  /* 0x000000000000791b */ /* 0x01ffea0003800000 */
.L_x_12591:
[----:B------:R-:W-:Y:S05]  /*3620*/  BSYNC B0 ;  /* 0x0000000000007941 */ /* 0x000fea0003800000 */
.L_x_12590:
[----:B------:R-:W-:Y:S05]  /*3630*/  BRA `(.L_x_12592) ;  /* 0xffffffe800707947 */ /* 0x000fea000383ffff */
.L_x_12566:
[----:B------:R-:W-:Y:S01]  /*3640*/  BSSY B0, `(.L_x_12593) ;  /* 0x0000006000007945 */ /* 0x000fe20003800000 */
[----:B------:R-:W-:Y:S02]  /*3650*/  IMAD.MOV.U32 R41, RZ, RZ, R29 ;  /* 0x000000ffff297224 */ /* 0x000fe400078e001d */
[----:B------:R-:W-:-:S07]  /*3660*/  IMAD.MOV.U32 R39, RZ, RZ, -0x1 ;  /* 0xffffffffff277424 */ /* 0x000fce00078e00ff */
[----:B01-34-:R-:W-:Y:S05]  /*3670*/  WARPSYNC.COLLECTIVE R39, `(.L_x_12594) ;  /* 0x0000000027087348 */ /* 0x01bfea0003c00000 */
[----:B0-----:R0:W2:Y:S02]  /*3680*/  SHFL.IDX P1, R39, R38, R41, R12 ;  /* 0x0000002926277389 */ /* 0x0010a4000002000c */
[----:B01234-:R-:W-:Y:S05]  /*3690*/  ENDCOLLECTIVE ;  /* 0x000000000000791b */ /* 0x01ffea0003800000 */
.L_x_12594:
[----:B------:R-:W-:Y:S05]  /*36a0*/  BSYNC B0 ;  /* 0x0000000000007941 */ /* 0x000fea0003800000 */
.L_x_12593:
[----:B------:R-:W-:Y:S05]  /*36b0*/  BRA `(.L_x_12595) ;  /* 0xffffffe800687947 */ /* 0x000fea000383ffff */
.L_x_12568:
[----:B------:R-:W-:Y:S01]  /*36c0*/  BSSY B0, `(.L_x_12596) ;  /* 0x0000006000007945 */ /* 0x000fe20003800000 */
[----:B------:R-:W-:Y:S01]  /*36d0*/  MOV R41, R31 ;  /* 0x0000001f00297202 */ /* 0x000fe20000000f00 */
[----:B------:R-:W-:-:S07]  /*36e0*/  IMAD.MOV.U32 R39, RZ, RZ, -0x1 ;  /* 0xffffffffff277424 */ /* 0x000fce00078e00ff */
[----:B01-34-:R-:W-:Y:S05]  /*36f0*/  WARPSYNC.COLLECTIVE R39, `(.L_x_12597) ;  /* 0x0000000027087348 */ /* 0x01bfea0003c00000 */
[----:B0-----:R0:W2:Y:S02]  /*3700*/  SHFL.IDX P1, R39, R38, R41, R12 ;  /* 0x0000002926277389 */ /* 0x0010a4000002000c */
[----:B01234-:R-:W-:Y:S05]  /*3710*/  ENDCOLLECTIVE ;  /* 0x000000000000791b */ /* 0x01ffea0003800000 */
.L_x_12597:
[----:B------:R-:W-:Y:S05]  /*3720*/  BSYNC B0 ;  /* 0x0000000000007941 */ /* 0x000fea0003800000 */
.L_x_12596:
[----:B------:R-:W-:Y:S05]  /*3730*/  BRA `(.L_x_12598) ;  /* 0xffffffe800607947 */ /* 0x000fea000383ffff */
.L_x_12570:
[----:B------:R-:W-:Y:S01]  /*3740*/  BSSY B0, `(.L_x_12599) ;  /* 0x0000006000007945 */ /* 0x000fe20003800000 */
[----:B------:R-:W-:Y:S01]  /*3750*/  IMAD.MOV.U32 R41, RZ, RZ, R33 ;  /* 0x000000ffff297224 */ /* 0x000fe200078e0021 */
[----:B------:R-:W-:-:S07]  /*3760*/  MOV R39, 0xffffffff ;  /* 0xffffffff00277802 */ /* 0x000fce0000000f00 */
[----:B01-34-:R-:W-:Y:S05]  /*3770*/  WARPSYNC.COLLECTIVE R39, `(.L_x_12600) ;  /* 0x0000000027087348 */ /* 0x01bfea0003c00000 */
[----:B0-----:R0:W2:Y:S02]  /*3780*/  SHFL.IDX P1, R39, R38, R41, R12 ;  /* 0x0000002926277389 */ /* 0x0010a4000002000c */
[----:B01234-:R-:W-:Y:S05]  /*3790*/  ENDCOLLECTIVE ;  /* 0x000000000000791b */ /* 0x01ffea0003800000 */
.L_x_12600:
[----:B------:R-:W-:Y:S05]  /*37a0*/  BSYNC B0 ;  /* 0x0000000000007941 */ /* 0x000fea0003800000 */
.L_x_12599:
[----:B------:R-:W-:Y:S01]  /*37b0*/  IMAD.MOV.U32 R38, RZ, RZ, R39 ;  /* 0x000000ffff267224 */ /* 0x000fe200078e0027 */
[----:B------:R-:W-:Y:S06]  /*37c0*/  BRA `(.L_x_12601) ;  /* 0xffffffe800547947 */ /* 0x000fec000383ffff */
.L_x_12602:
        /* <DEDUP_REMOVED lines=11> */
.L_x_20585:


//--------------------- .text._Z9cuda_gemmIiLi128ELi8ELi1ELi32ELi4ELi4ELi1EEviiiPT_S1_S1_ii --------------------------
	.section	.text._Z9cuda_gemmIiLi128ELi8ELi1ELi32ELi4ELi4ELi1EEviiiPT_S1_S1_ii,"ax",@progbits
	.align	128
        .global         _Z9cuda_gemmIiLi128ELi8ELi1ELi32ELi4ELi4ELi1EEviiiPT_S1_S1_ii
        .type           _Z9cuda_gemmIiLi128ELi8ELi1ELi32ELi4ELi4ELi1EEviiiPT_S1_S1_ii,@function
        .size           _Z9cuda_gemmIiLi128ELi8ELi1ELi32ELi4ELi4ELi1EEviiiPT_S1_S1_ii,(.L_x_20586 - _Z9cuda_gemmIiLi128ELi8ELi1ELi32ELi4ELi4ELi1EEviiiPT_S1_S1_ii)
        .other          _Z9cuda_gemmIiLi128ELi8ELi1ELi32ELi4ELi4ELi1EEviiiPT_S1_S1_ii,@"STO_CUDA_ENTRY STV_DEFAULT"
_Z9cuda_gemmIiLi128ELi8ELi1ELi32ELi4ELi4ELi1EEviiiPT_S1_S1_ii:
.text._Z9cuda_gemmIiLi128ELi8ELi1ELi32ELi4ELi4ELi1EEviiiPT_S1_S1_ii:
        /* <DEDUP_REMOVED lines=12> */
.L_x_12605:
        /* <DEDUP_REMOVED lines=10> */
.L_x_12604:
[----:B------:R-:W-:Y:S05]  /*0160*/  BSYNC.RECONVERGENT B0 ;  /* 0x0000000000007941 */ /* 0x000fea0003800200 */
.L_x_12603:
        /* <DEDUP_REMOVED lines=71> */
.L_x_12624:
        /* <DEDUP_REMOVED lines=28> */
.L_x_12609:
[----:B------:R-:W-:Y:S05]  /*07a0*/  BSYNC.RECONVERGENT B1 ;  /* 0x0000000000017941 */ /* 0x000fea0003800200 */
.L_x_12608:
        /* <DEDUP_REMOVED lines=14> */
.L_x_12610:
        /* <DEDUP_REMOVED lines=22> */
.L_x_12607:
[----:B------:R-:W-:Y:S05]  /*09f0*/  BSYNC.RECONVERGENT B0 ;  /* 0x0000000000007941 */ /* 0x000fea0003800200 */
.L_x_12606:
        /* <DEDUP_REMOVED lines=19> */
.L_x_12613:
[----:B------:R-:W-:Y:S05]  /*0b30*/  BSYNC.RECONVERGENT B0 ;  /* 0x0000000000007941 */ /* 0x000fea0003800200 */
.L_x_12612:
[----:B------:R-:W-:Y:S04]  /*0b40*/  BSSY.RECONVERGENT B0, `(.L_x_12614) ;  /* 0x0000010000007945 */ /* 0x000fe80003800200 */
[----:B------:R-:W-:Y:S05]  /*0b50*/  @!P2 BRA `(.L_x_12615) ;  /* 0x000000000038a947 */ /* 0x000fea0003800000 */
[----:B------:R-:W4:Y:S01]  /*0b60*/  S2R R18, SR_CgaCtaId ;  /* 0x0000000000127919 */ /* 0x000f220000008800 */
[----:B-12---:R-:W-:-:S05]  /*0b70*/  MOV R17, 0x400 ;  /* 0x0000040000117802 */ /* 0x006fca0000000f00 */
[----:B------:R-:W-:-:S05]  /*0b80*/  VIADD R17, R17, 0x100 ;  /* 0x0000010011117836 */ /* 0x000fca0000000000 */
[----:B----4-:R-:W-:-:S07]  /*0b90*/  LEA R21, R18, R17, 0x18 ;  /* 0x0000001112157211 */ /* 0x010fce00078ec0ff */
.L_x_12616:
        /* <DEDUP_REMOVED lines=10> */
.L_x_12615:
[----:B------:R-:W-:Y:S05]  /*0c40*/  BSYNC.RECONVERGENT B0 ;  /* 0x0000000000007941 */ /* 0x000fea0003800200 */
.L_x_12614:
        /* <DEDUP_REMOVED lines=8> */
.L_x_12618:
        /* <DEDUP_REMOVED lines=11> */
.L_x_12630:
        /* <DEDUP_REMOVED lines=10> */
.L_x_12611:
        /* <DEDUP_REMOVED lines=30> */
.L_x_12622:
[----:B------:R-:W-:Y:S05]  /*1000*/  BSYNC.RECONVERGENT B1 ;  /* 0x0000000000017941 */ /* 0x000fea0003800200 */
.L_x_12621:
[----:B------:R-:W-:Y:S05]  /*1010*/  @!P2 BRA `(.L_x_12620) ;  /* 0x000000000070a947 */ /* 0x000fea0003800000 */
[----:B------:R-:W5:Y:S01]  /*1020*/  S2R R25, SR_CgaCtaId ;  /* 0x0000000000197919 */ /* 0x000f620000008800 */
[----:B0---4-:R-:W-:-:S05]  /*1030*/  MOV R16, 0x400 ;  /* 0x0000040000107802 */ /* 0x011fca0000000f00 */
[----:B------:R-:W-:-:S05]  /*1040*/  VIADD R16, R16, 0x100 ;  /* 0x0000010010107836 */ /* 0x000fca0000000000 */
[----:B-----5:R-:W-:-:S07]  /*1050*/  LEA R25, R25, R16, 0x18 ;  /* 0x0000001019197211 */ /* 0x020fce00078ec0ff */
.L_x_12623:
        /* <DEDUP_REMOVED lines=24> */
.L_x_12620:
[----:B------:R-:W-:Y:S05]  /*11e0*/  BSYNC.RECONVERGENT B0 ;  /* 0x0000000000007941 */ /* 0x000fea0003800200 */
.L_x_12619:
[----:B------:R-:W-:Y:S02]  /*11f0*/  USHF.L.U32 UR7, UR14, 0x3, URZ ;  /* 0x000000030e077899 */ /* 0x000fe400080006ff */
[----:B------:R-:W-:-:S04]  /*1200*/  UIADD3 UR4, UPT, UPT, UR14, UR4, URZ ;  /* 0x000000040e047290 */ /* 0x000fc8000fffe0ff */
[----:B------:R-:W-:-:S09]  /*1210*/  UISETP.GE.U32.AND UP0, UPT, UR4, UR7, UPT ;  /* 0x000000070400728c */ /* 0x000fd2000bf06070 */
[----:B------:R-:W-:Y:S05]  /*1220*/  BRA.U !UP0, `(.L_x_12624) ;  /* 0xfffffff108ec7547 */ /* 0x000fea000b83ffff */
[----:B------:R-:W-:Y:S05]  /*1230*/  EXIT ;  /* 0x000000000000794d */ /* 0x000fea0003800000 */
.L_x_12617:
[----:B------:R-:W-:Y:S01]  /*1240*/  BSSY B0, `(.L_x_12625) ;  /* 0x0000007000007945 */ /* 0x000fe20003800000 */
[----:B------:R-:W-:Y:S01]  /*1250*/  MOV R32, R3 ;  /* 0x0000000300207202 */ /* 0x000fe20000000f00 */
[----:B------:R-:W-:Y:S01]  /*1260*/  IMAD.MOV.U32 R33, RZ, RZ, 0x1c1f ;  /* 0x00001c1fff217424 */ /* 0x000fe200078e00ff */
[----:B------:R-:W-:-:S07]  /*1270*/  MOV R31, 0xffffffff ;  /* 0xffffffff001f7802 */ /* 0x000fce0000000f00 */
[----:B01234-:R-:W-:Y:S05]  /*1280*/  WARPSYNC.COLLECTIVE R31, `(.L_x_12626) ;  /* 0x000000001f087348 */ /* 0x01ffea0003c00000 */
[----:B---3--:R3:W0:Y:S02]  /*1290*/  SHFL.IDX P1, R29, R22, R32, R33 ;  /* 0x00000020161d7389 */ /* 0x0086240000020021 */
[----:B01234-:R-:W-:Y:S05]  /*12a0*/  ENDCOLLECTIVE ;  /* 0x000000000000791b */ /* 0x01ffea0003800000 */
.L_x_12626:
[----:B------:R-:W-:Y:S05]  /*12b0*/  BSYNC B0 ;  /* 0x0000000000007941 */ /* 0x000fea0003800000 */
.L_x_12625:
[----:B------:R-:W-:Y:S01]  /*12c0*/  MOV R32, R7 ;  /* 0x0000000700207202 */ /* 0x000fe20000000f00 */
[----:B------:R-:W-:Y:S01]  /*12d0*/  IMAD.MOV.U32 R33, RZ, RZ, 0x1c1f ;  /* 0x00001c1fff217424 */ /* 0x000fe200078e00ff */
[----:B------:R-:W-:Y:S01]  /*12e0*/  MOV R31, 0xffffffff ;  /* 0xffffffff001f7802 */ /* 0x000fe20000000f00 */
[----:B------:R-:W-:-:S07]  /*12f0*/  IMAD.MOV.U32 R23, RZ, RZ, R29 ;  /* 0x000000ffff177224 */ /* 0x000fce00078e001d */
[----:B------:R-:W-:Y:S05]  /*1300*/  WARPSYNC.COLLECTIVE R31, `(.L_x_12627) ;  /* 0x000000001f087348 */ /* 0x000fea0003c00000 */
[----:B------:R0:W1:Y:S02]  /*1310*/  SHFL.IDX P1, R29, R22, R32, R33 ;  /* 0x00000020161d7389 */ /* 0x0000640000020021 */
[----:B01----:R-:W-:Y:S05]  /*1320*/  ENDCOLLECTIVE ;  /* 0x000000000000791b */ /* 0x003fea0003800000 */
.L_x_12627:
[----:B------:R-:W-:Y:S01]  /*1330*/  IMAD R24, R16, R23, RZ ;  /* 0x0000001710187224 */ /* 0x000fe200078e02ff */
[----:B------:R-:W-:Y:S01]  /*1340*/  MOV R32, R9 ;  /* 0x0000000900207202 */ /* 0x000fe20000000f00 */
[----:B------:R-:W-:-:S07]  /*1350*/  IMAD.MOV.U32 R25, RZ, RZ, R29 ;  /* 0x000000ffff197224 */ /* 0x000fce00078e001d */
[----:B------:R-:W-:Y:S05]  /*1360*/  WARPSYNC.COLLECTIVE R31, `(.L_x_12628) ;  /* 0x000000001f087348 */ /* 0x000fea0003c00000 */
[----:B------:R0:W1:Y:S02]  /*1370*/  SHFL.IDX P1, R29, R22, R32, R33 ;  /* 0x00000020161d7389 */ /* 0x0000640000020021 */
[----:B01----:R-:W-:Y:S05]  /*1380*/  ENDCOLLECTIVE ;  /* 0x000000000000791b */ /* 0x003fea0003800000 */
.L_x_12628:
[----:B------:R-:W-:Y:S02]  /*1390*/  IMAD R25, R17, R25, R24 ;  /* 0x0000001911197224 */ /* 0x000fe400078e0218 */
[----:B------:R-:W-:Y:S02]  /*13a0*/  IMAD.MOV.U32 R32, RZ, RZ, R8 ;  /* 0x000000ffff207224 */ /* 0x000fe400078e0008 */
[----:B------:R-:W-:-:S07]  /*13b0*/  IMAD R24, R18, R29, R25 ;  /* 0x0000001d12187224 */ /* 0x000fce00078e0219 */
[----:B------:R-:W-:Y:S05]  /*13c0*/  WARPSYNC.COLLECTIVE R31, `(.L_x_12629) ;  /* 0x000000001f087348 */ /* 0x000fea0003c00000 */
[----:B------:R0:W1:Y:S02]  /*13d0*/  SHFL.IDX P1, R29, R22, R32, R33 ;  /* 0x00000020161d7389 */ /* 0x0000640000020021 */
[----:B01----:R-:W-:Y:S05]  /*13e0*/  ENDCOLLECTIVE ;  /* 0x000000000000791b */ /* 0x003fea0003800000 */
.L_x_12629:
[----:B------:R-:W-:Y:S01]  /*13f0*/  MOV R30, R29 ;  /* 0x0000001d001e7202 */ /* 0x000fe20000000f00 */
[----:B------:R-:W-:Y:S06]  /*1400*/  BRA `(.L_x_12630) ;  /* 0xfffffff8005c7947 */ /* 0x000fec000383ffff */
.L_x_12631:
        /* <DEDUP_REMOVED lines=15> */
.L_x_20586:


//--------------------- .text._Z9cuda_gemmIiLi128ELi8ELi1ELi32ELi4ELi4ELi0EEviiiPT_S1_S1_ii --------------------------
	.section	.text._Z9cuda_gemmIiLi128ELi8ELi1ELi32ELi4ELi4ELi0EEviiiPT_S1_S1_ii,"ax",@progbits
	.align	128
        .global         _Z9cuda_gemmIiLi128ELi8ELi1ELi32ELi4ELi4ELi0EEviiiPT_S1_S1_ii
        .type           _Z9cuda_gemmIiLi128ELi8ELi1ELi32ELi4ELi4ELi0EEviiiPT_S1_S1_ii,@function
        .size           _Z9cuda_gemmIiLi128ELi8ELi1ELi32ELi4ELi4ELi0EEviiiPT_S1_S1_ii,(.L_x_20587 - _Z9cuda_gemmIiLi128ELi8ELi1ELi32ELi4ELi4ELi0EEviiiPT_S1_S1_ii)
        .other          _Z9cuda_gemmIiLi128ELi8ELi1ELi32ELi4ELi4ELi0EEviiiPT_S1_S1_ii,@"STO_CUDA_ENTRY STV_DEFAULT"
_Z9cuda_gemmIiLi128ELi8ELi1ELi32ELi4ELi4ELi0EEviiiPT_S1_S1_ii:
.text._Z9cuda_gemmIiLi128ELi8ELi1ELi32ELi4ELi4ELi0EEviiiPT_S1_S1_ii:
        /* <DEDUP_REMOVED lines=44> */
.L_x_12634:
        /* <DEDUP_REMOVED lines=25> */
.L_x_12633:
[----:B------:R-:W-:Y:S05]  /*0450*/  BSYNC.RECONVERGENT B0 ;  /* 0x0000000000007941 */ /* 0x000fea0003800200 */
.L_x_12632:
        /* <DEDUP_REMOVED lines=92> */
.L_x_12663:
        /* <DEDUP_REMOVED lines=39> */
.L_x_12638:
[----:B------:R-:W-:Y:S05]  /*0c90*/  BSYNC.RECONVERGENT B1 ;  /* 0x0000000000017941 */ /* 0x000fea0003800200 */
.L_x_12637:
        /* <DEDUP_REMOVED lines=18> */
.L_x_12639:
        /* <DEDUP_REMOVED lines=31> */
.L_x_12636:
[----:B------:R-:W-:Y:S05]  /*0fb0*/  BSYNC.RECONVERGENT B0 ;  /* 0x0000000000007941 */ /* 0x000fea0003800200 */
.L_x_12635:
        /* <DEDUP_REMOVED lines=25> */
.L_x_12643:
[----:B------:R-:W-:Y:S05]  /*1150*/  BSYNC.RECONVERGENT B1 ;  /* 0x0000000000017941 */ /* 0x000fea0003800200 */
.L_x_12642:
[----:B------:R-:W-:Y:S05]  /*1160*/  @!P2 BRA `(.L_x_12641) ;  /* 0x00000000004ca947 */ /* 0x000fea0003800000 */
[----:B0-----:R-:W0:Y:S01]  /*1170*/  S2R R4, SR_CgaCtaId ;  /* 0x0000000000047919 */ /* 0x001e220000008800 */
[----:B-12---:R-:W-:-:S05]  /*1180*/  MOV R3, 0x400 ;  /* 0x0000040000037802 */ /* 0x006fca0000000f00 */
[----:B------:R-:W-:-:S05]  /*1190*/  VIADD R3, R3, 0x100 ;  /* 0x0000010003037836 */ /* 0x000fca0000000000 */
[----:B0-----:R-:W-:-:S07]  /*11a0*/  LEA R7, R4, R3, 0x18 ;  /* 0x0000000304077211 */ /* 0x001fce00078ec0ff */
.L_x_12644:
        /* <DEDUP_REMOVED lines=15> */
.L_x_12641:
[----:B------:R-:W-:Y:S05]  /*12a0*/  BSYNC.RECONVERGENT B0 ;  /* 0x0000000000007941 */ /* 0x000fea0003800200 */
.L_x_12640:
        /* <DEDUP_REMOVED lines=53> */
.L_x_12646:
        /* <DEDUP_REMOVED lines=11> */
.L_x_12647:
        /* <DEDUP_REMOVED lines=11> */
.L_x_12648:
        /* <DEDUP_REMOVED lines=32> */
.L_x_12657:
        /* <DEDUP_REMOVED lines=8> */
.L_x_12666:
[----:B-1-3--:R-:W-:Y:S01]  /*19e0*/  IMAD R29, R10, R29, RZ ;  /* 0x0000001d0a1d7224 */ /* 0x00afe200078e02ff */
[----:B------:R-:W-:Y:S06]  /*19f0*/  @!P1 BRA `(.L_x_12651) ;  /* 0x0000000000149947 */ /* 0x000fec0003800000 */
[----:B------:R-:W-:-:S03]  /*1a00*/  UMOV UR6, 0xffffffff ;  /* 0xffffffff00067882 */ /* 0x000fc60000000000 */
[----:B------:R-:W-:Y:S05]  /*1a10*/  BRA.DIV UR6, `(.L_x_12652) ;  /* 0x0000001206b07947 */ /* 0x000fea000b800000 */
[----:B------:R-:W-:-:S06]  /*1a20*/  MOV R26, UR5 ;  /* 0x00000005001a7c02 */ /* 0x000fcc0008000f00 */
[----:B------:R1:W3:Y:S02]  /*1a30*/  SHFL.IDX PT, R26, R27, R6, R26 ;  /* 0x000000061b1a7389 */ /* 0x0002e400000e001a */
.L_x_12669:
[----:B--23--:R-:W-:-:S07]  /*1a40*/  IMAD R29, R9, R26, R29 ;  /* 0x0000001a091d7224 */ /* 0x00cfce00078e021d */
.L_x_12651:
[----:B------:R-:W-:Y:S05]  /*1a50*/  @!P2 BRA `(.L_x_12653) ;  /* 0x000000000014a947 */ /* 0x000fea0003800000 */
[----:B------:R-:W-:-:S03]  /*1a60*/  UMOV UR6, 0xffffffff ;  /* 0xffffffff00067882 */ /* 0x000fc60000000000 */
[----:B------:R-:W-:Y:S05]  /*1a70*/  BRA.DIV UR6, `(.L_x_12654) ;  /* 0x0000001206c07947 */ /* 0x000fea000b800000 */
[----:B------:R-:W-:-:S06]  /*1a80*/  IMAD.U32 R26, RZ, RZ, UR5 ;  /* 0x00000005ff1a7e24 */ /* 0x000fcc000f8e00ff */
[----:B------:R3:W4:Y:S02]  /*1a90*/  SHFL.IDX PT, R26, R27, R7, R26 ;  /* 0x000000071b1a7389 */ /* 0x00072400000e001a */
.L_x_12672:
[----:B----4-:R-:W-:-:S07]  /*1aa0*/  IMAD R29, R8, R26, R29 ;  /* 0x0000001a081d7224 */ /* 0x010fce00078e021d */
.L_x_12653:
[----:B------:R-:W-:Y:S05]  /*1ab0*/  @!P3 BRA `(.L_x_12655) ;  /* 0x000000000048b947 */ /* 0x000fea0003800000 */
[----:B------:R-:W-:-:S03]  /*1ac0*/  UMOV UR6, 0xffffffff ;  /* 0xffffffff00067882 */ /* 0x000fc60000000000 */
[----:B------:R-:W-:Y:S05]  /*1ad0*/  BRA.DIV UR6, `(.L_x_12656) ;  /* 0x0000001206d07947 */ /* 0x000fea000b800000 */
[----:B------:R-:W-:-:S05]  /*1ae0*/  IMAD.U32 R26, RZ, RZ, UR5 ;  /* 0x00000005ff1a7e24 */ /* 0x000fca000f8e00ff */
[----:B01-3--:R0:W1:Y:S02]  /*1af0*/  SHFL.IDX PT, R27, R27, R2, R26 ;  /* 0x000000021b1b7389 */ /* 0x00b06400000e001a */
.L_x_12675:
[----:B-1----:R-:W-:Y:S01]  /*1b00*/  IMAD R29, R0, R27, R29 ;  /* 0x0000001b001d7224 */ /* 0x002fe200078e021d */
[----:B------:R-:W-:Y:S06]  /*1b10*/  BRA `(.L_x_12655) ;  /* 0x0000000000307947 */ /* 0x000fec0003800000 */
.L_x_12649:
        /* <DEDUP_REMOVED lines=12> */
.L_x_12655:
        /* <DEDUP_REMOVED lines=8> */
.L_x_12645:
        /* <DEDUP_REMOVED lines=123> */
.L_x_12661:
[----:B------:R-:W-:Y:S05]  /*2410*/  BSYNC.RECONVERGENT B1 ;  /* 0x0000000000017941 */ /* 0x000fea0003800200 */
.L_x_12660:
        /* <DEDUP_REMOVED lines=13> */
.L_x_12662:
        /* <DEDUP_REMOVED lines=109> */
.L_x_12659:
[----:B------:R-:W-:Y:S05]  /*2bc0*/  BSYNC.RECONVERGENT B0 ;  /* 0x0000000000007941 */ /* 0x000fea0003800200 */
.L_x_12658:
[----:B012---:R-:W-:Y:S01]  /*2bd0*/  IMAD.U32 R2, RZ, RZ, UR13 ;  /* 0x0000000dff027e24 */ /* 0x007fe2000f8e00ff */
[----:B------:R-:W-:-:S04]  /*2be0*/  UIADD3 UR4, UPT, UPT, UR13, UR4, URZ ;  /* 0x000000040d047290 */ /* 0x000fc8000fffe0ff */
[----:B------:R-:W-:-:S04]  /*2bf0*/  SHF.L.U32 R2, R2, 0x3, RZ ;  /* 0x0000000302027819 */ /* 0x000fc800000006ff */
[----:B------:R-:W-:-:S13]  /*2c00*/  ISETP.LE.U32.AND P0, PT, R2, UR4, PT ;  /* 0x0000000402007c0c */ /* 0x000fda000bf03070 */
[----:B------:R-:W-:Y:S05]  /*2c10*/  @!P0 BRA `(.L_x_12663) ;  /* 0xffffffdc00808947 */ /* 0x000fea000383ffff */
[----:B------:R-:W-:Y:S05]  /*2c20*/  EXIT ;  /* 0x000000000000794d */ /* 0x000fea0003800000 */
.L_x_12650:
        /* <DEDUP_REMOVED lines=8> */
.L_x_12665:
[----:B------:R-:W-:Y:S05]  /*2cb0*/  BSYNC B0 ;  /* 0x0000000000007941 */ /* 0x000fea0003800000 */
.L_x_12664:
[----:B------:R-:W-:Y:S01]  /*2cc0*/  IMAD.MOV.U32 R29, RZ, RZ, R26 ;  /* 0x000000ffff1d7224 */ /* 0x000fe200078e001a */
[----:B------:R-:W-:Y:S06]  /*2cd0*/  BRA `(.L_x_12666) ;  /* 0xffffffec00407947 */ /* 0x000fec000383ffff */
.L_x_12652:
        /* <DEDUP_REMOVED lines=8> */
.L_x_12668:
[----:B------:R-:W-:Y:S05]  /*2d60*/  BSYNC B0 ;  /* 0x0000000000007941 */ /* 0x000fea0003800000 */
.L_x_12667:
[----:B------:R-:W-:Y:S05]  /*2d70*/  BRA `(.L_x_12669) ;  /* 0xffffffec00307947 */ /* 0x000fea000383ffff */
.L_x_12654:
        /* <DEDUP_REMOVED lines=8> */
.L_x_12671:
[----:B------:R-:W-:Y:S05]  /*2e00*/  BSYNC B0 ;  /* 0x0000000000007941 */ /* 0x000fea0003800000 */
.L_x_12670:
[----:B------:R-:W-:Y:S05]  /*2e10*/  BRA `(.L_x_12672) ;  /* 0xffffffec00207947 */ /* 0x000fea000383ffff */
.L_x_12656:
        /* <DEDUP_REMOVED lines=8> */
.L_x_12674:
[----:B------:R-:W-:Y:S05]  /*2ea0*/  BSYNC B0 ;  /* 0x0000000000007941 */ /* 0x000fea0003800000 */
.L_x_12673:
[----:B------:R-:W-:Y:S01]  /*2eb0*/  MOV R27, R26 ;  /* 0x0000001a001b7202 */ /* 0x000fe20000000f00 */
[----:B------:R-:W-:Y:S06]  /*2ec0*/  BRA `(.L_x_12675) ;  /* 0xffffffec000c7947 */ /* 0x000fec000383ffff */
.L_x_12676:
        /* <DEDUP_REMOVED lines=11> */
.L_x_20587:


//--------------------- .text._Z9cuda_gemmIiLi128ELi8ELi1ELi32ELi2ELi2ELi1EEviiiPT_S1_S1_ii --------------------------
	.section	.text._Z9cuda_gemmIiLi128ELi8ELi1ELi32ELi2ELi2ELi1EEviiiPT_S1_S1_ii,"ax",@progbits
	.align	128
        .global         _Z9cuda_gemmIiLi128ELi8ELi1ELi32ELi2ELi2ELi1EEviiiPT_S1_S1_ii
        .type           _Z9cuda_gemmIiLi128ELi8ELi1ELi32ELi2ELi2ELi1EEviiiPT_S1_S1_ii,@function
        .size           _Z9cuda_gemmIiLi128ELi8ELi1ELi32ELi2ELi2ELi1EEviiiPT_S1_S1_ii,(.L_x_20588 - _Z9cuda_gemmIiLi128ELi8ELi1ELi32ELi2ELi2ELi1EEviiiPT_S1_S1_ii)
        .other          _Z9cuda_gemmIiLi128ELi8ELi1ELi32ELi2ELi2ELi1EEviiiPT_S1_S1_ii,@"STO_CUDA_ENTRY STV_DEFAULT"
_Z9cuda_gemmIiLi128ELi8ELi1ELi32ELi2ELi2ELi1EEviiiPT_S1_S1_ii:
.text._Z9cuda_gemmIiLi128ELi8ELi1ELi32ELi2ELi2ELi1EEviiiPT_S1_S1_ii:
        /* <DEDUP_REMOVED lines=12> */
.L_x_12679:
        /* <DEDUP_REMOVED lines=11> */
.L_x_12678:
[----:B------:R-:W-:Y:S05]  /*0170*/  BSYNC.RECONVERGENT B0 ;  /* 0x0000000000007941 */ /* 0x000fea0003800200 */
.L_x_12677:
        /* <DEDUP_REMOVED lines=56> */
.L_x_12698:
        /* <DEDUP_REMOVED lines=28> */
.L_x_12683:
[----:B------:R-:W-:Y:S05]  /*06c0*/  BSYNC.RECONVERGENT B1 ;  /* 0x0000000000017941 */ /* 0x000fea0003800200 */
.L_x_12682:
        /* <DEDUP_REMOVED lines=13> */
.L_x_12684:
        /* <DEDUP_REMOVED lines=22> */
.L_x_12681:
[----:B------:R-:W-:Y:S05]  /*0900*/  BSYNC.RECONVERGENT B0 ;  /* 0x0000000000007941 */ /* 0x000fea0003800200 */
.L_x_12680:
        /* <DEDUP_REMOVED lines=18> */
.L_x_12687:
[----:B------:R-:W-:Y:S05]  /*0a30*/  BSYNC.RECONVERGENT B0 ;  /* 0x0000000000007941 */ /* 0x000fea0003800200 */
.L_x_12686:
[----:B------:R-:W-:Y:S04]  /*0a40*/  BSSY.RECONVERGENT B0, `(.L_x_12688) ;  /* 0x0000010000007945 */ /* 0x000fe80003800200 */
[----:B------:R-:W-:Y:S05]  /*0a50*/  @!P1 BRA `(.L_x_12689) ;  /* 0x0000000000389947 */ /* 0x000fea0003800000 */
[----:B------:R-:W3:Y:S01]  /*0a60*/  S2R R24, SR_CgaCtaId ;  /* 0x0000000000187919 */ /* 0x000ee20000008800 */
[----:B------:R-:W-:-:S04]  /*0a70*/  MOV R13, 0x400 ;  /* 0x00000400000d7802 */ /* 0x000fc80000000f00 */
[----:B------:R-:W-:-:S04]  /*0a80*/  IADD3 R13, PT, PT, R13, 0x100, RZ ;  /* 0x000001000d0d7810 */ /* 0x000fc80007ffe0ff */
[----:B---3--:R-:W-:-:S07]  /*0a90*/  LEA R25, R24, R13, 0x18 ;  /* 0x0000000d18197211 */ /* 0x008fce00078ec0ff */
.L_x_12690:
        /* <DEDUP_REMOVED lines=10> */
.L_x_12689:
[----:B------:R-:W-:Y:S05]  /*0b40*/  BSYNC.RECONVERGENT B0 ;  /* 0x0000000000007941 */ /* 0x000fea0003800200 */
.L_x_12688:
[----:B------:R4:W2:Y:S01]  /*0b50*/  LDS R12, [R7+UR4] ;  /* 0x00000004070c7984 */ /* 0x0008a20008000800 */
[----:B0--3--:R-:W-:Y:S02]  /*0b60*/  MOV R15, 0x400 ;  /* 0x00000400000f7802 */ /* 0x009fe40000000f00 */
[----:B------:R-:W-:Y:S01]  /*0b70*/  SHF.R.U32.HI R24, RZ, 0x4, R0 ;  /* 0x00000004ff187819 */ /* 0x000fe20000011600 */
[----:B------:R4:W0:Y:S02]  /*0b80*/  LDS R13, [R8+0x4] ;  /* 0x00000400080d7984 */ /* 0x0008240000000800 */
[----:B------:R-:W-:-:S05]  /*0b90*/  VIADD R15, R15, 0x100 ;  /* 0x000001000f0f7836 */ /* 0x000fca0000000000 */
[----:B-1----:R-:W-:-:S07]  /*0ba0*/  LEA R14, R14, R15, 0x18 ;  /* 0x0000000f0e0e7211 */ /* 0x002fce00078ec0ff */
.L_x_12692:
[----:B---3--:R-:W-:Y:S01]  /*0bb0*/  IMAD R15, R24, 0xc, R19 ;  /* 0x0000000c180f7824 */ /* 0x008fe200078e0213 */
[----:B------:R-:W-:-:S04]  /*0bc0*/  UMOV UR6, 0xffffffff ;  /* 0xffffffff00067882 */ /* 0x000fc80000000000 */
[----:B------:R1:W3:Y:S01]  /*0bd0*/  LDS R17, [R15] ;  /* 0x000000000f117984 */ /* 0x0002e20000000800 */
[----:B------:R-:W-:Y:S05]  /*0be0*/  BRA.DIV UR6, `(.L_x_12691) ;  /* 0x0000000606307947 */ /* 0x000fea000b800000 */
[----:B-1-3--:R-:W2:Y:S04]  /*0bf0*/  SHFL.IDX PT, R15, R17, R6, 0x1e1f ;  /* 0x001e1f06110f7589 */ /* 0x00aea800000e0000 */
[----:B------:R1:W3:Y:S02]  /*0c00*/  SHFL.IDX PT, R25, R17, R18, 0x1e1f ;  /* 0x001e1f1211197589 */ /* 0x0002e400000e0000 */
[----:B-12---:R-:W-:-:S07]  /*0c10*/  IMAD R26, R12, R15, RZ ;  /* 0x0000000f0c1a7224 */ /* 0x006fce00078e02ff */
.L_x_12702:
        /* <DEDUP_REMOVED lines=10> */
.L_x_12685:
        /* <DEDUP_REMOVED lines=28> */
.L_x_12696:
[----:B------:R-:W-:Y:S05]  /*0e80*/  BSYNC.RECONVERGENT B1 ;  /* 0x0000000000017941 */ /* 0x000fea0003800200 */
.L_x_12695:
[----:B------:R-:W-:Y:S05]  /*0e90*/  @!P0 BRA `(.L_x_12694) ;  /* 0x00000000006c8947 */ /* 0x000fea0003800000 */
[----:B0-2---:R-:W0:Y:S01]  /*0ea0*/  S2R R13, SR_CgaCtaId ;  /* 0x00000000000d7919 */ /* 0x005e220000008800 */
[----:B-1----:R-:W-:-:S05]  /*0eb0*/  MOV R12, 0x400 ;  /* 0x00000400000c7802 */ /* 0x002fca0000000f00 */
[----:B------:R-:W-:-:S05]  /*0ec0*/  VIADD R12, R12, 0x100 ;  /* 0x000001000c0c7836 */ /* 0x000fca0000000000 */
[----:B0-----:R-:W-:-:S07]  /*0ed0*/  LEA R24, R13, R12, 0x18 ;  /* 0x0000000c0d187211 */ /* 0x001fce00078ec0ff */
.L_x_12697:
        /* <DEDUP_REMOVED lines=23> */
.L_x_12694:
[----:B------:R-:W-:Y:S05]  /*1050*/  BSYNC.RECONVERGENT B0 ;  /* 0x0000000000007941 */ /* 0x000fea0003800200 */
.L_x_12693:
[C---:B------:R-:W-:Y:S02]  /*1060*/  IMAD.IADD R11, R2.reuse, 0x1, R11 ;  /* 0x00000001020b7824 */ /* 0x040fe400078e020b */
[----:B012---:R-:W-:-:S05]  /*1070*/  IMAD.SHL.U32 R12, R2, 0x8, RZ ;  /* 0x00000008020c7824 */ /* 0x007fca00078e00ff */
[----:B------:R-:W-:-:S13]  /*1080*/  ISETP.GE.U32.AND P0, PT, R11, R12, PT ;  /* 0x0000000c0b00720c */ /* 0x000fda0003f06070 */
[----:B------:R-:W-:Y:S05]  /*1090*/  @!P0 BRA `(.L_x_12698) ;  /* 0xfffffff400188947 */ /* 0x000fea000383ffff */
[----:B------:R-:W-:Y:S05]  /*10a0*/  EXIT ;  /* 0x000000000000794d */ /* 0x000fea0003800000 */
.L_x_12691:
[----:B------:R-:W-:Y:S01]  /*10b0*/  BSSY B0, `(.L_x_12699) ;  /* 0x0000007000007945 */ /* 0x000fe20003800000 */
[----:B------:R-:W-:Y:S01]  /*10c0*/  MOV R28, R6 ;  /* 0x00000006001c7202 */ /* 0x000fe20000000f00 */
[----:B------:R-:W-:Y:S02]  /*10d0*/  IMAD.MOV.U32 R29, RZ, RZ, 0x1e1f ;  /* 0x00001e1fff1d7424 */ /* 0x000fe400078e00ff */
[----:B------:R-:W-:-:S07]  /*10e0*/  IMAD.MOV.U32 R27, RZ, RZ, -0x1 ;  /* 0xffffffffff1b7424 */ /* 0x000fce00078e00ff */
[----:B01234-:R-:W-:Y:S05]  /*10f0*/  WARPSYNC.COLLECTIVE R27, `(.L_x_12700) ;  /* 0x000000001b087348 */ /* 0x01ffea0003c00000 */
[----:B---3--:R3:W0:Y:S02]  /*1100*/  SHFL.IDX P1, R25, R17, R28, R29 ;  /* 0x0000001c11197389 */ /* 0x008624000002001d */
[----:B01234-:R-:W-:Y:S05]  /*1110*/  ENDCOLLECTIVE ;  /* 0x000000000000791b */ /* 0x01ffea0003800000 */
.L_x_12700:
[----:B------:R-:W-:Y:S05]  /*1120*/  BSYNC B0 ;  /* 0x0000000000007941 */ /* 0x000fea0003800000 */
.L_x_12699:
[----:B------:R-:W-:Y:S01]  /*1130*/  IMAD.MOV.U32 R28, RZ, RZ, R18 ;  /* 0x000000ffff1c7224 */ /* 0x000fe200078e0012 */
[----:B------:R-:W-:Y:S01]  /*1140*/  MOV R27, 0xffffffff ;  /* 0xffffffff001b7802 */ /* 0x000fe20000000f00 */
[----:B------:R-:W-:Y:S01]  /*1150*/  IMAD.MOV.U32 R29, RZ, RZ, 0x1e1f ;  /* 0x00001e1fff1d7424 */ /* 0x000fe200078e00ff */
[----:B------:R-:W-:-:S07]  /*1160*/  MOV R15, R25 ;  /* 0x00000019000f7202 */ /* 0x000fce0000000f00 */
[----:B------:R-:W-:Y:S05]  /*1170*/  WARPSYNC.COLLECTIVE R27, `(.L_x_12701) ;  /* 0x000000001b087348 */ /* 0x000fea0003c00000 */
[----:B------:R0:W1:Y:S02]  /*1180*/  SHFL.IDX P1, R25, R17, R28, R29 ;  /* 0x0000001c11197389 */ /* 0x000064000002001d */
[----:B01----:R-:W-:Y:S05]  /*1190*/  ENDCOLLECTIVE ;  /* 0x000000000000791b */ /* 0x003fea0003800000 */
.L_x_12701:
[----:B------:R-:W-:Y:S01]  /*11a0*/  IMAD R26, R12, R15, RZ ;  /* 0x0000000f0c1a7224 */ /* 0x000fe200078e02ff */
[----:B------:R-:W-:Y:S06]  /*11b0*/  BRA `(.L_x_12702) ;  /* 0xfffffff800987947 */ /* 0x000fec000383ffff */
.L_x_12703:
        /* <DEDUP_REMOVED lines=12> */
.L_x_20588:


//--------------------- .text._Z9cuda_gemmIiLi128ELi8ELi1ELi32ELi2ELi2ELi0EEviiiPT_S1_S1_ii --------------------------
	.section	.text._Z9cuda_gemmIiLi128ELi8ELi1ELi32ELi2ELi2ELi0EEviiiPT_S1_S1_ii,"ax",@progbits
	.align	128
        .global         _Z9cuda_gemmIiLi128ELi8ELi1ELi32ELi2ELi2ELi0EEviiiPT_S1_S1_ii
        .type           _Z9cuda_gemmIiLi128ELi8ELi1ELi32ELi2ELi2ELi0EEviiiPT_S1_S1_ii,@function
        .size           _Z9cuda_gemmIiLi128ELi8ELi1ELi32ELi2ELi2ELi0EEviiiPT_S1_S1_ii,(.L_x_20589 - _Z9cuda_gemmIiLi128ELi8ELi1ELi32ELi2ELi2ELi0EEviiiPT_S1_S1_ii)
        .other          _Z9cuda_gemmIiLi128ELi8ELi1ELi32ELi2ELi2ELi0EEviiiPT_S1_S1_ii,@"STO_CUDA_ENTRY STV_DEFAULT"
_Z9cuda_gemmIiLi128ELi8ELi1ELi32ELi2ELi2ELi0EEviiiPT_S1_S1_ii:
.text._Z9cuda_gemmIiLi128ELi8ELi1ELi32ELi2ELi2ELi0EEviiiPT_S1_S1_ii:
        /* <DEDUP_REMOVED lines=40> */
.L_x_12706:
        /* <DEDUP_REMOVED lines=25> */
.L_x_12705:
[----:B------:R-:W-:Y:S05]  /*0410*/  BSYNC.RECONVERGENT B0 ;  /* 0x0000000000007941 */ /* 0x000fea0003800200 */
.L_x_12704:
        /* <DEDUP_REMOVED lines=100> */
.L_x_12729:
        /* <DEDUP_REMOVED lines=38> */
.L_x_12710:
[----:B------:R-:W-:Y:S05]  /*0cc0*/  BSYNC.RECONVERGENT B1 ;  /* 0x0000000000017941 */ /* 0x000fea0003800200 */
.L_x_12709:
        /* <DEDUP_REMOVED lines=16> */
.L_x_12711:
        /* <DEDUP_REMOVED lines=23> */
.L_x_12708:
[----:B------:R-:W-:Y:S05]  /*0f40*/  BSYNC.RECONVERGENT B0 ;  /* 0x0000000000007941 */ /* 0x000fea0003800200 */
.L_x_12707:
        /* <DEDUP_REMOVED lines=24> */
.L_x_12715:
[----:B------:R-:W-:Y:S05]  /*10d0*/  BSYNC.RECONVERGENT B1 ;  /* 0x0000000000017941 */ /* 0x000fea0003800200 */
.L_x_12714:
[----:B------:R-:W-:Y:S05]  /*10e0*/  @!P2 BRA `(.L_x_12713) ;  /* 0x00000000003ca947 */ /* 0x000fea0003800000 */
[----:B--2---:R-:W0:Y:S01]  /*10f0*/  S2R R15, SR_CgaCtaId ;  /* 0x00000000000f7919 */ /* 0x004e220000008800 */
[----:B-1-3--:R-:W-:-:S04]  /*1100*/  MOV R12, 0x400 ;  /* 0x00000400000c7802 */ /* 0x00afc80000000f00 */
[----:B------:R-:W-:-:S04]  /*1110*/  IADD3 R12, PT, PT, R12, 0x100, RZ ;  /* 0x000001000c0c7810 */ /* 0x000fc80007ffe0ff */
[----:B0---4-:R-:W-:-:S07]  /*1120*/  LEA R14, R15, R12, 0x18 ;  /* 0x0000000c0f0e7211 */ /* 0x011fce00078ec0ff */
.L_x_12716:
        /* <DEDUP_REMOVED lines=11> */
.L_x_12713:
[----:B------:R-:W-:Y:S05]  /*11e0*/  BSYNC.RECONVERGENT B0 ;  /* 0x0000000000007941 */ /* 0x000fea0003800200 */
.L_x_12712:
        /* <DEDUP_REMOVED lines=52> */
.L_x_12718:
        /* <DEDUP_REMOVED lines=18> */
.L_x_12723:
        /* <DEDUP_REMOVED lines=8> */
.L_x_12732:
[----:B-1-3--:R-:W-:Y:S01]  /*16d0*/  IMAD R20, R10, R21, RZ ;  /* 0x000000150a147224 */ /* 0x00afe200078e02ff */
[----:B------:R-:W-:Y:S06]  /*16e0*/  @!P1 BRA `(.L_x_12721) ;  /* 0x0000000000309947 */ /* 0x000fec0003800000 */
[----:B------:R-:W-:-:S03]  /*16f0*/  UMOV UR6, 0xffffffff ;  /* 0xffffffff00067882 */ /* 0x000fc60000000000 */
[----:B------:R-:W-:Y:S05]  /*1700*/  BRA.DIV UR6, `(.L_x_12722) ;  /* 0x0000001206507947 */ /* 0x000fea000b800000 */
[----:B------:R-:W-:-:S05]  /*1710*/  IMAD.U32 R21, RZ, RZ, UR5 ;  /* 0x00000005ff157e24 */ /* 0x000fca000f8e00ff */
[----:B0-----:R0:W1:Y:S02]  /*1720*/  SHFL.IDX PT, R19, R19, R14, R21 ;  /* 0x0000000e13137389 */ /* 0x00106400000e0015 */
.L_x_12735:
[----:B-12---:R-:W-:Y:S01]  /*1730*/  IMAD R20, R11, R19, R20 ;  /* 0x000000130b147224 */ /* 0x006fe200078e0214 */
[----:B------:R-:W-:Y:S06]  /*1740*/  BRA `(.L_x_12721) ;  /* 0x0000000000187947 */ /* 0x000fec0003800000 */
.L_x_12719:
[----:B------:R-:W-:Y:S01]  /*1750*/  @P1 IMAD R21, R16, 0x4, R21 ;  /* 0x0000000410151824 */ /* 0x000fe200078e0215 */
[----:B------:R-:W-:Y:S01]  /*1760*/  ISETP.LT.AND P3, PT, RZ, UR15, PT ;  /* 0x0000000fff007c0c */ /* 0x000fe2000bf61270 */
[----:B01----:R-:W-:-:S04]  /*1770*/  IMAD R19, R10, R19, RZ ;  /* 0x000000130a137224 */ /* 0x003fc800078e02ff */
[----:B------:R-:W2:Y:S01]  /*1780*/  @P1 LDS R21, [R21+0x4] ;  /* 0x0000040015151984 */ /* 0x000ea20000000800 */
[----:B------:R-:W-:-:S05]  /*1790*/  SEL R20, R19, RZ, P3 ;  /* 0x000000ff13147207 */ /* 0x000fca0001800000 */
[----:B--2---:R-:W-:-:S07]  /*17a0*/  @P1 IMAD R20, R11, R21, R20 ;  /* 0x000000150b141224 */ /* 0x004fce00078e0214 */
.L_x_12721:
        /* <DEDUP_REMOVED lines=8> */
.L_x_12717:
        /* <DEDUP_REMOVED lines=123> */
.L_x_12727:
[----:B------:R-:W-:Y:S05]  /*1fe0*/  BSYNC.RECONVERGENT B1 ;  /* 0x0000000000017941 */ /* 0x000fea0003800200 */
.L_x_12726:
        /* <DEDUP_REMOVED lines=13> */
.L_x_12728:
        /* <DEDUP_REMOVED lines=105> */
.L_x_12725:
[----:B------:R-:W-:Y:S05]  /*2750*/  BSYNC.RECONVERGENT B0 ;  /* 0x0000000000007941 */ /* 0x000fea0003800200 */
.L_x_12724:
[----:B------:R-:W-:Y:S02]  /*2760*/  USHF.L.U32 UR6, UR13, 0x3, URZ ;  /* 0x000000030d067899 */ /* 0x000fe400080006ff */
[----:B------:R-:W-:-:S04]  /*2770*/  UIADD3 UR4, UPT, UPT, UR13, UR4, URZ ;  /* 0x000000040d047290 */ /* 0x000fc8000fffe0ff */
[----:B------:R-:W-:-:S09]  /*2780*/  UISETP.GE.U32.AND UP0, UPT, UR4, UR6, UPT ;  /* 0x000000060400728c */ /* 0x000fd2000bf06070 */
[----:B------:R-:W-:Y:S05]  /*2790*/  BRA.U !UP0, `(.L_x_12729) ;  /* 0xffffffe108b07547 */ /* 0x000fea000b83ffff */
[----:B------:R-:W-:Y:S05]  /*27a0*/  EXIT ;  /* 0x000000000000794d */ /* 0x000fea0003800000 */
.L_x_12720:
        /* <DEDUP_REMOVED lines=8> */
.L_x_12731:
[----:B------:R-:W-:Y:S05]  /*2830*/  BSYNC B0 ;  /* 0x0000000000007941 */ /* 0x000fea0003800000 */
.L_x_12730:
[----:B------:R-:W-:Y:S05]  /*2840*/  BRA `(.L_x_12732) ;  /* 0xffffffec00a07947 */ /* 0x000fea000383ffff */
.L_x_12722:
        /* <DEDUP_REMOVED lines=8> */
.L_x_12734:
[----:B------:R-:W-:Y:S05]  /*28d0*/  BSYNC B0 ;  /* 0x0000000000007941 */ /* 0x000fea0003800000 */
.L_x_12733:
[----:B------:R-:W-:Y:S01]  /*28e0*/  MOV R19, R21 ;  /* 0x0000001500137202 */ /* 0x000fe20000000f00 */
[----:B------:R-:W-:Y:S06]  /*28f0*/  BRA `(.L_x_12735) ;  /* 0xffffffec008c7947 */ /* 0x000fec000383ffff */
.L_x_12736:
        /* <DEDUP_REMOVED lines=16> */
.L_x_20589:


//--------------------- .text._Z9cuda_gemmIiLi128ELi8ELi1ELi16ELi64ELi64ELi1EEviiiPT_S1_S1_ii --------------------------
	.section	.text._Z9cuda_gemmIiLi128ELi8ELi1ELi16ELi64ELi64ELi1EEviiiPT_S1_S1_ii,"ax",@progbits
	.align	128
        .global         _Z9cuda_gemmIiLi128ELi8ELi1ELi16ELi64ELi64ELi1EEviiiPT_S1_S1_ii
        .type           _Z9cuda_gemmIiLi128ELi8ELi1ELi16ELi64ELi64ELi1EEviiiPT_S1_S1_ii,@function
        .size           _Z9cuda_gemmIiLi128ELi8ELi1ELi16ELi64ELi64ELi1EEviiiPT_S1_S1_ii,(.L_x_20383 - _Z9cuda_gemmIiLi128ELi8ELi1ELi16ELi64ELi64ELi1EEviiiPT_S1_S1_ii)
        .other          _Z9cuda_gemmIiLi128ELi8ELi1ELi16ELi64ELi64ELi1EEviiiPT_S1_S1_ii,@"STO_CUDA_ENTRY STV_DEFAULT"
_Z9cuda_gemmIiLi128ELi8ELi1ELi16ELi64ELi64ELi1EEviiiPT_S1_S1_ii:
.text._Z9cuda_gemmIiLi128ELi8ELi1ELi16ELi64ELi64ELi1EEviiiPT_S1_S1_ii:
        /* <DEDUP_REMOVED lines=8> */
[----:B------:R-:W-:Y:S05]  /*0080*/  CALL.REL.NOINC `($__internal_93_$__cuda_sm20_div_u16) ;  /* 0x0000001000387944 */ /* 0x000fea0003c00000 */
        /* <DEDUP_REMOVED lines=15> */
.L_x_12739:
        /* <DEDUP_REMOVED lines=13> */
.L_x_12738:
[----:B--2---:R-:W-:Y:S05]  /*0250*/  BSYNC.RECONVERGENT B0 ;  /* 0x0000000000007941 */ /* 0x004fea0003800200 */
.L_x_12737:
[----:B------:R-:W-:Y:S01]  /*0260*/  BSSY.RECONVERGENT B0, `(.L_x_12740) ;  /* 0x0000028000007945 */ /* 0x000fe20003800200 */
[----:B0-----:R-:W-:-:S07]  /*0270*/  LEA R12, R10, R11, 0x18 ;  /* 0x0000000b0a0c7211 */ /* 0x001fce00078ec0ff */
.L_x_12741:
        /* <DEDUP_REMOVED lines=39> */
.L_x_12740:
        /* <DEDUP_REMOVED lines=41> */
.L_x_12757:
        /* <DEDUP_REMOVED lines=27> */
.L_x_12745:
[----:B------:R-:W-:Y:S05]  /*0930*/  BSYNC.RECONVERGENT B1 ;  /* 0x0000000000017941 */ /* 0x000fea0003800200 */
.L_x_12744:
        /* <DEDUP_REMOVED lines=13> */
.L_x_12746:
        /* <DEDUP_REMOVED lines=22> */
.L_x_12743:
[----:B------:R-:W-:Y:S05]  /*0b70*/  BSYNC.RECONVERGENT B0 ;  /* 0x0000000000007941 */ /* 0x000fea0003800200 */
.L_x_12742:
        /* <DEDUP_REMOVED lines=17> */
.L_x_12750:
[----:B------:R-:W-:Y:S05]  /*0c90*/  BSYNC.RECONVERGENT B1 ;  /* 0x0000000000017941 */ /* 0x000fea0003800200 */
.L_x_12749:
[----:B------:R-:W-:Y:S05]  /*0ca0*/  @!P1 BRA `(.L_x_12748) ;  /* 0x0000000000389947 */ /* 0x000fea0003800000 */
[----:B0-----:R-:W0:Y:S01]  /*0cb0*/  S2R R14, SR_CgaCtaId ;  /* 0x00000000000e7919 */ /* 0x001e220000008800 */
[----:B------:R-:W-:-:S04]  /*0cc0*/  MOV R13, 0x400 ;  /* 0x00000400000d7802 */ /* 0x000fc80000000f00 */
[----:B------:R-:W-:-:S04]  /*0cd0*/  IADD3 R13, PT, PT, R13, 0x4180, RZ ;  /* 0x000041800d0d7810 */ /* 0x000fc80007ffe0ff */
[----:B0-----:R-:W-:-:S07]  /*0ce0*/  LEA R17, R14, R13, 0x18 ;  /* 0x0000000d0e117211 */ /* 0x001fce00078ec0ff */
.L_x_12751:
        /* <DEDUP_REMOVED lines=10> */
.L_x_12748:
[----:B------:R-:W-:Y:S05]  /*0d90*/  BSYNC.RECONVERGENT B0 ;  /* 0x0000000000007941 */ /* 0x000fea0003800200 */
.L_x_12747:
        /* <DEDUP_REMOVED lines=27> */
.L_x_12755:
[----:B------:R-:W-:Y:S05]  /*0f50*/  BSYNC.RECONVERGENT B1 ;  /* 0x0000000000017941 */ /* 0x000fea0003800200 */
.L_x_12754:
[----:B------:R-:W-:Y:S05]  /*0f60*/  @!P0 BRA `(.L_x_12753) ;  /* 0x00000000006c8947 */ /* 0x000fea0003800000 */
[----:B------:R-:W5:Y:S01]  /*0f70*/  S2R R25, SR_CgaCtaId ;  /* 0x0000000000197919 */ /* 0x000f620000008800 */
[----:B-12-4-:R-:W1:Y:S01]  /*0f80*/  LDC.64 R12, c[0x0][0x3a0] ;  /* 0x0000e800ff0c7b82 */ /* 0x016e620000000a00 */
[----:B0-----:R-:W-:-:S04]  /*0f90*/  MOV R14, 0x400 ;  /* 0x00000400000e7802 */ /* 0x001fc80000000f00 */
[----:B------:R-:W-:-:S04]  /*0fa0*/  IADD3 R14, PT, PT, R14, 0x4180, RZ ;  /* 0x000041800e0e7810 */ /* 0x000fc80007ffe0ff */
[----:B-----5:R-:W-:-:S07]  /*0fb0*/  LEA R25, R25, R14, 0x18 ;  /* 0x0000000e19197211 */ /* 0x020fce00078ec0ff */
.L_x_12756:
        /* <DEDUP_REMOVED lines=22> */
.L_x_12753:
[----:B------:R-:W-:Y:S05]  /*1120*/  BSYNC.RECONVERGENT B0 ;  /* 0x0000000000007941 */ /* 0x000fea0003800200 */
.L_x_12752:
[----:B------:R-:W-:-:S05]  /*1130*/  IMAD.IADD R9, R3, 0x1, R9 ;  /* 0x0000000103097824 */ /* 0x000fca00078e0209 */
[----:B------:R-:W-:-:S13]  /*1140*/  ISETP.GE.U32.AND P0, PT, R9, R4, PT ;  /* 0x000000040900720c */ /* 0x000fda0003f06070 */
[----:B------:R-:W-:Y:S05]  /*1150*/  @!P0 BRA `(.L_x_12757) ;  /* 0xfffffff400888947 */ /* 0x000fea000383ffff */
[----:B------:R-:W-:Y:S05]  /*1160*/  EXIT ;  /* 0x000000000000794d */ /* 0x000fea0003800000 */
        .weak           $__internal_93_$__cuda_sm20_div_u16
        .type           $__internal_93_$__cuda_sm20_div_u16,@function
        .size           $__internal_93_$__cuda_sm20_div_u16,(.L_x_20383 - $__internal_93_$__cuda_sm20_div_u16)
$__internal_93_$__cuda_sm20_div_u16:
        /* <DEDUP_REMOVED lines=18> */
[----:B------:R-:W-:Y:S06]  /*1290*/  RET.REL.NODEC R4 `(_Z9cuda_gemmIiLi128ELi8ELi1ELi16ELi64ELi64ELi1EEviiiPT_S1_S1_ii) ;  /* 0xffffffec04587950 */ /* 0x000fec0003c3ffff */
.L_x_12758:
        /* <DEDUP_REMOVED lines=14> */
.L_x_20383:


//--------------------- .text._Z9cuda_gemmIiLi128ELi8ELi1ELi16ELi64ELi64ELi0EEviiiPT_S1_S1_ii --------------------------
	.section	.text._Z9cuda_gemmIiLi128ELi8ELi1ELi16ELi64ELi64ELi0EEviiiPT_S1_S1_ii,"ax",@progbits
	.align	128
        .global         _Z9cuda_gemmIiLi128ELi8ELi1ELi16ELi64ELi64ELi0EEviiiPT_S1_S1_ii
        .type           _Z9cuda_gemmIiLi128ELi8ELi1ELi16ELi64ELi64ELi0EEviiiPT_S1_S1_ii,@function
        .size           _Z9cuda_gemmIiLi128ELi8ELi1ELi16ELi64ELi64ELi0EEviiiPT_S1_S1_ii,(.L_x_20591 - _Z9cuda_gemmIiLi128ELi8ELi1ELi16ELi64ELi64ELi0EEviiiPT_S1_S1_ii)
        .other          _Z9cuda_gemmIiLi128ELi8ELi1ELi16ELi64ELi64ELi0EEviiiPT_S1_S1_ii,@"STO_CUDA_ENTRY STV_DEFAULT"
_Z9cuda_gemmIiLi128ELi8ELi1ELi16ELi64ELi64ELi0EEviiiPT_S1_S1_ii:
.text._Z9cuda_gemmIiLi128ELi8ELi1ELi16ELi64ELi64ELi0EEviiiPT_S1_S1_ii:
        /* <DEDUP_REMOVED lines=41> */
.L_x_12761:
        /* <DEDUP_REMOVED lines=25> */
.L_x_12760:
[----:B------:R-:W-:Y:S05]  /*0420*/  BSYNC.RECONVERGENT B0 ;  /* 0x0000000000007941 */ /* 0x000fea0003800200 */
.L_x_12759:
        /* <DEDUP_REMOVED lines=88> */
.L_x_12954:
        /* <DEDUP_REMOVED lines=41> */
.L_x_12765:
[----:B------:R-:W-:Y:S05]  /*0c40*/  BSYNC.RECONVERGENT B1 ;  /* 0x0000000000017941 */ /* 0x000fea0003800200 */
.L_x_12764:
        /* <DEDUP_REMOVED lines=12> */
.L_x_12766:
        /* <DEDUP_REMOVED lines=24> */
.L_x_12763:
[----:B------:R-:W-:Y:S05]  /*0e90*/  BSYNC.RECONVERGENT B0 ;  /* 0x0000000000007941 */ /* 0x000fea0003800200 */
.L_x_12762:
        /* <DEDUP_REMOVED lines=19> */
.L_x_12770:
[----:B------:R-:W-:Y:S05]  /*0fd0*/  BSYNC.RECONVERGENT B1 ;  /* 0x0000000000017941 */ /* 0x000fea0003800200 */
.L_x_12769:
[----:B------:R-:W-:Y:S05]  /*0fe0*/  @!P1 BRA `(.L_x_12768) ;  /* 0x00000000003c9947 */ /* 0x000fea0003800000 */
[----:B01-3--:R-:W0:Y:S01]  /*0ff0*/  S2R R48, SR_CgaCtaId ;  /* 0x0000000000307919 */ /* 0x00be220000008800 */
[----:B------:R-:W-:-:S05]  /*1000*/  MOV R41, 0x400 ;  /* 0x0000040000297802 */ /* 0x000fca0000000f00 */
[----:B------:R-:W-:-:S05]  /*1010*/  VIADD R41, R41, 0x4180 ;  /* 0x0000418029297836 */ /* 0x000fca0000000000 */
[----:B0-----:R-:W-:-:S07]  /*1020*/  LEA R49, R48, R41, 0x18 ;  /* 0x0000002930317211 */ /* 0x001fce00078ec0ff */
.L_x_12771:
        /* <DEDUP_REMOVED lines=11> */
.L_x_12768:
[----:B------:R-:W-:Y:S05]  /*10e0*/  BSYNC.RECONVERGENT B0 ;  /* 0x0000000000007941 */ /* 0x000fea0003800200 */
.L_x_12767:
        /* <DEDUP_REMOVED lines=125> */
.L_x_12808:
        /* <DEDUP_REMOVED lines=30> */
.L_x_12774:
        /* <DEDUP_REMOVED lines=8> */
.L_x_12775:
        /* <DEDUP_REMOVED lines=8> */
.L_x_12776:
        /* <DEDUP_REMOVED lines=8> */
.L_x_12777:
        /* <DEDUP_REMOVED lines=8> */
.L_x_12778:
        /* <DEDUP_REMOVED lines=9> */
.L_x_12779:
        /* <DEDUP_REMOVED lines=9> */
.L_x_12780:
        /* <DEDUP_REMOVED lines=9> */
.L_x_12781:
        /* <DEDUP_REMOVED lines=9> */
.L_x_12782:
        /* <DEDUP_REMOVED lines=9> */
.L_x_12783:
        /* <DEDUP_REMOVED lines=9> */
.L_x_12784:
        /* <DEDUP_REMOVED lines=9> */
.L_x_12785:
        /* <DEDUP_REMOVED lines=9> */
.L_x_12786:
        /* <DEDUP_REMOVED lines=9> */
.L_x_12787:
        /* <DEDUP_REMOVED lines=9> */
.L_x_12788:
        /* <DEDUP_REMOVED lines=9> */
.L_x_12789:
        /* <DEDUP_REMOVED lines=9> */
.L_x_12790:
        /* <DEDUP_REMOVED lines=9> */
.L_x_12791:
        /* <DEDUP_REMOVED lines=9> */
.L_x_12792:
        /* <DEDUP_REMOVED lines=9> */
.L_x_12793:
        /* <DEDUP_REMOVED lines=9> */
.L_x_12794:
        /* <DEDUP_REMOVED lines=9> */
.L_x_12795:
        /* <DEDUP_REMOVED lines=9> */
.L_x_12796:
        /* <DEDUP_REMOVED lines=9> */
.L_x_12797:
        /* <DEDUP_REMOVED lines=9> */
.L_x_12798:
        /* <DEDUP_REMOVED lines=9> */
.L_x_12799:
        /* <DEDUP_REMOVED lines=9> */
.L_x_12800:
        /* <DEDUP_REMOVED lines=9> */
.L_x_12801:
        /* <DEDUP_REMOVED lines=9> */
.L_x_12802:
        /* <DEDUP_REMOVED lines=9> */
.L_x_12803:
        /* <DEDUP_REMOVED lines=8> */
.L_x_12804:
        /* <DEDUP_REMOVED lines=42> */
.L_x_12807:
        /* <DEDUP_REMOVED lines=132> */
.L_x_12806:
[----:B------:R-:W-:Y:S05]  /*3610*/  BSYNC.RECONVERGENT B0 ;  /* 0x0000000000007941 */ /* 0x000fea0003800200 */
.L_x_12805:
[----:B------:R-:W-:Y:S01]  /*3620*/  UPLOP3.LUT UP0, UPT, UPT, UPT, UPT, 0x40, 0x4 ;  /* 0x000000000004789c */ /* 0x000fe20003f0e870 */
[----:B------:R-:W-:Y:S01]  /*3630*/  UMOV UR4, 0x20 ;  /* 0x0000002000047882 */ /* 0x000fe20000000000 */
[----:B------:R-:W-:Y:S09]  /*3640*/  BRA.U UP1, `(.L_x_12808) ;  /* 0xffffffe1019c7547 */ /* 0x000ff2000b83ffff */
[----:B------:R-:W-:Y:S05]  /*3650*/  BRA `(.L_x_12772) ;  /* 0x0000003000ac7947 */ /* 0x000fea0003800000 */
.L_x_12773:
        /* <DEDUP_REMOVED lines=151> */
.L_x_12948:
        /* <DEDUP_REMOVED lines=113> */
.L_x_12810:
[----:B------:R-:W-:Y:S05]  /*46e0*/  BSYNC.RECONVERGENT B0 ;  /* 0x0000000000007941 */ /* 0x000fea0003800200 */
.L_x_12809:
        /* <DEDUP_REMOVED lines=13> */
.L_x_12812:
[----:B------:R-:W-:Y:S05]  /*47c0*/  BSYNC.RECONVERGENT B0 ;  /* 0x0000000000007941 */ /* 0x000fea0003800200 */
.L_x_12811:
        /* <DEDUP_REMOVED lines=13> */
.L_x_12814:
[----:B------:R-:W-:Y:S05]  /*48a0*/  BSYNC.RECONVERGENT B0 ;  /* 0x0000000000007941 */ /* 0x000fea0003800200 */
.L_x_12813:
        /* <DEDUP_REMOVED lines=13> */
.L_x_12816:
[----:B------:R-:W-:Y:S05]  /*4980*/  BSYNC.RECONVERGENT B0 ;  /* 0x0000000000007941 */ /* 0x000fea0003800200 */
.L_x_12815:
        /* <DEDUP_REMOVED lines=13> */
.L_x_12818:
[----:B------:R-:W-:Y:S05]  /*4a60*/  BSYNC.RECONVERGENT B0 ;  /* 0x0000000000007941 */ /* 0x000fea0003800200 */
.L_x_12817:
        /* <DEDUP_REMOVED lines=13> */
.L_x_12820:
[----:B------:R-:W-:Y:S05]  /*4b40*/  BSYNC.RECONVERGENT B0 ;  /* 0x0000000000007941 */ /* 0x000fea0003800200 */
.L_x_12819:
        /* <DEDUP_REMOVED lines=13> */
.L_x_12822:
[----:B------:R-:W-:Y:S05]  /*4c20*/  BSYNC.RECONVERGENT B0 ;  /* 0x0000000000007941 */ /* 0x000fea0003800200 */
.L_x_12821:
        /* <DEDUP_REMOVED lines=13> */
.L_x_12824:
[----:B------:R-:W-:Y:S05]  /*4d00*/  BSYNC.RECONVERGENT B0 ;  /* 0x0000000000007941 */ /* 0x000fea0003800200 */
.L_x_12823:
        /* <DEDUP_REMOVED lines=13> */
.L_x_12826:
[----:B------:R-:W-:Y:S05]  /*4de0*/  BSYNC.RECONVERGENT B0 ;  /* 0x0000000000007941 */ /* 0x000fea0003800200 */
.L_x_12825:
        /* <DEDUP_REMOVED lines=13> */
.L_x_12828:
[----:B------:R-:W-:Y:S05]  /*4ec0*/  BSYNC.RECONVERGENT B0 ;  /* 0x0000000000007941 */ /* 0x000fea0003800200 */
.L_x_12827:
        /* <DEDUP_REMOVED lines=13> */
.L_x_12830:
[----:B------:R-:W-:Y:S05]  /*4fa0*/  BSYNC.RECONVERGENT B0 ;  /* 0x0000000000007941 */ /* 0x000fea0003800200 */
.L_x_12829:
        /* <DEDUP_REMOVED lines=13> */
.L_x_12832:
[----:B------:R-:W-:Y:S05]  /*5080*/  BSYNC.RECONVERGENT B0 ;  /* 0x0000000000007941 */ /* 0x000fea0003800200 */
.L_x_12831:
        /* <DEDUP_REMOVED lines=13> */
.L_x_12834:
[----:B------:R-:W-:Y:S05]  /*5160*/  BSYNC.RECONVERGENT B0 ;  /* 0x0000000000007941 */ /* 0x000fea0003800200 */
.L_x_12833:
        /* <DEDUP_REMOVED lines=13> */
.L_x_12836:
[----:B------:R-:W-:Y:S05]  /*5240*/  BSYNC.RECONVERGENT B0 ;  /* 0x0000000000007941 */ /* 0x000fea0003800200 */
.L_x_12835:
        /* <DEDUP_REMOVED lines=13> */
.L_x_12838:
[----:B------:R-:W-:Y:S05]  /*5320*/  BSYNC.RECONVERGENT B0 ;  /* 0x0000000000007941 */ /* 0x000fea0003800200 */
.L_x_12837:
        /* <DEDUP_REMOVED lines=13> */
.L_x_12840:
[----:B------:R-:W-:Y:S05]  /*5400*/  BSYNC.RECONVERGENT B0 ;  /* 0x0000000000007941 */ /* 0x000fea0003800200 */
.L_x_12839:
        /* <DEDUP_REMOVED lines=13> */
.L_x_12842:
[----:B------:R-:W-:Y:S05]  /*54e0*/  BSYNC.RECONVERGENT B0 ;  /* 0x0000000000007941 */ /* 0x000fea0003800200 */
.L_x_12841:
        /* <DEDUP_REMOVED lines=13> */
.L_x_12844:
[----:B------:R-:W-:Y:S05]  /*55c0*/  BSYNC.RECONVERGENT B0 ;  /* 0x0000000000007941 */ /* 0x000fea0003800200 */
.L_x_12843:
        /* <DEDUP_REMOVED lines=13> */
.L_x_12846:
[----:B------:R-:W-:Y:S05]  /*56a0*/  BSYNC.RECONVERGENT B0 ;  /* 0x0000000000007941 */ /* 0x000fea0003800200 */
.L_x_12845:
        /* <DEDUP_REMOVED lines=13> */
.L_x_12848:
[----:B------:R-:W-:Y:S05]  /*5780*/  BSYNC.RECONVERGENT B0 ;  /* 0x0000000000007941 */ /* 0x000fea0003800200 */
.L_x_12847:
        /* <DEDUP_REMOVED lines=13> */
.L_x_12947:
        /* <DEDUP_REMOVED lines=8> */
.L_x_12957:
[----:B01----:R-:W-:-:S07]  /*58e0*/  IMAD R77, R40, R77, RZ ;  /* 0x0000004d284d7224 */ /* 0x003fce00078e02ff */
.L_x_12852:
[----:B------:R-:W-:Y:S05]  /*58f0*/  BSYNC B1 ;  /* 0x0000000000017941 */ /* 0x000fea0003800000 */
.L_x_12851:
[----:B------:R-:W-:Y:S04]  /*5900*/  BSSY B1, `(.L_x_12854) ;  /* 0x0000006000017945 */ /* 0x000fe80003800000 */
[----:B------:R-:W-:Y:S05]  /*5910*/  @!P4 BRA `(.L_x_12855) ;  /* 0x000000000010c947 */ /* 0x000fea0003800000 */
[----:B------:R-:W-:-:S03]  /*5920*/  UMOV UR4, 0xffffffff ;  /* 0xffffffff00047882 */ /* 0x000fc60000000000 */
[----:B------:R-:W-:Y:S05]  /*5930*/  BRA.DIV UR4, `(.L_x_12856) ;  /* 0x0000002204087947 */ /* 0x000fea000b800000 */
[----:B0-----:R0:W0:Y:S02]  /*5940*/  SHFL.IDX PT, R112, R75, R48, R45 ;  /* 0x000000304b707389 */ /* 0x00102400000e002d */
.L_x_12960:
[----:B0-2---:R-:W-:-:S07]  /*5950*/  IMAD R77, R39, R112, R77 ;  /* 0x00000070274d7224 */ /* 0x005fce00078e024d */
.L_x_12855:
[----:B------:R-:W-:Y:S05]  /*5960*/  BSYNC B1 ;  /* 0x0000000000017941 */ /* 0x000fea0003800000 */
.L_x_12854:
[----:B------:R-:W-:Y:S04]  /*5970*/  BSSY B1, `(.L_x_12857) ;  /* 0x0000006000017945 */ /* 0x000fe80003800000 */
[----:B------:R-:W-:Y:S05]  /*5980*/  @!P3 BRA `(.L_x_12858) ;  /* 0x000000000010b947 */ /* 0x000fea0003800000 */
[----:B------:R-:W-:-:S03]  /*5990*/  UMOV UR4, 0xffffffff ;  /* 0xffffffff00047882 */ /* 0x000fc60000000000 */
[----:B------:R-:W-:Y:S05]  /*59a0*/  BRA.DIV UR4, `(.L_x_12859) ;  /* 0x0000002204107947 */ /* 0x000fea000b800000 */
[----:B0-----:R0:W0:Y:S02]  /*59b0*/  SHFL.IDX PT, R79, R75, R50, R45 ;  /* 0x000000324b4f7389 */ /* 0x00102400000e002d */
.L_x_12963:
[----:B0--3--:R-:W-:-:S07]  /*59c0*/  IMAD R77, R38, R79, R77 ;  /* 0x0000004f264d7224 */ /* 0x009fce00078e024d */
.L_x_12858:
[----:B------:R-:W-:Y:S05]  /*59d0*/  BSYNC B1 ;  /* 0x0000000000017941 */ /* 0x000fea0003800000 */
.L_x_12857:
[----:B------:R-:W-:Y:S04]  /*59e0*/  BSSY B1, `(.L_x_12860) ;  /* 0x0000006000017945 */ /* 0x000fe80003800000 */
[----:B------:R-:W-:Y:S05]  /*59f0*/  @!P2 BRA `(.L_x_12861) ;  /* 0x000000000010a947 */ /* 0x000fea0003800000 */
[----:B------:R-:W-:-:S03]  /*5a00*/  UMOV UR4, 0xffffffff ;  /* 0xffffffff00047882 */ /* 0x000fc60000000000 */
[----:B------:R-:W-:Y:S05]  /*5a10*/  BRA.DIV UR4, `(.L_x_12862) ;  /* 0x0000002204147947 */ /* 0x000fea000b800000 */
[----:B0-----:R0:W0:Y:S02]  /*5a20*/  SHFL.IDX PT, R112, R75, R52, R45 ;  /* 0x000000344b707389 */ /* 0x00102400000e002d */
.L_x_12966:
[----:B0---4-:R-:W-:-:S07]  /*5a30*/  IMAD R77, R37, R112, R77 ;  /* 0x00000070254d7224 */ /* 0x011fce00078e024d */
.L_x_12861:
[----:B------:R-:W-:Y:S05]  /*5a40*/  BSYNC B1 ;  /* 0x0000000000017941 */ /* 0x000fea0003800000 */
.L_x_12860:
[----:B------:R-:W-:Y:S04]  /*5a50*/  BSSY B1, `(.L_x_12863) ;  /* 0x0000006000017945 */ /* 0x000fe80003800000 */
[----:B------:R-:W-:Y:S05]  /*5a60*/  @!P6 BRA `(.L_x_12864) ;  /* 0x000000000010e947 */ /* 0x000fea0003800000 */
[----:B------:R-:W-:-:S03]  /*5a70*/  UMOV UR4, 0xffffffff ;  /* 0xffffffff00047882 */ /* 0x000fc60000000000 */
[----:B------:R-:W-:Y:S05]  /*5a80*/  BRA.DIV UR4, `(.L_x_12865) ;  /* 0x00000022041c7947 */ /* 0x000fea000b800000 */
[----:B0-----:R0:W0:Y:S02]  /*5a90*/  SHFL.IDX PT, R79, R75, R54, R45 ;  /* 0x000000364b4f7389 */ /* 0x00102400000e002d */
.L_x_12969:
[----:B0-----:R-:W-:-:S07]  /*5aa0*/  IMAD R77, R36, R79, R77 ;  /* 0x0000004f244d7224 */ /* 0x001fce00078e024d */
.L_x_12864:
[----:B------:R-:W-:Y:S05]  /*5ab0*/  BSYNC B1 ;  /* 0x0000000000017941 */ /* 0x000fea0003800000 */
.L_x_12863:
[----:B------:R-:W-:Y:S01]  /*5ac0*/  ISETP.GE.AND P0, PT, R81, 0x6, PT ;  /* 0x000000065100780c */ /* 0x000fe20003f06270 */
[----:B------:R-:W-:-:S12]  /*5ad0*/  BSSY B1, `(.L_x_12866) ;  /* 0x0000006000017945 */ /* 0x000fd80003800000 */
[----:B------:R-:W-:Y:S05]  /*5ae0*/  @!P0 BRA `(.L_x_12867) ;  /* 0x0000000000108947 */ /* 0x000fea0003800000 */
[----:B------:R-:W-:-:S03]  /*5af0*/  UMOV UR4, 0xffffffff ;  /* 0xffffffff00047882 */ /* 0x000fc60000000000 */
[----:B------:R-:W-:Y:S05]  /*5b00*/  BRA.DIV UR4, `(.L_x_12868) ;  /* 0x00000022041c7947 */ /* 0x000fea000b800000 */
[----:B0-----:R0:W0:Y:S02]  /*5b10*/  SHFL.IDX PT, R112, R75, R56, R45 ;  /* 0x000000384b707389 */ /* 0x00102400000e002d */
.L_x_12972:
[----:B0-----:R-:W-:-:S07]  /*5b20*/  IMAD R77, R35, R112, R77 ;  /* 0x00000070234d7224 */ /* 0x001fce00078e024d */
.L_x_12867:
[----:B------:R-:W-:Y:S05]  /*5b30*/  BSYNC B1 ;  /* 0x0000000000017941 */ /* 0x000fea0003800000 */
.L_x_12866:
[----:B------:R-:W-:Y:S01]  /*5b40*/  ISETP.GE.AND P0, PT, R81, 0x7, PT ;  /* 0x000000075100780c */ /* 0x000fe20003f06270 */
[----:B------:R-:W-:-:S12]  /*5b50*/  BSSY B1, `(.L_x_12869) ;  /* 0x0000006000017945 */ /* 0x000fd80003800000 */
[----:B------:R-:W-:Y:S05]  /*5b60*/  @!P0 BRA `(.L_x_12870) ;  /* 0x0000000000108947 */ /* 0x000fea0003800000 */
[----:B------:R-:W-:-:S03]  /*5b70*/  UMOV UR4, 0xffffffff ;  /* 0xffffffff00047882 */ /* 0x000fc60000000000 */
[----:B------:R-:W-:Y:S05]  /*5b80*/  BRA.DIV UR4, `(.L_x_12871) ;  /* 0x0000002204207947 */ /* 0x000fea000b800000 */
[----:B0-----:R0:W0:Y:S02]  /*5b90*/  SHFL.IDX PT, R79, R75, R58, R45 ;  /* 0x0000003a4b4f7389 */ /* 0x00102400000e002d */
.L_x_12975:
[----:B0-----:R-:W-:-:S07]  /*5ba0*/  IMAD R77, R34, R79, R77 ;  /* 0x0000004f224d7224 */ /* 0x001fce00078e024d */
.L_x_12870:
[----:B------:R-:W-:Y:S05]  /*5bb0*/  BSYNC B1 ;  /* 0x0000000000017941 */ /* 0x000fea0003800000 */
.L_x_12869:
[----:B------:R-:W-:Y:S01]  /*5bc0*/  ISETP.GE.AND P0, PT, R81, 0x8, PT ;  /* 0x000000085100780c */ /* 0x000fe20003f06270 */
[----:B------:R-:W-:-:S12]  /*5bd0*/  BSSY B1, `(.L_x_12872) ;  /* 0x0000006000017945 */ /* 0x000fd80003800000 */
[----:B------:R-:W-:Y:S05]  /*5be0*/  @!P0 BRA `(.L_x_12873) ;  /* 0x0000000000108947 */ /* 0x000fea0003800000 */
[----:B------:R-:W-:-:S03]  /*5bf0*/  UMOV UR4, 0xffffffff ;  /* 0xffffffff00047882 */ /* 0x000fc60000000000 */
[----:B------:R-:W-:Y:S05]  /*5c00*/  BRA.DIV UR4, `(.L_x_12874) ;  /* 0x0000002204207947 */ /* 0x000fea000b800000 */
[----:B0-----:R0:W0:Y:S02]  /*5c10*/  SHFL.IDX PT, R112, R75, R60, R45 ;  /* 0x0000003c4b707389 */ /* 0x00102400000e002d */
.L_x_12978:
[----:B0-----:R-:W-:-:S07]  /*5c20*/  IMAD R77, R33, R112, R77 ;  /* 0x00000070214d7224 */ /* 0x001fce00078e024d */
.L_x_12873:
[----:B------:R-:W-:Y:S05]  /*5c30*/  BSYNC B1 ;  /* 0x0000000000017941 */ /* 0x000fea0003800000 */
.L_x_12872:
[----:B------:R-:W-:Y:S01]  /*5c40*/  ISETP.GE.AND P0, PT, R81, 0x9, PT ;  /* 0x000000095100780c */ /* 0x000fe20003f06270 */
[----:B------:R-:W-:-:S12]  /*5c50*/  BSSY B1, `(.L_x_12875) ;  /* 0x0000006000017945 */ /* 0x000fd80003800000 */
[----:B------:R-:W-:Y:S05]  /*5c60*/  @!P0 BRA `(.L_x_12876) ;  /* 0x0000000000108947 */ /* 0x000fea0003800000 */
[----:B------:R-:W-:-:S03]  /*5c70*/  UMOV UR4, 0xffffffff ;  /* 0xffffffff00047882 */ /* 0x000fc60000000000 */
[----:B------:R-:W-:Y:S05]  /*5c80*/  BRA.DIV UR4, `(.L_x_12877) ;  /* 0x0000002204247947 */ /* 0x000fea000b800000 */
[----:B0-----:R0:W0:Y:S02]  /*5c90*/  SHFL.IDX PT, R79, R75, R62, R45 ;  /* 0x0000003e4b4f7389 */ /* 0x00102400000e002d */
.L_x_12981:
[----:B0-----:R-:W-:-:S07]  /*5ca0*/  IMAD R77, R32, R79, R77 ;  /* 0x0000004f204d7224 */ /* 0x001fce00078e024d */
.L_x_12876:
[----:B------:R-:W-:Y:S05]  /*5cb0*/  BSYNC B1 ;  /* 0x0000000000017941 */ /* 0x000fea0003800000 */
.L_x_12875:
[----:B------:R-:W-:Y:S01]  /*5cc0*/  ISETP.GE.AND P0, PT, R81, 0xa, PT ;  /* 0x0000000a5100780c */ /* 0x000fe20003f06270 */
[----:B------:R-:W-:-:S12]  /*5cd0*/  BSSY B1, `(.L_x_12878) ;  /* 0x0000006000017945 */ /* 0x000fd80003800000 */
[----:B------:R-:W-:Y:S05]  /*5ce0*/  @!P0 BRA `(.L_x_12879) ;  /* 0x0000000000108947 */ /* 0x000fea0003800000 */
[----:B------:R-:W-:-:S03]  /*5cf0*/  UMOV UR4, 0xffffffff ;  /* 0xffffffff00047882 */ /* 0x000fc60000000000 */
[----:B------:R-:W-:Y:S05]  /*5d00*/  BRA.DIV UR4, `(.L_x_12880) ;  /* 0x0000002204247947 */ /* 0x000fea000b800000 */
[----:B0-----:R0:W0:Y:S02]  /*5d10*/  SHFL.IDX PT, R112, R75, R64, R45 ;  /* 0x000000404b707389 */ /* 0x00102400000e002d */
.L_x_12984:
[----:B0-----:R-:W-:-:S07]  /*5d20*/  IMAD R77, R31, R112, R77 ;  /* 0x000000701f4d7224 */ /* 0x001fce00078e024d */
.L_x_12879:
[----:B------:R-:W-:Y:S05]  /*5d30*/  BSYNC B1 ;  /* 0x0000000000017941 */ /* 0x000fea0003800000 */
.L_x_12878:
[----:B------:R-:W-:Y:S01]  /*5d40*/  ISETP.GE.AND P0, PT, R81, 0xb, PT ;  /* 0x0000000b5100780c */ /* 0x000fe20003f06270 */
[----:B------:R-:W-:-:S12]  /*5d50*/  BSSY B1, `(.L_x_12881) ;  /* 0x0000006000017945 */ /* 0x000fd80003800000 */
[----:B------:R-:W-:Y:S05]  /*5d60*/  @!P0 BRA `(.L_x_12882) ;  /* 0x0000000000108947 */ /* 0x000fea0003800000 */
[----:B------:R-:W-:-:S03]  /*5d70*/  UMOV UR4, 0xffffffff ;  /* 0xffffffff00047882 */ /* 0x000fc60000000000 */
[----:B------:R-:W-:Y:S05]  /*5d80*/  BRA.DIV UR4, `(.L_x_12883) ;  /* 0x0000002204287947 */ /* 0x000fea000b800000 */
[----:B0-----:R0:W0:Y:S02]  /*5d90*/  SHFL.IDX PT, R79, R75, R66, R45 ;  /* 0x000000424b4f7389 */ /* 0x00102400000e002d */
.L_x_12987:
[----:B0-----:R-:W-:-:S07]  /*5da0*/  IMAD R77, R30, R79, R77 ;  /* 0x0000004f1e4d7224 */ /* 0x001fce00078e024d */
.L_x_12882:
[----:B------:R-:W-:Y:S05]  /*5db0*/  BSYNC B1 ;  /* 0x0000000000017941 */ /* 0x000fea0003800000 */
.L_x_12881:
[----:B------:R-:W-:Y:S01]  /*5dc0*/  ISETP.GE.AND P0, PT, R81, 0xc, PT ;  /* 0x0000000c5100780c */ /* 0x000fe20003f06270 */
[----:B------:R-:W-:-:S12]  /*5dd0*/  BSSY B1, `(.L_x_12884) ;  /* 0x0000006000017945 */ /* 0x000fd80003800000 */
[----:B------:R-:W-:Y:S05]  /*5de0*/  @!P0 BRA `(.L_x_12885) ;  /* 0x0000000000108947 */ /* 0x000fea0003800000 */
[----:B------:R-:W-:-:S03]  /*5df0*/  UMOV UR4, 0xffffffff ;  /* 0xffffffff00047882 */ /* 0x000fc60000000000 */
[----:B------:R-:W-:Y:S05]  /*5e00*/  BRA.DIV UR4, `(.L_x_12886) ;  /* 0x0000002204287947 */ /* 0x000fea000b800000 */
[----:B0-----:R0:W0:Y:S02]  /*5e10*/  SHFL.IDX PT, R112, R75, R68, R45 ;  /* 0x000000444b707389 */ /* 0x00102400000e002d */
.L_x_12990:
[----:B0-----:R-:W-:-:S07]  /*5e20*/  IMAD R77, R29, R112, R77 ;  /* 0x000000701d4d7224 */ /* 0x001fce00078e024d */
.L_x_12885:
[----:B------:R-:W-:Y:S05]  /*5e30*/  BSYNC B1 ;  /* 0x0000000000017941 */ /* 0x000fea0003800000 */
.L_x_12884:
[----:B------:R-:W-:Y:S01]  /*5e40*/  ISETP.GE.AND P0, PT, R81, 0xd, PT ;  /* 0x0000000d5100780c */ /* 0x000fe20003f06270 */
[----:B------:R-:W-:-:S12]  /*5e50*/  BSSY B1, `(.L_x_12887) ;  /* 0x0000006000017945 */ /* 0x000fd80003800000 */
[----:B------:R-:W-:Y:S05]  /*5e60*/  @!P0 BRA `(.L_x_12888) ;  /* 0x0000000000108947 */ /* 0x000fea0003800000 */
[----:B------:R-:W-:-:S03]  /*5e70*/  UMOV UR4, 0xffffffff ;  /* 0xffffffff00047882 */ /* 0x000fc60000000000 */
[----:B------:R-:W-:Y:S05]  /*5e80*/  BRA.DIV UR4, `(.L_x_12889) ;  /* 0x00000022042c7947 */ /* 0x000fea000b800000 */
[----:B0-----:R0:W0:Y:S02]  /*5e90*/  SHFL.IDX PT, R79, R75, R70, R45 ;  /* 0x000000464b4f7389 */ /* 0x00102400000e002d */
.L_x_12993:
[----:B0-----:R-:W-:-:S07]  /*5ea0*/  IMAD R77, R28, R79, R77 ;  /* 0x0000004f1c4d7224 */ /* 0x001fce00078e024d */
.L_x_12888:
[----:B------:R-:W-:Y:S05]  /*5eb0*/  BSYNC B1 ;  /* 0x0000000000017941 */ /* 0x000fea0003800000 */
.L_x_12887:
[----:B------:R-:W-:Y:S01]  /*5ec0*/  ISETP.GE.AND P0, PT, R81, 0xe, PT ;  /* 0x0000000e5100780c */ /* 0x000fe20003f06270 */
[----:B------:R-:W-:-:S12]  /*5ed0*/  BSSY B1, `(.L_x_12890) ;  /* 0x0000006000017945 */ /* 0x000fd80003800000 */
[----:B------:R-:W-:Y:S05]  /*5ee0*/  @!P0 BRA `(.L_x_12891) ;  /* 0x0000000000108947 */ /* 0x000fea0003800000 */
[----:B------:R-:W-:-:S03]  /*5ef0*/  UMOV UR4, 0xffffffff ;  /* 0xffffffff00047882 */ /* 0x000fc60000000000 */
[----:B------:R-:W-:Y:S05]  /*5f00*/  BRA.DIV UR4, `(.L_x_12892) ;  /* 0x00000022042c7947 */ /* 0x000fea000b800000 */
[----:B0-----:R0:W0:Y:S02]  /*5f10*/  SHFL.IDX PT, R112, R75, R72, R45 ;  /* 0x000000484b707389 */ /* 0x00102400000e002d */
.L_x_12996:
[----:B0-----:R-:W-:-:S07]  /*5f20*/  IMAD R77, R27, R112, R77 ;  /* 0x000000701b4d7224 */ /* 0x001fce00078e024d */
.L_x_12891:
[----:B------:R-:W-:Y:S05]  /*5f30*/  BSYNC B1 ;  /* 0x0000000000017941 */ /* 0x000fea0003800000 */
.L_x_12890:
[----:B------:R-:W-:Y:S01]  /*5f40*/  ISETP.GE.AND P0, PT, R81, 0xf, PT ;  /* 0x0000000f5100780c */ /* 0x000fe20003f06270 */
[----:B------:R-:W-:-:S12]  /*5f50*/  BSSY B1, `(.L_x_12893) ;  /* 0x0000006000017945 */ /* 0x000fd80003800000 */
[----:B------:R-:W-:Y:S05]  /*5f60*/  @!P0 BRA `(.L_x_12894) ;  /* 0x0000000000108947 */ /* 0x000fea0003800000 */
[----:B------:R-:W-:-:S03]  /*5f70*/  UMOV UR4, 0xffffffff ;  /* 0xffffffff00047882 */ /* 0x000fc60000000000 */
[----:B------:R-:W-:Y:S05]  /*5f80*/  BRA.DIV UR4, `(.L_x_12895) ;  /* 0x0000002204307947 */ /* 0x000fea000b800000 */
[----:B0-----:R0:W0:Y:S02]  /*5f90*/  SHFL.IDX PT, R79, R75, R74, R45 ;  /* 0x0000004a4b4f7389 */ /* 0x00102400000e002d */
.L_x_12999:
[----:B0-----:R-:W-:-:S07]  /*5fa0*/  IMAD R77, R26, R79, R77 ;  /* 0x0000004f1a4d7224 */ /* 0x001fce00078e024d */
.L_x_12894:
[----:B------:R-:W-:Y:S05]  /*5fb0*/  BSYNC B1 ;  /* 0x0000000000017941 */ /* 0x000fea0003800000 */
.L_x_12893:
[----:B------:R-:W-:Y:S01]  /*5fc0*/  ISETP.GE.AND P0, PT, R81, 0x10, PT ;  /* 0x000000105100780c */ /* 0x000fe20003f06270 */
[----:B------:R-:W-:-:S12]  /*5fd0*/  BSSY B1, `(.L_x_12896) ;  /* 0x0000006000017945 */ /* 0x000fd80003800000 */
[----:B------:R-:W-:Y:S05]  /*5fe0*/  @!P0 BRA `(.L_x_12897) ;  /* 0x0000000000108947 */ /* 0x000fea0003800000 */
[----:B------:R-:W-:-:S03]  /*5ff0*/  UMOV UR4, 0xffffffff ;  /* 0xffffffff00047882 */ /* 0x000fc60000000000 */
[----:B------:R-:W-:Y:S05]  /*6000*/  BRA.DIV UR4, `(.L_x_12898) ;  /* 0x0000002204307947 */ /* 0x000fea000b800000 */
[----:B0-----:R0:W0:Y:S02]  /*6010*/  SHFL.IDX PT, R112, R75, R76, R45 ;  /* 0x0000004c4b707389 */ /* 0x00102400000e002d */
.L_x_13002:
[----:B0-----:R-:W-:-:S07]  /*6020*/  IMAD R77, R25, R112, R77 ;  /* 0x00000070194d7224 */ /* 0x001fce00078e024d */
.L_x_12897:
[----:B------:R-:W-:Y:S05]  /*6030*/  BSYNC B1 ;  /* 0x0000000000017941 */ /* 0x000fea0003800000 */
.L_x_12896:
[----:B------:R-:W-:Y:S01]  /*6040*/  ISETP.GE.AND P0, PT, R81, 0x11, PT ;  /* 0x000000115100780c */ /* 0x000fe20003f06270 */
[----:B------:R-:W-:-:S12]  /*6050*/  BSSY B1, `(.L_x_12899) ;  /* 0x0000006000017945 */ /* 0x000fd80003800000 */
[----:B------:R-:W-:Y:S05]  /*6060*/  @!P0 BRA `(.L_x_12900) ;  /* 0x0000000000108947 */ /* 0x000fea0003800000 */
[----:B------:R-:W-:-:S03]  /*6070*/  UMOV UR4, 0xffffffff ;  /* 0xffffffff00047882 */ /* 0x000fc60000000000 */
[----:B------:R-:W-:Y:S05]  /*6080*/  BRA.DIV UR4, `(.L_x_12901) ;  /* 0x0000002204347947 */ /* 0x000fea000b800000 */
[----:B0-----:R0:W0:Y:S02]  /*6090*/  SHFL.IDX PT, R79, R75, R78, R45 ;  /* 0x0000004e4b4f7389 */ /* 0x00102400000e002d */
.L_x_13005:
[----:B0-----:R-:W-:-:S07]  /*60a0*/  IMAD R77, R24, R79, R77 ;  /* 0x0000004f184d7224 */ /* 0x001fce00078e024d */
.L_x_12900:
[----:B------:R-:W-:Y:S05]  /*60b0*/  BSYNC B1 ;  /* 0x0000000000017941 */ /* 0x000fea0003800000 */
.L_x_12899:
[----:B------:R-:W-:Y:S01]  /*60c0*/  ISETP.GE.AND P0, PT, R81, 0x12, PT ;  /* 0x000000125100780c */ /* 0x000fe20003f06270 */
[----:B------:R-:W-:-:S12]  /*60d0*/  BSSY B1, `(.L_x_12902) ;  /* 0x0000006000017945 */ /* 0x000fd80003800000 */
[----:B------:R-:W-:Y:S05]  /*60e0*/  @!P0 BRA `(.L_x_12903) ;  /* 0x0000000000108947 */ /* 0x000fea0003800000 */
[----:B------:R-:W-:-:S03]  /*60f0*/  UMOV UR4, 0xffffffff ;  /* 0xffffffff00047882 */ /* 0x000fc60000000000 */
[----:B------:R-:W-:Y:S05]  /*6100*/  BRA.DIV UR4, `(.L_x_12904) ;  /* 0x0000002204347947 */ /* 0x000fea000b800000 */
[----:B0-----:R0:W0:Y:S02]  /*6110*/  SHFL.IDX PT, R112, R75, R80, R45 ;  /* 0x000000504b707389 */ /* 0x00102400000e002d */
.L_x_13008:
[----:B0-----:R-:W-:-:S07]  /*6120*/  IMAD R77, R23, R112, R77 ;  /* 0x00000070174d7224 */ /* 0x001fce00078e024d */
.L_x_12903:
[----:B------:R-:W-:Y:S05]  /*6130*/  BSYNC B1 ;  /* 0x0000000000017941 */ /* 0x000fea0003800000 */
.L_x_12902:
[----:B------:R-:W-:Y:S01]  /*6140*/  ISETP.GE.AND P0, PT, R81, 0x13, PT ;  /* 0x000000135100780c */ /* 0x000fe20003f06270 */
[----:B------:R-:W-:-:S12]  /*6150*/  BSSY B1, `(.L_x_12905) ;  /* 0x0000006000017945 */ /* 0x000fd80003800000 */
[----:B------:R-:W-:Y:S05]  /*6160*/  @!P0 BRA `(.L_x_12906) ;  /* 0x0000000000108947 */ /* 0x000fea0003800000 */
[----:B------:R-:W-:-:S03]  /*6170*/  UMOV UR4, 0xffffffff ;  /* 0xffffffff00047882 */ /* 0x000fc60000000000 */
[----:B------:R-:W-:Y:S05]  /*6180*/  BRA.DIV UR4, `(.L_x_12907) ;  /* 0x0000002204387947 */ /* 0x000fea000b800000 */
[----:B0-----:R0:W0:Y:S02]  /*6190*/  SHFL.IDX PT, R79, R75, R82, R45 ;  /* 0x000000524b4f7389 */ /* 0x00102400000e002d */
.L_x_13011:
[----:B0-----:R-:W-:-:S07]  /*61a0*/  IMAD R77, R22, R79, R77 ;  /* 0x0000004f164d7224 */ /* 0x001fce00078e024d */
.L_x_12906:
[----:B------:R-:W-:Y:S05]  /*61b0*/  BSYNC B1 ;  /* 0x0000000000017941 */ /* 0x000fea0003800000 */
.L_x_12905:
[----:B------:R-:W-:Y:S01]  /*61c0*/  ISETP.GE.AND P0, PT, R81, 0x14, PT ;  /* 0x000000145100780c */ /* 0x000fe20003f06270 */
[----:B------:R-:W-:-:S12]  /*61d0*/  BSSY B1, `(.L_x_12908) ;  /* 0x0000006000017945 */ /* 0x000fd80003800000 */
[----:B------:R-:W-:Y:S05]  /*61e0*/  @!P0 BRA `(.L_x_12909) ;  /* 0x0000000000108947 */ /* 0x000fea0003800000 */
[----:B------:R-:W-:-:S03]  /*61f0*/  UMOV UR4, 0xffffffff ;  /* 0xffffffff00047882 */ /* 0x000fc60000000000 */
[----:B------:R-:W-:Y:S05]  /*6200*/  BRA.DIV UR4, `(.L_x_12910) ;  /* 0x0000002204387947 */ /* 0x000fea000b800000 */
[----:B0-----:R0:W0:Y:S02]  /*6210*/  SHFL.IDX PT, R112, R75, R84, R45 ;  /* 0x000000544b707389 */ /* 0x00102400000e002d */
.L_x_13014:
[----:B0-----:R-:W-:-:S07]  /*6220*/  IMAD R77, R21, R112, R77 ;  /* 0x00000070154d7224 */ /* 0x001fce00078e024d */
.L_x_12909:
[----:B------:R-:W-:Y:S05]  /*6230*/  BSYNC B1 ;  /* 0x0000000000017941 */ /* 0x000fea0003800000 */
.L_x_12908:
[----:B------:R-:W-:Y:S01]  /*6240*/  ISETP.GE.AND P0, PT, R81, 0x15, PT ;  /* 0x000000155100780c */ /* 0x000fe20003f06270 */
[----:B------:R-:W-:-:S12]  /*6250*/  BSSY B1, `(.L_x_12911) ;  /* 0x0000006000017945 */ /* 0x000fd80003800000 */
[----:B------:R-:W-:Y:S05]  /*6260*/  @!P0 BRA `(.L_x_12912) ;  /* 0x0000000000108947 */ /* 0x000fea0003800000 */
[----:B------:R-:W-:-:S03]  /*6270*/  UMOV UR4, 0xffffffff ;  /* 0xffffffff00047882 */ /* 0x000fc60000000000 */
[----:B------:R-:W-:Y:S05]  /*6280*/  BRA.DIV UR4, `(.L_x_12913) ;  /* 0x00000022043c7947 */ /* 0x000fea000b800000 */
[----:B0-----:R0:W0:Y:S02]  /*6290*/  SHFL.IDX PT, R79, R75, R86, R45 ;  /* 0x000000564b4f7389 */ /* 0x00102400000e002d */
.L_x_13017:
[----:B0-----:R-:W-:-:S07]  /*62a0*/  IMAD R77, R20, R79, R77 ;  /* 0x0000004f144d7224 */ /* 0x001fce00078e024d */
.L_x_12912:
[----:B------:R-:W-:Y:S05]  /*62b0*/  BSYNC B1 ;  /* 0x0000000000017941 */ /* 0x000fea0003800000 */
.L_x_12911:
[----:B------:R-:W-:Y:S01]  /*62c0*/  ISETP.GE.AND P0, PT, R81, 0x16, PT ;  /* 0x000000165100780c */ /* 0x000fe20003f06270 */
[----:B------:R-:W-:-:S12]  /*62d0*/  BSSY B1, `(.L_x_12914) ;  /* 0x0000006000017945 */ /* 0x000fd80003800000 */
[----:B------:R-:W-:Y:S05]  /*62e0*/  @!P0 BRA `(.L_x_12915) ;  /* 0x0000000000108947 */ /* 0x000fea0003800000 */
[----:B------:R-:W-:-:S03]  /*62f0*/  UMOV UR4, 0xffffffff ;  /* 0xffffffff00047882 */ /* 0x000fc60000000000 */
[----:B------:R-:W-:Y:S05]  /*6300*/  BRA.DIV UR4, `(.L_x_12916) ;  /* 0x00000022043c7947 */ /* 0x000fea000b800000 */
[----:B0-----:R0:W0:Y:S02]  /*6310*/  SHFL.IDX PT, R112, R75, R88, R45 ;  /* 0x000000584b707389 */ /* 0x00102400000e002d */
.L_x_13020:
[----:B0-----:R-:W-:-:S07]  /*6320*/  IMAD R77, R19, R112, R77 ;  /* 0x00000070134d7224 */ /* 0x001fce00078e024d */
.L_x_12915:
[----:B------:R-:W-:Y:S05]  /*6330*/  BSYNC B1 ;  /* 0x0000000000017941 */ /* 0x000fea0003800000 */
.L_x_12914:
[----:B------:R-:W-:Y:S01]  /*6340*/  ISETP.GE.AND P0, PT, R81, 0x17, PT ;  /* 0x000000175100780c */ /* 0x000fe20003f06270 */
[----:B------:R-:W-:-:S12]  /*6350*/  BSSY B1, `(.L_x_12917) ;  /* 0x0000006000017945 */ /* 0x000fd80003800000 */
[----:B------:R-:W-:Y:S05]  /*6360*/  @!P0 BRA `(.L_x_12918) ;  /* 0x0000000000108947 */ /* 0x000fea0003800000 */
[----:B------:R-:W-:-:S03]  /*6370*/  UMOV UR4, 0xffffffff ;  /* 0xffffffff00047882 */ /* 0x000fc60000000000 */
[----:B------:R-:W-:Y:S05]  /*6380*/  BRA.DIV UR4, `(.L_x_12919) ;  /* 0x0000002204407947 */ /* 0x000fea000b800000 */
[----:B0-----:R0:W0:Y:S02]  /*6390*/  SHFL.IDX PT, R79, R75, R90, R45 ;  /* 0x0000005a4b4f7389 */ /* 0x00102400000e002d */
.L_x_13023:
[----:B0-----:R-:W-:-:S07]  /*63a0*/  IMAD R77, R18, R79, R77 ;  /* 0x0000004f124d7224 */ /* 0x001fce00078e024d */
.L_x_12918:
[----:B------:R-:W-:Y:S05]  /*63b0*/  BSYNC B1 ;  /* 0x0000000000017941 */ /* 0x000fea0003800000 */
.L_x_12917:
[----:B------:R-:W-:Y:S01]  /*63c0*/  ISETP.GE.AND P0, PT, R81, 0x18, PT ;  /* 0x000000185100780c */ /* 0x000fe20003f06270 */
[----:B------:R-:W-:-:S12]  /*63d0*/  BSSY B1, `(.L_x_12920) ;  /* 0x0000006000017945 */ /* 0x000fd80003800000 */
[----:B------:R-:W-:Y:S05]  /*63e0*/  @!P0 BRA `(.L_x_12921) ;  /* 0x0000000000108947 */ /* 0x000fea0003800000 */
[----:B------:R-:W-:-:S03]  /*63f0*/  UMOV UR4, 0xffffffff ;  /* 0xffffffff00047882 */ /* 0x000fc60000000000 */
[----:B------:R-:W-:Y:S05]  /*6400*/  BRA.DIV UR4, `(.L_x_12922) ;  /* 0x0000002204407947 */ /* 0x000fea000b800000 */
[----:B0-----:R0:W0:Y:S02]  /*6410*/  SHFL.IDX PT, R112, R75, R92, R45 ;  /* 0x0000005c4b707389 */ /* 0x00102400000e002d */
.L_x_13026:
[----:B0-----:R-:W-:-:S07]  /*6420*/  IMAD R77, R17, R112, R77 ;  /* 0x00000070114d7224 */ /* 0x001fce00078e024d */
.L_x_12921:
[----:B------:R-:W-:Y:S05]  /*6430*/  BSYNC B1 ;  /* 0x0000000000017941 */ /* 0x000fea0003800000 */
.L_x_12920:
[----:B------:R-:W-:Y:S01]  /*6440*/  ISETP.GE.AND P0, PT, R81, 0x19, PT ;  /* 0x000000195100780c */ /* 0x000fe20003f06270 */
[----:B------:R-:W-:-:S12]  /*6450*/  BSSY B1, `(.L_x_12923) ;  /* 0x0000006000017945 */ /* 0x000fd80003800000 */
[----:B------:R-:W-:Y:S05]  /*6460*/  @!P0 BRA `(.L_x_12924) ;  /* 0x0000000000108947 */ /* 0x000fea0003800000 */
[----:B------:R-:W-:-:S03]  /*6470*/  UMOV UR4, 0xffffffff ;  /* 0xffffffff00047882 */ /* 0x000fc60000000000 */
[----:B------:R-:W-:Y:S05]  /*6480*/  BRA.DIV UR4, `(.L_x_12925) ;  /* 0x0000002204447947 */ /* 0x000fea000b800000 */
[----:B0-----:R0:W0:Y:S02]  /*6490*/  SHFL.IDX PT, R79, R75, R94, R45 ;  /* 0x0000005e4b4f7389 */ /* 0x00102400000e002d */
.L_x_13029:
[----:B0-----:R-:W-:-:S07]  /*64a0*/  IMAD R77, R16, R79, R77 ;  /* 0x0000004f104d7224 */ /* 0x001fce00078e024d */
.L_x_12924:
[----:B------:R-:W-:Y:S05]  /*64b0*/  BSYNC B1 ;  /* 0x0000000000017941 */ /* 0x000fea0003800000 */
.L_x_12923:
[----:B------:R-:W-:Y:S01]  /*64c0*/  ISETP.GE.AND P0, PT, R81, 0x1a, PT ;  /* 0x0000001a5100780c */ /* 0x000fe20003f06270 */
[----:B------:R-:W-:-:S12]  /*64d0*/  BSSY B1, `(.L_x_12926) ;  /* 0x0000006000017945 */ /* 0x000fd80003800000 */
[----:B------:R-:W-:Y:S05]  /*64e0*/  @!P0 BRA `(.L_x_12927) ;  /* 0x0000000000108947 */ /* 0x000fea0003800000 */
[----:B------:R-:W-:-:S03]  /*64f0*/  UMOV UR4, 0xffffffff ;  /* 0xffffffff00047882 */ /* 0x000fc60000000000 */
[----:B------:R-:W-:Y:S05]  /*6500*/  BRA.DIV UR4, `(.L_x_12928) ;  /* 0x0000002204447947 */ /* 0x000fea000b800000 */
[----:B0-----:R0:W0:Y:S02]  /*6510*/  SHFL.IDX PT, R112, R75, R96, R45 ;  /* 0x000000604b707389 */ /* 0x00102400000e002d */
.L_x_13032:
[----:B0-----:R-:W-:-:S07]  /*6520*/  IMAD R77, R15, R112, R77 ;  /* 0x000000700f4d7224 */ /* 0x001fce00078e024d */
.L_x_12927:
[----:B------:R-:W-:Y:S05]  /*6530*/  BSYNC B1 ;  /* 0x0000000000017941 */ /* 0x000fea0003800000 */
.L_x_12926:
[----:B------:R-:W-:Y:S01]  /*6540*/  ISETP.GE.AND P0, PT, R81, 0x1b, PT ;  /* 0x0000001b5100780c */ /* 0x000fe20003f06270 */
[----:B------:R-:W-:-:S12]  /*6550*/  BSSY B1, `(.L_x_12929) ;  /* 0x0000006000017945 */ /* 0x000fd80003800000 */
[----:B------:R-:W-:Y:S05]  /*6560*/  @!P0 BRA `(.L_x_12930) ;  /* 0x0000000000108947 */ /* 0x000fea0003800000 */
[----:B------:R-:W-:-:S03]  /*6570*/  UMOV UR4, 0xffffffff ;  /* 0xffffffff00047882 */ /* 0x000fc60000000000 */
[----:B------:R-:W-:Y:S05]  /*6580*/  BRA.DIV UR4, `(.L_x_12931) ;  /* 0x0000002204487947 */ /* 0x000fea000b800000 */
[----:B0-----:R0:W0:Y:S02]  /*6590*/  SHFL.IDX PT, R79, R75, R98, R45 ;  /* 0x000000624b4f7389 */ /* 0x00102400000e002d */
.L_x_13035:
[----:B0-----:R-:W-:-:S07]  /*65a0*/  IMAD R77, R14, R79, R77 ;  /* 0x0000004f0e4d7224 */ /* 0x001fce00078e024d */
.L_x_12930:
[----:B------:R-:W-:Y:S05]  /*65b0*/  BSYNC B1 ;  /* 0x0000000000017941 */ /* 0x000fea0003800000 */
.L_x_12929:
[----:B------:R-:W-:Y:S01]  /*65c0*/  ISETP.GE.AND P0, PT, R81, 0x1c, PT ;  /* 0x0000001c5100780c */ /* 0x000fe20003f06270 */
[----:B------:R-:W-:-:S12]  /*65d0*/  BSSY B1, `(.L_x_12932) ;  /* 0x0000006000017945 */ /* 0x000fd80003800000 */
[----:B------:R-:W-:Y:S05]  /*65e0*/  @!P0 BRA `(.L_x_12933) ;  /* 0x0000000000108947 */ /* 0x000fea0003800000 */
[----:B------:R-:W-:-:S03]  /*65f0*/  UMOV UR4, 0xffffffff ;  /* 0xffffffff00047882 */ /* 0x000fc60000000000 */
[----:B------:R-:W-:Y:S05]  /*6600*/  BRA.DIV UR4, `(.L_x_12934) ;  /* 0x0000002204487947 */ /* 0x000fea000b800000 */
[----:B0-----:R0:W0:Y:S02]  /*6610*/  SHFL.IDX PT, R112, R75, R100, R45 ;  /* 0x000000644b707389 */ /* 0x00102400000e002d */
.L_x_13038:
[----:B0-----:R-:W-:-:S07]  /*6620*/  IMAD R77, R13, R112, R77 ;  /* 0x000000700d4d7224 */ /* 0x001fce00078e024d */
.L_x_12933:
[----:B------:R-:W-:Y:S05]  /*6630*/  BSYNC B1 ;  /* 0x0000000000017941 */ /* 0x000fea0003800000 */
.L_x_12932:
[----:B------:R-:W-:Y:S01]  /*6640*/  ISETP.GE.AND P0, PT, R81, 0x1d, PT ;  /* 0x0000001d5100780c */ /* 0x000fe20003f06270 */
[----:B------:R-:W-:-:S12]  /*6650*/  BSSY B1, `(.L_x_12935) ;  /* 0x0000006000017945 */ /* 0x000fd80003800000 */
[----:B------:R-:W-:Y:S05]  /*6660*/  @!P0 BRA `(.L_x_12936) ;  /* 0x0000000000108947 */ /* 0x000fea0003800000 */
[----:B------:R-:W-:-:S03]  /*6670*/  UMOV UR4, 0xffffffff ;  /* 0xffffffff00047882 */ /* 0x000fc60000000000 */
[----:B------:R-:W-:Y:S05]  /*6680*/  BRA.DIV UR4, `(.L_x_12937) ;  /* 0x00000022044c7947 */ /* 0x000fea000b800000 */
[----:B0-----:R0:W0:Y:S02]  /*6690*/  SHFL.IDX PT, R79, R75, R102, R45 ;  /* 0x000000664b4f7389 */ /* 0x00102400000e002d */
.L_x_13041:
[----:B0-----:R-:W-:-:S07]  /*66a0*/  IMAD R77, R12, R79, R77 ;  /* 0x0000004f0c4d7224 */ /* 0x001fce00078e024d */
.L_x_12936:
[----:B------:R-:W-:Y:S05]  /*66b0*/  BSYNC B1 ;  /* 0x0000000000017941 */ /* 0x000fea0003800000 */
.L_x_12935:
[----:B------:R-:W-:Y:S01]  /*66c0*/  ISETP.GE.AND P0, PT, R81, 0x1e, PT ;  /* 0x0000001e5100780c */ /* 0x000fe20003f06270 */
[----:B------:R-:W-:-:S12]  /*66d0*/  BSSY B1, `(.L_x_12938) ;  /* 0x0000006000017945 */ /* 0x000fd80003800000 */
[----:B------:R-:W-:Y:S05]  /*66e0*/  @!P0 BRA `(.L_x_12939) ;  /* 0x0000000000108947 */ /* 0x000fea0003800000 */
[----:B------:R-:W-:-:S03]  /*66f0*/  UMOV UR4, 0xffffffff ;  /* 0xffffffff00047882 */ /* 0x000fc60000000000 */
[----:B------:R-:W-:Y:S05]  /*6700*/  BRA.DIV UR4, `(.L_x_12940) ;  /* 0x00000022044c7947 */ /* 0x000fea000b800000 */
[----:B0-----:R0:W0:Y:S02]  /*6710*/  SHFL.IDX PT, R112, R75, R104, R45 ;  /* 0x000000684b707389 */ /* 0x00102400000e002d */
.L_x_13044:
[----:B0-----:R-:W-:-:S07]  /*6720*/  IMAD R77, R11, R112, R77 ;  /* 0x000000700b4d7224 */ /* 0x001fce00078e024d */
.L_x_12939:
[----:B------:R-:W-:Y:S05]  /*6730*/  BSYNC B1 ;  /* 0x0000000000017941 */ /* 0x000fea0003800000 */
.L_x_12938:
[----:B------:R-:W-:Y:S01]  /*6740*/  ISETP.GE.AND P0, PT, R81, 0x1f, PT ;  /* 0x0000001f5100780c */ /* 0x000fe20003f06270 */
[----:B------:R-:W-:-:S12]  /*6750*/  BSSY B1, `(.L_x_12941) ;  /* 0x0000006000017945 */ /* 0x000fd80003800000 */
[----:B------:R-:W-:Y:S05]  /*6760*/  @!P0 BRA `(.L_x_12942) ;  /* 0x0000000000108947 */ /* 0x000fea0003800000 */
[----:B------:R-:W-:-:S03]  /*6770*/  UMOV UR4, 0xffffffff ;  /* 0xffffffff00047882 */ /* 0x000fc60000000000 */
[----:B------:R-:W-:Y:S05]  /*6780*/  BRA.DIV UR4, `(.L_x_12943) ;  /* 0x0000002204507947 */ /* 0x000fea000b800000 */
[----:B0-----:R0:W0:Y:S02]  /*6790*/  SHFL.IDX PT, R79, R75, R106, R45 ;  /* 0x0000006a4b4f7389 */ /* 0x00102400000e002d */
.L_x_13047:
[----:B0-----:R-:W-:-:S07]  /*67a0*/  IMAD R77, R10, R79, R77 ;  /* 0x0000004f0a4d7224 */ /* 0x001fce00078e024d */
.L_x_12942:
[----:B------:R-:W-:Y:S05]  /*67b0*/  BSYNC B1 ;  /* 0x0000000000017941 */ /* 0x000fea0003800000 */
.L_x_12941:
[----:B------:R-:W-:Y:S01]  /*67c0*/  ISETP.GE.AND P0, PT, R81, 0x20, PT ;  /* 0x000000205100780c */ /* 0x000fe20003f06270 */
[----:B------:R-:W-:-:S12]  /*67d0*/  BSSY B1, `(.L_x_12944) ;  /* 0x0000006000017945 */ /* 0x000fd80003800000 */
[----:B------:R-:W-:Y:S05]  /*67e0*/  @!P0 BRA `(.L_x_12945) ;  /* 0x0000000000108947 */ /* 0x000fea0003800000 */
[----:B------:R-:W-:-:S03]  /*67f0*/  UMOV UR4, 0xffffffff ;  /* 0xffffffff00047882 */ /* 0x000fc60000000000 */
[----:B------:R-:W-:Y:S05]  /*6800*/  BRA.DIV UR4, `(.L_x_12946) ;  /* 0x0000002204507947 */ /* 0x000fea000b800000 */
[----:B0-----:R0:W0:Y:S02]  /*6810*/  SHFL.IDX PT, R75, R75, R46, R45 ;  /* 0x0000002e4b4b7389 */ /* 0x00102400000e002d */
.L_x_13050:
[----:B0-----:R-:W-:-:S07]  /*6820*/  IMAD R77, R8, R75, R77 ;  /* 0x0000004b084d7224 */ /* 0x001fce00078e024d */
.L_x_12945:
[----:B------:R-:W-:Y:S05]  /*6830*/  BSYNC B1 ;  /* 0x0000000000017941 */ /* 0x000fea0003800000 */
.L_x_12944:
        /* <DEDUP_REMOVED lines=9> */
.L_x_12850:
[----:B------:R-:W-:Y:S05]  /*68d0*/  BSYNC B0 ;  /* 0x0000000000007941 */ /* 0x000fea0003800000 */
.L_x_12849:
[----:B------:R-:W-:Y:S01]  /*68e0*/  HFMA2 R110, -RZ, RZ, 0, 1.9073486328125e-06 ;  /* 0x00000020ff6e7431 */ /* 0x000fe200000001ff */
[----:B------:R-:W-:Y:S01]  /*68f0*/  PLOP3.LUT P0, PT, PT, PT, PT, 0x8, 0x80 ;  /* 0x000000000080781c */ /* 0x000fe20003f0e170 */
[----:B------:R-:W-:-:S12]  /*6900*/  @P1 BRA `(.L_x_12948) ;  /* 0xffffffd400b01947 */ /* 0x000fd8000383ffff */
.L_x_12772:
        /* <DEDUP_REMOVED lines=123> */
.L_x_12952:
[----:B------:R-:W-:Y:S05]  /*70c0*/  BSYNC.RECONVERGENT B1 ;  /* 0x0000000000017941 */ /* 0x000fea0003800200 */
.L_x_12951:
        /* <DEDUP_REMOVED lines=13> */
.L_x_12953:
        /* <DEDUP_REMOVED lines=109> */
.L_x_12950:
[----:B------:R-:W-:Y:S05]  /*7870*/  BSYNC.RECONVERGENT B0 ;  /* 0x0000000000007941 */ /* 0x000fea0003800200 */
.L_x_12949:
[C---:B------:R-:W-:Y:S01]  /*7880*/  IMAD.SHL.U32 R46, R6.reuse, 0x8, RZ ;  /* 0x00000008062e7824 */ /* 0x040fe200078e00ff */
[----:B------:R-:W-:-:S04]  /*7890*/  IADD3 R47, PT, PT, R6, R47, RZ ;  /* 0x0000002f062f7210 */ /* 0x000fc80007ffe0ff */
[----:B------:R-:W-:-:S13]  /*78a0*/  ISETP.GE.U32.AND P0, PT, R47, R46, PT ;  /* 0x0000002e2f00720c */ /* 0x000fda0003f06070 */
[----:B------:R-:W-:Y:S05]  /*78b0*/  @!P0 BRA `(.L_x_12954) ;  /* 0xffffff90003c8947 */ /* 0x000fea000383ffff */
[----:B------:R-:W-:Y:S05]  /*78c0*/  EXIT ;  /* 0x000000000000794d */ /* 0x000fea0003800000 */
.L_x_12853:
[----:B------:R-:W-:Y:S01]  /*78d0*/  BSSY B2, `(.L_x_12955) ;  /* 0x0000006000027945 */ /* 0x000fe20003800000 */
[----:B------:R-:W-:Y:S02]  /*78e0*/  IMAD.MOV.U32 R112, RZ, RZ, R108 ;  /* 0x000000ffff707224 */ /* 0x000fe400078e006c */
[----:B------:R-:W-:-:S07]  /*78f0*/  IMAD.MOV.U32 R79, RZ, RZ, -0x1 ;  /* 0xffffffffff4f7424 */ /* 0x000fce00078e00ff */
[----:B01234-:R-:W-:Y:S05]  /*7900*/  WARPSYNC.COLLECTIVE R79, `(.L_x_12956) ;  /* 0x000000004f087348 */ /* 0x01ffea0003c00000 */
[----:B0-----:R0:W0:Y:S02]  /*7910*/  SHFL.IDX P0, R79, R75, R112, R45 ;  /* 0x000000704b4f7389 */ /* 0x001024000000002d */
[----:B01234-:R-:W-:Y:S05]  /*7920*/  ENDCOLLECTIVE ;  /* 0x000000000000791b */ /* 0x01ffea0003800000 */
.L_x_12956:
[----:B------:R-:W-:Y:S05]  /*7930*/  BSYNC B2 ;  /* 0x0000000000027941 */ /* 0x000fea0003800000 */
.L_x_12955:
[----:B------:R-:W-:Y:S01]  /*7940*/  IMAD.MOV.U32 R77, RZ, RZ, R79 ;  /* 0x000000ffff4d7224 */ /* 0x000fe200078e004f */
[----:B------:R-:W-:Y:S06]  /*7950*/  BRA `(.L_x_12957) ;  /* 0xffffffdc00e07947 */ /* 0x000fec000383ffff */
.L_x_12856:
[----:B------:R-:W-:Y:S01]  /*7960*/  BSSY B2, `(.L_x_12958) ;  /* 0x0000006000027945 */ /* 0x000fe20003800000 */
[----:B------:R-:W-:Y:S01]  /*7970*/  IMAD.MOV.U32 R112, RZ, RZ, R48 ;  /* 0x000000ffff707224 */ /* 0x000fe200078e0030 */
[----:B------:R-:W-:-:S07]  /*7980*/  MOV R79, 0xffffffff ;  /* 0xffffffff004f7802 */ /* 0x000fce0000000f00 */
[----:B01234-:R-:W-:Y:S05]  /*7990*/  WARPSYNC.COLLECTIVE R79, `(.L_x_12959) ;  /* 0x000000004f087348 */ /* 0x01ffea0003c00000 */
[----:B0-----:R0:W0:Y:S02]  /*79a0*/  SHFL.IDX P0, R79, R75, R112, R45 ;  /* 0x000000704b4f7389 */ /* 0x001024000000002d */
[----:B01234-:R-:W-:Y:S05]  /*79b0*/  ENDCOLLECTIVE ;  /* 0x000000000000791b */ /* 0x01ffea0003800000 */
.L_x_12959:
[----:B------:R-:W-:Y:S05]  /*79c0*/  BSYNC B2 ;  /* 0x0000000000027941 */ /* 0x000fea0003800000 */
.L_x_12958:
[----:B------:R-:W-:Y:S01]  /*79d0*/  IMAD.MOV.U32 R112, RZ, RZ, R79 ;  /* 0x000000ffff707224 */ /* 0x000fe200078e004f */
[----:B------:R-:W-:Y:S06]  /*79e0*/  BRA `(.L_x_12960) ;  /* 0xffffffdc00d87947 */ /* 0x000fec000383ffff */
.L_x_12859:
[----:B------:R-:W-:Y:S01]  /*79f0*/  BSSY B2, `(.L_x_12961) ;  /* 0x0000006000027945 */ /* 0x000fe20003800000 */
[----:B------:R-:W-:Y:S02]  /*7a00*/  IMAD.MOV.U32 R112, RZ, RZ, R50 ;  /* 0x000000ffff707224 */ /* 0x000fe400078e0032 */
[----:B------:R-:W-:-:S07]  /*7a10*/  IMAD.MOV.U32 R79, RZ, RZ, -0x1 ;  /* 0xffffffffff4f7424 */ /* 0x000fce00078e00ff */
[----:B01234-:R-:W-:Y:S05]  /*7a20*/  WARPSYNC.COLLECTIVE R79, `(.L_x_12962) ;  /* 0x000000004f087348 */ /* 0x01ffea0003c00000 */
[----:B0-----:R0:W0:Y:S02]  /*7a30*/  SHFL.IDX P0, R79, R75, R112, R45 ;  /* 0x000000704b4f7389 */ /* 0x001024000000002d */
[----:B01234-:R-:W-:Y:S05]  /*7a40*/  ENDCOLLECTIVE ;  /* 0x000000000000791b */ /* 0x01ffea0003800000 */
.L_x_12962:
[----:B------:R-:W-:Y:S05]  /*7a50*/  BSYNC B2 ;  /* 0x0000000000027941 */ /* 0x000fea0003800000 */
.L_x_12961:
[----:B------:R-:W-:Y:S05]  /*7a60*/  BRA `(.L_x_12963) ;  /* 0xffffffdc00d47947 */ /* 0x000fea000383ffff */
.L_x_12862:
[----:B------:R-:W-:Y:S01]  /*7a70*/  BSSY B2, `(.L_x_12964) ;  /* 0x0000006000027945 */ /* 0x000fe20003800000 */
[----:B------:R-:W-:Y:S02]  /*7a80*/  IMAD.MOV.U32 R112, RZ, RZ, R52 ;  /* 0x000000ffff707224 */ /* 0x000fe400078e0034 */
[----:B------:R-:W-:-:S07]  /*7a90*/  IMAD.MOV.U32 R79, RZ, RZ, -0x1 ;  /* 0xffffffffff4f7424 */ /* 0x000fce00078e00ff */
[----:B01234-:R-:W-:Y:S05]  /*7aa0*/  WARPSYNC.COLLECTIVE R79, `(.L_x_12965) ;  /* 0x000000004f087348 */ /* 0x01ffea0003c00000 */
[----:B0-----:R0:W0:Y:S02]  /*7ab0*/  SHFL.IDX P0, R79, R75, R112, R45 ;  /* 0x000000704b4f7389 */ /* 0x001024000000002d */
[----:B01234-:R-:W-:Y:S05]  /*7ac0*/  ENDCOLLECTIVE ;  /* 0x000000000000791b */ /* 0x01ffea0003800000 */
.L_x_12965:
[----:B------:R-:W-:Y:S05]  /*7ad0*/  BSYNC B2 ;  /* 0x0000000000027941 */ /* 0x000fea0003800000 */
.L_x_12964:
[----:B------:R-:W-:Y:S01]  /*7ae0*/  MOV R112, R79 ;  /* 0x0000004f00707202 */ /* 0x000fe20000000f00 */
[----:B------:R-:W-:Y:S06]  /*7af0*/  BRA `(.L_x_12966) ;  /* 0xffffffdc00cc7947 */ /* 0x000fec000383ffff */
.L_x_12865:
[----:B------:R-:W-:Y:S01]  /*7b00*/  BSSY B2, `(.L_x_12967) ;  /* 0x0000006000027945 */ /* 0x000fe20003800000 */
[----:B------:R-:W-:Y:S02]  /*7b10*/  IMAD.MOV.U32 R112, RZ, RZ, R54 ;  /* 0x000000ffff707224 */ /* 0x000fe400078e0036 */
[----:B------:R-:W-:-:S07]  /*7b20*/  IMAD.MOV.U32 R79, RZ, RZ, -0x1 ;  /* 0xffffffffff4f7424 */ /* 0x000fce00078e00ff */
[----:B01234-:R-:W-:Y:S05]  /*7b30*/  WARPSYNC.COLLECTIVE R79, `(.L_x_12968) ;  /* 0x000000004f087348 */ /* 0x01ffea0003c00000 */
[----:B0-----:R0:W0:Y:S02]  /*7b40*/  SHFL.IDX P0, R79, R75, R112, R45 ;  /* 0x000000704b4f7389 */ /* 0x001024000000002d */
[----:B01234-:R-:W-:Y:S05]  /*7b50*/  ENDCOLLECTIVE ;  /* 0x000000000000791b */ /* 0x01ffea0003800000 */
.L_x_12968:
[----:B------:R-:W-:Y:S05]  /*7b60*/  BSYNC B2 ;  /* 0x0000000000027941 */ /* 0x000fea0003800000 */
.L_x_12967:
[----:B------:R-:W-:Y:S05]  /*7b70*/  BRA `(.L_x_12969) ;  /* 0xffffffdc00c87947 */ /* 0x000fea000383ffff */
.L_x_12868:
[----:B------:R-:W-:Y:S01]  /*7b80*/  BSSY B2, `(.L_x_12970) ;  /* 0x0000006000027945 */ /* 0x000fe20003800000 */
[----:B------:R-:W-:Y:S02]  /*7b90*/  IMAD.MOV.U32 R112, RZ, RZ, R56 ;  /* 0x000000ffff707224 */ /* 0x000fe400078e0038 */
[----:B------:R-:W-:-:S07]  /*7ba0*/  IMAD.MOV.U32 R79, RZ, RZ, -0x1 ;  /* 0xffffffffff4f7424 */ /* 0x000fce00078e00ff */
[----:B01234-:R-:W-:Y:S05]  /*7bb0*/  WARPSYNC.COLLECTIVE R79, `(.L_x_12971) ;  /* 0x000000004f087348 */ /* 0x01ffea0003c00000 */
[----:B0-----:R0:W0:Y:S02]  /*7bc0*/  SHFL.IDX P0, R79, R75, R112, R45 ;  /* 0x000000704b4f7389 */ /* 0x001024000000002d */
[----:B01234-:R-:W-:Y:S05]  /*7bd0*/  ENDCOLLECTIVE ;  /* 0x000000000000791b */ /* 0x01ffea0003800000 */
.L_x_12971:
[----:B------:R-:W-:Y:S05]  /*7be0*/  BSYNC B2 ;  /* 0x0000000000027941 */ /* 0x000fea0003800000 */
.L_x_12970:
[----:B------:R-:W-:Y:S01]  /*7bf0*/  IMAD.MOV.U32 R112, RZ, RZ, R79 ;  /* 0x000000ffff707224 */ /* 0x000fe200078e004f */
[----:B------:R-:W-:Y:S06]  /*7c00*/  BRA `(.L_x_12972) ;  /* 0xffffffdc00c47947 */ /* 0x000fec000383ffff */
.L_x_12871:
[----:B------:R-:W-:Y:S01]  /*7c10*/  BSSY B2, `(.L_x_12973) ;  /* 0x0000006000027945 */ /* 0x000fe20003800000 */
[----:B------:R-:W-:Y:S01]  /*7c20*/  MOV R112, R58 ;  /* 0x0000003a00707202 */ /* 0x000fe20000000f00 */
[----:B------:R-:W-:-:S07]  /*7c30*/  IMAD.MOV.U32 R79, RZ, RZ, -0x1 ;  /* 0xffffffffff4f7424 */ /* 0x000fce00078e00ff */
[----:B01234-:R-:W-:Y:S05]  /*7c40*/  WARPSYNC.COLLECTIVE R79, `(.L_x_12974) ;  /* 0x000000004f087348 */ /* 0x01ffea0003c00000 */
[----:B0-----:R0:W0:Y:S02]  /*7c50*/  SHFL.IDX P0, R79, R75, R112, R45 ;  /* 0x000000704b4f7389 */ /* 0x001024000000002d */
[----:B01234-:R-:W-:Y:S05]  /*7c60*/  ENDCOLLECTIVE ;  /* 0x000000000000791b */ /* 0x01ffea0003800000 */
.L_x_12974:
[----:B------:R-:W-:Y:S05]  /*7c70*/  BSYNC B2 ;  /* 0x0000000000027941 */ /* 0x000fea0003800000 */
.L_x_12973:
[----:B------:R-:W-:Y:S05]  /*7c80*/  BRA `(.L_x_12975) ;  /* 0xffffffdc00c47947 */ /* 0x000fea000383ffff */
.L_x_12874:
[----:B------:R-:W-:Y:S01]  /*7c90*/  BSSY B2, `(.L_x_12976) ;  /* 0x0000006000027945 */ /* 0x000fe20003800000 */
[----:B------:R-:W-:Y:S02]  /*7ca0*/  IMAD.MOV.U32 R112, RZ, RZ, R60 ;  /* 0x000000ffff707224 */ /* 0x000fe400078e003c */
[----:B------:R-:W-:-:S07]  /*7cb0*/  IMAD.MOV.U32 R79, RZ, RZ, -0x1 ;  /* 0xffffffffff4f7424 */ /* 0x000fce00078e00ff */
[----:B01234-:R-:W-:Y:S05]  /*7cc0*/  WARPSYNC.COLLECTIVE R79, `(.L_x_12977) ;  /* 0x000000004f087348 */ /* 0x01ffea0003c00000 */
[----:B0-----:R0:W0:Y:S02]  /*7cd0*/  SHFL.IDX P0, R79, R75, R112, R45 ;  /* 0x000000704b4f7389 */ /* 0x001024000000002d */
[----:B01234-:R-:W-:Y:S05]  /*7ce0*/  ENDCOLLECTIVE ;  /* 0x000000000000791b */ /* 0x01ffea0003800000 */
.L_x_12977:
[----:B------:R-:W-:Y:S05]  /*7cf0*/  BSYNC B2 ;  /* 0x0000000000027941 */ /* 0x000fea0003800000 */
.L_x_12976:
[----:B------:R-:W-:Y:S01]  /*7d00*/  IMAD.MOV.U32 R112, RZ, RZ, R79 ;  /* 0x000000ffff707224 */ /* 0x000fe200078e004f */
[----:B------:R-:W-:Y:S06]  /*7d10*/  BRA `(.L_x_12978) ;  /* 0xffffffdc00c07947 */ /* 0x000fec000383ffff */
.L_x_12877:
[----:B------:R-:W-:Y:S01]  /*7d20*/  BSSY B2, `(.L_x_12979) ;  /* 0x0000006000027945 */ /* 0x000fe20003800000 */
[----:B------:R-:W-:Y:S01]  /*7d30*/  IMAD.MOV.U32 R112, RZ, RZ, R62 ;  /* 0x000000ffff707224 */ /* 0x000fe200078e003e */
[----:B------:R-:W-:-:S07]  /*7d40*/  MOV R79, 0xffffffff ;  /* 0xffffffff004f7802 */ /* 0x000fce0000000f00 */
[----:B01234-:R-:W-:Y:S05]  /*7d50*/  WARPSYNC.COLLECTIVE R79, `(.L_x_12980) ;  /* 0x000000004f087348 */ /* 0x01ffea0003c00000 */
[----:B0-----:R0:W0:Y:S02]  /*7d60*/  SHFL.IDX P0, R79, R75, R112, R45 ;  /* 0x000000704b4f7389 */ /* 0x001024000000002d */
[----:B01234-:R-:W-:Y:S05]  /*7d70*/  ENDCOLLECTIVE ;  /* 0x000000000000791b */ /* 0x01ffea0003800000 */
.L_x_12980:
[----:B------:R-:W-:Y:S05]  /*7d80*/  BSYNC B2 ;  /* 0x0000000000027941 */ /* 0x000fea0003800000 */
.L_x_12979:
[----:B------:R-:W-:Y:S05]  /*7d90*/  BRA `(.L_x_12981) ;  /* 0xffffffdc00c07947 */ /* 0x000fea000383ffff */
.L_x_12880:
[----:B------:R-:W-:Y:S01]  /*7da0*/  BSSY B2, `(.L_x_12982) ;  /* 0x0000006000027945 */ /* 0x000fe20003800000 */
[----:B------:R-:W-:Y:S02]  /*7db0*/  IMAD.MOV.U32 R112, RZ, RZ, R64 ;  /* 0x000000ffff707224 */ /* 0x000fe400078e0040 */
[----:B------:R-:W-:-:S07]  /*7dc0*/  IMAD.MOV.U32 R79, RZ, RZ, -0x1 ;  /* 0xffffffffff4f7424 */ /* 0x000fce00078e00ff */
[----:B01234-:R-:W-:Y:S05]  /*7dd0*/  WARPSYNC.COLLECTIVE R79, `(.L_x_12983) ;  /* 0x000000004f087348 */ /* 0x01ffea0003c00000 */
[----:B0-----:R0:W0:Y:S02]  /*7de0*/  SHFL.IDX P0, R79, R75, R112, R45 ;  /* 0x000000704b4f7389 */ /* 0x001024000000002d */
[----:B01234-:R-:W-:Y:S05]  /*7df0*/  ENDCOLLECTIVE ;  /* 0x000000000000791b */ /* 0x01ffea0003800000 */
.L_x_12983:
[----:B------:R-:W-:Y:S05]  /*7e00*/  BSYNC B2 ;  /* 0x0000000000027941 */ /* 0x000fea0003800000 */
.L_x_12982:
[----:B------:R-:W-:Y:S01]  /*7e10*/  IMAD.MOV.U32 R112, RZ, RZ, R79 ;  /* 0x000000ffff707224 */ /* 0x000fe200078e004f */
[----:B------:R-:W-:Y:S06]  /*7e20*/  BRA `(.L_x_12984) ;  /* 0xffffffdc00bc7947 */ /* 0x000fec000383ffff */
.L_x_12883:
[----:B------:R-:W-:Y:S01]  /*7e30*/  BSSY B2, `(.L_x_12985) ;  /* 0x0000006000027945 */ /* 0x000fe20003800000 */
[----:B------:R-:W-:Y:S02]  /*7e40*/  IMAD.MOV.U32 R112, RZ, RZ, R66 ;  /* 0x000000ffff707224 */ /* 0x000fe400078e0042 */
[----:B------:R-:W-:-:S07]  /*7e50*/  IMAD.MOV.U32 R79, RZ, RZ, -0x1 ;  /* 0xffffffffff4f7424 */ /* 0x000fce00078e00ff */
[----:B01234-:R-:W-:Y:S05]  /*7e60*/  WARPSYNC.COLLECTIVE R79, `(.L_x_12986) ;  /* 0x000000004f087348 */ /* 0x01ffea0003c00000 */
[----:B0-----:R0:W0:Y:S02]  /*7e70*/  SHFL.IDX P0, R79, R75, R112, R45 ;  /* 0x000000704b4f7389 */ /* 0x001024000000002d */
[----:B01234-:R-:W-:Y:S05]  /*7e80*/  ENDCOLLECTIVE ;  /* 0x000000000000791b */ /* 0x01ffea0003800000 */
.L_x_12986:
[----:B------:R-:W-:Y:S05]  /*7e90*/  BSYNC B2 ;  /* 0x0000000000027941 */ /* 0x000fea0003800000 */
.L_x_12985:
[----:B------:R-:W-:Y:S05]  /*7ea0*/  BRA `(.L_x_12987) ;  /* 0xffffffdc00bc7947 */ /* 0x000fea000383ffff */
.L_x_12886:
[----:B------:R-:W-:Y:S01]  /*7eb0*/  BSSY B2, `(.L_x_12988) ;  /* 0x0000006000027945 */ /* 0x000fe20003800000 */
[----:B------:R-:W-:Y:S01]  /*7ec0*/  MOV R112, R68 ;  /* 0x0000004400707202 */ /* 0x000fe20000000f00 */
[----:B------:R-:W-:-:S07]  /*7ed0*/  IMAD.MOV.U32 R79, RZ, RZ, -0x1 ;  /* 0xffffffffff4f7424 */ /* 0x000fce00078e00ff */
[----:B01234-:R-:W-:Y:S05]  /*7ee0*/  WARPSYNC.COLLECTIVE R79, `(.L_x_12989) ;  /* 0x000000004f087348 */ /* 0x01ffea0003c00000 */
[----:B0-----:R0:W0:Y:S02]  /*7ef0*/  SHFL.IDX P0, R79, R75, R112, R45 ;  /* 0x000000704b4f7389 */ /* 0x001024000000002d */
[----:B01234-:R-:W-:Y:S05]  /*7f00*/  ENDCOLLECTIVE ;  /* 0x000000000000791b */ /* 0x01ffea0003800000 */
.L_x_12989:
[----:B------:R-:W-:Y:S05]  /*7f10*/  BSYNC B2 ;  /* 0x0000000000027941 */ /* 0x000fea0003800000 */
.L_x_12988:
[----:B------:R-:W-:Y:S01]  /*7f20*/  IMAD.MOV.U32 R112, RZ, RZ, R79 ;  /* 0x000000ffff707224 */ /* 0x000fe200078e004f */
[----:B------:R-:W-:Y:S06]  /*7f30*/  BRA `(.L_x_12990) ;  /* 0xffffffdc00b87947 */ /* 0x000fec000383ffff */
.L_x_12889:
[----:B------:R-:W-:Y:S01]  /*7f40*/  BSSY B2, `(.L_x_12991) ;  /* 0x0000006000027945 */ /* 0x000fe20003800000 */
[----:B------:R-:W-:Y:S02]  /*7f50*/  IMAD.MOV.U32 R112, RZ, RZ, R70 ;  /* 0x000000ffff707224 */ /* 0x000fe400078e0046 */
[----:B------:R-:W-:-:S07]  /*7f60*/  IMAD.MOV.U32 R79, RZ, RZ, -0x1 ;  /* 0xffffffffff4f7424 */ /* 0x000fce00078e00ff */
[----:B01234-:R-:W-:Y:S05]  /*7f70*/  WARPSYNC.COLLECTIVE R79, `(.L_x_12992) ;  /* 0x000000004f087348 */ /* 0x01ffea0003c00000 */
[----:B0-----:R0:W0:Y:S02]  /*7f80*/  SHFL.IDX P0, R79, R75, R112, R45 ;  /* 0x000000704b4f7389 */ /* 0x001024000000002d */
[----:B01234-:R-:W-:Y:S05]  /*7f90*/  ENDCOLLECTIVE ;  /* 0x000000000000791b */ /* 0x01ffea0003800000 */
.L_x_12992:
[----:B------:R-:W-:Y:S05]  /*7fa0*/  BSYNC B2 ;  /* 0x0000000000027941 */ /* 0x000fea0003800000 */
.L_x_12991:
[----:B------:R-:W-:Y:S05]  /*7fb0*/  BRA `(.L_x_12993) ;  /* 0xffffffdc00b87947 */ /* 0x000fea000383ffff */
.L_x_12892:
[----:B------:R-:W-:Y:S01]  /*7fc0*/  BSSY B2, `(.L_x_12994) ;  /* 0x0000006000027945 */ /* 0x000fe20003800000 */
[----:B------:R-:W-:Y:S01]  /*7fd0*/  IMAD.MOV.U32 R112, RZ, RZ, R72 ;  /* 0x000000ffff707224 */ /* 0x000fe200078e0048 */
[----:B------:R-:W-:-:S07]  /*7fe0*/  MOV R79, 0xffffffff ;  /* 0xffffffff004f7802 */ /* 0x000fce0000000f00 */
[----:B01234-:R-:W-:Y:S05]  /*7ff0*/  WARPSYNC.COLLECTIVE R79, `(.L_x_12995) ;  /* 0x000000004f087348 */ /* 0x01ffea0003c00000 */
[----:B0-----:R0:W0:Y:S02]  /*8000*/  SHFL.IDX P0, R79, R75, R112, R45 ;  /* 0x000000704b4f7389 */ /* 0x001024000000002d */
[----:B01234-:R-:W-:Y:S05]  /*8010*/  ENDCOLLECTIVE ;  /* 0x000000000000791b */ /* 0x01ffea0003800000 */
.L_x_12995:
[----:B------:R-:W-:Y:S05]  /*8020*/  BSYNC B2 ;  /* 0x0000000000027941 */ /* 0x000fea0003800000 */
.L_x_12994:
[----:B------:R-:W-:Y:S01]  /*8030*/  IMAD.MOV.U32 R112, RZ, RZ, R79 ;  /* 0x000000ffff707224 */ /* 0x000fe200078e004f */
[----:B------:R-:W-:Y:S06]  /*8040*/  BRA `(.L_x_12996) ;  /* 0xffffffdc00b47947 */ /* 0x000fec000383ffff */
.L_x_12895:
[----:B------:R-:W-:Y:S01]  /*8050*/  BSSY B2, `(.L_x_12997) ;  /* 0x0000006000027945 */ /* 0x000fe20003800000 */
[----:B------:R-:W-:Y:S02]  /*8060*/  IMAD.MOV.U32 R112, RZ, RZ, R74 ;  /* 0x000000ffff707224 */ /* 0x000fe400078e004a */
[----:B------:R-:W-:-:S07]  /*8070*/  IMAD.MOV.U32 R79, RZ, RZ, -0x1 ;  /* 0xffffffffff4f7424 */ /* 0x000fce00078e00ff */
[----:B01234-:R-:W-:Y:S05]  /*8080*/  WARPSYNC.COLLECTIVE R79, `(.L_x_12998) ;  /* 0x000000004f087348 */ /* 0x01ffea0003c00000 */
[----:B0-----:R0:W0:Y:S02]  /*8090*/  SHFL.IDX P0, R79, R75, R112, R45 ;  /* 0x000000704b4f7389 */ /* 0x001024000000002d */
[----:B01234-:R-:W-:Y:S05]  /*80a0*/  ENDCOLLECTIVE ;  /* 0x000000000000791b */ /* 0x01ffea0003800000 */
.L_x_12998:
[----:B------:R-:W-:Y:S05]  /*80b0*/  BSYNC B2 ;  /* 0x0000000000027941 */ /* 0x000fea0003800000 */
.L_x_12997:
[----:B------:R-:W-:Y:S05]  /*80c0*/  BRA `(.L_x_12999) ;  /* 0xffffffdc00b47947 */ /* 0x000fea000383ffff */
.L_x_12898:
[----:B------:R-:W-:Y:S01]  /*80d0*/  BSSY B2, `(.L_x_13000) ;  /* 0x0000006000027945 */ /* 0x000fe20003800000 */
[----:B------:R-:W-:Y:S02]  /*80e0*/  IMAD.MOV.U32 R112, RZ, RZ, R76 ;  /* 0x000000ffff707224 */ /* 0x000fe400078e004c */
[----:B------:R-:W-:-:S07]  /*80f0*/  IMAD.MOV.U32 R79, RZ, RZ, -0x1 ;  /* 0xffffffffff4f7424 */ /* 0x000fce00078e00ff */
[----:B01234-:R-:W-:Y:S05]  /*8100*/  WARPSYNC.COLLECTIVE R79, `(.L_x_13001) ;  /* 0x000000004f087348 */ /* 0x01ffea0003c00000 */
[----:B0-----:R0:W0:Y:S02]  /*8110*/  SHFL.IDX P0, R79, R75, R112, R45 ;  /* 0x000000704b4f7389 */ /* 0x001024000000002d */
[----:B01234-:R-:W-:Y:S05]  /*8120*/  ENDCOLLECTIVE ;  /* 0x000000000000791b */ /* 0x01ffea0003800000 */
.L_x_13001:
[----:B------:R-:W-:Y:S05]  /*8130*/  BSYNC B2 ;  /* 0x0000000000027941 */ /* 0x000fea0003800000 */
.L_x_13000:
[----:B------:R-:W-:Y:S01]  /*8140*/  MOV R112, R79 ;  /* 0x0000004f00707202 */ /* 0x000fe20000000f00 */
[----:B------:R-:W-:Y:S06]  /*8150*/  BRA `(.L_x_13002) ;  /* 0xffffffdc00b07947 */ /* 0x000fec000383ffff */
.L_x_12901:
[----:B------:R-:W-:Y:S01]  /*8160*/  BSSY B2, `(.L_x_13003) ;  /* 0x0000006000027945 */ /* 0x000fe20003800000 */
[----:B------:R-:W-:Y:S02]  /*8170*/  IMAD.MOV.U32 R112, RZ, RZ, R78 ;  /* 0x000000ffff707224 */ /* 0x000fe400078e004e */
[----:B------:R-:W-:-:S07]  /*8180*/  IMAD.MOV.U32 R79, RZ, RZ, -0x1 ;  /* 0xffffffffff4f7424 */ /* 0x000fce00078e00ff */
[----:B01234-:R-:W-:Y:S05]  /*8190*/  WARPSYNC.COLLECTIVE R79, `(.L_x_13004) ;  /* 0x000000004f087348 */ /* 0x01ffea0003c00000 */
[----:B0-----:R0:W0:Y:S02]  /*81a0*/  SHFL.IDX P0, R79, R75, R112, R45 ;  /* 0x000000704b4f7389 */ /* 0x001024000000002d */
[----:B01234-:R-:W-:Y:S05]  /*81b0*/  ENDCOLLECTIVE ;  /* 0x000000000000791b */ /* 0x01ffea0003800000 */
.L_x_13004:
[----:B------:R-:W-:Y:S05]  /*81c0*/  BSYNC B2 ;  /* 0x0000000000027941 */ /* 0x000fea0003800000 */
.L_x_13003:
[----:B------:R-:W-:Y:S05]  /*81d0*/  BRA `(.L_x_13005) ;  /* 0xffffffdc00b07947 */ /* 0x000fea000383ffff */
.L_x_12904:
[----:B------:R-:W-:Y:S01]  /*81e0*/  BSSY B2, `(.L_x_13006) ;  /* 0x0000006000027945 */ /* 0x000fe20003800000 */
[----:B------:R-:W-:Y:S02]  /*81f0*/  IMAD.MOV.U32 R112, RZ, RZ, R80 ;  /* 0x000000ffff707224 */ /* 0x000fe400078e0050 */
[----:B------:R-:W-:-:S07]  /*8200*/  IMAD.MOV.U32 R79, RZ, RZ, -0x1 ;  /* 0xffffffffff4f7424 */ /* 0x000fce00078e00ff */
[----:B01234-:R-:W-:Y:S05]  /*8210*/  WARPSYNC.COLLECTIVE R79, `(.L_x_13007) ;  /* 0x000000004f087348 */ /* 0x01ffea0003c00000 */
[----:B0-----:R0:W0:Y:S02]  /*8220*/  SHFL.IDX P0, R79, R75, R112, R45 ;  /* 0x000000704b4f7389 */ /* 0x001024000000002d */
[----:B01234-:R-:W-:Y:S05]  /*8230*/  ENDCOLLECTIVE ;  /* 0x000000000000791b */ /* 0x01ffea0003800000 */
.L_x_13007:
[----:B------:R-:W-:Y:S05]  /*8240*/  BSYNC B2 ;  /* 0x0000000000027941 */ /* 0x000fea0003800000 */
.L_x_13006:
[----:B------:R-:W-:Y:S01]  /*8250*/  IMAD.MOV.U32 R112, RZ, RZ, R79 ;  /* 0x000000ffff707224 */ /* 0x000fe200078e004f */
[----:B------:R-:W-:Y:S06]  /*8260*/  BRA `(.L_x_13008) ;  /* 0xffffffdc00ac7947 */ /* 0x000fec000383ffff */
.L_x_12907:
[----:B------:R-:W-:Y:S01]  /*8270*/  BSSY B2, `(.L_x_13009) ;  /* 0x0000006000027945 */ /* 0x000fe20003800000 */
[----:B------:R-:W-:Y:S01]  /*8280*/  MOV R112, R82 ;  /* 0x0000005200707202 */ /* 0x000fe20000000f00 */
[----:B------:R-:W-:-:S07]  /*8290*/  IMAD.MOV.U32 R79, RZ, RZ, -0x1 ;  /* 0xffffffffff4f7424 */ /* 0x000fce00078e00ff */
[----:B01234-:R-:W-:Y:S05]  /*82a0*/  WARPSYNC.COLLECTIVE R79, `(.L_x_13010) ;  /* 0x000000004f087348 */ /* 0x01ffea0003c00000 */
[----:B0-----:R0:W0:Y:S02]  /*82b0*/  SHFL.IDX P0, R79, R75, R112, R45 ;  /* 0x000000704b4f7389 */ /* 0x001024000000002d */
[----:B01234-:R-:W-:Y:S05]  /*82c0*/  ENDCOLLECTIVE ;  /* 0x000000000000791b */ /* 0x01ffea0003800000 */
.L_x_13010:
[----:B------:R-:W-:Y:S05]  /*82d0*/  BSYNC B2 ;  /* 0x0000000000027941 */ /* 0x000fea0003800000 */
.L_x_13009:
[----:B------:R-:W-:Y:S05]  /*82e0*/  BRA `(.L_x_13011) ;  /* 0xffffffdc00ac7947 */ /* 0x000fea000383ffff */
.L_x_12910:
[----:B------:R-:W-:Y:S01]  /*82f0*/  BSSY B2, `(.L_x_13012) ;  /* 0x0000006000027945 */ /* 0x000fe20003800000 */
[----:B------:R-:W-:Y:S02]  /*8300*/  IMAD.MOV.U32 R112, RZ, RZ, R84 ;  /* 0x000000ffff707224 */ /* 0x000fe400078e0054 */
[----:B------:R-:W-:-:S07]  /*8310*/  IMAD.MOV.U32 R79, RZ, RZ, -0x1 ;  /* 0xffffffffff4f7424 */ /* 0x000fce00078e00ff */
[----:B01234-:R-:W-:Y:S05]  /*8320*/  WARPSYNC.COLLECTIVE R79, `(.L_x_13013) ;  /* 0x000000004f087348 */ /* 0x01ffea0003c00000 */
[----:B0-----:R0:W0:Y:S02]  /*8330*/  SHFL.IDX P0, R79, R75, R112, R45 ;  /* 0x000000704b4f7389 */ /* 0x001024000000002d */
[----:B01234-:R-:W-:Y:S05]  /*8340*/  ENDCOLLECTIVE ;  /* 0x000000000000791b */ /* 0x01ffea0003800000 */
.L_x_13013:
[----:B------:R-:W-:Y:S05]  /*8350*/  BSYNC B2 ;  /* 0x0000000000027941 */ /* 0x000fea0003800000 */
.L_x_13012:
[----:B------:R-:W-:Y:S01]  /*8360*/  IMAD.MOV.U32 R112, RZ, RZ, R79 ;  /* 0x000000ffff707224 */ /* 0x000fe200078e004f */
[----:B------:R-:W-:Y:S06]  /*8370*/  BRA `(.L_x_13014) ;  /* 0xffffffdc00a87947 */ /* 0x000fec000383ffff */
.L_x_12913:
[----:B------:R-:W-:Y:S01]  /*8380*/  BSSY B2, `(.L_x_13015) ;  /* 0x0000006000027945 */ /* 0x000fe20003800000 */
[----:B------:R-:W-:Y:S01]  /*8390*/  IMAD.MOV.U32 R112, RZ, RZ, R86 ;  /* 0x000000ffff707224 */ /* 0x000fe200078e0056 */
[----:B------:R-:W-:-:S07]  /*83a0*/  MOV R79, 0xffffffff ;  /* 0xffffffff004f7802 */ /* 0x000fce0000000f00 */
[----:B01234-:R-:W-:Y:S05]  /*83b0*/  WARPSYNC.COLLECTIVE R79, `(.L_x_13016) ;  /* 0x000000004f087348 */ /* 0x01ffea0003c00000 */
[----:B0-----:R0:W0:Y:S02]  /*83c0*/  SHFL.IDX P0, R79, R75, R112, R45 ;  /* 0x000000704b4f7389 */ /* 0x001024000000002d */
[----:B01234-:R-:W-:Y:S05]  /*83d0*/  ENDCOLLECTIVE ;  /* 0x000000000000791b */ /* 0x01ffea0003800000 */
.L_x_13016:
[----:B------:R-:W-:Y:S05]  /*83e0*/  BSYNC B2 ;  /* 0x0000000000027941 */ /* 0x000fea0003800000 */
.L_x_13015:
[----:B------:R-:W-:Y:S05]  /*83f0*/  BRA `(.L_x_13017) ;  /* 0xffffffdc00a87947 */ /* 0x000fea000383ffff */
.L_x_12916:
[----:B------:R-:W-:Y:S01]  /*8400*/  BSSY B2, `(.L_x_13018) ;  /* 0x0000006000027945 */ /* 0x000fe20003800000 */
[----:B------:R-:W-:Y:S02]  /*8410*/  IMAD.MOV.U32 R112, RZ, RZ, R88 ;  /* 0x000000ffff707224 */ /* 0x000fe400078e0058 */
[----:B------:R-:W-:-:S07]  /*8420*/  IMAD.MOV.U32 R79, RZ, RZ, -0x1 ;  /* 0xffffffffff4f7424 */ /* 0x000fce00078e00ff */
[----:B01234-:R-:W-:Y:S05]  /*8430*/  WARPSYNC.COLLECTIVE R79, `(.L_x_13019) ;  /* 0x000000004f087348 */ /* 0x01ffea0003c00000 */
[----:B0-----:R0:W0:Y:S02]  /*8440*/  SHFL.IDX P0, R79, R75, R112, R45 ;  /* 0x000000704b4f7389 */ /* 0x001024000000002d */
[----:B01234-:R-:W-:Y:S05]  /*8450*/  ENDCOLLECTIVE ;  /* 0x000000000000791b */ /* 0x01ffea0003800000 */
.L_x_13019:
[----:B------:R-:W-:Y:S05]  /*8460*/  BSYNC B2 ;  /* 0x0000000000027941 */ /* 0x000fea0003800000 */
.L_x_13018:
[----:B------:R-:W-:Y:S01]  /*8470*/  IMAD.MOV.U32 R112, RZ, RZ, R79 ;  /* 0x000000ffff707224 */ /* 0x000fe200078e004f */
[----:B------:R-:W-:Y:S06]  /*8480*/  BRA `(.L_x_13020) ;  /* 0xffffffdc00a47947 */ /* 0x000fec000383ffff */
.L_x_12919:
[----:B------:R-:W-:Y:S01]  /*8490*/  BSSY B2, `(.L_x_13021) ;  /* 0x0000006000027945 */ /* 0x000fe20003800000 */
[----:B------:R-:W-:Y:S02]  /*84a0*/  IMAD.MOV.U32 R112, RZ, RZ, R90 ;  /* 0x000000ffff707224 */ /* 0x000fe400078e005a */
[----:B------:R-:W-:-:S07]  /*84b0*/  IMAD.MOV.U32 R79, RZ, RZ, -0x1 ;  /* 0xffffffffff4f7424 */ /* 0x000fce00078e00ff */
[----:B01234-:R-:W-:Y:S05]  /*84c0*/  WARPSYNC.COLLECTIVE R79, `(.L_x_13022) ;  /* 0x000000004f087348 */ /* 0x01ffea0003c00000 */
[----:B0-----:R0:W0:Y:S02]  /*84d0*/  SHFL.IDX P0, R79, R75, R112, R45 ;  /* 0x000000704b4f7389 */ /* 0x001024000000002d */
[----:B01234-:R-:W-:Y:S05]  /*84e0*/  ENDCOLLECTIVE ;  /* 0x000000000000791b */ /* 0x01ffea0003800000 */
.L_x_13022:
[----:B------:R-:W-:Y:S05]  /*84f0*/  BSYNC B2 ;  /* 0x0000000000027941 */ /* 0x000fea0003800000 */
.L_x_13021:
[----:B------:R-:W-:Y:S05]  /*8500*/  BRA `(.L_x_13023) ;  /* 0xffffffdc00a47947 */ /* 0x000fea000383ffff */
.L_x_12922:
[----:B------:R-:W-:Y:S01]  /*8510*/  BSSY B2, `(.L_x_13024) ;  /* 0x0000006000027945 */ /* 0x000fe20003800000 */
[----:B------:R-:W-:Y:S01]  /*8520*/  MOV R112, R92 ;  /* 0x0000005c00707202 */ /* 0x000fe20000000f00 */
[----:B------:R-:W-:-:S07]  /*8530*/  IMAD.MOV.U32 R79, RZ, RZ, -0x1 ;  /* 0xffffffffff4f7424 */ /* 0x000fce00078e00ff */
[----:B01234-:R-:W-:Y:S05]  /*8540*/  WARPSYNC.COLLECTIVE R79, `(.L_x_13025) ;  /* 0x000000004f087348 */ /* 0x01ffea0003c00000 */
[----:B0-----:R0:W0:Y:S02]  /*8550*/  SHFL.IDX P0, R79, R75, R112, R45 ;  /* 0x000000704b4f7389 */ /* 0x001024000000002d */
[----:B01234-:R-:W-:Y:S05]  /*8560*/  ENDCOLLECTIVE ;  /* 0x000000000000791b */ /* 0x01ffea0003800000 */
.L_x_13025:
[----:B------:R-:W-:Y:S05]  /*8570*/  BSYNC B2 ;  /* 0x0000000000027941 */ /* 0x000fea0003800000 */
.L_x_13024:
[----:B------:R-:W-:Y:S01]  /*8580*/  IMAD.MOV.U32 R112, RZ, RZ, R79 ;  /* 0x000000ffff707224 */ /* 0x000fe200078e004f */
[----:B------:R-:W-:Y:S06]  /*8590*/  BRA `(.L_x_13026) ;  /* 0xffffffdc00a07947 */ /* 0x000fec000383ffff */
.L_x_12925:
[----:B------:R-:W-:Y:S01]  /*85a0*/  BSSY B2, `(.L_x_13027) ;  /* 0x0000006000027945 */ /* 0x000fe20003800000 */
[----:B------:R-:W-:Y:S02]  /*85b0*/  IMAD.MOV.U32 R112, RZ, RZ, R94 ;  /* 0x000000ffff707224 */ /* 0x000fe400078e005e */
[----:B------:R-:W-:-:S07]  /*85c0*/  IMAD.MOV.U32 R79, RZ, RZ, -0x1 ;  /* 0xffffffffff4f7424 */ /* 0x000fce00078e00ff */
[----:B01234-:R-:W-:Y:S05]  /*85d0*/  WARPSYNC.COLLECTIVE R79, `(.L_x_13028) ;  /* 0x000000004f087348 */ /* 0x01ffea0003c00000 */
[----:B0-----:R0:W0:Y:S02]  /*85e0*/  SHFL.IDX P0, R79, R75, R112, R45 ;  /* 0x000000704b4f7389 */ /* 0x001024000000002d */
[----:B01234-:R-:W-:Y:S05]  /*85f0*/  ENDCOLLECTIVE ;  /* 0x000000000000791b */ /* 0x01ffea0003800000 */
.L_x_13028:
[----:B------:R-:W-:Y:S05]  /*8600*/  BSYNC B2 ;  /* 0x0000000000027941 */ /* 0x000fea0003800000 */
.L_x_13027:
[----:B------:R-:W-:Y:S05]  /*8610*/  BRA `(.L_x_13029) ;  /* 0xffffffdc00a07947 */ /* 0x000fea000383ffff */
.L_x_12928:
[----:B------:R-:W-:Y:S01]  /*8620*/  BSSY B2, `(.L_x_13030) ;  /* 0x0000006000027945 */ /* 0x000fe20003800000 */
[----:B------:R-:W-:Y:S01]  /*8630*/  IMAD.MOV.U32 R112, RZ, RZ, R96 ;  /* 0x000000ffff707224 */ /* 0x000fe200078e0060 */
[----:B------:R-:W-:-:S07]  /*8640*/  MOV R79, 0xffffffff ;  /* 0xffffffff004f7802 */ /* 0x000fce0000000f00 */
[----:B01234-:R-:W-:Y:S05]  /*8650*/  WARPSYNC.COLLECTIVE R79, `(.L_x_13031) ;  /* 0x000000004f087348 */ /* 0x01ffea0003c00000 */
[----:B0-----:R0:W0:Y:S02]  /*8660*/  SHFL.IDX P0, R79, R75, R112, R45 ;  /* 0x000000704b4f7389 */ /* 0x001024000000002d */
[----:B01234-:R-:W-:Y:S05]  /*8670*/  ENDCOLLECTIVE ;  /* 0x000000000000791b */ /* 0x01ffea0003800000 */
.L_x_13031:
[----:B------:R-:W-:Y:S05]  /*8680*/  BSYNC B2 ;  /* 0x0000000000027941 */ /* 0x000fea0003800000 */
.L_x_13030:
[----:B------:R-:W-:Y:S01]  /*8690*/  IMAD.MOV.U32 R112, RZ, RZ, R79 ;  /* 0x000000ffff707224 */ /* 0x000fe200078e004f */
[----:B------:R-:W-:Y:S06]  /*86a0*/  BRA `(.L_x_13032) ;  /* 0xffffffdc009c7947 */ /* 0x000fec000383ffff */
.L_x_12931:
[----:B------:R-:W-:Y:S01]  /*86b0*/  BSSY B2, `(.L_x_13033) ;  /* 0x0000006000027945 */ /* 0x000fe20003800000 */
[----:B------:R-:W-:Y:S02]  /*86c0*/  IMAD.MOV.U32 R112, RZ, RZ, R98 ;  /* 0x000000ffff707224 */ /* 0x000fe400078e0062 */
[----:B------:R-:W-:-:S07]  /*86d0*/  IMAD.MOV.U32 R79, RZ, RZ, -0x1 ;  /* 0xffffffffff4f7424 */ /* 0x000fce00078e00ff */
[----:B01234-:R-:W-:Y:S05]  /*86e0*/  WARPSYNC.COLLECTIVE R79, `(.L_x_13034) ;  /* 0x000000004f087348 */ /* 0x01ffea0003c00000 */
[----:B0-----:R0:W0:Y:S02]  /*86f0*/  SHFL.IDX P0, R79, R75, R112, R45 ;  /* 0x000000704b4f7389 */ /* 0x001024000000002d */
[----:B01234-:R-:W-:Y:S05]  /*8700*/  ENDCOLLECTIVE ;  /* 0x000000000000791b */ /* 0x01ffea0003800000 */
.L_x_13034:
[----:B------:R-:W-:Y:S05]  /*8710*/  BSYNC B2 ;  /* 0x0000000000027941 */ /* 0x000fea0003800000 */
.L_x_13033:
[----:B------:R-:W-:Y:S05]  /*8720*/  BRA `(.L_x_13035) ;  /* 0xffffffdc009c7947 */ /* 0x000fea000383ffff */
.L_x_12934:
[----:B------:R-:W-:Y:S01]  /*8730*/  BSSY B2, `(.L_x_13036) ;  /* 0x0000006000027945 */ /* 0x000fe20003800000 */
[----:B------:R-:W-:Y:S02]  /*8740*/  IMAD.MOV.U32 R112, RZ, RZ, R100 ;  /* 0x000000ffff707224 */ /* 0x000fe400078e0064 */
[----:B------:R-:W-:-:S07]  /*8750*/  IMAD.MOV.U32 R79, RZ, RZ, -0x1 ;  /* 0xffffffffff4f7424 */ /* 0x000fce00078e00ff */
[----:B01234-:R-:W-:Y:S05]  /*8760*/  WARPSYNC.COLLECTIVE R79, `(.L_x_13037) ;  /* 0x000000004f087348 */ /* 0x01ffea0003c00000 */
[----:B0-----:R0:W0:Y:S02]  /*8770*/  SHFL.IDX P0, R79, R75, R112, R45 ;  /* 0x000000704b4f7389 */ /* 0x001024000000002d */
[----:B01234-:R-:W-:Y:S05]  /*8780*/  ENDCOLLECTIVE ;  /* 0x000000000000791b */ /* 0x01ffea0003800000 */
.L_x_13037:
[----:B------:R-:W-:Y:S05]  /*8790*/  BSYNC B2 ;  /* 0x0000000000027941 */ /* 0x000fea0003800000 */
.L_x_13036:
[----:B------:R-:W-:Y:S01]  /*87a0*/  MOV R112, R79 ;  /* 0x0000004f00707202 */ /* 0x000fe20000000f00 */
[----:B------:R-:W-:Y:S06]  /*87b0*/  BRA `(.L_x_13038) ;  /* 0xffffffdc00987947 */ /* 0x000fec000383ffff */
.L_x_12937:
[----:B------:R-:W-:Y:S01]  /*87c0*/  BSSY B2, `(.L_x_13039) ;  /* 0x0000006000027945 */ /* 0x000fe20003800000 */
[----:B------:R-:W-:Y:S02]  /*87d0*/  IMAD.MOV.U32 R112, RZ, RZ, R102 ;  /* 0x000000ffff707224 */ /* 0x000fe400078e0066 */
[----:B------:R-:W-:-:S07]  /*87e0*/  IMAD.MOV.U32 R79, RZ, RZ, -0x1 ;  /* 0xffffffffff4f7424 */ /* 0x000fce00078e00ff */
[----:B01234-:R-:W-:Y:S05]  /*87f0*/  WARPSYNC.COLLECTIVE R79, `(.L_x_13040) ;  /* 0x000000004f087348 */ /* 0x01ffea0003c00000 */
[----:B0-----:R0:W0:Y:S02]  /*8800*/  SHFL.IDX P0, R79, R75, R112, R45 ;  /* 0x000000704b4f7389 */ /* 0x001024000000002d */
[----:B01234-:R-:W-:Y:S05]  /*8810*/  ENDCOLLECTIVE ;  /* 0x000000000000791b */ /* 0x01ffea0003800000 */
.L_x_13040:
[----:B------:R-:W-:Y:S05]  /*8820*/  BSYNC B2 ;  /* 0x0000000000027941 */ /* 0x000fea0003800000 */
.L_x_13039:
[----:B------:R-:W-:Y:S05]  /*8830*/  BRA `(.L_x_13041) ;  /* 0xffffffdc00987947 */ /* 0x000fea000383ffff */
.L_x_12940:
[----:B------:R-:W-:Y:S01]  /*8840*/  BSSY B2, `(.L_x_13042) ;  /* 0x0000006000027945 */ /* 0x000fe20003800000 */
[----:B------:R-:W-:Y:S02]  /*8850*/  IMAD.MOV.U32 R112, RZ, RZ, R104 ;  /* 0x000000ffff707224 */ /* 0x000fe400078e0068 */
[----:B------:R-:W-:-:S07]  /*8860*/  IMAD.MOV.U32 R79, RZ, RZ, -0x1 ;  /* 0xffffffffff4f7424 */ /* 0x000fce00078e00ff */
[----:B01234-:R-:W-:Y:S05]  /*8870*/  WARPSYNC.COLLECTIVE R79, `(.L_x_13043) ;  /* 0x000000004f087348 */ /* 0x01ffea0003c00000 */
[----:B0-----:R0:W0:Y:S02]  /*8880*/  SHFL.IDX P0, R79, R75, R112, R45 ;  /* 0x000000704b4f7389 */ /* 0x001024000000002d */
[----:B01234-:R-:W-:Y:S05]  /*8890*/  ENDCOLLECTIVE ;  /* 0x000000000000791b */ /* 0x01ffea0003800000 */
.L_x_13043:
[----:B------:R-:W-:Y:S05]  /*88a0*/  BSYNC B2 ;  /* 0x0000000000027941 */ /* 0x000fea0003800000 */
.L_x_13042:
[----:B------:R-:W-:Y:S01]  /*88b0*/  IMAD.MOV.U32 R112, RZ, RZ, R79 ;  /* 0x000000ffff707224 */ /* 0x000fe200078e004f */
[----:B------:R-:W-:Y:S06]  /*88c0*/  BRA `(.L_x_13044) ;  /* 0xffffffdc00947947 */ /* 0x000fec000383ffff */
.L_x_12943:
[----:B------:R-:W-:Y:S01]  /*88d0*/  BSSY B2, `(.L_x_13045) ;  /* 0x0000006000027945 */ /* 0x000fe20003800000 */
[----:B------:R-:W-:Y:S01]  /*88e0*/  MOV R112, R106 ;  /* 0x0000006a00707202 */ /* 0x000fe20000000f00 */
[----:B------:R-:W-:-:S07]  /*88f0*/  IMAD.MOV.U32 R79, RZ, RZ, -0x1 ;  /* 0xffffffffff4f7424 */ /* 0x000fce00078e00ff */
[----:B01234-:R-:W-:Y:S05]  /*8900*/  WARPSYNC.COLLECTIVE R79, `(.L_x_13046) ;  /* 0x000000004f087348 */ /* 0x01ffea0003c00000 */
[----:B0-----:R0:W0:Y:S02]  /*8910*/  SHFL.IDX P0, R79, R75, R112, R45 ;  /* 0x000000704b4f7389 */ /* 0x001024000000002d */
[----:B01234-:R-:W-:Y:S05]  /*8920*/  ENDCOLLECTIVE ;  /* 0x000000000000791b */ /* 0x01ffea0003800000 */
.L_x_13046:
[----:B------:R-:W-:Y:S05]  /*8930*/  BSYNC B2 ;  /* 0x0000000000027941 */ /* 0x000fea0003800000 */
.L_x_13045:
[----:B------:R-:W-:Y:S05]  /*8940*/  BRA `(.L_x_13047) ;  /* 0xffffffdc00947947 */ /* 0x000fea000383ffff */
.L_x_12946:
[----:B------:R-:W-:Y:S01]  /*8950*/  BSSY B2, `(.L_x_13048) ;  /* 0x0000006000027945 */ /* 0x000fe20003800000 */
[----:B------:R-:W-:Y:S02]  /*8960*/  IMAD.MOV.U32 R112, RZ, RZ, R46 ;  /* 0x000000ffff707224 */ /* 0x000fe400078e002e */
[----:B------:R-:W-:-:S07]  /*8970*/  IMAD.MOV.U32 R79, RZ, RZ, -0x1 ;  /* 0xffffffffff4f7424 */ /* 0x000fce00078e00ff */
[----:B01234-:R-:W-:Y:S05]  /*8980*/  WARPSYNC.COLLECTIVE R79, `(.L_x_13049) ;  /* 0x000000004f087348 */ /* 0x01ffea0003c00000 */
[----:B0-----:R0:W0:Y:S02]  /*8990*/  SHFL.IDX P0, R79, R75, R112, R45 ;  /* 0x000000704b4f7389 */ /* 0x001024000000002d */
[----:B01234-:R-:W-:Y:S05]  /*89a0*/  ENDCOLLECTIVE ;  /* 0x000000000000791b */ /* 0x01ffea0003800000 */
.L_x_13049:
[----:B------:R-:W-:Y:S05]  /*89b0*/  BSYNC B2 ;  /* 0x0000000000027941 */ /* 0x000fea0003800000 */
.L_x_13048:
[----:B------:R-:W-:Y:S01]  /*89c0*/  IMAD.MOV.U32 R75, RZ, RZ, R79 ;  /* 0x000000ffff4b7224 */ /* 0x000fe200078e004f */
[----:B------:R-:W-:Y:S06]  /*89d0*/  BRA `(.L_x_13050) ;  /* 0xffffffdc00907947 */ /* 0x000fec000383ffff */
.L_x_13051:
        /* <DEDUP_REMOVED lines=10> */
.L_x_20591:


//--------------------- .text._Z9cuda_gemmIiLi128ELi8ELi1ELi16ELi32ELi32ELi1EEviiiPT_S1_S1_ii --------------------------
	.section	.text._Z9cuda_gemmIiLi128ELi8ELi1ELi16ELi32ELi32ELi1EEviiiPT_S1_S1_ii,"ax",@progbits
	.align	128
        .global         _Z9cuda_gemmIiLi128ELi8ELi1ELi16ELi32ELi32ELi1EEviiiPT_S1_S1_ii
        .type           _Z9cuda_gemmIiLi128ELi8ELi1ELi16ELi32ELi32ELi1EEviiiPT_S1_S1_ii,@function
        .size           _Z9cuda_gemmIiLi128ELi8ELi1ELi16ELi32ELi32ELi1EEviiiPT_S1_S1_ii,(.L_x_20384 - _Z9cuda_gemmIiLi128ELi8ELi1ELi16ELi32ELi32ELi1EEviiiPT_S1_S1_ii)
        .other          _Z9cuda_gemmIiLi128ELi8ELi1ELi16ELi32ELi32ELi1EEviiiPT_S1_S1_ii,@"STO_CUDA_ENTRY STV_DEFAULT"
_Z9cuda_gemmIiLi128ELi8ELi1ELi16ELi32ELi32ELi1EEviiiPT_S1_S1_ii:
.text._Z9cuda_gemmIiLi128ELi8ELi1ELi16ELi32ELi32ELi1EEviiiPT_S1_S1_ii:
        /* <DEDUP_REMOVED lines=8> */
[----:B------:R-:W-:Y:S05]  /*0080*/  CALL.REL.NOINC `($__internal_94_$__cuda_sm20_div_u16) ;  /* 0x0000001000387944 */ /* 0x000fea0003c00000 */
        /* <DEDUP_REMOVED lines=15> */
.L_x_13054:
        /* <DEDUP_REMOVED lines=13> */
.L_x_13053:
[----:B--2---:R-:W-:Y:S05]  /*0250*/  BSYNC.RECONVERGENT B0 ;  /* 0x0000000000007941 */ /* 0x004fea0003800200 */
.L_x_13052:
[----:B------:R-:W-:Y:S01]  /*0260*/  BSSY.RECONVERGENT B0, `(.L_x_13055) ;  /* 0x0000028000007945 */ /* 0x000fe20003800200 */
[----:B0-----:R-:W-:-:S07]  /*0270*/  LEA R12, R10, R11, 0x18 ;  /* 0x0000000b0a0c7211 */ /* 0x001fce00078ec0ff */
.L_x_13056:
        /* <DEDUP_REMOVED lines=39> */
.L_x_13055:
        /* <DEDUP_REMOVED lines=41> */
.L_x_13072:
        /* <DEDUP_REMOVED lines=27> */
.L_x_13060:
[----:B------:R-:W-:Y:S05]  /*0930*/  BSYNC.RECONVERGENT B1 ;  /* 0x0000000000017941 */ /* 0x000fea0003800200 */
.L_x_13059:
        /* <DEDUP_REMOVED lines=13> */
.L_x_13061:
        /* <DEDUP_REMOVED lines=22> */
.L_x_13058:
[----:B------:R-:W-:Y:S05]  /*0b70*/  BSYNC.RECONVERGENT B0 ;  /* 0x0000000000007941 */ /* 0x000fea0003800200 */
.L_x_13057:
        /* <DEDUP_REMOVED lines=17> */
.L_x_13065:
[----:B------:R-:W-:Y:S05]  /*0c90*/  BSYNC.RECONVERGENT B1 ;  /* 0x0000000000017941 */ /* 0x000fea0003800200 */
.L_x_13064:
[----:B------:R-:W-:Y:S05]  /*0ca0*/  @!P1 BRA `(.L_x_13063) ;  /* 0x0000000000389947 */ /* 0x000fea0003800000 */
[----:B0-----:R-:W0:Y:S01]  /*0cb0*/  S2R R14, SR_CgaCtaId ;  /* 0x00000000000e7919 */ /* 0x001e220000008800 */
[----:B------:R-:W-:-:S04]  /*0cc0*/  MOV R13, 0x400 ;  /* 0x00000400000d7802 */ /* 0x000fc80000000f00 */
[----:B------:R-:W-:-:S04]  /*0cd0*/  IADD3 R13, PT, PT, R13, 0x1100, RZ ;  /* 0x000011000d0d7810 */ /* 0x000fc80007ffe0ff */
[----:B0-----:R-:W-:-:S07]  /*0ce0*/  LEA R17, R14, R13, 0x18 ;  /* 0x0000000d0e117211 */ /* 0x001fce00078ec0ff */
.L_x_13066:
        /* <DEDUP_REMOVED lines=10> */
.L_x_13063:
[----:B------:R-:W-:Y:S05]  /*0d90*/  BSYNC.RECONVERGENT B0 ;  /* 0x0000000000007941 */ /* 0x000fea0003800200 */
.L_x_13062:
        /* <DEDUP_REMOVED lines=27> */
.L_x_13070:
[----:B------:R-:W-:Y:S05]  /*0f50*/  BSYNC.RECONVERGENT B1 ;  /* 0x0000000000017941 */ /* 0x000fea0003800200 */
.L_x_13069:
[----:B------:R-:W-:Y:S05]  /*0f60*/  @!P0 BRA `(.L_x_13068) ;  /* 0x00000000006c8947 */ /* 0x000fea0003800000 */
[----:B------:R-:W5:Y:S01]  /*0f70*/  S2R R25, SR_CgaCtaId ;  /* 0x0000000000197919 */ /* 0x000f620000008800 */
[----:B-12-4-:R-:W1:Y:S01]  /*0f80*/  LDC.64 R12, c[0x0][0x3a0] ;  /* 0x0000e800ff0c7b82 */ /* 0x016e620000000a00 */
[----:B0-----:R-:W-:-:S04]  /*0f90*/  MOV R14, 0x400 ;  /* 0x00000400000e7802 */ /* 0x001fc80000000f00 */
[----:B------:R-:W-:-:S04]  /*0fa0*/  IADD3 R14, PT, PT, R14, 0x1100, RZ ;  /* 0x000011000e0e7810 */ /* 0x000fc80007ffe0ff */
[----:B-----5:R-:W-:-:S07]  /*0fb0*/  LEA R25, R25, R14, 0x18 ;  /* 0x0000000e19197211 */ /* 0x020fce00078ec0ff */
.L_x_13071:
        /* <DEDUP_REMOVED lines=22> */
.L_x_13068:
[----:B------:R-:W-:Y:S05]  /*1120*/  BSYNC.RECONVERGENT B0 ;  /* 0x0000000000007941 */ /* 0x000fea0003800200 */
.L_x_13067:
[----:B------:R-:W-:-:S05]  /*1130*/  IMAD.IADD R9, R3, 0x1, R9 ;  /* 0x0000000103097824 */ /* 0x000fca00078e0209 */
[----:B------:R-:W-:-:S13]  /*1140*/  ISETP.GE.U32.AND P0, PT, R9, R4, PT ;  /* 0x000000040900720c */ /* 0x000fda0003f06070 */
[----:B------:R-:W-:Y:S05]  /*1150*/  @!P0 BRA `(.L_x_13072) ;  /* 0xfffffff400888947 */ /* 0x000fea000383ffff */
[----:B------:R-:W-:Y:S05]  /*1160*/  EXIT ;  /* 0x000000000000794d */ /* 0x000fea0003800000 */
        .weak           $__internal_94_$__cuda_sm20_div_u16
        .type           $__internal_94_$__cuda_sm20_div_u16,@function
        .size           $__internal_94_$__cuda_sm20_div_u16,(.L_x_20384 - $__internal_94_$__cuda_sm20_div_u16)
$__internal_94_$__cuda_sm20_div_u16:
        /* <DEDUP_REMOVED lines=18> */
[----:B------:R-:W-:Y:S06]  /*1290*/  RET.REL.NODEC R4 `(_Z9cuda_gemmIiLi128ELi8ELi1ELi16ELi32ELi32ELi1EEviiiPT_S1_S1_ii) ;  /* 0xffffffec04587950 */ /* 0x000fec0003c3ffff */
.L_x_13073:
        /* <DEDUP_REMOVED lines=14> */
.L_x_20384:


//--------------------- .text._Z9cuda_gemmIiLi128ELi8ELi1ELi16ELi32ELi32ELi0EEviiiPT_S1_S1_ii --------------------------
	.section	.text._Z9cuda_gemmIiLi128ELi8ELi1ELi16ELi32ELi32ELi0EEviiiPT_S1_S1_ii,"ax",@progbits
	.align	128
        .global         _Z9cuda_gemmIiLi128ELi8ELi1ELi16ELi32ELi32ELi0EEviiiPT_S1_S1_ii
        .type           _Z9cuda_gemmIiLi128ELi8ELi1ELi16ELi32ELi32ELi0EEviiiPT_S1_S1_ii,@function
        .size           _Z9cuda_gemmIiLi128ELi8ELi1ELi16ELi32ELi32ELi0EEviiiPT_S1_S1_ii,(.L_x_20593 - _Z9cuda_gemmIiLi128ELi8ELi1ELi16ELi32ELi32ELi0EEviiiPT_S1_S1_ii)
        .other          _Z9cuda_gemmIiLi128ELi8ELi1ELi16ELi32ELi32ELi0EEviiiPT_S1_S1_ii,@"STO_CUDA_ENTRY STV_DEFAULT"
_Z9cuda_gemmIiLi128ELi8ELi1ELi16ELi32ELi32ELi0EEviiiPT_S1_S1_ii:
.text._Z9cuda_gemmIiLi128ELi8ELi1ELi16ELi32ELi32ELi0EEviiiPT_S1_S1_ii:
        /* <DEDUP_REMOVED lines=41> */
.L_x_13076:
        /* <DEDUP_REMOVED lines=25> */
.L_x_13075:
[----:B------:R-:W-:Y:S05]  /*0420*/  BSYNC.RECONVERGENT B0 ;  /* 0x0000000000007941 */ /* 0x000fea0003800200 */
.L_x_13074:
        /* <DEDUP_REMOVED lines=96> */
.L_x_13208:
        /* <DEDUP_REMOVED lines=30> */
.L_x_13080:
[----:B------:R-:W-:Y:S05]  /*0c10*/  BSYNC.RECONVERGENT B1 ;  /* 0x0000000000017941 */ /* 0x000fea0003800200 */
.L_x_13079:
        /* <DEDUP_REMOVED lines=12> */
.L_x_13081:
        /* <DEDUP_REMOVED lines=24> */
.L_x_13078:
[----:B------:R-:W-:Y:S05]  /*0e60*/  BSYNC.RECONVERGENT B0 ;  /* 0x0000000000007941 */ /* 0x000fea0003800200 */
.L_x_13077:
        /* <DEDUP_REMOVED lines=18> */
.L_x_13085:
[----:B------:R-:W-:Y:S05]  /*0f90*/  BSYNC.RECONVERGENT B1 ;  /* 0x0000000000017941 */ /* 0x000fea0003800200 */
.L_x_13084:
[----:B------:R-:W-:Y:S05]  /*0fa0*/  @!P1 BRA `(.L_x_13083) ;  /* 0x00000000003c9947 */ /* 0x000fea0003800000 */
[----:B-12---:R-:W0:Y:S01]  /*0fb0*/  S2R R56, SR_CgaCtaId ;  /* 0x0000000000387919 */ /* 0x006e220000008800 */
[----:B---3--:R-:W-:-:S04]  /*0fc0*/  MOV R53, 0x400 ;  /* 0x0000040000357802 */ /* 0x008fc80000000f00 */
[----:B------:R-:W-:-:S04]  /*0fd0*/  IADD3 R53, PT, PT, R53, 0x1100, RZ ;  /* 0x0000110035357810 */ /* 0x000fc80007ffe0ff */
[----:B0-----:R-:W-:-:S07]  /*0fe0*/  LEA R55, R56, R53, 0x18 ;  /* 0x0000003538377211 */ /* 0x001fce00078ec0ff */
.L_x_13086:
        /* <DEDUP_REMOVED lines=11> */
.L_x_13083:
[----:B------:R-:W-:Y:S05]  /*10a0*/  BSYNC.RECONVERGENT B0 ;  /* 0x0000000000007941 */ /* 0x000fea0003800200 */
.L_x_13082:
        /* <DEDUP_REMOVED lines=56> */
.L_x_13088:
        /* <DEDUP_REMOVED lines=12> */
.L_x_13089:
        /* <DEDUP_REMOVED lines=12> */
.L_x_13090:
        /* <DEDUP_REMOVED lines=12> */
.L_x_13091:
        /* <DEDUP_REMOVED lines=12> */
.L_x_13092:
        /* <DEDUP_REMOVED lines=12> */
.L_x_13093:
        /* <DEDUP_REMOVED lines=12> */
.L_x_13094:
        /* <DEDUP_REMOVED lines=12> */
.L_x_13095:
        /* <DEDUP_REMOVED lines=12> */
.L_x_13096:
        /* <DEDUP_REMOVED lines=12> */
.L_x_13097:
        /* <DEDUP_REMOVED lines=12> */
.L_x_13098:
        /* <DEDUP_REMOVED lines=12> */
.L_x_13099:
        /* <DEDUP_REMOVED lines=12> */
.L_x_13100:
        /* <DEDUP_REMOVED lines=12> */
.L_x_13101:
        /* <DEDUP_REMOVED lines=12> */
.L_x_13102:
        /* <DEDUP_REMOVED lines=12> */
.L_x_13103:
        /* <DEDUP_REMOVED lines=12> */
.L_x_13104:
        /* <DEDUP_REMOVED lines=12> */
.L_x_13105:
        /* <DEDUP_REMOVED lines=12> */
.L_x_13106:
        /* <DEDUP_REMOVED lines=12> */
.L_x_13107:
        /* <DEDUP_REMOVED lines=12> */
.L_x_13108:
        /* <DEDUP_REMOVED lines=12> */
.L_x_13109:
        /* <DEDUP_REMOVED lines=12> */
.L_x_13110:
        /* <DEDUP_REMOVED lines=12> */
.L_x_13111:
        /* <DEDUP_REMOVED lines=12> */
.L_x_13112:
        /* <DEDUP_REMOVED lines=12> */
.L_x_13113:
        /* <DEDUP_REMOVED lines=11> */
.L_x_13114:
        /* <DEDUP_REMOVED lines=11> */
.L_x_13115:
        /* <DEDUP_REMOVED lines=11> */
.L_x_13116:
        /* <DEDUP_REMOVED lines=11> */
.L_x_13117:
        /* <DEDUP_REMOVED lines=11> */
.L_x_13118:
        /* <DEDUP_REMOVED lines=171> */
.L_x_13202:
        /* <DEDUP_REMOVED lines=11> */
.L_x_13211:
[----:B01----:R-:W-:-:S07]  /*35c0*/  IMAD R84, R17, R84, RZ ;  /* 0x0000005411547224 */ /* 0x003fce00078e02ff */
.L_x_13120:
[----:B------:R-:W-:-:S13]  /*35d0*/  ISETP.GE.AND P0, PT, R88, 0x2, PT ;  /* 0x000000025800780c */ /* 0x000fda0003f06270 */
[----:B------:R-:W-:Y:S05]  /*35e0*/  @!P0 BRA `(.L_x_13122) ;  /* 0x0000000000108947 */ /* 0x000fea0003800000 */
[----:B------:R-:W-:-:S03]  /*35f0*/  UMOV UR4, 0xffffffff ;  /* 0xffffffff00047882 */ /* 0x000fc60000000000 */
[----:B------:R-:W-:Y:S05]  /*3600*/  BRA.DIV UR4, `(.L_x_13123) ;  /* 0x0000002a04747947 */ /* 0x000fea000b800000 */
[----:B0-----:R0:W0:Y:S02]  /*3610*/  SHFL.IDX PT, R86, R82, R57, R12 ;  /* 0x0000003952567389 */ /* 0x00102400000e000c */
.L_x_13214:
[----:B0-2---:R-:W-:-:S07]  /*3620*/  IMAD R84, R19, R86, R84 ;  /* 0x0000005613547224 */ /* 0x005fce00078e0254 */
.L_x_13122:
[----:B------:R-:W-:-:S13]  /*3630*/  ISETP.GE.AND P0, PT, R88, 0x3, PT ;  /* 0x000000035800780c */ /* 0x000fda0003f06270 */
[----:B------:R-:W-:Y:S05]  /*3640*/  @!P0 BRA `(.L_x_13124) ;  /* 0x0000000000108947 */ /* 0x000fea0003800000 */
[----:B------:R-:W-:-:S03]  /*3650*/  UMOV UR4, 0xffffffff ;  /* 0xffffffff00047882 */ /* 0x000fc60000000000 */
[----:B------:R-:W-:Y:S05]  /*3660*/  BRA.DIV UR4, `(.L_x_13125) ;  /* 0x0000002a047c7947 */ /* 0x000fea000b800000 */
[----:B0-----:R0:W0:Y:S02]  /*3670*/  SHFL.IDX PT, R86, R82, R59, R12 ;  /* 0x0000003b52567389 */ /* 0x00102400000e000c */
.L_x_13217:
[----:B0--3--:R-:W-:-:S07]  /*3680*/  IMAD R84, R21, R86, R84 ;  /* 0x0000005615547224 */ /* 0x009fce00078e0254 */
.L_x_13124:
[----:B------:R-:W-:-:S13]  /*3690*/  ISETP.GE.AND P0, PT, R88, 0x4, PT ;  /* 0x000000045800780c */ /* 0x000fda0003f06270 */
[----:B------:R-:W-:Y:S05]  /*36a0*/  @!P0 BRA `(.L_x_13126) ;  /* 0x0000000000108947 */ /* 0x000fea0003800000 */
[----:B------:R-:W-:-:S03]  /*36b0*/  UMOV UR4, 0xffffffff ;  /* 0xffffffff00047882 */ /* 0x000fc60000000000 */
[----:B------:R-:W-:Y:S05]  /*36c0*/  BRA.DIV UR4, `(.L_x_13127) ;  /* 0x0000002a04847947 */ /* 0x000fea000b800000 */
[----:B0-----:R0:W0:Y:S02]  /*36d0*/  SHFL.IDX PT, R86, R82, R61, R12 ;  /* 0x0000003d52567389 */ /* 0x00102400000e000c */
.L_x_13220:
[----:B0---4-:R-:W-:-:S07]  /*36e0*/  IMAD R84, R23, R86, R84 ;  /* 0x0000005617547224 */ /* 0x011fce00078e0254 */
.L_x_13126:
[----:B------:R-:W-:-:S13]  /*36f0*/  ISETP.GE.AND P0, PT, R88, 0x5, PT ;  /* 0x000000055800780c */ /* 0x000fda0003f06270 */
[----:B------:R-:W-:Y:S05]  /*3700*/  @!P0 BRA `(.L_x_13128) ;  /* 0x0000000000108947 */ /* 0x000fea0003800000 */
[----:B------:R-:W-:-:S03]  /*3710*/  UMOV UR4, 0xffffffff ;  /* 0xffffffff00047882 */ /* 0x000fc60000000000 */
[----:B------:R-:W-:Y:S05]  /*3720*/  BRA.DIV UR4, `(.L_x_13129) ;  /* 0x0000002a048c7947 */ /* 0x000fea000b800000 */
[----:B0-----:R0:W0:Y:S02]  /*3730*/  SHFL.IDX PT, R86, R82, R63, R12 ;  /* 0x0000003f52567389 */ /* 0x00102400000e000c */
.L_x_13223:
[----:B0-----:R-:W-:-:S07]  /*3740*/  IMAD R84, R25, R86, R84 ;  /* 0x0000005619547224 */ /* 0x001fce00078e0254 */
.L_x_13128:
[----:B------:R-:W-:-:S13]  /*3750*/  ISETP.GE.AND P0, PT, R88, 0x6, PT ;  /* 0x000000065800780c */ /* 0x000fda0003f06270 */
[----:B------:R-:W-:Y:S05]  /*3760*/  @!P0 BRA `(.L_x_13130) ;  /* 0x0000000000108947 */ /* 0x000fea0003800000 */
[----:B------:R-:W-:-:S03]  /*3770*/  UMOV UR4, 0xffffffff ;  /* 0xffffffff00047882 */ /* 0x000fc60000000000 */
[----:B------:R-:W-:Y:S05]  /*3780*/  BRA.DIV UR4, `(.L_x_13131) ;  /* 0x0000002a04947947 */ /* 0x000fea000b800000 */
[----:B0-----:R0:W0:Y:S02]  /*3790*/  SHFL.IDX PT, R121, R82, R65, R12 ;  /* 0x0000004152797389 */ /* 0x00102400000e000c */
.L_x_13226:
[----:B0-----:R-:W-:-:S07]  /*37a0*/  IMAD R84, R26, R121, R84 ;  /* 0x000000791a547224 */ /* 0x001fce00078e0254 */
.L_x_13130:
[----:B------:R-:W-:-:S13]  /*37b0*/  ISETP.GE.AND P0, PT, R88, 0x7, PT ;  /* 0x000000075800780c */ /* 0x000fda0003f06270 */
[----:B------:R-:W-:Y:S05]  /*37c0*/  @!P0 BRA `(.L_x_13132) ;  /* 0x0000000000108947 */ /* 0x000fea0003800000 */
[----:B------:R-:W-:-:S03]  /*37d0*/  UMOV UR4, 0xffffffff ;  /* 0xffffffff00047882 */ /* 0x000fc60000000000 */
[----:B------:R-:W-:Y:S05]  /*37e0*/  BRA.DIV UR4, `(.L_x_13133) ;  /* 0x0000002a04a07947 */ /* 0x000fea000b800000 */
[----:B0-----:R0:W0:Y:S02]  /*37f0*/  SHFL.IDX PT, R86, R82, R67, R12 ;  /* 0x0000004352567389 */ /* 0x00102400000e000c */
.L_x_13229:
[----:B0-----:R-:W-:-:S07]  /*3800*/  IMAD R84, R27, R86, R84 ;  /* 0x000000561b547224 */ /* 0x001fce00078e0254 */
.L_x_13132:
[----:B------:R-:W-:-:S13]  /*3810*/  ISETP.GE.AND P0, PT, R88, 0x8, PT ;  /* 0x000000085800780c */ /* 0x000fda0003f06270 */
[----:B------:R-:W-:Y:S05]  /*3820*/  @!P0 BRA `(.L_x_13134) ;  /* 0x0000000000108947 */ /* 0x000fea0003800000 */
[----:B------:R-:W-:-:S03]  /*3830*/  UMOV UR4, 0xffffffff ;  /* 0xffffffff00047882 */ /* 0x000fc60000000000 */
[----:B------:R-:W-:Y:S05]  /*3840*/  BRA.DIV UR4, `(.L_x_13135) ;  /* 0x0000002a04a87947 */ /* 0x000fea000b800000 */
[----:B0-----:R0:W0:Y:S02]  /*3850*/  SHFL.IDX PT, R121, R82, R69, R12 ;  /* 0x0000004552797389 */ /* 0x00102400000e000c */
.L_x_13232:
[----:B0-----:R-:W-:-:S07]  /*3860*/  IMAD R84, R28, R121, R84 ;  /* 0x000000791c547224 */ /* 0x001fce00078e0254 */
.L_x_13134:
[----:B------:R-:W-:-:S13]  /*3870*/  ISETP.GE.AND P0, PT, R88, 0x9, PT ;  /* 0x000000095800780c */ /* 0x000fda0003f06270 */
[----:B------:R-:W-:Y:S05]  /*3880*/  @!P0 BRA `(.L_x_13136) ;  /* 0x0000000000108947 */ /* 0x000fea0003800000 */
[----:B------:R-:W-:-:S03]  /*3890*/  UMOV UR4, 0xffffffff ;  /* 0xffffffff00047882 */ /* 0x000fc60000000000 */
[----:B------:R-:W-:Y:S05]  /*38a0*/  BRA.DIV UR4, `(.L_x_13137) ;  /* 0x0000002a04b47947 */ /* 0x000fea000b800000 */
[----:B0-----:R0:W0:Y:S02]  /*38b0*/  SHFL.IDX PT, R86, R82, R71, R12 ;  /* 0x0000004752567389 */ /* 0x00102400000e000c */
.L_x_13235:
[----:B0-----:R-:W-:-:S07]  /*38c0*/  IMAD R84, R29, R86, R84 ;  /* 0x000000561d547224 */ /* 0x001fce00078e0254 */
.L_x_13136:
[----:B------:R-:W-:-:S13]  /*38d0*/  ISETP.GE.AND P0, PT, R88, 0xa, PT ;  /* 0x0000000a5800780c */ /* 0x000fda0003f06270 */
[----:B------:R-:W-:Y:S05]  /*38e0*/  @!P0 BRA `(.L_x_13138) ;  /* 0x0000000000108947 */ /* 0x000fea0003800000 */
[----:B------:R-:W-:-:S03]  /*38f0*/  UMOV UR4, 0xffffffff ;  /* 0xffffffff00047882 */ /* 0x000fc60000000000 */
[----:B------:R-:W-:Y:S05]  /*3900*/  BRA.DIV UR4, `(.L_x_13139) ;  /* 0x0000002a04bc7947 */ /* 0x000fea000b800000 */
[----:B0-----:R0:W0:Y:S02]  /*3910*/  SHFL.IDX PT, R121, R82, R73, R12 ;  /* 0x0000004952797389 */ /* 0x00102400000e000c */
.L_x_13238:
[----:B0-----:R-:W-:-:S07]  /*3920*/  IMAD R84, R30, R121, R84 ;  /* 0x000000791e547224 */ /* 0x001fce00078e0254 */
.L_x_13138:
[----:B------:R-:W-:-:S13]  /*3930*/  ISETP.GE.AND P0, PT, R88, 0xb, PT ;  /* 0x0000000b5800780c */ /* 0x000fda0003f06270 */
[----:B------:R-:W-:Y:S05]  /*3940*/  @!P0 BRA `(.L_x_13140) ;  /* 0x0000000000108947 */ /* 0x000fea0003800000 */
[----:B------:R-:W-:-:S03]  /*3950*/  UMOV UR4, 0xffffffff ;  /* 0xffffffff00047882 */ /* 0x000fc60000000000 */
[----:B------:R-:W-:Y:S05]  /*3960*/  BRA.DIV UR4, `(.L_x_13141) ;  /* 0x0000002a04c87947 */ /* 0x000fea000b800000 */
[----:B0-----:R0:W0:Y:S02]  /*3970*/  SHFL.IDX PT, R86, R82, R75, R12 ;  /* 0x0000004b52567389 */ /* 0x00102400000e000c */
.L_x_13241:
[----:B0-----:R-:W-:-:S07]  /*3980*/  IMAD R84, R31, R86, R84 ;  /* 0x000000561f547224 */ /* 0x001fce00078e0254 */
.L_x_13140:
[----:B------:R-:W-:-:S13]  /*3990*/  ISETP.GE.AND P0, PT, R88, 0xc, PT ;  /* 0x0000000c5800780c */ /* 0x000fda0003f06270 */
[----:B------:R-:W-:Y:S05]  /*39a0*/  @!P0 BRA `(.L_x_13142) ;  /* 0x0000000000108947 */ /* 0x000fea0003800000 */
[----:B------:R-:W-:-:S03]  /*39b0*/  UMOV UR4, 0xffffffff ;  /* 0xffffffff00047882 */ /* 0x000fc60000000000 */
[----:B------:R-:W-:Y:S05]  /*39c0*/  BRA.DIV UR4, `(.L_x_13143) ;  /* 0x0000002a04d07947 */ /* 0x000fea000b800000 */
[----:B0-----:R0:W0:Y:S02]  /*39d0*/  SHFL.IDX PT, R121, R82, R77, R12 ;  /* 0x0000004d52797389 */ /* 0x00102400000e000c */
.L_x_13244:
[----:B0-----:R-:W-:-:S07]  /*39e0*/  IMAD R84, R32, R121, R84 ;  /* 0x0000007920547224 */ /* 0x001fce00078e0254 */
.L_x_13142:
[----:B------:R-:W-:-:S13]  /*39f0*/  ISETP.GE.AND P0, PT, R88, 0xd, PT ;  /* 0x0000000d5800780c */ /* 0x000fda0003f06270 */
[----:B------:R-:W-:Y:S05]  /*3a00*/  @!P0 BRA `(.L_x_13144) ;  /* 0x0000000000108947 */ /* 0x000fea0003800000 */
[----:B------:R-:W-:-:S03]  /*3a10*/  UMOV UR4, 0xffffffff ;  /* 0xffffffff00047882 */ /* 0x000fc60000000000 */
[----:B------:R-:W-:Y:S05]  /*3a20*/  BRA.DIV UR4, `(.L_x_13145) ;  /* 0x0000002a04dc7947 */ /* 0x000fea000b800000 */
[----:B0-----:R0:W0:Y:S02]  /*3a30*/  SHFL.IDX PT, R86, R82, R79, R12 ;  /* 0x0000004f52567389 */ /* 0x00102400000e000c */
.L_x_13247:
[----:B0-----:R-:W-:-:S07]  /*3a40*/  IMAD R84, R33, R86, R84 ;  /* 0x0000005621547224 */ /* 0x001fce00078e0254 */
.L_x_13144:
[----:B------:R-:W-:-:S13]  /*3a50*/  ISETP.GE.AND P0, PT, R88, 0xe, PT ;  /* 0x0000000e5800780c */ /* 0x000fda0003f06270 */
[----:B------:R-:W-:Y:S05]  /*3a60*/  @!P0 BRA `(.L_x_13146) ;  /* 0x0000000000108947 */ /* 0x000fea0003800000 */
[----:B------:R-:W-:-:S03]  /*3a70*/  UMOV UR4, 0xffffffff ;  /* 0xffffffff00047882 */ /* 0x000fc60000000000 */
[----:B------:R-:W-:Y:S05]  /*3a80*/  BRA.DIV UR4, `(.L_x_13147) ;  /* 0x0000002a04e47947 */ /* 0x000fea000b800000 */
[----:B0-----:R0:W0:Y:S02]  /*3a90*/  SHFL.IDX PT, R121, R82, R81, R12 ;  /* 0x0000005152797389 */ /* 0x00102400000e000c */
.L_x_13250:
[----:B0-----:R-:W-:-:S07]  /*3aa0*/  IMAD R84, R34, R121, R84 ;  /* 0x0000007922547224 */ /* 0x001fce00078e0254 */
.L_x_13146:
[----:B------:R-:W-:-:S13]  /*3ab0*/  ISETP.GE.AND P0, PT, R88, 0xf, PT ;  /* 0x0000000f5800780c */ /* 0x000fda0003f06270 */
[----:B------:R-:W-:Y:S05]  /*3ac0*/  @!P0 BRA `(.L_x_13148) ;  /* 0x0000000000108947 */ /* 0x000fea0003800000 */
[----:B------:R-:W-:-:S03]  /*3ad0*/  UMOV UR4, 0xffffffff ;  /* 0xffffffff00047882 */ /* 0x000fc60000000000 */
[----:B------:R-:W-:Y:S05]  /*3ae0*/  BRA.DIV UR4, `(.L_x_13149) ;  /* 0x0000002a04f07947 */ /* 0x000fea000b800000 */
[----:B0-----:R0:W0:Y:S02]  /*3af0*/  SHFL.IDX PT, R86, R82, R83, R12 ;  /* 0x0000005352567389 */ /* 0x00102400000e000c */
.L_x_13253:
[----:B0-----:R-:W-:-:S07]  /*3b00*/  IMAD R84, R35, R86, R84 ;  /* 0x0000005623547224 */ /* 0x001fce00078e0254 */
.L_x_13148:
[----:B------:R-:W-:-:S13]  /*3b10*/  ISETP.GE.AND P0, PT, R88, 0x10, PT ;  /* 0x000000105800780c */ /* 0x000fda0003f06270 */
[----:B------:R-:W-:Y:S05]  /*3b20*/  @!P0 BRA `(.L_x_13150) ;  /* 0x0000000000108947 */ /* 0x000fea0003800000 */
[----:B------:R-:W-:-:S03]  /*3b30*/  UMOV UR4, 0xffffffff ;  /* 0xffffffff00047882 */ /* 0x000fc60000000000 */
[----:B------:R-:W-:Y:S05]  /*3b40*/  BRA.DIV UR4, `(.L_x_13151) ;  /* 0x0000002a04f87947 */ /* 0x000fea000b800000 */
[----:B0-----:R0:W0:Y:S02]  /*3b50*/  SHFL.IDX PT, R121, R82, R85, R12 ;  /* 0x0000005552797389 */ /* 0x00102400000e000c */
.L_x_13256:
[----:B0-----:R-:W-:-:S07]  /*3b60*/  IMAD R84, R36, R121, R84 ;  /* 0x0000007924547224 */ /* 0x001fce00078e0254 */
.L_x_13150:
[----:B------:R-:W-:-:S13]  /*3b70*/  ISETP.GE.AND P0, PT, R88, 0x11, PT ;  /* 0x000000115800780c */ /* 0x000fda0003f06270 */
[----:B------:R-:W-:Y:S05]  /*3b80*/  @!P0 BRA `(.L_x_13152) ;  /* 0x0000000000108947 */ /* 0x000fea0003800000 */
[----:B------:R-:W-:-:S03]  /*3b90*/  UMOV UR4, 0xffffffff ;  /* 0xffffffff00047882 */ /* 0x000fc60000000000 */
[----:B------:R-:W-:Y:S05]  /*3ba0*/  BRA.DIV UR4, `(.L_x_13153) ;  /* 0x0000002e04047947 */ /* 0x000fea000b800000 */
[----:B0-----:R0:W0:Y:S02]  /*3bb0*/  SHFL.IDX PT, R86, R82, R87, R12 ;  /* 0x0000005752567389 */ /* 0x00102400000e000c */
.L_x_13259:
[----:B0-----:R-:W-:-:S07]  /*3bc0*/  IMAD R84, R37, R86, R84 ;  /* 0x0000005625547224 */ /* 0x001fce00078e0254 */
.L_x_13152:
[----:B------:R-:W-:-:S13]  /*3bd0*/  ISETP.GE.AND P0, PT, R88, 0x12, PT ;  /* 0x000000125800780c */ /* 0x000fda0003f06270 */
[----:B------:R-:W-:Y:S05]  /*3be0*/  @!P0 BRA `(.L_x_13154) ;  /* 0x0000000000108947 */ /* 0x000fea0003800000 */
[----:B------:R-:W-:-:S03]  /*3bf0*/  UMOV UR4, 0xffffffff ;  /* 0xffffffff00047882 */ /* 0x000fc60000000000 */
[----:B------:R-:W-:Y:S05]  /*3c00*/  BRA.DIV UR4, `(.L_x_13155) ;  /* 0x0000002e040c7947 */ /* 0x000fea000b800000 */
[----:B0-----:R0:W0:Y:S02]  /*3c10*/  SHFL.IDX PT, R121, R82, R89, R12 ;  /* 0x0000005952797389 */ /* 0x00102400000e000c */
.L_x_13262:
[----:B0-----:R-:W-:-:S07]  /*3c20*/  IMAD R84, R38, R121, R84 ;  /* 0x0000007926547224 */ /* 0x001fce00078e0254 */
.L_x_13154:
[----:B------:R-:W-:-:S13]  /*3c30*/  ISETP.GE.AND P0, PT, R88, 0x13, PT ;  /* 0x000000135800780c */ /* 0x000fda0003f06270 */
[----:B------:R-:W-:Y:S05]  /*3c40*/  @!P0 BRA `(.L_x_13156) ;  /* 0x0000000000108947 */ /* 0x000fea0003800000 */
[----:B------:R-:W-:-:S03]  /*3c50*/  UMOV UR4, 0xffffffff ;  /* 0xffffffff00047882 */ /* 0x000fc60000000000 */
[----:B------:R-:W-:Y:S05]  /*3c60*/  BRA.DIV UR4, `(.L_x_13157) ;  /* 0x0000002e04187947 */ /* 0x000fea000b800000 */
[----:B0-----:R0:W0:Y:S02]  /*3c70*/  SHFL.IDX PT, R86, R82, R91, R12 ;  /* 0x0000005b52567389 */ /* 0x00102400000e000c */
.L_x_13265:
[----:B0-----:R-:W-:-:S07]  /*3c80*/  IMAD R84, R39, R86, R84 ;  /* 0x0000005627547224 */ /* 0x001fce00078e0254 */
.L_x_13156:
[----:B------:R-:W-:-:S13]  /*3c90*/  ISETP.GE.AND P0, PT, R88, 0x14, PT ;  /* 0x000000145800780c */ /* 0x000fda0003f06270 */
[----:B------:R-:W-:Y:S05]  /*3ca0*/  @!P0 BRA `(.L_x_13158) ;  /* 0x0000000000108947 */ /* 0x000fea0003800000 */
[----:B------:R-:W-:-:S03]  /*3cb0*/  UMOV UR4, 0xffffffff ;  /* 0xffffffff00047882 */ /* 0x000fc60000000000 */
[----:B------:R-:W-:Y:S05]  /*3cc0*/  BRA.DIV UR4, `(.L_x_13159) ;  /* 0x0000002e04207947 */ /* 0x000fea000b800000 */
[----:B0-----:R0:W0:Y:S02]  /*3cd0*/  SHFL.IDX PT, R121, R82, R93, R12 ;  /* 0x0000005d52797389 */ /* 0x00102400000e000c */
.L_x_13268:
[----:B0-----:R-:W-:-:S07]  /*3ce0*/  IMAD R84, R40, R121, R84 ;  /* 0x0000007928547224 */ /* 0x001fce00078e0254 */
.L_x_13158:
[----:B------:R-:W-:-:S13]  /*3cf0*/  ISETP.GE.AND P0, PT, R88, 0x15, PT ;  /* 0x000000155800780c */ /* 0x000fda0003f06270 */
[----:B------:R-:W-:Y:S05]  /*3d00*/  @!P0 BRA `(.L_x_13160) ;  /* 0x0000000000108947 */ /* 0x000fea0003800000 */
[----:B------:R-:W-:-:S03]  /*3d10*/  UMOV UR4, 0xffffffff ;  /* 0xffffffff00047882 */ /* 0x000fc60000000000 */
[----:B------:R-:W-:Y:S05]  /*3d20*/  BRA.DIV UR4, `(.L_x_13161) ;  /* 0x0000002e042c7947 */ /* 0x000fea000b800000 */
[----:B0-----:R0:W0:Y:S02]  /*3d30*/  SHFL.IDX PT, R86, R82, R95, R12 ;  /* 0x0000005f52567389 */ /* 0x00102400000e000c */
.L_x_13271:
[----:B0-----:R-:W-:-:S07]  /*3d40*/  IMAD R84, R41, R86, R84 ;  /* 0x0000005629547224 */ /* 0x001fce00078e0254 */
.L_x_13160:
[----:B------:R-:W-:-:S13]  /*3d50*/  ISETP.GE.AND P0, PT, R88, 0x16, PT ;  /* 0x000000165800780c */ /* 0x000fda0003f06270 */
[----:B------:R-:W-:Y:S05]  /*3d60*/  @!P0 BRA `(.L_x_13162) ;  /* 0x0000000000108947 */ /* 0x000fea0003800000 */
[----:B------:R-:W-:-:S03]  /*3d70*/  UMOV UR4, 0xffffffff ;  /* 0xffffffff00047882 */ /* 0x000fc60000000000 */
[----:B------:R-:W-:Y:S05]  /*3d80*/  BRA.DIV UR4, `(.L_x_13163) ;  /* 0x0000002e04347947 */ /* 0x000fea000b800000 */
[----:B0-----:R0:W0:Y:S02]  /*3d90*/  SHFL.IDX PT, R121, R82, R97, R12 ;  /* 0x0000006152797389 */ /* 0x00102400000e000c */
.L_x_13274:
[----:B0-----:R-:W-:-:S07]  /*3da0*/  IMAD R84, R42, R121, R84 ;  /* 0x000000792a547224 */ /* 0x001fce00078e0254 */
.L_x_13162:
[----:B------:R-:W-:-:S13]  /*3db0*/  ISETP.GE.AND P0, PT, R88, 0x17, PT ;  /* 0x000000175800780c */ /* 0x000fda0003f06270 */
[----:B------:R-:W-:Y:S05]  /*3dc0*/  @!P0 BRA `(.L_x_13164) ;  /* 0x0000000000108947 */ /* 0x000fea0003800000 */
[----:B------:R-:W-:-:S03]  /*3dd0*/  UMOV UR4, 0xffffffff ;  /* 0xffffffff00047882 */ /* 0x000fc60000000000 */
[----:B------:R-:W-:Y:S05]  /*3de0*/  BRA.DIV UR4, `(.L_x_13165) ;  /* 0x0000002e04407947 */ /* 0x000fea000b800000 */
[----:B0-----:R0:W0:Y:S02]  /*3df0*/  SHFL.IDX PT, R86, R82, R99, R12 ;  /* 0x0000006352567389 */ /* 0x00102400000e000c */
.L_x_13277:
[----:B0-----:R-:W-:-:S07]  /*3e00*/  IMAD R84, R43, R86, R84 ;  /* 0x000000562b547224 */ /* 0x001fce00078e0254 */
.L_x_13164:
[----:B------:R-:W-:-:S13]  /*3e10*/  ISETP.GE.AND P0, PT, R88, 0x18, PT ;  /* 0x000000185800780c */ /* 0x000fda0003f06270 */
[----:B------:R-:W-:Y:S05]  /*3e20*/  @!P0 BRA `(.L_x_13166) ;  /* 0x0000000000108947 */ /* 0x000fea0003800000 */
[----:B------:R-:W-:-:S03]  /*3e30*/  UMOV UR4, 0xffffffff ;  /* 0xffffffff00047882 */ /* 0x000fc60000000000 */
[----:B------:R-:W-:Y:S05]  /*3e40*/  BRA.DIV UR4, `(.L_x_13167) ;  /* 0x0000002e04487947 */ /* 0x000fea000b800000 */
[----:B0-----:R0:W0:Y:S02]  /*3e50*/  SHFL.IDX PT, R121, R82, R101, R12 ;  /* 0x0000006552797389 */ /* 0x00102400000e000c */
.L_x_13280:
[----:B0-----:R-:W-:-:S07]  /*3e60*/  IMAD R84, R44, R121, R84 ;  /* 0x000000792c547224 */ /* 0x001fce00078e0254 */
.L_x_13166:
[----:B------:R-:W-:-:S13]  /*3e70*/  ISETP.GE.AND P0, PT, R88, 0x19, PT ;  /* 0x000000195800780c */ /* 0x000fda0003f06270 */
[----:B------:R-:W-:Y:S05]  /*3e80*/  @!P0 BRA `(.L_x_13168) ;  /* 0x0000000000108947 */ /* 0x000fea0003800000 */
[----:B------:R-:W-:-:S03]  /*3e90*/  UMOV UR4, 0xffffffff ;  /* 0xffffffff00047882 */ /* 0x000fc60000000000 */
[----:B------:R-:W-:Y:S05]  /*3ea0*/  BRA.DIV UR4, `(.L_x_13169) ;  /* 0x0000002e04547947 */ /* 0x000fea000b800000 */
[----:B0-----:R0:W0:Y:S02]  /*3eb0*/  SHFL.IDX PT, R86, R82, R103, R12 ;  /* 0x0000006752567389 */ /* 0x00102400000e000c */
.L_x_13283:
[----:B0-----:R-:W-:-:S07]  /*3ec0*/  IMAD R84, R45, R86, R84 ;  /* 0x000000562d547224 */ /* 0x001fce00078e0254 */
.L_x_13168:
[----:B------:R-:W-:-:S13]  /*3ed0*/  ISETP.GE.AND P0, PT, R88, 0x1a, PT ;  /* 0x0000001a5800780c */ /* 0x000fda0003f06270 */
[----:B------:R-:W-:Y:S05]  /*3ee0*/  @!P0 BRA `(.L_x_13170) ;  /* 0x0000000000108947 */ /* 0x000fea0003800000 */
[----:B------:R-:W-:-:S03]  /*3ef0*/  UMOV UR4, 0xffffffff ;  /* 0xffffffff00047882 */ /* 0x000fc60000000000 */
[----:B------:R-:W-:Y:S05]  /*3f00*/  BRA.DIV UR4, `(.L_x_13171) ;  /* 0x0000002e045c7947 */ /* 0x000fea000b800000 */
[----:B0-----:R0:W0:Y:S02]  /*3f10*/  SHFL.IDX PT, R121, R82, R105, R12 ;  /* 0x0000006952797389 */ /* 0x00102400000e000c */
.L_x_13286:
[----:B0-----:R-:W-:-:S07]  /*3f20*/  IMAD R84, R46, R121, R84 ;  /* 0x000000792e547224 */ /* 0x001fce00078e0254 */
.L_x_13170:
[----:B------:R-:W-:-:S13]  /*3f30*/  ISETP.GE.AND P0, PT, R88, 0x1b, PT ;  /* 0x0000001b5800780c */ /* 0x000fda0003f06270 */
[----:B------:R-:W-:Y:S05]  /*3f40*/  @!P0 BRA `(.L_x_13172) ;  /* 0x0000000000108947 */ /* 0x000fea0003800000 */
[----:B------:R-:W-:-:S03]  /*3f50*/  UMOV UR4, 0xffffffff ;  /* 0xffffffff00047882 */ /* 0x000fc60000000000 */
[----:B------:R-:W-:Y:S05]  /*3f60*/  BRA.DIV UR4, `(.L_x_13173) ;  /* 0x0000002e04687947 */ /* 0x000fea000b800000 */
[----:B0-----:R0:W0:Y:S02]  /*3f70*/  SHFL.IDX PT, R86, R82, R107, R12 ;  /* 0x0000006b52567389 */ /* 0x00102400000e000c */
.L_x_13289:
[----:B0-----:R-:W-:-:S07]  /*3f80*/  IMAD R84, R47, R86, R84 ;  /* 0x000000562f547224 */ /* 0x001fce00078e0254 */
.L_x_13172:
[----:B------:R-:W-:-:S13]  /*3f90*/  ISETP.GE.AND P0, PT, R88, 0x1c, PT ;  /* 0x0000001c5800780c */ /* 0x000fda0003f06270 */
[----:B------:R-:W-:Y:S05]  /*3fa0*/  @!P0 BRA `(.L_x_13174) ;  /* 0x0000000000108947 */ /* 0x000fea0003800000 */
[----:B------:R-:W-:-:S03]  /*3fb0*/  UMOV UR4, 0xffffffff ;  /* 0xffffffff00047882 */ /* 0x000fc60000000000 */
[----:B------:R-:W-:Y:S05]  /*3fc0*/  BRA.DIV UR4, `(.L_x_13175) ;  /* 0x0000002e04707947 */ /* 0x000fea000b800000 */
[----:B0-----:R0:W0:Y:S02]  /*3fd0*/  SHFL.IDX PT, R121, R82, R109, R12 ;  /* 0x0000006d52797389 */ /* 0x00102400000e000c */
.L_x_13292:
[----:B0-----:R-:W-:-:S07]  /*3fe0*/  IMAD R84, R48, R121, R84 ;  /* 0x0000007930547224 */ /* 0x001fce00078e0254 */
.L_x_13174:
[----:B------:R-:W-:-:S13]  /*3ff0*/  ISETP.GE.AND P0, PT, R88, 0x1d, PT ;  /* 0x0000001d5800780c */ /* 0x000fda0003f06270 */
[----:B------:R-:W-:Y:S05]  /*4000*/  @!P0 BRA `(.L_x_13176) ;  /* 0x0000000000108947 */ /* 0x000fea0003800000 */
[----:B------:R-:W-:-:S03]  /*4010*/  UMOV UR4, 0xffffffff ;  /* 0xffffffff00047882 */ /* 0x000fc60000000000 */
[----:B------:R-:W-:Y:S05]  /*4020*/  BRA.DIV UR4, `(.L_x_13177) ;  /* 0x0000002e047c7947 */ /* 0x000fea000b800000 */
[----:B0-----:R0:W0:Y:S02]  /*4030*/  SHFL.IDX PT, R86, R82, R111, R12 ;  /* 0x0000006f52567389 */ /* 0x00102400000e000c */
.L_x_13295:
[----:B0-----:R-:W-:-:S07]  /*4040*/  IMAD R84, R49, R86, R84 ;  /* 0x0000005631547224 */ /* 0x001fce00078e0254 */
.L_x_13176:
[----:B------:R-:W-:-:S13]  /*4050*/  ISETP.GE.AND P0, PT, R88, 0x1e, PT ;  /* 0x0000001e5800780c */ /* 0x000fda0003f06270 */
[----:B------:R-:W-:Y:S05]  /*4060*/  @!P0 BRA `(.L_x_13178) ;  /* 0x0000000000108947 */ /* 0x000fea0003800000 */
[----:B------:R-:W-:-:S03]  /*4070*/  UMOV UR4, 0xffffffff ;  /* 0xffffffff00047882 */ /* 0x000fc60000000000 */
[----:B------:R-:W-:Y:S05]  /*4080*/  BRA.DIV UR4, `(.L_x_13179) ;  /* 0x0000002e04847947 */ /* 0x000fea000b800000 */
[----:B0-----:R0:W0:Y:S02]  /*4090*/  SHFL.IDX PT, R121, R82, R113, R12 ;  /* 0x0000007152797389 */ /* 0x00102400000e000c */
.L_x_13298:
[----:B0-----:R-:W-:-:S07]  /*40a0*/  IMAD R84, R50, R121, R84 ;  /* 0x0000007932547224 */ /* 0x001fce00078e0254 */
.L_x_13178:
[----:B------:R-:W-:-:S13]  /*40b0*/  ISETP.GE.AND P0, PT, R88, 0x1f, PT ;  /* 0x0000001f5800780c */ /* 0x000fda0003f06270 */
[----:B------:R-:W-:Y:S05]  /*40c0*/  @!P0 BRA `(.L_x_13180) ;  /* 0x0000000000108947 */ /* 0x000fea0003800000 */
[----:B------:R-:W-:-:S03]  /*40d0*/  UMOV UR4, 0xffffffff ;  /* 0xffffffff00047882 */ /* 0x000fc60000000000 */
[----:B------:R-:W-:Y:S05]  /*40e0*/  BRA.DIV UR4, `(.L_x_13181) ;  /* 0x0000002e04907947 */ /* 0x000fea000b800000 */
[----:B0-----:R0:W0:Y:S02]  /*40f0*/  SHFL.IDX PT, R86, R82, R115, R12 ;  /* 0x0000007352567389 */ /* 0x00102400000e000c */
.L_x_13301:
[----:B0-----:R-:W-:-:S07]  /*4100*/  IMAD R84, R51, R86, R84 ;  /* 0x0000005633547224 */ /* 0x001fce00078e0254 */
.L_x_13180:
[----:B------:R-:W-:-:S13]  /*4110*/  ISETP.NE.AND P0, PT, R88, 0x20, PT ;  /* 0x000000205800780c */ /* 0x000fda0003f05270 */
[----:B------:R-:W-:Y:S05]  /*4120*/  @P0 BRA `(.L_x_13182) ;  /* 0x0000000c00900947 */ /* 0x000fea0003800000 */
[----:B------:R-:W-:-:S03]  /*4130*/  UMOV UR4, 0xffffffff ;  /* 0xffffffff00047882 */ /* 0x000fc60000000000 */
[----:B------:R-:W-:Y:S05]  /*4140*/  BRA.DIV UR4, `(.L_x_13183) ;  /* 0x0000002e04987947 */ /* 0x000fea000b800000 */
[----:B0-----:R0:W0:Y:S02]  /*4150*/  SHFL.IDX PT, R121, R82, R119, R12 ;  /* 0x0000007752797389 */ /* 0x00102400000e000c */
.L_x_13304:
[----:B0-----:R-:W-:Y:S01]  /*4160*/  IMAD R84, R52, R121, R84 ;  /* 0x0000007934547224 */ /* 0x001fe200078e0254 */
[----:B------:R-:W-:Y:S06]  /*4170*/  BRA `(.L_x_13182) ;  /* 0x0000000c007c7947 */ /* 0x000fec0003800000 */
.L_x_13119:
        /* <DEDUP_REMOVED lines=62> */
.L_x_13184:
        /* <DEDUP_REMOVED lines=9> */
.L_x_13185:
        /* <DEDUP_REMOVED lines=13> */
.L_x_13186:
        /* <DEDUP_REMOVED lines=9> */
.L_x_13187:
        /* <DEDUP_REMOVED lines=9> */
.L_x_13188:
        /* <DEDUP_REMOVED lines=9> */
.L_x_13189:
        /* <DEDUP_REMOVED lines=9> */
.L_x_13190:
        /* <DEDUP_REMOVED lines=9> */
.L_x_13191:
        /* <DEDUP_REMOVED lines=9> */
.L_x_13192:
        /* <DEDUP_REMOVED lines=9> */
.L_x_13193:
        /* <DEDUP_REMOVED lines=9> */
.L_x_13194:
        /* <DEDUP_REMOVED lines=9> */
.L_x_13195:
        /* <DEDUP_REMOVED lines=9> */
.L_x_13196:
        /* <DEDUP_REMOVED lines=9> */
.L_x_13197:
        /* <DEDUP_REMOVED lines=8> */
.L_x_13198:
        /* <DEDUP_REMOVED lines=8> */
.L_x_13199:
        /* <DEDUP_REMOVED lines=8> */
.L_x_13200:
        /* <DEDUP_REMOVED lines=8> */
.L_x_13201:
        /* <DEDUP_REMOVED lines=8> */
.L_x_13182:
        /* <DEDUP_REMOVED lines=8> */
.L_x_13087:
        /* <DEDUP_REMOVED lines=118> */
.L_x_13206:
[----:B------:R-:W-:Y:S05]  /*5750*/  BSYNC.RECONVERGENT B1 ;  /* 0x0000000000017941 */ /* 0x000fea0003800200 */
.L_x_13205:
        /* <DEDUP_REMOVED lines=13> */
.L_x_13207:
        /* <DEDUP_REMOVED lines=108> */
.L_x_13204:
[----:B------:R-:W-:Y:S05]  /*5ef0*/  BSYNC.RECONVERGENT B0 ;  /* 0x0000000000007941 */ /* 0x000fea0003800200 */
.L_x_13203:
[C---:B------:R-:W-:Y:S02]  /*5f00*/  IMAD.IADD R11, R2.reuse, 0x1, R11 ;  /* 0x00000001020b7824 */ /* 0x040fe400078e020b */
[----:B--2---:R-:W-:-:S05]  /*5f10*/  IMAD.SHL.U32 R54, R2, 0x8, RZ ;  /* 0x0000000802367824 */ /* 0x004fca00078e00ff */
[----:B------:R-:W-:-:S13]  /*5f20*/  ISETP.GE.U32.AND P0, PT, R11, R54, PT ;  /* 0x000000360b00720c */ /* 0x000fda0003f06070 */
[----:B------:R-:W-:Y:S05]  /*5f30*/  @!P0 BRA `(.L_x_13208) ;  /* 0xffffffa800bc8947 */ /* 0x000fea000383ffff */
[----:B------:R-:W-:Y:S05]  /*5f40*/  EXIT ;  /* 0x000000000000794d */ /* 0x000fea0003800000 */
.L_x_13121:
[----:B------:R-:W-:Y:S01]  /*5f50*/  BSSY B0, `(.L_x_13209) ;  /* 0x0000006000007945 */ /* 0x000fe20003800000 */
[----:B------:R-:W-:Y:S01]  /*5f60*/  MOV R121, R117 ;  /* 0x0000007500797202 */ /* 0x000fe20000000f00 */
[----:B------:R-:W-:-:S07]  /*5f70*/  IMAD.MOV.U32 R86, RZ, RZ, -0x1 ;  /* 0xffffffffff567424 */ /* 0x000fce00078e00ff */
[----:B01234-:R-:W-:Y:S05]  /*5f80*/  WARPSYNC.COLLECTIVE R86, `(.L_x_13210) ;  /* 0x0000000056087348 */ /* 0x01ffea0003c00000 */
[----:B0-----:R0:W0:Y:S02]  /*5f90*/  SHFL.IDX P0, R86, R82, R121, R12 ;  /* 0x0000007952567389 */ /* 0x001024000000000c */
[----:B01234-:R-:W-:Y:S05]  /*5fa0*/  ENDCOLLECTIVE ;  /* 0x000000000000791b */ /* 0x01ffea0003800000 */
.L_x_13210:
[----:B------:R-:W-:Y:S05]  /*5fb0*/  BSYNC B0 ;  /* 0x0000000000007941 */ /* 0x000fea0003800000 */
.L_x_13209:
[----:B------:R-:W-:Y:S01]  /*5fc0*/  IMAD.MOV.U32 R84, RZ, RZ, R86 ;  /* 0x000000ffff547224 */ /* 0x000fe200078e0056 */
[----:B------:R-:W-:Y:S06]  /*5fd0*/  BRA `(.L_x_13211) ;  /* 0xffffffd400787947 */ /* 0x000fec000383ffff */
.L_x_13123:
[----:B------:R-:W-:Y:S01]  /*5fe0*/  BSSY B0, `(.L_x_13212) ;  /* 0x0000006000007945 */ /* 0x000fe20003800000 */
[----:B------:R-:W-:Y:S02]  /*5ff0*/  IMAD.MOV.U32 R121, RZ, RZ, R57 ;  /* 0x000000ffff797224 */ /* 0x000fe400078e0039 */
[----:B------:R-:W-:-:S07]  /*6000*/  IMAD.MOV.U32 R86, RZ, RZ, -0x1 ;  /* 0xffffffffff567424 */ /* 0x000fce00078e00ff */
[----:B01234-:R-:W-:Y:S05]  /*6010*/  WARPSYNC.COLLECTIVE R86, `(.L_x_13213) ;  /* 0x0000000056087348 */ /* 0x01ffea0003c00000 */
[----:B0-----:R0:W0:Y:S02]  /*6020*/  SHFL.IDX P0, R86, R82, R121, R12 ;  /* 0x0000007952567389 */ /* 0x001024000000000c */
[----:B01234-:R-:W-:Y:S05]  /*6030*/  ENDCOLLECTIVE ;  /* 0x000000000000791b */ /* 0x01ffea0003800000 */
.L_x_13213:
[----:B------:R-:W-:Y:S05]  /*6040*/  BSYNC B0 ;  /* 0x0000000000007941 */ /* 0x000fea0003800000 */
.L_x_13212:
[----:B------:R-:W-:Y:S05]  /*6050*/  BRA `(.L_x_13214) ;  /* 0xffffffd400707947 */ /* 0x000fea000383ffff */
.L_x_13125:
[----:B------:R-:W-:Y:S01]  /*6060*/  BSSY B0, `(.L_x_13215) ;  /* 0x0000006000007945 */ /* 0x000fe20003800000 */
[----:B------:R-:W-:Y:S01]  /*6070*/  MOV R121, R59 ;  /* 0x0000003b00797202 */ /* 0x000fe20000000f00 */
[----:B------:R-:W-:-:S07]  /*6080*/  IMAD.MOV.U32 R86, RZ, RZ, -0x1 ;  /* 0xffffffffff567424 */ /* 0x000fce00078e00ff */
[----:B01234-:R-:W-:Y:S05]  /*6090*/  WARPSYNC.COLLECTIVE R86, `(.L_x_13216) ;  /* 0x0000000056087348 */ /* 0x01ffea0003c00000 */
[----:B0-----:R0:W0:Y:S02]  /*60a0*/  SHFL.IDX P0, R86, R82, R121, R12 ;  /* 0x0000007952567389 */ /* 0x001024000000000c */
[----:B01234-:R-:W-:Y:S05]  /*60b0*/  ENDCOLLECTIVE ;  /* 0x000000000000791b */ /* 0x01ffea0003800000 */
.L_x_13216:
[----:B------:R-:W-:Y:S05]  /*60c0*/  BSYNC B0 ;  /* 0x0000000000007941 */ /* 0x000fea0003800000 */
.L_x_13215:
[----:B------:R-:W-:Y:S05]  /*60d0*/  BRA `(.L_x_13217) ;  /* 0xffffffd400687947 */ /* 0x000fea000383ffff */
.L_x_13127:
[----:B------:R-:W-:Y:S01]  /*60e0*/  BSSY B0, `(.L_x_13218) ;  /* 0x0000006000007945 */ /* 0x000fe20003800000 */
[----:B------:R-:W-:Y:S02]  /*60f0*/  IMAD.MOV.U32 R121, RZ, RZ, R61 ;  /* 0x000000ffff797224 */ /* 0x000fe400078e003d */
[----:B------:R-:W-:-:S07]  /*6100*/  IMAD.MOV.U32 R86, RZ, RZ, -0x1 ;  /* 0xffffffffff567424 */ /* 0x000fce00078e00ff */
[----:B01234-:R-:W-:Y:S05]  /*6110*/  WARPSYNC.COLLECTIVE R86, `(.L_x_13219) ;  /* 0x0000000056087348 */ /* 0x01ffea0003c00000 */
[----:B0-----:R0:W0:Y:S02]  /*6120*/  SHFL.IDX P0, R86, R82, R121, R12 ;  /* 0x0000007952567389 */ /* 0x001024000000000c */
[----:B01234-:R-:W-:Y:S05]  /*6130*/  ENDCOLLECTIVE ;  /* 0x000000000000791b */ /* 0x01ffea0003800000 */
.L_x_13219:
[----:B------:R-:W-:Y:S05]  /*6140*/  BSYNC B0 ;  /* 0x0000000000007941 */ /* 0x000fea0003800000 */
.L_x_13218:
[----:B------:R-:W-:Y:S05]  /*6150*/  BRA `(.L_x_13220) ;  /* 0xffffffd400607947 */ /* 0x000fea000383ffff */
.L_x_13129:
[----:B------:R-:W-:Y:S01]  /*6160*/  BSSY B0, `(.L_x_13221) ;  /* 0x0000006000007945 */ /* 0x000fe20003800000 */
[----:B------:R-:W-:Y:S01]  /*6170*/  IMAD.MOV.U32 R121, RZ, RZ, R63 ;  /* 0x000000ffff797224 */ /* 0x000fe200078e003f */
[----:B------:R-:W-:-:S07]  /*6180*/  MOV R86, 0xffffffff ;  /* 0xffffffff00567802 */ /* 0x000fce0000000f00 */
[----:B01234-:R-:W-:Y:S05]  /*6190*/  WARPSYNC.COLLECTIVE R86, `(.L_x_13222) ;  /* 0x0000000056087348 */ /* 0x01ffea0003c00000 */
[----:B0-----:R0:W0:Y:S02]  /*61a0*/  SHFL.IDX P0, R86, R82, R121, R12 ;  /* 0x0000007952567389 */ /* 0x001024000000000c */
[----:B01234-:R-:W-:Y:S05]  /*61b0*/  ENDCOLLECTIVE ;  /* 0x000000000000791b */ /* 0x01ffea0003800000 */
.L_x_13222:
[----:B------:R-:W-:Y:S05]  /*61c0*/  BSYNC B0 ;  /* 0x0000000000007941 */ /* 0x000fea0003800000 */
.L_x_13221:
[----:B------:R-:W-:Y:S05]  /*61d0*/  BRA `(.L_x_13223) ;  /* 0xffffffd400587947 */ /* 0x000fea000383ffff */
.L_x_13131:
[----:B------:R-:W-:Y:S01]  /*61e0*/  BSSY B0, `(.L_x_13224) ;  /* 0x0000006000007945 */ /* 0x000fe20003800000 */
[----:B------:R-:W-:Y:S02]  /*61f0*/  IMAD.MOV.U32 R121, RZ, RZ, R65 ;  /* 0x000000ffff797224 */ /* 0x000fe400078e0041 */
[----:B------:R-:W-:-:S07]  /*6200*/  IMAD.MOV.U32 R86, RZ, RZ, -0x1 ;  /* 0xffffffffff567424 */ /* 0x000fce00078e00ff */
[----:B01234-:R-:W-:Y:S05]  /*6210*/  WARPSYNC.COLLECTIVE R86, `(.L_x_13225) ;  /* 0x0000000056087348 */ /* 0x01ffea0003c00000 */
[----:B0-----:R0:W0:Y:S02]  /*6220*/  SHFL.IDX P0, R86, R82, R121, R12 ;  /* 0x0000007952567389 */ /* 0x001024000000000c */
[----:B01234-:R-:W-:Y:S05]  /*6230*/  ENDCOLLECTIVE ;  /* 0x000000000000791b */ /* 0x01ffea0003800000 */
.L_x_13225:
[----:B------:R-:W-:Y:S05]  /*6240*/  BSYNC B0 ;  /* 0x0000000000007941 */ /* 0x000fea0003800000 */
.L_x_13224:
[----:B------:R-:W-:Y:S01]  /*6250*/  IMAD.MOV.U32 R121, RZ, RZ, R86 ;  /* 0x000000ffff797224 */ /* 0x000fe200078e0056 */
[----:B------:R-:W-:Y:S06]  /*6260*/  BRA `(.L_x_13226) ;  /* 0xffffffd4004c7947 */ /* 0x000fec000383ffff */
.L_x_13133:
[----:B------:R-:W-:Y:S01]  /*6270*/  BSSY B0, `(.L_x_13227) ;  /* 0x0000006000007945 */ /* 0x000fe20003800000 */
[----:B------:R-:W-:Y:S01]  /*6280*/  IMAD.MOV.U32 R121, RZ, RZ, R67 ;  /* 0x000000ffff797224 */ /* 0x000fe200078e0043 */
[----:B------:R-:W-:-:S07]  /*6290*/  MOV R86, 0xffffffff ;  /* 0xffffffff00567802 */ /* 0x000fce0000000f00 */
[----:B01234-:R-:W-:Y:S05]  /*62a0*/  WARPSYNC.COLLECTIVE R86, `(.L_x_13228) ;  /* 0x0000000056087348 */ /* 0x01ffea0003c00000 */
[----:B0-----:R0:W0:Y:S02]  /*62b0*/  SHFL.IDX P0, R86, R82, R121, R12 ;  /* 0x0000007952567389 */ /* 0x001024000000000c */
[----:B01234-:R-:W-:Y:S05]  /*62c0*/  ENDCOLLECTIVE ;  /* 0x000000000000791b */ /* 0x01ffea0003800000 */
.L_x_13228:
[----:B------:R-:W-:Y:S05]  /*62d0*/  BSYNC B0 ;  /* 0x0000000000007941 */ /* 0x000fea0003800000 */
.L_x_13227:
[----:B------:R-:W-:Y:S05]  /*62e0*/  BRA `(.L_x_13229) ;  /* 0xffffffd400447947 */ /* 0x000fea000383ffff */
.L_x_13135:
[----:B------:R-:W-:Y:S01]  /*62f0*/  BSSY B0, `(.L_x_13230) ;  /* 0x0000006000007945 */ /* 0x000fe20003800000 */
[----:B------:R-:W-:Y:S02]  /*6300*/  IMAD.MOV.U32 R121, RZ, RZ, R69 ;  /* 0x000000ffff797224 */ /* 0x000fe400078e0045 */
[----:B------:R-:W-:-:S07]  /*6310*/  IMAD.MOV.U32 R86, RZ, RZ, -0x1 ;  /* 0xffffffffff567424 */ /* 0x000fce00078e00ff */
[----:B01234-:R-:W-:Y:S05]  /*6320*/  WARPSYNC.COLLECTIVE R86, `(.L_x_13231) ;  /* 0x0000000056087348 */ /* 0x01ffea0003c00000 */
[----:B0-----:R0:W0:Y:S02]  /*6330*/  SHFL.IDX P0, R86, R82, R121, R12 ;  /* 0x0000007952567389 */ /* 0x001024000000000c */
[----:B01234-:R-:W-:Y:S05]  /*6340*/  ENDCOLLECTIVE ;  /* 0x000000000000791b */ /* 0x01ffea0003800000 */
.L_x_13231:
[----:B------:R-:W-:Y:S05]  /*6350*/  BSYNC B0 ;  /* 0x0000000000007941 */ /* 0x000fea0003800000 */
.L_x_13230:
[----:B------:R-:W-:Y:S01]  /*6360*/  IMAD.MOV.U32 R121, RZ, RZ, R86 ;  /* 0x000000ffff797224 */ /* 0x000fe200078e0056 */
[----:B------:R-:W-:Y:S06]  /*6370*/  BRA `(.L_x_13232) ;  /* 0xffffffd400387947 */ /* 0x000fec000383ffff */
.L_x_13137:
[----:B------:R-:W-:Y:S01]  /*6380*/  BSSY B0, `(.L_x_13233) ;  /* 0x0000006000007945 */ /* 0x000fe20003800000 */
[----:B------:R-:W-:Y:S01]  /*6390*/  IMAD.MOV.U32 R121, RZ, RZ, R71 ;  /* 0x000000ffff797224 */ /* 0x000fe200078e0047 */
[----:B------:R-:W-:-:S07]  /*63a0*/  MOV R86, 0xffffffff ;  /* 0xffffffff00567802 */ /* 0x000fce0000000f00 */
[----:B01234-:R-:W-:Y:S05]  /*63b0*/  WARPSYNC.COLLECTIVE R86, `(.L_x_13234) ;  /* 0x0000000056087348 */ /* 0x01ffea0003c00000 */
[----:B0-----:R0:W0:Y:S02]  /*63c0*/  SHFL.IDX P0, R86, R82, R121, R12 ;  /* 0x0000007952567389 */ /* 0x001024000000000c */
[----:B01234-:R-:W-:Y:S05]  /*63d0*/  ENDCOLLECTIVE ;  /* 0x000000000000791b */ /* 0x01ffea0003800000 */
.L_x_13234:
[----:B------:R-:W-:Y:S05]  /*63e0*/  BSYNC B0 ;  /* 0x0000000000007941 */ /* 0x000fea0003800000 */
.L_x_13233:
[----:B------:R-:W-:Y:S05]  /*63f0*/  BRA `(.L_x_13235) ;  /* 0xffffffd400307947 */ /* 0x000fea000383ffff */
.L_x_13139:
[----:B------:R-:W-:Y:S01]  /*6400*/  BSSY B0, `(.L_x_13236) ;  /* 0x0000006000007945 */ /* 0x000fe20003800000 */
[----:B------:R-:W-:Y:S02]  /*6410*/  IMAD.MOV.U32 R121, RZ, RZ, R73 ;  /* 0x000000ffff797224 */ /* 0x000fe400078e0049 */
[----:B------:R-:W-:-:S07]  /*6420*/  IMAD.MOV.U32 R86, RZ, RZ, -0x1 ;  /* 0xffffffffff567424 */ /* 0x000fce00078e00ff */
[----:B01234-:R-:W-:Y:S05]  /*6430*/  WARPSYNC.COLLECTIVE R86, `(.L_x_13237) ;  /* 0x0000000056087348 */ /* 0x01ffea0003c00000 */
[----:B0-----:R0:W0:Y:S02]  /*6440*/  SHFL.IDX P0, R86, R82, R121, R12 ;  /* 0x0000007952567389 */ /* 0x001024000000000c */
[----:B01234-:R-:W-:Y:S05]  /*6450*/  ENDCOLLECTIVE ;  /* 0x000000000000791b */ /* 0x01ffea0003800000 */
.L_x_13237:
[----:B------:R-:W-:Y:S05]  /*6460*/  BSYNC B0 ;  /* 0x0000000000007941 */ /* 0x000fea0003800000 */
.L_x_13236:
[----:B------:R-:W-:Y:S01]  /*6470*/  IMAD.MOV.U32 R121, RZ, RZ, R86 ;  /* 0x000000ffff797224 */ /* 0x000fe200078e0056 */
[----:B------:R-:W-:Y:S06]  /*6480*/  BRA `(.L_x_13238) ;  /* 0xffffffd400247947 */ /* 0x000fec000383ffff */
.L_x_13141:
[----:B------:R-:W-:Y:S01]  /*6490*/  BSSY B0, `(.L_x_13239) ;  /* 0x0000006000007945 */ /* 0x000fe20003800000 */
[----:B------:R-:W-:Y:S01]  /*64a0*/  IMAD.MOV.U32 R121, RZ, RZ, R75 ;  /* 0x000000ffff797224 */ /* 0x000fe200078e004b */
[----:B------:R-:W-:-:S07]  /*64b0*/  MOV R86, 0xffffffff ;  /* 0xffffffff00567802 */ /* 0x000fce0000000f00 */
[----:B01234-:R-:W-:Y:S05]  /*64c0*/  WARPSYNC.COLLECTIVE R86, `(.L_x_13240) ;  /* 0x0000000056087348 */ /* 0x01ffea0003c00000 */
[----:B0-----:R0:W0:Y:S02]  /*64d0*/  SHFL.IDX P0, R86, R82, R121, R12 ;  /* 0x0000007952567389 */ /* 0x001024000000000c */
[----:B01234-:R-:W-:Y:S05]  /*64e0*/  ENDCOLLECTIVE ;  /* 0x000000000000791b */ /* 0x01ffea0003800000 */
.L_x_13240:
[----:B------:R-:W-:Y:S05]  /*64f0*/  BSYNC B0 ;  /* 0x0000000000007941 */ /* 0x000fea0003800000 */
.L_x_13239:
[----:B------:R-:W-:Y:S05]  /*6500*/  BRA `(.L_x_13241) ;  /* 0xffffffd4001c7947 */ /* 0x000fea000383ffff */
.L_x_13143:
[----:B------:R-:W-:Y:S01]  /*6510*/  BSSY B0, `(.L_x_13242) ;  /* 0x0000006000007945 */ /* 0x000fe20003800000 */
[----:B------:R-:W-:Y:S02]  /*6520*/  IMAD.MOV.U32 R121, RZ, RZ, R77 ;  /* 0x000000ffff797224 */ /* 0x000fe400078e004d */
[----:B------:R-:W-:-:S07]  /*6530*/  IMAD.MOV.U32 R86, RZ, RZ, -0x1 ;  /* 0xffffffffff567424 */ /* 0x000fce00078e00ff */
[----:B01234-:R-:W-:Y:S05]  /*6540*/  WARPSYNC.COLLECTIVE R86, `(.L_x_13243) ;  /* 0x0000000056087348 */ /* 0x01ffea0003c00000 */
[----:B0-----:R0:W0:Y:S02]  /*6550*/  SHFL.IDX P0, R86, R82, R121, R12 ;  /* 0x0000007952567389 */ /* 0x001024000000000c */
[----:B01234-:R-:W-:Y:S05]  /*6560*/  ENDCOLLECTIVE ;  /* 0x000000000000791b */ /* 0x01ffea0003800000 */
.L_x_13243:
[----:B------:R-:W-:Y:S05]  /*6570*/  BSYNC B0 ;  /* 0x0000000000007941 */ /* 0x000fea0003800000 */
.L_x_13242:
[----:B------:R-:W-:Y:S01]  /*6580*/  IMAD.MOV.U32 R121, RZ, RZ, R86 ;  /* 0x000000ffff797224 */ /* 0x000fe200078e0056 */
[----:B------:R-:W-:Y:S06]  /*6590*/  BRA `(.L_x_13244) ;  /* 0xffffffd400107947 */ /* 0x000fec000383ffff */
.L_x_13145:
[----:B------:R-:W-:Y:S01]  /*65a0*/  BSSY B0, `(.L_x_13245) ;  /* 0x0000006000007945 */ /* 0x000fe20003800000 */
[----:B------:R-:W-:Y:S01]  /*65b0*/  IMAD.MOV.U32 R121, RZ, RZ, R79 ;  /* 0x000000ffff797224 */ /* 0x000fe200078e004f */
[----:B------:R-:W-:-:S07]  /*65c0*/  MOV R86, 0xffffffff ;  /* 0xffffffff00567802 */ /* 0x000fce0000000f00 */
[----:B01234-:R-:W-:Y:S05]  /*65d0*/  WARPSYNC.COLLECTIVE R86, `(.L_x_13246) ;  /* 0x0000000056087348 */ /* 0x01ffea0003c00000 */
[----:B0-----:R0:W0:Y:S02]  /*65e0*/  SHFL.IDX P0, R86, R82, R121, R12 ;  /* 0x0000007952567389 */ /* 0x001024000000000c */
[----:B01234-:R-:W-:Y:S05]  /*65f0*/  ENDCOLLECTIVE ;  /* 0x000000000000791b */ /* 0x01ffea0003800000 */
.L_x_13246:
[----:B------:R-:W-:Y:S05]  /*6600*/  BSYNC B0 ;  /* 0x0000000000007941 */ /* 0x000fea0003800000 */
.L_x_13245:
[----:B------:R-:W-:Y:S05]  /*6610*/  BRA `(.L_x_13247) ;  /* 0xffffffd400087947 */ /* 0x000fea000383ffff */
.L_x_13147:
[----:B------:R-:W-:Y:S01]  /*6620*/  BSSY B0, `(.L_x_13248) ;  /* 0x0000006000007945 */ /* 0x000fe20003800000 */
[----:B------:R-:W-:Y:S02]  /*6630*/  IMAD.MOV.U32 R121, RZ, RZ, R81 ;  /* 0x000000ffff797224 */ /* 0x000fe400078e0051 */
[----:B------:R-:W-:-:S07]  /*6640*/  IMAD.MOV.U32 R86, RZ, RZ, -0x1 ;  /* 0xffffffffff567424 */ /* 0x000fce00078e00ff */
[----:B01234-:R-:W-:Y:S05]  /*6650*/  WARPSYNC.COLLECTIVE R86, `(.L_x_13249) ;  /* 0x0000000056087348 */ /* 0x01ffea0003c00000 */
[----:B0-----:R0:W0:Y:S02]  /*6660*/  SHFL.IDX P0, R86, R82, R121, R12 ;  /* 0x0000007952567389 */ /* 0x001024000000000c */
[----:B01234-:R-:W-:Y:S05]  /*6670*/  ENDCOLLECTIVE ;  /* 0x000000000000791b */ /* 0x01ffea0003800000 */
.L_x_13249:
[----:B------:R-:W-:Y:S05]  /*6680*/  BSYNC B0 ;  /* 0x0000000000007941 */ /* 0x000fea0003800000 */
.L_x_13248:
[----:B------:R-:W-:Y:S01]  /*6690*/  IMAD.MOV.U32 R121, RZ, RZ, R86 ;  /* 0x000000ffff797224 */ /* 0x000fe200078e0056 */
[----:B------:R-:W-:Y:S06]  /*66a0*/  BRA `(.L_x_13250) ;  /* 0xffffffd000fc7947 */ /* 0x000fec000383ffff */
.L_x_13149:
[----:B------:R-:W-:Y:S01]  /*66b0*/  BSSY B0, `(.L_x_13251) ;  /* 0x0000006000007945 */ /* 0x000fe20003800000 */
[----:B------:R-:W-:Y:S01]  /*66c0*/  IMAD.MOV.U32 R121, RZ, RZ, R83 ;  /* 0x000000ffff797224 */ /* 0x000fe200078e0053 */
[----:B------:R-:W-:-:S07]  /*66d0*/  MOV R86, 0xffffffff ;  /* 0xffffffff00567802 */ /* 0x000fce0000000f00 */
[----:B01234-:R-:W-:Y:S05]  /*66e0*/  WARPSYNC.COLLECTIVE R86, `(.L_x_13252) ;  /* 0x0000000056087348 */ /* 0x01ffea0003c00000 */
[----:B0-----:R0:W0:Y:S02]  /*66f0*/  SHFL.IDX P0, R86, R82, R121, R12 ;  /* 0x0000007952567389 */ /* 0x001024000000000c */
[----:B01234-:R-:W-:Y:S05]  /*6700*/  ENDCOLLECTIVE ;  /* 0x000000000000791b */ /* 0x01ffea0003800000 */
.L_x_13252:
[----:B------:R-:W-:Y:S05]  /*6710*/  BSYNC B0 ;  /* 0x0000000000007941 */ /* 0x000fea0003800000 */
.L_x_13251:
[----:B------:R-:W-:Y:S05]  /*6720*/  BRA `(.L_x_13253) ;  /* 0xffffffd000f47947 */ /* 0x000fea000383ffff */
.L_x_13151:
[----:B------:R-:W-:Y:S01]  /*6730*/  BSSY B0, `(.L_x_13254) ;  /* 0x0000006000007945 */ /* 0x000fe20003800000 */
[----:B------:R-:W-:Y:S02]  /*6740*/  IMAD.MOV.U32 R121, RZ, RZ, R85 ;  /* 0x000000ffff797224 */ /* 0x000fe400078e0055 */
[----:B------:R-:W-:-:S07]  /*6750*/  IMAD.MOV.U32 R86, RZ, RZ, -0x1 ;  /* 0xffffffffff567424 */ /* 0x000fce00078e00ff */
[----:B01234-:R-:W-:Y:S05]  /*6760*/  WARPSYNC.COLLECTIVE R86, `(.L_x_13255) ;  /* 0x0000000056087348 */ /* 0x01ffea0003c00000 */
[----:B0-----:R0:W0:Y:S02]  /*6770*/  SHFL.IDX P0, R86, R82, R121, R12 ;  /* 0x0000007952567389 */ /* 0x001024000000000c */
[----:B01234-:R-:W-:Y:S05]  /*6780*/  ENDCOLLECTIVE ;  /* 0x000000000000791b */ /* 0x01ffea0003800000 */
.L_x_13255:
[----:B------:R-:W-:Y:S05]  /*6790*/  BSYNC B0 ;  /* 0x0000000000007941 */ /* 0x000fea0003800000 */
.L_x_13254:
[----:B------:R-:W-:Y:S01]  /*67a0*/  IMAD.MOV.U32 R121, RZ, RZ, R86 ;  /* 0x000000ffff797224 */ /* 0x000fe200078e0056 */
[----:B------:R-:W-:Y:S06]  /*67b0*/  BRA `(.L_x_13256) ;  /* 0xffffffd000e87947 */ /* 0x000fec000383ffff */
.L_x_13153:
[----:B------:R-:W-:Y:S01]  /*67c0*/  BSSY B0, `(.L_x_13257) ;  /* 0x0000006000007945 */ /* 0x000fe20003800000 */
[----:B------:R-:W-:Y:S01]  /*67d0*/  IMAD.MOV.U32 R121, RZ, RZ, R87 ;  /* 0x000000ffff797224 */ /* 0x000fe200078e0057 */
[----:B------:R-:W-:-:S07]  /*67e0*/  MOV R86, 0xffffffff ;  /* 0xffffffff00567802 */ /* 0x000fce0000000f00 */
[----:B01234-:R-:W-:Y:S05]  /*67f0*/  WARPSYNC.COLLECTIVE R86, `(.L_x_13258) ;  /* 0x0000000056087348 */ /* 0x01ffea0003c00000 */
[----:B0-----:R0:W0:Y:S02]  /*6800*/  SHFL.IDX P0, R86, R82, R121, R12 ;  /* 0x0000007952567389 */ /* 0x001024000000000c */
[----:B01234-:R-:W-:Y:S05]  /*6810*/  ENDCOLLECTIVE ;  /* 0x000000000000791b */ /* 0x01ffea0003800000 */
.L_x_13258:
[----:B------:R-:W-:Y:S05]  /*6820*/  BSYNC B0 ;  /* 0x0000000000007941 */ /* 0x000fea0003800000 */
.L_x_13257:
[----:B------:R-:W-:Y:S05]  /*6830*/  BRA `(.L_x_13259) ;  /* 0xffffffd000e07947 */ /* 0x000fea000383ffff */
.L_x_13155:
[----:B------:R-:W-:Y:S01]  /*6840*/  BSSY B0, `(.L_x_13260) ;  /* 0x0000006000007945 */ /* 0x000fe20003800000 */
[----:B------:R-:W-:Y:S02]  /*6850*/  IMAD.MOV.U32 R121, RZ, RZ, R89 ;  /* 0x000000ffff797224 */ /* 0x000fe400078e0059 */
[----:B------:R-:W-:-:S07]  /*6860*/  IMAD.MOV.U32 R86, RZ, RZ, -0x1 ;  /* 0xffffffffff567424 */ /* 0x000fce00078e00ff */
[----:B01234-:R-:W-:Y:S05]  /*6870*/  WARPSYNC.COLLECTIVE R86, `(.L_x_13261) ;  /* 0x0000000056087348 */ /* 0x01ffea0003c00000 */
[----:B0-----:R0:W0:Y:S02]  /*6880*/  SHFL.IDX P0, R86, R82, R121, R12 ;  /* 0x0000007952567389 */ /* 0x001024000000000c */
[----:B01234-:R-:W-:Y:S05]  /*6890*/  ENDCOLLECTIVE ;  /* 0x000000000000791b */ /* 0x01ffea0003800000 */
.L_x_13261:
[----:B------:R-:W-:Y:S05]  /*68a0*/  BSYNC B0 ;  /* 0x0000000000007941 */ /* 0x000fea0003800000 */
.L_x_13260:
[----:B------:R-:W-:Y:S01]  /*68b0*/  IMAD.MOV.U32 R121, RZ, RZ, R86 ;  /* 0x000000ffff797224 */ /* 0x000fe200078e0056 */
[----:B------:R-:W-:Y:S06]  /*68c0*/  BRA `(.L_x_13262) ;  /* 0xffffffd000d47947 */ /* 0x000fec000383ffff */
.L_x_13157:
[----:B------:R-:W-:Y:S01]  /*68d0*/  BSSY B0, `(.L_x_13263) ;  /* 0x0000006000007945 */ /* 0x000fe20003800000 */
[----:B------:R-:W-:Y:S01]  /*68e0*/  IMAD.MOV.U32 R121, RZ, RZ, R91 ;  /* 0x000000ffff797224 */ /* 0x000fe200078e005b */
[----:B------:R-:W-:-:S07]  /*68f0*/  MOV R86, 0xffffffff ;  /* 0xffffffff00567802 */ /* 0x000fce0000000f00 */
[----:B01234-:R-:W-:Y:S05]  /*6900*/  WARPSYNC.COLLECTIVE R86, `(.L_x_13264) ;  /* 0x0000000056087348 */ /* 0x01ffea0003c00000 */
[----:B0-----:R0:W0:Y:S02]  /*6910*/  SHFL.IDX P0, R86, R82, R121, R12 ;  /* 0x0000007952567389 */ /* 0x001024000000000c */
[----:B01234-:R-:W-:Y:S05]  /*6920*/  ENDCOLLECTIVE ;  /* 0x000000000000791b */ /* 0x01ffea0003800000 */
.L_x_13264:
[----:B------:R-:W-:Y:S05]  /*6930*/  BSYNC B0 ;  /* 0x0000000000007941 */ /* 0x000fea0003800000 */
.L_x_13263:
[----:B------:R-:W-:Y:S05]  /*6940*/  BRA `(.L_x_13265) ;  /* 0xffffffd000cc7947 */ /* 0x000fea000383ffff */
.L_x_13159:
[----:B------:R-:W-:Y:S01]  /*6950*/  BSSY B0, `(.L_x_13266) ;  /* 0x0000006000007945 */ /* 0x000fe20003800000 */
[----:B------:R-:W-:Y:S02]  /*6960*/  IMAD.MOV.U32 R121, RZ, RZ, R93 ;  /* 0x000000ffff797224 */ /* 0x000fe400078e005d */
[----:B------:R-:W-:-:S07]  /*6970*/  IMAD.MOV.U32 R86, RZ, RZ, -0x1 ;  /* 0xffffffffff567424 */ /* 0x000fce00078e00ff */
[----:B01234-:R-:W-:Y:S05]  /*6980*/  WARPSYNC.COLLECTIVE R86, `(.L_x_13267) ;  /* 0x0000000056087348 */ /* 0x01ffea0003c00000 */
[----:B0-----:R0:W0:Y:S02]  /*6990*/  SHFL.IDX P0, R86, R82, R121, R12 ;  /* 0x0000007952567389 */ /* 0x001024000000000c */
[----:B01234-:R-:W-:Y:S05]  /*69a0*/  ENDCOLLECTIVE ;  /* 0x000000000000791b */ /* 0x01ffea0003800000 */
.L_x_13267:
[----:B------:R-:W-:Y:S05]  /*69b0*/  BSYNC B0 ;  /* 0x0000000000007941 */ /* 0x000fea0003800000 */
.L_x_13266:
[----:B------:R-:W-:Y:S01]  /*69c0*/  IMAD.MOV.U32 R121, RZ, RZ, R86 ;  /* 0x000000ffff797224 */ /* 0x000fe200078e0056 */
[----:B------:R-:W-:Y:S06]  /*69d0*/  BRA `(.L_x_13268) ;  /* 0xffffffd000c07947 */ /* 0x000fec000383ffff */
.L_x_13161:
[----:B------:R-:W-:Y:S01]  /*69e0*/  BSSY B0, `(.L_x_13269) ;  /* 0x0000006000007945 */ /* 0x000fe20003800000 */
[----:B------:R-:W-:Y:S01]  /*69f0*/  IMAD.MOV.U32 R121, RZ, RZ, R95 ;  /* 0x000000ffff797224 */ /* 0x000fe200078e005f */
[----:B------:R-:W-:-:S07]  /*6a00*/  MOV R86, 0xffffffff ;  /* 0xffffffff00567802 */ /* 0x000fce0000000f00 */
[----:B01234-:R-:W-:Y:S05]  /*6a10*/  WARPSYNC.COLLECTIVE R86, `(.L_x_13270) ;  /* 0x0000000056087348 */ /* 0x01ffea0003c00000 */
[----:B0-----:R0:W0:Y:S02]  /*6a20*/  SHFL.IDX P0, R86, R82, R121, R12 ;  /* 0x0000007952567389 */ /* 0x001024000000000c */
[----:B01234-:R-:W-:Y:S05]  /*6a30*/  ENDCOLLECTIVE ;  /* 0x000000000000791b */ /* 0x01ffea0003800000 */
.L_x_13270:
[----:B------:R-:W-:Y:S05]  /*6a40*/  BSYNC B0 ;  /* 0x0000000000007941 */ /* 0x000fea0003800000 */
.L_x_13269:
[----:B------:R-:W-:Y:S05]  /*6a50*/  BRA `(.L_x_13271) ;  /* 0xffffffd000b87947 */ /* 0x000fea000383ffff */
.L_x_13163:
[----:B------:R-:W-:Y:S01]  /*6a60*/  BSSY B0, `(.L_x_13272) ;  /* 0x0000006000007945 */ /* 0x000fe20003800000 */
[----:B------:R-:W-:Y:S02]  /*6a70*/  IMAD.MOV.U32 R121, RZ, RZ, R97 ;  /* 0x000000ffff797224 */ /* 0x000fe400078e0061 */
[----:B------:R-:W-:-:S07]  /*6a80*/  IMAD.MOV.U32 R86, RZ, RZ, -0x1 ;  /* 0xffffffffff567424 */ /* 0x000fce00078e00ff */
[----:B01234-:R-:W-:Y:S05]  /*6a90*/  WARPSYNC.COLLECTIVE R86, `(.L_x_13273) ;  /* 0x0000000056087348 */ /* 0x01ffea0003c00000 */
[----:B0-----:R0:W0:Y:S02]  /*6aa0*/  SHFL.IDX P0, R86, R82, R121, R12 ;  /* 0x0000007952567389 */ /* 0x001024000000000c */
[----:B01234-:R-:W-:Y:S05]  /*6ab0*/  ENDCOLLECTIVE ;  /* 0x000000000000791b */ /* 0x01ffea0003800000 */
.L_x_13273:
[----:B------:R-:W-:Y:S05]  /*6ac0*/  BSYNC B0 ;  /* 0x0000000000007941 */ /* 0x000fea0003800000 */
.L_x_13272:
[----:B------:R-:W-:Y:S01]  /*6ad0*/  IMAD.MOV.U32 R121, RZ, RZ, R86 ;  /* 0x000000ffff797224 */ /* 0x000fe200078e0056 */
[----:B------:R-:W-:Y:S06]  /*6ae0*/  BRA `(.L_x_13274) ;  /* 0xffffffd000ac7947 */ /* 0x000fec000383ffff */
.L_x_13165:
[----:B------:R-:W-:Y:S01]  /*6af0*/  BSSY B0, `(.L_x_13275) ;  /* 0x0000006000007945 */ /* 0x000fe20003800000 */
[----:B------:R-:W-:Y:S01]  /*6b00*/  IMAD.MOV.U32 R121, RZ, RZ, R99 ;  /* 0x000000ffff797224 */ /* 0x000fe200078e0063 */
[----:B------:R-:W-:-:S07]  /*6b10*/  MOV R86, 0xffffffff ;  /* 0xffffffff00567802 */ /* 0x000fce0000000f00 */
[----:B01234-:R-:W-:Y:S05]  /*6b20*/  WARPSYNC.COLLECTIVE R86, `(.L_x_13276) ;  /* 0x0000000056087348 */ /* 0x01ffea0003c00000 */
[----:B0-----:R0:W0:Y:S02]  /*6b30*/  SHFL.IDX P0, R86, R82, R121, R12 ;  /* 0x0000007952567389 */ /* 0x001024000000000c */
[----:B01234-:R-:W-:Y:S05]  /*6b40*/  ENDCOLLECTIVE ;  /* 0x000000000000791b */ /* 0x01ffea0003800000 */
.L_x_13276:
[----:B------:R-:W-:Y:S05]  /*6b50*/  BSYNC B0 ;  /* 0x0000000000007941 */ /* 0x000fea0003800000 */
.L_x_13275:
[----:B------:R-:W-:Y:S05]  /*6b60*/  BRA `(.L_x_13277) ;  /* 0xffffffd000a47947 */ /* 0x000fea000383ffff */
.L_x_13167:
[----:B------:R-:W-:Y:S01]  /*6b70*/  BSSY B0, `(.L_x_13278) ;  /* 0x0000006000007945 */ /* 0x000fe20003800000 */
[----:B------:R-:W-:Y:S02]  /*6b80*/  IMAD.MOV.U32 R121, RZ, RZ, R101 ;  /* 0x000000ffff797224 */ /* 0x000fe400078e0065 */
[----:B------:R-:W-:-:S07]  /*6b90*/  IMAD.MOV.U32 R86, RZ, RZ, -0x1 ;  /* 0xffffffffff567424 */ /* 0x000fce00078e00ff */
[----:B01234-:R-:W-:Y:S05]  /*6ba0*/  WARPSYNC.COLLECTIVE R86, `(.L_x_13279) ;  /* 0x0000000056087348 */ /* 0x01ffea0003c00000 */
[----:B0-----:R0:W0:Y:S02]  /*6bb0*/  SHFL.IDX P0, R86, R82, R121, R12 ;  /* 0x0000007952567389 */ /* 0x001024000000000c */
[----:B01234-:R-:W-:Y:S05]  /*6bc0*/  ENDCOLLECTIVE ;  /* 0x000000000000791b */ /* 0x01ffea0003800000 */
.L_x_13279:
[----:B------:R-:W-:Y:S05]  /*6bd0*/  BSYNC B0 ;  /* 0x0000000000007941 */ /* 0x000fea0003800000 */
.L_x_13278:
[----:B------:R-:W-:Y:S01]  /*6be0*/  IMAD.MOV.U32 R121, RZ, RZ, R86 ;  /* 0x000000ffff797224 */ /* 0x000fe200078e0056 */
[----:B------:R-:W-:Y:S06]  /*6bf0*/  BRA `(.L_x_13280) ;  /* 0xffffffd000987947 */ /* 0x000fec000383ffff */
.L_x_13169:
[----:B------:R-:W-:Y:S01]  /*6c00*/  BSSY B0, `(.L_x_13281) ;  /* 0x0000006000007945 */ /* 0x000fe20003800000 */
[----:B------:R-:W-:Y:S01]  /*6c10*/  IMAD.MOV.U32 R121, RZ, RZ, R103 ;  /* 0x000000ffff797224 */ /* 0x000fe200078e0067 */
[----:B------:R-:W-:-:S07]  /*6c20*/  MOV R86, 0xffffffff ;  /* 0xffffffff00567802 */ /* 0x000fce0000000f00 */
[----:B01234-:R-:W-:Y:S05]  /*6c30*/  WARPSYNC.COLLECTIVE R86, `(.L_x_13282) ;  /* 0x0000000056087348 */ /* 0x01ffea0003c00000 */
[----:B0-----:R0:W0:Y:S02]  /*6c40*/  SHFL.IDX P0, R86, R82, R121, R12 ;  /* 0x0000007952567389 */ /* 0x001024000000000c */
[----:B01234-:R-:W-:Y:S05]  /*6c50*/  ENDCOLLECTIVE ;  /* 0x000000000000791b */ /* 0x01ffea0003800000 */
.L_x_13282:
[----:B------:R-:W-:Y:S05]  /*6c60*/  BSYNC B0 ;  /* 0x0000000000007941 */ /* 0x000fea0003800000 */
.L_x_13281:
[----:B------:R-:W-:Y:S05]  /*6c70*/  BRA `(.L_x_13283) ;  /* 0xffffffd000907947 */ /* 0x000fea000383ffff */
.L_x_13171:
[----:B------:R-:W-:Y:S01]  /*6c80*/  BSSY B0, `(.L_x_13284) ;  /* 0x0000006000007945 */ /* 0x000fe20003800000 */
[----:B------:R-:W-:Y:S02]  /*6c90*/  IMAD.MOV.U32 R121, RZ, RZ, R105 ;  /* 0x000000ffff797224 */ /* 0x000fe400078e0069 */
[----:B------:R-:W-:-:S07]  /*6ca0*/  IMAD.MOV.U32 R86, RZ, RZ, -0x1 ;  /* 0xffffffffff567424 */ /* 0x000fce00078e00ff */
[----:B01234-:R-:W-:Y:S05]  /*6cb0*/  WARPSYNC.COLLECTIVE R86, `(.L_x_13285) ;  /* 0x0000000056087348 */ /* 0x01ffea0003c00000 */
[----:B0-----:R0:W0:Y:S02]  /*6cc0*/  SHFL.IDX P0, R86, R82, R121, R12 ;  /* 0x0000007952567389 */ /* 0x001024000000000c */
[----:B01234-:R-:W-:Y:S05]  /*6cd0*/  ENDCOLLECTIVE ;  /* 0x000000000000791b */ /* 0x01ffea0003800000 */
.L_x_13285:
[----:B------:R-:W-:Y:S05]  /*6ce0*/  BSYNC B0 ;  /* 0x0000000000007941 */ /* 0x000fea0003800000 */
.L_x_13284:
[----:B------:R-:W-:Y:S01]  /*6cf0*/  IMAD.MOV.U32 R121, RZ, RZ, R86 ;  /* 0x000000ffff797224 */ /* 0x000fe200078e0056 */
[----:B------:R-:W-:Y:S06]  /*6d00*/  BRA `(.L_x_13286) ;  /* 0xffffffd000847947 */ /* 0x000fec000383ffff */
.L_x_13173:
[----:B------:R-:W-:Y:S01]  /*6d10*/  BSSY B0, `(.L_x_13287) ;  /* 0x0000006000007945 */ /* 0x000fe20003800000 */
[----:B------:R-:W-:Y:S01]  /*6d20*/  IMAD.MOV.U32 R121, RZ, RZ, R107 ;  /* 0x000000ffff797224 */ /* 0x000fe200078e006b */
[----:B------:R-:W-:-:S07]  /*6d30*/  MOV R86, 0xffffffff ;  /* 0xffffffff00567802 */ /* 0x000fce0000000f00 */
[----:B01234-:R-:W-:Y:S05]  /*6d40*/  WARPSYNC.COLLECTIVE R86, `(.L_x_13288) ;  /* 0x0000000056087348 */ /* 0x01ffea0003c00000 */
[----:B0-----:R0:W0:Y:S02]  /*6d50*/  SHFL.IDX P0, R86, R82, R121, R12 ;  /* 0x0000007952567389 */ /* 0x001024000000000c */
[----:B01234-:R-:W-:Y:S05]  /*6d60*/  ENDCOLLECTIVE ;  /* 0x000000000000791b */ /* 0x01ffea0003800000 */
.L_x_13288:
[----:B------:R-:W-:Y:S05]  /*6d70*/  BSYNC B0 ;  /* 0x0000000000007941 */ /* 0x000fea0003800000 */
.L_x_13287:
[----:B------:R-:W-:Y:S05]  /*6d80*/  BRA `(.L_x_13289) ;  /* 0xffffffd0007c7947 */ /* 0x000fea000383ffff */
.L_x_13175:
[----:B------:R-:W-:Y:S01]  /*6d90*/  BSSY B0, `(.L_x_13290) ;  /* 0x0000006000007945 */ /* 0x000fe20003800000 */
[----:B------:R-:W-:Y:S02]  /*6da0*/  IMAD.MOV.U32 R121, RZ, RZ, R109 ;  /* 0x000000ffff797224 */ /* 0x000fe400078e006d */
[----:B------:R-:W-:-:S07]  /*6db0*/  IMAD.MOV.U32 R86, RZ, RZ, -0x1 ;  /* 0xffffffffff567424 */ /* 0x000fce00078e00ff */
[----:B01234-:R-:W-:Y:S05]  /*6dc0*/  WARPSYNC.COLLECTIVE R86, `(.L_x_13291) ;  /* 0x0000000056087348 */ /* 0x01ffea0003c00000 */
[----:B0-----:R0:W0:Y:S02]  /*6dd0*/  SHFL.IDX P0, R86, R82, R121, R12 ;  /* 0x0000007952567389 */ /* 0x001024000000000c */
[----:B01234-:R-:W-:Y:S05]  /*6de0*/  ENDCOLLECTIVE ;  /* 0x000000000000791b */ /* 0x01ffea0003800000 */
.L_x_13291:
[----:B------:R-:W-:Y:S05]  /*6df0*/  BSYNC B0 ;  /* 0x0000000000007941 */ /* 0x000fea0003800000 */
.L_x_13290:
[----:B------:R-:W-:Y:S01]  /*6e00*/  IMAD.MOV.U32 R121, RZ, RZ, R86 ;  /* 0x000000ffff797224 */ /* 0x000fe200078e0056 */
[----:B------:R-:W-:Y:S06]  /*6e10*/  BRA `(.L_x_13292) ;  /* 0xffffffd000707947 */ /* 0x000fec000383ffff */
.L_x_13177:
[----:B------:R-:W-:Y:S01]  /*6e20*/  BSSY B0, `(.L_x_13293) ;  /* 0x0000006000007945 */ /* 0x000fe20003800000 */
[----:B------:R-:W-:Y:S01]  /*6e30*/  IMAD.MOV.U32 R121, RZ, RZ, R111 ;  /* 0x000000ffff797224 */ /* 0x000fe200078e006f */
[----:B------:R-:W-:-:S07]  /*6e40*/  MOV R86, 0xffffffff ;  /* 0xffffffff00567802 */ /* 0x000fce0000000f00 */
[----:B01234-:R-:W-:Y:S05]  /*6e50*/  WARPSYNC.COLLECTIVE R86, `(.L_x_13294) ;  /* 0x0000000056087348 */ /* 0x01ffea0003c00000 */
[----:B0-----:R0:W0:Y:S02]  /*6e60*/  SHFL.IDX P0, R86, R82, R121, R12 ;  /* 0x0000007952567389 */ /* 0x001024000000000c */
[----:B01234-:R-:W-:Y:S05]  /*6e70*/  ENDCOLLECTIVE ;  /* 0x000000000000791b */ /* 0x01ffea0003800000 */
.L_x_13294:
[----:B------:R-:W-:Y:S05]  /*6e80*/  BSYNC B0 ;  /* 0x0000000000007941 */ /* 0x000fea0003800000 */
.L_x_13293:
[----:B------:R-:W-:Y:S05]  /*6e90*/  BRA `(.L_x_13295) ;  /* 0xffffffd000687947 */ /* 0x000fea000383ffff */
.L_x_13179:
[----:B------:R-:W-:Y:S01]  /*6ea0*/  BSSY B0, `(.L_x_13296) ;  /* 0x0000006000007945 */ /* 0x000fe20003800000 */
[----:B------:R-:W-:Y:S02]  /*6eb0*/  IMAD.MOV.U32 R121, RZ, RZ, R113 ;  /* 0x000000ffff797224 */ /* 0x000fe400078e0071 */
[----:B------:R-:W-:-:S07]  /*6ec0*/  IMAD.MOV.U32 R86, RZ, RZ, -0x1 ;  /* 0xffffffffff567424 */ /* 0x000fce00078e00ff */
[----:B01234-:R-:W-:Y:S05]  /*6ed0*/  WARPSYNC.COLLECTIVE R86, `(.L_x_13297) ;  /* 0x0000000056087348 */ /* 0x01ffea0003c00000 */
[----:B0-----:R0:W0:Y:S02]  /*6ee0*/  SHFL.IDX P0, R86, R82, R121, R12 ;  /* 0x0000007952567389 */ /* 0x001024000000000c */
[----:B01234-:R-:W-:Y:S05]  /*6ef0*/  ENDCOLLECTIVE ;  /* 0x000000000000791b */ /* 0x01ffea0003800000 */
.L_x_13297:
[----:B------:R-:W-:Y:S05]  /*6f00*/  BSYNC B0 ;  /* 0x0000000000007941 */ /* 0x000fea0003800000 */
.L_x_13296:
[----:B------:R-:W-:Y:S01]  /*6f10*/  IMAD.MOV.U32 R121, RZ, RZ, R86 ;  /* 0x000000ffff797224 */ /* 0x000fe200078e0056 */
[----:B------:R-:W-:Y:S06]  /*6f20*/  BRA `(.L_x_13298) ;  /* 0xffffffd0005c7947 */ /* 0x000fec000383ffff */
.L_x_13181:
[----:B------:R-:W-:Y:S01]  /*6f30*/  BSSY B0, `(.L_x_13299) ;  /* 0x0000006000007945 */ /* 0x000fe20003800000 */
[----:B------:R-:W-:Y:S01]  /*6f40*/  IMAD.MOV.U32 R121, RZ, RZ, R115 ;  /* 0x000000ffff797224 */ /* 0x000fe200078e0073 */
[----:B------:R-:W-:-:S07]  /*6f50*/  MOV R86, 0xffffffff ;  /* 0xffffffff00567802 */ /* 0x000fce0000000f00 */
[----:B01234-:R-:W-:Y:S05]  /*6f60*/  WARPSYNC.COLLECTIVE R86, `(.L_x_13300) ;  /* 0x0000000056087348 */ /* 0x01ffea0003c00000 */
[----:B0-----:R0:W0:Y:S02]  /*6f70*/  SHFL.IDX P0, R86, R82, R121, R12 ;  /* 0x0000007952567389 */ /* 0x001024000000000c */
[----:B01234-:R-:W-:Y:S05]  /*6f80*/  ENDCOLLECTIVE ;  /* 0x000000000000791b */ /* 0x01ffea0003800000 */
.L_x_13300:
[----:B------:R-:W-:Y:S05]  /*6f90*/  BSYNC B0 ;  /* 0x0000000000007941 */ /* 0x000fea0003800000 */
.L_x_13299:
[----:B------:R-:W-:Y:S05]  /*6fa0*/  BRA `(.L_x_13301) ;  /* 0xffffffd000547947 */ /* 0x000fea000383ffff */
.L_x_13183:
[----:B------:R-:W-:Y:S01]  /*6fb0*/  BSSY B0, `(.L_x_13302) ;  /* 0x0000006000007945 */ /* 0x000fe20003800000 */
[----:B------:R-:W-:Y:S02]  /*6fc0*/  IMAD.MOV.U32 R121, RZ, RZ, R119 ;  /* 0x000000ffff797224 */ /* 0x000fe400078e0077 */
[----:B------:R-:W-:-:S07]  /*6fd0*/  IMAD.MOV.U32 R86, RZ, RZ, -0x1 ;  /* 0xffffffffff567424 */ /* 0x000fce00078e00ff */
[----:B01234-:R-:W-:Y:S05]  /*6fe0*/  WARPSYNC.COLLECTIVE R86, `(.L_x_13303) ;  /* 0x0000000056087348 */ /* 0x01ffea0003c00000 */
[----:B0-----:R0:W0:Y:S02]  /*6ff0*/  SHFL.IDX P0, R86, R82, R121, R12 ;  /* 0x0000007952567389 */ /* 0x001024000000000c */
[----:B01234-:R-:W-:Y:S05]  /*7000*/  ENDCOLLECTIVE ;  /* 0x000000000000791b */ /* 0x01ffea0003800000 */
.L_x_13303:
[----:B------:R-:W-:Y:S05]  /*7010*/  BSYNC B0 ;  /* 0x0000000000007941 */ /* 0x000fea0003800000 */
.L_x_13302:
[----:B------:R-:W-:Y:S01]  /*7020*/  IMAD.MOV.U32 R121, RZ, RZ, R86 ;  /* 0x000000ffff797224 */ /* 0x000fe200078e0056 */
[----:B------:R-:W-:Y:S06]  /*7030*/  BRA `(.L_x_13304) ;  /* 0xffffffd000487947 */ /* 0x000fec000383ffff */
.L_x_13305:
        /* <DEDUP_REMOVED lines=12> */
.L_x_20593:


//--------------------- .text._Z9cuda_gemmIiLi128ELi8ELi1ELi16ELi16ELi16ELi1EEviiiPT_S1_S1_ii --------------------------
	.section	.text._Z9cuda_gemmIiLi128ELi8ELi1ELi16ELi16ELi16ELi1EEviiiPT_S1_S1_ii,"ax",@progbits
	.align	128
        .global         _Z9cuda_gemmIiLi128ELi8ELi1ELi16ELi16ELi16ELi1EEviiiPT_S1_S1_ii
        .type           _Z9cuda_gemmIiLi128ELi8ELi1ELi16ELi16ELi16ELi1EEviiiPT_S1_S1_ii,@function
        .size           _Z9cuda_gemmIiLi128ELi8ELi1ELi16ELi16ELi16ELi1EEviiiPT_S1_S1_ii,(.L_x_20385 - _Z9cuda_gemmIiLi128ELi8ELi1ELi16ELi16ELi16ELi1EEviiiPT_S1_S1_ii)
        .other          _Z9cuda_gemmIiLi128ELi8ELi1ELi16ELi16ELi16ELi1EEviiiPT_S1_S1_ii,@"STO_CUDA_ENTRY STV_DEFAULT"
_Z9cuda_gemmIiLi128ELi8ELi1ELi16ELi16ELi16ELi1EEviiiPT_S1_S1_ii:
.text._Z9cuda_gemmIiLi128ELi8ELi1ELi16ELi16ELi16ELi1EEviiiPT_S1_S1_ii:
[----:B------:R-:W-:Y:S01]  /*0000*/  LDC R1, c[0x0][0x37c] ;  /* 0x0000df00ff017b82 */ /* 0x000fe20000000800 */
[----:B------:R-:W0:Y:S01]  /*0010*/  S2R R3, SR_TID.X ;  /* 0x0000000000037919 */ /* 0x000e220000002100 */
[----:B------:R-:W1:Y:S01]  /*0020*/  LDCU UR9, c[0x0][0x360] ;  /* 0x00006c00ff0977ac */ /* 0x000e620008000800 */
[----:B------:R-:W-:Y:S01]  /*0030*/  MOV R8, 0x80 ;  /* 0x0000008000087802 */ /* 0x000fe20000000f00 */
[----:B-1----:R-:W-:Y:S02]  /*0040*/  ULOP3.LUT UR4, UR9, 0xff, URZ, 0xc0, !UPT ;  /* 0x000000ff09047892 */ /* 0x002fe4000f8ec0ff */
[----:B0-----:R-:W-:-:S04]  /*0050*/  IADD3 R0, PT, PT, R3, UR9, RZ ;  /* 0x0000000903007c10 */ /* 0x001fc8000fffe0ff */
[----:B------:R-:W-:-:S07]  /*0060*/  LOP3.LUT R0, R0, 0xff, RZ, 0xc, !PT ;  /* 0x000000ff00007812 */ /* 0x000fce00078e0cff */
[----:B------:R-:W-:Y:S05]  /*0070*/  CALL.REL.NOINC `($__internal_95_$__cuda_sm20_div_u16) ;  /* 0x0000003000947944 */ /* 0x000fea0003c00000 */
        /* <DEDUP_REMOVED lines=14> */
.L_x_13308:
        /* <DEDUP_REMOVED lines=13> */
.L_x_13307:
[----:B0-----:R-:W-:Y:S05]  /*0230*/  BSYNC.RECONVERGENT B0 ;  /* 0x0000000000007941 */ /* 0x001fea0003800200 */
.L_x_13306:
[----:B------:R-:W-:Y:S04]  /*0240*/  BSSY.RECONVERGENT B0, `(.L_x_13309) ;  /* 0x000002c000007945 */ /* 0x000fe80003800200 */
[----:B------:R-:W-:Y:S05]  /*0250*/  @!P1 BRA `(.L_x_13310) ;  /* 0x0000000000a89947 */ /* 0x000fea0003800000 */
[----:B------:R-:W0:Y:S01]  /*0260*/  S2R R7, SR_CgaCtaId ;  /* 0x0000000000077919 */ /* 0x000e220000008800 */
[----:B-1----:R-:W1:Y:S01]  /*0270*/  LDC.64 R4, c[0x0][0x398] ;  /* 0x0000e600ff047b82 */ /* 0x002e620000000a00 */
[----:B------:R-:W-:-:S04]  /*0280*/  MOV R0, 0x400 ;  /* 0x0000040000007802 */ /* 0x000fc80000000f00 */
[----:B0-----:R-:W-:-:S07]  /*0290*/  LEA R16, R7, R0, 0x18 ;  /* 0x0000000007107211 */ /* 0x001fce00078ec0ff */
.L_x_13311:
        /* <DEDUP_REMOVED lines=38> */
.L_x_13310:
[----:B------:R-:W-:Y:S05]  /*0500*/  BSYNC.RECONVERGENT B0 ;  /* 0x0000000000007941 */ /* 0x000fea0003800200 */
.L_x_13309:
        /* <DEDUP_REMOVED lines=120> */
.L_x_13333:
        /* <DEDUP_REMOVED lines=39> */
.L_x_13315:
[----:B------:R-:W-:Y:S05]  /*0f00*/  BSYNC.RECONVERGENT B1 ;  /* 0x0000000000017941 */ /* 0x000fea0003800200 */
.L_x_13314:
        /* <DEDUP_REMOVED lines=14> */
.L_x_13316:
        /* <DEDUP_REMOVED lines=22> */
.L_x_13313:
[----:B------:R-:W-:Y:S05]  /*1150*/  BSYNC.RECONVERGENT B0 ;  /* 0x0000000000007941 */ /* 0x000fea0003800200 */
.L_x_13312:
        /* <DEDUP_REMOVED lines=22> */
.L_x_13320:
[----:B------:R-:W-:Y:S05]  /*12c0*/  BSYNC.RECONVERGENT B1 ;  /* 0x0000000000017941 */ /* 0x000fea0003800200 */
.L_x_13319:
[----:B------:R-:W-:Y:S05]  /*12d0*/  @!P2 BRA `(.L_x_13318) ;  /* 0x000000000038a947 */ /* 0x000fea0003800000 */
[----:B------:R-:W1:Y:S01]  /*12e0*/  S2R R28, SR_CgaCtaId ;  /* 0x00000000001c7919 */ /* 0x000e620000008800 */
[----:B0-----:R-:W-:-:S04]  /*12f0*/  MOV R27, 0x400 ;  /* 0x00000400001b7802 */ /* 0x001fc80000000f00 */
[----:B------:R-:W-:-:S04]  /*1300*/  IADD3 R27, PT, PT, R27, 0x500, RZ ;  /* 0x000005001b1b7810 */ /* 0x000fc80007ffe0ff */
[----:B-1----:R-:W-:-:S07]  /*1310*/  LEA R31, R28, R27, 0x18 ;  /* 0x0000001b1c1f7211 */ /* 0x002fce00078ec0ff */
.L_x_13321:
        /* <DEDUP_REMOVED lines=10> */
.L_x_13318:
[----:B------:R-:W-:Y:S05]  /*13c0*/  BSYNC.RECONVERGENT B0 ;  /* 0x0000000000007941 */ /* 0x000fea0003800200 */
.L_x_13317:
        /* <DEDUP_REMOVED lines=64> */
.L_x_13350:
[----:B------:R-:W0:Y:S01]  /*17d0*/  LDS R26, [R2+UR5] ;  /* 0x00000005021a7984 */ /* 0x000e220008000800 */
[----:B------:R-:W-:Y:S02]  /*17e0*/  IMAD R27, R34, R60, R27 ;  /* 0x0000003c221b7224 */ /* 0x000fe400078e021b */
[----:B------:R-:W-:-:S04]  /*17f0*/  VIADD R28, R3, UR9 ;  /* 0x00000009031c7c36 */ /* 0x000fc80008000000 */
[----:B------:R-:W-:Y:S01]  /*1800*/  IMAD.MOV.U32 R32, RZ, RZ, R28 ;  /* 0x000000ffff207224 */ /* 0x000fe200078e001c */
[----:B0-----:R-:W-:-:S05]  /*1810*/  IADD3 R27, PT, PT, R27, R26, RZ ;  /* 0x0000001a1b1b7210 */ /* 0x001fca0007ffe0ff */
[----:B------:R1:W-:Y:S02]  /*1820*/  STS [R2+UR5], R27 ;  /* 0x0000001b02007988 */ /* 0x0003e40008000805 */
.L_x_13324:
[----:B------:R-:W-:Y:S05]  /*1830*/  BSYNC B0 ;  /* 0x0000000000007941 */ /* 0x000fea0003800000 */
.L_x_13323:
[----:B------:R-:W-:-:S13]  /*1840*/  ISETP.NE.AND P1, PT, R15, RZ, PT ;  /* 0x000000ff0f00720c */ /* 0x000fda0003f25270 */
[----:B------:R-:W-:Y:S05]  /*1850*/  @!P1 BRA `(.L_x_13322) ;  /* 0x0000000400549947 */ /* 0x000fea0003800000 */
[----:B-1-3--:R-:W1:Y:S01]  /*1860*/  S2R R27, SR_CgaCtaId ;  /* 0x00000000001b7919 */ /* 0x00ae620000008800 */
[----:B------:R-:W-:-:S04]  /*1870*/  MOV R26, 0x400 ;  /* 0x00000400001a7802 */ /* 0x000fc80000000f00 */
[----:B------:R-:W-:-:S04]  /*1880*/  IADD3 R26, PT, PT, R26, 0x500, RZ ;  /* 0x000005001a1a7810 */ /* 0x000fc80007ffe0ff */
[----:B-1----:R-:W-:-:S07]  /*1890*/  LEA R28, R27, R26, 0x18 ;  /* 0x0000001a1b1c7211 */ /* 0x002fce00078ec0ff */
.L_x_13327:
        /* <DEDUP_REMOVED lines=74> */
.L_x_13384:
[----:B------:R-:W2:Y:S01]  /*1d40*/  LDS R30, [R27+UR8] ;  /* 0x000000081b1e7984 */ /* 0x000ea20008000800 */
[----:B-1----:R-:W-:Y:S01]  /*1d50*/  IMAD R59, R34, R60, R59 ;  /* 0x0000003c223b7224 */ /* 0x002fe200078e023b */
[----:B------:R-:W-:-:S04]  /*1d60*/  LEA R32, R26, R32, 0x1 ;  /* 0x000000201a207211 */ /* 0x000fc800078e08ff */
[----:B------:R-:W-:Y:S01]  /*1d70*/  ISETP.GE.U32.AND P1, PT, R32, 0x10, PT ;  /* 0x000000102000780c */ /* 0x000fe20003f26070 */
[----:B--2---:R-:W-:-:S05]  /*1d80*/  IMAD.IADD R30, R59, 0x1, R30 ;  /* 0x000000013b1e7824 */ /* 0x004fca00078e021e */
[----:B------:R1:W-:Y:S07]  /*1d90*/  STS [R27+UR8], R30 ;  /* 0x0000001e1b007988 */ /* 0x0003ee0008000808 */
[----:B------:R-:W-:Y:S05]  /*1da0*/  @!P1 BRA `(.L_x_13327) ;  /* 0xfffffff800bc9947 */ /* 0x000fea000383ffff */
.L_x_13322:
        /* <DEDUP_REMOVED lines=33> */
.L_x_13331:
[----:B------:R-:W-:Y:S05]  /*1fc0*/  BSYNC.RECONVERGENT B1 ;  /* 0x0000000000017941 */ /* 0x000fea0003800200 */
.L_x_13330:
[----:B------:R-:W-:Y:S05]  /*1fd0*/  @!P2 BRA `(.L_x_13329) ;  /* 0x000000000070a947 */ /* 0x000fea0003800000 */
[----:B01----:R-:W0:Y:S01]  /*1fe0*/  S2R R27, SR_CgaCtaId ;  /* 0x00000000001b7919 */ /* 0x003e220000008800 */
[----:B------:R-:W-:-:S04]  /*1ff0*/  MOV R26, 0x400 ;  /* 0x00000400001a7802 */ /* 0x000fc80000000f00 */
[----:B------:R-:W-:-:S04]  /*2000*/  IADD3 R26, PT, PT, R26, 0x500, RZ ;  /* 0x000005001a1a7810 */ /* 0x000fc80007ffe0ff */
[----:B0-----:R-:W-:-:S07]  /*2010*/  LEA R53, R27, R26, 0x18 ;  /* 0x0000001a1b357211 */ /* 0x001fce00078ec0ff */
.L_x_13332:
        /* <DEDUP_REMOVED lines=24> */
.L_x_13329:
[----:B------:R-:W-:Y:S05]  /*21a0*/  BSYNC.RECONVERGENT B0 ;  /* 0x0000000000007941 */ /* 0x000fea0003800200 */
.L_x_13328:
[----:B------:R-:W-:Y:S02]  /*21b0*/  USHF.L.U32 UR6, UR10, 0x3, URZ ;  /* 0x000000030a067899 */ /* 0x000fe400080006ff */
[----:B------:R-:W-:-:S04]  /*21c0*/  UIADD3 UR4, UPT, UPT, UR10, UR4, URZ ;  /* 0x000000040a047290 */ /* 0x000fc8000fffe0ff */
[----:B------:R-:W-:-:S09]  /*21d0*/  UISETP.GE.U32.AND UP0, UPT, UR4, UR6, UPT ;  /* 0x000000060400728c */ /* 0x000fd2000bf06070 */
[----:B------:R-:W-:Y:S05]  /*21e0*/  BRA.U !UP0, `(.L_x_13333) ;  /* 0xffffffe908a87547 */ /* 0x000fea000b83ffff */
[----:B------:R-:W-:Y:S05]  /*21f0*/  EXIT ;  /* 0x000000000000794d */ /* 0x000fea0003800000 */
.L_x_13325:
[----:B------:R-:W-:Y:S01]  /*2200*/  MOV R31, R3 ;  /* 0x00000003001f7202 */ /* 0x000fe20000000f00 */
[----:B------:R-:W-:Y:S01]  /*2210*/  IMAD.MOV.U32 R30, RZ, RZ, 0x101f ;  /* 0x0000101fff1e7424 */ /* 0x000fe200078e00ff */
[----:B------:R-:W-:-:S07]  /*2220*/  MOV R29, 0xffffffff ;  /* 0xffffffff001d7802 */ /* 0x000fce0000000f00 */
[----:B012-4-:R-:W-:Y:S05]  /*2230*/  WARPSYNC.COLLECTIVE R29, `(.L_x_13334) ;  /* 0x000000001d087348 */ /* 0x017fea0003c00000 */
[----:B--2---:R2:W3:Y:S02]  /*2240*/  SHFL.IDX P1, R60, R58, R31, R30 ;  /* 0x0000001f3a3c7389 */ /* 0x0044e4000002001e */
[----:B01234-:R-:W-:Y:S05]  /*2250*/  ENDCOLLECTIVE ;  /* 0x000000000000791b */ /* 0x01ffea0003800000 */
.L_x_13334:
[----:B------:R-:W-:Y:S01]  /*2260*/  MOV R31, R17 ;  /* 0x00000011001f7202 */ /* 0x000fe20000000f00 */
[----:B------:R-:W-:-:S07]  /*2270*/  IMAD.MOV.U32 R26, RZ, RZ, R60 ;  /* 0x000000ffff1a7224 */ /* 0x000fce00078e003c */
[----:B------:R-:W-:Y:S05]  /*2280*/  WARPSYNC.COLLECTIVE R29, `(.L_x_13335) ;  /* 0x000000001d087348 */ /* 0x000fea0003c00000 */
[----:B------:R0:W1:Y:S02]  /*2290*/  SHFL.IDX P1, R60, R58, R31, R30 ;  /* 0x0000001f3a3c7389 */ /* 0x000064000002001e */
[----:B01----:R-:W-:Y:S05]  /*22a0*/  ENDCOLLECTIVE ;  /* 0x000000000000791b */ /* 0x003fea0003800000 */
.L_x_13335:
[----:B------:R-:W-:Y:S02]  /*22b0*/  IMAD R26, R33, R26, RZ ;  /* 0x0000001a211a7224 */ /* 0x000fe400078e02ff */
[----:B------:R-:W-:Y:S02]  /*22c0*/  IMAD.MOV.U32 R31, RZ, RZ, R18 ;  /* 0x000000ffff1f7224 */ /* 0x000fe400078e0012 */
[----:B------:R-:W-:-:S07]  /*22d0*/  IMAD R27, R57, R60, R26 ;  /* 0x0000003c391b7224 */ /* 0x000fce00078e021a */
[----:B------:R-:W-:Y:S05]  /*22e0*/  WARPSYNC.COLLECTIVE R29, `(.L_x_13336) ;  /* 0x000000001d087348 */ /* 0x000fea0003c00000 */
[----:B------:R0:W1:Y:S02]  /*22f0*/  SHFL.IDX P1, R60, R58, R31, R30 ;  /* 0x0000001f3a3c7389 */ /* 0x000064000002001e */
[----:B01----:R-:W-:Y:S05]  /*2300*/  ENDCOLLECTIVE ;  /* 0x000000000000791b */ /* 0x003fea0003800000 */
.L_x_13336:
[----:B------:R-:W-:Y:S01]  /*2310*/  IMAD.MOV.U32 R31, RZ, RZ, R19 ;  /* 0x000000ffff1f7224 */ /* 0x000fe200078e0013 */
[----:B------:R-:W-:-:S07]  /*2320*/  MOV R28, R60 ;  /* 0x0000003c001c7202 */ /* 0x000fce0000000f00 */
[----:B------:R-:W-:Y:S05]  /*2330*/  WARPSYNC.COLLECTIVE R29, `(.L_x_13337) ;  /* 0x000000001d087348 */ /* 0x000fea0003c00000 */
[----:B------:R0:W1:Y:S02]  /*2340*/  SHFL.IDX P1, R60, R58, R31, R30 ;  /* 0x0000001f3a3c7389 */ /* 0x000064000002001e */
[----:B01----:R-:W-:Y:S05]  /*2350*/  ENDCOLLECTIVE ;  /* 0x000000000000791b */ /* 0x003fea0003800000 */
.L_x_13337:
[----:B------:R-:W-:Y:S01]  /*2360*/  IMAD R26, R56, R28, R27 ;  /* 0x0000001c381a7224 */ /* 0x000fe200078e021b */
[----:B------:R-:W-:-:S03]  /*2370*/  MOV R31, R20 ;  /* 0x00000014001f7202 */ /* 0x000fc60000000f00 */
[----:B------:R-:W-:-:S07]  /*2380*/  IMAD R27, R55, R60, R26 ;  /* 0x0000003c371b7224 */ /* 0x000fce00078e021a */
[----:B------:R-:W-:Y:S05]  /*2390*/  WARPSYNC.COLLECTIVE R29, `(.L_x_13338) ;  /* 0x000000001d087348 */ /* 0x000fea0003c00000 */
[----:B------:R0:W1:Y:S02]  /*23a0*/  SHFL.IDX P1, R60, R58, R31, R30 ;  /* 0x0000001f3a3c7389 */ /* 0x000064000002001e */
[----:B01----:R-:W-:Y:S05]  /*23b0*/  ENDCOLLECTIVE ;  /* 0x000000000000791b */ /* 0x003fea0003800000 */
.L_x_13338:
[----:B------:R-:W-:Y:S01]  /*23c0*/  MOV R31, R21 ;  /* 0x00000015001f7202 */ /* 0x000fe20000000f00 */
[----:B------:R-:W-:-:S07]  /*23d0*/  IMAD.MOV.U32 R28, RZ, RZ, R60 ;  /* 0x000000ffff1c7224 */ /* 0x000fce00078e003c */
[----:B------:R-:W-:Y:S05]  /*23e0*/  WARPSYNC.COLLECTIVE R29, `(.L_x_13339) ;  /* 0x000000001d087348 */ /* 0x000fea0003c00000 */
[----:B------:R0:W1:Y:S02]  /*23f0*/  SHFL.IDX P1, R60, R58, R31, R30 ;  /* 0x0000001f3a3c7389 */ /* 0x000064000002001e */
[----:B01----:R-:W-:Y:S05]  /*2400*/  ENDCOLLECTIVE ;  /* 0x000000000000791b */ /* 0x003fea0003800000 */
.L_x_13339:
[----:B------:R-:W-:Y:S01]  /*2410*/  IMAD R28, R54, R28, R27 ;  /* 0x0000001c361c7224 */ /* 0x000fe200078e021b */
[----:B------:R-:W-:Y:S01]  /*2420*/  MOV R31, R22 ;  /* 0x00000016001f7202 */ /* 0x000fe20000000f00 */
[----:B------:R-:W-:-:S07]  /*2430*/  IMAD.MOV.U32 R32, RZ, RZ, R60 ;  /* 0x000000ffff207224 */ /* 0x000fce00078e003c */
[----:B------:R-:W-:Y:S05]  /*2440*/  WARPSYNC.COLLECTIVE R29, `(.L_x_13340) ;  /* 0x000000001d087348 */ /* 0x000fea0003c00000 */
[----:B------:R0:W1:Y:S02]  /*2450*/  SHFL.IDX P1, R60, R58, R31, R30 ;  /* 0x0000001f3a3c7389 */ /* 0x000064000002001e */
[----:B01----:R-:W-:Y:S05]  /*2460*/  ENDCOLLECTIVE ;  /* 0x000000000000791b */ /* 0x003fea0003800000 */
.L_x_13340:
[----:B------:R-:W-:Y:S02]  /*2470*/  IMAD R27, R53, R32, R28 ;  /* 0x00000020351b7224 */ /* 0x000fe400078e021c */
[----:B------:R-:W-:Y:S02]  /*2480*/  IMAD.MOV.U32 R31, RZ, RZ, R23 ;  /* 0x000000ffff1f7224 */ /* 0x000fe400078e0017 */
[----:B------:R-:W-:-:S07]  /*2490*/  IMAD R26, R52, R60, R27 ;  /* 0x0000003c341a7224 */ /* 0x000fce00078e021b */
[----:B------:R-:W-:Y:S05]  /*24a0*/  WARPSYNC.COLLECTIVE R29, `(.L_x_13341) ;  /* 0x000000001d087348 */ /* 0x000fea0003c00000 */
[----:B------:R0:W1:Y:S02]  /*24b0*/  SHFL.IDX P1, R60, R58, R31, R30 ;  /* 0x0000001f3a3c7389 */ /* 0x000064000002001e */
[----:B01----:R-:W-:Y:S05]  /*24c0*/  ENDCOLLECTIVE ;  /* 0x000000000000791b */ /* 0x003fea0003800000 */
.L_x_13341:
[----:B------:R-:W-:Y:S01]  /*24d0*/  IMAD.MOV.U32 R31, RZ, RZ, R16 ;  /* 0x000000ffff1f7224 */ /* 0x000fe200078e0010 */
[----:B------:R-:W-:-:S07]  /*24e0*/  MOV R28, R60 ;  /* 0x0000003c001c7202 */ /* 0x000fce0000000f00 */
[----:B------:R-:W-:Y:S05]  /*24f0*/  WARPSYNC.COLLECTIVE R29, `(.L_x_13342) ;  /* 0x000000001d087348 */ /* 0x000fea0003c00000 */
[----:B------:R0:W1:Y:S02]  /*2500*/  SHFL.IDX P1, R60, R58, R31, R30 ;  /* 0x0000001f3a3c7389 */ /* 0x000064000002001e */
[----:B01----:R-:W-:Y:S05]  /*2510*/  ENDCOLLECTIVE ;  /* 0x000000000000791b */ /* 0x003fea0003800000 */
.L_x_13342:
[----:B------:R-:W-:Y:S02]  /*2520*/  IMAD R27, R51, R28, R26 ;  /* 0x0000001c331b7224 */ /* 0x000fe400078e021a */
[----:B------:R-:W-:Y:S01]  /*2530*/  IMAD.MOV.U32 R31, RZ, RZ, R24 ;  /* 0x000000ffff1f7224 */ /* 0x000fe200078e0018 */
[----:B------:R-:W-:-:S07]  /*2540*/  MOV R32, R60 ;  /* 0x0000003c00207202 */ /* 0x000fce0000000f00 */
[----:B------:R-:W-:Y:S05]  /*2550*/  WARPSYNC.COLLECTIVE R29, `(.L_x_13343) ;  /* 0x000000001d087348 */ /* 0x000fea0003c00000 */
[----:B------:R0:W1:Y:S02]  /*2560*/  SHFL.IDX P1, R60, R58, R31, R30 ;  /* 0x0000001f3a3c7389 */ /* 0x000064000002001e */
[----:B01----:R-:W-:Y:S05]  /*2570*/  ENDCOLLECTIVE ;  /* 0x000000000000791b */ /* 0x003fea0003800000 */
.L_x_13343:
[----:B------:R-:W-:Y:S01]  /*2580*/  IMAD R26, R50, R32, R27 ;  /* 0x00000020321a7224 */ /* 0x000fe200078e021b */
[----:B------:R-:W-:-:S03]  /*2590*/  MOV R31, R25 ;  /* 0x00000019001f7202 */ /* 0x000fc60000000f00 */
[----:B------:R-:W-:-:S07]  /*25a0*/  IMAD R27, R49, R60, R26 ;  /* 0x0000003c311b7224 */ /* 0x000fce00078e021a */
[----:B------:R-:W-:Y:S05]  /*25b0*/  WARPSYNC.COLLECTIVE R29, `(.L_x_13344) ;  /* 0x000000001d087348 */ /* 0x000fea0003c00000 */
[----:B------:R0:W1:Y:S02]  /*25c0*/  SHFL.IDX P1, R60, R58, R31, R30 ;  /* 0x0000001f3a3c7389 */ /* 0x000064000002001e */
[----:B01----:R-:W-:Y:S05]  /*25d0*/  ENDCOLLECTIVE ;  /* 0x000000000000791b */ /* 0x003fea0003800000 */
.L_x_13344:
[----:B------:R-:W-:Y:S01]  /*25e0*/  MOV R31, R36 ;  /* 0x00000024001f7202 */ /* 0x000fe20000000f00 */
[----:B------:R-:W-:-:S07]  /*25f0*/  IMAD.MOV.U32 R28, RZ, RZ, R60 ;  /* 0x000000ffff1c7224 */ /* 0x000fce00078e003c */
[----:B------:R-:W-:Y:S05]  /*2600*/  WARPSYNC.COLLECTIVE R29, `(.L_x_13345) ;  /* 0x000000001d087348 */ /* 0x000fea0003c00000 */
[----:B------:R0:W1:Y:S02]  /*2610*/  SHFL.IDX P1, R60, R58, R31, R30 ;  /* 0x0000001f3a3c7389 */ /* 0x000064000002001e */
[----:B01----:R-:W-:Y:S05]  /*2620*/  ENDCOLLECTIVE ;  /* 0x000000000000791b */ /* 0x003fea0003800000 */
.L_x_13345:
[----:B------:R-:W-:Y:S01]  /*2630*/  IMAD R28, R48, R28, R27 ;  /* 0x0000001c301c7224 */ /* 0x000fe200078e021b */
[----:B------:R-:W-:Y:S01]  /*2640*/  MOV R31, R37 ;  /* 0x00000025001f7202 */ /* 0x000fe20000000f00 */
[----:B------:R-:W-:-:S07]  /*2650*/  IMAD.MOV.U32 R32, RZ, RZ, R60 ;  /* 0x000000ffff207224 */ /* 0x000fce00078e003c */
[----:B------:R-:W-:Y:S05]  /*2660*/  WARPSYNC.COLLECTIVE R29, `(.L_x_13346) ;  /* 0x000000001d087348 */ /* 0x000fea0003c00000 */
[----:B------:R0:W1:Y:S02]  /*2670*/  SHFL.IDX P1, R60, R58, R31, R30 ;  /* 0x0000001f3a3c7389 */ /* 0x000064000002001e */
[----:B01----:R-:W-:Y:S05]  /*2680*/  ENDCOLLECTIVE ;  /* 0x000000000000791b */ /* 0x003fea0003800000 */
.L_x_13346:
[----:B------:R-:W-:Y:S01]  /*2690*/  IMAD R27, R47, R32, R28 ;  /* 0x000000202f1b7224 */ /* 0x000fe200078e021c */
[----:B------:R-:W-:Y:S01]  /*26a0*/  MOV R31, R39 ;  /* 0x00000027001f7202 */ /* 0x000fe20000000f00 */
[----:B------:R-:W-:-:S07]  /*26b0*/  IMAD.MOV.U32 R26, RZ, RZ, R60 ;  /* 0x000000ffff1a7224 */ /* 0x000fce00078e003c */
[----:B------:R-:W-:Y:S05]  /*26c0*/  WARPSYNC.COLLECTIVE R29, `(.L_x_13347) ;  /* 0x000000001d087348 */ /* 0x000fea0003c00000 */
[----:B------:R0:W1:Y:S02]  /*26d0*/  SHFL.IDX P1, R60, R58, R31, R30 ;  /* 0x0000001f3a3c7389 */ /* 0x000064000002001e */
[----:B01----:R-:W-:Y:S05]  /*26e0*/  ENDCOLLECTIVE ;  /* 0x000000000000791b */ /* 0x003fea0003800000 */
.L_x_13347:
[----:B------:R-:W-:Y:S01]  /*26f0*/  IMAD R26, R46, R26, R27 ;  /* 0x0000001a2e1a7224 */ /* 0x000fe200078e021b */
[----:B------:R-:W-:Y:S01]  /*2700*/  MOV R31, R40 ;  /* 0x00000028001f7202 */ /* 0x000fe20000000f00 */
[----:B------:R-:W-:-:S07]  /*2710*/  IMAD.MOV.U32 R28, RZ, RZ, R60 ;  /* 0x000000ffff1c7224 */ /* 0x000fce00078e003c */
[----:B------:R-:W-:Y:S05]  /*2720*/  WARPSYNC.COLLECTIVE R29, `(.L_x_13348) ;  /* 0x000000001d087348 */ /* 0x000fea0003c00000 */
[----:B------:R0:W1:Y:S02]  /*2730*/  SHFL.IDX P1, R60, R58, R31, R30 ;  /* 0x0000001f3a3c7389 */ /* 0x000064000002001e */
[----:B01----:R-:W-:Y:S05]  /*2740*/  ENDCOLLECTIVE ;  /* 0x000000000000791b */ /* 0x003fea0003800000 */
.L_x_13348:
[----:B------:R-:W-:Y:S01]  /*2750*/  IMAD R26, R45, R28, R26 ;  /* 0x0000001c2d1a7224 */ /* 0x000fe200078e021a */
[----:B------:R-:W-:Y:S01]  /*2760*/  MOV R31, R41 ;  /* 0x00000029001f7202 */ /* 0x000fe20000000f00 */
[----:B------:R-:W-:-:S07]  /*2770*/  IMAD.MOV.U32 R32, RZ, RZ, R60 ;  /* 0x000000ffff207224 */ /* 0x000fce00078e003c */
[----:B------:R-:W-:Y:S05]  /*2780*/  WARPSYNC.COLLECTIVE R29, `(.L_x_13349) ;  /* 0x000000001d087348 */ /* 0x000fea0003c00000 */
[----:B------:R0:W1:Y:S02]  /*2790*/  SHFL.IDX P1, R60, R58, R31, R30 ;  /* 0x0000001f3a3c7389 */ /* 0x000064000002001e */
[----:B01----:R-:W-:Y:S05]  /*27a0*/  ENDCOLLECTIVE ;  /* 0x000000000000791b */ /* 0x003fea0003800000 */
.L_x_13349:
[----:B------:R-:W-:Y:S01]  /*27b0*/  IMAD R27, R35, R32, R26 ;  /* 0x00000020231b7224 */ /* 0x000fe200078e021a */
[----:B------:R-:W-:Y:S06]  /*27c0*/  BRA `(.L_x_13350) ;  /* 0xfffffff000007947 */ /* 0x000fec000383ffff */
.L_x_13326:
[----:B------:R-:W-:Y:S01]  /*27d0*/  BSSY B0, `(.L_x_13351) ;  /* 0x0000007000007945 */ /* 0x000fe20003800000 */
[----:B------:R-:W-:Y:S01]  /*27e0*/  MOV R31, R3 ;  /* 0x00000003001f7202 */ /* 0x000fe20000000f00 */
[----:B------:R-:W-:Y:S01]  /*27f0*/  IMAD.MOV.U32 R30, RZ, RZ, 0x101f ;  /* 0x0000101fff1e7424 */ /* 0x000fe200078e00ff */
[----:B------:R-:W-:-:S07]  /*2800*/  MOV R29, 0xffffffff ;  /* 0xffffffff001d7802 */ /* 0x000fce0000000f00 */
[----:B012-4-:R-:W-:Y:S05]  /*2810*/  WARPSYNC.COLLECTIVE R29, `(.L_x_13352) ;  /* 0x000000001d087348 */ /* 0x017fea0003c00000 */
[----:B--2---:R2:W3:Y:S02]  /*2820*/  SHFL.IDX P1, R60, R58, R31, R30 ;  /* 0x0000001f3a3c7389 */ /* 0x0044e4000002001e */
[----:B01234-:R-:W-:Y:S05]  /*2830*/  ENDCOLLECTIVE ;  /* 0x000000000000791b */ /* 0x01ffea0003800000 */
.L_x_13352:
[----:B------:R-:W-:Y:S05]  /*2840*/  BSYNC B0 ;  /* 0x0000000000007941 */ /* 0x000fea0003800000 */
.L_x_13351:
        /* <DEDUP_REMOVED lines=8> */
.L_x_13353:
[----:B------:R-:W-:Y:S02]  /*28d0*/  IMAD R26, R33, R26, RZ ;  /* 0x0000001a211a7224 */ /* 0x000fe400078e02ff */
[----:B------:R-:W-:Y:S02]  /*28e0*/  IMAD.MOV.U32 R31, RZ, RZ, R18 ;  /* 0x000000ffff1f7224 */ /* 0x000fe400078e0012 */
[----:B------:R-:W-:-:S07]  /*28f0*/  IMAD R26, R57, R60, R26 ;  /* 0x0000003c391a7224 */ /* 0x000fce00078e021a */
[----:B------:R-:W-:Y:S05]  /*2900*/  WARPSYNC.COLLECTIVE R29, `(.L_x_13354) ;  /* 0x000000001d087348 */ /* 0x000fea0003c00000 */
[----:B------:R0:W1:Y:S02]  /*2910*/  SHFL.IDX P1, R60, R58, R31, R30 ;  /* 0x0000001f3a3c7389 */ /* 0x000064000002001e */
[----:B01----:R-:W-:Y:S05]  /*2920*/  ENDCOLLECTIVE ;  /* 0x000000000000791b */ /* 0x003fea0003800000 */
.L_x_13354:
[----:B------:R-:W-:Y:S01]  /*2930*/  MOV R31, R19 ;  /* 0x00000013001f7202 */ /* 0x000fe20000000f00 */
[----:B------:R-:W-:-:S07]  /*2940*/  IMAD R26, R56, R60, R26 ;  /* 0x0000003c381a7224 */ /* 0x000fce00078e021a */
[----:B------:R-:W-:Y:S05]  /*2950*/  WARPSYNC.COLLECTIVE R29, `(.L_x_13355) ;  /* 0x000000001d087348 */ /* 0x000fea0003c00000 */
[----:B------:R0:W1:Y:S02]  /*2960*/  SHFL.IDX P1, R60, R58, R31, R30 ;  /* 0x0000001f3a3c7389 */ /* 0x000064000002001e */
[----:B01----:R-:W-:Y:S05]  /*2970*/  ENDCOLLECTIVE ;  /* 0x000000000000791b */ /* 0x003fea0003800000 */
.L_x_13355:
[----:B------:R-:W-:Y:S01]  /*2980*/  MOV R31, R20 ;  /* 0x00000014001f7202 */ /* 0x000fe20000000f00 */
[----:B------:R-:W-:-:S07]  /*2990*/  IMAD R26, R55, R60, R26 ;  /* 0x0000003c371a7224 */ /* 0x000fce00078e021a */
[----:B------:R-:W-:Y:S05]  /*29a0*/  WARPSYNC.COLLECTIVE R29, `(.L_x_13356) ;  /* 0x000000001d087348 */ /* 0x000fea0003c00000 */
[----:B------:R0:W1:Y:S02]  /*29b0*/  SHFL.IDX P1, R60, R58, R31, R30 ;  /* 0x0000001f3a3c7389 */ /* 0x000064000002001e */
[----:B01----:R-:W-:Y:S05]  /*29c0*/  ENDCOLLECTIVE ;  /* 0x000000000000791b */ /* 0x003fea0003800000 */
.L_x_13356:
[----:B------:R-:W-:Y:S02]  /*29d0*/  IMAD.MOV.U32 R31, RZ, RZ, R21 ;  /* 0x000000ffff1f7224 */ /* 0x000fe400078e0015 */
[----:B------:R-:W-:-:S07]  /*29e0*/  IMAD R26, R54, R60, R26 ;  /* 0x0000003c361a7224 */ /* 0x000fce00078e021a */
[----:B------:R-:W-:Y:S05]  /*29f0*/  WARPSYNC.COLLECTIVE R29, `(.L_x_13357) ;  /* 0x000000001d087348 */ /* 0x000fea0003c00000 */
[----:B------:R0:W1:Y:S02]  /*2a00*/  SHFL.IDX P1, R60, R58, R31, R30 ;  /* 0x0000001f3a3c7389 */ /* 0x000064000002001e */
[----:B01----:R-:W-:Y:S05]  /*2a10*/  ENDCOLLECTIVE ;  /* 0x000000000000791b */ /* 0x003fea0003800000 */
.L_x_13357:
[----:B------:R-:W-:Y:S01]  /*2a20*/  MOV R31, R22 ;  /* 0x00000016001f7202 */ /* 0x000fe20000000f00 */
[----:B------:R-:W-:-:S07]  /*2a30*/  IMAD R26, R53, R60, R26 ;  /* 0x0000003c351a7224 */ /* 0x000fce00078e021a */
[----:B------:R-:W-:Y:S05]  /*2a40*/  WARPSYNC.COLLECTIVE R29, `(.L_x_13358) ;  /* 0x000000001d087348 */ /* 0x000fea0003c00000 */
[----:B------:R0:W1:Y:S02]  /*2a50*/  SHFL.IDX P1, R60, R58, R31, R30 ;  /* 0x0000001f3a3c7389 */ /* 0x000064000002001e */
[----:B01----:R-:W-:Y:S05]  /*2a60*/  ENDCOLLECTIVE ;  /* 0x000000000000791b */ /* 0x003fea0003800000 */
.L_x_13358:
[----:B------:R-:W-:Y:S01]  /*2a70*/  MOV R31, R23 ;  /* 0x00000017001f7202 */ /* 0x000fe20000000f00 */
[----:B------:R-:W-:-:S07]  /*2a80*/  IMAD R26, R52, R60, R26 ;  /* 0x0000003c341a7224 */ /* 0x000fce00078e021a */
[----:B------:R-:W-:Y:S05]  /*2a90*/  WARPSYNC.COLLECTIVE R29, `(.L_x_13359) ;  /* 0x000000001d087348 */ /* 0x000fea0003c00000 */
[----:B------:R0:W1:Y:S02]  /*2aa0*/  SHFL.IDX P1, R60, R58, R31, R30 ;  /* 0x0000001f3a3c7389 */ /* 0x000064000002001e */
[----:B01----:R-:W-:Y:S05]  /*2ab0*/  ENDCOLLECTIVE ;  /* 0x000000000000791b */ /* 0x003fea0003800000 */
.L_x_13359:
[----:B------:R-:W-:Y:S02]  /*2ac0*/  IMAD.MOV.U32 R31, RZ, RZ, R16 ;  /* 0x000000ffff1f7224 */ /* 0x000fe400078e0010 */
[----:B------:R-:W-:-:S07]  /*2ad0*/  IMAD R26, R51, R60, R26 ;  /* 0x0000003c331a7224 */ /* 0x000fce00078e021a */
[----:B------:R-:W-:Y:S05]  /*2ae0*/  WARPSYNC.COLLECTIVE R29, `(.L_x_13360) ;  /* 0x000000001d087348 */ /* 0x000fea0003c00000 */
[----:B------:R0:W1:Y:S02]  /*2af0*/  SHFL.IDX P1, R60, R58, R31, R30 ;  /* 0x0000001f3a3c7389 */ /* 0x000064000002001e */
[----:B01----:R-:W-:Y:S05]  /*2b00*/  ENDCOLLECTIVE ;  /* 0x000000000000791b */ /* 0x003fea0003800000 */
.L_x_13360:
[----:B------:R-:W-:Y:S01]  /*2b10*/  MOV R31, R24 ;  /* 0x00000018001f7202 */ /* 0x000fe20000000f00 */
[----:B------:R-:W-:-:S07]  /*2b20*/  IMAD R26, R50, R60, R26 ;  /* 0x0000003c321a7224 */ /* 0x000fce00078e021a */
[----:B------:R-:W-:Y:S05]  /*2b30*/  WARPSYNC.COLLECTIVE R29, `(.L_x_13361) ;  /* 0x000000001d087348 */ /* 0x000fea0003c00000 */
[----:B------:R0:W1:Y:S02]  /*2b40*/  SHFL.IDX P1, R60, R58, R31, R30 ;  /* 0x0000001f3a3c7389 */ /* 0x000064000002001e */
[----:B01----:R-:W-:Y:S05]  /*2b50*/  ENDCOLLECTIVE ;  /* 0x000000000000791b */ /* 0x003fea0003800000 */
.L_x_13361:
[----:B------:R-:W-:Y:S01]  /*2b60*/  MOV R31, R25 ;  /* 0x00000019001f7202 */ /* 0x000fe20000000f00 */
[----:B------:R-:W-:-:S07]  /*2b70*/  IMAD R26, R49, R60, R26 ;  /* 0x0000003c311a7224 */ /* 0x000fce00078e021a */
[----:B------:R-:W-:Y:S05]  /*2b80*/  WARPSYNC.COLLECTIVE R29, `(.L_x_13362) ;  /* 0x000000001d087348 */ /* 0x000fea0003c00000 */
[----:B------:R0:W1:Y:S02]  /*2b90*/  SHFL.IDX P1, R60, R58, R31, R30 ;  /* 0x0000001f3a3c7389 */ /* 0x000064000002001e */
[----:B01----:R-:W-:Y:S05]  /*2ba0*/  ENDCOLLECTIVE ;  /* 0x000000000000791b */ /* 0x003fea0003800000 */
.L_x_13362:
[----:B------:R-:W-:Y:S02]  /*2bb0*/  IMAD.MOV.U32 R31, RZ, RZ, R36 ;  /* 0x000000ffff1f7224 */ /* 0x000fe400078e0024 */
[----:B------:R-:W-:-:S07]  /*2bc0*/  IMAD R26, R48, R60, R26 ;  /* 0x0000003c301a7224 */ /* 0x000fce00078e021a */
[----:B------:R-:W-:Y:S05]  /*2bd0*/  WARPSYNC.COLLECTIVE R29, `(.L_x_13363) ;  /* 0x000000001d087348 */ /* 0x000fea0003c00000 */
[----:B------:R0:W1:Y:S02]  /*2be0*/  SHFL.IDX P1, R60, R58, R31, R30 ;  /* 0x0000001f3a3c7389 */ /* 0x000064000002001e */
[----:B01----:R-:W-:Y:S05]  /*2bf0*/  ENDCOLLECTIVE ;  /* 0x000000000000791b */ /* 0x003fea0003800000 */
.L_x_13363:
[----:B------:R-:W-:Y:S01]  /*2c00*/  MOV R31, R37 ;  /* 0x00000025001f7202 */ /* 0x000fe20000000f00 */
[----:B------:R-:W-:-:S07]  /*2c10*/  IMAD R26, R47, R60, R26 ;  /* 0x0000003c2f1a7224 */ /* 0x000fce00078e021a */
[----:B------:R-:W-:Y:S05]  /*2c20*/  WARPSYNC.COLLECTIVE R29, `(.L_x_13364) ;  /* 0x000000001d087348 */ /* 0x000fea0003c00000 */
[----:B------:R0:W1:Y:S02]  /*2c30*/  SHFL.IDX P1, R60, R58, R31, R30 ;  /* 0x0000001f3a3c7389 */ /* 0x000064000002001e */
[----:B01----:R-:W-:Y:S05]  /*2c40*/  ENDCOLLECTIVE ;  /* 0x000000000000791b */ /* 0x003fea0003800000 */
.L_x_13364:
[----:B------:R-:W-:Y:S01]  /*2c50*/  MOV R31, R39 ;  /* 0x00000027001f7202 */ /* 0x000fe20000000f00 */
[----:B------:R-:W-:-:S07]  /*2c60*/  IMAD R26, R46, R60, R26 ;  /* 0x0000003c2e1a7224 */ /* 0x000fce00078e021a */
[----:B------:R-:W-:Y:S05]  /*2c70*/  WARPSYNC.COLLECTIVE R29, `(.L_x_13365) ;  /* 0x000000001d087348 */ /* 0x000fea0003c00000 */
[----:B------:R0:W1:Y:S02]  /*2c80*/  SHFL.IDX P1, R60, R58, R31, R30 ;  /* 0x0000001f3a3c7389 */ /* 0x000064000002001e */
[----:B01----:R-:W-:Y:S05]  /*2c90*/  ENDCOLLECTIVE ;  /* 0x000000000000791b */ /* 0x003fea0003800000 */
.L_x_13365:
[----:B------:R-:W-:Y:S02]  /*2ca0*/  IMAD.MOV.U32 R31, RZ, RZ, R40 ;  /* 0x000000ffff1f7224 */ /* 0x000fe400078e0028 */
[----:B------:R-:W-:-:S07]  /*2cb0*/  IMAD R26, R45, R60, R26 ;  /* 0x0000003c2d1a7224 */ /* 0x000fce00078e021a */
[----:B------:R-:W-:Y:S05]  /*2cc0*/  WARPSYNC.COLLECTIVE R29, `(.L_x_13366) ;  /* 0x000000001d087348 */ /* 0x000fea0003c00000 */
[----:B------:R0:W1:Y:S02]  /*2cd0*/  SHFL.IDX P1, R60, R58, R31, R30 ;  /* 0x0000001f3a3c7389 */ /* 0x000064000002001e */
[----:B01----:R-:W-:Y:S05]  /*2ce0*/  ENDCOLLECTIVE ;  /* 0x000000000000791b */ /* 0x003fea0003800000 */
.L_x_13366:
[----:B------:R-:W-:Y:S01]  /*2cf0*/  MOV R31, R41 ;  /* 0x00000029001f7202 */ /* 0x000fe20000000f00 */
[----:B------:R-:W-:-:S07]  /*2d00*/  IMAD R26, R35, R60, R26 ;  /* 0x0000003c231a7224 */ /* 0x000fce00078e021a */
[----:B------:R-:W-:Y:S05]  /*2d10*/  WARPSYNC.COLLECTIVE R29, `(.L_x_13367) ;  /* 0x000000001d087348 */ /* 0x000fea0003c00000 */
[----:B------:R0:W1:Y:S02]  /*2d20*/  SHFL.IDX P1, R60, R58, R31, R30 ;  /* 0x0000001f3a3c7389 */ /* 0x000064000002001e */
[----:B01----:R-:W-:Y:S05]  /*2d30*/  ENDCOLLECTIVE ;  /* 0x000000000000791b */ /* 0x003fea0003800000 */
.L_x_13367:
        /* <DEDUP_REMOVED lines=11> */
.L_x_13368:
[----:B------:R-:W-:Y:S01]  /*2df0*/  IMAD.MOV.U32 R31, RZ, RZ, R17 ;  /* 0x000000ffff1f7224 */ /* 0x000fe200078e0011 */
[----:B------:R-:W-:-:S07]  /*2e00*/  MOV R59, R60 ;  /* 0x0000003c003b7202 */ /* 0x000fce0000000f00 */
[----:B------:R-:W-:Y:S05]  /*2e10*/  WARPSYNC.COLLECTIVE R29, `(.L_x_13369) ;  /* 0x000000001d087348 */ /* 0x000fea0003c00000 */
[----:B------:R0:W1:Y:S02]  /*2e20*/  SHFL.IDX P1, R60, R58, R31, R30 ;  /* 0x0000001f3a3c7389 */ /* 0x000064000002001e */
[----:B01----:R-:W-:Y:S05]  /*2e30*/  ENDCOLLECTIVE ;  /* 0x000000000000791b */ /* 0x003fea0003800000 */
.L_x_13369:
[----:B------:R-:W-:Y:S01]  /*2e40*/  MOV R31, R60 ;  /* 0x0000003c001f7202 */ /* 0x000fe20000000f00 */
[----:B------:R-:W-:-:S04]  /*2e50*/  IMAD R60, R33, R59, RZ ;  /* 0x0000003b213c7224 */ /* 0x000fc800078e02ff */
[----:B------:R-:W-:Y:S01]  /*2e60*/  IMAD R59, R57, R31, R60 ;  /* 0x0000001f393b7224 */ /* 0x000fe200078e023c */
[----:B------:R-:W-:-:S07]  /*2e70*/  MOV R31, R18 ;  /* 0x00000012001f7202 */ /* 0x000fce0000000f00 */
[----:B------:R-:W-:Y:S05]  /*2e80*/  WARPSYNC.COLLECTIVE R29, `(.L_x_13370) ;  /* 0x000000001d087348 */ /* 0x000fea0003c00000 */
[----:B------:R0:W1:Y:S02]  /*2e90*/  SHFL.IDX P1, R60, R58, R31, R30 ;  /* 0x0000001f3a3c7389 */ /* 0x000064000002001e */
[----:B01----:R-:W-:Y:S05]  /*2ea0*/  ENDCOLLECTIVE ;  /* 0x000000000000791b */ /* 0x003fea0003800000 */
.L_x_13370:
[----:B------:R-:W-:Y:S02]  /*2eb0*/  IMAD.MOV.U32 R31, RZ, RZ, R19 ;  /* 0x000000ffff1f7224 */ /* 0x000fe400078e0013 */
[----:B------:R-:W-:-:S07]  /*2ec0*/  IMAD R59, R56, R60, R59 ;  /* 0x0000003c383b7224 */ /* 0x000fce00078e023b */
[----:B------:R-:W-:Y:S05]  /*2ed0*/  WARPSYNC.COLLECTIVE R29, `(.L_x_13371) ;  /* 0x000000001d087348 */ /* 0x000fea0003c00000 */
[----:B------:R0:W1:Y:S02]  /*2ee0*/  SHFL.IDX P1, R60, R58, R31, R30 ;  /* 0x0000001f3a3c7389 */ /* 0x000064000002001e */
[----:B01----:R-:W-:Y:S05]  /*2ef0*/  ENDCOLLECTIVE ;  /* 0x000000000000791b */ /* 0x003fea0003800000 */
.L_x_13371:
[----:B------:R-:W-:Y:S01]  /*2f00*/  MOV R31, R20 ;  /* 0x00000014001f7202 */ /* 0x000fe20000000f00 */
[----:B------:R-:W-:-:S07]  /*2f10*/  IMAD R59, R55, R60, R59 ;  /* 0x0000003c373b7224 */ /* 0x000fce00078e023b */
[----:B------:R-:W-:Y:S05]  /*2f20*/  WARPSYNC.COLLECTIVE R29, `(.L_x_13372) ;  /* 0x000000001d087348 */ /* 0x000fea0003c00000 */
[----:B------:R0:W1:Y:S02]  /*2f30*/  SHFL.IDX P1, R60, R58, R31, R30 ;  /* 0x0000001f3a3c7389 */ /* 0x000064000002001e */
[----:B01----:R-:W-:Y:S05]  /*2f40*/  ENDCOLLECTIVE ;  /* 0x000000000000791b */ /* 0x003fea0003800000 */
.L_x_13372:
[----:B------:R-:W-:Y:S01]  /*2f50*/  MOV R31, R21 ;  /* 0x00000015001f7202 */ /* 0x000fe20000000f00 */
[----:B------:R-:W-:-:S07]  /*2f60*/  IMAD R59, R54, R60, R59 ;  /* 0x0000003c363b7224 */ /* 0x000fce00078e023b */
[----:B------:R-:W-:Y:S05]  /*2f70*/  WARPSYNC.COLLECTIVE R29, `(.L_x_13373) ;  /* 0x000000001d087348 */ /* 0x000fea0003c00000 */
[----:B------:R0:W1:Y:S02]  /*2f80*/  SHFL.IDX P1, R60, R58, R31, R30 ;  /* 0x0000001f3a3c7389 */ /* 0x000064000002001e */
[----:B01----:R-:W-:Y:S05]  /*2f90*/  ENDCOLLECTIVE ;  /* 0x000000000000791b */ /* 0x003fea0003800000 */
.L_x_13373:
[----:B------:R-:W-:Y:S02]  /*2fa0*/  IMAD.MOV.U32 R31, RZ, RZ, R22 ;  /* 0x000000ffff1f7224 */ /* 0x000fe400078e0016 */
[----:B------:R-:W-:-:S07]  /*2fb0*/  IMAD R59, R53, R60, R59 ;  /* 0x0000003c353b7224 */ /* 0x000fce00078e023b */
[----:B------:R-:W-:Y:S05]  /*2fc0*/  WARPSYNC.COLLECTIVE R29, `(.L_x_13374) ;  /* 0x000000001d087348 */ /* 0x000fea0003c00000 */
[----:B------:R0:W1:Y:S02]  /*2fd0*/  SHFL.IDX P1, R60, R58, R31, R30 ;  /* 0x0000001f3a3c7389 */ /* 0x000064000002001e */
[----:B01----:R-:W-:Y:S05]  /*2fe0*/  ENDCOLLECTIVE ;  /* 0x000000000000791b */ /* 0x003fea0003800000 */
.L_x_13374:
[----:B------:R-:W-:Y:S01]  /*2ff0*/  MOV R31, R23 ;  /* 0x00000017001f7202 */ /* 0x000fe20000000f00 */
[----:B------:R-:W-:-:S07]  /*3000*/  IMAD R59, R52, R60, R59 ;  /* 0x0000003c343b7224 */ /* 0x000fce00078e023b */
[----:B------:R-:W-:Y:S05]  /*3010*/  WARPSYNC.COLLECTIVE R29, `(.L_x_13375) ;  /* 0x000000001d087348 */ /* 0x000fea0003c00000 */
[----:B------:R0:W1:Y:S02]  /*3020*/  SHFL.IDX P1, R60, R58, R31, R30 ;  /* 0x0000001f3a3c7389 */ /* 0x000064000002001e */
[----:B01----:R-:W-:Y:S05]  /*3030*/  ENDCOLLECTIVE ;  /* 0x000000000000791b */ /* 0x003fea0003800000 */
.L_x_13375:
[----:B------:R-:W-:Y:S01]  /*3040*/  MOV R31, R16 ;  /* 0x00000010001f7202 */ /* 0x000fe20000000f00 */
[----:B------:R-:W-:-:S07]  /*3050*/  IMAD R59, R51, R60, R59 ;  /* 0x0000003c333b7224 */ /* 0x000fce00078e023b */
[----:B------:R-:W-:Y:S05]  /*3060*/  WARPSYNC.COLLECTIVE R29, `(.L_x_13376) ;  /* 0x000000001d087348 */ /* 0x000fea0003c00000 */
[----:B------:R0:W1:Y:S02]  /*3070*/  SHFL.IDX P1, R60, R58, R31, R30 ;  /* 0x0000001f3a3c7389 */ /* 0x000064000002001e */
[----:B01----:R-:W-:Y:S05]  /*3080*/  ENDCOLLECTIVE ;  /* 0x000000000000791b */ /* 0x003fea0003800000 */
.L_x_13376:
[----:B------:R-:W-:Y:S02]  /*3090*/  IMAD.MOV.U32 R31, RZ, RZ, R24 ;  /* 0x000000ffff1f7224 */ /* 0x000fe400078e0018 */
[----:B------:R-:W-:-:S07]  /*30a0*/  IMAD R59, R50, R60, R59 ;  /* 0x0000003c323b7224 */ /* 0x000fce00078e023b */
[----:B------:R-:W-:Y:S05]  /*30b0*/  WARPSYNC.COLLECTIVE R29, `(.L_x_13377) ;  /* 0x000000001d087348 */ /* 0x000fea0003c00000 */
[----:B------:R0:W1:Y:S02]  /*30c0*/  SHFL.IDX P1, R60, R58, R31, R30 ;  /* 0x0000001f3a3c7389 */ /* 0x000064000002001e */
[----:B01----:R-:W-:Y:S05]  /*30d0*/  ENDCOLLECTIVE ;  /* 0x000000000000791b */ /* 0x003fea0003800000 */
.L_x_13377:
[----:B------:R-:W-:Y:S01]  /*30e0*/  MOV R31, R25 ;  /* 0x00000019001f7202 */ /* 0x000fe20000000f00 */
[----:B------:R-:W-:-:S07]  /*30f0*/  IMAD R59, R49, R60, R59 ;  /* 0x0000003c313b7224 */ /* 0x000fce00078e023b */
[----:B------:R-:W-:Y:S05]  /*3100*/  WARPSYNC.COLLECTIVE R29, `(.L_x_13378) ;  /* 0x000000001d087348 */ /* 0x000fea0003c00000 */
[----:B------:R0:W1:Y:S02]  /*3110*/  SHFL.IDX P1, R60, R58, R31, R30 ;  /* 0x0000001f3a3c7389 */ /* 0x000064000002001e */
[----:B01----:R-:W-:Y:S05]  /*3120*/  ENDCOLLECTIVE ;  /* 0x000000000000791b */ /* 0x003fea0003800000 */
.L_x_13378:
[----:B------:R-:W-:Y:S01]  /*3130*/  MOV R31, R36 ;  /* 0x00000024001f7202 */ /* 0x000fe20000000f00 */
[----:B------:R-:W-:-:S07]  /*3140*/  IMAD R59, R48, R60, R59 ;  /* 0x0000003c303b7224 */ /* 0x000fce00078e023b */
[----:B------:R-:W-:Y:S05]  /*3150*/  WARPSYNC.COLLECTIVE R29, `(.L_x_13379) ;  /* 0x000000001d087348 */ /* 0x000fea0003c00000 */
[----:B------:R0:W1:Y:S02]  /*3160*/  SHFL.IDX P1, R60, R58, R31, R30 ;  /* 0x0000001f3a3c7389 */ /* 0x000064000002001e */
[----:B01----:R-:W-:Y:S05]  /*3170*/  ENDCOLLECTIVE ;  /* 0x000000000000791b */ /* 0x003fea0003800000 */
.L_x_13379:
[----:B------:R-:W-:Y:S02]  /*3180*/  IMAD.MOV.U32 R31, RZ, RZ, R37 ;  /* 0x000000ffff1f7224 */ /* 0x000fe400078e0025 */
[----:B------:R-:W-:-:S07]  /*3190*/  IMAD R59, R47, R60, R59 ;  /* 0x0000003c2f3b7224 */ /* 0x000fce00078e023b */
[----:B------:R-:W-:Y:S05]  /*31a0*/  WARPSYNC.COLLECTIVE R29, `(.L_x_13380) ;  /* 0x000000001d087348 */ /* 0x000fea0003c00000 */
[----:B------:R0:W1:Y:S02]  /*31b0*/  SHFL.IDX P1, R60, R58, R31, R30 ;  /* 0x0000001f3a3c7389 */ /* 0x000064000002001e */
[----:B01----:R-:W-:Y:S05]  /*31c0*/  ENDCOLLECTIVE ;  /* 0x000000000000791b */ /* 0x003fea0003800000 */
.L_x_13380:
[----:B------:R-:W-:Y:S01]  /*31d0*/  MOV R31, R39 ;  /* 0x00000027001f7202 */ /* 0x000fe20000000f00 */
[----:B------:R-:W-:-:S07]  /*31e0*/  IMAD R59, R46, R60, R59 ;  /* 0x0000003c2e3b7224 */ /* 0x000fce00078e023b */
[----:B------:R-:W-:Y:S05]  /*31f0*/  WARPSYNC.COLLECTIVE R29, `(.L_x_13381) ;  /* 0x000000001d087348 */ /* 0x000fea0003c00000 */
[----:B------:R0:W1:Y:S02]  /*3200*/  SHFL.IDX P1, R60, R58, R31, R30 ;  /* 0x0000001f3a3c7389 */ /* 0x000064000002001e */
[----:B01----:R-:W-:Y:S05]  /*3210*/  ENDCOLLECTIVE ;  /* 0x000000000000791b */ /* 0x003fea0003800000 */
.L_x_13381:
[----:B------:R-:W-:Y:S01]  /*3220*/  MOV R31, R40 ;  /* 0x00000028001f7202 */ /* 0x000fe20000000f00 */
[----:B------:R-:W-:-:S07]  /*3230*/  IMAD R59, R45, R60, R59 ;  /* 0x0000003c2d3b7224 */ /* 0x000fce00078e023b */
[----:B------:R-:W-:Y:S05]  /*3240*/  WARPSYNC.COLLECTIVE R29, `(.L_x_13382) ;  /* 0x000000001d087348 */ /* 0x000fea0003c00000 */
[----:B------:R0:W1:Y:S02]  /*3250*/  SHFL.IDX P1, R60, R58, R31, R30 ;  /* 0x0000001f3a3c7389 */ /* 0x000064000002001e */
[----:B01----:R-:W-:Y:S05]  /*3260*/  ENDCOLLECTIVE ;  /* 0x000000000000791b */ /* 0x003fea0003800000 */
.L_x_13382:
[----:B------:R-:W-:Y:S02]  /*3270*/  IMAD.MOV.U32 R31, RZ, RZ, R41 ;  /* 0x000000ffff1f7224 */ /* 0x000fe400078e0029 */
[----:B------:R-:W-:-:S07]  /*3280*/  IMAD R59, R35, R60, R59 ;  /* 0x0000003c233b7224 */ /* 0x000fce00078e023b */
[----:B------:R-:W-:Y:S05]  /*3290*/  WARPSYNC.COLLECTIVE R29, `(.L_x_13383) ;  /* 0x000000001d087348 */ /* 0x000fea0003c00000 */
[----:B------:R0:W1:Y:S02]  /*32a0*/  SHFL.IDX P1, R60, R58, R31, R30 ;  /* 0x0000001f3a3c7389 */ /* 0x000064000002001e */
[----:B01----:R-:W-:Y:S05]  /*32b0*/  ENDCOLLECTIVE ;  /* 0x000000000000791b */ /* 0x003fea0003800000 */
.L_x_13383:
[----:B------:R-:W-:Y:S05]  /*32c0*/  BRA `(.L_x_13384) ;  /* 0xffffffe8009c7947 */ /* 0x000fea000383ffff */
        .weak           $__internal_95_$__cuda_sm20_div_u16
        .type           $__internal_95_$__cuda_sm20_div_u16,@function
        .size           $__internal_95_$__cuda_sm20_div_u16,(.L_x_20385 - $__internal_95_$__cuda_sm20_div_u16)
$__internal_95_$__cuda_sm20_div_u16:
        /* <DEDUP_REMOVED lines=18> */
[----:B------:R-:W-:Y:S06]  /*33f0*/  RET.REL.NODEC R4 `(_Z9cuda_gemmIiLi128ELi8ELi1ELi16ELi16ELi16ELi1EEviiiPT_S1_S1_ii) ;  /* 0xffffffcc04007950 */ /* 0x000fec0003c3ffff */
.L_x_13385:
        /* <DEDUP_REMOVED lines=16> */
.L_x_20385:


//--------------------- .text._Z9cuda_gemmIiLi128ELi8ELi1ELi16ELi16ELi16ELi0EEviiiPT_S1_S1_ii --------------------------
	.section	.text._Z9cuda_gemmIiLi128ELi8ELi1ELi16ELi16ELi16ELi0EEviiiPT_S1_S1_ii,"ax",@progbits
	.align	128
        .global         _Z9cuda_gemmIiLi128ELi8ELi1ELi16ELi16ELi16ELi0EEviiiPT_S1_S1_ii
        .type           _Z9cuda_gemmIiLi128ELi8ELi1ELi16ELi16ELi16ELi0EEviiiPT_S1_S1_ii,@function
        .size           _Z9cuda_gemmIiLi128ELi8ELi1ELi16ELi16ELi16ELi0EEviiiPT_S1_S1_ii,(.L_x_20595 - _Z9cuda_gemmIiLi128ELi8ELi1ELi16ELi16ELi16ELi0EEviiiPT_S1_S1_ii)
        .other          _Z9cuda_gemmIiLi128ELi8ELi1ELi16ELi16ELi16ELi0EEviiiPT_S1_S1_ii,@"STO_CUDA_ENTRY STV_DEFAULT"
_Z9cuda_gemmIiLi128ELi8ELi1ELi16ELi16ELi16ELi0EEviiiPT_S1_S1_ii:
.text._Z9cuda_gemmIiLi128ELi8ELi1ELi16ELi16ELi16ELi0EEviiiPT_S1_S1_ii:
        /* <DEDUP_REMOVED lines=41> */
.L_x_13388:
        /* <DEDUP_REMOVED lines=25> */
.L_x_13387:
[----:B------:R-:W-:Y:S05]  /*0420*/  BSYNC.RECONVERGENT B0 ;  /* 0x0000000000007941 */ /* 0x000fea0003800200 */
.L_x_13386:
        /* <DEDUP_REMOVED lines=87> */
.L_x_13468:
        /* <DEDUP_REMOVED lines=42> */
.L_x_13392:
[----:B------:R-:W-:Y:S05]  /*0c40*/  BSYNC.RECONVERGENT B1 ;  /* 0x0000000000017941 */ /* 0x000fea0003800200 */
.L_x_13391:
        /* <DEDUP_REMOVED lines=12> */
.L_x_13393:
        /* <DEDUP_REMOVED lines=24> */
.L_x_13390:
[----:B------:R-:W-:Y:S05]  /*0e90*/  BSYNC.RECONVERGENT B0 ;  /* 0x0000000000007941 */ /* 0x000fea0003800200 */
.L_x_13389:
        /* <DEDUP_REMOVED lines=19> */
.L_x_13397:
[----:B------:R-:W-:Y:S05]  /*0fd0*/  BSYNC.RECONVERGENT B1 ;  /* 0x0000000000017941 */ /* 0x000fea0003800200 */
.L_x_13396:
[----:B------:R-:W-:Y:S05]  /*0fe0*/  @!P1 BRA `(.L_x_13395) ;  /* 0x00000000003c9947 */ /* 0x000fea0003800000 */
[----:B---3--:R-:W0:Y:S01]  /*0ff0*/  S2R R5, SR_CgaCtaId ;  /* 0x0000000000057919 */ /* 0x008e220000008800 */
[----:B-1----:R-:W-:-:S05]  /*1000*/  MOV R2, 0x400 ;  /* 0x0000040000027802 */ /* 0x002fca0000000f00 */
[----:B------:R-:W-:-:S05]  /*1010*/  VIADD R2, R2, 0x500 ;  /* 0x0000050002027836 */ /* 0x000fca0000000000 */
[----:B0-2---:R-:W-:-:S07]  /*1020*/  LEA R4, R5, R2, 0x18 ;  /* 0x0000000205047211 */ /* 0x005fce00078ec0ff */
.L_x_13398:
        /* <DEDUP_REMOVED lines=11> */
.L_x_13395:
[----:B------:R-:W-:Y:S05]  /*10e0*/  BSYNC.RECONVERGENT B0 ;  /* 0x0000000000007941 */ /* 0x000fea0003800200 */
.L_x_13394:
        /* <DEDUP_REMOVED lines=55> */
.L_x_13400:
        /* <DEDUP_REMOVED lines=12> */
.L_x_13401:
        /* <DEDUP_REMOVED lines=12> */
.L_x_13402:
        /* <DEDUP_REMOVED lines=12> */
.L_x_13403:
        /* <DEDUP_REMOVED lines=12> */
.L_x_13404:
        /* <DEDUP_REMOVED lines=12> */
.L_x_13405:
        /* <DEDUP_REMOVED lines=12> */
.L_x_13406:
        /* <DEDUP_REMOVED lines=12> */
.L_x_13407:
        /* <DEDUP_REMOVED lines=12> */
.L_x_13408:
        /* <DEDUP_REMOVED lines=12> */
.L_x_13409:
        /* <DEDUP_REMOVED lines=11> */
.L_x_13410:
        /* <DEDUP_REMOVED lines=11> */
.L_x_13411:
        /* <DEDUP_REMOVED lines=11> */
.L_x_13412:
        /* <DEDUP_REMOVED lines=11> */
.L_x_13413:
        /* <DEDUP_REMOVED lines=11> */
.L_x_13414:
        /* <DEDUP_REMOVED lines=74> */
.L_x_13462:
        /* <DEDUP_REMOVED lines=11> */
.L_x_13471:
[----:B-12---:R-:W-:-:S07]  /*23e0*/  IMAD R40, R21, R40, RZ ;  /* 0x0000002815287224 */ /* 0x006fce00078e02ff */
.L_x_13416:
[----:B------:R-:W-:-:S13]  /*23f0*/  ISETP.GE.AND P0, PT, R44, 0x2, PT ;  /* 0x000000022c00780c */ /* 0x000fda0003f06270 */
[----:B------:R-:W-:Y:S05]  /*2400*/  @!P0 BRA `(.L_x_13418) ;  /* 0x0000000000108947 */ /* 0x000fea0003800000 */
[----:B------:R-:W-:-:S03]  /*2410*/  UMOV UR4, 0xffffffff ;  /* 0xffffffff00047882 */ /* 0x000fc60000000000 */
[----:B------:R-:W-:Y:S05]  /*2420*/  BRA.DIV UR4, `(.L_x_13419) ;  /* 0x0000001e04887947 */ /* 0x000fea000b800000 */
[----:B0-----:R0:W2:Y:S02]  /*2430*/  SHFL.IDX PT, R42, R38, R7, R16 ;  /* 0x00000007262a7389 */ /* 0x0010a400000e0010 */
.L_x_13474:
[----:B--23--:R-:W-:-:S07]  /*2440*/  IMAD R40, R22, R42, R40 ;  /* 0x0000002a16287224 */ /* 0x00cfce00078e0228 */
.L_x_13418:
[----:B------:R-:W-:-:S13]  /*2450*/  ISETP.GE.AND P0, PT, R44, 0x3, PT ;  /* 0x000000032c00780c */ /* 0x000fda0003f06270 */
[----:B------:R-:W-:Y:S05]  /*2460*/  @!P0 BRA `(.L_x_13420) ;  /* 0x0000000000108947 */ /* 0x000fea0003800000 */
[----:B------:R-:W-:-:S03]  /*2470*/  UMOV UR4, 0xffffffff ;  /* 0xffffffff00047882 */ /* 0x000fc60000000000 */
[----:B------:R-:W-:Y:S05]  /*2480*/  BRA.DIV UR4, `(.L_x_13421) ;  /* 0x0000001e04907947 */ /* 0x000fea000b800000 */
[----:B0-----:R0:W2:Y:S02]  /*2490*/  SHFL.IDX PT, R42, R38, R9, R16 ;  /* 0x00000009262a7389 */ /* 0x0010a400000e0010 */
.L_x_13477:
[----:B--2---:R-:W-:-:S07]  /*24a0*/  IMAD R40, R23, R42, R40 ;  /* 0x0000002a17287224 */ /* 0x004fce00078e0228 */
.L_x_13420:
[----:B------:R-:W-:-:S13]  /*24b0*/  ISETP.GE.AND P0, PT, R44, 0x4, PT ;  /* 0x000000042c00780c */ /* 0x000fda0003f06270 */
[----:B------:R-:W-:Y:S05]  /*24c0*/  @!P0 BRA `(.L_x_13422) ;  /* 0x0000000000108947 */ /* 0x000fea0003800000 */
[----:B------:R-:W-:-:S03]  /*24d0*/  UMOV UR4, 0xffffffff ;  /* 0xffffffff00047882 */ /* 0x000fc60000000000 */
[----:B------:R-:W-:Y:S05]  /*24e0*/  BRA.DIV UR4, `(.L_x_13423) ;  /* 0x0000001e04987947 */ /* 0x000fea000b800000 */
[----:B0-----:R0:W2:Y:S02]  /*24f0*/  SHFL.IDX PT, R42, R38, R37, R16 ;  /* 0x00000025262a7389 */ /* 0x0010a400000e0010 */
.L_x_13480:
[----:B--2---:R-:W-:-:S07]  /*2500*/  IMAD R40, R24, R42, R40 ;  /* 0x0000002a18287224 */ /* 0x004fce00078e0228 */
.L_x_13422:
[----:B------:R-:W-:-:S13]  /*2510*/  ISETP.GE.AND P0, PT, R44, 0x5, PT ;  /* 0x000000052c00780c */ /* 0x000fda0003f06270 */
[----:B------:R-:W-:Y:S05]  /*2520*/  @!P0 BRA `(.L_x_13424) ;  /* 0x0000000000108947 */ /* 0x000fea0003800000 */
[----:B------:R-:W-:-:S03]  /*2530*/  UMOV UR4, 0xffffffff ;  /* 0xffffffff00047882 */ /* 0x000fc60000000000 */
[----:B------:R-:W-:Y:S05]  /*2540*/  BRA.DIV UR4, `(.L_x_13425) ;  /* 0x0000001e04a07947 */ /* 0x000fea000b800000 */
[----:B0-----:R0:W2:Y:S02]  /*2550*/  SHFL.IDX PT, R42, R38, R39, R16 ;  /* 0x00000027262a7389 */ /* 0x0010a400000e0010 */
.L_x_13483:
[----:B--2---:R-:W-:-:S07]  /*2560*/  IMAD R40, R25, R42, R40 ;  /* 0x0000002a19287224 */ /* 0x004fce00078e0228 */
.L_x_13424:
[----:B------:R-:W-:-:S13]  /*2570*/  ISETP.GE.AND P0, PT, R44, 0x6, PT ;  /* 0x000000062c00780c */ /* 0x000fda0003f06270 */
[----:B------:R-:W-:Y:S05]  /*2580*/  @!P0 BRA `(.L_x_13426) ;  /* 0x0000000000108947 */ /* 0x000fea0003800000 */
[----:B------:R-:W-:-:S03]  /*2590*/  UMOV UR4, 0xffffffff ;  /* 0xffffffff00047882 */ /* 0x000fc60000000000 */
[----:B------:R-:W-:Y:S05]  /*25a0*/  BRA.DIV UR4, `(.L_x_13427) ;  /* 0x0000001e04a87947 */ /* 0x000fea000b800000 */
[----:B0-----:R0:W2:Y:S02]  /*25b0*/  SHFL.IDX PT, R42, R38, R41, R16 ;  /* 0x00000029262a7389 */ /* 0x0010a400000e0010 */
.L_x_13486:
[----:B--2---:R-:W-:-:S07]  /*25c0*/  IMAD R40, R26, R42, R40 ;  /* 0x0000002a1a287224 */ /* 0x004fce00078e0228 */
.L_x_13426:
[----:B------:R-:W-:-:S13]  /*25d0*/  ISETP.GE.AND P0, PT, R44, 0x7, PT ;  /* 0x000000072c00780c */ /* 0x000fda0003f06270 */
[----:B------:R-:W-:Y:S05]  /*25e0*/  @!P0 BRA `(.L_x_13428) ;  /* 0x0000000000108947 */ /* 0x000fea0003800000 */
[----:B------:R-:W-:-:S03]  /*25f0*/  UMOV UR4, 0xffffffff ;  /* 0xffffffff00047882 */ /* 0x000fc60000000000 */
[----:B------:R-:W-:Y:S05]  /*2600*/  BRA.DIV UR4, `(.L_x_13429) ;  /* 0x0000001e04b07947 */ /* 0x000fea000b800000 */
[----:B0-----:R0:W2:Y:S02]  /*2610*/  SHFL.IDX PT, R42, R38, R43, R16 ;  /* 0x0000002b262a7389 */ /* 0x0010a400000e0010 */
.L_x_13489:
[----:B--2---:R-:W-:-:S07]  /*2620*/  IMAD R40, R27, R42, R40 ;  /* 0x0000002a1b287224 */ /* 0x004fce00078e0228 */
.L_x_13428:
[----:B------:R-:W-:-:S13]  /*2630*/  ISETP.GE.AND P0, PT, R44, 0x8, PT ;  /* 0x000000082c00780c */ /* 0x000fda0003f06270 */
[----:B------:R-:W-:Y:S05]  /*2640*/  @!P0 BRA `(.L_x_13430) ;  /* 0x0000000000108947 */ /* 0x000fea0003800000 */
[----:B------:R-:W-:-:S03]  /*2650*/  UMOV UR4, 0xffffffff ;  /* 0xffffffff00047882 */ /* 0x000fc60000000000 */
[----:B------:R-:W-:Y:S05]  /*2660*/  BRA.DIV UR4, `(.L_x_13431) ;  /* 0x0000001e04b87947 */ /* 0x000fea000b800000 */
[----:B0-----:R0:W2:Y:S02]  /*2670*/  SHFL.IDX PT, R42, R38, R45, R16 ;  /* 0x0000002d262a7389 */ /* 0x0010a400000e0010 */
.L_x_13492:
[----:B--2---:R-:W-:-:S07]  /*2680*/  IMAD R40, R28, R42, R40 ;  /* 0x0000002a1c287224 */ /* 0x004fce00078e0228 */
.L_x_13430:
[----:B------:R-:W-:-:S13]  /*2690*/  ISETP.GE.AND P0, PT, R44, 0x9, PT ;  /* 0x000000092c00780c */ /* 0x000fda0003f06270 */
[----:B------:R-:W-:Y:S05]  /*26a0*/  @!P0 BRA `(.L_x_13432) ;  /* 0x0000000000108947 */ /* 0x000fea0003800000 */
[----:B------:R-:W-:-:S03]  /*26b0*/  UMOV UR4, 0xffffffff ;  /* 0xffffffff00047882 */ /* 0x000fc60000000000 */
[----:B------:R-:W-:Y:S05]  /*26c0*/  BRA.DIV UR4, `(.L_x_13433) ;  /* 0x0000001e04c07947 */ /* 0x000fea000b800000 */
[----:B0-----:R0:W2:Y:S02]  /*26d0*/  SHFL.IDX PT, R42, R38, R47, R16 ;  /* 0x0000002f262a7389 */ /* 0x0010a400000e0010 */
.L_x_13495:
[----:B--2---:R-:W-:-:S07]  /*26e0*/  IMAD R40, R29, R42, R40 ;  /* 0x0000002a1d287224 */ /* 0x004fce00078e0228 */
.L_x_13432:
[----:B------:R-:W-:-:S13]  /*26f0*/  ISETP.GE.AND P0, PT, R44, 0xa, PT ;  /* 0x0000000a2c00780c */ /* 0x000fda0003f06270 */
[----:B------:R-:W-:Y:S05]  /*2700*/  @!P0 BRA `(.L_x_13434) ;  /* 0x0000000000108947 */ /* 0x000fea0003800000 */
[----:B------:R-:W-:-:S03]  /*2710*/  UMOV UR4, 0xffffffff ;  /* 0xffffffff00047882 */ /* 0x000fc60000000000 */
[----:B------:R-:W-:Y:S05]  /*2720*/  BRA.DIV UR4, `(.L_x_13435) ;  /* 0x0000001e04c87947 */ /* 0x000fea000b800000 */
[----:B0-----:R0:W2:Y:S02]  /*2730*/  SHFL.IDX PT, R42, R38, R49, R16 ;  /* 0x00000031262a7389 */ /* 0x0010a400000e0010 */
.L_x_13498:
[----:B--2---:R-:W-:-:S07]  /*2740*/  IMAD R40, R30, R42, R40 ;  /* 0x0000002a1e287224 */ /* 0x004fce00078e0228 */
.L_x_13434:
[----:B------:R-:W-:-:S13]  /*2750*/  ISETP.GE.AND P0, PT, R44, 0xb, PT ;  /* 0x0000000b2c00780c */ /* 0x000fda0003f06270 */
[----:B------:R-:W-:Y:S05]  /*2760*/  @!P0 BRA `(.L_x_13436) ;  /* 0x0000000000108947 */ /* 0x000fea0003800000 */
[----:B------:R-:W-:-:S03]  /*2770*/  UMOV UR4, 0xffffffff ;  /* 0xffffffff00047882 */ /* 0x000fc60000000000 */
[----:B------:R-:W-:Y:S05]  /*2780*/  BRA.DIV UR4, `(.L_x_13437) ;  /* 0x0000001e04d07947 */ /* 0x000fea000b800000 */
[----:B0-----:R0:W2:Y:S02]  /*2790*/  SHFL.IDX PT, R42, R38, R51, R16 ;  /* 0x00000033262a7389 */ /* 0x0010a400000e0010 */
.L_x_13501:
[----:B--2---:R-:W-:-:S07]  /*27a0*/  IMAD R40, R31, R42, R40 ;  /* 0x0000002a1f287224 */ /* 0x004fce00078e0228 */
.L_x_13436:
[----:B------:R-:W-:-:S13]  /*27b0*/  ISETP.GE.AND P0, PT, R44, 0xc, PT ;  /* 0x0000000c2c00780c */ /* 0x000fda0003f06270 */
[----:B------:R-:W-:Y:S05]  /*27c0*/  @!P0 BRA `(.L_x_13438) ;  /* 0x0000000000108947 */ /* 0x000fea0003800000 */
[----:B------:R-:W-:-:S03]  /*27d0*/  UMOV UR4, 0xffffffff ;  /* 0xffffffff00047882 */ /* 0x000fc60000000000 */
[----:B------:R-:W-:Y:S05]  /*27e0*/  BRA.DIV UR4, `(.L_x_13439) ;  /* 0x0000001e04d87947 */ /* 0x000fea000b800000 */
[----:B0-----:R0:W2:Y:S02]  /*27f0*/  SHFL.IDX PT, R42, R38, R53, R16 ;  /* 0x00000035262a7389 */ /* 0x0010a400000e0010 */
.L_x_13504:
[----:B--2---:R-:W-:-:S07]  /*2800*/  IMAD R40, R32, R42, R40 ;  /* 0x0000002a20287224 */ /* 0x004fce00078e0228 */
.L_x_13438:
[----:B------:R-:W-:-:S13]  /*2810*/  ISETP.GE.AND P0, PT, R44, 0xd, PT ;  /* 0x0000000d2c00780c */ /* 0x000fda0003f06270 */
[----:B------:R-:W-:Y:S05]  /*2820*/  @!P0 BRA `(.L_x_13440) ;  /* 0x0000000000108947 */ /* 0x000fea0003800000 */
[----:B------:R-:W-:-:S03]  /*2830*/  UMOV UR4, 0xffffffff ;  /* 0xffffffff00047882 */ /* 0x000fc60000000000 */
[----:B------:R-:W-:Y:S05]  /*2840*/  BRA.DIV UR4, `(.L_x_13441) ;  /* 0x0000001e04e07947 */ /* 0x000fea000b800000 */
[----:B0-----:R0:W2:Y:S02]  /*2850*/  SHFL.IDX PT, R42, R38, R55, R16 ;  /* 0x00000037262a7389 */ /* 0x0010a400000e0010 */
.L_x_13507:
[----:B--2---:R-:W-:-:S07]  /*2860*/  IMAD R40, R33, R42, R40 ;  /* 0x0000002a21287224 */ /* 0x004fce00078e0228 */
.L_x_13440:
[----:B------:R-:W-:-:S13]  /*2870*/  ISETP.GE.AND P0, PT, R44, 0xe, PT ;  /* 0x0000000e2c00780c */ /* 0x000fda0003f06270 */
[----:B------:R-:W-:Y:S05]  /*2880*/  @!P0 BRA `(.L_x_13442) ;  /* 0x0000000000108947 */ /* 0x000fea0003800000 */
[----:B------:R-:W-:-:S03]  /*2890*/  UMOV UR4, 0xffffffff ;  /* 0xffffffff00047882 */ /* 0x000fc60000000000 */
[----:B------:R-:W-:Y:S05]  /*28a0*/  BRA.DIV UR4, `(.L_x_13443) ;  /* 0x0000001e04e87947 */ /* 0x000fea000b800000 */
[----:B0-----:R0:W2:Y:S02]  /*28b0*/  SHFL.IDX PT, R42, R38, R57, R16 ;  /* 0x00000039262a7389 */ /* 0x0010a400000e0010 */
.L_x_13510:
[----:B--2---:R-:W-:-:S07]  /*28c0*/  IMAD R40, R34, R42, R40 ;  /* 0x0000002a22287224 */ /* 0x004fce00078e0228 */
.L_x_13442:
[----:B------:R-:W-:-:S13]  /*28d0*/  ISETP.GE.AND P0, PT, R44, 0xf, PT ;  /* 0x0000000f2c00780c */ /* 0x000fda0003f06270 */
[----:B------:R-:W-:Y:S05]  /*28e0*/  @!P0 BRA `(.L_x_13444) ;  /* 0x0000000000108947 */ /* 0x000fea0003800000 */
[----:B------:R-:W-:-:S03]  /*28f0*/  UMOV UR4, 0xffffffff ;  /* 0xffffffff00047882 */ /* 0x000fc60000000000 */
[----:B------:R-:W-:Y:S05]  /*2900*/  BRA.DIV UR4, `(.L_x_13445) ;  /* 0x0000001e04f07947 */ /* 0x000fea000b800000 */
[----:B0-----:R0:W2:Y:S02]  /*2910*/  SHFL.IDX PT, R42, R38, R59, R16 ;  /* 0x0000003b262a7389 */ /* 0x0010a400000e0010 */
.L_x_13513:
[----:B--2---:R-:W-:-:S07]  /*2920*/  IMAD R40, R35, R42, R40 ;  /* 0x0000002a23287224 */ /* 0x004fce00078e0228 */
.L_x_13444:
[----:B------:R-:W-:-:S13]  /*2930*/  ISETP.GE.AND P0, PT, R44, 0x10, PT ;  /* 0x000000102c00780c */ /* 0x000fda0003f06270 */
[----:B------:R-:W-:Y:S05]  /*2940*/  @!P0 BRA `(.L_x_13446) ;  /* 0x00000008002c8947 */ /* 0x000fea0003800000 */
[----:B------:R-:W-:-:S03]  /*2950*/  UMOV UR4, 0xffffffff ;  /* 0xffffffff00047882 */ /* 0x000fc60000000000 */
[----:B------:R-:W-:Y:S05]  /*2960*/  BRA.DIV UR4, `(.L_x_13447) ;  /* 0x0000001e04f87947 */ /* 0x000fea000b800000 */
[----:B0-----:R0:W2:Y:S02]  /*2970*/  SHFL.IDX PT, R38, R38, R61, R16 ;  /* 0x0000003d26267389 */ /* 0x0010a400000e0010 */
.L_x_13516:
[----:B--2---:R-:W-:Y:S01]  /*2980*/  IMAD R40, R36, R38, R40 ;  /* 0x0000002624287224 */ /* 0x004fe200078e0228 */
[----:B------:R-:W-:Y:S06]  /*2990*/  BRA `(.L_x_13446) ;  /* 0x0000000800187947 */ /* 0x000fec0003800000 */
.L_x_13415:
        /* <DEDUP_REMOVED lines=18> */
.L_x_13448:
        /* <DEDUP_REMOVED lines=9> */
.L_x_13449:
        /* <DEDUP_REMOVED lines=9> */
.L_x_13450:
        /* <DEDUP_REMOVED lines=9> */
.L_x_13451:
        /* <DEDUP_REMOVED lines=9> */
.L_x_13452:
        /* <DEDUP_REMOVED lines=9> */
.L_x_13453:
        /* <DEDUP_REMOVED lines=9> */
.L_x_13454:
        /* <DEDUP_REMOVED lines=9> */
.L_x_13455:
        /* <DEDUP_REMOVED lines=9> */
.L_x_13456:
        /* <DEDUP_REMOVED lines=9> */
.L_x_13457:
        /* <DEDUP_REMOVED lines=8> */
.L_x_13458:
        /* <DEDUP_REMOVED lines=8> */
.L_x_13459:
        /* <DEDUP_REMOVED lines=8> */
.L_x_13460:
        /* <DEDUP_REMOVED lines=8> */
.L_x_13461:
[----:B------:R-:W-:-:S06]  /*31d0*/  @P1 IMAD R42, R6, 0x4, R42 ;  /* 0x00000004062a1824 */ /* 0x000fcc00078e022a */
[----:B------:R-:W0:Y:S02]  /*31e0*/  @P1 LDS R42, [R42+0x3c] ;  /* 0x00003c002a2a1984 */ /* 0x000e240000000800 */
[----:B0-----:R-:W-:-:S07]  /*31f0*/  @P1 IMAD R40, R36, R42, R40 ;  /* 0x0000002a24281224 */ /* 0x001fce00078e0228 */
.L_x_13446:
        /* <DEDUP_REMOVED lines=8> */
.L_x_13399:
        /* <DEDUP_REMOVED lines=120> */
.L_x_13466:
[----:B------:R-:W-:Y:S05]  /*3a00*/  BSYNC.RECONVERGENT B1 ;  /* 0x0000000000017941 */ /* 0x000fea0003800200 */
.L_x_13465:
        /* <DEDUP_REMOVED lines=13> */
.L_x_13467:
        /* <DEDUP_REMOVED lines=104> */
.L_x_13464:
[----:B------:R-:W-:Y:S05]  /*4160*/  BSYNC.RECONVERGENT B0 ;  /* 0x0000000000007941 */ /* 0x000fea0003800200 */
.L_x_13463:
[C---:B------:R-:W-:Y:S01]  /*4170*/  IMAD.IADD R17, R10.reuse, 0x1, R17 ;  /* 0x000000010a117824 */ /* 0x040fe200078e0211 */
[----:B-1234-:R-:W-:-:S04]  /*4180*/  SHF.L.U32 R2, R10, 0x3, RZ ;  /* 0x000000030a027819 */ /* 0x01efc800000006ff */
[----:B------:R-:W-:-:S13]  /*4190*/  ISETP.GE.U32.AND P0, PT, R17, R2, PT ;  /* 0x000000021100720c */ /* 0x000fda0003f06070 */
[----:B------:R-:W-:Y:S05]  /*41a0*/  @!P0 BRA `(.L_x_13468) ;  /* 0xffffffc400fc8947 */ /* 0x000fea000383ffff */
[----:B------:R-:W-:Y:S05]  /*41b0*/  EXIT ;  /* 0x000000000000794d */ /* 0x000fea0003800000 */
.L_x_13417:
[----:B------:R-:W-:Y:S01]  /*41c0*/  BSSY B0, `(.L_x_13469) ;  /* 0x0000006000007945 */ /* 0x000fe20003800000 */
[----:B------:R-:W-:Y:S02]  /*41d0*/  IMAD.MOV.U32 R46, RZ, RZ, R8 ;  /* 0x000000ffff2e7224 */ /* 0x000fe400078e0008 */
[----:B------:R-:W-:-:S07]  /*41e0*/  IMAD.MOV.U32 R42, RZ, RZ, -0x1 ;  /* 0xffffffffff2a7424 */ /* 0x000fce00078e00ff */
[----:B01-3--:R-:W-:Y:S05]  /*41f0*/  WARPSYNC.COLLECTIVE R42, `(.L_x_13470) ;  /* 0x000000002a087348 */ /* 0x00bfea0003c00000 */
[----:B0-----:R0:W2:Y:S02]  /*4200*/  SHFL.IDX P0, R42, R38, R46, R16 ;  /* 0x0000002e262a7389 */ /* 0x0010a40000000010 */
[----:B0123--:R-:W-:Y:S05]  /*4210*/  ENDCOLLECTIVE ;  /* 0x000000000000791b */ /* 0x00ffea0003800000 */
.L_x_13470:
[----:B------:R-:W-:Y:S05]  /*4220*/  BSYNC B0 ;  /* 0x0000000000007941 */ /* 0x000fea0003800000 */
.L_x_13469:
[----:B------:R-:W-:Y:S01]  /*4230*/  IMAD.MOV.U32 R40, RZ, RZ, R42 ;  /* 0x000000ffff287224 */ /* 0x000fe200078e002a */
[----:B------:R-:W-:Y:S06]  /*4240*/  BRA `(.L_x_13471) ;  /* 0xffffffe000647947 */ /* 0x000fec000383ffff */
.L_x_13419:
[----:B------:R-:W-:Y:S01]  /*4250*/  BSSY B0, `(.L_x_13472) ;  /* 0x0000006000007945 */ /* 0x000fe20003800000 */
[----:B------:R-:W-:Y:S01]  /*4260*/  MOV R46, R7 ;  /* 0x00000007002e7202 */ /* 0x000fe20000000f00 */
[----:B------:R-:W-:-:S07]  /*4270*/  IMAD.MOV.U32 R42, RZ, RZ, -0x1 ;  /* 0xffffffffff2a7424 */ /* 0x000fce00078e00ff */
[----:B01-3--:R-:W-:Y:S05]  /*4280*/  WARPSYNC.COLLECTIVE R42, `(.L_x_13473) ;  /* 0x000000002a087348 */ /* 0x00bfea0003c00000 */
[----:B0-----:R0:W2:Y:S02]  /*4290*/  SHFL.IDX P0, R42, R38, R46, R16 ;  /* 0x0000002e262a7389 */ /* 0x0010a40000000010 */
[----:B0123--:R-:W-:Y:S05]  /*42a0*/  ENDCOLLECTIVE ;  /* 0x000000000000791b */ /* 0x00ffea0003800000 */
.L_x_13473:
[----:B------:R-:W-:Y:S05]  /*42b0*/  BSYNC B0 ;  /* 0x0000000000007941 */ /* 0x000fea0003800000 */
.L_x_13472:
[----:B------:R-:W-:Y:S05]  /*42c0*/  BRA `(.L_x_13474) ;  /* 0xffffffe0005c7947 */ /* 0x000fea000383ffff */
.L_x_13421:
[----:B------:R-:W-:Y:S01]  /*42d0*/  BSSY B0, `(.L_x_13475) ;  /* 0x0000006000007945 */ /* 0x000fe20003800000 */
[----:B------:R-:W-:Y:S02]  /*42e0*/  IMAD.MOV.U32 R46, RZ, RZ, R9 ;  /* 0x000000ffff2e7224 */ /* 0x000fe400078e0009 */
[----:B------:R-:W-:-:S07]  /*42f0*/  IMAD.MOV.U32 R42, RZ, RZ, -0x1 ;  /* 0xffffffffff2a7424 */ /* 0x000fce00078e00ff */
[----:B01-3--:R-:W-:Y:S05]  /*4300*/  WARPSYNC.COLLECTIVE R42, `(.L_x_13476) ;  /* 0x000000002a087348 */ /* 0x00bfea0003c00000 */
[----:B0-----:R0:W2:Y:S02]  /*4310*/  SHFL.IDX P0, R42, R38, R46, R16 ;  /* 0x0000002e262a7389 */ /* 0x0010a40000000010 */
[----:B0123--:R-:W-:Y:S05]  /*4320*/  ENDCOLLECTIVE ;  /* 0x000000000000791b */ /* 0x00ffea0003800000 */
.L_x_13476:
[----:B------:R-:W-:Y:S05]  /*4330*/  BSYNC B0 ;  /* 0x0000000000007941 */ /* 0x000fea0003800000 */
.L_x_13475:
[----:B------:R-:W-:Y:S05]  /*4340*/  BRA `(.L_x_13477) ;  /* 0xffffffe000547947 */ /* 0x000fea000383ffff */
.L_x_13423:
[----:B------:R-:W-:Y:S01]  /*4350*/  BSSY B0, `(.L_x_13478) ;  /* 0x0000006000007945 */ /* 0x000fe20003800000 */
[----:B------:R-:W-:Y:S01]  /*4360*/  MOV R46, R37 ;  /* 0x00000025002e7202 */ /* 0x000fe20000000f00 */
[----:B------:R-:W-:-:S07]  /*4370*/  IMAD.MOV.U32 R42, RZ, RZ, -0x1 ;  /* 0xffffffffff2a7424 */ /* 0x000fce00078e00ff */
[----:B01-3--:R-:W-:Y:S05]  /*4380*/  WARPSYNC.COLLECTIVE R42, `(.L_x_13479) ;  /* 0x000000002a087348 */ /* 0x00bfea0003c00000 */
[----:B0-----:R0:W2:Y:S02]  /*4390*/  SHFL.IDX P0, R42, R38, R46, R16 ;  /* 0x0000002e262a7389 */ /* 0x0010a40000000010 */
[----:B0123--:R-:W-:Y:S05]  /*43a0*/  ENDCOLLECTIVE ;  /* 0x000000000000791b */ /* 0x00ffea0003800000 */
.L_x_13479:
[----:B------:R-:W-:Y:S05]  /*43b0*/  BSYNC B0 ;  /* 0x0000000000007941 */ /* 0x000fea0003800000 */
.L_x_13478:
[----:B------:R-:W-:Y:S05]  /*43c0*/  BRA `(.L_x_13480) ;  /* 0xffffffe0004c7947 */ /* 0x000fea000383ffff */
.L_x_13425:
[----:B------:R-:W-:Y:S01]  /*43d0*/  BSSY B0, `(.L_x_13481) ;  /* 0x0000006000007945 */ /* 0x000fe20003800000 */
[----:B------:R-:W-:Y:S02]  /*43e0*/  IMAD.MOV.U32 R46, RZ, RZ, R39 ;  /* 0x000000ffff2e7224 */ /* 0x000fe400078e0027 */
[----:B------:R-:W-:-:S07]  /*43f0*/  IMAD.MOV.U32 R42, RZ, RZ, -0x1 ;  /* 0xffffffffff2a7424 */ /* 0x000fce00078e00ff */
[----:B01-3--:R-:W-:Y:S05]  /*4400*/  WARPSYNC.COLLECTIVE R42, `(.L_x_13482) ;  /* 0x000000002a087348 */ /* 0x00bfea0003c00000 */
[----:B0-----:R0:W2:Y:S02]  /*4410*/  SHFL.IDX P0, R42, R38, R46, R16 ;  /* 0x0000002e262a7389 */ /* 0x0010a40000000010 */
[----:B0123--:R-:W-:Y:S05]  /*4420*/  ENDCOLLECTIVE ;  /* 0x000000000000791b */ /* 0x00ffea0003800000 */
.L_x_13482:
[----:B------:R-:W-:Y:S05]  /*4430*/  BSYNC B0 ;  /* 0x0000000000007941 */ /* 0x000fea0003800000 */
.L_x_13481:
[----:B------:R-:W-:Y:S05]  /*4440*/  BRA `(.L_x_13483) ;  /* 0xffffffe000447947 */ /* 0x000fea000383ffff */
.L_x_13427:
[----:B------:R-:W-:Y:S01]  /*4450*/  BSSY B0, `(.L_x_13484) ;  /* 0x0000006000007945 */ /* 0x000fe20003800000 */
[----:B------:R-:W-:Y:S01]  /*4460*/  MOV R46, R41 ;  /* 0x00000029002e7202 */ /* 0x000fe20000000f00 */
[----:B------:R-:W-:-:S07]  /*4470*/  IMAD.MOV.U32 R42, RZ, RZ, -0x1 ;  /* 0xffffffffff2a7424 */ /* 0x000fce00078e00ff */
[----:B01-3--:R-:W-:Y:S05]  /*4480*/  WARPSYNC.COLLECTIVE R42, `(.L_x_13485) ;  /* 0x000000002a087348 */ /* 0x00bfea0003c00000 */
[----:B0-----:R0:W2:Y:S02]  /*4490*/  SHFL.IDX P0, R42, R38, R46, R16 ;  /* 0x0000002e262a7389 */ /* 0x0010a40000000010 */
[----:B0123--:R-:W-:Y:S05]  /*44a0*/  ENDCOLLECTIVE ;  /* 0x000000000000791b */ /* 0x00ffea0003800000 */
.L_x_13485:
[----:B------:R-:W-:Y:S05]  /*44b0*/  BSYNC B0 ;  /* 0x0000000000007941 */ /* 0x000fea0003800000 */
.L_x_13484:
[----:B------:R-:W-:Y:S05]  /*44c0*/  BRA `(.L_x_13486) ;  /* 0xffffffe0003c7947 */ /* 0x000fea000383ffff */
.L_x_13429:
[----:B------:R-:W-:Y:S01]  /*44d0*/  BSSY B0, `(.L_x_13487) ;  /* 0x0000006000007945 */ /* 0x000fe20003800000 */
[----:B------:R-:W-:Y:S02]  /*44e0*/  IMAD.MOV.U32 R46, RZ, RZ, R43 ;  /* 0x000000ffff2e7224 */ /* 0x000fe400078e002b */
[----:B------:R-:W-:-:S07]  /*44f0*/  IMAD.MOV.U32 R42, RZ, RZ, -0x1 ;  /* 0xffffffffff2a7424 */ /* 0x000fce00078e00ff */
[----:B01-3--:R-:W-:Y:S05]  /*4500*/  WARPSYNC.COLLECTIVE R42, `(.L_x_13488) ;  /* 0x000000002a087348 */ /* 0x00bfea0003c00000 */
[----:B0-----:R0:W2:Y:S02]  /*4510*/  SHFL.IDX P0, R42, R38, R46, R16 ;  /* 0x0000002e262a7389 */ /* 0x0010a40000000010 */
[----:B0123--:R-:W-:Y:S05]  /*4520*/  ENDCOLLECTIVE ;  /* 0x000000000000791b */ /* 0x00ffea0003800000 */
.L_x_13488:
[----:B------:R-:W-:Y:S05]  /*4530*/  BSYNC B0 ;  /* 0x0000000000007941 */ /* 0x000fea0003800000 */
.L_x_13487:
[----:B------:R-:W-:Y:S05]  /*4540*/  BRA `(.L_x_13489) ;  /* 0xffffffe000347947 */ /* 0x000fea000383ffff */
.L_x_13431:
[----:B------:R-:W-:Y:S01]  /*4550*/  BSSY B0, `(.L_x_13490) ;  /* 0x0000006000007945 */ /* 0x000fe20003800000 */
[----:B------:R-:W-:Y:S01]  /*4560*/  MOV R46, R45 ;  /* 0x0000002d002e7202 */ /* 0x000fe20000000f00 */
[----:B------:R-:W-:-:S07]  /*4570*/  IMAD.MOV.U32 R42, RZ, RZ, -0x1 ;  /* 0xffffffffff2a7424 */ /* 0x000fce00078e00ff */
[----:B01-3--:R-:W-:Y:S05]  /*4580*/  WARPSYNC.COLLECTIVE R42, `(.L_x_13491) ;  /* 0x000000002a087348 */ /* 0x00bfea0003c00000 */
[----:B0-----:R0:W2:Y:S02]  /*4590*/  SHFL.IDX P0, R42, R38, R46, R16 ;  /* 0x0000002e262a7389 */ /* 0x0010a40000000010 */
[----:B0123--:R-:W-:Y:S05]  /*45a0*/  ENDCOLLECTIVE ;  /* 0x000000000000791b */ /* 0x00ffea0003800000 */
.L_x_13491:
[----:B------:R-:W-:Y:S05]  /*45b0*/  BSYNC B0 ;  /* 0x0000000000007941 */ /* 0x000fea0003800000 */
.L_x_13490:
[----:B------:R-:W-:Y:S05]  /*45c0*/  BRA `(.L_x_13492) ;  /* 0xffffffe0002c7947 */ /* 0x000fea000383ffff */
.L_x_13433:
[----:B------:R-:W-:Y:S01]  /*45d0*/  BSSY B0, `(.L_x_13493) ;  /* 0x0000006000007945 */ /* 0x000fe20003800000 */
[----:B------:R-:W-:Y:S02]  /*45e0*/  IMAD.MOV.U32 R46, RZ, RZ, R47 ;  /* 0x000000ffff2e7224 */ /* 0x000fe400078e002f */
[----:B------:R-:W-:-:S07]  /*45f0*/  IMAD.MOV.U32 R42, RZ, RZ, -0x1 ;  /* 0xffffffffff2a7424 */ /* 0x000fce00078e00ff */
[----:B01-3--:R-:W-:Y:S05]  /*4600*/  WARPSYNC.COLLECTIVE R42, `(.L_x_13494) ;  /* 0x000000002a087348 */ /* 0x00bfea0003c00000 */
[----:B0-----:R0:W2:Y:S02]  /*4610*/  SHFL.IDX P0, R42, R38, R46, R16 ;  /* 0x0000002e262a7389 */ /* 0x0010a40000000010 */
[----:B0123--:R-:W-:Y:S05]  /*4620*/  ENDCOLLECTIVE ;  /* 0x000000000000791b */ /* 0x00ffea0003800000 */
.L_x_13494:
[----:B------:R-:W-:Y:S05]  /*4630*/  BSYNC B0 ;  /* 0x0000000000007941 */ /* 0x000fea0003800000 */
.L_x_13493:
[----:B------:R-:W-:Y:S05]  /*4640*/  BRA `(.L_x_13495) ;  /* 0xffffffe000247947 */ /* 0x000fea000383ffff */
.L_x_13435:
[----:B------:R-:W-:Y:S01]  /*4650*/  BSSY B0, `(.L_x_13496) ;  /* 0x0000006000007945 */ /* 0x000fe20003800000 */
[----:B------:R-:W-:Y:S01]  /*4660*/  MOV R46, R49 ;  /* 0x00000031002e7202 */ /* 0x000fe20000000f00 */
[----:B------:R-:W-:-:S07]  /*4670*/  IMAD.MOV.U32 R42, RZ, RZ, -0x1 ;  /* 0xffffffffff2a7424 */ /* 0x000fce00078e00ff */
[----:B01-3--:R-:W-:Y:S05]  /*4680*/  WARPSYNC.COLLECTIVE R42, `(.L_x_13497) ;  /* 0x000000002a087348 */ /* 0x00bfea0003c00000 */
[----:B0-----:R0:W2:Y:S02]  /*4690*/  SHFL.IDX P0, R42, R38, R46, R16 ;  /* 0x0000002e262a7389 */ /* 0x0010a40000000010 */
[----:B0123--:R-:W-:Y:S05]  /*46a0*/  ENDCOLLECTIVE ;  /* 0x000000000000791b */ /* 0x00ffea0003800000 */
.L_x_13497:
[----:B------:R-:W-:Y:S05]  /*46b0*/  BSYNC B0 ;  /* 0x0000000000007941 */ /* 0x000fea0003800000 */
.L_x_13496:
[----:B------:R-:W-:Y:S05]  /*46c0*/  BRA `(.L_x_13498) ;  /* 0xffffffe0001c7947 */ /* 0x000fea000383ffff */
.L_x_13437:
[----:B------:R-:W-:Y:S01]  /*46d0*/  BSSY B0, `(.L_x_13499) ;  /* 0x0000006000007945 */ /* 0x000fe20003800000 */
[----:B------:R-:W-:Y:S02]  /*46e0*/  IMAD.MOV.U32 R46, RZ, RZ, R51 ;  /* 0x000000ffff2e7224 */ /* 0x000fe400078e0033 */
[----:B------:R-:W-:-:S07]  /*46f0*/  IMAD.MOV.U32 R42, RZ, RZ, -0x1 ;  /* 0xffffffffff2a7424 */ /* 0x000fce00078e00ff */
[----:B01-3--:R-:W-:Y:S05]  /*4700*/  WARPSYNC.COLLECTIVE R42, `(.L_x_13500) ;  /* 0x000000002a087348 */ /* 0x00bfea0003c00000 */
[----:B0-----:R0:W2:Y:S02]  /*4710*/  SHFL.IDX P0, R42, R38, R46, R16 ;  /* 0x0000002e262a7389 */ /* 0x0010a40000000010 */
[----:B0123--:R-:W-:Y:S05]  /*4720*/  ENDCOLLECTIVE ;  /* 0x000000000000791b */ /* 0x00ffea0003800000 */
.L_x_13500:
[----:B------:R-:W-:Y:S05]  /*4730*/  BSYNC B0 ;  /* 0x0000000000007941 */ /* 0x000fea0003800000 */
.L_x_13499:
[----:B------:R-:W-:Y:S05]  /*4740*/  BRA `(.L_x_13501) ;  /* 0xffffffe000147947 */ /* 0x000fea000383ffff */
.L_x_13439:
[----:B------:R-:W-:Y:S01]  /*4750*/  BSSY B0, `(.L_x_13502) ;  /* 0x0000006000007945 */ /* 0x000fe20003800000 */
[----:B------:R-:W-:Y:S01]  /*4760*/  MOV R46, R53 ;  /* 0x00000035002e7202 */ /* 0x000fe20000000f00 */
[----:B------:R-:W-:-:S07]  /*4770*/  IMAD.MOV.U32 R42, RZ, RZ, -0x1 ;  /* 0xffffffffff2a7424 */ /* 0x000fce00078e00ff */
[----:B01-3--:R-:W-:Y:S05]  /*4780*/  WARPSYNC.COLLECTIVE R42, `(.L_x_13503) ;  /* 0x000000002a087348 */ /* 0x00bfea0003c00000 */
[----:B0-----:R0:W2:Y:S02]  /*4790*/  SHFL.IDX P0, R42, R38, R46, R16 ;  /* 0x0000002e262a7389 */ /* 0x0010a40000000010 */
[----:B0123--:R-:W-:Y:S05]  /*47a0*/  ENDCOLLECTIVE ;  /* 0x000000000000791b */ /* 0x00ffea0003800000 */
.L_x_13503:
[----:B------:R-:W-:Y:S05]  /*47b0*/  BSYNC B0 ;  /* 0x0000000000007941 */ /* 0x000fea0003800000 */
.L_x_13502:
[----:B------:R-:W-:Y:S05]  /*47c0*/  BRA `(.L_x_13504) ;  /* 0xffffffe0000c7947 */ /* 0x000fea000383ffff */
.L_x_13441:
[----:B------:R-:W-:Y:S01]  /*47d0*/  BSSY B0, `(.L_x_13505) ;  /* 0x0000006000007945 */ /* 0x000fe20003800000 */
[----:B------:R-:W-:Y:S02]  /*47e0*/  IMAD.MOV.U32 R46, RZ, RZ, R55 ;  /* 0x000000ffff2e7224 */ /* 0x000fe400078e0037 */
[----:B------:R-:W-:-:S07]  /*47f0*/  IMAD.MOV.U32 R42, RZ, RZ, -0x1 ;  /* 0xffffffffff2a7424 */ /* 0x000fce00078e00ff */
[----:B01-3--:R-:W-:Y:S05]  /*4800*/  WARPSYNC.COLLECTIVE R42, `(.L_x_13506) ;  /* 0x000000002a087348 */ /* 0x00bfea0003c00000 */
[----:B0-----:R0:W2:Y:S02]  /*4810*/  SHFL.IDX P0, R42, R38, R46, R16 ;  /* 0x0000002e262a7389 */ /* 0x0010a40000000010 */
[----:B0123--:R-:W-:Y:S05]  /*4820*/  ENDCOLLECTIVE ;  /* 0x000000000000791b */ /* 0x00ffea0003800000 */
.L_x_13506:
[----:B------:R-:W-:Y:S05]  /*4830*/  BSYNC B0 ;  /* 0x0000000000007941 */ /* 0x000fea0003800000 */
.L_x_13505:
[----:B------:R-:W-:Y:S05]  /*4840*/  BRA `(.L_x_13507) ;  /* 0xffffffe000047947 */ /* 0x000fea000383ffff */
.L_x_13443:
[----:B------:R-:W-:Y:S01]  /*4850*/  BSSY B0, `(.L_x_13508) ;  /* 0x0000006000007945 */ /* 0x000fe20003800000 */
[----:B------:R-:W-:Y:S01]  /*4860*/  MOV R46, R57 ;  /* 0x00000039002e7202 */ /* 0x000fe20000000f00 */
[----:B------:R-:W-:-:S07]  /*4870*/  IMAD.MOV.U32 R42, RZ, RZ, -0x1 ;  /* 0xffffffffff2a7424 */ /* 0x000fce00078e00ff */
[----:B01-3--:R-:W-:Y:S05]  /*4880*/  WARPSYNC.COLLECTIVE R42, `(.L_x_13509) ;  /* 0x000000002a087348 */ /* 0x00bfea0003c00000 */
[----:B0-----:R0:W2:Y:S02]  /*4890*/  SHFL.IDX P0, R42, R38, R46, R16 ;  /* 0x0000002e262a7389 */ /* 0x0010a40000000010 */
[----:B0123--:R-:W-:Y:S05]  /*48a0*/  ENDCOLLECTIVE ;  /* 0x000000000000791b */ /* 0x00ffea0003800000 */
.L_x_13509:
[----:B------:R-:W-:Y:S05]  /*48b0*/  BSYNC B0 ;  /* 0x0000000000007941 */ /* 0x000fea0003800000 */
.L_x_13508:
[----:B------:R-:W-:Y:S05]  /*48c0*/  BRA `(.L_x_13510) ;  /* 0xffffffdc00fc7947 */ /* 0x000fea000383ffff */
.L_x_13445:
[----:B------:R-:W-:Y:S01]  /*48d0*/  BSSY B0, `(.L_x_13511) ;  /* 0x0000006000007945 */ /* 0x000fe20003800000 */
[----:B------:R-:W-:Y:S02]  /*48e0*/  IMAD.MOV.U32 R46, RZ, RZ, R59 ;  /* 0x000000ffff2e7224 */ /* 0x000fe400078e003b */
[----:B------:R-:W-:-:S07]  /*48f0*/  IMAD.MOV.U32 R42, RZ, RZ, -0x1 ;  /* 0xffffffffff2a7424 */ /* 0x000fce00078e00ff */
[----:B01-3--:R-:W-:Y:S05]  /*4900*/  WARPSYNC.COLLECTIVE R42, `(.L_x_13512) ;  /* 0x000000002a087348 */ /* 0x00bfea0003c00000 */
[----:B0-----:R0:W2:Y:S02]  /*4910*/  SHFL.IDX P0, R42, R38, R46, R16 ;  /* 0x0000002e262a7389 */ /* 0x0010a40000000010 */
[----:B0123--:R-:W-:Y:S05]  /*4920*/  ENDCOLLECTIVE ;  /* 0x000000000000791b */ /* 0x00ffea0003800000 */
.L_x_13512:
[----:B------:R-:W-:Y:S05]  /*4930*/  BSYNC B0 ;  /* 0x0000000000007941 */ /* 0x000fea0003800000 */
.L_x_13511:
[----:B------:R-:W-:Y:S05]  /*4940*/  BRA `(.L_x_13513) ;  /* 0xffffffdc00f47947 */ /* 0x000fea000383ffff */
.L_x_13447:
[----:B------:R-:W-:Y:S01]  /*4950*/  BSSY B0, `(.L_x_13514) ;  /* 0x0000006000007945 */ /* 0x000fe20003800000 */
[----:B------:R-:W-:Y:S01]  /*4960*/  MOV R46, R61 ;  /* 0x0000003d002e7202 */ /* 0x000fe20000000f00 */
[----:B------:R-:W-:-:S07]  /*4970*/  IMAD.MOV.U32 R42, RZ, RZ, -0x1 ;  /* 0xffffffffff2a7424 */ /* 0x000fce00078e00ff */
[----:B01-3--:R-:W-:Y:S05]  /*4980*/  WARPSYNC.COLLECTIVE R42, `(.L_x_13515) ;  /* 0x000000002a087348 */ /* 0x00bfea0003c00000 */
[----:B0-----:R0:W2:Y:S02]  /*4990*/  SHFL.IDX P0, R42, R38, R46, R16 ;  /* 0x0000002e262a7389 */ /* 0x0010a40000000010 */
[----:B0123--:R-:W-:Y:S05]  /*49a0*/  ENDCOLLECTIVE ;  /* 0x000000000000791b */ /* 0x00ffea0003800000 */
.L_x_13515:
[----:B------:R-:W-:Y:S05]  /*49b0*/  BSYNC B0 ;  /* 0x0000000000007941 */ /* 0x000fea0003800000 */
.L_x_13514:
[----:B------:R-:W-:Y:S01]  /*49c0*/  IMAD.MOV.U32 R38, RZ, RZ, R42 ;  /* 0x000000ffff267224 */ /* 0x000fe200078e002a */
[----:B------:R-:W-:Y:S06]  /*49d0*/  BRA `(.L_x_13516) ;  /* 0xffffffdc00e87947 */ /* 0x000fec000383ffff */
.L_x_13517:
        /* <DEDUP_REMOVED lines=10> */
.L_x_20595:


//--------------------- .text._Z9cuda_gemmIiLi128ELi8ELi1ELi16ELi8ELi8ELi1EEviiiPT_S1_S1_ii --------------------------
	.section	.text._Z9cuda_gemmIiLi128ELi8ELi1ELi16ELi8ELi8ELi1EEviiiPT_S1_S1_ii,"ax",@progbits
	.align	128
        .global         _Z9cuda_gemmIiLi128ELi8ELi1ELi16ELi8ELi8ELi1EEviiiPT_S1_S1_ii
        .type           _Z9cuda_gemmIiLi128ELi8ELi1ELi16ELi8ELi8ELi1EEviiiPT_S1_S1_ii,@function
        .size           _Z9cuda_gemmIiLi128ELi8ELi1ELi16ELi8ELi8ELi1EEviiiPT_S1_S1_ii,(.L_x_20596 - _Z9cuda_gemmIiLi128ELi8ELi1ELi16ELi8ELi8ELi1EEviiiPT_S1_S1_ii)
        .other          _Z9cuda_gemmIiLi128ELi8ELi1ELi16ELi8ELi8ELi1EEviiiPT_S1_S1_ii,@"STO_CUDA_ENTRY STV_DEFAULT"
_Z9cuda_gemmIiLi128ELi8ELi1ELi16ELi8ELi8ELi1EEviiiPT_S1_S1_ii:
.text._Z9cuda_gemmIiLi128ELi8ELi1ELi16ELi8ELi8ELi1EEviiiPT_S1_S1_ii:
        /* <DEDUP_REMOVED lines=45> */
.L_x_13522:
        /* <DEDUP_REMOVED lines=12> */
.L_x_13521:
[----:B------:R-:W-:Y:S05]  /*0390*/  BSYNC.RECONVERGENT B1 ;  /* 0x0000000000017941 */ /* 0x000fea0003800200 */
.L_x_13520:
[----:B------:R-:W-:Y:S05]  /*03a0*/  @!P1 BRA `(.L_x_13519) ;  /* 0x0000000000a89947 */ /* 0x000fea0003800000 */
[----:B------:R-:W1:Y:S01]  /*03b0*/  S2R R7, SR_CgaCtaId ;  /* 0x0000000000077919 */ /* 0x000e620000008800 */
[----:B0-----:R-:W0:Y:S01]  /*03c0*/  LDC.64 R4, c[0x0][0x398] ;  /* 0x0000e600ff047b82 */ /* 0x001e220000000a00 */
[----:B------:R-:W-:-:S04]  /*03d0*/  MOV R6, 0x400 ;  /* 0x0000040000067802 */ /* 0x000fc80000000f00 */
[----:B-1----:R-:W-:-:S07]  /*03e0*/  LEA R18, R7, R6, 0x18 ;  /* 0x0000000607127211 */ /* 0x002fce00078ec0ff */
.L_x_13523:
        /* <DEDUP_REMOVED lines=38> */
.L_x_13519:
[----:B------:R-:W-:Y:S05]  /*0650*/  BSYNC.RECONVERGENT B0 ;  /* 0x0000000000007941 */ /* 0x000fea0003800200 */
.L_x_13518:
        /* <DEDUP_REMOVED lines=86> */
.L_x_13542:
        /* <DEDUP_REMOVED lines=32> */
.L_x_13527:
[----:B------:R-:W-:Y:S05]  /*0dc0*/  BSYNC.RECONVERGENT B1 ;  /* 0x0000000000017941 */ /* 0x000fea0003800200 */
.L_x_13526:
        /* <DEDUP_REMOVED lines=13> */
.L_x_13528:
        /* <DEDUP_REMOVED lines=22> */
.L_x_13525:
[----:B------:R-:W-:Y:S05]  /*1000*/  BSYNC.RECONVERGENT B0 ;  /* 0x0000000000007941 */ /* 0x000fea0003800200 */
.L_x_13524:
        /* <DEDUP_REMOVED lines=21> */
.L_x_13531:
[----:B------:R-:W-:Y:S05]  /*1160*/  BSYNC.RECONVERGENT B0 ;  /* 0x0000000000007941 */ /* 0x000fea0003800200 */
.L_x_13530:
[----:B------:R-:W-:Y:S04]  /*1170*/  BSSY.RECONVERGENT B0, `(.L_x_13532) ;  /* 0x0000010000007945 */ /* 0x000fe80003800200 */
[----:B------:R-:W-:Y:S05]  /*1180*/  @!P2 BRA `(.L_x_13533) ;  /* 0x000000000038a947 */ /* 0x000fea0003800000 */
[----:B------:R-:W2:Y:S01]  /*1190*/  S2R R23, SR_CgaCtaId ;  /* 0x0000000000177919 */ /* 0x000ea20000008800 */
[----:B0-----:R-:W-:-:S05]  /*11a0*/  MOV R22, 0x400 ;  /* 0x0000040000167802 */ /* 0x001fca0000000f00 */
[----:B------:R-:W-:-:S05]  /*11b0*/  VIADD R22, R22, 0x200 ;  /* 0x0000020016167836 */ /* 0x000fca0000000000 */
[----:B--2---:R-:W-:-:S07]  /*11c0*/  LEA R26, R23, R22, 0x18 ;  /* 0x00000016171a7211 */ /* 0x004fce00078ec0ff */
.L_x_13534:
        /* <DEDUP_REMOVED lines=10> */
.L_x_13533:
[----:B------:R-:W-:Y:S05]  /*1270*/  BSYNC.RECONVERGENT B0 ;  /* 0x0000000000007941 */ /* 0x000fea0003800200 */
.L_x_13532:
        /* <DEDUP_REMOVED lines=12> */
.L_x_13536:
        /* <DEDUP_REMOVED lines=19> */
.L_x_13552:
        /* <DEDUP_REMOVED lines=9> */
.L_x_13529:
        /* <DEDUP_REMOVED lines=32> */
.L_x_13540:
[----:B------:R-:W-:Y:S05]  /*1700*/  BSYNC.RECONVERGENT B1 ;  /* 0x0000000000017941 */ /* 0x000fea0003800200 */
.L_x_13539:
[----:B------:R-:W-:Y:S05]  /*1710*/  @!P2 BRA `(.L_x_13538) ;  /* 0x00000000006ca947 */ /* 0x000fea0003800000 */
[----:B01----:R-:W0:Y:S01]  /*1720*/  S2R R21, SR_CgaCtaId ;  /* 0x0000000000157919 */ /* 0x003e220000008800 */
[----:B------:R-:W-:-:S05]  /*1730*/  MOV R20, 0x400 ;  /* 0x0000040000147802 */ /* 0x000fca0000000f00 */
[----:B------:R-:W-:-:S05]  /*1740*/  VIADD R20, R20, 0x200 ;  /* 0x0000020014147836 */ /* 0x000fca0000000000 */
[----:B0-----:R-:W-:-:S07]  /*1750*/  LEA R45, R21, R20, 0x18 ;  /* 0x00000014152d7211 */ /* 0x001fce00078ec0ff */
.L_x_13541:
        /* <DEDUP_REMOVED lines=23> */
.L_x_13538:
[----:B------:R-:W-:Y:S05]  /*18d0*/  BSYNC.RECONVERGENT B0 ;  /* 0x0000000000007941 */ /* 0x000fea0003800200 */
.L_x_13537:
[C---:B------:R-:W-:Y:S02]  /*18e0*/  IMAD.IADD R13, R2.reuse, 0x1, R13 ;  /* 0x00000001020d7824 */ /* 0x040fe400078e020d */
[----:B01----:R-:W-:-:S05]  /*18f0*/  IMAD.SHL.U32 R20, R2, 0x8, RZ ;  /* 0x0000000802147824 */ /* 0x003fca00078e00ff */
[----:B------:R-:W-:-:S13]  /*1900*/  ISETP.GE.U32.AND P0, PT, R13, R20, PT ;  /* 0x000000140d00720c */ /* 0x000fda0003f06070 */
[----:B------:R-:W-:Y:S05]  /*1910*/  @!P0 BRA `(.L_x_13542) ;  /* 0xfffffff000a88947 */ /* 0x000fea000383ffff */
[----:B------:R-:W-:Y:S05]  /*1920*/  EXIT ;  /* 0x000000000000794d */ /* 0x000fea0003800000 */
.L_x_13535:
[----:B------:R-:W-:Y:S01]  /*1930*/  BSSY B0, `(.L_x_13543) ;  /* 0x0000007000007945 */ /* 0x000fe20003800000 */
[----:B------:R-:W-:Y:S01]  /*1940*/  MOV R41, R5 ;  /* 0x0000000500297202 */ /* 0x000fe20000000f00 */
[----:B------:R-:W-:Y:S02]  /*1950*/  IMAD.MOV.U32 R44, RZ, RZ, 0x181f ;  /* 0x0000181fff2c7424 */ /* 0x000fe400078e00ff */
[----:B------:R-:W-:-:S07]  /*1960*/  IMAD.MOV.U32 R39, RZ, RZ, -0x1 ;  /* 0xffffffffff277424 */ /* 0x000fce00078e00ff */
[----:B01234-:R-:W-:Y:S05]  /*1970*/  WARPSYNC.COLLECTIVE R39, `(.L_x_13544) ;  /* 0x0000000027087348 */ /* 0x01ffea0003c00000 */
[----:B0-----:R0:W0:Y:S02]  /*1980*/  SHFL.IDX P1, R43, R36, R41, R44 ;  /* 0x00000029242b7389 */ /* 0x001024000002002c */
[----:B01234-:R-:W-:Y:S05]  /*1990*/  ENDCOLLECTIVE ;  /* 0x000000000000791b */ /* 0x01ffea0003800000 */
.L_x_13544:
[----:B------:R-:W-:Y:S05]  /*19a0*/  BSYNC B0 ;  /* 0x0000000000007941 */ /* 0x000fea0003800000 */
.L_x_13543:
[----:B------:R-:W-:Y:S01]  /*19b0*/  IMAD.MOV.U32 R41, RZ, RZ, R12 ;  /* 0x000000ffff297224 */ /* 0x000fe200078e000c */
[----:B------:R-:W-:Y:S01]  /*19c0*/  MOV R39, 0xffffffff ;  /* 0xffffffff00277802 */ /* 0x000fe20000000f00 */
[----:B------:R-:W-:Y:S01]  /*19d0*/  IMAD.MOV.U32 R44, RZ, RZ, 0x181f ;  /* 0x0000181fff2c7424 */ /* 0x000fe200078e00ff */
[----:B------:R-:W-:-:S07]  /*19e0*/  MOV R40, R43 ;  /* 0x0000002b00287202 */ /* 0x000fce0000000f00 */
[----:B------:R-:W-:Y:S05]  /*19f0*/  WARPSYNC.COLLECTIVE R39, `(.L_x_13545) ;  /* 0x0000000027087348 */ /* 0x000fea0003c00000 */
[----:B------:R0:W1:Y:S02]  /*1a00*/  SHFL.IDX P1, R43, R36, R41, R44 ;  /* 0x00000029242b7389 */ /* 0x000064000002002c */
[----:B01----:R-:W-:Y:S05]  /*1a10*/  ENDCOLLECTIVE ;  /* 0x000000000000791b */ /* 0x003fea0003800000 */
.L_x_13545:
[----:B------:R-:W-:Y:S02]  /*1a20*/  IMAD R37, R29, R40, RZ ;  /* 0x000000281d257224 */ /* 0x000fe400078e02ff */
[----:B------:R-:W-:Y:S02]  /*1a30*/  IMAD.MOV.U32 R41, RZ, RZ, R14 ;  /* 0x000000ffff297224 */ /* 0x000fe400078e000e */
[----:B------:R-:W-:-:S07]  /*1a40*/  IMAD.MOV.U32 R42, RZ, RZ, R43 ;  /* 0x000000ffff2a7224 */ /* 0x000fce00078e002b */
[----:B------:R-:W-:Y:S05]  /*1a50*/  WARPSYNC.COLLECTIVE R39, `(.L_x_13546) ;  /* 0x0000000027087348 */ /* 0x000fea0003c00000 */
[----:B------:R0:W1:Y:S02]  /*1a60*/  SHFL.IDX P1, R43, R36, R41, R44 ;  /* 0x00000029242b7389 */ /* 0x000064000002002c */
[----:B01----:R-:W-:Y:S05]  /*1a70*/  ENDCOLLECTIVE ;  /* 0x000000000000791b */ /* 0x003fea0003800000 */
.L_x_13546:
        /* <DEDUP_REMOVED lines=8> */
.L_x_13547:
[----:B------:R-:W-:Y:S01]  /*1b00*/  IMAD.MOV.U32 R41, RZ, RZ, R19 ;  /* 0x000000ffff297224 */ /* 0x000fe200078e0013 */
[----:B------:R-:W-:-:S07]  /*1b10*/  MOV R38, R43 ;  /* 0x0000002b00267202 */ /* 0x000fce0000000f00 */
[----:B------:R-:W-:Y:S05]  /*1b20*/  WARPSYNC.COLLECTIVE R39, `(.L_x_13548) ;  /* 0x0000000027087348 */ /* 0x000fea0003c00000 */
[----:B------:R0:W1:Y:S02]  /*1b30*/  SHFL.IDX P1, R43, R36, R41, R44 ;  /* 0x00000029242b7389 */ /* 0x000064000002002c */
[----:B01----:R-:W-:Y:S05]  /*1b40*/  ENDCOLLECTIVE ;  /* 0x000000000000791b */ /* 0x003fea0003800000 */
.L_x_13548:
[----:B------:R-:W-:Y:S01]  /*1b50*/  IMAD R37, R26, R38, R37 ;  /* 0x000000261a257224 */ /* 0x000fe200078e0225 */
[----:B------:R-:W-:Y:S01]  /*1b60*/  MOV R41, R16 ;  /* 0x0000001000297202 */ /* 0x000fe20000000f00 */
[----:B------:R-:W-:-:S07]  /*1b70*/  IMAD.MOV.U32 R40, RZ, RZ, R43 ;  /* 0x000000ffff287224 */ /* 0x000fce00078e002b */
[----:B------:R-:W-:Y:S05]  /*1b80*/  WARPSYNC.COLLECTIVE R39, `(.L_x_13549) ;  /* 0x0000000027087348 */ /* 0x000fea0003c00000 */
[----:B------:R0:W1:Y:S02]  /*1b90*/  SHFL.IDX P1, R43, R36, R41, R44 ;  /* 0x00000029242b7389 */ /* 0x000064000002002c */
[----:B01----:R-:W-:Y:S05]  /*1ba0*/  ENDCOLLECTIVE ;  /* 0x000000000000791b */ /* 0x003fea0003800000 */
.L_x_13549:
[----:B------:R-:W-:Y:S02]  /*1bb0*/  IMAD R37, R25, R40, R37 ;  /* 0x0000002819257224 */ /* 0x000fe400078e0225 */
[----:B------:R-:W-:Y:S02]  /*1bc0*/  IMAD.MOV.U32 R41, RZ, RZ, R17 ;  /* 0x000000ffff297224 */ /* 0x000fe400078e0011 */
[----:B------:R-:W-:-:S07]  /*1bd0*/  IMAD R38, R24, R43, R37 ;  /* 0x0000002b18267224 */ /* 0x000fce00078e0225 */
[----:B------:R-:W-:Y:S05]  /*1be0*/  WARPSYNC.COLLECTIVE R39, `(.L_x_13550) ;  /* 0x0000000027087348 */ /* 0x000fea0003c00000 */
[----:B------:R0:W1:Y:S02]  /*1bf0*/  SHFL.IDX P1, R43, R36, R41, R44 ;  /* 0x00000029242b7389 */ /* 0x000064000002002c */
[----:B01----:R-:W-:Y:S05]  /*1c00*/  ENDCOLLECTIVE ;  /* 0x000000000000791b */ /* 0x003fea0003800000 */
.L_x_13550:
[----:B------:R-:W-:Y:S01]  /*1c10*/  IMAD.MOV.U32 R41, RZ, RZ, R18 ;  /* 0x000000ffff297224 */ /* 0x000fe200078e0012 */
[----:B------:R-:W-:-:S07]  /*1c20*/  MOV R45, R43 ;  /* 0x0000002b002d7202 */ /* 0x000fce0000000f00 */
[----:B------:R-:W-:Y:S05]  /*1c30*/  WARPSYNC.COLLECTIVE R39, `(.L_x_13551) ;  /* 0x0000000027087348 */ /* 0x000fea0003c00000 */
[----:B------:R0:W1:Y:S02]  /*1c40*/  SHFL.IDX P1, R43, R36, R41, R44 ;  /* 0x00000029242b7389 */ /* 0x000064000002002c */
[----:B01----:R-:W-:Y:S05]  /*1c50*/  ENDCOLLECTIVE ;  /* 0x000000000000791b */ /* 0x003fea0003800000 */
.L_x_13551:
[----:B------:R-:W-:Y:S01]  /*1c60*/  IMAD R45, R23, R45, R38 ;  /* 0x0000002d172d7224 */ /* 0x000fe200078e0226 */
[----:B------:R-:W-:Y:S01]  /*1c70*/  MOV R42, R43 ;  /* 0x0000002b002a7202 */ /* 0x000fe20000000f00 */
[----:B------:R-:W-:Y:S06]  /*1c80*/  BRA `(.L_x_13552) ;  /* 0xfffffff400f87947 */ /* 0x000fec000383ffff */
.L_x_13553:
        /* <DEDUP_REMOVED lines=15> */
.L_x_20596:


//--------------------- .text._Z9cuda_gemmIiLi128ELi8ELi1ELi16ELi8ELi8ELi0EEviiiPT_S1_S1_ii --------------------------
	.section	.text._Z9cuda_gemmIiLi128ELi8ELi1ELi16ELi8ELi8ELi0EEviiiPT_S1_S1_ii,"ax",@progbits
	.align	128
        .global         _Z9cuda_gemmIiLi128ELi8ELi1ELi16ELi8ELi8ELi0EEviiiPT_S1_S1_ii
        .type           _Z9cuda_gemmIiLi128ELi8ELi1ELi16ELi8ELi8ELi0EEviiiPT_S1_S1_ii,@function
        .size           _Z9cuda_gemmIiLi128ELi8ELi1ELi16ELi8ELi8ELi0EEviiiPT_S1_S1_ii,(.L_x_20597 - _Z9cuda_gemmIiLi128ELi8ELi1ELi16ELi8ELi8ELi0EEviiiPT_S1_S1_ii)
        .other          _Z9cuda_gemmIiLi128ELi8ELi1ELi16ELi8ELi8ELi0EEviiiPT_S1_S1_ii,@"STO_CUDA_ENTRY STV_DEFAULT"
_Z9cuda_gemmIiLi128ELi8ELi1ELi16ELi8ELi8ELi0EEviiiPT_S1_S1_ii:
.text._Z9cuda_gemmIiLi128ELi8ELi1ELi16ELi8ELi8ELi0EEviiiPT_S1_S1_ii:
        /* <DEDUP_REMOVED lines=41> */
.L_x_13556:
        /* <DEDUP_REMOVED lines=25> */
.L_x_13555:
[----:B------:R-:W-:Y:S05]  /*0420*/  BSYNC.RECONVERGENT B0 ;  /* 0x0000000000007941 */ /* 0x000fea0003800200 */
.L_x_13554:
        /* <DEDUP_REMOVED lines=88> */
.L_x_13598:
        /* <DEDUP_REMOVED lines=43> */
.L_x_13560:
[----:B------:R-:W-:Y:S05]  /*0c60*/  BSYNC.RECONVERGENT B1 ;  /* 0x0000000000017941 */ /* 0x000fea0003800200 */
.L_x_13559:
        /* <DEDUP_REMOVED lines=18> */
.L_x_13561:
        /* <DEDUP_REMOVED lines=32> */
.L_x_13558:
[----:B------:R-:W-:Y:S05]  /*0f90*/  BSYNC.RECONVERGENT B0 ;  /* 0x0000000000007941 */ /* 0x000fea0003800200 */
.L_x_13557:
        /* <DEDUP_REMOVED lines=21> */
.L_x_13565:
[----:B------:R-:W-:Y:S05]  /*10f0*/  BSYNC.RECONVERGENT B1 ;  /* 0x0000000000017941 */ /* 0x000fea0003800200 */
.L_x_13564:
[----:B------:R-:W-:Y:S05]  /*1100*/  @!P1 BRA `(.L_x_13563) ;  /* 0x00000000004c9947 */ /* 0x000fea0003800000 */
[----:B012---:R-:W0:Y:S01]  /*1110*/  S2R R4, SR_CgaCtaId ;  /* 0x0000000000047919 */ /* 0x007e220000008800 */
[----:B------:R-:W-:-:S05]  /*1120*/  MOV R3, 0x400 ;  /* 0x0000040000037802 */ /* 0x000fca0000000f00 */
[----:B------:R-:W-:-:S05]  /*1130*/  VIADD R3, R3, 0x200 ;  /* 0x0000020003037836 */ /* 0x000fca0000000000 */
[----:B0-----:R-:W-:-:S07]  /*1140*/  LEA R7, R4, R3, 0x18 ;  /* 0x0000000304077211 */ /* 0x001fce00078ec0ff */
.L_x_13566:
        /* <DEDUP_REMOVED lines=15> */
.L_x_13563:
[----:B------:R-:W-:Y:S05]  /*1240*/  BSYNC.RECONVERGENT B0 ;  /* 0x0000000000007941 */ /* 0x000fea0003800200 */
.L_x_13562:
        /* <DEDUP_REMOVED lines=57> */
.L_x_13568:
        /* <DEDUP_REMOVED lines=11> */
.L_x_13569:
        /* <DEDUP_REMOVED lines=11> */
.L_x_13570:
        /* <DEDUP_REMOVED lines=11> */
.L_x_13571:
        /* <DEDUP_REMOVED lines=11> */
.L_x_13572:
        /* <DEDUP_REMOVED lines=11> */
.L_x_13573:
        /* <DEDUP_REMOVED lines=11> */
.L_x_13574:
        /* <DEDUP_REMOVED lines=61> */
.L_x_13592:
        /* <DEDUP_REMOVED lines=11> */
.L_x_13601:
[----:B--23--:R-:W-:-:S07]  /*1e80*/  IMAD R36, R17, R36, RZ ;  /* 0x0000002411247224 */ /* 0x00cfce00078e02ff */
.L_x_13576:
[----:B------:R-:W-:-:S13]  /*1e90*/  ISETP.GE.AND P1, PT, R40, 0x2, PT ;  /* 0x000000022800780c */ /* 0x000fda0003f26270 */
[----:B------:R-:W-:Y:S05]  /*1ea0*/  @!P1 BRA `(.L_x_13578) ;  /* 0x0000000000109947 */ /* 0x000fea0003800000 */
[----:B------:R-:W-:-:S03]  /*1eb0*/  UMOV UR5, 0xffffffff ;  /* 0xffffffff00057882 */ /* 0x000fc60000000000 */
[----:B------:R-:W-:Y:S05]  /*1ec0*/  BRA.DIV UR5, `(.L_x_13579) ;  /* 0x00000016055c7947 */ /* 0x000fea000b800000 */
[----:B0-----:R0:W2:Y:S02]  /*1ed0*/  SHFL.IDX PT, R39, R38, R5, R12 ;  /* 0x0000000526277389 */ /* 0x0010a400000e000c */
.L_x_13604:
[----:B-12---:R-:W-:-:S07]  /*1ee0*/  IMAD R36, R19, R39, R36 ;  /* 0x0000002713247224 */ /* 0x006fce00078e0224 */
.L_x_13578:
[----:B------:R-:W-:-:S13]  /*1ef0*/  ISETP.GE.AND P1, PT, R40, 0x3, PT ;  /* 0x000000032800780c */ /* 0x000fda0003f26270 */
[----:B------:R-:W-:Y:S05]  /*1f00*/  @!P1 BRA `(.L_x_13580) ;  /* 0x0000000000109947 */ /* 0x000fea0003800000 */
[----:B------:R-:W-:-:S03]  /*1f10*/  UMOV UR5, 0xffffffff ;  /* 0xffffffff00057882 */ /* 0x000fc60000000000 */
[----:B------:R-:W-:Y:S05]  /*1f20*/  BRA.DIV UR5, `(.L_x_13581) ;  /* 0x0000001605647947 */ /* 0x000fea000b800000 */
[----:B0-----:R0:W2:Y:S02]  /*1f30*/  SHFL.IDX PT, R39, R38, R7, R12 ;  /* 0x0000000726277389 */ /* 0x0010a400000e000c */
.L_x_13607:
[----:B--2-4-:R-:W-:-:S07]  /*1f40*/  IMAD R36, R20, R39, R36 ;  /* 0x0000002714247224 */ /* 0x014fce00078e0224 */
.L_x_13580:
[----:B------:R-:W-:-:S13]  /*1f50*/  ISETP.GE.AND P1, PT, R40, 0x4, PT ;  /* 0x000000042800780c */ /* 0x000fda0003f26270 */
[----:B------:R-:W-:Y:S05]  /*1f60*/  @!P1 BRA `(.L_x_13582) ;  /* 0x0000000000109947 */ /* 0x000fea0003800000 */
[----:B------:R-:W-:-:S03]  /*1f70*/  UMOV UR5, 0xffffffff ;  /* 0xffffffff00057882 */ /* 0x000fc60000000000 */
[----:B------:R-:W-:Y:S05]  /*1f80*/  BRA.DIV UR5, `(.L_x_13583) ;  /* 0x00000016056c7947 */ /* 0x000fea000b800000 */
[----:B0-----:R0:W2:Y:S02]  /*1f90*/  SHFL.IDX PT, R39, R38, R9, R12 ;  /* 0x0000000926277389 */ /* 0x0010a400000e000c */
.L_x_13610:
[----:B--2---:R-:W-:-:S07]  /*1fa0*/  IMAD R36, R21, R39, R36 ;  /* 0x0000002715247224 */ /* 0x004fce00078e0224 */
.L_x_13582:
[----:B------:R-:W-:-:S13]  /*1fb0*/  ISETP.GE.AND P1, PT, R40, 0x5, PT ;  /* 0x000000052800780c */ /* 0x000fda0003f26270 */
[----:B------:R-:W-:Y:S05]  /*1fc0*/  @!P1 BRA `(.L_x_13584) ;  /* 0x0000000000109947 */ /* 0x000fea0003800000 */
[----:B------:R-:W-:-:S03]  /*1fd0*/  UMOV UR5, 0xffffffff ;  /* 0xffffffff00057882 */ /* 0x000fc60000000000 */
[----:B------:R-:W-:Y:S05]  /*1fe0*/  BRA.DIV UR5, `(.L_x_13585) ;  /* 0x0000001605747947 */ /* 0x000fea000b800000 */
[----:B0-----:R0:W2:Y:S02]  /*1ff0*/  SHFL.IDX PT, R39, R38, R27, R12 ;  /* 0x0000001b26277389 */ /* 0x0010a400000e000c */
.L_x_13613:
[----:B--2---:R-:W-:-:S07]  /*2000*/  IMAD R36, R22, R39, R36 ;  /* 0x0000002716247224 */ /* 0x004fce00078e0224 */
.L_x_13584:
[----:B------:R-:W-:-:S13]  /*2010*/  ISETP.GE.AND P1, PT, R40, 0x6, PT ;  /* 0x000000062800780c */ /* 0x000fda0003f26270 */
[----:B------:R-:W-:Y:S05]  /*2020*/  @!P1 BRA `(.L_x_13586) ;  /* 0x0000000000109947 */ /* 0x000fea0003800000 */
[----:B------:R-:W-:-:S03]  /*2030*/  UMOV UR5, 0xffffffff ;  /* 0xffffffff00057882 */ /* 0x000fc60000000000 */
[----:B------:R-:W-:Y:S05]  /*2040*/  BRA.DIV UR5, `(.L_x_13587) ;  /* 0x00000016057c7947 */ /* 0x000fea000b800000 */
[----:B0-----:R0:W2:Y:S02]  /*2050*/  SHFL.IDX PT, R39, R38, R29, R12 ;  /* 0x0000001d26277389 */ /* 0x0010a400000e000c */
.L_x_13616:
[----:B--2---:R-:W-:-:S07]  /*2060*/  IMAD R36, R23, R39, R36 ;  /* 0x0000002717247224 */ /* 0x004fce00078e0224 */
.L_x_13586:
[----:B------:R-:W-:-:S13]  /*2070*/  ISETP.GE.AND P1, PT, R40, 0x7, PT ;  /* 0x000000072800780c */ /* 0x000fda0003f26270 */
[----:B------:R-:W-:Y:S05]  /*2080*/  @!P1 BRA `(.L_x_13588) ;  /* 0x0000000000109947 */ /* 0x000fea0003800000 */
[----:B------:R-:W-:-:S03]  /*2090*/  UMOV UR5, 0xffffffff ;  /* 0xffffffff00057882 */ /* 0x000fc60000000000 */
[----:B------:R-:W-:Y:S05]  /*20a0*/  BRA.DIV UR5, `(.L_x_13589) ;  /* 0x0000001605847947 */ /* 0x000fea000b800000 */
[----:B0-----:R0:W2:Y:S02]  /*20b0*/  SHFL.IDX PT, R39, R38, R31, R12 ;  /* 0x0000001f26277389 */ /* 0x0010a400000e000c */
.L_x_13619:
[----:B--2---:R-:W-:-:S07]  /*20c0*/  IMAD R36, R24, R39, R36 ;  /* 0x0000002718247224 */ /* 0x004fce00078e0224 */
.L_x_13588:
[----:B------:R-:W-:-:S13]  /*20d0*/  ISETP.GE.AND P1, PT, R40, 0x8, PT ;  /* 0x000000082800780c */ /* 0x000fda0003f26270 */
[----:B------:R-:W-:Y:S05]  /*20e0*/  @!P1 BRA `(.L_x_13590) ;  /* 0x0000000000949947 */ /* 0x000fea0003800000 */
[----:B------:R-:W-:-:S03]  /*20f0*/  UMOV UR5, 0xffffffff ;  /* 0xffffffff00057882 */ /* 0x000fc60000000000 */
[----:B------:R-:W-:Y:S05]  /*2100*/  BRA.DIV UR5, `(.L_x_13591) ;  /* 0x00000016058c7947 */ /* 0x000fea000b800000 */
[----:B0-----:R0:W2:Y:S02]  /*2110*/  SHFL.IDX PT, R38, R38, R33, R12 ;  /* 0x0000002126267389 */ /* 0x0010a400000e000c */
.L_x_13622:
[----:B--2---:R-:W-:Y:S01]  /*2120*/  IMAD R36, R25, R38, R36 ;  /* 0x0000002619247224 */ /* 0x004fe200078e0224 */
[----:B------:R-:W-:Y:S06]  /*2130*/  BRA `(.L_x_13590) ;  /* 0x0000000000807947 */ /* 0x000fec0003800000 */
.L_x_13575:
        /* <DEDUP_REMOVED lines=32> */
.L_x_13590:
        /* <DEDUP_REMOVED lines=8> */
.L_x_13567:
        /* <DEDUP_REMOVED lines=125> */
.L_x_13596:
[----:B------:R-:W-:Y:S05]  /*2b90*/  BSYNC.RECONVERGENT B1 ;  /* 0x0000000000017941 */ /* 0x000fea0003800200 */
.L_x_13595:
        /* <DEDUP_REMOVED lines=13> */
.L_x_13597:
        /* <DEDUP_REMOVED lines=109> */
.L_x_13594:
[----:B------:R-:W-:Y:S05]  /*3340*/  BSYNC.RECONVERGENT B0 ;  /* 0x0000000000007941 */ /* 0x000fea0003800200 */
.L_x_13593:
[----:B-12---:R-:W-:Y:S01]  /*3350*/  MOV R2, UR11 ;  /* 0x0000000b00027c02 */ /* 0x006fe20008000f00 */
[----:B------:R-:W-:-:S04]  /*3360*/  UIADD3 UR4, UPT, UPT, UR11, UR4, URZ ;  /* 0x000000040b047290 */ /* 0x000fc8000fffe0ff */
[----:B------:R-:W-:-:S05]  /*3370*/  IMAD.SHL.U32 R2, R2, 0x8, RZ ;  /* 0x0000000802027824 */ /* 0x000fca00078e00ff */
[----:B------:R-:W-:-:S13]  /*3380*/  ISETP.LE.U32.AND P0, PT, R2, UR4, PT ;  /* 0x0000000402007c0c */ /* 0x000fda000bf03070 */
[----:B------:R-:W-:Y:S05]  /*3390*/  @!P0 BRA `(.L_x_13598) ;  /* 0xffffffd400848947 */ /* 0x000fea000383ffff */
[----:B------:R-:W-:Y:S05]  /*33a0*/  EXIT ;  /* 0x000000000000794d */ /* 0x000fea0003800000 */
.L_x_13577:
[----:B------:R-:W-:Y:S01]  /*33b0*/  BSSY B0, `(.L_x_13599) ;  /* 0x0000006000007945 */ /* 0x000fe20003800000 */
[----:B------:R-:W-:Y:S01]  /*33c0*/  IMAD.MOV.U32 R41, RZ, RZ, R37 ;  /* 0x000000ffff297224 */ /* 0x000fe200078e0025 */
[----:B------:R-:W-:-:S07]  /*33d0*/  MOV R39, 0xffffffff ;  /* 0xffffffff00277802 */ /* 0x000fce0000000f00 */
[----:B01-34-:R-:W-:Y:S05]  /*33e0*/  WARPSYNC.COLLECTIVE R39, `(.L_x_13600) ;  /* 0x0000000027087348 */ /* 0x01bfea0003c00000 */
[----:B0-----:R0:W2:Y:S02]  /*33f0*/  SHFL.IDX P1, R39, R38, R41, R12 ;  /* 0x0000002926277389 */ /* 0x0010a4000002000c */
[----:B01234-:R-:W-:Y:S05]  /*3400*/  ENDCOLLECTIVE ;  /* 0x000000000000791b */ /* 0x01ffea0003800000 */
.L_x_13600:
[----:B------:R-:W-:Y:S05]  /*3410*/  BSYNC B0 ;  /* 0x0000000000007941 */ /* 0x000fea0003800000 */
.L_x_13599:
[----:B------:R-:W-:Y:S01]  /*3420*/  IMAD.MOV.U32 R36, RZ, RZ, R39 ;  /* 0x000000ffff247224 */ /* 0x000fe200078e0027 */
[----:B------:R-:W-:Y:S06]  /*3430*/  BRA `(.L_x_13601) ;  /* 0xffffffe800907947 */ /* 0x000fec000383ffff */
.L_x_13579:
[----:B------:R-:W-:Y:S01]  /*3440*/  BSSY B0, `(.L_x_13602) ;  /* 0x0000006000007945 */ /* 0x000fe20003800000 */
[----:B------:R-:W-:Y:S01]  /*3450*/  IMAD.MOV.U32 R41, RZ, RZ, R5 ;  /* 0x000000ffff297224 */ /* 0x000fe200078e0005 */
[----:B------:R-:W-:-:S07]  /*3460*/  MOV R39, 0xffffffff ;  /* 0xffffffff00277802 */ /* 0x000fce0000000f00 */
[----:B01-34-:R-:W-:Y:S05]  /*3470*/  WARPSYNC.COLLECTIVE R39, `(.L_x_13603) ;  /* 0x0000000027087348 */ /* 0x01bfea0003c00000 */
[----:B0-----:R0:W2:Y:S02]  /*3480*/  SHFL.IDX P1, R39, R38, R41, R12 ;  /* 0x0000002926277389 */ /* 0x0010a4000002000c */
[----:B01234-:R-:W-:Y:S05]  /*3490*/  ENDCOLLECTIVE ;  /* 0x000000000000791b */ /* 0x01ffea0003800000 */
.L_x_13603:
[----:B------:R-:W-:Y:S05]  /*34a0*/  BSYNC B0 ;  /* 0x0000000000007941 */ /* 0x000fea0003800000 */
.L_x_13602:
[----:B------:R-:W-:Y:S05]  /*34b0*/  BRA `(.L_x_13604) ;  /* 0xffffffe800887947 */ /* 0x000fea000383ffff */
.L_x_13581:
[----:B------:R-:W-:Y:S01]  /*34c0*/  BSSY B0, `(.L_x_13605) ;  /* 0x0000006000007945 */ /* 0x000fe20003800000 */
[----:B------:R-:W-:Y:S02]  /*34d0*/  IMAD.MOV.U32 R41, RZ, RZ, R7 ;  /* 0x000000ffff297224 */ /* 0x000fe400078e0007 */
[----:B------:R-:W-:-:S07]  /*34e0*/  IMAD.MOV.U32 R39, RZ, RZ, -0x1 ;  /* 0xffffffffff277424 */ /* 0x000fce00078e00ff */
[----:B01-34-:R-:W-:Y:S05]  /*34f0*/  WARPSYNC.COLLECTIVE R39, `(.L_x_13606) ;  /* 0x0000000027087348 */ /* 0x01bfea0003c00000 */
[----:B0-----:R0:W2:Y:S02]  /*3500*/  SHFL.IDX P1, R39, R38, R41, R12 ;  /* 0x0000002926277389 */ /* 0x0010a4000002000c */
[----:B01234-:R-:W-:Y:S05]  /*3510*/  ENDCOLLECTIVE ;  /* 0x000000000000791b */ /* 0x01ffea0003800000 */
.L_x_13606:
[----:B------:R-:W-:Y:S05]  /*3520*/  BSYNC B0 ;  /* 0x0000000000007941 */ /* 0x000fea0003800000 */
.L_x_13605:
[----:B------:R-:W-:Y:S05]  /*3530*/  BRA `(.L_x_13607) ;  /* 0xffffffe800807947 */ /* 0x000fea000383ffff */
.L_x_13583:
[----:B------:R-:W-:Y:S01]  /*3540*/  BSSY B0, `(.L_x_13608) ;  /* 0x0000006000007945 */ /* 0x000fe20003800000 */
[----:B------:R-:W-:Y:S01]  /*3550*/  MOV R41, R9 ;  /* 0x0000000900297202 */ /* 0x000fe20000000f00 */
[----:B------:R-:W-:-:S07]  /*3560*/  IMAD.MOV.U32 R39, RZ, RZ, -0x1 ;  /* 0xffffffffff277424 */ /* 0x000fce00078e00ff */
[----:B01-34-:R-:W-:Y:S05]  /*3570*/  WARPSYNC.COLLECTIVE R39, `(.L_x_13609) ;  /* 0x0000000027087348 */ /* 0x01bfea0003c00000 */
[----:B0-----:R0:W2:Y:S02]  /*3580*/  SHFL.IDX P1, R39, R38, R41, R12 ;  /* 0x0000002926277389 */ /* 0x0010a4000002000c */
[----:B01234-:R-:W-:Y:S05]  /*3590*/  ENDCOLLECTIVE ;  /* 0x000000000000791b */ /* 0x01ffea0003800000 */
.L_x_13609:
[----:B------:R-:W-:Y:S05]  /*35a0*/  BSYNC B0 ;  /* 0x0000000000007941 */ /* 0x000fea0003800000 */
.L_x_13608:
[----:B------:R-:W-:Y:S05]  /*35b0*/  BRA `(.L_x_13610) ;  /* 0xffffffe800787947 */ /* 0x000fea000383ffff */
.L_x_13585:
[----:B------:R-:W-:Y:S01]  /*35c0*/  BSSY B0, `(.L_x_13611) ;  /* 0x0000006000007945 */ /* 0x000fe20003800000 */
[----:B------:R-:W-:Y:S01]  /*35d0*/  IMAD.MOV.U32 R41, RZ, RZ, R27 ;  /* 0x000000ffff297224 */ /* 0x000fe200078e001b */
[----:B------:R-:W-:-:S07]  /*35e0*/  MOV R39, 0xffffffff ;  /* 0xffffffff00277802 */ /* 0x000fce0000000f00 */
[----:B01-34-:R-:W-:Y:S05]  /*35f0*/  WARPSYNC.COLLECTIVE R39, `(.L_x_13612) ;  /* 0x0000000027087348 */ /* 0x01bfea0003c00000 */
[----:B0-----:R0:W2:Y:S02]  /*3600*/  SHFL.IDX P1, R39, R38, R41, R12 ;  /* 0x0000002926277389 */ /* 0x0010a4000002000c */
[----:B01234-:R-:W-:Y:S05]  /*3610*/  ENDCOLLECTIVE ;  /* 0x000000000000791b */ /* 0x01ffea0003800000 */
.L_x_13612:
[----:B------:R-:W-:Y:S05]  /*3620*/  BSYNC B0 ;  /* 0x0000000000007941 */ /* 0x000fea0003800000 */
.L_x_13611:
[----:B------:R-:W-:Y:S05]  /*3630*/  BRA `(.L_x_13613) ;  /* 0xffffffe800707947 */ /* 0x000fea000383ffff */
.L_x_13587:
[----:B------:R-:W-:Y:S01]  /*3640*/  BSSY B0, `(.L_x_13614) ;  /* 0x0000006000007945 */ /* 0x000fe20003800000 */
[----:B------:R-:W-:Y:S02]  /*3650*/  IMAD.MOV.U32 R41, RZ, RZ, R29 ;  /* 0x000000ffff297224 */ /* 0x000fe400078e001d */
[----:B------:R-:W-:-:S07]  /*3660*/  IMAD.MOV.U32 R39, RZ, RZ, -0x1 ;  /* 0xffffffffff277424 */ /* 0x000fce00078e00ff */
[----:B01-34-:R-:W-:Y:S05]  /*3670*/  WARPSYNC.COLLECTIVE R39, `(.L_x_13615) ;  /* 0x0000000027087348 */ /* 0x01bfea0003c00000 */
[----:B0-----:R0:W2:Y:S02]  /*3680*/  SHFL.IDX P1, R39, R38, R41, R12 ;  /* 0x0000002926277389 */ /* 0x0010a4000002000c */
[----:B01234-:R-:W-:Y:S05]  /*3690*/  ENDCOLLECTIVE ;  /* 0x000000000000791b */ /* 0x01ffea0003800000 */
.L_x_13615:
[----:B------:R-:W-:Y:S05]  /*36a0*/  BSYNC B0 ;  /* 0x0000000000007941 */ /* 0x000fea0003800000 */
.L_x_13614:
[----:B------:R-:W-:Y:S05]  /*36b0*/  BRA `(.L_x_13616) ;  /* 0xffffffe800687947 */ /* 0x000fea000383ffff */
.L_x_13589:
[----:B------:R-:W-:Y:S01]  /*36c0*/  BSSY B0, `(.L_x_13617) ;  /* 0x0000006000007945 */ /* 0x000fe20003800000 */
[----:B------:R-:W-:Y:S01]  /*36d0*/  MOV R41, R31 ;  /* 0x0000001f00297202 */ /* 0x000fe20000000f00 */
[----:B------:R-:W-:-:S07]  /*36e0*/  IMAD.MOV.U32 R39, RZ, RZ, -0x1 ;  /* 0xffffffffff277424 */ /* 0x000fce00078e00ff */
[----:B01-34-:R-:W-:Y:S05]  /*36f0*/  WARPSYNC.COLLECTIVE R39, `(.L_x_13618) ;  /* 0x0000000027087348 */ /* 0x01bfea0003c00000 */
[----:B0-----:R0:W2:Y:S02]  /*3700*/  SHFL.IDX P1, R39, R38, R41, R12 ;  /* 0x0000002926277389 */ /* 0x0010a4000002000c */
[----:B01234-:R-:W-:Y:S05]  /*3710*/  ENDCOLLECTIVE ;  /* 0x000000000000791b */ /* 0x01ffea0003800000 */
.L_x_13618:
[----:B------:R-:W-:Y:S05]  /*3720*/  BSYNC B0 ;  /* 0x0000000000007941 */ /* 0x000fea0003800000 */
.L_x_13617:
[----:B------:R-:W-:Y:S05]  /*3730*/  BRA `(.L_x_13619) ;  /* 0xffffffe800607947 */ /* 0x000fea000383ffff */
.L_x_13591:
[----:B------:R-:W-:Y:S01]  /*3740*/  BSSY B0, `(.L_x_13620) ;  /* 0x0000006000007945 */ /* 0x000fe20003800000 */
[----:B------:R-:W-:Y:S01]  /*3750*/  IMAD.MOV.U32 R41, RZ, RZ, R33 ;  /* 0x000000ffff297224 */ /* 0x000fe200078e0021 */
[----:B------:R-:W-:-:S07]  /*3760*/  MOV R39, 0xffffffff ;  /* 0xffffffff00277802 */ /* 0x000fce0000000f00 */
[----:B01-34-:R-:W-:Y:S05]  /*3770*/  WARPSYNC.COLLECTIVE R39, `(.L_x_13621) ;  /* 0x0000000027087348 */ /* 0x01bfea0003c00000 */
[----:B0-----:R0:W2:Y:S02]  /*3780*/  SHFL.IDX P1, R39, R38, R41, R12 ;  /* 0x0000002926277389 */ /* 0x0010a4000002000c */
[----:B01234-:R-:W-:Y:S05]  /*3790*/  ENDCOLLECTIVE ;  /* 0x000000000000791b */ /* 0x01ffea0003800000 */
.L_x_13621:
[----:B------:R-:W-:Y:S05]  /*37a0*/  BSYNC B0 ;  /* 0x0000000000007941 */ /* 0x000fea0003800000 */
.L_x_13620:
[----:B------:R-:W-:Y:S01]  /*37b0*/  IMAD.MOV.U32 R38, RZ, RZ, R39 ;  /* 0x000000ffff267224 */ /* 0x000fe200078e0027 */
[----:B------:R-:W-:Y:S06]  /*37c0*/  BRA `(.L_x_13622) ;  /* 0xffffffe800547947 */ /* 0x000fec000383ffff */
.L_x_13623:
        /* <DEDUP_REMOVED lines=11> */
.L_x_20597:


//--------------------- .text._Z9cuda_gemmIiLi128ELi8ELi1ELi16ELi4ELi4ELi1EEviiiPT_S1_S1_ii --------------------------
	.section	.text._Z9cuda_gemmIiLi128ELi8ELi1ELi16ELi4ELi4ELi1EEviiiPT_S1_S1_ii,"ax",@progbits
	.align	128
        .global         _Z9cuda_gemmIiLi128ELi8ELi1ELi16ELi4ELi4ELi1EEviiiPT_S1_S1_ii
        .type           _Z9cuda_gemmIiLi128ELi8ELi1ELi16ELi4ELi4ELi1EEviiiPT_S1_S1_ii,@function
        .size           _Z9cuda_gemmIiLi128ELi8ELi1ELi16ELi4ELi4ELi1EEviiiPT_S1_S1_ii,(.L_x_20598 - _Z9cuda_gemmIiLi128ELi8ELi1ELi16ELi4ELi4ELi1EEviiiPT_S1_S1_ii)
        .other          _Z9cuda_gemmIiLi128ELi8ELi1ELi16ELi4ELi4ELi1EEviiiPT_S1_S1_ii,@"STO_CUDA_ENTRY STV_DEFAULT"
_Z9cuda_gemmIiLi128ELi8ELi1ELi16ELi4ELi4ELi1EEviiiPT_S1_S1_ii:
.text._Z9cuda_gemmIiLi128ELi8ELi1ELi16ELi4ELi4ELi1EEviiiPT_S1_S1_ii:
        /* <DEDUP_REMOVED lines=12> */
.L_x_13626:
        /* <DEDUP_REMOVED lines=10> */
.L_x_13625:
[----:B------:R-:W-:Y:S05]  /*0160*/  BSYNC.RECONVERGENT B0 ;  /* 0x0000000000007941 */ /* 0x000fea0003800200 */
.L_x_13624:
        /* <DEDUP_REMOVED lines=69> */
.L_x_13645:
        /* <DEDUP_REMOVED lines=28> */
.L_x_13630:
[----:B------:R-:W-:Y:S05]  /*0780*/  BSYNC.RECONVERGENT B1 ;  /* 0x0000000000017941 */ /* 0x000fea0003800200 */
.L_x_13629:
        /* <DEDUP_REMOVED lines=14> */
.L_x_13631:
        /* <DEDUP_REMOVED lines=22> */
.L_x_13628:
[----:B------:R-:W-:Y:S05]  /*09d0*/  BSYNC.RECONVERGENT B0 ;  /* 0x0000000000007941 */ /* 0x000fea0003800200 */
.L_x_13627:
        /* <DEDUP_REMOVED lines=19> */
.L_x_13634:
[----:B------:R-:W-:Y:S05]  /*0b10*/  BSYNC.RECONVERGENT B0 ;  /* 0x0000000000007941 */ /* 0x000fea0003800200 */
.L_x_13633:
[----:B------:R-:W-:Y:S04]  /*0b20*/  BSSY.RECONVERGENT B0, `(.L_x_13635) ;  /* 0x0000010000007945 */ /* 0x000fe80003800200 */
[----:B------:R-:W-:Y:S05]  /*0b30*/  @!P1 BRA `(.L_x_13636) ;  /* 0x0000000000389947 */ /* 0x000fea0003800000 */
[----:B------:R-:W4:Y:S01]  /*0b40*/  S2R R14, SR_CgaCtaId ;  /* 0x00000000000e7919 */ /* 0x000f220000008800 */
[----:B-12---:R-:W-:-:S04]  /*0b50*/  MOV R13, 0x400 ;  /* 0x00000400000d7802 */ /* 0x006fc80000000f00 */
[----:B------:R-:W-:-:S04]  /*0b60*/  IADD3 R13, PT, PT, R13, 0x100, RZ ;  /* 0x000001000d0d7810 */ /* 0x000fc80007ffe0ff */
[----:B----4-:R-:W-:-:S07]  /*0b70*/  LEA R23, R14, R13, 0x18 ;  /* 0x0000000d0e177211 */ /* 0x010fce00078ec0ff */
.L_x_13637:
        /* <DEDUP_REMOVED lines=10> */
.L_x_13636:
[----:B------:R-:W-:Y:S05]  /*0c20*/  BSYNC.RECONVERGENT B0 ;  /* 0x0000000000007941 */ /* 0x000fea0003800200 */
.L_x_13635:
        /* <DEDUP_REMOVED lines=8> */
.L_x_13639:
        /* <DEDUP_REMOVED lines=11> */
.L_x_13651:
        /* <DEDUP_REMOVED lines=10> */
.L_x_13632:
        /* <DEDUP_REMOVED lines=30> */
.L_x_13643:
[----:B------:R-:W-:Y:S05]  /*0fe0*/  BSYNC.RECONVERGENT B1 ;  /* 0x0000000000017941 */ /* 0x000fea0003800200 */
.L_x_13642:
[----:B------:R-:W-:Y:S05]  /*0ff0*/  @!P0 BRA `(.L_x_13641) ;  /* 0x0000000000708947 */ /* 0x000fea0003800000 */
[----:B0---4-:R-:W0:Y:S01]  /*1000*/  S2R R23, SR_CgaCtaId ;  /* 0x0000000000177919 */ /* 0x011e220000008800 */
[----:B---3--:R-:W-:-:S05]  /*1010*/  MOV R12, 0x400 ;  /* 0x00000400000c7802 */ /* 0x008fca0000000f00 */
[----:B------:R-:W-:-:S05]  /*1020*/  VIADD R12, R12, 0x100 ;  /* 0x000001000c0c7836 */ /* 0x000fca0000000000 */
[----:B0-----:R-:W-:-:S07]  /*1030*/  LEA R23, R23, R12, 0x18 ;  /* 0x0000000c17177211 */ /* 0x001fce00078ec0ff */
.L_x_13644:
        /* <DEDUP_REMOVED lines=24> */
.L_x_13641:
[----:B------:R-:W-:Y:S05]  /*11c0*/  BSYNC.RECONVERGENT B0 ;  /* 0x0000000000007941 */ /* 0x000fea0003800200 */
.L_x_13640:
[----:B------:R-:W-:Y:S02]  /*11d0*/  USHF.L.U32 UR5, UR12, 0x3, URZ ;  /* 0x000000030c057899 */ /* 0x000fe400080006ff */
[----:B------:R-:W-:-:S04]  /*11e0*/  UIADD3 UR4, UPT, UPT, UR12, UR4, URZ ;  /* 0x000000040c047290 */ /* 0x000fc8000fffe0ff */
[----:B------:R-:W-:-:S09]  /*11f0*/  UISETP.GE.U32.AND UP0, UPT, UR4, UR5, UPT ;  /* 0x000000050400728c */ /* 0x000fd2000bf06070 */
[----:B------:R-:W-:Y:S05]  /*1200*/  BRA.U !UP0, `(.L_x_13645) ;  /* 0xfffffff108ec7547 */ /* 0x000fea000b83ffff */
[----:B------:R-:W-:Y:S05]  /*1210*/  EXIT ;  /* 0x000000000000794d */ /* 0x000fea0003800000 */
.L_x_13638:
[----:B------:R-:W-:Y:S01]  /*1220*/  BSSY B0, `(.L_x_13646) ;  /* 0x0000007000007945 */ /* 0x000fe20003800000 */
[----:B------:R-:W-:Y:S01]  /*1230*/  MOV R26, R2 ;  /* 0x00000002001a7202 */ /* 0x000fe20000000f00 */
[----:B------:R-:W-:Y:S02]  /*1240*/  IMAD.MOV.U32 R27, RZ, RZ, 0x1c1f ;  /* 0x00001c1fff1b7424 */ /* 0x000fe400078e00ff */
[----:B------:R-:W-:-:S07]  /*1250*/  IMAD.MOV.U32 R28, RZ, RZ, -0x1 ;  /* 0xffffffffff1c7424 */ /* 0x000fce00078e00ff */
[----:B01234-:R-:W-:Y:S05]  /*1260*/  WARPSYNC.COLLECTIVE R28, `(.L_x_13647) ;  /* 0x000000001c087348 */ /* 0x01ffea0003c00000 */
[----:B0-----:R0:W0:Y:S02]  /*1270*/  SHFL.IDX P1, R25, R23, R26, R27 ;  /* 0x0000001a17197389 */ /* 0x001024000002001b */
[----:B01234-:R-:W-:Y:S05]  /*1280*/  ENDCOLLECTIVE ;  /* 0x000000000000791b */ /* 0x01ffea0003800000 */
.L_x_13647:
[----:B------:R-:W-:Y:S05]  /*1290*/  BSYNC B0 ;  /* 0x0000000000007941 */ /* 0x000fea0003800000 */
.L_x_13646:
[----:B------:R-:W-:Y:S01]  /*12a0*/  IMAD.MOV.U32 R26, RZ, RZ, R4 ;  /* 0x000000ffff1a7224 */ /* 0x000fe200078e0004 */
[----:B------:R-:W-:Y:S01]  /*12b0*/  MOV R28, 0xffffffff ;  /* 0xffffffff001c7802 */ /* 0x000fe20000000f00 */
[----:B------:R-:W-:Y:S01]  /*12c0*/  IMAD.MOV.U32 R27, RZ, RZ, 0x1c1f ;  /* 0x00001c1fff1b7424 */ /* 0x000fe200078e00ff */
[----:B------:R-:W-:-:S07]  /*12d0*/  MOV R24, R25 ;  /* 0x0000001900187202 */ /* 0x000fce0000000f00 */
[----:B------:R-:W-:Y:S05]  /*12e0*/  WARPSYNC.COLLECTIVE R28, `(.L_x_13648) ;  /* 0x000000001c087348 */ /* 0x000fea0003c00000 */
[----:B------:R0:W1:Y:S02]  /*12f0*/  SHFL.IDX P1, R25, R23, R26, R27 ;  /* 0x0000001a17197389 */ /* 0x000064000002001b */
[----:B01----:R-:W-:Y:S05]  /*1300*/  ENDCOLLECTIVE ;  /* 0x000000000000791b */ /* 0x003fea0003800000 */
.L_x_13648:
[----:B------:R-:W-:Y:S02]  /*1310*/  IMAD R29, R15, R24, RZ ;  /* 0x000000180f1d7224 */ /* 0x000fe400078e02ff */
[----:B------:R-:W-:-:S04]  /*1320*/  IMAD.MOV.U32 R26, RZ, RZ, R25 ;  /* 0x000000ffff1a7224 */ /* 0x000fc800078e0019 */
[----:B------:R-:W-:Y:S02]  /*1330*/  IMAD R24, R14, R26, R29 ;  /* 0x0000001a0e187224 */ /* 0x000fe400078e021d */
[----:B------:R-:W-:-:S07]  /*1340*/  IMAD.MOV.U32 R26, RZ, RZ, R7 ;  /* 0x000000ffff1a7224 */ /* 0x000fce00078e0007 */
[----:B------:R-:W-:Y:S05]  /*1350*/  WARPSYNC.COLLECTIVE R28, `(.L_x_13649) ;  /* 0x000000001c087348 */ /* 0x000fea0003c00000 */
[----:B------:R0:W1:Y:S02]  /*1360*/  SHFL.IDX P1, R25, R23, R26, R27 ;  /* 0x0000001a17197389 */ /* 0x000064000002001b */
[----:B01----:R-:W-:Y:S05]  /*1370*/  ENDCOLLECTIVE ;  /* 0x000000000000791b */ /* 0x003fea0003800000 */
.L_x_13649:
[----:B------:R-:W-:Y:S01]  /*1380*/  IMAD.MOV.U32 R26, RZ, RZ, R6 ;  /* 0x000000ffff1a7224 */ /* 0x000fe200078e0006 */
[----:B------:R-:W-:-:S05]  /*1390*/  MOV R27, R25 ;  /* 0x00000019001b7202 */ /* 0x000fca0000000f00 */
[----:B------:R-:W-:Y:S02]  /*13a0*/  IMAD R24, R13, R27, R24 ;  /* 0x0000001b0d187224 */ /* 0x000fe400078e0218 */
[----:B------:R-:W-:-:S07]  /*13b0*/  HFMA2 R27, -RZ, RZ, 0, 0.004024505615234375 ;  /* 0x00001c1fff1b7431 */ /* 0x000fce00000001ff */
[----:B------:R-:W-:Y:S05]  /*13c0*/  WARPSYNC.COLLECTIVE R28, `(.L_x_13650) ;  /* 0x000000001c087348 */ /* 0x000fea0003c00000 */
[----:B------:R0:W1:Y:S02]  /*13d0*/  SHFL.IDX P1, R25, R23, R26, R27 ;  /* 0x0000001a17197389 */ /* 0x000064000002001b */
[----:B01----:R-:W-:Y:S05]  /*13e0*/  ENDCOLLECTIVE ;  /* 0x000000000000791b */ /* 0x003fea0003800000 */
.L_x_13650:
[----:B------:R-:W-:Y:S05]  /*13f0*/  BRA `(.L_x_13651) ;  /* 0xfffffff800587947 */ /* 0x000fea000383ffff */
.L_x_13652:
        /* <DEDUP_REMOVED lines=16> */
.L_x_20598:


//--------------------- .text._Z9cuda_gemmIiLi128ELi8ELi1ELi16ELi4ELi4ELi0EEviiiPT_S1_S1_ii --------------------------
	.section	.text._Z9cuda_gemmIiLi128ELi8ELi1ELi16ELi4ELi4ELi0EEviiiPT_S1_S1_ii,"ax",@progbits
	.align	128
        .global         _Z9cuda_gemmIiLi128ELi8ELi1ELi16ELi4ELi4ELi0EEviiiPT_S1_S1_ii
        .type           _Z9cuda_gemmIiLi128ELi8ELi1ELi16ELi4ELi4ELi0EEviiiPT_S1_S1_ii,@function
        .size           _Z9cuda_gemmIiLi128ELi8ELi1ELi16ELi4ELi4ELi0EEviiiPT_S1_S1_ii,(.L_x_20599 - _Z9cuda_gemmIiLi128ELi8ELi1ELi16ELi4ELi4ELi0EEviiiPT_S1_S1_ii)
        .other          _Z9cuda_gemmIiLi128ELi8ELi1ELi16ELi4ELi4ELi0EEviiiPT_S1_S1_ii,@"STO_CUDA_ENTRY STV_DEFAULT"
_Z9cuda_gemmIiLi128ELi8ELi1ELi16ELi4ELi4ELi0EEviiiPT_S1_S1_ii:
.text._Z9cuda_gemmIiLi128ELi8ELi1ELi16ELi4ELi4ELi0EEviiiPT_S1_S1_ii:
        /* <DEDUP_REMOVED lines=44> */
.L_x_13655:
        /* <DEDUP_REMOVED lines=25> */
.L_x_13654:
[----:B------:R-:W-:Y:S05]  /*0450*/  BSYNC.RECONVERGENT B0 ;  /* 0x0000000000007941 */ /* 0x000fea0003800200 */
.L_x_13653:
        /* <DEDUP_REMOVED lines=92> */
.L_x_13684:
        /* <DEDUP_REMOVED lines=39> */
.L_x_13659:
[----:B------:R-:W-:Y:S05]  /*0c90*/  BSYNC.RECONVERGENT B1 ;  /* 0x0000000000017941 */ /* 0x000fea0003800200 */
.L_x_13658:
        /* <DEDUP_REMOVED lines=18> */
.L_x_13660:
        /* <DEDUP_REMOVED lines=31> */
.L_x_13657:
[----:B------:R-:W-:Y:S05]  /*0fb0*/  BSYNC.RECONVERGENT B0 ;  /* 0x0000000000007941 */ /* 0x000fea0003800200 */
.L_x_13656:
        /* <DEDUP_REMOVED lines=25> */
.L_x_13664:
[----:B------:R-:W-:Y:S05]  /*1150*/  BSYNC.RECONVERGENT B1 ;  /* 0x0000000000017941 */ /* 0x000fea0003800200 */
.L_x_13663:
[----:B------:R-:W-:Y:S05]  /*1160*/  @!P2 BRA `(.L_x_13662) ;  /* 0x00000000004ca947 */ /* 0x000fea0003800000 */
[----:B0-----:R-:W0:Y:S01]  /*1170*/  S2R R4, SR_CgaCtaId ;  /* 0x0000000000047919 */ /* 0x001e220000008800 */
[----:B-12---:R-:W-:-:S05]  /*1180*/  MOV R3, 0x400 ;  /* 0x0000040000037802 */ /* 0x006fca0000000f00 */
[----:B------:R-:W-:-:S05]  /*1190*/  VIADD R3, R3, 0x100 ;  /* 0x0000010003037836 */ /* 0x000fca0000000000 */
[----:B0-----:R-:W-:-:S07]  /*11a0*/  LEA R7, R4, R3, 0x18 ;  /* 0x0000000304077211 */ /* 0x001fce00078ec0ff */
.L_x_13665:
        /* <DEDUP_REMOVED lines=15> */
.L_x_13662:
[----:B------:R-:W-:Y:S05]  /*12a0*/  BSYNC.RECONVERGENT B0 ;  /* 0x0000000000007941 */ /* 0x000fea0003800200 */
.L_x_13661:
        /* <DEDUP_REMOVED lines=53> */
.L_x_13667:
        /* <DEDUP_REMOVED lines=11> */
.L_x_13668:
        /* <DEDUP_REMOVED lines=11> */
.L_x_13669:
        /* <DEDUP_REMOVED lines=32> */
.L_x_13678:
        /* <DEDUP_REMOVED lines=8> */
.L_x_13687:
[----:B-1-3--:R-:W-:Y:S01]  /*19e0*/  IMAD R29, R10, R29, RZ ;  /* 0x0000001d0a1d7224 */ /* 0x00afe200078e02ff */
[----:B------:R-:W-:Y:S06]  /*19f0*/  @!P1 BRA `(.L_x_13672) ;  /* 0x0000000000149947 */ /* 0x000fec0003800000 */
[----:B------:R-:W-:-:S03]  /*1a00*/  UMOV UR6, 0xffffffff ;  /* 0xffffffff00067882 */ /* 0x000fc60000000000 */
[----:B------:R-:W-:Y:S05]  /*1a10*/  BRA.DIV UR6, `(.L_x_13673) ;  /* 0x0000001206b07947 */ /* 0x000fea000b800000 */
[----:B------:R-:W-:-:S06]  /*1a20*/  MOV R26, UR5 ;  /* 0x00000005001a7c02 */ /* 0x000fcc0008000f00 */
[----:B------:R1:W3:Y:S02]  /*1a30*/  SHFL.IDX PT, R26, R27, R6, R26 ;  /* 0x000000061b1a7389 */ /* 0x0002e400000e001a */
.L_x_13690:
[----:B--23--:R-:W-:-:S07]  /*1a40*/  IMAD R29, R9, R26, R29 ;  /* 0x0000001a091d7224 */ /* 0x00cfce00078e021d */
.L_x_13672:
[----:B------:R-:W-:Y:S05]  /*1a50*/  @!P2 BRA `(.L_x_13674) ;  /* 0x000000000014a947 */ /* 0x000fea0003800000 */
[----:B------:R-:W-:-:S03]  /*1a60*/  UMOV UR6, 0xffffffff ;  /* 0xffffffff00067882 */ /* 0x000fc60000000000 */
[----:B------:R-:W-:Y:S05]  /*1a70*/  BRA.DIV UR6, `(.L_x_13675) ;  /* 0x0000001206c07947 */ /* 0x000fea000b800000 */
[----:B------:R-:W-:-:S06]  /*1a80*/  IMAD.U32 R26, RZ, RZ, UR5 ;  /* 0x00000005ff1a7e24 */ /* 0x000fcc000f8e00ff */
[----:B------:R3:W4:Y:S02]  /*1a90*/  SHFL.IDX PT, R26, R27, R7, R26 ;  /* 0x000000071b1a7389 */ /* 0x00072400000e001a */
.L_x_13693:
[----:B----4-:R-:W-:-:S07]  /*1aa0*/  IMAD R29, R8, R26, R29 ;  /* 0x0000001a081d7224 */ /* 0x010fce00078e021d */
.L_x_13674:
[----:B------:R-:W-:Y:S05]  /*1ab0*/  @!P3 BRA `(.L_x_13676) ;  /* 0x000000000048b947 */ /* 0x000fea0003800000 */
[----:B------:R-:W-:-:S03]  /*1ac0*/  UMOV UR6, 0xffffffff ;  /* 0xffffffff00067882 */ /* 0x000fc60000000000 */
[----:B------:R-:W-:Y:S05]  /*1ad0*/  BRA.DIV UR6, `(.L_x_13677) ;  /* 0x0000001206d07947 */ /* 0x000fea000b800000 */
[----:B------:R-:W-:-:S05]  /*1ae0*/  IMAD.U32 R26, RZ, RZ, UR5 ;  /* 0x00000005ff1a7e24 */ /* 0x000fca000f8e00ff */
[----:B01-3--:R0:W1:Y:S02]  /*1af0*/  SHFL.IDX PT, R27, R27, R2, R26 ;  /* 0x000000021b1b7389 */ /* 0x00b06400000e001a */
.L_x_13696:
[----:B-1----:R-:W-:Y:S01]  /*1b00*/  IMAD R29, R0, R27, R29 ;  /* 0x0000001b001d7224 */ /* 0x002fe200078e021d */
[----:B------:R-:W-:Y:S06]  /*1b10*/  BRA `(.L_x_13676) ;  /* 0x0000000000307947 */ /* 0x000fec0003800000 */
.L_x_13670:
        /* <DEDUP_REMOVED lines=12> */
.L_x_13676:
        /* <DEDUP_REMOVED lines=8> */
.L_x_13666:
        /* <DEDUP_REMOVED lines=123> */
.L_x_13682:
[----:B------:R-:W-:Y:S05]  /*2410*/  BSYNC.RECONVERGENT B1 ;  /* 0x0000000000017941 */ /* 0x000fea0003800200 */
.L_x_13681:
        /* <DEDUP_REMOVED lines=13> */
.L_x_13683:
        /* <DEDUP_REMOVED lines=109> */
.L_x_13680:
[----:B------:R-:W-:Y:S05]  /*2bc0*/  BSYNC.RECONVERGENT B0 ;  /* 0x0000000000007941 */ /* 0x000fea0003800200 */
.L_x_13679:
[----:B012---:R-:W-:Y:S01]  /*2bd0*/  IMAD.U32 R2, RZ, RZ, UR13 ;  /* 0x0000000dff027e24 */ /* 0x007fe2000f8e00ff */
[----:B------:R-:W-:-:S04]  /*2be0*/  UIADD3 UR4, UPT, UPT, UR13, UR4, URZ ;  /* 0x000000040d047290 */ /* 0x000fc8000fffe0ff */
[----:B------:R-:W-:-:S04]  /*2bf0*/  SHF.L.U32 R2, R2, 0x3, RZ ;  /* 0x0000000302027819 */ /* 0x000fc800000006ff */
[----:B------:R-:W-:-:S13]  /*2c00*/  ISETP.LE.U32.AND P0, PT, R2, UR4, PT ;  /* 0x0000000402007c0c */ /* 0x000fda000bf03070 */
[----:B------:R-:W-:Y:S05]  /*2c10*/  @!P0 BRA `(.L_x_13684) ;  /* 0xffffffdc00808947 */ /* 0x000fea000383ffff */
[----:B------:R-:W-:Y:S05]  /*2c20*/  EXIT ;  /* 0x000000000000794d */ /* 0x000fea0003800000 */
.L_x_13671:
        /* <DEDUP_REMOVED lines=8> */
.L_x_13686:
[----:B------:R-:W-:Y:S05]  /*2cb0*/  BSYNC B0 ;  /* 0x0000000000007941 */ /* 0x000fea0003800000 */
.L_x_13685:
[----:B------:R-:W-:Y:S01]  /*2cc0*/  IMAD.MOV.U32 R29, RZ, RZ, R26 ;  /* 0x000000ffff1d7224 */ /* 0x000fe200078e001a */
[----:B------:R-:W-:Y:S06]  /*2cd0*/  BRA `(.L_x_13687) ;  /* 0xffffffec00407947 */ /* 0x000fec000383ffff */
.L_x_13673:
        /* <DEDUP_REMOVED lines=8> */
.L_x_13689:
[----:B------:R-:W-:Y:S05]  /*2d60*/  BSYNC B0 ;  /* 0x0000000000007941 */ /* 0x000fea0003800000 */
.L_x_13688:
[----:B------:R-:W-:Y:S05]  /*2d70*/  BRA `(.L_x_13690) ;  /* 0xffffffec00307947 */ /* 0x000fea000383ffff */
.L_x_13675:
        /* <DEDUP_REMOVED lines=8> */
.L_x_13692:
[----:B------:R-:W-:Y:S05]  /*2e00*/  BSYNC B0 ;  /* 0x0000000000007941 */ /* 0x000fea0003800000 */
.L_x_13691:
[----:B------:R-:W-:Y:S05]  /*2e10*/  BRA `(.L_x_13693) ;  /* 0xffffffec00207947 */ /* 0x000fea000383ffff */
.L_x_13677:
        /* <DEDUP_REMOVED lines=8> */
.L_x_13695:
[----:B------:R-:W-:Y:S05]  /*2ea0*/  BSYNC B0 ;  /* 0x0000000000007941 */ /* 0x000fea0003800000 */
.L_x_13694:
[----:B------:R-:W-:Y:S01]  /*2eb0*/  MOV R27, R26 ;  /* 0x0000001a001b7202 */ /* 0x000fe20000000f00 */
[----:B------:R-:W-:Y:S06]  /*2ec0*/  BRA `(.L_x_13696) ;  /* 0xffffffec000c7947 */ /* 0x000fec000383ffff */
.L_x_13697:
        /* <DEDUP_REMOVED lines=11> */
.L_x_20599:


//--------------------- .text._Z9cuda_gemmIiLi128ELi8ELi1ELi16ELi2ELi2ELi1EEviiiPT_S1_S1_ii --------------------------
	.section	.text._Z9cuda_gemmIiLi128ELi8ELi1ELi16ELi2ELi2ELi1EEviiiPT_S1_S1_ii,"ax",@progbits
	.align	128
        .global         _Z9cuda_gemmIiLi128ELi8ELi1ELi16ELi2ELi2ELi1EEviiiPT_S1_S1_ii
        .type           _Z9cuda_gemmIiLi128ELi8ELi1ELi16ELi2ELi2ELi1EEviiiPT_S1_S1_ii,@function
        .size           _Z9cuda_gemmIiLi128ELi8ELi1ELi16ELi2ELi2ELi1EEviiiPT_S1_S1_ii,(.L_x_20600 - _Z9cuda_gemmIiLi128ELi8ELi1ELi16ELi2ELi2ELi1EEviiiPT_S1_S1_ii)
        .other          _Z9cuda_gemmIiLi128ELi8ELi1ELi16ELi2ELi2ELi1EEviiiPT_S1_S1_ii,@"STO_CUDA_ENTRY STV_DEFAULT"
_Z9cuda_gemmIiLi128ELi8ELi1ELi16ELi2ELi2ELi1EEviiiPT_S1_S1_ii:
.text._Z9cuda_gemmIiLi128ELi8ELi1ELi16ELi2ELi2ELi1EEviiiPT_S1_S1_ii:
        /* <DEDUP_REMOVED lines=12> */
.L_x_13700:
        /* <DEDUP_REMOVED lines=11> */
.L_x_13699:
[----:B------:R-:W-:Y:S05]  /*0170*/  BSYNC.RECONVERGENT B0 ;  /* 0x0000000000007941 */ /* 0x000fea0003800200 */
.L_x_13698:
        /* <DEDUP_REMOVED lines=56> */
.L_x_13719:
        /* <DEDUP_REMOVED lines=28> */
.L_x_13704:
[----:B------:R-:W-:Y:S05]  /*06c0*/  BSYNC.RECONVERGENT B1 ;  /* 0x0000000000017941 */ /* 0x000fea0003800200 */
.L_x_13703:
        /* <DEDUP_REMOVED lines=13> */
.L_x_13705:
        /* <DEDUP_REMOVED lines=22> */
.L_x_13702:
[----:B------:R-:W-:Y:S05]  /*0900*/  BSYNC.RECONVERGENT B0 ;  /* 0x0000000000007941 */ /* 0x000fea0003800200 */
.L_x_13701:
        /* <DEDUP_REMOVED lines=18> */
.L_x_13708:
[----:B------:R-:W-:Y:S05]  /*0a30*/  BSYNC.RECONVERGENT B0 ;  /* 0x0000000000007941 */ /* 0x000fea0003800200 */
.L_x_13707:
[----:B------:R-:W-:Y:S04]  /*0a40*/  BSSY.RECONVERGENT B0, `(.L_x_13709) ;  /* 0x0000010000007945 */ /* 0x000fe80003800200 */
[----:B------:R-:W-:Y:S05]  /*0a50*/  @!P1 BRA `(.L_x_13710) ;  /* 0x0000000000389947 */ /* 0x000fea0003800000 */
[----:B------:R-:W3:Y:S01]  /*0a60*/  S2R R24, SR_CgaCtaId ;  /* 0x0000000000187919 */ /* 0x000ee20000008800 */
[----:B------:R-:W-:-:S04]  /*0a70*/  MOV R13, 0x400 ;  /* 0x00000400000d7802 */ /* 0x000fc80000000f00 */
[----:B------:R-:W-:-:S04]  /*0a80*/  IADD3 R13, PT, PT, R13, 0x100, RZ ;  /* 0x000001000d0d7810 */ /* 0x000fc80007ffe0ff */
[----:B---3--:R-:W-:-:S07]  /*0a90*/  LEA R25, R24, R13, 0x18 ;  /* 0x0000000d18197211 */ /* 0x008fce00078ec0ff */
.L_x_13711:
        /* <DEDUP_REMOVED lines=10> */
.L_x_13710:
[----:B------:R-:W-:Y:S05]  /*0b40*/  BSYNC.RECONVERGENT B0 ;  /* 0x0000000000007941 */ /* 0x000fea0003800200 */
.L_x_13709:
[----:B------:R4:W2:Y:S01]  /*0b50*/  LDS R12, [R7+UR4] ;  /* 0x00000004070c7984 */ /* 0x0008a20008000800 */
[----:B0--3--:R-:W-:Y:S02]  /*0b60*/  MOV R15, 0x400 ;  /* 0x00000400000f7802 */ /* 0x009fe40000000f00 */
[----:B------:R-:W-:Y:S01]  /*0b70*/  SHF.R.U32.HI R24, RZ, 0x3, R0 ;  /* 0x00000003ff187819 */ /* 0x000fe20000011600 */
[----:B------:R4:W0:Y:S02]  /*0b80*/  LDS R13, [R8+0x4] ;  /* 0x00000400080d7984 */ /* 0x0008240000000800 */
[----:B------:R-:W-:-:S05]  /*0b90*/  VIADD R15, R15, 0x100 ;  /* 0x000001000f0f7836 */ /* 0x000fca0000000000 */
[----:B-1----:R-:W-:-:S07]  /*0ba0*/  LEA R14, R14, R15, 0x18 ;  /* 0x0000000f0e0e7211 */ /* 0x002fce00078ec0ff */
.L_x_13713:
[----:B---3--:R-:W-:Y:S01]  /*0bb0*/  IMAD R15, R24, 0xc, R19 ;  /* 0x0000000c180f7824 */ /* 0x008fe200078e0213 */
[----:B------:R-:W-:-:S04]  /*0bc0*/  UMOV UR6, 0xffffffff ;  /* 0xffffffff00067882 */ /* 0x000fc80000000000 */
[----:B------:R1:W3:Y:S01]  /*0bd0*/  LDS R17, [R15] ;  /* 0x000000000f117984 */ /* 0x0002e20000000800 */
[----:B------:R-:W-:Y:S05]  /*0be0*/  BRA.DIV UR6, `(.L_x_13712) ;  /* 0x0000000606307947 */ /* 0x000fea000b800000 */
[----:B-1-3--:R-:W2:Y:S04]  /*0bf0*/  SHFL.IDX PT, R15, R17, R6, 0x1e1f ;  /* 0x001e1f06110f7589 */ /* 0x00aea800000e0000 */
[----:B------:R1:W3:Y:S02]  /*0c00*/  SHFL.IDX PT, R25, R17, R18, 0x1e1f ;  /* 0x001e1f1211197589 */ /* 0x0002e400000e0000 */
[----:B-12---:R-:W-:-:S07]  /*0c10*/  IMAD R26, R12, R15, RZ ;  /* 0x0000000f0c1a7224 */ /* 0x006fce00078e02ff */
.L_x_13723:
        /* <DEDUP_REMOVED lines=10> */
.L_x_13706:
        /* <DEDUP_REMOVED lines=28> */
.L_x_13717:
[----:B------:R-:W-:Y:S05]  /*0e80*/  BSYNC.RECONVERGENT B1 ;  /* 0x0000000000017941 */ /* 0x000fea0003800200 */
.L_x_13716:
[----:B------:R-:W-:Y:S05]  /*0e90*/  @!P0 BRA `(.L_x_13715) ;  /* 0x00000000006c8947 */ /* 0x000fea0003800000 */
[----:B0-2---:R-:W0:Y:S01]  /*0ea0*/  S2R R13, SR_CgaCtaId ;  /* 0x00000000000d7919 */ /* 0x005e220000008800 */
[----:B-1----:R-:W-:-:S05]  /*0eb0*/  MOV R12, 0x400 ;  /* 0x00000400000c7802 */ /* 0x002fca0000000f00 */
[----:B------:R-:W-:-:S05]  /*0ec0*/  VIADD R12, R12, 0x100 ;  /* 0x000001000c0c7836 */ /* 0x000fca0000000000 */
[----:B0-----:R-:W-:-:S07]  /*0ed0*/  LEA R24, R13, R12, 0x18 ;  /* 0x0000000c0d187211 */ /* 0x001fce00078ec0ff */
.L_x_13718:
        /* <DEDUP_REMOVED lines=23> */
.L_x_13715:
[----:B------:R-:W-:Y:S05]  /*1050*/  BSYNC.RECONVERGENT B0 ;  /* 0x0000000000007941 */ /* 0x000fea0003800200 */
.L_x_13714:
[C---:B------:R-:W-:Y:S02]  /*1060*/  IMAD.IADD R11, R2.reuse, 0x1, R11 ;  /* 0x00000001020b7824 */ /* 0x040fe400078e020b */
[----:B012---:R-:W-:-:S05]  /*1070*/  IMAD.SHL.U32 R12, R2, 0x8, RZ ;  /* 0x00000008020c7824 */ /* 0x007fca00078e00ff */
[----:B------:R-:W-:-:S13]  /*1080*/  ISETP.GE.U32.AND P0, PT, R11, R12, PT ;  /* 0x0000000c0b00720c */ /* 0x000fda0003f06070 */
[----:B------:R-:W-:Y:S05]  /*1090*/  @!P0 BRA `(.L_x_13719) ;  /* 0xfffffff400188947 */ /* 0x000fea000383ffff */
[----:B------:R-:W-:Y:S05]  /*10a0*/  EXIT ;  /* 0x000000000000794d */ /* 0x000fea0003800000 */
.L_x_13712:
[----:B------:R-:W-:Y:S01]  /*10b0*/  BSSY B0, `(.L_x_13720) ;  /* 0x0000007000007945 */ /* 0x000fe20003800000 */
[----:B------:R-:W-:Y:S01]  /*10c0*/  MOV R28, R6 ;  /* 0x00000006001c7202 */ /* 0x000fe20000000f00 */
[----:B------:R-:W-:Y:S02]  /*10d0*/  IMAD.MOV.U32 R29, RZ, RZ, 0x1e1f ;  /* 0x00001e1fff1d7424 */ /* 0x000fe400078e00ff */
[----:B------:R-:W-:-:S07]  /*10e0*/  IMAD.MOV.U32 R27, RZ, RZ, -0x1 ;  /* 0xffffffffff1b7424 */ /* 0x000fce00078e00ff */
[----:B01234-:R-:W-:Y:S05]  /*10f0*/  WARPSYNC.COLLECTIVE R27, `(.L_x_13721) ;  /* 0x000000001b087348 */ /* 0x01ffea0003c00000 */
[----:B---3--:R3:W0:Y:S02]  /*1100*/  SHFL.IDX P1, R25, R17, R28, R29 ;  /* 0x0000001c11197389 */ /* 0x008624000002001d */
[----:B01234-:R-:W-:Y:S05]  /*1110*/  ENDCOLLECTIVE ;  /* 0x000000000000791b */ /* 0x01ffea0003800000 */
.L_x_13721:
[----:B------:R-:W-:Y:S05]  /*1120*/  BSYNC B0 ;  /* 0x0000000000007941 */ /* 0x000fea0003800000 */
.L_x_13720:
[----:B------:R-:W-:Y:S01]  /*1130*/  IMAD.MOV.U32 R28, RZ, RZ, R18 ;  /* 0x000000ffff1c7224 */ /* 0x000fe200078e0012 */
[----:B------:R-:W-:Y:S01]  /*1140*/  MOV R27, 0xffffffff ;  /* 0xffffffff001b7802 */ /* 0x000fe20000000f00 */
[----:B------:R-:W-:Y:S01]  /*1150*/  IMAD.MOV.U32 R29, RZ, RZ, 0x1e1f ;  /* 0x00001e1fff1d7424 */ /* 0x000fe200078e00ff */
[----:B------:R-:W-:-:S07]  /*1160*/  MOV R15, R25 ;  /* 0x00000019000f7202 */ /* 0x000fce0000000f00 */
[----:B------:R-:W-:Y:S05]  /*1170*/  WARPSYNC.COLLECTIVE R27, `(.L_x_13722) ;  /* 0x000000001b087348 */ /* 0x000fea0003c00000 */
[----:B------:R0:W1:Y:S02]  /*1180*/  SHFL.IDX P1, R25, R17, R28, R29 ;  /* 0x0000001c11197389 */ /* 0x000064000002001d */
[----:B01----:R-:W-:Y:S05]  /*1190*/  ENDCOLLECTIVE ;  /* 0x000000000000791b */ /* 0x003fea0003800000 */
.L_x_13722:
[----:B------:R-:W-:Y:S01]  /*11a0*/  IMAD R26, R12, R15, RZ ;  /* 0x0000000f0c1a7224 */ /* 0x000fe200078e02ff */
[----:B------:R-:W-:Y:S06]  /*11b0*/  BRA `(.L_x_13723) ;  /* 0xfffffff800987947 */ /* 0x000fec000383ffff */
.L_x_13724:
        /* <DEDUP_REMOVED lines=12> */
.L_x_20600:


//--------------------- .text._Z9cuda_gemmIiLi128ELi8ELi1ELi16ELi2ELi2ELi0EEviiiPT_S1_S1_ii --------------------------
	.section	.text._Z9cuda_gemmIiLi128ELi8ELi1ELi16ELi2ELi2ELi0EEviiiPT_S1_S1_ii,"ax",@progbits
	.align	128
        .global         _Z9cuda_gemmIiLi128ELi8ELi1ELi16ELi2ELi2ELi0EEviiiPT_S1_S1_ii
        .type           _Z9cuda_gemmIiLi128ELi8ELi1ELi16ELi2ELi2ELi0EEviiiPT_S1_S1_ii,@function
        .size           _Z9cuda_gemmIiLi128ELi8ELi1ELi16ELi2ELi2ELi0EEviiiPT_S1_S1_ii,(.L_x_20601 - _Z9cuda_gemmIiLi128ELi8ELi1ELi16ELi2ELi2ELi0EEviiiPT_S1_S1_ii)
        .other          _Z9cuda_gemmIiLi128ELi8ELi1ELi16ELi2ELi2ELi0EEviiiPT_S1_S1_ii,@"STO_CUDA_ENTRY STV_DEFAULT"
_Z9cuda_gemmIiLi128ELi8ELi1ELi16ELi2ELi2ELi0EEviiiPT_S1_S1_ii:
.text._Z9cuda_gemmIiLi128ELi8ELi1ELi16ELi2ELi2ELi0EEviiiPT_S1_S1_ii:
        /* <DEDUP_REMOVED lines=40> */
.L_x_13727:
        /* <DEDUP_REMOVED lines=25> */
.L_x_13726:
[----:B------:R-:W-:Y:S05]  /*0410*/  BSYNC.RECONVERGENT B0 ;  /* 0x0000000000007941 */ /* 0x000fea0003800200 */
.L_x_13725:
        /* <DEDUP_REMOVED lines=100> */
.L_x_13750:
        /* <DEDUP_REMOVED lines=38> */
.L_x_13731:
[----:B------:R-:W-:Y:S05]  /*0cc0*/  BSYNC.RECONVERGENT B1 ;  /* 0x0000000000017941 */ /* 0x000fea0003800200 */
.L_x_13730:
        /* <DEDUP_REMOVED lines=16> */
.L_x_13732:
        /* <DEDUP_REMOVED lines=23> */
.L_x_13729:
[----:B------:R-:W-:Y:S05]  /*0f40*/  BSYNC.RECONVERGENT B0 ;  /* 0x0000000000007941 */ /* 0x000fea0003800200 */
.L_x_13728:
        /* <DEDUP_REMOVED lines=24> */
.L_x_13736:
[----:B------:R-:W-:Y:S05]  /*10d0*/  BSYNC.RECONVERGENT B1 ;  /* 0x0000000000017941 */ /* 0x000fea0003800200 */
.L_x_13735:
[----:B------:R-:W-:Y:S05]  /*10e0*/  @!P2 BRA `(.L_x_13734) ;  /* 0x00000000003ca947 */ /* 0x000fea0003800000 */
[----:B--2---:R-:W0:Y:S01]  /*10f0*/  S2R R15, SR_CgaCtaId ;  /* 0x00000000000f7919 */ /* 0x004e220000008800 */
[----:B-1-3--:R-:W-:-:S04]  /*1100*/  MOV R12, 0x400 ;  /* 0x00000400000c7802 */ /* 0x00afc80000000f00 */
[----:B------:R-:W-:-:S04]  /*1110*/  IADD3 R12, PT, PT, R12, 0x100, RZ ;  /* 0x000001000c0c7810 */ /* 0x000fc80007ffe0ff */
[----:B0---4-:R-:W-:-:S07]  /*1120*/  LEA R14, R15, R12, 0x18 ;  /* 0x0000000c0f0e7211 */ /* 0x011fce00078ec0ff */
.L_x_13737:
        /* <DEDUP_REMOVED lines=11> */
.L_x_13734:
[----:B------:R-:W-:Y:S05]  /*11e0*/  BSYNC.RECONVERGENT B0 ;  /* 0x0000000000007941 */ /* 0x000fea0003800200 */
.L_x_13733:
        /* <DEDUP_REMOVED lines=52> */
.L_x_13739:
        /* <DEDUP_REMOVED lines=18> */
.L_x_13744:
        /* <DEDUP_REMOVED lines=8> */
.L_x_13753:
[----:B-1-3--:R-:W-:Y:S01]  /*16d0*/  IMAD R20, R10, R21, RZ ;  /* 0x000000150a147224 */ /* 0x00afe200078e02ff */
[----:B------:R-:W-:Y:S06]  /*16e0*/  @!P1 BRA `(.L_x_13742) ;  /* 0x0000000000309947 */ /* 0x000fec0003800000 */
[----:B------:R-:W-:-:S03]  /*16f0*/  UMOV UR6, 0xffffffff ;  /* 0xffffffff00067882 */ /* 0x000fc60000000000 */
[----:B------:R-:W-:Y:S05]  /*1700*/  BRA.DIV UR6, `(.L_x_13743) ;  /* 0x0000001206507947 */ /* 0x000fea000b800000 */
[----:B------:R-:W-:-:S05]  /*1710*/  IMAD.U32 R21, RZ, RZ, UR5 ;  /* 0x00000005ff157e24 */ /* 0x000fca000f8e00ff */
[----:B0-----:R0:W1:Y:S02]  /*1720*/  SHFL.IDX PT, R19, R19, R14, R21 ;  /* 0x0000000e13137389 */ /* 0x00106400000e0015 */
.L_x_13756:
[----:B-12---:R-:W-:Y:S01]  /*1730*/  IMAD R20, R11, R19, R20 ;  /* 0x000000130b147224 */ /* 0x006fe200078e0214 */
[----:B------:R-:W-:Y:S06]  /*1740*/  BRA `(.L_x_13742) ;  /* 0x0000000000187947 */ /* 0x000fec0003800000 */
.L_x_13740:
[----:B------:R-:W-:Y:S01]  /*1750*/  @P1 IMAD R21, R16, 0x4, R21 ;  /* 0x0000000410151824 */ /* 0x000fe200078e0215 */
[----:B------:R-:W-:Y:S01]  /*1760*/  ISETP.LT.AND P3, PT, RZ, UR15, PT ;  /* 0x0000000fff007c0c */ /* 0x000fe2000bf61270 */
[----:B01----:R-:W-:-:S04]  /*1770*/  IMAD R19, R10, R19, RZ ;  /* 0x000000130a137224 */ /* 0x003fc800078e02ff */
[----:B------:R-:W2:Y:S01]  /*1780*/  @P1 LDS R21, [R21+0x4] ;  /* 0x0000040015151984 */ /* 0x000ea20000000800 */
[----:B------:R-:W-:-:S05]  /*1790*/  SEL R20, R19, RZ, P3 ;  /* 0x000000ff13147207 */ /* 0x000fca0001800000 */
[----:B--2---:R-:W-:-:S07]  /*17a0*/  @P1 IMAD R20, R11, R21, R20 ;  /* 0x000000150b141224 */ /* 0x004fce00078e0214 */
.L_x_13742:
        /* <DEDUP_REMOVED lines=8> */
.L_x_13738:
        /* <DEDUP_REMOVED lines=123> */
.L_x_13748:
[----:B------:R-:W-:Y:S05]  /*1fe0*/  BSYNC.RECONVERGENT B1 ;  /* 0x0000000000017941 */ /* 0x000fea0003800200 */
.L_x_13747:
        /* <DEDUP_REMOVED lines=13> */
.L_x_13749:
        /* <DEDUP_REMOVED lines=105> */
.L_x_13746:
[----:B------:R-:W-:Y:S05]  /*2750*/  BSYNC.RECONVERGENT B0 ;  /* 0x0000000000007941 */ /* 0x000fea0003800200 */
.L_x_13745:
[----:B------:R-:W-:Y:S02]  /*2760*/  USHF.L.U32 UR6, UR13, 0x3, URZ ;  /* 0x000000030d067899 */ /* 0x000fe400080006ff */
[----:B------:R-:W-:-:S04]  /*2770*/  UIADD3 UR4, UPT, UPT, UR13, UR4, URZ ;  /* 0x000000040d047290 */ /* 0x000fc8000fffe0ff */
[----:B------:R-:W-:-:S09]  /*2780*/  UISETP.GE.U32.AND UP0, UPT, UR4, UR6, UPT ;  /* 0x000000060400728c */ /* 0x000fd2000bf06070 */
[----:B------:R-:W-:Y:S05]  /*2790*/  BRA.U !UP0, `(.L_x_13750) ;  /* 0xffffffe108b07547 */ /* 0x000fea000b83ffff */
[----:B------:R-:W-:Y:S05]  /*27a0*/  EXIT ;  /* 0x000000000000794d */ /* 0x000fea0003800000 */
.L_x_13741:
        /* <DEDUP_REMOVED lines=8> */
.L_x_13752:
[----:B------:R-:W-:Y:S05]  /*2830*/  BSYNC B0 ;  /* 0x0000000000007941 */ /* 0x000fea0003800000 */
.L_x_13751:
[----:B------:R-:W-:Y:S05]  /*2840*/  BRA `(.L_x_13753) ;  /* 0xffffffec00a07947 */ /* 0x000fea000383ffff */
.L_x_13743:
        /* <DEDUP_REMOVED lines=8> */
.L_x_13755:
[----:B------:R-:W-:Y:S05]  /*28d0*/  BSYNC B0 ;  /* 0x0000000000007941 */ /* 0x000fea0003800000 */
.L_x_13754:
[----:B------:R-:W-:Y:S01]  /*28e0*/  MOV R19, R21 ;  /* 0x0000001500137202 */ /* 0x000fe20000000f00 */
[----:B------:R-:W-:Y:S06]  /*28f0*/  BRA `(.L_x_13756) ;  /* 0xffffffec008c7947 */ /* 0x000fec000383ffff */
.L_x_13757:
        /* <DEDUP_REMOVED lines=16> */
.L_x_20601:


//--------------------- .text._Z9cuda_gemmIiLi128ELi1ELi1ELi1024ELi64ELi64ELi1EEviiiPT_S1_S1_ii --------------------------
	.section	.text._Z9cuda_gemmIiLi128ELi1ELi1ELi1024ELi64ELi64ELi1EEviiiPT_S1_S1_ii,"ax",@progbits
	.align	128
        .global         _Z9cuda_gemmIiLi128ELi1ELi1ELi1024ELi64ELi64ELi1EEviiiPT_S1_S1_ii
        .type           _Z9cuda_gemmIiLi128ELi1ELi1ELi1024ELi64ELi64ELi1EEviiiPT_S1_S1_ii,@function
        .size           _Z9cuda_gemmIiLi128ELi1ELi1ELi1024ELi64ELi64ELi1EEviiiPT_S1_S1_ii,(.L_x_20386 - _Z9cuda_gemmIiLi128ELi1ELi1ELi1024ELi64ELi64ELi1EEviiiPT_S1_S1_ii)
        .other          _Z9cuda_gemmIiLi128ELi1ELi1ELi1024ELi64ELi64ELi1EEviiiPT_S1_S1_ii,@"STO_CUDA_ENTRY STV_DEFAULT"
_Z9cuda_gemmIiLi128ELi1ELi1ELi1024ELi64ELi64ELi1EEviiiPT_S1_S1_ii:
.text._Z9cuda_gemmIiLi128ELi1ELi1ELi1024ELi64ELi64ELi1EEviiiPT_S1_S1_ii:
[----:B------:R-:W-:Y:S01]  /*0000*/  LDC R1, c[0x0][0x37c] ;  /* 0x0000df00ff017b82 */ /* 0x000fe20000000800 */
[----:B------:R-:W0:Y:S07]  /*0010*/  S2R R0, SR_TID.X ;  /* 0x0000000000007919 */ /* 0x000e2e0000002100 */
[----:B------:R-:W1:Y:S02]  /*0020*/  LDC R3, c[0x0][0x360] ;  /* 0x0000d800ff037b82 */ /* 0x000e640000000800 */
[----:B-1----:R-:W-:Y:S01]  /*0030*/  LOP3.LUT R8, R3, 0xffff, RZ, 0xc0, !PT ;  /* 0x0000ffff03087812 */ /* 0x002fe200078ec0ff */
[C---:B0-----:R-:W-:Y:S01]  /*0040*/  IMAD.IADD R14, R0.reuse, 0x1, R3 ;  /* 0x00000001000e7824 */ /* 0x041fe200078e0203 */
[----:B------:R-:W-:-:S04]  /*0050*/  LOP3.LUT R2, R0, 0x1f, RZ, 0xc0, !PT ;  /* 0x0000001f00027812 */ /* 0x000fc800078ec0ff */
[----:B------:R-:W-:-:S04]  /*0060*/  LOP3.LUT R4, R14, 0xfff, RZ, 0x3c, !PT ;  /* 0x00000fff0e047812 */ /* 0x000fc800078e3cff */
[----:B------:R-:W-:Y:S02]  /*0070*/  LOP3.LUT R10, R4, 0xffff, RZ, 0xc0, !PT ;  /* 0x0000ffff040a7812 */ /* 0x000fe400078ec0ff */
[----:B------:R-:W-:-:S07]  /*0080*/  MOV R12, 0xa0 ;  /* 0x000000a0000c7802 */ /* 0x000fce0000000f00 */
[----:B------:R-:W-:Y:S05]  /*0090*/  CALL.REL.NOINC `($__internal_96_$__cuda_sm20_div_u16) ;  /* 0x0000001c00587944 */ /* 0x000fea0003c00000 */
[----:B------:R-:W0:Y:S01]  /*00a0*/  S2R R6, SR_CgaCtaId ;  /* 0x0000000000067919 */ /* 0x000e220000008800 */
[----:B------:R-:W1:Y:S01]  /*00b0*/  LDC.64 R4, c[0x0][0x398] ;  /* 0x0000e600ff047b82 */ /* 0x000e620000000a00 */
[----:B------:R-:W-:Y:S01]  /*00c0*/  LOP3.LUT R18, R11, 0x3, RZ, 0xc0, !PT ;  /* 0x000000030b127812 */ /* 0x000fe200078ec0ff */
[----:B------:R-:W2:Y:S01]  /*00d0*/  LDCU.64 UR8, c[0x0][0x358] ;  /* 0x00006b00ff0877ac */ /* 0x000ea20008000a00 */
[----:B------:R-:W-:Y:S01]  /*00e0*/  MOV R25, 0x400 ;  /* 0x0000040000197802 */ /* 0x000fe20000000f00 */
[----:B------:R-:W-:Y:S01]  /*00f0*/  BSSY.RECONVERGENT B0, `(.L_x_13758) ;  /* 0x0000018000007945 */ /* 0x000fe20003800200 */
[----:B------:R-:W-:Y:S01]  /*0100*/  ISETP.NE.AND P0, PT, R18, 0x2, PT ;  /* 0x000000021200780c */ /* 0x000fe20003f05270 */
[----:B------:R-:W-:Y:S01]  /*0110*/  IMAD.MOV.U32 R16, RZ, RZ, R0 ;  /* 0x000000ffff107224 */ /* 0x000fe200078e0000 */
[----:B0-----:R-:W-:-:S11]  /*0120*/  LEA R26, R6, R25, 0x18 ;  /* 0x00000019061a7211 */ /* 0x001fd600078ec0ff */
[----:B--2---:R-:W-:Y:S05]  /*0130*/  @!P0 BRA `(.L_x_13759) ;  /* 0x00000000004c8947 */ /* 0x004fea0003800000 */
[----:B------:R-:W0:Y:S01]  /*0140*/  S2R R7, SR_CgaCtaId ;  /* 0x0000000000077919 */ /* 0x000e220000008800 */
[----:B------:R-:W2:Y:S01]  /*0150*/  LDC.64 R8, c[0x0][0x398] ;  /* 0x0000e600ff087b82 */ /* 0x000ea20000000a00 */
[----:B------:R-:W-:Y:S01]  /*0160*/  MOV R6, 0x400 ;  /* 0x0000040000067802 */ /* 0x000fe20000000f00 */
[----:B------:R-:W-:Y:S01]  /*0170*/  IMAD.MOV.U32 R11, RZ, RZ, RZ ;  /* 0x000000ffff0b7224 */ /* 0x000fe200078e00ff */
[----:B------:R-:W-:Y:S02]  /*0180*/  MOV R16, R0 ;  /* 0x0000000000107202 */ /* 0x000fe40000000f00 */
[----:B0-----:R-:W-:-:S07]  /*0190*/  LEA R10, R7, R6, 0x18 ;  /* 0x00000006070a7211 */ /* 0x001fce00078ec0ff */
.L_x_13760:
[----:B0-2---:R-:W-:-:S06]  /*01a0*/  IMAD.WIDE.U32 R6, R16, 0x4, R8 ;  /* 0x0000000410067825 */ /* 0x005fcc00078e0008 */
[----:B------:R-:W2:Y:S01]  /*01b0*/  LDG.E R6, desc[UR8][R6.64] ;  /* 0x0000000806067981 */ /* 0x000ea2000c1e1900 */
[----:B------:R-:W-:Y:S01]  /*01c0*/  LOP3.LUT R13, R16, 0x3f, RZ, 0xc0, !PT ;  /* 0x0000003f100d7812 */ /* 0x000fe200078ec0ff */
[----:B------:R-:W-:Y:S01]  /*01d0*/  VIADD R11, R11, 0x1 ;  /* 0x000000010b0b7836 */ /* 0x000fe20000000000 */
[--C-:B------:R-:W-:Y:S01]  /*01e0*/  SHF.R.U32.HI R12, RZ, 0x4, R16.reuse ;  /* 0x00000004ff0c7819 */ /* 0x100fe20000011610 */
[----:B------:R-:W-:Y:S02]  /*01f0*/  IMAD.IADD R16, R3, 0x1, R16 ;  /* 0x0000000103107824 */ /* 0x000fe400078e0210 */
[----:B------:R-:W-:Y:S01]  /*0200*/  IMAD R13, R13, 0x104, R10 ;  /* 0x000001040d0d7824 */ /* 0x000fe200078e020a */
[----:B------:R-:W-:-:S05]  /*0210*/  LOP3.LUT R12, R12, 0xffffffc, RZ, 0xc0, !PT ;  /* 0x0ffffffc0c0c7812 */ /* 0x000fca00078ec0ff */
[----:B------:R-:W-:Y:S01]  /*0220*/  IMAD.IADD R13, R13, 0x1, R12 ;  /* 0x000000010d0d7824 */ /* 0x000fe200078e020c */
[----:B------:R-:W-:-:S04]  /*0230*/  LOP3.LUT R12, R11, R18, RZ, 0x3c, !PT ;  /* 0x000000120b0c7212 */ /* 0x000fc800078e3cff */
[----:B------:R-:W-:Y:S01]  /*0240*/  ISETP.NE.AND P0, PT, R12, 0x2, PT ;  /* 0x000000020c00780c */ /* 0x000fe20003f05270 */
[----:B--2---:R0:W-:-:S12]  /*0250*/  STS [R13], R6 ;  /* 0x000000060d007388 */ /* 0x0041d80000000800 */
[----:B------:R-:W-:Y:S05]  /*0260*/  @P0 BRA `(.L_x_13760) ;  /* 0xfffffffc00cc0947 */ /* 0x000fea000383ffff */
.L_x_13759:
[----:B------:R-:W-:Y:S05]  /*0270*/  BSYNC.RECONVERGENT B0 ;  /* 0x0000000000007941 */ /* 0x000fea0003800200 */
.L_x_13758:
[----:B------:R-:W-:Y:S01]  /*0280*/  BSSY.RECONVERGENT B0, `(.L_x_13761) ;  /* 0x000002b000007945 */ /* 0x000fe20003800200 */
[C---:B------:R-:W-:Y:S01]  /*0290*/  LEA R15, R3.reuse, R16, 0x1 ;  /* 0x00000010030f7211 */ /* 0x040fe200078e08ff */
[----:B------:R-:W-:Y:S02]  /*02a0*/  IMAD R17, R3, 0x3, R16 ;  /* 0x0000000303117824 */ /* 0x000fe400078e0210 */
[----:B------:R-:W-:-:S07]  /*02b0*/  IMAD.IADD R18, R16, 0x1, R3 ;  /* 0x0000000110127824 */ /* 0x000fce00078e0203 */
.L_x_13762:
[----:B012---:R-:W-:-:S04]  /*02c0*/  IMAD.WIDE.U32 R12, R16, 0x4, R4 ;  /* 0x00000004100c7825 */ /* 0x007fc800078e0004 */
[--C-:B------:R-:W-:Y:S02]  /*02d0*/  IMAD.WIDE.U32 R6, R18, 0x4, R4.reuse ;  /* 0x0000000412067825 */ /* 0x100fe400078e0004 */
[----:B------:R0:W2:Y:S02]  /*02e0*/  LDG.E R12, desc[UR8][R12.64] ;  /* 0x000000080c0c7981 */ /* 0x0000a4000c1e1900 */
[--C-:B------:R-:W-:Y:S02]  /*02f0*/  IMAD.WIDE.U32 R8, R15, 0x4, R4.reuse ;  /* 0x000000040f087825 */ /* 0x100fe400078e0004 */
[----:B------:R-:W3:Y:S02]  /*0300*/  LDG.E R6, desc[UR8][R6.64] ;  /* 0x0000000806067981 */ /* 0x000ee4000c1e1900 */
[----:B------:R-:W-:Y:S02]  /*0310*/  IMAD.WIDE.U32 R10, R17, 0x4, R4 ;  /* 0x00000004110a7825 */ /* 0x000fe400078e0004 */
[----:B------:R-:W4:Y:S04]  /*0320*/  LDG.E R8, desc[UR8][R8.64] ;  /* 0x0000000808087981 */ /* 0x000f28000c1e1900 */
[----:B------:R-:W5:Y:S01]  /*0330*/  LDG.E R10, desc[UR8][R10.64] ;  /* 0x000000080a0a7981 */ /* 0x000f62000c1e1900 */
[----:B------:R-:W-:-:S02]  /*0340*/  LOP3.LUT R27, R16, 0x3f, RZ, 0xc0, !PT ;  /* 0x0000003f101b7812 */ /* 0x000fc400078ec0ff */
[----:B------:R-:W-:Y:S02]  /*0350*/  SHF.R.U32.HI R24, RZ, 0x4, R16 ;  /* 0x00000004ff187819 */ /* 0x000fe40000011610 */
[----:B------:R-:W-:Y:S02]  /*0360*/  LOP3.LUT R19, R18, 0x3f, RZ, 0xc0, !PT ;  /* 0x0000003f12137812 */ /* 0x000fe400078ec0ff */
[----:B------:R-:W-:Y:S02]  /*0370*/  SHF.R.U32.HI R20, RZ, 0x4, R18 ;  /* 0x00000004ff147819 */ /* 0x000fe40000011612 */
[----:B------:R-:W-:Y:S02]  /*0380*/  LOP3.LUT R21, R15, 0x3f, RZ, 0xc0, !PT ;  /* 0x0000003f0f157812 */ /* 0x000fe400078ec0ff */
[----:B------:R-:W-:Y:S02]  /*0390*/  SHF.R.U32.HI R22, RZ, 0x4, R15 ;  /* 0x00000004ff167819 */ /* 0x000fe4000001160f */
[----:B------:R-:W-:-:S02]  /*03a0*/  LOP3.LUT R23, R17, 0x3f, RZ, 0xc0, !PT ;  /* 0x0000003f11177812 */ /* 0x000fc400078ec0ff */
[----:B0-----:R-:W-:Y:S01]  /*03b0*/  SHF.R.U32.HI R13, RZ, 0x4, R17 ;  /* 0x00000004ff0d7819 */ /* 0x001fe20000011611 */
[--C-:B------:R-:W-:Y:S01]  /*03c0*/  IMAD R27, R27, 0x104, R26.reuse ;  /* 0x000001041b1b7824 */ /* 0x100fe200078e021a */
[----:B------:R-:W-:Y:S01]  /*03d0*/  LOP3.LUT R28, R24, 0xffffffc, RZ, 0xc0, !PT ;  /* 0x0ffffffc181c7812 */ /* 0x000fe200078ec0ff */
        /* <DEDUP_REMOVED lines=8> */
[----:B------:R-:W-:-:S02]  /*0460*/  IMAD.IADD R19, R19, 0x1, R20 ;  /* 0x0000000113137824 */ /* 0x000fc400078e0214 */
[----:B------:R-:W-:Y:S01]  /*0470*/  IMAD.IADD R23, R23, 0x1, R24 ;  /* 0x0000000117177824 */ /* 0x000fe200078e0218 */
[----:B------:R-:W-:-:S04]  /*0480*/  IADD3 R16, PT, PT, R3, R16, R3 ;  /* 0x0000001003107210 */ /* 0x000fc80007ffe003 */
[----:B------:R-:W-:-:S04]  /*0490*/  IADD3 R16, PT, PT, R3, R16, R3 ;  /* 0x0000001003107210 */ /* 0x000fc80007ffe003 */
[----:B------:R-:W-:Y:S01]  /*04a0*/  ISETP.GE.U32.AND P0, PT, R16, 0x1000, PT ;  /* 0x000010001000780c */ /* 0x000fe20003f06070 */
[C---:B------:R-:W-:Y:S01]  /*04b0*/  IMAD R15, R3.reuse, 0x4, R15 ;  /* 0x00000004030f7824 */ /* 0x040fe200078e020f */
[C---:B------:R-:W-:Y:S01]  /*04c0*/  LEA R18, R3.reuse, R18, 0x2 ;  /* 0x0000001203127211 */ /* 0x040fe200078e10ff */
[----:B------:R-:W-:Y:S01]  /*04d0*/  IMAD R17, R3, 0x4, R17 ;  /* 0x0000000403117824 */ /* 0x000fe200078e0211 */
[----:B--2---:R2:W-:Y:S04]  /*04e0*/  STS [R27], R12 ;  /* 0x0000000c1b007388 */ /* 0x0045e80000000800 */
[----:B---3--:R2:W-:Y:S04]  /*04f0*/  STS [R19], R6 ;  /* 0x0000000613007388 */ /* 0x0085e80000000800 */
[----:B----4-:R2:W-:Y:S04]  /*0500*/  STS [R21], R8 ;  /* 0x0000000815007388 */ /* 0x0105e80000000800 */
[----:B-----5:R2:W-:Y:S01]  /*0510*/  STS [R23], R10 ;  /* 0x0000000a17007388 */ /* 0x0205e20000000800 */
[----:B------:R-:W-:Y:S05]  /*0520*/  @!P0 BRA `(.L_x_13762) ;  /* 0xfffffffc00648947 */ /* 0x000fea000383ffff */
[----:B------:R-:W-:Y:S05]  /*0530*/  BSYNC.RECONVERGENT B0 ;  /* 0x0000000000007941 */ /* 0x000fea0003800200 */
.L_x_13761:
[----:B------:R-:W0:Y:S01]  /*0540*/  S2R R5, SR_CTAID.Y ;  /* 0x0000000000057919 */ /* 0x000e220000002600 */
[----:B------:R-:W0:Y:S02]  /*0550*/  LDCU UR4, c[0x0][0x374] ;  /* 0x00006e80ff0477ac */ /* 0x000e240008000800 */
[----:B0-----:R-:W-:-:S13]  /*0560*/  ISETP.GE.U32.AND P0, PT, R5, UR4, PT ;  /* 0x0000000405007c0c */ /* 0x001fda000bf06070 */
[----:B------:R-:W-:Y:S05]  /*0570*/  @P0 EXIT ;  /* 0x000000000000094d */ /* 0x000fea0003800000 */
[----:B------:R-:W-:Y:S02]  /*0580*/  LOP3.LUT R14, R14, 0x3ff, RZ, 0x3c, !PT ;  /* 0x000003ff0e0e7812 */ /* 0x000fe400078e3cff */
[----:B------:R-:W-:Y:S02]  /*0590*/  LOP3.LUT R7, R0, 0xf, RZ, 0xc0, !PT ;  /* 0x0000000f00077812 */ /* 0x000fe400078ec0ff */
[----:B--2---:R-:W-:Y:S02]  /*05a0*/  LOP3.LUT R8, R3, 0xffff, RZ, 0xc0, !PT ;  /* 0x0000ffff03087812 */ /* 0x004fe400078ec0ff */
[----:B------:R-:W-:Y:S02]  /*05b0*/  LOP3.LUT R10, R14, 0xffff, RZ, 0xc0, !PT ;  /* 0x0000ffff0e0a7812 */ /* 0x000fe400078ec0ff */
[----:B------:R-:W-:-:S07]  /*05c0*/  MOV R12, 0x5e0 ;  /* 0x000005e0000c7802 */ /* 0x000fce0000000f00 */
[----:B------:R-:W-:Y:S05]  /*05d0*/  CALL.REL.NOINC `($__internal_96_$__cuda_sm20_div_u16) ;  /* 0x0000001800087944 */ /* 0x000fea0003c00000 */
[----:B------:R-:W0:Y:S01]  /*05e0*/  LDC.64 R16, c[0x0][0x390] ;  /* 0x0000e400ff107b82 */ /* 0x000e220000000a00 */
[----:B------:R-:W-:Y:S01]  /*05f0*/  LOP3.LUT R4, R11, 0x3, RZ, 0xc0, !PT ;  /* 0x000000030b047812 */ /* 0x000fe200078ec0ff */
[----:B------:R-:W-:Y:S01]  /*0600*/  UMOV UR5, 0x400 ;  /* 0x0000040000057882 */ /* 0x000fe20000000000 */
[----:B------:R-:W-:Y:S01]  /*0610*/  BSSY.RECONVERGENT B0, `(.L_x_13763) ;  /* 0x0000016000007945 */ /* 0x000fe20003800200 */
[----:B------:R-:W-:Y:S01]  /*0620*/  IMAD.MOV.U32 R6, RZ, RZ, R0 ;  /* 0x000000ffff067224 */ /* 0x000fe200078e0000 */
[C---:B------:R-:W-:Y:S02]  /*0630*/  ISETP.NE.AND P0, PT, R4.reuse, 0x2, PT ;  /* 0x000000020400780c */ /* 0x040fe40003f05270 */
[----:B------:R-:W-:Y:S01]  /*0640*/  LOP3.LUT R24, R4, 0x2, RZ, 0x3c, !PT ;  /* 0x0000000204187812 */ /* 0x000fe200078e3cff */
[----:B------:R-:W1:Y:S10]  /*0650*/  S2UR UR6, SR_CgaCtaId ;  /* 0x00000000000679c3 */ /* 0x000e740000008800 */
[----:B------:R-:W-:Y:S05]  /*0660*/  @!P0 BRA `(.L_x_13764) ;  /* 0x0000000000408947 */ /* 0x000fea0003800000 */
[----:B------:R-:W2:Y:S01]  /*0670*/  S2R R11, SR_CgaCtaId ;  /* 0x00000000000b7919 */ /* 0x000ea20000008800 */
[----:B------:R-:W3:Y:S01]  /*0680*/  LDC.64 R8, c[0x0][0x390] ;  /* 0x0000e400ff087b82 */ /* 0x000ee20000000a00 */
[----:B------:R-:W-:Y:S01]  /*0690*/  VIADD R6, R25, 0x4100 ;  /* 0x0000410019067836 */ /* 0x000fe20000000000 */
[----:B------:R-:W-:Y:S01]  /*06a0*/  IADD3 R12, PT, PT, -R24, RZ, RZ ;  /* 0x000000ff180c7210 */ /* 0x000fe20007ffe1ff */
[----:B------:R-:W-:-:S04]  /*06b0*/  IMAD R13, R5, 0x400, R0 ;  /* 0x00000400050d7824 */ /* 0x000fc800078e0200 */
[----:B---3--:R-:W-:Y:S01]  /*06c0*/  IMAD.WIDE.U32 R8, R13, 0x4, R8 ;  /* 0x000000040d087825 */ /* 0x008fe200078e0008 */
[----:B--2---:R-:W-:-:S03]  /*06d0*/  LEA R11, R11, R6, 0x18 ;  /* 0x000000060b0b7211 */ /* 0x004fc600078ec0ff */
[----:B------:R-:W-:Y:S02]  /*06e0*/  IMAD R6, R24, R3, R0 ;  /* 0x0000000318067224 */ /* 0x000fe400078e0200 */
[----:B------:R-:W-:-:S07]  /*06f0*/  IMAD R10, R0, 0x4, R11 ;  /* 0x00000004000a7824 */ /* 0x000fce00078e020b */
.L_x_13765:
[----:B------:R2:W3:Y:S01]  /*0700*/  LDG.E R11, desc[UR8][R8.64] ;  /* 0x00000008080b7981 */ /* 0x0004e2000c1e1900 */
[----:B------:R-:W-:-:S05]  /*0710*/  VIADD R12, R12, 0x1 ;  /* 0x000000010c0c7836 */ /* 0x000fca0000000000 */
[----:B------:R-:W-:Y:S01]  /*0720*/  ISETP.NE.AND P0, PT, R12, RZ, PT ;  /* 0x000000ff0c00720c */ /* 0x000fe20003f05270 */
[C---:B--2---:R-:W-:Y:S01]  /*0730*/  IMAD.WIDE.U32 R8, R3.reuse, 0x4, R8 ;  /* 0x0000000403087825 */ /* 0x044fe200078e0008 */
[----:B---3--:R2:W-:Y:S03]  /*0740*/  STS [R10], R11 ;  /* 0x0000000b0a007388 */ /* 0x0085e60000000800 */
[----:B--2---:R-:W-:-:S08]  /*0750*/  IMAD R10, R3, 0x4, R10 ;  /* 0x00000004030a7824 */ /* 0x004fd000078e020a */
[----:B------:R-:W-:Y:S05]  /*0760*/  @P0 BRA `(.L_x_13765) ;  /* 0xfffffffc00e40947 */ /* 0x000fea000383ffff */
.L_x_13764:
[----:B-1----:R-:W-:Y:S05]  /*0770*/  BSYNC.RECONVERGENT B0 ;  /* 0x0000000000007941 */ /* 0x002fea0003800200 */
.L_x_13763:
[----:B------:R-:W-:Y:S01]  /*0780*/  UIADD3 UR4, UPT, UPT, UR5, 0x4100, URZ ;  /* 0x0000410005047890 */ /* 0x000fe2000fffe0ff */
[----:B------:R-:W-:Y:S01]  /*0790*/  LEA R20, R5, R6, 0xa ;  /* 0x0000000605147211 */ /* 0x000fe200078e50ff */
[----:B------:R-:W-:Y:S02]  /*07a0*/  BSSY.RECONVERGENT B0, `(.L_x_13766) ;  /* 0x000001d000007945 */ /* 0x000fe40003800200 */
[----:B------:R-:W-:Y:S02]  /*07b0*/  ULEA UR4, UR6, UR4, 0x18 ;  /* 0x0000000406047291 */ /* 0x000fe4000f8ec0ff */
[----:B------:R-:W-:Y:S02]  /*07c0*/  IMAD.IADD R19, R20, 0x1, R3 ;  /* 0x0000000114137824 */ /* 0x000fe400078e0203 */
[C-C-:B------:R-:W-:Y:S02]  /*07d0*/  IMAD R21, R3.reuse, 0x2, R20.reuse ;  /* 0x0000000203157824 */ /* 0x140fe400078e0214 */
[----:B------:R-:W-:Y:S01]  /*07e0*/  IMAD R22, R3, 0x3, R20 ;  /* 0x0000000303167824 */ /* 0x000fe200078e0214 */
[----:B------:R-:W-:-:S07]  /*07f0*/  LEA R18, R6, UR4, 0x2 ;  /* 0x0000000406127c11 */ /* 0x000fce000f8e10ff */
.L_x_13767:
[----:B0-----:R-:W-:-:S04]  /*0800*/  IMAD.WIDE.U32 R8, R20, 0x4, R16 ;  /* 0x0000000414087825 */ /* 0x001fc800078e0010 */
[--C-:B-1----:R-:W-:Y:S02]  /*0810*/  IMAD.WIDE.U32 R10, R19, 0x4, R16.reuse ;  /* 0x00000004130a7825 */ /* 0x102fe400078e0010 */
        /* <DEDUP_REMOVED lines=22> */
.L_x_13766:
[----:B------:R-:W-:Y:S01]  /*0980*/  BAR.SYNC.DEFER_BLOCKING 0x0 ;  /* 0x0000000000007b1d */ /* 0x000fe20000010000 */
[----:B------:R-:W-:Y:S01]  /*0990*/  ISETP.NE.AND P0, PT, R4, 0x2, PT ;  /* 0x000000020400780c */ /* 0x000fe20003f05270 */
[----:B------:R-:W-:-:S04]  /*09a0*/  IMAD.MOV.U32 R6, RZ, RZ, R0 ;  /* 0x000000ffff067224 */ /* 0x000fc800078e0000 */
[----:B------:R-:W-:Y:S08]  /*09b0*/  BSSY.RECONVERGENT B0, `(.L_x_13768) ;  /* 0x000000c000007945 */ /* 0x000ff00003800200 */
[----:B------:R-:W-:Y:S05]  /*09c0*/  @!P0 BRA `(.L_x_13769) ;  /* 0x0000000000288947 */ /* 0x000fea0003800000 */
[----:B------:R-:W-:Y:S01]  /*09d0*/  UIADD3 UR4, UPT, UPT, UR5, 0x5100, URZ ;  /* 0x0000510005047890 */ /* 0x000fe2000fffe0ff */
[C---:B------:R-:W-:Y:S01]  /*09e0*/  IMAD R6, R24.reuse, R3, R0 ;  /* 0x0000000318067224 */ /* 0x040fe200078e0200 */
[----:B------:R-:W-:Y:S02]  /*09f0*/  IADD3 R9, PT, PT, -R24, RZ, RZ ;  /* 0x000000ff18097210 */ /* 0x000fe40007ffe1ff */
[----:B------:R-:W-:-:S06]  /*0a00*/  ULEA UR4, UR6, UR4, 0x18 ;  /* 0x0000000406047291 */ /* 0x000fcc000f8ec0ff */
[----:B------:R-:W-:-:S07]  /*0a10*/  LEA R8, R0, UR4, 0x2 ;  /* 0x0000000400087c11 */ /* 0x000fce000f8e10ff */
.L_x_13770:
[----:B------:R-:W-:Y:S01]  /*0a20*/  VIADD R9, R9, 0x1 ;  /* 0x0000000109097836 */ /* 0x000fe20000000000 */
[----:B------:R0:W-:Y:S04]  /*0a30*/  STS [R8], RZ ;  /* 0x000000ff08007388 */ /* 0x0001e80000000800 */
[----:B------:R-:W-:Y:S01]  /*0a40*/  ISETP.NE.AND P0, PT, R9, RZ, PT ;  /* 0x000000ff0900720c */ /* 0x000fe20003f05270 */
[----:B0-----:R-:W-:-:S12]  /*0a50*/  IMAD R8, R3, 0x4, R8 ;  /* 0x0000000403087824 */ /* 0x001fd800078e0208 */
[----:B------:R-:W-:Y:S05]  /*0a60*/  @P0 BRA `(.L_x_13770) ;  /* 0xfffffffc00ec0947 */ /* 0x000fea000383ffff */
.L_x_13769:
[----:B------:R-:W-:Y:S05]  /*0a70*/  BSYNC.RECONVERGENT B0 ;  /* 0x0000000000007941 */ /* 0x000fea0003800200 */
.L_x_13768:
[----:B------:R-:W-:Y:S01]  /*0a80*/  UIADD3 UR5, UPT, UPT, UR5, 0x5100, URZ ;  /* 0x0000510005057890 */ /* 0x000fe2000fffe0ff */
[----:B------:R-:W-:Y:S03]  /*0a90*/  BSSY.RECONVERGENT B0, `(.L_x_13771) ;  /* 0x000000e000007945 */ /* 0x000fe60003800200 */
[----:B------:R-:W-:-:S06]  /*0aa0*/  ULEA UR5, UR6, UR5, 0x18 ;  /* 0x0000000506057291 */ /* 0x000fcc000f8ec0ff */
[----:B------:R-:W-:-:S07]  /*0ab0*/  LEA R8, R6, UR5, 0x2 ;  /* 0x0000000506087c11 */ /* 0x000fce000f8e10ff */
.L_x_13772:
[C-C-:B--2---:R-:W-:Y:S01]  /*0ac0*/  IMAD R9, R3.reuse, 0x4, R8.reuse ;  /* 0x0000000403097824 */ /* 0x144fe200078e0208 */
[C---:B-1----:R-:W-:Y:S01]  /*0ad0*/  LEA R10, R3.reuse, R8, 0x3 ;  /* 0x00000008030a7211 */ /* 0x042fe200078e18ff */
[C---:B------:R-:W-:Y:S01]  /*0ae0*/  IMAD R11, R3.reuse, 0xc, R8 ;  /* 0x0000000c030b7824 */ /* 0x040fe200078e0208 */
[----:B------:R0:W-:Y:S01]  /*0af0*/  STS [R8], RZ ;  /* 0x000000ff08007388 */ /* 0x0001e20000000800 */
[----:B------:R-:W-:-:S03]  /*0b00*/  IMAD R6, R3, 0x4, R6 ;  /* 0x0000000403067824 */ /* 0x000fc600078e0206 */
[----:B------:R2:W-:Y:S02]  /*0b10*/  STS [R9], RZ ;  /* 0x000000ff09007388 */ /* 0x0005e40000000800 */
[----:B------:R-:W-:Y:S02]  /*0b20*/  ISETP.GE.U32.AND P0, PT, R6, 0x400, PT ;  /* 0x000004000600780c */ /* 0x000fe40003f06070 */
[----:B------:R2:W-:Y:S01]  /*0b30*/  STS [R10], RZ ;  /* 0x000000ff0a007388 */ /* 0x0005e20000000800 */
[----:B0-----:R-:W-:-:S03]  /*0b40*/  IMAD R8, R3, 0x10, R8 ;  /* 0x0000001003087824 */ /* 0x001fc600078e0208 */
[----:B------:R2:W-:Y:S07]  /*0b50*/  STS [R11], RZ ;  /* 0x000000ff0b007388 */ /* 0x0005ee0000000800 */
[----:B------:R-:W-:Y:S05]  /*0b60*/  @!P0 BRA `(.L_x_13772) ;  /* 0xfffffffc00d48947 */ /* 0x000fea000383ffff */
[----:B------:R-:W-:Y:S05]  /*0b70*/  BSYNC.RECONVERGENT B0 ;  /* 0x0000000000007941 */ /* 0x000fea0003800200 */
.L_x_13771:
[C---:B------:R-:W-:Y:S01]  /*0b80*/  ISETP.GE.U32.AND P4, PT, R2.reuse, 0x1b, PT ;  /* 0x0000001b0200780c */ /* 0x040fe20003f86070 */
[----:B------:R-:W-:Y:S01]  /*0b90*/  UPLOP3.LUT UP0, UPT, UPT, UPT, UPT, 0x80, 0x8 ;  /* 0x000000000008789c */ /* 0x000fe20003f0f070 */
[C---:B------:R-:W-:Y:S01]  /*0ba0*/  ISETP.GE.U32.AND P5, PT, R2.reuse, 0x1a, PT ;  /* 0x0000001a0200780c */ /* 0x040fe20003fa6070 */
[----:B------:R-:W-:Y:S01]  /*0bb0*/  UMOV UR4, URZ ;  /* 0x000000ff00047c82 */ /* 0x000fe20008000000 */
[C---:B------:R-:W-:Y:S02]  /*0bc0*/  ISETP.GE.U32.AND P6, PT, R2.reuse, 0x19, PT ;  /* 0x000000190200780c */ /* 0x040fe40003fc6070 */
[C---:B------:R-:W-:Y:S02]  /*0bd0*/  ISETP.GE.U32.AND P0, PT, R2.reuse, 0xc, PT ;  /* 0x0000000c0200780c */ /* 0x040fe40003f06070 */
[C---:B------:R-:W-:Y:S02]  /*0be0*/  ISETP.GE.U32.AND P1, PT, R2.reuse, 0xb, PT ;  /* 0x0000000b0200780c */ /* 0x040fe40003f26070 */
[----:B------:R-:W-:-:S02]  /*0bf0*/  ISETP.GE.U32.AND P2, PT, R2, 0xa, PT ;  /* 0x0000000a0200780c */ /* 0x000fc40003f46070 */
[----:B------:R-:W-:Y:S02]  /*0c00*/  SEL R6, RZ, 0xffffff80, !P4 ;  /* 0xffffff80ff067807 */ /* 0x000fe40006000000 */
[----:B------:R-:W-:Y:S02]  /*0c10*/  SEL R8, RZ, 0xffffff80, !P5 ;  /* 0xffffff80ff087807 */ /* 0x000fe40006800000 */
[----:B--2---:R-:W-:Y:S02]  /*0c20*/  SEL R9, RZ, 0xffffff80, !P6 ;  /* 0xffffff80ff097807 */ /* 0x004fe40007000000 */
        /* <DEDUP_REMOVED lines=16> */
[----:B------:R-:W-:-:S07]  /*0d30*/  SEL R19, RZ, 0xffffff80, !P2 ;  /* 0xffffff80ff137807 */ /* 0x000fce0005000000 */
.L_x_13775:
[----:B------:R-:W0:Y:S01]  /*0d40*/  S2R R71, SR_CgaCtaId ;  /* 0x0000000000477919 */ /* 0x000e220000008800 */
[----:B------:R-:W-:Y:S01]  /*0d50*/  MOV R70, 0x400 ;  /* 0x0000040000467802 */ /* 0x000fe20000000f00 */
[----:B------:R-:W-:Y:S01]  /*0d60*/  IMAD R20, R7, 0x40, R2 ;  /* 0x0000004007147824 */ /* 0x000fe200078e0202 */
[----:B------:R-:W-:Y:S01]  /*0d70*/  ISETP.GE.U32.AND P3, PT, R2, 0x1e, PT ;  /* 0x0000001e0200780c */ /* 0x000fe20003f66070 */
[----:B------:R-:W-:Y:S01]  /*0d80*/  BSSY.RECONVERGENT B0, `(.L_x_13773) ;  /* 0x00000d6000007945 */ /* 0x000fe20003800200 */
[----:B------:R-:W-:Y:S01]  /*0d90*/  IADD3 R22, PT, PT, R70, 0x4100, RZ ;  /* 0x0000410046167810 */ /* 0x000fe20007ffe0ff */
[----:B------:R-:W-:Y:S01]  /*0da0*/  VIADD R20, R20, UR4 ;  /* 0x0000000414147c36 */ /* 0x000fe20008000000 */
[----:B------:R-:W-:Y:S01]  /*0db0*/  ISETP.GE.U32.AND P1, PT, R2, 0x1c, PT ;  /* 0x0000001c0200780c */ /* 0x000fe20003f26070 */
[----:B------:R-:W-:Y:S01]  /*0dc0*/  VIADD R74, R70, 0x5100 ;  /* 0x00005100464a7836 */ /* 0x000fe20000000000 */
[C---:B------:R-:W-:Y:S01]  /*0dd0*/  ISETP.NE.AND P4, PT, R2.reuse, 0x1f, PT ;  /* 0x0000001f0200780c */ /* 0x040fe20003f85270 */
[----:B------:R-:W-:Y:S01]  /*0de0*/  UPLOP3.LUT UP1, UPT, UPT, UPT, UP0, 0x80, 0x8 ;  /* 0x000000000008789c */ /* 0x000fe20003f2f000 */
[----:B------:R-:W-:-:S02]  /*0df0*/  ISETP.GE.U32.AND P2, PT, R2, 0x1d, PT ;  /* 0x0000001d0200780c */ /* 0x000fc40003f46070 */
[----:B------:R-:W-:Y:S02]  /*0e00*/  SEL R21, RZ, 0xffffff80, !P3 ;  /* 0xffffff80ff157807 */ /* 0x000fe40005800000 */
[----:B------:R-:W-:Y:S02]  /*0e10*/  SEL R23, RZ, 0xffffff80, !P1 ;  /* 0xffffff80ff177807 */ /* 0x000fe40004800000 */
        /* <DEDUP_REMOVED lines=8> */
[----:B0-----:R-:W-:Y:S02]  /*0ea0*/  LEA R49, R71, R22, 0x18 ;  /* 0x0000001647317211 */ /* 0x001fe400078ec0ff */
[----:B------:R-:W-:-:S02]  /*0eb0*/  SEL R22, RZ, 0xffffff80, !P2 ;  /* 0xffffff80ff167807 */ /* 0x000fc40005000000 */
[----:B------:R-:W-:Y:S01]  /*0ec0*/  ISETP.GE.U32.AND P2, PT, R2, 0x13, PT ;  /* 0x000000130200780c */ /* 0x000fe20003f46070 */
[----:B------:R-:W-:Y:S01]  /*0ed0*/  IMAD R49, R20, 0x4, R49 ;  /* 0x0000000414317824 */ /* 0x000fe200078e0231 */
[----:B------:R-:W-:Y:S02]  /*0ee0*/  SEL R20, RZ, 0xffffff80, P4 ;  /* 0xffffff80ff147807 */ /* 0x000fe40002000000 */
[C---:B------:R-:W-:Y:S01]  /*0ef0*/  ISETP.GE.U32.AND P4, PT, R2.reuse, 0x15, PT ;  /* 0x000000150200780c */ /* 0x040fe20003f86070 */
[C---:B------:R-:W-:Y:S01]  /*0f00*/  IMAD.IADD R41, R49.reuse, 0x1, R22 ;  /* 0x0000000131297824 */ /* 0x040fe200078e0216 */
[----:B------:R-:W-:Y:S01]  /*0f10*/  SEL R28, RZ, 0xffffff80, !P3 ;  /* 0xffffff80ff1c7807 */ /* 0x000fe20005800000 */
[C---:B------:R-:W-:Y:S01]  /*0f20*/  IMAD.IADD R39, R49.reuse, 0x1, R20 ;  /* 0x0000000131277824 */ /* 0x040fe200078e0214 */
[----:B------:R-:W-:Y:S01]  /*0f30*/  SEL R30, RZ, 0xffffff80, !P1 ;  /* 0xffffff80ff1e7807 */ /* 0x000fe20004800000 */
[----:B------:R-:W-:Y:S01]  /*0f40*/  IMAD.IADD R42, R49, 0x1, R23 ;  /* 0x00000001312a7824 */ /* 0x000fe200078e0217 */
[----:B------:R-:W-:Y:S01]  /*0f50*/  ISETP.GE.U32.AND P0, PT, R2, 0x11, PT ;  /* 0x000000110200780c */ /* 0x000fe20003f06070 */
[--C-:B------:R-:W-:Y:S01]  /*0f60*/  IMAD.IADD R43, R6, 0x1, R49.reuse ;  /* 0x00000001062b7824 */ /* 0x100fe200078e0231 */
[C---:B------:R-:W-:Y:S01]  /*0f70*/  ISETP.GE.U32.AND P6, PT, R2.reuse, 0x10, PT ;  /* 0x000000100200780c */ /* 0x040fe20003fc6070 */
[----:B------:R-:W-:Y:S01]  /*0f80*/  IMAD.IADD R45, R9, 0x1, R49 ;  /* 0x00000001092d7824 */ /* 0x000fe200078e0231 */
[C---:B------:R-:W-:Y:S01]  /*0f90*/  ISETP.GE.U32.AND P5, PT, R2.reuse, 0xf, PT ;  /* 0x0000000f0200780c */ /* 0x040fe20003fa6070 */
[C---:B------:R-:W-:Y:S01]  /*0fa0*/  IMAD.IADD R46, R49.reuse, 0x1, R24 ;  /* 0x00000001312e7824 */ /* 0x040fe200078e0218 */
[----:B------:R-:W-:Y:S01]  /*0fb0*/  SEL R27, RZ, 0xffffff80, !P4 ;  /* 0xffffff80ff1b7807 */ /* 0x000fe20006000000 */
[C---:B------:R-:W-:Y:S01]  /*0fc0*/  IMAD.IADD R47, R49.reuse, 0x1, R25 ;  /* 0x00000001312f7824 */ /* 0x040fe200078e0219 */
[----:B------:R-:W-:Y:S01]  /*0fd0*/  ISETP.GE.U32.AND P3, PT, R2, 0xd, PT ;  /* 0x0000000d0200780c */ /* 0x000fe20003f66070 */
[----:B------:R-:W-:Y:S01]  /*0fe0*/  IMAD.IADD R50, R49, 0x1, R28 ;  /* 0x0000000131327824 */ /* 0x000fe200078e021c */
[----:B------:R-:W-:Y:S01]  /*0ff0*/  SEL R29, RZ, 0xffffff80, !P2 ;  /* 0xffffff80ff1d7807 */ /* 0x000fe20005000000 */
[--C-:B------:R-:W-:Y:S01]  /*1000*/  IMAD.IADD R58, R10, 0x1, R49.reuse ;  /* 0x000000010a3a7824 */ /* 0x100fe200078e0231 */
[C---:B------:R-:W-:Y:S01]  /*1010*/  ISETP.NE.AND P1, PT, R2.reuse, RZ, PT ;  /* 0x000000ff0200720c */ /* 0x040fe20003f25270 */
[----:B------:R-:W-:Y:S01]  /*1020*/  IMAD.IADD R59, R11, 0x1, R49 ;  /* 0x000000010b3b7824 */ /* 0x000fe200078e0231 */
[C---:B------:R-:W-:Y:S01]  /*1030*/  ISETP.GE.U32.AND P4, PT, R2.reuse, 0xe, PT ;  /* 0x0000000e0200780c */ /* 0x040fe20003f86070 */
[----:B------:R-:W-:Y:S01]  /*1040*/  IMAD.IADD R51, R49, 0x1, R29 ;  /* 0x0000000131337824 */ /* 0x000fe200078e021d */
[----:B------:R-:W-:Y:S01]  /*1050*/  ISETP.GE.U32.AND P2, PT, R2, 0x2, PT ;  /* 0x000000020200780c */ /* 0x000fe20003f46070 */
[--C-:B------:R-:W-:Y:S01]  /*1060*/  IMAD.IADD R61, R13, 0x1, R49.reuse ;  /* 0x000000010d3d7824 */ /* 0x100fe200078e0231 */
[----:B------:R-:W-:Y:S01]  /*1070*/  SEL R31, RZ, 0xffffff80, !P0 ;  /* 0xffffff80ff1f7807 */ /* 0x000fe20004000000 */
[--C-:B------:R-:W-:Y:S01]  /*1080*/  IMAD.IADD R62, R14, 0x1, R49.reuse ;  /* 0x000000010e3e7824 */ /* 0x100fe200078e0231 */
[----:B------:R-:W-:Y:S01]  /*1090*/  SEL R32, RZ, 0xffffff80, !P6 ;  /* 0xffffff80ff207807 */ /* 0x000fe20007000000 */
[----:B------:R-:W-:Y:S01]  /*10a0*/  IMAD.IADD R63, R15, 0x1, R49 ;  /* 0x000000010f3f7824 */ /* 0x000fe200078e0231 */
[----:B------:R-:W-:Y:S01]  /*10b0*/  SEL R33, RZ, 0xffffff80, !P5 ;  /* 0xffffff80ff217807 */ /* 0x000fe20006800000 */
[C---:B------:R-:W-:Y:S01]  /*10c0*/  IMAD.IADD R53, R49.reuse, 0x1, R31 ;  /* 0x0000000131357824 */ /* 0x040fe200078e021f */
[----:B------:R-:W-:Y:S01]  /*10d0*/  SEL R35, RZ, 0xffffff80, !P3 ;  /* 0xffffff80ff237807 */ /* 0x000fe20005800000 */
[C---:B------:R-:W-:Y:S01]  /*10e0*/  IMAD.IADD R54, R49.reuse, 0x1, R32 ;  /* 0x0000000131367824 */ /* 0x040fe200078e0220 */
[----:B------:R-:W-:Y:S01]  /*10f0*/  SEL R37, RZ, 0xffffff80, !P1 ;  /* 0xffffff80ff257807 */ /* 0x000fe20004800000 */
[C---:B------:R-:W-:Y:S01]  /*1100*/  IMAD.IADD R55, R49.reuse, 0x1, R33 ;  /* 0x0000000131377824 */ /* 0x040fe200078e0221 */
[----:B------:R-:W-:Y:S01]  /*1110*/  SEL R34, RZ, 0xffffff80, !P4 ;  /* 0xffffff80ff227807 */ /* 0x000fe20006000000 */
[----:B------:R-:W-:Y:S01]  /*1120*/  IMAD.IADD R57, R49, 0x1, R35 ;  /* 0x0000000131397824 */ /* 0x000fe200078e0223 */
[----:B------:R-:W-:Y:S01]  /*1130*/  SEL R36, RZ, 0xffffff80, !P2 ;  /* 0xffffff80ff247807 */ /* 0x000fe20005000000 */
[--C-:B------:R-:W-:Y:S01]  /*1140*/  IMAD.IADD R65, R17, 0x1, R49.reuse ;  /* 0x0000000111417824 */ /* 0x100fe200078e0231 */
[----:B------:R-:W-:Y:S01]  /*1150*/  IADD3 R40, PT, PT, R49, R21, RZ ;  /* 0x0000001531287210 */ /* 0x000fe20007ffe0ff */
[--C-:B------:R-:W-:Y:S01]  /*1160*/  IMAD.IADD R66, R18, 0x1, R49.reuse ;  /* 0x0000000112427824 */ /* 0x100fe200078e0231 */
[-C--:B------:R-:W-:Y:S01]  /*1170*/  IADD3 R44, PT, PT, R8, R49.reuse, RZ ;  /* 0x00000031082c7210 */ /* 0x080fe20007ffe0ff */
[----:B------:R-:W-:Y:S01]  /*1180*/  IMAD.IADD R67, R19, 0x1, R49 ;  /* 0x0000000113437824 */ /* 0x000fe200078e0231 */
[C---:B------:R-:W-:Y:S01]  /*1190*/  IADD3 R48, PT, PT, R49.reuse, R26, RZ ;  /* 0x0000001a31307210 */ /* 0x040fe20007ffe0ff */
[C---:B------:R-:W-:Y:S01]  /*11a0*/  IMAD.IADD R69, R49.reuse, 0x1, R37 ;  /* 0x0000000131457824 */ /* 0x040fe200078e0225 */
[C---:B------:R-:W-:Y:S01]  /*11b0*/  IADD3 R52, PT, PT, R49.reuse, R30, RZ ;  /* 0x0000001e31347210 */ /* 0x040fe20007ffe0ff */
[----:B------:R-:W0:Y:S01]  /*11c0*/  LDS R39, [R39+0x4] ;  /* 0x0000040027277984 */ /* 0x000e220000000800 */
[C---:B------:R-:W-:Y:S01]  /*11d0*/  IADD3 R56, PT, PT, R49.reuse, R34, RZ ;  /* 0x0000002231387210 */ /* 0x040fe20007ffe0ff */
[C---:B------:R-:W-:Y:S01]  /*11e0*/  IMAD.IADD R60, R49.reuse, 0x1, R27 ;  /* 0x00000001313c7824 */ /* 0x040fe200078e021b */
[----:B------:R-:W-:Y:S01]  /*11f0*/  IADD3 R64, PT, PT, R16, R49, RZ ;  /* 0x0000003110407210 */ /* 0x000fe20007ffe0ff */
[----:B-1----:R-:W1:Y:S01]  /*1200*/  LDS R40, [R40+0x8] ;  /* 0x0000080028287984 */ /* 0x002e620000000800 */
[----:B------:R-:W-:-:S02]  /*1210*/  IADD3 R68, PT, PT, R49, R36, RZ ;  /* 0x0000002431447210 */ /* 0x000fc40007ffe0ff */
[----:B------:R-:W-:Y:S01]  /*1220*/  IADD3 R72, PT, PT, R12, R49, RZ ;  /* 0x000000310c487210 */ /* 0x000fe20007ffe0ff */
[----:B------:R-:W2:Y:S01]  /*1230*/  LDS R41, [R41+0xc] ;  /* 0x00000c0029297984 */ /* 0x000ea20000000800 */
[C---:B------:R-:W-:Y:S02]  /*1240*/  LEA R70, R71.reuse, R70, 0x18 ;  /* 0x0000004647467211 */ /* 0x040fe400078ec0ff */
[----:B------:R-:W-:Y:S01]  /*1250*/  LEA R71, R71, R74, 0x18 ;  /* 0x0000004a47477211 */ /* 0x000fe200078ec0ff */
[----:B------:R-:W3:Y:S01]  /*1260*/  LDS R42, [R42+0x10] ;  /* 0x000010002a2a7984 */ /* 0x000ee20000000800 */
[----:B------:R-:W-:-:S03]  /*1270*/  SHF.R.U32.HI R74, RZ, 0x4, R0 ;  /* 0x00000004ff4a7819 */ /* 0x000fc60000011600 */
[----:B------:R-:W4:Y:S04]  /*1280*/  LDS R43, [R43+0x14] ;  /* 0x000014002b2b7984 */ /* 0x000f280000000800 */
        /* <DEDUP_REMOVED lines=24> */
[----:B------:R-:W0:Y:S04]  /*1410*/  LDS R38, [R49] ;  /* 0x0000000031267984 */ /* 0x000e280000000800 */
[----:B------:R-:W0:Y:S04]  /*1420*/  LDS R49, [R60+0x2c] ;  /* 0x00002c003c317984 */ /* 0x000e280000000800 */
[----:B------:R5:W0:Y:S02]  /*1430*/  LDS R60, [R72+0x58] ;  /* 0x00005800483c7984 */ /* 0x000a240000000800 */
[----:B-12345:R-:W-:-:S07]  /*1440*/  IADD3 R72, PT, PT, R2, UR4, RZ ;  /* 0x0000000402487c10 */ /* 0x03efce000fffe0ff */
.L_x_13774:
[C---:B-1----:R-:W-:Y:S01]  /*1450*/  IMAD R73, R74.reuse, 0x104, R70 ;  /* 0x000001044a497824 */ /* 0x042fe200078e0246 */
[----:B------:R-:W-:Y:S02]  /*1460*/  LEA R88, R74, R7, 0x4 ;  /* 0x000000074a587211 */ /* 0x000fe400078e20ff */
[----:B------:R-:W-:Y:S01]  /*1470*/  LEA.HI R74, R3, R74, RZ, 0x1c ;  /* 0x0000004a034a7211 */ /* 0x000fe200078fe0ff */
[----:B------:R-:W-:-:S03]  /*1480*/  IMAD R73, R72, 0x4, R73 ;  /* 0x0000000448497824 */ /* 0x000fc600078e0249 */
[----:B------:R-:W-:Y:S01]  /*1490*/  ISETP.GE.U32.AND P0, PT, R74, 0x40, PT ;  /* 0x000000404a00780c */ /* 0x000fe20003f06070 */
[--C-:B------:R-:W-:Y:S01]  /*14a0*/  IMAD.IADD R76, R20, 0x1, R73.reuse ;  /* 0x00000001144c7824 */ /* 0x100fe200078e0249 */
[----:B------:R-:W0:Y:S01]  /*14b0*/  LDS R75, [R73] ;  /* 0x00000000494b7984 */ /* 0x000e220000000800 */
[-C--:B------:R-:W-:Y:S01]  /*14c0*/  IADD3 R78, PT, PT, R21, R73.reuse, RZ ;  /* 0x00000049154e7210 */ /* 0x080fe20007ffe0ff */
[--C-:B------:R-:W-:Y:S01]  /*14d0*/  IMAD.IADD R82, R22, 0x1, R73.reuse ;  /* 0x0000000116527824 */ /* 0x100fe200078e0249 */
[-C--:B------:R-:W-:Y:S01]  /*14e0*/  IADD3 R80, PT, PT, R6, R73.reuse, RZ ;  /* 0x0000004906507210 */ /* 0x080fe20007ffe0ff */
[----:B------:R-:W1:Y:S01]  /*14f0*/  LDS R81, [R76+0x4] ;  /* 0x000004004c517984 */ /* 0x000e620000000800 */
[--C-:B------:R-:W-:Y:S01]  /*1500*/  IMAD.IADD R77, R23, 0x1, R73.reuse ;  /* 0x00000001174d7824 */ /* 0x100fe200078e0249 */
[----:B------:R-:W-:Y:S01]  /*1510*/  IADD3 R83, PT, PT, R24, R73, RZ ;  /* 0x0000004918537210 */ /* 0x000fe20007ffe0ff */
[--C-:B------:R-:W-:Y:S01]  /*1520*/  IMAD.IADD R79, R8, 0x1, R73.reuse ;  /* 0x00000001084f7824 */ /* 0x100fe200078e0249 */
[----:B------:R-:W2:Y:S01]  /*1530*/  LDS R84, [R78+0x8] ;  /* 0x000008004e547984 */ /* 0x000ea20000000800 */
[----:B------:R-:W-:-:S02]  /*1540*/  IMAD.IADD R86, R9, 0x1, R73 ;  /* 0x0000000109567824 */ /* 0x000fc400078e0249 */
[--C-:B------:R-:W-:Y:S01]  /*1550*/  IMAD.IADD R87, R25, 0x1, R73.reuse ;  /* 0x0000000119577824 */ /* 0x100fe200078e0249 */
[----:B------:R-:W3:Y:S04]  /*1560*/  LDS R82, [R82+0xc] ;  /* 0x00000c0052527984 */ /* 0x000ee80000000800 */
[----:B------:R-:W4:Y:S04]  /*1570*/  LDS R77, [R77+0x10] ;  /* 0x000010004d4d7984 */ /* 0x000f280000000800 */
[----:B------:R-:W5:Y:S04]  /*1580*/  LDS R80, [R80+0x14] ;  /* 0x0000140050507984 */ /* 0x000f680000000800 */
[----:B------:R-:W5:Y:S04]  /*1590*/  LDS R79, [R79+0x18] ;  /* 0x000018004f4f7984 */ /* 0x000f680000000800 */
[----:B------:R0:W5:Y:S04]  /*15a0*/  LDS R78, [R86+0x1c] ;  /* 0x00001c00564e7984 */ /* 0x0001680000000800 */
[----:B------:R-:W5:Y:S01]  /*15b0*/  LDS R83, [R83+0x20] ;  /* 0x0000200053537984 */ /* 0x000f620000000800 */
[----:B0-----:R-:W-:-:S02]  /*15c0*/  IMAD.IADD R86, R31, 0x1, R73 ;  /* 0x000000011f567824 */ /* 0x001fc400078e0249 */
[----:B------:R-:W-:Y:S02]  /*15d0*/  IMAD R76, R38, R75, RZ ;  /* 0x0000004b264c7224 */ /* 0x000fe400078e02ff */
[----:B------:R-:W-:Y:S02]  /*15e0*/  IMAD.IADD R75, R28, 0x1, R73 ;  /* 0x000000011c4b7824 */ /* 0x000fe400078e0249 */
[----:B-1----:R-:W-:Y:S01]  /*15f0*/  IMAD R81, R39, R81, R76 ;  /* 0x0000005127517224 */ /* 0x002fe200078e024c */
[----:B------:R-:W-:-:S03]  /*1600*/  IADD3 R76, PT, PT, R27, R73, RZ ;  /* 0x000000491b4c7210 */ /* 0x000fc60007ffe0ff */
[----:B--2---:R-:W-:Y:S01]  /*1610*/  IMAD R85, R40, R84, R81 ;  /* 0x0000005428557224 */ /* 0x004fe200078e0251 */
[----:B------:R-:W-:Y:S01]  /*1620*/  LDS R75, [R75+0x30] ;  /* 0x000030004b4b7984 */ /* 0x000fe20000000800 */
[----:B------:R-:W-:Y:S02]  /*1630*/  IMAD.IADD R81, R26, 0x1, R73 ;  /* 0x000000011a517824 */ /* 0x000fe400078e0249 */
[----:B---3--:R-:W-:Y:S01]  /*1640*/  IMAD R82, R41, R82, R85 ;  /* 0x0000005229527224 */ /* 0x008fe200078e0255 */
[----:B------:R0:W1:Y:S01]  /*1650*/  LDS R84, [R87+0x24] ;  /* 0x0000240057547984 */ /* 0x0000620000000800 */
[----:B------:R-:W-:Y:S02]  /*1660*/  IADD3 R85, PT, PT, R30, R73, RZ ;  /* 0x000000491e557210 */ /* 0x000fe40007ffe0ff */
[----:B----4-:R-:W-:Y:S01]  /*1670*/  IMAD R77, R42, R77, R82 ;  /* 0x0000004d2a4d7224 */ /* 0x010fe200078e0252 */
[----:B------:R-:W2:Y:S01]  /*1680*/  LDS R81, [R81+0x28] ;  /* 0x0000280051517984 */ /* 0x000ea20000000800 */
[----:B------:R-:W-:-:S02]  /*1690*/  IADD3 R82, PT, PT, R33, R73, RZ ;  /* 0x0000004921527210 */ /* 0x000fc40007ffe0ff */
[----:B-----5:R-:W-:Y:S01]  /*16a0*/  IMAD R77, R43, R80, R77 ;  /* 0x000000502b4d7224 */ /* 0x020fe200078e024d */
[----:B------:R-:W3:Y:S01]  /*16b0*/  LDS R76, [R76+0x2c] ;  /* 0x00002c004c4c7984 */ /* 0x000ee20000000800 */
[----:B------:R-:W-:Y:S02]  /*16c0*/  IMAD.IADD R80, R29, 0x1, R73 ;  /* 0x000000011d507824 */ /* 0x000fe400078e0249 */
[----:B------:R-:W-:Y:S01]  /*16d0*/  IMAD R77, R44, R79, R77 ;  /* 0x0000004f2c4d7224 */ /* 0x000fe200078e024d */
[----:B------:R-:W-:Y:S01]  /*16e0*/  LDS R82, [R82+0x44] ;  /* 0x0000440052527984 */ /* 0x000fe20000000800 */
[----:B------:R-:W-:Y:S02]  /*16f0*/  IMAD.IADD R79, R32, 0x1, R73 ;  /* 0x00000001204f7824 */ /* 0x000fe400078e0249 */
[----:B------:R-:W-:Y:S01]  /*1700*/  IMAD R78, R45, R78, R77 ;  /* 0x0000004e2d4e7224 */ /* 0x000fe200078e024d */
[----:B------:R-:W4:Y:S01]  /*1710*/  LDS R80, [R80+0x34] ;  /* 0x0000340050507984 */ /* 0x000f220000000800 */
[----:B0-----:R-:W-:-:S02]  /*1720*/  IMAD.IADD R87, R37, 0x1, R73 ;  /* 0x0000000125577824 */ /* 0x001fc400078e0249 */
[----:B------:R-:W-:Y:S01]  /*1730*/  IMAD R83, R46, R83, R78 ;  /* 0x000000532e537224 */ /* 0x000fe200078e024e */
[----:B------:R-:W0:Y:S04]  /*1740*/  LDS R77, [R85+0x38] ;  /* 0x00003800554d7984 */ /* 0x000e280000000800 */
[----:B------:R5:W0:Y:S04]  /*1750*/  LDS R78, [R86+0x3c] ;  /* 0x00003c00564e7984 */ /* 0x000a280000000800 */
[----:B------:R-:W0:Y:S01]  /*1760*/  LDS R79, [R79+0x40] ;  /* 0x000040004f4f7984 */ /* 0x000e220000000800 */
[----:B-----5:R-:W-:-:S03]  /*1770*/  IMAD.IADD R86, R14, 0x1, R73 ;  /* 0x000000010e567824 */ /* 0x020fc600078e0249 */
[----:B------:R-:W-:Y:S01]  /*1780*/  LDS R87, [R87+0x7c] ;  /* 0x00007c0057577984 */ /* 0x000fe20000000800 */
[----:B-1----:R-:W-:Y:S02]  /*1790*/  IMAD R83, R47, R84, R83 ;  /* 0x000000542f537224 */ /* 0x002fe400078e0253 */
[----:B------:R-:W-:Y:S02]  /*17a0*/  IMAD.IADD R84, R35, 0x1, R73 ;  /* 0x0000000123547824 */ /* 0x000fe400078e0249 */
[----:B--2---:R-:W-:Y:S02]  /*17b0*/  IMAD R81, R48, R81, R83 ;  /* 0x0000005130517224 */ /* 0x004fe400078e0253 */
[----:B------:R-:W-:Y:S02]  /*17c0*/  IMAD.IADD R83, R34, 0x1, R73 ;  /* 0x0000000122537824 */ /* 0x000fe400078e0249 */
[----:B---3--:R-:W-:Y:S01]  /*17d0*/  IMAD R76, R49, R76, R81 ;  /* 0x0000004c314c7224 */ /* 0x008fe200078e0251 */
[----:B------:R-:W-:Y:S01]  /*17e0*/  IADD3 R81, PT, PT, R10, R73, RZ ;  /* 0x000000490a517210 */ /* 0x000fe20007ffe0ff */
[----:B------:R-:W-:Y:S02]  /*17f0*/  LDS R84, [R84+0x4c] ;  /* 0x00004c0054547984 */ /* 0x000fe40000000800 */
[----:B------:R-:W-:-:S02]  /*1800*/  IMAD R85, R50, R75, R76 ;  /* 0x0000004b32557224 */ /* 0x000fc400078e024c */
[----:B------:R-:W1:Y:S01]  /*1810*/  LDS R83, [R83+0x48] ;  /* 0x0000480053537984 */ /* 0x000e620000000800 */
[--C-:B------:R-:W-:Y:S02]  /*1820*/  IMAD.IADD R76, R11, 0x1, R73.reuse ;  /* 0x000000010b4c7824 */ /* 0x100fe400078e0249 */
[----:B------:R-:W-:Y:S01]  /*1830*/  IMAD.IADD R75, R12, 0x1, R73 ;  /* 0x000000010c4b7824 */ /* 0x000fe200078e0249 */
[----:B------:R-:W2:Y:S01]  /*1840*/  LDS R81, [R81+0x50] ;  /* 0x0000500051517984 */ /* 0x000ea20000000800 */
[----:B----4-:R-:W-:Y:S01]  /*1850*/  IMAD R80, R51, R80, R85 ;  /* 0x0000005033507224 */ /* 0x010fe200078e0255 */
[----:B------:R-:W-:Y:S02]  /*1860*/  IADD3 R85, PT, PT, R13, R73, RZ ;  /* 0x000000490d557210 */ /* 0x000fe40007ffe0ff */
[----:B------:R-:W3:Y:S01]  /*1870*/  LDS R76, [R76+0x54] ;  /* 0x000054004c4c7984 */ /* 0x000ee20000000800 */
[----:B0-----:R-:W-:Y:S02]  /*1880*/  IMAD R77, R52, R77, R80 ;  /* 0x0000004d344d7224 */ /* 0x001fe400078e0250 */
[----:B------:R-:W-:Y:S01]  /*1890*/  IMAD.IADD R80, R15, 0x1, R73 ;  /* 0x000000010f507824 */ /* 0x000fe200078e0249 */
[----:B------:R-:W0:Y:S01]  /*18a0*/  LDS R75, [R75+0x58] ;  /* 0x000058004b4b7984 */ /* 0x000e220000000800 */
[----:B------:R-:W-:-:S03]  /*18b0*/  IMAD R77, R53, R78, R77 ;  /* 0x0000004e354d7224 */ /* 0x000fc600078e024d */
[----:B------:R4:W5:Y:S01]  /*18c0*/  LDS R78, [R85+0x5c] ;  /* 0x00005c00554e7984 */ /* 0x0009620000000800 */
[----:B------:R-:W-:Y:S01]  /*18d0*/  IMAD R77, R54, R79, R77 ;  /* 0x0000004f364d7224 */ /* 0x000fe200078e024d */
[----:B------:R-:W-:Y:S02]  /*18e0*/  IADD3 R79, PT, PT, R16, R73, RZ ;  /* 0x00000049104f7210 */ /* 0x000fe40007ffe0ff */
[----:B------:R-:W-:Y:S01]  /*18f0*/  LDS R80, [R80+0x64] ;  /* 0x0000640050507984 */ /* 0x000fe20000000800 */
[----:B------:R-:W-:-:S03]  /*1900*/  IMAD R82, R55, R82, R77 ;  /* 0x0000005237527224 */ /* 0x000fc600078e024d */
[----:B------:R4:W5:Y:S02]  /*1910*/  LDS R77, [R86+0x60] ;  /* 0x00006000564d7984 */ /* 0x0009640000000800 */
[----:B----4-:R-:W-:Y:S02]  /*1920*/  IMAD.IADD R85, R18, 0x1, R73 ;  /* 0x0000000112557824 */ /* 0x010fe400078e0249 */
[----:B------:R-:W4:Y:S01]  /*1930*/  LDS R79, [R79+0x68] ;  /* 0x000068004f4f7984 */ /* 0x000f220000000800 */
[----:B------:R-:W-:Y:S01]  /*1940*/  IADD3 R86, PT, PT, R19, R73, RZ ;  /* 0x0000004913567210 */ /* 0x000fe20007ffe0ff */
[----:B-1----:R-:W-:-:S04]  /*1950*/  IMAD R82, R56, R83, R82 ;  /* 0x0000005338527224 */ /* 0x002fc800078e0252 */
[----:B------:R-:W-:Y:S02]  /*1960*/  IMAD R82, R57, R84, R82 ;  /* 0x0000005439527224 */ /* 0x000fe400078e0252 */
[----:B------:R-:W-:Y:S02]  /*1970*/  IMAD.IADD R84, R17, 0x1, R73 ;  /* 0x0000000111547824 */ /* 0x000fe400078e0249 */
[----:B--2---:R-:W-:-:S03]  /*1980*/  IMAD R81, R58, R81, R82 ;  /* 0x000000513a517224 */ /* 0x004fc600078e0252 */
[----:B------:R-:W1:Y:S01]  /*1990*/  LDS R82, [R84+0x6c] ;  /* 0x00006c0054527984 */ /* 0x000e620000000800 */
[----:B---3--:R-:W-:-:S03]  /*19a0*/  IMAD R76, R59, R76, R81 ;  /* 0x0000004c3b4c7224 */ /* 0x008fc600078e0251 */
[----:B------:R-:W2:Y:S01]  /*19b0*/  LDS R81, [R85+0x70] ;  /* 0x0000700055517984 */ /* 0x000ea20000000800 */
[----:B0-----:R-:W-:Y:S02]  /*19c0*/  IMAD R83, R60, R75, R76 ;  /* 0x0000004b3c537224 */ /* 0x001fe400078e024c */
[----:B------:R-:W-:Y:S01]  /*19d0*/  IMAD.IADD R75, R36, 0x1, R73 ;  /* 0x00000001244b7824 */ /* 0x000fe200078e0249 */
[----:B------:R-:W0:Y:S01]  /*19e0*/  LDS R76, [R86+0x74] ;  /* 0x00007400564c7984 */ /* 0x000e220000000800 */
[----:B------:R-:W-:Y:S02]  /*19f0*/  IMAD.U32 R73, R88, 0x4, R71 ;  /* 0x0000000458497824 */ /* 0x000fe400078e0047 */
[----:B-----5:R-:W-:Y:S02]  /*1a00*/  IMAD R78, R61, R78, R83 ;  /* 0x0000004e3d4e7224 */ /* 0x020fe400078e0253 */
[----:B------:R-:W3:Y:S02]  /*1a10*/  LDS R75, [R75+0x78] ;  /* 0x000078004b4b7984 */ /* 0x000ee40000000800 */
[----:B------:R-:W-:-:S02]  /*1a20*/  IMAD R77, R62, R77, R78 ;  /* 0x0000004d3e4d7224 */ /* 0x000fc400078e024e */
[----:B------:R-:W5:Y:S02]  /*1a30*/  LDS R83, [R73] ;  /* 0x0000000049537984 */ /* 0x000f640000000800 */
[----:B------:R-:W-:-:S04]  /*1a40*/  IMAD R77, R63, R80, R77 ;  /* 0x000000503f4d7224 */ /* 0x000fc800078e024d */
[----:B----4-:R-:W-:-:S04]  /*1a50*/  IMAD R77, R64, R79, R77 ;  /* 0x0000004f404d7224 */ /* 0x010fc800078e024d */
[----:B-1----:R-:W-:-:S04]  /*1a60*/  IMAD R77, R65, R82, R77 ;  /* 0x00000052414d7224 */ /* 0x002fc800078e024d */
[----:B--2---:R-:W-:-:S04]  /*1a70*/  IMAD R77, R66, R81, R77 ;  /* 0x00000051424d7224 */ /* 0x004fc800078e024d */
[----:B0-----:R-:W-:-:S04]  /*1a80*/  IMAD R76, R67, R76, R77 ;  /* 0x0000004c434c7224 */ /* 0x001fc800078e024d */
[----:B---3--:R-:W-:-:S04]  /*1a90*/  IMAD R76, R68, R75, R76 ;  /* 0x0000004b444c7224 */ /* 0x008fc800078e024c */
[----:B------:R-:W-:-:S04]  /*1aa0*/  IMAD R76, R69, R87, R76 ;  /* 0x00000057454c7224 */ /* 0x000fc800078e024c */
[----:B-----5:R-:W-:-:S05]  /*1ab0*/  IMAD.IADD R76, R76, 0x1, R83 ;  /* 0x000000014c4c7824 */ /* 0x020fca00078e0253 */
[----:B------:R1:W-:Y:S01]  /*1ac0*/  STS [R73], R76 ;  /* 0x0000004c49007388 */ /* 0x0003e20000000800 */
[----:B------:R-:W-:Y:S05]  /*1ad0*/  @!P0 BRA `(.L_x_13774) ;  /* 0xfffffff8005c8947 */ /* 0x000fea000383ffff */
[----:B------:R-:W-:Y:S05]  /*1ae0*/  BSYNC.RECONVERGENT B0 ;  /* 0x0000000000007941 */ /* 0x000fea0003800200 */
.L_x_13773:
[----:B------:R-:W-:Y:S01]  /*1af0*/  UPLOP3.LUT UP0, UPT, UPT, UPT, UPT, 0x40, 0x4 ;  /* 0x000000000004789c */ /* 0x000fe20003f0e870 */
[----:B------:R-:W-:Y:S01]  /*1b00*/  UMOV UR4, 0x20 ;  /* 0x0000002000047882 */ /* 0x000fe20000000000 */
[----:B------:R-:W-:Y:S09]  /*1b10*/  BRA.U UP1, `(.L_x_13775) ;  /* 0xfffffff101887547 */ /* 0x000ff2000b83ffff */
[----:B------:R-:W0:Y:S08]  /*1b20*/  LDC.64 R18, c[0x0][0x3a0] ;  /* 0x0000e800ff127b82 */ /* 0x000e300000000a00 */
[----:B------:R-:W-:Y:S01]  /*1b30*/  BAR.SYNC.DEFER_BLOCKING 0x0 ;  /* 0x0000000000007b1d */ /* 0x000fe20000010000 */
[----:B------:R-:W-:-:S05]  /*1b40*/  ISETP.NE.AND P0, PT, R4, 0x2, PT ;  /* 0x000000020400780c */ /* 0x000fca0003f05270 */
[----:B------:R-:W-:Y:S01]  /*1b50*/  BSSY.RECONVERGENT B0, `(.L_x_13776) ;  /* 0x0000012000007945 */ /* 0x000fe20003800200 */
[----:B0-----:R-:W-:-:S04]  /*1b60*/  IMAD.WIDE.U32 R8, R3, 0x4, R18 ;  /* 0x0000000403087825 */ /* 0x001fc800078e0012 */
[----:B------:R-:W-:-:S03]  /*1b70*/  IMAD.WIDE.U32 R10, R3, 0x8, R18 ;  /* 0x00000008030a7825 */ /* 0x000fc600078e0012 */
[----:B------:R-:W-:Y:S05]  /*1b80*/  @!P0 BRA `(.L_x_13777) ;  /* 0x0000000000388947 */ /* 0x000fea0003800000 */
[----:B------:R-:W0:Y:S01]  /*1b90*/  LDC.64 R6, c[0x0][0x3a0] ;  /* 0x0000e800ff067b82 */ /* 0x000e220000000a00 */
[----:B------:R-:W-:Y:S01]  /*1ba0*/  LOP3.LUT R4, R4, 0x2, RZ, 0x3c, !PT ;  /* 0x0000000204047812 */ /* 0x000fe200078e3cff */
[----:B------:R-:W-:Y:S01]  /*1bb0*/  IMAD R2, R0, 0x4, R71 ;  /* 0x0000000400027824 */ /* 0x000fe200078e0247 */
[----:B------:R-:W-:-:S03]  /*1bc0*/  LEA R13, R5, R0, 0xa ;  /* 0x00000000050d7211 */ /* 0x000fc600078e50ff */
[----:B------:R-:W-:Y:S02]  /*1bd0*/  IMAD R0, R4, R3, R0 ;  /* 0x0000000304007224 */ /* 0x000fe400078e0200 */
[----:B------:R-:W-:Y:S02]  /*1be0*/  IMAD.MOV R4, RZ, RZ, -R4 ;  /* 0x000000ffff047224 */ /* 0x000fe400078e0a04 */
[----:B0-----:R-:W-:-:S07]  /*1bf0*/  IMAD.WIDE.U32 R6, R13, 0x4, R6 ;  /* 0x000000040d067825 */ /* 0x001fce00078e0006 */
.L_x_13778:
[----:B------:R0:W2:Y:S01]  /*1c00*/  LDS R13, [R2] ;  /* 0x00000000020d7984 */ /* 0x0000a20000000800 */
[----:B------:R-:W-:-:S04]  /*1c10*/  IADD3 R4, PT, PT, R4, 0x1, RZ ;  /* 0x0000000104047810 */ /* 0x000fc80007ffe0ff */
[----:B------:R-:W-:Y:S01]  /*1c20*/  ISETP.NE.AND P0, PT, R4, RZ, PT ;  /* 0x000000ff0400720c */ /* 0x000fe20003f05270 */
[C---:B0-----:R-:W-:Y:S01]  /*1c30*/  IMAD R2, R3.reuse, 0x4, R2 ;  /* 0x0000000403027824 */ /* 0x041fe200078e0202 */
[----:B--2---:R0:W-:Y:S02]  /*1c40*/  STG.E desc[UR8][R6.64], R13 ;  /* 0x0000000d06007986 */ /* 0x0041e4000c101908 */
[----:B0-----:R-:W-:-:S09]  /*1c50*/  IMAD.WIDE.U32 R6, R3, 0x4, R6 ;  /* 0x0000000403067825 */ /* 0x001fd200078e0006 */
[----:B------:R-:W-:Y:S05]  /*1c60*/  @P0 BRA `(.L_x_13778) ;  /* 0xfffffffc00e40947 */ /* 0x000fea000383ffff */
.L_x_13777:
[----:B------:R-:W-:Y:S05]  /*1c70*/  BSYNC.RECONVERGENT B0 ;  /* 0x0000000000007941 */ /* 0x000fea0003800200 */
.L_x_13776:
[----:B------:R-:W-:Y:S01]  /*1c80*/  IMAD.WIDE.U32 R6, R3, 0xc, R18 ;  /* 0x0000000c03067825 */ /* 0x000fe200078e0012 */
[----:B------:R-:W-:-:S03]  /*1c90*/  LEA R21, R5, R0, 0xa ;  /* 0x0000000005157211 */ /* 0x000fc600078e50ff */
[----:B------:R-:W-:-:S07]  /*1ca0*/  IMAD R2, R0, 0x4, R71 ;  /* 0x0000000400027824 */ /* 0x000fce00078e0247 */
.L_x_13779:
[C-C-:B------:R-:W-:Y:S01]  /*1cb0*/  IMAD R20, R3.reuse, 0x4, R2.reuse ;  /* 0x0000000403147824 */ /* 0x140fe200078e0202 */
[----:B0-----:R0:W2:Y:S01]  /*1cc0*/  LDS R23, [R2] ;  /* 0x0000000002177984 */ /* 0x0010a20000000800 */
[C-C-:B------:R-:W-:Y:S01]  /*1cd0*/  IMAD R22, R3.reuse, 0x8, R2.reuse ;  /* 0x0000000803167824 */ /* 0x140fe200078e0202 */
[C---:B------:R-:W-:Y:S01]  /*1ce0*/  LEA R0, R3.reuse, R0, 0x2 ;  /* 0x0000000003007211 */ /* 0x040fe200078e10ff */
[----:B------:R-:W-:Y:S01]  /*1cf0*/  IMAD R24, R3, 0xc, R2 ;  /* 0x0000000c03187824 */ /* 0x000fe200078e0202 */
[----:B------:R-:W3:Y:S01]  /*1d00*/  LDS R25, [R20] ;  /* 0x0000000014197984 */ /* 0x000ee20000000800 */
[C---:B------:R-:W-:Y:S01]  /*1d10*/  IMAD.WIDE R16, R21.reuse, 0x4, R18 ;  /* 0x0000000415107825 */ /* 0x040fe200078e0212 */
[----:B------:R-:W-:Y:S02]  /*1d20*/  ISETP.GE.U32.AND P0, PT, R0, 0x400, PT ;  /* 0x000004000000780c */ /* 0x000fe40003f06070 */
[----:B------:R-:W4:Y:S01]  /*1d30*/  LDS R27, [R22] ;  /* 0x00000000161b7984 */ /* 0x000f220000000800 */
[----:B------:R-:W-:-:S03]  /*1d40*/  IMAD.WIDE R4, R21, 0x4, R8 ;  /* 0x0000000415047825 */ /* 0x000fc600078e0208 */
[----:B------:R-:W5:Y:S01]  /*1d50*/  LDS R29, [R24] ;  /* 0x00000000181d7984 */ /* 0x000f620000000800 */
[----:B------:R-:W-:-:S04]  /*1d60*/  IMAD.WIDE R12, R21, 0x4, R10 ;  /* 0x00000004150c7825 */ /* 0x000fc800078e020a */
[----:B------:R-:W-:-:S04]  /*1d70*/  IMAD.WIDE R14, R21, 0x4, R6 ;  /* 0x00000004150e7825 */ /* 0x000fc800078e0206 */
[C---:B------:R-:W-:Y:S02]  /*1d80*/  IMAD R21, R3.reuse, 0x4, R21 ;  /* 0x0000000403157824 */ /* 0x040fe400078e0215 */
[----:B0-----:R-:W-:Y:S01]  /*1d90*/  IMAD R2, R3, 0x10, R2 ;  /* 0x0000001003027824 */ /* 0x001fe200078e0202 */
[----:B--2---:R0:W-:Y:S04]  /*1da0*/  STG.E desc[UR8][R16.64], R23 ;  /* 0x0000001710007986 */ /* 0x0041e8000c101908 */
[----:B---3--:R0:W-:Y:S04]  /*1db0*/  STG.E desc[UR8][R4.64], R25 ;  /* 0x0000001904007986 */ /* 0x0081e8000c101908 */
[----:B----4-:R0:W-:Y:S04]  /*1dc0*/  STG.E desc[UR8][R12.64], R27 ;  /* 0x0000001b0c007986 */ /* 0x0101e8000c101908 */
[----:B-----5:R0:W-:Y:S01]  /*1dd0*/  STG.E desc[UR8][R14.64], R29 ;  /* 0x0000001d0e007986 */ /* 0x0201e2000c101908 */
[----:B------:R-:W-:Y:S05]  /*1de0*/  @!P0 BRA `(.L_x_13779) ;  /* 0xfffffffc00b08947 */ /* 0x000fea000383ffff */
[----:B------:R-:W-:Y:S05]  /*1df0*/  EXIT ;  /* 0x000000000000794d */ /* 0x000fea0003800000 */
        .weak           $__internal_96_$__cuda_sm20_div_u16
        .type           $__internal_96_$__cuda_sm20_div_u16,@function
        .size           $__internal_96_$__cuda_sm20_div_u16,(.L_x_20386 - $__internal_96_$__cuda_sm20_div_u16)
$__internal_96_$__cuda_sm20_div_u16:
[----:B------:R-:W0:Y:S01]  /*1e00*/  I2F.U16 R4, R8 ;  /* 0x0000000800047306 */ /* 0x000e220000101000 */
[----:B------:R-:W-:Y:S01]  /*1e10*/  HFMA2 R6, -RZ, RZ, 15, 0 ;  /* 0x4b800000ff067431 */ /* 0x000fe200000001ff */
[C---:B0-----:R-:W-:Y:S02]  /*1e20*/  FSETP.GEU.AND P1, PT, |R4|.reuse, 1.175494350822287508e-38, PT ;  /* 0x008000000400780b */ /* 0x041fe40003f2e200 */
[----:B------:R-:W-:Y:S02]  /*1e30*/  FSETP.GT.AND P0, PT, |R4|, 8.50705917302346158658e+37, PT ;  /* 0x7e8000000400780b */ /* 0x000fe40003f04200 */
[----:B------:R-:W-:-:S04]  /*1e40*/  FSEL R6, R6, 1, !P1 ;  /* 0x3f80000006067808 */ /* 0x000fc80004800000 */
[----:B------:R-:W-:Y:S02]  /*1e50*/  FSEL R9, R6, 0.25, !P0 ;  /* 0x3e80000006097808 */ /* 0x000fe40004000000 */
[----:B------:R-:W-:Y:S02]  /*1e60*/  ISETP.NE.U32.AND P0, PT, R8, RZ, PT ;  /* 0x000000ff0800720c */ /* 0x000fe40003f05070 */
[----:B------:R-:W-:Y:S01]  /*1e70*/  MOV R8, R12 ;  /* 0x0000000c00087202 */ /* 0x000fe20000000f00 */
[----:B------:R-:W-:Y:S02]  /*1e80*/  FMUL R6, R4, R9 ;  /* 0x0000000904067220 */ /* 0x000fe40000400000 */
[----:B------:R-:W-:Y:S08]  /*1e90*/  I2F.U16.RZ R4, R10 ;  /* 0x0000000a00047306 */ /* 0x000ff0000010d000 */
        /* <DEDUP_REMOVED lines=8> */
[----:B------:R-:W-:Y:S06]  /*1f20*/  RET.REL.NODEC R8 `(_Z9cuda_gemmIiLi128ELi1ELi1ELi1024ELi64ELi64ELi1EEviiiPT_S1_S1_ii) ;  /* 0xffffffe008347950 */ /* 0x000fec0003c3ffff */
.L_x_13780:
        /* <DEDUP_REMOVED lines=13> */
.L_x_20386:


//--------------------- .text._Z9cuda_gemmIiLi128ELi1ELi1ELi1024ELi64ELi64ELi0EEviiiPT_S1_S1_ii --------------------------
	.section	.text._Z9cuda_gemmIiLi128ELi1ELi1ELi1024ELi64ELi64ELi0EEviiiPT_S1_S1_ii,"ax",@progbits
	.align	128
        .global         _Z9cuda_gemmIiLi128ELi1ELi1ELi1024ELi64ELi64ELi0EEviiiPT_S1_S1_ii
        .type           _Z9cuda_gemmIiLi128ELi1ELi1ELi1024ELi64ELi64ELi0EEviiiPT_S1_S1_ii,@function
        .size           _Z9cuda_gemmIiLi128ELi1ELi1ELi1024ELi64ELi64ELi0EEviiiPT_S1_S1_ii,(.L_x_20387 - _Z9cuda_gemmIiLi128ELi1ELi1ELi1024ELi64ELi64ELi0EEviiiPT_S1_S1_ii)
        .other          _Z9cuda_gemmIiLi128ELi1ELi1ELi1024ELi64ELi64ELi0EEviiiPT_S1_S1_ii,@"STO_CUDA_ENTRY STV_DEFAULT"
_Z9cuda_gemmIiLi128ELi1ELi1ELi1024ELi64ELi64ELi0EEviiiPT_S1_S1_ii:
.text._Z9cuda_gemmIiLi128ELi1ELi1ELi1024ELi64ELi64ELi0EEviiiPT_S1_S1_ii:
[----:B------:R-:W-:Y:S08]  /*0000*/  LDC R1, c[0x0][0x37c] ;  /* 0x0000df00ff017b82 */ /* 0x000ff00000000800 */
[----:B------:R-:W0:Y:S01]  /*0010*/  LDC.64 R22, c[0x0][0x3a8] ;  /* 0x0000ea00ff167b82 */ /* 0x000e220000000a00 */
[----:B------:R-:W1:Y:S01]  /*0020*/  S2R R8, SR_TID.X ;  /* 0x0000000000087919 */ /* 0x000e620000002100 */
[----:B------:R-:W2:Y:S01]  /*0030*/  LDCU.64 UR8, c[0x0][0x358] ;  /* 0x00006b00ff0877ac */ /* 0x000ea20008000a00 */
[----:B------:R-:W-:Y:S01]  /*0040*/  BSSY.RECONVERGENT B0, `(.L_x_13781) ;  /* 0x0000053000007945 */ /* 0x000fe20003800200 */
[----:B0-----:R-:W-:Y:S01]  /*0050*/  IABS R4, R23 ;  /* 0x0000001700047213 */ /* 0x001fe20000000000 */
[----:B------:R-:W-:-:S03]  /*0060*/  IMAD R13, R23, R22, RZ ;  /* 0x00000016170d7224 */ /* 0x000fc600078e02ff */
[----:B------:R-:W0:Y:S08]  /*0070*/  I2F.RP R0, R4 ;  /* 0x0000000400007306 */ /* 0x000e300000209400 */
[----:B0-----:R-:W0:Y:S02]  /*0080*/  MUFU.RCP R0, R0 ;  /* 0x0000000000007308 */ /* 0x001e240000001000 */
[----:B0-----:R-:W-:Y:S01]  /*0090*/  VIADD R2, R0, 0xffffffe ;  /* 0x0ffffffe00027836 */ /* 0x001fe20000000000 */
[----:B------:R-:W-:-:S05]  /*00a0*/  LOP3.LUT R0, R23, 0x400, RZ, 0x3c, !PT ;  /* 0x0000040017007812 */ /* 0x000fca00078e3cff */
[----:B------:R0:W3:Y:S01]  /*00b0*/  F2I.FTZ.U32.TRUNC.NTZ R3, R2 ;  /* 0x0000000200037305 */ /* 0x0000e2000021f000 */
[----:B------:R-:W-:Y:S01]  /*00c0*/  ISETP.GE.AND P2, PT, R0, RZ, PT ;  /* 0x000000ff0000720c */ /* 0x000fe20003f46270 */
        /* <DEDUP_REMOVED lines=13> */
[----:B-1----:R-:W-:-:S03]  /*01a0*/  ISETP.GE.U32.AND P0, PT, R8, R13, PT ;  /* 0x0000000d0800720c */ /* 0x002fc60003f06070 */
[----:B------:R-:W-:Y:S01]  /*01b0*/  @!P2 IMAD.MOV R9, RZ, RZ, -R9 ;  /* 0x000000ffff09a224 */ /* 0x000fe200078e0a09 */
[----:B------:R-:W-:-:S04]  /*01c0*/  @!P1 LOP3.LUT R9, RZ, R23, RZ, 0x33, !PT ;  /* 0x00000017ff099212 */ /* 0x000fc800078e33ff */
[----:B------:R-:W-:-:S04]  /*01d0*/  VIMNMX R25, PT, PT, R9, 0x80, PT ;  /* 0x0000008009197848 */ /* 0x000fc80003fe0100 */
[----:B------:R-:W0:Y:S01]  /*01e0*/  I2F.U32.RP R0, R25 ;  /* 0x0000001900007306 */ /* 0x000e220000209000 */
[----:B------:R-:W-:-:S07]  /*01f0*/  IADD3 R27, PT, PT, RZ, -R25, RZ ;  /* 0x80000019ff1b7210 */ /* 0x000fce0007ffe0ff */
[----:B0-----:R-:W0:Y:S02]  /*0200*/  MUFU.RCP R0, R0 ;  /* 0x0000000000007308 */ /* 0x001e240000001000 */
[----:B0-----:R-:W-:-:S06]  /*0210*/  VIADD R10, R0, 0xffffffe ;  /* 0x0ffffffe000a7836 */ /* 0x001fcc0000000000 */
[----:B------:R0:W1:Y:S01]  /*0220*/  F2I.FTZ.U32.TRUNC.NTZ R11, R10 ;  /* 0x0000000a000b7305 */ /* 0x000062000021f000 */
[----:B--2---:R-:W-:Y:S05]  /*0230*/  @P0 BRA `(.L_x_13782) ;  /* 0x0000000000cc0947 */ /* 0x004fea0003800000 */
[----:B------:R-:W2:Y:S01]  /*0240*/  I2F.U32.RP R0, R22 ;  /* 0x0000001600007306 */ /* 0x000ea20000209000 */
[----:B------:R-:W3:Y:S01]  /*0250*/  S2R R15, SR_CgaCtaId ;  /* 0x00000000000f7919 */ /* 0x000ee20000008800 */
[----:B------:R-:W4:Y:S01]  /*0260*/  LDC R21, c[0x0][0x360] ;  /* 0x0000d800ff157b82 */ /* 0x000f220000000800 */
[----:B------:R-:W-:Y:S02]  /*0270*/  ISETP.NE.U32.AND P1, PT, R22, RZ, PT ;  /* 0x000000ff1600720c */ /* 0x000fe40003f25070 */
[----:B------:R-:W-:Y:S02]  /*0280*/  ISETP.NE.U32.AND P4, PT, R23, RZ, PT ;  /* 0x000000ff1700720c */ /* 0x000fe40003f85070 */
[----:B------:R-:W-:Y:S01]  /*0290*/  LOP3.LUT R19, RZ, R23, RZ, 0x33, !PT ;  /* 0x00000017ff137212 */ /* 0x000fe200078e33ff */
[----:B------:R-:W5:Y:S02]  /*02a0*/  I2F.U32.RP R12, R23 ;  /* 0x00000017000c7306 */ /* 0x000f640000209000 */
[----:B------:R-:W0:Y:S06]  /*02b0*/  LDC.64 R4, c[0x0][0x398] ;  /* 0x0000e600ff047b82 */ /* 0x000e2c0000000a00 */
[----:B--2---:R-:W2:Y:S08]  /*02c0*/  MUFU.RCP R0, R0 ;  /* 0x0000000000007308 */ /* 0x004eb00000001000 */
[----:B-----5:R-:W5:Y:S01]  /*02d0*/  MUFU.RCP R12, R12 ;  /* 0x0000000c000c7308 */ /* 0x020f620000001000 */
[----:B--2---:R-:W-:Y:S01]  /*02e0*/  VIADD R2, R0, 0xffffffe ;  /* 0x0ffffffe00027836 */ /* 0x004fe20000000000 */
[----:B------:R-:W-:-:S06]  /*02f0*/  MOV R0, 0x400 ;  /* 0x0000040000007802 */ /* 0x000fcc0000000f00 */
[----:B------:R2:W1:Y:S01]  /*0300*/  F2I.FTZ.U32.TRUNC.NTZ R3, R2 ;  /* 0x0000000200037305 */ /* 0x000462000021f000 */
[----:B---3--:R-:W-:Y:S01]  /*0310*/  LEA R14, R15, R0, 0x18 ;  /* 0x000000000f0e7211 */ /* 0x008fe200078ec0ff */
[----:B------:R-:W-:Y:S02]  /*0320*/  IMAD.MOV.U32 R0, RZ, RZ, R8 ;  /* 0x000000ffff007224 */ /* 0x000fe400078e0008 */
[----:B-----5:R-:W-:-:S04]  /*0330*/  VIADD R6, R12, 0xffffffe ;  /* 0x0ffffffe0c067836 */ /* 0x020fc80000000000 */
[----:B------:R3:W5:Y:S01]  /*0340*/  F2I.FTZ.U32.TRUNC.NTZ R7, R6 ;  /* 0x0000000600077305 */ /* 0x000762000021f000 */
[----:B--2---:R-:W-:Y:S02]  /*0350*/  IMAD.MOV.U32 R2, RZ, RZ, RZ ;  /* 0x000000ffff027224 */ /* 0x004fe400078e00ff */
[----:B-1----:R-:W-:Y:S02]  /*0360*/  IMAD.MOV R17, RZ, RZ, -R3 ;  /* 0x000000ffff117224 */ /* 0x002fe400078e0a03 */
[----:B---3--:R-:W-:Y:S02]  /*0370*/  IMAD.MOV.U32 R6, RZ, RZ, RZ ;  /* 0x000000ffff067224 */ /* 0x008fe400078e00ff */
[----:B------:R-:W-:Y:S02]  /*0380*/  IMAD R15, R17, R22, RZ ;  /* 0x00000016110f7224 */ /* 0x000fe400078e02ff */
[----:B-----5:R-:W-:Y:S02]  /*0390*/  IMAD.MOV R12, RZ, RZ, -R7 ;  /* 0x000000ffff0c7224 */ /* 0x020fe400078e0a07 */
[----:B------:R-:W-:-:S04]  /*03a0*/  IMAD.HI.U32 R15, R3, R15, R2 ;  /* 0x0000000f030f7227 */ /* 0x000fc800078e0002 */
[----:B------:R-:W-:Y:S01]  /*03b0*/  IMAD R17, R12, R23, RZ ;  /* 0x000000170c117224 */ /* 0x000fe200078e02ff */
[----:B------:R-:W-:-:S03]  /*03c0*/  LOP3.LUT R12, RZ, R22, RZ, 0x33, !PT ;  /* 0x00000016ff0c7212 */ /* 0x000fc600078e33ff */
[----:B0---4-:R-:W-:-:S07]  /*03d0*/  IMAD.HI.U32 R17, R7, R17, R6 ;  /* 0x0000001107117227 */ /* 0x011fce00078e0006 */
.L_x_13783:
[----:B--2---:R-:W-:-:S06]  /*03e0*/  IMAD.WIDE.U32 R2, R0, 0x4, R4 ;  /* 0x0000000400027825 */ /* 0x004fcc00078e0004 */
[----:B------:R-:W2:Y:S01]  /*03f0*/  LDG.E R2, desc[UR8][R2.64] ;  /* 0x0000000802027981 */ /* 0x000ea2000c1e1900 */
[----:B------:R-:W-:-:S04]  /*0400*/  IMAD.HI.U32 R6, R15, R0, RZ ;  /* 0x000000000f067227 */ /* 0x000fc800078e00ff */
[----:B------:R-:W-:Y:S02]  /*0410*/  IMAD.MOV R7, RZ, RZ, -R6 ;  /* 0x000000ffff077224 */ /* 0x000fe400078e0a06 */
[----:B------:R-:W-:-:S04]  /*0420*/  IMAD.HI.U32 R6, R17, R0, RZ ;  /* 0x0000000011067227 */ /* 0x000fc800078e00ff */
[----:B------:R-:W-:Y:S01]  /*0430*/  IMAD R7, R22, R7, R0 ;  /* 0x0000000716077224 */ /* 0x000fe200078e0200 */
[----:B------:R-:W-:-:S04]  /*0440*/  IADD3 R16, PT, PT, -R6, RZ, RZ ;  /* 0x000000ff06107210 */ /* 0x000fc80007ffe1ff */
        /* <DEDUP_REMOVED lines=18> */
.L_x_13782:
[----:B------:R-:W-:Y:S05]  /*0570*/  BSYNC.RECONVERGENT B0 ;  /* 0x0000000000007941 */ /* 0x000fea0003800200 */
.L_x_13781:
[----:B-1----:R-:W-:Y:S01]  /*0580*/  IMAD R3, R27, R11, RZ ;  /* 0x0000000b1b037224 */ /* 0x002fe200078e02ff */
[----:B--2---:R-:W1:Y:S01]  /*0590*/  LDC R7, c[0x0][0x360] ;  /* 0x0000d800ff077b82 */ /* 0x004e620000000800 */
[----:B0-----:R-:W-:-:S04]  /*05a0*/  IMAD.MOV.U32 R10, RZ, RZ, RZ ;  /* 0x000000ffff0a7224 */ /* 0x001fc800078e00ff */
[----:B------:R-:W-:-:S03]  /*05b0*/  IMAD.HI.U32 R10, R11, R3, R10 ;  /* 0x000000030b0a7227 */ /* 0x000fc600078e000a */
[----:B------:R-:W0:Y:S03]  /*05c0*/  S2UR UR10, SR_CTAID.Y ;  /* 0x00000000000a79c3 */ /* 0x000e260000002600 */
[----:B------:R-:W-:-:S05]  /*05d0*/  IMAD.HI.U32 R5, R10, R8, RZ ;  /* 0x000000080a057227 */ /* 0x000fca00078e00ff */
[----:B------:R-:W0:Y:S01]  /*05e0*/  LDC R4, c[0x0][0x374] ;  /* 0x0000dd00ff047b82 */ /* 0x000e220000000800 */
[----:B------:R-:W-:-:S05]  /*05f0*/  IADD3 R3, PT, PT, -R5, RZ, RZ ;  /* 0x000000ff05037210 */ /* 0x000fca0007ffe1ff */
[----:B------:R-:W-:Y:S02]  /*0600*/  IMAD R0, R25, R3, R8 ;  /* 0x0000000319007224 */ /* 0x000fe400078e0208 */
[----:B-1----:R-:W-:-:S03]  /*0610*/  IMAD.HI.U32 R3, R10, R7, RZ ;  /* 0x000000070a037227 */ /* 0x002fc600078e00ff */
[----:B------:R-:W-:Y:S01]  /*0620*/  ISETP.GE.U32.AND P0, PT, R0, R25, PT ;  /* 0x000000190000720c */ /* 0x000fe20003f06070 */
[----:B------:R-:W-:-:S04]  /*0630*/  IMAD.MOV R2, RZ, RZ, -R3 ;  /* 0x000000ffff027224 */ /* 0x000fc800078e0a03 */
[----:B------:R-:W-:-:S05]  /*0640*/  IMAD R2, R25, R2, R7 ;  /* 0x0000000219027224 */ /* 0x000fca00078e0207 */
[----:B------:R-:W-:Y:S02]  /*0650*/  ISETP.GE.U32.AND P2, PT, R2, R25, PT ;  /* 0x000000190200720c */ /* 0x000fe40003f46070 */
[----:B0-----:R-:W-:Y:S01]  /*0660*/  ISETP.LE.U32.AND P3, PT, R4, UR10, PT ;  /* 0x0000000a04007c0c */ /* 0x001fe2000bf63070 */
[----:B------:R-:W-:-:S05]  /*0670*/  @P0 IMAD.IADD R0, R0, 0x1, -R25 ;  /* 0x0000000100000824 */ /* 0x000fca00078e0a19 */
[----:B------:R-:W-:-:S07]  /*0680*/  ISETP.GE.U32.AND P1, PT, R0, R25, PT ;  /* 0x000000190000720c */ /* 0x000fce0003f26070 */
[----:B------:R-:W-:Y:S06]  /*0690*/  @P3 EXIT ;  /* 0x000000000000394d */ /* 0x000fec0003800000 */
[----:B------:R-:W-:Y:S01]  /*06a0*/  @P2 IMAD.IADD R2, R2, 0x1, -R25 ;  /* 0x0000000102022824 */ /* 0x000fe200078e0a19 */
[----:B------:R-:W0:Y:S01]  /*06b0*/  S2R R6, SR_CTAID.X ;  /* 0x0000000000067919 */ /* 0x000e220000002500 */
[----:B------:R-:W-:Y:S01]  /*06c0*/  @P0 VIADD R5, R5, 0x1 ;  /* 0x0000000105050836 */ /* 0x000fe20000000000 */
[----:B------:R-:W-:Y:S01]  /*06d0*/  ISETP.NE.U32.AND P0, PT, R25, RZ, PT ;  /* 0x000000ff1900720c */ /* 0x000fe20003f05070 */
[----:B------:R-:W-:Y:S01]  /*06e0*/  @P2 VIADD R3, R3, 0x1 ;  /* 0x0000000103032836 */ /* 0x000fe20000000000 */
[-C--:B------:R-:W-:Y:S01]  /*06f0*/  ISETP.GE.U32.AND P3, PT, R2, R25.reuse, PT ;  /* 0x000000190200720c */ /* 0x080fe20003f66070 */
[----:B------:R-:W-:Y:S01]  /*0700*/  @P1 VIADD R5, R5, 0x1 ;  /* 0x0000000105051836 */ /* 0x000fe20000000000 */
[----:B------:R-:W-:Y:S01]  /*0710*/  LOP3.LUT R4, RZ, R25, RZ, 0x33, !PT ;  /* 0x00000019ff047212 */ /* 0x000fe200078e33ff */
[----:B------:R-:W-:Y:S01]  /*0720*/  IMAD.IADD R0, R8, 0x1, R7 ;  /* 0x0000000108007824 */ /* 0x000fe200078e0207 */
[----:B------:R-:W-:Y:S02]  /*0730*/  LOP3.LUT R2, R7, 0xffff, RZ, 0xc0, !PT ;  /* 0x0000ffff07027812 */ /* 0x000fe400078ec0ff */
[----:B------:R-:W-:-:S02]  /*0740*/  SEL R5, R4, R5, !P0 ;  /* 0x0000000504057207 */ /* 0x000fc40004000000 */
[----:B------:R-:W-:Y:S02]  /*0750*/  LOP3.LUT R0, R0, 0x3ff, RZ, 0x3c, !PT ;  /* 0x000003ff00007812 */ /* 0x000fe400078e3cff */
[----:B------:R-:W-:Y:S02]  /*0760*/  IADD3 R11, PT, PT, -R5, RZ, RZ ;  /* 0x000000ff050b7210 */ /* 0x000fe40007ffe1ff */
[----:B------:R-:W-:Y:S01]  /*0770*/  LOP3.LUT R14, R0, 0xffff, RZ, 0xc0, !PT ;  /* 0x0000ffff000e7812 */ /* 0x000fe200078ec0ff */
[----:B------:R-:W-:Y:S01]  /*0780*/  @P3 VIADD R3, R3, 0x1 ;  /* 0x0000000103033836 */ /* 0x000fe20000000000 */
[----:B------:R-:W-:-:S04]  /*0790*/  MOV R13, 0x7d0 ;  /* 0x000007d0000d7802 */ /* 0x000fc80000000f00 */
[----:B------:R-:W-:Y:S01]  /*07a0*/  SEL R4, R4, R3, !P0 ;  /* 0x0000000304047207 */ /* 0x000fe20004000000 */
[----:B------:R-:W-:-:S07]  /*07b0*/  IMAD R3, R25, R11, R8 ;  /* 0x0000000b19037224 */ /* 0x000fce00078e0208 */
[----:B0-----:R-:W-:Y:S05]  /*07c0*/  CALL.REL.NOINC `($__internal_97_$__cuda_sm20_div_u16) ;  /* 0x0000007400c87944 */ /* 0x001fea0003c00000 */
[----:B------:R-:W0:Y:S01]  /*07d0*/  LDC R17, c[0x0][0x388] ;  /* 0x0000e200ff117b82 */ /* 0x000e220000000800 */
[----:B------:R-:W-:Y:S01]  /*07e0*/  LOP3.LUT R2, R2, 0x3, RZ, 0xc0, !PT ;  /* 0x0000000302027812 */ /* 0x000fe200078ec0ff */
[----:B------:R-:W-:Y:S01]  /*07f0*/  UMOV UR6, 0x400 ;  /* 0x0000040000067882 */ /* 0x000fe20000000000 */
[----:B------:R-:W-:Y:S01]  /*0800*/  BSSY.RECONVERGENT B0, `(.L_x_13784) ;  /* 0x000001a000007945 */ /* 0x000fe20003800200 */
[----:B------:R-:W-:Y:S01]  /*0810*/  IMAD.MOV.U32 R0, RZ, RZ, R8 ;  /* 0x000000ffff007224 */ /* 0x000fe200078e0008 */
[C---:B------:R-:W-:Y:S02]  /*0820*/  ISETP.NE.AND P0, PT, R2.reuse, 0x2, PT ;  /* 0x000000020200780c */ /* 0x040fe40003f05270 */
[----:B------:R-:W-:Y:S01]  /*0830*/  LOP3.LUT R26, R2, 0x2, RZ, 0x3c, !PT ;  /* 0x00000002021a7812 */ /* 0x000fe200078e3cff */
[----:B------:R-:W1:Y:S08]  /*0840*/  LDC.64 R18, c[0x0][0x390] ;  /* 0x0000e400ff127b82 */ /* 0x000e700000000a00 */
[----:B------:R-:W2:Y:S02]  /*0850*/  S2UR UR7, SR_CgaCtaId ;  /* 0x00000000000779c3 */ /* 0x000ea40000008800 */
[----:B------:R-:W-:Y:S05]  /*0860*/  @!P0 BRA `(.L_x_13785) ;  /* 0x00000000004c8947 */ /* 0x000fea0003800000 */
[----:B------:R-:W3:Y:S01]  /*0870*/  S2UR UR5, SR_CgaCtaId ;  /* 0x00000000000579c3 */ /* 0x000ee20000008800 */
[----:B------:R-:W-:Y:S01]  /*0880*/  UMOV UR4, 0x400 ;  /* 0x0000040000047882 */ /* 0x000fe20000000000 */
[----:B------:R-:W-:Y:S01]  /*0890*/  IMAD R0, R26, R7, R8 ;  /* 0x000000071a007224 */ /* 0x000fe200078e0208 */
[----:B------:R-:W-:Y:S01]  /*08a0*/  UIADD3 UR4, UPT, UPT, UR4, 0x4100, URZ ;  /* 0x0000410004047890 */ /* 0x000fe2000fffe0ff */
[----:B------:R-:W-:-:S04]  /*08b0*/  IMAD.MOV R16, RZ, RZ, -R26 ;  /* 0x000000ffff107224 */ /* 0x000fc800078e0a1a */
[----:B------:R-:W4:Y:S08]  /*08c0*/  LDC R11, c[0x0][0x388] ;  /* 0x0000e200ff0b7b82 */ /* 0x000f300000000800 */
[----:B------:R-:W0:Y:S01]  /*08d0*/  LDC.64 R12, c[0x0][0x390] ;  /* 0x0000e400ff0c7b82 */ /* 0x000e220000000a00 */
[----:B---3--:R-:W-:-:S06]  /*08e0*/  ULEA UR4, UR5, UR4, 0x18 ;  /* 0x0000000405047291 */ /* 0x008fcc000f8ec0ff */
[----:B------:R-:W-:Y:S01]  /*08f0*/  LEA R14, R8, UR4, 0x2 ;  /* 0x00000004080e7c11 */ /* 0x000fe2000f8e10ff */
[----:B----4-:R-:W-:-:S04]  /*0900*/  IMAD R11, R11, UR10, R8 ;  /* 0x0000000a0b0b7c24 */ /* 0x010fc8000f8e0208 */
[----:B------:R-:W-:-:S07]  /*0910*/  IMAD R15, R6, 0x400, R11 ;  /* 0x00000400060f7824 */ /* 0x000fce00078e020b */
.L_x_13786:
[----:B0-----:R-:W-:-:S06]  /*0920*/  IMAD.WIDE.U32 R10, R15, 0x4, R12 ;  /* 0x000000040f0a7825 */ /* 0x001fcc00078e000c */
[----:B------:R-:W3:Y:S01]  /*0930*/  LDG.E R11, desc[UR8][R10.64] ;  /* 0x000000080a0b7981 */ /* 0x000ee2000c1e1900 */
[----:B------:R-:W-:Y:S02]  /*0940*/  VIADD R16, R16, 0x1 ;  /* 0x0000000110107836 */ /* 0x000fe40000000000 */
[----:B------:R-:W-:-:S03]  /*0950*/  IMAD.IADD R15, R7, 0x1, R15 ;  /* 0x00000001070f7824 */ /* 0x000fc600078e020f */
[----:B------:R-:W-:Y:S01]  /*0960*/  ISETP.NE.AND P0, PT, R16, RZ, PT ;  /* 0x000000ff1000720c */ /* 0x000fe20003f05270 */
[----:B---3--:R0:W-:Y:S02]  /*0970*/  STS [R14], R11 ;  /* 0x0000000b0e007388 */ /* 0x0081e40000000800 */
[----:B0-----:R-:W-:-:S10]  /*0980*/  IMAD R14, R7, 0x4, R14 ;  /* 0x00000004070e7824 */ /* 0x001fd400078e020e */
[----:B------:R-:W-:Y:S05]  /*0990*/  @P0 BRA `(.L_x_13786) ;  /* 0xfffffffc00e00947 */ /* 0x000fea000383ffff */
.L_x_13785:
[----:B--2---:R-:W-:Y:S05]  /*09a0*/  BSYNC.RECONVERGENT B0 ;  /* 0x0000000000007941 */ /* 0x004fea0003800200 */
.L_x_13784:
[----:B------:R-:W-:Y:S01]  /*09b0*/  UIADD3 UR4, UPT, UPT, UR6, 0x4100, URZ ;  /* 0x0000410006047890 */ /* 0x000fe2000fffe0ff */
[----:B0-----:R-:W-:Y:S01]  /*09c0*/  IMAD R11, R17, UR10, R0 ;  /* 0x0000000a110b7c24 */ /* 0x001fe2000f8e0200 */
[----:B------:R-:W-:Y:S02]  /*09d0*/  BSSY.RECONVERGENT B0, `(.L_x_13787) ;  /* 0x000001e000007945 */ /* 0x000fe40003800200 */
[----:B------:R-:W-:Y:S01]  /*09e0*/  ULEA UR4, UR7, UR4, 0x18 ;  /* 0x0000000407047291 */ /* 0x000fe2000f8ec0ff */
[----:B------:R-:W-:-:S04]  /*09f0*/  IMAD R22, R6, 0x400, R11 ;  /* 0x0000040006167824 */ /* 0x000fc800078e020b */
[----:B------:R-:W-:Y:S01]  /*0a00*/  IMAD.IADD R21, R22, 0x1, R7 ;  /* 0x0000000116157824 */ /* 0x000fe200078e0207 */
[----:B------:R-:W-:Y:S01]  /*0a10*/  LEA R20, R0, UR4, 0x2 ;  /* 0x0000000400147c11 */ /* 0x000fe2000f8e10ff */
[C---:B------:R-:W-:Y:S01]  /*0a20*/  IMAD R24, R7.reuse, 0x3, R22 ;  /* 0x0000000307187824 */ /* 0x040fe200078e0216 */
[----:B------:R-:W-:-:S07]  /*0a30*/  LEA R23, R7, R22, 0x1 ;  /* 0x0000001607177211 */ /* 0x000fce00078e08ff */
.L_x_13788:
[----:B-1----:R-:W-:-:S04]  /*0a40*/  IMAD.WIDE.U32 R10, R22, 0x4, R18 ;  /* 0x00000004160a7825 */ /* 0x002fc800078e0012 */
[--C-:B--2---:R-:W-:Y:S02]  /*0a50*/  IMAD.WIDE.U32 R12, R21, 0x4, R18.reuse ;  /* 0x00000004150c7825 */ /* 0x104fe400078e0012 */
        /* <DEDUP_REMOVED lines=22> */
.L_x_13787:
[----:B------:R-:W-:Y:S01]  /*0bc0*/  BAR.SYNC.DEFER_BLOCKING 0x0 ;  /* 0x0000000000007b1d */ /* 0x000fe20000010000 */
[----:B------:R-:W-:Y:S02]  /*0bd0*/  ISETP.NE.AND P0, PT, R2, 0x2, PT ;  /* 0x000000020200780c */ /* 0x000fe40003f05270 */
[----:B------:R-:W-:-:S03]  /*0be0*/  MOV R0, R8 ;  /* 0x0000000800007202 */ /* 0x000fc60000000f00 */
[----:B------:R-:W-:Y:S08]  /*0bf0*/  BSSY.RECONVERGENT B0, `(.L_x_13789) ;  /* 0x000000c000007945 */ /* 0x000ff00003800200 */
[----:B------:R-:W-:Y:S05]  /*0c00*/  @!P0 BRA `(.L_x_13790) ;  /* 0x0000000000288947 */ /* 0x000fea0003800000 */
[----:B------:R-:W-:Y:S01]  /*0c10*/  UIADD3 UR4, UPT, UPT, UR6, 0x5100, URZ ;  /* 0x0000510006047890 */ /* 0x000fe2000fffe0ff */
[----:B------:R-:W-:Y:S02]  /*0c20*/  IMAD R0, R26, R7, R8 ;  /* 0x000000071a007224 */ /* 0x000fe400078e0208 */
[----:B------:R-:W-:Y:S01]  /*0c30*/  IMAD.MOV R11, RZ, RZ, -R26 ;  /* 0x000000ffff0b7224 */ /* 0x000fe200078e0a1a */
[----:B------:R-:W-:-:S06]  /*0c40*/  ULEA UR4, UR7, UR4, 0x18 ;  /* 0x0000000407047291 */ /* 0x000fcc000f8ec0ff */
[----:B------:R-:W-:-:S07]  /*0c50*/  LEA R10, R8, UR4, 0x2 ;  /* 0x00000004080a7c11 */ /* 0x000fce000f8e10ff */
.L_x_13791:
[----:B------:R-:W-:Y:S01]  /*0c60*/  VIADD R11, R11, 0x1 ;  /* 0x000000010b0b7836 */ /* 0x000fe20000000000 */
[----:B------:R0:W-:Y:S04]  /*0c70*/  STS [R10], RZ ;  /* 0x000000ff0a007388 */ /* 0x0001e80000000800 */
[----:B------:R-:W-:Y:S01]  /*0c80*/  ISETP.NE.AND P0, PT, R11, RZ, PT ;  /* 0x000000ff0b00720c */ /* 0x000fe20003f05270 */
[----:B0-----:R-:W-:-:S12]  /*0c90*/  IMAD R10, R7, 0x4, R10 ;  /* 0x00000004070a7824 */ /* 0x001fd800078e020a */
[----:B------:R-:W-:Y:S05]  /*0ca0*/  @P0 BRA `(.L_x_13791) ;  /* 0xfffffffc00ec0947 */ /* 0x000fea000383ffff */
.L_x_13790:
[----:B------:R-:W-:Y:S05]  /*0cb0*/  BSYNC.RECONVERGENT B0 ;  /* 0x0000000000007941 */ /* 0x000fea0003800200 */
.L_x_13789:
[----:B------:R-:W-:Y:S01]  /*0cc0*/  BSSY.RECONVERGENT B0, `(.L_x_13792) ;  /* 0x000000e000007945 */ /* 0x000fe20003800200 */
[----:B------:R-:W-:-:S04]  /*0cd0*/  UIADD3 UR6, UPT, UPT, UR6, 0x5100, URZ ;  /* 0x0000510006067890 */ /* 0x000fc8000fffe0ff */
[----:B------:R-:W-:-:S12]  /*0ce0*/  ULEA UR6, UR7, UR6, 0x18 ;  /* 0x0000000607067291 */ /* 0x000fd8000f8ec0ff */
.L_x_13793:
[----:B0-----:R-:W-:Y:S01]  /*0cf0*/  LEA R10, R0, UR6, 0x2 ;  /* 0x00000006000a7c11 */ /* 0x001fe2000f8e10ff */
[----:B------:R-:W-:-:S04]  /*0d00*/  IMAD R0, R7, 0x4, R0 ;  /* 0x0000000407007824 */ /* 0x000fc800078e0200 */
        /* <DEDUP_REMOVED lines=10> */
.L_x_13792:
[----:B------:R-:W-:-:S13]  /*0db0*/  ISETP.GE.AND P0, PT, R9, 0x1, PT ;  /* 0x000000010900780c */ /* 0x000fda0003f06270 */
[----:B------:R-:W-:Y:S05]  /*0dc0*/  @!P0 BRA `(.L_x_13794) ;  /* 0x0000005400188947 */ /* 0x000fea0003800000 */
[----:B------:R-:W1:Y:S01]  /*0dd0*/  LDC R63, c[0x0][0x3ac] ;  /* 0x0000eb00ff3f7b82 */ /* 0x000e620000000800 */
[----:B------:R-:W-:-:S04]  /*0de0*/  LOP3.LUT R0, R8, 0x1f, RZ, 0xc0, !PT ;  /* 0x0000001f08007812 */ /* 0x000fc800078ec0ff */
[----:B------:R-:W-:Y:S02]  /*0df0*/  IABS R16, R0 ;  /* 0x0000000000107213 */ /* 0x000fe40000000000 */
[----:B------:R-:W-:Y:S02]  /*0e00*/  ISETP.GE.AND P2, PT, R0, RZ, PT ;  /* 0x000000ff0000720c */ /* 0x000fe40003f46270 */
[----:B-1----:R-:W-:-:S04]  /*0e10*/  VIMNMX R73, PT, PT, R63, 0x20, PT ;  /* 0x000000203f497848 */ /* 0x002fc80003fe0100 */
[-C--:B0-----:R-:W-:Y:S02]  /*0e20*/  IABS R14, R73.reuse ;  /* 0x00000049000e7213 */ /* 0x081fe40000000000 */
[----:B------:R-:W-:Y:S02]  /*0e30*/  IABS R15, R73 ;  /* 0x00000049000f7213 */ /* 0x000fe40000000000 */
[----:B------:R-:W0:Y:S08]  /*0e40*/  I2F.RP R12, R14 ;  /* 0x0000000e000c7306 */ /* 0x000e300000209400 */
[----:B0-----:R-:W0:Y:S02]  /*0e50*/  MUFU.RCP R12, R12 ;  /* 0x0000000c000c7308 */ /* 0x001e240000001000 */
[----:B0-----:R-:W-:-:S06]  /*0e60*/  VIADD R10, R12, 0xffffffe ;  /* 0x0ffffffe0c0a7836 */ /* 0x001fcc0000000000 */
[----:B------:R0:W1:Y:S02]  /*0e70*/  F2I.FTZ.U32.TRUNC.NTZ R11, R10 ;  /* 0x0000000a000b7305 */ /* 0x000064000021f000 */
[----:B0-----:R-:W-:Y:S01]  /*0e80*/  IMAD.MOV.U32 R10, RZ, RZ, RZ ;  /* 0x000000ffff0a7224 */ /* 0x001fe200078e00ff */
[----:B-1----:R-:W-:-:S05]  /*0e90*/  IADD3 R13, PT, PT, RZ, -R11, RZ ;  /* 0x8000000bff0d7210 */ /* 0x002fca0007ffe0ff */
        /* <DEDUP_REMOVED lines=9> */
[----:B------:R-:W-:Y:S01]  /*0f30*/  @!P1 IMAD.IADD R11, R11, 0x1, -R14 ;  /* 0x000000010b0b9824 */ /* 0x000fe200078e0a0e */
[----:B------:R-:W-:-:S03]  /*0f40*/  ISETP.GE.AND P1, PT, R63, 0x21, PT ;  /* 0x000000213f00780c */ /* 0x000fc60003f26270 */
        /* <DEDUP_REMOVED lines=35> */
[C---:B------:R-:W-:Y:S01]  /*1180*/  IADD3 R16, PT, PT, R0.reuse, 0xb, RZ ;  /* 0x0000000b00107810 */ /* 0x040fe20007ffe0ff */
[C---:B------:R-:W-:Y:S01]  /*1190*/  VIADD R32, R0.reuse, 0x19 ;  /* 0x0000001900207836 */ /* 0x040fe20000000000 */
[C---:B------:R-:W-:Y:S01]  /*11a0*/  SEL R13, R73.reuse, RZ, P1 ;  /* 0x000000ff490d7207 */ /* 0x040fe20000800000 */
[----:B------:R-:W-:Y:S01]  /*11b0*/  VIADD R34, R0, 0x1c ;  /* 0x0000001c00227836 */ /* 0x000fe20000000000 */
[----:B------:R-:W-:Y:S01]  /*11c0*/  ISETP.GE.AND P1, PT, R14, R73, PT ;  /* 0x000000490e00720c */ /* 0x000fe20003f26270 */
[----:B------:R-:W-:Y:S01]  /*11d0*/  IMAD.MOV.U32 R40, RZ, RZ, RZ ;  /* 0x000000ffff287224 */ /* 0x000fe200078e00ff */
        /* <DEDUP_REMOVED lines=39> */
[C---:B------:R-:W-:Y:S02]  /*1450*/  SEL R29, R73.reuse, RZ, P6 ;  /* 0x000000ff491d7207 */ /* 0x040fe40003000000 */
[-C--:B------:R-:W-:Y:S01]  /*1460*/  ISETP.GE.AND P4, PT, R34, R73.reuse, PT ;  /* 0x000000492200720c */ /* 0x080fe20003f86270 */
[----:B------:R-:W-:Y:S01]  /*1470*/  VIADD R34, R0, 0x1e ;  /* 0x0000001e00227836 */ /* 0x000fe20000000000 */
[-C--:B------:R-:W-:Y:S02]  /*1480*/  ISETP.GE.AND P6, PT, R30, R73.reuse, PT ;  /* 0x000000491e00720c */ /* 0x080fe40003fc6270 */
[----:B------:R-:W-:Y:S02]  /*1490*/  IADD3 R36, PT, PT, R0, 0x1d, RZ ;  /* 0x0000001d00247810 */ /* 0x000fe40007ffe0ff */
[----:B------:R-:W-:Y:S02]  /*14a0*/  SEL R30, R73, RZ, P5 ;  /* 0x000000ff491e7207 */ /* 0x000fe40002800000 */
[----:B------:R-:W-:-:S02]  /*14b0*/  ISETP.GE.AND P5, PT, R32, R73, PT ;  /* 0x000000492000720c */ /* 0x000fc40003fa6270 */
[C---:B------:R-:W-:Y:S02]  /*14c0*/  SEL R32, R73.reuse, RZ, P3 ;  /* 0x000000ff49207207 */ /* 0x040fe40001800000 */
[-C--:B------:R-:W-:Y:S02]  /*14d0*/  ISETP.GE.AND P3, PT, R36, R73.reuse, PT ;  /* 0x000000492400720c */ /* 0x080fe40003f66270 */
[C---:B------:R-:W-:Y:S02]  /*14e0*/  SEL R33, R73.reuse, RZ, P2 ;  /* 0x000000ff49217207 */ /* 0x040fe40001000000 */
        /* <DEDUP_REMOVED lines=8> */
.L_x_13831:
[----:B0-----:R-:W0:Y:S01]  /*1570*/  LDCU UR4, c[0x0][0x3ac] ;  /* 0x00007580ff0477ac */ /* 0x001e220008000800 */
[----:B------:R-:W-:Y:S01]  /*1580*/  VIMNMX R77, PT, PT, R9, 0x80, PT ;  /* 0x00000080094d7848 */ /* 0x000fe20003fe0100 */
[----:B------:R-:W-:Y:S01]  /*1590*/  IMAD.IADD R41, R3, 0x1, R40 ;  /* 0x0000000103297824 */ /* 0x000fe200078e0228 */
[----:B------:R-:W-:-:S03]  /*15a0*/  UPLOP3.LUT UP0, UPT, UPT, UPT, UPT, 0x80, 0x8 ;  /* 0x000000000008789c */ /* 0x000fc60003f0f070 */
[----:B------:R-:W-:-:S05]  /*15b0*/  IMAD.IADD R40, R77, 0x1, R40 ;  /* 0x000000014d287824 */ /* 0x000fca00078e0228 */
[----:B------:R-:W-:-:S04]  /*15c0*/  ISETP.GE.AND P0, PT, R40, R9, PT ;  /* 0x000000092800720c */ /* 0x000fc80003f06270 */
[----:B------:R-:W-:Y:S01]  /*15d0*/  P2R R116, PR, RZ, 0x1 ;  /* 0x00000001ff747803 */ /* 0x000fe20000000000 */
[----:B0-----:R-:W-:Y:S01]  /*15e0*/  IMAD R115, R41, UR4, R0 ;  /* 0x0000000429737c24 */ /* 0x001fe2000f8e0200 */
[----:B-1234-:R-:W-:-:S07]  /*15f0*/  UMOV UR4, URZ ;  /* 0x000000ff00047c82 */ /* 0x01efce0008000000 */
.L_x_13830:
        /* <DEDUP_REMOVED lines=27> */
.L_x_13796:
        /* <DEDUP_REMOVED lines=8> */
.L_x_13797:
        /* <DEDUP_REMOVED lines=8> */
.L_x_13798:
        /* <DEDUP_REMOVED lines=8> */
.L_x_13799:
        /* <DEDUP_REMOVED lines=8> */
.L_x_13800:
        /* <DEDUP_REMOVED lines=9> */
.L_x_13801:
        /* <DEDUP_REMOVED lines=9> */
.L_x_13802:
        /* <DEDUP_REMOVED lines=9> */
.L_x_13803:
        /* <DEDUP_REMOVED lines=9> */
.L_x_13804:
        /* <DEDUP_REMOVED lines=9> */
.L_x_13805:
        /* <DEDUP_REMOVED lines=9> */
.L_x_13806:
        /* <DEDUP_REMOVED lines=9> */
.L_x_13807:
        /* <DEDUP_REMOVED lines=9> */
.L_x_13808:
        /* <DEDUP_REMOVED lines=9> */
.L_x_13809:
        /* <DEDUP_REMOVED lines=9> */
.L_x_13810:
        /* <DEDUP_REMOVED lines=9> */
.L_x_13811:
        /* <DEDUP_REMOVED lines=9> */
.L_x_13812:
        /* <DEDUP_REMOVED lines=9> */
.L_x_13813:
        /* <DEDUP_REMOVED lines=9> */
.L_x_13814:
        /* <DEDUP_REMOVED lines=9> */
.L_x_13815:
        /* <DEDUP_REMOVED lines=9> */
.L_x_13816:
        /* <DEDUP_REMOVED lines=9> */
.L_x_13817:
        /* <DEDUP_REMOVED lines=9> */
.L_x_13818:
        /* <DEDUP_REMOVED lines=9> */
.L_x_13819:
        /* <DEDUP_REMOVED lines=9> */
.L_x_13820:
        /* <DEDUP_REMOVED lines=9> */
.L_x_13821:
        /* <DEDUP_REMOVED lines=9> */
.L_x_13822:
        /* <DEDUP_REMOVED lines=9> */
.L_x_13823:
        /* <DEDUP_REMOVED lines=9> */
.L_x_13824:
        /* <DEDUP_REMOVED lines=9> */
.L_x_13825:
[----:B------:R-:W-:Y:S01]  /*27c0*/  ISETP.GE.AND P6, PT, R5, UR7, PT ;  /* 0x0000000705007c0c */ /* 0x000fe2000bfc6270 */
        /* <DEDUP_REMOVED lines=8> */
.L_x_13826:
[----:B------:R-:W-:Y:S04]  /*2850*/  BSSY.RECONVERGENT B0, `(.L_x_13827) ;  /* 0x00000ad000007945 */ /* 0x000fe80003800200 */
[----:B------:R-:W-:Y:S05]  /*2860*/  @P6 BRA `(.L_x_13828) ;  /* 0x0000000800ac6947 */ /* 0x000fea0003800000 */
[----:B------:R-:W5:Y:S01]  /*2870*/  S2R R78, SR_CgaCtaId ;  /* 0x00000000004e7919 */ /* 0x000f620000008800 */
[----:B0-----:R-:W-:Y:S01]  /*2880*/  MOV R77, 0x400 ;  /* 0x00000400004d7802 */ /* 0x001fe20000000f00 */
[----:B------:R-:W-:Y:S01]  /*2890*/  VIADD R76, R0, UR4 ;  /* 0x00000004004c7c36 */ /* 0x000fe20008000000 */
[----:B------:R-:W-:Y:S01]  /*28a0*/  ISETP.GE.AND P5, PT, R42, 0x1, PT ;  /* 0x000000012a00780c */ /* 0x000fe20003fa6270 */
[----:B------:R-:W-:Y:S02]  /*28b0*/  IMAD.MOV.U32 R110, RZ, RZ, R5 ;  /* 0x000000ffff6e7224 */ /* 0x000fe400078e0005 */
[----:B------:R-:W-:Y:S01]  /*28c0*/  VIADD R79, R77, 0x5100 ;  /* 0x000051004d4f7836 */ /* 0x000fe20000000000 */
[-C--:B------:R-:W-:Y:S01]  /*28d0*/  IADD3 R81, PT, PT, -R13, R76.reuse, RZ ;  /* 0x0000004c0d517210 */ /* 0x080fe20007ffe1ff */
[----:B------:R-:W-:Y:S01]  /*28e0*/  IMAD.IADD R80, R76, 0x1, -R12 ;  /* 0x000000014c507824 */ /* 0x000fe200078e0a0c */
[-C--:B------:R-:W-:Y:S01]  /*28f0*/  IADD3 R90, PT, PT, -R22, R76.reuse, RZ ;  /* 0x0000004c165a7210 */ /* 0x080fe20007ffe1ff */
[C---:B------:R-:W-:Y:S01]  /*2900*/  IMAD.IADD R82, R76.reuse, 0x1, -R14 ;  /* 0x000000014c527824 */ /* 0x040fe200078e0a0e */
        /* <DEDUP_REMOVED lines=29> */
.L_x_13829:
        /* <DEDUP_REMOVED lines=128> */
[----:B------:R-:W-:-:S04]  /*32e0*/  ISETP.GE.AND P6, PT, R110, UR11, PT ;  /* 0x0000000b6e007c0c */ /* 0x000fc8000bfc6270 */
[----:B------:R-:W-:-:S05]  /*32f0*/  IADD3 R112, PT, PT, R112, R113, RZ ;  /* 0x0000007170707210 */ /* 0x000fca0007ffe0ff */
[----:B------:R0:W-:Y:S04]  /*3300*/  STS [R119], R112 ;  /* 0x0000007077007388 */ /* 0x0001e80000000800 */
[----:B------:R-:W-:Y:S05]  /*3310*/  @!P6 BRA `(.L_x_13829) ;  /* 0xfffffff400f0e947 */ /* 0x000fea000383ffff */
.L_x_13828:
[----:B------:R-:W-:Y:S05]  /*3320*/  BSYNC.RECONVERGENT B0 ;  /* 0x0000000000007941 */ /* 0x000fea0003800200 */
.L_x_13827:
[----:B------:R-:W-:Y:S01]  /*3330*/  UPLOP3.LUT UP0, UPT, UPT, UPT, UPT, 0x40, 0x4 ;  /* 0x000000000004789c */ /* 0x000fe20003f0e870 */
[----:B------:R-:W-:Y:S01]  /*3340*/  UMOV UR4, 0x20 ;  /* 0x0000002000047882 */ /* 0x000fe20000000000 */
[----:B------:R-:W-:Y:S09]  /*3350*/  BRA.U UP1, `(.L_x_13830) ;  /* 0xffffffe101a87547 */ /* 0x000ff2000b83ffff */
[----:B------:R-:W-:-:S13]  /*3360*/  ISETP.NE.AND P6, PT, R116, RZ, PT ;  /* 0x000000ff7400720c */ /* 0x000fda0003fc5270 */
[----:B------:R-:W-:Y:S05]  /*3370*/  @!P6 BRA `(.L_x_13831) ;  /* 0xffffffe0007ce947 */ /* 0x000fea000383ffff */
[----:B------:R-:W-:Y:S05]  /*3380*/  BRA `(.L_x_13794) ;  /* 0x0000002c00a87947 */ /* 0x000fea0003800000 */
.L_x_13795:
[C---:B------:R-:W-:Y:S01]  /*3390*/  VIADD R10, R0.reuse, 0x1 ;  /* 0x00000001000a7836 */ /* 0x040fe20000000000 */
[----:B------:R-:W0:Y:S01]  /*33a0*/  LDCU UR5, c[0x0][0x3a8] ;  /* 0x00007500ff0577ac */ /* 0x000e220008000800 */
[C---:B------:R-:W-:Y:S02]  /*33b0*/  VIADD R12, R0.reuse, 0x2 ;  /* 0x00000002000c7836 */ /* 0x040fe40000000000 */
[----:B------:R-:W-:Y:S01]  /*33c0*/  VIADD R14, R0, 0x3 ;  /* 0x00000003000e7836 */ /* 0x000fe20000000000 */
[----:B------:R-:W-:Y:S01]  /*33d0*/  ISETP.GE.AND P0, PT, R10, R63, PT ;  /* 0x0000003f0a00720c */ /* 0x000fe20003f06270 */
[----:B------:R-:W-:Y:S01]  /*33e0*/  VIADD R16, R0, 0x7 ;  /* 0x0000000700107836 */ /* 0x000fe20000000000 */
[----:B------:R-:W-:Y:S01]  /*33f0*/  ISETP.GE.AND P6, PT, R10, R73, PT ;  /* 0x000000490a00720c */ /* 0x000fe20003fc6270 */
[----:B------:R-:W-:Y:S01]  /*3400*/  VIADD R76, R0, 0x1f ;  /* 0x0000001f004c7836 */ /* 0x000fe20000000000 */
[----:B------:R-:W-:Y:S01]  /*3410*/  SEL R74, R63, RZ, P0 ;  /* 0x000000ff3f4a7207 */ /* 0x000fe20000000000 */
[----:B------:R-:W-:Y:S01]  /*3420*/  IMAD.MOV R11, RZ, RZ, -R63 ;  /* 0x000000ffff0b7224 */ /* 0x000fe200078e0a3f */
[----:B------:R-:W-:-:S02]  /*3430*/  ISETP.GE.AND P0, PT, R12, R63, PT ;  /* 0x0000003f0c00720c */ /* 0x000fc40003f06270 */
[----:B------:R-:W-:Y:S01]  /*3440*/  ISETP.GE.AND P1, PT, R14, R63, PT ;  /* 0x0000003f0e00720c */ /* 0x000fe20003f26270 */
[----:B------:R-:W-:Y:S01]  /*3450*/  IMAD.IADD R74, R10, 0x1, -R74 ;  /* 0x000000010a4a7824 */ /* 0x000fe200078e0a4a */
[C---:B------:R-:W-:Y:S01]  /*3460*/  SEL R72, R63.reuse, RZ, P0 ;  /* 0x000000ff3f487207 */ /* 0x040fe20000000000 */
[----:B------:R-:W-:Y:S01]  /*3470*/  VIADD R10, R0, 0x4 ;  /* 0x00000004000a7836 */ /* 0x000fe20000000000 */
[----:B------:R-:W-:Y:S02]  /*3480*/  SEL R70, R63, RZ, P1 ;  /* 0x000000ff3f467207 */ /* 0x000fe40000800000 */
[C---:B------:R-:W-:Y:S01]  /*3490*/  ISETP.GE.AND P2, PT, R12.reuse, R73, PT ;  /* 0x000000490c00720c */ /* 0x040fe20003f46270 */
[----:B------:R-:W-:Y:S01]  /*34a0*/  IMAD.IADD R72, R12, 0x1, -R72 ;  /* 0x000000010c487824 */ /* 0x000fe200078e0a48 */
[----:B------:R-:W-:Y:S01]  /*34b0*/  ISETP.GE.AND P0, PT, R10, R63, PT ;  /* 0x0000003f0a00720c */ /* 0x000fe20003f06270 */
[----:B------:R-:W-:Y:S01]  /*34c0*/  IMAD.IADD R70, R14, 0x1, -R70 ;  /* 0x000000010e467824 */ /* 0x000fe200078e0a46 */
[----:B------:R-:W-:-:S02]  /*34d0*/  IADD3 R12, PT, PT, R0, 0x5, RZ ;  /* 0x00000005000c7810 */ /* 0x000fc40007ffe0ff */
[----:B------:R-:W-:Y:S01]  /*34e0*/  ISETP.GE.AND P1, PT, R14, R73, PT ;  /* 0x000000490e00720c */ /* 0x000fe20003f26270 */
[----:B------:R-:W-:Y:S01]  /*34f0*/  VIADD R14, R0, 0x6 ;  /* 0x00000006000e7836 */ /* 0x000fe20000000000 */
[C---:B------:R-:W-:Y:S02]  /*3500*/  SEL R68, R63.reuse, RZ, P0 ;  /* 0x000000ff3f447207 */ /* 0x040fe40000000000 */
[----:B------:R-:W-:Y:S02]  /*3510*/  ISETP.GE.AND P0, PT, R12, R63, PT ;  /* 0x0000003f0c00720c */ /* 0x000fe40003f06270 */
[C---:B------:R-:W-:Y:S01]  /*3520*/  ISETP.GE.AND P5, PT, R10.reuse, R73, PT ;  /* 0x000000490a00720c */ /* 0x040fe20003fa6270 */
[----:B------:R-:W-:Y:S01]  /*3530*/  IMAD.IADD R68, R10, 0x1, -R68 ;  /* 0x000000010a447824 */ /* 0x000fe200078e0a44 */
[----:B------:R-:W-:Y:S01]  /*3540*/  SEL R66, R63, RZ, P0 ;  /* 0x000000ff3f427207 */ /* 0x000fe20000000000 */
[----:B------:R-:W-:Y:S01]  /*3550*/  VIADD R10, R0, 0x8 ;  /* 0x00000008000a7836 */ /* 0x000fe20000000000 */
[----:B------:R-:W-:-:S02]  /*3560*/  ISETP.GE.AND P3, PT, R14, R63, PT ;  /* 0x0000003f0e00720c */ /* 0x000fc40003f66270 */
[----:B------:R-:W-:Y:S01]  /*3570*/  ISETP.GE.AND P4, PT, R16, R63, PT ;  /* 0x0000003f1000720c */ /* 0x000fe20003f86270 */
[C---:B------:R-:W-:Y:S01]  /*3580*/  IMAD.IADD R66, R12.reuse, 0x1, -R66 ;  /* 0x000000010c427824 */ /* 0x040fe200078e0a42 */
[----:B------:R-:W-:Y:S01]  /*3590*/  ISETP.GE.AND P0, PT, R12, R73, PT ;  /* 0x000000490c00720c */ /* 0x000fe20003f06270 */
[----:B------:R-:W-:Y:S01]  /*35a0*/  VIADD R12, R0, 0x9 ;  /* 0x00000009000c7836 */ /* 0x000fe20000000000 */
[----:B------:R-:W-:Y:S02]  /*35b0*/  SEL R64, R63, RZ, P3 ;  /* 0x000000ff3f407207 */ /* 0x000fe40001800000 */
[----:B------:R-:W-:Y:S02]  /*35c0*/  SEL R61, R73, RZ, P6 ;  /* 0x000000ff493d7207 */ /* 0x000fe40003000000 */
[----:B------:R-:W-:Y:S01]  /*35d0*/  ISETP.GE.AND P6, PT, R10, R63, PT ;  /* 0x0000003f0a00720c */ /* 0x000fe20003fc6270 */
[----:B------:R-:W-:Y:S01]  /*35e0*/  IMAD.IADD R64, R14, 0x1, -R64 ;  /* 0x000000010e407824 */ /* 0x000fe200078e0a40 */
[----:B------:R-:W-:-:S02]  /*35f0*/  SEL R62, R63, RZ, P4 ;  /* 0x000000ff3f3e7207 */ /* 0x000fc40002000000 */
[----:B------:R-:W-:Y:S02]  /*3600*/  ISETP.GE.AND P4, PT, R14, R73, PT ;  /* 0x000000490e00720c */ /* 0x000fe40003f86270 */
[----:B------:R-:W-:Y:S01]  /*3610*/  SEL R59, R73, RZ, P2 ;  /* 0x000000ff493b7207 */ /* 0x000fe20001000000 */
[----:B------:R-:W-:Y:S01]  /*3620*/  IMAD.IADD R62, R16, 0x1, -R62 ;  /* 0x00000001103e7824 */ /* 0x000fe200078e0a3e */
[----:B------:R-:W-:Y:S02]  /*3630*/  SEL R60, R63, RZ, P6 ;  /* 0x000000ff3f3c7207 */ /* 0x000fe40003000000 */
[----:B------:R-:W-:Y:S02]  /*3640*/  IADD3 R14, PT, PT, R0, 0xa, RZ ;  /* 0x0000000a000e7810 */ /* 0x000fe40007ffe0ff */
[----:B------:R-:W-:Y:S01]  /*3650*/  ISETP.GE.AND P2, PT, R12, R63, PT ;  /* 0x0000003f0c00720c */ /* 0x000fe20003f46270 */
[----:B------:R-:W-:Y:S01]  /*3660*/  IMAD.IADD R60, R10, 0x1, -R60 ;  /* 0x000000010a3c7824 */ /* 0x000fe200078e0a3c */
[----:B------:R-:W-:-:S02]  /*3670*/  SEL R57, R73, RZ, P1 ;  /* 0x000000ff49397207 */ /* 0x000fc40000800000 */
[----:B------:R-:W-:Y:S02]  /*3680*/  ISETP.GE.AND P6, PT, R14, R63, PT ;  /* 0x0000003f0e00720c */ /* 0x000fe40003fc6270 */
        /* <DEDUP_REMOVED lines=15> */
[----:B------:R-:W-:Y:S01]  /*3780*/  SEL R51, R73, RZ, P4 ;  /* 0x000000ff49337207 */ /* 0x000fe20002000000 */
[----:B------:R-:W-:Y:S01]  /*3790*/  IMAD.IADD R54, R10, 0x1, -R54 ;  /* 0x000000010a367824 */ /* 0x000fe200078e0a36 */
[----:B------:R-:W-:Y:S02]  /*37a0*/  ISETP.GE.AND P4, PT, R14, R63, PT ;  /* 0x0000003f0e00720c */ /* 0x000fe40003f86270 */
[----:B------:R-:W-:Y:S01]  /*37b0*/  ISETP.GE.AND P5, PT, R10, R73, PT ;  /* 0x000000490a00720c */ /* 0x000fe20003fa6270 */
[----:B------:R-:W-:Y:S01]  /*37c0*/  VIADD R10, R0, 0xe ;  /* 0x0000000e000a7836 */ /* 0x000fe20000000000 */
[----:B------:R-:W-:-:S02]  /*37d0*/  SEL R52, R63, RZ, P0 ;  /* 0x000000ff3f347207 */ /* 0x000fc40000000000 */
[-C--:B------:R-:W-:Y:S02]  /*37e0*/  ISETP.GE.AND P3, PT, R16, R73.reuse, PT ;  /* 0x000000491000720c */ /* 0x080fe40003f66270 */
[----:B------:R-:W-:Y:S01]  /*37f0*/  SEL R50, R63, RZ, P4 ;  /* 0x000000ff3f327207 */ /* 0x000fe20002000000 */
[C---:B------:R-:W-:Y:S01]  /*3800*/  IMAD.IADD R52, R12.reuse, 0x1, -R52 ;  /* 0x000000010c347824 */ /* 0x040fe200078e0a34 */
[----:B------:R-:W-:Y:S01]  /*3810*/  ISETP.GE.AND P4, PT, R12, R73, PT ;  /* 0x000000490c00720c */ /* 0x000fe20003f86270 */
[----:B------:R-:W-:Y:S01]  /*3820*/  VIADD R12, R0, 0xf ;  /* 0x0000000f000c7836 */ /* 0x000fe20000000000 */
[----:B------:R-:W-:Y:S02]  /*3830*/  SEL R49, R73, RZ, P3 ;  /* 0x000000ff49317207 */ /* 0x000fe40001800000 */
[----:B------:R-:W-:Y:S02]  /*3840*/  ISETP.GE.AND P3, PT, R10, R63, PT ;  /* 0x0000003f0a00720c */ /* 0x000fe40003f66270 */
[----:B------:R-:W-:-:S02]  /*3850*/  ISETP.GE.AND P0, PT, R14, R73, PT ;  /* 0x000000490e00720c */ /* 0x000fc40003f06270 */
[----:B------:R-:W-:Y:S01]  /*3860*/  IADD3 R50, PT, PT, R14, -R50, RZ ;  /* 0x800000320e327210 */ /* 0x000fe20007ffe0ff */
        /* <DEDUP_REMOVED lines=46> */
[----:B------:R-:W-:Y:S02]  /*3b50*/  SEL R32, R63, RZ, P1 ;  /* 0x000000ff3f207207 */ /* 0x000fe40000800000 */
[C---:B------:R-:W-:Y:S01]  /*3b60*/  ISETP.GE.AND P1, PT, R12.reuse, R73, PT ;  /* 0x000000490c00720c */ /* 0x040fe20003f26270 */
[----:B------:R-:W-:Y:S01]  /*3b70*/  IMAD.IADD R34, R12, 0x1, -R34 ;  /* 0x000000010c227824 */ /* 0x000fe200078e0a22 */
[C---:B------:R-:W-:Y:S01]  /*3b80*/  SEL R31, R73.reuse, RZ, P2 ;  /* 0x000000ff491f7207 */ /* 0x040fe20001000000 */
[----:B------:R-:W-:Y:S01]  /*3b90*/  VIADD R12, R0, 0x18 ;  /* 0x00000018000c7836 */ /* 0x000fe20000000000 */
[----:B------:R-:W-:Y:S02]  /*3ba0*/  ISETP.GE.AND P2, PT, R10, R63, PT ;  /* 0x0000003f0a00720c */ /* 0x000fe40003f46270 */
[C---:B------:R-:W-:Y:S02]  /*3bb0*/  ISETP.GE.AND P3, PT, R14.reuse, R73, PT ;  /* 0x000000490e00720c */ /* 0x040fe40003f66270 */
[----:B------:R-:W-:Y:S01]  /*3bc0*/  IADD3 R32, PT, PT, R14, -R32, RZ ;  /* 0x800000200e207210 */ /* 0x000fe20007ffe0ff */
        /* <DEDUP_REMOVED lines=15> */
[----:B------:R-:W-:Y:S01]  /*3cc0*/  ISETP.GE.AND P5, PT, R10, R63, PT ;  /* 0x0000003f0a00720c */ /* 0x000fe20003fa6270 */
[C---:B------:R-:W-:Y:S01]  /*3cd0*/  IMAD.IADD R26, R14.reuse, 0x1, -R26 ;  /* 0x000000010e1a7824 */ /* 0x040fe200078e0a1a */
[----:B------:R-:W-:Y:S02]  /*3ce0*/  ISETP.GE.AND P4, PT, R14, R73, PT ;  /* 0x000000490e00720c */ /* 0x000fe40003f86270 */
[----:B------:R-:W-:-:S02]  /*3cf0*/  SEL R23, R73, RZ, P0 ;  /* 0x000000ff49177207 */ /* 0x000fc40000000000 */
[----:B------:R-:W-:Y:S02]  /*3d00*/  SEL R24, R63, RZ, P5 ;  /* 0x000000ff3f187207 */ /* 0x000fe40002800000 */
[----:B------:R-:W-:Y:S02]  /*3d10*/  IADD3 R14, PT, PT, R0, 0x1c, RZ ;  /* 0x0000001c000e7810 */ /* 0x000fe40007ffe0ff */
[-C--:B------:R-:W-:Y:S01]  /*3d20*/  ISETP.GE.AND P0, PT, R12, R63.reuse, PT ;  /* 0x0000003f0c00720c */ /* 0x080fe20003f06270 */
[----:B------:R-:W-:Y:S01]  /*3d30*/  IMAD.IADD R24, R10, 0x1, -R24 ;  /* 0x000000010a187824 */ /* 0x000fe200078e0a18 */
[----:B------:R-:W-:Y:S02]  /*3d40*/  SEL R21, R73, RZ, P1 ;  /* 0x000000ff49157207 */ /* 0x000fe40000800000 */
        /* <DEDUP_REMOVED lines=10> */
[----:B------:R-:W-:Y:S01]  /*3df0*/  IMAD.IADD R20, R14, 0x1, -R20 ;  /* 0x000000010e147824 */ /* 0x000fe200078e0a14 */
[C---:B------:R-:W-:Y:S02]  /*3e00*/  SEL R17, R73.reuse, RZ, P2 ;  /* 0x000000ff49117207 */ /* 0x040fe40001000000 */
[----:B------:R-:W-:-:S02]  /*3e10*/  SEL R15, R73, RZ, P6 ;  /* 0x000000ff490f7207 */ /* 0x000fc40003000000 */
[----:B------:R-:W-:Y:S02]  /*3e20*/  SEL R18, R63, RZ, P3 ;  /* 0x000000ff3f127207 */ /* 0x000fe40001800000 */
[-C--:B------:R-:W-:Y:S02]  /*3e30*/  ISETP.GE.AND P2, PT, R12, R63.reuse, PT ;  /* 0x0000003f0c00720c */ /* 0x080fe40003f46270 */
[-C--:B------:R-:W-:Y:S01]  /*3e40*/  ISETP.GE.AND P6, PT, R76, R63.reuse, PT ;  /* 0x0000003f4c00720c */ /* 0x080fe20003fc6270 */
[----:B------:R-:W-:Y:S01]  /*3e50*/  IMAD.IADD R18, R10, 0x1, -R18 ;  /* 0x000000010a127824 */ /* 0x000fe200078e0a12 */
[----:B------:R-:W-:Y:S02]  /*3e60*/  SEL R13, R73, RZ, P4 ;  /* 0x000000ff490d7207 */ /* 0x000fe40002000000 */
[----:B------:R-:W-:Y:S02]  /*3e70*/  ISETP.GE.AND P4, PT, R0, R63, PT ;  /* 0x0000003f0000720c */ /* 0x000fe40003f86270 */
[----:B------:R-:W-:-:S02]  /*3e80*/  ISETP.GE.AND P0, PT, R14, R73, PT ;  /* 0x000000490e00720c */ /* 0x000fc40003f06270 */
[-C--:B------:R-:W-:Y:S02]  /*3e90*/  ISETP.GE.AND P3, PT, R10, R73.reuse, PT ;  /* 0x000000490a00720c */ /* 0x080fe40003f66270 */
[C---:B------:R-:W-:Y:S02]  /*3ea0*/  SEL R16, R63.reuse, RZ, P2 ;  /* 0x000000ff3f107207 */ /* 0x040fe40001000000 */
[C---:B------:R-:W-:Y:S02]  /*3eb0*/  SEL R14, R63.reuse, RZ, P6 ;  /* 0x000000ff3f0e7207 */ /* 0x040fe40003000000 */
[C---:B------:R-:W-:Y:S01]  /*3ec0*/  ISETP.GE.AND P6, PT, R12.reuse, R73, PT ;  /* 0x000000490c00720c */ /* 0x040fe20003fc6270 */
[----:B------:R-:W-:Y:S01]  /*3ed0*/  IMAD.IADD R16, R12, 0x1, -R16 ;  /* 0x000000010c107824 */ /* 0x000fe200078e0a10 */
[----:B------:R-:W-:Y:S01]  /*3ee0*/  SHF.R.S32.HI R10, RZ, 0x1f, R63 ;  /* 0x0000001fff0a7819 */ /* 0x000fe2000001143f */
[----:B------:R-:W-:Y:S01]  /*3ef0*/  IMAD.MOV.U32 R12, RZ, RZ, RZ ;  /* 0x000000ffff0c7224 */ /* 0x000fe200078e00ff */
[----:B------:R-:W-:-:S02]  /*3f00*/  SEL R75, R63, RZ, P4 ;  /* 0x000000ff3f4b7207 */ /* 0x000fc40002000000 */
[CC--:B------:R-:W-:Y:S02]  /*3f10*/  ISETP.GE.AND P2, PT, R76.reuse, R73.reuse, PT ;  /* 0x000000494c00720c */ /* 0x0c0fe40003f46270 */
[----:B------:R-:W-:Y:S01]  /*3f20*/  IADD3 R14, PT, PT, R76, -R14, RZ ;  /* 0x8000000e4c0e7210 */ /* 0x000fe20007ffe0ff */
[----:B------:R-:W-:Y:S01]  /*3f30*/  IMAD.IADD R76, R0, 0x1, -R75 ;  /* 0x00000001004c7824 */ /* 0x000fe200078e0a4b */
[----:B------:R-:W-:Y:S02]  /*3f40*/  LOP3.LUT R10, R10, R73, RZ, 0xc0, !PT ;  /* 0x000000490a0a7212 */ /* 0x000fe400078ec0ff */
[C---:B------:R-:W-:Y:S02]  /*3f50*/  SEL R71, R73.reuse, RZ, P1 ;  /* 0x000000ff49477207 */ /* 0x040fe40000800000 */
[C---:B------:R-:W-:Y:S02]  /*3f60*/  SEL R69, R73.reuse, RZ, P5 ;  /* 0x000000ff49457207 */ /* 0x040fe40002800000 */
[----:B------:R-:W-:-:S02]  /*3f70*/  SEL R67, R73, RZ, P0 ;  /* 0x000000ff49437207 */ /* 0x000fc40000000000 */
[C---:B------:R-:W-:Y:S02]  /*3f80*/  SEL R65, R73.reuse, RZ, P3 ;  /* 0x000000ff49417207 */ /* 0x040fe40001800000 */
[----:B------:R-:W-:Y:S02]  /*3f90*/  SEL R63, R73, RZ, P6 ;  /* 0x000000ff493f7207 */ /* 0x000fe40003000000 */
[----:B------:R-:W-:Y:S02]  /*3fa0*/  LEA R11, R11, 0x201f, 0x8 ;  /* 0x0000201f0b0b7811 */ /* 0x000fe400078e40ff */
[----:B0-----:R-:W-:-:S07]  /*3fb0*/  SEL R73, R73, RZ, P2 ;  /* 0x000000ff49497207 */ /* 0x001fce0001000000 */
.L_x_13933:
[----:B0-----:R-:W0:Y:S01]  /*3fc0*/  LDCU UR4, c[0x0][0x3ac] ;  /* 0x00007580ff0477ac */ /* 0x001e220008000800 */
[----:B------:R-:W-:Y:S01]  /*3fd0*/  VIMNMX R77, PT, PT, R9, 0x80, PT ;  /* 0x00000080094d7848 */ /* 0x000fe20003fe0100 */
[--C-:B------:R-:W-:Y:S01]  /*3fe0*/  IMAD.IADD R75, R3, 0x1, R12.reuse ;  /* 0x00000001034b7824 */ /* 0x100fe200078e020c */
[----:B------:R-:W-:Y:S01]  /*3ff0*/  BSSY B1, `(.L_x_13832) ;  /* 0x0000221000017945 */ /* 0x000fe20003800000 */
[----:B------:R-:W-:Y:S01]  /*4000*/  PLOP3.LUT P0, PT, PT, PT, PT, 0x80, 0x8 ;  /* 0x000000000008781c */ /* 0x000fe20003f0f070 */
[----:B------:R-:W-:Y:S02]  /*4010*/  IMAD.MOV.U32 R110, RZ, RZ, RZ ;  /* 0x000000ffff6e7224 */ /* 0x000fe400078e00ff */
[----:B------:R-:W-:-:S05]  /*4020*/  IMAD.IADD R12, R77, 0x1, R12 ;  /* 0x000000014d0c7824 */ /* 0x000fca00078e020c */
[----:B------:R-:W-:-:S04]  /*4030*/  ISETP.GE.AND P1, PT, R12, R9, PT ;  /* 0x000000090c00720c */ /* 0x000fc80003f26270 */
[----:B------:R-:W-:Y:S01]  /*4040*/  P2R R118, PR, RZ, 0x2 ;  /* 0x00000002ff767803 */ /* 0x000fe20000000000 */
[----:B01234-:R-:W-:-:S08]  /*4050*/  IMAD R77, R75, UR4, R0 ;  /* 0x000000044b4d7c24 */ /* 0x01ffd0000f8e0200 */
.L_x_13932:
        /* <DEDUP_REMOVED lines=10> */
[----:B-1--4-:R-:W1:Y:S01]  /*4100*/  @P2 S2R R112, SR_CgaCtaId ;  /* 0x0000000000702919 */ /* 0x012e620000008800 */
[----:B------:R-:W-:Y:S01]  /*4110*/  @P2 MOV R111, 0x400 ;  /* 0x00000400006f2802 */ /* 0x000fe20000000f00 */
[----:B--2---:R-:W2:Y:S04]  /*4120*/  @P5 S2R R116, SR_CgaCtaId ;  /* 0x0000000000745919 */ /* 0x004ea80000008800 */
[----:B------:R-:W-:-:S05]  /*4130*/  @P2 VIADD R111, R111, 0x4100 ;  /* 0x000041006f6f2836 */ /* 0x000fca0000000000 */
[----:B-1----:R-:W-:Y:S01]  /*4140*/  @P2 LEA R114, R112, R111, 0x18 ;  /* 0x0000006f70722211 */ /* 0x002fe200078ec0ff */
[----:B------:R-:W-:Y:S01]  /*4150*/  IMAD.IADD R112, R77, 0x1, R110 ;  /* 0x000000014d707824 */ /* 0x000fe200078e026e */
[----:B------:R-:W1:Y:S03]  /*4160*/  @P1 S2R R111, SR_CgaCtaId ;  /* 0x00000000006f1919 */ /* 0x000e660000008800 */
[----:B------:R-:W-:Y:S01]  /*4170*/  @P5 IMAD.IADD R115, R112, 0x1, -R51 ;  /* 0x0000000170735824 */ /* 0x000fe200078e0a33 */
[----:B------:R-:W-:-:S05]  /*4180*/  @P2 IADD3 R113, PT, PT, -R53, R112, RZ ;  /* 0x0000007035712210 */ /* 0x000fca0007ffe1ff */
[----:B------:R-:W-:Y:S01]  /*4190*/  @P2 IMAD R114, R113, 0x4, R114 ;  /* 0x0000000471722824 */ /* 0x000fe200078e0272 */
[----:B------:R-:W-:-:S04]  /*41a0*/  @P5 MOV R113, 0x400 ;  /* 0x0000040000715802 */ /* 0x000fc80000000f00 */
[----:B---3--:R3:W4:Y:S01]  /*41b0*/  @P2 LDS R78, [R114+0x14] ;  /* 0x00001400724e2984 */ /* 0x0087220000000800 */
[----:B------:R-:W-:Y:S01]  /*41c0*/  @P5 VIADD R113, R113, 0x4100 ;  /* 0x0000410071715836 */ /* 0x000fe20000000000 */
[----:B------:R-:W-:-:S04]  /*41d0*/  ISETP.GE.AND P2, PT, R117, 0xb, PT ;  /* 0x0000000b7500780c */ /* 0x000fc80003f46270 */
[----:B--2---:R-:W-:Y:S02]  /*41e0*/  @P5 LEA R116, R116, R113, 0x18 ;  /* 0x0000007174745211 */ /* 0x004fe400078ec0ff */
[----:B------:R-:W2:Y:S01]  /*41f0*/  @P4 S2R R113, SR_CgaCtaId ;  /* 0x0000000000714919 */ /* 0x000ea20000008800 */
[----:B---3--:R-:W-:Y:S02]  /*4200*/  @P1 IMAD.IADD R114, R112, 0x1, -R49 ;  /* 0x0000000170721824 */ /* 0x008fe400078e0a31 */
[----:B------:R-:W-:Y:S01]  /*4210*/  @P5 IMAD R115, R115, 0x4, R116 ;  /* 0x0000000473735824 */ /* 0x000fe200078e0274 */
[----:B------:R-:W-:-:S04]  /*4220*/  @P1 MOV R116, 0x400 ;  /* 0x0000040000741802 */ /* 0x000fc80000000f00 */
[----:B------:R3:W0:Y:S01]  /*4230*/  @P5 LDS R79, [R115+0x18] ;  /* 0x00001800734f5984 */ /* 0x0006220000000800 */
[----:B------:R-:W-:Y:S01]  /*4240*/  @P1 VIADD R116, R116, 0x4100 ;  /* 0x0000410074741836 */ /* 0x000fe20000000000 */
[----:B------:R-:W-:-:S04]  /*4250*/  ISETP.GE.AND P5, PT, R117, 0x2, PT ;  /* 0x000000027500780c */ /* 0x000fc80003fa6270 */
[----:B-1----:R-:W-:Y:S02]  /*4260*/  @P1 LEA R119, R111, R116, 0x18 ;  /* 0x000000746f771211 */ /* 0x002fe400078ec0ff */
[----:B------:R-:W1:Y:S01]  /*4270*/  @P3 S2R R111, SR_CgaCtaId ;  /* 0x00000000006f3919 */ /* 0x000e620000008800 */
[----:B------:R-:W-:Y:S02]  /*4280*/  @P4 MOV R116, 0x400 ;  /* 0x0000040000744802 */ /* 0x000fe40000000f00 */
[----:B------:R-:W-:Y:S01]  /*4290*/  @P1 IMAD R114, R114, 0x4, R119 ;  /* 0x0000000472721824 */ /* 0x000fe200078e0277 */
[----:B---3--:R-:W-:Y:S02]  /*42a0*/  @P4 IADD3 R115, PT, PT, -R47, R112, RZ ;  /* 0x000000702f734210 */ /* 0x008fe40007ffe1ff */
[----:B------:R-:W-:Y:S01]  /*42b0*/  @P4 VIADD R116, R116, 0x4100 ;  /* 0x0000410074744836 */ /* 0x000fe20000000000 */
[----:B------:R-:W3:Y:S01]  /*42c0*/  @P5 S2R R121, SR_CgaCtaId ;  /* 0x0000000000795919 */ /* 0x000ee20000008800 */
[----:B------:R5:W0:Y:S01]  /*42d0*/  @P1 LDS R80, [R114+0x1c] ;  /* 0x00001c0072501984 */ /* 0x000a220000000800 */
[----:B------:R-:W-:-:S02]  /*42e0*/  ISETP.GE.AND P1, PT, R117, 0xc, PT ;  /* 0x0000000c7500780c */ /* 0x000fc40003f26270 */
[----:B--2---:R-:W-:Y:S02]  /*42f0*/  @P4 LEA R116, R113, R116, 0x18 ;  /* 0x0000007471744211 */ /* 0x004fe400078ec0ff */
[----:B------:R-:W2:Y:S01]  /*4300*/  @P2 S2R R113, SR_CgaCtaId ;  /* 0x0000000000712919 */ /* 0x000ea20000008800 */
[----:B-----5:R-:W-:Y:S02]  /*4310*/  @P3 IMAD.IADD R114, R112, 0x1, -R45 ;  /* 0x0000000170723824 */ /* 0x020fe400078e0a2d */
[----:B------:R-:W-:Y:S01]  /*4320*/  @P4 IMAD R115, R115, 0x4, R116 ;  /* 0x0000000473734824 */ /* 0x000fe200078e0274 */
[----:B------:R-:W-:-:S04]  /*4330*/  @P3 MOV R116, 0x400 ;  /* 0x0000040000743802 */ /* 0x000fc80000000f00 */
[----:B------:R5:W0:Y:S01]  /*4340*/  @P4 LDS R81, [R115+0x20] ;  /* 0x0000200073514984 */ /* 0x000a220000000800 */
[----:B------:R-:W-:Y:S01]  /*4350*/  @P3 VIADD R116, R116, 0x4100 ;  /* 0x0000410074743836 */ /* 0x000fe20000000000 */
[----:B------:R-:W-:-:S04]  /*4360*/  ISETP.GE.AND P4, PT, R117, 0xd, PT ;  /* 0x0000000d7500780c */ /* 0x000fc80003f86270 */
[----:B-1----:R-:W-:Y:S02]  /*4370*/  @P3 LEA R119, R111, R116, 0x18 ;  /* 0x000000746f773211 */ /* 0x002fe400078ec0ff */
[----:B------:R-:W1:Y:S01]  /*4380*/  @P1 S2R R111, SR_CgaCtaId ;  /* 0x00000000006f1919 */ /* 0x000e620000008800 */
[----:B------:R-:W-:Y:S01]  /*4390*/  @P2 MOV R116, 0x400 ;  /* 0x0000040000742802 */ /* 0x000fe20000000f00 */
[----:B-----5:R-:W-:Y:S02]  /*43a0*/  @P2 IMAD.IADD R115, R112, 0x1, -R43 ;  /* 0x0000000170732824 */ /* 0x020fe400078e0a2b */
[----:B------:R-:W-:Y:S02]  /*43b0*/  @P3 IMAD R114, R114, 0x4, R119 ;  /* 0x0000000472723824 */ /* 0x000fe400078e0277 */
[----:B------:R-:W-:-:S03]  /*43c0*/  @P2 VIADD R116, R116, 0x4100 ;  /* 0x0000410074742836 */ /* 0x000fc60000000000 */
[----:B------:R5:W0:Y:S01]  /*43d0*/  @P3 LDS R82, [R114+0x24] ;  /* 0x0000240072523984 */ /* 0x000a220000000800 */
[----:B------:R-:W-:Y:S02]  /*43e0*/  ISETP.GE.AND P3, PT, R117, 0xe, PT ;  /* 0x0000000e7500780c */ /* 0x000fe40003f66270 */
[----:B--2---:R-:W-:Y:S02]  /*43f0*/  @P2 LEA R116, R113, R116, 0x18 ;  /* 0x0000007471742211 */ /* 0x004fe400078ec0ff */
[----:B------:R-:W2:Y:S01]  /*4400*/  @P4 S2R R113, SR_CgaCtaId ;  /* 0x0000000000714919 */ /* 0x000ea20000008800 */
[----:B-----5:R-:W-:Y:S02]  /*4410*/  @P1 IADD3 R114, PT, PT, -R41, R112, RZ ;  /* 0x0000007029721210 */ /* 0x020fe40007ffe1ff */
        /* <DEDUP_REMOVED lines=13> */
[----:B--2---:R-:W-:Y:S01]  /*44f0*/  @P4 LEA R116, R113, R116, 0x18 ;  /* 0x0000007471744211 */ /* 0x004fe200078ec0ff */
[----:B-----5:R-:W-:Y:S01]  /*4500*/  @P3 IMAD.IADD R114, R112, 0x1, -R37 ;  /* 0x0000000170723824 */ /* 0x020fe200078e0a25 */
[----:B------:R-:W2:Y:S03]  /*4510*/  @P2 S2R R113, SR_CgaCtaId ;  /* 0x0000000000712919 */ /* 0x000ea60000008800 */
        /* <DEDUP_REMOVED lines=9> */
[----:B-----5:R-:W-:Y:S02]  /*45b0*/  @P2 IADD3 R115, PT, PT, -R35, R112, RZ ;  /* 0x0000007023732210 */ /* 0x020fe40007ffe1ff */
[----:B------:R-:W-:Y:S02]  /*45c0*/  @P2 VIADD R116, R116, 0x4100 ;  /* 0x0000410074742836 */ /* 0x000fe40000000000 */
[----:B------:R5:W0:Y:S01]  /*45d0*/  @P3 LDS R86, [R114+0x34] ;  /* 0x0000340072563984 */ /* 0x000a220000000800 */
[----:B------:R-:W-:-:S02]  /*45e0*/  ISETP.GE.AND P3, PT, R117, 0x12, PT ;  /* 0x000000127500780c */ /* 0x000fc40003f66270 */
        /* <DEDUP_REMOVED lines=124> */
[----:B-----5:R-:W-:Y:S01]  /*4db0*/  @P1 MOV R115, 0x400 ;  /* 0x0000040000731802 */ /* 0x020fe20000000f00 */
[----:B------:R-:W5:Y:S01]  /*4dc0*/  @P6 S2R R119, SR_CgaCtaId ;  /* 0x0000000000776919 */ /* 0x000f620000008800 */
[----:B------:R-:W-:Y:S02]  /*4dd0*/  @P2 VIADD R116, R116, 0x4100 ;  /* 0x0000410074742836 */ /* 0x000fe40000000000 */
[----:B------:R4:W3:Y:S01]  /*4de0*/  @P3 LDS R102, [R114+0x74] ;  /* 0x0000740072663984 */ /* 0x0008e20000000800 */
[----:B------:R-:W-:-:S02]  /*4df0*/  ISETP.GE.AND P3, PT, R117, 0x4, PT ;  /* 0x000000047500780c */ /* 0x000fc40003f66270 */
[----:B--2---:R-:W-:Y:S01]  /*4e00*/  @P2 LEA R116, R113, R116, 0x18 ;  /* 0x0000007471742211 */ /* 0x004fe200078ec0ff */
[----:B------:R-:W-:Y:S01]  /*4e10*/  @P2 IMAD.IADD R113, R112, 0x1, -R63 ;  /* 0x0000000170712824 */ /* 0x000fe200078e0a3f */
[----:B----4-:R-:W-:-:S03]  /*4e20*/  @P6 MOV R114, 0x400 ;  /* 0x0000040000726802 */ /* 0x010fc60000000f00 */
[----:B------:R-:W-:Y:S02]  /*4e30*/  @P2 IMAD R113, R113, 0x4, R116 ;  /* 0x0000000471712824 */ /* 0x000fe400078e0274 */
[----:B------:R-:W-:Y:S02]  /*4e40*/  @P1 VIADD R116, R115, 0x4100 ;  /* 0x0000410073741836 */ /* 0x000fe40000000000 */
[----:B------:R-:W-:Y:S01]  /*4e50*/  @P6 VIADD R114, R114, 0x4100 ;  /* 0x0000410072726836 */ /* 0x000fe20000000000 */
[----:B------:R2:W4:Y:S01]  /*4e60*/  @P2 LDS R103, [R113+0x78] ;  /* 0x0000780071672984 */ /* 0x0005220000000800 */
[----:B------:R-:W-:Y:S02]  /*4e70*/  ISETP.GE.AND P2, PT, R117, 0x5, PT ;  /* 0x000000057500780c */ /* 0x000fe40003f46270 */
[----:B-1----:R-:W-:Y:S01]  /*4e80*/  @P1 LEA R116, R111, R116, 0x18 ;  /* 0x000000746f741211 */ /* 0x002fe200078ec0ff */
[----:B------:R-:W-:Y:S01]  /*4e90*/  @P1 IMAD.IADD R111, R112, 0x1, -R73 ;  /* 0x00000001706f1824 */ /* 0x000fe200078e0a49 */
[----:B--2---:R-:W-:-:S03]  /*4ea0*/  @P5 MOV R113, 0x400 ;  /* 0x0000040000715802 */ /* 0x004fc60000000f00 */
[----:B------:R-:W-:Y:S01]  /*4eb0*/  @P1 IMAD R115, R111, 0x4, R116 ;  /* 0x000000046f731824 */ /* 0x000fe200078e0274 */
[----:B-----5:R-:W-:Y:S01]  /*4ec0*/  @P6 LEA R114, R119, R114, 0x18 ;  /* 0x0000007277726211 */ /* 0x020fe200078ec0ff */
[----:B------:R-:W1:Y:S01]  /*4ed0*/  @P4 S2R R111, SR_CgaCtaId ;  /* 0x00000000006f4919 */ /* 0x000e620000008800 */
[----:B------:R-:W-:Y:S01]  /*4ee0*/  @P5 IADD3 R116, PT, PT, R113, 0x4100, RZ ;  /* 0x0000410071745810 */ /* 0x000fe20007ffe0ff */
[----:B------:R-:W2:Y:S01]  /*4ef0*/  @P3 S2R R119, SR_CgaCtaId ;  /* 0x0000000000773919 */ /* 0x000ea20000008800 */
[----:B------:R3:W2:Y:S01]  /*4f00*/  @P1 LDS R104, [R115+0x7c] ;  /* 0x00007c0073681984 */ /* 0x0006a20000000800 */
[----:B------:R-:W-:Y:S02]  /*4f10*/  PLOP3.LUT P1, PT, P0, PT, PT, 0x80, 0x8 ;  /* 0x000000000008781c */ /* 0x000fe4000072f070 */
[----:B0-----:R-:W-:Y:S01]  /*4f20*/  ISETP.GE.AND P0, PT, R5, UR4, PT ;  /* 0x0000000405007c0c */ /* 0x001fe2000bf06270 */
[----:B------:R-:W0:Y:S01]  /*4f30*/  @P2 S2R R113, SR_CgaCtaId ;  /* 0x0000000000712919 */ /* 0x000e220000008800 */
[----:B---3--:R-:W-:-:S02]  /*4f40*/  @P5 LEA R115, R121, R116, 0x18 ;  /* 0x0000007479735211 */ /* 0x008fc400078ec0ff */
[----:B------:R-:W-:-:S05]  /*4f50*/  @P4 MOV R116, 0x400 ;  /* 0x0000040000744802 */ /* 0x000fca0000000f00 */
[----:B------:R-:W-:-:S05]  /*4f60*/  @P4 VIADD R116, R116, 0x4100 ;  /* 0x0000410074744836 */ /* 0x000fca0000000000 */
[----:B-1----:R-:W-:Y:S02]  /*4f70*/  @P4 LEA R116, R111, R116, 0x18 ;  /* 0x000000746f744211 */ /* 0x002fe400078ec0ff */
[----:B------:R-:W-:-:S05]  /*4f80*/  @P3 MOV R111, 0x400 ;  /* 0x00000400006f3802 */ /* 0x000fca0000000f00 */
[----:B------:R-:W-:-:S05]  /*4f90*/  @P3 VIADD R120, R111, 0x4100 ;  /* 0x000041006f783836 */ /* 0x000fca0000000000 */
[----:B--2---:R-:W-:Y:S02]  /*4fa0*/  @P3 LEA R111, R119, R120, 0x18 ;  /* 0x00000078776f3211 */ /* 0x004fe400078ec0ff */
[----:B------:R-:W-:-:S05]  /*4fb0*/  @P2 MOV R119, 0x400 ;  /* 0x0000040000772802 */ /* 0x000fca0000000f00 */
[----:B------:R-:W-:Y:S02]  /*4fc0*/  @P2 VIADD R120, R119, 0x4100 ;  /* 0x0000410077782836 */ /* 0x000fe40000000000 */
[----:B------:R-:W-:-:S03]  /*4fd0*/  @P6 IMAD.IADD R119, R112, 0x1, -R10 ;  /* 0x0000000170776824 */ /* 0x000fc600078e0a0a */
[----:B0-----:R-:W-:Y:S01]  /*4fe0*/  @P2 LEA R113, R113, R120, 0x18 ;  /* 0x0000007871712211 */ /* 0x001fe200078ec0ff */
[----:B------:R-:W-:Y:S02]  /*4ff0*/  @P5 IMAD.IADD R120, R112, 0x1, -R61 ;  /* 0x0000000170785824 */ /* 0x000fe400078e0a3d */
[----:B------:R-:W-:Y:S02]  /*5000*/  @P6 IMAD R114, R119, 0x4, R114 ;  /* 0x0000000477726824 */ /* 0x000fe400078e0272 */
[----:B------:R-:W-:Y:S02]  /*5010*/  @P5 IMAD R115, R120, 0x4, R115 ;  /* 0x0000000478735824 */ /* 0x000fe400078e0273 */
[C---:B------:R-:W-:Y:S01]  /*5020*/  @P4 IMAD.IADD R119, R112.reuse, 0x1, -R59 ;  /* 0x0000000170774824 */ /* 0x040fe200078e0a3b */
[----:B------:R0:W1:Y:S01]  /*5030*/  @P6 LDS R105, [R114] ;  /* 0x0000000072696984 */ /* 0x0000620000000800 */
[C---:B------:R-:W-:Y:S02]  /*5040*/  @P3 IMAD.IADD R120, R112.reuse, 0x1, -R57 ;  /* 0x0000000170783824 */ /* 0x040fe400078e0a39 */
[----:B------:R-:W-:Y:S01]  /*5050*/  @P2 IMAD.IADD R112, R112, 0x1, -R55 ;  /* 0x0000000170702824 */ /* 0x000fe200078e0a37 */
[----:B------:R-:W-:Y:S01]  /*5060*/  @P4 LEA R116, R119, R116, 0x2 ;  /* 0x0000007477744211 */ /* 0x000fe200078e10ff */
[----:B------:R-:W-:Y:S01]  /*5070*/  @P3 IMAD R111, R120, 0x4, R111 ;  /* 0x00000004786f3824 */ /* 0x000fe200078e026f */
[----:B------:R0:W2:Y:S01]  /*5080*/  @P5 LDS R106, [R115+0x4] ;  /* 0x00000400736a5984 */ /* 0x0000a20000000800 */
[----:B------:R-:W-:-:S03]  /*5090*/  @P2 IMAD R112, R112, 0x4, R113 ;  /* 0x0000000470702824 */ /* 0x000fc600078e0271 */
[----:B------:R0:W3:Y:S04]  /*50a0*/  @P4 LDS R107, [R116+0x8] ;  /* 0x00000800746b4984 */ /* 0x0000e80000000800 */
[----:B------:R0:W0:Y:S04]  /*50b0*/  @P3 LDS R108, [R111+0xc] ;  /* 0x00000c006f6c3984 */ /* 0x0000280000000800 */
[----:B------:R0:W0:Y:S01]  /*50c0*/  @P2 LDS R109, [R112+0x10] ;  /* 0x00001000706d2984 */ /* 0x0000220000000800 */
[----:B----4-:R-:W-:Y:S05]  /*50d0*/  @P0 BRA `(.L_x_13834) ;  /* 0x0000001000380947 */ /* 0x010fea0003800000 */
[----:B0-----:R-:W0:Y:S01]  /*50e0*/  S2R R112, SR_CgaCtaId ;  /* 0x0000000000707919 */ /* 0x001e220000008800 */
[----:B------:R-:W-:Y:S01]  /*50f0*/  MOV R111, 0x400 ;  /* 0x00000400006f7802 */ /* 0x000fe20000000f00 */
[----:B------:R-:W-:-:S03]  /*5100*/  IMAD.IADD R113, R0, 0x1, R110 ;  /* 0x0000000100717824 */ /* 0x000fc600078e026e */
[----:B0-----:R-:W-:Y:S01]  /*5110*/  LEA R110, R112, R111, 0x18 ;  /* 0x0000006f706e7211 */ /* 0x001fe200078ec0ff */
[----:B------:R-:W-:-:S04]  /*5120*/  VIADD R111, R111, 0x5100 ;  /* 0x000051006f6f7836 */ /* 0x000fc80000000000 */
[----:B------:R-:W-:Y:S01]  /*5130*/  IMAD R113, R113, 0x4, R110 ;  /* 0x0000000471717824 */ /* 0x000fe200078e026e */
[----:B------:R-:W-:Y:S01]  /*5140*/  LEA R111, R112, R111, 0x18 ;  /* 0x0000006f706f7211 */ /* 0x000fe200078ec0ff */
[----:B------:R-:W-:-:S07]  /*5150*/  IMAD.MOV.U32 R110, RZ, RZ, R5 ;  /* 0x000000ffff6e7224 */ /* 0x000fce00078e0005 */
.L_x_13931:
[----:B----4-:R-:W-:Y:S01]  /*5160*/  IMAD R112, R110, 0x104, R113 ;  /* 0x000001046e707824 */ /* 0x010fe200078e0271 */
[----:B------:R-:W-:Y:S01]  /*5170*/  BSSY B2, `(.L_x_13835) ;  /* 0x0000008000027945 */ /* 0x000fe20003800000 */
[----:B------:R-:W-:-:S04]  /*5180*/  HFMA2 R115, -RZ, RZ, 0, 0 ;  /* 0x00000000ff737431 */ /* 0x000fc800000001ff */
[----:B------:R-:W0:Y:S01]  /*5190*/  LDS R112, [R112] ;  /* 0x0000000070707984 */ /* 0x000e220000000800 */
[----:B------:R-:W-:Y:S05]  /*51a0*/  @!P6 BRA `(.L_x_13836) ;  /* 0x000000000010e947 */ /* 0x000fea0003800000 */
[----:B------:R-:W-:-:S03]  /*51b0*/  UMOV UR4, 0xffffffff ;  /* 0xffffffff00047882 */ /* 0x000fc60000000000 */
[----:B------:R-:W-:Y:S05]  /*51c0*/  BRA.DIV UR4, `(.L_x_13837) ;  /* 0x0000001e04447947 */ /* 0x000fea000b800000 */
[----:B0-----:R0:W4:Y:S02]  /*51d0*/  SHFL.IDX PT, R114, R112, R76, R11 ;  /* 0x0000004c70727389 */ /* 0x00112400000e000b */
.L_x_13940:
[----:B-1--4-:R-:W-:-:S07]  /*51e0*/  IMAD R115, R105, R114, RZ ;  /* 0x0000007269737224 */ /* 0x012fce00078e02ff */
.L_x_13836:
[----:B------:R-:W-:Y:S05]  /*51f0*/  BSYNC B2 ;  /* 0x0000000000027941 */ /* 0x000fea0003800000 */
.L_x_13835:
[----:B------:R-:W-:Y:S04]  /*5200*/  BSSY B2, `(.L_x_13838) ;  /* 0x0000006000027945 */ /* 0x000fe80003800000 */
[----:B------:R-:W-:Y:S05]  /*5210*/  @!P5 BRA `(.L_x_13839) ;  /* 0x000000000010d947 */ /* 0x000fea0003800000 */
[----:B------:R-:W-:-:S03]  /*5220*/  UMOV UR4, 0xffffffff ;  /* 0xffffffff00047882 */ /* 0x000fc60000000000 */
[----:B------:R-:W-:Y:S05]  /*5230*/  BRA.DIV UR4, `(.L_x_13840) ;  /* 0x0000001e04487947 */ /* 0x000fea000b800000 */
[----:B0-----:R0:W4:Y:S02]  /*5240*/  SHFL.IDX PT, R114, R112, R74, R11 ;  /* 0x0000004a70727389 */ /* 0x00112400000e000b */
.L_x_13943:
[----:B--2-4-:R-:W-:-:S07]  /*5250*/  IMAD R115, R106, R114, R115 ;  /* 0x000000726a737224 */ /* 0x014fce00078e0273 */
.L_x_13839:
[----:B------:R-:W-:Y:S05]  /*5260*/  BSYNC B2 ;  /* 0x0000000000027941 */ /* 0x000fea0003800000 */
.L_x_13838:
[----:B------:R-:W-:Y:S04]  /*5270*/  BSSY B2, `(.L_x_13841) ;  /* 0x0000006000027945 */ /* 0x000fe80003800000 */
[----:B------:R-:W-:Y:S05]  /*5280*/  @!P4 BRA `(.L_x_13842) ;  /* 0x000000000010c947 */ /* 0x000fea0003800000 */
[----:B------:R-:W-:-:S03]  /*5290*/  UMOV UR4, 0xffffffff ;  /* 0xffffffff00047882 */ /* 0x000fc60000000000 */
[----:B------:R-:W-:Y:S05]  /*52a0*/  BRA.DIV UR4, `(.L_x_13843) ;  /* 0x0000001e044c7947 */ /* 0x000fea000b800000 */
[----:B0-----:R0:W4:Y:S02]  /*52b0*/  SHFL.IDX PT, R114, R112, R72, R11 ;  /* 0x0000004870727389 */ /* 0x00112400000e000b */
.L_x_13946:
[----:B---34-:R-:W-:-:S07]  /*52c0*/  IMAD R115, R107, R114, R115 ;  /* 0x000000726b737224 */ /* 0x018fce00078e0273 */
.L_x_13842:
[----:B------:R-:W-:Y:S05]  /*52d0*/  BSYNC B2 ;  /* 0x0000000000027941 */ /* 0x000fea0003800000 */
.L_x_13841:
[----:B------:R-:W-:Y:S04]  /*52e0*/  BSSY B2, `(.L_x_13844) ;  /* 0x0000006000027945 */ /* 0x000fe80003800000 */
[----:B------:R-:W-:Y:S05]  /*52f0*/  @!P3 BRA `(.L_x_13845) ;  /* 0x000000000010b947 */ /* 0x000fea0003800000 */
[----:B------:R-:W-:-:S03]  /*5300*/  UMOV UR4, 0xffffffff ;  /* 0xffffffff00047882 */ /* 0x000fc60000000000 */
[----:B------:R-:W-:Y:S05]  /*5310*/  BRA.DIV UR4, `(.L_x_13846) ;  /* 0x0000001e04507947 */ /* 0x000fea000b800000 */
[----:B0-----:R0:W4:Y:S02]  /*5320*/  SHFL.IDX PT, R114, R112, R70, R11 ;  /* 0x0000004670727389 */ /* 0x00112400000e000b */
.L_x_13949:
[----:B----4-:R-:W-:-:S07]  /*5330*/  IMAD R115, R108, R114, R115 ;  /* 0x000000726c737224 */ /* 0x010fce00078e0273 */
.L_x_13845:
[----:B------:R-:W-:Y:S05]  /*5340*/  BSYNC B2 ;  /* 0x0000000000027941 */ /* 0x000fea0003800000 */
.L_x_13844:
[----:B------:R-:W-:Y:S04]  /*5350*/  BSSY B2, `(.L_x_13847) ;  /* 0x0000006000027945 */ /* 0x000fe80003800000 */
[----:B------:R-:W-:Y:S05]  /*5360*/  @!P2 BRA `(.L_x_13848) ;  /* 0x000000000010a947 */ /* 0x000fea0003800000 */
[----:B------:R-:W-:-:S03]  /*5370*/  UMOV UR4, 0xffffffff ;  /* 0xffffffff00047882 */ /* 0x000fc60000000000 */
[----:B------:R-:W-:Y:S05]  /*5380*/  BRA.DIV UR4, `(.L_x_13849) ;  /* 0x0000001e04547947 */ /* 0x000fea000b800000 */
[----:B0-----:R0:W4:Y:S02]  /*5390*/  SHFL.IDX PT, R114, R112, R68, R11 ;  /* 0x0000004470727389 */ /* 0x00112400000e000b */
.L_x_13952:
[----:B----4-:R-:W-:-:S07]  /*53a0*/  IMAD R115, R109, R114, R115 ;  /* 0x000000726d737224 */ /* 0x010fce00078e0273 */
.L_x_13848:
[----:B------:R-:W-:Y:S05]  /*53b0*/  BSYNC B2 ;  /* 0x0000000000027941 */ /* 0x000fea0003800000 */
.L_x_13847:
[----:B------:R-:W-:Y:S01]  /*53c0*/  ISETP.GE.AND P0, PT, R117, 0x6, PT ;  /* 0x000000067500780c */ /* 0x000fe20003f06270 */
[----:B------:R-:W-:-:S12]  /*53d0*/  BSSY B2, `(.L_x_13850) ;  /* 0x0000006000027945 */ /* 0x000fd80003800000 */
[----:B------:R-:W-:Y:S05]  /*53e0*/  @!P0 BRA `(.L_x_13851) ;  /* 0x0000000000108947 */ /* 0x000fea0003800000 */
[----:B------:R-:W-:-:S03]  /*53f0*/  UMOV UR4, 0xffffffff ;  /* 0xffffffff00047882 */ /* 0x000fc60000000000 */
[----:B------:R-:W-:Y:S05]  /*5400*/  BRA.DIV UR4, `(.L_x_13852) ;  /* 0x0000001e04547947 */ /* 0x000fea000b800000 */
[----:B0-----:R0:W4:Y:S02]  /*5410*/  SHFL.IDX PT, R114, R112, R66, R11 ;  /* 0x0000004270727389 */ /* 0x00112400000e000b */
.L_x_13955:
[----:B----4-:R-:W-:-:S07]  /*5420*/  IMAD R115, R78, R114, R115 ;  /* 0x000000724e737224 */ /* 0x010fce00078e0273 */
.L_x_13851:
[----:B------:R-:W-:Y:S05]  /*5430*/  BSYNC B2 ;  /* 0x0000000000027941 */ /* 0x000fea0003800000 */
.L_x_13850:
[----:B------:R-:W-:Y:S01]  /*5440*/  ISETP.GE.AND P0, PT, R117, 0x7, PT ;  /* 0x000000077500780c */ /* 0x000fe20003f06270 */
[----:B------:R-:W-:-:S12]  /*5450*/  BSSY B2, `(.L_x_13853) ;  /* 0x0000006000027945 */ /* 0x000fd80003800000 */
[----:B------:R-:W-:Y:S05]  /*5460*/  @!P0 BRA `(.L_x_13854) ;  /* 0x0000000000108947 */ /* 0x000fea0003800000 */
[----:B------:R-:W-:-:S03]  /*5470*/  UMOV UR4, 0xffffffff ;  /* 0xffffffff00047882 */ /* 0x000fc60000000000 */
[----:B------:R-:W-:Y:S05]  /*5480*/  BRA.DIV UR4, `(.L_x_13855) ;  /* 0x0000001e04547947 */ /* 0x000fea000b800000 */
[----:B0-----:R0:W4:Y:S02]  /*5490*/  SHFL.IDX PT, R114, R112, R64, R11 ;  /* 0x0000004070727389 */ /* 0x00112400000e000b */
.L_x_13958:
[----:B----4-:R-:W-:-:S07]  /*54a0*/  IMAD R115, R79, R114, R115 ;  /* 0x000000724f737224 */ /* 0x010fce00078e0273 */
.L_x_13854:
[----:B------:R-:W-:Y:S05]  /*54b0*/  BSYNC B2 ;  /* 0x0000000000027941 */ /* 0x000fea0003800000 */
.L_x_13853:
[----:B------:R-:W-:Y:S01]  /*54c0*/  ISETP.GE.AND P0, PT, R117, 0x8, PT ;  /* 0x000000087500780c */ /* 0x000fe20003f06270 */
[----:B------:R-:W-:-:S12]  /*54d0*/  BSSY B2, `(.L_x_13856) ;  /* 0x0000006000027945 */ /* 0x000fd80003800000 */
[----:B------:R-:W-:Y:S05]  /*54e0*/  @!P0 BRA `(.L_x_13857) ;  /* 0x0000000000108947 */ /* 0x000fea0003800000 */
[----:B------:R-:W-:-:S03]  /*54f0*/  UMOV UR4, 0xffffffff ;  /* 0xffffffff00047882 */ /* 0x000fc60000000000 */
[----:B------:R-:W-:Y:S05]  /*5500*/  BRA.DIV UR4, `(.L_x_13858) ;  /* 0x0000001e04547947 */ /* 0x000fea000b800000 */
[----:B0-----:R0:W4:Y:S02]  /*5510*/  SHFL.IDX PT, R114, R112, R62, R11 ;  /* 0x0000003e70727389 */ /* 0x00112400000e000b */
.L_x_13961:
[----:B----4-:R-:W-:-:S07]  /*5520*/  IMAD R115, R80, R114, R115 ;  /* 0x0000007250737224 */ /* 0x010fce00078e0273 */
.L_x_13857:
[----:B------:R-:W-:Y:S05]  /*5530*/  BSYNC B2 ;  /* 0x0000000000027941 */ /* 0x000fea0003800000 */
.L_x_13856:
[----:B------:R-:W-:Y:S01]  /*5540*/  ISETP.GE.AND P0, PT, R117, 0x9, PT ;  /* 0x000000097500780c */ /* 0x000fe20003f06270 */
[----:B------:R-:W-:-:S12]  /*5550*/  BSSY B2, `(.L_x_13859) ;  /* 0x0000006000027945 */ /* 0x000fd80003800000 */
[----:B------:R-:W-:Y:S05]  /*5560*/  @!P0 BRA `(.L_x_13860) ;  /* 0x0000000000108947 */ /* 0x000fea0003800000 */
[----:B------:R-:W-:-:S03]  /*5570*/  UMOV UR4, 0xffffffff ;  /* 0xffffffff00047882 */ /* 0x000fc60000000000 */
[----:B------:R-:W-:Y:S05]  /*5580*/  BRA.DIV UR4, `(.L_x_13861) ;  /* 0x0000001e04547947 */ /* 0x000fea000b800000 */
[----:B0-----:R0:W4:Y:S02]  /*5590*/  SHFL.IDX PT, R114, R112, R60, R11 ;  /* 0x0000003c70727389 */ /* 0x00112400000e000b */
.L_x_13964:
[----:B----4-:R-:W-:-:S07]  /*55a0*/  IMAD R115, R81, R114, R115 ;  /* 0x0000007251737224 */ /* 0x010fce00078e0273 */
.L_x_13860:
[----:B------:R-:W-:Y:S05]  /*55b0*/  BSYNC B2 ;  /* 0x0000000000027941 */ /* 0x000fea0003800000 */
.L_x_13859:
[----:B------:R-:W-:Y:S01]  /*55c0*/  ISETP.GE.AND P0, PT, R117, 0xa, PT ;  /* 0x0000000a7500780c */ /* 0x000fe20003f06270 */
[----:B------:R-:W-:-:S12]  /*55d0*/  BSSY B2, `(.L_x_13862) ;  /* 0x0000006000027945 */ /* 0x000fd80003800000 */
[----:B------:R-:W-:Y:S05]  /*55e0*/  @!P0 BRA `(.L_x_13863) ;  /* 0x0000000000108947 */ /* 0x000fea0003800000 */
[----:B------:R-:W-:-:S03]  /*55f0*/  UMOV UR4, 0xffffffff ;  /* 0xffffffff00047882 */ /* 0x000fc60000000000 */
[----:B------:R-:W-:Y:S05]  /*5600*/  BRA.DIV UR4, `(.L_x_13864) ;  /* 0x0000001e04547947 */ /* 0x000fea000b800000 */
[----:B0-----:R0:W4:Y:S02]  /*5610*/  SHFL.IDX PT, R114, R112, R58, R11 ;  /* 0x0000003a70727389 */ /* 0x00112400000e000b */
.L_x_13967:
[----:B----4-:R-:W-:-:S07]  /*5620*/  IMAD R115, R82, R114, R115 ;  /* 0x0000007252737224 */ /* 0x010fce00078e0273 */
.L_x_13863:
[----:B------:R-:W-:Y:S05]  /*5630*/  BSYNC B2 ;  /* 0x0000000000027941 */ /* 0x000fea0003800000 */
.L_x_13862:
[----:B------:R-:W-:Y:S01]  /*5640*/  ISETP.GE.AND P0, PT, R117, 0xb, PT ;  /* 0x0000000b7500780c */ /* 0x000fe20003f06270 */
[----:B------:R-:W-:-:S12]  /*5650*/  BSSY B2, `(.L_x_13865) ;  /* 0x0000006000027945 */ /* 0x000fd80003800000 */
[----:B------:R-:W-:Y:S05]  /*5660*/  @!P0 BRA `(.L_x_13866) ;  /* 0x0000000000108947 */ /* 0x000fea0003800000 */
[----:B------:R-:W-:-:S03]  /*5670*/  UMOV UR4, 0xffffffff ;  /* 0xffffffff00047882 */ /* 0x000fc60000000000 */
[----:B------:R-:W-:Y:S05]  /*5680*/  BRA.DIV UR4, `(.L_x_13867) ;  /* 0x0000001e04547947 */ /* 0x000fea000b800000 */
[----:B0-----:R0:W4:Y:S02]  /*5690*/  SHFL.IDX PT, R114, R112, R56, R11 ;  /* 0x0000003870727389 */ /* 0x00112400000e000b */
.L_x_13970:
[----:B----4-:R-:W-:-:S07]  /*56a0*/  IMAD R115, R83, R114, R115 ;  /* 0x0000007253737224 */ /* 0x010fce00078e0273 */
.L_x_13866:
[----:B------:R-:W-:Y:S05]  /*56b0*/  BSYNC B2 ;  /* 0x0000000000027941 */ /* 0x000fea0003800000 */
.L_x_13865:
[----:B------:R-:W-:Y:S01]  /*56c0*/  ISETP.GE.AND P0, PT, R117, 0xc, PT ;  /* 0x0000000c7500780c */ /* 0x000fe20003f06270 */
[----:B------:R-:W-:-:S12]  /*56d0*/  BSSY B2, `(.L_x_13868) ;  /* 0x0000006000027945 */ /* 0x000fd80003800000 */
[----:B------:R-:W-:Y:S05]  /*56e0*/  @!P0 BRA `(.L_x_13869) ;  /* 0x0000000000108947 */ /* 0x000fea0003800000 */
[----:B------:R-:W-:-:S03]  /*56f0*/  UMOV UR4, 0xffffffff ;  /* 0xffffffff00047882 */ /* 0x000fc60000000000 */
[----:B------:R-:W-:Y:S05]  /*5700*/  BRA.DIV UR4, `(.L_x_13870) ;  /* 0x0000001e04547947 */ /* 0x000fea000b800000 */
[----:B0-----:R0:W4:Y:S02]  /*5710*/  SHFL.IDX PT, R114, R112, R54, R11 ;  /* 0x0000003670727389 */ /* 0x00112400000e000b */
.L_x_13973:
[----:B----4-:R-:W-:-:S07]  /*5720*/  IMAD R115, R84, R114, R115 ;  /* 0x0000007254737224 */ /* 0x010fce00078e0273 */
.L_x_13869:
[----:B------:R-:W-:Y:S05]  /*5730*/  BSYNC B2 ;  /* 0x0000000000027941 */ /* 0x000fea0003800000 */
.L_x_13868:
[----:B------:R-:W-:Y:S01]  /*5740*/  ISETP.GE.AND P0, PT, R117, 0xd, PT ;  /* 0x0000000d7500780c */ /* 0x000fe20003f06270 */
[----:B------:R-:W-:-:S12]  /*5750*/  BSSY B2, `(.L_x_13871) ;  /* 0x0000006000027945 */ /* 0x000fd80003800000 */
[----:B------:R-:W-:Y:S05]  /*5760*/  @!P0 BRA `(.L_x_13872) ;  /* 0x0000000000108947 */ /* 0x000fea0003800000 */
[----:B------:R-:W-:-:S03]  /*5770*/  UMOV UR4, 0xffffffff ;  /* 0xffffffff00047882 */ /* 0x000fc60000000000 */
[----:B------:R-:W-:Y:S05]  /*5780*/  BRA.DIV UR4, `(.L_x_13873) ;  /* 0x0000001e04547947 */ /* 0x000fea000b800000 */
[----:B0-----:R0:W4:Y:S02]  /*5790*/  SHFL.IDX PT, R114, R112, R52, R11 ;  /* 0x0000003470727389 */ /* 0x00112400000e000b */
.L_x_13976:
[----:B----4-:R-:W-:-:S07]  /*57a0*/  IMAD R115, R85, R114, R115 ;  /* 0x0000007255737224 */ /* 0x010fce00078e0273 */
.L_x_13872:
[----:B------:R-:W-:Y:S05]  /*57b0*/  BSYNC B2 ;  /* 0x0000000000027941 */ /* 0x000fea0003800000 */
.L_x_13871:
[----:B------:R-:W-:Y:S01]  /*57c0*/  ISETP.GE.AND P0, PT, R117, 0xe, PT ;  /* 0x0000000e7500780c */ /* 0x000fe20003f06270 */
[----:B------:R-:W-:-:S12]  /*57d0*/  BSSY B2, `(.L_x_13874) ;  /* 0x0000006000027945 */ /* 0x000fd80003800000 */
[----:B------:R-:W-:Y:S05]  /*57e0*/  @!P0 BRA `(.L_x_13875) ;  /* 0x0000000000108947 */ /* 0x000fea0003800000 */
[----:B------:R-:W-:-:S03]  /*57f0*/  UMOV UR4, 0xffffffff ;  /* 0xffffffff00047882 */ /* 0x000fc60000000000 */
[----:B------:R-:W-:Y:S05]  /*5800*/  BRA.DIV UR4, `(.L_x_13876) ;  /* 0x0000001e04547947 */ /* 0x000fea000b800000 */
[----:B0-----:R0:W4:Y:S02]  /*5810*/  SHFL.IDX PT, R114, R112, R50, R11 ;  /* 0x0000003270727389 */ /* 0x00112400000e000b */
.L_x_13979:
[----:B----4-:R-:W-:-:S07]  /*5820*/  IMAD R115, R86, R114, R115 ;  /* 0x0000007256737224 */ /* 0x010fce00078e0273 */
.L_x_13875:
[----:B------:R-:W-:Y:S05]  /*5830*/  BSYNC B2 ;  /* 0x0000000000027941 */ /* 0x000fea0003800000 */
.L_x_13874:
[----:B------:R-:W-:Y:S01]  /*5840*/  ISETP.GE.AND P0, PT, R117, 0xf, PT ;  /* 0x0000000f7500780c */ /* 0x000fe20003f06270 */
[----:B------:R-:W-:-:S12]  /*5850*/  BSSY B2, `(.L_x_13877) ;  /* 0x0000006000027945 */ /* 0x000fd80003800000 */
[----:B------:R-:W-:Y:S05]  /*5860*/  @!P0 BRA `(.L_x_13878) ;  /* 0x0000000000108947 */ /* 0x000fea0003800000 */
[----:B------:R-:W-:-:S03]  /*5870*/  UMOV UR4, 0xffffffff ;  /* 0xffffffff00047882 */ /* 0x000fc60000000000 */
[----:B------:R-:W-:Y:S05]  /*5880*/  BRA.DIV UR4, `(.L_x_13879) ;  /* 0x0000001e04547947 */ /* 0x000fea000b800000 */
[----:B0-----:R0:W4:Y:S02]  /*5890*/  SHFL.IDX PT, R114, R112, R48, R11 ;  /* 0x0000003070727389 */ /* 0x00112400000e000b */
.L_x_13982:
[----:B----4-:R-:W-:-:S07]  /*58a0*/  IMAD R115, R87, R114, R115 ;  /* 0x0000007257737224 */ /* 0x010fce00078e0273 */
.L_x_13878:
[----:B------:R-:W-:Y:S05]  /*58b0*/  BSYNC B2 ;  /* 0x0000000000027941 */ /* 0x000fea0003800000 */
.L_x_13877:
[----:B------:R-:W-:Y:S01]  /*58c0*/  ISETP.GE.AND P0, PT, R117, 0x10, PT ;  /* 0x000000107500780c */ /* 0x000fe20003f06270 */
[----:B------:R-:W-:-:S12]  /*58d0*/  BSSY B2, `(.L_x_13880) ;  /* 0x0000006000027945 */ /* 0x000fd80003800000 */
[----:B------:R-:W-:Y:S05]  /*58e0*/  @!P0 BRA `(.L_x_13881) ;  /* 0x0000000000108947 */ /* 0x000fea0003800000 */
[----:B------:R-:W-:-:S03]  /*58f0*/  UMOV UR4, 0xffffffff ;  /* 0xffffffff00047882 */ /* 0x000fc60000000000 */
[----:B------:R-:W-:Y:S05]  /*5900*/  BRA.DIV UR4, `(.L_x_13882) ;  /* 0x0000001e04547947 */ /* 0x000fea000b800000 */
[----:B0-----:R0:W4:Y:S02]  /*5910*/  SHFL.IDX PT, R114, R112, R46, R11 ;  /* 0x0000002e70727389 */ /* 0x00112400000e000b */
.L_x_13985:
[----:B----4-:R-:W-:-:S07]  /*5920*/  IMAD R115, R88, R114, R115 ;  /* 0x0000007258737224 */ /* 0x010fce00078e0273 */
.L_x_13881:
[----:B------:R-:W-:Y:S05]  /*5930*/  BSYNC B2 ;  /* 0x0000000000027941 */ /* 0x000fea0003800000 */
.L_x_13880:
[----:B------:R-:W-:Y:S01]  /*5940*/  ISETP.GE.AND P0, PT, R117, 0x11, PT ;  /* 0x000000117500780c */ /* 0x000fe20003f06270 */
[----:B------:R-:W-:-:S12]  /*5950*/  BSSY B2, `(.L_x_13883) ;  /* 0x0000006000027945 */ /* 0x000fd80003800000 */
[----:B------:R-:W-:Y:S05]  /*5960*/  @!P0 BRA `(.L_x_13884) ;  /* 0x0000000000108947 */ /* 0x000fea0003800000 */
[----:B------:R-:W-:-:S03]  /*5970*/  UMOV UR4, 0xffffffff ;  /* 0xffffffff00047882 */ /* 0x000fc60000000000 */
[----:B------:R-:W-:Y:S05]  /*5980*/  BRA.DIV UR4, `(.L_x_13885) ;  /* 0x0000001e04547947 */ /* 0x000fea000b800000 */
[----:B0-----:R0:W4:Y:S02]  /*5990*/  SHFL.IDX PT, R114, R112, R44, R11 ;  /* 0x0000002c70727389 */ /* 0x00112400000e000b */
.L_x_13988:
[----:B----4-:R-:W-:-:S07]  /*59a0*/  IMAD R115, R89, R114, R115 ;  /* 0x0000007259737224 */ /* 0x010fce00078e0273 */
.L_x_13884:
[----:B------:R-:W-:Y:S05]  /*59b0*/  BSYNC B2 ;  /* 0x0000000000027941 */ /* 0x000fea0003800000 */
.L_x_13883:
[----:B------:R-:W-:Y:S01]  /*59c0*/  ISETP.GE.AND P0, PT, R117, 0x12, PT ;  /* 0x000000127500780c */ /* 0x000fe20003f06270 */
[----:B------:R-:W-:-:S12]  /*59d0*/  BSSY B2, `(.L_x_13886) ;  /* 0x0000006000027945 */ /* 0x000fd80003800000 */
[----:B------:R-:W-:Y:S05]  /*59e0*/  @!P0 BRA `(.L_x_13887) ;  /* 0x0000000000108947 */ /* 0x000fea0003800000 */
[----:B------:R-:W-:-:S03]  /*59f0*/  UMOV UR4, 0xffffffff ;  /* 0xffffffff00047882 */ /* 0x000fc60000000000 */
[----:B------:R-:W-:Y:S05]  /*5a00*/  BRA.DIV UR4, `(.L_x_13888) ;  /* 0x0000001e04547947 */ /* 0x000fea000b800000 */
[----:B0-----:R0:W4:Y:S02]  /*5a10*/  SHFL.IDX PT, R114, R112, R42, R11 ;  /* 0x0000002a70727389 */ /* 0x00112400000e000b */
.L_x_13991:
[----:B----4-:R-:W-:-:S07]  /*5a20*/  IMAD R115, R90, R114, R115 ;  /* 0x000000725a737224 */ /* 0x010fce00078e0273 */
.L_x_13887:
[----:B------:R-:W-:Y:S05]  /*5a30*/  BSYNC B2 ;  /* 0x0000000000027941 */ /* 0x000fea0003800000 */
.L_x_13886:
[----:B------:R-:W-:Y:S01]  /*5a40*/  ISETP.GE.AND P0, PT, R117, 0x13, PT ;  /* 0x000000137500780c */ /* 0x000fe20003f06270 */
[----:B------:R-:W-:-:S12]  /*5a50*/  BSSY B2, `(.L_x_13889) ;  /* 0x0000006000027945 */ /* 0x000fd80003800000 */
[----:B------:R-:W-:Y:S05]  /*5a60*/  @!P0 BRA `(.L_x_13890) ;  /* 0x0000000000108947 */ /* 0x000fea0003800000 */
[----:B------:R-:W-:-:S03]  /*5a70*/  UMOV UR4, 0xffffffff ;  /* 0xffffffff00047882 */ /* 0x000fc60000000000 */
[----:B------:R-:W-:Y:S05]  /*5a80*/  BRA.DIV UR4, `(.L_x_13891) ;  /* 0x0000001e04547947 */ /* 0x000fea000b800000 */
[----:B0-----:R0:W4:Y:S02]  /*5a90*/  SHFL.IDX PT, R114, R112, R40, R11 ;  /* 0x0000002870727389 */ /* 0x00112400000e000b */
.L_x_13994:
[----:B----4-:R-:W-:-:S07]  /*5aa0*/  IMAD R115, R91, R114, R115 ;  /* 0x000000725b737224 */ /* 0x010fce00078e0273 */
.L_x_13890:
[----:B------:R-:W-:Y:S05]  /*5ab0*/  BSYNC B2 ;  /* 0x0000000000027941 */ /* 0x000fea0003800000 */
.L_x_13889:
[----:B------:R-:W-:Y:S01]  /*5ac0*/  ISETP.GE.AND P0, PT, R117, 0x14, PT ;  /* 0x000000147500780c */ /* 0x000fe20003f06270 */
[----:B------:R-:W-:-:S12]  /*5ad0*/  BSSY B2, `(.L_x_13892) ;  /* 0x0000006000027945 */ /* 0x000fd80003800000 */
[----:B------:R-:W-:Y:S05]  /*5ae0*/  @!P0 BRA `(.L_x_13893) ;  /* 0x0000000000108947 */ /* 0x000fea0003800000 */
[----:B------:R-:W-:-:S03]  /*5af0*/  UMOV UR4, 0xffffffff ;  /* 0xffffffff00047882 */ /* 0x000fc60000000000 */
[----:B------:R-:W-:Y:S05]  /*5b00*/  BRA.DIV UR4, `(.L_x_13894) ;  /* 0x0000001e04547947 */ /* 0x000fea000b800000 */
[----:B0-----:R0:W4:Y:S02]  /*5b10*/  SHFL.IDX PT, R114, R112, R38, R11 ;  /* 0x0000002670727389 */ /* 0x00112400000e000b */
.L_x_13997:
[----:B----4-:R-:W-:-:S07]  /*5b20*/  IMAD R115, R92, R114, R115 ;  /* 0x000000725c737224 */ /* 0x010fce00078e0273 */
.L_x_13893:
[----:B------:R-:W-:Y:S05]  /*5b30*/  BSYNC B2 ;  /* 0x0000000000027941 */ /* 0x000fea0003800000 */
.L_x_13892:
[----:B------:R-:W-:Y:S01]  /*5b40*/  ISETP.GE.AND P0, PT, R117, 0x15, PT ;  /* 0x000000157500780c */ /* 0x000fe20003f06270 */
[----:B------:R-:W-:-:S12]  /*5b50*/  BSSY B2, `(.L_x_13895) ;  /* 0x0000006000027945 */ /* 0x000fd80003800000 */
[----:B------:R-:W-:Y:S05]  /*5b60*/  @!P0 BRA `(.L_x_13896) ;  /* 0x0000000000108947 */ /* 0x000fea0003800000 */
[----:B------:R-:W-:-:S03]  /*5b70*/  UMOV UR4, 0xffffffff ;  /* 0xffffffff00047882 */ /* 0x000fc60000000000 */
[----:B------:R-:W-:Y:S05]  /*5b80*/  BRA.DIV UR4, `(.L_x_13897) ;  /* 0x0000001e04547947 */ /* 0x000fea000b800000 */
[----:B0-----:R0:W4:Y:S02]  /*5b90*/  SHFL.IDX PT, R114, R112, R36, R11 ;  /* 0x0000002470727389 */ /* 0x00112400000e000b */
.L_x_14000:
[----:B----4-:R-:W-:-:S07]  /*5ba0*/  IMAD R115, R93, R114, R115 ;  /* 0x000000725d737224 */ /* 0x010fce00078e0273 */
.L_x_13896:
[----:B------:R-:W-:Y:S05]  /*5bb0*/  BSYNC B2 ;  /* 0x0000000000027941 */ /* 0x000fea0003800000 */
.L_x_13895:
[----:B------:R-:W-:Y:S01]  /*5bc0*/  ISETP.GE.AND P0, PT, R117, 0x16, PT ;  /* 0x000000167500780c */ /* 0x000fe20003f06270 */
[----:B------:R-:W-:-:S12]  /*5bd0*/  BSSY B2, `(.L_x_13898) ;  /* 0x0000006000027945 */ /* 0x000fd80003800000 */
[----:B------:R-:W-:Y:S05]  /*5be0*/  @!P0 BRA `(.L_x_13899) ;  /* 0x0000000000108947 */ /* 0x000fea0003800000 */
[----:B------:R-:W-:-:S03]  /*5bf0*/  UMOV UR4, 0xffffffff ;  /* 0xffffffff00047882 */ /* 0x000fc60000000000 */
[----:B------:R-:W-:Y:S05]  /*5c00*/  BRA.DIV UR4, `(.L_x_13900) ;  /* 0x0000001e04547947 */ /* 0x000fea000b800000 */
[----:B0-----:R0:W4:Y:S02]  /*5c10*/  SHFL.IDX PT, R114, R112, R34, R11 ;  /* 0x0000002270727389 */ /* 0x00112400000e000b */
.L_x_14003:
[----:B----4-:R-:W-:-:S07]  /*5c20*/  IMAD R115, R94, R114, R115 ;  /* 0x000000725e737224 */ /* 0x010fce00078e0273 */
.L_x_13899:
[----:B------:R-:W-:Y:S05]  /*5c30*/  BSYNC B2 ;  /* 0x0000000000027941 */ /* 0x000fea0003800000 */
.L_x_13898:
[----:B------:R-:W-:Y:S01]  /*5c40*/  ISETP.GE.AND P0, PT, R117, 0x17, PT ;  /* 0x000000177500780c */ /* 0x000fe20003f06270 */
[----:B------:R-:W-:-:S12]  /*5c50*/  BSSY B2, `(.L_x_13901) ;  /* 0x0000006000027945 */ /* 0x000fd80003800000 */
[----:B------:R-:W-:Y:S05]  /*5c60*/  @!P0 BRA `(.L_x_13902) ;  /* 0x0000000000108947 */ /* 0x000fea0003800000 */
[----:B------:R-:W-:-:S03]  /*5c70*/  UMOV UR4, 0xffffffff ;  /* 0xffffffff00047882 */ /* 0x000fc60000000000 */
[----:B------:R-:W-:Y:S05]  /*5c80*/  BRA.DIV UR4, `(.L_x_13903) ;  /* 0x0000001e04547947 */ /* 0x000fea000b800000 */
[----:B0-----:R0:W4:Y:S02]  /*5c90*/  SHFL.IDX PT, R114, R112, R32, R11 ;  /* 0x0000002070727389 */ /* 0x00112400000e000b */
.L_x_14006:
[----:B----4-:R-:W-:-:S07]  /*5ca0*/  IMAD R115, R95, R114, R115 ;  /* 0x000000725f737224 */ /* 0x010fce00078e0273 */
.L_x_13902:
[----:B------:R-:W-:Y:S05]  /*5cb0*/  BSYNC B2 ;  /* 0x0000000000027941 */ /* 0x000fea0003800000 */
.L_x_13901:
[----:B------:R-:W-:Y:S01]  /*5cc0*/  ISETP.GE.AND P0, PT, R117, 0x18, PT ;  /* 0x000000187500780c */ /* 0x000fe20003f06270 */
[----:B------:R-:W-:-:S12]  /*5cd0*/  BSSY B2, `(.L_x_13904) ;  /* 0x0000006000027945 */ /* 0x000fd80003800000 */
[----:B------:R-:W-:Y:S05]  /*5ce0*/  @!P0 BRA `(.L_x_13905) ;  /* 0x0000000000108947 */ /* 0x000fea0003800000 */
[----:B------:R-:W-:-:S03]  /*5cf0*/  UMOV UR4, 0xffffffff ;  /* 0xffffffff00047882 */ /* 0x000fc60000000000 */
[----:B------:R-:W-:Y:S05]  /*5d00*/  BRA.DIV UR4, `(.L_x_13906) ;  /* 0x0000001e04547947 */ /* 0x000fea000b800000 */
[----:B0-----:R0:W4:Y:S02]  /*5d10*/  SHFL.IDX PT, R114, R112, R30, R11 ;  /* 0x0000001e70727389 */ /* 0x00112400000e000b */
.L_x_14009:
[----:B----4-:R-:W-:-:S07]  /*5d20*/  IMAD R115, R96, R114, R115 ;  /* 0x0000007260737224 */ /* 0x010fce00078e0273 */
.L_x_13905:
[----:B------:R-:W-:Y:S05]  /*5d30*/  BSYNC B2 ;  /* 0x0000000000027941 */ /* 0x000fea0003800000 */
.L_x_13904:
[----:B------:R-:W-:Y:S01]  /*5d40*/  ISETP.GE.AND P0, PT, R117, 0x19, PT ;  /* 0x000000197500780c */ /* 0x000fe20003f06270 */
[----:B------:R-:W-:-:S12]  /*5d50*/  BSSY B2, `(.L_x_13907) ;  /* 0x0000006000027945 */ /* 0x000fd80003800000 */
[----:B------:R-:W-:Y:S05]  /*5d60*/  @!P0 BRA `(.L_x_13908) ;  /* 0x0000000000108947 */ /* 0x000fea0003800000 */
[----:B------:R-:W-:-:S03]  /*5d70*/  UMOV UR4, 0xffffffff ;  /* 0xffffffff00047882 */ /* 0x000fc60000000000 */
[----:B------:R-:W-:Y:S05]  /*5d80*/  BRA.DIV UR4, `(.L_x_13909) ;  /* 0x0000001e04547947 */ /* 0x000fea000b800000 */
[----:B0-----:R0:W4:Y:S02]  /*5d90*/  SHFL.IDX PT, R114, R112, R28, R11 ;  /* 0x0000001c70727389 */ /* 0x00112400000e000b */
.L_x_14012:
[----:B----4-:R-:W-:-:S07]  /*5da0*/  IMAD R115, R97, R114, R115 ;  /* 0x0000007261737224 */ /* 0x010fce00078e0273 */
.L_x_13908:
[----:B------:R-:W-:Y:S05]  /*5db0*/  BSYNC B2 ;  /* 0x0000000000027941 */ /* 0x000fea0003800000 */
.L_x_13907:
[----:B------:R-:W-:Y:S01]  /*5dc0*/  ISETP.GE.AND P0, PT, R117, 0x1a, PT ;  /* 0x0000001a7500780c */ /* 0x000fe20003f06270 */
[----:B------:R-:W-:-:S12]  /*5dd0*/  BSSY B2, `(.L_x_13910) ;  /* 0x0000006000027945 */ /* 0x000fd80003800000 */
[----:B------:R-:W-:Y:S05]  /*5de0*/  @!P0 BRA `(.L_x_13911) ;  /* 0x0000000000108947 */ /* 0x000fea0003800000 */
[----:B------:R-:W-:-:S03]  /*5df0*/  UMOV UR4, 0xffffffff ;  /* 0xffffffff00047882 */ /* 0x000fc60000000000 */
[----:B------:R-:W-:Y:S05]  /*5e00*/  BRA.DIV UR4, `(.L_x_13912) ;  /* 0x0000001e04547947 */ /* 0x000fea000b800000 */
[----:B0-----:R0:W4:Y:S02]  /*5e10*/  SHFL.IDX PT, R114, R112, R26, R11 ;  /* 0x0000001a70727389 */ /* 0x00112400000e000b */
.L_x_14015:
[----:B----4-:R-:W-:-:S07]  /*5e20*/  IMAD R115, R98, R114, R115 ;  /* 0x0000007262737224 */ /* 0x010fce00078e0273 */
.L_x_13911:
[----:B------:R-:W-:Y:S05]  /*5e30*/  BSYNC B2 ;  /* 0x0000000000027941 */ /* 0x000fea0003800000 */
.L_x_13910:
[----:B------:R-:W-:Y:S01]  /*5e40*/  ISETP.GE.AND P0, PT, R117, 0x1b, PT ;  /* 0x0000001b7500780c */ /* 0x000fe20003f06270 */
[----:B------:R-:W-:-:S12]  /*5e50*/  BSSY B2, `(.L_x_13913) ;  /* 0x0000006000027945 */ /* 0x000fd80003800000 */
[----:B------:R-:W-:Y:S05]  /*5e60*/  @!P0 BRA `(.L_x_13914) ;  /* 0x0000000000108947 */ /* 0x000fea0003800000 */
[----:B------:R-:W-:-:S03]  /*5e70*/  UMOV UR4, 0xffffffff ;  /* 0xffffffff00047882 */ /* 0x000fc60000000000 */
[----:B------:R-:W-:Y:S05]  /*5e80*/  BRA.DIV UR4, `(.L_x_13915) ;  /* 0x0000001e04547947 */ /* 0x000fea000b800000 */
[----:B0-----:R0:W4:Y:S02]  /*5e90*/  SHFL.IDX PT, R114, R112, R24, R11 ;  /* 0x0000001870727389 */ /* 0x00112400000e000b */
.L_x_14018:
[----:B----4-:R-:W-:-:S07]  /*5ea0*/  IMAD R115, R99, R114, R115 ;  /* 0x0000007263737224 */ /* 0x010fce00078e0273 */
.L_x_13914:
[----:B------:R-:W-:Y:S05]  /*5eb0*/  BSYNC B2 ;  /* 0x0000000000027941 */ /* 0x000fea0003800000 */
.L_x_13913:
[----:B------:R-:W-:Y:S01]  /*5ec0*/  ISETP.GE.AND P0, PT, R117, 0x1c, PT ;  /* 0x0000001c7500780c */ /* 0x000fe20003f06270 */
[----:B------:R-:W-:-:S12]  /*5ed0*/  BSSY B2, `(.L_x_13916) ;  /* 0x0000006000027945 */ /* 0x000fd80003800000 */
[----:B------:R-:W-:Y:S05]  /*5ee0*/  @!P0 BRA `(.L_x_13917) ;  /* 0x0000000000108947 */ /* 0x000fea0003800000 */
[----:B------:R-:W-:-:S03]  /*5ef0*/  UMOV UR4, 0xffffffff ;  /* 0xffffffff00047882 */ /* 0x000fc60000000000 */
[----:B------:R-:W-:Y:S05]  /*5f00*/  BRA.DIV UR4, `(.L_x_13918) ;  /* 0x0000001e04547947 */ /* 0x000fea000b800000 */
[----:B0-----:R0:W4:Y:S02]  /*5f10*/  SHFL.IDX PT, R114, R112, R22, R11 ;  /* 0x0000001670727389 */ /* 0x00112400000e000b */
.L_x_14021:
[----:B----4-:R-:W-:-:S07]  /*5f20*/  IMAD R115, R100, R114, R115 ;  /* 0x0000007264737224 */ /* 0x010fce00078e0273 */
.L_x_13917:
[----:B------:R-:W-:Y:S05]  /*5f30*/  BSYNC B2 ;  /* 0x0000000000027941 */ /* 0x000fea0003800000 */
.L_x_13916:
[----:B------:R-:W-:Y:S01]  /*5f40*/  ISETP.GE.AND P0, PT, R117, 0x1d, PT ;  /* 0x0000001d7500780c */ /* 0x000fe20003f06270 */
[----:B------:R-:W-:-:S12]  /*5f50*/  BSSY B2, `(.L_x_13919) ;  /* 0x0000006000027945 */ /* 0x000fd80003800000 */
[----:B------:R-:W-:Y:S05]  /*5f60*/  @!P0 BRA `(.L_x_13920) ;  /* 0x0000000000108947 */ /* 0x000fea0003800000 */
[----:B------:R-:W-:-:S03]  /*5f70*/  UMOV UR4, 0xffffffff ;  /* 0xffffffff00047882 */ /* 0x000fc60000000000 */
[----:B------:R-:W-:Y:S05]  /*5f80*/  BRA.DIV UR4, `(.L_x_13921) ;  /* 0x0000001e04547947 */ /* 0x000fea000b800000 */
[----:B0-----:R0:W4:Y:S02]  /*5f90*/  SHFL.IDX PT, R114, R112, R20, R11 ;  /* 0x0000001470727389 */ /* 0x00112400000e000b */
.L_x_14024:
[----:B----4-:R-:W-:-:S07]  /*5fa0*/  IMAD R115, R101, R114, R115 ;  /* 0x0000007265737224 */ /* 0x010fce00078e0273 */
.L_x_13920:
[----:B------:R-:W-:Y:S05]  /*5fb0*/  BSYNC B2 ;  /* 0x0000000000027941 */ /* 0x000fea0003800000 */
.L_x_13919:
[----:B------:R-:W-:Y:S01]  /*5fc0*/  ISETP.GE.AND P0, PT, R117, 0x1e, PT ;  /* 0x0000001e7500780c */ /* 0x000fe20003f06270 */
[----:B------:R-:W-:-:S12]  /*5fd0*/  BSSY B2, `(.L_x_13922) ;  /* 0x0000006000027945 */ /* 0x000fd80003800000 */
[----:B------:R-:W-:Y:S05]  /*5fe0*/  @!P0 BRA `(.L_x_13923) ;  /* 0x0000000000108947 */ /* 0x000fea0003800000 */
[----:B------:R-:W-:-:S03]  /*5ff0*/  UMOV UR4, 0xffffffff ;  /* 0xffffffff00047882 */ /* 0x000fc60000000000 */
[----:B------:R-:W-:Y:S05]  /*6000*/  BRA.DIV UR4, `(.L_x_13924) ;  /* 0x0000001e04547947 */ /* 0x000fea000b800000 */
[----:B0-----:R0:W4:Y:S02]  /*6010*/  SHFL.IDX PT, R114, R112, R18, R11 ;  /* 0x0000001270727389 */ /* 0x00112400000e000b */
.L_x_14027:
[----:B----4-:R-:W-:-:S07]  /*6020*/  IMAD R115, R102, R114, R115 ;  /* 0x0000007266737224 */ /* 0x010fce00078e0273 */
.L_x_13923:
[----:B------:R-:W-:Y:S05]  /*6030*/  BSYNC B2 ;  /* 0x0000000000027941 */ /* 0x000fea0003800000 */
.L_x_13922:
[----:B------:R-:W-:Y:S01]  /*6040*/  ISETP.GE.AND P0, PT, R117, 0x1f, PT ;  /* 0x0000001f7500780c */ /* 0x000fe20003f06270 */
[----:B------:R-:W-:-:S12]  /*6050*/  BSSY B2, `(.L_x_13925) ;  /* 0x0000006000027945 */ /* 0x000fd80003800000 */
[----:B------:R-:W-:Y:S05]  /*6060*/  @!P0 BRA `(.L_x_13926) ;  /* 0x0000000000108947 */ /* 0x000fea0003800000 */
[----:B------:R-:W-:-:S03]  /*6070*/  UMOV UR4, 0xffffffff ;  /* 0xffffffff00047882 */ /* 0x000fc60000000000 */
[----:B------:R-:W-:Y:S05]  /*6080*/  BRA.DIV UR4, `(.L_x_13927) ;  /* 0x0000001e04547947 */ /* 0x000fea000b800000 */
[----:B0-----:R0:W4:Y:S02]  /*6090*/  SHFL.IDX PT, R114, R112, R16, R11 ;  /* 0x0000001070727389 */ /* 0x00112400000e000b */
.L_x_14030:
[----:B----4-:R-:W-:-:S07]  /*60a0*/  IMAD R115, R103, R114, R115 ;  /* 0x0000007267737224 */ /* 0x010fce00078e0273 */
.L_x_13926:
[----:B------:R-:W-:Y:S05]  /*60b0*/  BSYNC B2 ;  /* 0x0000000000027941 */ /* 0x000fea0003800000 */
.L_x_13925:
[----:B------:R-:W-:Y:S01]  /*60c0*/  ISETP.GE.AND P0, PT, R117, 0x20, PT ;  /* 0x000000207500780c */ /* 0x000fe20003f06270 */
[----:B------:R-:W-:-:S12]  /*60d0*/  BSSY B2, `(.L_x_13928) ;  /* 0x0000006000027945 */ /* 0x000fd80003800000 */
[----:B------:R-:W-:Y:S05]  /*60e0*/  @!P0 BRA `(.L_x_13929) ;  /* 0x0000000000108947 */ /* 0x000fea0003800000 */
[----:B------:R-:W-:-:S03]  /*60f0*/  UMOV UR4, 0xffffffff ;  /* 0xffffffff00047882 */ /* 0x000fc60000000000 */
[----:B------:R-:W-:Y:S05]  /*6100*/  BRA.DIV UR4, `(.L_x_13930) ;  /* 0x0000001e04547947 */ /* 0x000fea000b800000 */
[----:B0-----:R0:W4:Y:S02]  /*6110*/  SHFL.IDX PT, R112, R112, R14, R11 ;  /* 0x0000000e70707389 */ /* 0x00112400000e000b */
.L_x_14033:
[----:B----4-:R-:W-:-:S07]  /*6120*/  IMAD R115, R104, R112, R115 ;  /* 0x0000007068737224 */ /* 0x010fce00078e0273 */
.L_x_13929:
[----:B------:R-:W-:Y:S05]  /*6130*/  BSYNC B2 ;  /* 0x0000000000027941 */ /* 0x000fea0003800000 */
.L_x_13928:
[----:B0-----:R-:W-:Y:S02]  /*6140*/  IMAD R112, R9, R110, R75 ;  /* 0x0000006e09707224 */ /* 0x001fe400078e024b */
[----:B------:R-:W-:Y:S02]  /*6150*/  IMAD.IADD R110, R4, 0x1, R110 ;  /* 0x00000001046e7824 */ /* 0x000fe400078e026e */
[----:B------:R-:W-:-:S03]  /*6160*/  IMAD R112, R112, 0x4, R111 ;  /* 0x0000000470707824 */ /* 0x000fc600078e026f */
[----:B------:R-:W-:Y:S02]  /*6170*/  ISETP.GE.AND P0, PT, R110, UR5, PT ;  /* 0x000000056e007c0c */ /* 0x000fe4000bf06270 */
[----:B------:R-:W0:Y:S02]  /*6180*/  LDS R114, [R112] ;  /* 0x0000000070727984 */ /* 0x000e240000000800 */
[----:B0-----:R-:W-:-:S05]  /*6190*/  IMAD.IADD R115, R114, 0x1, R115 ;  /* 0x0000000172737824 */ /* 0x001fca00078e0273 */
[----:B------:R4:W-:Y:S04]  /*61a0*/  STS [R112], R115 ;  /* 0x0000007370007388 */ /* 0x0009e80000000800 */
[----:B------:R-:W-:Y:S05]  /*61b0*/  @!P0 BRA `(.L_x_13931) ;  /* 0xffffffec00e88947 */ /* 0x000fea000383ffff */
.L_x_13834:
[----:B------:R-:W-:Y:S05]  /*61c0*/  BSYNC B0 ;  /* 0x0000000000007941 */ /* 0x000fea0003800000 */
.L_x_13833:
[----:B------:R-:W-:Y:S01]  /*61d0*/  PLOP3.LUT P0, PT, PT, PT, PT, 0x8, 0x80 ;  /* 0x000000000080781c */ /* 0x000fe20003f0e170 */
[----:B------:R-:W-:Y:S01]  /*61e0*/  IMAD.MOV.U32 R110, RZ, RZ, 0x20 ;  /* 0x00000020ff6e7424 */ /* 0x000fe200078e00ff */
[----:B------:R-:W-:Y:S11]  /*61f0*/  @P1 BRA `(.L_x_13932) ;  /* 0xffffffdc00981947 */ /* 0x000ff6000383ffff */
[----:B------:R-:W-:Y:S05]  /*6200*/  BSYNC B1 ;  /* 0x0000000000017941 */ /* 0x000fea0003800000 */
.L_x_13832:
[----:B------:R-:W-:-:S13]  /*6210*/  ISETP.NE.AND P2, PT, R118, RZ, PT ;  /* 0x000000ff7600720c */ /* 0x000fda0003f45270 */
[----:B------:R-:W-:Y:S05]  /*6220*/  @!P2 BRA `(.L_x_13933) ;  /* 0xffffffdc0064a947 */ /* 0x000fea000383ffff */
.L_x_13794:
[----:B------:R-:W-:Y:S05]  /*6230*/  WARPSYNC.ALL ;  /* 0x0000000000007948 */ /* 0x000fea0003800000 */
[----:B------:R-:W-:Y:S01]  /*6240*/  ISETP.NE.AND P3, PT, R2, 0x2, PT ;  /* 0x000000020200780c */ /* 0x000fe20003f65270 */
[----:B0-----:R-:W0:Y:S01]  /*6250*/  LDC R11, c[0x0][0x3ac] ;  /* 0x0000eb00ff0b7b82 */ /* 0x001e220000000800 */
[----:B------:R-:W-:Y:S01]  /*6260*/  IMAD.MOV.U32 R4, RZ, RZ, RZ ;  /* 0x000000ffff047224 */ /* 0x000fe200078e00ff */
[----:B------:R-:W-:Y:S06]  /*6270*/  BSSY.RECONVERGENT B0, `(.L_x_13934) ;  /* 0x0000051000007945 */ /* 0x000fec0003800200 */
[----:B------:R-:W5:Y:S01]  /*6280*/  LDC R14, c[0x0][0x388] ;  /* 0x0000e200ff0e7b82 */ /* 0x000f620000000800 */
[----:B0-----:R-:W-:-:S04]  /*6290*/  IABS R12, R11 ;  /* 0x0000000b000c7213 */ /* 0x001fc80000000000 */
[----:B------:R-:W0:Y:S01]  /*62a0*/  I2F.RP R0, R12 ;  /* 0x0000000c00007306 */ /* 0x000e220000209400 */
[----:B-----5:R-:W-:-:S07]  /*62b0*/  IABS R10, R14 ;  /* 0x0000000e000a7213 */ /* 0x020fce0000000000 */
[----:B0-----:R-:W0:Y:S02]  /*62c0*/  MUFU.RCP R0, R0 ;  /* 0x0000000000007308 */ /* 0x001e240000001000 */
[----:B0-----:R-:W-:Y:S01]  /*62d0*/  VIADD R5, R0, 0xffffffe ;  /* 0x0ffffffe00057836 */ /* 0x001fe20000000000 */
[----:B------:R-:W-:-:S05]  /*62e0*/  IABS R0, R9 ;  /* 0x0000000900007213 */ /* 0x000fca0000000000 */
[----:B------:R-:W0:Y:S02]  /*62f0*/  F2I.FTZ.U32.TRUNC.NTZ R5, R5 ;  /* 0x0000000500057305 */ /* 0x000e24000021f000 */
[----:B0-----:R-:W-:-:S04]  /*6300*/  IMAD.MOV R3, RZ, RZ, -R5 ;  /* 0x000000ffff037224 */ /* 0x001fc800078e0a05 */
[----:B------:R-:W-:-:S04]  /*6310*/  IMAD R3, R3, R12, RZ ;  /* 0x0000000c03037224 */ /* 0x000fc800078e02ff */
[----:B------:R-:W-:Y:S02]  /*6320*/  IMAD.HI.U32 R4, R5, R3, R4 ;  /* 0x0000000305047227 */ /* 0x000fe400078e0004 */
[----:B------:R-:W0:Y:S02]  /*6330*/  I2F.RP R5, R0 ;  /* 0x0000000000057306 */ /* 0x000e240000209400 */
[----:B------:R-:W-:-:S04]  /*6340*/  IMAD.MOV.U32 R3, RZ, RZ, R10 ;  /* 0x000000ffff037224 */ /* 0x000fc800078e000a */
[----:B------:R-:W-:-:S05]  /*6350*/  IMAD.HI.U32 R4, R4, R3, RZ ;  /* 0x0000000304047227 */ /* 0x000fca00078e00ff */
[----:B------:R-:W-:Y:S01]  /*6360*/  IADD3 R10, PT, PT, -R4, RZ, RZ ;  /* 0x000000ff040a7210 */ /* 0x000fe20007ffe1ff */
[----:B0-----:R-:W0:Y:S04]  /*6370*/  MUFU.RCP R5, R5 ;  /* 0x0000000500057308 */ /* 0x001e280000001000 */
[C---:B------:R-:W-:Y:S02]  /*6380*/  IMAD R3, R12.reuse, R10, R3 ;  /* 0x0000000a0c037224 */ /* 0x040fe400078e0203 */
[----:B------:R-:W5:Y:S08]  /*6390*/  LDC R10, c[0x0][0x384] ;  /* 0x0000e100ff0a7b82 */ /* 0x000f700000000800 */
[----:B------:R-:W-:Y:S01]  /*63a0*/  BAR.SYNC.DEFER_BLOCKING 0x0 ;  /* 0x0000000000007b1d */ /* 0x000fe20000010000 */
[----:B------:R-:W-:-:S13]  /*63b0*/  ISETP.GT.U32.AND P1, PT, R12, R3, PT ;  /* 0x000000030c00720c */ /* 0x000fda0003f24070 */
[----:B------:R-:W-:Y:S02]  /*63c0*/  @!P1 IMAD.IADD R3, R3, 0x1, -R12 ;  /* 0x0000000103039824 */ /* 0x000fe400078e0a0c */
[----:B------:R-:W-:Y:S01]  /*63d0*/  @!P1 VIADD R4, R4, 0x1 ;  /* 0x0000000104049836 */ /* 0x000fe20000000000 */
[----:B------:R-:W-:Y:S02]  /*63e0*/  ISETP.NE.AND P1, PT, R11, RZ, PT ;  /* 0x000000ff0b00720c */ /* 0x000fe40003f25270 */
[----:B------:R-:W-:Y:S01]  /*63f0*/  ISETP.GE.U32.AND P0, PT, R3, R12, PT ;  /* 0x0000000c0300720c */ /* 0x000fe20003f06070 */
[----:B0-----:R-:W-:Y:S01]  /*6400*/  VIADD R12, R5, 0xffffffe ;  /* 0x0ffffffe050c7836 */ /* 0x001fe20000000000 */
[----:B------:R-:W-:Y:S01]  /*6410*/  LOP3.LUT R3, R14, R11, RZ, 0x3c, !PT ;  /* 0x0000000b0e037212 */ /* 0x000fe200078e3cff */
[----:B------:R-:W-:Y:S02]  /*6420*/  IMAD R5, R9, R6, RZ ;  /* 0x0000000609057224 */ /* 0x000fe400078e02ff */
[----:B------:R0:W0:Y:S01]  /*6430*/  F2I.FTZ.U32.TRUNC.NTZ R13, R12 ;  /* 0x0000000c000d7305 */ /* 0x000022000021f000 */
[----:B------:R-:W-:Y:S01]  /*6440*/  ISETP.GE.AND P2, PT, R3, RZ, PT ;  /* 0x000000ff0300720c */ /* 0x000fe20003f46270 */
[----:B-----5:R-:W-:-:S06]  /*6450*/  IMAD R5, R10, UR10, R5 ;  /* 0x0000000a0a057c24 */ /* 0x020fcc000f8e0205 */
[----:B------:R-:W-:-:S06]  /*6460*/  @P0 VIADD R4, R4, 0x1 ;  /* 0x0000000104040836 */ /* 0x000fcc0000000000 */
[----:B------:R-:W-:Y:S01]  /*6470*/  @!P2 IMAD.MOV R4, RZ, RZ, -R4 ;  /* 0x000000ffff04a224 */ /* 0x000fe200078e0a04 */
[----:B------:R-:W-:Y:S01]  /*6480*/  @!P1 LOP3.LUT R4, RZ, R11, RZ, 0x33, !PT ;  /* 0x0000000bff049212 */ /* 0x000fe200078e33ff */
[----:B0-----:R-:W-:Y:S06]  /*6490*/  @!P3 BRA `(.L_x_13935) ;  /* 0x0000000000b8b947 */ /* 0x001fec0003800000 */
[-C--:B------:R-:W-:Y:S01]  /*64a0*/  IABS R16, R9.reuse ;  /* 0x0000000900107213 */ /* 0x080fe20000000000 */
[----:B------:R-:W0:Y:S01]  /*64b0*/  S2UR UR5, SR_CgaCtaId ;  /* 0x00000000000579c3 */ /* 0x000e220000008800 */
[----:B------:R-:W-:Y:S01]  /*64c0*/  UMOV UR4, 0x400 ;  /* 0x0000040000047882 */ /* 0x000fe20000000000 */
[----:B------:R-:W-:Y:S01]  /*64d0*/  LOP3.LUT R14, R2, 0x2, RZ, 0x3c, !PT ;  /* 0x00000002020e7812 */ /* 0x000fe200078e3cff */
[----:B------:R-:W5:Y:S01]  /*64e0*/  I2F.RP R6, R16 ;  /* 0x0000001000067306 */ /* 0x000f620000209400 */
[----:B------:R-:W-:Y:S01]  /*64f0*/  UIADD3 UR4, UPT, UPT, UR4, 0x5100, URZ ;  /* 0x0000510004047890 */ /* 0x000fe2000fffe0ff */
[----:B------:R-:W-:Y:S01]  /*6500*/  IMAD.MOV.U32 R2, RZ, RZ, RZ ;  /* 0x000000ffff027224 */ /* 0x000fe200078e00ff */
[----:B------:R-:W-:Y:S02]  /*6510*/  ISETP.NE.AND P3, PT, R9, RZ, PT ;  /* 0x000000ff0900720c */ /* 0x000fe40003f65270 */
[----:B------:R-:W1:Y:S01]  /*6520*/  LDC.64 R10, c[0x0][0x3a0] ;  /* 0x0000e800ff0a7b82 */ /* 0x000e620000000a00 */
[----:B------:R-:W-:-:S02]  /*6530*/  LOP3.LUT R17, RZ, R9, RZ, 0x33, !PT ;  /* 0x00000009ff117212 */ /* 0x000fc400078e33ff */
[----:B------:R-:W-:Y:S01]  /*6540*/  IADD3 R14, PT, PT, -R14, RZ, RZ ;  /* 0x000000ff0e0e7210 */ /* 0x000fe20007ffe1ff */
[----:B-----5:R-:W5:Y:S01]  /*6550*/  MUFU.RCP R6, R6 ;  /* 0x0000000600067308 */ /* 0x020f620000001000 */
[----:B0-----:R-:W-:Y:S01]  /*6560*/  ULEA UR4, UR5, UR4, 0x18 ;  /* 0x0000000405047291 */ /* 0x001fe2000f8ec0ff */
[----:B-----5:R-:W-:-:S05]  /*6570*/  VIADD R3, R6, 0xffffffe ;  /* 0x0ffffffe06037836 */ /* 0x020fca0000000000 */
[----:B------:R-:W-:Y:S01]  /*6580*/  LEA R6, R8, UR4, 0x2 ;  /* 0x0000000408067c11 */ /* 0x000fe2000f8e10ff */
[----:B------:R-:W0:Y:S02]  /*6590*/  F2I.FTZ.U32.TRUNC.NTZ R3, R3 ;  /* 0x0000000300037305 */ /* 0x000e24000021f000 */
[----:B0-----:R-:W-:-:S04]  /*65a0*/  IMAD.MOV R15, RZ, RZ, -R3 ;  /* 0x000000ffff0f7224 */ /* 0x001fc800078e0a03 */
[----:B------:R-:W-:-:S04]  /*65b0*/  IMAD R15, R15, R16, RZ ;  /* 0x000000100f0f7224 */ /* 0x000fc800078e02ff */
[----:B-1----:R-:W-:-:S07]  /*65c0*/  IMAD.HI.U32 R18, R3, R15, R2 ;  /* 0x0000000f03127227 */ /* 0x002fce00078e0002 */
.L_x_13936:
[-C--:B0-----:R-:W-:Y:S01]  /*65d0*/  IABS R2, R9.reuse ;  /* 0x0000000900027213 */ /* 0x081fe20000000000 */
[----:B------:R-:W-:Y:S01]  /*65e0*/  VIADD R14, R14, 0x1 ;  /* 0x000000010e0e7836 */ /* 0x000fe20000000000 */
[----:B------:R-:W-:Y:S02]  /*65f0*/  IABS R3, R8 ;  /* 0x0000000800037213 */ /* 0x000fe40000000000 */
[----:B------:R-:W-:Y:S01]  /*6600*/  IABS R20, R9 ;  /* 0x0000000900147213 */ /* 0x000fe20000000000 */
[----:B------:R-:W-:Y:S02]  /*6610*/  IMAD.MOV R15, RZ, RZ, -R2 ;  /* 0x000000ffff0f7224 */ /* 0x000fe400078e0a02 */
[----:B------:R-:W-:-:S04]  /*6620*/  IMAD.HI.U32 R2, R18, R3, RZ ;  /* 0x0000000312027227 */ /* 0x000fc800078e00ff */
[----:B------:R-:W-:Y:S02]  /*6630*/  IMAD R3, R2, R15, R3 ;  /* 0x0000000f02037224 */ /* 0x000fe400078e0203 */
[----:B------:R0:W1:Y:S03]  /*6640*/  LDS R15, [R6] ;  /* 0x00000000060f7984 */ /* 0x0000660000000800 */
[----:B------:R-:W-:Y:S02]  /*6650*/  ISETP.GT.U32.AND P1, PT, R16, R3, PT ;  /* 0x000000031000720c */ /* 0x000fe40003f24070 */
[----:B0-----:R-:W-:-:S11]  /*6660*/  LEA R6, R7, R6, 0x2 ;  /* 0x0000000607067211 */ /* 0x001fd600078e10ff */
        /* <DEDUP_REMOVED lines=11> */
[--C-:B------:R-:W-:Y:S02]  /*6720*/  IMAD R3, R9, R3, R8.reuse ;  /* 0x0000000309037224 */ /* 0x100fe400078e0208 */
[----:B------:R-:W-:Y:S02]  /*6730*/  IMAD.IADD R8, R7, 0x1, R8 ;  /* 0x0000000107087824 */ /* 0x000fe400078e0208 */
[----:B------:R-:W-:-:S04]  /*6740*/  IMAD.IADD R3, R2, 0x1, R3 ;  /* 0x0000000102037824 */ /* 0x000fc800078e0203 */
[----:B------:R-:W-:-:S05]  /*6750*/  IMAD.WIDE R2, R3, 0x4, R10 ;  /* 0x0000000403027825 */ /* 0x000fca00078e020a */
[----:B-1----:R0:W-:Y:S01]  /*6760*/  STG.E desc[UR8][R2.64], R15 ;  /* 0x0000000f02007986 */ /* 0x0021e2000c101908 */
[----:B------:R-:W-:Y:S05]  /*6770*/  @P0 BRA `(.L_x_13936) ;  /* 0xfffffffc00940947 */ /* 0x000fea000383ffff */
.L_x_13935:
[----:B------:R-:W-:Y:S05]  /*6780*/  BSYNC.RECONVERGENT B0 ;  /* 0x0000000000007941 */ /* 0x000fea0003800200 */
.L_x_13934:
[----:B------:R-:W5:Y:S01]  /*6790*/  S2UR UR5, SR_CgaCtaId ;  /* 0x00000000000579c3 */ /* 0x000f620000008800 */
[----:B------:R-:W-:Y:S01]  /*67a0*/  UMOV UR4, 0x400 ;  /* 0x0000040000047882 */ /* 0x000fe20000000000 */
[--C-:B------:R-:W-:Y:S01]  /*67b0*/  IMAD.MOV R11, RZ, RZ, -R13.reuse ;  /* 0x000000ffff0b7224 */ /* 0x100fe200078e0a0d */
[----:B------:R-:W-:Y:S01]  /*67c0*/  UIADD3 UR4, UPT, UPT, UR4, 0x5100, URZ ;  /* 0x0000510004047890 */ /* 0x000fe2000fffe0ff */
[----:B------:R-:W-:Y:S01]  /*67d0*/  IMAD.MOV.U32 R12, RZ, RZ, RZ ;  /* 0x000000ffff0c7224 */ /* 0x000fe200078e00ff */
[----:B------:R-:W-:Y:S01]  /*67e0*/  ISETP.NE.AND P0, PT, R9, RZ, PT ;  /* 0x000000ff0900720c */ /* 0x000fe20003f05270 */
[----:B------:R-:W-:Y:S01]  /*67f0*/  IMAD R11, R11, R0, RZ ;  /* 0x000000000b0b7224 */ /* 0x000fe200078e02ff */
[----:B------:R-:W-:Y:S01]  /*6800*/  LOP3.LUT R28, RZ, R9, RZ, 0x33, !PT ;  /* 0x00000009ff1c7212 */ /* 0x000fe200078e33ff */
[----:B0-----:R-:W0:Y:S01]  /*6810*/  LDC.64 R2, c[0x0][0x3a0] ;  /* 0x0000e800ff027b82 */ /* 0x001e220000000a00 */
[----:B------:R-:W-:Y:S02]  /*6820*/  IMAD R6, R7, 0x2, R8 ;  /* 0x0000000207067824 */ /* 0x000fe400078e0208 */
[----:B------:R-:W-:-:S04]  /*6830*/  IMAD.HI.U32 R26, R13, R11, R12 ;  /* 0x0000000b0d1a7227 */ /* 0x000fc800078e000c */
[----:B------:R-:W-:Y:S02]  /*6840*/  IMAD R18, R7, 0x3, R8 ;  /* 0x0000000307127824 */ /* 0x000fe400078e0208 */
[----:B------:R-:W-:Y:S01]  /*6850*/  IMAD.IADD R20, R8, 0x1, R7 ;  /* 0x0000000108147824 */ /* 0x000fe200078e0207 */
[----:B-----5:R-:W-:-:S06]  /*6860*/  ULEA UR4, UR5, UR4, 0x18 ;  /* 0x0000000405047291 */ /* 0x020fcc000f8ec0ff */
[----:B------:R-:W-:-:S07]  /*6870*/  LEA R22, R8, UR4, 0x2 ;  /* 0x0000000408167c11 */ /* 0x000fce000f8e10ff */
.L_x_13937:
[-C--:B0-----:R-:W-:Y:S02]  /*6880*/  IABS R19, R9.reuse ;  /* 0x0000000900137213 */ /* 0x081fe40000000000 */
[-C--:B------:R-:W-:Y:S02]  /*6890*/  IABS R12, R9.reuse ;  /* 0x00000009000c7213 */ /* 0x080fe40000000000 */
[----:B------:R-:W5:Y:S01]  /*68a0*/  I2F.RP R14, R19 ;  /* 0x00000013000e7306 */ /* 0x000f620000209400 */
[----:B------:R-:W-:Y:S02]  /*68b0*/  IABS R13, R8 ;  /* 0x00000008000d7213 */ /* 0x000fe40000000000 */
[----:B------:R-:W-:Y:S01]  /*68c0*/  IMAD.MOV R17, RZ, RZ, -R12 ;  /* 0x000000ffff117224 */ /* 0x000fe200078e0a0c */
[----:B------:R-:W-:Y:S02]  /*68d0*/  LOP3.LUT R21, R8, R9, RZ, 0x3c, !PT ;  /* 0x0000000908157212 */ /* 0x000fe400078e3cff */
[----:B------:R-:W-:-:S02]  /*68e0*/  IMAD.HI.U32 R12, R26, R13, RZ ;  /* 0x0000000d1a0c7227 */ /* 0x000fc400078e00ff */
[----:B------:R-:W-:Y:S02]  /*68f0*/  ISETP.GE.AND P4, PT, R21, RZ, PT ;  /* 0x000000ff1500720c */ /* 0x000fe40003f86270 */
[----:B------:R-:W-:Y:S01]  /*6900*/  IMAD R13, R12, R17, R13 ;  /* 0x000000110c0d7224 */ /* 0x000fe200078e020d */
[----:B-----5:R-:W5:Y:S04]  /*6910*/  MUFU.RCP R14, R14 ;  /* 0x0000000e000e7308 */ /* 0x020f680000001000 */
[----:B------:R-:W-:-:S13]  /*6920*/  ISETP.GT.U32.AND P1, PT, R0, R13, PT ;  /* 0x0000000d0000720c */ /* 0x000fda0003f24070 */
[----:B------:R-:W-:Y:S02]  /*6930*/  @!P1 IMAD.IADD R13, R13, 0x1, -R19 ;  /* 0x000000010d0d9824 */ /* 0x000fe400078e0a13 */
[----:B------:R-:W-:Y:S02]  /*6940*/  @!P1 VIADD R12, R12, 0x1 ;  /* 0x000000010c0c9836 */ /* 0x000fe40000000000 */
[----:B-----5:R-:W-:Y:S01]  /*6950*/  VIADD R10, R14, 0xffffffe ;  /* 0x0ffffffe0e0a7836 */ /* 0x020fe20000000000 */
[----:B------:R-:W-:Y:S02]  /*6960*/  IABS R14, R20 ;  /* 0x00000014000e7213 */ /* 0x000fe40000000000 */
[----:B------:R-:W-:Y:S01]  /*6970*/  ISETP.GE.U32.AND P3, PT, R13, R0, PT ;  /* 0x000000000d00720c */ /* 0x000fe20003f66070 */
[----:B------:R5:W1:Y:S02]  /*6980*/  F2I.FTZ.U32.TRUNC.NTZ R11, R10 ;  /* 0x0000000a000b7305 */ /* 0x000a64000021f000 */
[----:B-----5:R-:W-:-:S10]  /*6990*/  HFMA2 R10, -RZ, RZ, 0, 0 ;  /* 0x00000000ff0a7431 */ /* 0x020fd400000001ff */
[----:B------:R-:W-:Y:S02]  /*69a0*/  @P3 VIADD R12, R12, 0x1 ;  /* 0x000000010c0c3836 */ /* 0x000fe40000000000 */
[----:B-1----:R-:W-:Y:S02]  /*69b0*/  IMAD.MOV R16, RZ, RZ, -R11 ;  /* 0x000000ffff107224 */ /* 0x002fe400078e0a0b */
[----:B------:R-:W-:Y:S02]  /*69c0*/  @!P4 IMAD.MOV R12, RZ, RZ, -R12 ;  /* 0x000000ffff0cc224 */ /* 0x000fe400078e0a0c */
[----:B------:R-:W-:Y:S01]  /*69d0*/  IMAD R15, R16, R19, RZ ;  /* 0x00000013100f7224 */ /* 0x000fe200078e02ff */
[----:B------:R-:W-:-:S03]  /*69e0*/  IABS R16, R18 ;  /* 0x0000001200107213 */ /* 0x000fc60000000000 */
[----:B------:R-:W-:-:S04]  /*69f0*/  IMAD.HI.U32 R15, R11, R15, R10 ;  /* 0x0000000f0b0f7227 */ /* 0x000fc800078e000a */
[----:B------:R-:W-:Y:S01]  /*6a00*/  IMAD.MOV.U32 R11, RZ, RZ, R14 ;  /* 0x000000ffff0b7224 */ /* 0x000fe200078e000e */
[----:B------:R-:W-:-:S03]  /*6a10*/  IABS R14, R6 ;  /* 0x00000006000e7213 */ /* 0x000fc60000000000 */
[----:B------:R-:W-:-:S04]  /*6a20*/  IMAD.HI.U32 R10, R15, R11, RZ ;  /* 0x0000000b0f0a7227 */ /* 0x000fc800078e00ff */
[----:B------:R-:W-:Y:S02]  /*6a30*/  IMAD R11, R10, R17, R11 ;  /* 0x000000110a0b7224 */ /* 0x000fe400078e020b */
[----:B------:R-:W-:-:S03]  /*6a40*/  IMAD.HI.U32 R13, R15, R14, RZ ;  /* 0x0000000e0f0d7227 */ /* 0x000fc600078e00ff */
[----:B------:R-:W-:Y:S01]  /*6a50*/  ISETP.GT.U32.AND P2, PT, R19, R11, PT ;  /* 0x0000000b1300720c */ /* 0x000fe20003f44070 */
[----:B------:R-:W-:-:S04]  /*6a60*/  IMAD.HI.U32 R15, R15, R16, RZ ;  /* 0x000000100f0f7227 */ /* 0x000fc800078e00ff */
[-C--:B------:R-:W-:Y:S02]  /*6a70*/  IMAD R14, R13, R17.reuse, R14 ;  /* 0x000000110d0e7224 */ /* 0x080fe400078e020e */
[----:B------:R-:W-:Y:S01]  /*6a80*/  IMAD R16, R15, R17, R16 ;  /* 0x000000110f107224 */ /* 0x000fe200078e0210 */
[----:B------:R-:W-:Y:S02]  /*6a90*/  LOP3.LUT R17, R18, R9, RZ, 0x3c, !PT ;  /* 0x0000000912117212 */ /* 0x000fe400078e3cff */
[C---:B------:R-:W-:Y:S02]  /*6aa0*/  ISETP.GT.U32.AND P5, PT, R19.reuse, R14, PT ;  /* 0x0000000e1300720c */ /* 0x040fe40003fa4070 */
[----:B------:R-:W-:Y:S01]  /*6ab0*/  ISETP.GT.U32.AND P1, PT, R19, R16, PT ;  /* 0x000000101300720c */ /* 0x000fe20003f24070 */
[----:B------:R-:W-:Y:S02]  /*6ac0*/  @!P2 IMAD.IADD R11, R11, 0x1, -R19 ;  /* 0x000000010b0ba824 */ /* 0x000fe400078e0a13 */
[----:B------:R-:W-:-:S03]  /*6ad0*/  @!P2 VIADD R10, R10, 0x1 ;  /* 0x000000010a0aa836 */ /* 0x000fc60000000000 */
[----:B------:R-:W-:Y:S02]  /*6ae0*/  ISETP.GE.U32.AND P6, PT, R11, R19, PT ;  /* 0x000000130b00720c */ /* 0x000fe40003fc6070 */
[----:B------:R-:W-:-:S03]  /*6af0*/  LOP3.LUT R11, R20, R9, RZ, 0x3c, !PT ;  /* 0x00000009140b7212 */ /* 0x000fc600078e3cff */
[----:B------:R-:W-:Y:S01]  /*6b00*/  @!P5 IMAD.IADD R14, R14, 0x1, -R19 ;  /* 0x000000010e0ed824 */ /* 0x000fe200078e0a13 */
[----:B------:R-:W-:Y:S01]  /*6b10*/  ISETP.GE.AND P3, PT, R11, RZ, PT ;  /* 0x000000ff0b00720c */ /* 0x000fe20003f66270 */
[----:B------:R-:W-:Y:S01]  /*6b20*/  @!P5 VIADD R13, R13, 0x1 ;  /* 0x000000010d0dd836 */ /* 0x000fe20000000000 */
[----:B------:R-:W-:Y:S01]  /*6b30*/  LOP3.LUT R11, R6, R9, RZ, 0x3c, !PT ;  /* 0x00000009060b7212 */ /* 0x000fe200078e3cff */
[----:B------:R-:W-:Y:S01]  /*6b40*/  @!P1 VIADD R15, R15, 0x1 ;  /* 0x000000010f0f9836 */ /* 0x000fe20000000000 */
[-C--:B------:R-:W-:Y:S02]  /*6b50*/  @!P1 IADD3 R16, PT, PT, R16, -R19.reuse, RZ ;  /* 0x8000001310109210 */ /* 0x080fe40007ffe0ff */
[----:B------:R-:W-:Y:S01]  /*6b60*/  ISETP.GE.AND P2, PT, R11, RZ, PT ;  /* 0x000000ff0b00720c */ /* 0x000fe20003f46270 */
[----:B------:R-:W-:Y:S01]  /*6b70*/  @P6 VIADD R10, R10, 0x1 ;  /* 0x000000010a0a6836 */ /* 0x000fe20000000000 */
[-C--:B------:R-:W-:Y:S01]  /*6b80*/  ISETP.GE.U32.AND P4, PT, R14, R19.reuse, PT ;  /* 0x000000130e00720c */ /* 0x080fe20003f86070 */
[C-C-:B------:R-:W-:Y:S01]  /*6b90*/  IMAD R11, R7.reuse, 0x4, R22.reuse ;  /* 0x00000004070b7824 */ /* 0x140fe200078e0216 */
[----:B------:R-:W-:Y:S01]  /*6ba0*/  ISETP.GE.U32.AND P6, PT, R16, R19, PT ;  /* 0x000000131000720c */ /* 0x000fe20003fc6070 */
[C-C-:B------:R-:W-:Y:S01]  /*6bb0*/  IMAD R14, R7.reuse, 0x8, R22.reuse ;  /* 0x00000008070e7824 */ /* 0x140fe200078e0216 */
[----:B------:R1:W5:Y:S01]  /*6bc0*/  LDS R19, [R22] ;  /* 0x0000000016137984 */ /* 0x0003620000000800 */
[----:B------:R-:W-:Y:S01]  /*6bd0*/  IMAD R16, R7, 0xc, R22 ;  /* 0x0000000c07107824 */ /* 0x000fe200078e0216 */
[----:B------:R-:W-:Y:S01]  /*6be0*/  ISETP.GE.AND P5, PT, R17, RZ, PT ;  /* 0x000000ff1100720c */ /* 0x000fe20003fa6270 */
[----:B------:R-:W-:Y:S01]  /*6bf0*/  @!P3 IMAD.MOV R10, RZ, RZ, -R10 ;  /* 0x000000ffff0ab224 */ /* 0x000fe200078e0a0a */
[----:B------:R2:W3:Y:S01]  /*6c00*/  LDS R21, [R11] ;  /* 0x000000000b157984 */ /* 0x0004e20000000800 */
[----:B------:R-:W-:-:S02]  /*6c10*/  ISETP.NE.AND P1, PT, R9, RZ, PT ;  /* 0x000000ff0900720c */ /* 0x000fc40003f25270 */
[----:B------:R-:W-:Y:S01]  /*6c20*/  LOP3.LUT R17, RZ, R9, RZ, 0x33, !PT ;  /* 0x00000009ff117212 */ /* 0x000fe200078e33ff */
[----:B------:R4:W3:Y:S01]  /*6c30*/  LDS R23, [R14] ;  /* 0x000000000e177984 */ /* 0x0008e20000000800 */
[----:B------:R-:W-:Y:S02]  /*6c40*/  @P4 VIADD R13, R13, 0x1 ;  /* 0x000000010d0d4836 */ /* 0x000fe40000000000 */
[----:B------:R-:W-:Y:S01]  /*6c50*/  @P6 VIADD R15, R15, 0x1 ;  /* 0x000000010f0f6836 */ /* 0x000fe20000000000 */
[----:B------:R0:W3:Y:S01]  /*6c60*/  LDS R25, [R16] ;  /* 0x0000000010197984 */ /* 0x0000e20000000800 */
[----:B------:R-:W-:Y:S01]  /*6c70*/  SEL R12, R17, R12, !P1 ;  /* 0x0000000c110c7207 */ /* 0x000fe20004800000 */
[----:B-1----:R-:W-:Y:S01]  /*6c80*/  IMAD R22, R7, 0x10, R22 ;  /* 0x0000001007167824 */ /* 0x002fe200078e0216 */
[----:B------:R-:W-:Y:S01]  /*6c90*/  @!P2 IADD3 R13, PT, PT, -R13, RZ, RZ ;  /* 0x000000ff0d0da210 */ /* 0x000fe20007ffe1ff */
[----:B------:R-:W-:Y:S01]  /*6ca0*/  @!P5 IMAD.MOV R15, RZ, RZ, -R15 ;  /* 0x000000ffff0fd224 */ /* 0x000fe200078e0a0f */
[C---:B------:R-:W-:Y:S01]  /*6cb0*/  SEL R10, R17.reuse, R10, !P1 ;  /* 0x0000000a110a7207 */ /* 0x040fe20004800000 */
[----:B--2---:R-:W-:Y:S01]  /*6cc0*/  IMAD.MOV R11, RZ, RZ, -R12 ;  /* 0x000000ffff0b7224 */ /* 0x004fe200078e0a0c */
[----:B----4-:R-:W-:Y:S01]  /*6cd0*/  SEL R14, R17, R13, !P1 ;  /* 0x0000000d110e7207 */ /* 0x010fe20004800000 */
[--C-:B------:R-:W-:Y:S01]  /*6ce0*/  IMAD R12, R4, R12, R5.reuse ;  /* 0x0000000c040c7224 */ /* 0x100fe200078e0205 */
[----:B------:R-:W-:Y:S01]  /*6cf0*/  SEL R15, R28, R15, !P0 ;  /* 0x0000000f1c0f7207 */ /* 0x000fe20004000000 */
[----:B------:R-:W-:-:S02]  /*6d00*/  IMAD R13, R4, R10, R5 ;  /* 0x0000000a040d7224 */ /* 0x000fc400078e0205 */
[----:B------:R-:W-:Y:S02]  /*6d10*/  IMAD.MOV R17, RZ, RZ, -R14 ;  /* 0x000000ffff117224 */ /* 0x000fe400078e0a0e */
[----:B------:R-:W-:Y:S02]  /*6d20*/  IMAD.MOV R10, RZ, RZ, -R10 ;  /* 0x000000ffff0a7224 */ /* 0x000fe400078e0a0a */
[----:B------:R-:W-:Y:S02]  /*6d30*/  IMAD.MOV R24, RZ, RZ, -R15 ;  /* 0x000000ffff187224 */ /* 0x000fe400078e0a0f */
[----:B0-----:R-:W-:Y:S02]  /*6d40*/  IMAD R16, R4, R15, R5 ;  /* 0x0000000f04107224 */ /* 0x001fe400078e0205 */
[----:B------:R-:W-:Y:S01]  /*6d50*/  IMAD R11, R9, R11, R8 ;  /* 0x0000000b090b7224 */ /* 0x000fe200078e0208 */
[----:B------:R-:W-:Y:S01]  /*6d60*/  IADD3 R8, PT, PT, R7, R8, R7 ;  /* 0x0000000807087210 */ /* 0x000fe20007ffe007 */
[----:B------:R-:W-:-:S02]  /*6d70*/  IMAD R15, R9, R17, R6 ;  /* 0x00000011090f7224 */ /* 0x000fc400078e0206 */
[----:B------:R-:W-:Y:S01]  /*6d80*/  IMAD R10, R9, R10, R20 ;  /* 0x0000000a090a7224 */ /* 0x000fe200078e0214 */
[----:B------:R-:W-:Y:S01]  /*6d90*/  IADD3 R8, PT, PT, R7, R8, R7 ;  /* 0x0000000807087210 */ /* 0x000fe20007ffe007 */
[----:B------:R-:W-:Y:S02]  /*6da0*/  IMAD R17, R9, R24, R18 ;  /* 0x0000001809117224 */ /* 0x000fe400078e0212 */
[----:B------:R-:W-:Y:S01]  /*6db0*/  IMAD R14, R4, R14, R5 ;  /* 0x0000000e040e7224 */ /* 0x000fe200078e0205 */
[----:B------:R-:W-:Y:S01]  /*6dc0*/  ISETP.GE.U32.AND P1, PT, R8, 0x400, PT ;  /* 0x000004000800780c */ /* 0x000fe20003f26070 */
[----:B------:R-:W-:Y:S01]  /*6dd0*/  IMAD.IADD R11, R12, 0x1, R11 ;  /* 0x000000010c0b7824 */ /* 0x000fe200078e020b */
[----:B------:R-:W-:Y:S01]  /*6de0*/  IADD3 R17, PT, PT, R16, R17, RZ ;  /* 0x0000001110117210 */ /* 0x000fe20007ffe0ff */
[----:B------:R-:W-:Y:S02]  /*6df0*/  IMAD.IADD R13, R13, 0x1, R10 ;  /* 0x000000010d0d7824 */ /* 0x000fe400078e020a */
[----:B------:R-:W-:-:S02]  /*6e00*/  IMAD.IADD R15, R14, 0x1, R15 ;  /* 0x000000010e0f7824 */ /* 0x000fc400078e020f */
[----:B------:R-:W-:-:S04]  /*6e10*/  IMAD.WIDE R10, R11, 0x4, R2 ;  /* 0x000000040b0a7825 */ /* 0x000fc800078e0202 */
[--C-:B------:R-:W-:Y:S01]  /*6e20*/  IMAD.WIDE R12, R13, 0x4, R2.reuse ;  /* 0x000000040d0c7825 */ /* 0x100fe200078e0202 */
[----:B-----5:R0:W-:Y:S03]  /*6e30*/  STG.E desc[UR8][R10.64], R19 ;  /* 0x000000130a007986 */ /* 0x0201e6000c101908 */
[--C-:B------:R-:W-:Y:S01]  /*6e40*/  IMAD.WIDE R14, R15, 0x4, R2.reuse ;  /* 0x000000040f0e7825 */ /* 0x100fe200078e0202 */
[----:B---3--:R0:W-:Y:S03]  /*6e50*/  STG.E desc[UR8][R12.64], R21 ;  /* 0x000000150c007986 */ /* 0x0081e6000c101908 */
[----:B------:R-:W-:Y:S01]  /*6e60*/  IMAD.WIDE R16, R17, 0x4, R2 ;  /* 0x0000000411107825 */ /* 0x000fe200078e0202 */
[----:B------:R0:W-:Y:S03]  /*6e70*/  STG.E desc[UR8][R14.64], R23 ;  /* 0x000000170e007986 */ /* 0x0001e6000c101908 */
[C---:B------:R-:W-:Y:S01]  /*6e80*/  IMAD R6, R7.reuse, 0x4, R6 ;  /* 0x0000000407067824 */ /* 0x040fe200078e0206 */
[----:B------:R0:W-:Y:S01]  /*6e90*/  STG.E desc[UR8][R16.64], R25 ;  /* 0x0000001910007986 */ /* 0x0001e2000c101908 */
[----:B------:R-:W-:-:S02]  /*6ea0*/  IMAD R18, R7, 0x4, R18 ;  /* 0x0000000407127824 */ /* 0x000fc400078e0212 */
[----:B------:R-:W-:Y:S01]  /*6eb0*/  IMAD R20, R7, 0x4, R20 ;  /* 0x0000000407147824 */ /* 0x000fe200078e0214 */
[----:B------:R-:W-:Y:S06]  /*6ec0*/  @!P1 BRA `(.L_x_13937) ;  /* 0xfffffff8006c9947 */ /* 0x000fec000383ffff */
[----:B------:R-:W-:Y:S05]  /*6ed0*/  EXIT ;  /* 0x000000000000794d */ /* 0x000fea0003800000 */
.L_x_13837:
[----:B------:R-:W-:Y:S01]  /*6ee0*/  BSSY B3, `(.L_x_13938) ;  /* 0x0000006000037945 */ /* 0x000fe20003800000 */
[----:B------:R-:W-:Y:S02]  /*6ef0*/  IMAD.MOV.U32 R119, RZ, RZ, R76 ;  /* 0x000000ffff777224 */ /* 0x000fe400078e004c */
[----:B------:R-:W-:-:S07]  /*6f00*/  IMAD.MOV.U32 R114, RZ, RZ, -0x1 ;  /* 0xffffffffff727424 */ /* 0x000fce00078e00ff */
[----:B0123--:R-:W-:Y:S05]  /*6f10*/  WARPSYNC.COLLECTIVE R114, `(.L_x_13939) ;  /* 0x0000000072087348 */ /* 0x00ffea0003c00000 */
[----:B0-----:R0:W4:Y:S02]  /*6f20*/  SHFL.IDX P0, R114, R112, R119, R11 ;  /* 0x0000007770727389 */ /* 0x001124000000000b */
[----:B01234-:R-:W-:Y:S05]  /*6f30*/  ENDCOLLECTIVE ;  /* 0x000000000000791b */ /* 0x01ffea0003800000 */
.L_x_13939:
[----:B------:R-:W-:Y:S05]  /*6f40*/  BSYNC B3 ;  /* 0x0000000000037941 */ /* 0x000fea0003800000 */
.L_x_13938:
[----:B------:R-:W-:Y:S05]  /*6f50*/  BRA `(.L_x_13940) ;  /* 0xffffffe000a07947 */ /* 0x000fea000383ffff */
.L_x_13840:
[----:B------:R-:W-:Y:S01]  /*6f60*/  BSSY B3, `(.L_x_13941) ;  /* 0x0000006000037945 */ /* 0x000fe20003800000 */
[----:B------:R-:W-:Y:S02]  /*6f70*/  IMAD.MOV.U32 R119, RZ, RZ, R74 ;  /* 0x000000ffff777224 */ /* 0x000fe400078e004a */
[----:B------:R-:W-:-:S07]  /*6f80*/  IMAD.MOV.U32 R114, RZ, RZ, -0x1 ;  /* 0xffffffffff727424 */ /* 0x000fce00078e00ff */
[----:B0123--:R-:W-:Y:S05]  /*6f90*/  WARPSYNC.COLLECTIVE R114, `(.L_x_13942) ;  /* 0x0000000072087348 */ /* 0x00ffea0003c00000 */
[----:B0-----:R0:W4:Y:S02]  /*6fa0*/  SHFL.IDX P0, R114, R112, R119, R11 ;  /* 0x0000007770727389 */ /* 0x001124000000000b */
[----:B01234-:R-:W-:Y:S05]  /*6fb0*/  ENDCOLLECTIVE ;  /* 0x000000000000791b */ /* 0x01ffea0003800000 */
.L_x_13942:
[----:B------:R-:W-:Y:S05]  /*6fc0*/  BSYNC B3 ;  /* 0x0000000000037941 */ /* 0x000fea0003800000 */
.L_x_13941:
[----:B------:R-:W-:Y:S05]  /*6fd0*/  BRA `(.L_x_13943) ;  /* 0xffffffe0009c7947 */ /* 0x000fea000383ffff */
.L_x_13843:
[----:B------:R-:W-:Y:S01]  /*6fe0*/  BSSY B3, `(.L_x_13944) ;  /* 0x0000006000037945 */ /* 0x000fe20003800000 */
[----:B------:R-:W-:Y:S01]  /*6ff0*/  MOV R119, R72 ;  /* 0x0000004800777202 */ /* 0x000fe20000000f00 */
[----:B------:R-:W-:-:S07]  /*7000*/  IMAD.MOV.U32 R114, RZ, RZ, -0x1 ;  /* 0xffffffffff727424 */ /* 0x000fce00078e00ff */
[----:B0123--:R-:W-:Y:S05]  /*7010*/  WARPSYNC.COLLECTIVE R114, `(.L_x_13945) ;  /* 0x0000000072087348 */ /* 0x00ffea0003c00000 */
[----:B0-----:R0:W4:Y:S02]  /*7020*/  SHFL.IDX P0, R114, R112, R119, R11 ;  /* 0x0000007770727389 */ /* 0x001124000000000b */
[----:B01234-:R-:W-:Y:S05]  /*7030*/  ENDCOLLECTIVE ;  /* 0x000000000000791b */ /* 0x01ffea0003800000 */
.L_x_13945:
[----:B------:R-:W-:Y:S05]  /*7040*/  BSYNC B3 ;  /* 0x0000000000037941 */ /* 0x000fea0003800000 */
.L_x_13944:
[----:B------:R-:W-:Y:S05]  /*7050*/  BRA `(.L_x_13946) ;  /* 0xffffffe000987947 */ /* 0x000fea000383ffff */
.L_x_13846:
[----:B------:R-:W-:Y:S01]  /*7060*/  BSSY B3, `(.L_x_13947) ;  /* 0x0000006000037945 */ /* 0x000fe20003800000 */
[----:B------:R-:W-:Y:S02]  /*7070*/  IMAD.MOV.U32 R119, RZ, RZ, R70 ;  /* 0x000000ffff777224 */ /* 0x000fe400078e0046 */
[----:B------:R-:W-:-:S07]  /*7080*/  IMAD.MOV.U32 R114, RZ, RZ, -0x1 ;  /* 0xffffffffff727424 */ /* 0x000fce00078e00ff */
[----:B0123--:R-:W-:Y:S05]  /*7090*/  WARPSYNC.COLLECTIVE R114, `(.L_x_13948) ;  /* 0x0000000072087348 */ /* 0x00ffea0003c00000 */
[----:B0-----:R0:W4:Y:S02]  /*70a0*/  SHFL.IDX P0, R114, R112, R119, R11 ;  /* 0x0000007770727389 */ /* 0x001124000000000b */
[----:B01234-:R-:W-:Y:S05]  /*70b0*/  ENDCOLLECTIVE ;  /* 0x000000000000791b */ /* 0x01ffea0003800000 */
.L_x_13948:
[----:B------:R-:W-:Y:S05]  /*70c0*/  BSYNC B3 ;  /* 0x0000000000037941 */ /* 0x000fea0003800000 */
.L_x_13947:
[----:B------:R-:W-:Y:S05]  /*70d0*/  BRA `(.L_x_13949) ;  /* 0xffffffe000947947 */ /* 0x000fea000383ffff */
.L_x_13849:
[----:B------:R-:W-:Y:S01]  /*70e0*/  BSSY B3, `(.L_x_13950) ;  /* 0x0000006000037945 */ /* 0x000fe20003800000 */
[----:B------:R-:W-:Y:S02]  /*70f0*/  IMAD.MOV.U32 R119, RZ, RZ, R68 ;  /* 0x000000ffff777224 */ /* 0x000fe400078e0044 */
[----:B------:R-:W-:-:S07]  /*7100*/  IMAD.MOV.U32 R114, RZ, RZ, -0x1 ;  /* 0xffffffffff727424 */ /* 0x000fce00078e00ff */
[----:B0123--:R-:W-:Y:S05]  /*7110*/  WARPSYNC.COLLECTIVE R114, `(.L_x_13951) ;  /* 0x0000000072087348 */ /* 0x00ffea0003c00000 */
[----:B0-----:R0:W4:Y:S02]  /*7120*/  SHFL.IDX P0, R114, R112, R119, R11 ;  /* 0x0000007770727389 */ /* 0x001124000000000b */
[----:B01234-:R-:W-:Y:S05]  /*7130*/  ENDCOLLECTIVE ;  /* 0x000000000000791b */ /* 0x01ffea0003800000 */
.L_x_13951:
[----:B------:R-:W-:Y:S05]  /*7140*/  BSYNC B3 ;  /* 0x0000000000037941 */ /* 0x000fea0003800000 */
.L_x_13950:
[----:B------:R-:W-:Y:S05]  /*7150*/  BRA `(.L_x_13952) ;  /* 0xffffffe000907947 */ /* 0x000fea000383ffff */
.L_x_13852:
[----:B------:R-:W-:Y:S01]  /*7160*/  BSSY B3, `(.L_x_13953) ;  /* 0x0000006000037945 */ /* 0x000fe20003800000 */
[----:B------:R-:W-:Y:S02]  /*7170*/  IMAD.MOV.U32 R119, RZ, RZ, R66 ;  /* 0x000000ffff777224 */ /* 0x000fe400078e0042 */
[----:B------:R-:W-:-:S07]  /*7180*/  IMAD.MOV.U32 R114, RZ, RZ, -0x1 ;  /* 0xffffffffff727424 */ /* 0x000fce00078e00ff */
[----:B0123--:R-:W-:Y:S05]  /*7190*/  WARPSYNC.COLLECTIVE R114, `(.L_x_13954) ;  /* 0x0000000072087348 */ /* 0x00ffea0003c00000 */
[----:B0-----:R0:W4:Y:S02]  /*71a0*/  SHFL.IDX P0, R114, R112, R119, R11 ;  /* 0x0000007770727389 */ /* 0x001124000000000b */
[----:B01234-:R-:W-:Y:S05]  /*71b0*/  ENDCOLLECTIVE ;  /* 0x000000000000791b */ /* 0x01ffea0003800000 */
.L_x_13954:
[----:B------:R-:W-:Y:S05]  /*71c0*/  BSYNC B3 ;  /* 0x0000000000037941 */ /* 0x000fea0003800000 */
.L_x_13953:
[----:B------:R-:W-:Y:S05]  /*71d0*/  BRA `(.L_x_13955) ;  /* 0xffffffe000907947 */ /* 0x000fea000383ffff */
.L_x_13855:
[----:B------:R-:W-:Y:S01]  /*71e0*/  BSSY B3, `(.L_x_13956) ;  /* 0x0000006000037945 */ /* 0x000fe20003800000 */
[----:B------:R-:W-:Y:S01]  /*71f0*/  IMAD.MOV.U32 R119, RZ, RZ, R64 ;  /* 0x000000ffff777224 */ /* 0x000fe200078e0040 */
[----:B------:R-:W-:-:S07]  /*7200*/  MOV R114, 0xffffffff ;  /* 0xffffffff00727802 */ /* 0x000fce0000000f00 */
[----:B0123--:R-:W-:Y:S05]  /*7210*/  WARPSYNC.COLLECTIVE R114, `(.L_x_13957) ;  /* 0x0000000072087348 */ /* 0x00ffea0003c00000 */
[----:B0-----:R0:W4:Y:S02]  /*7220*/  SHFL.IDX P0, R114, R112, R119, R11 ;  /* 0x0000007770727389 */ /* 0x001124000000000b */
[----:B01234-:R-:W-:Y:S05]  /*7230*/  ENDCOLLECTIVE ;  /* 0x000000000000791b */ /* 0x01ffea0003800000 */
.L_x_13957:
[----:B------:R-:W-:Y:S05]  /*7240*/  BSYNC B3 ;  /* 0x0000000000037941 */ /* 0x000fea0003800000 */
.L_x_13956:
[----:B------:R-:W-:Y:S05]  /*7250*/  BRA `(.L_x_13958) ;  /* 0xffffffe000907947 */ /* 0x000fea000383ffff */
.L_x_13858:
[----:B------:R-:W-:Y:S01]  /*7260*/  BSSY B3, `(.L_x_13959) ;  /* 0x0000006000037945 */ /* 0x000fe20003800000 */
[----:B------:R-:W-:Y:S02]  /*7270*/  IMAD.MOV.U32 R119, RZ, RZ, R62 ;  /* 0x000000ffff777224 */ /* 0x000fe400078e003e */
[----:B------:R-:W-:-:S07]  /*7280*/  IMAD.MOV.U32 R114, RZ, RZ, -0x1 ;  /* 0xffffffffff727424 */ /* 0x000fce00078e00ff */
[----:B0123--:R-:W-:Y:S05]  /*7290*/  WARPSYNC.COLLECTIVE R114, `(.L_x_13960) ;  /* 0x0000000072087348 */ /* 0x00ffea0003c00000 */
[----:B0-----:R0:W4:Y:S02]  /*72a0*/  SHFL.IDX P0, R114, R112, R119, R11 ;  /* 0x0000007770727389 */ /* 0x001124000000000b */
[----:B01234-:R-:W-:Y:S05]  /*72b0*/  ENDCOLLECTIVE ;  /* 0x000000000000791b */ /* 0x01ffea0003800000 */
.L_x_13960:
[----:B------:R-:W-:Y:S05]  /*72c0*/  BSYNC B3 ;  /* 0x0000000000037941 */ /* 0x000fea0003800000 */
.L_x_13959:
[----:B------:R-:W-:Y:S05]  /*72d0*/  BRA `(.L_x_13961) ;  /* 0xffffffe000907947 */ /* 0x000fea000383ffff */
.L_x_13861:
[----:B------:R-:W-:Y:S01]  /*72e0*/  BSSY B3, `(.L_x_13962) ;  /* 0x0000006000037945 */ /* 0x000fe20003800000 */
[----:B------:R-:W-:Y:S02]  /*72f0*/  IMAD.MOV.U32 R119, RZ, RZ, R60 ;  /* 0x000000ffff777224 */ /* 0x000fe400078e003c */
[----:B------:R-:W-:-:S07]  /*7300*/  IMAD.MOV.U32 R114, RZ, RZ, -0x1 ;  /* 0xffffffffff727424 */ /* 0x000fce00078e00ff */
[----:B0123--:R-:W-:Y:S05]  /*7310*/  WARPSYNC.COLLECTIVE R114, `(.L_x_13963) ;  /* 0x0000000072087348 */ /* 0x00ffea0003c00000 */
[----:B0-----:R0:W4:Y:S02]  /*7320*/  SHFL.IDX P0, R114, R112, R119, R11 ;  /* 0x0000007770727389 */ /* 0x001124000000000b */
[----:B01234-:R-:W-:Y:S05]  /*7330*/  ENDCOLLECTIVE ;  /* 0x000000000000791b */ /* 0x01ffea0003800000 */
.L_x_13963:
[----:B------:R-:W-:Y:S05]  /*7340*/  BSYNC B3 ;  /* 0x0000000000037941 */ /* 0x000fea0003800000 */
.L_x_13962:
[----:B------:R-:W-:Y:S05]  /*7350*/  BRA `(.L_x_13964) ;  /* 0xffffffe000907947 */ /* 0x000fea000383ffff */
.L_x_13864:
[----:B------:R-:W-:Y:S01]  /*7360*/  BSSY B3, `(.L_x_13965) ;  /* 0x0000006000037945 */ /* 0x000fe20003800000 */
[----:B------:R-:W-:Y:S02]  /*7370*/  IMAD.MOV.U32 R119, RZ, RZ, R58 ;  /* 0x000000ffff777224 */ /* 0x000fe400078e003a */
[----:B------:R-:W-:-:S07]  /*7380*/  IMAD.MOV.U32 R114, RZ, RZ, -0x1 ;  /* 0xffffffffff727424 */ /* 0x000fce00078e00ff */
[----:B0123--:R-:W-:Y:S05]  /*7390*/  WARPSYNC.COLLECTIVE R114, `(.L_x_13966) ;  /* 0x0000000072087348 */ /* 0x00ffea0003c00000 */
[----:B0-----:R0:W4:Y:S02]  /*73a0*/  SHFL.IDX P0, R114, R112, R119, R11 ;  /* 0x0000007770727389 */ /* 0x001124000000000b */
[----:B01234-:R-:W-:Y:S05]  /*73b0*/  ENDCOLLECTIVE ;  /* 0x000000000000791b */ /* 0x01ffea0003800000 */
.L_x_13966:
[----:B------:R-:W-:Y:S05]  /*73c0*/  BSYNC B3 ;  /* 0x0000000000037941 */ /* 0x000fea0003800000 */
.L_x_13965:
[----:B------:R-:W-:Y:S05]  /*73d0*/  BRA `(.L_x_13967) ;  /* 0xffffffe000907947 */ /* 0x000fea000383ffff */
.L_x_13867:
[----:B------:R-:W-:Y:S01]  /*73e0*/  BSSY B3, `(.L_x_13968) ;  /* 0x0000006000037945 */ /* 0x000fe20003800000 */
[----:B------:R-:W-:Y:S02]  /*73f0*/  IMAD.MOV.U32 R119, RZ, RZ, R56 ;  /* 0x000000ffff777224 */ /* 0x000fe400078e0038 */
[----:B------:R-:W-:-:S07]  /*7400*/  IMAD.MOV.U32 R114, RZ, RZ, -0x1 ;  /* 0xffffffffff727424 */ /* 0x000fce00078e00ff */
[----:B0123--:R-:W-:Y:S05]  /*7410*/  WARPSYNC.COLLECTIVE R114, `(.L_x_13969) ;  /* 0x0000000072087348 */ /* 0x00ffea0003c00000 */
[----:B0-----:R0:W4:Y:S02]  /*7420*/  SHFL.IDX P0, R114, R112, R119, R11 ;  /* 0x0000007770727389 */ /* 0x001124000000000b */
[----:B01234-:R-:W-:Y:S05]  /*7430*/  ENDCOLLECTIVE ;  /* 0x000000000000791b */ /* 0x01ffea0003800000 */
.L_x_13969:
[----:B------:R-:W-:Y:S05]  /*7440*/  BSYNC B3 ;  /* 0x0000000000037941 */ /* 0x000fea0003800000 */
.L_x_13968:
[----:B------:R-:W-:Y:S05]  /*7450*/  BRA `(.L_x_13970) ;  /* 0xffffffe000907947 */ /* 0x000fea000383ffff */
.L_x_13870:
[----:B------:R-:W-:Y:S01]  /*7460*/  BSSY B3, `(.L_x_13971) ;  /* 0x0000006000037945 */ /* 0x000fe20003800000 */
[----:B------:R-:W-:Y:S01]  /*7470*/  MOV R119, R54 ;  /* 0x0000003600777202 */ /* 0x000fe20000000f00 */
[----:B------:R-:W-:-:S07]  /*7480*/  IMAD.MOV.U32 R114, RZ, RZ, -0x1 ;  /* 0xffffffffff727424 */ /* 0x000fce00078e00ff */
[----:B0123--:R-:W-:Y:S05]  /*7490*/  WARPSYNC.COLLECTIVE R114, `(.L_x_13972) ;  /* 0x0000000072087348 */ /* 0x00ffea0003c00000 */
[----:B0-----:R0:W4:Y:S02]  /*74a0*/  SHFL.IDX P0, R114, R112, R119, R11 ;  /* 0x0000007770727389 */ /* 0x001124000000000b */
[----:B01234-:R-:W-:Y:S05]  /*74b0*/  ENDCOLLECTIVE ;  /* 0x000000000000791b */ /* 0x01ffea0003800000 */
.L_x_13972:
[----:B------:R-:W-:Y:S05]  /*74c0*/  BSYNC B3 ;  /* 0x0000000000037941 */ /* 0x000fea0003800000 */
.L_x_13971:
[----:B------:R-:W-:Y:S05]  /*74d0*/  BRA `(.L_x_13973) ;  /* 0xffffffe000907947 */ /* 0x000fea000383ffff */
.L_x_13873:
[----:B------:R-:W-:Y:S01]  /*74e0*/  BSSY B3, `(.L_x_13974) ;  /* 0x0000006000037945 */ /* 0x000fe20003800000 */
[----:B------:R-:W-:Y:S02]  /*74f0*/  IMAD.MOV.U32 R119, RZ, RZ, R52 ;  /* 0x000000ffff777224 */ /* 0x000fe400078e0034 */
[----:B------:R-:W-:-:S07]  /*7500*/  IMAD.MOV.U32 R114, RZ, RZ, -0x1 ;  /* 0xffffffffff727424 */ /* 0x000fce00078e00ff */
[----:B0123--:R-:W-:Y:S05]  /*7510*/  WARPSYNC.COLLECTIVE R114, `(.L_x_13975) ;  /* 0x0000000072087348 */ /* 0x00ffea0003c00000 */
[----:B0-----:R0:W4:Y:S02]  /*7520*/  SHFL.IDX P0, R114, R112, R119, R11 ;  /* 0x0000007770727389 */ /* 0x001124000000000b */
[----:B01234-:R-:W-:Y:S05]  /*7530*/  ENDCOLLECTIVE ;  /* 0x000000000000791b */ /* 0x01ffea0003800000 */
.L_x_13975:
[----:B------:R-:W-:Y:S05]  /*7540*/  BSYNC B3 ;  /* 0x0000000000037941 */ /* 0x000fea0003800000 */
.L_x_13974:
[----:B------:R-:W-:Y:S05]  /*7550*/  BRA `(.L_x_13976) ;  /* 0xffffffe000907947 */ /* 0x000fea000383ffff */
.L_x_13876:
[----:B------:R-:W-:Y:S01]  /*7560*/  BSSY B3, `(.L_x_13977) ;  /* 0x0000006000037945 */ /* 0x000fe20003800000 */
[----:B------:R-:W-:Y:S02]  /*7570*/  IMAD.MOV.U32 R119, RZ, RZ, R50 ;  /* 0x000000ffff777224 */ /* 0x000fe400078e0032 */
[----:B------:R-:W-:-:S07]  /*7580*/  IMAD.MOV.U32 R114, RZ, RZ, -0x1 ;  /* 0xffffffffff727424 */ /* 0x000fce00078e00ff */
[----:B0123--:R-:W-:Y:S05]  /*7590*/  WARPSYNC.COLLECTIVE R114, `(.L_x_13978) ;  /* 0x0000000072087348 */ /* 0x00ffea0003c00000 */
[----:B0-----:R0:W4:Y:S02]  /*75a0*/  SHFL.IDX P0, R114, R112, R119, R11 ;  /* 0x0000007770727389 */ /* 0x001124000000000b */
[----:B01234-:R-:W-:Y:S05]  /*75b0*/  ENDCOLLECTIVE ;  /* 0x000000000000791b */ /* 0x01ffea0003800000 */
.L_x_13978:
[----:B------:R-:W-:Y:S05]  /*75c0*/  BSYNC B3 ;  /* 0x0000000000037941 */ /* 0x000fea0003800000 */
.L_x_13977:
[----:B------:R-:W-:Y:S05]  /*75d0*/  BRA `(.L_x_13979) ;  /* 0xffffffe000907947 */ /* 0x000fea000383ffff */
.L_x_13879:
[----:B------:R-:W-:Y:S01]  /*75e0*/  BSSY B3, `(.L_x_13980) ;  /* 0x0000006000037945 */ /* 0x000fe20003800000 */
[----:B------:R-:W-:Y:S02]  /*75f0*/  IMAD.MOV.U32 R119, RZ, RZ, R48 ;  /* 0x000000ffff777224 */ /* 0x000fe400078e0030 */
[----:B------:R-:W-:-:S07]  /*7600*/  IMAD.MOV.U32 R114, RZ, RZ, -0x1 ;  /* 0xffffffffff727424 */ /* 0x000fce00078e00ff */
[----:B0123--:R-:W-:Y:S05]  /*7610*/  WARPSYNC.COLLECTIVE R114, `(.L_x_13981) ;  /* 0x0000000072087348 */ /* 0x00ffea0003c00000 */
[----:B0-----:R0:W4:Y:S02]  /*7620*/  SHFL.IDX P0, R114, R112, R119, R11 ;  /* 0x0000007770727389 */ /* 0x001124000000000b */
[----:B01234-:R-:W-:Y:S05]  /*7630*/  ENDCOLLECTIVE ;  /* 0x000000000000791b */ /* 0x01ffea0003800000 */
.L_x_13981:
[----:B------:R-:W-:Y:S05]  /*7640*/  BSYNC B3 ;  /* 0x0000000000037941 */ /* 0x000fea0003800000 */
.L_x_13980:
[----:B------:R-:W-:Y:S05]  /*7650*/  BRA `(.L_x_13982) ;  /* 0xffffffe000907947 */ /* 0x000fea000383ffff */
.L_x_13882:
[----:B------:R-:W-:Y:S01]  /*7660*/  BSSY B3, `(.L_x_13983) ;  /* 0x0000006000037945 */ /* 0x000fe20003800000 */
[----:B------:R-:W-:Y:S01]  /*7670*/  IMAD.MOV.U32 R119, RZ, RZ, R46 ;  /* 0x000000ffff777224 */ /* 0x000fe200078e002e */
[----:B------:R-:W-:-:S07]  /*7680*/  MOV R114, 0xffffffff ;  /* 0xffffffff00727802 */ /* 0x000fce0000000f00 */
[----:B0123--:R-:W-:Y:S05]  /*7690*/  WARPSYNC.COLLECTIVE R114, `(.L_x_13984) ;  /* 0x0000000072087348 */ /* 0x00ffea0003c00000 */
[----:B0-----:R0:W4:Y:S02]  /*76a0*/  SHFL.IDX P0, R114, R112, R119, R11 ;  /* 0x0000007770727389 */ /* 0x001124000000000b */
[----:B01234-:R-:W-:Y:S05]  /*76b0*/  ENDCOLLECTIVE ;  /* 0x000000000000791b */ /* 0x01ffea0003800000 */
.L_x_13984:
[----:B------:R-:W-:Y:S05]  /*76c0*/  BSYNC B3 ;  /* 0x0000000000037941 */ /* 0x000fea0003800000 */
.L_x_13983:
[----:B------:R-:W-:Y:S05]  /*76d0*/  BRA `(.L_x_13985) ;  /* 0xffffffe000907947 */ /* 0x000fea000383ffff */
.L_x_13885:
[----:B------:R-:W-:Y:S01]  /*76e0*/  BSSY B3, `(.L_x_13986) ;  /* 0x0000006000037945 */ /* 0x000fe20003800000 */
[----:B------:R-:W-:Y:S02]  /*76f0*/  IMAD.MOV.U32 R119, RZ, RZ, R44 ;  /* 0x000000ffff777224 */ /* 0x000fe400078e002c */
[----:B------:R-:W-:-:S07]  /*7700*/  IMAD.MOV.U32 R114, RZ, RZ, -0x1 ;  /* 0xffffffffff727424 */ /* 0x000fce00078e00ff */
[----:B0123--:R-:W-:Y:S05]  /*7710*/  WARPSYNC.COLLECTIVE R114, `(.L_x_13987) ;  /* 0x0000000072087348 */ /* 0x00ffea0003c00000 */
[----:B0-----:R0:W4:Y:S02]  /*7720*/  SHFL.IDX P0, R114, R112, R119, R11 ;  /* 0x0000007770727389 */ /* 0x001124000000000b */
[----:B01234-:R-:W-:Y:S05]  /*7730*/  ENDCOLLECTIVE ;  /* 0x000000000000791b */ /* 0x01ffea0003800000 */
.L_x_13987:
[----:B------:R-:W-:Y:S05]  /*7740*/  BSYNC B3 ;  /* 0x0000000000037941 */ /* 0x000fea0003800000 */
.L_x_13986:
[----:B------:R-:W-:Y:S05]  /*7750*/  BRA `(.L_x_13988) ;  /* 0xffffffe000907947 */ /* 0x000fea000383ffff */
.L_x_13888:
[----:B------:R-:W-:Y:S01]  /*7760*/  BSSY B3, `(.L_x_13989) ;  /* 0x0000006000037945 */ /* 0x000fe20003800000 */
[----:B------:R-:W-:Y:S02]  /*7770*/  IMAD.MOV.U32 R119, RZ, RZ, R42 ;  /* 0x000000ffff777224 */ /* 0x000fe400078e002a */
[----:B------:R-:W-:-:S07]  /*7780*/  IMAD.MOV.U32 R114, RZ, RZ, -0x1 ;  /* 0xffffffffff727424 */ /* 0x000fce00078e00ff */
[----:B0123--:R-:W-:Y:S05]  /*7790*/  WARPSYNC.COLLECTIVE R114, `(.L_x_13990) ;  /* 0x0000000072087348 */ /* 0x00ffea0003c00000 */
[----:B0-----:R0:W4:Y:S02]  /*77a0*/  SHFL.IDX P0, R114, R112, R119, R11 ;  /* 0x0000007770727389 */ /* 0x001124000000000b */
[----:B01234-:R-:W-:Y:S05]  /*77b0*/  ENDCOLLECTIVE ;  /* 0x000000000000791b */ /* 0x01ffea0003800000 */
.L_x_13990:
[----:B------:R-:W-:Y:S05]  /*77c0*/  BSYNC B3 ;  /* 0x0000000000037941 */ /* 0x000fea0003800000 */
.L_x_13989:
[----:B------:R-:W-:Y:S05]  /*77d0*/  BRA `(.L_x_13991) ;  /* 0xffffffe000907947 */ /* 0x000fea000383ffff */
.L_x_13891:
[----:B------:R-:W-:Y:S01]  /*77e0*/  BSSY B3, `(.L_x_13992) ;  /* 0x0000006000037945 */ /* 0x000fe20003800000 */
[----:B------:R-:W-:Y:S02]  /*77f0*/  IMAD.MOV.U32 R119, RZ, RZ, R40 ;  /* 0x000000ffff777224 */ /* 0x000fe400078e0028 */
[----:B------:R-:W-:-:S07]  /*7800*/  IMAD.MOV.U32 R114, RZ, RZ, -0x1 ;  /* 0xffffffffff727424 */ /* 0x000fce00078e00ff */
[----:B0123--:R-:W-:Y:S05]  /*7810*/  WARPSYNC.COLLECTIVE R114, `(.L_x_13993) ;  /* 0x0000000072087348 */ /* 0x00ffea0003c00000 */
[----:B0-----:R0:W4:Y:S02]  /*7820*/  SHFL.IDX P0, R114, R112, R119, R11 ;  /* 0x0000007770727389 */ /* 0x001124000000000b */
[----:B01234-:R-:W-:Y:S05]  /*7830*/  ENDCOLLECTIVE ;  /* 0x000000000000791b */ /* 0x01ffea0003800000 */
.L_x_13993:
[----:B------:R-:W-:Y:S05]  /*7840*/  BSYNC B3 ;  /* 0x0000000000037941 */ /* 0x000fea0003800000 */
.L_x_13992:
[----:B------:R-:W-:Y:S05]  /*7850*/  BRA `(.L_x_13994) ;  /* 0xffffffe000907947 */ /* 0x000fea000383ffff */
.L_x_13894:
[----:B------:R-:W-:Y:S01]  /*7860*/  BSSY B3, `(.L_x_13995) ;  /* 0x0000006000037945 */ /* 0x000fe20003800000 */
[----:B------:R-:W-:Y:S01]  /*7870*/  IMAD.MOV.U32 R119, RZ, RZ, R38 ;  /* 0x000000ffff777224 */ /* 0x000fe200078e0026 */
[----:B------:R-:W-:-:S07]  /*7880*/  MOV R114, 0xffffffff ;  /* 0xffffffff00727802 */ /* 0x000fce0000000f00 */
[----:B0123--:R-:W-:Y:S05]  /*7890*/  WARPSYNC.COLLECTIVE R114, `(.L_x_13996) ;  /* 0x0000000072087348 */ /* 0x00ffea0003c00000 */
[----:B0-----:R0:W4:Y:S02]  /*78a0*/  SHFL.IDX P0, R114, R112, R119, R11 ;  /* 0x0000007770727389 */ /* 0x001124000000000b */
[----:B01234-:R-:W-:Y:S05]  /*78b0*/  ENDCOLLECTIVE ;  /* 0x000000000000791b */ /* 0x01ffea0003800000 */
.L_x_13996:
[----:B------:R-:W-:Y:S05]  /*78c0*/  BSYNC B3 ;  /* 0x0000000000037941 */ /* 0x000fea0003800000 */
.L_x_13995:
[----:B------:R-:W-:Y:S05]  /*78d0*/  BRA `(.L_x_13997) ;  /* 0xffffffe000907947 */ /* 0x000fea000383ffff */
.L_x_13897:
[----:B------:R-:W-:Y:S01]  /*78e0*/  BSSY B3, `(.L_x_13998) ;  /* 0x0000006000037945 */ /* 0x000fe20003800000 */
[----:B------:R-:W-:Y:S02]  /*78f0*/  IMAD.MOV.U32 R119, RZ, RZ, R36 ;  /* 0x000000ffff777224 */ /* 0x000fe400078e0024 */
[----:B------:R-:W-:-:S07]  /*7900*/  IMAD.MOV.U32 R114, RZ, RZ, -0x1 ;  /* 0xffffffffff727424 */ /* 0x000fce00078e00ff */
[----:B0123--:R-:W-:Y:S05]  /*7910*/  WARPSYNC.COLLECTIVE R114, `(.L_x_13999) ;  /* 0x0000000072087348 */ /* 0x00ffea0003c00000 */
[----:B0-----:R0:W4:Y:S02]  /*7920*/  SHFL.IDX P0, R114, R112, R119, R11 ;  /* 0x0000007770727389 */ /* 0x001124000000000b */
[----:B01234-:R-:W-:Y:S05]  /*7930*/  ENDCOLLECTIVE ;  /* 0x000000000000791b */ /* 0x01ffea0003800000 */
.L_x_13999:
[----:B------:R-:W-:Y:S05]  /*7940*/  BSYNC B3 ;  /* 0x0000000000037941 */ /* 0x000fea0003800000 */
.L_x_13998:
[----:B------:R-:W-:Y:S05]  /*7950*/  BRA `(.L_x_14000) ;  /* 0xffffffe000907947 */ /* 0x000fea000383ffff */
.L_x_13900:
[----:B------:R-:W-:Y:S01]  /*7960*/  BSSY B3, `(.L_x_14001) ;  /* 0x0000006000037945 */ /* 0x000fe20003800000 */
[----:B------:R-:W-:Y:S02]  /*7970*/  IMAD.MOV.U32 R119, RZ, RZ, R34 ;  /* 0x000000ffff777224 */ /* 0x000fe400078e0022 */
[----:B------:R-:W-:-:S07]  /*7980*/  IMAD.MOV.U32 R114, RZ, RZ, -0x1 ;  /* 0xffffffffff727424 */ /* 0x000fce00078e00ff */
[----:B0123--:R-:W-:Y:S05]  /*7990*/  WARPSYNC.COLLECTIVE R114, `(.L_x_14002) ;  /* 0x0000000072087348 */ /* 0x00ffea0003c00000 */
[----:B0-----:R0:W4:Y:S02]  /*79a0*/  SHFL.IDX P0, R114, R112, R119, R11 ;  /* 0x0000007770727389 */ /* 0x001124000000000b */
[----:B01234-:R-:W-:Y:S05]  /*79b0*/  ENDCOLLECTIVE ;  /* 0x000000000000791b */ /* 0x01ffea0003800000 */
.L_x_14002:
[----:B------:R-:W-:Y:S05]  /*79c0*/  BSYNC B3 ;  /* 0x0000000000037941 */ /* 0x000fea0003800000 */
.L_x_14001:
[----:B------:R-:W-:Y:S05]  /*79d0*/  BRA `(.L_x_14003) ;  /* 0xffffffe000907947 */ /* 0x000fea000383ffff */
.L_x_13903:
[----:B------:R-:W-:Y:S01]  /*79e0*/  BSSY B3, `(.L_x_14004) ;  /* 0x0000006000037945 */ /* 0x000fe20003800000 */
[----:B------:R-:W-:Y:S02]  /*79f0*/  IMAD.MOV.U32 R119, RZ, RZ, R32 ;  /* 0x000000ffff777224 */ /* 0x000fe400078e0020 */
[----:B------:R-:W-:-:S07]  /*7a00*/  IMAD.MOV.U32 R114, RZ, RZ, -0x1 ;  /* 0xffffffffff727424 */ /* 0x000fce00078e00ff */
[----:B0123--:R-:W-:Y:S05]  /*7a10*/  WARPSYNC.COLLECTIVE R114, `(.L_x_14005) ;  /* 0x0000000072087348 */ /* 0x00ffea0003c00000 */
[----:B0-----:R0:W4:Y:S02]  /*7a20*/  SHFL.IDX P0, R114, R112, R119, R11 ;  /* 0x0000007770727389 */ /* 0x001124000000000b */
[----:B01234-:R-:W-:Y:S05]  /*7a30*/  ENDCOLLECTIVE ;  /* 0x000000000000791b */ /* 0x01ffea0003800000 */
.L_x_14005:
[----:B------:R-:W-:Y:S05]  /*7a40*/  BSYNC B3 ;  /* 0x0000000000037941 */ /* 0x000fea0003800000 */
.L_x_14004:
[----:B------:R-:W-:Y:S05]  /*7a50*/  BRA `(.L_x_14006) ;  /* 0xffffffe000907947 */ /* 0x000fea000383ffff */
.L_x_13906:
[----:B------:R-:W-:Y:S01]  /*7a60*/  BSSY B3, `(.L_x_14007) ;  /* 0x0000006000037945 */ /* 0x000fe20003800000 */
[----:B------:R-:W-:Y:S01]  /*7a70*/  IMAD.MOV.U32 R119, RZ, RZ, R30 ;  /* 0x000000ffff777224 */ /* 0x000fe200078e001e */
[----:B------:R-:W-:-:S07]  /*7a80*/  MOV R114, 0xffffffff ;  /* 0xffffffff00727802 */ /* 0x000fce0000000f00 */
[----:B0123--:R-:W-:Y:S05]  /*7a90*/  WARPSYNC.COLLECTIVE R114, `(.L_x_14008) ;  /* 0x0000000072087348 */ /* 0x00ffea0003c00000 */
[----:B0-----:R0:W4:Y:S02]  /*7aa0*/  SHFL.IDX P0, R114, R112, R119, R11 ;  /* 0x0000007770727389 */ /* 0x001124000000000b */
[----:B01234-:R-:W-:Y:S05]  /*7ab0*/  ENDCOLLECTIVE ;  /* 0x000000000000791b */ /* 0x01ffea0003800000 */
.L_x_14008:
[----:B------:R-:W-:Y:S05]  /*7ac0*/  BSYNC B3 ;  /* 0x0000000000037941 */ /* 0x000fea0003800000 */
.L_x_14007:
[----:B------:R-:W-:Y:S05]  /*7ad0*/  BRA `(.L_x_14009) ;  /* 0xffffffe000907947 */ /* 0x000fea000383ffff */
.L_x_13909:
[----:B------:R-:W-:Y:S01]  /*7ae0*/  BSSY B3, `(.L_x_14010) ;  /* 0x0000006000037945 */ /* 0x000fe20003800000 */
[----:B------:R-:W-:Y:S02]  /*7af0*/  IMAD.MOV.U32 R119, RZ, RZ, R28 ;  /* 0x000000ffff777224 */ /* 0x000fe400078e001c */
[----:B------:R-:W-:-:S07]  /*7b00*/  IMAD.MOV.U32 R114, RZ, RZ, -0x1 ;  /* 0xffffffffff727424 */ /* 0x000fce00078e00ff */
[----:B0123--:R-:W-:Y:S05]  /*7b10*/  WARPSYNC.COLLECTIVE R114, `(.L_x_14011) ;  /* 0x0000000072087348 */ /* 0x00ffea0003c00000 */
[----:B0-----:R0:W4:Y:S02]  /*7b20*/  SHFL.IDX P0, R114, R112, R119, R11 ;  /* 0x0000007770727389 */ /* 0x001124000000000b */
[----:B01234-:R-:W-:Y:S05]  /*7b30*/  ENDCOLLECTIVE ;  /* 0x000000000000791b */ /* 0x01ffea0003800000 */
.L_x_14011:
[----:B------:R-:W-:Y:S05]  /*7b40*/  BSYNC B3 ;  /* 0x0000000000037941 */ /* 0x000fea0003800000 */
.L_x_14010:
[----:B------:R-:W-:Y:S05]  /*7b50*/  BRA `(.L_x_14012) ;  /* 0xffffffe000907947 */ /* 0x000fea000383ffff */
.L_x_13912:
[----:B------:R-:W-:Y:S01]  /*7b60*/  BSSY B3, `(.L_x_14013) ;  /* 0x0000006000037945 */ /* 0x000fe20003800000 */
[----:B------:R-:W-:Y:S02]  /*7b70*/  IMAD.MOV.U32 R119, RZ, RZ, R26 ;  /* 0x000000ffff777224 */ /* 0x000fe400078e001a */
[----:B------:R-:W-:-:S07]  /*7b80*/  IMAD.MOV.U32 R114, RZ, RZ, -0x1 ;  /* 0xffffffffff727424 */ /* 0x000fce00078e00ff */
[----:B0123--:R-:W-:Y:S05]  /*7b90*/  WARPSYNC.COLLECTIVE R114, `(.L_x_14014) ;  /* 0x0000000072087348 */ /* 0x00ffea0003c00000 */
[----:B0-----:R0:W4:Y:S02]  /*7ba0*/  SHFL.IDX P0, R114, R112, R119, R11 ;  /* 0x0000007770727389 */ /* 0x001124000000000b */
[----:B01234-:R-:W-:Y:S05]  /*7bb0*/  ENDCOLLECTIVE ;  /* 0x000000000000791b */ /* 0x01ffea0003800000 */
.L_x_14014:
[----:B------:R-:W-:Y:S05]  /*7bc0*/  BSYNC B3 ;  /* 0x0000000000037941 */ /* 0x000fea0003800000 */
.L_x_14013:
[----:B------:R-:W-:Y:S05]  /*7bd0*/  BRA `(.L_x_14015) ;  /* 0xffffffe000907947 */ /* 0x000fea000383ffff */
.L_x_13915:
[----:B------:R-:W-:Y:S01]  /*7be0*/  BSSY B3, `(.L_x_14016) ;  /* 0x0000006000037945 */ /* 0x000fe20003800000 */
[----:B------:R-:W-:Y:S02]  /*7bf0*/  IMAD.MOV.U32 R119, RZ, RZ, R24 ;  /* 0x000000ffff777224 */ /* 0x000fe400078e0018 */
[----:B------:R-:W-:-:S07]  /*7c00*/  IMAD.MOV.U32 R114, RZ, RZ, -0x1 ;  /* 0xffffffffff727424 */ /* 0x000fce00078e00ff */
[----:B0123--:R-:W-:Y:S05]  /*7c10*/  WARPSYNC.COLLECTIVE R114, `(.L_x_14017) ;  /* 0x0000000072087348 */ /* 0x00ffea0003c00000 */
[----:B0-----:R0:W4:Y:S02]  /*7c20*/  SHFL.IDX P0, R114, R112, R119, R11 ;  /* 0x0000007770727389 */ /* 0x001124000000000b */
[----:B01234-:R-:W-:Y:S05]  /*7c30*/  ENDCOLLECTIVE ;  /* 0x000000000000791b */ /* 0x01ffea0003800000 */
.L_x_14017:
[----:B------:R-:W-:Y:S05]  /*7c40*/  BSYNC B3 ;  /* 0x0000000000037941 */ /* 0x000fea0003800000 */
.L_x_14016:
[----:B------:R-:W-:Y:S05]  /*7c50*/  BRA `(.L_x_14018) ;  /* 0xffffffe000907947 */ /* 0x000fea000383ffff */
.L_x_13918:
[----:B------:R-:W-:Y:S01]  /*7c60*/  BSSY B3, `(.L_x_14019) ;  /* 0x0000006000037945 */ /* 0x000fe20003800000 */
[----:B------:R-:W-:Y:S01]  /*7c70*/  IMAD.MOV.U32 R119, RZ, RZ, R22 ;  /* 0x000000ffff777224 */ /* 0x000fe200078e0016 */
[----:B------:R-:W-:-:S07]  /*7c80*/  MOV R114, 0xffffffff ;  /* 0xffffffff00727802 */ /* 0x000fce0000000f00 */
[----:B0123--:R-:W-:Y:S05]  /*7c90*/  WARPSYNC.COLLECTIVE R114, `(.L_x_14020) ;  /* 0x0000000072087348 */ /* 0x00ffea0003c00000 */
[----:B0-----:R0:W4:Y:S02]  /*7ca0*/  SHFL.IDX P0, R114, R112, R119, R11 ;  /* 0x0000007770727389 */ /* 0x001124000000000b */
[----:B01234-:R-:W-:Y:S05]  /*7cb0*/  ENDCOLLECTIVE ;  /* 0x000000000000791b */ /* 0x01ffea0003800000 */
.L_x_14020:
[----:B------:R-:W-:Y:S05]  /*7cc0*/  BSYNC B3 ;  /* 0x0000000000037941 */ /* 0x000fea0003800000 */
.L_x_14019:
[----:B------:R-:W-:Y:S05]  /*7cd0*/  BRA `(.L_x_14021) ;  /* 0xffffffe000907947 */ /* 0x000fea000383ffff */
.L_x_13921:
[----:B------:R-:W-:Y:S01]  /*7ce0*/  BSSY B3, `(.L_x_14022) ;  /* 0x0000006000037945 */ /* 0x000fe20003800000 */
[----:B------:R-:W-:Y:S02]  /*7cf0*/  IMAD.MOV.U32 R119, RZ, RZ, R20 ;  /* 0x000000ffff777224 */ /* 0x000fe400078e0014 */
[----:B------:R-:W-:-:S07]  /*7d00*/  IMAD.MOV.U32 R114, RZ, RZ, -0x1 ;  /* 0xffffffffff727424 */ /* 0x000fce00078e00ff */
[----:B0123--:R-:W-:Y:S05]  /*7d10*/  WARPSYNC.COLLECTIVE R114, `(.L_x_14023) ;  /* 0x0000000072087348 */ /* 0x00ffea0003c00000 */
[----:B0-----:R0:W4:Y:S02]  /*7d20*/  SHFL.IDX P0, R114, R112, R119, R11 ;  /* 0x0000007770727389 */ /* 0x001124000000000b */
[----:B01234-:R-:W-:Y:S05]  /*7d30*/  ENDCOLLECTIVE ;  /* 0x000000000000791b */ /* 0x01ffea0003800000 */
.L_x_14023:
[----:B------:R-:W-:Y:S05]  /*7d40*/  BSYNC B3 ;  /* 0x0000000000037941 */ /* 0x000fea0003800000 */
.L_x_14022:
[----:B------:R-:W-:Y:S05]  /*7d50*/  BRA `(.L_x_14024) ;  /* 0xffffffe000907947 */ /* 0x000fea000383ffff */
.L_x_13924:
[----:B------:R-:W-:Y:S01]  /*7d60*/  BSSY B3, `(.L_x_14025) ;  /* 0x0000006000037945 */ /* 0x000fe20003800000 */
[----:B------:R-:W-:Y:S02]  /*7d70*/  IMAD.MOV.U32 R119, RZ, RZ, R18 ;  /* 0x000000ffff777224 */ /* 0x000fe400078e0012 */
[----:B------:R-:W-:-:S07]  /*7d80*/  IMAD.MOV.U32 R114, RZ, RZ, -0x1 ;  /* 0xffffffffff727424 */ /* 0x000fce00078e00ff */
[----:B0123--:R-:W-:Y:S05]  /*7d90*/  WARPSYNC.COLLECTIVE R114, `(.L_x_14026) ;  /* 0x0000000072087348 */ /* 0x00ffea0003c00000 */
[----:B0-----:R0:W4:Y:S02]  /*7da0*/  SHFL.IDX P0, R114, R112, R119, R11 ;  /* 0x0000007770727389 */ /* 0x001124000000000b */
[----:B01234-:R-:W-:Y:S05]  /*7db0*/  ENDCOLLECTIVE ;  /* 0x000000000000791b */ /* 0x01ffea0003800000 */
.L_x_14026:
[----:B------:R-:W-:Y:S05]  /*7dc0*/  BSYNC B3 ;  /* 0x0000000000037941 */ /* 0x000fea0003800000 */
.L_x_14025:
[----:B------:R-:W-:Y:S05]  /*7dd0*/  BRA `(.L_x_14027) ;  /* 0xffffffe000907947 */ /* 0x000fea000383ffff */
.L_x_13927:
[----:B------:R-:W-:Y:S01]  /*7de0*/  BSSY B3, `(.L_x_14028) ;  /* 0x0000006000037945 */ /* 0x000fe20003800000 */
[----:B------:R-:W-:Y:S02]  /*7df0*/  IMAD.MOV.U32 R119, RZ, RZ, R16 ;  /* 0x000000ffff777224 */ /* 0x000fe400078e0010 */
[----:B------:R-:W-:-:S07]  /*7e00*/  IMAD.MOV.U32 R114, RZ, RZ, -0x1 ;  /* 0xffffffffff727424 */ /* 0x000fce00078e00ff */
[----:B0123--:R-:W-:Y:S05]  /*7e10*/  WARPSYNC.COLLECTIVE R114, `(.L_x_14029) ;  /* 0x0000000072087348 */ /* 0x00ffea0003c00000 */
[----:B0-----:R0:W4:Y:S02]  /*7e20*/  SHFL.IDX P0, R114, R112, R119, R11 ;  /* 0x0000007770727389 */ /* 0x001124000000000b */
[----:B01234-:R-:W-:Y:S05]  /*7e30*/  ENDCOLLECTIVE ;  /* 0x000000000000791b */ /* 0x01ffea0003800000 */
.L_x_14029:
[----:B------:R-:W-:Y:S05]  /*7e40*/  BSYNC B3 ;  /* 0x0000000000037941 */ /* 0x000fea0003800000 */
.L_x_14028:
[----:B------:R-:W-:Y:S05]  /*7e50*/  BRA `(.L_x_14030) ;  /* 0xffffffe000907947 */ /* 0x000fea000383ffff */
.L_x_13930:
[----:B------:R-:W-:Y:S01]  /*7e60*/  BSSY B3, `(.L_x_14031) ;  /* 0x0000006000037945 */ /* 0x000fe20003800000 */
[----:B------:R-:W-:Y:S01]  /*7e70*/  IMAD.MOV.U32 R119, RZ, RZ, R14 ;  /* 0x000000ffff777224 */ /* 0x000fe200078e000e */
[----:B------:R-:W-:-:S07]  /*7e80*/  MOV R114, 0xffffffff ;  /* 0xffffffff00727802 */ /* 0x000fce0000000f00 */
[----:B0123--:R-:W-:Y:S05]  /*7e90*/  WARPSYNC.COLLECTIVE R114, `(.L_x_14032) ;  /* 0x0000000072087348 */ /* 0x00ffea0003c00000 */
[----:B0-----:R0:W4:Y:S02]  /*7ea0*/  SHFL.IDX P0, R114, R112, R119, R11 ;  /* 0x0000007770727389 */ /* 0x001124000000000b */
[----:B01234-:R-:W-:Y:S05]  /*7eb0*/  ENDCOLLECTIVE ;  /* 0x000000000000791b */ /* 0x01ffea0003800000 */
.L_x_14032:
[----:B------:R-:W-:Y:S05]  /*7ec0*/  BSYNC B3 ;  /* 0x0000000000037941 */ /* 0x000fea0003800000 */
.L_x_14031:
[----:B------:R-:W-:Y:S01]  /*7ed0*/  IMAD.MOV.U32 R112, RZ, RZ, R114 ;  /* 0x000000ffff707224 */ /* 0x000fe200078e0072 */
[----:B------:R-:W-:Y:S06]  /*7ee0*/  BRA `(.L_x_14033) ;  /* 0xffffffe0008c7947 */ /* 0x000fec000383ffff */
        .weak           $__internal_97_$__cuda_sm20_div_u16
        .type           $__internal_97_$__cuda_sm20_div_u16,@function
        .size           $__internal_97_$__cuda_sm20_div_u16,(.L_x_20387 - $__internal_97_$__cuda_sm20_div_u16)
$__internal_97_$__cuda_sm20_div_u16:
[----:B------:R-:W0:Y:S01]  /*7ef0*/  I2F.U16 R0, R2 ;  /* 0x0000000200007306 */ /* 0x000e220000101000 */
[----:B------:R-:W-:Y:S01]  /*7f00*/  IMAD.MOV.U32 R10, RZ, RZ, 0x4b800000 ;  /* 0x4b800000ff0a7424 */ /* 0x000fe200078e00ff */
[C---:B0-----:R-:W-:Y:S02]  /*7f10*/  FSETP.GEU.AND P1, PT, |R0|.reuse, 1.175494350822287508e-38, PT ;  /* 0x008000000000780b */ /* 0x041fe40003f2e200 */
[----:B------:R-:W-:Y:S02]  /*7f20*/  FSETP.GT.AND P0, PT, |R0|, 8.50705917302346158658e+37, PT ;  /* 0x7e8000000000780b */ /* 0x000fe40003f04200 */
[----:B------:R-:W-:-:S04]  /*7f30*/  FSEL R10, R10, 1, !P1 ;  /* 0x3f8000000a0a7808 */ /* 0x000fc80004800000 */
[----:B------:R-:W-:Y:S01]  /*7f40*/  FSEL R11, R10, 0.25, !P0 ;  /* 0x3e8000000a0b7808 */ /* 0x000fe20004000000 */
[----:B------:R-:W-:Y:S01]  /*7f50*/  IMAD.MOV.U32 R10, RZ, RZ, R13 ;  /* 0x000000ffff0a7224 */ /* 0x000fe200078e000d */
[----:B------:R-:W-:-:S03]  /*7f60*/  ISETP.NE.U32.AND P0, PT, R2, RZ, PT ;  /* 0x000000ff0200720c */ /* 0x000fc60003f05070 */
[----:B------:R-:W-:Y:S01]  /*7f70*/  FMUL R12, R0, R11 ;  /* 0x0000000b000c7220 */ /* 0x000fe20000400000 */
[----:B------:R-:W-:-:S04]  /*7f80*/  LOP3.LUT R0, R14, 0xffff, RZ, 0xc0, !PT ;  /* 0x0000ffff0e007812 */ /* 0x000fc800078ec0ff */
[----:B------:R-:W-:Y:S01]  /*7f90*/  I2FP.F32.U32.RZ R0, R0 ;  /* 0x0000000000007245 */ /* 0x000fe2000020d000 */
        /* <DEDUP_REMOVED lines=8> */
[----:B------:R-:W-:Y:S06]  /*8020*/  RET.REL.NODEC R10 `(_Z9cuda_gemmIiLi128ELi1ELi1ELi1024ELi64ELi64ELi0EEviiiPT_S1_S1_ii) ;  /* 0xffffff7c0af47950 */ /* 0x000fec0003c3ffff */
.L_x_14034:
        /* <DEDUP_REMOVED lines=13> */
.L_x_20387:


//--------------------- .text._Z9cuda_gemmIiLi128ELi1ELi1ELi1024ELi32ELi32ELi1EEviiiPT_S1_S1_ii --------------------------
	.section	.text._Z9cuda_gemmIiLi128ELi1ELi1ELi1024ELi32ELi32ELi1EEviiiPT_S1_S1_ii,"ax",@progbits
	.align	128
        .global         _Z9cuda_gemmIiLi128ELi1ELi1ELi1024ELi32ELi32ELi1EEviiiPT_S1_S1_ii
        .type           _Z9cuda_gemmIiLi128ELi1ELi1ELi1024ELi32ELi32ELi1EEviiiPT_S1_S1_ii,@function
        .size           _Z9cuda_gemmIiLi128ELi1ELi1ELi1024ELi32ELi32ELi1EEviiiPT_S1_S1_ii,(.L_x_20388 - _Z9cuda_gemmIiLi128ELi1ELi1ELi1024ELi32ELi32ELi1EEviiiPT_S1_S1_ii)
        .other          _Z9cuda_gemmIiLi128ELi1ELi1ELi1024ELi32ELi32ELi1EEviiiPT_S1_S1_ii,@"STO_CUDA_ENTRY STV_DEFAULT"
_Z9cuda_gemmIiLi128ELi1ELi1ELi1024ELi32ELi32ELi1EEviiiPT_S1_S1_ii:
.text._Z9cuda_gemmIiLi128ELi1ELi1ELi1024ELi32ELi32ELi1EEviiiPT_S1_S1_ii:
[----:B------:R-:W-:Y:S01]  /*0000*/  LDC R1, c[0x0][0x37c] ;  /* 0x0000df00ff017b82 */ /* 0x000fe20000000800 */
[----:B------:R-:W0:Y:S07]  /*0010*/  S2R R73, SR_TID.X ;  /* 0x0000000000497919 */ /* 0x000e2e0000002100 */
[----:B------:R-:W1:Y:S01]  /*0020*/  LDC R74, c[0x0][0x360] ;  /* 0x0000d800ff4a7b82 */ /* 0x000e620000000800 */
[----:B------:R-:W-:Y:S02]  /*0030*/  MOV R6, 0xa0 ;  /* 0x000000a000067802 */ /* 0x000fe40000000f00 */
[----:B-1----:R-:W-:Y:S01]  /*0040*/  LOP3.LUT R2, R74, 0xffff, RZ, 0xc0, !PT ;  /* 0x0000ffff4a027812 */ /* 0x002fe200078ec0ff */
[C---:B0-----:R-:W-:Y:S01]  /*0050*/  IMAD.IADD R0, R73.reuse, 0x1, R74 ;  /* 0x0000000149007824 */ /* 0x041fe200078e024a */
[----:B------:R-:W-:-:S04]  /*0060*/  LOP3.LUT R72, R73, 0x1f, RZ, 0xc0, !PT ;  /* 0x0000001f49487812 */ /* 0x000fc800078ec0ff */
[----:B------:R-:W-:-:S04]  /*0070*/  LOP3.LUT R0, R0, 0x3ff, RZ, 0x3c, !PT ;  /* 0x000003ff00007812 */ /* 0x000fc800078e3cff */
[----:B------:R-:W-:-:S07]  /*0080*/  LOP3.LUT R0, R0, 0xffff, RZ, 0xc0, !PT ;  /* 0x0000ffff00007812 */ /* 0x000fce00078ec0ff */
[----:B------:R-:W-:Y:S05]  /*0090*/  CALL.REL.NOINC `($__internal_98_$__cuda_sm20_div_u16) ;  /* 0x0000002c00047944 */ /* 0x000fea0003c00000 */
        /* <DEDUP_REMOVED lines=13> */
[----:B------:R-:W-:Y:S02]  /*0170*/  HFMA2 R10, -RZ, RZ, 0, 0 ;  /* 0x00000000ff0a7431 */ /* 0x000fe400000001ff */
[----:B------:R-:W-:Y:S01]  /*0180*/  IMAD.MOV.U32 R15, RZ, RZ, R73 ;  /* 0x000000ffff0f7224 */ /* 0x000fe200078e0049 */
[----:B0-----:R-:W-:-:S07]  /*0190*/  LEA R4, R7, R4, 0x18 ;  /* 0x0000000407047211 */ /* 0x001fce00078ec0ff */
.L_x_14037:
[----:B0-2---:R-:W-:-:S06]  /*01a0*/  IMAD.WIDE.U32 R6, R15, 0x4, R8 ;  /* 0x000000040f067825 */ /* 0x005fcc00078e0008 */
[----:B------:R-:W2:Y:S01]  /*01b0*/  LDG.E R6, desc[UR6][R6.64] ;  /* 0x0000000606067981 */ /* 0x000ea2000c1e1900 */
[----:B------:R-:W-:Y:S02]  /*01c0*/  LOP3.LUT R11, R15, 0x1f, RZ, 0xc0, !PT ;  /* 0x0000001f0f0b7812 */ /* 0x000fe400078ec0ff */
[--C-:B------:R-:W-:Y:S01]  /*01d0*/  SHF.R.U32.HI R12, RZ, 0x3, R15.reuse ;  /* 0x00000003ff0c7819 */ /* 0x100fe2000001160f */
[----:B------:R-:W-:Y:S01]  /*01e0*/  IMAD.IADD R15, R74, 0x1, R15 ;  /* 0x000000014a0f7824 */ /* 0x000fe200078e020f */
        /* <DEDUP_REMOVED lines=8> */
.L_x_14036:
[----:B------:R-:W-:Y:S05]  /*0270*/  BSYNC.RECONVERGENT B0 ;  /* 0x0000000000007941 */ /* 0x000fea0003800200 */
.L_x_14035:
[----:B------:R-:W-:Y:S01]  /*0280*/  BSSY.RECONVERGENT B0, `(.L_x_14038) ;  /* 0x000002b000007945 */ /* 0x000fe20003800200 */
[C-C-:B------:R-:W-:Y:S01]  /*0290*/  IMAD R17, R74.reuse, 0x2, R15.reuse ;  /* 0x000000024a117824 */ /* 0x140fe200078e020f */
[----:B------:R-:W-:Y:S01]  /*02a0*/  IADD3 R21, PT, PT, R15, R74, RZ ;  /* 0x0000004a0f157210 */ /* 0x000fe20007ffe0ff */
[----:B------:R-:W-:-:S07]  /*02b0*/  IMAD R19, R74, 0x3, R15 ;  /* 0x000000034a137824 */ /* 0x000fce00078e020f */
.L_x_14039:
[----:B-12---:R-:W-:-:S04]  /*02c0*/  IMAD.WIDE.U32 R12, R15, 0x4, R2 ;  /* 0x000000040f0c7825 */ /* 0x006fc800078e0002 */
[--C-:B0-----:R-:W-:Y:S02]  /*02d0*/  IMAD.WIDE.U32 R6, R21, 0x4, R2.reuse ;  /* 0x0000000415067825 */ /* 0x101fe400078e0002 */
        /* <DEDUP_REMOVED lines=38> */
.L_x_14038:
[----:B------:R-:W0:Y:S01]  /*0540*/  S2R R70, SR_CTAID.Y ;  /* 0x0000000000467919 */ /* 0x000e220000002600 */
[----:B------:R-:W0:Y:S02]  /*0550*/  LDCU UR4, c[0x0][0x374] ;  /* 0x00006e80ff0477ac */ /* 0x000e240008000800 */
[----:B0-----:R-:W-:-:S13]  /*0560*/  ISETP.GE.U32.AND P0, PT, R70, UR4, PT ;  /* 0x0000000446007c0c */ /* 0x001fda000bf06070 */
[----:B------:R-:W-:Y:S05]  /*0570*/  @P0 EXIT ;  /* 0x000000000000094d */ /* 0x000fea0003800000 */
[----:B--2---:R-:W0:Y:S01]  /*0580*/  LDC.64 R12, c[0x0][0x390] ;  /* 0x0000e400ff0c7b82 */ /* 0x004e220000000a00 */
[----:B------:R-:W-:Y:S01]  /*0590*/  ISETP.NE.AND P0, PT, R71, 0x2, PT ;  /* 0x000000024700780c */ /* 0x000fe20003f05270 */
[----:B------:R-:W-:Y:S01]  /*05a0*/  VIADD R3, R5, 0x1080 ;  /* 0x0000108005037836 */ /* 0x000fe20000000000 */
[----:B------:R-:W-:Y:S01]  /*05b0*/  BSSY.RECONVERGENT B0, `(.L_x_14040) ;  /* 0x0000014000007945 */ /* 0x000fe20003800200 */
[----:B------:R-:W-:Y:S02]  /*05c0*/  LOP3.LUT R14, R71, 0x2, RZ, 0x3c, !PT ;  /* 0x00000002470e7812 */ /* 0x000fe400078e3cff */
[----:B------:R-:W-:Y:S02]  /*05d0*/  MOV R15, R73 ;  /* 0x00000049000f7202 */ /* 0x000fe40000000f00 */
[----:B------:R-:W-:-:S06]  /*05e0*/  LEA R67, R0, R3, 0x18 ;  /* 0x0000000300437211 */ /* 0x000fcc00078ec0ff */
[----:B------:R-:W-:Y:S05]  /*05f0*/  @!P0 BRA `(.L_x_14041) ;  /* 0x00000000003c8947 */ /* 0x000fea0003800000 */
[----:B------:R-:W1:Y:S01]  /*0600*/  LDC.64 R2, c[0x0][0x390] ;  /* 0x0000e400ff027b82 */ /* 0x000e620000000a00 */
[----:B------:R-:W-:Y:S01]  /*0610*/  VIADD R7, R5, 0x1080 ;  /* 0x0000108005077836 */ /* 0x000fe20000000000 */
[----:B------:R-:W-:Y:S01]  /*0620*/  IADD3 R6, PT, PT, -R14, RZ, RZ ;  /* 0x000000ff0e067210 */ /* 0x000fe20007ffe1ff */
[--C-:B------:R-:W-:Y:S02]  /*0630*/  IMAD R9, R70, 0x400, R73.reuse ;  /* 0x0000040046097824 */ /* 0x100fe400078e0249 */
[----:B------:R-:W-:Y:S01]  /*0640*/  IMAD R15, R14, R74, R73 ;  /* 0x0000004a0e0f7224 */ /* 0x000fe200078e0249 */
[----:B------:R-:W-:-:S05]  /*0650*/  LEA R4, R0, R7, 0x18 ;  /* 0x0000000700047211 */ /* 0x000fca00078ec0ff */
[----:B------:R-:W-:Y:S02]  /*0660*/  IMAD R7, R73, 0x4, R4 ;  /* 0x0000000449077824 */ /* 0x000fe400078e0204 */
[----:B-1----:R-:W-:-:S07]  /*0670*/  IMAD.WIDE.U32 R2, R9, 0x4, R2 ;  /* 0x0000000409027825 */ /* 0x002fce00078e0002 */
.L_x_14042:
[----:B------:R1:W2:Y:S01]  /*0680*/  LDG.E R4, desc[UR6][R2.64] ;  /* 0x0000000602047981 */ /* 0x0002a2000c1e1900 */
[----:B------:R-:W-:-:S05]  /*0690*/  VIADD R6, R6, 0x1 ;  /* 0x0000000106067836 */ /* 0x000fca0000000000 */
[----:B------:R-:W-:Y:S01]  /*06a0*/  ISETP.NE.AND P0, PT, R6, RZ, PT ;  /* 0x000000ff0600720c */ /* 0x000fe20003f05270 */
[C---:B-1----:R-:W-:Y:S01]  /*06b0*/  IMAD.WIDE.U32 R2, R74.reuse, 0x4, R2 ;  /* 0x000000044a027825 */ /* 0x042fe200078e0002 */
[----:B--2---:R1:W-:Y:S02]  /*06c0*/  STS [R7], R4 ;  /* 0x0000000407007388 */ /* 0x0043e40000000800 */
[----:B-1----:R-:W-:-:S09]  /*06d0*/  LEA R7, R74, R7, 0x2 ;  /* 0x000000074a077211 */ /* 0x002fd200078e10ff */
[----:B------:R-:W-:Y:S05]  /*06e0*/  @P0 BRA `(.L_x_14042) ;  /* 0xfffffffc00e40947 */ /* 0x000fea000383ffff */
.L_x_14041:
[----:B------:R-:W-:Y:S05]  /*06f0*/  BSYNC.RECONVERGENT B0 ;  /* 0x0000000000007941 */ /* 0x000fea0003800200 */
.L_x_14040:
[----:B------:R-:W-:Y:S01]  /*0700*/  IMAD R19, R70, 0x400, R15 ;  /* 0x0000040046137824 */ /* 0x000fe200078e020f */
[----:B------:R-:W-:Y:S01]  /*0710*/  BSSY.RECONVERGENT B0, `(.L_x_14043) ;  /* 0x000001c000007945 */ /* 0x000fe20003800200 */
[----:B------:R-:W-:Y:S02]  /*0720*/  IMAD R17, R15, 0x4, R67 ;  /* 0x000000040f117824 */ /* 0x000fe400078e0243 */
[C-C-:B------:R-:W-:Y:S01]  /*0730*/  IMAD R23, R74.reuse, 0x2, R19.reuse ;  /* 0x000000024a177824 */ /* 0x140fe200078e0213 */
[----:B------:R-:W-:Y:S01]  /*0740*/  IADD3 R21, PT, PT, R19, R74, RZ ;  /* 0x0000004a13157210 */ /* 0x000fe20007ffe0ff */
[----:B------:R-:W-:-:S07]  /*0750*/  IMAD R25, R74, 0x3, R19 ;  /* 0x000000034a197824 */ /* 0x000fce00078e0213 */
.L_x_14044:
        /* <DEDUP_REMOVED lines=23> */
[----:B------:R-:W-:Y:S05]  /*08d0*/  BSYNC.RECONVERGENT B0 ;  /* 0x0000000000007941 */ /* 0x000fea0003800200 */
.L_x_14043:
[----:B------:R-:W-:Y:S01]  /*08e0*/  BAR.SYNC.DEFER_BLOCKING 0x0 ;  /* 0x0000000000007b1d */ /* 0x000fe20000010000 */
[----:B------:R-:W-:Y:S01]  /*08f0*/  ISETP.NE.AND P0, PT, R71, 0x2, PT ;  /* 0x000000024700780c */ /* 0x000fe20003f05270 */
[----:B------:R-:W-:Y:S02]  /*0900*/  VIADD R69, R5, 0x2080 ;  /* 0x0000208005457836 */ /* 0x000fe40000000000 */
[----:B------:R-:W-:Y:S02]  /*0910*/  IMAD.MOV.U32 R2, RZ, RZ, R73 ;  /* 0x000000ffff027224 */ /* 0x000fe400078e0049 */
[----:B------:R-:W-:Y:S01]  /*0920*/  BSSY.RECONVERGENT B0, `(.L_x_14045) ;  /* 0x000000d000007945 */ /* 0x000fe20003800200 */
[----:B------:R-:W-:-:S07]  /*0930*/  LEA R69, R0, R69, 0x18 ;  /* 0x0000004500457211 */ /* 0x000fce00078ec0ff */
[----:B------:R-:W-:Y:S05]  /*0940*/  @!P0 BRA `(.L_x_14046) ;  /* 0x0000000000288947 */ /* 0x000fea0003800000 */
[----:B------:R-:W-:Y:S01]  /*0950*/  IADD3 R5, PT, PT, R5, 0x2080, RZ ;  /* 0x0000208005057810 */ /* 0x000fe20007ffe0ff */
[----:B------:R-:W-:Y:S02]  /*0960*/  IMAD R2, R14, R74, R73 ;  /* 0x0000004a0e027224 */ /* 0x000fe400078e0249 */
[----:B------:R-:W-:Y:S01]  /*0970*/  IMAD.MOV R4, RZ, RZ, -R14 ;  /* 0x000000ffff047224 */ /* 0x000fe200078e0a0e */
[----:B------:R-:W-:-:S05]  /*0980*/  LEA R0, R0, R5, 0x18 ;  /* 0x0000000500007211 */ /* 0x000fca00078ec0ff */
[----:B------:R-:W-:-:S07]  /*0990*/  IMAD R3, R73, 0x4, R0 ;  /* 0x0000000449037824 */ /* 0x000fce00078e0200 */
.L_x_14047:
[----:B------:R-:W-:Y:S01]  /*09a0*/  IADD3 R4, PT, PT, R4, 0x1, RZ ;  /* 0x0000000104047810 */ /* 0x000fe20007ffe0ff */
[----:B------:R0:W-:Y:S03]  /*09b0*/  STS [R3], RZ ;  /* 0x000000ff03007388 */ /* 0x0001e60000000800 */
[----:B------:R-:W-:Y:S01]  /*09c0*/  ISETP.NE.AND P0, PT, R4, RZ, PT ;  /* 0x000000ff0400720c */ /* 0x000fe20003f05270 */
[----:B0-----:R-:W-:-:S12]  /*09d0*/  IMAD R3, R74, 0x4, R3 ;  /* 0x000000044a037824 */ /* 0x001fd800078e0203 */
[----:B------:R-:W-:Y:S05]  /*09e0*/  @P0 BRA `(.L_x_14047) ;  /* 0xfffffffc00ec0947 */ /* 0x000fea000383ffff */
.L_x_14046:
[----:B------:R-:W-:Y:S05]  /*09f0*/  BSYNC.RECONVERGENT B0 ;  /* 0x0000000000007941 */ /* 0x000fea0003800200 */
.L_x_14045:
[----:B------:R-:W-:Y:S01]  /*0a00*/  BSSY.RECONVERGENT B0, `(.L_x_14048) ;  /* 0x000000d000007945 */ /* 0x000fe20003800200 */
[----:B------:R-:W-:-:S07]  /*0a10*/  IMAD R3, R2, 0x4, R69 ;  /* 0x0000000402037824 */ /* 0x000fce00078e0245 */
.L_x_14049:
[C---:B------:R-:W-:Y:S01]  /*0a20*/  LEA R0, R74.reuse, R3, 0x2 ;  /* 0x000000034a007211 */ /* 0x040fe200078e10ff */
[C-C-:B------:R-:W-:Y:S01]  /*0a30*/  IMAD R4, R74.reuse, 0x8, R3.reuse ;  /* 0x000000084a047824 */ /* 0x140fe200078e0203 */
[----:B------:R0:W-:Y:S01]  /*0a40*/  STS [R3], RZ ;  /* 0x000000ff03007388 */ /* 0x0001e20000000800 */
[C---:B------:R-:W-:Y:S02]  /*0a50*/  IMAD R5, R74.reuse, 0xc, R3 ;  /* 0x0000000c4a057824 */ /* 0x040fe400078e0203 */
[----:B------:R-:W-:Y:S01]  /*0a60*/  IMAD R2, R74, 0x4, R2 ;  /* 0x000000044a027824 */ /* 0x000fe200078e0202 */
[----:B------:R2:W-:Y:S04]  /*0a70*/  STS [R0], RZ ;  /* 0x000000ff00007388 */ /* 0x0005e80000000800 */
[----:B------:R2:W-:Y:S01]  /*0a80*/  STS [R4], RZ ;  /* 0x000000ff04007388 */ /* 0x0005e20000000800 */
[----:B------:R-:W-:-:S02]  /*0a90*/  ISETP.GE.U32.AND P0, PT, R2, 0x400, PT ;  /* 0x000004000200780c */ /* 0x000fc40003f06070 */
[----:B0-----:R-:W-:Y:S01]  /*0aa0*/  LEA R3, R74, R3, 0x4 ;  /* 0x000000034a037211 */ /* 0x001fe200078e20ff */
[----:B------:R2:W-:Y:S10]  /*0ab0*/  STS [R5], RZ ;  /* 0x000000ff05007388 */ /* 0x0005f40000000800 */
[----:B--2---:R-:W-:Y:S05]  /*0ac0*/  @!P0 BRA `(.L_x_14049) ;  /* 0xfffffffc00d48947 */ /* 0x004fea000383ffff */
[----:B------:R-:W-:Y:S05]  /*0ad0*/  BSYNC.RECONVERGENT B0 ;  /* 0x0000000000007941 */ /* 0x000fea0003800200 */
.L_x_14048:
[C---:B------:R-:W-:Y:S01]  /*0ae0*/  IMAD.SHL.U32 R3, R72.reuse, 0x4, RZ ;  /* 0x0000000448037824 */ /* 0x040fe200078e00ff */
[C---:B------:R-:W-:Y:S01]  /*0af0*/  ISETP.GE.U32.AND P4, PT, R72.reuse, 0x1d, PT ;  /* 0x0000001d4800780c */ /* 0x040fe20003f86070 */
[C---:B------:R-:W-:Y:S01]  /*0b00*/  VIADD R35, R73.reuse, 0x1 ;  /* 0x0000000149237836 */ /* 0x040fe20000000000 */
[C---:B------:R-:W-:Y:S01]  /*0b10*/  ISETP.NE.AND P2, PT, R72.reuse, 0x1f, PT ;  /* 0x0000001f4800780c */ /* 0x040fe20003f45270 */
[C-C-:B------:R-:W-:Y:S01]  /*0b20*/  IMAD R0, R72.reuse, 0x80, R3.reuse ;  /* 0x0000008048007824 */ /* 0x140fe200078e0203 */
[----:B------:R-:W-:Y:S01]  /*0b30*/  ISETP.GE.U32.AND P3, PT, R72, 0x1e, PT ;  /* 0x0000001e4800780c */ /* 0x000fe20003f66070 */
[----:B------:R-:W-:Y:S01]  /*0b40*/  IMAD.IADD R68, R68, 0x1, R3 ;  /* 0x0000000144447824 */ /* 0x000fe200078e0203 */
[C---:B------:R-:W-:Y:S01]  /*0b50*/  ISETP.GE.U32.AND P1, PT, R72.reuse, 0x19, PT ;  /* 0x000000194800780c */ /* 0x040fe20003f26070 */
[----:B------:R-:W-:Y:S01]  /*0b60*/  VIADD R33, R73, 0x3 ;  /* 0x0000000349217836 */ /* 0x000fe20000000000 */
[----:B------:R-:W-:Y:S01]  /*0b70*/  IADD3 R67, PT, PT, R67, R0, RZ ;  /* 0x0000000043437210 */ /* 0x000fe20007ffe0ff */
[C---:B-1----:R-:W-:Y:S01]  /*0b80*/  VIADD R31, R73.reuse, 0x5 ;  /* 0x00000005491f7836 */ /* 0x042fe20000000000 */
[C---:B------:R-:W-:Y:S01]  /*0b90*/  ISETP.GE.U32.AND P5, PT, R72.reuse, 0x1c, PT ;  /* 0x0000001c4800780c */ /* 0x040fe20003fa6070 */
[----:B------:R-:W-:Y:S01]  /*0ba0*/  VIADD R29, R73, 0x7 ;  /* 0x00000007491d7836 */ /* 0x000fe20000000000 */
[----:B------:R-:W-:Y:S01]  /*0bb0*/  IADD3 R36, PT, PT, R67, -0x80, RZ ;  /* 0xffffff8043247810 */ /* 0x000fe20007ffe0ff */
[C---:B------:R-:W-:Y:S01]  /*0bc0*/  VIADD R27, R73.reuse, 0x9 ;  /* 0x00000009491b7836 */ /* 0x040fe20000000000 */
[C---:B------:R-:W-:Y:S01]  /*0bd0*/  ISETP.GE.U32.AND P6, PT, R72.reuse, 0x1b, PT ;  /* 0x0000001b4800780c */ /* 0x040fe20003fc6070 */
[C---:B------:R-:W-:Y:S01]  /*0be0*/  VIADD R25, R73.reuse, 0xb ;  /* 0x0000000b49197836 */ /* 0x040fe20000000000 */
[-C--:B------:R-:W-:Y:S01]  /*0bf0*/  MOV R50, R36.reuse ;  /* 0x0000002400327202 */ /* 0x080fe20000000f00 */
[--C-:B------:R-:W-:Y:S01]  /*0c00*/  IMAD.MOV.U32 R48, RZ, RZ, R36.reuse ;  /* 0x000000ffff307224 */ /* 0x100fe200078e0024 */
[-C--:B------:R-:W-:Y:S01]  /*0c10*/  MOV R49, R36.reuse ;  /* 0x0000002400317202 */ /* 0x080fe20000000f00 */
[--C-:B------:R-:W-:Y:S01]  /*0c20*/  @!P4 IMAD.MOV R50, RZ, RZ, R67.reuse ;  /* 0x000000ffff32c224 */ /* 0x100fe200078e0243 */
[C---:B------:R-:W-:Y:S01]  /*0c30*/  ISETP.GE.U32.AND P4, PT, R72.reuse, 0x16, PT ;  /* 0x000000164800780c */ /* 0x040fe20003f86070 */
[--C-:B------:R-:W-:Y:S01]  /*0c40*/  @P2 IMAD.MOV R48, RZ, RZ, R67.reuse ;  /* 0x000000ffff302224 */ /* 0x100fe200078e0243 */
        /* <DEDUP_REMOVED lines=10> */
[-C--:B------:R-:W-:Y:S01]  /*0cf0*/  MOV R59, R36.reuse ;  /* 0x00000024003b7202 */ /* 0x080fe20000000f00 */
[--C-:B------:R-:W-:Y:S01]  /*0d00*/  @!P4 IMAD.MOV R57, RZ, RZ, R67.reuse ;  /* 0x000000ffff39c224 */ /* 0x100fe200078e0243 */
[-C--:B------:R-:W-:Y:S01]  /*0d10*/  MOV R58, R36.reuse ;  /* 0x00000024003a7202 */ /* 0x080fe20000000f00 */
[--C-:B------:R-:W-:Y:S01]  /*0d20*/  @!P2 IMAD.MOV R59, RZ, RZ, R67.reuse ;  /* 0x000000ffff3ba224 */ /* 0x100fe200078e0243 */
[C---:B------:R-:W-:Y:S01]  /*0d30*/  ISETP.GE.U32.AND P4, PT, R72.reuse, 0xf, PT ;  /* 0x0000000f4800780c */ /* 0x040fe20003f86070 */
[--C-:B------:R-:W-:Y:S01]  /*0d40*/  @!P3 IMAD.MOV R58, RZ, RZ, R67.reuse ;  /* 0x000000ffff3ab224 */ /* 0x100fe200078e0243 */
[C---:B------:R-:W-:Y:S01]  /*0d50*/  ISETP.GE.U32.AND P1, PT, R72.reuse, 0x12, PT ;  /* 0x000000124800780c */ /* 0x040fe20003f26070 */
[----:B------:R-:W-:Y:S01]  /*0d60*/  IMAD.MOV.U32 R0, RZ, RZ, R36 ;  /* 0x000000ffff007224 */ /* 0x000fe200078e0024 */
[C---:B------:R-:W-:Y:S01]  /*0d70*/  ISETP.GE.U32.AND P2, PT, R72.reuse, 0x11, PT ;  /* 0x000000114800780c */ /* 0x040fe20003f46070 */
[----:B------:R-:W0:Y:S01]  /*0d80*/  LDS R66, [R48+0x4] ;  /* 0x0000040030427984 */ /* 0x000e220000000800 */
[C---:B------:R-:W-:Y:S01]  /*0d90*/  ISETP.GE.U32.AND P3, PT, R72.reuse, 0x10, PT ;  /* 0x000000104800780c */ /* 0x040fe20003f66070 */
[C---:B------:R-:W-:Y:S01]  /*0da0*/  VIADD R23, R73.reuse, 0xd ;  /* 0x0000000d49177836 */ /* 0x040fe20000000000 */
[-C--:B------:R-:W-:Y:S01]  /*0db0*/  MOV R51, R36.reuse ;  /* 0x0000002400337202 */ /* 0x080fe20000000f00 */
[--C-:B------:R-:W-:Y:S01]  /*0dc0*/  @!P5 IMAD.MOV R51, RZ, RZ, R67.reuse ;  /* 0x000000ffff33d224 */ /* 0x100fe200078e0243 */
[-C--:B------:R-:W-:Y:S01]  /*0dd0*/  MOV R62, R36.reuse ;  /* 0x00000024003e7202 */ /* 0x080fe20000000f00 */
[--C-:B------:R-:W-:Y:S01]  /*0de0*/  @!P6 IMAD.MOV R62, RZ, RZ, R67.reuse ;  /* 0x000000ffff3ee224 */ /* 0x100fe200078e0243 */
[-C--:B------:R-:W-:Y:S01]  /*0df0*/  MOV R61, R36.reuse ;  /* 0x00000024003d7202 */ /* 0x080fe20000000f00 */
[--C-:B------:R-:W-:Y:S01]  /*0e00*/  @!P0 IMAD.MOV R61, RZ, RZ, R67.reuse ;  /* 0x000000ffff3d8224 */ /* 0x100fe200078e0243 */
[C---:B------:R-:W-:Y:S01]  /*0e10*/  ISETP.GE.U32.AND P5, PT, R72.reuse, 0x15, PT ;  /* 0x000000154800780c */ /* 0x040fe20003fa6070 */
[----:B------:R-:W1:Y:S01]  /*0e20*/  LDS R65, [R49+0x8] ;  /* 0x0000080031417984 */ /* 0x000e620000000800 */
[C---:B------:R-:W-:Y:S01]  /*0e30*/  ISETP.GE.U32.AND P6, PT, R72.reuse, 0x14, PT ;  /* 0x000000144800780c */ /* 0x040fe20003fc6070 */
[C---:B------:R-:W-:Y:S01]  /*0e40*/  VIADD R21, R73.reuse, 0xf ;  /* 0x0000000f49157836 */ /* 0x040fe20000000000 */
[C---:B------:R-:W-:Y:S01]  /*0e50*/  ISETP.GE.U32.AND P0, PT, R72.reuse, 0x13, PT ;  /* 0x000000134800780c */ /* 0x040fe20003f06070 */
[----:B------:R-:W2:Y:S01]  /*0e60*/  LDS R64, [R50+0xc] ;  /* 0x00000c0032407984 */ /* 0x000ea20000000800 */
[-C--:B------:R-:W-:Y:S01]  /*0e70*/  MOV R39, R36.reuse ;  /* 0x0000002400277202 */ /* 0x080fe20000000f00 */
[--C-:B------:R-:W-:Y:S01]  /*0e80*/  @!P4 IMAD.MOV R39, RZ, RZ, R67.reuse ;  /* 0x000000ffff27c224 */ /* 0x100fe200078e0243 */
[-C--:B------:R-:W-:Y:S01]  /*0e90*/  MOV R42, R36.reuse ;  /* 0x00000024002a7202 */ /* 0x080fe20000000f00 */
[--C-:B------:R-:W-:Y:S01]  /*0ea0*/  @!P1 IMAD.MOV R42, RZ, RZ, R67.reuse ;  /* 0x000000ffff2a9224 */ /* 0x100fe200078e0243 */
[-C--:B------:R-:W-:Y:S01]  /*0eb0*/  MOV R41, R36.reuse ;  /* 0x0000002400297202 */ /* 0x080fe20000000f00 */
[--C-:B------:R-:W-:Y:S01]  /*0ec0*/  @!P2 IMAD.MOV R41, RZ, RZ, R67.reuse ;  /* 0x000000ffff29a224 */ /* 0x100fe200078e0243 */
[-C--:B------:R-:W-:Y:S01]  /*0ed0*/  MOV R40, R36.reuse ;  /* 0x0000002400287202 */ /* 0x080fe20000000f00 */
[--C-:B------:R-:W-:Y:S01]  /*0ee0*/  @!P3 IMAD.MOV R40, RZ, RZ, R67.reuse ;  /* 0x000000ffff28b224 */ /* 0x100fe200078e0243 */
[C---:B------:R-:W-:Y:S01]  /*0ef0*/  ISETP.GE.U32.AND P4, PT, R72.reuse, 0x8, PT ;  /* 0x000000084800780c */ /* 0x040fe20003f86070 */
[----:B------:R-:W3:Y:S01]  /*0f00*/  LDS R50, [R39+0x44] ;  /* 0x0000440027327984 */ /* 0x000ee20000000800 */
[C---:B------:R-:W-:Y:S01]  /*0f10*/  ISETP.GE.U32.AND P1, PT, R72.reuse, 0xb, PT ;  /* 0x0000000b4800780c */ /* 0x040fe20003f26070 */
[C---:B------:R-:W-:Y:S01]  /*0f20*/  VIADD R19, R73.reuse, 0x12 ;  /* 0x0000001249137836 */ /* 0x040fe20000000000 */
[C---:B------:R-:W-:Y:S01]  /*0f30*/  ISETP.GE.U32.AND P2, PT, R72.reuse, 0xa, PT ;  /* 0x0000000a4800780c */ /* 0x040fe20003f46070 */
[----:B------:R-:W4:Y:S01]  /*0f40*/  LDS R62, [R62+0x14] ;  /* 0x000014003e3e7984 */ /* 0x000f220000000800 */
        /* <DEDUP_REMOVED lines=9> */
[----:B------:R-:W0:Y:S01]  /*0fe0*/  LDS R61, [R61+0x18] ;  /* 0x000018003d3d7984 */ /* 0x000e220000000800 */
[C---:B------:R-:W-:Y:S01]  /*0ff0*/  ISETP.GE.U32.AND P6, PT, R72.reuse, 0xd, PT ;  /* 0x0000000d4800780c */ /* 0x040fe20003fc6070 */
[----:B------:R-:W-:Y:S01]  /*1000*/  VIADD R15, R73, 0x16 ;  /* 0x00000016490f7836 */ /* 0x000fe20000000000 */
[C---:B------:R-:W-:Y:S01]  /*1010*/  ISETP.GE.U32.AND P0, PT, R72.reuse, 0xc, PT ;  /* 0x0000000c4800780c */ /* 0x040fe20003f06070 */
[----:B------:R-:W0:Y:S01]  /*1020*/  LDS R60, [R60+0x1c] ;  /* 0x00001c003c3c7984 */ /* 0x000e220000000800 */
[-C--:B------:R-:W-:Y:S01]  /*1030*/  MOV R46, R36.reuse ;  /* 0x00000024002e7202 */ /* 0x080fe20000000f00 */
[--C-:B------:R-:W-:Y:S01]  /*1040*/  @!P1 IMAD.MOV R46, RZ, RZ, R67.reuse ;  /* 0x000000ffff2e9224 */ /* 0x100fe200078e0243 */
[-C--:B------:R-:W-:Y:S01]  /*1050*/  MOV R45, R36.reuse ;  /* 0x00000024002d7202 */ /* 0x080fe20000000f00 */
[----:B------:R-:W0:Y:S01]  /*1060*/  LDS R59, [R59+0x20] ;  /* 0x000020003b3b7984 */ /* 0x000e220000000800 */
[-C--:B------:R-:W-:Y:S01]  /*1070*/  MOV R44, R36.reuse ;  /* 0x00000024002c7202 */ /* 0x080fe20000000f00 */
[--C-:B------:R-:W-:Y:S01]  /*1080*/  @!P3 IMAD.MOV R44, RZ, RZ, R67.reuse ;  /* 0x000000ffff2cb224 */ /* 0x100fe200078e0243 */
[C---:B------:R-:W-:Y:S01]  /*1090*/  @!P4 IADD3 R43, PT, PT, R67.reuse, RZ, RZ ;  /* 0x000000ff432bc210 */ /* 0x040fe20007ffe0ff */
[----:B------:R-:W0:Y:S01]  /*10a0*/  LDS R58, [R58+0x24] ;  /* 0x000024003a3a7984 */ /* 0x000e220000000800 */
[----:B------:R-:W-:Y:S01]  /*10b0*/  @!P2 IADD3 R45, PT, PT, R67, RZ, RZ ;  /* 0x000000ff432da210 */ /* 0x000fe20007ffe0ff */
[C---:B------:R-:W-:Y:S01]  /*10c0*/  VIADD R13, R73.reuse, 0x18 ;  /* 0x00000018490d7836 */ /* 0x040fe20000000000 */
[C---:B------:R-:W-:Y:S01]  /*10d0*/  ISETP.NE.AND P4, PT, R72.reuse, RZ, PT ;  /* 0x000000ff4800720c */ /* 0x040fe20003f85270 */
[----:B------:R-:W0:Y:S01]  /*10e0*/  LDS R57, [R57+0x28] ;  /* 0x0000280039397984 */ /* 0x000e220000000800 */
[C---:B------:R-:W-:Y:S01]  /*10f0*/  ISETP.GE.U32.AND P1, PT, R72.reuse, 0x4, PT ;  /* 0x000000044800780c */ /* 0x040fe20003f26070 */
[C---:B------:R-:W-:Y:S01]  /*1100*/  VIADD R11, R73.reuse, 0x1a ;  /* 0x0000001a490b7836 */ /* 0x040fe20000000000 */
        /* <DEDUP_REMOVED lines=13> */
[----:B------:R-:W0:Y:S01]  /*11e0*/  LDS R49, [R38+0x48] ;  /* 0x0000480026317984 */ /* 0x000e220000000800 */
[----:B------:R-:W-:Y:S01]  /*11f0*/  ISETP.GE.U32.AND P0, PT, R72, 0x5, PT ;  /* 0x000000054800780c */ /* 0x000fe20003f06070 */
[----:B------:R-:W-:Y:S01]  /*1200*/  @!P3 IMAD.MOV R0, RZ, RZ, R67 ;  /* 0x000000ffff00b224 */ /* 0x000fe200078e0243 */
[-C--:B------:R-:W-:Y:S01]  /*1210*/  MOV R6, R36.reuse ;  /* 0x0000002400067202 */ /* 0x080fe20000000f00 */
[----:B------:R-:W0:Y:S01]  /*1220*/  LDS R48, [R37+0x4c] ;  /* 0x00004c0025307984 */ /* 0x000e220000000800 */
[-C--:B------:R-:W-:Y:S01]  /*1230*/  MOV R4, R36.reuse ;  /* 0x0000002400047202 */ /* 0x080fe20000000f00 */
[----:B------:R-:W-:Y:S01]  /*1240*/  VIADD R7, R73, 0x1e ;  /* 0x0000001e49077836 */ /* 0x000fe20000000000 */
[----:B------:R-:W-:Y:S01]  /*1250*/  MOV R2, R36 ;  /* 0x0000002400027202 */ /* 0x000fe20000000f00 */
[----:B------:R-:W0:Y:S01]  /*1260*/  LDS R55, [R55+0x30] ;  /* 0x0000300037377984 */ /* 0x000e220000000800 */
[----:B------:R-:W-:-:S02]  /*1270*/  @!P4 IADD3 R36, PT, PT, R67, RZ, RZ ;  /* 0x000000ff4324c210 */ /* 0x000fc40007ffe0ff */
[C---:B------:R-:W-:Y:S01]  /*1280*/  @!P2 IADD3 R2, PT, PT, R67.reuse, RZ, RZ ;  /* 0x000000ff4302a210 */ /* 0x040fe20007ffe0ff */
[----:B------:R-:W-:Y:S01]  /*1290*/  @!P6 IMAD.MOV R5, RZ, RZ, R67 ;  /* 0x000000ffff05e224 */ /* 0x000fe200078e0243 */
[C---:B------:R-:W-:Y:S01]  /*12a0*/  @!P5 IADD3 R6, PT, PT, R67.reuse, RZ, RZ ;  /* 0x000000ff4306d210 */ /* 0x040fe20007ffe0ff */
[----:B------:R-:W0:Y:S01]  /*12b0*/  LDS R54, [R54+0x34] ;  /* 0x0000340036367984 */ /* 0x000e220000000800 */
[----:B------:R-:W-:Y:S02]  /*12c0*/  @!P0 IADD3 R4, PT, PT, R67, RZ, RZ ;  /* 0x000000ff43048210 */ /* 0x000fe40007ffe0ff */
[C---:B------:R-:W-:Y:S01]  /*12d0*/  IADD3 R34, PT, PT, R73.reuse, 0x2, RZ ;  /* 0x0000000249227810 */ /* 0x040fe20007ffe0ff */
[----:B------:R-:W0:Y:S01]  /*12e0*/  LDS R67, [R67] ;  /* 0x0000000043437984 */ /* 0x000e220000000800 */
[C---:B------:R-:W-:Y:S02]  /*12f0*/  IADD3 R32, PT, PT, R73.reuse, 0x4, RZ ;  /* 0x0000000449207810 */ /* 0x040fe40007ffe0ff */
[C---:B------:R-:W-:Y:S01]  /*1300*/  IADD3 R30, PT, PT, R73.reuse, 0x6, RZ ;  /* 0x00000006491e7810 */ /* 0x040fe20007ffe0ff */
[----:B------:R-:W0:Y:S01]  /*1310*/  LDS R47, [R47+0x50] ;  /* 0x000050002f2f7984 */ /* 0x000e220000000800 */
[----:B------:R-:W-:-:S02]  /*1320*/  IADD3 R28, PT, PT, R73, 0x8, RZ ;  /* 0x00000008491c7810 */ /* 0x000fc40007ffe0ff */
[C---:B------:R-:W-:Y:S01]  /*1330*/  IADD3 R26, PT, PT, R73.reuse, 0xa, RZ ;  /* 0x0000000a491a7810 */ /* 0x040fe20007ffe0ff */
[----:B------:R-:W0:Y:S01]  /*1340*/  LDS R46, [R46+0x54] ;  /* 0x000054002e2e7984 */ /* 0x000e220000000800 */
[C---:B------:R-:W-:Y:S02]  /*1350*/  IADD3 R24, PT, PT, R73.reuse, 0xc, RZ ;  /* 0x0000000c49187810 */ /* 0x040fe40007ffe0ff */
[C---:B------:R-:W-:Y:S01]  /*1360*/  IADD3 R22, PT, PT, R73.reuse, 0xe, RZ ;  /* 0x0000000e49167810 */ /* 0x040fe20007ffe0ff */
[----:B------:R-:W0:Y:S01]  /*1370*/  LDS R45, [R45+0x58] ;  /* 0x000058002d2d7984 */ /* 0x000e220000000800 */
        /* <DEDUP_REMOVED lines=9> */
[----:B------:R-:W-:Y:S02]  /*1410*/  IADD3 R8, PT, PT, R73, 0x1d, RZ ;  /* 0x0000001d49087810 */ /* 0x000fe40007ffe0ff */
[----:B------:R-:W-:Y:S01]  /*1420*/  LOP3.LUT R35, R35, 0x1f, RZ, 0xc0, !PT ;  /* 0x0000001f23237812 */ /* 0x000fe200078ec0ff */
[----:B------:R-:W0:Y:S01]  /*1430*/  LDS R38, [R2+0x74] ;  /* 0x0000740002267984 */ /* 0x000e220000000800 */
[----:B------:R-:W-:-:S02]  /*1440*/  LOP3.LUT R34, R34, 0x1f, RZ, 0xc0, !PT ;  /* 0x0000001f22227812 */ /* 0x000fc400078ec0ff */
[----:B------:R-:W-:Y:S01]  /*1450*/  LOP3.LUT R33, R33, 0x1f, RZ, 0xc0, !PT ;  /* 0x0000001f21217812 */ /* 0x000fe200078ec0ff */
[----:B------:R-:W0:Y:S01]  /*1460*/  LDS R37, [R0+0x78] ;  /* 0x0000780000257984 */ /* 0x000e220000000800 */
[----:B------:R-:W-:Y:S02]  /*1470*/  LOP3.LUT R32, R32, 0x1f, RZ, 0xc0, !PT ;  /* 0x0000001f20207812 */ /* 0x000fe400078ec0ff */
[----:B------:R-:W-:Y:S01]  /*1480*/  LOP3.LUT R31, R31, 0x1f, RZ, 0xc0, !PT ;  /* 0x0000001f1f1f7812 */ /* 0x000fe200078ec0ff */
[----:B------:R-:W0:Y:S01]  /*1490*/  LDS R36, [R36+0x7c] ;  /* 0x00007c0024247984 */ /* 0x000e220000000800 */
[----:B------:R-:W-:Y:S02]  /*14a0*/  LOP3.LUT R30, R30, 0x1f, RZ, 0xc0, !PT ;  /* 0x0000001f1e1e7812 */ /* 0x000fe400078ec0ff */
[----:B------:R-:W-:Y:S01]  /*14b0*/  LOP3.LUT R29, R29, 0x1f, RZ, 0xc0, !PT ;  /* 0x0000001f1d1d7812 */ /* 0x000fe200078ec0ff */
[----:B------:R-:W0:Y:S01]  /*14c0*/  LDS R53, [R42+0x38] ;  /* 0x000038002a357984 */ /* 0x000e220000000800 */
[----:B------:R-:W-:-:S02]  /*14d0*/  LOP3.LUT R28, R28, 0x1f, RZ, 0xc0, !PT ;  /* 0x0000001f1c1c7812 */ /* 0x000fc400078ec0ff */
[----:B------:R-:W-:Y:S01]  /*14e0*/  LOP3.LUT R27, R27, 0x1f, RZ, 0xc0, !PT ;  /* 0x0000001f1b1b7812 */ /* 0x000fe200078ec0ff */
[----:B------:R5:W0:Y:S01]  /*14f0*/  LDS R42, [R6+0x64] ;  /* 0x00006400062a7984 */ /* 0x000a220000000800 */
[----:B------:R-:W-:Y:S02]  /*1500*/  LOP3.LUT R26, R26, 0x1f, RZ, 0xc0, !PT ;  /* 0x0000001f1a1a7812 */ /* 0x000fe400078ec0ff */
[----:B------:R-:W-:Y:S01]  /*1510*/  LOP3.LUT R25, R25, 0x1f, RZ, 0xc0, !PT ;  /* 0x0000001f19197812 */ /* 0x000fe200078ec0ff */
[----:B------:R-:W0:Y:S01]  /*1520*/  LDS R63, [R51+0x10] ;  /* 0x00001000333f7984 */ /* 0x000e220000000800 */
[----:B------:R-:W-:Y:S02]  /*1530*/  LOP3.LUT R24, R24, 0x1f, RZ, 0xc0, !PT ;  /* 0x0000001f18187812 */ /* 0x000fe400078ec0ff */
[----:B------:R-:W-:Y:S01]  /*1540*/  LOP3.LUT R23, R23, 0x1f, RZ, 0xc0, !PT ;  /* 0x0000001f17177812 */ /* 0x000fe200078ec0ff */
[----:B-----5:R-:W-:Y:S01]  /*1550*/  VIADD R6, R73, 0xffffffff ;  /* 0xffffffff49067836 */ /* 0x020fe20000000000 */
[----:B------:R-:W0:Y:S01]  /*1560*/  LDS R52, [R41+0x3c] ;  /* 0x00003c0029347984 */ /* 0x000e220000000800 */
[----:B------:R-:W-:-:S02]  /*1570*/  LOP3.LUT R22, R22, 0x1f, RZ, 0xc0, !PT ;  /* 0x0000001f16167812 */ /* 0x000fc400078ec0ff */
[----:B------:R-:W-:Y:S01]  /*1580*/  LOP3.LUT R21, R21, 0x1f, RZ, 0xc0, !PT ;  /* 0x0000001f15157812 */ /* 0x000fe200078ec0ff */
[----:B------:R-:W0:Y:S01]  /*1590*/  LDS R51, [R40+0x40] ;  /* 0x0000400028337984 */ /* 0x000e220000000800 */
[----:B------:R-:W-:Y:S02]  /*15a0*/  LOP3.LUT R20, R20, 0x1f, RZ, 0xc0, !PT ;  /* 0x0000001f14147812 */ /* 0x000fe400078ec0ff */
[----:B------:R-:W-:Y:S01]  /*15b0*/  LOP3.LUT R19, R19, 0x1f, RZ, 0xc0, !PT ;  /* 0x0000001f13137812 */ /* 0x000fe200078ec0ff */
[----:B------:R5:W0:Y:S01]  /*15c0*/  LDS R41, [R5+0x68] ;  /* 0x0000680005297984 */ /* 0x000a220000000800 */
[----:B------:R-:W-:Y:S02]  /*15d0*/  LOP3.LUT R18, R18, 0x1f, RZ, 0xc0, !PT ;  /* 0x0000001f12127812 */ /* 0x000fe400078ec0ff */
[----:B------:R-:W-:Y:S01]  /*15e0*/  LOP3.LUT R17, R17, 0x1f, RZ, 0xc0, !PT ;  /* 0x0000001f11117812 */ /* 0x000fe200078ec0ff */
[----:B------:R1:W0:Y:S01]  /*15f0*/  LDS R40, [R4+0x6c] ;  /* 0x00006c0004287984 */ /* 0x0002220000000800 */
        /* <DEDUP_REMOVED lines=11> */
[----:B-----5:R-:W-:Y:S02]  /*16b0*/  SHF.R.U32.HI R5, RZ, 0x5, R73 ;  /* 0x00000005ff057819 */ /* 0x020fe40000011649 */
[----:B-1234-:R-:W-:-:S07]  /*16c0*/  LOP3.LUT R4, R72, 0x10, RZ, 0x3c, !PT ;  /* 0x0000001048047812 */ /* 0x01efce00078e3cff */
.L_x_14051:
[----:B0-----:R-:W-:Y:S01]  /*16d0*/  IMAD R75, R5, 0x84, R68 ;  /* 0x00000084054b7824 */ /* 0x001fe200078e0244 */
[----:B------:R-:W-:-:S05]  /*16e0*/  UMOV UR4, 0xffffffff ;  /* 0xffffffff00047882 */ /* 0x000fca0000000000 */
[----:B-1----:R-:W1:Y:S01]  /*16f0*/  LDS R75, [R75] ;  /* 0x000000004b4b7984 */ /* 0x002e620000000800 */
[----:B------:R-:W-:Y:S05]  /*1700*/  BRA.DIV UR4, `(.L_x_14050) ;  /* 0x0000000604dc7947 */ /* 0x000fea000b800000 */
        /* <DEDUP_REMOVED lines=62> */
[----:B------:R0:W1:Y:S05]  /*1af0*/  SHFL.IDX PT, R76, R75, R6, 0x1f ;  /* 0x00001f064b4c7589 */ /* 0x00006a00000e0000 */
.L_x_14089:
[----:B------:R-:W-:Y:S01]  /*1b00*/  LEA R0, R5, R72, 0x5 ;  /* 0x0000004805007211 */ /* 0x000fe200078e28ff */
[----:B-1----:R-:W-:Y:S01]  /*1b10*/  IMAD R76, R36, R76, R77 ;  /* 0x0000004c244c7224 */ /* 0x002fe200078e024d */
[----:B------:R-:W-:-:S03]  /*1b20*/  LEA.HI R5, R74, R5, RZ, 0x1b ;  /* 0x000000054a057211 */ /* 0x000fc600078fd8ff */
[----:B------:R-:W-:Y:S01]  /*1b30*/  IMAD.U32 R0, R0, 0x4, R69 ;  /* 0x0000000400007824 */ /* 0x000fe200078e0045 */
[----:B------:R-:W-:-:S04]  /*1b40*/  ISETP.GE.U32.AND P0, PT, R5, 0x20, PT ;  /* 0x000000200500780c */ /* 0x000fc80003f06070 */
[----:B------:R-:W1:Y:S02]  /*1b50*/  LDS R3, [R0] ;  /* 0x0000000000037984 */ /* 0x000e640000000800 */
[----:B-1----:R-:W-:-:S05]  /*1b60*/  IADD3 R3, PT, PT, R76, R3, RZ ;  /* 0x000000034c037210 */ /* 0x002fca0007ffe0ff */
[----:B------:R1:W-:Y:S02]  /*1b70*/  STS [R0], R3 ;  /* 0x0000000300007388 */ /* 0x0003e40000000800 */
[----:B------:R-:W-:Y:S05]  /*1b80*/  @!P0 BRA `(.L_x_14051) ;  /* 0xfffffff800d08947 */ /* 0x000fea000383ffff */
[----:B------:R-:W2:Y:S01]  /*1b90*/  LDC.64 R16, c[0x0][0x3a0] ;  /* 0x0000e800ff107b82 */ /* 0x000ea20000000a00 */
[----:B------:R-:W-:Y:S01]  /*1ba0*/  ISETP.NE.AND P0, PT, R71, 0x2, PT ;  /* 0x000000024700780c */ /* 0x000fe20003f05270 */
[----:B------:R-:W-:Y:S05]  /*1bb0*/  WARPSYNC.ALL ;  /* 0x0000000000007948 */ /* 0x000fea0003800000 */
[----:B------:R-:W-:Y:S01]  /*1bc0*/  BSSY.RECONVERGENT B0, `(.L_x_14052) ;  /* 0x0000013000007945 */ /* 0x000fe20003800200 */
[----:B--2---:R-:W-:-:S04]  /*1bd0*/  IMAD.WIDE.U32 R4, R74, 0x4, R16 ;  /* 0x000000044a047825 */ /* 0x004fc800078e0010 */
[----:B0-----:R-:W-:Y:S01]  /*1be0*/  IMAD.WIDE.U32 R6, R74, 0x8, R16 ;  /* 0x000000084a067825 */ /* 0x001fe200078e0010 */
[----:B------:R-:W-:Y:S06]  /*1bf0*/  BAR.SYNC.DEFER_BLOCKING 0x0 ;  /* 0x0000000000007b1d */ /* 0x000fec0000010000 */
[----:B------:R-:W-:Y:S05]  /*1c00*/  @!P0 BRA `(.L_x_14053) ;  /* 0x0000000000388947 */ /* 0x000fea0003800000 */
[----:B-1----:R-:W0:Y:S01]  /*1c10*/  LDC.64 R2, c[0x0][0x3a0] ;  /* 0x0000e800ff027b82 */ /* 0x002e220000000a00 */
[----:B------:R-:W-:Y:S01]  /*1c20*/  LOP3.LUT R0, R71, 0x2, RZ, 0x3c, !PT ;  /* 0x0000000247007812 */ /* 0x000fe200078e3cff */
[----:B------:R-:W-:Y:S01]  /*1c30*/  IMAD R11, R70, 0x400, R73 ;  /* 0x00000400460b7824 */ /* 0x000fe200078e0249 */
[----:B------:R-:W-:-:S03]  /*1c40*/  LEA R9, R73, R69, 0x2 ;  /* 0x0000004549097211 */ /* 0x000fc600078e10ff */
[----:B------:R-:W-:Y:S02]  /*1c50*/  IMAD R73, R0, R74, R73 ;  /* 0x0000004a00497224 */ /* 0x000fe400078e0249 */
[----:B------:R-:W-:Y:S02]  /*1c60*/  IMAD.MOV R0, RZ, RZ, -R0 ;  /* 0x000000ffff007224 */ /* 0x000fe400078e0a00 */
[----:B0-----:R-:W-:-:S07]  /*1c70*/  IMAD.WIDE.U32 R2, R11, 0x4, R2 ;  /* 0x000000040b027825 */ /* 0x001fce00078e0002 */
.L_x_14054:
[----:B------:R0:W1:Y:S01]  /*1c80*/  LDS R11, [R9] ;  /* 0x00000000090b7984 */ /* 0x0000620000000800 */
[----:B------:R-:W-:-:S04]  /*1c90*/  IADD3 R0, PT, PT, R0, 0x1, RZ ;  /* 0x0000000100007810 */ /* 0x000fc80007ffe0ff */
[----:B------:R-:W-:Y:S01]  /*1ca0*/  ISETP.NE.AND P0, PT, R0, RZ, PT ;  /* 0x000000ff0000720c */ /* 0x000fe20003f05270 */
[C---:B0-----:R-:W-:Y:S01]  /*1cb0*/  IMAD R9, R74.reuse, 0x4, R9 ;  /* 0x000000044a097824 */ /* 0x041fe200078e0209 */
[----:B-1----:R0:W-:Y:S02]  /*1cc0*/  STG.E desc[UR6][R2.64], R11 ;  /* 0x0000000b02007986 */ /* 0x0021e4000c101906 */
[----:B0-----:R-:W-:-:S09]  /*1cd0*/  IMAD.WIDE.U32 R2, R74, 0x4, R2 ;  /* 0x000000044a027825 */ /* 0x001fd200078e0002 */
[----:B------:R-:W-:Y:S05]  /*1ce0*/  @P0 BRA `(.L_x_14054) ;  /* 0xfffffffc00e40947 */ /* 0x000fea000383ffff */
.L_x_14053:
[----:B------:R-:W-:Y:S05]  /*1cf0*/  BSYNC.RECONVERGENT B0 ;  /* 0x0000000000007941 */ /* 0x000fea0003800200 */
.L_x_14052:
[----:B-1----:R-:W-:Y:S01]  /*1d00*/  IMAD.WIDE.U32 R2, R74, 0xc, R16 ;  /* 0x0000000c4a027825 */ /* 0x002fe200078e0010 */
[----:B------:R-:W-:-:S03]  /*1d10*/  LEA R69, R73, R69, 0x2 ;  /* 0x0000004549457211 */ /* 0x000fc600078e10ff */
[----:B------:R-:W-:-:S07]  /*1d20*/  IMAD R19, R70, 0x400, R73 ;  /* 0x0000040046137824 */ /* 0x000fce00078e0249 */
.L_x_14055:
[C---:B------:R-:W-:Y:S01]  /*1d30*/  LEA R0, R74.reuse, R69, 0x2 ;  /* 0x000000454a007211 */ /* 0x040fe200078e10ff */
[C-C-:B------:R-:W-:Y:S01]  /*1d40*/  IMAD R18, R74.reuse, 0x8, R69.reuse ;  /* 0x000000084a127824 */ /* 0x140fe200078e0245 */
[----:B-1----:R0:W1:Y:S01]  /*1d50*/  LDS R21, [R69] ;  /* 0x0000000045157984 */ /* 0x0020620000000800 */
[C---:B------:R-:W-:Y:S01]  /*1d60*/  IMAD R20, R74.reuse, 0xc, R69 ;  /* 0x0000000c4a147824 */ /* 0x040fe200078e0245 */
[C---:B------:R-:W-:Y:S01]  /*1d70*/  LEA R73, R74.reuse, R73, 0x2 ;  /* 0x000000494a497211 */ /* 0x040fe200078e10ff */
[----:B------:R-:W-:Y:S01]  /*1d80*/  IMAD.WIDE R14, R19, 0x4, R16 ;  /* 0x00000004130e7825 */ /* 0x000fe200078e0210 */
[----:B------:R-:W2:Y:S02]  /*1d90*/  LDS R23, [R0] ;  /* 0x0000000000177984 */ /* 0x000ea40000000800 */
[----:B------:R-:W-:Y:S01]  /*1da0*/  ISETP.GE.U32.AND P0, PT, R73, 0x400, PT ;  /* 0x000004004900780c */ /* 0x000fe20003f06070 */
[----:B------:R-:W-:Y:S01]  /*1db0*/  IMAD.WIDE R8, R19, 0x4, R4 ;  /* 0x0000000413087825 */ /* 0x000fe200078e0204 */
[----:B------:R-:W3:Y:S01]  /*1dc0*/  LDS R25, [R18] ;  /* 0x0000000012197984 */ /* 0x000ee20000000800 */
[----:B0-----:R-:W-:-:S02]  /*1dd0*/  LEA R69, R74, R69, 0x4 ;  /* 0x000000454a457211 */ /* 0x001fc400078e20ff */
[C---:B------:R-:W-:Y:S01]  /*1de0*/  IMAD.WIDE R10, R19.reuse, 0x4, R6 ;  /* 0x00000004130a7825 */ /* 0x040fe200078e0206 */
[----:B------:R-:W0:Y:S03]  /*1df0*/  LDS R27, [R20] ;  /* 0x00000000141b7984 */ /* 0x000e260000000800 */
[----:B------:R-:W-:-:S04]  /*1e00*/  IMAD.WIDE R12, R19, 0x4, R2 ;  /* 0x00000004130c7825 */ /* 0x000fc800078e0202 */
[----:B------:R-:W-:Y:S01]  /*1e10*/  IMAD R19, R74, 0x4, R19 ;  /* 0x000000044a137824 */ /* 0x000fe200078e0213 */
[----:B-1----:R1:W-:Y:S04]  /*1e20*/  STG.E desc[UR6][R14.64], R21 ;  /* 0x000000150e007986 */ /* 0x0023e8000c101906 */
[----:B--2---:R1:W-:Y:S04]  /*1e30*/  STG.E desc[UR6][R8.64], R23 ;  /* 0x0000001708007986 */ /* 0x0043e8000c101906 */
[----:B---3--:R1:W-:Y:S04]  /*1e40*/  STG.E desc[UR6][R10.64], R25 ;  /* 0x000000190a007986 */ /* 0x0083e8000c101906 */
[----:B0-----:R1:W-:Y:S01]  /*1e50*/  STG.E desc[UR6][R12.64], R27 ;  /* 0x0000001b0c007986 */ /* 0x0013e2000c101906 */
[----:B------:R-:W-:Y:S05]  /*1e60*/  @!P0 BRA `(.L_x_14055) ;  /* 0xfffffffc00b08947 */ /* 0x000fea000383ffff */
[----:B------:R-:W-:Y:S05]  /*1e70*/  EXIT ;  /* 0x000000000000794d */ /* 0x000fea0003800000 */
.L_x_14050:
[----:B------:R-:W-:Y:S01]  /*1e80*/  HFMA2 R3, -RZ, RZ, 0, 1.847743988037109375e-06 ;  /* 0x0000001fff037431 */ /* 0x000fe200000001ff */
[----:B------:R-:W-:Y:S01]  /*1e90*/  BSSY B0, `(.L_x_14056) ;  /* 0x0000006000007945 */ /* 0x000fe20003800000 */
[----:B------:R-:W-:Y:S02]  /*1ea0*/  IMAD.MOV.U32 R2, RZ, RZ, R72 ;  /* 0x000000ffff027224 */ /* 0x000fe400078e0048 */
[----:B------:R-:W-:-:S07]  /*1eb0*/  IMAD.MOV.U32 R0, RZ, RZ, -0x1 ;  /* 0xffffffffff007424 */ /* 0x000fce00078e00ff */
[----:B01----:R-:W-:Y:S05]  /*1ec0*/  WARPSYNC.COLLECTIVE R0, `(.L_x_14057) ;  /* 0x0000000000087348 */ /* 0x003fea0003c00000 */
[----:B-1----:R1:W2:Y:S02]  /*1ed0*/  SHFL.IDX P0, R0, R75, R2, R3 ;  /* 0x000000024b007389 */ /* 0x0022a40000000003 */
[----:B012---:R-:W-:Y:S05]  /*1ee0*/  ENDCOLLECTIVE ;  /* 0x000000000000791b */ /* 0x007fea0003800000 */
.L_x_14057:
[----:B------:R-:W-:Y:S05]  /*1ef0*/  BSYNC B0 ;  /* 0x0000000000007941 */ /* 0x000fea0003800000 */
.L_x_14056:
[----:B------:R-:W-:Y:S01]  /*1f00*/  MOV R76, R0 ;  /* 0x00000000004c7202 */ /* 0x000fe20000000f00 */
[----:B------:R-:W-:Y:S02]  /*1f10*/  HFMA2 R3, -RZ, RZ, 0, 1.847743988037109375e-06 ;  /* 0x0000001fff037431 */ /* 0x000fe400000001ff */
[----:B------:R-:W-:Y:S02]  /*1f20*/  IMAD.MOV.U32 R0, RZ, RZ, -0x1 ;  /* 0xffffffffff007424 */ /* 0x000fe400078e00ff */
[----:B------:R-:W-:Y:S02]  /*1f30*/  IMAD.MOV.U32 R2, RZ, RZ, R35 ;  /* 0x000000ffff027224 */ /* 0x000fe400078e0023 */
[----:B------:R-:W-:-:S07]  /*1f40*/  IMAD R77, R67, R76, RZ ;  /* 0x0000004c434d7224 */ /* 0x000fce00078e02ff */
[----:B------:R-:W-:Y:S05]  /*1f50*/  WARPSYNC.COLLECTIVE R0, `(.L_x_14058) ;  /* 0x0000000000087348 */ /* 0x000fea0003c00000 */
[----:B------:R0:W1:Y:S02]  /*1f60*/  SHFL.IDX P0, R0, R75, R2, R3 ;  /* 0x000000024b007389 */ /* 0x0000640000000003 */
[----:B01----:R-:W-:Y:S05]  /*1f70*/  ENDCOLLECTIVE ;  /* 0x000000000000791b */ /* 0x003fea0003800000 */
.L_x_14058:
[----:B------:R-:W-:Y:S01]  /*1f80*/  MOV R2, R34 ;  /* 0x0000002200027202 */ /* 0x000fe20000000f00 */
[----:B------:R-:W-:Y:S02]  /*1f90*/  IMAD R76, R66, R0, R77 ;  /* 0x00000000424c7224 */ /* 0x000fe400078e024d */
[----:B------:R-:W-:-:S07]  /*1fa0*/  IMAD.MOV.U32 R0, RZ, RZ, -0x1 ;  /* 0xffffffffff007424 */ /* 0x000fce00078e00ff */
[----:B------:R-:W-:Y:S05]  /*1fb0*/  WARPSYNC.COLLECTIVE R0, `(.L_x_14059) ;  /* 0x0000000000087348 */ /* 0x000fea0003c00000 */
[----:B------:R0:W1:Y:S02]  /*1fc0*/  SHFL.IDX P0, R0, R75, R2, R3 ;  /* 0x000000024b007389 */ /* 0x0000640000000003 */
[----:B01----:R-:W-:Y:S05]  /*1fd0*/  ENDCOLLECTIVE ;  /* 0x000000000000791b */ /* 0x003fea0003800000 */
.L_x_14059:
[----:B------:R-:W-:Y:S01]  /*1fe0*/  IMAD.MOV.U32 R2, RZ, RZ, R33 ;  /* 0x000000ffff027224 */ /* 0x000fe200078e0021 */
[----:B------:R-:W-:Y:S02]  /*1ff0*/  MOV R77, R0 ;  /* 0x00000000004d7202 */ /* 0x000fe40000000f00 */
[----:B------:R-:W-:-:S03]  /*2000*/  MOV R0, 0xffffffff ;  /* 0xffffffff00007802 */ /* 0x000fc60000000f00 */
[----:B------:R-:W-:-:S07]  /*2010*/  IMAD R77, R65, R77, R76 ;  /* 0x0000004d414d7224 */ /* 0x000fce00078e024c */
[----:B------:R-:W-:Y:S05]  /*2020*/  WARPSYNC.COLLECTIVE R0, `(.L_x_14060) ;  /* 0x0000000000087348 */ /* 0x000fea0003c00000 */
[----:B------:R0:W1:Y:S02]  /*2030*/  SHFL.IDX P0, R0, R75, R2, R3 ;  /* 0x000000024b007389 */ /* 0x0000640000000003 */
[----:B01----:R-:W-:Y:S05]  /*2040*/  ENDCOLLECTIVE ;  /* 0x000000000000791b */ /* 0x003fea0003800000 */
.L_x_14060:
[----:B------:R-:W-:Y:S01]  /*2050*/  MOV R2, R32 ;  /* 0x0000002000027202 */ /* 0x000fe20000000f00 */
[----:B------:R-:W-:Y:S02]  /*2060*/  IMAD.MOV.U32 R76, RZ, RZ, R0 ;  /* 0x000000ffff4c7224 */ /* 0x000fe400078e0000 */
[----:B------:R-:W-:Y:S02]  /*2070*/  IMAD.MOV.U32 R0, RZ, RZ, -0x1 ;  /* 0xffffffffff007424 */ /* 0x000fe400078e00ff */
[----:B------:R-:W-:-:S07]  /*2080*/  IMAD R76, R64, R76, R77 ;  /* 0x0000004c404c7224 */ /* 0x000fce00078e024d */
[----:B------:R-:W-:Y:S05]  /*2090*/  WARPSYNC.COLLECTIVE R0, `(.L_x_14061) ;  /* 0x0000000000087348 */ /* 0x000fea0003c00000 */
[----:B------:R0:W1:Y:S02]  /*20a0*/  SHFL.IDX P0, R0, R75, R2, R3 ;  /* 0x000000024b007389 */ /* 0x0000640000000003 */
[----:B01----:R-:W-:Y:S05]  /*20b0*/  ENDCOLLECTIVE ;  /* 0x000000000000791b */ /* 0x003fea0003800000 */
.L_x_14061:
[----:B------:R-:W-:Y:S01]  /*20c0*/  IMAD.MOV.U32 R2, RZ, RZ, R31 ;  /* 0x000000ffff027224 */ /* 0x000fe200078e001f */
[----:B------:R-:W-:Y:S02]  /*20d0*/  MOV R77, R0 ;  /* 0x00000000004d7202 */ /* 0x000fe40000000f00 */
[----:B------:R-:W-:-:S03]  /*20e0*/  MOV R0, 0xffffffff ;  /* 0xffffffff00007802 */ /* 0x000fc60000000f00 */
[----:B------:R-:W-:-:S07]  /*20f0*/  IMAD R77, R63, R77, R76 ;  /* 0x0000004d3f4d7224 */ /* 0x000fce00078e024c */
[----:B------:R-:W-:Y:S05]  /*2100*/  WARPSYNC.COLLECTIVE R0, `(.L_x_14062) ;  /* 0x0000000000087348 */ /* 0x000fea0003c00000 */
[----:B------:R0:W1:Y:S02]  /*2110*/  SHFL.IDX P0, R0, R75, R2, R3 ;  /* 0x000000024b007389 */ /* 0x0000640000000003 */
[----:B01----:R-:W-:Y:S05]  /*2120*/  ENDCOLLECTIVE ;  /* 0x000000000000791b */ /* 0x003fea0003800000 */
.L_x_14062:
[----:B------:R-:W-:Y:S01]  /*2130*/  MOV R2, R30 ;  /* 0x0000001e00027202 */ /* 0x000fe20000000f00 */
[----:B------:R-:W-:Y:S02]  /*2140*/  IMAD.MOV.U32 R76, RZ, RZ, R0 ;  /* 0x000000ffff4c7224 */ /* 0x000fe400078e0000 */
[----:B------:R-:W-:Y:S02]  /*2150*/  IMAD.MOV.U32 R0, RZ, RZ, -0x1 ;  /* 0xffffffffff007424 */ /* 0x000fe400078e00ff */
[----:B------:R-:W-:-:S07]  /*2160*/  IMAD R76, R62, R76, R77 ;  /* 0x0000004c3e4c7224 */ /* 0x000fce00078e024d */
[----:B------:R-:W-:Y:S05]  /*2170*/  WARPSYNC.COLLECTIVE R0, `(.L_x_14063) ;  /* 0x0000000000087348 */ /* 0x000fea0003c00000 */
[----:B------:R0:W1:Y:S02]  /*2180*/  SHFL.IDX P0, R0, R75, R2, R3 ;  /* 0x000000024b007389 */ /* 0x0000640000000003 */
[----:B01----:R-:W-:Y:S05]  /*2190*/  ENDCOLLECTIVE ;  /* 0x000000000000791b */ /* 0x003fea0003800000 */
.L_x_14063:
[----:B------:R-:W-:Y:S01]  /*21a0*/  IMAD.MOV.U32 R2, RZ, RZ, R29 ;  /* 0x000000ffff027224 */ /* 0x000fe200078e001d */
[----:B------:R-:W-:Y:S02]  /*21b0*/  MOV R77, R0 ;  /* 0x00000000004d7202 */ /* 0x000fe40000000f00 */
[----:B------:R-:W-:-:S03]  /*21c0*/  MOV R0, 0xffffffff ;  /* 0xffffffff00007802 */ /* 0x000fc60000000f00 */
[----:B------:R-:W-:-:S07]  /*21d0*/  IMAD R77, R61, R77, R76 ;  /* 0x0000004d3d4d7224 */ /* 0x000fce00078e024c */
[----:B------:R-:W-:Y:S05]  /*21e0*/  WARPSYNC.COLLECTIVE R0, `(.L_x_14064) ;  /* 0x0000000000087348 */ /* 0x000fea0003c00000 */
[----:B------:R0:W1:Y:S02]  /*21f0*/  SHFL.IDX P0, R0, R75, R2, R3 ;  /* 0x000000024b007389 */ /* 0x0000640000000003 */
[----:B01----:R-:W-:Y:S05]  /*2200*/  ENDCOLLECTIVE ;  /* 0x000000000000791b */ /* 0x003fea0003800000 */
.L_x_14064:
[----:B------:R-:W-:Y:S01]  /*2210*/  MOV R2, R28 ;  /* 0x0000001c00027202 */ /* 0x000fe20000000f00 */
[----:B------:R-:W-:Y:S02]  /*2220*/  IMAD.MOV.U32 R76, RZ, RZ, R0 ;  /* 0x000000ffff4c7224 */ /* 0x000fe400078e0000 */
[----:B------:R-:W-:Y:S02]  /*2230*/  IMAD.MOV.U32 R0, RZ, RZ, -0x1 ;  /* 0xffffffffff007424 */ /* 0x000fe400078e00ff */
[----:B------:R-:W-:-:S07]  /*2240*/  IMAD R76, R60, R76, R77 ;  /* 0x0000004c3c4c7224 */ /* 0x000fce00078e024d */
[----:B------:R-:W-:Y:S05]  /*2250*/  WARPSYNC.COLLECTIVE R0, `(.L_x_14065) ;  /* 0x0000000000087348 */ /* 0x000fea0003c00000 */
[----:B------:R0:W1:Y:S02]  /*2260*/  SHFL.IDX P0, R0, R75, R2, R3 ;  /* 0x000000024b007389 */ /* 0x0000640000000003 */
[----:B01----:R-:W-:Y:S05]  /*2270*/  ENDCOLLECTIVE ;  /* 0x000000000000791b */ /* 0x003fea0003800000 */
.L_x_14065:
[----:B------:R-:W-:Y:S01]  /*2280*/  IMAD.MOV.U32 R2, RZ, RZ, R27 ;  /* 0x000000ffff027224 */ /* 0x000fe200078e001b */
[----:B------:R-:W-:Y:S02]  /*2290*/  MOV R77, R0 ;  /* 0x00000000004d7202 */ /* 0x000fe40000000f00 */
[----:B------:R-:W-:-:S03]  /*22a0*/  MOV R0, 0xffffffff ;  /* 0xffffffff00007802 */ /* 0x000fc60000000f00 */
[----:B------:R-:W-:-:S07]  /*22b0*/  IMAD R77, R59, R77, R76 ;  /* 0x0000004d3b4d7224 */ /* 0x000fce00078e024c */
[----:B------:R-:W-:Y:S05]  /*22c0*/  WARPSYNC.COLLECTIVE R0, `(.L_x_14066) ;  /* 0x0000000000087348 */ /* 0x000fea0003c00000 */
[----:B------:R0:W1:Y:S02]  /*22d0*/  SHFL.IDX P0, R0, R75, R2, R3 ;  /* 0x000000024b007389 */ /* 0x0000640000000003 */
[----:B01----:R-:W-:Y:S05]  /*22e0*/  ENDCOLLECTIVE ;  /* 0x000000000000791b */ /* 0x003fea0003800000 */
.L_x_14066:
[----:B------:R-:W-:Y:S01]  /*22f0*/  MOV R2, R26 ;  /* 0x0000001a00027202 */ /* 0x000fe20000000f00 */
[----:B------:R-:W-:Y:S02]  /*2300*/  IMAD.MOV.U32 R76, RZ, RZ, R0 ;  /* 0x000000ffff4c7224 */ /* 0x000fe400078e0000 */
[----:B------:R-:W-:Y:S02]  /*2310*/  IMAD.MOV.U32 R0, RZ, RZ, -0x1 ;  /* 0xffffffffff007424 */ /* 0x000fe400078e00ff */
[----:B------:R-:W-:-:S07]  /*2320*/  IMAD R76, R58, R76, R77 ;  /* 0x0000004c3a4c7224 */ /* 0x000fce00078e024d */
[----:B------:R-:W-:Y:S05]  /*2330*/  WARPSYNC.COLLECTIVE R0, `(.L_x_14067) ;  /* 0x0000000000087348 */ /* 0x000fea0003c00000 */
[----:B------:R0:W1:Y:S02]  /*2340*/  SHFL.IDX P0, R0, R75, R2, R3 ;  /* 0x000000024b007389 */ /* 0x0000640000000003 */
[----:B01----:R-:W-:Y:S05]  /*2350*/  ENDCOLLECTIVE ;  /* 0x000000000000791b */ /* 0x003fea0003800000 */
.L_x_14067:
[----:B------:R-:W-:Y:S01]  /*2360*/  IMAD.MOV.U32 R2, RZ, RZ, R25 ;  /* 0x000000ffff027224 */ /* 0x000fe200078e0019 */
[----:B------:R-:W-:Y:S02]  /*2370*/  MOV R77, R0 ;  /* 0x00000000004d7202 */ /* 0x000fe40000000f00 */
[----:B------:R-:W-:-:S03]  /*2380*/  MOV R0, 0xffffffff ;  /* 0xffffffff00007802 */ /* 0x000fc60000000f00 */
[----:B------:R-:W-:-:S07]  /*2390*/  IMAD R77, R57, R77, R76 ;  /* 0x0000004d394d7224 */ /* 0x000fce00078e024c */
[----:B------:R-:W-:Y:S05]  /*23a0*/  WARPSYNC.COLLECTIVE R0, `(.L_x_14068) ;  /* 0x0000000000087348 */ /* 0x000fea0003c00000 */
[----:B------:R0:W1:Y:S02]  /*23b0*/  SHFL.IDX P0, R0, R75, R2, R3 ;  /* 0x000000024b007389 */ /* 0x0000640000000003 */
[----:B01----:R-:W-:Y:S05]  /*23c0*/  ENDCOLLECTIVE ;  /* 0x000000000000791b */ /* 0x003fea0003800000 */
.L_x_14068:
[----:B------:R-:W-:Y:S01]  /*23d0*/  MOV R2, R24 ;  /* 0x0000001800027202 */ /* 0x000fe20000000f00 */
[----:B------:R-:W-:Y:S02]  /*23e0*/  IMAD.MOV.U32 R76, RZ, RZ, R0 ;  /* 0x000000ffff4c7224 */ /* 0x000fe400078e0000 */
[----:B------:R-:W-:Y:S02]  /*23f0*/  IMAD.MOV.U32 R0, RZ, RZ, -0x1 ;  /* 0xffffffffff007424 */ /* 0x000fe400078e00ff */
[----:B------:R-:W-:-:S07]  /*2400*/  IMAD R76, R56, R76, R77 ;  /* 0x0000004c384c7224 */ /* 0x000fce00078e024d */
[----:B------:R-:W-:Y:S05]  /*2410*/  WARPSYNC.COLLECTIVE R0, `(.L_x_14069) ;  /* 0x0000000000087348 */ /* 0x000fea0003c00000 */
[----:B------:R0:W1:Y:S02]  /*2420*/  SHFL.IDX P0, R0, R75, R2, R3 ;  /* 0x000000024b007389 */ /* 0x0000640000000003 */
[----:B01----:R-:W-:Y:S05]  /*2430*/  ENDCOLLECTIVE ;  /* 0x000000000000791b */ /* 0x003fea0003800000 */
.L_x_14069:
[----:B------:R-:W-:Y:S01]  /*2440*/  IMAD.MOV.U32 R2, RZ, RZ, R23 ;  /* 0x000000ffff027224 */ /* 0x000fe200078e0017 */
[----:B------:R-:W-:Y:S02]  /*2450*/  MOV R77, R0 ;  /* 0x00000000004d7202 */ /* 0x000fe40000000f00 */
[----:B------:R-:W-:-:S03]  /*2460*/  MOV R0, 0xffffffff ;  /* 0xffffffff00007802 */ /* 0x000fc60000000f00 */
[----:B------:R-:W-:-:S07]  /*2470*/  IMAD R77, R55, R77, R76 ;  /* 0x0000004d374d7224 */ /* 0x000fce00078e024c */
[----:B------:R-:W-:Y:S05]  /*2480*/  WARPSYNC.COLLECTIVE R0, `(.L_x_14070) ;  /* 0x0000000000087348 */ /* 0x000fea0003c00000 */
[----:B------:R0:W1:Y:S02]  /*2490*/  SHFL.IDX P0, R0, R75, R2, R3 ;  /* 0x000000024b007389 */ /* 0x0000640000000003 */
[----:B01----:R-:W-:Y:S05]  /*24a0*/  ENDCOLLECTIVE ;  /* 0x000000000000791b */ /* 0x003fea0003800000 */
.L_x_14070:
[----:B------:R-:W-:Y:S01]  /*24b0*/  MOV R2, R22 ;  /* 0x0000001600027202 */ /* 0x000fe20000000f00 */
[----:B------:R-:W-:Y:S02]  /*24c0*/  IMAD.MOV.U32 R76, RZ, RZ, R0 ;  /* 0x000000ffff4c7224 */ /* 0x000fe400078e0000 */
[----:B------:R-:W-:Y:S02]  /*24d0*/  IMAD.MOV.U32 R0, RZ, RZ, -0x1 ;  /* 0xffffffffff007424 */ /* 0x000fe400078e00ff */
[----:B------:R-:W-:-:S07]  /*24e0*/  IMAD R76, R54, R76, R77 ;  /* 0x0000004c364c7224 */ /* 0x000fce00078e024d */
[----:B------:R-:W-:Y:S05]  /*24f0*/  WARPSYNC.COLLECTIVE R0, `(.L_x_14071) ;  /* 0x0000000000087348 */ /* 0x000fea0003c00000 */
[----:B------:R0:W1:Y:S02]  /*2500*/  SHFL.IDX P0, R0, R75, R2, R3 ;  /* 0x000000024b007389 */ /* 0x0000640000000003 */
[----:B01----:R-:W-:Y:S05]  /*2510*/  ENDCOLLECTIVE ;  /* 0x000000000000791b */ /* 0x003fea0003800000 */
.L_x_14071:
[----:B------:R-:W-:Y:S01]  /*2520*/  IMAD.MOV.U32 R2, RZ, RZ, R21 ;  /* 0x000000ffff027224 */ /* 0x000fe200078e0015 */
[----:B------:R-:W-:Y:S02]  /*2530*/  MOV R77, R0 ;  /* 0x00000000004d7202 */ /* 0x000fe40000000f00 */
[----:B------:R-:W-:-:S03]  /*2540*/  MOV R0, 0xffffffff ;  /* 0xffffffff00007802 */ /* 0x000fc60000000f00 */
[----:B------:R-:W-:-:S07]  /*2550*/  IMAD R77, R53, R77, R76 ;  /* 0x0000004d354d7224 */ /* 0x000fce00078e024c */
[----:B------:R-:W-:Y:S05]  /*2560*/  WARPSYNC.COLLECTIVE R0, `(.L_x_14072) ;  /* 0x0000000000087348 */ /* 0x000fea0003c00000 */
[----:B------:R0:W1:Y:S02]  /*2570*/  SHFL.IDX P0, R0, R75, R2, R3 ;  /* 0x000000024b007389 */ /* 0x0000640000000003 */
[----:B01----:R-:W-:Y:S05]  /*2580*/  ENDCOLLECTIVE ;  /* 0x000000000000791b */ /* 0x003fea0003800000 */
.L_x_14072:
[----:B------:R-:W-:Y:S01]  /*2590*/  MOV R2, R4 ;  /* 0x0000000400027202 */ /* 0x000fe20000000f00 */
[----:B------:R-:W-:Y:S02]  /*25a0*/  IMAD.MOV.U32 R76, RZ, RZ, R0 ;  /* 0x000000ffff4c7224 */ /* 0x000fe400078e0000 */
[----:B------:R-:W-:Y:S02]  /*25b0*/  IMAD.MOV.U32 R0, RZ, RZ, -0x1 ;  /* 0xffffffffff007424 */ /* 0x000fe400078e00ff */
[----:B------:R-:W-:-:S07]  /*25c0*/  IMAD R76, R52, R76, R77 ;  /* 0x0000004c344c7224 */ /* 0x000fce00078e024d */
[----:B------:R-:W-:Y:S05]  /*25d0*/  WARPSYNC.COLLECTIVE R0, `(.L_x_14073) ;  /* 0x0000000000087348 */ /* 0x000fea0003c00000 */
[----:B------:R0:W1:Y:S02]  /*25e0*/  SHFL.IDX P0, R0, R75, R2, R3 ;  /* 0x000000024b007389 */ /* 0x0000640000000003 */
[----:B01----:R-:W-:Y:S05]  /*25f0*/  ENDCOLLECTIVE ;  /* 0x000000000000791b */ /* 0x003fea0003800000 */
.L_x_14073:
[----:B------:R-:W-:Y:S01]  /*2600*/  IMAD.MOV.U32 R2, RZ, RZ, R20 ;  /* 0x000000ffff027224 */ /* 0x000fe200078e0014 */
[----:B------:R-:W-:Y:S02]  /*2610*/  MOV R77, R0 ;  /* 0x00000000004d7202 */ /* 0x000fe40000000f00 */
[----:B------:R-:W-:-:S03]  /*2620*/  MOV R0, 0xffffffff ;  /* 0xffffffff00007802 */ /* 0x000fc60000000f00 */
[----:B------:R-:W-:-:S07]  /*2630*/  IMAD R77, R51, R77, R76 ;  /* 0x0000004d334d7224 */ /* 0x000fce00078e024c */
[----:B------:R-:W-:Y:S05]  /*2640*/  WARPSYNC.COLLECTIVE R0, `(.L_x_14074) ;  /* 0x0000000000087348 */ /* 0x000fea0003c00000 */
[----:B------:R0:W1:Y:S02]  /*2650*/  SHFL.IDX P0, R0, R75, R2, R3 ;  /* 0x000000024b007389 */ /* 0x0000640000000003 */
[----:B01----:R-:W-:Y:S05]  /*2660*/  ENDCOLLECTIVE ;  /* 0x000000000000791b */ /* 0x003fea0003800000 */
.L_x_14074:
[----:B------:R-:W-:Y:S01]  /*2670*/  MOV R2, R19 ;  /* 0x0000001300027202 */ /* 0x000fe20000000f00 */
[----:B------:R-:W-:Y:S02]  /*2680*/  IMAD.MOV.U32 R76, RZ, RZ, R0 ;  /* 0x000000ffff4c7224 */ /* 0x000fe400078e0000 */
[----:B------:R-:W-:Y:S02]  /*2690*/  IMAD.MOV.U32 R0, RZ, RZ, -0x1 ;  /* 0xffffffffff007424 */ /* 0x000fe400078e00ff */
[----:B------:R-:W-:-:S07]  /*26a0*/  IMAD R76, R50, R76, R77 ;  /* 0x0000004c324c7224 */ /* 0x000fce00078e024d */
[----:B------:R-:W-:Y:S05]  /*26b0*/  WARPSYNC.COLLECTIVE R0, `(.L_x_14075) ;  /* 0x0000000000087348 */ /* 0x000fea0003c00000 */
[----:B------:R0:W1:Y:S02]  /*26c0*/  SHFL.IDX P0, R0, R75, R2, R3 ;  /* 0x000000024b007389 */ /* 0x0000640000000003 */
[----:B01----:R-:W-:Y:S05]  /*26d0*/  ENDCOLLECTIVE ;  /* 0x000000000000791b */ /* 0x003fea0003800000 */
.L_x_14075:
[----:B------:R-:W-:Y:S01]  /*26e0*/  IMAD.MOV.U32 R2, RZ, RZ, R18 ;  /* 0x000000ffff027224 */ /* 0x000fe200078e0012 */
[----:B------:R-:W-:Y:S02]  /*26f0*/  MOV R77, R0 ;  /* 0x00000000004d7202 */ /* 0x000fe40000000f00 */
[----:B------:R-:W-:-:S03]  /*2700*/  MOV R0, 0xffffffff ;  /* 0xffffffff00007802 */ /* 0x000fc60000000f00 */
[----:B------:R-:W-:-:S07]  /*2710*/  IMAD R77, R49, R77, R76 ;  /* 0x0000004d314d7224 */ /* 0x000fce00078e024c */
[----:B------:R-:W-:Y:S05]  /*2720*/  WARPSYNC.COLLECTIVE R0, `(.L_x_14076) ;  /* 0x0000000000087348 */ /* 0x000fea0003c00000 */
[----:B------:R0:W1:Y:S02]  /*2730*/  SHFL.IDX P0, R0, R75, R2, R3 ;  /* 0x000000024b007389 */ /* 0x0000640000000003 */
[----:B01----:R-:W-:Y:S05]  /*2740*/  ENDCOLLECTIVE ;  /* 0x000000000000791b */ /* 0x003fea0003800000 */
.L_x_14076:
[----:B------:R-:W-:Y:S01]  /*2750*/  MOV R2, R17 ;  /* 0x0000001100027202 */ /* 0x000fe20000000f00 */
[----:B------:R-:W-:Y:S02]  /*2760*/  IMAD.MOV.U32 R76, RZ, RZ, R0 ;  /* 0x000000ffff4c7224 */ /* 0x000fe400078e0000 */
[----:B------:R-:W-:Y:S02]  /*2770*/  IMAD.MOV.U32 R0, RZ, RZ, -0x1 ;  /* 0xffffffffff007424 */ /* 0x000fe400078e00ff */
[----:B------:R-:W-:-:S07]  /*2780*/  IMAD R76, R48, R76, R77 ;  /* 0x0000004c304c7224 */ /* 0x000fce00078e024d */
[----:B------:R-:W-:Y:S05]  /*2790*/  WARPSYNC.COLLECTIVE R0, `(.L_x_14077) ;  /* 0x0000000000087348 */ /* 0x000fea0003c00000 */
[----:B------:R0:W1:Y:S02]  /*27a0*/  SHFL.IDX P0, R0, R75, R2, R3 ;  /* 0x000000024b007389 */ /* 0x0000640000000003 */
[----:B01----:R-:W-:Y:S05]  /*27b0*/  ENDCOLLECTIVE ;  /* 0x000000000000791b */ /* 0x003fea0003800000 */
.L_x_14077:
[----:B------:R-:W-:Y:S01]  /*27c0*/  IMAD.MOV.U32 R2, RZ, RZ, R16 ;  /* 0x000000ffff027224 */ /* 0x000fe200078e0010 */
[----:B------:R-:W-:Y:S02]  /*27d0*/  MOV R77, R0 ;  /* 0x00000000004d7202 */ /* 0x000fe40000000f00 */
[----:B------:R-:W-:-:S03]  /*27e0*/  MOV R0, 0xffffffff ;  /* 0xffffffff00007802 */ /* 0x000fc60000000f00 */
[----:B------:R-:W-:-:S07]  /*27f0*/  IMAD R77, R47, R77, R76 ;  /* 0x0000004d2f4d7224 */ /* 0x000fce00078e024c */
[----:B------:R-:W-:Y:S05]  /*2800*/  WARPSYNC.COLLECTIVE R0, `(.L_x_14078) ;  /* 0x0000000000087348 */ /* 0x000fea0003c00000 */
[----:B------:R0:W1:Y:S02]  /*2810*/  SHFL.IDX P0, R0, R75, R2, R3 ;  /* 0x000000024b007389 */ /* 0x0000640000000003 */
[----:B01----:R-:W-:Y:S05]  /*2820*/  ENDCOLLECTIVE ;  /* 0x000000000000791b */ /* 0x003fea0003800000 */
.L_x_14078:
[----:B------:R-:W-:Y:S01]  /*2830*/  MOV R2, R15 ;  /* 0x0000000f00027202 */ /* 0x000fe20000000f00 */
[----:B------:R-:W-:Y:S02]  /*2840*/  IMAD.MOV.U32 R76, RZ, RZ, R0 ;  /* 0x000000ffff4c7224 */ /* 0x000fe400078e0000 */
[----:B------:R-:W-:Y:S02]  /*2850*/  IMAD.MOV.U32 R0, RZ, RZ, -0x1 ;  /* 0xffffffffff007424 */ /* 0x000fe400078e00ff */
[----:B------:R-:W-:-:S07]  /*2860*/  IMAD R76, R46, R76, R77 ;  /* 0x0000004c2e4c7224 */ /* 0x000fce00078e024d */
[----:B------:R-:W-:Y:S05]  /*2870*/  WARPSYNC.COLLECTIVE R0, `(.L_x_14079) ;  /* 0x0000000000087348 */ /* 0x000fea0003c00000 */
[----:B------:R0:W1:Y:S02]  /*2880*/  SHFL.IDX P0, R0, R75, R2, R3 ;  /* 0x000000024b007389 */ /* 0x0000640000000003 */
[----:B01----:R-:W-:Y:S05]  /*2890*/  ENDCOLLECTIVE ;  /* 0x000000000000791b */ /* 0x003fea0003800000 */
.L_x_14079:
[----:B------:R-:W-:Y:S01]  /*28a0*/  IMAD.MOV.U32 R2, RZ, RZ, R14 ;  /* 0x000000ffff027224 */ /* 0x000fe200078e000e */
[----:B------:R-:W-:Y:S02]  /*28b0*/  MOV R77, R0 ;  /* 0x00000000004d7202 */ /* 0x000fe40000000f00 */
[----:B------:R-:W-:-:S03]  /*28c0*/  MOV R0, 0xffffffff ;  /* 0xffffffff00007802 */ /* 0x000fc60000000f00 */
[----:B------:R-:W-:-:S07]  /*28d0*/  IMAD R77, R45, R77, R76 ;  /* 0x0000004d2d4d7224 */ /* 0x000fce00078e024c */
[----:B------:R-:W-:Y:S05]  /*28e0*/  WARPSYNC.COLLECTIVE R0, `(.L_x_14080) ;  /* 0x0000000000087348 */ /* 0x000fea0003c00000 */
[----:B------:R0:W1:Y:S02]  /*28f0*/  SHFL.IDX P0, R0, R75, R2, R3 ;  /* 0x000000024b007389 */ /* 0x0000640000000003 */
[----:B01----:R-:W-:Y:S05]  /*2900*/  ENDCOLLECTIVE ;  /* 0x000000000000791b */ /* 0x003fea0003800000 */
.L_x_14080:
[----:B------:R-:W-:Y:S01]  /*2910*/  MOV R2, R13 ;  /* 0x0000000d00027202 */ /* 0x000fe20000000f00 */
[----:B------:R-:W-:Y:S02]  /*2920*/  IMAD.MOV.U32 R76, RZ, RZ, R0 ;  /* 0x000000ffff4c7224 */ /* 0x000fe400078e0000 */
[----:B------:R-:W-:Y:S02]  /*2930*/  IMAD.MOV.U32 R0, RZ, RZ, -0x1 ;  /* 0xffffffffff007424 */ /* 0x000fe400078e00ff */
[----:B------:R-:W-:-:S07]  /*2940*/  IMAD R76, R44, R76, R77 ;  /* 0x0000004c2c4c7224 */ /* 0x000fce00078e024d */
[----:B------:R-:W-:Y:S05]  /*2950*/  WARPSYNC.COLLECTIVE R0, `(.L_x_14081) ;  /* 0x0000000000087348 */ /* 0x000fea0003c00000 */
[----:B------:R0:W1:Y:S02]  /*2960*/  SHFL.IDX P0, R0, R75, R2, R3 ;  /* 0x000000024b007389 */ /* 0x0000640000000003 */
[----:B01----:R-:W-:Y:S05]  /*2970*/  ENDCOLLECTIVE ;  /* 0x000000000000791b */ /* 0x003fea0003800000 */
.L_x_14081:
[----:B------:R-:W-:Y:S01]  /*2980*/  IMAD.MOV.U32 R2, RZ, RZ, R12 ;  /* 0x000000ffff027224 */ /* 0x000fe200078e000c */
[----:B------:R-:W-:Y:S02]  /*2990*/  MOV R77, R0 ;  /* 0x00000000004d7202 */ /* 0x000fe40000000f00 */
[----:B------:R-:W-:-:S03]  /*29a0*/  MOV R0, 0xffffffff ;  /* 0xffffffff00007802 */ /* 0x000fc60000000f00 */
[----:B------:R-:W-:-:S07]  /*29b0*/  IMAD R77, R43, R77, R76 ;  /* 0x0000004d2b4d7224 */ /* 0x000fce00078e024c */
[----:B------:R-:W-:Y:S05]  /*29c0*/  WARPSYNC.COLLECTIVE R0, `(.L_x_14082) ;  /* 0x0000000000087348 */ /* 0x000fea0003c00000 */
[----:B------:R0:W1:Y:S02]  /*29d0*/  SHFL.IDX P0, R0, R75, R2, R3 ;  /* 0x000000024b007389 */ /* 0x0000640000000003 */
[----:B01----:R-:W-:Y:S05]  /*29e0*/  ENDCOLLECTIVE ;  /* 0x000000000000791b */ /* 0x003fea0003800000 */
.L_x_14082:
[----:B------:R-:W-:Y:S01]  /*29f0*/  MOV R2, R11 ;  /* 0x0000000b00027202 */ /* 0x000fe20000000f00 */
[----:B------:R-:W-:Y:S02]  /*2a00*/  IMAD.MOV.U32 R76, RZ, RZ, R0 ;  /* 0x000000ffff4c7224 */ /* 0x000fe400078e0000 */
[----:B------:R-:W-:Y:S02]  /*2a10*/  IMAD.MOV.U32 R0, RZ, RZ, -0x1 ;  /* 0xffffffffff007424 */ /* 0x000fe400078e00ff */
[----:B------:R-:W-:-:S07]  /*2a20*/  IMAD R76, R42, R76, R77 ;  /* 0x0000004c2a4c7224 */ /* 0x000fce00078e024d */
[----:B------:R-:W-:Y:S05]  /*2a30*/  WARPSYNC.COLLECTIVE R0, `(.L_x_14083) ;  /* 0x0000000000087348 */ /* 0x000fea0003c00000 */
[----:B------:R0:W1:Y:S02]  /*2a40*/  SHFL.IDX P0, R0, R75, R2, R3 ;  /* 0x000000024b007389 */ /* 0x0000640000000003 */
[----:B01----:R-:W-:Y:S05]  /*2a50*/  ENDCOLLECTIVE ;  /* 0x000000000000791b */ /* 0x003fea0003800000 */
.L_x_14083:
[----:B------:R-:W-:Y:S01]  /*2a60*/  IMAD.MOV.U32 R2, RZ, RZ, R10 ;  /* 0x000000ffff027224 */ /* 0x000fe200078e000a */
[----:B------:R-:W-:Y:S02]  /*2a70*/  MOV R77, R0 ;  /* 0x00000000004d7202 */ /* 0x000fe40000000f00 */
[----:B------:R-:W-:-:S03]  /*2a80*/  MOV R0, 0xffffffff ;  /* 0xffffffff00007802 */ /* 0x000fc60000000f00 */
[----:B------:R-:W-:-:S07]  /*2a90*/  IMAD R77, R41, R77, R76 ;  /* 0x0000004d294d7224 */ /* 0x000fce00078e024c */
[----:B------:R-:W-:Y:S05]  /*2aa0*/  WARPSYNC.COLLECTIVE R0, `(.L_x_14084) ;  /* 0x0000000000087348 */ /* 0x000fea0003c00000 */
[----:B------:R0:W1:Y:S02]  /*2ab0*/  SHFL.IDX P0, R0, R75, R2, R3 ;  /* 0x000000024b007389 */ /* 0x0000640000000003 */
[----:B01----:R-:W-:Y:S05]  /*2ac0*/  ENDCOLLECTIVE ;  /* 0x000000000000791b */ /* 0x003fea0003800000 */
.L_x_14084:
[----:B------:R-:W-:Y:S01]  /*2ad0*/  MOV R2, R9 ;  /* 0x0000000900027202 */ /* 0x000fe20000000f00 */
[----:B------:R-:W-:Y:S02]  /*2ae0*/  IMAD.MOV.U32 R76, RZ, RZ, R0 ;  /* 0x000000ffff4c7224 */ /* 0x000fe400078e0000 */
[----:B------:R-:W-:Y:S02]  /*2af0*/  IMAD.MOV.U32 R0, RZ, RZ, -0x1 ;  /* 0xffffffffff007424 */ /* 0x000fe400078e00ff */
[----:B------:R-:W-:-:S07]  /*2b00*/  IMAD R76, R40, R76, R77 ;  /* 0x0000004c284c7224 */ /* 0x000fce00078e024d */
[----:B------:R-:W-:Y:S05]  /*2b10*/  WARPSYNC.COLLECTIVE R0, `(.L_x_14085) ;  /* 0x0000000000087348 */ /* 0x000fea0003c00000 */
[----:B------:R0:W1:Y:S02]  /*2b20*/  SHFL.IDX P0, R0, R75, R2, R3 ;  /* 0x000000024b007389 */ /* 0x0000640000000003 */
[----:B01----:R-:W-:Y:S05]  /*2b30*/  ENDCOLLECTIVE ;  /* 0x000000000000791b */ /* 0x003fea0003800000 */
.L_x_14085:
[----:B------:R-:W-:Y:S01]  /*2b40*/  IMAD.MOV.U32 R2, RZ, RZ, R8 ;  /* 0x000000ffff027224 */ /* 0x000fe200078e0008 */
[----:B------:R-:W-:Y:S02]  /*2b50*/  MOV R77, R0 ;  /* 0x00000000004d7202 */ /* 0x000fe40000000f00 */
[----:B------:R-:W-:-:S03]  /*2b60*/  MOV R0, 0xffffffff ;  /* 0xffffffff00007802 */ /* 0x000fc60000000f00 */
[----:B------:R-:W-:-:S07]  /*2b70*/  IMAD R77, R39, R77, R76 ;  /* 0x0000004d274d7224 */ /* 0x000fce00078e024c */
[----:B------:R-:W-:Y:S05]  /*2b80*/  WARPSYNC.COLLECTIVE R0, `(.L_x_14086) ;  /* 0x0000000000087348 */ /* 0x000fea0003c00000 */
[----:B------:R0:W1:Y:S02]  /*2b90*/  SHFL.IDX P0, R0, R75, R2, R3 ;  /* 0x000000024b007389 */ /* 0x0000640000000003 */
[----:B01----:R-:W-:Y:S05]  /*2ba0*/  ENDCOLLECTIVE ;  /* 0x000000000000791b */ /* 0x003fea0003800000 */
.L_x_14086:
[----:B------:R-:W-:Y:S01]  /*2bb0*/  MOV R2, R7 ;  /* 0x0000000700027202 */ /* 0x000fe20000000f00 */
[----:B------:R-:W-:Y:S02]  /*2bc0*/  IMAD.MOV.U32 R76, RZ, RZ, R0 ;  /* 0x000000ffff4c7224 */ /* 0x000fe400078e0000 */
[----:B------:R-:W-:Y:S02]  /*2bd0*/  IMAD.MOV.U32 R0, RZ, RZ, -0x1 ;  /* 0xffffffffff007424 */ /* 0x000fe400078e00ff */
[----:B------:R-:W-:-:S07]  /*2be0*/  IMAD R76, R38, R76, R77 ;  /* 0x0000004c264c7224 */ /* 0x000fce00078e024d */
[----:B------:R-:W-:Y:S05]  /*2bf0*/  WARPSYNC.COLLECTIVE R0, `(.L_x_14087) ;  /* 0x0000000000087348 */ /* 0x000fea0003c00000 */
[----:B------:R0:W1:Y:S02]  /*2c00*/  SHFL.IDX P0, R0, R75, R2, R3 ;  /* 0x000000024b007389 */ /* 0x0000640000000003 */
[----:B01----:R-:W-:Y:S05]  /*2c10*/  ENDCOLLECTIVE ;  /* 0x000000000000791b */ /* 0x003fea0003800000 */
.L_x_14087:
[----:B------:R-:W-:Y:S01]  /*2c20*/  IMAD.MOV.U32 R2, RZ, RZ, R6 ;  /* 0x000000ffff027224 */ /* 0x000fe200078e0006 */
[----:B------:R-:W-:Y:S02]  /*2c30*/  MOV R77, R0 ;  /* 0x00000000004d7202 */ /* 0x000fe40000000f00 */
[----:B------:R-:W-:-:S03]  /*2c40*/  MOV R0, 0xffffffff ;  /* 0xffffffff00007802 */ /* 0x000fc60000000f00 */
[----:B------:R-:W-:-:S07]  /*2c50*/  IMAD R77, R37, R77, R76 ;  /* 0x0000004d254d7224 */ /* 0x000fce00078e024c */
[----:B------:R-:W-:Y:S05]  /*2c60*/  WARPSYNC.COLLECTIVE R0, `(.L_x_14088) ;  /* 0x0000000000087348 */ /* 0x000fea0003c00000 */
[----:B------:R0:W1:Y:S02]  /*2c70*/  SHFL.IDX P0, R0, R75, R2, R3 ;  /* 0x000000024b007389 */ /* 0x0000640000000003 */
[----:B01----:R-:W-:Y:S05]  /*2c80*/  ENDCOLLECTIVE ;  /* 0x000000000000791b */ /* 0x003fea0003800000 */
.L_x_14088:
[----:B------:R-:W-:Y:S01]  /*2c90*/  IMAD.MOV.U32 R76, RZ, RZ, R0 ;  /* 0x000000ffff4c7224 */ /* 0x000fe200078e0000 */
[----:B------:R-:W-:Y:S06]  /*2ca0*/  BRA `(.L_x_14089) ;  /* 0xffffffec00947947 */ /* 0x000fec000383ffff */
        .weak           $__internal_98_$__cuda_sm20_div_u16
        .type           $__internal_98_$__cuda_sm20_div_u16,@function
        .size           $__internal_98_$__cuda_sm20_div_u16,(.L_x_20388 - $__internal_98_$__cuda_sm20_div_u16)
$__internal_98_$__cuda_sm20_div_u16:
        /* <DEDUP_REMOVED lines=8> */
[----:B------:R-:W-:Y:S02]  /*2d30*/  IMAD.MOV.U32 R2, RZ, RZ, R6 ;  /* 0x000000ffff027224 */ /* 0x000fe400078e0006 */
[----:B------:R-:W-:-:S06]  /*2d40*/  FMUL R5, R3, R4 ;  /* 0x0000000403057220 */ /* 0x000fcc0000400000 */
        /* <DEDUP_REMOVED lines=8> */
[----:B------:R-:W-:Y:S06]  /*2dd0*/  RET.REL.NODEC R2 `(_Z9cuda_gemmIiLi128ELi1ELi1ELi1024ELi32ELi32ELi1EEviiiPT_S1_S1_ii) ;  /* 0xffffffd002887950 */ /* 0x000fec0003c3ffff */
.L_x_14090:
        /* <DEDUP_REMOVED lines=10> */
.L_x_20388:


//--------------------- .text._Z9cuda_gemmIiLi128ELi1ELi1ELi1024ELi32ELi32ELi0EEviiiPT_S1_S1_ii --------------------------
	.section	.text._Z9cuda_gemmIiLi128ELi1ELi1ELi1024ELi32ELi32ELi0EEviiiPT_S1_S1_ii,"ax",@progbits
	.align	128
        .global         _Z9cuda_gemmIiLi128ELi1ELi1ELi1024ELi32ELi32ELi0EEviiiPT_S1_S1_ii
        .type           _Z9cuda_gemmIiLi128ELi1ELi1ELi1024ELi32ELi32ELi0EEviiiPT_S1_S1_ii,@function
        .size           _Z9cuda_gemmIiLi128ELi1ELi1ELi1024ELi32ELi32ELi0EEviiiPT_S1_S1_ii,(.L_x_20389 - _Z9cuda_gemmIiLi128ELi1ELi1ELi1024ELi32ELi32ELi0EEviiiPT_S1_S1_ii)
        .other          _Z9cuda_gemmIiLi128ELi1ELi1ELi1024ELi32ELi32ELi0EEviiiPT_S1_S1_ii,@"STO_CUDA_ENTRY STV_DEFAULT"
_Z9cuda_gemmIiLi128ELi1ELi1ELi1024ELi32ELi32ELi0EEviiiPT_S1_S1_ii:
.text._Z9cuda_gemmIiLi128ELi1ELi1ELi1024ELi32ELi32ELi0EEviiiPT_S1_S1_ii:
[----:B------:R-:W-:Y:S08]  /*0000*/  LDC R1, c[0x0][0x37c] ;  /* 0x0000df00ff017b82 */ /* 0x000ff00000000800 */
[----:B------:R-:W0:Y:S01]  /*0010*/  LDC.64 R26, c[0x0][0x3a8] ;  /* 0x0000ea00ff1a7b82 */ /* 0x000e220000000a00 */
[----:B------:R-:W1:Y:S01]  /*0020*/  LDCU.64 UR8, c[0x0][0x358] ;  /* 0x00006b00ff0877ac */ /* 0x000e620008000a00 */
[----:B------:R-:W-:Y:S01]  /*0030*/  BSSY.RECONVERGENT B0, `(.L_x_14091) ;  /* 0x0000053000007945 */ /* 0x000fe20003800200 */
[----:B0-----:R-:W-:-:S04]  /*0040*/  IABS R4, R27 ;  /* 0x0000001b00047213 */ /* 0x001fc80000000000 */
[----:B------:R-:W0:Y:S08]  /*0050*/  I2F.RP R0, R4 ;  /* 0x0000000400007306 */ /* 0x000e300000209400 */
[----:B0-----:R-:W0:Y:S02]  /*0060*/  MUFU.RCP R0, R0 ;  /* 0x0000000000007308 */ /* 0x001e240000001000 */
[----:B0-----:R-:W-:Y:S01]  /*0070*/  VIADD R2, R0, 0xffffffe ;  /* 0x0ffffffe00027836 */ /* 0x001fe20000000000 */
[----:B------:R-:W-:-:S05]  /*0080*/  LOP3.LUT R0, R27, 0x400, RZ, 0x3c, !PT ;  /* 0x000004001b007812 */ /* 0x000fca00078e3cff */
[----:B------:R0:W2:Y:S01]  /*0090*/  F2I.FTZ.U32.TRUNC.NTZ R3, R2 ;  /* 0x0000000200037305 */ /* 0x0000a2000021f000 */
[----:B------:R-:W-:Y:S01]  /*00a0*/  ISETP.GE.AND P2, PT, R0, RZ, PT ;  /* 0x000000ff0000720c */ /* 0x000fe20003f46270 */
[----:B------:R-:W-:Y:S02]  /*00b0*/  IMAD R0, R27, R26, RZ ;  /* 0x0000001a1b007224 */ /* 0x000fe400078e02ff */
[----:B0-----:R-:W-:Y:S02]  /*00c0*/  IMAD.MOV.U32 R2, RZ, RZ, RZ ;  /* 0x000000ffff027224 */ /* 0x001fe400078e00ff */
        /* <DEDUP_REMOVED lines=8> */
[----:B------:R-:W-:Y:S02]  /*0150*/  @!P1 IADD3 R2, PT, PT, R2, 0x1, RZ ;  /* 0x0000000102029810 */ /* 0x000fe40007ffe0ff */
[----:B------:R-:W-:Y:S02]  /*0160*/  ISETP.NE.AND P1, PT, R27, RZ, PT ;  /* 0x000000ff1b00720c */ /* 0x000fe40003f25270 */
[----:B------:R-:W-:Y:S02]  /*0170*/  ISETP.GE.U32.AND P0, PT, R3, R4, PT ;  /* 0x000000040300720c */ /* 0x000fe40003f06070 */
[----:B------:R-:W0:Y:S11]  /*0180*/  S2R R3, SR_TID.X ;  /* 0x0000000000037919 */ /* 0x000e360000002100 */
[----:B------:R-:W-:-:S04]  /*0190*/  @P0 VIADD R2, R2, 0x1 ;  /* 0x0000000102020836 */ /* 0x000fc80000000000 */
[----:B------:R-:W-:Y:S01]  /*01a0*/  @!P2 IMAD.MOV R2, RZ, RZ, -R2 ;  /* 0x000000ffff02a224 */ /* 0x000fe200078e0a02 */
[----:B------:R-:W-:-:S04]  /*01b0*/  @!P1 LOP3.LUT R2, RZ, R27, RZ, 0x33, !PT ;  /* 0x0000001bff029212 */ /* 0x000fc800078e33ff */
        /* <DEDUP_REMOVED lines=20> */
[----:B---3--:R-:W-:Y:S01]  /*0300*/  LEA R18, R18, R7, 0x18 ;  /* 0x0000000712127211 */ /* 0x008fe200078ec0ff */
[----:B-----5:R-:W-:-:S06]  /*0310*/  VIADD R10, R14, 0xffffffe ;  /* 0x0ffffffe0e0a7836 */ /* 0x020fcc0000000000 */
[----:B------:R3:W5:Y:S01]  /*0320*/  F2I.FTZ.U32.TRUNC.NTZ R11, R10 ;  /* 0x0000000a000b7305 */ /* 0x000762000021f000 */
[----:B-1----:R-:W-:Y:S01]  /*0330*/  IMAD.MOV.U32 R4, RZ, RZ, RZ ;  /* 0x000000ffff047224 */ /* 0x002fe200078e00ff */
[----:B--2---:R-:W-:Y:S01]  /*0340*/  IADD3 R15, PT, PT, RZ, -R5, RZ ;  /* 0x80000005ff0f7210 */ /* 0x004fe20007ffe0ff */
[----:B---3--:R-:W-:-:S04]  /*0350*/  IMAD.MOV.U32 R10, RZ, RZ, RZ ;  /* 0x000000ffff0a7224 */ /* 0x008fc800078e00ff */
[----:B------:R-:W-:Y:S02]  /*0360*/  IMAD R7, R15, R26, RZ ;  /* 0x0000001a0f077224 */ /* 0x000fe400078e02ff */
[----:B-----5:R-:W-:-:S04]  /*0370*/  IMAD.MOV R14, RZ, RZ, -R11 ;  /* 0x000000ffff0e7224 */ /* 0x020fc800078e0a0b */
[----:B------:R-:W-:Y:S02]  /*0380*/  IMAD R15, R14, R27, RZ ;  /* 0x0000001b0e0f7224 */ /* 0x000fe400078e02ff */
[----:B------:R-:W-:-:S04]  /*0390*/  IMAD.HI.U32 R14, R5, R7, R4 ;  /* 0x00000007050e7227 */ /* 0x000fc800078e0004 */
[----:B------:R-:W-:Y:S01]  /*03a0*/  IMAD.HI.U32 R20, R11, R15, R10 ;  /* 0x0000000f0b147227 */ /* 0x000fe200078e000a */
[----:B------:R-:W-:-:S03]  /*03b0*/  LOP3.LUT R15, RZ, R27, RZ, 0x33, !PT ;  /* 0x0000001bff0f7212 */ /* 0x000fc600078e33ff */
[----:B0---4-:R-:W-:-:S07]  /*03c0*/  IMAD.MOV.U32 R7, RZ, RZ, R3 ;  /* 0x000000ffff077224 */ /* 0x011fce00078e0003 */
.L_x_14093:
[----:B-1----:R-:W-:-:S06]  /*03d0*/  IMAD.WIDE.U32 R4, R7, 0x4, R8 ;  /* 0x0000000407047825 */ /* 0x002fcc00078e0008 */
        /* <DEDUP_REMOVED lines=24> */
.L_x_14092:
[----:B------:R-:W-:Y:S05]  /*0560*/  BSYNC.RECONVERGENT B0 ;  /* 0x0000000000007941 */ /* 0x000fea0003800200 */
.L_x_14091:
[----:B------:R-:W3:Y:S01]  /*0570*/  LDC R0, c[0x0][0x360] ;  /* 0x0000d800ff007b82 */ /* 0x000ee20000000800 */
[----:B------:R-:W-:Y:S02]  /*0580*/  IMAD.MOV R5, RZ, RZ, -R6 ;  /* 0x000000ffff057224 */ /* 0x000fe400078e0a06 */
[----:B0-----:R-:W-:Y:S02]  /*0590*/  IMAD.MOV.U32 R12, RZ, RZ, RZ ;  /* 0x000000ffff0c7224 */ /* 0x001fe400078e00ff */
[----:B--2---:R-:W-:-:S03]  /*05a0*/  IMAD R5, R5, R13, RZ ;  /* 0x0000000d05057224 */ /* 0x004fc600078e02ff */
[----:B------:R-:W0:Y:S01]  /*05b0*/  S2UR UR10, SR_CTAID.Y ;  /* 0x00000000000a79c3 */ /* 0x000e220000002600 */
[----:B------:R-:W-:-:S06]  /*05c0*/  IMAD.HI.U32 R12, R13, R5, R12 ;  /* 0x000000050d0c7227 */ /* 0x000fcc00078e000c */
[----:B------:R-:W-:Y:S01]  /*05d0*/  IMAD.HI.U32 R7, R12, R3, RZ ;  /* 0x000000030c077227 */ /* 0x000fe200078e00ff */
[----:B-1----:R-:W0:Y:S03]  /*05e0*/  LDC R4, c[0x0][0x374] ;  /* 0x0000dd00ff047b82 */ /* 0x002e260000000800 */
[----:B------:R-:W-:-:S04]  /*05f0*/  IMAD.MOV R9, RZ, RZ, -R7 ;  /* 0x000000ffff097224 */ /* 0x000fc800078e0a07 */
[----:B------:R-:W-:-:S05]  /*0600*/  IMAD R9, R6, R9, R3 ;  /* 0x0000000906097224 */ /* 0x000fca00078e0203 */
[----:B------:R-:W-:Y:S02]  /*0610*/  ISETP.GE.U32.AND P0, PT, R9, R6, PT ;  /* 0x000000060900720c */ /* 0x000fe40003f06070 */
[----:B0-----:R-:W-:-:S13]  /*0620*/  ISETP.LE.U32.AND P1, PT, R4, UR10, PT ;  /* 0x0000000a04007c0c */ /* 0x001fda000bf23070 */
[----:B---3--:R-:W-:Y:S05]  /*0630*/  @P1 EXIT ;  /* 0x000000000000194d */ /* 0x008fea0003800000 */
[----:B------:R-:W0:Y:S01]  /*0640*/  S2R R5, SR_CTAID.X ;  /* 0x0000000000057919 */ /* 0x000e220000002500 */
[----:B------:R-:W-:Y:S01]  /*0650*/  @P0 IMAD.IADD R9, R9, 0x1, -R6 ;  /* 0x0000000109090824 */ /* 0x000fe200078e0a06 */
[----:B------:R-:W-:Y:S01]  /*0660*/  ISETP.NE.U32.AND P2, PT, R6, RZ, PT ;  /* 0x000000ff0600720c */ /* 0x000fe20003f45070 */
[----:B------:R-:W-:Y:S01]  /*0670*/  @P0 VIADD R7, R7, 0x1 ;  /* 0x0000000107070836 */ /* 0x000fe20000000000 */
[----:B------:R-:W-:Y:S02]  /*0680*/  IADD3 R4, PT, PT, R3, R0, RZ ;  /* 0x0000000003047210 */ /* 0x000fe40007ffe0ff */
[----:B------:R-:W-:Y:S02]  /*0690*/  ISETP.GE.U32.AND P1, PT, R9, R6, PT ;  /* 0x000000060900720c */ /* 0x000fe40003f26070 */
[----:B------:R-:W-:Y:S02]  /*06a0*/  LOP3.LUT R4, R4, 0x3ff, RZ, 0x3c, !PT ;  /* 0x000003ff04047812 */ /* 0x000fe400078e3cff */
[----:B------:R-:W-:-:S02]  /*06b0*/  LOP3.LUT R8, R0, 0xffff, RZ, 0xc0, !PT ;  /* 0x0000ffff00087812 */ /* 0x000fc400078ec0ff */
[----:B------:R-:W-:Y:S02]  /*06c0*/  LOP3.LUT R11, R4, 0xffff, RZ, 0xc0, !PT ;  /* 0x0000ffff040b7812 */ /* 0x000fe400078ec0ff */
[----:B------:R-:W-:-:S05]  /*06d0*/  MOV R12, 0x710 ;  /* 0x00000710000c7802 */ /* 0x000fca0000000f00 */
[----:B------:R-:W-:Y:S01]  /*06e0*/  @P1 VIADD R7, R7, 0x1 ;  /* 0x0000000107071836 */ /* 0x000fe20000000000 */
[----:B------:R-:W-:-:S07]  /*06f0*/  @!P2 LOP3.LUT R7, RZ, R6, RZ, 0x33, !PT ;  /* 0x00000006ff07a212 */ /* 0x000fce00078e33ff */
[----:B0-----:R-:W-:Y:S05]  /*0700*/  CALL.REL.NOINC `($__internal_99_$__cuda_sm20_div_u16) ;  /* 0x0000005c00007944 */ /* 0x001fea0003c00000 */
        /* <DEDUP_REMOVED lines=21> */
.L_x_14096:
[----:B0-----:R-:W-:-:S06]  /*0860*/  IMAD.WIDE.U32 R8, R15, 0x4, R10 ;  /* 0x000000040f087825 */ /* 0x001fcc00078e000a */
[----:B------:R-:W3:Y:S01]  /*0870*/  LDG.E R8, desc[UR8][R8.64] ;  /* 0x0000000808087981 */ /* 0x000ee2000c1e1900 */
[----:B------:R-:W-:Y:S01]  /*0880*/  IADD3 R12, PT, PT, R12, 0x1, RZ ;  /* 0x000000010c0c7810 */ /* 0x000fe20007ffe0ff */
[----:B------:R-:W-:-:S03]  /*0890*/  IMAD.IADD R15, R0, 0x1, R15 ;  /* 0x00000001000f7824 */ /* 0x000fc600078e020f */
[----:B------:R-:W-:Y:S01]  /*08a0*/  ISETP.NE.AND P0, PT, R12, RZ, PT ;  /* 0x000000ff0c00720c */ /* 0x000fe20003f05270 */
[----:B---3--:R0:W-:Y:S02]  /*08b0*/  STS [R13], R8 ;  /* 0x000000080d007388 */ /* 0x0081e40000000800 */
[----:B0-----:R-:W-:-:S10]  /*08c0*/  IMAD R13, R0, 0x4, R13 ;  /* 0x00000004000d7824 */ /* 0x001fd400078e020d */
[----:B------:R-:W-:Y:S05]  /*08d0*/  @P0 BRA `(.L_x_14096) ;  /* 0xfffffffc00e00947 */ /* 0x000fea000383ffff */
.L_x_14095:
[----:B--2---:R-:W-:Y:S05]  /*08e0*/  BSYNC.RECONVERGENT B0 ;  /* 0x0000000000007941 */ /* 0x004fea0003800200 */
.L_x_14094:
[----:B------:R-:W-:Y:S01]  /*08f0*/  UIADD3 UR4, UPT, UPT, UR6, 0x1080, URZ ;  /* 0x0000108006047890 */ /* 0x000fe2000fffe0ff */
[----:B0-----:R-:W-:Y:S01]  /*0900*/  IMAD R8, R14, UR10, R19 ;  /* 0x0000000a0e087c24 */ /* 0x001fe2000f8e0213 */
[----:B------:R-:W-:Y:S02]  /*0910*/  BSSY.RECONVERGENT B0, `(.L_x_14097) ;  /* 0x000001e000007945 */ /* 0x000fe40003800200 */
[----:B------:R-:W-:Y:S01]  /*0920*/  ULEA UR4, UR7, UR4, 0x18 ;  /* 0x0000000407047291 */ /* 0x000fe2000f8ec0ff */
[----:B------:R-:W-:-:S04]  /*0930*/  IMAD R23, R5, 0x400, R8 ;  /* 0x0000040005177824 */ /* 0x000fc800078e0208 */
[----:B------:R-:W-:Y:S01]  /*0940*/  IMAD.IADD R25, R23, 0x1, R0 ;  /* 0x0000000117197824 */ /* 0x000fe200078e0200 */
[----:B------:R-:W-:Y:S01]  /*0950*/  LEA R21, R19, UR4, 0x2 ;  /* 0x0000000413157c11 */ /* 0x000fe2000f8e10ff */
[C-C-:B------:R-:W-:Y:S02]  /*0960*/  IMAD R27, R0.reuse, 0x2, R23.reuse ;  /* 0x00000002001b7824 */ /* 0x140fe400078e0217 */
[----:B------:R-:W-:-:S07]  /*0970*/  IMAD R29, R0, 0x3, R23 ;  /* 0x00000003001d7824 */ /* 0x000fce00078e0217 */
.L_x_14098:
        /* <DEDUP_REMOVED lines=24> */
.L_x_14097:
[----:B------:R-:W-:Y:S01]  /*0b00*/  BAR.SYNC.DEFER_BLOCKING 0x0 ;  /* 0x0000000000007b1d */ /* 0x000fe20000010000 */
[----:B------:R-:W-:Y:S01]  /*0b10*/  ISETP.NE.AND P0, PT, R4, 0x2, PT ;  /* 0x000000020400780c */ /* 0x000fe20003f05270 */
[----:B------:R-:W-:-:S04]  /*0b20*/  IMAD.MOV.U32 R9, RZ, RZ, R3 ;  /* 0x000000ffff097224 */ /* 0x000fc800078e0003 */
[----:B------:R-:W-:Y:S08]  /*0b30*/  BSSY.RECONVERGENT B0, `(.L_x_14099) ;  /* 0x000000c000007945 */ /* 0x000ff00003800200 */
[----:B------:R-:W-:Y:S05]  /*0b40*/  @!P0 BRA `(.L_x_14100) ;  /* 0x0000000000288947 */ /* 0x000fea0003800000 */
[----:B------:R-:W-:Y:S01]  /*0b50*/  UIADD3 UR4, UPT, UPT, UR6, 0x2080, URZ ;  /* 0x0000208006047890 */ /* 0x000fe2000fffe0ff */
[----:B------:R-:W-:Y:S02]  /*0b60*/  IMAD R9, R18, R0, R3 ;  /* 0x0000000012097224 */ /* 0x000fe400078e0203 */
[----:B------:R-:W-:Y:S01]  /*0b70*/  IMAD.MOV R8, RZ, RZ, -R18 ;  /* 0x000000ffff087224 */ /* 0x000fe200078e0a12 */
[----:B------:R-:W-:-:S06]  /*0b80*/  ULEA UR4, UR7, UR4, 0x18 ;  /* 0x0000000407047291 */ /* 0x000fcc000f8ec0ff */
[----:B------:R-:W-:-:S07]  /*0b90*/  LEA R11, R3, UR4, 0x2 ;  /* 0x00000004030b7c11 */ /* 0x000fce000f8e10ff */
.L_x_14101:
[----:B------:R-:W-:Y:S01]  /*0ba0*/  VIADD R8, R8, 0x1 ;  /* 0x0000000108087836 */ /* 0x000fe20000000000 */
[----:B------:R0:W-:Y:S04]  /*0bb0*/  STS [R11], RZ ;  /* 0x000000ff0b007388 */ /* 0x0001e80000000800 */
[----:B------:R-:W-:Y:S01]  /*0bc0*/  ISETP.NE.AND P0, PT, R8, RZ, PT ;  /* 0x000000ff0800720c */ /* 0x000fe20003f05270 */
[----:B0-----:R-:W-:-:S12]  /*0bd0*/  IMAD R11, R0, 0x4, R11 ;  /* 0x00000004000b7824 */ /* 0x001fd800078e020b */
[----:B------:R-:W-:Y:S05]  /*0be0*/  @P0 BRA `(.L_x_14101) ;  /* 0xfffffffc00ec0947 */ /* 0x000fea000383ffff */
.L_x_14100:
[----:B------:R-:W-:Y:S05]  /*0bf0*/  BSYNC.RECONVERGENT B0 ;  /* 0x0000000000007941 */ /* 0x000fea0003800200 */
.L_x_14099:
[----:B------:R-:W-:Y:S01]  /*0c00*/  UIADD3 UR6, UPT, UPT, UR6, 0x2080, URZ ;  /* 0x0000208006067890 */ /* 0x000fe2000fffe0ff */
[----:B------:R-:W-:Y:S03]  /*0c10*/  BSSY.RECONVERGENT B0, `(.L_x_14102) ;  /* 0x000000e000007945 */ /* 0x000fe60003800200 */
[----:B------:R-:W-:-:S06]  /*0c20*/  ULEA UR6, UR7, UR6, 0x18 ;  /* 0x0000000607067291 */ /* 0x000fcc000f8ec0ff */
[----:B------:R-:W-:-:S07]  /*0c30*/  LEA R11, R9, UR6, 0x2 ;  /* 0x00000006090b7c11 */ /* 0x000fce000f8e10ff */
.L_x_14103:
[C---:B------:R-:W-:Y:S01]  /*0c40*/  LEA R8, R0.reuse, R11, 0x2 ;  /* 0x0000000b00087211 */ /* 0x040fe200078e10ff */
[C-C-:B--2---:R-:W-:Y:S01]  /*0c50*/  IMAD R10, R0.reuse, 0x8, R11.reuse ;  /* 0x00000008000a7824 */ /* 0x144fe200078e020b */
[----:B------:R0:W-:Y:S01]  /*0c60*/  STS [R11], RZ ;  /* 0x000000ff0b007388 */ /* 0x0001e20000000800 */
[C---:B------:R-:W-:Y:S02]  /*0c70*/  IMAD R12, R0.reuse, 0xc, R11 ;  /* 0x0000000c000c7824 */ /* 0x040fe400078e020b */
[C---:B------:R-:W-:Y:S01]  /*0c80*/  IMAD R9, R0.reuse, 0x4, R9 ;  /* 0x0000000400097824 */ /* 0x040fe200078e0209 */
[----:B------:R1:W-:Y:S04]  /*0c90*/  STS [R8], RZ ;  /* 0x000000ff08007388 */ /* 0x0003e80000000800 */
[----:B------:R1:W-:Y:S01]  /*0ca0*/  STS [R10], RZ ;  /* 0x000000ff0a007388 */ /* 0x0003e20000000800 */
[----:B------:R-:W-:Y:S01]  /*0cb0*/  ISETP.GE.U32.AND P0, PT, R9, 0x400, PT ;  /* 0x000004000900780c */ /* 0x000fe20003f06070 */
[----:B0-----:R-:W-:-:S02]  /*0cc0*/  IMAD R11, R0, 0x10, R11 ;  /* 0x00000010000b7824 */ /* 0x001fc400078e020b */
[----:B------:R1:W-:Y:S10]  /*0cd0*/  STS [R12], RZ ;  /* 0x000000ff0c007388 */ /* 0x0003f40000000800 */
[----:B-1----:R-:W-:Y:S05]  /*0ce0*/  @!P0 BRA `(.L_x_14103) ;  /* 0xfffffffc00d48947 */ /* 0x002fea000383ffff */
[----:B------:R-:W-:Y:S05]  /*0cf0*/  BSYNC.RECONVERGENT B0 ;  /* 0x0000000000007941 */ /* 0x000fea0003800200 */
.L_x_14102:
[----:B------:R-:W-:-:S13]  /*0d00*/  ISETP.GE.AND P0, PT, R2, 0x1, PT ;  /* 0x000000010200780c */ /* 0x000fda0003f06270 */
[----:B------:R-:W-:Y:S05]  /*0d10*/  @!P0 BRA `(.L_x_14104) ;  /* 0x00000038004c8947 */ /* 0x000fea0003800000 */
[----:B------:R-:W0:Y:S01]  /*0d20*/  LDC R61, c[0x0][0x3ac] ;  /* 0x0000eb00ff3d7b82 */ /* 0x000e220000000800 */
[----:B------:R-:W1:Y:S01]  /*0d30*/  I2F.U32.RP R14, R6 ;  /* 0x00000006000e7306 */ /* 0x000e620000209000 */
[----:B------:R-:W-:Y:S01]  /*0d40*/  LOP3.LUT R12, R3, 0x1f, RZ, 0xc0, !PT ;  /* 0x0000001f030c7812 */ /* 0x000fe200078ec0ff */
[----:B------:R-:W-:-:S03]  /*0d50*/  IMAD.MOV R17, RZ, RZ, -R6 ;  /* 0x000000ffff117224 */ /* 0x000fc600078e0a06 */
[----:B------:R-:W-:-:S03]  /*0d60*/  ISETP.GE.AND P3, PT, R12, RZ, PT ;  /* 0x000000ff0c00720c */ /* 0x000fc60003f66270 */
[----:B-1----:R-:W1:Y:S01]  /*0d70*/  MUFU.RCP R14, R14 ;  /* 0x0000000e000e7308 */ /* 0x002e620000001000 */
[C---:B0-----:R-:W-:Y:S02]  /*0d80*/  VIMNMX R60, PT, PT, R61.reuse, 0x20, PT ;  /* 0x000000203d3c7848 */ /* 0x041fe40003fe0100 */
[----:B------:R-:W-:Y:S02]  /*0d90*/  IADD3 R71, PT, PT, -R61, RZ, RZ ;  /* 0x000000ff3d477210 */ /* 0x000fe40007ffe1ff */
[----:B------:R-:W-:Y:S02]  /*0da0*/  IABS R15, R60 ;  /* 0x0000003c000f7213 */ /* 0x000fe40000000000 */
[----:B------:R-:W-:Y:S02]  /*0db0*/  LEA R71, R71, 0x201f, 0x8 ;  /* 0x0000201f47477811 */ /* 0x000fe400078e40ff */
[----:B------:R-:W0:Y:S01]  /*0dc0*/  I2F.RP R13, R15 ;  /* 0x0000000f000d7306 */ /* 0x000e220000209400 */
[----:B-1----:R-:W-:-:S02]  /*0dd0*/  IADD3 R10, PT, PT, R14, 0xffffffe, RZ ;  /* 0x0ffffffe0e0a7810 */ /* 0x002fc40007ffe0ff */
[----:B------:R-:W-:-:S05]  /*0de0*/  IABS R14, R60 ;  /* 0x0000003c000e7213 */ /* 0x000fca0000000000 */
[----:B------:R1:W2:Y:S08]  /*0df0*/  F2I.FTZ.U32.TRUNC.NTZ R11, R10 ;  /* 0x0000000a000b7305 */ /* 0x0002b0000021f000 */
[----:B0-----:R-:W0:Y:S01]  /*0e00*/  MUFU.RCP R13, R13 ;  /* 0x0000000d000d7308 */ /* 0x001e220000001000 */
[----:B-1----:R-:W-:Y:S02]  /*0e10*/  IMAD.MOV.U32 R10, RZ, RZ, RZ ;  /* 0x000000ffff0a7224 */ /* 0x002fe400078e00ff */
[----:B--2---:R-:W-:-:S04]  /*0e20*/  IMAD R17, R17, R11, RZ ;  /* 0x0000000b11117224 */ /* 0x004fc800078e02ff */
[----:B------:R-:W-:-:S04]  /*0e30*/  IMAD.HI.U32 R17, R11, R17, R10 ;  /* 0x000000110b117227 */ /* 0x000fc800078e000a */
[----:B0-----:R-:W-:-:S04]  /*0e40*/  VIADD R8, R13, 0xffffffe ;  /* 0x0ffffffe0d087836 */ /* 0x001fc80000000000 */
[----:B------:R0:W1:Y:S02]  /*0e50*/  F2I.FTZ.U32.TRUNC.NTZ R9, R8 ;  /* 0x0000000800097305 */ /* 0x000064000021f000 */
[----:B0-----:R-:W-:Y:S02]  /*0e60*/  IMAD.MOV.U32 R8, RZ, RZ, RZ ;  /* 0x000000ffff087224 */ /* 0x001fe400078e00ff */
[----:B-1----:R-:W-:-:S04]  /*0e70*/  IMAD.MOV R16, RZ, RZ, -R9 ;  /* 0x000000ffff107224 */ /* 0x002fc800078e0a09 */
[----:B------:R-:W-:Y:S01]  /*0e80*/  IMAD R13, R16, R15, RZ ;  /* 0x0000000f100d7224 */ /* 0x000fe200078e02ff */
[----:B------:R-:W-:-:S03]  /*0e90*/  IABS R16, R12 ;  /* 0x0000000c00107213 */ /* 0x000fc60000000000 */
[----:B------:R-:W-:-:S04]  /*0ea0*/  IMAD.HI.U32 R8, R9, R13, R8 ;  /* 0x0000000d09087227 */ /* 0x000fc800078e0008 */
[----:B------:R-:W-:Y:S02]  /*0eb0*/  IMAD.MOV.U32 R9, RZ, RZ, R16 ;  /* 0x000000ffff097224 */ /* 0x000fe400078e0010 */
[----:B------:R-:W-:Y:S01]  /*0ec0*/  IMAD.MOV R13, RZ, RZ, -R14 ;  /* 0x000000ffff0d7224 */ /* 0x000fe200078e0a0e */
[----:B------:R-:W-:Y:S01]  /*0ed0*/  LOP3.LUT R14, RZ, R6, RZ, 0x33, !PT ;  /* 0x00000006ff0e7212 */ /* 0x000fe200078e33ff */
[----:B------:R-:W-:-:S04]  /*0ee0*/  IMAD.HI.U32 R8, R8, R9, RZ ;  /* 0x0000000908087227 */ /* 0x000fc800078e00ff */
[----:B------:R-:W-:Y:S02]  /*0ef0*/  IMAD R8, R8, R13, R9 ;  /* 0x0000000d08087224 */ /* 0x000fe400078e0209 */
[----:B------:R-:W-:-:S03]  /*0f00*/  IMAD.HI.U32 R9, R17, R0, RZ ;  /* 0x0000000011097227 */ /* 0x000fc600078e00ff */
[----:B------:R-:W-:Y:S01]  /*0f10*/  ISETP.GT.U32.AND P0, PT, R15, R8, PT ;  /* 0x000000080f00720c */ /* 0x000fe20003f04070 */
[----:B------:R-:W-:Y:S01]  /*0f20*/  IMAD.HI.U32 R17, R17, R3, RZ ;  /* 0x0000000311117227 */ /* 0x000fe200078e00ff */
[----:B------:R-:W-:-:S03]  /*0f30*/  IADD3 R11, PT, PT, -R9, RZ, RZ ;  /* 0x000000ff090b7210 */ /* 0x000fc60007ffe1ff */
[----:B------:R-:W-:Y:S02]  /*0f40*/  IMAD.MOV R17, RZ, RZ, -R17 ;  /* 0x000000ffff117224 */ /* 0x000fe400078e0a11 */
[C---:B------:R-:W-:Y:S02]  /*0f50*/  IMAD R11, R6.reuse, R11, R0 ;  /* 0x0000000b060b7224 */ /* 0x040fe400078e0200 */
[----:B------:R-:W-:-:S03]  /*0f60*/  IMAD R17, R6, R17, R3 ;  /* 0x0000001106117224 */ /* 0x000fc600078e0203 */
[-C--:B------:R-:W-:Y:S01]  /*0f70*/  ISETP.GE.U32.AND P1, PT, R11, R6.reuse, PT ;  /* 0x000000060b00720c */ /* 0x080fe20003f26070 */
[----:B------:R-:W-:Y:S01]  /*0f80*/  @!P0 IMAD.IADD R8, R8, 0x1, -R15 ;  /* 0x0000000108088824 */ /* 0x000fe200078e0a0f */
[----:B------:R-:W-:Y:S02]  /*0f90*/  ISETP.GE.U32.AND P4, PT, R17, R6, PT ;  /* 0x000000061100720c */ /* 0x000fe40003f86070 */
[----:B------:R-:W-:Y:S02]  /*0fa0*/  ISETP.NE.AND P0, PT, R60, RZ, PT ;  /* 0x000000ff3c00720c */ /* 0x000fe40003f05270 */
[----:B------:R-:W-:-:S07]  /*0fb0*/  ISETP.GT.U32.AND P2, PT, R15, R8, PT ;  /* 0x000000080f00720c */ /* 0x000fce0003f44070 */
[--C-:B------:R-:W-:Y:S02]  /*0fc0*/  @P1 IMAD.IADD R11, R11, 0x1, -R6.reuse ;  /* 0x000000010b0b1824 */ /* 0x100fe400078e0a06 */
[----:B------:R-:W-:Y:S02]  /*0fd0*/  @P4 IMAD.IADD R17, R17, 0x1, -R6 ;  /* 0x0000000111114824 */ /* 0x000fe400078e0a06 */
[----:B------:R-:W-:Y:S01]  /*0fe0*/  @P1 VIADD R9, R9, 0x1 ;  /* 0x0000000109091836 */ /* 0x000fe20000000000 */
[----:B------:R-:W-:Y:S01]  /*0ff0*/  ISETP.NE.U32.AND P1, PT, R6, RZ, PT ;  /* 0x000000ff0600720c */ /* 0x000fe20003f25070 */
[----:B------:R-:W-:Y:S01]  /*1000*/  @!P2 IMAD.IADD R8, R8, 0x1, -R15 ;  /* 0x000000010808a824 */ /* 0x000fe200078e0a0f */
[-C--:B------:R-:W-:Y:S02]  /*1010*/  ISETP.GE.U32.AND P2, PT, R11, R6.reuse, PT ;  /* 0x000000060b00720c */ /* 0x080fe40003f46070 */
[----:B------:R-:W-:Y:S02]  /*1020*/  ISETP.GE.U32.AND P4, PT, R17, R6, PT ;  /* 0x000000061100720c */ /* 0x000fe40003f86070 */
[----:B------:R-:W-:-:S02]  /*1030*/  @!P3 IADD3 R8, PT, PT, -R8, RZ, RZ ;  /* 0x000000ff0808b210 */ /* 0x000fc40007ffe1ff */
[----:B------:R-:W-:-:S04]  /*1040*/  @!P0 LOP3.LUT R8, RZ, R60, RZ, 0x33, !PT ;  /* 0x0000003cff088212 */ /* 0x000fc800078e33ff */
[C---:B------:R-:W-:Y:S01]  /*1050*/  ISETP.NE.AND P0, PT, R8.reuse, RZ, PT ;  /* 0x000000ff0800720c */ /* 0x040fe20003f05270 */
[C---:B------:R-:W-:Y:S01]  /*1060*/  VIADD R12, R8.reuse, 0x1 ;  /* 0x00000001080c7836 */ /* 0x040fe20000000000 */
[C---:B------:R-:W-:Y:S01]  /*1070*/  IADD3 R15, PT, PT, R8.reuse, 0x1f, RZ ;  /* 0x0000001f080f7810 */ /* 0x040fe20007ffe0ff */
[----:B------:R-:W-:Y:S01]  /*1080*/  @P2 VIADD R9, R9, 0x1 ;  /* 0x0000000109092836 */ /* 0x000fe20000000000 */
[C---:B------:R-:W-:Y:S01]  /*1090*/  IADD3 R38, PT, PT, R8.reuse, 0x10, RZ ;  /* 0x0000001008267810 */ /* 0x040fe20007ffe0ff */
[----:B------:R-:W-:Y:S01]  /*10a0*/  @P4 IMAD.IADD R17, R17, 0x1, -R6 ;  /* 0x0000000111114824 */ /* 0x000fe200078e0a06 */
[C---:B------:R-:W-:Y:S01]  /*10b0*/  IADD3 R44, PT, PT, R8.reuse, 0x13, RZ ;  /* 0x00000013082c7810 */ /* 0x040fe20007ffe0ff */
[----:B------:R-:W-:Y:S01]  /*10c0*/  VIADD R13, R8, 0x2 ;  /* 0x00000002080d7836 */ /* 0x000fe20000000000 */
[----:B------:R-:W-:Y:S01]  /*10d0*/  SEL R9, R14, R9, !P1 ;  /* 0x000000090e097207 */ /* 0x000fe20004800000 */
[----:B------:R-:W-:Y:S01]  /*10e0*/  VIADD R10, R8, 0xffffffff ;  /* 0xffffffff080a7836 */ /* 0x000fe20000000000 */
[----:B------:R-:W-:Y:S01]  /*10f0*/  SEL R11, R14, R17, !P1 ;  /* 0x000000110e0b7207 */ /* 0x000fe20004800000 */
[----:B------:R-:W-:Y:S01]  /*1100*/  VIADD R14, R8, 0x3 ;  /* 0x00000003080e7836 */ /* 0x000fe20000000000 */
[-C--:B------:R-:W-:Y:S01]  /*1110*/  ISETP.GE.AND P1, PT, R12, R61.reuse, PT ;  /* 0x0000003d0c00720c */ /* 0x080fe20003f26270 */
[----:B------:R-:W-:Y:S01]  /*1120*/  @!P0 IMAD.MOV R10, RZ, RZ, R15 ;  /* 0x000000ffff0a8224 */ /* 0x000fe200078e020f */
[-C--:B------:R-:W-:Y:S01]  /*1130*/  ISETP.GE.AND P0, PT, R15, R60.reuse, PT ;  /* 0x0000003c0f00720c */ /* 0x080fe20003f06270 */
[C---:B------:R-:W-:Y:S01]  /*1140*/  VIADD R18, R8.reuse, 0x6 ;  /* 0x0000000608127836 */ /* 0x040fe20000000000 */
[----:B------:R-:W-:Y:S01]  /*1150*/  SEL R15, R61, RZ, P1 ;  /* 0x000000ff3d0f7207 */ /* 0x000fe20000800000 */
[C---:B------:R-:W-:Y:S01]  /*1160*/  VIADD R22, R8.reuse, 0x8 ;  /* 0x0000000808167836 */ /* 0x040fe20000000000 */
[-C--:B------:R-:W-:Y:S01]  /*1170*/  ISETP.GE.AND P2, PT, R13, R61.reuse, PT ;  /* 0x0000003d0d00720c */ /* 0x080fe20003f46270 */
[----:B------:R-:W-:Y:S01]  /*1180*/  VIADD R24, R8, 0x9 ;  /* 0x0000000908187836 */ /* 0x000fe20000000000 */
[CC--:B------:R-:W-:Y:S01]  /*1190*/  ISETP.GE.AND P1, PT, R12.reuse, R60.reuse, PT ;  /* 0x0000003c0c00720c */ /* 0x0c0fe20003f26270 */
[----:B------:R-:W-:Y:S01]  /*11a0*/  IMAD.IADD R12, R12, 0x1, -R15 ;  /* 0x000000010c0c7824 */ /* 0x000fe200078e0a0f */
[----:B------:R-:W-:Y:S01]  /*11b0*/  SEL R16, R61, RZ, P2 ;  /* 0x000000ff3d107207 */ /* 0x000fe20001000000 */
[----:B------:R-:W-:Y:S01]  /*11c0*/  VIADD R15, R8, 0x4 ;  /* 0x00000004080f7836 */ /* 0x000fe20000000000 */
[-C--:B------:R-:W-:Y:S01]  /*11d0*/  ISETP.GE.AND P2, PT, R14, R61.reuse, PT ;  /* 0x0000003d0e00720c */ /* 0x080fe20003f46270 */
[C---:B------:R-:W-:Y:S01]  /*11e0*/  VIADD R26, R8.reuse, 0xa ;  /* 0x0000000a081a7836 */ /* 0x040fe20000000000 */
[----:B------:R-:W-:Y:S01]  /*11f0*/  ISETP.GE.AND P6, PT, R13, R60, PT ;  /* 0x0000003c0d00720c */ /* 0x000fe20003fc6270 */
[C---:B------:R-:W-:Y:S01]  /*1200*/  VIADD R28, R8.reuse, 0xb ;  /* 0x0000000b081c7836 */ /* 0x040fe20000000000 */
[----:B------:R-:W-:Y:S01]  /*1210*/  SEL R17, R61, RZ, P2 ;  /* 0x000000ff3d117207 */ /* 0x000fe20001000000 */
[C---:B------:R-:W-:Y:S01]  /*1220*/  VIADD R30, R8.reuse, 0xc ;  /* 0x0000000c081e7836 */ /* 0x040fe20000000000 */
[-C--:B------:R-:W-:Y:S01]  /*1230*/  ISETP.GE.AND P2, PT, R15, R61.reuse, PT ;  /* 0x0000003d0f00720c */ /* 0x080fe20003f46270 */
[C---:B------:R-:W-:Y:S01]  /*1240*/  VIADD R32, R8.reuse, 0xd ;  /* 0x0000000d08207836 */ /* 0x040fe20000000000 */
[----:B------:R-:W-:Y:S01]  /*1250*/  IADD3 R13, PT, PT, R13, -R16, RZ ;  /* 0x800000100d0d7210 */ /* 0x000fe20007ffe0ff */
[C---:B------:R-:W-:Y:S01]  /*1260*/  VIADD R34, R8.reuse, 0xe ;  /* 0x0000000e08227836 */ /* 0x040fe20000000000 */
[C---:B------:R-:W-:Y:S01]  /*1270*/  SEL R20, R61.reuse, RZ, P2 ;  /* 0x000000ff3d147207 */ /* 0x040fe20001000000 */
[----:B------:R-:W-:Y:S01]  /*1280*/  VIADD R16, R8, 0x5 ;  /* 0x0000000508107836 */ /* 0x000fe20000000000 */
[-C--:B------:R-:W-:Y:S01]  /*1290*/  ISETP.GE.AND P2, PT, R18, R61.reuse, PT ;  /* 0x0000003d1200720c */ /* 0x080fe20003f46270 */
[----:B------:R-:W-:Y:S01]  /*12a0*/  VIADD R36, R8, 0xf ;  /* 0x0000000f08247836 */ /* 0x000fe20000000000 */
[CC--:B------:R-:W-:Y:S01]  /*12b0*/  ISETP.GE.AND P5, PT, R14.reuse, R60.reuse, PT ;  /* 0x0000003c0e00720c */ /* 0x0c0fe20003fa6270 */
[----:B------:R-:W-:Y:S01]  /*12c0*/  IMAD.IADD R14, R14, 0x1, -R17 ;  /* 0x000000010e0e7824 */ /* 0x000fe200078e0a11 */
[C---:B------:R-:W-:Y:S01]  /*12d0*/  SEL R19, R61.reuse, RZ, P2 ;  /* 0x000000ff3d137207 */ /* 0x040fe20001000000 */
[----:B------:R-:W-:Y:S01]  /*12e0*/  VIADD R40, R8, 0x11 ;  /* 0x0000001108287836 */ /* 0x000fe20000000000 */
[-C--:B------:R-:W-:Y:S01]  /*12f0*/  ISETP.GE.AND P2, PT, R18, R60.reuse, PT ;  /* 0x0000003c1200720c */ /* 0x080fe20003f46270 */
[----:B------:R-:W-:Y:S01]  /*1300*/  VIADD R42, R8, 0x12 ;  /* 0x00000012082a7836 */ /* 0x000fe20000000000 */
[-C--:B------:R-:W-:Y:S01]  /*1310*/  ISETP.GE.AND P3, PT, R16, R61.reuse, PT ;  /* 0x0000003d1000720c */ /* 0x080fe20003f66270 */
[----:B------:R-:W-:Y:S01]  /*1320*/  IMAD.IADD R18, R18, 0x1, -R19 ;  /* 0x0000000112127824 */ /* 0x000fe200078e0a13 */
[----:B------:R-:W-:Y:S01]  /*1330*/  SEL R19, R60, RZ, P6 ;  /* 0x000000ff3c137207 */ /* 0x000fe20003000000 */
[----:B------:R-:W-:Y:S01]  /*1340*/  VIADD R46, R8, 0x14 ;  /* 0x00000014082e7836 */ /* 0x000fe20000000000 */
[-C--:B------:R-:W-:Y:S01]  /*1350*/  ISETP.GE.AND P6, PT, R22, R61.reuse, PT ;  /* 0x0000003d1600720c */ /* 0x080fe20003fc6270 */
[C---:B------:R-:W-:Y:S01]  /*1360*/  VIADD R48, R8.reuse, 0x15 ;  /* 0x0000001508307836 */ /* 0x040fe20000000000 */
[C---:B------:R-:W-:Y:S01]  /*1370*/  SEL R17, R61.reuse, RZ, P3 ;  /* 0x000000ff3d117207 */ /* 0x040fe20001800000 */
[C---:B------:R-:W-:Y:S01]  /*1380*/  VIADD R50, R8.reuse, 0x16 ;  /* 0x0000001608327836 */ /* 0x040fe20000000000 */
[----:B------:R-:W-:Y:S01]  /*1390*/  SEL R23, R61, RZ, P6 ;  /* 0x000000ff3d177207 */ /* 0x000fe20003000000 */
[----:B------:R-:W-:Y:S01]  /*13a0*/  VIADD R52, R8, 0x17 ;  /* 0x0000001708347836 */ /* 0x000fe20000000000 */
[-C--:B------:R-:W-:Y:S01]  /*13b0*/  ISETP.GE.AND P6, PT, R24, R61.reuse, PT ;  /* 0x0000003d1800720c */ /* 0x080fe20003fc6270 */
[C---:B------:R-:W-:Y:S01]  /*13c0*/  VIADD R54, R8.reuse, 0x18 ;  /* 0x0000001808367836 */ /* 0x040fe20000000000 */
[CC--:B------:R-:W-:Y:S01]  /*13d0*/  ISETP.GE.AND P4, PT, R15.reuse, R60.reuse, PT ;  /* 0x0000003c0f00720c */ /* 0x0c0fe20003f86270 */
[----:B------:R-:W-:Y:S01]  /*13e0*/  IMAD.IADD R15, R15, 0x1, -R20 ;  /* 0x000000010f0f7824 */ /* 0x000fe200078e0a14 */
        /* <DEDUP_REMOVED lines=9> */
[----:B------:R-:W-:Y:S01]  /*1480*/  VIADD R68, R8, 0x1e ;  /* 0x0000001e08447836 */ /* 0x000fe20000000000 */
[C---:B------:R-:W-:Y:S01]  /*1490*/  ISETP.GE.AND P3, PT, R16.reuse, R60, PT ;  /* 0x0000003c1000720c */ /* 0x040fe20003f66270 */
[----:B------:R-:W-:Y:S01]  /*14a0*/  IMAD.IADD R16, R16, 0x1, -R17 ;  /* 0x0000000110107824 */ /* 0x000fe200078e0a11 */
[----:B------:R-:W-:-:S02]  /*14b0*/  SEL R29, R61, RZ, P6 ;  /* 0x000000ff3d1d7207 */ /* 0x000fc40003000000 */
[-C--:B------:R-:W-:Y:S02]  /*14c0*/  ISETP.GE.AND P6, PT, R30, R61.reuse, PT ;  /* 0x0000003d1e00720c */ /* 0x080fe40003fc6270 */
[----:B------:R-:W-:Y:S02]  /*14d0*/  SEL R17, R60, RZ, P1 ;  /* 0x000000ff3c117207 */ /* 0x000fe40000800000 */
[C---:B------:R-:W-:Y:S02]  /*14e0*/  SEL R31, R61.reuse, RZ, P6 ;  /* 0x000000ff3d1f7207 */ /* 0x040fe40003000000 */
[-C--:B------:R-:W-:Y:S02]  /*14f0*/  ISETP.GE.AND P6, PT, R32, R61.reuse, PT ;  /* 0x0000003d2000720c */ /* 0x080fe40003fc6270 */
[----:B------:R-:W-:Y:S02]  /*1500*/  ISETP.GE.AND P1, PT, R20, R61, PT ;  /* 0x0000003d1400720c */ /* 0x000fe40003f26270 */
[----:B------:R-:W-:-:S02]  /*1510*/  SEL R33, R61, RZ, P6 ;  /* 0x000000ff3d217207 */ /* 0x000fc40003000000 */
[-C--:B------:R-:W-:Y:S02]  /*1520*/  ISETP.GE.AND P6, PT, R34, R61.reuse, PT ;  /* 0x0000003d2200720c */ /* 0x080fe40003fc6270 */
[C---:B------:R-:W-:Y:S02]  /*1530*/  SEL R21, R61.reuse, RZ, P1 ;  /* 0x000000ff3d157207 */ /* 0x040fe40000800000 */
[C---:B------:R-:W-:Y:S02]  /*1540*/  SEL R35, R61.reuse, RZ, P6 ;  /* 0x000000ff3d237207 */ /* 0x040fe40003000000 */
[----:B------:R-:W-:Y:S02]  /*1550*/  ISETP.GE.AND P6, PT, R36, R61, PT ;  /* 0x0000003d2400720c */ /* 0x000fe40003fc6270 */
[C---:B------:R-:W-:Y:S01]  /*1560*/  ISETP.GE.AND P1, PT, R20.reuse, R60, PT ;  /* 0x0000003c1400720c */ /* 0x040fe20003f26270 */
[----:B------:R-:W-:Y:S01]  /*1570*/  IMAD.IADD R20, R20, 0x1, -R21 ;  /* 0x0000000114147824 */ /* 0x000fe200078e0a15 */
[----:B------:R-:W-:-:S02]  /*1580*/  SEL R37, R61, RZ, P6 ;  /* 0x000000ff3d257207 */ /* 0x000fc40003000000 */
[-C--:B------:R-:W-:Y:S02]  /*1590*/  ISETP.GE.AND P6, PT, R38, R61.reuse, PT ;  /* 0x0000003d2600720c */ /* 0x080fe40003fc6270 */
[----:B------:R-:W-:Y:S02]  /*15a0*/  SEL R21, R60, RZ, P5 ;  /* 0x000000ff3c157207 */ /* 0x000fe40002800000 */
[C---:B------:R-:W-:Y:S02]  /*15b0*/  SEL R39, R61.reuse, RZ, P6 ;  /* 0x000000ff3d277207 */ /* 0x040fe40003000000 */
[----:B------:R-:W-:Y:S02]  /*15c0*/  ISETP.GE.AND P6, PT, R40, R61, PT ;  /* 0x0000003d2800720c */ /* 0x000fe40003fc6270 */
[----:B------:R-:W-:Y:S02]  /*15d0*/  ISETP.GE.AND P5, PT, R22, R60, PT ;  /* 0x0000003c1600720c */ /* 0x000fe40003fa6270 */
[----:B------:R-:W-:-:S02]  /*15e0*/  SEL R41, R61, RZ, P6 ;  /* 0x000000ff3d297207 */ /* 0x000fc40003000000 */
[----:B------:R-:W-:Y:S02]  /*15f0*/  ISETP.GE.AND P6, PT, R42, R61, PT ;  /* 0x0000003d2a00720c */ /* 0x000fe40003fc6270 */
[----:B------:R-:W-:Y:S02]  /*1600*/  IADD3 R22, PT, PT, R22, -R23, RZ ;  /* 0x8000001716167210 */ /* 0x000fe40007ffe0ff */
[----:B------:R-:W-:Y:S02]  /*1610*/  SEL R43, R61, RZ, P6 ;  /* 0x000000ff3d2b7207 */ /* 0x000fe40003000000 */
[----:B------:R-:W-:Y:S02]  /*1620*/  SEL R23, R60, RZ, P4 ;  /* 0x000000ff3c177207 */ /* 0x000fe40002000000 */
[----:B------:R-:W-:Y:S02]  /*1630*/  ISETP.GE.AND P6, PT, R44, R61, PT ;  /* 0x0000003d2c00720c */ /* 0x000fe40003fc6270 */
[C---:B------:R-:W-:Y:S01]  /*1640*/  ISETP.GE.AND P4, PT, R24.reuse, R60, PT ;  /* 0x0000003c1800720c */ /* 0x040fe20003f86270 */
[----:B------:R-:W-:Y:S01]  /*1650*/  IMAD.IADD R24, R24, 0x1, -R25 ;  /* 0x0000000118187824 */ /* 0x000fe200078e0a19 */
[----:B------:R-:W-:-:S02]  /*1660*/  SEL R25, R60, RZ, P3 ;  /* 0x000000ff3c197207 */ /* 0x000fc40001800000 */
[CC--:B------:R-:W-:Y:S01]  /*1670*/  ISETP.GE.AND P3, PT, R26.reuse, R60.reuse, PT ;  /* 0x0000003c1a00720c */ /* 0x0c0fe20003f66270 */
[----:B------:R-:W-:Y:S01]  /*1680*/  IMAD.IADD R26, R26, 0x1, -R27 ;  /* 0x000000011a1a7824 */ /* 0x000fe200078e0a1b */
[----:B------:R-:W-:Y:S02]  /*1690*/  SEL R45, R61, RZ, P6 ;  /* 0x000000ff3d2d7207 */ /* 0x000fe40003000000 */
[----:B------:R-:W-:Y:S02]  /*16a0*/  ISETP.GE.AND P6, PT, R46, R61, PT ;  /* 0x0000003d2e00720c */ /* 0x000fe40003fc6270 */
[----:B------:R-:W-:Y:S02]  /*16b0*/  SEL R27, R60, RZ, P2 ;  /* 0x000000ff3c1b7207 */ /* 0x000fe40001000000 */
[C---:B------:R-:W-:Y:S02]  /*16c0*/  ISETP.GE.AND P2, PT, R28.reuse, R60, PT ;  /* 0x0000003c1c00720c */ /* 0x040fe40003f46270 */
[----:B------:R-:W-:Y:S01]  /*16d0*/  IADD3 R28, PT, PT, R28, -R29, RZ ;  /* 0x8000001d1c1c7210 */ /* 0x000fe20007ffe0ff */
[----:B------:R-:W-:Y:S01]  /*16e0*/  IMAD.IADD R70, R8, 0x1, -R27 ;  /* 0x0000000108467824 */ /* 0x000fe200078e0a1b */
[----:B------:R-:W-:-:S02]  /*16f0*/  SEL R29, R60, RZ, P1 ;  /* 0x000000ff3c1d7207 */ /* 0x000fc40000800000 */
[C---:B------:R-:W-:Y:S02]  /*1700*/  SEL R47, R61.reuse, RZ, P6 ;  /* 0x000000ff3d2f7207 */ /* 0x040fe40003000000 */
[CC--:B------:R-:W-:Y:S01]  /*1710*/  ISETP.GE.AND P1, PT, R30.reuse, R60.reuse, PT ;  /* 0x0000003c1e00720c */ /* 0x0c0fe20003f26270 */
[----:B------:R-:W-:Y:S01]  /*1720*/  IMAD.IADD R30, R30, 0x1, -R31 ;  /* 0x000000011e1e7824 */ /* 0x000fe200078e0a1f */
[----:B------:R-:W-:Y:S02]  /*1730*/  ISETP.GE.AND P6, PT, R48, R61, PT ;  /* 0x0000003d3000720c */ /* 0x000fe40003fc6270 */
[----:B------:R-:W-:Y:S02]  /*1740*/  SEL R31, R60, RZ, P5 ;  /* 0x000000ff3c1f7207 */ /* 0x000fe40002800000 */
[C---:B------:R-:W-:Y:S01]  /*1750*/  ISETP.GE.AND P5, PT, R32.reuse, R60, PT ;  /* 0x0000003c2000720c */ /* 0x040fe20003fa6270 */
        /* <DEDUP_REMOVED lines=9> */
[----:B------:R-:W-:-:S02]  /*17f0*/  SEL R51, R61, RZ, P6 ;  /* 0x000000ff3d337207 */ /* 0x000fc40003000000 */
[-C--:B------:R-:W-:Y:S02]  /*1800*/  ISETP.GE.AND P6, PT, R52, R61.reuse, PT ;  /* 0x0000003d3400720c */ /* 0x080fe40003fc6270 */
[----:B------:R-:W-:Y:S02]  /*1810*/  SEL R37, R60, RZ, P2 ;  /* 0x000000ff3c257207 */ /* 0x000fe40001000000 */
[CC--:B------:R-:W-:Y:S01]  /*1820*/  ISETP.GE.AND P2, PT, R38.reuse, R60.reuse, PT ;  /* 0x0000003c2600720c */ /* 0x0c0fe20003f46270 */
[----:B------:R-:W-:Y:S01]  /*1830*/  IMAD.IADD R38, R38, 0x1, -R39 ;  /* 0x0000000126267824 */ /* 0x000fe200078e0a27 */
[----:B------:R-:W-:Y:S02]  /*1840*/  SEL R39, R60, RZ, P1 ;  /* 0x000000ff3c277207 */ /* 0x000fe40000800000 */
[----:B------:R-:W-:Y:S02]  /*1850*/  SEL R53, R61, RZ, P6 ;  /* 0x000000ff3d357207 */ /* 0x000fe40003000000 */
[C---:B------:R-:W-:Y:S01]  /*1860*/  ISETP.GE.AND P1, PT, R40.reuse, R60, PT ;  /* 0x0000003c2800720c */ /* 0x040fe20003f26270 */
[----:B------:R-:W-:Y:S01]  /*1870*/  IMAD.IADD R40, R40, 0x1, -R41 ;  /* 0x0000000128287824 */ /* 0x000fe200078e0a29 */
[----:B------:R-:W-:-:S02]  /*1880*/  ISETP.GE.AND P6, PT, R54, R61, PT ;  /* 0x0000003d3600720c */ /* 0x000fc40003fc6270 */
[----:B------:R-:W-:Y:S02]  /*1890*/  SEL R41, R60, RZ, P5 ;  /* 0x000000ff3c297207 */ /* 0x000fe40002800000 */
[CC--:B------:R-:W-:Y:S01]  /*18a0*/  ISETP.GE.AND P5, PT, R42.reuse, R60.reuse, PT ;  /* 0x0000003c2a00720c */ /* 0x0c0fe20003fa6270 */
[----:B------:R-:W-:Y:S01]  /*18b0*/  IMAD.IADD R42, R42, 0x1, -R43 ;  /* 0x000000012a2a7824 */ /* 0x000fe200078e0a2b */
[----:B------:R-:W-:Y:S02]  /*18c0*/  SEL R55, R61, RZ, P6 ;  /* 0x000000ff3d377207 */ /* 0x000fe40003000000 */
[----:B------:R-:W-:Y:S02]  /*18d0*/  SEL R43, R60, RZ, P4 ;  /* 0x000000ff3c2b7207 */ /* 0x000fe40002000000 */
[----:B------:R-:W-:Y:S02]  /*18e0*/  ISETP.GE.AND P6, PT, R56, R61, PT ;  /* 0x0000003d3800720c */ /* 0x000fe40003fc6270 */
[C---:B------:R-:W-:Y:S01]  /*18f0*/  ISETP.GE.AND P4, PT, R44.reuse, R60, PT ;  /* 0x0000003c2c00720c */ /* 0x040fe20003f86270 */
[----:B------:R-:W-:Y:S01]  /*1900*/  IMAD.IADD R44, R44, 0x1, -R45 ;  /* 0x000000012c2c7824 */ /* 0x000fe200078e0a2d */
[----:B------:R-:W-:-:S02]  /*1910*/  SEL R45, R60, RZ, P3 ;  /* 0x000000ff3c2d7207 */ /* 0x000fc40001800000 */
[CC--:B------:R-:W-:Y:S02]  /*1920*/  ISETP.GE.AND P3, PT, R46.reuse, R60.reuse, PT ;  /* 0x0000003c2e00720c */ /* 0x0c0fe40003f66270 */
[----:B------:R-:W-:Y:S02]  /*1930*/  SEL R57, R61, RZ, P6 ;  /* 0x000000ff3d397207 */ /* 0x000fe40003000000 */
[----:B------:R-:W-:Y:S02]  /*1940*/  IADD3 R46, PT, PT, R46, -R47, RZ ;  /* 0x8000002f2e2e7210 */ /* 0x000fe40007ffe0ff */
[----:B------:R-:W-:Y:S02]  /*1950*/  ISETP.GE.AND P6, PT, R58, R61, PT ;  /* 0x0000003d3a00720c */ /* 0x000fe40003fc6270 */
[----:B------:R-:W-:Y:S02]  /*1960*/  SEL R47, R60, RZ, P2 ;  /* 0x000000ff3c2f7207 */ /* 0x000fe40001000000 */
[C---:B------:R-:W-:Y:S01]  /*1970*/  ISETP.GE.AND P2, PT, R48.reuse, R60, PT ;  /* 0x0000003c3000720c */ /* 0x040fe20003f46270 */
[----:B------:R-:W-:Y:S01]  /*1980*/  IMAD.IADD R48, R48, 0x1, -R49 ;  /* 0x0000000130307824 */ /* 0x000fe200078e0a31 */
[----:B------:R-:W-:-:S02]  /*1990*/  SEL R49, R60, RZ, P1 ;  /* 0x000000ff3c317207 */ /* 0x000fc40000800000 */
[----:B------:R-:W-:Y:S02]  /*19a0*/  SEL R59, R61, RZ, P6 ;  /* 0x000000ff3d3b7207 */ /* 0x000fe40003000000 */
[CC--:B------:R-:W-:Y:S01]  /*19b0*/  ISETP.GE.AND P1, PT, R50.reuse, R60.reuse, PT ;  /* 0x0000003c3200720c */ /* 0x0c0fe20003f26270 */
[----:B------:R-:W-:Y:S01]  /*19c0*/  IMAD.IADD R50, R50, 0x1, -R51 ;  /* 0x0000000132327824 */ /* 0x000fe200078e0a33 */
[----:B------:R-:W-:Y:S02]  /*19d0*/  ISETP.GE.AND P6, PT, R62, R61, PT ;  /* 0x0000003d3e00720c */ /* 0x000fe40003fc6270 */
[----:B------:R-:W-:Y:S02]  /*19e0*/  IADD3 R64, PT, PT, R8, 0x1c, RZ ;  /* 0x0000001c08407810 */ /* 0x000fe40007ffe0ff */
[----:B------:R-:W-:Y:S02]  /*19f0*/  SEL R51, R60, RZ, P5 ;  /* 0x000000ff3c337207 */ /* 0x000fe40002800000 */
[----:B------:R-:W-:-:S02]  /*1a00*/  ISETP.GE.AND P5, PT, R52, R60, PT ;  /* 0x0000003c3400720c */ /* 0x000fc40003fa6270 */
        /* <DEDUP_REMOVED lines=12> */
[C---:B------:R-:W-:Y:S01]  /*1ad0*/  ISETP.GE.AND P2, PT, R58.reuse, R60, PT ;  /* 0x0000003c3a00720c */ /* 0x040fe20003f46270 */
        /* <DEDUP_REMOVED lines=18> */
[----:B------:R-:W-:Y:S01]  /*1c00*/  IMAD.MOV.U32 R69, RZ, RZ, RZ ;  /* 0x000000ffff457224 */ /* 0x000fe200078e00ff */
[----:B------:R-:W-:-:S02]  /*1c10*/  SEL R61, R60, RZ, P2 ;  /* 0x000000ff3c3d7207 */ /* 0x000fc40001000000 */
[C---:B------:R-:W-:Y:S02]  /*1c20*/  SEL R73, R60.reuse, RZ, P1 ;  /* 0x000000ff3c497207 */ /* 0x040fe40000800000 */
[C---:B------:R-:W-:Y:S02]  /*1c30*/  SEL R75, R60.reuse, RZ, P5 ;  /* 0x000000ff3c4b7207 */ /* 0x040fe40002800000 */
[C---:B------:R-:W-:Y:S02]  /*1c40*/  SEL R77, R60.reuse, RZ, P4 ;  /* 0x000000ff3c4d7207 */ /* 0x040fe40002000000 */
[C---:B------:R-:W-:Y:S02]  /*1c50*/  SEL R79, R60.reuse, RZ, P3 ;  /* 0x000000ff3c4f7207 */ /* 0x040fe40001800000 */
[----:B------:R-:W-:Y:S01]  /*1c60*/  SEL R81, R60, RZ, P0 ;  /* 0x000000ff3c517207 */ /* 0x000fe20000000000 */
[----:B------:R-:W-:-:S07]  /*1c70*/  IMAD.IADD R60, R8, 0x1, -R83 ;  /* 0x00000001083c7824 */ /* 0x000fce00078e0a53 */
.L_x_14204:
        /* <DEDUP_REMOVED lines=28> */
.L_x_14105:
        /* <DEDUP_REMOVED lines=8> */
.L_x_14106:
        /* <DEDUP_REMOVED lines=8> */
.L_x_14107:
        /* <DEDUP_REMOVED lines=8> */
.L_x_14108:
        /* <DEDUP_REMOVED lines=8> */
.L_x_14109:
        /* <DEDUP_REMOVED lines=9> */
.L_x_14110:
        /* <DEDUP_REMOVED lines=9> */
.L_x_14111:
        /* <DEDUP_REMOVED lines=9> */
.L_x_14112:
        /* <DEDUP_REMOVED lines=9> */
.L_x_14113:
        /* <DEDUP_REMOVED lines=9> */
.L_x_14114:
        /* <DEDUP_REMOVED lines=9> */
.L_x_14115:
        /* <DEDUP_REMOVED lines=9> */
.L_x_14116:
        /* <DEDUP_REMOVED lines=9> */
.L_x_14117:
        /* <DEDUP_REMOVED lines=9> */
.L_x_14118:
        /* <DEDUP_REMOVED lines=9> */
.L_x_14119:
        /* <DEDUP_REMOVED lines=9> */
.L_x_14120:
        /* <DEDUP_REMOVED lines=9> */
.L_x_14121:
        /* <DEDUP_REMOVED lines=9> */
.L_x_14122:
        /* <DEDUP_REMOVED lines=9> */
.L_x_14123:
        /* <DEDUP_REMOVED lines=9> */
.L_x_14124:
        /* <DEDUP_REMOVED lines=9> */
.L_x_14125:
        /* <DEDUP_REMOVED lines=9> */
.L_x_14126:
        /* <DEDUP_REMOVED lines=9> */
.L_x_14127:
        /* <DEDUP_REMOVED lines=9> */
.L_x_14128:
        /* <DEDUP_REMOVED lines=9> */
.L_x_14129:
        /* <DEDUP_REMOVED lines=9> */
.L_x_14130:
        /* <DEDUP_REMOVED lines=9> */
.L_x_14131:
        /* <DEDUP_REMOVED lines=9> */
.L_x_14132:
        /* <DEDUP_REMOVED lines=9> */
.L_x_14133:
        /* <DEDUP_REMOVED lines=9> */
.L_x_14134:
        /* <DEDUP_REMOVED lines=10> */
.L_x_14135:
        /* <DEDUP_REMOVED lines=10> */
.L_x_14203:
        /* <DEDUP_REMOVED lines=11> */
.L_x_14211:
[----:B0-2---:R-:W-:-:S07]  /*3040*/  IMAD R115, R72, R115, RZ ;  /* 0x0000007348737224 */ /* 0x005fce00078e02ff */
.L_x_14139:
[----:B------:R-:W-:-:S13]  /*3050*/  ISETP.GE.AND P5, PT, R117, 0x2, PT ;  /* 0x000000027500780c */ /* 0x000fda0003fa6270 */
[----:B------:R-:W-:Y:S05]  /*3060*/  @!P5 BRA `(.L_x_14141) ;  /* 0x000000000010d947 */ /* 0x000fea0003800000 */
[----:B------:R-:W-:-:S03]  /*3070*/  UMOV UR4, 0xffffffff ;  /* 0xffffffff00047882 */ /* 0x000fc60000000000 */
[----:B------:R-:W-:Y:S05]  /*3080*/  BRA.DIV UR4, `(.L_x_14142) ;  /* 0x0000002204bc7947 */ /* 0x000fea000b800000 */
[----:B0-----:R0:W0:Y:S02]  /*3090*/  SHFL.IDX PT, R114, R112, R12, R71 ;  /* 0x0000000c70727389 */ /* 0x00102400000e0047 */
.L_x_14214:
[----:B0-----:R-:W-:-:S07]  /*30a0*/  IMAD R115, R107, R114, R115 ;  /* 0x000000726b737224 */ /* 0x001fce00078e0273 */
.L_x_14141:
[----:B------:R-:W-:-:S13]  /*30b0*/  ISETP.GE.AND P4, PT, R117, 0x3, PT ;  /* 0x000000037500780c */ /* 0x000fda0003f86270 */
[----:B------:R-:W-:Y:S05]  /*30c0*/  @!P4 BRA `(.L_x_14143) ;  /* 0x000000000010c947 */ /* 0x000fea0003800000 */
[----:B------:R-:W-:-:S03]  /*30d0*/  UMOV UR4, 0xffffffff ;  /* 0xffffffff00047882 */ /* 0x000fc60000000000 */
[----:B------:R-:W-:Y:S05]  /*30e0*/  BRA.DIV UR4, `(.L_x_14144) ;  /* 0x0000002204c47947 */ /* 0x000fea000b800000 */
[----:B0-----:R0:W0:Y:S02]  /*30f0*/  SHFL.IDX PT, R114, R112, R13, R71 ;  /* 0x0000000d70727389 */ /* 0x00102400000e0047 */
.L_x_14217:
[----:B01----:R-:W-:-:S07]  /*3100*/  IMAD R115, R108, R114, R115 ;  /* 0x000000726c737224 */ /* 0x003fce00078e0273 */
.L_x_14143:
[----:B------:R-:W-:-:S13]  /*3110*/  ISETP.GE.AND P3, PT, R117, 0x4, PT ;  /* 0x000000047500780c */ /* 0x000fda0003f66270 */
[----:B------:R-:W-:Y:S05]  /*3120*/  @!P3 BRA `(.L_x_14145) ;  /* 0x000000000010b947 */ /* 0x000fea0003800000 */
[----:B------:R-:W-:-:S03]  /*3130*/  UMOV UR4, 0xffffffff ;  /* 0xffffffff00047882 */ /* 0x000fc60000000000 */
[----:B------:R-:W-:Y:S05]  /*3140*/  BRA.DIV UR4, `(.L_x_14146) ;  /* 0x0000002204cc7947 */ /* 0x000fea000b800000 */
[----:B0-----:R0:W0:Y:S02]  /*3150*/  SHFL.IDX PT, R114, R112, R14, R71 ;  /* 0x0000000e70727389 */ /* 0x00102400000e0047 */
.L_x_14220:
[----:B0--3--:R-:W-:-:S07]  /*3160*/  IMAD R115, R109, R114, R115 ;  /* 0x000000726d737224 */ /* 0x009fce00078e0273 */
.L_x_14145:
[----:B------:R-:W-:-:S13]  /*3170*/  ISETP.GE.AND P2, PT, R117, 0x5, PT ;  /* 0x000000057500780c */ /* 0x000fda0003f46270 */
[----:B------:R-:W-:Y:S05]  /*3180*/  @!P2 BRA `(.L_x_14147) ;  /* 0x000000000010a947 */ /* 0x000fea0003800000 */
[----:B------:R-:W-:-:S03]  /*3190*/  UMOV UR4, 0xffffffff ;  /* 0xffffffff00047882 */ /* 0x000fc60000000000 */
[----:B------:R-:W-:Y:S05]  /*31a0*/  BRA.DIV UR4, `(.L_x_14148) ;  /* 0x0000002204d47947 */ /* 0x000fea000b800000 */
[----:B0-----:R0:W0:Y:S02]  /*31b0*/  SHFL.IDX PT, R114, R112, R15, R71 ;  /* 0x0000000f70727389 */ /* 0x00102400000e0047 */
.L_x_14223:
[----:B0---4-:R-:W-:-:S07]  /*31c0*/  IMAD R115, R74, R114, R115 ;  /* 0x000000724a737224 */ /* 0x011fce00078e0273 */
.L_x_14147:
[----:B------:R-:W-:-:S13]  /*31d0*/  ISETP.GE.AND P1, PT, R117, 0x6, PT ;  /* 0x000000067500780c */ /* 0x000fda0003f26270 */
[----:B------:R-:W-:Y:S05]  /*31e0*/  @!P1 BRA `(.L_x_14149) ;  /* 0x0000000000109947 */ /* 0x000fea0003800000 */
[----:B------:R-:W-:-:S03]  /*31f0*/  UMOV UR4, 0xffffffff ;  /* 0xffffffff00047882 */ /* 0x000fc60000000000 */
[----:B------:R-:W-:Y:S05]  /*3200*/  BRA.DIV UR4, `(.L_x_14150) ;  /* 0x0000002204dc7947 */ /* 0x000fea000b800000 */
[----:B0-----:R0:W0:Y:S02]  /*3210*/  SHFL.IDX PT, R114, R112, R16, R71 ;  /* 0x0000001070727389 */ /* 0x00102400000e0047 */
.L_x_14226:
[----:B0-----:R-:W-:-:S07]  /*3220*/  IMAD R115, R76, R114, R115 ;  /* 0x000000724c737224 */ /* 0x001fce00078e0273 */
.L_x_14149:
[----:B------:R-:W-:-:S13]  /*3230*/  ISETP.GE.AND P6, PT, R117, 0x7, PT ;  /* 0x000000077500780c */ /* 0x000fda0003fc6270 */
[----:B------:R-:W-:Y:S05]  /*3240*/  @!P6 BRA `(.L_x_14151) ;  /* 0x000000000010e947 */ /* 0x000fea0003800000 */
[----:B------:R-:W-:-:S03]  /*3250*/  UMOV UR4, 0xffffffff ;  /* 0xffffffff00047882 */ /* 0x000fc60000000000 */
[----:B------:R-:W-:Y:S05]  /*3260*/  BRA.DIV UR4, `(.L_x_14152) ;  /* 0x0000002204e47947 */ /* 0x000fea000b800000 */
[----:B0-----:R0:W0:Y:S02]  /*3270*/  SHFL.IDX PT, R114, R112, R18, R71 ;  /* 0x0000001270727389 */ /* 0x00102400000e0047 */
.L_x_14229:
[----:B0-----:R-:W-:-:S07]  /*3280*/  IMAD R115, R78, R114, R115 ;  /* 0x000000724e737224 */ /* 0x001fce00078e0273 */
.L_x_14151:
[----:B------:R-:W-:-:S13]  /*3290*/  ISETP.GE.AND P6, PT, R117, 0x8, PT ;  /* 0x000000087500780c */ /* 0x000fda0003fc6270 */
[----:B------:R-:W-:Y:S05]  /*32a0*/  @!P6 BRA `(.L_x_14153) ;  /* 0x000000000010e947 */ /* 0x000fea0003800000 */
[----:B------:R-:W-:-:S03]  /*32b0*/  UMOV UR4, 0xffffffff ;  /* 0xffffffff00047882 */ /* 0x000fc60000000000 */
[----:B------:R-:W-:Y:S05]  /*32c0*/  BRA.DIV UR4, `(.L_x_14154) ;  /* 0x0000002204ec7947 */ /* 0x000fea000b800000 */
[----:B0-----:R0:W0:Y:S02]  /*32d0*/  SHFL.IDX PT, R114, R112, R20, R71 ;  /* 0x0000001470727389 */ /* 0x00102400000e0047 */
.L_x_14232:
[----:B0-----:R-:W-:-:S07]  /*32e0*/  IMAD R115, R80, R114, R115 ;  /* 0x0000007250737224 */ /* 0x001fce00078e0273 */
.L_x_14153:
[----:B------:R-:W-:-:S13]  /*32f0*/  ISETP.GE.AND P6, PT, R117, 0x9, PT ;  /* 0x000000097500780c */ /* 0x000fda0003fc6270 */
[----:B------:R-:W-:Y:S05]  /*3300*/  @!P6 BRA `(.L_x_14155) ;  /* 0x000000000010e947 */ /* 0x000fea0003800000 */
[----:B------:R-:W-:-:S03]  /*3310*/  UMOV UR4, 0xffffffff ;  /* 0xffffffff00047882 */ /* 0x000fc60000000000 */
[----:B------:R-:W-:Y:S05]  /*3320*/  BRA.DIV UR4, `(.L_x_14156) ;  /* 0x0000002204f47947 */ /* 0x000fea000b800000 */
[----:B0-----:R0:W0:Y:S02]  /*3330*/  SHFL.IDX PT, R114, R112, R22, R71 ;  /* 0x0000001670727389 */ /* 0x00102400000e0047 */
.L_x_14235:
[----:B0-----:R-:W-:-:S07]  /*3340*/  IMAD R115, R82, R114, R115 ;  /* 0x0000007252737224 */ /* 0x001fce00078e0273 */
.L_x_14155:
[----:B------:R-:W-:-:S13]  /*3350*/  ISETP.GE.AND P6, PT, R117, 0xa, PT ;  /* 0x0000000a7500780c */ /* 0x000fda0003fc6270 */
[----:B------:R-:W-:Y:S05]  /*3360*/  @!P6 BRA `(.L_x_14157) ;  /* 0x000000000010e947 */ /* 0x000fea0003800000 */
[----:B------:R-:W-:-:S03]  /*3370*/  UMOV UR4, 0xffffffff ;  /* 0xffffffff00047882 */ /* 0x000fc60000000000 */
[----:B------:R-:W-:Y:S05]  /*3380*/  BRA.DIV UR4, `(.L_x_14158) ;  /* 0x0000002204fc7947 */ /* 0x000fea000b800000 */
[----:B0-----:R0:W0:Y:S02]  /*3390*/  SHFL.IDX PT, R114, R112, R24, R71 ;  /* 0x0000001870727389 */ /* 0x00102400000e0047 */
.L_x_14238:
[----:B0-----:R-:W-:-:S07]  /*33a0*/  IMAD R115, R84, R114, R115 ;  /* 0x0000007254737224 */ /* 0x001fce00078e0273 */
.L_x_14157:
[----:B------:R-:W-:-:S13]  /*33b0*/  ISETP.GE.AND P6, PT, R117, 0xb, PT ;  /* 0x0000000b7500780c */ /* 0x000fda0003fc6270 */
[----:B------:R-:W-:Y:S05]  /*33c0*/  @!P6 BRA `(.L_x_14159) ;  /* 0x000000000010e947 */ /* 0x000fea0003800000 */
[----:B------:R-:W-:-:S03]  /*33d0*/  UMOV UR4, 0xffffffff ;  /* 0xffffffff00047882 */ /* 0x000fc60000000000 */
[----:B------:R-:W-:Y:S05]  /*33e0*/  BRA.DIV UR4, `(.L_x_14160) ;  /* 0x0000002604047947 */ /* 0x000fea000b800000 */
[----:B0-----:R0:W0:Y:S02]  /*33f0*/  SHFL.IDX PT, R114, R112, R26, R71 ;  /* 0x0000001a70727389 */ /* 0x00102400000e0047 */
.L_x_14241:
[----:B0-----:R-:W-:-:S07]  /*3400*/  IMAD R115, R85, R114, R115 ;  /* 0x0000007255737224 */ /* 0x001fce00078e0273 */
.L_x_14159:
[----:B------:R-:W-:-:S13]  /*3410*/  ISETP.GE.AND P6, PT, R117, 0xc, PT ;  /* 0x0000000c7500780c */ /* 0x000fda0003fc6270 */
[----:B------:R-:W-:Y:S05]  /*3420*/  @!P6 BRA `(.L_x_14161) ;  /* 0x000000000010e947 */ /* 0x000fea0003800000 */
[----:B------:R-:W-:-:S03]  /*3430*/  UMOV UR4, 0xffffffff ;  /* 0xffffffff00047882 */ /* 0x000fc60000000000 */
[----:B------:R-:W-:Y:S05]  /*3440*/  BRA.DIV UR4, `(.L_x_14162) ;  /* 0x00000026040c7947 */ /* 0x000fea000b800000 */
[----:B0-----:R0:W0:Y:S02]  /*3450*/  SHFL.IDX PT, R114, R112, R28, R71 ;  /* 0x0000001c70727389 */ /* 0x00102400000e0047 */
.L_x_14244:
[----:B0-----:R-:W-:-:S07]  /*3460*/  IMAD R115, R86, R114, R115 ;  /* 0x0000007256737224 */ /* 0x001fce00078e0273 */
.L_x_14161:
[----:B------:R-:W-:-:S13]  /*3470*/  ISETP.GE.AND P6, PT, R117, 0xd, PT ;  /* 0x0000000d7500780c */ /* 0x000fda0003fc6270 */
[----:B------:R-:W-:Y:S05]  /*3480*/  @!P6 BRA `(.L_x_14163) ;  /* 0x000000000010e947 */ /* 0x000fea0003800000 */
[----:B------:R-:W-:-:S03]  /*3490*/  UMOV UR4, 0xffffffff ;  /* 0xffffffff00047882 */ /* 0x000fc60000000000 */
[----:B------:R-:W-:Y:S05]  /*34a0*/  BRA.DIV UR4, `(.L_x_14164) ;  /* 0x0000002604147947 */ /* 0x000fea000b800000 */
[----:B0-----:R0:W0:Y:S02]  /*34b0*/  SHFL.IDX PT, R114, R112, R30, R71 ;  /* 0x0000001e70727389 */ /* 0x00102400000e0047 */
.L_x_14247:
[----:B0-----:R-:W-:-:S07]  /*34c0*/  IMAD R115, R87, R114, R115 ;  /* 0x0000007257737224 */ /* 0x001fce00078e0273 */
.L_x_14163:
[----:B------:R-:W-:-:S13]  /*34d0*/  ISETP.GE.AND P6, PT, R117, 0xe, PT ;  /* 0x0000000e7500780c */ /* 0x000fda0003fc6270 */
[----:B------:R-:W-:Y:S05]  /*34e0*/  @!P6 BRA `(.L_x_14165) ;  /* 0x000000000010e947 */ /* 0x000fea0003800000 */
[----:B------:R-:W-:-:S03]  /*34f0*/  UMOV UR4, 0xffffffff ;  /* 0xffffffff00047882 */ /* 0x000fc60000000000 */
[----:B------:R-:W-:Y:S05]  /*3500*/  BRA.DIV UR4, `(.L_x_14166) ;  /* 0x00000026041c7947 */ /* 0x000fea000b800000 */
[----:B0-----:R0:W0:Y:S02]  /*3510*/  SHFL.IDX PT, R114, R112, R32, R71 ;  /* 0x0000002070727389 */ /* 0x00102400000e0047 */
.L_x_14250:
[----:B0-----:R-:W-:-:S07]  /*3520*/  IMAD R115, R88, R114, R115 ;  /* 0x0000007258737224 */ /* 0x001fce00078e0273 */
.L_x_14165:
[----:B------:R-:W-:-:S13]  /*3530*/  ISETP.GE.AND P6, PT, R117, 0xf, PT ;  /* 0x0000000f7500780c */ /* 0x000fda0003fc6270 */
[----:B------:R-:W-:Y:S05]  /*3540*/  @!P6 BRA `(.L_x_14167) ;  /* 0x000000000010e947 */ /* 0x000fea0003800000 */
[----:B------:R-:W-:-:S03]  /*3550*/  UMOV UR4, 0xffffffff ;  /* 0xffffffff00047882 */ /* 0x000fc60000000000 */
[----:B------:R-:W-:Y:S05]  /*3560*/  BRA.DIV UR4, `(.L_x_14168) ;  /* 0x0000002604247947 */ /* 0x000fea000b800000 */
[----:B0-----:R0:W0:Y:S02]  /*3570*/  SHFL.IDX PT, R114, R112, R34, R71 ;  /* 0x0000002270727389 */ /* 0x00102400000e0047 */
.L_x_14253:
[----:B0-----:R-:W-:-:S07]  /*3580*/  IMAD R115, R89, R114, R115 ;  /* 0x0000007259737224 */ /* 0x001fce00078e0273 */
.L_x_14167:
[----:B------:R-:W-:-:S13]  /*3590*/  ISETP.GE.AND P6, PT, R117, 0x10, PT ;  /* 0x000000107500780c */ /* 0x000fda0003fc6270 */
[----:B------:R-:W-:Y:S05]  /*35a0*/  @!P6 BRA `(.L_x_14169) ;  /* 0x000000000010e947 */ /* 0x000fea0003800000 */
[----:B------:R-:W-:-:S03]  /*35b0*/  UMOV UR4, 0xffffffff ;  /* 0xffffffff00047882 */ /* 0x000fc60000000000 */
[----:B------:R-:W-:Y:S05]  /*35c0*/  BRA.DIV UR4, `(.L_x_14170) ;  /* 0x00000026042c7947 */ /* 0x000fea000b800000 */
[----:B0-----:R0:W0:Y:S02]  /*35d0*/  SHFL.IDX PT, R114, R112, R36, R71 ;  /* 0x0000002470727389 */ /* 0x00102400000e0047 */
.L_x_14256:
[----:B0-----:R-:W-:-:S07]  /*35e0*/  IMAD R115, R90, R114, R115 ;  /* 0x000000725a737224 */ /* 0x001fce00078e0273 */
.L_x_14169:
[----:B------:R-:W-:-:S13]  /*35f0*/  ISETP.GE.AND P6, PT, R117, 0x11, PT ;  /* 0x000000117500780c */ /* 0x000fda0003fc6270 */
[----:B------:R-:W-:Y:S05]  /*3600*/  @!P6 BRA `(.L_x_14171) ;  /* 0x000000000010e947 */ /* 0x000fea0003800000 */
[----:B------:R-:W-:-:S03]  /*3610*/  UMOV UR4, 0xffffffff ;  /* 0xffffffff00047882 */ /* 0x000fc60000000000 */
[----:B------:R-:W-:Y:S05]  /*3620*/  BRA.DIV UR4, `(.L_x_14172) ;  /* 0x0000002604347947 */ /* 0x000fea000b800000 */
[----:B0-----:R0:W0:Y:S02]  /*3630*/  SHFL.IDX PT, R114, R112, R38, R71 ;  /* 0x0000002670727389 */ /* 0x00102400000e0047 */
.L_x_14259:
[----:B0-----:R-:W-:-:S07]  /*3640*/  IMAD R115, R91, R114, R115 ;  /* 0x000000725b737224 */ /* 0x001fce00078e0273 */
.L_x_14171:
[----:B------:R-:W-:-:S13]  /*3650*/  ISETP.GE.AND P6, PT, R117, 0x12, PT ;  /* 0x000000127500780c */ /* 0x000fda0003fc6270 */
[----:B------:R-:W-:Y:S05]  /*3660*/  @!P6 BRA `(.L_x_14173) ;  /* 0x000000000010e947 */ /* 0x000fea0003800000 */
[----:B------:R-:W-:-:S03]  /*3670*/  UMOV UR4, 0xffffffff ;  /* 0xffffffff00047882 */ /* 0x000fc60000000000 */
[----:B------:R-:W-:Y:S05]  /*3680*/  BRA.DIV UR4, `(.L_x_14174) ;  /* 0x00000026043c7947 */ /* 0x000fea000b800000 */
[----:B0-----:R0:W0:Y:S02]  /*3690*/  SHFL.IDX PT, R114, R112, R40, R71 ;  /* 0x0000002870727389 */ /* 0x00102400000e0047 */
.L_x_14262:
[----:B0-----:R-:W-:-:S07]  /*36a0*/  IMAD R115, R92, R114, R115 ;  /* 0x000000725c737224 */ /* 0x001fce00078e0273 */
.L_x_14173:
[----:B------:R-:W-:-:S13]  /*36b0*/  ISETP.GE.AND P6, PT, R117, 0x13, PT ;  /* 0x000000137500780c */ /* 0x000fda0003fc6270 */
[----:B------:R-:W-:Y:S05]  /*36c0*/  @!P6 BRA `(.L_x_14175) ;  /* 0x000000000010e947 */ /* 0x000fea0003800000 */
[----:B------:R-:W-:-:S03]  /*36d0*/  UMOV UR4, 0xffffffff ;  /* 0xffffffff00047882 */ /* 0x000fc60000000000 */
[----:B------:R-:W-:Y:S05]  /*36e0*/  BRA.DIV UR4, `(.L_x_14176) ;  /* 0x0000002604447947 */ /* 0x000fea000b800000 */
[----:B0-----:R0:W0:Y:S02]  /*36f0*/  SHFL.IDX PT, R114, R112, R42, R71 ;  /* 0x0000002a70727389 */ /* 0x00102400000e0047 */
.L_x_14265:
[----:B0-----:R-:W-:-:S07]  /*3700*/  IMAD R115, R93, R114, R115 ;  /* 0x000000725d737224 */ /* 0x001fce00078e0273 */
.L_x_14175:
[----:B------:R-:W-:-:S13]  /*3710*/  ISETP.GE.AND P6, PT, R117, 0x14, PT ;  /* 0x000000147500780c */ /* 0x000fda0003fc6270 */
[----:B------:R-:W-:Y:S05]  /*3720*/  @!P6 BRA `(.L_x_14177) ;  /* 0x000000000010e947 */ /* 0x000fea0003800000 */
[----:B------:R-:W-:-:S03]  /*3730*/  UMOV UR4, 0xffffffff ;  /* 0xffffffff00047882 */ /* 0x000fc60000000000 */
[----:B------:R-:W-:Y:S05]  /*3740*/  BRA.DIV UR4, `(.L_x_14178) ;  /* 0x00000026044c7947 */ /* 0x000fea000b800000 */
[----:B0-----:R0:W0:Y:S02]  /*3750*/  SHFL.IDX PT, R114, R112, R44, R71 ;  /* 0x0000002c70727389 */ /* 0x00102400000e0047 */
.L_x_14268:
[----:B0-----:R-:W-:-:S07]  /*3760*/  IMAD R115, R94, R114, R115 ;  /* 0x000000725e737224 */ /* 0x001fce00078e0273 */
.L_x_14177:
[----:B------:R-:W-:-:S13]  /*3770*/  ISETP.GE.AND P6, PT, R117, 0x15, PT ;  /* 0x000000157500780c */ /* 0x000fda0003fc6270 */
[----:B------:R-:W-:Y:S05]  /*3780*/  @!P6 BRA `(.L_x_14179) ;  /* 0x000000000010e947 */ /* 0x000fea0003800000 */
[----:B------:R-:W-:-:S03]  /*3790*/  UMOV UR4, 0xffffffff ;  /* 0xffffffff00047882 */ /* 0x000fc60000000000 */
[----:B------:R-:W-:Y:S05]  /*37a0*/  BRA.DIV UR4, `(.L_x_14180) ;  /* 0x0000002604547947 */ /* 0x000fea000b800000 */
[----:B0-----:R0:W0:Y:S02]  /*37b0*/  SHFL.IDX PT, R114, R112, R46, R71 ;  /* 0x0000002e70727389 */ /* 0x00102400000e0047 */
.L_x_14271:
[----:B0-----:R-:W-:-:S07]  /*37c0*/  IMAD R115, R95, R114, R115 ;  /* 0x000000725f737224 */ /* 0x001fce00078e0273 */
.L_x_14179:
[----:B------:R-:W-:-:S13]  /*37d0*/  ISETP.GE.AND P6, PT, R117, 0x16, PT ;  /* 0x000000167500780c */ /* 0x000fda0003fc6270 */
[----:B------:R-:W-:Y:S05]  /*37e0*/  @!P6 BRA `(.L_x_14181) ;  /* 0x000000000010e947 */ /* 0x000fea0003800000 */
[----:B------:R-:W-:-:S03]  /*37f0*/  UMOV UR4, 0xffffffff ;  /* 0xffffffff00047882 */ /* 0x000fc60000000000 */
[----:B------:R-:W-:Y:S05]  /*3800*/  BRA.DIV UR4, `(.L_x_14182) ;  /* 0x00000026045c7947 */ /* 0x000fea000b800000 */
[----:B0-----:R0:W0:Y:S02]  /*3810*/  SHFL.IDX PT, R114, R112, R48, R71 ;  /* 0x0000003070727389 */ /* 0x00102400000e0047 */
.L_x_14274:
[----:B0-----:R-:W-:-:S07]  /*3820*/  IMAD R115, R96, R114, R115 ;  /* 0x0000007260737224 */ /* 0x001fce00078e0273 */
.L_x_14181:
[----:B------:R-:W-:-:S13]  /*3830*/  ISETP.GE.AND P6, PT, R117, 0x17, PT ;  /* 0x000000177500780c */ /* 0x000fda0003fc6270 */
[----:B------:R-:W-:Y:S05]  /*3840*/  @!P6 BRA `(.L_x_14183) ;  /* 0x000000000010e947 */ /* 0x000fea0003800000 */
[----:B------:R-:W-:-:S03]  /*3850*/  UMOV UR4, 0xffffffff ;  /* 0xffffffff00047882 */ /* 0x000fc60000000000 */
[----:B------:R-:W-:Y:S05]  /*3860*/  BRA.DIV UR4, `(.L_x_14184) ;  /* 0x0000002604647947 */ /* 0x000fea000b800000 */
[----:B0-----:R0:W0:Y:S02]  /*3870*/  SHFL.IDX PT, R114, R112, R50, R71 ;  /* 0x0000003270727389 */ /* 0x00102400000e0047 */
.L_x_14277:
[----:B0-----:R-:W-:-:S07]  /*3880*/  IMAD R115, R97, R114, R115 ;  /* 0x0000007261737224 */ /* 0x001fce00078e0273 */
.L_x_14183:
[----:B------:R-:W-:-:S13]  /*3890*/  ISETP.GE.AND P6, PT, R117, 0x18, PT ;  /* 0x000000187500780c */ /* 0x000fda0003fc6270 */
[----:B------:R-:W-:Y:S05]  /*38a0*/  @!P6 BRA `(.L_x_14185) ;  /* 0x000000000010e947 */ /* 0x000fea0003800000 */
[----:B------:R-:W-:-:S03]  /*38b0*/  UMOV UR4, 0xffffffff ;  /* 0xffffffff00047882 */ /* 0x000fc60000000000 */
[----:B------:R-:W-:Y:S05]  /*38c0*/  BRA.DIV UR4, `(.L_x_14186) ;  /* 0x00000026046c7947 */ /* 0x000fea000b800000 */
[----:B0-----:R0:W0:Y:S02]  /*38d0*/  SHFL.IDX PT, R114, R112, R52, R71 ;  /* 0x0000003470727389 */ /* 0x00102400000e0047 */
.L_x_14280:
[----:B0-----:R-:W-:-:S07]  /*38e0*/  IMAD R115, R98, R114, R115 ;  /* 0x0000007262737224 */ /* 0x001fce00078e0273 */
.L_x_14185:
[----:B------:R-:W-:-:S13]  /*38f0*/  ISETP.GE.AND P6, PT, R117, 0x19, PT ;  /* 0x000000197500780c */ /* 0x000fda0003fc6270 */
[----:B------:R-:W-:Y:S05]  /*3900*/  @!P6 BRA `(.L_x_14187) ;  /* 0x000000000010e947 */ /* 0x000fea0003800000 */
[----:B------:R-:W-:-:S03]  /*3910*/  UMOV UR4, 0xffffffff ;  /* 0xffffffff00047882 */ /* 0x000fc60000000000 */
[----:B------:R-:W-:Y:S05]  /*3920*/  BRA.DIV UR4, `(.L_x_14188) ;  /* 0x0000002604747947 */ /* 0x000fea000b800000 */
[----:B0-----:R0:W0:Y:S02]  /*3930*/  SHFL.IDX PT, R114, R112, R54, R71 ;  /* 0x0000003670727389 */ /* 0x00102400000e0047 */
.L_x_14283:
[----:B0-----:R-:W-:-:S07]  /*3940*/  IMAD R115, R99, R114, R115 ;  /* 0x0000007263737224 */ /* 0x001fce00078e0273 */
.L_x_14187:
[----:B------:R-:W-:-:S13]  /*3950*/  ISETP.GE.AND P6, PT, R117, 0x1a, PT ;  /* 0x0000001a7500780c */ /* 0x000fda0003fc6270 */
[----:B------:R-:W-:Y:S05]  /*3960*/  @!P6 BRA `(.L_x_14189) ;  /* 0x000000000010e947 */ /* 0x000fea0003800000 */
[----:B------:R-:W-:-:S03]  /*3970*/  UMOV UR4, 0xffffffff ;  /* 0xffffffff00047882 */ /* 0x000fc60000000000 */
[----:B------:R-:W-:Y:S05]  /*3980*/  BRA.DIV UR4, `(.L_x_14190) ;  /* 0x00000026047c7947 */ /* 0x000fea000b800000 */
[----:B0-----:R0:W0:Y:S02]  /*3990*/  SHFL.IDX PT, R114, R112, R56, R71 ;  /* 0x0000003870727389 */ /* 0x00102400000e0047 */
.L_x_14286:
[----:B0-----:R-:W-:-:S07]  /*39a0*/  IMAD R115, R100, R114, R115 ;  /* 0x0000007264737224 */ /* 0x001fce00078e0273 */
.L_x_14189:
[----:B------:R-:W-:-:S13]  /*39b0*/  ISETP.GE.AND P6, PT, R117, 0x1b, PT ;  /* 0x0000001b7500780c */ /* 0x000fda0003fc6270 */
[----:B------:R-:W-:Y:S05]  /*39c0*/  @!P6 BRA `(.L_x_14191) ;  /* 0x000000000010e947 */ /* 0x000fea0003800000 */
[----:B------:R-:W-:-:S03]  /*39d0*/  UMOV UR4, 0xffffffff ;  /* 0xffffffff00047882 */ /* 0x000fc60000000000 */
[----:B------:R-:W-:Y:S05]  /*39e0*/  BRA.DIV UR4, `(.L_x_14192) ;  /* 0x0000002604847947 */ /* 0x000fea000b800000 */
[----:B0-----:R0:W0:Y:S02]  /*39f0*/  SHFL.IDX PT, R114, R112, R58, R71 ;  /* 0x0000003a70727389 */ /* 0x00102400000e0047 */
.L_x_14289:
[----:B0-----:R-:W-:-:S07]  /*3a00*/  IMAD R115, R101, R114, R115 ;  /* 0x0000007265737224 */ /* 0x001fce00078e0273 */
.L_x_14191:
[----:B------:R-:W-:-:S13]  /*3a10*/  ISETP.GE.AND P6, PT, R117, 0x1c, PT ;  /* 0x0000001c7500780c */ /* 0x000fda0003fc6270 */
[----:B------:R-:W-:Y:S05]  /*3a20*/  @!P6 BRA `(.L_x_14193) ;  /* 0x000000000010e947 */ /* 0x000fea0003800000 */
[----:B------:R-:W-:-:S03]  /*3a30*/  UMOV UR4, 0xffffffff ;  /* 0xffffffff00047882 */ /* 0x000fc60000000000 */
[----:B------:R-:W-:Y:S05]  /*3a40*/  BRA.DIV UR4, `(.L_x_14194) ;  /* 0x00000026048c7947 */ /* 0x000fea000b800000 */
[----:B0-----:R0:W0:Y:S02]  /*3a50*/  SHFL.IDX PT, R114, R112, R62, R71 ;  /* 0x0000003e70727389 */ /* 0x00102400000e0047 */
.L_x_14292:
[----:B0-----:R-:W-:-:S07]  /*3a60*/  IMAD R115, R102, R114, R115 ;  /* 0x0000007266737224 */ /* 0x001fce00078e0273 */
.L_x_14193:
[----:B------:R-:W-:-:S13]  /*3a70*/  ISETP.GE.AND P6, PT, R117, 0x1d, PT ;  /* 0x0000001d7500780c */ /* 0x000fda0003fc6270 */
[----:B------:R-:W-:Y:S05]  /*3a80*/  @!P6 BRA `(.L_x_14195) ;  /* 0x000000000010e947 */ /* 0x000fea0003800000 */
[----:B------:R-:W-:-:S03]  /*3a90*/  UMOV UR4, 0xffffffff ;  /* 0xffffffff00047882 */ /* 0x000fc60000000000 */
[----:B------:R-:W-:Y:S05]  /*3aa0*/  BRA.DIV UR4, `(.L_x_14196) ;  /* 0x0000002604947947 */ /* 0x000fea000b800000 */
[----:B0-----:R0:W0:Y:S02]  /*3ab0*/  SHFL.IDX PT, R114, R112, R64, R71 ;  /* 0x0000004070727389 */ /* 0x00102400000e0047 */
.L_x_14295:
[----:B0-----:R-:W-:-:S07]  /*3ac0*/  IMAD R115, R103, R114, R115 ;  /* 0x0000007267737224 */ /* 0x001fce00078e0273 */
.L_x_14195:
[----:B------:R-:W-:-:S13]  /*3ad0*/  ISETP.GE.AND P6, PT, R117, 0x1e, PT ;  /* 0x0000001e7500780c */ /* 0x000fda0003fc6270 */
[----:B------:R-:W-:Y:S05]  /*3ae0*/  @!P6 BRA `(.L_x_14197) ;  /* 0x000000000010e947 */ /* 0x000fea0003800000 */
[----:B------:R-:W-:-:S03]  /*3af0*/  UMOV UR4, 0xffffffff ;  /* 0xffffffff00047882 */ /* 0x000fc60000000000 */
[----:B------:R-:W-:Y:S05]  /*3b00*/  BRA.DIV UR4, `(.L_x_14198) ;  /* 0x00000026049c7947 */ /* 0x000fea000b800000 */
[----:B0-----:R0:W0:Y:S02]  /*3b10*/  SHFL.IDX PT, R114, R112, R66, R71 ;  /* 0x0000004270727389 */ /* 0x00102400000e0047 */
.L_x_14298:
[----:B0-----:R-:W-:-:S07]  /*3b20*/  IMAD R115, R104, R114, R115 ;  /* 0x0000007268737224 */ /* 0x001fce00078e0273 */
.L_x_14197:
[----:B------:R-:W-:-:S13]  /*3b30*/  ISETP.GE.AND P6, PT, R117, 0x1f, PT ;  /* 0x0000001f7500780c */ /* 0x000fda0003fc6270 */
[----:B------:R-:W-:Y:S05]  /*3b40*/  @!P6 BRA `(.L_x_14199) ;  /* 0x000000000010e947 */ /* 0x000fea0003800000 */
[----:B------:R-:W-:-:S03]  /*3b50*/  UMOV UR4, 0xffffffff ;  /* 0xffffffff00047882 */ /* 0x000fc60000000000 */
[----:B------:R-:W-:Y:S05]  /*3b60*/  BRA.DIV UR4, `(.L_x_14200) ;  /* 0x0000002604a47947 */ /* 0x000fea000b800000 */
[----:B0-----:R0:W0:Y:S02]  /*3b70*/  SHFL.IDX PT, R114, R112, R68, R71 ;  /* 0x0000004470727389 */ /* 0x00102400000e0047 */
.L_x_14301:
[----:B0-----:R-:W-:-:S07]  /*3b80*/  IMAD R115, R105, R114, R115 ;  /* 0x0000007269737224 */ /* 0x001fce00078e0273 */
.L_x_14199:
[----:B------:R-:W-:-:S13]  /*3b90*/  ISETP.NE.AND P6, PT, R117, 0x20, PT ;  /* 0x000000207500780c */ /* 0x000fda0003fc5270 */
[----:B------:R-:W-:Y:S05]  /*3ba0*/  @P6 BRA `(.L_x_14201) ;  /* 0x0000000800786947 */ /* 0x000fea0003800000 */
[----:B------:R-:W-:-:S03]  /*3bb0*/  UMOV UR4, 0xffffffff ;  /* 0xffffffff00047882 */ /* 0x000fc60000000000 */
[----:B------:R-:W-:Y:S05]  /*3bc0*/  BRA.DIV UR4, `(.L_x_14202) ;  /* 0x0000002604ac7947 */ /* 0x000fea000b800000 */
[----:B0-----:R0:W0:Y:S02]  /*3bd0*/  SHFL.IDX PT, R112, R112, R10, R71 ;  /* 0x0000000a70707389 */ /* 0x00102400000e0047 */
.L_x_14304:
[----:B0-----:R-:W-:Y:S01]  /*3be0*/  IMAD R115, R106, R112, R115 ;  /* 0x000000706a737224 */ /* 0x001fe200078e0273 */
[----:B------:R-:W-:Y:S06]  /*3bf0*/  BRA `(.L_x_14201) ;  /* 0x0000000800647947 */ /* 0x000fec0003800000 */
.L_x_14138:
[----:B------:R-:W5:Y:S01]  /*3c00*/  LDC R119, c[0x0][0x3ac] ;  /* 0x0000eb00ff777b82 */ /* 0x000f620000000800 */
[----:B0-2---:R-:W-:Y:S02]  /*3c10*/  IMAD R112, R72, R112, RZ ;  /* 0x0000007048707224 */ /* 0x005fe400078e02ff */
[C---:B------:R-:W-:Y:S02]  /*3c20*/  @P4 IMAD.IADD R114, R8.reuse, 0x1, -R19 ;  /* 0x0000000108724824 */ /* 0x040fe400078e0a13 */
[C---:B------:R-:W-:Y:S02]  /*3c30*/  @P3 IMAD.IADD R118, R8.reuse, 0x1, -R21 ;  /* 0x0000000108763824 */ /* 0x040fe400078e0a15 */
[----:B------:R-:W-:Y:S01]  /*3c40*/  @P2 IMAD.IADD R120, R8, 0x1, -R23 ;  /* 0x0000000108782824 */ /* 0x000fe200078e0a17 */
[-C--:B------:R-:W-:Y:S01]  /*3c50*/  @P4 LEA R114, R114, R117.reuse, 0x2 ;  /* 0x0000007572724211 */ /* 0x080fe200078e10ff */
[----:B------:R-:W-:Y:S02]  /*3c60*/  @P3 IMAD R118, R118, 0x4, R117 ;  /* 0x0000000476763824 */ /* 0x000fe400078e0275 */
[----:B------:R-:W-:Y:S01]  /*3c70*/  @P1 IMAD.IADD R122, R8, 0x1, -R25 ;  /* 0x00000001087a1824 */ /* 0x000fe200078e0a19 */
[----:B------:R-:W-:-:S02]  /*3c80*/  @P2 LEA R120, R120, R117, 0x2 ;  /* 0x0000007578782211 */ /* 0x000fc400078e10ff */
[----:B------:R-:W-:Y:S01]  /*3c90*/  @P4 LDS R114, [R114+0x8] ;  /* 0x0000080072724984 */ /* 0x000fe20000000800 */
[----:B------:R-:W-:-:S03]  /*3ca0*/  @P1 IMAD R122, R122, 0x4, R117 ;  /* 0x000000047a7a1824 */ /* 0x000fc600078e0275 */
[----:B------:R-:W-:Y:S04]  /*3cb0*/  @P3 LDS R118, [R118+0xc] ;  /* 0x00000c0076763984 */ /* 0x000fe80000000800 */
[----:B------:R-:W-:Y:S01]  /*3cc0*/  @P2 LDS R120, [R120+0x10] ;  /* 0x0000100078782984 */ /* 0x000fe20000000800 */
[----:B-----5:R-:W-:-:S03]  /*3cd0*/  ISETP.GT.AND P6, PT, R119, RZ, PT ;  /* 0x000000ff7700720c */ /* 0x020fc60003fc4270 */
[----:B------:R-:W-:Y:S01]  /*3ce0*/  @P1 LDS R122, [R122+0x14] ;  /* 0x000014007a7a1984 */ /* 0x000fe20000000800 */
[----:B------:R-:W-:Y:S01]  /*3cf0*/  SEL R115, R112, RZ, P6 ;  /* 0x000000ff70737207 */ /* 0x000fe20003000000 */
[----:B------:R-:W-:Y:S01]  /*3d00*/  @P5 IMAD.IADD R112, R8, 0x1, -R17 ;  /* 0x0000000108705824 */ /* 0x000fe200078e0a11 */
[----:B------:R-:W-:-:S03]  /*3d10*/  ISETP.GE.AND P6, PT, R119, 0x7, PT ;  /* 0x000000077700780c */ /* 0x000fc60003fc6270 */
[----:B------:R-:W-:-:S06]  /*3d20*/  @P5 IMAD R112, R112, 0x4, R117 ;  /* 0x0000000470705824 */ /* 0x000fcc00078e0275 */
[----:B------:R-:W0:Y:S04]  /*3d30*/  @P5 LDS R112, [R112+0x4] ;  /* 0x0000040070705984 */ /* 0x000e280000000800 */
        /* <DEDUP_REMOVED lines=9> */
[----:B------:R-:W-:-:S04]  /*3dd0*/  @P6 IMAD.IADD R112, R8, 0x1, -R29 ;  /* 0x0000000108706824 */ /* 0x000fc800078e0a1d */
[----:B------:R-:W-:-:S06]  /*3de0*/  @P6 IMAD R112, R112, 0x4, R117 ;  /* 0x0000000470706824 */ /* 0x000fcc00078e0275 */
[----:B------:R-:W0:Y:S02]  /*3df0*/  @P6 LDS R112, [R112+0x1c] ;  /* 0x00001c0070706984 */ /* 0x000e240000000800 */
[----:B0-----:R-:W-:Y:S01]  /*3e00*/  @P6 IMAD R115, R80, R112, R115 ;  /* 0x0000007050736224 */ /* 0x001fe200078e0273 */
[----:B------:R-:W-:-:S13]  /*3e10*/  ISETP.GE.AND P6, PT, R119, 0x9, PT ;  /* 0x000000097700780c */ /* 0x000fda0003fc6270 */
[----:B------:R-:W-:-:S05]  /*3e20*/  @P6 IADD3 R114, PT, PT, R8, -R31, RZ ;  /* 0x8000001f08726210 */ /* 0x000fca0007ffe0ff */
[----:B------:R-:W-:-:S06]  /*3e30*/  @P6 IMAD R114, R114, 0x4, R117 ;  /* 0x0000000472726824 */ /* 0x000fcc00078e0275 */
[----:B------:R-:W0:Y:S02]  /*3e40*/  @P6 LDS R114, [R114+0x20] ;  /* 0x0000200072726984 */ /* 0x000e240000000800 */
[----:B0-----:R-:W-:Y:S01]  /*3e50*/  @P6 IMAD R115, R82, R114, R115 ;  /* 0x0000007252736224 */ /* 0x001fe200078e0273 */
[----:B------:R-:W-:-:S13]  /*3e60*/  ISETP.GE.AND P6, PT, R119, 0xa, PT ;  /* 0x0000000a7700780c */ /* 0x000fda0003fc6270 */
[----:B------:R-:W-:-:S04]  /*3e70*/  @P6 IMAD.IADD R118, R8, 0x1, -R33 ;  /* 0x0000000108766824 */ /* 0x000fc800078e0a21 */
[----:B------:R-:W-:-:S06]  /*3e80*/  @P6 IMAD R118, R118, 0x4, R117 ;  /* 0x0000000476766824 */ /* 0x000fcc00078e0275 */
[----:B------:R-:W0:Y:S02]  /*3e90*/  @P6 LDS R118, [R118+0x24] ;  /* 0x0000240076766984 */ /* 0x000e240000000800 */
[----:B0-----:R-:W-:Y:S01]  /*3ea0*/  @P6 IMAD R115, R84, R118, R115 ;  /* 0x0000007654736224 */ /* 0x001fe200078e0273 */
[----:B------:R-:W-:-:S13]  /*3eb0*/  ISETP.GE.AND P6, PT, R119, 0xb, PT ;  /* 0x0000000b7700780c */ /* 0x000fda0003fc6270 */
[----:B------:R-:W-:-:S05]  /*3ec0*/  @P6 IMAD.IADD R112, R8, 0x1, -R35 ;  /* 0x0000000108706824 */ /* 0x000fca00078e0a23 */
[----:B------:R-:W-:-:S06]  /*3ed0*/  @P6 LEA R112, R112, R117, 0x2 ;  /* 0x0000007570706211 */ /* 0x000fcc00078e10ff */
        /* <DEDUP_REMOVED lines=106> */
[----:B0-----:R-:W-:-:S07]  /*4580*/  @P6 IMAD R115, R106, R112, R115 ;  /* 0x000000706a736224 */ /* 0x001fce00078e0273 */
.L_x_14201:
[-C--:B0-----:R-:W-:Y:S01]  /*4590*/  IMAD R112, R2, R110.reuse, R83 ;  /* 0x0000006e02707224 */ /* 0x081fe200078e0253 */
[----:B------:R-:W0:Y:S01]  /*45a0*/  LDCU UR4, c[0x0][0x3a8] ;  /* 0x00007500ff0477ac */ /* 0x000e220008000800 */
[----:B------:R-:W-:Y:S02]  /*45b0*/  IADD3 R110, PT, PT, R9, R110, RZ ;  /* 0x0000006e096e7210 */ /* 0x000fe40007ffe0ff */
[----:B------:R-:W-:-:S05]  /*45c0*/  IMAD R112, R112, 0x4, R111 ;  /* 0x0000000470707824 */ /* 0x000fca00078e026f */
[----:B------:R-:W5:Y:S01]  /*45d0*/  LDS R114, [R112] ;  /* 0x0000000070727984 */ /* 0x000f620000000800 */
[----:B0-----:R-:W-:Y:S01]  /*45e0*/  ISETP.GE.AND P6, PT, R110, UR4, PT ;  /* 0x000000046e007c0c */ /* 0x001fe2000bfc6270 */
[----:B-----5:R-:W-:-:S05]  /*45f0*/  IMAD.IADD R115, R114, 0x1, R115 ;  /* 0x0000000172737824 */ /* 0x020fca00078e0273 */
[----:B------:R0:W-:Y:S07]  /*4600*/  STS [R112], R115 ;  /* 0x0000007370007388 */ /* 0x0001ee0000000800 */
[----:B------:R-:W-:Y:S05]  /*4610*/  @!P6 BRA `(.L_x_14203) ;  /* 0xffffffe8005ce947 */ /* 0x000fea000383ffff */
.L_x_14137:
[----:B------:R-:W-:Y:S05]  /*4620*/  BSYNC B0 ;  /* 0x0000000000007941 */ /* 0x000fea0003800000 */
.L_x_14136:
[----:B------:R-:W-:-:S13]  /*4630*/  ISETP.NE.AND P6, PT, R116, RZ, PT ;  /* 0x000000ff7400720c */ /* 0x000fda0003fc5270 */
[----:B------:R-:W-:Y:S05]  /*4640*/  @!P6 BRA `(.L_x_14204) ;  /* 0xffffffd4008ce947 */ /* 0x000fea000383ffff */
.L_x_14104:
[----:B------:R-:W-:Y:S05]  /*4650*/  WARPSYNC.ALL ;  /* 0x0000000000007948 */ /* 0x000fea0003800000 */
[----:B------:R-:W-:Y:S01]  /*4660*/  ISETP.NE.AND P3, PT, R4, 0x2, PT ;  /* 0x000000020400780c */ /* 0x000fe20003f65270 */
[----:B------:R-:W5:Y:S01]  /*4670*/  LDC R10, c[0x0][0x3ac] ;  /* 0x0000eb00ff0a7b82 */ /* 0x000f620000000800 */
[----:B------:R-:W-:Y:S07]  /*4680*/  BSSY.RECONVERGENT B0, `(.L_x_14205) ;  /* 0x0000051000007945 */ /* 0x000fee0003800200 */
[----:B------:R-:W0:Y:S01]  /*4690*/  LDC R15, c[0x0][0x388] ;  /* 0x0000e200ff0f7b82 */ /* 0x000e220000000800 */
[----:B-----5:R-:W-:-:S04]  /*46a0*/  IABS R11, R10 ;  /* 0x0000000a000b7213 */ /* 0x020fc80000000000 */
[----:B------:R-:W5:Y:S08]  /*46b0*/  I2F.RP R9, R11 ;  /* 0x0000000b00097306 */ /* 0x000f700000209400 */
[----:B-----5:R-:W5:Y:S02]  /*46c0*/  MUFU.RCP R9, R9 ;  /* 0x0000000900097308 */ /* 0x020f640000001000 */
[----:B-----5:R-:W-:-:S06]  /*46d0*/  VIADD R6, R9, 0xffffffe ;  /* 0x0ffffffe09067836 */ /* 0x020fcc0000000000 */
[----:B------:R5:W1:Y:S02]  /*46e0*/  F2I.FTZ.U32.TRUNC.NTZ R7, R6 ;  /* 0x0000000600077305 */ /* 0x000a64000021f000 */
[----:B-----5:R-:W-:Y:S02]  /*46f0*/  IMAD.MOV.U32 R6, RZ, RZ, RZ ;  /* 0x000000ffff067224 */ /* 0x020fe400078e00ff */
[----:B-1----:R-:W-:-:S04]  /*4700*/  IMAD.MOV R8, RZ, RZ, -R7 ;  /* 0x000000ffff087224 */ /* 0x002fc800078e0a07 */
[----:B------:R-:W-:Y:S01]  /*4710*/  IMAD R13, R8, R11, RZ ;  /* 0x0000000b080d7224 */ /* 0x000fe200078e02ff */
[----:B0-----:R-:W-:-:S03]  /*4720*/  IABS R8, R15 ;  /* 0x0000000f00087213 */ /* 0x001fc60000000000 */
[----:B------:R-:W-:Y:S01]  /*4730*/  IMAD.HI.U32 R7, R7, R13, R6 ;  /* 0x0000000d07077227 */ /* 0x000fe200078e0006 */
[----:B------:R-:W-:-:S04]  /*4740*/  IABS R6, R2 ;  /* 0x0000000200067213 */ /* 0x000fc80000000000 */
[----:B------:R-:W0:Y:S01]  /*4750*/  I2F.RP R14, R6 ;  /* 0x00000006000e7306 */ /* 0x000e220000209400 */
[----:B------:R-:W-:-:S04]  /*4760*/  IMAD.HI.U32 R7, R7, R8, RZ ;  /* 0x0000000807077227 */ /* 0x000fc800078e00ff */
[----:B------:R-:W-:-:S04]  /*4770*/  IMAD.MOV R9, RZ, RZ, -R7 ;  /* 0x000000ffff097224 */ /* 0x000fc800078e0a07 */
[C---:B------:R-:W-:Y:S02]  /*4780*/  IMAD R8, R11.reuse, R9, R8 ;  /* 0x000000090b087224 */ /* 0x040fe400078e0208 */
[----:B------:R-:W1:Y:S08]  /*4790*/  LDC R9, c[0x0][0x384] ;  /* 0x0000e100ff097b82 */ /* 0x000e700000000800 */
[----:B------:R-:W-:Y:S01]  /*47a0*/  BAR.SYNC.DEFER_BLOCKING 0x0 ;  /* 0x0000000000007b1d */ /* 0x000fe20000010000 */
[----:B------:R-:W-:-:S05]  /*47b0*/  ISETP.GT.U32.AND P1, PT, R11, R8, PT ;  /* 0x000000080b00720c */ /* 0x000fca0003f24070 */
[----:B0-----:R-:W0:Y:S08]  /*47c0*/  MUFU.RCP R14, R14 ;  /* 0x0000000e000e7308 */ /* 0x001e300000001000 */
[----:B------:R-:W-:Y:S01]  /*47d0*/  @!P1 IADD3 R8, PT, PT, R8, -R11, RZ ;  /* 0x8000000b08089210 */ /* 0x000fe20007ffe0ff */
[----:B------:R-:W-:Y:S01]  /*47e0*/  @!P1 VIADD R7, R7, 0x1 ;  /* 0x0000000107079836 */ /* 0x000fe20000000000 */
[----:B------:R-:W-:-:S02]  /*47f0*/  ISETP.NE.AND P1, PT, R10, RZ, PT ;  /* 0x000000ff0a00720c */ /* 0x000fc40003f25270 */
[----:B------:R-:W-:Y:S02]  /*4800*/  ISETP.GE.U32.AND P0, PT, R8, R11, PT ;  /* 0x0000000b0800720c */ /* 0x000fe40003f06070 */
[----:B------:R-:W-:Y:S01]  /*4810*/  LOP3.LUT R8, R15, R10, RZ, 0x3c, !PT ;  /* 0x0000000a0f087212 */ /* 0x000fe200078e3cff */
[----:B0-----:R-:W-:-:S03]  /*4820*/  VIADD R12, R14, 0xffffffe ;  /* 0x0ffffffe0e0c7836 */ /* 0x001fc60000000000 */
[----:B------:R-:W-:Y:S01]  /*4830*/  ISETP.GE.AND P2, PT, R8, RZ, PT ;  /* 0x000000ff0800720c */ /* 0x000fe20003f46270 */
[----:B------:R-:W-:Y:S01]  /*4840*/  IMAD R8, R2, R5, RZ ;  /* 0x0000000502087224 */ /* 0x000fe200078e02ff */
[----:B------:R0:W0:Y:S03]  /*4850*/  F2I.FTZ.U32.TRUNC.NTZ R13, R12 ;  /* 0x0000000c000d7305 */ /* 0x000026000021f000 */
[----:B-1----:R-:W-:Y:S02]  /*4860*/  IMAD R8, R9, UR10, R8 ;  /* 0x0000000a09087c24 */ /* 0x002fe4000f8e0208 */
        /* <DEDUP_REMOVED lines=8> */
[----:B------:R-:W1:Y:S01]  /*48f0*/  I2F.RP R9, R16 ;  /* 0x0000001000097306 */ /* 0x000e620000209400 */
[----:B------:R-:W-:Y:S01]  /*4900*/  UIADD3 UR4, UPT, UPT, UR4, 0x2080, URZ ;  /* 0x0000208004047890 */ /* 0x000fe2000fffe0ff */
[----:B------:R-:W-:Y:S01]  /*4910*/  IMAD.MOV.U32 R4, RZ, RZ, RZ ;  /* 0x000000ffff047224 */ /* 0x000fe200078e00ff */
[----:B------:R-:W-:Y:S01]  /*4920*/  ISETP.NE.AND P3, PT, R2, RZ, PT ;  /* 0x000000ff0200720c */ /* 0x000fe20003f65270 */
[----:B------:R-:W-:Y:S01]  /*4930*/  IMAD.MOV R14, RZ, RZ, -R14 ;  /* 0x000000ffff0e7224 */ /* 0x000fe200078e0a0e */
[----:B------:R-:W2:Y:S01]  /*4940*/  LDC.64 R10, c[0x0][0x3a0] ;  /* 0x0000e800ff0a7b82 */ /* 0x000ea20000000a00 */
[----:B------:R-:W-:-:S02]  /*4950*/  LOP3.LUT R17, RZ, R2, RZ, 0x33, !PT ;  /* 0x00000002ff117212 */ /* 0x000fc400078e33ff */
[----:B-1----:R-:W1:Y:S01]  /*4960*/  MUFU.RCP R9, R9 ;  /* 0x0000000900097308 */ /* 0x002e620000001000 */
[----:B0-----:R-:W-:Y:S01]  /*4970*/  ULEA UR4, UR5, UR4, 0x18 ;  /* 0x0000000405047291 */ /* 0x001fe2000f8ec0ff */
[----:B-1----:R-:W-:-:S05]  /*4980*/  IADD3 R5, PT, PT, R9, 0xffffffe, RZ ;  /* 0x0ffffffe09057810 */ /* 0x002fca0007ffe0ff */
[----:B------:R-:W-:Y:S01]  /*4990*/  LEA R9, R3, UR4, 0x2 ;  /* 0x0000000403097c11 */ /* 0x000fe2000f8e10ff */
[----:B------:R-:W0:Y:S02]  /*49a0*/  F2I.FTZ.U32.TRUNC.NTZ R5, R5 ;  /* 0x0000000500057305 */ /* 0x000e24000021f000 */
[----:B0-----:R-:W-:-:S04]  /*49b0*/  IMAD.MOV R15, RZ, RZ, -R5 ;  /* 0x000000ffff0f7224 */ /* 0x001fc800078e0a05 */
[----:B------:R-:W-:-:S04]  /*49c0*/  IMAD R15, R15, R16, RZ ;  /* 0x000000100f0f7224 */ /* 0x000fc800078e02ff */
[----:B--2---:R-:W-:-:S07]  /*49d0*/  IMAD.HI.U32 R18, R5, R15, R4 ;  /* 0x0000000f05127227 */ /* 0x004fce00078e0004 */
.L_x_14207:
        /* <DEDUP_REMOVED lines=8> */
[----:B------:R-:W-:Y:S01]  /*4a60*/  ISETP.GT.U32.AND P1, PT, R16, R5, PT ;  /* 0x000000051000720c */ /* 0x000fe20003f24070 */
[----:B0-----:R-:W-:-:S12]  /*4a70*/  IMAD R9, R0, 0x4, R9 ;  /* 0x0000000400097824 */ /* 0x001fd800078e0209 */
        /* <DEDUP_REMOVED lines=12> */
[----:B------:R-:W-:-:S03]  /*4b40*/  IMAD.IADD R3, R0, 0x1, R3 ;  /* 0x0000000100037824 */ /* 0x000fc600078e0203 */
[----:B------:R-:W-:-:S05]  /*4b50*/  IADD3 R5, PT, PT, R4, R5, RZ ;  /* 0x0000000504057210 */ /* 0x000fca0007ffe0ff */
[----:B------:R-:W-:-:S05]  /*4b60*/  IMAD.WIDE R4, R5, 0x4, R10 ;  /* 0x0000000405047825 */ /* 0x000fca00078e020a */
[----:B-1----:R0:W-:Y:S01]  /*4b70*/  STG.E desc[UR8][R4.64], R15 ;  /* 0x0000000f04007986 */ /* 0x0021e2000c101908 */
[----:B------:R-:W-:Y:S05]  /*4b80*/  @P0 BRA `(.L_x_14207) ;  /* 0xfffffffc00940947 */ /* 0x000fea000383ffff */
.L_x_14206:
[----:B------:R-:W-:Y:S05]  /*4b90*/  BSYNC.RECONVERGENT B0 ;  /* 0x0000000000007941 */ /* 0x000fea0003800200 */
.L_x_14205:
[----:B------:R-:W1:Y:S01]  /*4ba0*/  S2UR UR5, SR_CgaCtaId ;  /* 0x00000000000579c3 */ /* 0x000e620000008800 */
[----:B------:R-:W-:Y:S01]  /*4bb0*/  UMOV UR4, 0x400 ;  /* 0x0000040000047882 */ /* 0x000fe20000000000 */
[----:B------:R-:W-:Y:S01]  /*4bc0*/  HFMA2 R12, -RZ, RZ, 0, 0 ;  /* 0x00000000ff0c7431 */ /* 0x000fe200000001ff */
[----:B------:R-:W-:Y:S01]  /*4bd0*/  UIADD3 UR4, UPT, UPT, UR4, 0x2080, URZ ;  /* 0x0000208004047890 */ /* 0x000fe2000fffe0ff */
[----:B------:R-:W-:Y:S01]  /*4be0*/  IMAD.MOV R9, RZ, RZ, -R13 ;  /* 0x000000ffff097224 */ /* 0x000fe200078e0a0d */
[----:B------:R-:W-:Y:S01]  /*4bf0*/  ISETP.NE.AND P0, PT, R2, RZ, PT ;  /* 0x000000ff0200720c */ /* 0x000fe20003f05270 */
[----:B------:R-:W-:Y:S01]  /*4c00*/  IMAD R19, R0, 0x3, R3 ;  /* 0x0000000300137824 */ /* 0x000fe200078e0203 */
[----:B------:R-:W-:Y:S01]  /*4c10*/  LOP3.LUT R22, RZ, R2, RZ, 0x33, !PT ;  /* 0x00000002ff167212 */ /* 0x000fe200078e33ff */
[----:B0-----:R-:W0:Y:S01]  /*4c20*/  LDC.64 R4, c[0x0][0x3a0] ;  /* 0x0000e800ff047b82 */ /* 0x001e220000000a00 */
[----:B------:R-:W-:Y:S02]  /*4c30*/  IMAD R9, R9, R6, RZ ;  /* 0x0000000609097224 */ /* 0x000fe400078e02ff */
[----:B------:R-:W-:-:S02]  /*4c40*/  IMAD.IADD R21, R3, 0x1, R0 ;  /* 0x0000000103157824 */ /* 0x000fc400078e0200 */
[----:B------:R-:W-:-:S04]  /*4c50*/  IMAD.HI.U32 R20, R13, R9, R12 ;  /* 0x000000090d147227 */ /* 0x000fc800078e000c */
[----:B------:R-:W-:Y:S01]  /*4c60*/  IMAD R9, R0, 0x2, R3 ;  /* 0x0000000200097824 */ /* 0x000fe200078e0203 */
[----:B-1----:R-:W-:-:S06]  /*4c70*/  ULEA UR4, UR5, UR4, 0x18 ;  /* 0x0000000405047291 */ /* 0x002fcc000f8ec0ff */
[----:B------:R-:W-:-:S07]  /*4c80*/  LEA R23, R3, UR4, 0x2 ;  /* 0x0000000403177c11 */ /* 0x000fce000f8e10ff */
.L_x_14208:
[-C--:B-1----:R-:W-:Y:S02]  /*4c90*/  IABS R25, R2.reuse ;  /* 0x0000000200197213 */ /* 0x082fe40000000000 */
[-C--:B------:R-:W-:Y:S02]  /*4ca0*/  IABS R12, R2.reuse ;  /* 0x00000002000c7213 */ /* 0x080fe40000000000 */
[----:B------:R-:W1:Y:S01]  /*4cb0*/  I2F.RP R14, R25 ;  /* 0x00000019000e7306 */ /* 0x000e620000209400 */
[----:B------:R-:W-:Y:S02]  /*4cc0*/  IABS R13, R3 ;  /* 0x00000003000d7213 */ /* 0x000fe40000000000 */
[----:B------:R-:W-:Y:S01]  /*4cd0*/  IMAD.MOV R17, RZ, RZ, -R12 ;  /* 0x000000ffff117224 */ /* 0x000fe200078e0a0c */
[----:B------:R-:W-:Y:S02]  /*4ce0*/  LOP3.LUT R18, R3, R2, RZ, 0x3c, !PT ;  /* 0x0000000203127212 */ /* 0x000fe400078e3cff */
[----:B------:R-:W-:-:S02]  /*4cf0*/  IMAD.HI.U32 R12, R20, R13, RZ ;  /* 0x0000000d140c7227 */ /* 0x000fc400078e00ff */
[----:B------:R-:W-:Y:S02]  /*4d00*/  ISETP.GE.AND P4, PT, R18, RZ, PT ;  /* 0x000000ff1200720c */ /* 0x000fe40003f86270 */
[----:B------:R-:W-:Y:S01]  /*4d10*/  IMAD R13, R12, R17, R13 ;  /* 0x000000110c0d7224 */ /* 0x000fe200078e020d */
[----:B-1----:R-:W1:Y:S04]  /*4d20*/  MUFU.RCP R14, R14 ;  /* 0x0000000e000e7308 */ /* 0x002e680000001000 */
[----:B------:R-:W-:-:S13]  /*4d30*/  ISETP.GT.U32.AND P1, PT, R6, R13, PT ;  /* 0x0000000d0600720c */ /* 0x000fda0003f24070 */
[----:B------:R-:W-:Y:S02]  /*4d40*/  @!P1 IMAD.IADD R13, R13, 0x1, -R25 ;  /* 0x000000010d0d9824 */ /* 0x000fe400078e0a19 */
[----:B------:R-:W-:Y:S02]  /*4d50*/  @!P1 VIADD R12, R12, 0x1 ;  /* 0x000000010c0c9836 */ /* 0x000fe40000000000 */
[----:B-1----:R-:W-:Y:S01]  /*4d60*/  VIADD R10, R14, 0xffffffe ;  /* 0x0ffffffe0e0a7836 */ /* 0x002fe20000000000 */
[----:B------:R-:W-:Y:S02]  /*4d70*/  IABS R14, R21 ;  /* 0x00000015000e7213 */ /* 0x000fe40000000000 */
[----:B------:R-:W-:Y:S01]  /*4d80*/  ISETP.GE.U32.AND P3, PT, R13, R6, PT ;  /* 0x000000060d00720c */ /* 0x000fe20003f66070 */
[----:B------:R1:W5:Y:S02]  /*4d90*/  F2I.FTZ.U32.TRUNC.NTZ R11, R10 ;  /* 0x0000000a000b7305 */ /* 0x000364000021f000 */
[----:B-1----:R-:W-:-:S10]  /*4da0*/  IMAD.MOV.U32 R10, RZ, RZ, RZ ;  /* 0x000000ffff0a7224 */ /* 0x002fd400078e00ff */
[----:B------:R-:W-:Y:S01]  /*4db0*/  @P3 VIADD R12, R12, 0x1 ;  /* 0x000000010c0c3836 */ /* 0x000fe20000000000 */
[----:B-----5:R-:W-:-:S03]  /*4dc0*/  IADD3 R16, PT, PT, RZ, -R11, RZ ;  /* 0x8000000bff107210 */ /* 0x020fc60007ffe0ff */
        /* <DEDUP_REMOVED lines=16> */
[----:B------:R-:W-:Y:S01]  /*4ed0*/  @!P2 VIADD R10, R10, 0x1 ;  /* 0x000000010a0aa836 */ /* 0x000fe20000000000 */
[----:B------:R-:W-:-:S04]  /*4ee0*/  @!P2 IADD3 R11, PT, PT, R11, -R25, RZ ;  /* 0x800000190b0ba210 */ /* 0x000fc80007ffe0ff */
[----:B------:R-:W-:Y:S02]  /*4ef0*/  ISETP.GE.U32.AND P6, PT, R11, R25, PT ;  /* 0x000000190b00720c */ /* 0x000fe40003fc6070 */
[----:B------:R-:W-:-:S03]  /*4f00*/  LOP3.LUT R11, R21, R2, RZ, 0x3c, !PT ;  /* 0x00000002150b7212 */ /* 0x000fc600078e3cff */
[----:B------:R-:W-:Y:S01]  /*4f10*/  @!P5 IMAD.IADD R14, R14, 0x1, -R25 ;  /* 0x000000010e0ed824 */ /* 0x000fe200078e0a19 */
[----:B------:R-:W-:Y:S01]  /*4f20*/  ISETP.GE.AND P3, PT, R11, RZ, PT ;  /* 0x000000ff0b00720c */ /* 0x000fe20003f66270 */
[----:B------:R-:W-:Y:S01]  /*4f30*/  @!P5 VIADD R13, R13, 0x1 ;  /* 0x000000010d0dd836 */ /* 0x000fe20000000000 */
[----:B------:R-:W-:Y:S02]  /*4f40*/  LOP3.LUT R11, R9, R2, RZ, 0x3c, !PT ;  /* 0x00000002090b7212 */ /* 0x000fe400078e3cff */
[-C--:B------:R-:W-:Y:S02]  /*4f50*/  @!P1 IADD3 R16, PT, PT, R16, -R25.reuse, RZ ;  /* 0x8000001910109210 */ /* 0x080fe40007ffe0ff */
[----:B------:R-:W-:Y:S01]  /*4f60*/  ISETP.GE.AND P2, PT, R11, RZ, PT ;  /* 0x000000ff0b00720c */ /* 0x000fe20003f46270 */
[----:B------:R-:W-:Y:S01]  /*4f70*/  @P6 VIADD R10, R10, 0x1 ;  /* 0x000000010a0a6836 */ /* 0x000fe20000000000 */
[-C--:B------:R-:W-:Y:S01]  /*4f80*/  ISETP.GE.U32.AND P4, PT, R14, R25.reuse, PT ;  /* 0x000000190e00720c */ /* 0x080fe20003f86070 */
[--C-:B------:R-:W-:Y:S01]  /*4f90*/  IMAD R11, R0, 0x4, R23.reuse ;  /* 0x00000004000b7824 */ /* 0x100fe200078e0217 */
[----:B------:R-:W-:Y:S01]  /*4fa0*/  ISETP.GE.U32.AND P6, PT, R16, R25, PT ;  /* 0x000000191000720c */ /* 0x000fe20003fc6070 */
[C-C-:B------:R-:W-:Y:S01]  /*4fb0*/  IMAD R14, R0.reuse, 0x8, R23.reuse ;  /* 0x00000008000e7824 */ /* 0x140fe200078e0217 */
[----:B------:R1:W5:Y:S01]  /*4fc0*/  LDS R25, [R23] ;  /* 0x0000000017197984 */ /* 0x0003620000000800 */
[----:B------:R-:W-:Y:S01]  /*4fd0*/  IMAD R16, R0, 0xc, R23 ;  /* 0x0000000c00107824 */ /* 0x000fe200078e0217 */
[----:B------:R-:W-:Y:S01]  /*4fe0*/  ISETP.GE.AND P5, PT, R17, RZ, PT ;  /* 0x000000ff1100720c */ /* 0x000fe20003fa6270 */
[----:B------:R-:W-:Y:S01]  /*4ff0*/  @!P3 IMAD.MOV R10, RZ, RZ, -R10 ;  /* 0x000000ffff0ab224 */ /* 0x000fe200078e0a0a */
[----:B------:R2:W3:Y:S01]  /*5000*/  LDS R27, [R11] ;  /* 0x000000000b1b7984 */ /* 0x0004e20000000800 */
[----:B------:R-:W-:-:S02]  /*5010*/  @!P1 IADD3 R15, PT, PT, R15, 0x1, RZ ;  /* 0x000000010f0f9810 */ /* 0x000fc40007ffe0ff */
[----:B------:R-:W-:Y:S01]  /*5020*/  ISETP.NE.AND P1, PT, R2, RZ, PT ;  /* 0x000000ff0200720c */ /* 0x000fe20003f25270 */
[----:B------:R4:W3:Y:S01]  /*5030*/  LDS R29, [R14] ;  /* 0x000000000e1d7984 */ /* 0x0008e20000000800 */
[----:B------:R-:W-:Y:S01]  /*5040*/  @P4 VIADD R13, R13, 0x1 ;  /* 0x000000010d0d4836 */ /* 0x000fe20000000000 */
[----:B------:R-:W-:Y:S01]  /*5050*/  LOP3.LUT R17, RZ, R2, RZ, 0x33, !PT ;  /* 0x00000002ff117212 */ /* 0x000fe200078e33ff */
[----:B------:R-:W-:Y:S01]  /*5060*/  @P6 VIADD R15, R15, 0x1 ;  /* 0x000000010f0f6836 */ /* 0x000fe20000000000 */
[----:B------:R0:W3:Y:S01]  /*5070*/  LDS R31, [R16] ;  /* 0x00000000101f7984 */ /* 0x0000e20000000800 */
[----:B------:R-:W-:Y:S01]  /*5080*/  @!P2 IMAD.MOV R13, RZ, RZ, -R13 ;  /* 0x000000ffff0da224 */ /* 0x000fe200078e0a0d */
[C---:B------:R-:W-:Y:S01]  /*5090*/  SEL R12, R17.reuse, R12, !P1 ;  /* 0x0000000c110c7207 */ /* 0x040fe20004800000 */
[----:B------:R-:W-:Y:S01]  /*50a0*/  @!P5 IMAD.MOV R15, RZ, RZ, -R15 ;  /* 0x000000ffff0fd224 */ /* 0x000fe200078e0a0f */
[----:B------:R-:W-:Y:S01]  /*50b0*/  SEL R10, R17, R10, !P1 ;  /* 0x0000000a110a7207 */ /* 0x000fe20004800000 */
[----:B-1----:R-:W-:Y:S01]  /*50c0*/  IMAD R23, R0, 0x10, R23 ;  /* 0x0000001000177824 */ /* 0x002fe200078e0217 */
[----:B--2---:R-:W-:Y:S01]  /*50d0*/  IADD3 R11, PT, PT, -R12, RZ, RZ ;  /* 0x000000ff0c0b7210 */ /* 0x004fe20007ffe1ff */
[--C-:B------:R-:W-:Y:S01]  /*50e0*/  IMAD R12, R7, R12, R8.reuse ;  /* 0x0000000c070c7224 */ /* 0x100fe200078e0208 */
[----:B----4-:R-:W-:Y:S01]  /*50f0*/  SEL R14, R17, R13, !P1 ;  /* 0x0000000d110e7207 */ /* 0x010fe20004800000 */
[----:B------:R-:W-:Y:S01]  /*5100*/  IMAD R13, R7, R10, R8 ;  /* 0x0000000a070d7224 */ /* 0x000fe200078e0208 */
[----:B------:R-:W-:Y:S01]  /*5110*/  SEL R15, R22, R15, !P0 ;  /* 0x0000000f160f7207 */ /* 0x000fe20004000000 */
[----:B------:R-:W-:-:S02]  /*5120*/  IMAD.MOV R10, RZ, RZ, -R10 ;  /* 0x000000ffff0a7224 */ /* 0x000fc400078e0a0a */
[----:B------:R-:W-:Y:S01]  /*5130*/  IMAD R11, R2, R11, R3 ;  /* 0x0000000b020b7224 */ /* 0x000fe200078e0203 */
[----:B------:R-:W-:Y:S01]  /*5140*/  IADD3 R3, PT, PT, R0, R3, R0 ;  /* 0x0000000300037210 */ /* 0x000fe20007ffe000 */
[----:B------:R-:W-:Y:S02]  /*5150*/  IMAD.MOV R17, RZ, RZ, -R14 ;  /* 0x000000ffff117224 */ /* 0x000fe400078e0a0e */
[----:B------:R-:W-:Y:S01]  /*5160*/  IMAD.MOV R18, RZ, RZ, -R15 ;  /* 0x000000ffff127224 */ /* 0x000fe200078e0a0f */
[----:B------:R-:W-:Y:S01]  /*5170*/  IADD3 R11, PT, PT, R12, R11, RZ ;  /* 0x0000000b0c0b7210 */ /* 0x000fe20007ffe0ff */
[C---:B0-----:R-:W-:Y:S01]  /*5180*/  IMAD R16, R7.reuse, R15, R8 ;  /* 0x0000000f07107224 */ /* 0x041fe200078e0208 */
[----:B------:R-:W-:Y:S01]  /*5190*/  IADD3 R3, PT, PT, R0, R3, R0 ;  /* 0x0000000300037210 */ /* 0x000fe20007ffe000 */
[C---:B------:R-:W-:Y:S02]  /*51a0*/  IMAD R10, R2.reuse, R10, R21 ;  /* 0x0000000a020a7224 */ /* 0x040fe400078e0215 */
[----:B------:R-:W-:Y:S01]  /*51b0*/  IMAD R14, R7, R14, R8 ;  /* 0x0000000e070e7224 */ /* 0x000fe200078e0208 */
[----:B------:R-:W-:Y:S01]  /*51c0*/  ISETP.GE.U32.AND P1, PT, R3, 0x400, PT ;  /* 0x000004000300780c */ /* 0x000fe20003f26070 */
[----:B------:R-:W-:Y:S01]  /*51d0*/  IMAD R15, R2, R17, R9 ;  /* 0x00000011020f7224 */ /* 0x000fe200078e0209 */
[----:B------:R-:W-:Y:S01]  /*51e0*/  LEA R9, R0, R9, 0x2 ;  /* 0x0000000900097211 */ /* 0x000fe200078e10ff */
[----:B------:R-:W-:-:S02]  /*51f0*/  IMAD R17, R2, R18, R19 ;  /* 0x0000001202117224 */ /* 0x000fc400078e0213 */
[----:B------:R-:W-:Y:S02]  /*5200*/  IMAD.IADD R13, R13, 0x1, R10 ;  /* 0x000000010d0d7824 */ /* 0x000fe400078e020a */
[----:B------:R-:W-:Y:S02]  /*5210*/  IMAD.IADD R15, R14, 0x1, R15 ;  /* 0x000000010e0f7824 */ /* 0x000fe400078e020f */
[----:B------:R-:W-:Y:S02]  /*5220*/  IMAD.IADD R17, R16, 0x1, R17 ;  /* 0x0000000110117824 */ /* 0x000fe400078e0211 */
        /* <DEDUP_REMOVED lines=9> */
[----:B------:R-:W-:Y:S01]  /*52c0*/  IMAD R21, R0, 0x4, R21 ;  /* 0x0000000400157824 */ /* 0x000fe200078e0215 */
[----:B------:R-:W-:Y:S06]  /*52d0*/  @!P1 BRA `(.L_x_14208) ;  /* 0xfffffff8006c9947 */ /* 0x000fec000383ffff */
[----:B------:R-:W-:Y:S05]  /*52e0*/  EXIT ;  /* 0x000000000000794d */ /* 0x000fea0003800000 */
.L_x_14140:
[----:B------:R-:W-:Y:S01]  /*52f0*/  BSSY B1, `(.L_x_14209) ;  /* 0x0000006000017945 */ /* 0x000fe20003800000 */
[----:B------:R-:W-:Y:S02]  /*5300*/  IMAD.MOV.U32 R119, RZ, RZ, R60 ;  /* 0x000000ffff777224 */ /* 0x000fe400078e003c */
[----:B------:R-:W-:-:S07]  /*5310*/  IMAD.MOV.U32 R114, RZ, RZ, -0x1 ;  /* 0xffffffffff727424 */ /* 0x000fce00078e00ff */
[----:B01234-:R-:W-:Y:S05]  /*5320*/  WARPSYNC.COLLECTIVE R114, `(.L_x_14210) ;  /* 0x0000000072087348 */ /* 0x01ffea0003c00000 */
[----:B0-----:R0:W0:Y:S02]  /*5330*/  SHFL.IDX P6, R114, R112, R119, R71 ;  /* 0x0000007770727389 */ /* 0x00102400000c0047 */
[----:B01234-:R-:W-:Y:S05]  /*5340*/  ENDCOLLECTIVE ;  /* 0x000000000000791b */ /* 0x01ffea0003800000 */
.L_x_14210:
[----:B------:R-:W-:Y:S05]  /*5350*/  BSYNC B1 ;  /* 0x0000000000017941 */ /* 0x000fea0003800000 */
.L_x_14209:
[----:B------:R-:W-:Y:S01]  /*5360*/  MOV R115, R114 ;  /* 0x0000007200737202 */ /* 0x000fe20000000f00 */
[----:B------:R-:W-:Y:S06]  /*5370*/  BRA `(.L_x_14211) ;  /* 0xffffffdc00307947 */ /* 0x000fec000383ffff */
.L_x_14142:
[----:B------:R-:W-:Y:S01]  /*5380*/  BSSY B1, `(.L_x_14212) ;  /* 0x0000006000017945 */ /* 0x000fe20003800000 */
[----:B------:R-:W-:Y:S02]  /*5390*/  IMAD.MOV.U32 R119, RZ, RZ, R12 ;  /* 0x000000ffff777224 */ /* 0x000fe400078e000c */
[----:B------:R-:W-:-:S07]  /*53a0*/  IMAD.MOV.U32 R114, RZ, RZ, -0x1 ;  /* 0xffffffffff727424 */ /* 0x000fce00078e00ff */
[----:B01234-:R-:W-:Y:S05]  /*53b0*/  WARPSYNC.COLLECTIVE R114, `(.L_x_14213) ;  /* 0x0000000072087348 */ /* 0x01ffea0003c00000 */
[----:B0-----:R0:W0:Y:S02]  /*53c0*/  SHFL.IDX P6, R114, R112, R119, R71 ;  /* 0x0000007770727389 */ /* 0x00102400000c0047 */
[----:B01234-:R-:W-:Y:S05]  /*53d0*/  ENDCOLLECTIVE ;  /* 0x000000000000791b */ /* 0x01ffea0003800000 */
.L_x_14213:
[----:B------:R-:W-:Y:S05]  /*53e0*/  BSYNC B1 ;  /* 0x0000000000017941 */ /* 0x000fea0003800000 */
.L_x_14212:
[----:B------:R-:W-:Y:S05]  /*53f0*/  BRA `(.L_x_14214) ;  /* 0xffffffdc00287947 */ /* 0x000fea000383ffff */
.L_x_14144:
[----:B------:R-:W-:Y:S01]  /*5400*/  BSSY B1, `(.L_x_14215) ;  /* 0x0000006000017945 */ /* 0x000fe20003800000 */
[----:B------:R-:W-:Y:S02]  /*5410*/  IMAD.MOV.U32 R119, RZ, RZ, R13 ;  /* 0x000000ffff777224 */ /* 0x000fe400078e000d */
[----:B------:R-:W-:-:S07]  /*5420*/  IMAD.MOV.U32 R114, RZ, RZ, -0x1 ;  /* 0xffffffffff727424 */ /* 0x000fce00078e00ff */
[----:B01234-:R-:W-:Y:S05]  /*5430*/  WARPSYNC.COLLECTIVE R114, `(.L_x_14216) ;  /* 0x0000000072087348 */ /* 0x01ffea0003c00000 */
[----:B0-----:R0:W0:Y:S02]  /*5440*/  SHFL.IDX P6, R114, R112, R119, R71 ;  /* 0x0000007770727389 */ /* 0x00102400000c0047 */
[----:B01234-:R-:W-:Y:S05]  /*5450*/  ENDCOLLECTIVE ;  /* 0x000000000000791b */ /* 0x01ffea0003800000 */
.L_x_14216:
[----:B------:R-:W-:Y:S05]  /*5460*/  BSYNC B1 ;  /* 0x0000000000017941 */ /* 0x000fea0003800000 */
.L_x_14215:
[----:B------:R-:W-:Y:S05]  /*5470*/  BRA `(.L_x_14217) ;  /* 0xffffffdc00207947 */ /* 0x000fea000383ffff */
.L_x_14146:
[----:B------:R-:W-:Y:S01]  /*5480*/  BSSY B1, `(.L_x_14218) ;  /* 0x0000006000017945 */ /* 0x000fe20003800000 */
[----:B------:R-:W-:Y:S01]  /*5490*/  MOV R119, R14 ;  /* 0x0000000e00777202 */ /* 0x000fe20000000f00 */
[----:B------:R-:W-:-:S07]  /*54a0*/  IMAD.MOV.U32 R114, RZ, RZ, -0x1 ;  /* 0xffffffffff727424 */ /* 0x000fce00078e00ff */
[----:B01234-:R-:W-:Y:S05]  /*54b0*/  WARPSYNC.COLLECTIVE R114, `(.L_x_14219) ;  /* 0x0000000072087348 */ /* 0x01ffea0003c00000 */
[----:B0-----:R0:W0:Y:S02]  /*54c0*/  SHFL.IDX P6, R114, R112, R119, R71 ;  /* 0x0000007770727389 */ /* 0x00102400000c0047 */
[----:B01234-:R-:W-:Y:S05]  /*54d0*/  ENDCOLLECTIVE ;  /* 0x000000000000791b */ /* 0x01ffea0003800000 */
.L_x_14219:
[----:B------:R-:W-:Y:S05]  /*54e0*/  BSYNC B1 ;  /* 0x0000000000017941 */ /* 0x000fea0003800000 */
.L_x_14218:
[----:B------:R-:W-:Y:S05]  /*54f0*/  BRA `(.L_x_14220) ;  /* 0xffffffdc00187947 */ /* 0x000fea000383ffff */
.L_x_14148:
[----:B------:R-:W-:Y:S01]  /*5500*/  BSSY B1, `(.L_x_14221) ;  /* 0x0000006000017945 */ /* 0x000fe20003800000 */
[----:B------:R-:W-:Y:S02]  /*5510*/  IMAD.MOV.U32 R119, RZ, RZ, R15 ;  /* 0x000000ffff777224 */ /* 0x000fe400078e000f */
[----:B------:R-:W-:-:S07]  /*5520*/  IMAD.MOV.U32 R114, RZ, RZ, -0x1 ;  /* 0xffffffffff727424 */ /* 0x000fce00078e00ff */
[----:B01234-:R-:W-:Y:S05]  /*5530*/  WARPSYNC.COLLECTIVE R114, `(.L_x_14222) ;  /* 0x0000000072087348 */ /* 0x01ffea0003c00000 */
[----:B0-----:R0:W0:Y:S02]  /*5540*/  SHFL.IDX P6, R114, R112, R119, R71 ;  /* 0x0000007770727389 */ /* 0x00102400000c0047 */
[----:B01234-:R-:W-:Y:S05]  /*5550*/  ENDCOLLECTIVE ;  /* 0x000000000000791b */ /* 0x01ffea0003800000 */
.L_x_14222:
[----:B------:R-:W-:Y:S05]  /*5560*/  BSYNC B1 ;  /* 0x0000000000017941 */ /* 0x000fea0003800000 */
.L_x_14221:
[----:B------:R-:W-:Y:S05]  /*5570*/  BRA `(.L_x_14223) ;  /* 0xffffffdc00107947 */ /* 0x000fea000383ffff */
.L_x_14150:
[----:B------:R-:W-:Y:S01]  /*5580*/  BSSY B1, `(.L_x_14224) ;  /* 0x0000006000017945 */ /* 0x000fe20003800000 */
[----:B------:R-:W-:Y:S01]  /*5590*/  IMAD.MOV.U32 R119, RZ, RZ, R16 ;  /* 0x000000ffff777224 */ /* 0x000fe200078e0010 */
[----:B------:R-:W-:-:S07]  /*55a0*/  MOV R114, 0xffffffff ;  /* 0xffffffff00727802 */ /* 0x000fce0000000f00 */
[----:B01234-:R-:W-:Y:S05]  /*55b0*/  WARPSYNC.COLLECTIVE R114, `(.L_x_14225) ;  /* 0x0000000072087348 */ /* 0x01ffea0003c00000 */
[----:B0-----:R0:W0:Y:S02]  /*55c0*/  SHFL.IDX P6, R114, R112, R119, R71 ;  /* 0x0000007770727389 */ /* 0x00102400000c0047 */
[----:B01234-:R-:W-:Y:S05]  /*55d0*/  ENDCOLLECTIVE ;  /* 0x000000000000791b */ /* 0x01ffea0003800000 */
.L_x_14225:
[----:B------:R-:W-:Y:S05]  /*55e0*/  BSYNC B1 ;  /* 0x0000000000017941 */ /* 0x000fea0003800000 */
.L_x_14224:
[----:B------:R-:W-:Y:S05]  /*55f0*/  BRA `(.L_x_14226) ;  /* 0xffffffdc00087947 */ /* 0x000fea000383ffff */
.L_x_14152:
[----:B------:R-:W-:Y:S01]  /*5600*/  BSSY B1, `(.L_x_14227) ;  /* 0x0000006000017945 */ /* 0x000fe20003800000 */
[----:B------:R-:W-:Y:S02]  /*5610*/  IMAD.MOV.U32 R119, RZ, RZ, R18 ;  /* 0x000000ffff777224 */ /* 0x000fe400078e0012 */
[----:B------:R-:W-:-:S07]  /*5620*/  IMAD.MOV.U32 R114, RZ, RZ, -0x1 ;  /* 0xffffffffff727424 */ /* 0x000fce00078e00ff */
[----:B01234-:R-:W-:Y:S05]  /*5630*/  WARPSYNC.COLLECTIVE R114, `(.L_x_14228) ;  /* 0x0000000072087348 */ /* 0x01ffea0003c00000 */
[----:B0-----:R0:W0:Y:S02]  /*5640*/  SHFL.IDX P6, R114, R112, R119, R71 ;  /* 0x0000007770727389 */ /* 0x00102400000c0047 */
[----:B01234-:R-:W-:Y:S05]  /*5650*/  ENDCOLLECTIVE ;  /* 0x000000000000791b */ /* 0x01ffea0003800000 */
.L_x_14228:
[----:B------:R-:W-:Y:S05]  /*5660*/  BSYNC B1 ;  /* 0x0000000000017941 */ /* 0x000fea0003800000 */
.L_x_14227:
[----:B------:R-:W-:Y:S05]  /*5670*/  BRA `(.L_x_14229) ;  /* 0xffffffdc00007947 */ /* 0x000fea000383ffff */
.L_x_14154:
[----:B------:R-:W-:Y:S01]  /*5680*/  BSSY B1, `(.L_x_14230) ;  /* 0x0000006000017945 */ /* 0x000fe20003800000 */
[----:B------:R-:W-:Y:S02]  /*5690*/  IMAD.MOV.U32 R119, RZ, RZ, R20 ;  /* 0x000000ffff777224 */ /* 0x000fe400078e0014 */
[----:B------:R-:W-:-:S07]  /*56a0*/  IMAD.MOV.U32 R114, RZ, RZ, -0x1 ;  /* 0xffffffffff727424 */ /* 0x000fce00078e00ff */
[----:B01234-:R-:W-:Y:S05]  /*56b0*/  WARPSYNC.COLLECTIVE R114, `(.L_x_14231) ;  /* 0x0000000072087348 */ /* 0x01ffea0003c00000 */
[----:B0-----:R0:W0:Y:S02]  /*56c0*/  SHFL.IDX P6, R114, R112, R119, R71 ;  /* 0x0000007770727389 */ /* 0x00102400000c0047 */
[----:B01234-:R-:W-:Y:S05]  /*56d0*/  ENDCOLLECTIVE ;  /* 0x000000000000791b */ /* 0x01ffea0003800000 */
.L_x_14231:
[----:B------:R-:W-:Y:S05]  /*56e0*/  BSYNC B1 ;  /* 0x0000000000017941 */ /* 0x000fea0003800000 */
.L_x_14230:
[----:B------:R-:W-:Y:S05]  /*56f0*/  BRA `(.L_x_14232) ;  /* 0xffffffd800f87947 */ /* 0x000fea000383ffff */
.L_x_14156:
[----:B------:R-:W-:Y:S01]  /*5700*/  BSSY B1, `(.L_x_14233) ;  /* 0x0000006000017945 */ /* 0x000fe20003800000 */
[----:B------:R-:W-:Y:S01]  /*5710*/  MOV R119, R22 ;  /* 0x0000001600777202 */ /* 0x000fe20000000f00 */
[----:B------:R-:W-:-:S07]  /*5720*/  IMAD.MOV.U32 R114, RZ, RZ, -0x1 ;  /* 0xffffffffff727424 */ /* 0x000fce00078e00ff */
[----:B01234-:R-:W-:Y:S05]  /*5730*/  WARPSYNC.COLLECTIVE R114, `(.L_x_14234) ;  /* 0x0000000072087348 */ /* 0x01ffea0003c00000 */
[----:B0-----:R0:W0:Y:S02]  /*5740*/  SHFL.IDX P6, R114, R112, R119, R71 ;  /* 0x0000007770727389 */ /* 0x00102400000c0047 */
[----:B01234-:R-:W-:Y:S05]  /*5750*/  ENDCOLLECTIVE ;  /* 0x000000000000791b */ /* 0x01ffea0003800000 */
.L_x_14234:
[----:B------:R-:W-:Y:S05]  /*5760*/  BSYNC B1 ;  /* 0x0000000000017941 */ /* 0x000fea0003800000 */
.L_x_14233:
[----:B------:R-:W-:Y:S05]  /*5770*/  BRA `(.L_x_14235) ;  /* 0xffffffd800f07947 */ /* 0x000fea000383ffff */
.L_x_14158:
[----:B------:R-:W-:Y:S01]  /*5780*/  BSSY B1, `(.L_x_14236) ;  /* 0x0000006000017945 */ /* 0x000fe20003800000 */
[----:B------:R-:W-:Y:S02]  /*5790*/  IMAD.MOV.U32 R119, RZ, RZ, R24 ;  /* 0x000000ffff777224 */ /* 0x000fe400078e0018 */
[----:B------:R-:W-:-:S07]  /*57a0*/  IMAD.MOV.U32 R114, RZ, RZ, -0x1 ;  /* 0xffffffffff727424 */ /* 0x000fce00078e00ff */
[----:B01234-:R-:W-:Y:S05]  /*57b0*/  WARPSYNC.COLLECTIVE R114, `(.L_x_14237) ;  /* 0x0000000072087348 */ /* 0x01ffea0003c00000 */
[----:B0-----:R0:W0:Y:S02]  /*57c0*/  SHFL.IDX P6, R114, R112, R119, R71 ;  /* 0x0000007770727389 */ /* 0x00102400000c0047 */
[----:B01234-:R-:W-:Y:S05]  /*57d0*/  ENDCOLLECTIVE ;  /* 0x000000000000791b */ /* 0x01ffea0003800000 */
.L_x_14237:
[----:B------:R-:W-:Y:S05]  /*57e0*/  BSYNC B1 ;  /* 0x0000000000017941 */ /* 0x000fea0003800000 */
.L_x_14236:
[----:B------:R-:W-:Y:S05]  /*57f0*/  BRA `(.L_x_14238) ;  /* 0xffffffd800e87947 */ /* 0x000fea000383ffff */
.L_x_14160:
[----:B------:R-:W-:Y:S01]  /*5800*/  BSSY B1, `(.L_x_14239) ;  /* 0x0000006000017945 */ /* 0x000fe20003800000 */
[----:B------:R-:W-:Y:S01]  /*5810*/  IMAD.MOV.U32 R119, RZ, RZ, R26 ;  /* 0x000000ffff777224 */ /* 0x000fe200078e001a */
[----:B------:R-:W-:-:S07]  /*5820*/  MOV R114, 0xffffffff ;  /* 0xffffffff00727802 */ /* 0x000fce0000000f00 */
[----:B01234-:R-:W-:Y:S05]  /*5830*/  WARPSYNC.COLLECTIVE R114, `(.L_x_14240) ;  /* 0x0000000072087348 */ /* 0x01ffea0003c00000 */
[----:B0-----:R0:W0:Y:S02]  /*5840*/  SHFL.IDX P6, R114, R112, R119, R71 ;  /* 0x0000007770727389 */ /* 0x00102400000c0047 */
[----:B01234-:R-:W-:Y:S05]  /*5850*/  ENDCOLLECTIVE ;  /* 0x000000000000791b */ /* 0x01ffea0003800000 */
.L_x_14240:
[----:B------:R-:W-:Y:S05]  /*5860*/  BSYNC B1 ;  /* 0x0000000000017941 */ /* 0x000fea0003800000 */
.L_x_14239:
[----:B------:R-:W-:Y:S05]  /*5870*/  BRA `(.L_x_14241) ;  /* 0xffffffd800e07947 */ /* 0x000fea000383ffff */
.L_x_14162:
[----:B------:R-:W-:Y:S01]  /*5880*/  BSSY B1, `(.L_x_14242) ;  /* 0x0000006000017945 */ /* 0x000fe20003800000 */
[----:B------:R-:W-:Y:S02]  /*5890*/  IMAD.MOV.U32 R119, RZ, RZ, R28 ;  /* 0x000000ffff777224 */ /* 0x000fe400078e001c */
[----:B------:R-:W-:-:S07]  /*58a0*/  IMAD.MOV.U32 R114, RZ, RZ, -0x1 ;  /* 0xffffffffff727424 */ /* 0x000fce00078e00ff */
[----:B01234-:R-:W-:Y:S05]  /*58b0*/  WARPSYNC.COLLECTIVE R114, `(.L_x_14243) ;  /* 0x0000000072087348 */ /* 0x01ffea0003c00000 */
[----:B0-----:R0:W0:Y:S02]  /*58c0*/  SHFL.IDX P6, R114, R112, R119, R71 ;  /* 0x0000007770727389 */ /* 0x00102400000c0047 */
[----:B01234-:R-:W-:Y:S05]  /*58d0*/  ENDCOLLECTIVE ;  /* 0x000000000000791b */ /* 0x01ffea0003800000 */
.L_x_14243:
[----:B------:R-:W-:Y:S05]  /*58e0*/  BSYNC B1 ;  /* 0x0000000000017941 */ /* 0x000fea0003800000 */
.L_x_14242:
[----:B------:R-:W-:Y:S05]  /*58f0*/  BRA `(.L_x_14244) ;  /* 0xffffffd800d87947 */ /* 0x000fea000383ffff */
.L_x_14164:
[----:B------:R-:W-:Y:S01]  /*5900*/  BSSY B1, `(.L_x_14245) ;  /* 0x0000006000017945 */ /* 0x000fe20003800000 */
[----:B------:R-:W-:Y:S02]  /*5910*/  IMAD.MOV.U32 R119, RZ, RZ, R30 ;  /* 0x000000ffff777224 */ /* 0x000fe400078e001e */
[----:B------:R-:W-:-:S07]  /*5920*/  IMAD.MOV.U32 R114, RZ, RZ, -0x1 ;  /* 0xffffffffff727424 */ /* 0x000fce00078e00ff */
[----:B01234-:R-:W-:Y:S05]  /*5930*/  WARPSYNC.COLLECTIVE R114, `(.L_x_14246) ;  /* 0x0000000072087348 */ /* 0x01ffea0003c00000 */
[----:B0-----:R0:W0:Y:S02]  /*5940*/  SHFL.IDX P6, R114, R112, R119, R71 ;  /* 0x0000007770727389 */ /* 0x00102400000c0047 */
[----:B01234-:R-:W-:Y:S05]  /*5950*/  ENDCOLLECTIVE ;  /* 0x000000000000791b */ /* 0x01ffea0003800000 */
.L_x_14246:
[----:B------:R-:W-:Y:S05]  /*5960*/  BSYNC B1 ;  /* 0x0000000000017941 */ /* 0x000fea0003800000 */
.L_x_14245:
[----:B------:R-:W-:Y:S05]  /*5970*/  BRA `(.L_x_14247) ;  /* 0xffffffd800d07947 */ /* 0x000fea000383ffff */
.L_x_14166:
[----:B------:R-:W-:Y:S01]  /*5980*/  BSSY B1, `(.L_x_14248) ;  /* 0x0000006000017945 */ /* 0x000fe20003800000 */
[----:B------:R-:W-:Y:S01]  /*5990*/  MOV R119, R32 ;  /* 0x0000002000777202 */ /* 0x000fe20000000f00 */
[----:B------:R-:W-:-:S07]  /*59a0*/  IMAD.MOV.U32 R114, RZ, RZ, -0x1 ;  /* 0xffffffffff727424 */ /* 0x000fce00078e00ff */
[----:B01234-:R-:W-:Y:S05]  /*59b0*/  WARPSYNC.COLLECTIVE R114, `(.L_x_14249) ;  /* 0x0000000072087348 */ /* 0x01ffea0003c00000 */
[----:B0-----:R0:W0:Y:S02]  /*59c0*/  SHFL.IDX P6, R114, R112, R119, R71 ;  /* 0x0000007770727389 */ /* 0x00102400000c0047 */
[----:B01234-:R-:W-:Y:S05]  /*59d0*/  ENDCOLLECTIVE ;  /* 0x000000000000791b */ /* 0x01ffea0003800000 */
.L_x_14249:
[----:B------:R-:W-:Y:S05]  /*59e0*/  BSYNC B1 ;  /* 0x0000000000017941 */ /* 0x000fea0003800000 */
.L_x_14248:
[----:B------:R-:W-:Y:S05]  /*59f0*/  BRA `(.L_x_14250) ;  /* 0xffffffd800c87947 */ /* 0x000fea000383ffff */
.L_x_14168:
[----:B------:R-:W-:Y:S01]  /*5a00*/  BSSY B1, `(.L_x_14251) ;  /* 0x0000006000017945 */ /* 0x000fe20003800000 */
[----:B------:R-:W-:Y:S02]  /*5a10*/  IMAD.MOV.U32 R119, RZ, RZ, R34 ;  /* 0x000000ffff777224 */ /* 0x000fe400078e0022 */
[----:B------:R-:W-:-:S07]  /*5a20*/  IMAD.MOV.U32 R114, RZ, RZ, -0x1 ;  /* 0xffffffffff727424 */ /* 0x000fce00078e00ff */
[----:B01234-:R-:W-:Y:S05]  /*5a30*/  WARPSYNC.COLLECTIVE R114, `(.L_x_14252) ;  /* 0x0000000072087348 */ /* 0x01ffea0003c00000 */
[----:B0-----:R0:W0:Y:S02]  /*5a40*/  SHFL.IDX P6, R114, R112, R119, R71 ;  /* 0x0000007770727389 */ /* 0x00102400000c0047 */
[----:B01234-:R-:W-:Y:S05]  /*5a50*/  ENDCOLLECTIVE ;  /* 0x000000000000791b */ /* 0x01ffea0003800000 */
.L_x_14252:
[----:B------:R-:W-:Y:S05]  /*5a60*/  BSYNC B1 ;  /* 0x0000000000017941 */ /* 0x000fea0003800000 */
.L_x_14251:
[----:B------:R-:W-:Y:S05]  /*5a70*/  BRA `(.L_x_14253) ;  /* 0xffffffd800c07947 */ /* 0x000fea000383ffff */
.L_x_14170:
[----:B------:R-:W-:Y:S01]  /*5a80*/  BSSY B1, `(.L_x_14254) ;  /* 0x0000006000017945 */ /* 0x000fe20003800000 */
[----:B------:R-:W-:Y:S01]  /*5a90*/  IMAD.MOV.U32 R119, RZ, RZ, R36 ;  /* 0x000000ffff777224 */ /* 0x000fe200078e0024 */
[----:B------:R-:W-:-:S07]  /*5aa0*/  MOV R114, 0xffffffff ;  /* 0xffffffff00727802 */ /* 0x000fce0000000f00 */
[----:B01234-:R-:W-:Y:S05]  /*5ab0*/  WARPSYNC.COLLECTIVE R114, `(.L_x_14255) ;  /* 0x0000000072087348 */ /* 0x01ffea0003c00000 */
[----:B0-----:R0:W0:Y:S02]  /*5ac0*/  SHFL.IDX P6, R114, R112, R119, R71 ;  /* 0x0000007770727389 */ /* 0x00102400000c0047 */
[----:B01234-:R-:W-:Y:S05]  /*5ad0*/  ENDCOLLECTIVE ;  /* 0x000000000000791b */ /* 0x01ffea0003800000 */
.L_x_14255:
[----:B------:R-:W-:Y:S05]  /*5ae0*/  BSYNC B1 ;  /* 0x0000000000017941 */ /* 0x000fea0003800000 */
.L_x_14254:
[----:B------:R-:W-:Y:S05]  /*5af0*/  BRA `(.L_x_14256) ;  /* 0xffffffd800b87947 */ /* 0x000fea000383ffff */
.L_x_14172:
[----:B------:R-:W-:Y:S01]  /*5b00*/  BSSY B1, `(.L_x_14257) ;  /* 0x0000006000017945 */ /* 0x000fe20003800000 */
[----:B------:R-:W-:Y:S02]  /*5b10*/  IMAD.MOV.U32 R119, RZ, RZ, R38 ;  /* 0x000000ffff777224 */ /* 0x000fe400078e0026 */
[----:B------:R-:W-:-:S07]  /*5b20*/  IMAD.MOV.U32 R114, RZ, RZ, -0x1 ;  /* 0xffffffffff727424 */ /* 0x000fce00078e00ff */
[----:B01234-:R-:W-:Y:S05]  /*5b30*/  WARPSYNC.COLLECTIVE R114, `(.L_x_14258) ;  /* 0x0000000072087348 */ /* 0x01ffea0003c00000 */
[----:B0-----:R0:W0:Y:S02]  /*5b40*/  SHFL.IDX P6, R114, R112, R119, R71 ;  /* 0x0000007770727389 */ /* 0x00102400000c0047 */
[----:B01234-:R-:W-:Y:S05]  /*5b50*/  ENDCOLLECTIVE ;  /* 0x000000000000791b */ /* 0x01ffea0003800000 */
.L_x_14258:
[----:B------:R-:W-:Y:S05]  /*5b60*/  BSYNC B1 ;  /* 0x0000000000017941 */ /* 0x000fea0003800000 */
.L_x_14257:
[----:B------:R-:W-:Y:S05]  /*5b70*/  BRA `(.L_x_14259) ;  /* 0xffffffd800b07947 */ /* 0x000fea000383ffff */
.L_x_14174:
[----:B------:R-:W-:Y:S01]  /*5b80*/  BSSY B1, `(.L_x_14260) ;  /* 0x0000006000017945 */ /* 0x000fe20003800000 */
[----:B------:R-:W-:Y:S02]  /*5b90*/  IMAD.MOV.U32 R119, RZ, RZ, R40 ;  /* 0x000000ffff777224 */ /* 0x000fe400078e0028 */
[----:B------:R-:W-:-:S07]  /*5ba0*/  IMAD.MOV.U32 R114, RZ, RZ, -0x1 ;  /* 0xffffffffff727424 */ /* 0x000fce00078e00ff */
[----:B01234-:R-:W-:Y:S05]  /*5bb0*/  WARPSYNC.COLLECTIVE R114, `(.L_x_14261) ;  /* 0x0000000072087348 */ /* 0x01ffea0003c00000 */
[----:B0-----:R0:W0:Y:S02]  /*5bc0*/  SHFL.IDX P6, R114, R112, R119, R71 ;  /* 0x0000007770727389 */ /* 0x00102400000c0047 */
[----:B01234-:R-:W-:Y:S05]  /*5bd0*/  ENDCOLLECTIVE ;  /* 0x000000000000791b */ /* 0x01ffea0003800000 */
.L_x_14261:
[----:B------:R-:W-:Y:S05]  /*5be0*/  BSYNC B1 ;  /* 0x0000000000017941 */ /* 0x000fea0003800000 */
.L_x_14260:
[----:B------:R-:W-:Y:S05]  /*5bf0*/  BRA `(.L_x_14262) ;  /* 0xffffffd800a87947 */ /* 0x000fea000383ffff */
.L_x_14176:
[----:B------:R-:W-:Y:S01]  /*5c00*/  BSSY B1, `(.L_x_14263) ;  /* 0x0000006000017945 */ /* 0x000fe20003800000 */
[----:B------:R-:W-:Y:S01]  /*5c10*/  MOV R119, R42 ;  /* 0x0000002a00777202 */ /* 0x000fe20000000f00 */
[----:B------:R-:W-:-:S07]  /*5c20*/  IMAD.MOV.U32 R114, RZ, RZ, -0x1 ;  /* 0xffffffffff727424 */ /* 0x000fce00078e00ff */
[----:B01234-:R-:W-:Y:S05]  /*5c30*/  WARPSYNC.COLLECTIVE R114, `(.L_x_14264) ;  /* 0x0000000072087348 */ /* 0x01ffea0003c00000 */
[----:B0-----:R0:W0:Y:S02]  /*5c40*/  SHFL.IDX P6, R114, R112, R119, R71 ;  /* 0x0000007770727389 */ /* 0x00102400000c0047 */
[----:B01234-:R-:W-:Y:S05]  /*5c50*/  ENDCOLLECTIVE ;  /* 0x000000000000791b */ /* 0x01ffea0003800000 */
.L_x_14264:
[----:B------:R-:W-:Y:S05]  /*5c60*/  BSYNC B1 ;  /* 0x0000000000017941 */ /* 0x000fea0003800000 */
.L_x_14263:
[----:B------:R-:W-:Y:S05]  /*5c70*/  BRA `(.L_x_14265) ;  /* 0xffffffd800a07947 */ /* 0x000fea000383ffff */
.L_x_14178:
[----:B------:R-:W-:Y:S01]  /*5c80*/  BSSY B1, `(.L_x_14266) ;  /* 0x0000006000017945 */ /* 0x000fe20003800000 */
[----:B------:R-:W-:Y:S02]  /*5c90*/  IMAD.MOV.U32 R119, RZ, RZ, R44 ;  /* 0x000000ffff777224 */ /* 0x000fe400078e002c */
[----:B------:R-:W-:-:S07]  /*5ca0*/  IMAD.MOV.U32 R114, RZ, RZ, -0x1 ;  /* 0xffffffffff727424 */ /* 0x000fce00078e00ff */
[----:B01234-:R-:W-:Y:S05]  /*5cb0*/  WARPSYNC.COLLECTIVE R114, `(.L_x_14267) ;  /* 0x0000000072087348 */ /* 0x01ffea0003c00000 */
[----:B0-----:R0:W0:Y:S02]  /*5cc0*/  SHFL.IDX P6, R114, R112, R119, R71 ;  /* 0x0000007770727389 */ /* 0x00102400000c0047 */
[----:B01234-:R-:W-:Y:S05]  /*5cd0*/  ENDCOLLECTIVE ;  /* 0x000000000000791b */ /* 0x01ffea0003800000 */
.L_x_14267:
[----:B------:R-:W-:Y:S05]  /*5ce0*/  BSYNC B1 ;  /* 0x0000000000017941 */ /* 0x000fea0003800000 */
.L_x_14266:
[----:B------:R-:W-:Y:S05]  /*5cf0*/  BRA `(.L_x_14268) ;  /* 0xffffffd800987947 */ /* 0x000fea000383ffff */
.L_x_14180:
[----:B------:R-:W-:Y:S01]  /*5d00*/  BSSY B1, `(.L_x_14269) ;  /* 0x0000006000017945 */ /* 0x000fe20003800000 */
[----:B------:R-:W-:Y:S01]  /*5d10*/  IMAD.MOV.U32 R119, RZ, RZ, R46 ;  /* 0x000000ffff777224 */ /* 0x000fe200078e002e */
[----:B------:R-:W-:-:S07]  /*5d20*/  MOV R114, 0xffffffff ;  /* 0xffffffff00727802 */ /* 0x000fce0000000f00 */
[----:B01234-:R-:W-:Y:S05]  /*5d30*/  WARPSYNC.COLLECTIVE R114, `(.L_x_14270) ;  /* 0x0000000072087348 */ /* 0x01ffea0003c00000 */
[----:B0-----:R0:W0:Y:S02]  /*5d40*/  SHFL.IDX P6, R114, R112, R119, R71 ;  /* 0x0000007770727389 */ /* 0x00102400000c0047 */
[----:B01234-:R-:W-:Y:S05]  /*5d50*/  ENDCOLLECTIVE ;  /* 0x000000000000791b */ /* 0x01ffea0003800000 */
.L_x_14270:
[----:B------:R-:W-:Y:S05]  /*5d60*/  BSYNC B1 ;  /* 0x0000000000017941 */ /* 0x000fea0003800000 */
.L_x_14269:
[----:B------:R-:W-:Y:S05]  /*5d70*/  BRA `(.L_x_14271) ;  /* 0xffffffd800907947 */ /* 0x000fea000383ffff */
.L_x_14182:
[----:B------:R-:W-:Y:S01]  /*5d80*/  BSSY B1, `(.L_x_14272) ;  /* 0x0000006000017945 */ /* 0x000fe20003800000 */
[----:B------:R-:W-:Y:S02]  /*5d90*/  IMAD.MOV.U32 R119, RZ, RZ, R48 ;  /* 0x000000ffff777224 */ /* 0x000fe400078e0030 */
[----:B------:R-:W-:-:S07]  /*5da0*/  IMAD.MOV.U32 R114, RZ, RZ, -0x1 ;  /* 0xffffffffff727424 */ /* 0x000fce00078e00ff */
[----:B01234-:R-:W-:Y:S05]  /*5db0*/  WARPSYNC.COLLECTIVE R114, `(.L_x_14273) ;  /* 0x0000000072087348 */ /* 0x01ffea0003c00000 */
[----:B0-----:R0:W0:Y:S02]  /*5dc0*/  SHFL.IDX P6, R114, R112, R119, R71 ;  /* 0x0000007770727389 */ /* 0x00102400000c0047 */
[----:B01234-:R-:W-:Y:S05]  /*5dd0*/  ENDCOLLECTIVE ;  /* 0x000000000000791b */ /* 0x01ffea0003800000 */
.L_x_14273:
[----:B------:R-:W-:Y:S05]  /*5de0*/  BSYNC B1 ;  /* 0x0000000000017941 */ /* 0x000fea0003800000 */
.L_x_14272:
[----:B------:R-:W-:Y:S05]  /*5df0*/  BRA `(.L_x_14274) ;  /* 0xffffffd800887947 */ /* 0x000fea000383ffff */
.L_x_14184:
[----:B------:R-:W-:Y:S01]  /*5e00*/  BSSY B1, `(.L_x_14275) ;  /* 0x0000006000017945 */ /* 0x000fe20003800000 */
[----:B------:R-:W-:Y:S02]  /*5e10*/  IMAD.MOV.U32 R119, RZ, RZ, R50 ;  /* 0x000000ffff777224 */ /* 0x000fe400078e0032 */
[----:B------:R-:W-:-:S07]  /*5e20*/  IMAD.MOV.U32 R114, RZ, RZ, -0x1 ;  /* 0xffffffffff727424 */ /* 0x000fce00078e00ff */
[----:B01234-:R-:W-:Y:S05]  /*5e30*/  WARPSYNC.COLLECTIVE R114, `(.L_x_14276) ;  /* 0x0000000072087348 */ /* 0x01ffea0003c00000 */
[----:B0-----:R0:W0:Y:S02]  /*5e40*/  SHFL.IDX P6, R114, R112, R119, R71 ;  /* 0x0000007770727389 */ /* 0x00102400000c0047 */
[----:B01234-:R-:W-:Y:S05]  /*5e50*/  ENDCOLLECTIVE ;  /* 0x000000000000791b */ /* 0x01ffea0003800000 */
.L_x_14276:
[----:B------:R-:W-:Y:S05]  /*5e60*/  BSYNC B1 ;  /* 0x0000000000017941 */ /* 0x000fea0003800000 */
.L_x_14275:
[----:B------:R-:W-:Y:S05]  /*5e70*/  BRA `(.L_x_14277) ;  /* 0xffffffd800807947 */ /* 0x000fea000383ffff */
.L_x_14186:
[----:B------:R-:W-:Y:S01]  /*5e80*/  BSSY B1, `(.L_x_14278) ;  /* 0x0000006000017945 */ /* 0x000fe20003800000 */
[----:B------:R-:W-:Y:S01]  /*5e90*/  MOV R119, R52 ;  /* 0x0000003400777202 */ /* 0x000fe20000000f00 */
[----:B------:R-:W-:-:S07]  /*5ea0*/  IMAD.MOV.U32 R114, RZ, RZ, -0x1 ;  /* 0xffffffffff727424 */ /* 0x000fce00078e00ff */
[----:B01234-:R-:W-:Y:S05]  /*5eb0*/  WARPSYNC.COLLECTIVE R114, `(.L_x_14279) ;  /* 0x0000000072087348 */ /* 0x01ffea0003c00000 */
[----:B0-----:R0:W0:Y:S02]  /*5ec0*/  SHFL.IDX P6, R114, R112, R119, R71 ;  /* 0x0000007770727389 */ /* 0x00102400000c0047 */
[----:B01234-:R-:W-:Y:S05]  /*5ed0*/  ENDCOLLECTIVE ;  /* 0x000000000000791b */ /* 0x01ffea0003800000 */
.L_x_14279:
[----:B------:R-:W-:Y:S05]  /*5ee0*/  BSYNC B1 ;  /* 0x0000000000017941 */ /* 0x000fea0003800000 */
.L_x_14278:
[----:B------:R-:W-:Y:S05]  /*5ef0*/  BRA `(.L_x_14280) ;  /* 0xffffffd800787947 */ /* 0x000fea000383ffff */
.L_x_14188:
[----:B------:R-:W-:Y:S01]  /*5f00*/  BSSY B1, `(.L_x_14281) ;  /* 0x0000006000017945 */ /* 0x000fe20003800000 */
[----:B------:R-:W-:Y:S02]  /*5f10*/  IMAD.MOV.U32 R119, RZ, RZ, R54 ;  /* 0x000000ffff777224 */ /* 0x000fe400078e0036 */
[----:B------:R-:W-:-:S07]  /*5f20*/  IMAD.MOV.U32 R114, RZ, RZ, -0x1 ;  /* 0xffffffffff727424 */ /* 0x000fce00078e00ff */
[----:B01234-:R-:W-:Y:S05]  /*5f30*/  WARPSYNC.COLLECTIVE R114, `(.L_x_14282) ;  /* 0x0000000072087348 */ /* 0x01ffea0003c00000 */
[----:B0-----:R0:W0:Y:S02]  /*5f40*/  SHFL.IDX P6, R114, R112, R119, R71 ;  /* 0x0000007770727389 */ /* 0x00102400000c0047 */
[----:B01234-:R-:W-:Y:S05]  /*5f50*/  ENDCOLLECTIVE ;  /* 0x000000000000791b */ /* 0x01ffea0003800000 */
.L_x_14282:
[----:B------:R-:W-:Y:S05]  /*5f60*/  BSYNC B1 ;  /* 0x0000000000017941 */ /* 0x000fea0003800000 */
.L_x_14281:
[----:B------:R-:W-:Y:S05]  /*5f70*/  BRA `(.L_x_14283) ;  /* 0xffffffd800707947 */ /* 0x000fea000383ffff */
.L_x_14190:
[----:B------:R-:W-:Y:S01]  /*5f80*/  BSSY B1, `(.L_x_14284) ;  /* 0x0000006000017945 */ /* 0x000fe20003800000 */
[----:B------:R-:W-:Y:S01]  /*5f90*/  IMAD.MOV.U32 R119, RZ, RZ, R56 ;  /* 0x000000ffff777224 */ /* 0x000fe200078e0038 */
[----:B------:R-:W-:-:S07]  /*5fa0*/  MOV R114, 0xffffffff ;  /* 0xffffffff00727802 */ /* 0x000fce0000000f00 */
[----:B01234-:R-:W-:Y:S05]  /*5fb0*/  WARPSYNC.COLLECTIVE R114, `(.L_x_14285) ;  /* 0x0000000072087348 */ /* 0x01ffea0003c00000 */
[----:B0-----:R0:W0:Y:S02]  /*5fc0*/  SHFL.IDX P6, R114, R112, R119, R71 ;  /* 0x0000007770727389 */ /* 0x00102400000c0047 */
[----:B01234-:R-:W-:Y:S05]  /*5fd0*/  ENDCOLLECTIVE ;  /* 0x000000000000791b */ /* 0x01ffea0003800000 */
.L_x_14285:
[----:B------:R-:W-:Y:S05]  /*5fe0*/  BSYNC B1 ;  /* 0x0000000000017941 */ /* 0x000fea0003800000 */
.L_x_14284:
[----:B------:R-:W-:Y:S05]  /*5ff0*/  BRA `(.L_x_14286) ;  /* 0xffffffd800687947 */ /* 0x000fea000383ffff */
.L_x_14192:
[----:B------:R-:W-:Y:S01]  /*6000*/  BSSY B1, `(.L_x_14287) ;  /* 0x0000006000017945 */ /* 0x000fe20003800000 */
[----:B------:R-:W-:Y:S02]  /*6010*/  IMAD.MOV.U32 R119, RZ, RZ, R58 ;  /* 0x000000ffff777224 */ /* 0x000fe400078e003a */
[----:B------:R-:W-:-:S07]  /*6020*/  IMAD.MOV.U32 R114, RZ, RZ, -0x1 ;  /* 0xffffffffff727424 */ /* 0x000fce00078e00ff */
[----:B01234-:R-:W-:Y:S05]  /*6030*/  WARPSYNC.COLLECTIVE R114, `(.L_x_14288) ;  /* 0x0000000072087348 */ /* 0x01ffea0003c00000 */
[----:B0-----:R0:W0:Y:S02]  /*6040*/  SHFL.IDX P6, R114, R112, R119, R71 ;  /* 0x0000007770727389 */ /* 0x00102400000c0047 */
[----:B01234-:R-:W-:Y:S05]  /*6050*/  ENDCOLLECTIVE ;  /* 0x000000000000791b */ /* 0x01ffea0003800000 */
.L_x_14288:
[----:B------:R-:W-:Y:S05]  /*6060*/  BSYNC B1 ;  /* 0x0000000000017941 */ /* 0x000fea0003800000 */
.L_x_14287:
[----:B------:R-:W-:Y:S05]  /*6070*/  BRA `(.L_x_14289) ;  /* 0xffffffd800607947 */ /* 0x000fea000383ffff */
.L_x_14194:
[----:B------:R-:W-:Y:S01]  /*6080*/  BSSY B1, `(.L_x_14290) ;  /* 0x0000006000017945 */ /* 0x000fe20003800000 */
[----:B------:R-:W-:Y:S02]  /*6090*/  IMAD.MOV.U32 R119, RZ, RZ, R62 ;  /* 0x000000ffff777224 */ /* 0x000fe400078e003e */
[----:B------:R-:W-:-:S07]  /*60a0*/  IMAD.MOV.U32 R114, RZ, RZ, -0x1 ;  /* 0xffffffffff727424 */ /* 0x000fce00078e00ff */
[----:B01234-:R-:W-:Y:S05]  /*60b0*/  WARPSYNC.COLLECTIVE R114, `(.L_x_14291) ;  /* 0x0000000072087348 */ /* 0x01ffea0003c00000 */
[----:B0-----:R0:W0:Y:S02]  /*60c0*/  SHFL.IDX P6, R114, R112, R119, R71 ;  /* 0x0000007770727389 */ /* 0x00102400000c0047 */
[----:B01234-:R-:W-:Y:S05]  /*60d0*/  ENDCOLLECTIVE ;  /* 0x000000000000791b */ /* 0x01ffea0003800000 */
.L_x_14291:
[----:B------:R-:W-:Y:S05]  /*60e0*/  BSYNC B1 ;  /* 0x0000000000017941 */ /* 0x000fea0003800000 */
.L_x_14290:
[----:B------:R-:W-:Y:S05]  /*60f0*/  BRA `(.L_x_14292) ;  /* 0xffffffd800587947 */ /* 0x000fea000383ffff */
.L_x_14196:
[----:B------:R-:W-:Y:S01]  /*6100*/  BSSY B1, `(.L_x_14293) ;  /* 0x0000006000017945 */ /* 0x000fe20003800000 */
[----:B------:R-:W-:Y:S01]  /*6110*/  MOV R119, R64 ;  /* 0x0000004000777202 */ /* 0x000fe20000000f00 */
[----:B------:R-:W-:-:S07]  /*6120*/  IMAD.MOV.U32 R114, RZ, RZ, -0x1 ;  /* 0xffffffffff727424 */ /* 0x000fce00078e00ff */
[----:B01234-:R-:W-:Y:S05]  /*6130*/  WARPSYNC.COLLECTIVE R114, `(.L_x_14294) ;  /* 0x0000000072087348 */ /* 0x01ffea0003c00000 */
[----:B0-----:R0:W0:Y:S02]  /*6140*/  SHFL.IDX P6, R114, R112, R119, R71 ;  /* 0x0000007770727389 */ /* 0x00102400000c0047 */
[----:B01234-:R-:W-:Y:S05]  /*6150*/  ENDCOLLECTIVE ;  /* 0x000000000000791b */ /* 0x01ffea0003800000 */
.L_x_14294:
[----:B------:R-:W-:Y:S05]  /*6160*/  BSYNC B1 ;  /* 0x0000000000017941 */ /* 0x000fea0003800000 */
.L_x_14293:
[----:B------:R-:W-:Y:S05]  /*6170*/  BRA `(.L_x_14295) ;  /* 0xffffffd800507947 */ /* 0x000fea000383ffff */
.L_x_14198:
[----:B------:R-:W-:Y:S01]  /*6180*/  BSSY B1, `(.L_x_14296) ;  /* 0x0000006000017945 */ /* 0x000fe20003800000 */
[----:B------:R-:W-:Y:S02]  /*6190*/  IMAD.MOV.U32 R119, RZ, RZ, R66 ;  /* 0x000000ffff777224 */ /* 0x000fe400078e0042 */
[----:B------:R-:W-:-:S07]  /*61a0*/  IMAD.MOV.U32 R114, RZ, RZ, -0x1 ;  /* 0xffffffffff727424 */ /* 0x000fce00078e00ff */
[----:B01234-:R-:W-:Y:S05]  /*61b0*/  WARPSYNC.COLLECTIVE R114, `(.L_x_14297) ;  /* 0x0000000072087348 */ /* 0x01ffea0003c00000 */
[----:B0-----:R0:W0:Y:S02]  /*61c0*/  SHFL.IDX P6, R114, R112, R119, R71 ;  /* 0x0000007770727389 */ /* 0x00102400000c0047 */
[----:B01234-:R-:W-:Y:S05]  /*61d0*/  ENDCOLLECTIVE ;  /* 0x000000000000791b */ /* 0x01ffea0003800000 */
.L_x_14297:
[----:B------:R-:W-:Y:S05]  /*61e0*/  BSYNC B1 ;  /* 0x0000000000017941 */ /* 0x000fea0003800000 */
.L_x_14296:
[----:B------:R-:W-:Y:S05]  /*61f0*/  BRA `(.L_x_14298) ;  /* 0xffffffd800487947 */ /* 0x000fea000383ffff */
.L_x_14200:
[----:B------:R-:W-:Y:S01]  /*6200*/  BSSY B1, `(.L_x_14299) ;  /* 0x0000006000017945 */ /* 0x000fe20003800000 */
[----:B------:R-:W-:Y:S01]  /*6210*/  IMAD.MOV.U32 R119, RZ, RZ, R68 ;  /* 0x000000ffff777224 */ /* 0x000fe200078e0044 */
[----:B------:R-:W-:-:S07]  /*6220*/  MOV R114, 0xffffffff ;  /* 0xffffffff00727802 */ /* 0x000fce0000000f00 */
[----:B01234-:R-:W-:Y:S05]  /*6230*/  WARPSYNC.COLLECTIVE R114, `(.L_x_14300) ;  /* 0x0000000072087348 */ /* 0x01ffea0003c00000 */
[----:B0-----:R0:W0:Y:S02]  /*6240*/  SHFL.IDX P6, R114, R112, R119, R71 ;  /* 0x0000007770727389 */ /* 0x00102400000c0047 */
[----:B01234-:R-:W-:Y:S05]  /*6250*/  ENDCOLLECTIVE ;  /* 0x000000000000791b */ /* 0x01ffea0003800000 */
.L_x_14300:
[----:B------:R-:W-:Y:S05]  /*6260*/  BSYNC B1 ;  /* 0x0000000000017941 */ /* 0x000fea0003800000 */
.L_x_14299:
[----:B------:R-:W-:Y:S05]  /*6270*/  BRA `(.L_x_14301) ;  /* 0xffffffd800407947 */ /* 0x000fea000383ffff */
.L_x_14202:
[----:B------:R-:W-:Y:S01]  /*6280*/  BSSY B1, `(.L_x_14302) ;  /* 0x0000006000017945 */ /* 0x000fe20003800000 */
[----:B------:R-:W-:Y:S02]  /*6290*/  IMAD.MOV.U32 R119, RZ, RZ, R10 ;  /* 0x000000ffff777224 */ /* 0x000fe400078e000a */
[----:B------:R-:W-:-:S07]  /*62a0*/  IMAD.MOV.U32 R114, RZ, RZ, -0x1 ;  /* 0xffffffffff727424 */ /* 0x000fce00078e00ff */
[----:B01234-:R-:W-:Y:S05]  /*62b0*/  WARPSYNC.COLLECTIVE R114, `(.L_x_14303) ;  /* 0x0000000072087348 */ /* 0x01ffea0003c00000 */
[----:B0-----:R0:W0:Y:S02]  /*62c0*/  SHFL.IDX P6, R114, R112, R119, R71 ;  /* 0x0000007770727389 */ /* 0x00102400000c0047 */
[----:B01234-:R-:W-:Y:S05]  /*62d0*/  ENDCOLLECTIVE ;  /* 0x000000000000791b */ /* 0x01ffea0003800000 */
.L_x_14303:
[----:B------:R-:W-:Y:S05]  /*62e0*/  BSYNC B1 ;  /* 0x0000000000017941 */ /* 0x000fea0003800000 */
.L_x_14302:
[----:B------:R-:W-:Y:S01]  /*62f0*/  IMAD.MOV.U32 R112, RZ, RZ, R114 ;  /* 0x000000ffff707224 */ /* 0x000fe200078e0072 */
[----:B------:R-:W-:Y:S06]  /*6300*/  BRA `(.L_x_14304) ;  /* 0xffffffd800347947 */ /* 0x000fec000383ffff */
        .weak           $__internal_99_$__cuda_sm20_div_u16
        .type           $__internal_99_$__cuda_sm20_div_u16,@function
        .size           $__internal_99_$__cuda_sm20_div_u16,(.L_x_20389 - $__internal_99_$__cuda_sm20_div_u16)
$__internal_99_$__cuda_sm20_div_u16:
[----:B------:R-:W0:Y:S01]  /*6310*/  I2F.U16 R4, R8 ;  /* 0x0000000800047306 */ /* 0x000e220000101000 */
[----:B------:R-:W-:Y:S01]  /*6320*/  IMAD.MOV.U32 R9, RZ, RZ, 0x4b800000 ;  /* 0x4b800000ff097424 */ /* 0x000fe200078e00ff */
[C---:B0-----:R-:W-:Y:S02]  /*6330*/  FSETP.GEU.AND P1, PT, |R4|.reuse, 1.175494350822287508e-38, PT ;  /* 0x008000000400780b */ /* 0x041fe40003f2e200 */
[----:B------:R-:W-:Y:S02]  /*6340*/  FSETP.GT.AND P0, PT, |R4|, 8.50705917302346158658e+37, PT ;  /* 0x7e8000000400780b */ /* 0x000fe40003f04200 */
[----:B------:R-:W-:-:S04]  /*6350*/  FSEL R9, R9, 1, !P1 ;  /* 0x3f80000009097808 */ /* 0x000fc80004800000 */
[----:B------:R-:W-:Y:S02]  /*6360*/  FSEL R9, R9, 0.25, !P0 ;  /* 0x3e80000009097808 */ /* 0x000fe40004000000 */
[----:B------:R-:W-:Y:S01]  /*6370*/  ISETP.NE.U32.AND P0, PT, R8, RZ, PT ;  /* 0x000000ff0800720c */ /* 0x000fe20003f05070 */
[----:B------:R-:W-:Y:S02]  /*6380*/  IMAD.MOV.U32 R8, RZ, RZ, R12 ;  /* 0x000000ffff087224 */ /* 0x000fe400078e000c */
[----:B------:R-:W-:Y:S01]  /*6390*/  FMUL R10, R4, R9 ;  /* 0x00000009040a7220 */ /* 0x000fe20000400000 */
[----:B------:R-:W-:-:S04]  /*63a0*/  LOP3.LUT R4, R11, 0xffff, RZ, 0xc0, !PT ;  /* 0x0000ffff0b047812 */ /* 0x000fc800078ec0ff */
[----:B------:R-:W-:Y:S01]  /*63b0*/  I2FP.F32.U32.RZ R4, R4 ;  /* 0x0000000400047245 */ /* 0x000fe2000020d000 */
[----:B------:R-:W0:Y:S02]  /*63c0*/  MUFU.RCP R10, R10 ;  /* 0x0000000a000a7308 */ /* 0x000e240000001000 */
[----:B0-----:R-:W-:-:S05]  /*63d0*/  FMUL R9, R9, R10 ;  /* 0x0000000a09097220 */ /* 0x001fca0000400000 */
[----:B------:R-:W-:-:S05]  /*63e0*/  IADD3 R9, PT, PT, R9, 0x2, RZ ;  /* 0x0000000209097810 */ /* 0x000fca0007ffe0ff */
[----:B------:R-:W-:Y:S01]  /*63f0*/  FMUL.RZ R4, R4, R9 ;  /* 0x0000000904047220 */ /* 0x000fe2000040c000 */
[----:B------:R-:W-:-:S05]  /*6400*/  IMAD.MOV.U32 R9, RZ, RZ, 0x0 ;  /* 0x00000000ff097424 */ /* 0x000fca00078e00ff */
[----:B------:R-:W0:Y:S02]  /*6410*/  F2I.U32.TRUNC.NTZ R4, R4 ;  /* 0x0000000400047305 */ /* 0x000e24000020f000 */
[----:B0-----:R-:W-:Y:S01]  /*6420*/  LOP3.LUT R11, R4, 0xffff, RZ, 0xc0, !PT ;  /* 0x0000ffff040b7812 */ /* 0x001fe200078ec0ff */
[----:B------:R-:W-:Y:S01]  /*6430*/  @!P0 IMAD.MOV.U32 R11, RZ, RZ, -0x1 ;  /* 0xffffffffff0b8424 */ /* 0x000fe200078e00ff */
[----:B------:R-:W-:Y:S06]  /*6440*/  RET.REL.NODEC R8 `(_Z9cuda_gemmIiLi128ELi1ELi1ELi1024ELi32ELi32ELi0EEviiiPT_S1_S1_ii) ;  /* 0xffffff9808ec7950 */ /* 0x000fec0003c3ffff */
.L_x_14305:
        /* <DEDUP_REMOVED lines=11> */
.L_x_20389:


//--------------------- .text._Z9cuda_gemmIiLi128ELi1ELi1ELi1024ELi16ELi16ELi1EEviiiPT_S1_S1_ii --------------------------
	.section	.text._Z9cuda_gemmIiLi128ELi1ELi1ELi1024ELi16ELi16ELi1EEviiiPT_S1_S1_ii,"ax",@progbits
	.align	128
        .global         _Z9cuda_gemmIiLi128ELi1ELi1ELi1024ELi16ELi16ELi1EEviiiPT_S1_S1_ii
        .type           _Z9cuda_gemmIiLi128ELi1ELi1ELi1024ELi16ELi16ELi1EEviiiPT_S1_S1_ii,@function
        .size           _Z9cuda_gemmIiLi128ELi1ELi1ELi1024ELi16ELi16ELi1EEviiiPT_S1_S1_ii,(.L_x_20390 - _Z9cuda_gemmIiLi128ELi1ELi1ELi1024ELi16ELi16ELi1EEviiiPT_S1_S1_ii)
        .other          _Z9cuda_gemmIiLi128ELi1ELi1ELi1024ELi16ELi16ELi1EEviiiPT_S1_S1_ii,@"STO_CUDA_ENTRY STV_DEFAULT"
_Z9cuda_gemmIiLi128ELi1ELi1ELi1024ELi16ELi16ELi1EEviiiPT_S1_S1_ii:
.text._Z9cuda_gemmIiLi128ELi1ELi1ELi1024ELi16ELi16ELi1EEviiiPT_S1_S1_ii:
[----:B------:R-:W-:Y:S01]  /*0000*/  LDC R1, c[0x0][0x37c] ;  /* 0x0000df00ff017b82 */ /* 0x000fe20000000800 */
[----:B------:R-:W0:Y:S07]  /*0010*/  S2R R41, SR_TID.X ;  /* 0x0000000000297919 */ /* 0x000e2e0000002100 */
[----:B------:R-:W1:Y:S01]  /*0020*/  LDC R42, c[0x0][0x360] ;  /* 0x0000d800ff2a7b82 */ /* 0x000e620000000800 */
[----:B------:R-:W-:Y:S02]  /*0030*/  MOV R8, 0x80 ;  /* 0x0000008000087802 */ /* 0x000fe40000000f00 */
[----:B-1----:R-:W-:Y:S01]  /*0040*/  LOP3.LUT R7, R42, 0xff, RZ, 0xc0, !PT ;  /* 0x000000ff2a077812 */ /* 0x002fe200078ec0ff */
[----:B0-----:R-:W-:-:S05]  /*0050*/  IMAD.IADD R0, R41, 0x1, R42 ;  /* 0x0000000129007824 */ /* 0x001fca00078e022a */
[----:B------:R-:W-:-:S07]  /*0060*/  LOP3.LUT R6, R0, 0xff, RZ, 0xc, !PT ;  /* 0x000000ff00067812 */ /* 0x000fce00078e0cff */
[----:B------:R-:W-:Y:S05]  /*0070*/  CALL.REL.NOINC `($__internal_100_$__cuda_sm20_div_u16) ;  /* 0x0000001c00807944 */ /* 0x000fea0003c00000 */
[----:B------:R-:W0:Y:S01]  /*0080*/  S2R R39, SR_CTAID.Y ;  /* 0x0000000000277919 */ /* 0x000e220000002600 */
        /* <DEDUP_REMOVED lines=14> */
.L_x_14308:
[----:B--23--:R-:W-:-:S06]  /*0170*/  IMAD.WIDE.U32 R2, R5, 0x4, R6 ;  /* 0x0000000405027825 */ /* 0x00cfcc00078e0006 */
[----:B-1----:R-:W2:Y:S01]  /*0180*/  LDG.E R2, desc[UR8][R2.64] ;  /* 0x0000000802027981 */ /* 0x002ea2000c1e1900 */
        /* <DEDUP_REMOVED lines=11> */
.L_x_14307:
[----:B-1----:R-:W-:Y:S05]  /*0240*/  BSYNC.RECONVERGENT B0 ;  /* 0x0000000000007941 */ /* 0x002fea0003800200 */
.L_x_14306:
[----:B------:R-:W-:Y:S04]  /*0250*/  BSSY.RECONVERGENT B0, `(.L_x_14309) ;  /* 0x0000030000007945 */ /* 0x000fe80003800200 */
[----:B------:R-:W-:Y:S05]  /*0260*/  @!P1 BRA `(.L_x_14310) ;  /* 0x0000000000b89947 */ /* 0x000fea0003800000 */
[----:B--2---:R-:W1:Y:S01]  /*0270*/  S2R R9, SR_CgaCtaId ;  /* 0x0000000000097919 */ /* 0x004e620000008800 */
[----:B------:R-:W2:Y:S01]  /*0280*/  LDC.64 R2, c[0x0][0x398] ;  /* 0x0000e600ff027b82 */ /* 0x000ea20000000a00 */
[----:B------:R-:W-:Y:S01]  /*0290*/  MOV R4, 0x400 ;  /* 0x0000040000047802 */ /* 0x000fe20000000f00 */
[C-C-:B------:R-:W-:Y:S01]  /*02a0*/  IMAD R7, R42.reuse, 0x2, R5.reuse ;  /* 0x000000022a077824 */ /* 0x140fe200078e0205 */
[----:B------:R-:W-:Y:S01]  /*02b0*/  IADD3 R19, PT, PT, R5, R42, RZ ;  /* 0x0000002a05137210 */ /* 0x000fe20007ffe0ff */
[----:B------:R-:W-:Y:S01]  /*02c0*/  IMAD R17, R42, 0x3, R5 ;  /* 0x000000032a117824 */ /* 0x000fe200078e0205 */
[----:B-1----:R-:W-:-:S07]  /*02d0*/  LEA R21, R9, R4, 0x18 ;  /* 0x0000000409157211 */ /* 0x002fce00078ec0ff */
.L_x_14311:
[----:B-12---:R-:W-:-:S04]  /*02e0*/  IMAD.WIDE.U32 R14, R5, 0x4, R2 ;  /* 0x00000004050e7825 */ /* 0x006fc800078e0002 */
[--C-:B------:R-:W-:Y:S02]  /*02f0*/  IMAD.WIDE.U32 R8, R19, 0x4, R2.reuse ;  /* 0x0000000413087825 */ /* 0x100fe400078e0002 */
[----:B------:R1:W2:Y:S02]  /*0300*/  LDG.E R14, desc[UR8][R14.64] ;  /* 0x000000080e0e7981 */ /* 0x0002a4000c1e1900 */
[--C-:B------:R-:W-:Y:S02]  /*0310*/  IMAD.WIDE.U32 R10, R7, 0x4, R2.reuse ;  /* 0x00000004070a7825 */ /* 0x100fe400078e0002 */
[----:B------:R3:W4:Y:S02]  /*0320*/  LDG.E R8, desc[UR8][R8.64] ;  /* 0x0000000808087981 */ /* 0x000724000c1e1900 */
[----:B------:R-:W-:Y:S02]  /*0330*/  IMAD.WIDE.U32 R12, R17, 0x4, R2 ;  /* 0x00000004110c7825 */ /* 0x000fe400078e0002 */
[----:B------:R5:W4:Y:S04]  /*0340*/  LDG.E R10, desc[UR8][R10.64] ;  /* 0x000000080a0a7981 */ /* 0x000b28000c1e1900 */
[----:B------:R-:W4:Y:S01]  /*0350*/  LDG.E R12, desc[UR8][R12.64] ;  /* 0x000000080c0c7981 */ /* 0x000f22000c1e1900 */
[----:B------:R-:W-:-:S02]  /*0360*/  LOP3.LUT R22, R5, 0xf, RZ, 0xc0, !PT ;  /* 0x0000000f05167812 */ /* 0x000fc400078ec0ff */
[----:B------:R-:W-:Y:S02]  /*0370*/  SHF.R.U32.HI R23, RZ, 0x2, R5 ;  /* 0x00000002ff177819 */ /* 0x000fe40000011605 */
[----:B------:R-:W-:Y:S02]  /*0380*/  LOP3.LUT R4, R19, 0xf, RZ, 0xc0, !PT ;  /* 0x0000000f13047812 */ /* 0x000fe400078ec0ff */
[----:B------:R-:W-:Y:S02]  /*0390*/  SHF.R.U32.HI R6, RZ, 0x2, R19 ;  /* 0x00000002ff067819 */ /* 0x000fe40000011613 */
[----:B------:R-:W-:Y:S02]  /*03a0*/  LOP3.LUT R16, R7, 0xf, RZ, 0xc0, !PT ;  /* 0x0000000f07107812 */ /* 0x000fe400078ec0ff */
[----:B------:R-:W-:Y:S02]  /*03b0*/  SHF.R.U32.HI R18, RZ, 0x2, R7 ;  /* 0x00000002ff127819 */ /* 0x000fe40000011607 */
[----:B------:R-:W-:-:S02]  /*03c0*/  LOP3.LUT R20, R17, 0xf, RZ, 0xc0, !PT ;  /* 0x0000000f11147812 */ /* 0x000fc400078ec0ff */
[----:B-1----:R-:W-:Y:S01]  /*03d0*/  SHF.R.U32.HI R15, RZ, 0x2, R17 ;  /* 0x00000002ff0f7819 */ /* 0x002fe20000011611 */
[--C-:B------:R-:W-:Y:S01]  /*03e0*/  IMAD R22, R22, 0x44, R21.reuse ;  /* 0x0000004416167824 */ /* 0x100fe200078e0215 */
[----:B------:R-:W-:Y:S01]  /*03f0*/  LOP3.LUT R23, R23, 0x3ffffffc, RZ, 0xc0, !PT ;  /* 0x3ffffffc17177812 */ /* 0x000fe200078ec0ff */
[--C-:B------:R-:W-:Y:S01]  /*0400*/  IMAD R4, R4, 0x44, R21.reuse ;  /* 0x0000004404047824 */ /* 0x100fe200078e0215 */
[----:B---3--:R-:W-:Y:S01]  /*0410*/  LOP3.LUT R9, R6, 0x3ffffffc, RZ, 0xc0, !PT ;  /* 0x3ffffffc06097812 */ /* 0x008fe200078ec0ff */
[--C-:B------:R-:W-:Y:S01]  /*0420*/  IMAD R16, R16, 0x44, R21.reuse ;  /* 0x0000004410107824 */ /* 0x100fe200078e0215 */
[----:B-----5:R-:W-:Y:S01]  /*0430*/  LOP3.LUT R11, R18, 0x3ffffffc, RZ, 0xc0, !PT ;  /* 0x3ffffffc120b7812 */ /* 0x020fe200078ec0ff */
        /* <DEDUP_REMOVED lines=13> */
[----:B----4-:R1:W-:Y:S04]  /*0510*/  STS [R9], R8 ;  /* 0x0000000809007388 */ /* 0x0103e80000000800 */
[----:B------:R1:W-:Y:S04]  /*0520*/  STS [R11], R10 ;  /* 0x0000000a0b007388 */ /* 0x0003e80000000800 */
[----:B------:R1:W-:Y:S01]  /*0530*/  STS [R15], R12 ;  /* 0x0000000c0f007388 */ /* 0x0003e20000000800 */
[----:B------:R-:W-:Y:S05]  /*0540*/  @!P0 BRA `(.L_x_14311) ;  /* 0xfffffffc00648947 */ /* 0x000fea000383ffff */
.L_x_14310:
[----:B------:R-:W-:Y:S05]  /*0550*/  BSYNC.RECONVERGENT B0 ;  /* 0x0000000000007941 */ /* 0x000fea0003800200 */
.L_x_14309:
[----:B------:R-:W0:Y:S02]  /*0560*/  LDCU UR4, c[0x0][0x374] ;  /* 0x00006e80ff0477ac */ /* 0x000e240008000800 */
[----:B0-----:R-:W-:-:S13]  /*0570*/  ISETP.GE.U32.AND P0, PT, R39, UR4, PT ;  /* 0x0000000427007c0c */ /* 0x001fda000bf06070 */
[----:B------:R-:W-:Y:S05]  /*0580*/  @P0 EXIT ;  /* 0x000000000000094d */ /* 0x000fea0003800000 */
[----:B------:R-:W-:Y:S02]  /*0590*/  LOP3.LUT R0, R0, 0x3ff, RZ, 0x3c, !PT ;  /* 0x000003ff00007812 */ /* 0x000fe400078e3cff */
[C---:B------:R-:W-:Y:S02]  /*05a0*/  LOP3.LUT R40, R41.reuse, 0x3f, RZ, 0xc0, !PT ;  /* 0x0000003f29287812 */ /* 0x040fe400078ec0ff */
[----:B------:R-:W-:Y:S02]  /*05b0*/  LOP3.LUT R38, R41, 0xf, RZ, 0xc0, !PT ;  /* 0x0000000f29267812 */ /* 0x000fe400078ec0ff */
[----:B------:R-:W-:Y:S02]  /*05c0*/  LOP3.LUT R7, R42, 0xffff, RZ, 0xc0, !PT ;  /* 0x0000ffff2a077812 */ /* 0x000fe400078ec0ff */
[----:B------:R-:W-:Y:S02]  /*05d0*/  LOP3.LUT R6, R0, 0xffff, RZ, 0xc0, !PT ;  /* 0x0000ffff00067812 */ /* 0x000fe400078ec0ff */
[----:B-1----:R-:W-:-:S07]  /*05e0*/  MOV R8, 0x600 ;  /* 0x0000060000087802 */ /* 0x002fce0000000f00 */
[----:B--2---:R-:W-:Y:S05]  /*05f0*/  CALL.REL.NOINC `($__internal_100_$__cuda_sm20_div_u16) ;  /* 0x0000001800207944 */ /* 0x004fea0003c00000 */
        /* <DEDUP_REMOVED lines=9> */
[----:B------:R-:W2:Y:S01]  /*0690*/  S2UR UR5, SR_CgaCtaId ;  /* 0x00000000000579c3 */ /* 0x000ea20000008800 */
[----:B------:R-:W-:Y:S01]  /*06a0*/  UMOV UR4, 0x400 ;  /* 0x0000040000047882 */ /* 0x000fe20000000000 */
[----:B------:R-:W-:Y:S01]  /*06b0*/  LEA R7, R39, R41, 0xa ;  /* 0x0000002927077211 */ /* 0x000fe200078e50ff */
[----:B------:R-:W-:Y:S01]  /*06c0*/  UIADD3 UR4, UPT, UPT, UR4, 0x480, URZ ;  /* 0x0000048004047890 */ /* 0x000fe2000fffe0ff */
[----:B------:R-:W-:Y:S02]  /*06d0*/  IMAD R0, R12, R42, R41 ;  /* 0x0000002a0c007224 */ /* 0x000fe400078e0229 */
[----:B------:R-:W-:Y:S02]  /*06e0*/  IMAD.MOV R6, RZ, RZ, -R12 ;  /* 0x000000ffff067224 */ /* 0x000fe400078e0a0c */
[----:B------:R-:W3:Y:S01]  /*06f0*/  LDC.64 R4, c[0x0][0x390] ;  /* 0x0000e400ff047b82 */ /* 0x000ee20000000a00 */
[----:B--2---:R-:W-:Y:S01]  /*0700*/  ULEA UR4, UR5, UR4, 0x18 ;  /* 0x0000000405047291 */ /* 0x004fe2000f8ec0ff */
[----:B---3--:R-:W-:-:S05]  /*0710*/  IMAD.WIDE.U32 R4, R7, 0x4, R4 ;  /* 0x0000000407047825 */ /* 0x008fca00078e0004 */
[----:B------:R-:W-:-:S07]  /*0720*/  LEA R7, R41, UR4, 0x2 ;  /* 0x0000000429077c11 */ /* 0x000fce000f8e10ff */
.L_x_14314:
[----:B------:R2:W3:Y:S01]  /*0730*/  LDG.E R8, desc[UR8][R4.64] ;  /* 0x0000000804087981 */ /* 0x0004e2000c1e1900 */
[----:B------:R-:W-:-:S05]  /*0740*/  VIADD R6, R6, 0x1 ;  /* 0x0000000106067836 */ /* 0x000fca0000000000 */
[----:B------:R-:W-:Y:S01]  /*0750*/  ISETP.NE.AND P0, PT, R6, RZ, PT ;  /* 0x000000ff0600720c */ /* 0x000fe20003f05270 */
[C---:B--2---:R-:W-:Y:S01]  /*0760*/  IMAD.WIDE.U32 R4, R42.reuse, 0x4, R4 ;  /* 0x000000042a047825 */ /* 0x044fe200078e0004 */
[----:B---3--:R2:W-:Y:S02]  /*0770*/  STS [R7], R8 ;  /* 0x0000000807007388 */ /* 0x0085e40000000800 */
[----:B--2---:R-:W-:-:S09]  /*0780*/  LEA R7, R42, R7, 0x2 ;  /* 0x000000072a077211 */ /* 0x004fd200078e10ff */
[----:B------:R-:W-:Y:S05]  /*0790*/  @P0 BRA `(.L_x_14314) ;  /* 0xfffffffc00e40947 */ /* 0x000fea000383ffff */
.L_x_14313:
[----:B-1----:R-:W-:Y:S05]  /*07a0*/  BSYNC.RECONVERGENT B0 ;  /* 0x0000000000007941 */ /* 0x002fea0003800200 */
.L_x_14312:
[----:B------:R-:W-:Y:S01]  /*07b0*/  UIADD3 UR4, UPT, UPT, UR6, 0x480, URZ ;  /* 0x0000048006047890 */ /* 0x000fe2000fffe0ff */
[----:B------:R-:W-:Y:S01]  /*07c0*/  IMAD R15, R39, 0x400, R0 ;  /* 0x00000400270f7824 */ /* 0x000fe200078e0200 */
[----:B------:R-:W-:Y:S02]  /*07d0*/  BSSY.RECONVERGENT B0, `(.L_x_14315) ;  /* 0x000001d000007945 */ /* 0x000fe40003800200 */
[----:B------:R-:W-:Y:S01]  /*07e0*/  ULEA UR5, UR7, UR4, 0x18 ;  /* 0x0000000407057291 */ /* 0x000fe2000f8ec0ff */
[----:B------:R-:W-:Y:S01]  /*07f0*/  IMAD.IADD R17, R15, 0x1, R42 ;  /* 0x000000010f117824 */ /* 0x000fe200078e022a */
[C---:B------:R-:W-:Y:S01]  /*0800*/  LEA R19, R42.reuse, R15, 0x1 ;  /* 0x0000000f2a137211 */ /* 0x040fe200078e08ff */
[----:B------:R-:W-:-:S03]  /*0810*/  IMAD R21, R42, 0x3, R15 ;  /* 0x000000032a157824 */ /* 0x000fc600078e020f */
[----:B------:R-:W-:-:S07]  /*0820*/  LEA R13, R0, UR5, 0x2 ;  /* 0x00000005000d7c11 */ /* 0x000fce000f8e10ff */
.L_x_14316:
        /* <DEDUP_REMOVED lines=24> */
.L_x_14315:
        /* <DEDUP_REMOVED lines=10> */
.L_x_14319:
[----:B------:R-:W-:Y:S01]  /*0a50*/  VIADD R0, R0, 0x1 ;  /* 0x0000000100007836 */ /* 0x000fe20000000000 */
[----:B------:R0:W-:Y:S04]  /*0a60*/  STS [R5], RZ ;  /* 0x000000ff05007388 */ /* 0x0001e80000000800 */
[----:B------:R-:W-:Y:S02]  /*0a70*/  ISETP.NE.AND P0, PT, R0, RZ, PT ;  /* 0x000000ff0000720c */ /* 0x000fe40003f05270 */
[----:B0-----:R-:W-:-:S11]  /*0a80*/  LEA R5, R42, R5, 0x2 ;  /* 0x000000052a057211 */ /* 0x001fd600078e10ff */
[----:B------:R-:W-:Y:S05]  /*0a90*/  @P0 BRA `(.L_x_14319) ;  /* 0xfffffffc00ec0947 */ /* 0x000fea000383ffff */
.L_x_14318:
[----:B------:R-:W-:Y:S05]  /*0aa0*/  BSYNC.RECONVERGENT B0 ;  /* 0x0000000000007941 */ /* 0x000fea0003800200 */
.L_x_14317:
[----:B------:R-:W-:Y:S01]  /*0ab0*/  UIADD3 UR4, UPT, UPT, UR6, 0x1480, URZ ;  /* 0x0000148006047890 */ /* 0x000fe2000fffe0ff */
[----:B------:R-:W-:Y:S03]  /*0ac0*/  BSSY.RECONVERGENT B0, `(.L_x_14320) ;  /* 0x000000e000007945 */ /* 0x000fe60003800200 */
[----:B------:R-:W-:-:S06]  /*0ad0*/  ULEA UR4, UR7, UR4, 0x18 ;  /* 0x0000000407047291 */ /* 0x000fcc000f8ec0ff */
[----:B------:R-:W-:-:S07]  /*0ae0*/  LEA R5, R3, UR4, 0x2 ;  /* 0x0000000403057c11 */ /* 0x000fce000f8e10ff */
.L_x_14321:
[C-C-:B--2---:R-:W-:Y:S01]  /*0af0*/  IMAD R0, R42.reuse, 0x4, R5.reuse ;  /* 0x000000042a007824 */ /* 0x144fe200078e0205 */
[----:B------:R0:W-:Y:S01]  /*0b00*/  STS [R5], RZ ;  /* 0x000000ff05007388 */ /* 0x0001e20000000800 */
[C-C-:B------:R-:W-:Y:S01]  /*0b10*/  IMAD R2, R42.reuse, 0x8, R5.reuse ;  /* 0x000000082a027824 */ /* 0x140fe200078e0205 */
[C---:B------:R-:W-:Y:S01]  /*0b20*/  LEA R3, R42.reuse, R3, 0x2 ;  /* 0x000000032a037211 */ /* 0x040fe200078e10ff */
[C-C-:B------:R-:W-:Y:S01]  /*0b30*/  IMAD R4, R42.reuse, 0xc, R5.reuse ;  /* 0x0000000c2a047824 */ /* 0x140fe200078e0205 */
[----:B------:R2:W-:Y:S02]  /*0b40*/  STS [R0], RZ ;  /* 0x000000ff00007388 */ /* 0x0005e40000000800 */
[----:B------:R-:W-:Y:S02]  /*0b50*/  ISETP.GE.U32.AND P0, PT, R3, 0x400, PT ;  /* 0x000004000300780c */ /* 0x000fe40003f06070 */
[----:B------:R2:W-:Y:S01]  /*0b60*/  STS [R2], RZ ;  /* 0x000000ff02007388 */ /* 0x0005e20000000800 */
[----:B0-----:R-:W-:-:S03]  /*0b70*/  IMAD R5, R42, 0x10, R5 ;  /* 0x000000102a057824 */ /* 0x001fc600078e0205 */
[----:B------:R2:W-:Y:S07]  /*0b80*/  STS [R4], RZ ;  /* 0x000000ff04007388 */ /* 0x0005ee0000000800 */
[----:B------:R-:W-:Y:S05]  /*0b90*/  @!P0 BRA `(.L_x_14321) ;  /* 0xfffffffc00d48947 */ /* 0x000fea000383ffff */
[----:B------:R-:W-:Y:S05]  /*0ba0*/  BSYNC.RECONVERGENT B0 ;  /* 0x0000000000007941 */ /* 0x000fea0003800200 */
.L_x_14320:
[C---:B------:R-:W-:Y:S01]  /*0bb0*/  IMAD.SHL.U32 R3, R38.reuse, 0x4, RZ ;  /* 0x0000000426037824 */ /* 0x040fe200078e00ff */
[C---:B------:R-:W-:Y:S01]  /*0bc0*/  ISETP.NE.AND P3, PT, R38.reuse, 0xf, PT ;  /* 0x0000000f2600780c */ /* 0x040fe20003f65270 */
[----:B------:R-:W-:Y:S01]  /*0bd0*/  ULEA UR6, UR7, UR6, 0x18 ;  /* 0x0000000607067291 */ /* 0x000fe2000f8ec0ff */
[----:B------:R-:W-:Y:S01]  /*0be0*/  ISETP.GE.U32.AND P5, PT, R38, 0xd, PT ;  /* 0x0000000d2600780c */ /* 0x000fe20003fa6070 */
[C---:B------:R-:W-:Y:S01]  /*0bf0*/  VIADD R17, R41.reuse, 0x2 ;  /* 0x0000000229117836 */ /* 0x040fe20000000000 */
[----:B------:R-:W-:Y:S01]  /*0c00*/  LEA R36, R40, R3, 0x6 ;  /* 0x0000000328247211 */ /* 0x000fe200078e30ff */
[----:B------:R-:W-:Y:S01]  /*0c10*/  VIADD R43, R41, 0x6 ;  /* 0x00000006292b7836 */ /* 0x000fe20000000000 */
[C---:B------:R-:W-:Y:S01]  /*0c20*/  ISETP.GE.U32.AND P4, PT, R38.reuse, 0xe, PT ;  /* 0x0000000e2600780c */ /* 0x040fe20003f86070 */
[----:B------:R-:W-:Y:S01]  /*0c30*/  VIADD R18, R3, UR6 ;  /* 0x0000000603127c36 */ /* 0x000fe20008000000 */
[----:B------:R-:W-:Y:S01]  /*0c40*/  ISETP.GE.U32.AND P6, PT, R38, 0xc, PT ;  /* 0x0000000c2600780c */ /* 0x000fe20003fc6070 */
[----:B------:R-:W-:Y:S01]  /*0c50*/  VIADD R16, R36, UR5 ;  /* 0x0000000524107c36 */ /* 0x000fe20008000000 */
[C---:B------:R-:W-:Y:S01]  /*0c60*/  ISETP.GE.U32.AND P0, PT, R38.reuse, 0xb, PT ;  /* 0x0000000b2600780c */ /* 0x040fe20003f06070 */
[----:B------:R-:W0:Y:S01]  /*0c70*/  LDS R36, [R36+UR5] ;  /* 0x0000000524247984 */ /* 0x000e220008000800 */
[----:B------:R-:W-:Y:S01]  /*0c80*/  ISETP.GE.U32.AND P1, PT, R38, 0xa, PT ;  /* 0x0000000a2600780c */ /* 0x000fe20003f26070 */
[----:B------:R-:W-:Y:S01]  /*0c90*/  VIADD R20, R16, 0xffffffc0 ;  /* 0xffffffc010147836 */ /* 0x000fe20000000000 */
[----:B------:R-:W-:-:S02]  /*0ca0*/  ISETP.GE.U32.AND P2, PT, R38, 0x9, PT ;  /* 0x000000092600780c */ /* 0x000fc40003f46070 */
[----:B------:R-:W-:Y:S01]  /*0cb0*/  SHF.R.U32.HI R21, RZ, 0x6, R41 ;  /* 0x00000006ff157819 */ /* 0x000fe20000011629 */
[----:B--2---:R-:W-:Y:S01]  /*0cc0*/  IMAD.MOV.U32 R2, RZ, RZ, R20 ;  /* 0x000000ffff027224 */ /* 0x004fe200078e0014 */
[-C--:B------:R-:W-:Y:S01]  /*0cd0*/  MOV R0, R20.reuse ;  /* 0x0000001400007202 */ /* 0x080fe20000000f00 */
[----:B------:R-:W-:Y:S01]  /*0ce0*/  @P3 IMAD.MOV R0, RZ, RZ, R16 ;  /* 0x000000ffff003224 */ /* 0x000fe200078e0210 */
[----:B------:R-:W-:Y:S01]  /*0cf0*/  ISETP.GE.U32.AND P3, PT, R38, 0x8, PT ;  /* 0x000000082600780c */ /* 0x000fe20003f66070 */
[--C-:B------:R-:W-:Y:S01]  /*0d00*/  IMAD.MOV.U32 R5, RZ, RZ, R20.reuse ;  /* 0x000000ffff057224 */ /* 0x100fe200078e0014 */
[-C--:B------:R-:W-:Y:S01]  /*0d10*/  MOV R9, R20.reuse ;  /* 0x0000001400097202 */ /* 0x080fe20000000f00 */
[--C-:B-1----:R-:W-:Y:S01]  /*0d20*/  IMAD.MOV.U32 R6, RZ, RZ, R20.reuse ;  /* 0x000000ffff067224 */ /* 0x102fe200078e0014 */
[-C--:B------:R-:W-:Y:S01]  /*0d30*/  MOV R4, R20.reuse ;  /* 0x0000001400047202 */ /* 0x080fe20000000f00 */
[--C-:B------:R-:W-:Y:S01]  /*0d40*/  IMAD.MOV.U32 R8, RZ, RZ, R20.reuse ;  /* 0x000000ffff087224 */ /* 0x100fe200078e0014 */
[-C--:B------:R-:W-:Y:S01]  /*0d50*/  MOV R7, R20.reuse ;  /* 0x0000001400077202 */ /* 0x080fe20000000f00 */
[--C-:B------:R-:W-:Y:S01]  /*0d60*/  IMAD.MOV.U32 R10, RZ, RZ, R20.reuse ;  /* 0x000000ffff0a7224 */ /* 0x100fe200078e0014 */
[-C--:B------:R-:W-:Y:S01]  /*0d70*/  MOV R12, R20.reuse ;  /* 0x00000014000c7202 */ /* 0x080fe20000000f00 */
[--C-:B------:R-:W-:Y:S01]  /*0d80*/  IMAD.MOV.U32 R11, RZ, RZ, R20.reuse ;  /* 0x000000ffff0b7224 */ /* 0x100fe200078e0014 */
[----:B------:R-:W-:Y:S01]  /*0d90*/  MOV R15, R20 ;  /* 0x00000014000f7202 */ /* 0x000fe20000000f00 */
[--C-:B------:R-:W-:Y:S01]  /*0da0*/  IMAD.MOV.U32 R13, RZ, RZ, R20.reuse ;  /* 0x000000ffff0d7224 */ /* 0x100fe200078e0014 */
[C---:B------:R-:W-:Y:S01]  /*0db0*/  @!P5 IADD3 R4, PT, PT, R16.reuse, RZ, RZ ;  /* 0x000000ff1004d210 */ /* 0x040fe20007ffe0ff */
[----:B------:R-:W-:Y:S01]  /*0dc0*/  IMAD.MOV.U32 R14, RZ, RZ, R20 ;  /* 0x000000ffff0e7224 */ /* 0x000fe200078e0014 */
[----:B------:R-:W-:Y:S01]  /*0dd0*/  @!P3 IADD3 R9, PT, PT, R16, RZ, RZ ;  /* 0x000000ff1009b210 */ /* 0x000fe20007ffe0ff */
[--C-:B------:R-:W-:Y:S01]  /*0de0*/  @!P4 IMAD.MOV R2, RZ, RZ, R16.reuse ;  /* 0x000000ffff02c224 */ /* 0x100fe200078e0210 */
[C---:B------:R-:W-:Y:S01]  /*0df0*/  ISETP.NE.AND P3, PT, R38.reuse, RZ, PT ;  /* 0x000000ff2600720c */ /* 0x040fe20003f65270 */
        /* <DEDUP_REMOVED lines=8> */
[----:B------:R1:W2:Y:S01]  /*0e80*/  LDS R35, [R0+0x4] ;  /* 0x0000040000237984 */ /* 0x0002a20000000800 */
[----:B------:R-:W-:-:S02]  /*0e90*/  ISETP.GE.U32.AND P1, PT, R38, 0x3, PT ;  /* 0x000000032600780c */ /* 0x000fc40003f26070 */
[C---:B------:R-:W-:Y:S01]  /*0ea0*/  ISETP.GE.U32.AND P2, PT, R38.reuse, 0x2, PT ;  /* 0x000000022600780c */ /* 0x040fe20003f46070 */
[--C-:B------:R-:W-:Y:S01]  /*0eb0*/  @!P3 IMAD.MOV R20, RZ, RZ, R16.reuse ;  /* 0x000000ffff14b224 */ /* 0x100fe200078e0210 */
[----:B------:R-:W3:Y:S01]  /*0ec0*/  LDS R32, [R5+0x10] ;  /* 0x0000100005207984 */ /* 0x000ee20000000800 */
[--C-:B------:R-:W-:Y:S01]  /*0ed0*/  @!P5 IMAD.MOV R11, RZ, RZ, R16.reuse ;  /* 0x000000ffff0bd224 */ /* 0x100fe200078e0210 */
[----:B------:R-:W-:Y:S01]  /*0ee0*/  LOP3.LUT R19, R38, 0x8, RZ, 0x3c, !PT ;  /* 0x0000000826137812 */ /* 0x000fe200078e3cff */
[--C-:B------:R-:W-:Y:S01]  /*0ef0*/  @!P4 IMAD.MOV R10, RZ, RZ, R16.reuse ;  /* 0x000000ffff0ac224 */ /* 0x100fe200078e0210 */
[----:B------:R4:W0:Y:S01]  /*0f00*/  LDS R30, [R7+0x18] ;  /* 0x00001800071e7984 */ /* 0x0008220000000800 */
[----:B------:R-:W-:Y:S01]  /*0f10*/  @!P6 IADD3 R12, PT, PT, R16, RZ, RZ ;  /* 0x000000ff100ce210 */ /* 0x000fe20007ffe0ff */
[----:B-1----:R-:W-:Y:S01]  /*0f20*/  VIADD R0, R41, 0x4 ;  /* 0x0000000429007836 */ /* 0x002fe20000000000 */
[----:B------:R-:W-:Y:S01]  /*0f30*/  LOP3.LUT R17, R17, 0xf, RZ, 0xc0, !PT ;  /* 0x0000000f11117812 */ /* 0x000fe200078ec0ff */
[----:B------:R-:W1:Y:S01]  /*0f40*/  LDS R20, [R20+0x3c] ;  /* 0x00003c0014147984 */ /* 0x000e620000000800 */
[----:B------:R-:W-:-:S02]  /*0f50*/  @!P0 IMAD.MOV R13, RZ, RZ, R16 ;  /* 0x000000ffff0d8224 */ /* 0x000fc400078e0210 */
[----:B------:R-:W-:Y:S01]  /*0f60*/  @!P1 IMAD.MOV R14, RZ, RZ, R16 ;  /* 0x000000ffff0e9224 */ /* 0x000fe200078e0210 */
[----:B------:R-:W-:Y:S01]  /*0f70*/  @!P2 IADD3 R15, PT, PT, R16, RZ, RZ ;  /* 0x000000ff100fa210 */ /* 0x000fe20007ffe0ff */
[----:B------:R5:W0:Y:S01]  /*0f80*/  LDS R28, [R9+0x20] ;  /* 0x00002000091c7984 */ /* 0x000a220000000800 */
[C---:B----4-:R-:W-:Y:S01]  /*0f90*/  VIADD R7, R41.reuse, 0xd ;  /* 0x0000000d29077836 */ /* 0x050fe20000000000 */
[C---:B------:R-:W-:Y:S01]  /*0fa0*/  IADD3 R16, PT, PT, R41.reuse, 0x3, RZ ;  /* 0x0000000329107810 */ /* 0x040fe20007ffe0ff */
[C---:B------:R-:W-:Y:S01]  /*0fb0*/  VIADD R5, R41.reuse, 0xffffffff ;  /* 0xffffffff29057836 */ /* 0x040fe20000000000 */
[----:B------:R4:W0:Y:S02]  /*0fc0*/  LDS R26, [R11+0x28] ;  /* 0x000028000b1a7984 */ /* 0x0008240000000800 */
[----:B------:R-:W-:Y:S02]  /*0fd0*/  LOP3.LUT R16, R16, 0xf, RZ, 0xc0, !PT ;  /* 0x0000000f10107812 */ /* 0x000fe400078ec0ff */
[----:B------:R4:W0:Y:S01]  /*0fe0*/  LDS R34, [R2+0x8] ;  /* 0x0000080002227984 */ /* 0x0008220000000800 */
[----:B-----5:R-:W-:Y:S01]  /*0ff0*/  VIADD R9, R41, 0xb ;  /* 0x0000000b29097836 */ /* 0x020fe20000000000 */
[----:B------:R-:W-:-:S02]  /*1000*/  LOP3.LUT R7, R7, 0xf, RZ, 0xc0, !PT ;  /* 0x0000000f07077812 */ /* 0x000fc400078ec0ff */
[----:B------:R5:W0:Y:S01]  /*1010*/  LDS R33, [R4+0xc] ;  /* 0x00000c0004217984 */ /* 0x000a220000000800 */
[----:B----4-:R-:W-:Y:S01]  /*1020*/  VIADD R11, R41, 0x9 ;  /* 0x00000009290b7836 */ /* 0x010fe20000000000 */
[----:B------:R-:W-:Y:S02]  /*1030*/  LOP3.LUT R9, R9, 0xf, RZ, 0xc0, !PT ;  /* 0x0000000f09097812 */ /* 0x000fe400078ec0ff */
[----:B------:R4:W0:Y:S01]  /*1040*/  LDS R31, [R6+0x14] ;  /* 0x00001400061f7984 */ /* 0x0008220000000800 */
[----:B------:R-:W-:Y:S02]  /*1050*/  IADD3 R2, PT, PT, R41, 0x5, RZ ;  /* 0x0000000529027810 */ /* 0x000fe40007ffe0ff */
[----:B------:R-:W-:Y:S01]  /*1060*/  LOP3.LUT R11, R11, 0xf, RZ, 0xc0, !PT ;  /* 0x0000000f0b0b7812 */ /* 0x000fe200078ec0ff */
[----:B------:R2:W0:Y:S01]  /*1070*/  LDS R29, [R8+0x1c] ;  /* 0x00001c00081d7984 */ /* 0x0004220000000800 */
[----:B-----5:R-:W-:Y:S02]  /*1080*/  IADD3 R4, PT, PT, R41, 0x1, RZ ;  /* 0x0000000129047810 */ /* 0x020fe40007ffe0ff */
[----:B------:R-:W-:Y:S01]  /*1090*/  LOP3.LUT R5, R5, 0xf, RZ, 0xc0, !PT ;  /* 0x0000000f05057812 */ /* 0x000fe200078ec0ff */
[----:B------:R5:W0:Y:S01]  /*10a0*/  LDS R27, [R10+0x24] ;  /* 0x000024000a1b7984 */ /* 0x000a220000000800 */
[----:B----4-:R-:W-:-:S02]  /*10b0*/  IADD3 R6, PT, PT, R41, 0xe, RZ ;  /* 0x0000000e29067810 */ /* 0x010fc40007ffe0ff */
[----:B------:R-:W-:Y:S01]  /*10c0*/  LOP3.LUT R4, R4, 0xf, RZ, 0xc0, !PT ;  /* 0x0000000f04047812 */ /* 0x000fe200078ec0ff */
[----:B------:R4:W0:Y:S01]  /*10d0*/  LDS R25, [R12+0x2c] ;  /* 0x00002c000c197984 */ /* 0x0008220000000800 */
[C---:B--2---:R-:W-:Y:S02]  /*10e0*/  IADD3 R8, PT, PT, R41.reuse, 0xc, RZ ;  /* 0x0000000c29087810 */ /* 0x044fe40007ffe0ff */
[----:B------:R-:W-:Y:S01]  /*10f0*/  LOP3.LUT R6, R6, 0xf, RZ, 0xc0, !PT ;  /* 0x0000000f06067812 */ /* 0x000fe200078ec0ff */
[----:B------:R2:W0:Y:S01]  /*1100*/  LDS R24, [R13+0x30] ;  /* 0x000030000d187984 */ /* 0x0004220000000800 */
[C---:B-----5:R-:W-:Y:S02]  /*1110*/  IADD3 R10, PT, PT, R41.reuse, 0xa, RZ ;  /* 0x0000000a290a7810 */ /* 0x060fe40007ffe0ff */
[----:B------:R-:W-:Y:S01]  /*1120*/  LOP3.LUT R8, R8, 0xf, RZ, 0xc0, !PT ;  /* 0x0000000f08087812 */ /* 0x000fe200078ec0ff */
[----:B------:R5:W0:Y:S01]  /*1130*/  LDS R23, [R14+0x34] ;  /* 0x000034000e177984 */ /* 0x000a220000000800 */
[----:B----4-:R-:W-:-:S02]  /*1140*/  IADD3 R12, PT, PT, R41, 0x7, RZ ;  /* 0x00000007290c7810 */ /* 0x010fc40007ffe0ff */
[----:B------:R-:W-:Y:S01]  /*1150*/  LOP3.LUT R10, R10, 0xf, RZ, 0xc0, !PT ;  /* 0x0000000f0a0a7812 */ /* 0x000fe200078ec0ff */
[----:B------:R4:W0:Y:S01]  /*1160*/  LDS R22, [R15+0x38] ;  /* 0x000038000f167984 */ /* 0x0008220000000800 */
[----:B--2---:R-:W-:Y:S02]  /*1170*/  LOP3.LUT R13, R43, 0xf, RZ, 0xc0, !PT ;  /* 0x0000000f2b0d7812 */ /* 0x004fe400078ec0ff */
[----:B------:R-:W-:Y:S02]  /*1180*/  LOP3.LUT R12, R12, 0xf, RZ, 0xc0, !PT ;  /* 0x0000000f0c0c7812 */ /* 0x000fe400078ec0ff */
[----:B-----5:R-:W-:Y:S02]  /*1190*/  LOP3.LUT R14, R2, 0xf, RZ, 0xc0, !PT ;  /* 0x0000000f020e7812 */ /* 0x020fe400078ec0ff */
[----:B-1-34-:R-:W-:-:S07]  /*11a0*/  LOP3.LUT R15, R0, 0xf, RZ, 0xc0, !PT ;  /* 0x0000000f000f7812 */ /* 0x01afce00078ec0ff */
.L_x_14323:
[----:B------:R-:W-:Y:S01]  /*11b0*/  IMAD R43, R21, 0x44, R18 ;  /* 0x00000044152b7824 */ /* 0x000fe200078e0212 */
[----:B------:R-:W-:-:S05]  /*11c0*/  UMOV UR5, 0xffffffff ;  /* 0xffffffff00057882 */ /* 0x000fca0000000000 */
[----:B-1----:R-:W1:Y:S01]  /*11d0*/  LDS R43, [R43] ;  /* 0x000000002b2b7984 */ /* 0x002e620000000800 */
[----:B------:R-:W-:Y:S05]  /*11e0*/  BRA.DIV UR5, `(.L_x_14322) ;  /* 0x00000006055c7947 */ /* 0x000fea000b800000 */
[----:B-1----:R-:W0:Y:S04]  /*11f0*/  SHFL.IDX PT, R45, R43, R38, 0x101f ;  /* 0x00101f262b2d7589 */ /* 0x002e2800000e0000 */
[----:B------:R-:W1:Y:S01]  /*1200*/  SHFL.IDX PT, R0, R43, R4, 0x101f ;  /* 0x00101f042b007589 */ /* 0x000e6200000e0000 */
[----:B0-----:R-:W-:-:S04]  /*1210*/  IMAD R44, R36, R45, RZ ;  /* 0x0000002d242c7224 */ /* 0x001fc800078e02ff */
[----:B-1----:R-:W-:Y:S02]  /*1220*/  IMAD R45, R35, R0, R44 ;  /* 0x00000000232d7224 */ /* 0x002fe400078e022c */
[----:B------:R-:W0:Y:S04]  /*1230*/  SHFL.IDX PT, R44, R43, R17, 0x101f ;  /* 0x00101f112b2c7589 */ /* 0x000e2800000e0000 */
[----:B------:R-:W-:Y:S01]  /*1240*/  SHFL.IDX PT, R0, R43, R5, 0x101f ;  /* 0x00101f052b007589 */ /* 0x000fe200000e0000 */
[----:B0-----:R-:W-:-:S03]  /*1250*/  IMAD R44, R34, R44, R45 ;  /* 0x0000002c222c7224 */ /* 0x001fc600078e022d */
        /* <DEDUP_REMOVED lines=23> */
[----:B0-----:R-:W-:-:S07]  /*13d0*/  IMAD R45, R22, R44, R45 ;  /* 0x0000002c162d7224 */ /* 0x001fce00078e022d */
.L_x_14345:
        /* <DEDUP_REMOVED lines=9> */
[----:B-1----:R-:W0:Y:S01]  /*1470*/  LDC.64 R2, c[0x0][0x3a0] ;  /* 0x0000e800ff027b82 */ /* 0x002e220000000a00 */
[----:B------:R-:W-:Y:S01]  /*1480*/  ISETP.NE.AND P0, PT, R37, 0x2, PT ;  /* 0x000000022500780c */ /* 0x000fe20003f05270 */
[----:B------:R-:W-:Y:S05]  /*1490*/  WARPSYNC.ALL ;  /* 0x0000000000007948 */ /* 0x000fea0003800000 */
[----:B------:R-:W-:Y:S01]  /*14a0*/  BSSY.RECONVERGENT B0, `(.L_x_14324) ;  /* 0x0000013000007945 */ /* 0x000fe20003800200 */
[----:B0-----:R-:W-:-:S04]  /*14b0*/  IMAD.WIDE.U32 R4, R42, 0x4, R2 ;  /* 0x000000042a047825 */ /* 0x001fc800078e0002 */
[----:B------:R-:W-:Y:S01]  /*14c0*/  IMAD.WIDE.U32 R6, R42, 0x8, R2 ;  /* 0x000000082a067825 */ /* 0x000fe200078e0002 */
[----:B------:R-:W-:Y:S06]  /*14d0*/  BAR.SYNC.DEFER_BLOCKING 0x0 ;  /* 0x0000000000007b1d */ /* 0x000fec0000010000 */
[----:B------:R-:W-:Y:S05]  /*14e0*/  @!P0 BRA `(.L_x_14325) ;  /* 0x0000000000388947 */ /* 0x000fea0003800000 */
[----:B------:R-:W0:Y:S01]  /*14f0*/  LDC.64 R8, c[0x0][0x3a0] ;  /* 0x0000e800ff087b82 */ /* 0x000e220000000a00 */
[----:B------:R-:W-:Y:S02]  /*1500*/  LOP3.LUT R0, R37, 0x2, RZ, 0x3c, !PT ;  /* 0x0000000225007812 */ /* 0x000fe400078e3cff */
[----:B------:R-:W-:Y:S02]  /*1510*/  LEA R13, R39, R41, 0xa ;  /* 0x00000029270d7211 */ /* 0x000fe400078e50ff */
[----:B------:R-:W-:Y:S01]  /*1520*/  LEA R11, R41, UR4, 0x2 ;  /* 0x00000004290b7c11 */ /* 0x000fe2000f8e10ff */
[----:B------:R-:W-:Y:S02]  /*1530*/  IMAD R41, R0, R42, R41 ;  /* 0x0000002a00297224 */ /* 0x000fe400078e0229 */
[----:B------:R-:W-:Y:S02]  /*1540*/  IMAD.MOV R0, RZ, RZ, -R0 ;  /* 0x000000ffff007224 */ /* 0x000fe400078e0a00 */
[----:B0-----:R-:W-:-:S07]  /*1550*/  IMAD.WIDE.U32 R8, R13, 0x4, R8 ;  /* 0x000000040d087825 */ /* 0x001fce00078e0008 */
.L_x_14326:
[----:B------:R0:W1:Y:S01]  /*1560*/  LDS R13, [R11] ;  /* 0x000000000b0d7984 */ /* 0x0000620000000800 */
[----:B------:R-:W-:-:S04]  /*1570*/  IADD3 R0, PT, PT, R0, 0x1, RZ ;  /* 0x0000000100007810 */ /* 0x000fc80007ffe0ff */
[----:B------:R-:W-:Y:S01]  /*1580*/  ISETP.NE.AND P0, PT, R0, RZ, PT ;  /* 0x000000ff0000720c */ /* 0x000fe20003f05270 */
[C---:B0-----:R-:W-:Y:S01]  /*1590*/  IMAD R11, R42.reuse, 0x4, R11 ;  /* 0x000000042a0b7824 */ /* 0x041fe200078e020b */
[----:B-1----:R0:W-:Y:S02]  /*15a0*/  STG.E desc[UR8][R8.64], R13 ;  /* 0x0000000d08007986 */ /* 0x0021e4000c101908 */
[----:B0-----:R-:W-:-:S09]  /*15b0*/  IMAD.WIDE.U32 R8, R42, 0x4, R8 ;  /* 0x000000042a087825 */ /* 0x001fd200078e0008 */
[----:B------:R-:W-:Y:S05]  /*15c0*/  @P0 BRA `(.L_x_14326) ;  /* 0xfffffffc00e40947 */ /* 0x000fea000383ffff */
.L_x_14325:
[----:B------:R-:W-:Y:S05]  /*15d0*/  BSYNC.RECONVERGENT B0 ;  /* 0x0000000000007941 */ /* 0x000fea0003800200 */
.L_x_14324:
[----:B------:R-:W-:Y:S01]  /*15e0*/  IMAD.WIDE.U32 R8, R42, 0xc, R2 ;  /* 0x0000000c2a087825 */ /* 0x000fe200078e0002 */
[----:B------:R-:W-:Y:S02]  /*15f0*/  LEA R39, R39, R41, 0xa ;  /* 0x0000002927277211 */ /* 0x000fe400078e50ff */
[----:B------:R-:W-:-:S07]  /*1600*/  LEA R19, R41, UR4, 0x2 ;  /* 0x0000000429137c11 */ /* 0x000fce000f8e10ff */
.L_x_14327:
[C-C-:B------:R-:W-:Y:S01]  /*1610*/  IMAD R0, R42.reuse, 0x4, R19.reuse ;  /* 0x000000042a007824 */ /* 0x140fe200078e0213 */
[C---:B------:R-:W-:Y:S01]  /*1620*/  LEA R18, R42.reuse, R19, 0x3 ;  /* 0x000000132a127211 */ /* 0x040fe200078e18ff */
[----:B------:R-:W-:Y:S01]  /*1630*/  IMAD R20, R42, 0xc, R19 ;  /* 0x0000000c2a147824 */ /* 0x000fe200078e0213 */
[----:B0-----:R0:W1:Y:S01]  /*1640*/  LDS R21, [R19] ;  /* 0x0000000013157984 */ /* 0x0010620000000800 */
[----:B------:R-:W-:-:S03]  /*1650*/  IMAD.WIDE R16, R39, 0x4, R2 ;  /* 0x0000000427107825 */ /* 0x000fc600078e0202 */
[----:B------:R-:W2:Y:S01]  /*1660*/  LDS R23, [R0] ;  /* 0x0000000000177984 */ /* 0x000ea20000000800 */
[----:B------:R-:W-:-:S03]  /*1670*/  IMAD.WIDE R10, R39, 0x4, R4 ;  /* 0x00000004270a7825 */ /* 0x000fc600078e0204 */
[----:B------:R-:W3:Y:S01]  /*1680*/  LDS R25, [R18] ;  /* 0x0000000012197984 */ /* 0x000ee20000000800 */
[----:B------:R-:W-:-:S03]  /*1690*/  IMAD.WIDE R12, R39, 0x4, R6 ;  /* 0x00000004270c7825 */ /* 0x000fc600078e0206 */
[----:B------:R-:W4:Y:S01]  /*16a0*/  LDS R27, [R20] ;  /* 0x00000000141b7984 */ /* 0x000f220000000800 */
[----:B------:R-:W-:Y:S01]  /*16b0*/  IMAD.WIDE R14, R39, 0x4, R8 ;  /* 0x00000004270e7825 */ /* 0x000fe200078e0208 */
[----:B------:R-:W-:-:S03]  /*16c0*/  LEA R39, R42, R39, 0x2 ;  /* 0x000000272a277211 */ /* 0x000fc600078e10ff */
[C---:B------:R-:W-:Y:S02]  /*16d0*/  IMAD R41, R42.reuse, 0x4, R41 ;  /* 0x000000042a297824 */ /* 0x040fe400078e0229 */
[----:B0-----:R-:W-:-:S03]  /*16e0*/  IMAD R19, R42, 0x10, R19 ;  /* 0x000000102a137824 */ /* 0x001fc600078e0213 */
[----:B------:R-:W-:Y:S01]  /*16f0*/  ISETP.GE.U32.AND P0, PT, R41, 0x400, PT ;  /* 0x000004002900780c */ /* 0x000fe20003f06070 */
[----:B-1----:R0:W-:Y:S04]  /*1700*/  STG.E desc[UR8][R16.64], R21 ;  /* 0x0000001510007986 */ /* 0x0021e8000c101908 */
[----:B--2---:R0:W-:Y:S04]  /*1710*/  STG.E desc[UR8][R10.64], R23 ;  /* 0x000000170a007986 */ /* 0x0041e8000c101908 */
[----:B---3--:R0:W-:Y:S04]  /*1720*/  STG.E desc[UR8][R12.64], R25 ;  /* 0x000000190c007986 */ /* 0x0081e8000c101908 */
[----:B----4-:R0:W-:Y:S01]  /*1730*/  STG.E desc[UR8][R14.64], R27 ;  /* 0x0000001b0e007986 */ /* 0x0101e2000c101908 */
[----:B------:R-:W-:Y:S05]  /*1740*/  @!P0 BRA `(.L_x_14327) ;  /* 0xfffffffc00b08947 */ /* 0x000fea000383ffff */
[----:B------:R-:W-:Y:S05]  /*1750*/  EXIT ;  /* 0x000000000000794d */ /* 0x000fea0003800000 */
.L_x_14322:
[----:B------:R-:W-:Y:S01]  /*1760*/  BSSY B0, `(.L_x_14328) ;  /* 0x0000007000007945 */ /* 0x000fe20003800000 */
[----:B------:R-:W-:Y:S01]  /*1770*/  MOV R2, R38 ;  /* 0x0000002600027202 */ /* 0x000fe20000000f00 */
[----:B------:R-:W-:Y:S01]  /*1780*/  IMAD.MOV.U32 R3, RZ, RZ, 0x101f ;  /* 0x0000101fff037424 */ /* 0x000fe200078e00ff */
[----:B------:R-:W-:-:S07]  /*1790*/  MOV R0, 0xffffffff ;  /* 0xffffffff00007802 */ /* 0x000fce0000000f00 */
[----:B01----:R-:W-:Y:S05]  /*17a0*/  WARPSYNC.COLLECTIVE R0, `(.L_x_14329) ;  /* 0x0000000000087348 */ /* 0x003fea0003c00000 */
[----:B-1----:R1:W2:Y:S02]  /*17b0*/  SHFL.IDX P0, R0, R43, R2, R3 ;  /* 0x000000022b007389 */ /* 0x0022a40000000003 */
[----:B012---:R-:W-:Y:S05]  /*17c0*/  ENDCOLLECTIVE ;  /* 0x000000000000791b */ /* 0x007fea0003800000 */
.L_x_14329:
[----:B------:R-:W-:Y:S05]  /*17d0*/  BSYNC B0 ;  /* 0x0000000000007941 */ /* 0x000fea0003800000 */
.L_x_14328:
[----:B------:R-:W-:Y:S01]  /*17e0*/  IMAD.MOV.U32 R45, RZ, RZ, R0 ;  /* 0x000000ffff2d7224 */ /* 0x000fe200078e0000 */
[----:B------:R-:W-:Y:S01]  /*17f0*/  MOV R0, 0xffffffff ;  /* 0xffffffff00007802 */ /* 0x000fe20000000f00 */
[----:B------:R-:W-:Y:S01]  /*1800*/  IMAD.MOV.U32 R3, RZ, RZ, 0x101f ;  /* 0x0000101fff037424 */ /* 0x000fe200078e00ff */
[----:B------:R-:W-:Y:S01]  /*1810*/  MOV R2, R4 ;  /* 0x0000000400027202 */ /* 0x000fe20000000f00 */
[----:B------:R-:W-:-:S07]  /*1820*/  IMAD R44, R36, R45, RZ ;  /* 0x0000002d242c7224 */ /* 0x000fce00078e02ff */
[----:B------:R-:W-:Y:S05]  /*1830*/  WARPSYNC.COLLECTIVE R0, `(.L_x_14330) ;  /* 0x0000000000087348 */ /* 0x000fea0003c00000 */
[----:B------:R0:W1:Y:S02]  /*1840*/  SHFL.IDX P0, R0, R43, R2, R3 ;  /* 0x000000022b007389 */ /* 0x0000640000000003 */
[----:B01----:R-:W-:Y:S05]  /*1850*/  ENDCOLLECTIVE ;  /* 0x000000000000791b */ /* 0x003fea0003800000 */
.L_x_14330:
[----:B------:R-:W-:Y:S02]  /*1860*/  IMAD.MOV.U32 R2, RZ, RZ, R17 ;  /* 0x000000ffff027224 */ /* 0x000fe400078e0011 */
[----:B------:R-:W-:Y:S01]  /*1870*/  IMAD R45, R35, R0, R44 ;  /* 0x00000000232d7224 */ /* 0x000fe200078e022c */
[----:B------:R-:W-:-:S07]  /*1880*/  MOV R0, 0xffffffff ;  /* 0xffffffff00007802 */ /* 0x000fce0000000f00 */
[----:B------:R-:W-:Y:S05]  /*1890*/  WARPSYNC.COLLECTIVE R0, `(.L_x_14331) ;  /* 0x0000000000087348 */ /* 0x000fea0003c00000 */
[----:B------:R0:W1:Y:S02]  /*18a0*/  SHFL.IDX P0, R0, R43, R2, R3 ;  /* 0x000000022b007389 */ /* 0x0000640000000003 */
[----:B01----:R-:W-:Y:S05]  /*18b0*/  ENDCOLLECTIVE ;  /* 0x000000000000791b */ /* 0x003fea0003800000 */
.L_x_14331:
[----:B------:R-:W-:Y:S01]  /*18c0*/  MOV R2, R16 ;  /* 0x0000001000027202 */ /* 0x000fe20000000f00 */
[----:B------:R-:W-:Y:S02]  /*18d0*/  IMAD.MOV.U32 R44, RZ, RZ, R0 ;  /* 0x000000ffff2c7224 */ /* 0x000fe400078e0000 */
[----:B------:R-:W-:Y:S02]  /*18e0*/  IMAD.MOV.U32 R0, RZ, RZ, -0x1 ;  /* 0xffffffffff007424 */ /* 0x000fe400078e00ff */
[----:B------:R-:W-:-:S07]  /*18f0*/  IMAD R44, R34, R44, R45 ;  /* 0x0000002c222c7224 */ /* 0x000fce00078e022d */
[----:B------:R-:W-:Y:S05]  /*1900*/  WARPSYNC.COLLECTIVE R0, `(.L_x_14332) ;  /* 0x0000000000087348 */ /* 0x000fea0003c00000 */
[----:B------:R0:W1:Y:S02]  /*1910*/  SHFL.IDX P0, R0, R43, R2, R3 ;  /* 0x000000022b007389 */ /* 0x0000640000000003 */
[----:B01----:R-:W-:Y:S05]  /*1920*/  ENDCOLLECTIVE ;  /* 0x000000000000791b */ /* 0x003fea0003800000 */
.L_x_14332:
[----:B------:R-:W-:Y:S01]  /*1930*/  IMAD.MOV.U32 R2, RZ, RZ, R15 ;  /* 0x000000ffff027224 */ /* 0x000fe200078e000f */
[----:B------:R-:W-:Y:S02]  /*1940*/  MOV R45, R0 ;  /* 0x00000000002d7202 */ /* 0x000fe40000000f00 */
[----:B------:R-:W-:-:S03]  /*1950*/  MOV R0, 0xffffffff ;  /* 0xffffffff00007802 */ /* 0x000fc60000000f00 */
[----:B------:R-:W-:-:S07]  /*1960*/  IMAD R45, R33, R45, R44 ;  /* 0x0000002d212d7224 */ /* 0x000fce00078e022c */
[----:B------:R-:W-:Y:S05]  /*1970*/  WARPSYNC.COLLECTIVE R0, `(.L_x_14333) ;  /* 0x0000000000087348 */ /* 0x000fea0003c00000 */
[----:B------:R0:W1:Y:S02]  /*1980*/  SHFL.IDX P0, R0, R43, R2, R3 ;  /* 0x000000022b007389 */ /* 0x0000640000000003 */
[----:B01----:R-:W-:Y:S05]  /*1990*/  ENDCOLLECTIVE ;  /* 0x000000000000791b */ /* 0x003fea0003800000 */
.L_x_14333:
[----:B------:R-:W-:Y:S01]  /*19a0*/  MOV R2, R14 ;  /* 0x0000000e00027202 */ /* 0x000fe20000000f00 */
[----:B------:R-:W-:Y:S02]  /*19b0*/  IMAD.MOV.U32 R44, RZ, RZ, R0 ;  /* 0x000000ffff2c7224 */ /* 0x000fe400078e0000 */
[----:B------:R-:W-:Y:S02]  /*19c0*/  IMAD.MOV.U32 R0, RZ, RZ, -0x1 ;  /* 0xffffffffff007424 */ /* 0x000fe400078e00ff */
[----:B------:R-:W-:-:S07]  /*19d0*/  IMAD R44, R32, R44, R45 ;  /* 0x0000002c202c7224 */ /* 0x000fce00078e022d */
[----:B------:R-:W-:Y:S05]  /*19e0*/  WARPSYNC.COLLECTIVE R0, `(.L_x_14334) ;  /* 0x0000000000087348 */ /* 0x000fea0003c00000 */
[----:B------:R0:W1:Y:S02]  /*19f0*/  SHFL.IDX P0, R0, R43, R2, R3 ;  /* 0x000000022b007389 */ /* 0x0000640000000003 */
[----:B01----:R-:W-:Y:S05]  /*1a00*/  ENDCOLLECTIVE ;  /* 0x000000000000791b */ /* 0x003fea0003800000 */
.L_x_14334:
[----:B------:R-:W-:Y:S01]  /*1a10*/  IMAD.MOV.U32 R2, RZ, RZ, R13 ;  /* 0x000000ffff027224 */ /* 0x000fe200078e000d */
[----:B------:R-:W-:Y:S02]  /*1a20*/  MOV R45, R0 ;  /* 0x00000000002d7202 */ /* 0x000fe40000000f00 */
[----:B------:R-:W-:-:S03]  /*1a30*/  MOV R0, 0xffffffff ;  /* 0xffffffff00007802 */ /* 0x000fc60000000f00 */
[----:B------:R-:W-:-:S07]  /*1a40*/  IMAD R45, R31, R45, R44 ;  /* 0x0000002d1f2d7224 */ /* 0x000fce00078e022c */
[----:B------:R-:W-:Y:S05]  /*1a50*/  WARPSYNC.COLLECTIVE R0, `(.L_x_14335) ;  /* 0x0000000000087348 */ /* 0x000fea0003c00000 */
[----:B------:R0:W1:Y:S02]  /*1a60*/  SHFL.IDX P0, R0, R43, R2, R3 ;  /* 0x000000022b007389 */ /* 0x0000640000000003 */
[----:B01----:R-:W-:Y:S05]  /*1a70*/  ENDCOLLECTIVE ;  /* 0x000000000000791b */ /* 0x003fea0003800000 */
.L_x_14335:
[----:B------:R-:W-:Y:S01]  /*1a80*/  MOV R2, R12 ;  /* 0x0000000c00027202 */ /* 0x000fe20000000f00 */
[----:B------:R-:W-:Y:S02]  /*1a90*/  IMAD.MOV.U32 R44, RZ, RZ, R0 ;  /* 0x000000ffff2c7224 */ /* 0x000fe400078e0000 */
[----:B------:R-:W-:Y:S02]  /*1aa0*/  IMAD.MOV.U32 R0, RZ, RZ, -0x1 ;  /* 0xffffffffff007424 */ /* 0x000fe400078e00ff */
[----:B------:R-:W-:-:S07]  /*1ab0*/  IMAD R44, R30, R44, R45 ;  /* 0x0000002c1e2c7224 */ /* 0x000fce00078e022d */
[----:B------:R-:W-:Y:S05]  /*1ac0*/  WARPSYNC.COLLECTIVE R0, `(.L_x_14336) ;  /* 0x0000000000087348 */ /* 0x000fea0003c00000 */
[----:B------:R0:W1:Y:S02]  /*1ad0*/  SHFL.IDX P0, R0, R43, R2, R3 ;  /* 0x000000022b007389 */ /* 0x0000640000000003 */
[----:B01----:R-:W-:Y:S05]  /*1ae0*/  ENDCOLLECTIVE ;  /* 0x000000000000791b */ /* 0x003fea0003800000 */
.L_x_14336:
[----:B------:R-:W-:Y:S01]  /*1af0*/  IMAD.MOV.U32 R2, RZ, RZ, R19 ;  /* 0x000000ffff027224 */ /* 0x000fe200078e0013 */
[----:B------:R-:W-:Y:S02]  /*1b00*/  MOV R45, R0 ;  /* 0x00000000002d7202 */ /* 0x000fe40000000f00 */
[----:B------:R-:W-:-:S03]  /*1b10*/  MOV R0, 0xffffffff ;  /* 0xffffffff00007802 */ /* 0x000fc60000000f00 */
[----:B------:R-:W-:-:S07]  /*1b20*/  IMAD R45, R29, R45, R44 ;  /* 0x0000002d1d2d7224 */ /* 0x000fce00078e022c */
[----:B------:R-:W-:Y:S05]  /*1b30*/  WARPSYNC.COLLECTIVE R0, `(.L_x_14337) ;  /* 0x0000000000087348 */ /* 0x000fea0003c00000 */
[----:B------:R0:W1:Y:S02]  /*1b40*/  SHFL.IDX P0, R0, R43, R2, R3 ;  /* 0x000000022b007389 */ /* 0x0000640000000003 */
[----:B01----:R-:W-:Y:S05]  /*1b50*/  ENDCOLLECTIVE ;  /* 0x000000000000791b */ /* 0x003fea0003800000 */
.L_x_14337:
[----:B------:R-:W-:Y:S01]  /*1b60*/  MOV R2, R11 ;  /* 0x0000000b00027202 */ /* 0x000fe20000000f00 */
[----:B------:R-:W-:Y:S02]  /*1b70*/  IMAD.MOV.U32 R44, RZ, RZ, R0 ;  /* 0x000000ffff2c7224 */ /* 0x000fe400078e0000 */
[----:B------:R-:W-:Y:S02]  /*1b80*/  IMAD.MOV.U32 R0, RZ, RZ, -0x1 ;  /* 0xffffffffff007424 */ /* 0x000fe400078e00ff */
[----:B------:R-:W-:-:S07]  /*1b90*/  IMAD R44, R28, R44, R45 ;  /* 0x0000002c1c2c7224 */ /* 0x000fce00078e022d */
[----:B------:R-:W-:Y:S05]  /*1ba0*/  WARPSYNC.COLLECTIVE R0, `(.L_x_14338) ;  /* 0x0000000000087348 */ /* 0x000fea0003c00000 */
[----:B------:R0:W1:Y:S02]  /*1bb0*/  SHFL.IDX P0, R0, R43, R2, R3 ;  /* 0x000000022b007389 */ /* 0x0000640000000003 */
[----:B01----:R-:W-:Y:S05]  /*1bc0*/  ENDCOLLECTIVE ;  /* 0x000000000000791b */ /* 0x003fea0003800000 */
.L_x_14338:
[----:B------:R-:W-:Y:S01]  /*1bd0*/  IMAD.MOV.U32 R2, RZ, RZ, R10 ;  /* 0x000000ffff027224 */ /* 0x000fe200078e000a */
[----:B------:R-:W-:Y:S02]  /*1be0*/  MOV R45, R0 ;  /* 0x00000000002d7202 */ /* 0x000fe40000000f00 */
[----:B------:R-:W-:-:S03]  /*1bf0*/  MOV R0, 0xffffffff ;  /* 0xffffffff00007802 */ /* 0x000fc60000000f00 */
[----:B------:R-:W-:-:S07]  /*1c00*/  IMAD R45, R27, R45, R44 ;  /* 0x0000002d1b2d7224 */ /* 0x000fce00078e022c */
[----:B------:R-:W-:Y:S05]  /*1c10*/  WARPSYNC.COLLECTIVE R0, `(.L_x_14339) ;  /* 0x0000000000087348 */ /* 0x000fea0003c00000 */
[----:B------:R0:W1:Y:S02]  /*1c20*/  SHFL.IDX P0, R0, R43, R2, R3 ;  /* 0x000000022b007389 */ /* 0x0000640000000003 */
[----:B01----:R-:W-:Y:S05]  /*1c30*/  ENDCOLLECTIVE ;  /* 0x000000000000791b */ /* 0x003fea0003800000 */
.L_x_14339:
[----:B------:R-:W-:Y:S01]  /*1c40*/  MOV R2, R9 ;  /* 0x0000000900027202 */ /* 0x000fe20000000f00 */
[----:B------:R-:W-:Y:S02]  /*1c50*/  IMAD.MOV.U32 R44, RZ, RZ, R0 ;  /* 0x000000ffff2c7224 */ /* 0x000fe400078e0000 */
[----:B------:R-:W-:Y:S02]  /*1c60*/  IMAD.MOV.U32 R0, RZ, RZ, -0x1 ;  /* 0xffffffffff007424 */ /* 0x000fe400078e00ff */
[----:B------:R-:W-:-:S07]  /*1c70*/  IMAD R44, R26, R44, R45 ;  /* 0x0000002c1a2c7224 */ /* 0x000fce00078e022d */
[----:B------:R-:W-:Y:S05]  /*1c80*/  WARPSYNC.COLLECTIVE R0, `(.L_x_14340) ;  /* 0x0000000000087348 */ /* 0x000fea0003c00000 */
[----:B------:R0:W1:Y:S02]  /*1c90*/  SHFL.IDX P0, R0, R43, R2, R3 ;  /* 0x000000022b007389 */ /* 0x0000640000000003 */
[----:B01----:R-:W-:Y:S05]  /*1ca0*/  ENDCOLLECTIVE ;  /* 0x000000000000791b */ /* 0x003fea0003800000 */
.L_x_14340:
[----:B------:R-:W-:Y:S01]  /*1cb0*/  IMAD.MOV.U32 R2, RZ, RZ, R8 ;  /* 0x000000ffff027224 */ /* 0x000fe200078e0008 */
[----:B------:R-:W-:Y:S02]  /*1cc0*/  MOV R45, R0 ;  /* 0x00000000002d7202 */ /* 0x000fe40000000f00 */
[----:B------:R-:W-:-:S03]  /*1cd0*/  MOV R0, 0xffffffff ;  /* 0xffffffff00007802 */ /* 0x000fc60000000f00 */
[----:B------:R-:W-:-:S07]  /*1ce0*/  IMAD R45, R25, R45, R44 ;  /* 0x0000002d192d7224 */ /* 0x000fce00078e022c */
[----:B------:R-:W-:Y:S05]  /*1cf0*/  WARPSYNC.COLLECTIVE R0, `(.L_x_14341) ;  /* 0x0000000000087348 */ /* 0x000fea0003c00000 */
[----:B------:R0:W1:Y:S02]  /*1d00*/  SHFL.IDX P0, R0, R43, R2, R3 ;  /* 0x000000022b007389 */ /* 0x0000640000000003 */
[----:B01----:R-:W-:Y:S05]  /*1d10*/  ENDCOLLECTIVE ;  /* 0x000000000000791b */ /* 0x003fea0003800000 */
.L_x_14341:
[----:B------:R-:W-:Y:S01]  /*1d20*/  MOV R2, R7 ;  /* 0x0000000700027202 */ /* 0x000fe20000000f00 */
[----:B------:R-:W-:Y:S02]  /*1d30*/  IMAD.MOV.U32 R44, RZ, RZ, R0 ;  /* 0x000000ffff2c7224 */ /* 0x000fe400078e0000 */
[----:B------:R-:W-:Y:S02]  /*1d40*/  IMAD.MOV.U32 R0, RZ, RZ, -0x1 ;  /* 0xffffffffff007424 */ /* 0x000fe400078e00ff */
[----:B------:R-:W-:-:S07]  /*1d50*/  IMAD R44, R24, R44, R45 ;  /* 0x0000002c182c7224 */ /* 0x000fce00078e022d */
[----:B------:R-:W-:Y:S05]  /*1d60*/  WARPSYNC.COLLECTIVE R0, `(.L_x_14342) ;  /* 0x0000000000087348 */ /* 0x000fea0003c00000 */
[----:B------:R0:W1:Y:S02]  /*1d70*/  SHFL.IDX P0, R0, R43, R2, R3 ;  /* 0x000000022b007389 */ /* 0x0000640000000003 */
[----:B01----:R-:W-:Y:S05]  /*1d80*/  ENDCOLLECTIVE ;  /* 0x000000000000791b */ /* 0x003fea0003800000 */
.L_x_14342:
[----:B------:R-:W-:Y:S01]  /*1d90*/  IMAD.MOV.U32 R2, RZ, RZ, R6 ;  /* 0x000000ffff027224 */ /* 0x000fe200078e0006 */
[----:B------:R-:W-:Y:S02]  /*1da0*/  MOV R45, R0 ;  /* 0x00000000002d7202 */ /* 0x000fe40000000f00 */
[----:B------:R-:W-:-:S03]  /*1db0*/  MOV R0, 0xffffffff ;  /* 0xffffffff00007802 */ /* 0x000fc60000000f00 */
[----:B------:R-:W-:-:S07]  /*1dc0*/  IMAD R45, R23, R45, R44 ;  /* 0x0000002d172d7224 */ /* 0x000fce00078e022c */
[----:B------:R-:W-:Y:S05]  /*1dd0*/  WARPSYNC.COLLECTIVE R0, `(.L_x_14343) ;  /* 0x0000000000087348 */ /* 0x000fea0003c00000 */
[----:B------:R0:W1:Y:S02]  /*1de0*/  SHFL.IDX P0, R0, R43, R2, R3 ;  /* 0x000000022b007389 */ /* 0x0000640000000003 */
[----:B01----:R-:W-:Y:S05]  /*1df0*/  ENDCOLLECTIVE ;  /* 0x000000000000791b */ /* 0x003fea0003800000 */
.L_x_14343:
[----:B------:R-:W-:Y:S01]  /*1e00*/  MOV R2, R5 ;  /* 0x0000000500027202 */ /* 0x000fe20000000f00 */
[----:B------:R-:W-:Y:S02]  /*1e10*/  IMAD.MOV.U32 R44, RZ, RZ, R0 ;  /* 0x000000ffff2c7224 */ /* 0x000fe400078e0000 */
[----:B------:R-:W-:Y:S02]  /*1e20*/  IMAD.MOV.U32 R0, RZ, RZ, -0x1 ;  /* 0xffffffffff007424 */ /* 0x000fe400078e00ff */
[----:B------:R-:W-:-:S07]  /*1e30*/  IMAD R45, R22, R44, R45 ;  /* 0x0000002c162d7224 */ /* 0x000fce00078e022d */
[----:B------:R-:W-:Y:S05]  /*1e40*/  WARPSYNC.COLLECTIVE R0, `(.L_x_14344) ;  /* 0x0000000000087348 */ /* 0x000fea0003c00000 */
[----:B------:R0:W1:Y:S02]  /*1e50*/  SHFL.IDX P0, R0, R43, R2, R3 ;  /* 0x000000022b007389 */ /* 0x0000640000000003 */
[----:B01----:R-:W-:Y:S05]  /*1e60*/  ENDCOLLECTIVE ;  /* 0x000000000000791b */ /* 0x003fea0003800000 */
.L_x_14344:
[----:B------:R-:W-:Y:S05]  /*1e70*/  BRA `(.L_x_14345) ;  /* 0xfffffff400587947 */ /* 0x000fea000383ffff */
        .weak           $__internal_100_$__cuda_sm20_div_u16
        .type           $__internal_100_$__cuda_sm20_div_u16,@function
        .size           $__internal_100_$__cuda_sm20_div_u16,(.L_x_20390 - $__internal_100_$__cuda_sm20_div_u16)
$__internal_100_$__cuda_sm20_div_u16:
[----:B------:R-:W0:Y:S01]  /*1e80*/  I2F.U16 R2, R7 ;  /* 0x0000000700027306 */ /* 0x000e220000101000 */
[----:B------:R-:W-:Y:S01]  /*1e90*/  HFMA2 R3, -RZ, RZ, 15, 0 ;  /* 0x4b800000ff037431 */ /* 0x000fe200000001ff */
[C---:B0-----:R-:W-:Y:S02]  /*1ea0*/  FSETP.GEU.AND P1, PT, |R2|.reuse, 1.175494350822287508e-38, PT ;  /* 0x008000000200780b */ /* 0x041fe40003f2e200 */
[----:B------:R-:W-:Y:S02]  /*1eb0*/  FSETP.GT.AND P0, PT, |R2|, 8.50705917302346158658e+37, PT ;  /* 0x7e8000000200780b */ /* 0x000fe40003f04200 */
[----:B------:R-:W-:-:S04]  /*1ec0*/  FSEL R3, R3, 1, !P1 ;  /* 0x3f80000003037808 */ /* 0x000fc80004800000 */
[----:B------:R-:W-:Y:S02]  /*1ed0*/  FSEL R3, R3, 0.25, !P0 ;  /* 0x3e80000003037808 */ /* 0x000fe40004000000 */
[----:B------:R-:W-:-:S03]  /*1ee0*/  ISETP.NE.U32.AND P0, PT, R7, RZ, PT ;  /* 0x000000ff0700720c */ /* 0x000fc60003f05070 */
        /* <DEDUP_REMOVED lines=11> */
[----:B------:R-:W-:Y:S06]  /*1fa0*/  RET.REL.NODEC R2 `(_Z9cuda_gemmIiLi128ELi1ELi1ELi1024ELi16ELi16ELi1EEviiiPT_S1_S1_ii) ;  /* 0xffffffe002147950 */ /* 0x000fec0003c3ffff */
.L_x_14346:
        /* <DEDUP_REMOVED lines=13> */
.L_x_20390:


//--------------------- .text._Z9cuda_gemmIiLi128ELi1ELi1ELi1024ELi16ELi16ELi0EEviiiPT_S1_S1_ii --------------------------
	.section	.text._Z9cuda_gemmIiLi128ELi1ELi1ELi1024ELi16ELi16ELi0EEviiiPT_S1_S1_ii,"ax",@progbits
	.align	128
        .global         _Z9cuda_gemmIiLi128ELi1ELi1ELi1024ELi16ELi16ELi0EEviiiPT_S1_S1_ii
        .type           _Z9cuda_gemmIiLi128ELi1ELi1ELi1024ELi16ELi16ELi0EEviiiPT_S1_S1_ii,@function
        .size           _Z9cuda_gemmIiLi128ELi1ELi1ELi1024ELi16ELi16ELi0EEviiiPT_S1_S1_ii,(.L_x_20391 - _Z9cuda_gemmIiLi128ELi1ELi1ELi1024ELi16ELi16ELi0EEviiiPT_S1_S1_ii)
        .other          _Z9cuda_gemmIiLi128ELi1ELi1ELi1024ELi16ELi16ELi0EEviiiPT_S1_S1_ii,@"STO_CUDA_ENTRY STV_DEFAULT"
_Z9cuda_gemmIiLi128ELi1ELi1ELi1024ELi16ELi16ELi0EEviiiPT_S1_S1_ii:
.text._Z9cuda_gemmIiLi128ELi1ELi1ELi1024ELi16ELi16ELi0EEviiiPT_S1_S1_ii:
[----:B------:R-:W-:Y:S01]  /*0000*/  LDC R1, c[0x0][0x37c] ;  /* 0x0000df00ff017b82 */ /* 0x000fe20000000800 */
[----:B------:R-:W0:Y:S01]  /*0010*/  LDCU.64 UR14, c[0x0][0x3a8] ;  /* 0x00007500ff0e77ac */ /* 0x000e220008000a00 */
[----:B------:R-:W1:Y:S01]  /*0020*/  S2R R2, SR_TID.X ;  /* 0x0000000000027919 */ /* 0x000e620000002100 */
[----:B------:R-:W-:Y:S01]  /*0030*/  BSSY.RECONVERGENT B0, `(.L_x_14347) ;  /* 0x000003f000007945 */ /* 0x000fe20003800200 */
[----:B------:R-:W2:Y:S01]  /*0040*/  LDCU.64 UR10, c[0x0][0x358] ;  /* 0x00006b00ff0a77ac */ /* 0x000ea20008000a00 */
[----:B0-----:R-:W-:Y:S01]  /*0050*/  IMAD.U32 R0, RZ, RZ, UR15 ;  /* 0x0000000fff007e24 */ /* 0x001fe2000f8e00ff */
[----:B------:R-:W-:-:S04]  /*0060*/  UIMAD UR6, UR15, UR14, URZ ;  /* 0x0000000e0f0672a4 */ /* 0x000fc8000f8e02ff */
[----:B------:R-:W-:-:S05]  /*0070*/  IABS R0, R0 ;  /* 0x0000000000007213 */ /* 0x000fca0000000000 */
[----:B------:R-:W-:-:S04]  /*0080*/  IMAD.MOV.U32 R17, RZ, RZ, R0 ;  /* 0x000000ffff117224 */ /* 0x000fc800078e0000 */
        /* <DEDUP_REMOVED lines=9> */
[----:B------:R-:W-:Y:S01]  /*0120*/  IMAD.MOV.U32 R10, RZ, RZ, RZ ;  /* 0x000000ffff0a7224 */ /* 0x000fe200078e00ff */
[----:B------:R-:W-:Y:S02]  /*0130*/  ISETP.NE.U32.AND P1, PT, RZ, UR14, PT ;  /* 0x0000000eff007c0c */ /* 0x000fe4000bf25070 */
[----:B------:R-:W-:Y:S02]  /*0140*/  ISETP.NE.U32.AND P4, PT, RZ, UR15, PT ;  /* 0x0000000fff007c0c */ /* 0x000fe4000bf85070 */
[----:B0-----:R-:W0:Y:S01]  /*0150*/  I2F.U32.RP R0, UR14 ;  /* 0x0000000e00007d06 */ /* 0x001e220008209000 */
[----:B------:R-:W-:Y:S01]  /*0160*/  LOP3.LUT R15, RZ, UR15, RZ, 0x33, !PT ;  /* 0x0000000fff0f7c12 */ /* 0x000fe2000f8e33ff */
[----:B------:R-:W1:Y:S06]  /*0170*/  LDC.64 R8, c[0x0][0x398] ;  /* 0x0000e600ff087b82 */ /* 0x000e6c0000000a00 */
[----:B--2---:R-:W2:Y:S08]  /*0180*/  MUFU.RCP R3, R3 ;  /* 0x0000000300037308 */ /* 0x004eb00000001000 */
[----:B0-----:R-:W0:Y:S01]  /*0190*/  MUFU.RCP R0, R0 ;  /* 0x0000000000007308 */ /* 0x001e220000001000 */
[----:B--2---:R-:W-:-:S07]  /*01a0*/  IADD3 R3, PT, PT, R3, 0xffffffe, RZ ;  /* 0x0ffffffe03037810 */ /* 0x004fce0007ffe0ff */
[----:B------:R-:W2:Y:S01]  /*01b0*/  F2I.FTZ.U32.TRUNC.NTZ R11, R3 ;  /* 0x00000003000b7305 */ /* 0x000ea2000021f000 */
[----:B0-----:R-:W-:-:S07]  /*01c0*/  VIADD R0, R0, 0xffffffe ;  /* 0x0ffffffe00007836 */ /* 0x001fce0000000000 */
[----:B------:R0:W5:Y:S01]  /*01d0*/  F2I.FTZ.U32.TRUNC.NTZ R7, R0 ;  /* 0x0000000000077305 */ /* 0x000162000021f000 */
[----:B--2---:R-:W-:Y:S01]  /*01e0*/  IMAD.MOV R6, RZ, RZ, -R11 ;  /* 0x000000ffff067224 */ /* 0x004fe200078e0a0b */
[----:B0-----:R-:W-:-:S04]  /*01f0*/  MOV R0, 0x400 ;  /* 0x0000040000007802 */ /* 0x001fc80000000f00 */
[----:B---3--:R-:W-:Y:S01]  /*0200*/  LEA R12, R12, R0, 0x18 ;  /* 0x000000000c0c7211 */ /* 0x008fe200078ec0ff */
[----:B------:R-:W-:Y:S02]  /*0210*/  IMAD R0, R6, UR15, RZ ;  /* 0x0000000f06007c24 */ /* 0x000fe4000f8e02ff */
[----:B-----5:R-:W-:Y:S02]  /*0220*/  IMAD.MOV R3, RZ, RZ, -R7 ;  /* 0x000000ffff037224 */ /* 0x020fe400078e0a07 */
[----:B------:R-:W-:Y:S02]  /*0230*/  IMAD.MOV.U32 R6, RZ, RZ, RZ ;  /* 0x000000ffff067224 */ /* 0x000fe400078e00ff */
[----:B------:R-:W-:Y:S02]  /*0240*/  IMAD R3, R3, UR14, RZ ;  /* 0x0000000e03037c24 */ /* 0x000fe4000f8e02ff */
[----:B------:R-:W-:Y:S01]  /*0250*/  IMAD.HI.U32 R11, R11, R0, R10 ;  /* 0x000000000b0b7227 */ /* 0x000fe200078e000a */
[----:B------:R-:W-:-:S02]  /*0260*/  MOV R0, R2 ;  /* 0x0000000200007202 */ /* 0x000fc40000000f00 */
[----:B------:R-:W-:Y:S01]  /*0270*/  LOP3.LUT R10, RZ, UR14, RZ, 0x33, !PT ;  /* 0x0000000eff0a7c12 */ /* 0x000fe2000f8e33ff */
[----:B-1--4-:R-:W-:-:S07]  /*0280*/  IMAD.HI.U32 R3, R7, R3, R6 ;  /* 0x0000000307037227 */ /* 0x012fce00078e0006 */
.L_x_14349:
[----:B--2---:R-:W-:-:S06]  /*0290*/  IMAD.WIDE.U32 R6, R0, 0x4, R8 ;  /* 0x0000000400067825 */ /* 0x004fcc00078e0008 */
[----:B------:R0:W2:Y:S01]  /*02a0*/  LDG.E R6, desc[UR10][R6.64] ;  /* 0x0000000a06067981 */ /* 0x0000a2000c1e1900 */
[----:B------:R-:W-:-:S04]  /*02b0*/  IMAD.HI.U32 R13, R11, R0, RZ ;  /* 0x000000000b0d7227 */ /* 0x000fc800078e00ff */
[----:B------:R-:W-:-:S04]  /*02c0*/  IMAD.MOV R14, RZ, RZ, -R13 ;  /* 0x000000ffff0e7224 */ /* 0x000fc800078e0a0d */
[----:B------:R-:W-:Y:S02]  /*02d0*/  IMAD R14, R14, UR15, R0 ;  /* 0x0000000f0e0e7c24 */ /* 0x000fe4000f8e0200 */
[----:B0-----:R-:W-:-:S03]  /*02e0*/  IMAD.HI.U32 R7, R3, R0, RZ ;  /* 0x0000000003077227 */ /* 0x001fc600078e00ff */
[----:B------:R-:W-:Y:S01]  /*02f0*/  ISETP.GE.U32.AND P2, PT, R14, UR15, PT ;  /* 0x0000000f0e007c0c */ /* 0x000fe2000bf46070 */
[----:B------:R-:W-:-:S04]  /*0300*/  IMAD.MOV R7, RZ, RZ, -R7 ;  /* 0x000000ffff077224 */ /* 0x000fc800078e0a07 */
[--C-:B------:R-:W-:Y:S02]  /*0310*/  IMAD R7, R7, UR14, R0.reuse ;  /* 0x0000000e07077c24 */ /* 0x100fe4000f8e0200 */
[----:B------:R-:W-:-:S03]  /*0320*/  IMAD.IADD R0, R16, 0x1, R0 ;  /* 0x0000000110007824 */ /* 0x000fc600078e0200 */
[----:B------:R-:W-:-:S03]  /*0330*/  ISETP.GE.U32.AND P0, PT, R7, UR14, PT ;  /* 0x0000000e07007c0c */ /* 0x000fc6000bf06070 */
[----:B------:R-:W-:Y:S02]  /*0340*/  @P2 VIADD R14, R14, -UR15 ;  /* 0x8000000f0e0e2c36 */ /* 0x000fe40008000000 */
[----:B------:R-:W-:-:S03]  /*0350*/  @P2 VIADD R13, R13, 0x1 ;  /* 0x000000010d0d2836 */ /* 0x000fc60000000000 */
[----:B------:R-:W-:-:S05]  /*0360*/  ISETP.GE.U32.AND P3, PT, R14, UR15, PT ;  /* 0x0000000f0e007c0c */ /* 0x000fca000bf66070 */
[----:B------:R-:W-:-:S05]  /*0370*/  @P0 VIADD R7, R7, -UR14 ;  /* 0x8000000e07070c36 */ /* 0x000fca0008000000 */
[----:B------:R-:W-:-:S03]  /*0380*/  ISETP.GE.U32.AND P0, PT, R7, UR14, PT ;  /* 0x0000000e07007c0c */ /* 0x000fc6000bf06070 */
[----:B------:R-:W-:-:S05]  /*0390*/  @P3 VIADD R13, R13, 0x1 ;  /* 0x000000010d0d3836 */ /* 0x000fca0000000000 */
[----:B------:R-:W-:-:S05]  /*03a0*/  SEL R13, R15, R13, !P4 ;  /* 0x0000000d0f0d7207 */ /* 0x000fca0006000000 */
[----:B------:R-:W-:Y:S02]  /*03b0*/  @P0 IADD3 R7, PT, PT, R7, -UR14, RZ ;  /* 0x8000000e07070c10 */ /* 0x000fe4000fffe0ff */
[----:B------:R-:W-:Y:S02]  /*03c0*/  ISETP.GE.U32.AND P0, PT, R0, UR6, PT ;  /* 0x0000000600007c0c */ /* 0x000fe4000bf06070 */
[----:B------:R-:W-:-:S05]  /*03d0*/  SEL R7, R10, R7, !P1 ;  /* 0x000000070a077207 */ /* 0x000fca0004800000 */
[----:B------:R-:W-:-:S04]  /*03e0*/  IMAD R7, R7, 0x44, R12 ;  /* 0x0000004407077824 */ /* 0x000fc800078e020c */
[----:B------:R-:W-:-:S05]  /*03f0*/  IMAD R7, R13, 0x4, R7 ;  /* 0x000000040d077824 */ /* 0x000fca00078e0207 */
[----:B--2---:R2:W-:Y:S01]  /*0400*/  STS [R7], R6 ;  /* 0x0000000607007388 */ /* 0x0045e20000000800 */
[----:B------:R-:W-:Y:S05]  /*0410*/  @!P0 BRA `(.L_x_14349) ;  /* 0xfffffffc009c8947 */ /* 0x000fea000383ffff */
.L_x_14348:
[----:B------:R-:W-:Y:S05]  /*0420*/  BSYNC.RECONVERGENT B0 ;  /* 0x0000000000007941 */ /* 0x000fea0003800200 */
.L_x_14347:
[----:B------:R-:W-:Y:S01]  /*0430*/  IMAD.MOV.U32 R4, RZ, RZ, RZ ;  /* 0x000000ffff047224 */ /* 0x000fe200078e00ff */
[----:B-1----:R-:W-:Y:S01]  /*0440*/  R2UR UR5, R5 ;  /* 0x00000000050572ca */ /* 0x002fe200000e0000 */
[----:B------:R-:W1:Y:S01]  /*0450*/  S2UR UR12, SR_CTAID.Y ;  /* 0x00000000000c79c3 */ /* 0x000e620000002600 */
[----:B0-----:R-:W-:Y:S02]  /*0460*/  IADD3 R0, PT, PT, RZ, -R5, RZ ;  /* 0x80000005ff007210 */ /* 0x001fe40007ffe0ff */
[----:B------:R-:W-:-:S03]  /*0470*/  R2UR UR4, R4 ;  /* 0x00000000040472ca */ /* 0x000fc600000e0000 */
[----:B------:R-:W-:-:S10]  /*0480*/  IMAD R0, R0, R17, RZ ;  /* 0x0000001100007224 */ /* 0x000fd400078e02ff */
[----:B------:R-:W-:-:S05]  /*0490*/  IMAD.HI.U32 R0, R5, R0, UR4 ;  /* 0x0000000405007e27 */ /* 0x000fca000f8e0000 */
[----:B------:R-:W-:-:S13]  /*04a0*/  R2UR UR4, R0 ;  /* 0x00000000000472ca */ /* 0x000fda00000e0000 */
[----:B------:R-:W-:Y:S02]  /*04b0*/  UIMAD.WIDE.U32 UR4, UR4, 0x400, URZ ;  /* 0x00000400040478a5 */ /* 0x000fe4000f8e00ff */
[----:B------:R-:W-:-:S04]  /*04c0*/  ULOP3.LUT UR4, UR15, 0x400, URZ, 0x3c, !UPT ;  /* 0x000004000f047892 */ /* 0x000fc8000f8e3cff */
[----:B------:R-:W-:-:S04]  /*04d0*/  IMAD R0, RZ, RZ, -UR5 ;  /* 0x80000005ff007e24 */ /* 0x000fc8000f8e02ff */
        /* <DEDUP_REMOVED lines=8> */
[----:B------:R-:W-:-:S05]  /*0560*/  VOTEU.ANY UP1, P0 ;  /* 0x0000000000ff7886 */ /* 0x000fca0000020100 */
[----:B------:R-:W-:Y:S02]  /*0570*/  @UP1 UIADD3 UR5, UPT, UPT, UR5, 0x1, URZ ;  /* 0x0000000105051890 */ /* 0x000fe4000fffe0ff */
[----:B------:R-:W-:-:S05]  /*0580*/  UISETP.NE.AND UP1, UPT, UR15, URZ, UPT ;  /* 0x000000ff0f00728c */ /* 0x000fca000bf25270 */
[----:B------:R-:W-:Y:S02]  /*0590*/  UMOV UR4, UR5 ;  /* 0x0000000500047c82 */ /* 0x000fe40008000000 */
[----:B------:R-:W-:-:S04]  /*05a0*/  @!UP0 UIADD3 UR4, UPT, UPT, -UR4, URZ, URZ ;  /* 0x000000ff04048290 */ /* 0x000fc8000fffe1ff */
[----:B------:R-:W-:-:S04]  /*05b0*/  @!UP1 ULOP3.LUT UR4, URZ, UR15, URZ, 0x33, !UPT ;  /* 0x0000000fff049292 */ /* 0x000fc8000f8e33ff */
[----:B------:R-:W-:-:S04]  /*05c0*/  UISETP.LT.AND UP0, UPT, UR4, 0x80, UPT ;  /* 0x000000800400788c */ /* 0x000fc8000bf01270 */
[----:B------:R-:W-:-:S06]  /*05d0*/  USEL UR9, UR4, 0x80, UP0 ;  /* 0x0000008004097887 */ /* 0x000fcc0008000000 */
[----:B--2---:R-:W-:-:S03]  /*05e0*/  IADD3 R6, PT, PT, RZ, -UR9, RZ ;  /* 0x80000009ff067c10 */ /* 0x004fc6000fffe0ff */
[----:B------:R-:W0:Y:S08]  /*05f0*/  I2F.U32.RP R0, UR9 ;  /* 0x0000000900007d06 */ /* 0x000e300008209000 */
[----:B0-----:R-:W0:Y:S02]  /*0600*/  MUFU.RCP R0, R0 ;  /* 0x0000000000007308 */ /* 0x001e240000001000 */
[----:B0-----:R-:W-:-:S06]  /*0610*/  VIADD R0, R0, 0xffffffe ;  /* 0x0ffffffe00007836 */ /* 0x001fcc0000000000 */
[----:B------:R0:W2:Y:S02]  /*0620*/  F2I.FTZ.U32.TRUNC.NTZ R5, R0 ;  /* 0x0000000000057305 */ /* 0x0000a4000021f000 */
[----:B0-----:R-:W0:Y:S01]  /*0630*/  LDC R0, c[0x0][0x360] ;  /* 0x0000d800ff007b82 */ /* 0x001e220000000800 */
[----:B--2---:R-:W-:-:S07]  /*0640*/  IMAD R6, R6, R5, RZ ;  /* 0x0000000506067224 */ /* 0x004fce00078e02ff */
[----:B------:R-:W1:Y:S01]  /*0650*/  LDC R3, c[0x0][0x374] ;  /* 0x0000dd00ff037b82 */ /* 0x000e620000000800 */
[----:B------:R-:W-:-:S06]  /*0660*/  IMAD.HI.U32 R5, R5, R6, R4 ;  /* 0x0000000605057227 */ /* 0x000fcc00078e0004 */
[----:B------:R-:W-:-:S04]  /*0670*/  IMAD.HI.U32 R5, R5, R2, RZ ;  /* 0x0000000205057227 */ /* 0x000fc800078e00ff */
[----:B------:R-:W-:Y:S01]  /*0680*/  IMAD.MOV R4, RZ, RZ, -R5 ;  /* 0x000000ffff047224 */ /* 0x000fe200078e0a05 */
[----:B-1----:R-:W-:-:S03]  /*0690*/  ISETP.LE.U32.AND P1, PT, R3, UR12, PT ;  /* 0x0000000c03007c0c */ /* 0x002fc6000bf23070 */
[----:B------:R-:W-:-:S05]  /*06a0*/  IMAD R3, R4, UR9, R2 ;  /* 0x0000000904037c24 */ /* 0x000fca000f8e0202 */
[----:B------:R-:W-:-:S05]  /*06b0*/  ISETP.GE.U32.AND P0, PT, R3, UR9, PT ;  /* 0x0000000903007c0c */ /* 0x000fca000bf06070 */
[----:B0-----:R-:W-:Y:S08]  /*06c0*/  @P1 EXIT ;  /* 0x000000000000194d */ /* 0x001ff00003800000 */
[----:B------:R-:W0:Y:S01]  /*06d0*/  S2R R4, SR_CTAID.X ;  /* 0x0000000000047919 */ /* 0x000e220000002500 */
[----:B------:R-:W-:Y:S01]  /*06e0*/  @P0 VIADD R3, R3, -UR9 ;  /* 0x8000000903030c36 */ /* 0x000fe20008000000 */
[----:B------:R-:W-:Y:S01]  /*06f0*/  ISETP.NE.U32.AND P2, PT, RZ, UR9, PT ;  /* 0x00000009ff007c0c */ /* 0x000fe2000bf45070 */
[----:B------:R-:W-:Y:S01]  /*0700*/  @P0 VIADD R5, R5, 0x1 ;  /* 0x0000000105050836 */ /* 0x000fe20000000000 */
[----:B------:R-:W-:Y:S02]  /*0710*/  LOP3.LUT R6, R0, 0xffff, RZ, 0xc0, !PT ;  /* 0x0000ffff00067812 */ /* 0x000fe400078ec0ff */
[----:B------:R-:W-:Y:S01]  /*0720*/  ISETP.GE.U32.AND P1, PT, R3, UR9, PT ;  /* 0x0000000903007c0c */ /* 0x000fe2000bf26070 */
[----:B------:R-:W-:Y:S01]  /*0730*/  IMAD.IADD R3, R2, 0x1, R0 ;  /* 0x0000000102037824 */ /* 0x000fe200078e0200 */
[----:B------:R-:W-:-:S04]  /*0740*/  MOV R8, 0x7a0 ;  /* 0x000007a000087802 */ /* 0x000fc80000000f00 */
[----:B------:R-:W-:-:S04]  /*0750*/  LOP3.LUT R3, R3, 0x3ff, RZ, 0x3c, !PT ;  /* 0x000003ff03037812 */ /* 0x000fc800078e3cff */
[----:B------:R-:W-:-:S03]  /*0760*/  LOP3.LUT R9, R3, 0xffff, RZ, 0xc0, !PT ;  /* 0x0000ffff03097812 */ /* 0x000fc600078ec0ff */
[----:B------:R-:W-:Y:S02]  /*0770*/  @P1 IADD3 R5, PT, PT, R5, 0x1, RZ ;  /* 0x0000000105051810 */ /* 0x000fe40007ffe0ff */
[----:B------:R-:W-:-:S07]  /*0780*/  @!P2 LOP3.LUT R5, RZ, UR9, RZ, 0x33, !PT ;  /* 0x00000009ff05ac12 */ /* 0x000fce000f8e33ff */
[----:B0-----:R-:W-:Y:S05]  /*0790*/  CALL.REL.NOINC `($__internal_101_$__cuda_sm20_div_u16) ;  /* 0x00000038009c7944 */ /* 0x001fea0003c00000 */
        /* <DEDUP_REMOVED lines=21> */
.L_x_14352:
[----:B0-----:R-:W-:-:S06]  /*08f0*/  IMAD.WIDE.U32 R8, R13, 0x4, R10 ;  /* 0x000000040d087825 */ /* 0x001fcc00078e000a */
[----:B------:R-:W3:Y:S01]  /*0900*/  LDG.E R8, desc[UR10][R8.64] ;  /* 0x0000000a08087981 */ /* 0x000ee2000c1e1900 */
[----:B------:R-:W-:Y:S01]  /*0910*/  VIADD R14, R14, 0x1 ;  /* 0x000000010e0e7836 */ /* 0x000fe20000000000 */
[----:B------:R-:W-:-:S04]  /*0920*/  IADD3 R13, PT, PT, R0, R13, RZ ;  /* 0x0000000d000d7210 */ /* 0x000fc80007ffe0ff */
[----:B------:R-:W-:Y:S01]  /*0930*/  ISETP.NE.AND P0, PT, R14, RZ, PT ;  /* 0x000000ff0e00720c */ /* 0x000fe20003f05270 */
[----:B---3--:R0:W-:Y:S02]  /*0940*/  STS [R12], R8 ;  /* 0x000000080c007388 */ /* 0x0081e40000000800 */
[----:B0-----:R-:W-:-:S10]  /*0950*/  IMAD R12, R0, 0x4, R12 ;  /* 0x00000004000c7824 */ /* 0x001fd400078e020c */
[----:B------:R-:W-:Y:S05]  /*0960*/  @P0 BRA `(.L_x_14352) ;  /* 0xfffffffc00e00947 */ /* 0x000fea000383ffff */
.L_x_14351:
[----:B--2---:R-:W-:Y:S05]  /*0970*/  BSYNC.RECONVERGENT B0 ;  /* 0x0000000000007941 */ /* 0x004fea0003800200 */
.L_x_14350:
        /* <DEDUP_REMOVED lines=9> */
.L_x_14354:
        /* <DEDUP_REMOVED lines=8> */
[C---:B0-----:R-:W-:Y:S01]  /*0a90*/  LEA R9, R0.reuse, R17, 0x2 ;  /* 0x0000001100097211 */ /* 0x041fe200078e10ff */
[----:B-1----:R-:W-:-:S02]  /*0aa0*/  IMAD R11, R0, 0x8, R17 ;  /* 0x00000008000b7824 */ /* 0x002fc400078e0211 */
[C---:B----4-:R-:W-:Y:S02]  /*0ab0*/  IMAD R13, R0.reuse, 0xc, R17 ;  /* 0x0000000c000d7824 */ /* 0x050fe400078e0211 */
        /* <DEDUP_REMOVED lines=8> */
[----:B-----5:R2:W-:Y:S04]  /*0b40*/  STS [R11], R12 ;  /* 0x0000000c0b007388 */ /* 0x0205e80000000800 */
[----:B------:R2:W-:Y:S01]  /*0b50*/  STS [R13], R14 ;  /* 0x0000000e0d007388 */ /* 0x0005e20000000800 */
[----:B0-----:R-:W-:Y:S01]  /*0b60*/  IMAD R17, R0, 0x10, R17 ;  /* 0x0000001000117824 */ /* 0x001fe200078e0211 */
[----:B------:R-:W-:Y:S06]  /*0b70*/  @!P0 BRA `(.L_x_14354) ;  /* 0xfffffffc00a48947 */ /* 0x000fec000383ffff */
[----:B------:R-:W-:Y:S05]  /*0b80*/  BSYNC.RECONVERGENT B0 ;  /* 0x0000000000007941 */ /* 0x000fea0003800200 */
.L_x_14353:
        /* <DEDUP_REMOVED lines=10> */
.L_x_14357:
[----:B------:R-:W-:Y:S01]  /*0c30*/  IADD3 R8, PT, PT, R8, 0x1, RZ ;  /* 0x0000000108087810 */ /* 0x000fe20007ffe0ff */
[----:B------:R0:W-:Y:S03]  /*0c40*/  STS [R7], RZ ;  /* 0x000000ff07007388 */ /* 0x0001e60000000800 */
[----:B------:R-:W-:Y:S01]  /*0c50*/  ISETP.NE.AND P0, PT, R8, RZ, PT ;  /* 0x000000ff0800720c */ /* 0x000fe20003f05270 */
[----:B0-----:R-:W-:-:S12]  /*0c60*/  IMAD R7, R0, 0x4, R7 ;  /* 0x0000000400077824 */ /* 0x001fd800078e0207 */
[----:B------:R-:W-:Y:S05]  /*0c70*/  @P0 BRA `(.L_x_14357) ;  /* 0xfffffffc00ec0947 */ /* 0x000fea000383ffff */
.L_x_14356:
[----:B------:R-:W-:Y:S05]  /*0c80*/  BSYNC.RECONVERGENT B0 ;  /* 0x0000000000007941 */ /* 0x000fea0003800200 */
.L_x_14355:
[----:B------:R-:W-:Y:S01]  /*0c90*/  UIADD3 UR7, UPT, UPT, UR7, 0x1480, URZ ;  /* 0x0000148007077890 */ /* 0x000fe2000fffe0ff */
[----:B------:R-:W-:Y:S03]  /*0ca0*/  BSSY.RECONVERGENT B0, `(.L_x_14358) ;  /* 0x000000e000007945 */ /* 0x000fe60003800200 */
[----:B------:R-:W-:-:S06]  /*0cb0*/  ULEA UR7, UR8, UR7, 0x18 ;  /* 0x0000000708077291 */ /* 0x000fcc000f8ec0ff */
[----:B------:R-:W-:-:S07]  /*0cc0*/  LEA R7, R6, UR7, 0x2 ;  /* 0x0000000706077c11 */ /* 0x000fce000f8e10ff */
.L_x_14359:
[C-C-:B------:R-:W-:Y:S01]  /*0cd0*/  IMAD R8, R0.reuse, 0x4, R7.reuse ;  /* 0x0000000400087824 */ /* 0x140fe200078e0207 */
[----:B------:R0:W-:Y:S01]  /*0ce0*/  STS [R7], RZ ;  /* 0x000000ff07007388 */ /* 0x0001e20000000800 */
[C-C-:B--2---:R-:W-:Y:S02]  /*0cf0*/  IMAD R9, R0.reuse, 0x8, R7.reuse ;  /* 0x0000000800097824 */ /* 0x144fe400078e0207 */
[C---:B------:R-:W-:Y:S01]  /*0d00*/  IMAD R10, R0.reuse, 0xc, R7 ;  /* 0x0000000c000a7824 */ /* 0x040fe200078e0207 */
[----:B------:R1:W-:Y:S01]  /*0d10*/  STS [R8], RZ ;  /* 0x000000ff08007388 */ /* 0x0003e20000000800 */
[----:B------:R-:W-:-:S03]  /*0d20*/  IMAD R6, R0, 0x4, R6 ;  /* 0x0000000400067824 */ /* 0x000fc600078e0206 */
[----:B------:R1:W-:Y:S01]  /*0d30*/  STS [R9], RZ ;  /* 0x000000ff09007388 */ /* 0x0003e20000000800 */
[----:B0-----:R-:W-:Y:S02]  /*0d40*/  LEA R7, R0, R7, 0x4 ;  /* 0x0000000700077211 */ /* 0x001fe400078e20ff */
[----:B------:R-:W-:Y:S01]  /*0d50*/  ISETP.GE.U32.AND P0, PT, R6, 0x400, PT ;  /* 0x000004000600780c */ /* 0x000fe20003f06070 */
[----:B------:R1:W-:-:S12]  /*0d60*/  STS [R10], RZ ;  /* 0x000000ff0a007388 */ /* 0x0003d80000000800 */
[----:B-1----:R-:W-:Y:S05]  /*0d70*/  @!P0 BRA `(.L_x_14359) ;  /* 0xfffffffc00d48947 */ /* 0x002fea000383ffff */
[----:B------:R-:W-:Y:S05]  /*0d80*/  BSYNC.RECONVERGENT B0 ;  /* 0x0000000000007941 */ /* 0x000fea0003800200 */
.L_x_14358:
[----:B------:R-:W-:-:S09]  /*0d90*/  UISETP.GE.AND UP0, UPT, UR4, 0x1, UPT ;  /* 0x000000010400788c */ /* 0x000fd2000bf06270 */
[----:B------:R-:W-:Y:S05]  /*0da0*/  BRA.U !UP0, `(.L_x_14360) ;  /* 0x0000001d08dc7547 */ /* 0x000fea000b800000 */
[----:B------:R-:W0:Y:S01]  /*0db0*/  LDC R35, c[0x0][0x3ac] ;  /* 0x0000eb00ff237b82 */ /* 0x000e220000000800 */
[----:B------:R-:W1:Y:S01]  /*0dc0*/  I2F.U32.RP R7, UR9 ;  /* 0x0000000900077d06 */ /* 0x000e620008209000 */
[----:B------:R-:W-:Y:S01]  /*0dd0*/  LOP3.LUT R10, R2, 0x1f, RZ, 0xc0, !PT ;  /* 0x0000001f020a7812 */ /* 0x000fe200078ec0ff */
[----:B------:R-:W-:Y:S01]  /*0de0*/  IMAD R14, RZ, RZ, -UR9 ;  /* 0x80000009ff0e7e24 */ /* 0x000fe2000f8e02ff */
[----:B------:R-:W-:Y:S02]  /*0df0*/  LOP3.LUT R32, RZ, UR9, RZ, 0x33, !PT ;  /* 0x00000009ff207c12 */ /* 0x000fe4000f8e33ff */
[----:B------:R-:W-:Y:S02]  /*0e00*/  IABS R12, R10 ;  /* 0x0000000a000c7213 */ /* 0x000fe40000000000 */
[----:B------:R-:W-:Y:S01]  /*0e10*/  ISETP.GE.AND P3, PT, R10, RZ, PT ;  /* 0x000000ff0a00720c */ /* 0x000fe20003f66270 */
[----:B-1----:R-:W1:Y:S01]  /*0e20*/  MUFU.RCP R8, R7 ;  /* 0x0000000700087308 */ /* 0x002e620000001000 */
[----:B0-----:R-:W-:Y:S01]  /*0e30*/  VIMNMX R59, PT, PT, R35, 0x20, PT ;  /* 0x00000020233b7848 */ /* 0x001fe20003fe0100 */
[----:B------:R-:W-:-:S03]  /*0e40*/  IMAD.MOV R36, RZ, RZ, -R35 ;  /* 0x000000ffff247224 */ /* 0x000fc600078e0a23 */
[-C--:B------:R-:W-:Y:S02]  /*0e50*/  IABS R11, R59.reuse ;  /* 0x0000003b000b7213 */ /* 0x080fe40000000000 */
[----:B------:R-:W-:Y:S02]  /*0e60*/  IABS R13, R59 ;  /* 0x0000003b000d7213 */ /* 0x000fe40000000000 */
[----:B------:R-:W0:Y:S01]  /*0e70*/  I2F.RP R6, R11 ;  /* 0x0000000b00067306 */ /* 0x000e220000209400 */
[----:B-1----:R-:W-:-:S07]  /*0e80*/  VIADD R8, R8, 0xffffffe ;  /* 0x0ffffffe08087836 */ /* 0x002fce0000000000 */
[----:B------:R-:W-:Y:S08]  /*0e90*/  F2I.FTZ.U32.TRUNC.NTZ R9, R8 ;  /* 0x0000000800097305 */ /* 0x000ff0000021f000 */
[----:B0-----:R-:W0:Y:S02]  /*0ea0*/  MUFU.RCP R6, R6 ;  /* 0x0000000600067308 */ /* 0x001e240000001000 */
[----:B0-----:R-:W-:-:S06]  /*0eb0*/  VIADD R6, R6, 0xffffffe ;  /* 0x0ffffffe06067836 */ /* 0x001fcc0000000000 */
[----:B------:R-:W0:Y:S02]  /*0ec0*/  F2I.FTZ.U32.TRUNC.NTZ R7, R6 ;  /* 0x0000000600077305 */ /* 0x000e24000021f000 */
[----:B0-----:R-:W-:-:S04]  /*0ed0*/  IMAD.MOV R6, RZ, RZ, -R7 ;  /* 0x000000ffff067224 */ /* 0x001fc800078e0a07 */
[----:B------:R-:W-:Y:S02]  /*0ee0*/  IMAD R8, R6, R11, RZ ;  /* 0x0000000b06087224 */ /* 0x000fe400078e02ff */
[----:B------:R-:W-:-:S05]  /*0ef0*/  HFMA2 R6, -RZ, RZ, 0, 0 ;  /* 0x00000000ff067431 */ /* 0x000fca00000001ff */
[----:B------:R-:W-:-:S04]  /*0f00*/  IMAD.HI.U32 R6, R7, R8, R6 ;  /* 0x0000000807067227 */ /* 0x000fc800078e0006 */
[----:B------:R-:W-:Y:S02]  /*0f10*/  IMAD.MOV.U32 R7, RZ, RZ, R12 ;  /* 0x000000ffff077224 */ /* 0x000fe400078e000c */
[----:B------:R-:W-:Y:S02]  /*0f20*/  IMAD.MOV R12, RZ, RZ, -R13 ;  /* 0x000000ffff0c7224 */ /* 0x000fe400078e0a0d */
[----:B------:R-:W-:-:S04]  /*0f30*/  IMAD.HI.U32 R6, R6, R7, RZ ;  /* 0x0000000706067227 */ /* 0x000fc800078e00ff */
[----:B------:R-:W-:Y:S02]  /*0f40*/  IMAD.MOV.U32 R13, RZ, RZ, R14 ;  /* 0x000000ffff0d7224 */ /* 0x000fe400078e000e */
[----:B------:R-:W-:Y:S02]  /*0f50*/  IMAD R6, R6, R12, R7 ;  /* 0x0000000c06067224 */ /* 0x000fe400078e0207 */
[----:B------:R-:W-:Y:S02]  /*0f60*/  IMAD R13, R13, R9, RZ ;  /* 0x000000090d0d7224 */ /* 0x000fe400078e02ff */
[----:B------:R-:W-:Y:S01]  /*0f70*/  IMAD.MOV.U32 R8, RZ, RZ, RZ ;  /* 0x000000ffff087224 */ /* 0x000fe200078e00ff */
[----:B------:R-:W-:-:S03]  /*0f80*/  ISETP.GT.U32.AND P0, PT, R11, R6, PT ;  /* 0x000000060b00720c */ /* 0x000fc60003f04070 */
[----:B------:R-:W-:-:S06]  /*0f90*/  IMAD.HI.U32 R13, R9, R13, R8 ;  /* 0x0000000d090d7227 */ /* 0x000fcc00078e0008 */
[----:B------:R-:W-:-:S04]  /*0fa0*/  IMAD.HI.U32 R33, R13, R0, RZ ;  /* 0x000000000d217227 */ /* 0x000fc800078e00ff */
[----:B------:R-:W-:Y:S01]  /*0fb0*/  @!P0 IMAD.IADD R6, R6, 0x1, -R11 ;  /* 0x0000000106068824 */ /* 0x000fe200078e0a0b */
[----:B------:R-:W-:Y:S01]  /*0fc0*/  IADD3 R7, PT, PT, -R33, RZ, RZ ;  /* 0x000000ff21077210 */ /* 0x000fe20007ffe1ff */
[----:B------:R-:W-:Y:S01]  /*0fd0*/  IMAD.HI.U32 R13, R13, R2, RZ ;  /* 0x000000020d0d7227 */ /* 0x000fe200078e00ff */
[----:B------:R-:W-:Y:S02]  /*0fe0*/  ISETP.NE.AND P0, PT, R59, RZ, PT ;  /* 0x000000ff3b00720c */ /* 0x000fe40003f05270 */
[----:B------:R-:W-:Y:S01]  /*0ff0*/  ISETP.GT.U32.AND P2, PT, R11, R6, PT ;  /* 0x000000060b00720c */ /* 0x000fe20003f44070 */
[----:B------:R-:W-:Y:S02]  /*1000*/  IMAD R7, R7, UR9, R0 ;  /* 0x0000000907077c24 */ /* 0x000fe4000f8e0200 */
[----:B------:R-:W-:-:S03]  /*1010*/  IMAD.MOV R13, RZ, RZ, -R13 ;  /* 0x000000ffff0d7224 */ /* 0x000fc600078e0a0d */
[----:B------:R-:W-:Y:S01]  /*1020*/  ISETP.GE.U32.AND P1, PT, R7, UR9, PT ;  /* 0x0000000907007c0c */ /* 0x000fe2000bf26070 */
[----:B------:R-:W-:-:S05]  /*1030*/  IMAD R13, R13, UR9, R2 ;  /* 0x000000090d0d7c24 */ /* 0x000fca000f8e0202 */
[----:B------:R-:W-:Y:S01]  /*1040*/  ISETP.GE.U32.AND P4, PT, R13, UR9, PT ;  /* 0x000000090d007c0c */ /* 0x000fe2000bf86070 */
[----:B------:R-:W-:-:S04]  /*1050*/  @!P2 IMAD.IADD R6, R6, 0x1, -R11 ;  /* 0x000000010606a824 */ /* 0x000fc800078e0a0b */
[----:B------:R-:W-:Y:S02]  /*1060*/  IMAD.MOV.U32 R34, RZ, RZ, R6 ;  /* 0x000000ffff227224 */ /* 0x000fe400078e0006 */
[----:B------:R-:W-:Y:S02]  /*1070*/  @P1 VIADD R7, R7, -UR9 ;  /* 0x8000000907071c36 */ /* 0x000fe40008000000 */
[----:B------:R-:W-:Y:S01]  /*1080*/  @!P3 IMAD.MOV R34, RZ, RZ, -R34 ;  /* 0x000000ffff22b224 */ /* 0x000fe200078e0a22 */
[----:B------:R-:W-:Y:S01]  /*1090*/  @!P0 LOP3.LUT R34, RZ, R59, RZ, 0x33, !PT ;  /* 0x0000003bff228212 */ /* 0x000fe200078e33ff */
[----:B------:R-:W-:Y:S01]  /*10a0*/  @P1 VIADD R33, R33, 0x1 ;  /* 0x0000000121211836 */ /* 0x000fe20000000000 */
[----:B------:R-:W-:Y:S02]  /*10b0*/  ISETP.GE.U32.AND P2, PT, R7, UR9, PT ;  /* 0x0000000907007c0c */ /* 0x000fe4000bf46070 */
[C---:B------:R-:W-:Y:S01]  /*10c0*/  IADD3 R31, PT, PT, R34.reuse, 0x1, RZ ;  /* 0x00000001221f7810 */ /* 0x040fe20007ffe0ff */
[C---:B------:R-:W-:Y:S01]  /*10d0*/  VIADD R30, R34.reuse, 0x2 ;  /* 0x00000002221e7836 */ /* 0x040fe20000000000 */
[----:B------:R-:W-:Y:S01]  /*10e0*/  @P4 IADD3 R13, PT, PT, R13, -UR9, RZ ;  /* 0x800000090d0d4c10 */ /* 0x000fe2000fffe0ff */
[C---:B------:R-:W-:Y:S01]  /*10f0*/  VIADD R28, R34.reuse, 0x4 ;  /* 0x00000004221c7836 */ /* 0x040fe20000000000 */
[-C--:B------:R-:W-:Y:S01]  /*1100*/  ISETP.GE.AND P0, PT, R31, R35.reuse, PT ;  /* 0x000000231f00720c */ /* 0x080fe20003f06270 */
[C---:B------:R-:W-:Y:S01]  /*1110*/  VIADD R22, R34.reuse, 0x8 ;  /* 0x0000000822167836 */ /* 0x040fe20000000000 */
[----:B------:R-:W-:Y:S01]  /*1120*/  ISETP.GE.U32.AND P4, PT, R13, UR9, PT ;  /* 0x000000090d007c0c */ /* 0x000fe2000bf86070 */
[C---:B------:R-:W-:Y:S01]  /*1130*/  VIADD R20, R34.reuse, 0x9 ;  /* 0x0000000922147836 */ /* 0x040fe20000000000 */
[----:B------:R-:W-:Y:S01]  /*1140*/  SEL R6, R35, RZ, P0 ;  /* 0x000000ff23067207 */ /* 0x000fe20000000000 */
[----:B------:R-:W-:Y:S01]  /*1150*/  VIADD R18, R34, 0xa ;  /* 0x0000000a22127836 */ /* 0x000fe20000000000 */
[----:B------:R-:W-:Y:S01]  /*1160*/  ISETP.GE.AND P0, PT, R30, R35, PT ;  /* 0x000000231e00720c */ /* 0x000fe20003f06270 */
[----:B------:R-:W-:Y:S01]  /*1170*/  @P2 VIADD R33, R33, 0x1 ;  /* 0x0000000121212836 */ /* 0x000fe20000000000 */
[C---:B------:R-:W-:Y:S01]  /*1180*/  IADD3 R29, PT, PT, R34.reuse, 0x3, RZ ;  /* 0x00000003221d7810 */ /* 0x040fe20007ffe0ff */
[C---:B------:R-:W-:Y:S01]  /*1190*/  VIADD R26, R34.reuse, 0x6 ;  /* 0x00000006221a7836 */ /* 0x040fe20000000000 */
[C---:B------:R-:W-:Y:S01]  /*11a0*/  ISETP.GE.AND P2, PT, R31.reuse, R59, PT ;  /* 0x0000003b1f00720c */ /* 0x040fe20003f46270 */
[----:B------:R-:W-:Y:S01]  /*11b0*/  IMAD.IADD R31, R31, 0x1, -R6 ;  /* 0x000000011f1f7824 */ /* 0x000fe200078e0a06 */
[----:B------:R-:W-:Y:S01]  /*11c0*/  SEL R6, R35, RZ, P0 ;  /* 0x000000ff23067207 */ /* 0x000fe20000000000 */
[C---:B------:R-:W-:Y:S01]  /*11d0*/  VIADD R14, R34.reuse, 0xc ;  /* 0x0000000c220e7836 */ /* 0x040fe20000000000 */
[----:B------:R-:W-:Y:S01]  /*11e0*/  ISETP.GE.AND P0, PT, R29, R35, PT ;  /* 0x000000231d00720c */ /* 0x000fe20003f06270 */
[----:B------:R-:W-:Y:S01]  /*11f0*/  @P4 VIADD R13, R13, -UR9 ;  /* 0x800000090d0d4c36 */ /* 0x000fe20008000000 */
[----:B------:R-:W-:Y:S01]  /*1200*/  ISETP.NE.U32.AND P1, PT, RZ, UR9, PT ;  /* 0x00000009ff007c0c */ /* 0x000fe2000bf25070 */
[----:B------:R-:W-:Y:S01]  /*1210*/  VIADD R12, R34, 0xd ;  /* 0x0000000d220c7836 */ /* 0x000fe20000000000 */
[C---:B------:R-:W-:Y:S01]  /*1220*/  ISETP.GE.AND P6, PT, R30.reuse, R59, PT ;  /* 0x0000003b1e00720c */ /* 0x040fe20003fc6270 */
[----:B------:R-:W-:Y:S01]  /*1230*/  IMAD.IADD R30, R30, 0x1, -R6 ;  /* 0x000000011e1e7824 */ /* 0x000fe200078e0a06 */
[----:B------:R-:W-:Y:S01]  /*1240*/  SEL R6, R35, RZ, P0 ;  /* 0x000000ff23067207 */ /* 0x000fe20000000000 */
[----:B------:R-:W-:Y:S01]  /*1250*/  VIADD R10, R34, 0xe ;  /* 0x0000000e220a7836 */ /* 0x000fe20000000000 */
[----:B------:R-:W-:-:S02]  /*1260*/  SEL R33, R32, R33, !P1 ;  /* 0x0000002120217207 */ /* 0x000fc40004800000 */
[----:B------:R-:W-:Y:S02]  /*1270*/  ISETP.GE.AND P0, PT, R28, R35, PT ;  /* 0x000000231c00720c */ /* 0x000fe40003f06270 */
[----:B------:R-:W-:Y:S02]  /*1280*/  SEL R32, R32, R13, !P1 ;  /* 0x0000000d20207207 */ /* 0x000fe40004800000 */
[----:B------:R-:W-:Y:S02]  /*1290*/  IADD3 R27, PT, PT, R34, 0x5, RZ ;  /* 0x00000005221b7810 */ /* 0x000fe40007ffe0ff */
[C---:B------:R-:W-:Y:S01]  /*12a0*/  ISETP.GE.AND P1, PT, R29.reuse, R59, PT ;  /* 0x0000003b1d00720c */ /* 0x040fe20003f26270 */
[----:B------:R-:W-:Y:S01]  /*12b0*/  IMAD.IADD R29, R29, 0x1, -R6 ;  /* 0x000000011d1d7824 */ /* 0x000fe200078e0a06 */
[----:B------:R-:W-:Y:S02]  /*12c0*/  SEL R6, R35, RZ, P0 ;  /* 0x000000ff23067207 */ /* 0x000fe40000000000 */
[----:B------:R-:W-:-:S02]  /*12d0*/  ISETP.GE.AND P3, PT, R27, R35, PT ;  /* 0x000000231b00720c */ /* 0x000fc40003f66270 */
[C---:B------:R-:W-:Y:S01]  /*12e0*/  ISETP.GE.AND P0, PT, R28.reuse, R59, PT ;  /* 0x0000003b1c00720c */ /* 0x040fe20003f06270 */
[----:B------:R-:W-:Y:S01]  /*12f0*/  IMAD.IADD R28, R28, 0x1, -R6 ;  /* 0x000000011c1c7824 */ /* 0x000fe200078e0a06 */
[----:B------:R-:W-:Y:S02]  /*1300*/  IADD3 R24, PT, PT, R34, 0x7, RZ ;  /* 0x0000000722187810 */ /* 0x000fe40007ffe0ff */
[----:B------:R-:W-:Y:S02]  /*1310*/  SEL R6, R35, RZ, P3 ;  /* 0x000000ff23067207 */ /* 0x000fe40001800000 */
[----:B------:R-:W-:Y:S02]  /*1320*/  ISETP.GE.AND P3, PT, R24, R35, PT ;  /* 0x000000231800720c */ /* 0x000fe40003f66270 */
        /* <DEDUP_REMOVED lines=8> */
[----:B------:R-:W-:-:S02]  /*13b0*/  SEL R23, R59, RZ, P6 ;  /* 0x000000ff3b177207 */ /* 0x000fc40003000000 */
[----:B------:R-:W-:Y:S02]  /*13c0*/  ISETP.GE.AND P6, PT, R20, R35, PT ;  /* 0x000000231400720c */ /* 0x000fe40003fc6270 */
[C---:B------:R-:W-:Y:S01]  /*13d0*/  ISETP.GE.AND P2, PT, R22.reuse, R59, PT ;  /* 0x0000003b1600720c */ /* 0x040fe20003f46270 */
[----:B------:R-:W-:Y:S01]  /*13e0*/  IMAD.IADD R22, R22, 0x1, -R6 ;  /* 0x0000000116167824 */ /* 0x000fe200078e0a06 */
[----:B------:R-:W-:Y:S01]  /*13f0*/  SEL R6, R35, RZ, P6 ;  /* 0x000000ff23067207 */ /* 0x000fe20003000000 */
[----:B------:R-:W-:Y:S01]  /*1400*/  IMAD.IADD R57, R34, 0x1, -R23 ;  /* 0x0000000122397824 */ /* 0x000fe200078e0a17 */
[----:B------:R-:W-:Y:S02]  /*1410*/  ISETP.GE.AND P6, PT, R18, R35, PT ;  /* 0x000000231200720c */ /* 0x000fe40003fc6270 */
[----:B------:R-:W-:Y:S02]  /*1420*/  SEL R21, R59, RZ, P1 ;  /* 0x000000ff3b157207 */ /* 0x000fe40000800000 */
[----:B------:R-:W-:-:S02]  /*1430*/  IADD3 R16, PT, PT, R34, 0xb, RZ ;  /* 0x0000000b22107810 */ /* 0x000fc40007ffe0ff */
[C---:B------:R-:W-:Y:S01]  /*1440*/  ISETP.GE.AND P1, PT, R20.reuse, R59, PT ;  /* 0x0000003b1400720c */ /* 0x040fe20003f26270 */
[----:B------:R-:W-:Y:S01]  /*1450*/  IMAD.IADD R20, R20, 0x1, -R6 ;  /* 0x0000000114147824 */ /* 0x000fe200078e0a06 */
[----:B------:R-:W-:Y:S02]  /*1460*/  SEL R6, R35, RZ, P6 ;  /* 0x000000ff23067207 */ /* 0x000fe40003000000 */
[----:B------:R-:W-:Y:S02]  /*1470*/  ISETP.GE.AND P6, PT, R16, R35, PT ;  /* 0x000000231000720c */ /* 0x000fe40003fc6270 */
[----:B------:R-:W-:Y:S02]  /*1480*/  SEL R19, R59, RZ, P0 ;  /* 0x000000ff3b137207 */ /* 0x000fe40000000000 */
[C---:B------:R-:W-:Y:S01]  /*1490*/  ISETP.GE.AND P0, PT, R18.reuse, R59, PT ;  /* 0x0000003b1200720c */ /* 0x040fe20003f06270 */
[----:B------:R-:W-:Y:S01]  /*14a0*/  IMAD.IADD R18, R18, 0x1, -R6 ;  /* 0x0000000112127824 */ /* 0x000fe200078e0a06 */
[----:B------:R-:W-:-:S02]  /*14b0*/  ISETP.GE.AND P4, PT, R26, R35, PT ;  /* 0x000000231a00720c */ /* 0x000fc40003f86270 */
[----:B------:R-:W-:Y:S02]  /*14c0*/  SEL R6, R35, RZ, P6 ;  /* 0x000000ff23067207 */ /* 0x000fe40003000000 */
[----:B------:R-:W-:Y:S02]  /*14d0*/  ISETP.GE.AND P6, PT, R14, R35, PT ;  /* 0x000000230e00720c */ /* 0x000fe40003fc6270 */
[----:B------:R-:W-:Y:S02]  /*14e0*/  SEL R17, R59, RZ, P5 ;  /* 0x000000ff3b117207 */ /* 0x000fe40002800000 */
[C---:B------:R-:W-:Y:S02]  /*14f0*/  SEL R7, R35.reuse, RZ, P4 ;  /* 0x000000ff23077207 */ /* 0x040fe40002000000 */
[-C--:B------:R-:W-:Y:S02]  /*1500*/  ISETP.GE.AND P5, PT, R16, R59.reuse, PT ;  /* 0x0000003b1000720c */ /* 0x080fe40003fa6270 */
[C---:B------:R-:W-:Y:S01]  /*1510*/  ISETP.GE.AND P4, PT, R26.reuse, R59, PT ;  /* 0x0000003b1a00720c */ /* 0x040fe20003f86270 */
[----:B------:R-:W-:Y:S01]  /*1520*/  IMAD.IADD R26, R26, 0x1, -R7 ;  /* 0x000000011a1a7824 */ /* 0x000fe200078e0a07 */
[----:B------:R-:W-:Y:S01]  /*1530*/  IADD3 R16, PT, PT, R16, -R6, RZ ;  /* 0x8000000610107210 */ /* 0x000fe20007ffe0ff */
[----:B------:R-:W-:Y:S01]  /*1540*/  IMAD.MOV.U32 R7, RZ, RZ, RZ ;  /* 0x000000ffff077224 */ /* 0x000fe200078e00ff */
[----:B------:R-:W-:-:S02]  /*1550*/  SEL R6, R35, RZ, P6 ;  /* 0x000000ff23067207 */ /* 0x000fc40003000000 */
[----:B------:R-:W-:Y:S02]  /*1560*/  ISETP.GE.AND P6, PT, R12, R35, PT ;  /* 0x000000230c00720c */ /* 0x000fe40003fc6270 */
[----:B------:R-:W-:Y:S02]  /*1570*/  SEL R15, R59, RZ, P4 ;  /* 0x000000ff3b0f7207 */ /* 0x000fe40002000000 */
[C---:B------:R-:W-:Y:S01]  /*1580*/  ISETP.GE.AND P4, PT, R14.reuse, R59, PT ;  /* 0x0000003b0e00720c */ /* 0x040fe20003f86270 */
[----:B------:R-:W-:Y:S01]  /*1590*/  IMAD.IADD R14, R14, 0x1, -R6 ;  /* 0x000000010e0e7824 */ /* 0x000fe200078e0a06 */
[----:B------:R-:W-:Y:S02]  /*15a0*/  SEL R6, R35, RZ, P6 ;  /* 0x000000ff23067207 */ /* 0x000fe40003000000 */
[----:B------:R-:W-:Y:S02]  /*15b0*/  ISETP.GE.AND P6, PT, R10, R35, PT ;  /* 0x000000230a00720c */ /* 0x000fe40003fc6270 */
[----:B------:R-:W-:-:S02]  /*15c0*/  SEL R13, R59, RZ, P3 ;  /* 0x000000ff3b0d7207 */ /* 0x000fc40001800000 */
[----:B------:R-:W-:Y:S02]  /*15d0*/  IADD3 R8, PT, PT, R34, 0xf, RZ ;  /* 0x0000000f22087810 */ /* 0x000fe40007ffe0ff */
[C---:B------:R-:W-:Y:S01]  /*15e0*/  ISETP.GE.AND P3, PT, R12.reuse, R59, PT ;  /* 0x0000003b0c00720c */ /* 0x040fe20003f66270 */
[----:B------:R-:W-:Y:S01]  /*15f0*/  IMAD.IADD R12, R12, 0x1, -R6 ;  /* 0x000000010c0c7824 */ /* 0x000fe200078e0a06 */
[----:B------:R-:W-:Y:S02]  /*1600*/  SEL R6, R35, RZ, P6 ;  /* 0x000000ff23067207 */ /* 0x000fe40003000000 */
[----:B------:R-:W-:Y:S02]  /*1610*/  ISETP.GE.AND P6, PT, R8, R35, PT ;  /* 0x000000230800720c */ /* 0x000fe40003fc6270 */
[----:B------:R-:W-:Y:S02]  /*1620*/  SEL R11, R59, RZ, P2 ;  /* 0x000000ff3b0b7207 */ /* 0x000fe40001000000 */
[C---:B------:R-:W-:Y:S01]  /*1630*/  ISETP.GE.AND P2, PT, R10.reuse, R59, PT ;  /* 0x0000003b0a00720c */ /* 0x040fe20003f46270 */
[----:B------:R-:W-:Y:S01]  /*1640*/  IMAD.IADD R10, R10, 0x1, -R6 ;  /* 0x000000010a0a7824 */ /* 0x000fe200078e0a06 */
[----:B------:R-:W-:-:S02]  /*1650*/  SEL R6, R35, RZ, P6 ;  /* 0x000000ff23067207 */ /* 0x000fc40003000000 */
[----:B------:R-:W-:Y:S02]  /*1660*/  ISETP.GE.AND P6, PT, R34, R35, PT ;  /* 0x000000232200720c */ /* 0x000fe40003fc6270 */
[----:B------:R-:W-:Y:S02]  /*1670*/  SEL R9, R59, RZ, P1 ;  /* 0x000000ff3b097207 */ /* 0x000fe40000800000 */
[----:B------:R-:W-:Y:S02]  /*1680*/  SEL R58, R35, RZ, P6 ;  /* 0x000000ff233a7207 */ /* 0x000fe40003000000 */
[C---:B------:R-:W-:Y:S02]  /*1690*/  ISETP.GE.AND P1, PT, R8.reuse, R59, PT ;  /* 0x0000003b0800720c */ /* 0x040fe40003f26270 */
[----:B------:R-:W-:Y:S01]  /*16a0*/  IADD3 R8, PT, PT, R8, -R6, RZ ;  /* 0x8000000608087210 */ /* 0x000fe20007ffe0ff */
[----:B------:R-:W-:Y:S01]  /*16b0*/  IMAD.IADD R58, R34, 0x1, -R58 ;  /* 0x00000001223a7824 */ /* 0x000fe200078e0a3a */
[----:B------:R-:W-:-:S02]  /*16c0*/  LEA R6, R36, 0x201f, 0x8 ;  /* 0x0000201f24067811 */ /* 0x000fc400078e40ff */
[C---:B------:R-:W-:Y:S02]  /*16d0*/  SEL R39, R59.reuse, RZ, P0 ;  /* 0x000000ff3b277207 */ /* 0x040fe40000000000 */
[C---:B------:R-:W-:Y:S02]  /*16e0*/  SEL R38, R59.reuse, RZ, P5 ;  /* 0x000000ff3b267207 */ /* 0x040fe40002800000 */
[C---:B------:R-:W-:Y:S02]  /*16f0*/  SEL R37, R59.reuse, RZ, P4 ;  /* 0x000000ff3b257207 */ /* 0x040fe40002000000 */
[C---:B------:R-:W-:Y:S02]  /*1700*/  SEL R36, R59.reuse, RZ, P3 ;  /* 0x000000ff3b247207 */ /* 0x040fe40001800000 */
[C---:B------:R-:W-:Y:S02]  /*1710*/  SEL R35, R59.reuse, RZ, P2 ;  /* 0x000000ff3b237207 */ /* 0x040fe40001000000 */
[----:B------:R-:W-:-:S07]  /*1720*/  SEL R59, R59, RZ, P1 ;  /* 0x000000ff3b3b7207 */ /* 0x000fce0000800000 */
.L_x_14412:
[----:B0-----:R-:W0:Y:S01]  /*1730*/  LDC R61, c[0x0][0x3ac] ;  /* 0x0000eb00ff3d7b82 */ /* 0x001e220000000800 */
[----:B-1----:R-:W1:Y:S01]  /*1740*/  LDCU UR5, c[0x0][0x3a8] ;  /* 0x00007500ff0577ac */ /* 0x002e620008000800 */
[----:B------:R-:W-:-:S04]  /*1750*/  UISETP.LT.AND UP0, UPT, UR4, 0x80, UPT ;  /* 0x000000800400788c */ /* 0x000fc8000bf01270 */
[----:B------:R-:W-:Y:S01]  /*1760*/  USEL UR6, UR4, 0x80, UP0 ;  /* 0x0000008004067887 */ /* 0x000fe20008000000 */
        /* <DEDUP_REMOVED lines=26> */
.L_x_14361:
        /* <DEDUP_REMOVED lines=8> */
.L_x_14362:
        /* <DEDUP_REMOVED lines=8> */
.L_x_14363:
        /* <DEDUP_REMOVED lines=8> */
.L_x_14364:
        /* <DEDUP_REMOVED lines=8> */
.L_x_14365:
        /* <DEDUP_REMOVED lines=9> */
.L_x_14366:
        /* <DEDUP_REMOVED lines=9> */
.L_x_14367:
        /* <DEDUP_REMOVED lines=9> */
.L_x_14368:
        /* <DEDUP_REMOVED lines=9> */
.L_x_14369:
        /* <DEDUP_REMOVED lines=9> */
.L_x_14370:
        /* <DEDUP_REMOVED lines=9> */
.L_x_14371:
        /* <DEDUP_REMOVED lines=9> */
.L_x_14372:
        /* <DEDUP_REMOVED lines=9> */
.L_x_14373:
        /* <DEDUP_REMOVED lines=9> */
.L_x_14374:
        /* <DEDUP_REMOVED lines=10> */
.L_x_14375:
        /* <DEDUP_REMOVED lines=10> */
.L_x_14411:
        /* <DEDUP_REMOVED lines=11> */
.L_x_14419:
[----:B0-2---:R-:W-:-:S07]  /*2210*/  IMAD R64, R55, R64, RZ ;  /* 0x0000004037407224 */ /* 0x005fce00078e02ff */
.L_x_14379:
[----:B------:R-:W-:-:S13]  /*2220*/  ISETP.GE.AND P5, PT, R68, 0x2, PT ;  /* 0x000000024400780c */ /* 0x000fda0003fa6270 */
[----:B------:R-:W-:Y:S05]  /*2230*/  @!P5 BRA `(.L_x_14381) ;  /* 0x000000000010d947 */ /* 0x000fea0003800000 */
[----:B------:R-:W-:-:S03]  /*2240*/  UMOV UR5, 0xffffffff ;  /* 0xffffffff00057882 */ /* 0x000fc60000000000 */
[----:B------:R-:W-:Y:S05]  /*2250*/  BRA.DIV UR5, `(.L_x_14382) ;  /* 0x0000001a05087947 */ /* 0x000fea000b800000 */
[----:B0-----:R0:W0:Y:S02]  /*2260*/  SHFL.IDX PT, R65, R63, R31, R6 ;  /* 0x0000001f3f417389 */ /* 0x00102400000e0006 */
.L_x_14422:
[----:B0-----:R-:W-:-:S07]  /*2270*/  IMAD R64, R54, R65, R64 ;  /* 0x0000004136407224 */ /* 0x001fce00078e0240 */
.L_x_14381:
[----:B------:R-:W-:-:S13]  /*2280*/  ISETP.GE.AND P4, PT, R68, 0x3, PT ;  /* 0x000000034400780c */ /* 0x000fda0003f86270 */
[----:B------:R-:W-:Y:S05]  /*2290*/  @!P4 BRA `(.L_x_14383) ;  /* 0x000000000010c947 */ /* 0x000fea0003800000 */
[----:B------:R-:W-:-:S03]  /*22a0*/  UMOV UR5, 0xffffffff ;  /* 0xffffffff00057882 */ /* 0x000fc60000000000 */
[----:B------:R-:W-:Y:S05]  /*22b0*/  BRA.DIV UR5, `(.L_x_14384) ;  /* 0x0000001a05107947 */ /* 0x000fea000b800000 */
[----:B0-----:R0:W0:Y:S02]  /*22c0*/  SHFL.IDX PT, R65, R63, R30, R6 ;  /* 0x0000001e3f417389 */ /* 0x00102400000e0006 */
.L_x_14425:
[----:B01----:R-:W-:-:S07]  /*22d0*/  IMAD R64, R53, R65, R64 ;  /* 0x0000004135407224 */ /* 0x003fce00078e0240 */
.L_x_14383:
[----:B------:R-:W-:-:S13]  /*22e0*/  ISETP.GE.AND P3, PT, R68, 0x4, PT ;  /* 0x000000044400780c */ /* 0x000fda0003f66270 */
[----:B------:R-:W-:Y:S05]  /*22f0*/  @!P3 BRA `(.L_x_14385) ;  /* 0x000000000010b947 */ /* 0x000fea0003800000 */
[----:B------:R-:W-:-:S03]  /*2300*/  UMOV UR5, 0xffffffff ;  /* 0xffffffff00057882 */ /* 0x000fc60000000000 */
[----:B------:R-:W-:Y:S05]  /*2310*/  BRA.DIV UR5, `(.L_x_14386) ;  /* 0x0000001a05187947 */ /* 0x000fea000b800000 */
[----:B0-----:R0:W0:Y:S02]  /*2320*/  SHFL.IDX PT, R65, R63, R29, R6 ;  /* 0x0000001d3f417389 */ /* 0x00102400000e0006 */
.L_x_14428:
[----:B0--3--:R-:W-:-:S07]  /*2330*/  IMAD R64, R52, R65, R64 ;  /* 0x0000004134407224 */ /* 0x009fce00078e0240 */
.L_x_14385:
[----:B------:R-:W-:-:S13]  /*2340*/  ISETP.GE.AND P2, PT, R68, 0x5, PT ;  /* 0x000000054400780c */ /* 0x000fda0003f46270 */
[----:B------:R-:W-:Y:S05]  /*2350*/  @!P2 BRA `(.L_x_14387) ;  /* 0x000000000010a947 */ /* 0x000fea0003800000 */
[----:B------:R-:W-:-:S03]  /*2360*/  UMOV UR5, 0xffffffff ;  /* 0xffffffff00057882 */ /* 0x000fc60000000000 */
[----:B------:R-:W-:Y:S05]  /*2370*/  BRA.DIV UR5, `(.L_x_14388) ;  /* 0x0000001a05207947 */ /* 0x000fea000b800000 */
[----:B0-----:R0:W0:Y:S02]  /*2380*/  SHFL.IDX PT, R65, R63, R28, R6 ;  /* 0x0000001c3f417389 */ /* 0x00102400000e0006 */
.L_x_14431:
[----:B0---4-:R-:W-:-:S07]  /*2390*/  IMAD R64, R51, R65, R64 ;  /* 0x0000004133407224 */ /* 0x011fce00078e0240 */
.L_x_14387:
[----:B------:R-:W-:-:S13]  /*23a0*/  ISETP.GE.AND P1, PT, R68, 0x6, PT ;  /* 0x000000064400780c */ /* 0x000fda0003f26270 */
[----:B------:R-:W-:Y:S05]  /*23b0*/  @!P1 BRA `(.L_x_14389) ;  /* 0x0000000000109947 */ /* 0x000fea0003800000 */
[----:B------:R-:W-:-:S03]  /*23c0*/  UMOV UR5, 0xffffffff ;  /* 0xffffffff00057882 */ /* 0x000fc60000000000 */
[----:B------:R-:W-:Y:S05]  /*23d0*/  BRA.DIV UR5, `(.L_x_14390) ;  /* 0x0000001a05287947 */ /* 0x000fea000b800000 */
[----:B0-----:R0:W0:Y:S02]  /*23e0*/  SHFL.IDX PT, R65, R63, R27, R6 ;  /* 0x0000001b3f417389 */ /* 0x00102400000e0006 */
.L_x_14434:
[----:B0-----:R-:W-:-:S07]  /*23f0*/  IMAD R64, R50, R65, R64 ;  /* 0x0000004132407224 */ /* 0x001fce00078e0240 */
.L_x_14389:
[----:B------:R-:W-:-:S13]  /*2400*/  ISETP.GE.AND P6, PT, R68, 0x7, PT ;  /* 0x000000074400780c */ /* 0x000fda0003fc6270 */
[----:B------:R-:W-:Y:S05]  /*2410*/  @!P6 BRA `(.L_x_14391) ;  /* 0x000000000010e947 */ /* 0x000fea0003800000 */
[----:B------:R-:W-:-:S03]  /*2420*/  UMOV UR5, 0xffffffff ;  /* 0xffffffff00057882 */ /* 0x000fc60000000000 */
[----:B------:R-:W-:Y:S05]  /*2430*/  BRA.DIV UR5, `(.L_x_14392) ;  /* 0x0000001a05307947 */ /* 0x000fea000b800000 */
[----:B0-----:R0:W0:Y:S02]  /*2440*/  SHFL.IDX PT, R65, R63, R26, R6 ;  /* 0x0000001a3f417389 */ /* 0x00102400000e0006 */
.L_x_14437:
[----:B0-----:R-:W-:-:S07]  /*2450*/  IMAD R64, R49, R65, R64 ;  /* 0x0000004131407224 */ /* 0x001fce00078e0240 */
.L_x_14391:
[----:B------:R-:W-:-:S13]  /*2460*/  ISETP.GE.AND P6, PT, R68, 0x8, PT ;  /* 0x000000084400780c */ /* 0x000fda0003fc6270 */
[----:B------:R-:W-:Y:S05]  /*2470*/  @!P6 BRA `(.L_x_14393) ;  /* 0x000000000010e947 */ /* 0x000fea0003800000 */
[----:B------:R-:W-:-:S03]  /*2480*/  UMOV UR5, 0xffffffff ;  /* 0xffffffff00057882 */ /* 0x000fc60000000000 */
[----:B------:R-:W-:Y:S05]  /*2490*/  BRA.DIV UR5, `(.L_x_14394) ;  /* 0x0000001a05387947 */ /* 0x000fea000b800000 */
[----:B0-----:R0:W0:Y:S02]  /*24a0*/  SHFL.IDX PT, R65, R63, R24, R6 ;  /* 0x000000183f417389 */ /* 0x00102400000e0006 */
.L_x_14440:
[----:B0-----:R-:W-:-:S07]  /*24b0*/  IMAD R64, R48, R65, R64 ;  /* 0x0000004130407224 */ /* 0x001fce00078e0240 */
.L_x_14393:
[----:B------:R-:W-:-:S13]  /*24c0*/  ISETP.GE.AND P6, PT, R68, 0x9, PT ;  /* 0x000000094400780c */ /* 0x000fda0003fc6270 */
[----:B------:R-:W-:Y:S05]  /*24d0*/  @!P6 BRA `(.L_x_14395) ;  /* 0x000000000010e947 */ /* 0x000fea0003800000 */
[----:B------:R-:W-:-:S03]  /*24e0*/  UMOV UR5, 0xffffffff ;  /* 0xffffffff00057882 */ /* 0x000fc60000000000 */
[----:B------:R-:W-:Y:S05]  /*24f0*/  BRA.DIV UR5, `(.L_x_14396) ;  /* 0x0000001a05407947 */ /* 0x000fea000b800000 */
[----:B0-----:R0:W0:Y:S02]  /*2500*/  SHFL.IDX PT, R65, R63, R22, R6 ;  /* 0x000000163f417389 */ /* 0x00102400000e0006 */
.L_x_14443:
[----:B0-----:R-:W-:-:S07]  /*2510*/  IMAD R64, R47, R65, R64 ;  /* 0x000000412f407224 */ /* 0x001fce00078e0240 */
.L_x_14395:
[----:B------:R-:W-:-:S13]  /*2520*/  ISETP.GE.AND P6, PT, R68, 0xa, PT ;  /* 0x0000000a4400780c */ /* 0x000fda0003fc6270 */
[----:B------:R-:W-:Y:S05]  /*2530*/  @!P6 BRA `(.L_x_14397) ;  /* 0x000000000010e947 */ /* 0x000fea0003800000 */
[----:B------:R-:W-:-:S03]  /*2540*/  UMOV UR5, 0xffffffff ;  /* 0xffffffff00057882 */ /* 0x000fc60000000000 */
[----:B------:R-:W-:Y:S05]  /*2550*/  BRA.DIV UR5, `(.L_x_14398) ;  /* 0x0000001a05487947 */ /* 0x000fea000b800000 */
[----:B0-----:R0:W0:Y:S02]  /*2560*/  SHFL.IDX PT, R65, R63, R20, R6 ;  /* 0x000000143f417389 */ /* 0x00102400000e0006 */
.L_x_14446:
[----:B0-----:R-:W-:-:S07]  /*2570*/  IMAD R64, R46, R65, R64 ;  /* 0x000000412e407224 */ /* 0x001fce00078e0240 */
.L_x_14397:
[----:B------:R-:W-:-:S13]  /*2580*/  ISETP.GE.AND P6, PT, R68, 0xb, PT ;  /* 0x0000000b4400780c */ /* 0x000fda0003fc6270 */
[----:B------:R-:W-:Y:S05]  /*2590*/  @!P6 BRA `(.L_x_14399) ;  /* 0x000000000010e947 */ /* 0x000fea0003800000 */
[----:B------:R-:W-:-:S03]  /*25a0*/  UMOV UR5, 0xffffffff ;  /* 0xffffffff00057882 */ /* 0x000fc60000000000 */
[----:B------:R-:W-:Y:S05]  /*25b0*/  BRA.DIV UR5, `(.L_x_14400) ;  /* 0x0000001a05507947 */ /* 0x000fea000b800000 */
[----:B0-----:R0:W0:Y:S02]  /*25c0*/  SHFL.IDX PT, R65, R63, R18, R6 ;  /* 0x000000123f417389 */ /* 0x00102400000e0006 */
.L_x_14449:
[----:B0-----:R-:W-:-:S07]  /*25d0*/  IMAD R64, R45, R65, R64 ;  /* 0x000000412d407224 */ /* 0x001fce00078e0240 */
.L_x_14399:
[----:B------:R-:W-:-:S13]  /*25e0*/  ISETP.GE.AND P6, PT, R68, 0xc, PT ;  /* 0x0000000c4400780c */ /* 0x000fda0003fc6270 */
[----:B------:R-:W-:Y:S05]  /*25f0*/  @!P6 BRA `(.L_x_14401) ;  /* 0x000000000010e947 */ /* 0x000fea0003800000 */
[----:B------:R-:W-:-:S03]  /*2600*/  UMOV UR5, 0xffffffff ;  /* 0xffffffff00057882 */ /* 0x000fc60000000000 */
[----:B------:R-:W-:Y:S05]  /*2610*/  BRA.DIV UR5, `(.L_x_14402) ;  /* 0x0000001a05587947 */ /* 0x000fea000b800000 */
[----:B0-----:R0:W0:Y:S02]  /*2620*/  SHFL.IDX PT, R65, R63, R16, R6 ;  /* 0x000000103f417389 */ /* 0x00102400000e0006 */
.L_x_14452:
[----:B0-----:R-:W-:-:S07]  /*2630*/  IMAD R64, R44, R65, R64 ;  /* 0x000000412c407224 */ /* 0x001fce00078e0240 */
.L_x_14401:
[----:B------:R-:W-:-:S13]  /*2640*/  ISETP.GE.AND P6, PT, R68, 0xd, PT ;  /* 0x0000000d4400780c */ /* 0x000fda0003fc6270 */
[----:B------:R-:W-:Y:S05]  /*2650*/  @!P6 BRA `(.L_x_14403) ;  /* 0x000000000010e947 */ /* 0x000fea0003800000 */
[----:B------:R-:W-:-:S03]  /*2660*/  UMOV UR5, 0xffffffff ;  /* 0xffffffff00057882 */ /* 0x000fc60000000000 */
[----:B------:R-:W-:Y:S05]  /*2670*/  BRA.DIV UR5, `(.L_x_14404) ;  /* 0x0000001a05607947 */ /* 0x000fea000b800000 */
[----:B0-----:R0:W0:Y:S02]  /*2680*/  SHFL.IDX PT, R65, R63, R14, R6 ;  /* 0x0000000e3f417389 */ /* 0x00102400000e0006 */
.L_x_14455:
[----:B0-----:R-:W-:-:S07]  /*2690*/  IMAD R64, R43, R65, R64 ;  /* 0x000000412b407224 */ /* 0x001fce00078e0240 */
.L_x_14403:
[----:B------:R-:W-:-:S13]  /*26a0*/  ISETP.GE.AND P6, PT, R68, 0xe, PT ;  /* 0x0000000e4400780c */ /* 0x000fda0003fc6270 */
[----:B------:R-:W-:Y:S05]  /*26b0*/  @!P6 BRA `(.L_x_14405) ;  /* 0x000000000010e947 */ /* 0x000fea0003800000 */
[----:B------:R-:W-:-:S03]  /*26c0*/  UMOV UR5, 0xffffffff ;  /* 0xffffffff00057882 */ /* 0x000fc60000000000 */
[----:B------:R-:W-:Y:S05]  /*26d0*/  BRA.DIV UR5, `(.L_x_14406) ;  /* 0x0000001a05687947 */ /* 0x000fea000b800000 */
[----:B0-----:R0:W0:Y:S02]  /*26e0*/  SHFL.IDX PT, R65, R63, R12, R6 ;  /* 0x0000000c3f417389 */ /* 0x00102400000e0006 */
.L_x_14458:
[----:B0-----:R-:W-:-:S07]  /*26f0*/  IMAD R64, R42, R65, R64 ;  /* 0x000000412a407224 */ /* 0x001fce00078e0240 */
.L_x_14405:
[----:B------:R-:W-:-:S13]  /*2700*/  ISETP.GE.AND P6, PT, R68, 0xf, PT ;  /* 0x0000000f4400780c */ /* 0x000fda0003fc6270 */
[----:B------:R-:W-:Y:S05]  /*2710*/  @!P6 BRA `(.L_x_14407) ;  /* 0x000000000010e947 */ /* 0x000fea0003800000 */
[----:B------:R-:W-:-:S03]  /*2720*/  UMOV UR5, 0xffffffff ;  /* 0xffffffff00057882 */ /* 0x000fc60000000000 */
[----:B------:R-:W-:Y:S05]  /*2730*/  BRA.DIV UR5, `(.L_x_14408) ;  /* 0x0000001a05707947 */ /* 0x000fea000b800000 */
[----:B0-----:R0:W0:Y:S02]  /*2740*/  SHFL.IDX PT, R65, R63, R10, R6 ;  /* 0x0000000a3f417389 */ /* 0x00102400000e0006 */
.L_x_14461:
[----:B0-----:R-:W-:-:S07]  /*2750*/  IMAD R64, R41, R65, R64 ;  /* 0x0000004129407224 */ /* 0x001fce00078e0240 */
.L_x_14407:
[----:B------:R-:W-:-:S13]  /*2760*/  ISETP.GE.AND P6, PT, R68, 0x10, PT ;  /* 0x000000104400780c */ /* 0x000fda0003fc6270 */
[----:B------:R-:W-:Y:S05]  /*2770*/  @!P6 BRA `(.L_x_14409) ;  /* 0x000000040038e947 */ /* 0x000fea0003800000 */
[----:B------:R-:W-:-:S03]  /*2780*/  UMOV UR5, 0xffffffff ;  /* 0xffffffff00057882 */ /* 0x000fc60000000000 */
[----:B------:R-:W-:Y:S05]  /*2790*/  BRA.DIV UR5, `(.L_x_14410) ;  /* 0x0000001a05787947 */ /* 0x000fea000b800000 */
[----:B0-----:R0:W0:Y:S02]  /*27a0*/  SHFL.IDX PT, R63, R63, R8, R6 ;  /* 0x000000083f3f7389 */ /* 0x00102400000e0006 */
.L_x_14464:
[----:B0-----:R-:W-:Y:S01]  /*27b0*/  IMAD R64, R40, R63, R64 ;  /* 0x0000003f28407224 */ /* 0x001fe200078e0240 */
[----:B------:R-:W-:Y:S06]  /*27c0*/  BRA `(.L_x_14409) ;  /* 0x0000000400247947 */ /* 0x000fec0003800000 */
.L_x_14378:
[----:B------:R-:W5:Y:S01]  /*27d0*/  LDC R67, c[0x0][0x3ac] ;  /* 0x0000eb00ff437b82 */ /* 0x000f620000000800 */
[----:B0-2---:R-:W-:Y:S01]  /*27e0*/  IMAD R63, R55, R63, RZ ;  /* 0x0000003f373f7224 */ /* 0x005fe200078e02ff */
[----:B-----5:R-:W-:-:S04]  /*27f0*/  ISETP.GT.AND P6, PT, R67, RZ, PT ;  /* 0x000000ff4300720c */ /* 0x020fc80003fc4270 */
[----:B------:R-:W-:Y:S01]  /*2800*/  SEL R64, R63, RZ, P6 ;  /* 0x000000ff3f407207 */ /* 0x000fe20003000000 */
[----:B------:R-:W-:Y:S01]  /*2810*/  @P5 IMAD.IADD R63, R34, 0x1, -R25 ;  /* 0x00000001223f5824 */ /* 0x000fe200078e0a19 */
[----:B------:R-:W-:-:S04]  /*2820*/  ISETP.GE.AND P6, PT, R67, 0x7, PT ;  /* 0x000000074300780c */ /* 0x000fc80003fc6270 */
[----:B------:R-:W-:-:S06]  /*2830*/  @P5 LEA R63, R63, R65, 0x2 ;  /* 0x000000413f3f5211 */ /* 0x000fcc00078e10ff */
[----:B------:R-:W0:Y:S02]  /*2840*/  @P5 LDS R63, [R63+0x4] ;  /* 0x000004003f3f5984 */ /* 0x000e240000000800 */
[----:B0-----:R-:W-:Y:S02]  /*2850*/  @P5 IMAD R64, R54, R63, R64 ;  /* 0x0000003f36405224 */ /* 0x001fe400078e0240 */
[----:B------:R-:W-:-:S06]  /*2860*/  @P4 IMAD R63, R57, 0x4, R65 ;  /* 0x00000004393f4824 */ /* 0x000fcc00078e0241 */
[----:B------:R-:W1:Y:S02]  /*2870*/  @P4 LDS R63, [R63+0x8] ;  /* 0x000008003f3f4984 */ /* 0x000e640000000800 */
[----:B-1----:R-:W-:Y:S02]  /*2880*/  @P4 IMAD R64, R53, R63, R64 ;  /* 0x0000003f35404224 */ /* 0x002fe400078e0240 */
[----:B------:R-:W-:-:S04]  /*2890*/  @P3 IMAD.IADD R63, R34, 0x1, -R21 ;  /* 0x00000001223f3824 */ /* 0x000fc800078e0a15 */
[----:B------:R-:W-:-:S06]  /*28a0*/  @P3 IMAD R63, R63, 0x4, R65 ;  /* 0x000000043f3f3824 */ /* 0x000fcc00078e0241 */
[----:B------:R-:W3:Y:S02]  /*28b0*/  @P3 LDS R63, [R63+0xc] ;  /* 0x00000c003f3f3984 */ /* 0x000ee40000000800 */
[----:B---3--:R-:W-:Y:S01]  /*28c0*/  @P3 IMAD R64, R52, R63, R64 ;  /* 0x0000003f34403224 */ /* 0x008fe200078e0240 */
[----:B------:R-:W-:-:S05]  /*28d0*/  @P2 IADD3 R63, PT, PT, R34, -R19, RZ ;  /* 0x80000013223f2210 */ /* 0x000fca0007ffe0ff */
[----:B------:R-:W-:-:S06]  /*28e0*/  @P2 IMAD R63, R63, 0x4, R65 ;  /* 0x000000043f3f2824 */ /* 0x000fcc00078e0241 */
[----:B------:R-:W4:Y:S02]  /*28f0*/  @P2 LDS R63, [R63+0x10] ;  /* 0x000010003f3f2984 */ /* 0x000f240000000800 */
[----:B----4-:R-:W-:Y:S02]  /*2900*/  @P2 IMAD R64, R51, R63, R64 ;  /* 0x0000003f33402224 */ /* 0x010fe400078e0240 */
[----:B------:R-:W-:-:S04]  /*2910*/  @P1 IMAD.IADD R63, R34, 0x1, -R17 ;  /* 0x00000001223f1824 */ /* 0x000fc800078e0a11 */
[----:B------:R-:W-:-:S06]  /*2920*/  @P1 IMAD R63, R63, 0x4, R65 ;  /* 0x000000043f3f1824 */ /* 0x000fcc00078e0241 */
[----:B------:R-:W0:Y:S02]  /*2930*/  @P1 LDS R63, [R63+0x14] ;  /* 0x000014003f3f1984 */ /* 0x000e240000000800 */
[----:B0-----:R-:W-:Y:S01]  /*2940*/  @P1 IMAD R64, R50, R63, R64 ;  /* 0x0000003f32401224 */ /* 0x001fe200078e0240 */
        /* <DEDUP_REMOVED lines=48> */
[----:B0-----:R-:W-:-:S07]  /*2c50*/  @P6 IMAD R64, R40, R63, R64 ;  /* 0x0000003f28406224 */ /* 0x001fce00078e0240 */
.L_x_14409:
[----:B0-----:R-:W-:Y:S01]  /*2c60*/  IMAD R63, R60, UR4, R56 ;  /* 0x000000043c3f7c24 */ /* 0x001fe2000f8e0238 */
[----:B------:R-:W0:Y:S01]  /*2c70*/  LDCU UR5, c[0x0][0x3a8] ;  /* 0x00007500ff0577ac */ /* 0x000e220008000800 */
[----:B------:R-:W-:-:S03]  /*2c80*/  IMAD.IADD R60, R33, 0x1, R60 ;  /* 0x00000001213c7824 */ /* 0x000fc600078e023c */
[----:B------:R-:W-:-:S05]  /*2c90*/  LEA R63, R63, R61, 0x2 ;  /* 0x0000003d3f3f7211 */ /* 0x000fca00078e10ff */
[----:B------:R-:W5:Y:S01]  /*2ca0*/  LDS R65, [R63] ;  /* 0x000000003f417984 */ /* 0x000f620000000800 */
[----:B0-----:R-:W-:Y:S01]  /*2cb0*/  ISETP.GE.AND P6, PT, R60, UR5, PT ;  /* 0x000000053c007c0c */ /* 0x001fe2000bfc6270 */
[----:B-----5:R-:W-:-:S05]  /*2cc0*/  IMAD.IADD R65, R65, 0x1, R64 ;  /* 0x0000000141417824 */ /* 0x020fca00078e0240 */
[----:B------:R0:W-:Y:S07]  /*2cd0*/  STS [R63], R65 ;  /* 0x000000413f007388 */ /* 0x0001ee0000000800 */
[----:B------:R-:W-:Y:S05]  /*2ce0*/  @!P6 BRA `(.L_x_14411) ;  /* 0xfffffff4001ce947 */ /* 0x000fea000383ffff */
.L_x_14377:
[----:B------:R-:W-:Y:S05]  /*2cf0*/  BSYNC B0 ;  /* 0x0000000000007941 */ /* 0x000fea0003800000 */
.L_x_14376:
[----:B------:R-:W-:-:S13]  /*2d00*/  ISETP.NE.AND P6, PT, R66, RZ, PT ;  /* 0x000000ff4200720c */ /* 0x000fda0003fc5270 */
[----:B------:R-:W-:Y:S05]  /*2d10*/  @!P6 BRA `(.L_x_14412) ;  /* 0xffffffe80084e947 */ /* 0x000fea000383ffff */
.L_x_14360:
[----:B------:R-:W-:Y:S05]  /*2d20*/  WARPSYNC.ALL ;  /* 0x0000000000007948 */ /* 0x000fea0003800000 */
[----:B------:R-:W-:Y:S01]  /*2d30*/  ISETP.NE.AND P3, PT, R3, 0x2, PT ;  /* 0x000000020300780c */ /* 0x000fe20003f65270 */
[----:B------:R-:W5:Y:S01]  /*2d40*/  LDC R10, c[0x0][0x3ac] ;  /* 0x0000eb00ff0a7b82 */ /* 0x000f620000000800 */
[----:B------:R-:W-:Y:S01]  /*2d50*/  IMAD.MOV.U32 R6, RZ, RZ, RZ ;  /* 0x000000ffff067224 */ /* 0x000fe200078e00ff */
[----:B------:R-:W-:Y:S06]  /*2d60*/  BSSY.RECONVERGENT B0, `(.L_x_14413) ;  /* 0x0000052000007945 */ /* 0x000fec0003800200 */
[----:B------:R-:W0:Y:S08]  /*2d70*/  LDC R12, c[0x0][0x388] ;  /* 0x0000e200ff0c7b82 */ /* 0x000e300000000800 */
[----:B------:R-:W1:Y:S01]  /*2d80*/  LDC R9, c[0x0][0x384] ;  /* 0x0000e100ff097b82 */ /* 0x000e620000000800 */
[----:B-----5:R-:W-:-:S04]  /*2d90*/  IABS R11, R10 ;  /* 0x0000000a000b7213 */ /* 0x020fc80000000000 */
[----:B------:R-:W5:Y:S01]  /*2da0*/  I2F.RP R5, R11 ;  /* 0x0000000b00057306 */ /* 0x000f620000209400 */
[----:B0-----:R-:W-:-:S07]  /*2db0*/  IABS R8, R12 ;  /* 0x0000000c00087213 */ /* 0x001fce0000000000 */
[----:B-----5:R-:W0:Y:S02]  /*2dc0*/  MUFU.RCP R5, R5 ;  /* 0x0000000500057308 */ /* 0x020e240000001000 */
[----:B0-----:R-:W-:-:S06]  /*2dd0*/  VIADD R5, R5, 0xffffffe ;  /* 0x0ffffffe05057836 */ /* 0x001fcc0000000000 */
[----:B------:R-:W0:Y:S02]  /*2de0*/  F2I.FTZ.U32.TRUNC.NTZ R7, R5 ;  /* 0x0000000500077305 */ /* 0x000e24000021f000 */
[----:B0-----:R-:W-:-:S05]  /*2df0*/  IADD3 R5, PT, PT, RZ, -R7, RZ ;  /* 0x80000007ff057210 */ /* 0x001fca0007ffe0ff */
[----:B------:R-:W-:-:S04]  /*2e00*/  IMAD R5, R5, R11, RZ ;  /* 0x0000000b05057224 */ /* 0x000fc800078e02ff */
[----:B------:R-:W-:Y:S01]  /*2e10*/  IMAD.HI.U32 R7, R7, R5, R6 ;  /* 0x0000000507077227 */ /* 0x000fe200078e0006 */
[----:B------:R-:W-:-:S03]  /*2e20*/  IABS R6, UR4 ;  /* 0x0000000400067c13 */ /* 0x000fc60008000000 */
[----:B------:R-:W-:-:S04]  /*2e30*/  IMAD.MOV.U32 R5, RZ, RZ, R8 ;  /* 0x000000ffff057224 */ /* 0x000fc800078e0008 */
[----:B------:R-:W-:-:S04]  /*2e40*/  IMAD.HI.U32 R7, R7, R5, RZ ;  /* 0x0000000507077227 */ /* 0x000fc800078e00ff */
[----:B------:R-:W-:-:S04]  /*2e50*/  IMAD.MOV R8, RZ, RZ, -R7 ;  /* 0x000000ffff087224 */ /* 0x000fc800078e0a07 */
[C---:B------:R-:W-:Y:S02]  /*2e60*/  IMAD R5, R11.reuse, R8, R5 ;  /* 0x000000080b057224 */ /* 0x040fe400078e0205 */
[----:B------:R-:W0:Y:S01]  /*2e70*/  I2F.RP R8, R6 ;  /* 0x0000000600087306 */ /* 0x000e220000209400 */
[----:B------:R-:W-:Y:S02]  /*2e80*/  BAR.SYNC.DEFER_BLOCKING 0x0 ;  /* 0x0000000000007b1d */ /* 0x000fe40000010000 */
[----:B------:R-:W-:-:S05]  /*2e90*/  ISETP.GT.U32.AND P1, PT, R11, R5, PT ;  /* 0x000000050b00720c */ /* 0x000fca0003f24070 */
[----:B0-----:R-:W0:Y:S08]  /*2ea0*/  MUFU.RCP R8, R8 ;  /* 0x0000000800087308 */ /* 0x001e300000001000 */
[----:B------:R-:W-:Y:S01]  /*2eb0*/  @!P1 IADD3 R5, PT, PT, R5, -R11, RZ ;  /* 0x8000000b05059210 */ /* 0x000fe20007ffe0ff */
[----:B------:R-:W-:Y:S01]  /*2ec0*/  @!P1 VIADD R7, R7, 0x1 ;  /* 0x0000000107079836 */ /* 0x000fe20000000000 */
[----:B------:R-:W-:-:S02]  /*2ed0*/  ISETP.NE.AND P1, PT, R10, RZ, PT ;  /* 0x000000ff0a00720c */ /* 0x000fc40003f25270 */
[----:B------:R-:W-:Y:S02]  /*2ee0*/  ISETP.GE.U32.AND P0, PT, R5, R11, PT ;  /* 0x0000000b0500720c */ /* 0x000fe40003f06070 */
[----:B------:R-:W-:-:S04]  /*2ef0*/  LOP3.LUT R5, R12, R10, RZ, 0x3c, !PT ;  /* 0x0000000a0c057212 */ /* 0x000fc800078e3cff */
[----:B------:R-:W-:Y:S01]  /*2f00*/  ISETP.GE.AND P2, PT, R5, RZ, PT ;  /* 0x000000ff0500720c */ /* 0x000fe20003f46270 */
[----:B0-----:R-:W-:-:S06]  /*2f10*/  VIADD R8, R8, 0xffffffe ;  /* 0x0ffffffe08087836 */ /* 0x001fcc0000000000 */
[----:B------:R-:W-:Y:S01]  /*2f20*/  @P0 VIADD R7, R7, 0x1 ;  /* 0x0000000107070836 */ /* 0x000fe20000000000 */
[----:B------:R0:W2:Y:S05]  /*2f30*/  F2I.FTZ.U32.TRUNC.NTZ R11, R8 ;  /* 0x00000008000b7305 */ /* 0x0000aa000021f000 */
[----:B------:R-:W-:Y:S02]  /*2f40*/  @!P2 IADD3 R7, PT, PT, -R7, RZ, RZ ;  /* 0x000000ff0707a210 */ /* 0x000fe40007ffe1ff */
[----:B------:R-:W-:Y:S01]  /*2f50*/  @!P1 LOP3.LUT R7, RZ, R10, RZ, 0x33, !PT ;  /* 0x0000000aff079212 */ /* 0x000fe200078e33ff */
[----:B0-----:R-:W-:-:S04]  /*2f60*/  IMAD R8, R4, UR4, RZ ;  /* 0x0000000404087c24 */ /* 0x001fc8000f8e02ff */
[----:B-1----:R-:W-:Y:S01]  /*2f70*/  IMAD R8, R9, UR12, R8 ;  /* 0x0000000c09087c24 */ /* 0x002fe2000f8e0208 */
[----:B------:R-:W-:Y:S06]  /*2f80*/  @!P3 BRA `(.L_x_14414) ;  /* 0x0000000000bcb947 */ /* 0x000fec0003800000 */
[----:B------:R-:W-:Y:S01]  /*2f90*/  IABS R15, UR4 ;  /* 0x00000004000f7c13 */ /* 0x000fe20008000000 */
[----:B------:R-:W0:Y:S01]  /*2fa0*/  S2UR UR6, SR_CgaCtaId ;  /* 0x00000000000679c3 */ /* 0x000e220000008800 */
[----:B------:R-:W-:Y:S01]  /*2fb0*/  UMOV UR5, 0x400 ;  /* 0x0000040000057882 */ /* 0x000fe20000000000 */
[----:B------:R-:W-:Y:S01]  /*2fc0*/  IMAD.MOV.U32 R12, RZ, RZ, RZ ;  /* 0x000000ffff0c7224 */ /* 0x000fe200078e00ff */
[----:B------:R-:W1:Y:S01]  /*2fd0*/  I2F.RP R4, R15 ;  /* 0x0000000f00047306 */ /* 0x000e620000209400 */
[----:B------:R-:W-:Y:S01]  /*2fe0*/  UIADD3 UR5, UPT, UPT, UR5, 0x1480, URZ ;  /* 0x0000148005057890 */ /* 0x000fe2000fffe0ff */
[----:B------:R-:W-:Y:S02]  /*2ff0*/  LOP3.LUT R3, R3, 0x2, RZ, 0x3c, !PT ;  /* 0x0000000203037812 */ /* 0x000fe400078e3cff */
[----:B------:R-:W-:Y:S02]  /*3000*/  ISETP.NE.AND P3, PT, RZ, UR4, PT ;  /* 0x00000004ff007c0c */ /* 0x000fe4000bf65270 */
[----:B------:R-:W-:-:S02]  /*3010*/  LOP3.LUT R17, RZ, UR4, RZ, 0x33, !PT ;  /* 0x00000004ff117c12 */ /* 0x000fc4000f8e33ff */
[----:B-1----:R-:W1:Y:S01]  /*3020*/  MUFU.RCP R4, R4 ;  /* 0x0000000400047308 */ /* 0x002e620000001000 */
[----:B0-----:R-:W-:Y:S01]  /*3030*/  ULEA UR5, UR6, UR5, 0x18 ;  /* 0x0000000506057291 */ /* 0x001fe2000f8ec0ff */
[----:B-1----:R-:W-:-:S06]  /*3040*/  VIADD R4, R4, 0xffffffe ;  /* 0x0ffffffe04047836 */ /* 0x002fcc0000000000 */
[----:B------:R0:W1:Y:S02]  /*3050*/  F2I.FTZ.U32.TRUNC.NTZ R13, R4 ;  /* 0x00000004000d7305 */ /* 0x000064000021f000 */
[----:B0-----:R-:W0:Y:S01]  /*3060*/  LDC.64 R4, c[0x0][0x3a0] ;  /* 0x0000e800ff047b82 */ /* 0x001e220000000a00 */
[----:B-1----:R-:W-:-:S04]  /*3070*/  IMAD.MOV R9, RZ, RZ, -R13 ;  /* 0x000000ffff097224 */ /* 0x002fc800078e0a0d */
[----:B------:R-:W-:-:S04]  /*3080*/  IMAD R9, R9, R15, RZ ;  /* 0x0000000f09097224 */ /* 0x000fc800078e02ff */
[----:B------:R-:W-:Y:S01]  /*3090*/  IMAD.HI.U32 R16, R13, R9, R12 ;  /* 0x000000090d107227 */ /* 0x000fe200078e000c */
[----:B------:R-:W-:Y:S02]  /*30a0*/  IADD3 R9, PT, PT, -R3, RZ, RZ ;  /* 0x000000ff03097210 */ /* 0x000fe40007ffe1ff */
[----:B------:R-:W-:-:S07]  /*30b0*/  LEA R3, R2, UR5, 0x2 ;  /* 0x0000000502037c11 */ /* 0x000fce000f8e10ff */
.L_x_14415:
[----:B-1----:R-:W-:Y:S01]  /*30c0*/  IABS R12, UR4 ;  /* 0x00000004000c7c13 */ /* 0x002fe20008000000 */
[----:B------:R-:W-:Y:S01]  /*30d0*/  VIADD R9, R9, 0x1 ;  /* 0x0000000109097836 */ /* 0x000fe20000000000 */
[----:B------:R-:W-:-:S03]  /*30e0*/  IABS R13, R2 ;  /* 0x00000002000d7213 */ /* 0x000fc60000000000 */
[----:B------:R-:W-:-:S04]  /*30f0*/  IMAD.MOV R12, RZ, RZ, -R12 ;  /* 0x000000ffff0c7224 */ /* 0x000fc800078e0a0c */
[----:B------:R-:W-:Y:S02]  /*3100*/  IMAD.MOV.U32 R14, RZ, RZ, R12 ;  /* 0x000000ffff0e7224 */ /* 0x000fe400078e000c */
[----:B------:R-:W-:-:S04]  /*3110*/  IMAD.HI.U32 R12, R16, R13, RZ ;  /* 0x0000000d100c7227 */ /* 0x000fc800078e00ff */
[----:B------:R-:W-:Y:S01]  /*3120*/  IMAD R13, R12, R14, R13 ;  /* 0x0000000e0c0d7224 */ /* 0x000fe200078e020d */
[----:B------:R-:W-:-:S04]  /*3130*/  IABS R14, UR4 ;  /* 0x00000004000e7c13 */ /* 0x000fc80008000000 */
[----:B------:R-:W-:-:S13]  /*3140*/  ISETP.GT.U32.AND P1, PT, R15, R13, PT ;  /* 0x0000000d0f00720c */ /* 0x000fda0003f24070 */
[----:B------:R-:W-:Y:S01]  /*3150*/  @!P1 IMAD.IADD R13, R13, 0x1, -R14 ;  /* 0x000000010d0d9824 */ /* 0x000fe200078e0a0e */
[----:B------:R-:W-:Y:S01]  /*3160*/  @!P1 IADD3 R12, PT, PT, R12, 0x1, RZ ;  /* 0x000000010c0c9810 */ /* 0x000fe20007ffe0ff */
[----:B------:R1:W5:Y:S03]  /*3170*/  LDS R14, [R3] ;  /* 0x00000000030e7984 */ /* 0x0003660000000800 */
[----:B------:R-:W-:Y:S02]  /*3180*/  ISETP.GE.U32.AND P0, PT, R13, R15, PT ;  /* 0x0000000f0d00720c */ /* 0x000fe40003f06070 */
[----:B------:R-:W-:Y:S01]  /*3190*/  LOP3.LUT R13, R2, UR4, RZ, 0x3c, !PT ;  /* 0x00000004020d7c12 */ /* 0x000fe2000f8e3cff */
[----:B-1----:R-:W-:-:S03]  /*31a0*/  IMAD R3, R0, 0x4, R3 ;  /* 0x0000000400037824 */ /* 0x002fc600078e0203 */
[----:B------:R-:W-:-:S07]  /*31b0*/  ISETP.GE.AND P2, PT, R13, RZ, PT ;  /* 0x000000ff0d00720c */ /* 0x000fce0003f46270 */
[----:B------:R-:W-:Y:S01]  /*31c0*/  @P0 VIADD R12, R12, 0x1 ;  /* 0x000000010c0c0836 */ /* 0x000fe20000000000 */
[----:B------:R-:W-:-:S05]  /*31d0*/  ISETP.NE.AND P0, PT, R9, RZ, PT ;  /* 0x000000ff0900720c */ /* 0x000fca0003f05270 */
[----:B------:R-:W-:-:S05]  /*31e0*/  @!P2 IMAD.MOV R12, RZ, RZ, -R12 ;  /* 0x000000ffff0ca224 */ /* 0x000fca00078e0a0c */
[----:B------:R-:W-:-:S05]  /*31f0*/  SEL R12, R17, R12, !P3 ;  /* 0x0000000c110c7207 */ /* 0x000fca0005800000 */
[----:B------:R-:W-:Y:S02]  /*3200*/  IMAD.MOV R13, RZ, RZ, -R12 ;  /* 0x000000ffff0d7224 */ /* 0x000fe400078e0a0c */
[----:B------:R-:W-:Y:S02]  /*3210*/  IMAD R12, R7, R12, R8 ;  /* 0x0000000c070c7224 */ /* 0x000fe400078e0208 */
[--C-:B------:R-:W-:Y:S02]  /*3220*/  IMAD R13, R13, UR4, R2.reuse ;  /* 0x000000040d0d7c24 */ /* 0x100fe4000f8e0202 */
[----:B------:R-:W-:-:S03]  /*3230*/  IMAD.IADD R2, R0, 0x1, R2 ;  /* 0x0000000100027824 */ /* 0x000fc600078e0202 */
[----:B------:R-:W-:-:S05]  /*3240*/  IADD3 R12, PT, PT, R12, R13, RZ ;  /* 0x0000000d0c0c7210 */ /* 0x000fca0007ffe0ff */
[----:B0-----:R-:W-:-:S05]  /*3250*/  IMAD.WIDE R12, R12, 0x4, R4 ;  /* 0x000000040c0c7825 */ /* 0x001fca00078e0204 */
[----:B-----5:R1:W-:Y:S01]  /*3260*/  STG.E desc[UR10][R12.64], R14 ;  /* 0x0000000e0c007986 */ /* 0x0203e2000c10190a */
[----:B------:R-:W-:Y:S05]  /*3270*/  @P0 BRA `(.L_x_14415) ;  /* 0xfffffffc00900947 */ /* 0x000fea000383ffff */
.L_x_14414:
[----:B------:R-:W-:Y:S05]  /*3280*/  BSYNC.RECONVERGENT B0 ;  /* 0x0000000000007941 */ /* 0x000fea0003800200 */
.L_x_14413:
[----:B------:R-:W0:Y:S01]  /*3290*/  S2UR UR6, SR_CgaCtaId ;  /* 0x00000000000679c3 */ /* 0x000e220000008800 */
[----:B------:R-:W-:Y:S01]  /*32a0*/  UMOV UR5, 0x400 ;  /* 0x0000040000057882 */ /* 0x000fe20000000000 */
[----:B--2---:R-:W-:Y:S01]  /*32b0*/  IADD3 R3, PT, PT, RZ, -R11, RZ ;  /* 0x8000000bff037210 */ /* 0x004fe20007ffe0ff */
[----:B------:R-:W-:Y:S01]  /*32c0*/  UIADD3 UR5, UPT, UPT, UR5, 0x1480, URZ ;  /* 0x0000148005057890 */ /* 0x000fe2000fffe0ff */
[----:B------:R-:W-:Y:S01]  /*32d0*/  IMAD.MOV.U32 R10, RZ, RZ, RZ ;  /* 0x000000ffff0a7224 */ /* 0x000fe200078e00ff */
[----:B------:R-:W-:Y:S01]  /*32e0*/  ISETP.NE.AND P0, PT, RZ, UR4, PT ;  /* 0x00000004ff007c0c */ /* 0x000fe2000bf05270 */
[----:B-1----:R-:W-:Y:S01]  /*32f0*/  IMAD R13, R0, 0x2, R2 ;  /* 0x00000002000d7824 */ /* 0x002fe200078e0202 */
[----:B------:R-:W-:Y:S01]  /*3300*/  LOP3.LUT R9, RZ, UR4, RZ, 0x33, !PT ;  /* 0x00000004ff097c12 */ /* 0x000fe2000f8e33ff */
[----:B------:R-:W1:Y:S01]  /*3310*/  LDC.64 R4, c[0x0][0x3a0] ;  /* 0x0000e800ff047b82 */ /* 0x000e620000000a00 */
[----:B------:R-:W-:Y:S02]  /*3320*/  IMAD R3, R3, R6, RZ ;  /* 0x0000000603037224 */ /* 0x000fe400078e02ff */
[----:B------:R-:W-:-:S02]  /*3330*/  IMAD.IADD R12, R2, 0x1, R0 ;  /* 0x00000001020c7824 */ /* 0x000fc400078e0200 */
[----:B------:R-:W-:-:S04]  /*3340*/  IMAD.HI.U32 R10, R11, R3, R10 ;  /* 0x000000030b0a7227 */ /* 0x000fc800078e000a */
[----:B------:R-:W-:Y:S01]  /*3350*/  IMAD R11, R0, 0x3, R2 ;  /* 0x00000003000b7824 */ /* 0x000fe200078e0202 */
[----:B0-----:R-:W-:-:S06]  /*3360*/  ULEA UR5, UR6, UR5, 0x18 ;  /* 0x0000000506057291 */ /* 0x001fcc000f8ec0ff */
[----:B------:R-:W-:-:S07]  /*3370*/  LEA R3, R2, UR5, 0x2 ;  /* 0x0000000502037c11 */ /* 0x000fce000f8e10ff */
.L_x_14416:
[----:B0-----:R-:W-:Y:S02]  /*3380*/  IABS R22, UR4 ;  /* 0x0000000400167c13 */ /* 0x001fe40008000000 */
[----:B------:R-:W-:Y:S02]  /*3390*/  IABS R17, R2 ;  /* 0x0000000200117213 */ /* 0x000fe40000000000 */
[----:B------:R-:W0:Y:S01]  /*33a0*/  I2F.RP R14, R22 ;  /* 0x00000016000e7306 */ /* 0x000e220000209400 */
[----:B------:R-:W-:Y:S02]  /*33b0*/  IABS R20, R12 ;  /* 0x0000000c00147213 */ /* 0x000fe40000000000 */
[----:B------:R-:W-:Y:S01]  /*33c0*/  IMAD.HI.U32 R16, R10, R17, RZ ;  /* 0x000000110a107227 */ /* 0x000fe200078e00ff */
[----:B------:R-:W-:-:S04]  /*33d0*/  LOP3.LUT R23, R2, UR4, RZ, 0x3c, !PT ;  /* 0x0000000402177c12 */ /* 0x000fc8000f8e3cff */
[----:B------:R-:W-:Y:S01]  /*33e0*/  ISETP.GE.AND P4, PT, R23, RZ, PT ;  /* 0x000000ff1700720c */ /* 0x000fe20003f86270 */
[----:B0-----:R-:W0:Y:S02]  /*33f0*/  MUFU.RCP R14, R14 ;  /* 0x0000000e000e7308 */ /* 0x001e240000001000 */
[----:B0-----:R-:W-:-:S06]  /*3400*/  IADD3 R14, PT, PT, R14, 0xffffffe, RZ ;  /* 0x0ffffffe0e0e7810 */ /* 0x001fcc0007ffe0ff */
[----:B------:R0:W2:Y:S02]  /*3410*/  F2I.FTZ.U32.TRUNC.NTZ R15, R14 ;  /* 0x0000000e000f7305 */ /* 0x0000a4000021f000 */
[----:B0-----:R-:W-:-:S05]  /*3420*/  IABS R14, UR4 ;  /* 0x00000004000e7c13 */ /* 0x001fca0008000000 */
[----:B------:R-:W-:Y:S02]  /*3430*/  IMAD.MOV R14, RZ, RZ, -R14 ;  /* 0x000000ffff0e7224 */ /* 0x000fe400078e0a0e */
[----:B--2---:R-:W-:Y:S02]  /*3440*/  IMAD.MOV R18, RZ, RZ, -R15 ;  /* 0x000000ffff127224 */ /* 0x004fe400078e0a0f */
[----:B------:R-:W-:Y:S02]  /*3450*/  IMAD.MOV.U32 R21, RZ, RZ, R14 ;  /* 0x000000ffff157224 */ /* 0x000fe400078e000e */
[----:B------:R-:W-:Y:S02]  /*3460*/  HFMA2 R14, -RZ, RZ, 0, 0 ;  /* 0x00000000ff0e7431 */ /* 0x000fe400000001ff */
[----:B------:R-:W-:Y:S02]  /*3470*/  IMAD R18, R18, R22, RZ ;  /* 0x0000001612127224 */ /* 0x000fe400078e02ff */
[----:B------:R-:W-:-:S05]  /*3480*/  IMAD R17, R16, R21, R17 ;  /* 0x0000001510117224 */ /* 0x000fca00078e0211 */
[----:B------:R-:W-:Y:S01]  /*3490*/  ISETP.GT.U32.AND P1, PT, R6, R17, PT ;  /* 0x000000110600720c */ /* 0x000fe20003f24070 */
[----:B------:R-:W-:Y:S01]  /*34a0*/  IMAD.HI.U32 R19, R15, R18, R14 ;  /* 0x000000120f137227 */ /* 0x000fe200078e000e */
[----:B------:R-:W-:-:S03]  /*34b0*/  IABS R18, R13 ;  /* 0x0000000d00127213 */ /* 0x000fc60000000000 */
[----:B------:R-:W-:Y:S01]  /*34c0*/  IMAD.MOV.U32 R15, RZ, RZ, R20 ;  /* 0x000000ffff0f7224 */ /* 0x000fe200078e0014 */
[----:B------:R-:W-:-:S03]  /*34d0*/  IABS R20, R11 ;  /* 0x0000000b00147213 */ /* 0x000fc60000000000 */
[----:B------:R-:W-:-:S04]  /*34e0*/  IMAD.HI.U32 R14, R19, R15, RZ ;  /* 0x0000000f130e7227 */ /* 0x000fc800078e00ff */
[----:B------:R-:W-:Y:S02]  /*34f0*/  IMAD R15, R14, R21, R15 ;  /* 0x000000150e0f7224 */ /* 0x000fe400078e020f */
[----:B------:R-:W-:Y:S02]  /*3500*/  @!P1 IMAD.IADD R17, R17, 0x1, -R22 ;  /* 0x0000000111119824 */ /* 0x000fe400078e0a16 */
[----:B------:R-:W-:Y:S01]  /*3510*/  @!P1 VIADD R16, R16, 0x1 ;  /* 0x0000000110109836 */ /* 0x000fe20000000000 */
[----:B------:R-:W-:Y:S02]  /*3520*/  ISETP.GT.U32.AND P2, PT, R22, R15, PT ;  /* 0x0000000f1600720c */ /* 0x000fe40003f44070 */
[----:B------:R-:W-:Y:S01]  /*3530*/  ISETP.GE.U32.AND P3, PT, R17, R6, PT ;  /* 0x000000061100720c */ /* 0x000fe20003f66070 */
[----:B------:R-:W-:-:S04]  /*3540*/  IMAD.HI.U32 R17, R19, R18, RZ ;  /* 0x0000001213117227 */ /* 0x000fc800078e00ff */
[----:B------:R-:W-:-:S04]  /*3550*/  IMAD.HI.U32 R19, R19, R20, RZ ;  /* 0x0000001413137227 */ /* 0x000fc800078e00ff */
[-C--:B------:R-:W-:Y:S02]  /*3560*/  IMAD R18, R17, R21.reuse, R18 ;  /* 0x0000001511127224 */ /* 0x080fe400078e0212 */
[----:B------:R-:W-:Y:S01]  /*3570*/  IMAD R20, R19, R21, R20 ;  /* 0x0000001513147224 */ /* 0x000fe200078e0214 */
[----:B------:R-:W-:Y:S01]  /*3580*/  @!P2 IADD3 R15, PT, PT, R15, -R22, RZ ;  /* 0x800000160f0fa210 */ /* 0x000fe20007ffe0ff */
[----:B------:R-:W-:Y:S01]  /*3590*/  @P3 VIADD R16, R16, 0x1 ;  /* 0x0000000110103836 */ /* 0x000fe20000000000 */
[C---:B------:R-:W-:Y:S02]  /*35a0*/  ISETP.GT.U32.AND P5, PT, R22.reuse, R18, PT ;  /* 0x000000121600720c */ /* 0x040fe40003fa4070 */
[----:B------:R-:W-:Y:S01]  /*35b0*/  ISETP.GT.U32.AND P1, PT, R22, R20, PT ;  /* 0x000000141600720c */ /* 0x000fe20003f24070 */
[----:B------:R-:W-:Y:S01]  /*35c0*/  @!P4 IMAD.MOV R16, RZ, RZ, -R16 ;  /* 0x000000ffff10c224 */ /* 0x000fe200078e0a10 */
[----:B------:R-:W-:Y:S02]  /*35d0*/  ISETP.GE.U32.AND P6, PT, R15, R22, PT ;  /* 0x000000160f00720c */ /* 0x000fe40003fc6070 */
[----:B------:R-:W-:-:S02]  /*35e0*/  LOP3.LUT R15, R12, UR4, RZ, 0x3c, !PT ;  /* 0x000000040c0f7c12 */ /* 0x000fc4000f8e3cff */
[----:B------:R-:W-:Y:S02]  /*35f0*/  @!P2 IADD3 R14, PT, PT, R14, 0x1, RZ ;  /* 0x000000010e0ea810 */ /* 0x000fe40007ffe0ff */
[----:B------:R-:W-:Y:S02]  /*3600*/  ISETP.GE.AND P3, PT, R15, RZ, PT ;  /* 0x000000ff0f00720c */ /* 0x000fe40003f66270 */
[----:B------:R-:W-:Y:S01]  /*3610*/  LOP3.LUT R15, R13, UR4, RZ, 0x3c, !PT ;  /* 0x000000040d0f7c12 */ /* 0x000fe2000f8e3cff */
[--C-:B------:R-:W-:Y:S01]  /*3620*/  @!P5 IMAD.IADD R18, R18, 0x1, -R22.reuse ;  /* 0x000000011212d824 */ /* 0x100fe200078e0a16 */
[----:B------:R-:W-:Y:S01]  /*3630*/  LOP3.LUT R21, R11, UR4, RZ, 0x3c, !PT ;  /* 0x000000040b157c12 */ /* 0x000fe2000f8e3cff */
[----:B------:R-:W-:Y:S01]  /*3640*/  @!P1 IMAD.IADD R20, R20, 0x1, -R22 ;  /* 0x0000000114149824 */ /* 0x000fe200078e0a16 */
[----:B------:R-:W-:Y:S01]  /*3650*/  ISETP.GE.AND P2, PT, R15, RZ, PT ;  /* 0x000000ff0f00720c */ /* 0x000fe20003f46270 */
[----:B------:R-:W-:Y:S01]  /*3660*/  @P6 VIADD R14, R14, 0x1 ;  /* 0x000000010e0e6836 */ /* 0x000fe20000000000 */
[-C--:B------:R-:W-:Y:S01]  /*3670*/  ISETP.GE.U32.AND P4, PT, R18, R22.reuse, PT ;  /* 0x000000161200720c */ /* 0x080fe20003f86070 */
[--C-:B------:R-:W-:Y:S01]  /*3680*/  IMAD R15, R0, 0x4, R3.reuse ;  /* 0x00000004000f7824 */ /* 0x100fe200078e0203 */
[----:B------:R-:W-:Y:S01]  /*3690*/  ISETP.GE.U32.AND P6, PT, R20, R22, PT ;  /* 0x000000161400720c */ /* 0x000fe20003fc6070 */
[C---:B------:R-:W-:Y:S01]  /*36a0*/  IMAD R20, R0.reuse, 0xc, R3 ;  /* 0x0000000c00147824 */ /* 0x040fe200078e0203 */
[----:B------:R-:W-:Y:S01]  /*36b0*/  LEA R18, R0, R3, 0x3 ;  /* 0x0000000300127211 */ /* 0x000fe200078e18ff */
[----:B------:R0:W2:Y:S01]  /*36c0*/  LDS R22, [R3] ;  /* 0x0000000003167984 */ /* 0x0000a20000000800 */
[----:B------:R-:W-:Y:S01]  /*36d0*/  @!P5 VIADD R17, R17, 0x1 ;  /* 0x000000011111d836 */ /* 0x000fe20000000000 */
[----:B------:R-:W-:Y:S01]  /*36e0*/  ISETP.GE.AND P5, PT, R21, RZ, PT ;  /* 0x000000ff1500720c */ /* 0x000fe20003fa6270 */
[----:B------:R-:W-:Y:S01]  /*36f0*/  @!P1 VIADD R19, R19, 0x1 ;  /* 0x0000000113139836 */ /* 0x000fe20000000000 */
[----:B------:R-:W5:Y:S01]  /*3700*/  LDS R23, [R15] ;  /* 0x000000000f177984 */ /* 0x000f620000000800 */
[----:B------:R-:W-:Y:S01]  /*3710*/  ISETP.NE.AND P1, PT, RZ, UR4, PT ;  /* 0x00000004ff007c0c */ /* 0x000fe2000bf25270 */
[----:B------:R-:W-:-:S02]  /*3720*/  @!P3 IMAD.MOV R14, RZ, RZ, -R14 ;  /* 0x000000ffff0eb224 */ /* 0x000fc400078e0a0e */
[----:B------:R3:W4:Y:S01]  /*3730*/  LDS R24, [R18] ;  /* 0x0000000012187984 */ /* 0x0007220000000800 */
[----:B------:R-:W-:Y:S01]  /*3740*/  @P4 VIADD R17, R17, 0x1 ;  /* 0x0000000111114836 */ /* 0x000fe20000000000 */
[----:B------:R-:W-:Y:S02]  /*3750*/  @P6 IADD3 R19, PT, PT, R19, 0x1, RZ ;  /* 0x0000000113136810 */ /* 0x000fe40007ffe0ff */
[----:B------:R1:W4:Y:S01]  /*3760*/  LDS R25, [R20] ;  /* 0x0000000014197984 */ /* 0x0003220000000800 */
[----:B------:R-:W-:Y:S01]  /*3770*/  @!P2 IMAD.MOV R17, RZ, RZ, -R17 ;  /* 0x000000ffff11a224 */ /* 0x000fe200078e0a11 */
[----:B0-----:R-:W-:Y:S02]  /*3780*/  LEA R3, R0, R3, 0x4 ;  /* 0x0000000300037211 */ /* 0x001fe400078e20ff */
[----:B---3--:R-:W-:Y:S02]  /*3790*/  LOP3.LUT R18, RZ, UR4, RZ, 0x33, !PT ;  /* 0x00000004ff127c12 */ /* 0x008fe4000f8e33ff */
[----:B------:R-:W-:-:S02]  /*37a0*/  @!P5 IADD3 R19, PT, PT, -R19, RZ, RZ ;  /* 0x000000ff1313d210 */ /* 0x000fc40007ffe1ff */
[C---:B------:R-:W-:Y:S02]  /*37b0*/  SEL R16, R18.reuse, R16, !P1 ;  /* 0x0000001012107207 */ /* 0x040fe40004800000 */
[C---:B------:R-:W-:Y:S02]  /*37c0*/  SEL R15, R18.reuse, R14, !P1 ;  /* 0x0000000e120f7207 */ /* 0x040fe40004800000 */
[----:B------:R-:W-:Y:S01]  /*37d0*/  SEL R18, R18, R17, !P1 ;  /* 0x0000001112127207 */ /* 0x000fe20004800000 */
[----:B-1----:R-:W-:Y:S01]  /*37e0*/  IMAD.MOV R20, RZ, RZ, -R16 ;  /* 0x000000ffff147224 */ /* 0x002fe200078e0a10 */
[----:B------:R-:W-:Y:S01]  /*37f0*/  SEL R19, R9, R19, !P0 ;  /* 0x0000001309137207 */ /* 0x000fe20004000000 */
[C-C-:B------:R-:W-:Y:S02]  /*3800*/  IMAD R17, R7.reuse, R15, R8.reuse ;  /* 0x0000000f07117224 */ /* 0x140fe400078e0208 */
[----:B------:R-:W-:Y:S02]  /*3810*/  IMAD.MOV R15, RZ, RZ, -R15 ;  /* 0x000000ffff0f7224 */ /* 0x000fe400078e0a0f */
[----:B------:R-:W-:-:S02]  /*3820*/  IMAD R16, R7, R16, R8 ;  /* 0x0000001007107224 */ /* 0x000fc400078e0208 */
[----:B------:R-:W-:Y:S01]  /*3830*/  IMAD R14, R20, UR4, R2 ;  /* 0x00000004140e7c24 */ /* 0x000fe2000f8e0202 */
[----:B------:R-:W-:Y:S01]  /*3840*/  IADD3 R2, PT, PT, R0, R2, R0 ;  /* 0x0000000200027210 */ /* 0x000fe20007ffe000 */
[----:B------:R-:W-:Y:S02]  /*3850*/  IMAD.MOV R21, RZ, RZ, -R18 ;  /* 0x000000ffff157224 */ /* 0x000fe400078e0a12 */
[----:B------:R-:W-:Y:S01]  /*3860*/  IMAD.MOV R26, RZ, RZ, -R19 ;  /* 0x000000ffff1a7224 */ /* 0x000fe200078e0a13 */
[----:B------:R-:W-:Y:S01]  /*3870*/  IADD3 R14, PT, PT, R16, R14, RZ ;  /* 0x0000000e100e7210 */ /* 0x000fe20007ffe0ff */
[----:B------:R-:W-:Y:S01]  /*3880*/  IMAD R20, R7, R19, R8 ;  /* 0x0000001307147224 */ /* 0x000fe200078e0208 */
[----:B------:R-:W-:Y:S01]  /*3890*/  IADD3 R2, PT, PT, R0, R2, R0 ;  /* 0x0000000200027210 */ /* 0x000fe20007ffe000 */
[----:B------:R-:W-:Y:S02]  /*38a0*/  IMAD R15, R15, UR4, R12 ;  /* 0x000000040f0f7c24 */ /* 0x000fe4000f8e020c */
[----:B------:R-:W-:Y:S01]  /*38b0*/  IMAD R18, R7, R18, R8 ;  /* 0x0000001207127224 */ /* 0x000fe200078e0208 */
[----:B------:R-:W-:Y:S01]  /*38c0*/  ISETP.GE.U32.AND P1, PT, R2, 0x400, PT ;  /* 0x000004000200780c */ /* 0x000fe20003f26070 */
[----:B------:R-:W-:-:S02]  /*38d0*/  IMAD R19, R21, UR4, R13 ;  /* 0x0000000415137c24 */ /* 0x000fc4000f8e020d */
[----:B------:R-:W-:Y:S02]  /*38e0*/  IMAD R21, R26, UR4, R11 ;  /* 0x000000041a157c24 */ /* 0x000fe4000f8e020b */
[----:B------:R-:W-:Y:S02]  /*38f0*/  IMAD.IADD R17, R17, 0x1, R15 ;  /* 0x0000000111117824 */ /* 0x000fe400078e020f */
[----:B------:R-:W-:Y:S02]  /*3900*/  IMAD.IADD R18, R18, 0x1, R19 ;  /* 0x0000000112127824 */ /* 0x000fe400078e0213 */
[----:B------:R-:W-:Y:S02]  /*3910*/  IMAD.IADD R20, R20, 0x1, R21 ;  /* 0x0000000114147824 */ /* 0x000fe400078e0215 */
[----:B------:R-:W-:-:S04]  /*3920*/  IMAD.WIDE R14, R14, 0x4, R4 ;  /* 0x000000040e0e7825 */ /* 0x000fc800078e0204 */
[--C-:B------:R-:W-:Y:S01]  /*3930*/  IMAD.WIDE R16, R17, 0x4, R4.reuse ;  /* 0x0000000411107825 */ /* 0x100fe200078e0204 */
[----:B--2---:R0:W-:Y:S03]  /*3940*/  STG.E desc[UR10][R14.64], R22 ;  /* 0x000000160e007986 */ /* 0x0041e6000c10190a */
[--C-:B------:R-:W-:Y:S01]  /*3950*/  IMAD.WIDE R18, R18, 0x4, R4.reuse ;  /* 0x0000000412127825 */ /* 0x100fe200078e0204 */
[----:B-----5:R0:W-:Y:S03]  /*3960*/  STG.E desc[UR10][R16.64], R23 ;  /* 0x0000001710007986 */ /* 0x0201e6000c10190a */
[----:B------:R-:W-:Y:S01]  /*3970*/  IMAD.WIDE R20, R20, 0x4, R4 ;  /* 0x0000000414147825 */ /* 0x000fe200078e0204 */
[----:B----4-:R0:W-:Y:S03]  /*3980*/  STG.E desc[UR10][R18.64], R24 ;  /* 0x0000001812007986 */ /* 0x0101e6000c10190a */
[C---:B------:R-:W-:Y:S01]  /*3990*/  IMAD R13, R0.reuse, 0x4, R13 ;  /* 0x00000004000d7824 */ /* 0x040fe200078e020d */
[----:B------:R0:W-:Y:S01]  /*39a0*/  STG.E desc[UR10][R20.64], R25 ;  /* 0x0000001914007986 */ /* 0x0001e2000c10190a */
[----:B------:R-:W-:-:S02]  /*39b0*/  IMAD R11, R0, 0x4, R11 ;  /* 0x00000004000b7824 */ /* 0x000fc400078e020b */
[----:B------:R-:W-:Y:S01]  /*39c0*/  IMAD R12, R0, 0x4, R12 ;  /* 0x00000004000c7824 */ /* 0x000fe200078e020c */
[----:B------:R-:W-:Y:S06]  /*39d0*/  @!P1 BRA `(.L_x_14416) ;  /* 0xfffffff800689947 */ /* 0x000fec000383ffff */
[----:B------:R-:W-:Y:S05]  /*39e0*/  EXIT ;  /* 0x000000000000794d */ /* 0x000fea0003800000 */
.L_x_14380:
[----:B------:R-:W-:Y:S01]  /*39f0*/  BSSY B1, `(.L_x_14417) ;  /* 0x0000006000017945 */ /* 0x000fe20003800000 */
[----:B------:R-:W-:Y:S01]  /*3a00*/  MOV R65, R58 ;  /* 0x0000003a00417202 */ /* 0x000fe20000000f00 */
[----:B------:R-:W-:-:S07]  /*3a10*/  IMAD.MOV.U32 R67, RZ, RZ, -0x1 ;  /* 0xffffffffff437424 */ /* 0x000fce00078e00ff */
[----:B01234-:R-:W-:Y:S05]  /*3a20*/  WARPSYNC.COLLECTIVE R67, `(.L_x_14418) ;  /* 0x0000000043087348 */ /* 0x01ffea0003c00000 */
[----:B0-----:R0:W0:Y:S02]  /*3a30*/  SHFL.IDX P6, R65, R63, R65, R6 ;  /* 0x000000413f417389 */ /* 0x00102400000c0006 */
[----:B01234-:R-:W-:Y:S05]  /*3a40*/  ENDCOLLECTIVE ;  /* 0x000000000000791b */ /* 0x01ffea0003800000 */
.L_x_14418:
[----:B------:R-:W-:Y:S05]  /*3a50*/  BSYNC B1 ;  /* 0x0000000000017941 */ /* 0x000fea0003800000 */
.L_x_14417:
[----:B------:R-:W-:Y:S01]  /*3a60*/  IMAD.MOV.U32 R64, RZ, RZ, R65 ;  /* 0x000000ffff407224 */ /* 0x000fe200078e0041 */
[----:B------:R-:W-:Y:S06]  /*3a70*/  BRA `(.L_x_14419) ;  /* 0xffffffe400e47947 */ /* 0x000fec000383ffff */
.L_x_14382:
[----:B------:R-:W-:Y:S01]  /*3a80*/  BSSY B1, `(.L_x_14420) ;  /* 0x0000006000017945 */ /* 0x000fe20003800000 */
[----:B------:R-:W-:Y:S01]  /*3a90*/  IMAD.MOV.U32 R65, RZ, RZ, R31 ;  /* 0x000000ffff417224 */ /* 0x000fe200078e001f */
[----:B------:R-:W-:-:S07]  /*3aa0*/  MOV R67, 0xffffffff ;  /* 0xffffffff00437802 */ /* 0x000fce0000000f00 */
[----:B01234-:R-:W-:Y:S05]  /*3ab0*/  WARPSYNC.COLLECTIVE R67, `(.L_x_14421) ;  /* 0x0000000043087348 */ /* 0x01ffea0003c00000 */
[----:B0-----:R0:W0:Y:S02]  /*3ac0*/  SHFL.IDX P6, R65, R63, R65, R6 ;  /* 0x000000413f417389 */ /* 0x00102400000c0006 */
[----:B01234-:R-:W-:Y:S05]  /*3ad0*/  ENDCOLLECTIVE ;  /* 0x000000000000791b */ /* 0x01ffea0003800000 */
.L_x_14421:
[----:B------:R-:W-:Y:S05]  /*3ae0*/  BSYNC B1 ;  /* 0x0000000000017941 */ /* 0x000fea0003800000 */
.L_x_14420:
[----:B------:R-:W-:Y:S05]  /*3af0*/  BRA `(.L_x_14422) ;  /* 0xffffffe400dc7947 */ /* 0x000fea000383ffff */
.L_x_14384:
[----:B------:R-:W-:Y:S01]  /*3b00*/  BSSY B1, `(.L_x_14423) ;  /* 0x0000006000017945 */ /* 0x000fe20003800000 */
[----:B------:R-:W-:Y:S02]  /*3b10*/  IMAD.MOV.U32 R65, RZ, RZ, R30 ;  /* 0x000000ffff417224 */ /* 0x000fe400078e001e */
[----:B------:R-:W-:-:S07]  /*3b20*/  IMAD.MOV.U32 R67, RZ, RZ, -0x1 ;  /* 0xffffffffff437424 */ /* 0x000fce00078e00ff */
[----:B01234-:R-:W-:Y:S05]  /*3b30*/  WARPSYNC.COLLECTIVE R67, `(.L_x_14424) ;  /* 0x0000000043087348 */ /* 0x01ffea0003c00000 */
[----:B0-----:R0:W0:Y:S02]  /*3b40*/  SHFL.IDX P6, R65, R63, R65, R6 ;  /* 0x000000413f417389 */ /* 0x00102400000c0006 */
[----:B01234-:R-:W-:Y:S05]  /*3b50*/  ENDCOLLECTIVE ;  /* 0x000000000000791b */ /* 0x01ffea0003800000 */
.L_x_14424:
[----:B------:R-:W-:Y:S05]  /*3b60*/  BSYNC B1 ;  /* 0x0000000000017941 */ /* 0x000fea0003800000 */
.L_x_14423:
[----:B------:R-:W-:Y:S05]  /*3b70*/  BRA `(.L_x_14425) ;  /* 0xffffffe400d47947 */ /* 0x000fea000383ffff */
.L_x_14386:
[----:B------:R-:W-:Y:S01]  /*3b80*/  BSSY B1, `(.L_x_14426) ;  /* 0x0000006000017945 */ /* 0x000fe20003800000 */
[----:B------:R-:W-:Y:S01]  /*3b90*/  IMAD.MOV.U32 R65, RZ, RZ, R29 ;  /* 0x000000ffff417224 */ /* 0x000fe200078e001d */
[----:B------:R-:W-:-:S07]  /*3ba0*/  MOV R67, 0xffffffff ;  /* 0xffffffff00437802 */ /* 0x000fce0000000f00 */
[----:B01234-:R-:W-:Y:S05]  /*3bb0*/  WARPSYNC.COLLECTIVE R67, `(.L_x_14427) ;  /* 0x0000000043087348 */ /* 0x01ffea0003c00000 */
[----:B0-----:R0:W0:Y:S02]  /*3bc0*/  SHFL.IDX P6, R65, R63, R65, R6 ;  /* 0x000000413f417389 */ /* 0x00102400000c0006 */
[----:B01234-:R-:W-:Y:S05]  /*3bd0*/  ENDCOLLECTIVE ;  /* 0x000000000000791b */ /* 0x01ffea0003800000 */
.L_x_14427:
[----:B------:R-:W-:Y:S05]  /*3be0*/  BSYNC B1 ;  /* 0x0000000000017941 */ /* 0x000fea0003800000 */
.L_x_14426:
[----:B------:R-:W-:Y:S05]  /*3bf0*/  BRA `(.L_x_14428) ;  /* 0xffffffe400cc7947 */ /* 0x000fea000383ffff */
.L_x_14388:
[----:B------:R-:W-:Y:S01]  /*3c00*/  BSSY B1, `(.L_x_14429) ;  /* 0x0000006000017945 */ /* 0x000fe20003800000 */
[----:B------:R-:W-:Y:S02]  /*3c10*/  IMAD.MOV.U32 R65, RZ, RZ, R28 ;  /* 0x000000ffff417224 */ /* 0x000fe400078e001c */
[----:B------:R-:W-:-:S07]  /*3c20*/  IMAD.MOV.U32 R67, RZ, RZ, -0x1 ;  /* 0xffffffffff437424 */ /* 0x000fce00078e00ff */
[----:B01234-:R-:W-:Y:S05]  /*3c30*/  WARPSYNC.COLLECTIVE R67, `(.L_x_14430) ;  /* 0x0000000043087348 */ /* 0x01ffea0003c00000 */
[----:B0-----:R0:W0:Y:S02]  /*3c40*/  SHFL.IDX P6, R65, R63, R65, R6 ;  /* 0x000000413f417389 */ /* 0x00102400000c0006 */
[----:B01234-:R-:W-:Y:S05]  /*3c50*/  ENDCOLLECTIVE ;  /* 0x000000000000791b */ /* 0x01ffea0003800000 */
.L_x_14430:
[----:B------:R-:W-:Y:S05]  /*3c60*/  BSYNC B1 ;  /* 0x0000000000017941 */ /* 0x000fea0003800000 */
.L_x_14429:
[----:B------:R-:W-:Y:S05]  /*3c70*/  BRA `(.L_x_14431) ;  /* 0xffffffe400c47947 */ /* 0x000fea000383ffff */
.L_x_14390:
[----:B------:R-:W-:Y:S01]  /*3c80*/  BSSY B1, `(.L_x_14432) ;  /* 0x0000006000017945 */ /* 0x000fe20003800000 */
[----:B------:R-:W-:Y:S01]  /*3c90*/  IMAD.MOV.U32 R65, RZ, RZ, R27 ;  /* 0x000000ffff417224 */ /* 0x000fe200078e001b */
[----:B------:R-:W-:-:S07]  /*3ca0*/  MOV R67, 0xffffffff ;  /* 0xffffffff00437802 */ /* 0x000fce0000000f00 */
[----:B01234-:R-:W-:Y:S05]  /*3cb0*/  WARPSYNC.COLLECTIVE R67, `(.L_x_14433) ;  /* 0x0000000043087348 */ /* 0x01ffea0003c00000 */
[----:B0-----:R0:W0:Y:S02]  /*3cc0*/  SHFL.IDX P6, R65, R63, R65, R6 ;  /* 0x000000413f417389 */ /* 0x00102400000c0006 */
[----:B01234-:R-:W-:Y:S05]  /*3cd0*/  ENDCOLLECTIVE ;  /* 0x000000000000791b */ /* 0x01ffea0003800000 */
.L_x_14433:
[----:B------:R-:W-:Y:S05]  /*3ce0*/  BSYNC B1 ;  /* 0x0000000000017941 */ /* 0x000fea0003800000 */
.L_x_14432:
[----:B------:R-:W-:Y:S05]  /*3cf0*/  BRA `(.L_x_14434) ;  /* 0xffffffe400bc7947 */ /* 0x000fea000383ffff */
.L_x_14392:
[----:B------:R-:W-:Y:S01]  /*3d00*/  BSSY B1, `(.L_x_14435) ;  /* 0x0000006000017945 */ /* 0x000fe20003800000 */
[----:B------:R-:W-:Y:S02]  /*3d10*/  IMAD.MOV.U32 R65, RZ, RZ, R26 ;  /* 0x000000ffff417224 */ /* 0x000fe400078e001a */
[----:B------:R-:W-:-:S07]  /*3d20*/  IMAD.MOV.U32 R67, RZ, RZ, -0x1 ;  /* 0xffffffffff437424 */ /* 0x000fce00078e00ff */
[----:B01234-:R-:W-:Y:S05]  /*3d30*/  WARPSYNC.COLLECTIVE R67, `(.L_x_14436) ;  /* 0x0000000043087348 */ /* 0x01ffea0003c00000 */
[----:B0-----:R0:W0:Y:S02]  /*3d40*/  SHFL.IDX P6, R65, R63, R65, R6 ;  /* 0x000000413f417389 */ /* 0x00102400000c0006 */
[----:B01234-:R-:W-:Y:S05]  /*3d50*/  ENDCOLLECTIVE ;  /* 0x000000000000791b */ /* 0x01ffea0003800000 */
.L_x_14436:
[----:B------:R-:W-:Y:S05]  /*3d60*/  BSYNC B1 ;  /* 0x0000000000017941 */ /* 0x000fea0003800000 */
.L_x_14435:
[----:B------:R-:W-:Y:S05]  /*3d70*/  BRA `(.L_x_14437) ;  /* 0xffffffe400b47947 */ /* 0x000fea000383ffff */
.L_x_14394:
[----:B------:R-:W-:Y:S01]  /*3d80*/  BSSY B1, `(.L_x_14438) ;  /* 0x0000006000017945 */ /* 0x000fe20003800000 */
[----:B------:R-:W-:Y:S01]  /*3d90*/  IMAD.MOV.U32 R65, RZ, RZ, R24 ;  /* 0x000000ffff417224 */ /* 0x000fe200078e0018 */
[----:B------:R-:W-:-:S07]  /*3da0*/  MOV R67, 0xffffffff ;  /* 0xffffffff00437802 */ /* 0x000fce0000000f00 */
[----:B01234-:R-:W-:Y:S05]  /*3db0*/  WARPSYNC.COLLECTIVE R67, `(.L_x_14439) ;  /* 0x0000000043087348 */ /* 0x01ffea0003c00000 */
[----:B0-----:R0:W0:Y:S02]  /*3dc0*/  SHFL.IDX P6, R65, R63, R65, R6 ;  /* 0x000000413f417389 */ /* 0x00102400000c0006 */
[----:B01234-:R-:W-:Y:S05]  /*3dd0*/  ENDCOLLECTIVE ;  /* 0x000000000000791b */ /* 0x01ffea0003800000 */
.L_x_14439:
[----:B------:R-:W-:Y:S05]  /*3de0*/  BSYNC B1 ;  /* 0x0000000000017941 */ /* 0x000fea0003800000 */
.L_x_14438:
[----:B------:R-:W-:Y:S05]  /*3df0*/  BRA `(.L_x_14440) ;  /* 0xffffffe400ac7947 */ /* 0x000fea000383ffff */
.L_x_14396:
[----:B------:R-:W-:Y:S01]  /*3e00*/  BSSY B1, `(.L_x_14441) ;  /* 0x0000006000017945 */ /* 0x000fe20003800000 */
[----:B------:R-:W-:Y:S02]  /*3e10*/  IMAD.MOV.U32 R65, RZ, RZ, R22 ;  /* 0x000000ffff417224 */ /* 0x000fe400078e0016 */
[----:B------:R-:W-:-:S07]  /*3e20*/  IMAD.MOV.U32 R67, RZ, RZ, -0x1 ;  /* 0xffffffffff437424 */ /* 0x000fce00078e00ff */
[----:B01234-:R-:W-:Y:S05]  /*3e30*/  WARPSYNC.COLLECTIVE R67, `(.L_x_14442) ;  /* 0x0000000043087348 */ /* 0x01ffea0003c00000 */
[----:B0-----:R0:W0:Y:S02]  /*3e40*/  SHFL.IDX P6, R65, R63, R65, R6 ;  /* 0x000000413f417389 */ /* 0x00102400000c0006 */
[----:B01234-:R-:W-:Y:S05]  /*3e50*/  ENDCOLLECTIVE ;  /* 0x000000000000791b */ /* 0x01ffea0003800000 */
.L_x_14442:
[----:B------:R-:W-:Y:S05]  /*3e60*/  BSYNC B1 ;  /* 0x0000000000017941 */ /* 0x000fea0003800000 */
.L_x_14441:
[----:B------:R-:W-:Y:S05]  /*3e70*/  BRA `(.L_x_14443) ;  /* 0xffffffe400a47947 */ /* 0x000fea000383ffff */
.L_x_14398:
[----:B------:R-:W-:Y:S01]  /*3e80*/  BSSY B1, `(.L_x_14444) ;  /* 0x0000006000017945 */ /* 0x000fe20003800000 */
[----:B------:R-:W-:Y:S01]  /*3e90*/  IMAD.MOV.U32 R65, RZ, RZ, R20 ;  /* 0x000000ffff417224 */ /* 0x000fe200078e0014 */
[----:B------:R-:W-:-:S07]  /*3ea0*/  MOV R67, 0xffffffff ;  /* 0xffffffff00437802 */ /* 0x000fce0000000f00 */
[----:B01234-:R-:W-:Y:S05]  /*3eb0*/  WARPSYNC.COLLECTIVE R67, `(.L_x_14445) ;  /* 0x0000000043087348 */ /* 0x01ffea0003c00000 */
[----:B0-----:R0:W0:Y:S02]  /*3ec0*/  SHFL.IDX P6, R65, R63, R65, R6 ;  /* 0x000000413f417389 */ /* 0x00102400000c0006 */
[----:B01234-:R-:W-:Y:S05]  /*3ed0*/  ENDCOLLECTIVE ;  /* 0x000000000000791b */ /* 0x01ffea0003800000 */
.L_x_14445:
[----:B------:R-:W-:Y:S05]  /*3ee0*/  BSYNC B1 ;  /* 0x0000000000017941 */ /* 0x000fea0003800000 */
.L_x_14444:
[----:B------:R-:W-:Y:S05]  /*3ef0*/  BRA `(.L_x_14446) ;  /* 0xffffffe4009c7947 */ /* 0x000fea000383ffff */
.L_x_14400:
[----:B------:R-:W-:Y:S01]  /*3f00*/  BSSY B1, `(.L_x_14447) ;  /* 0x0000006000017945 */ /* 0x000fe20003800000 */
[----:B------:R-:W-:Y:S02]  /*3f10*/  IMAD.MOV.U32 R65, RZ, RZ, R18 ;  /* 0x000000ffff417224 */ /* 0x000fe400078e0012 */
[----:B------:R-:W-:-:S07]  /*3f20*/  IMAD.MOV.U32 R67, RZ, RZ, -0x1 ;  /* 0xffffffffff437424 */ /* 0x000fce00078e00ff */
[----:B01234-:R-:W-:Y:S05]  /*3f30*/  WARPSYNC.COLLECTIVE R67, `(.L_x_14448) ;  /* 0x0000000043087348 */ /* 0x01ffea0003c00000 */
[----:B0-----:R0:W0:Y:S02]  /*3f40*/  SHFL.IDX P6, R65, R63, R65, R6 ;  /* 0x000000413f417389 */ /* 0x00102400000c0006 */
[----:B01234-:R-:W-:Y:S05]  /*3f50*/  ENDCOLLECTIVE ;  /* 0x000000000000791b */ /* 0x01ffea0003800000 */
.L_x_14448:
[----:B------:R-:W-:Y:S05]  /*3f60*/  BSYNC B1 ;  /* 0x0000000000017941 */ /* 0x000fea0003800000 */
.L_x_14447:
[----:B------:R-:W-:Y:S05]  /*3f70*/  BRA `(.L_x_14449) ;  /* 0xffffffe400947947 */ /* 0x000fea000383ffff */
.L_x_14402:
[----:B------:R-:W-:Y:S01]  /*3f80*/  BSSY B1, `(.L_x_14450) ;  /* 0x0000006000017945 */ /* 0x000fe20003800000 */
[----:B------:R-:W-:Y:S01]  /*3f90*/  IMAD.MOV.U32 R65, RZ, RZ, R16 ;  /* 0x000000ffff417224 */ /* 0x000fe200078e0010 */
[----:B------:R-:W-:-:S07]  /*3fa0*/  MOV R67, 0xffffffff ;  /* 0xffffffff00437802 */ /* 0x000fce0000000f00 */
[----:B01234-:R-:W-:Y:S05]  /*3fb0*/  WARPSYNC.COLLECTIVE R67, `(.L_x_14451) ;  /* 0x0000000043087348 */ /* 0x01ffea0003c00000 */
[----:B0-----:R0:W0:Y:S02]  /*3fc0*/  SHFL.IDX P6, R65, R63, R65, R6 ;  /* 0x000000413f417389 */ /* 0x00102400000c0006 */
[----:B01234-:R-:W-:Y:S05]  /*3fd0*/  ENDCOLLECTIVE ;  /* 0x000000000000791b */ /* 0x01ffea0003800000 */
.L_x_14451:
[----:B------:R-:W-:Y:S05]  /*3fe0*/  BSYNC B1 ;  /* 0x0000000000017941 */ /* 0x000fea0003800000 */
.L_x_14450:
[----:B------:R-:W-:Y:S05]  /*3ff0*/  BRA `(.L_x_14452) ;  /* 0xffffffe4008c7947 */ /* 0x000fea000383ffff */
.L_x_14404:
[----:B------:R-:W-:Y:S01]  /*4000*/  BSSY B1, `(.L_x_14453) ;  /* 0x0000006000017945 */ /* 0x000fe20003800000 */
[----:B------:R-:W-:Y:S02]  /*4010*/  IMAD.MOV.U32 R65, RZ, RZ, R14 ;  /* 0x000000ffff417224 */ /* 0x000fe400078e000e */
[----:B------:R-:W-:-:S07]  /*4020*/  IMAD.MOV.U32 R67, RZ, RZ, -0x1 ;  /* 0xffffffffff437424 */ /* 0x000fce00078e00ff */
[----:B01234-:R-:W-:Y:S05]  /*4030*/  WARPSYNC.COLLECTIVE R67, `(.L_x_14454) ;  /* 0x0000000043087348 */ /* 0x01ffea0003c00000 */
[----:B0-----:R0:W0:Y:S02]  /*4040*/  SHFL.IDX P6, R65, R63, R65, R6 ;  /* 0x000000413f417389 */ /* 0x00102400000c0006 */
[----:B01234-:R-:W-:Y:S05]  /*4050*/  ENDCOLLECTIVE ;  /* 0x000000000000791b */ /* 0x01ffea0003800000 */
.L_x_14454:
[----:B------:R-:W-:Y:S05]  /*4060*/  BSYNC B1 ;  /* 0x0000000000017941 */ /* 0x000fea0003800000 */
.L_x_14453:
[----:B------:R-:W-:Y:S05]  /*4070*/  BRA `(.L_x_14455) ;  /* 0xffffffe400847947 */ /* 0x000fea000383ffff */
.L_x_14406:
[----:B------:R-:W-:Y:S01]  /*4080*/  BSSY B1, `(.L_x_14456) ;  /* 0x0000006000017945 */ /* 0x000fe20003800000 */
[----:B------:R-:W-:Y:S01]  /*4090*/  IMAD.MOV.U32 R65, RZ, RZ, R12 ;  /* 0x000000ffff417224 */ /* 0x000fe200078e000c */
[----:B------:R-:W-:-:S07]  /*40a0*/  MOV R67, 0xffffffff ;  /* 0xffffffff00437802 */ /* 0x000fce0000000f00 */
[----:B01234-:R-:W-:Y:S05]  /*40b0*/  WARPSYNC.COLLECTIVE R67, `(.L_x_14457) ;  /* 0x0000000043087348 */ /* 0x01ffea0003c00000 */
[----:B0-----:R0:W0:Y:S02]  /*40c0*/  SHFL.IDX P6, R65, R63, R65, R6 ;  /* 0x000000413f417389 */ /* 0x00102400000c0006 */
[----:B01234-:R-:W-:Y:S05]  /*40d0*/  ENDCOLLECTIVE ;  /* 0x000000000000791b */ /* 0x01ffea0003800000 */
.L_x_14457:
[----:B------:R-:W-:Y:S05]  /*40e0*/  BSYNC B1 ;  /* 0x0000000000017941 */ /* 0x000fea0003800000 */
.L_x_14456:
[----:B------:R-:W-:Y:S05]  /*40f0*/  BRA `(.L_x_14458) ;  /* 0xffffffe4007c7947 */ /* 0x000fea000383ffff */
.L_x_14408:
[----:B------:R-:W-:Y:S01]  /*4100*/  BSSY B1, `(.L_x_14459) ;  /* 0x0000006000017945 */ /* 0x000fe20003800000 */
[----:B------:R-:W-:Y:S02]  /*4110*/  IMAD.MOV.U32 R65, RZ, RZ, R10 ;  /* 0x000000ffff417224 */ /* 0x000fe400078e000a */
[----:B------:R-:W-:-:S07]  /*4120*/  IMAD.MOV.U32 R67, RZ, RZ, -0x1 ;  /* 0xffffffffff437424 */ /* 0x000fce00078e00ff */
[----:B01234-:R-:W-:Y:S05]  /*4130*/  WARPSYNC.COLLECTIVE R67, `(.L_x_14460) ;  /* 0x0000000043087348 */ /* 0x01ffea0003c00000 */
[----:B0-----:R0:W0:Y:S02]  /*4140*/  SHFL.IDX P6, R65, R63, R65, R6 ;  /* 0x000000413f417389 */ /* 0x00102400000c0006 */
[----:B01234-:R-:W-:Y:S05]  /*4150*/  ENDCOLLECTIVE ;  /* 0x000000000000791b */ /* 0x01ffea0003800000 */
.L_x_14460:
[----:B------:R-:W-:Y:S05]  /*4160*/  BSYNC B1 ;  /* 0x0000000000017941 */ /* 0x000fea0003800000 */
.L_x_14459:
[----:B------:R-:W-:Y:S05]  /*4170*/  BRA `(.L_x_14461) ;  /* 0xffffffe400747947 */ /* 0x000fea000383ffff */
.L_x_14410:
[----:B------:R-:W-:Y:S01]  /*4180*/  BSSY B1, `(.L_x_14462) ;  /* 0x0000006000017945 */ /* 0x000fe20003800000 */
[----:B------:R-:W-:Y:S01]  /*4190*/  IMAD.MOV.U32 R65, RZ, RZ, R8 ;  /* 0x000000ffff417224 */ /* 0x000fe200078e0008 */
[----:B------:R-:W-:-:S07]  /*41a0*/  MOV R67, 0xffffffff ;  /* 0xffffffff00437802 */ /* 0x000fce0000000f00 */
[----:B01234-:R-:W-:Y:S05]  /*41b0*/  WARPSYNC.COLLECTIVE R67, `(.L_x_14463) ;  /* 0x0000000043087348 */ /* 0x01ffea0003c00000 */
[----:B0-----:R0:W0:Y:S02]  /*41c0*/  SHFL.IDX P6, R65, R63, R65, R6 ;  /* 0x000000413f417389 */ /* 0x00102400000c0006 */
[----:B01234-:R-:W-:Y:S05]  /*41d0*/  ENDCOLLECTIVE ;  /* 0x000000000000791b */ /* 0x01ffea0003800000 */
.L_x_14463:
[----:B------:R-:W-:Y:S05]  /*41e0*/  BSYNC B1 ;  /* 0x0000000000017941 */ /* 0x000fea0003800000 */
.L_x_14462:
[----:B------:R-:W-:Y:S01]  /*41f0*/  IMAD.MOV.U32 R63, RZ, RZ, R65 ;  /* 0x000000ffff3f7224 */ /* 0x000fe200078e0041 */
[----:B------:R-:W-:Y:S06]  /*4200*/  BRA `(.L_x_14464) ;  /* 0xffffffe400687947 */ /* 0x000fec000383ffff */
        .weak           $__internal_101_$__cuda_sm20_div_u16
        .type           $__internal_101_$__cuda_sm20_div_u16,@function
        .size           $__internal_101_$__cuda_sm20_div_u16,(.L_x_20391 - $__internal_101_$__cuda_sm20_div_u16)
$__internal_101_$__cuda_sm20_div_u16:
[----:B------:R-:W0:Y:S01]  /*4210*/  I2F.U16 R3, R6 ;  /* 0x0000000600037306 */ /* 0x000e220000101000 */
[----:B------:R-:W-:Y:S01]  /*4220*/  IMAD.MOV.U32 R7, RZ, RZ, 0x4b800000 ;  /* 0x4b800000ff077424 */ /* 0x000fe200078e00ff */
[----:B------:R-:W-:Y:S02]  /*4230*/  LOP3.LUT R9, R9, 0xffff, RZ, 0xc0, !PT ;  /* 0x0000ffff09097812 */ /* 0x000fe400078ec0ff */
        /* <DEDUP_REMOVED lines=8> */
[----:B0-----:R-:W-:Y:S01]  /*42c0*/  FMUL R7, R7, R3 ;  /* 0x0000000307077220 */ /* 0x001fe20000400000 */
[----:B------:R-:W-:-:S03]  /*42d0*/  I2FP.F32.U32.RZ R3, R9 ;  /* 0x0000000900037245 */ /* 0x000fc6000020d000 */
[----:B------:R-:W-:-:S04]  /*42e0*/  VIADD R7, R7, 0x2 ;  /* 0x0000000207077836 */ /* 0x000fc80000000000 */
[----:B------:R-:W-:Y:S01]  /*42f0*/  FMUL.RZ R3, R3, R7 ;  /* 0x0000000703037220 */ /* 0x000fe2000040c000 */
[----:B------:R-:W-:-:S05]  /*4300*/  IMAD.MOV.U32 R7, RZ, RZ, 0x0 ;  /* 0x00000000ff077424 */ /* 0x000fca00078e00ff */
[----:B------:R-:W0:Y:S02]  /*4310*/  F2I.U32.TRUNC.NTZ R3, R3 ;  /* 0x0000000300037305 */ /* 0x000e24000020f000 */
[----:B0-----:R-:W-:Y:S02]  /*4320*/  LOP3.LUT R3, R3, 0xffff, RZ, 0xc0, !PT ;  /* 0x0000ffff03037812 */ /* 0x001fe400078ec0ff */
[----:B------:R-:W-:Y:S01]  /*4330*/  @!P0 MOV R3, 0xffffffff ;  /* 0xffffffff00038802 */ /* 0x000fe20000000f00 */
[----:B------:R-:W-:Y:S06]  /*4340*/  RET.REL.NODEC R6 `(_Z9cuda_gemmIiLi128ELi1ELi1ELi1024ELi16ELi16ELi0EEviiiPT_S1_S1_ii) ;  /* 0xffffffbc062c7950 */ /* 0x000fec0003c3ffff */
.L_x_14465:
        /* <DEDUP_REMOVED lines=11> */
.L_x_20391:


//--------------------- .text._Z9cuda_gemmIiLi128ELi1ELi1ELi1024ELi8ELi8ELi1EEviiiPT_S1_S1_ii --------------------------
	.section	.text._Z9cuda_gemmIiLi128ELi1ELi1ELi1024ELi8ELi8ELi1EEviiiPT_S1_S1_ii,"ax",@progbits
	.align	128
        .global         _Z9cuda_gemmIiLi128ELi1ELi1ELi1024ELi8ELi8ELi1EEviiiPT_S1_S1_ii
        .type           _Z9cuda_gemmIiLi128ELi1ELi1ELi1024ELi8ELi8ELi1EEviiiPT_S1_S1_ii,@function
        .size           _Z9cuda_gemmIiLi128ELi1ELi1ELi1024ELi8ELi8ELi1EEviiiPT_S1_S1_ii,(.L_x_20392 - _Z9cuda_gemmIiLi128ELi1ELi1ELi1024ELi8ELi8ELi1EEviiiPT_S1_S1_ii)
        .other          _Z9cuda_gemmIiLi128ELi1ELi1ELi1024ELi8ELi8ELi1EEviiiPT_S1_S1_ii,@"STO_CUDA_ENTRY STV_DEFAULT"
_Z9cuda_gemmIiLi128ELi1ELi1ELi1024ELi8ELi8ELi1EEviiiPT_S1_S1_ii:
.text._Z9cuda_gemmIiLi128ELi1ELi1ELi1024ELi8ELi8ELi1EEviiiPT_S1_S1_ii:
        /* <DEDUP_REMOVED lines=31> */
[----:B------:R-:W-:Y:S01]  /*01f0*/  IMAD.IADD R4, R6, 0x1, R3 ;  /* 0x0000000106047824 */ /* 0x000fe200078e0203 */
[----:B------:R-:W-:-:S04]  /*0200*/  MOV R6, R0 ;  /* 0x0000000000067202 */ /* 0x000fc80000000f00 */
[C---:B------:R-:W-:Y:S02]  /*0210*/  LOP3.LUT R2, R4.reuse, 0x3, RZ, 0xc0, !PT ;  /* 0x0000000304027812 */ /* 0x040fe400078ec0ff */
[----:B------:R-:W-:Y:S02]  /*0220*/  ISETP.GE.U32.AND P1, PT, R4, 0x3, PT ;  /* 0x000000030400780c */ /* 0x000fe40003f26070 */
[----:B------:R-:W-:-:S13]  /*0230*/  ISETP.NE.AND P0, PT, R2, 0x3, PT ;  /* 0x000000030200780c */ /* 0x000fda0003f05270 */
[----:B------:R-:W-:Y:S05]  /*0240*/  @!P0 BRA `(.L_x_14469) ;  /* 0x0000000000548947 */ /* 0x000fea0003800000 */
[----:B------:R-:W0:Y:S01]  /*0250*/  S2R R6, SR_CgaCtaId ;  /* 0x0000000000067919 */ /* 0x000e220000008800 */
[----:B------:R-:W1:Y:S01]  /*0260*/  LDC.64 R2, c[0x0][0x398] ;  /* 0x0000e600ff027b82 */ /* 0x000e620000000a00 */
[----:B------:R-:W-:Y:S01]  /*0270*/  VIADD R4, R4, 0x1 ;  /* 0x0000000104047836 */ /* 0x000fe20000000000 */
[----:B------:R-:W-:-:S04]  /*0280*/  MOV R5, 0x400 ;  /* 0x0000040000057802 */ /* 0x000fc80000000f00 */
[----:B------:R-:W-:-:S04]  /*0290*/  LOP3.LUT R4, R4, 0x3, RZ, 0xc0, !PT ;  /* 0x0000000304047812 */ /* 0x000fc800078ec0ff */
[----:B------:R-:W-:Y:S01]  /*02a0*/  IADD3 R4, PT, PT, -R4, RZ, RZ ;  /* 0x000000ff04047210 */ /* 0x000fe20007ffe1ff */
[----:B-1----:R-:W-:Y:S01]  /*02b0*/  IMAD.WIDE.U32 R2, R0, 0x4, R2 ;  /* 0x0000000400027825 */ /* 0x002fe200078e0002 */
[----:B0-----:R-:W-:-:S03]  /*02c0*/  LEA R9, R6, R5, 0x18 ;  /* 0x0000000506097211 */ /* 0x001fc600078ec0ff */
[----:B------:R-:W-:-:S07]  /*02d0*/  IMAD.MOV.U32 R6, RZ, RZ, R0 ;  /* 0x000000ffff067224 */ /* 0x000fce00078e0000 */
.L_x_14470:
[----:B0-----:R0:W2:Y:S01]  /*02e0*/  LDG.E R5, desc[UR8][R2.64] ;  /* 0x0000000802057981 */ /* 0x0010a2000c1e1900 */
[----:B------:R-:W-:Y:S01]  /*02f0*/  LOP3.LUT R8, R6, 0x7, RZ, 0xc0, !PT ;  /* 0x0000000706087812 */ /* 0x000fe200078ec0ff */
[----:B------:R-:W-:Y:S01]  /*0300*/  VIADD R4, R4, 0x1 ;  /* 0x0000000104047836 */ /* 0x000fe20000000000 */
[----:B------:R-:W-:Y:S02]  /*0310*/  SHF.R.U32.HI R10, RZ, 0x1, R6 ;  /* 0x00000001ff0a7819 */ /* 0x000fe40000011606 */
[C---:B------:R-:W-:Y:S01]  /*0320*/  IADD3 R6, PT, PT, R7.reuse, R6, RZ ;  /* 0x0000000607067210 */ /* 0x040fe20007ffe0ff */
[----:B------:R-:W-:Y:S01]  /*0330*/  IMAD R8, R8, 0x24, R9 ;  /* 0x0000002408087824 */ /* 0x000fe200078e0209 */
[----:B------:R-:W-:Y:S02]  /*0340*/  LOP3.LUT R11, R10, 0x7ffffffc, RZ, 0xc0, !PT ;  /* 0x7ffffffc0a0b7812 */ /* 0x000fe400078ec0ff */
[----:B------:R-:W-:Y:S01]  /*0350*/  ISETP.NE.AND P0, PT, R4, RZ, PT ;  /* 0x000000ff0400720c */ /* 0x000fe20003f05270 */
[----:B0-----:R-:W-:-:S04]  /*0360*/  IMAD.WIDE.U32 R2, R7, 0x4, R2 ;  /* 0x0000000407027825 */ /* 0x001fc800078e0002 */
[----:B------:R-:W-:-:S05]  /*0370*/  IMAD.IADD R8, R8, 0x1, R11 ;  /* 0x0000000108087824 */ /* 0x000fca00078e020b */
[----:B--2---:R0:W-:Y:S03]  /*0380*/  STS [R8], R5 ;  /* 0x0000000508007388 */ /* 0x0041e60000000800 */
[----:B------:R-:W-:Y:S05]  /*0390*/  @P0 BRA `(.L_x_14470) ;  /* 0xfffffffc00d00947 */ /* 0x000fea000383ffff */
.L_x_14469:
[----:B------:R-:W-:Y:S05]  /*03a0*/  BSYNC.RECONVERGENT B1 ;  /* 0x0000000000017941 */ /* 0x000fea0003800200 */
.L_x_14468:
[----:B------:R-:W-:Y:S05]  /*03b0*/  @!P1 BRA `(.L_x_14467) ;  /* 0x0000000000b89947 */ /* 0x000fea0003800000 */
[----:B0-----:R-:W0:Y:S01]  /*03c0*/  S2R R5, SR_CgaCtaId ;  /* 0x0000000000057919 */ /* 0x001e220000008800 */
[----:B------:R-:W1:Y:S01]  /*03d0*/  LDC.64 R2, c[0x0][0x398] ;  /* 0x0000e600ff027b82 */ /* 0x000e620000000a00 */
[----:B------:R-:W-:Y:S01]  /*03e0*/  MOV R10, 0x400 ;  /* 0x00000400000a7802 */ /* 0x000fe20000000f00 */
[C-C-:B------:R-:W-:Y:S02]  /*03f0*/  IMAD R8, R7.reuse, 0x2, R6.reuse ;  /* 0x0000000207087824 */ /* 0x140fe400078e0206 */
[----:B------:R-:W-:Y:S02]  /*0400*/  IMAD R9, R7, 0x3, R6 ;  /* 0x0000000307097824 */ /* 0x000fe400078e0206 */
[----:B------:R-:W-:Y:S01]  /*0410*/  IMAD.IADD R11, R6, 0x1, R7 ;  /* 0x00000001060b7824 */ /* 0x000fe200078e0207 */
[----:B0-----:R-:W-:-:S07]  /*0420*/  LEA R10, R5, R10, 0x18 ;  /* 0x0000000a050a7211 */ /* 0x001fce00078ec0ff */
.L_x_14471:
[----:B-1----:R-:W-:-:S04]  /*0430*/  IMAD.WIDE.U32 R16, R6, 0x4, R2 ;  /* 0x0000000406107825 */ /* 0x002fc800078e0002 */
[--C-:B------:R-:W-:Y:S01]  /*0440*/  IMAD.WIDE.U32 R18, R11, 0x4, R2.reuse ;  /* 0x000000040b127825 */ /* 0x100fe200078e0002 */
[----:B--2---:R0:W2:Y:S03]  /*0450*/  LDG.E R12, desc[UR8][R16.64] ;  /* 0x00000008100c7981 */ /* 0x0040a6000c1e1900 */
[--C-:B------:R-:W-:Y:S01]  /*0460*/  IMAD.WIDE.U32 R14, R8, 0x4, R2.reuse ;  /* 0x00000004080e7825 */ /* 0x100fe200078e0002 */
[----:B------:R-:W3:Y:S03]  /*0470*/  LDG.E R13, desc[UR8][R18.64] ;  /* 0x00000008120d7981 */ /* 0x000ee6000c1e1900 */
        /* <DEDUP_REMOVED lines=9> */
[----:B------:R-:W-:Y:S01]  /*0510*/  LOP3.LUT R25, R9, 0x7, RZ, 0xc0, !PT ;  /* 0x0000000709197812 */ /* 0x000fe200078ec0ff */
[--C-:B------:R-:W-:Y:S01]  /*0520*/  IMAD R27, R27, 0x24, R10.reuse ;  /* 0x000000241b1b7824 */ /* 0x100fe200078e020a */
[----:B0-----:R-:W-:Y:S01]  /*0530*/  SHF.R.U32.HI R16, RZ, 0x1, R9 ;  /* 0x00000001ff107819 */ /* 0x001fe20000011609 */
[----:B------:R-:W-:Y:S01]  /*0540*/  IMAD R21, R21, 0x24, R10 ;  /* 0x0000002415157824 */ /* 0x000fe200078e020a */
[----:B------:R-:W-:-:S02]  /*0550*/  LOP3.LUT R24, R24, 0x7ffffffc, RZ, 0xc0, !PT ;  /* 0x7ffffffc18187812 */ /* 0x000fc400078ec0ff */
        /* <DEDUP_REMOVED lines=8> */
[----:B------:R-:W-:Y:S02]  /*05e0*/  IADD3 R25, PT, PT, R25, R16, RZ ;  /* 0x0000001019197210 */ /* 0x000fe40007ffe0ff */
        /* <DEDUP_REMOVED lines=11> */
.L_x_14467:
[----:B------:R-:W-:Y:S05]  /*06a0*/  BSYNC.RECONVERGENT B0 ;  /* 0x0000000000007941 */ /* 0x000fea0003800200 */
.L_x_14466:
[----:B------:R-:W1:Y:S01]  /*06b0*/  S2R R7, SR_CTAID.Y ;  /* 0x0000000000077919 */ /* 0x000e620000002600 */
[----:B0-----:R-:W0:Y:S01]  /*06c0*/  LDC R5, c[0x0][0x360] ;  /* 0x0000d800ff057b82 */ /* 0x001e220000000800 */
[----:B------:R-:W1:Y:S02]  /*06d0*/  LDCU UR4, c[0x0][0x374] ;  /* 0x00006e80ff0477ac */ /* 0x000e640008000800 */
[----:B-1----:R-:W-:-:S13]  /*06e0*/  ISETP.GE.U32.AND P0, PT, R7, UR4, PT ;  /* 0x0000000407007c0c */ /* 0x002fda000bf06070 */
[----:B------:R-:W-:Y:S05]  /*06f0*/  @P0 EXIT ;  /* 0x000000000000094d */ /* 0x000fea0003800000 */
[C---:B0-----:R-:W-:Y:S01]  /*0700*/  IMAD.IADD R2, R0.reuse, 0x1, R5 ;  /* 0x0000000100027824 */ /* 0x041fe200078e0205 */
[----:B------:R-:W-:Y:S02]  /*0710*/  LOP3.LUT R3, R0, 0x7, RZ, 0xc0, !PT ;  /* 0x0000000700037812 */ /* 0x000fe400078ec0ff */
[----:B--2---:R-:W-:Y:S02]  /*0720*/  LOP3.LUT R4, R5, 0xffff, RZ, 0xc0, !PT ;  /* 0x0000ffff05047812 */ /* 0x004fe400078ec0ff */
[----:B------:R-:W-:Y:S02]  /*0730*/  LOP3.LUT R2, R2, 0x3ff, RZ, 0x3c, !PT ;  /* 0x000003ff02027812 */ /* 0x000fe400078e3cff */
[----:B------:R-:W-:Y:S02]  /*0740*/  MOV R8, 0x770 ;  /* 0x0000077000087802 */ /* 0x000fe40000000f00 */
[----:B------:R-:W-:-:S07]  /*0750*/  LOP3.LUT R10, R2, 0xffff, RZ, 0xc0, !PT ;  /* 0x0000ffff020a7812 */ /* 0x000fce00078ec0ff */
[----:B------:R-:W-:Y:S05]  /*0760*/  CALL.REL.NOINC `($__internal_102_$__cuda_sm20_div_u16) ;  /* 0x0000000c006c7944 */ /* 0x000fea0003c00000 */
        /* <DEDUP_REMOVED lines=13> */
[----:B------:R-:W-:-:S04]  /*0840*/  IMAD R6, R4, R5, R0 ;  /* 0x0000000504067224 */ /* 0x000fc800078e0200 */
[----:B------:R-:W3:Y:S01]  /*0850*/  LDC.64 R10, c[0x0][0x390] ;  /* 0x0000e400ff0a7b82 */ /* 0x000ee20000000a00 */
[----:B--2---:R-:W-:-:S06]  /*0860*/  ULEA UR4, UR5, UR4, 0x18 ;  /* 0x0000000405047291 */ /* 0x004fcc000f8ec0ff */
[----:B------:R-:W-:Y:S01]  /*0870*/  LEA R12, R0, UR4, 0x2 ;  /* 0x00000004000c7c11 */ /* 0x000fe2000f8e10ff */
[----:B---3--:R-:W-:-:S04]  /*0880*/  IMAD.WIDE.U32 R10, R13, 0x4, R10 ;  /* 0x000000040d0a7825 */ /* 0x008fc800078e000a */
[----:B------:R-:W-:-:S07]  /*0890*/  IMAD.MOV R13, RZ, RZ, -R4 ;  /* 0x000000ffff0d7224 */ /* 0x000fce00078e0a04 */
.L_x_14474:
[----:B------:R2:W3:Y:S01]  /*08a0*/  LDG.E R15, desc[UR8][R10.64] ;  /* 0x000000080a0f7981 */ /* 0x0004e2000c1e1900 */
[----:B------:R-:W-:-:S05]  /*08b0*/  VIADD R13, R13, 0x1 ;  /* 0x000000010d0d7836 */ /* 0x000fca0000000000 */
[----:B------:R-:W-:Y:S01]  /*08c0*/  ISETP.NE.AND P0, PT, R13, RZ, PT ;  /* 0x000000ff0d00720c */ /* 0x000fe20003f05270 */
[C---:B--2---:R-:W-:Y:S01]  /*08d0*/  IMAD.WIDE.U32 R10, R5.reuse, 0x4, R10 ;  /* 0x00000004050a7825 */ /* 0x044fe200078e000a */
[----:B---3--:R2:W-:Y:S02]  /*08e0*/  STS [R12], R15 ;  /* 0x0000000f0c007388 */ /* 0x0085e40000000800 */
[----:B--2---:R-:W-:-:S09]  /*08f0*/  LEA R12, R5, R12, 0x2 ;  /* 0x0000000c050c7211 */ /* 0x004fd200078e10ff */
[----:B------:R-:W-:Y:S05]  /*0900*/  @P0 BRA `(.L_x_14474) ;  /* 0xfffffffc00e40947 */ /* 0x000fea000383ffff */
.L_x_14473:
[----:B-1----:R-:W-:Y:S05]  /*0910*/  BSYNC.RECONVERGENT B0 ;  /* 0x0000000000007941 */ /* 0x002fea0003800200 */
.L_x_14472:
        /* <DEDUP_REMOVED lines=8> */
.L_x_14476:
        /* <DEDUP_REMOVED lines=24> */
.L_x_14475:
        /* <DEDUP_REMOVED lines=10> */
.L_x_14479:
[----:B------:R-:W-:Y:S01]  /*0bc0*/  VIADD R8, R8, 0x1 ;  /* 0x0000000108087836 */ /* 0x000fe20000000000 */
[----:B------:R0:W-:Y:S04]  /*0bd0*/  STS [R4], RZ ;  /* 0x000000ff04007388 */ /* 0x0001e80000000800 */
[----:B------:R-:W-:Y:S02]  /*0be0*/  ISETP.NE.AND P0, PT, R8, RZ, PT ;  /* 0x000000ff0800720c */ /* 0x000fe40003f05270 */
[----:B0-----:R-:W-:-:S11]  /*0bf0*/  LEA R4, R5, R4, 0x2 ;  /* 0x0000000405047211 */ /* 0x001fd600078e10ff */
[----:B------:R-:W-:Y:S05]  /*0c00*/  @P0 BRA `(.L_x_14479) ;  /* 0xfffffffc00ec0947 */ /* 0x000fea000383ffff */
.L_x_14478:
[----:B------:R-:W-:Y:S05]  /*0c10*/  BSYNC.RECONVERGENT B0 ;  /* 0x0000000000007941 */ /* 0x000fea0003800200 */
.L_x_14477:
[----:B------:R-:W-:Y:S01]  /*0c20*/  UIADD3 UR4, UPT, UPT, UR6, 0x1180, URZ ;  /* 0x0000118006047890 */ /* 0x000fe2000fffe0ff */
[----:B------:R-:W-:Y:S03]  /*0c30*/  BSSY.RECONVERGENT B0, `(.L_x_14480) ;  /* 0x000000e000007945 */ /* 0x000fe60003800200 */
[----:B------:R-:W-:-:S06]  /*0c40*/  ULEA UR4, UR7, UR4, 0x18 ;  /* 0x0000000407047291 */ /* 0x000fcc000f8ec0ff */
[----:B------:R-:W-:-:S07]  /*0c50*/  LEA R4, R6, UR4, 0x2 ;  /* 0x0000000406047c11 */ /* 0x000fce000f8e10ff */
.L_x_14481:
        /* <DEDUP_REMOVED lines=12> */
.L_x_14480:
[C---:B------:R-:W-:Y:S01]  /*0d20*/  IMAD.SHL.U32 R17, R3.reuse, 0x4, RZ ;  /* 0x0000000403117824 */ /* 0x040fe200078e00ff */
[C---:B------:R-:W-:Y:S01]  /*0d30*/  ISETP.GE.U32.AND P1, PT, R3.reuse, 0x6, PT ;  /* 0x000000060300780c */ /* 0x040fe20003f26070 */
[----:B------:R-:W-:Y:S01]  /*0d40*/  ULEA UR6, UR7, UR6, 0x18 ;  /* 0x0000000607067291 */ /* 0x000fe2000f8ec0ff */
[C---:B------:R-:W-:Y:S01]  /*0d50*/  ISETP.GE.U32.AND P2, PT, R3.reuse, 0x5, PT ;  /* 0x000000050300780c */ /* 0x040fe20003f46070 */
[C---:B------:R-:W-:Y:S01]  /*0d60*/  VIADD R18, R0.reuse, 0x1 ;  /* 0x0000000100127836 */ /* 0x040fe20000000000 */
[C---:B------:R-:W-:Y:S01]  /*0d70*/  LEA R6, R0.reuse, R17, 0x5 ;  /* 0x0000001100067211 */ /* 0x040fe200078e28ff */
[C---:B------:R-:W-:Y:S01]  /*0d80*/  VIADD R19, R0.reuse, 0x5 ;  /* 0x0000000500137836 */ /* 0x040fe20000000000 */
[C---:B------:R-:W-:Y:S01]  /*0d90*/  ISETP.GE.U32.AND P3, PT, R3.reuse, 0x4, PT ;  /* 0x000000040300780c */ /* 0x040fe20003f66070 */
[----:B------:R-:W-:Y:S01]  /*0da0*/  VIADD R22, R0, 0x2 ;  /* 0x0000000200167836 */ /* 0x000fe20000000000 */
[C---:B------:R-:W-:Y:S01]  /*0db0*/  ISETP.GE.U32.AND P4, PT, R3.reuse, 0x3, PT ;  /* 0x000000030300780c */ /* 0x040fe20003f86070 */
[----:B--2---:R-:W-:Y:S01]  /*0dc0*/  VIADD R8, R6, UR5 ;  /* 0x0000000506087c36 */ /* 0x004fe20008000000 */
[C---:B------:R-:W-:Y:S01]  /*0dd0*/  ISETP.GE.U32.AND P5, PT, R3.reuse, 0x2, PT ;  /* 0x000000020300780c */ /* 0x040fe20003fa6070 */
[----:B------:R-:W0:Y:S01]  /*0de0*/  LDS R6, [R6+UR5] ;  /* 0x0000000506067984 */ /* 0x000e220008000800 */
[C---:B------:R-:W-:Y:S01]  /*0df0*/  ISETP.NE.AND P6, PT, R3.reuse, RZ, PT ;  /* 0x000000ff0300720c */ /* 0x040fe20003fc5270 */
[----:B-1----:R-:W-:Y:S01]  /*0e00*/  VIADD R16, R8, 0xffffffe0 ;  /* 0xffffffe008107836 */ /* 0x002fe20000000000 */
[----:B------:R-:W-:Y:S01]  /*0e10*/  ISETP.NE.AND P0, PT, R3, 0x7, PT ;  /* 0x000000070300780c */ /* 0x000fe20003f05270 */
[C---:B------:R-:W-:Y:S01]  /*0e20*/  VIADD R23, R0.reuse, 0x3 ;  /* 0x0000000300177836 */ /* 0x040fe20000000000 */
[----:B------:R-:W-:Y:S01]  /*0e30*/  IADD3 R21, PT, PT, R0, 0x6, RZ ;  /* 0x0000000600157810 */ /* 0x000fe20007ffe0ff */
[--C-:B------:R-:W-:Y:S01]  /*0e40*/  IMAD.MOV.U32 R9, RZ, RZ, R16.reuse ;  /* 0x000000ffff097224 */ /* 0x100fe200078e0010 */
[-C--:B------:R-:W-:Y:S01]  /*0e50*/  MOV R4, R16.reuse ;  /* 0x0000001000047202 */ /* 0x080fe20000000f00 */
[--C-:B------:R-:W-:Y:S01]  /*0e60*/  IMAD.MOV.U32 R10, RZ, RZ, R16.reuse ;  /* 0x000000ffff0a7224 */ /* 0x100fe200078e0010 */
[----:B------:R-:W-:Y:S01]  /*0e70*/  MOV R11, R16 ;  /* 0x00000010000b7202 */ /* 0x000fe20000000f00 */
[--C-:B------:R-:W-:Y:S01]  /*0e80*/  IMAD.MOV.U32 R12, RZ, RZ, R16.reuse ;  /* 0x000000ffff0c7224 */ /* 0x100fe200078e0010 */
[----:B------:R-:W-:Y:S01]  /*0e90*/  @!P3 IADD3 R11, PT, PT, R8, RZ, RZ ;  /* 0x000000ff080bb210 */ /* 0x000fe20007ffe0ff */
[----:B------:R-:W-:Y:S01]  /*0ea0*/  IMAD.MOV.U32 R13, RZ, RZ, R16 ;  /* 0x000000ffff0d7224 */ /* 0x000fe200078e0010 */
[----:B------:R-:W-:Y:S01]  /*0eb0*/  IADD3 R24, PT, PT, R0, -0x1, RZ ;  /* 0xffffffff00187810 */ /* 0x000fe20007ffe0ff */
[--C-:B------:R-:W-:Y:S01]  /*0ec0*/  @!P1 IMAD.MOV R9, RZ, RZ, R8.reuse ;  /* 0x000000ffff099224 */ /* 0x100fe200078e0208 */
[C---:B------:R-:W-:Y:S01]  /*0ed0*/  @!P6 IADD3 R16, PT, PT, R8.reuse, RZ, RZ ;  /* 0x000000ff0810e210 */ /* 0x040fe20007ffe0ff */
[--C-:B------:R-:W-:Y:S01]  /*0ee0*/  @!P2 IMAD.MOV R10, RZ, RZ, R8.reuse ;  /* 0x000000ffff0aa224 */ /* 0x100fe200078e0208 */
[----:B------:R-:W1:Y:S01]  /*0ef0*/  LDS R11, [R11+0x10] ;  /* 0x000010000b0b7984 */ /* 0x000e620000000800 */
[--C-:B------:R-:W-:Y:S01]  /*0f00*/  @!P4 IMAD.MOV R12, RZ, RZ, R8.reuse ;  /* 0x000000ffff0cc224 */ /* 0x100fe200078e0208 */
[----:B------:R-:W-:Y:S01]  /*0f10*/  @P0 IADD3 R4, PT, PT, R8, RZ, RZ ;  /* 0x000000ff08040210 */ /* 0x000fe20007ffe0ff */
[----:B------:R-:W-:Y:S01]  /*0f20*/  @!P5 IMAD.MOV R13, RZ, RZ, R8 ;  /* 0x000000ffff0dd224 */ /* 0x000fe200078e0208 */
[----:B------:R-:W2:Y:S01]  /*0f30*/  LDS R9, [R9+0x8] ;  /* 0x0000080009097984 */ /* 0x000ea20000000800 */
[----:B------:R-:W-:Y:S01]  /*0f40*/  ISETP.GT.U32.AND P0, PT, R5, 0x7f, PT ;  /* 0x0000007f0500780c */ /* 0x000fe20003f04070 */
[----:B------:R-:W-:Y:S01]  /*0f50*/  IMAD.MOV.U32 R15, RZ, RZ, RZ ;  /* 0x000000ffff0f7224 */ /* 0x000fe200078e00ff */
[----:B------:R-:W-:Y:S01]  /*0f60*/  LOP3.LUT R14, R3, 0x4, RZ, 0x3c, !PT ;  /* 0x00000004030e7812 */ /* 0x000fe200078e3cff */
[----:B------:R-:W3:Y:S01]  /*0f70*/  LDS R10, [R10+0xc] ;  /* 0x00000c000a0a7984 */ /* 0x000ee20000000800 */
[----:B------:R-:W-:Y:S01]  /*0f80*/  VIADD R17, R17, UR6 ;  /* 0x0000000611117c36 */ /* 0x000fe20008000000 */
[----:B------:R-:W-:-:S02]  /*0f90*/  LOP3.LUT R18, R18, 0x7, RZ, 0xc0, !PT ;  /* 0x0000000712127812 */ /* 0x000fc400078ec0ff */
[----:B------:R-:W4:Y:S01]  /*0fa0*/  LDS R12, [R12+0x14] ;  /* 0x000014000c0c7984 */ /* 0x000f220000000800 */
[----:B------:R-:W-:Y:S02]  /*0fb0*/  LOP3.LUT R19, R19, 0x7, RZ, 0xc0, !PT ;  /* 0x0000000713137812 */ /* 0x000fe400078ec0ff */
[----:B------:R-:W-:Y:S01]  /*0fc0*/  LOP3.LUT R21, R21, 0x7, RZ, 0xc0, !PT ;  /* 0x0000000715157812 */ /* 0x000fe200078ec0ff */
[----:B------:R-:W0:Y:S01]  /*0fd0*/  LDS R13, [R13+0x18] ;  /* 0x000018000d0d7984 */ /* 0x000e220000000800 */
[----:B------:R-:W-:Y:S02]  /*0fe0*/  LOP3.LUT R22, R22, 0x7, RZ, 0xc0, !PT ;  /* 0x0000000716167812 */ /* 0x000fe400078ec0ff */
[----:B------:R-:W-:Y:S01]  /*0ff0*/  LOP3.LUT R23, R23, 0x7, RZ, 0xc0, !PT ;  /* 0x0000000717177812 */ /* 0x000fe200078ec0ff */
[----:B------:R-:W0:Y:S01]  /*1000*/  LDS R16, [R16+0x1c] ;  /* 0x00001c0010107984 */ /* 0x000e220000000800 */
[----:B------:R-:W-:Y:S02]  /*1010*/  LOP3.LUT R24, R24, 0x7, RZ, 0xc0, !PT ;  /* 0x0000000718187812 */ /* 0x000fe400078ec0ff */
[----:B------:R-:W-:Y:S01]  /*1020*/  SEL R26, RZ, 0x1, !P0 ;  /* 0x00000001ff1a7807 */ /* 0x000fe20004000000 */
[----:B------:R5:W0:Y:S02]  /*1030*/  LDS R8, [R4+0x4] ;  /* 0x0000040004087984 */ /* 0x000a240000000800 */
[----:B-----5:R-:W-:-:S04]  /*1040*/  LEA R4, R0, UR4, 0x2 ;  /* 0x0000000400047c11 */ /* 0x020fc8000f8e10ff */
[----:B------:R-:W-:-:S07]  /*1050*/  MOV R20, R4 ;  /* 0x0000000400147202 */ /* 0x000fce0000000f00 */
.L_x_14482:
[----:B------:R5:W1:Y:S01]  /*1060*/  LDS R25, [R17] ;  /* 0x0000000011197984 */ /* 0x000a620000000800 */
[----:B------:R-:W-:-:S05]  /*1070*/  IMAD.IADD R15, R15, 0x1, R26 ;  /* 0x000000010f0f7824 */ /* 0x000fca00078e021a */
[----:B------:R-:W-:Y:S01]  /*1080*/  ISETP.GE.U32.AND P1, PT, R15, 0x8, PT ;  /* 0x000000080f00780c */ /* 0x000fe20003f26070 */
[----:B-----5:R-:W-:Y:S01]  /*1090*/  IMAD R17, R26, 0x24, R17 ;  /* 0x000000241a117824 */ /* 0x020fe200078e0211 */
[----:B-1----:R-:W0:Y:S04]  /*10a0*/  SHFL.IDX PT, R27, R25, R3, 0x181f ;  /* 0x00181f03191b7589 */ /* 0x002e2800000e0000 */
[----:B------:R-:W1:Y:S01]  /*10b0*/  SHFL.IDX PT, R28, R25, R18, 0x181f ;  /* 0x00181f12191c7589 */ /* 0x000e6200000e0000 */
[----:B0-----:R-:W-:-:S04]  /*10c0*/  IMAD R27, R6, R27, RZ ;  /* 0x0000001b061b7224 */ /* 0x001fc800078e02ff */
[----:B-1----:R-:W-:Y:S02]  /*10d0*/  IMAD R28, R8, R28, R27 ;  /* 0x0000001c081c7224 */ /* 0x002fe400078e021b */
[----:B------:R-:W2:Y:S02]  /*10e0*/  SHFL.IDX PT, R27, R25, R22, 0x181f ;  /* 0x00181f16191b7589 */ /* 0x000ea400000e0000 */
[----:B--2---:R-:W-:Y:S02]  /*10f0*/  IMAD R27, R9, R27, R28 ;  /* 0x0000001b091b7224 */ /* 0x004fe400078e021c */
[----:B------:R-:W3:Y:S02]  /*1100*/  SHFL.IDX PT, R28, R25, R23, 0x181f ;  /* 0x00181f17191c7589 */ /* 0x000ee400000e0000 */
[----:B---3--:R-:W-:Y:S02]  /*1110*/  IMAD R28, R10, R28, R27 ;  /* 0x0000001c0a1c7224 */ /* 0x008fe400078e021b */
[----:B------:R-:W0:Y:S02]  /*1120*/  SHFL.IDX PT, R27, R25, R14, 0x181f ;  /* 0x00181f0e191b7589 */ /* 0x000e2400000e0000 */
[----:B0-----:R-:W-:-:S02]  /*1130*/  IMAD R27, R11, R27, R28 ;  /* 0x0000001b0b1b7224 */ /* 0x001fc400078e021c */
[----:B------:R-:W4:Y:S02]  /*1140*/  SHFL.IDX PT, R28, R25, R19, 0x181f ;  /* 0x00181f13191c7589 */ /* 0x000f2400000e0000 */
[----:B----4-:R-:W-:Y:S02]  /*1150*/  IMAD R28, R12, R28, R27 ;  /* 0x0000001c0c1c7224 */ /* 0x010fe400078e021b */
[----:B------:R-:W0:Y:S02]  /*1160*/  SHFL.IDX PT, R27, R25, R21, 0x181f ;  /* 0x00181f15191b7589 */ /* 0x000e2400000e0000 */
[----:B0-----:R-:W-:Y:S02]  /*1170*/  IMAD R27, R13, R27, R28 ;  /* 0x0000001b0d1b7224 */ /* 0x001fe400078e021c */
[----:B------:R-:W0:Y:S02]  /*1180*/  SHFL.IDX PT, R28, R25, R24, 0x181f ;  /* 0x00181f18191c7589 */ /* 0x000e2400000e0000 */
[----:B0-----:R-:W-:-:S02]  /*1190*/  IMAD R27, R16, R28, R27 ;  /* 0x0000001c101b7224 */ /* 0x001fc400078e021b */
[----:B------:R-:W0:Y:S02]  /*11a0*/  LDS R28, [R20] ;  /* 0x00000000141c7984 */ /* 0x000e240000000800 */
[----:B0-----:R-:W-:Y:S01]  /*11b0*/  IMAD.IADD R27, R27, 0x1, R28 ;  /* 0x000000011b1b7824 */ /* 0x001fe200078e021c */
[----:B------:R-:W-:Y:S01]  /*11c0*/  IADD3 R28, PT, PT, R20, 0x200, RZ ;  /* 0x00000200141c7810 */ /* 0x000fe20007ffe0ff */
[----:B------:R-:W-:-:S03]  /*11d0*/  @!P0 IMAD.MOV R28, RZ, RZ, R20 ;  /* 0x000000ffff1c8224 */ /* 0x000fc600078e0214 */
[----:B------:R0:W-:Y:S02]  /*11e0*/  STS [R20], R27 ;  /* 0x0000001b14007388 */ /* 0x0001e40000000800 */
[----:B0-----:R-:W-:Y:S01]  /*11f0*/  IMAD.MOV.U32 R20, RZ, RZ, R28 ;  /* 0x000000ffff147224 */ /* 0x001fe200078e001c */
[----:B------:R-:W-:Y:S06]  /*1200*/  @!P1 BRA `(.L_x_14482) ;  /* 0xfffffffc00949947 */ /* 0x000fec000383ffff */
[----:B------:R-:W-:Y:S01]  /*1210*/  BAR.SYNC.DEFER_BLOCKING 0x0 ;  /* 0x0000000000007b1d */ /* 0x000fe20000010000 */
[----:B------:R-:W-:-:S05]  /*1220*/  ISETP.NE.AND P0, PT, R2, 0x2, PT ;  /* 0x000000020200780c */ /* 0x000fca0003f05270 */
[----:B------:R-:W-:Y:S08]  /*1230*/  BSSY.RECONVERGENT B0, `(.L_x_14483) ;  /* 0x000000f000007945 */ /* 0x000ff00003800200 */
[----:B------:R-:W-:Y:S05]  /*1240*/  @!P0 BRA `(.L_x_14484) ;  /* 0x0000000000348947 */ /* 0x000fea0003800000 */
[----:B------:R-:W0:Y:S01]  /*1250*/  LDC.64 R8, c[0x0][0x3a0] ;  /* 0x0000e800ff087b82 */ /* 0x000e220000000a00 */
[----:B------:R-:W-:Y:S02]  /*1260*/  LOP3.LUT R6, R2, 0x2, RZ, 0x3c, !PT ;  /* 0x0000000202067812 */ /* 0x000fe400078e3cff */
[----:B------:R-:W-:-:S03]  /*1270*/  LEA R3, R7, R0, 0xa ;  /* 0x0000000007037211 */ /* 0x000fc600078e50ff */
[----:B------:R-:W-:Y:S02]  /*1280*/  IMAD R0, R6, R5, R0 ;  /* 0x0000000506007224 */ /* 0x000fe400078e0200 */
[----:B------:R-:W-:Y:S02]  /*1290*/  IMAD.MOV R6, RZ, RZ, -R6 ;  /* 0x000000ffff067224 */ /* 0x000fe400078e0a06 */
[----:B0-----:R-:W-:-:S07]  /*12a0*/  IMAD.WIDE.U32 R2, R3, 0x4, R8 ;  /* 0x0000000403027825 */ /* 0x001fce00078e0008 */
.L_x_14485:
[----:B------:R0:W1:Y:S01]  /*12b0*/  LDS R9, [R4] ;  /* 0x0000000004097984 */ /* 0x0000620000000800 */
[----:B------:R-:W-:-:S05]  /*12c0*/  VIADD R6, R6, 0x1 ;  /* 0x0000000106067836 */ /* 0x000fca0000000000 */
[----:B------:R-:W-:Y:S02]  /*12d0*/  ISETP.NE.AND P0, PT, R6, RZ, PT ;  /* 0x000000ff0600720c */ /* 0x000fe40003f05270 */
[C---:B0-----:R-:W-:Y:S01]  /*12e0*/  LEA R4, R5.reuse, R4, 0x2 ;  /* 0x0000000405047211 */ /* 0x041fe200078e10ff */
[----:B-1----:R0:W-:Y:S02]  /*12f0*/  STG.E desc[UR8][R2.64], R9 ;  /* 0x0000000902007986 */ /* 0x0021e4000c101908 */
[----:B0-----:R-:W-:-:S08]  /*1300*/  IMAD.WIDE.U32 R2, R5, 0x4, R2 ;  /* 0x0000000405027825 */ /* 0x001fd000078e0002 */
[----:B------:R-:W-:Y:S05]  /*1310*/  @P0 BRA `(.L_x_14485) ;  /* 0xfffffffc00e40947 */ /* 0x000fea000383ffff */
.L_x_14484:
[----:B------:R-:W-:Y:S05]  /*1320*/  BSYNC.RECONVERGENT B0 ;  /* 0x0000000000007941 */ /* 0x000fea0003800200 */
.L_x_14483:
[----:B------:R-:W0:Y:S01]  /*1330*/  S2UR UR5, SR_CgaCtaId ;  /* 0x00000000000579c3 */ /* 0x000e220000008800 */
[----:B------:R-:W-:Y:S01]  /*1340*/  UMOV UR4, 0x400 ;  /* 0x0000040000047882 */ /* 0x000fe20000000000 */
[----:B------:R-:W-:Y:S01]  /*1350*/  IMAD R21, R7, 0x400, R0 ;  /* 0x0000040007157824 */ /* 0x000fe200078e0200 */
[----:B------:R-:W-:-:S05]  /*1360*/  UIADD3 UR4, UPT, UPT, UR4, 0x1180, URZ ;  /* 0x0000118004047890 */ /* 0x000fca000fffe0ff */
[----:B------:R-:W1:Y:S01]  /*1370*/  LDC.64 R2, c[0x0][0x3a0] ;  /* 0x0000e800ff027b82 */ /* 0x000e620000000a00 */
[----:B0-----:R-:W-:-:S06]  /*1380*/  ULEA UR4, UR5, UR4, 0x18 ;  /* 0x0000000405047291 */ /* 0x001fcc000f8ec0ff */
[----:B------:R-:W-:Y:S01]  /*1390*/  LEA R4, R0, UR4, 0x2 ;  /* 0x0000000400047c11 */ /* 0x000fe2000f8e10ff */
[----:B-1----:R-:W-:-:S04]  /*13a0*/  IMAD.WIDE.U32 R8, R5, 0x4, R2 ;  /* 0x0000000405087825 */ /* 0x002fc800078e0002 */
[----:B------:R-:W-:-:S04]  /*13b0*/  IMAD.WIDE.U32 R10, R5, 0x8, R2 ;  /* 0x00000008050a7825 */ /* 0x000fc800078e0002 */
[----:B------:R-:W-:-:S07]  /*13c0*/  IMAD.WIDE.U32 R12, R5, 0xc, R2 ;  /* 0x0000000c050c7825 */ /* 0x000fce00078e0002 */
.L_x_14486:
[C-C-:B------:R-:W-:Y:S01]  /*13d0*/  IMAD R20, R5.reuse, 0x4, R4.reuse ;  /* 0x0000000405147824 */ /* 0x140fe200078e0204 */
[C---:B------:R-:W-:Y:S01]  /*13e0*/  LEA R22, R5.reuse, R4, 0x3 ;  /* 0x0000000405167211 */ /* 0x040fe200078e18ff */
[----:B------:R-:W-:Y:S01]  /*13f0*/  IMAD R24, R5, 0xc, R4 ;  /* 0x0000000c05187824 */ /* 0x000fe200078e0204 */
[----:B-1----:R0:W1:Y:S01]  /*1400*/  LDS R23, [R4] ;  /* 0x0000000004177984 */ /* 0x0020620000000800 */
[----:B------:R-:W-:-:S03]  /*1410*/  IMAD.WIDE R6, R21, 0x4, R2 ;  /* 0x0000000415067825 */ /* 0x000fc600078e0202 */
[----:B------:R-:W2:Y:S01]  /*1420*/  LDS R25, [R20] ;  /* 0x0000000014197984 */ /* 0x000ea20000000800 */
[----:B------:R-:W-:-:S03]  /*1430*/  IMAD.WIDE R14, R21, 0x4, R8 ;  /* 0x00000004150e7825 */ /* 0x000fc600078e0208 */
[----:B------:R-:W3:Y:S01]  /*1440*/  LDS R27, [R22] ;  /* 0x00000000161b7984 */ /* 0x000ee20000000800 */
[----:B------:R-:W-:Y:S01]  /*1450*/  IMAD.WIDE R16, R21, 0x4, R10 ;  /* 0x0000000415107825 */ /* 0x000fe200078e020a */
[----:B0-----:R-:W-:Y:S02]  /*1460*/  LEA R4, R5, R4, 0x4 ;  /* 0x0000000405047211 */ /* 0x001fe400078e20ff */
[----:B------:R-:W0:Y:S01]  /*1470*/  LDS R29, [R24] ;  /* 0x00000000181d7984 */ /* 0x000e220000000800 */
[----:B------:R-:W-:-:S04]  /*1480*/  IMAD.WIDE R18, R21, 0x4, R12 ;  /* 0x0000000415127825 */ /* 0x000fc800078e020c */
[C---:B------:R-:W-:Y:S02]  /*1490*/  IMAD R0, R5.reuse, 0x4, R0 ;  /* 0x0000000405007824 */ /* 0x040fe400078e0200 */
[----:B------:R-:W-:-:S03]  /*14a0*/  IMAD R21, R5, 0x4, R21 ;  /* 0x0000000405157824 */ /* 0x000fc600078e0215 */
[----:B------:R-:W-:Y:S01]  /*14b0*/  ISETP.GE.U32.AND P0, PT, R0, 0x400, PT ;  /* 0x000004000000780c */ /* 0x000fe20003f06070 */
[----:B-1----:R1:W-:Y:S04]  /*14c0*/  STG.E desc[UR8][R6.64], R23 ;  /* 0x0000001706007986 */ /* 0x0023e8000c101908 */
[----:B--2---:R1:W-:Y:S04]  /*14d0*/  STG.E desc[UR8][R14.64], R25 ;  /* 0x000000190e007986 */ /* 0x0043e8000c101908 */
[----:B---3--:R1:W-:Y:S04]  /*14e0*/  STG.E desc[UR8][R16.64], R27 ;  /* 0x0000001b10007986 */ /* 0x0083e8000c101908 */
[----:B0-----:R1:W-:Y:S01]  /*14f0*/  STG.E desc[UR8][R18.64], R29 ;  /* 0x0000001d12007986 */ /* 0x0013e2000c101908 */
[----:B------:R-:W-:Y:S05]  /*1500*/  @!P0 BRA `(.L_x_14486) ;  /* 0xfffffffc00b08947 */ /* 0x000fea000383ffff */
[----:B------:R-:W-:Y:S05]  /*1510*/  EXIT ;  /* 0x000000000000794d */ /* 0x000fea0003800000 */
        .weak           $__internal_102_$__cuda_sm20_div_u16
        .type           $__internal_102_$__cuda_sm20_div_u16,@function
        .size           $__internal_102_$__cuda_sm20_div_u16,(.L_x_20392 - $__internal_102_$__cuda_sm20_div_u16)
$__internal_102_$__cuda_sm20_div_u16:
[----:B------:R-:W0:Y:S01]  /*1520*/  I2F.U16 R2, R4 ;  /* 0x0000000400027306 */ /* 0x000e220000101000 */
[----:B------:R-:W-:Y:S01]  /*1530*/  IMAD.MOV.U32 R6, RZ, RZ, 0x4b800000 ;  /* 0x4b800000ff067424 */ /* 0x000fe200078e00ff */
[C---:B0-----:R-:W-:Y:S02]  /*1540*/  FSETP.GEU.AND P1, PT, |R2|.reuse, 1.175494350822287508e-38, PT ;  /* 0x008000000200780b */ /* 0x041fe40003f2e200 */
[----:B------:R-:W-:Y:S02]  /*1550*/  FSETP.GT.AND P0, PT, |R2|, 8.50705917302346158658e+37, PT ;  /* 0x7e8000000200780b */ /* 0x000fe40003f04200 */
[----:B------:R-:W-:-:S04]  /*1560*/  FSEL R6, R6, 1, !P1 ;  /* 0x3f80000006067808 */ /* 0x000fc80004800000 */
[----:B------:R-:W-:Y:S02]  /*1570*/  FSEL R9, R6, 0.25, !P0 ;  /* 0x3e80000006097808 */ /* 0x000fe40004000000 */
        /* <DEDUP_REMOVED lines=10> */
[----:B0-----:R-:W-:Y:S02]  /*1620*/  LOP3.LUT R4, R2, 0xffff, RZ, 0xc0, !PT ;  /* 0x0000ffff02047812 */ /* 0x001fe400078ec0ff */
[----:B------:R-:W-:Y:S01]  /*1630*/  @!P0 MOV R4, 0xffffffff ;  /* 0xffffffff00048802 */ /* 0x000fe20000000f00 */
[----:B------:R-:W-:Y:S06]  /*1640*/  RET.REL.NODEC R8 `(_Z9cuda_gemmIiLi128ELi1ELi1ELi1024ELi8ELi8ELi1EEviiiPT_S1_S1_ii) ;  /* 0xffffffe8086c7950 */ /* 0x000fec0003c3ffff */
.L_x_14487:
        /* <DEDUP_REMOVED lines=11> */
.L_x_20392:


//--------------------- .text._Z9cuda_gemmIiLi128ELi1ELi1ELi1024ELi8ELi8ELi0EEviiiPT_S1_S1_ii --------------------------
	.section	.text._Z9cuda_gemmIiLi128ELi1ELi1ELi1024ELi8ELi8ELi0EEviiiPT_S1_S1_ii,"ax",@progbits
	.align	128
        .global         _Z9cuda_gemmIiLi128ELi1ELi1ELi1024ELi8ELi8ELi0EEviiiPT_S1_S1_ii
        .type           _Z9cuda_gemmIiLi128ELi1ELi1ELi1024ELi8ELi8ELi0EEviiiPT_S1_S1_ii,@function
        .size           _Z9cuda_gemmIiLi128ELi1ELi1ELi1024ELi8ELi8ELi0EEviiiPT_S1_S1_ii,(.L_x_20393 - _Z9cuda_gemmIiLi128ELi1ELi1ELi1024ELi8ELi8ELi0EEviiiPT_S1_S1_ii)
        .other          _Z9cuda_gemmIiLi128ELi1ELi1ELi1024ELi8ELi8ELi0EEviiiPT_S1_S1_ii,@"STO_CUDA_ENTRY STV_DEFAULT"
_Z9cuda_gemmIiLi128ELi1ELi1ELi1024ELi8ELi8ELi0EEviiiPT_S1_S1_ii:
.text._Z9cuda_gemmIiLi128ELi1ELi1ELi1024ELi8ELi8ELi0EEviiiPT_S1_S1_ii:
        /* <DEDUP_REMOVED lines=15> */
[----:B------:R-:W-:-:S04]  /*00f0*/  IMAD.HI.U32 R3, R3, R7, R2 ;  /* 0x0000000703037227 */ /* 0x000fc800078e0002 */
[----:B------:R-:W-:Y:S02]  /*0100*/  IMAD R2, R5, R4, RZ ;  /* 0x0000000405027224 */ /* 0x000fe400078e02ff */
[----:B------:R-:W-:-:S05]  /*0110*/  IMAD.HI.U32 R42, R3, 0x400, RZ ;  /* 0x00000400032a7827 */ /* 0x000fca00078e00ff */
[----:B------:R-:W-:-:S05]  /*0120*/  IADD3 R3, PT, PT, -R42, RZ, RZ ;  /* 0x000000ff2a037210 */ /* 0x000fca0007ffe1ff */
        /* <DEDUP_REMOVED lines=14> */
[----:B------:R-:W0:Y:S01]  /*0210*/  F2I.FTZ.U32.TRUNC.NTZ R3, R3 ;  /* 0x0000000300037305 */ /* 0x000e22000021f000 */
[----:B--2---:R-:W-:Y:S05]  /*0220*/  @P0 BRA `(.L_x_14489) ;  /* 0x0000000000cc0947 */ /* 0x004fea0003800000 */
[----:B------:R-:W1:Y:S01]  /*0230*/  I2F.U32.RP R13, R5 ;  /* 0x00000005000d7306 */ /* 0x000e620000209000 */
[----:B------:R-:W2:Y:S01]  /*0240*/  S2R R15, SR_CgaCtaId ;  /* 0x00000000000f7919 */ /* 0x000ea20000008800 */
[----:B------:R-:W3:Y:S01]  /*0250*/  LDC R22, c[0x0][0x360] ;  /* 0x0000d800ff167b82 */ /* 0x000ee20000000800 */
[----:B------:R-:W-:Y:S02]  /*0260*/  MOV R10, 0x400 ;  /* 0x00000400000a7802 */ /* 0x000fe40000000f00 */
[----:B------:R-:W-:Y:S02]  /*0270*/  ISETP.NE.U32.AND P1, PT, R4, RZ, PT ;  /* 0x000000ff0400720c */ /* 0x000fe40003f25070 */
[----:B------:R-:W-:Y:S01]  /*0280*/  ISETP.NE.U32.AND P4, PT, R5, RZ, PT ;  /* 0x000000ff0500720c */ /* 0x000fe20003f85070 */
[----:B------:R-:W4:Y:S01]  /*0290*/  I2F.U32.RP R12, R4 ;  /* 0x00000004000c7306 */ /* 0x000f220000209000 */
[----:B------:R-:W-:Y:S01]  /*02a0*/  LOP3.LUT R14, RZ, R4, RZ, 0x33, !PT ;  /* 0x00000004ff0e7212 */ /* 0x000fe200078e33ff */
[----:B------:R-:W0:Y:S06]  /*02b0*/  LDC.64 R6, c[0x0][0x398] ;  /* 0x0000e600ff067b82 */ /* 0x000e2c0000000a00 */
[----:B-1----:R-:W1:Y:S08]  /*02c0*/  MUFU.RCP R13, R13 ;  /* 0x0000000d000d7308 */ /* 0x002e700000001000 */
[----:B----4-:R-:W4:Y:S01]  /*02d0*/  MUFU.RCP R12, R12 ;  /* 0x0000000c000c7308 */ /* 0x010f220000001000 */
[----:B-1----:R-:W-:Y:S01]  /*02e0*/  VIADD R11, R13, 0xffffffe ;  /* 0x0ffffffe0d0b7836 */ /* 0x002fe20000000000 */
[----:B--2---:R-:W-:Y:S01]  /*02f0*/  LEA R16, R15, R10, 0x18 ;  /* 0x0000000a0f107211 */ /* 0x004fe200078ec0ff */
[----:B------:R-:W-:-:S05]  /*0300*/  IMAD.MOV.U32 R10, RZ, RZ, RZ ;  /* 0x000000ffff0a7224 */ /* 0x000fca00078e00ff */
[----:B------:R-:W1:Y:S01]  /*0310*/  F2I.FTZ.U32.TRUNC.NTZ R11, R11 ;  /* 0x0000000b000b7305 */ /* 0x000e62000021f000 */
[----:B----4-:R-:W-:-:S07]  /*0320*/  VIADD R8, R12, 0xffffffe ;  /* 0x0ffffffe0c087836 */ /* 0x010fce0000000000 */
[----:B------:R2:W4:Y:S01]  /*0330*/  F2I.FTZ.U32.TRUNC.NTZ R9, R8 ;  /* 0x0000000800097305 */ /* 0x000522000021f000 */
[----:B-1----:R-:W-:Y:S02]  /*0340*/  IMAD.MOV R12, RZ, RZ, -R11 ;  /* 0x000000ffff0c7224 */ /* 0x002fe400078e0a0b */
[----:B--2---:R-:W-:Y:S02]  /*0350*/  IMAD.MOV.U32 R8, RZ, RZ, RZ ;  /* 0x000000ffff087224 */ /* 0x004fe400078e00ff */
[----:B------:R-:W-:Y:S01]  /*0360*/  IMAD R15, R12, R5, RZ ;  /* 0x000000050c0f7224 */ /* 0x000fe200078e02ff */
[----:B----4-:R-:W-:-:S03]  /*0370*/  IADD3 R13, PT, PT, RZ, -R9, RZ ;  /* 0x80000009ff0d7210 */ /* 0x010fc60007ffe0ff */
[----:B------:R-:W-:Y:S01]  /*0380*/  IMAD.HI.U32 R18, R11, R15, R10 ;  /* 0x0000000f0b127227 */ /* 0x000fe200078e000a */
[----:B------:R-:W-:Y:S02]  /*0390*/  MOV R11, R41 ;  /* 0x00000029000b7202 */ /* 0x000fe40000000f00 */
[----:B------:R-:W-:Y:S01]  /*03a0*/  LOP3.LUT R15, RZ, R5, RZ, 0x33, !PT ;  /* 0x00000005ff0f7212 */ /* 0x000fe200078e33ff */
[----:B------:R-:W-:-:S04]  /*03b0*/  IMAD R13, R13, R4, RZ ;  /* 0x000000040d0d7224 */ /* 0x000fc800078e02ff */
[----:B0--3--:R-:W-:-:S07]  /*03c0*/  IMAD.HI.U32 R12, R9, R13, R8 ;  /* 0x0000000d090c7227 */ /* 0x009fce00078e0008 */
.L_x_14490:
[----:B-1----:R-:W-:-:S06]  /*03d0*/  IMAD.WIDE.U32 R8, R11, 0x4, R6 ;  /* 0x000000040b087825 */ /* 0x002fcc00078e0006 */
        /* <DEDUP_REMOVED lines=24> */
.L_x_14489:
[----:B------:R-:W-:Y:S05]  /*0560*/  BSYNC.RECONVERGENT B0 ;  /* 0x0000000000007941 */ /* 0x000fea0003800200 */
.L_x_14488:
[----:B------:R-:W2:Y:S01]  /*0570*/  LDC R40, c[0x0][0x360] ;  /* 0x0000d800ff287b82 */ /* 0x000ea20000000800 */
[----:B------:R-:W-:Y:S02]  /*0580*/  IMAD.MOV R5, RZ, RZ, -R0 ;  /* 0x000000ffff057224 */ /* 0x000fe400078e0a00 */
[----:B------:R-:W-:Y:S02]  /*0590*/  IMAD.MOV.U32 R2, RZ, RZ, RZ ;  /* 0x000000ffff027224 */ /* 0x000fe400078e00ff */
[----:B0-----:R-:W-:-:S03]  /*05a0*/  IMAD R5, R5, R3, RZ ;  /* 0x0000000305057224 */ /* 0x001fc600078e02ff */
[----:B------:R-:W0:Y:S01]  /*05b0*/  S2UR UR10, SR_CTAID.Y ;  /* 0x00000000000a79c3 */ /* 0x000e220000002600 */
[----:B------:R-:W-:-:S06]  /*05c0*/  IMAD.HI.U32 R2, R3, R5, R2 ;  /* 0x0000000503027227 */ /* 0x000fcc00078e0002 */
[----:B------:R-:W-:Y:S01]  /*05d0*/  IMAD.HI.U32 R39, R2, R41, RZ ;  /* 0x0000002902277227 */ /* 0x000fe200078e00ff */
[----:B------:R-:W0:Y:S04]  /*05e0*/  LDC R4, c[0x0][0x374] ;  /* 0x0000dd00ff047b82 */ /* 0x000e280000000800 */
[----:B------:R-:W-:-:S05]  /*05f0*/  IADD3 R3, PT, PT, -R39, RZ, RZ ;  /* 0x000000ff27037210 */ /* 0x000fca0007ffe1ff */
[----:B------:R-:W-:-:S05]  /*0600*/  IMAD R3, R0, R3, R41 ;  /* 0x0000000300037224 */ /* 0x000fca00078e0229 */
[----:B------:R-:W-:Y:S02]  /*0610*/  ISETP.GE.U32.AND P0, PT, R3, R0, PT ;  /* 0x000000000300720c */ /* 0x000fe40003f06070 */
[----:B0-----:R-:W-:-:S13]  /*0620*/  ISETP.LE.U32.AND P1, PT, R4, UR10, PT ;  /* 0x0000000a04007c0c */ /* 0x001fda000bf23070 */
[----:B--2---:R-:W-:Y:S05]  /*0630*/  @P1 EXIT ;  /* 0x000000000000194d */ /* 0x004fea0003800000 */
[----:B------:R-:W0:Y:S01]  /*0640*/  S2R R45, SR_CTAID.X ;  /* 0x00000000002d7919 */ /* 0x000e220000002500 */
[----:B------:R-:W-:Y:S01]  /*0650*/  @P0 IMAD.IADD R3, R3, 0x1, -R0 ;  /* 0x0000000103030824 */ /* 0x000fe200078e0a00 */
[----:B------:R-:W-:Y:S01]  /*0660*/  ISETP.NE.U32.AND P2, PT, R0, RZ, PT ;  /* 0x000000ff0000720c */ /* 0x000fe20003f45070 */
[----:B------:R-:W-:Y:S01]  /*0670*/  IMAD.IADD R2, R41, 0x1, R40 ;  /* 0x0000000129027824 */ /* 0x000fe200078e0228 */
[----:B------:R-:W-:Y:S01]  /*0680*/  MOV R6, 0x710 ;  /* 0x0000071000067802 */ /* 0x000fe20000000f00 */
[----:B------:R-:W-:Y:S01]  /*0690*/  @P0 VIADD R39, R39, 0x1 ;  /* 0x0000000127270836 */ /* 0x000fe20000000000 */
[----:B------:R-:W-:Y:S02]  /*06a0*/  ISETP.GE.U32.AND P1, PT, R3, R0, PT ;  /* 0x000000000300720c */ /* 0x000fe40003f26070 */
[----:B------:R-:W-:Y:S02]  /*06b0*/  LOP3.LUT R2, R2, 0x3ff, RZ, 0x3c, !PT ;  /* 0x000003ff02027812 */ /* 0x000fe400078e3cff */
[----:B------:R-:W-:-:S02]  /*06c0*/  LOP3.LUT R3, R40, 0xffff, RZ, 0xc0, !PT ;  /* 0x0000ffff28037812 */ /* 0x000fc400078ec0ff */
[----:B------:R-:W-:-:S07]  /*06d0*/  LOP3.LUT R7, R2, 0xffff, RZ, 0xc0, !PT ;  /* 0x0000ffff02077812 */ /* 0x000fce00078ec0ff */
[----:B------:R-:W-:Y:S02]  /*06e0*/  @P1 IADD3 R39, PT, PT, R39, 0x1, RZ ;  /* 0x0000000127271810 */ /* 0x000fe40007ffe0ff */
[----:B------:R-:W-:-:S07]  /*06f0*/  @!P2 LOP3.LUT R39, RZ, R0, RZ, 0x33, !PT ;  /* 0x00000000ff27a212 */ /* 0x000fce00078e33ff */
[----:B01----:R-:W-:Y:S05]  /*0700*/  CALL.REL.NOINC `($__internal_103_$__cuda_sm20_div_u16) ;  /* 0x0000002800607944 */ /* 0x003fea0003c00000 */
        /* <DEDUP_REMOVED lines=21> */
.L_x_14493:
        /* <DEDUP_REMOVED lines=8> */
.L_x_14492:
[----:B--2---:R-:W-:Y:S05]  /*08e0*/  BSYNC.RECONVERGENT B0 ;  /* 0x0000000000007941 */ /* 0x004fea0003800200 */
.L_x_14491:
[----:B------:R-:W-:Y:S01]  /*08f0*/  UIADD3 UR4, UPT, UPT, UR6, 0x180, URZ ;  /* 0x0000018006047890 */ /* 0x000fe2000fffe0ff */
[----:B0-----:R-:W-:Y:S01]  /*0900*/  IMAD R4, R10, UR10, R13 ;  /* 0x0000000a0a047c24 */ /* 0x001fe2000f8e020d */
[----:B------:R-:W-:Y:S02]  /*0910*/  BSSY.RECONVERGENT B0, `(.L_x_14494) ;  /* 0x000001e000007945 */ /* 0x000fe40003800200 */
[----:B------:R-:W-:Y:S01]  /*0920*/  ULEA UR4, UR7, UR4, 0x18 ;  /* 0x0000000407047291 */ /* 0x000fe2000f8ec0ff */
[----:B------:R-:W-:-:S04]  /*0930*/  IMAD R17, R45, 0x400, R4 ;  /* 0x000004002d117824 */ /* 0x000fc800078e0204 */
[C-C-:B------:R-:W-:Y:S01]  /*0940*/  IMAD R21, R40.reuse, 0x2, R17.reuse ;  /* 0x0000000228157824 */ /* 0x140fe200078e0211 */
[----:B------:R-:W-:Y:S01]  /*0950*/  LEA R15, R13, UR4, 0x2 ;  /* 0x000000040d0f7c11 */ /* 0x000fe2000f8e10ff */
[----:B------:R-:W-:Y:S01]  /*0960*/  IMAD R23, R40, 0x3, R17 ;  /* 0x0000000328177824 */ /* 0x000fe200078e0211 */
[----:B------:R-:W-:-:S07]  /*0970*/  IADD3 R19, PT, PT, R17, R40, RZ ;  /* 0x0000002811137210 */ /* 0x000fce0007ffe0ff */
.L_x_14495:
        /* <DEDUP_REMOVED lines=24> */
.L_x_14494:
        /* <DEDUP_REMOVED lines=10> */
.L_x_14498:
[----:B------:R-:W-:Y:S01]  /*0ba0*/  IADD3 R2, PT, PT, R2, 0x1, RZ ;  /* 0x0000000102027810 */ /* 0x000fe20007ffe0ff */
[----:B------:R0:W-:Y:S03]  /*0bb0*/  STS [R5], RZ ;  /* 0x000000ff05007388 */ /* 0x0001e60000000800 */
[----:B------:R-:W-:Y:S01]  /*0bc0*/  ISETP.NE.AND P0, PT, R2, RZ, PT ;  /* 0x000000ff0200720c */ /* 0x000fe20003f05270 */
[----:B0-----:R-:W-:-:S12]  /*0bd0*/  IMAD R5, R40, 0x4, R5 ;  /* 0x0000000428057824 */ /* 0x001fd800078e0205 */
[----:B------:R-:W-:Y:S05]  /*0be0*/  @P0 BRA `(.L_x_14498) ;  /* 0xfffffffc00ec0947 */ /* 0x000fea000383ffff */
.L_x_14497:
[----:B------:R-:W-:Y:S05]  /*0bf0*/  BSYNC.RECONVERGENT B0 ;  /* 0x0000000000007941 */ /* 0x000fea0003800200 */
.L_x_14496:
[----:B------:R-:W-:Y:S01]  /*0c00*/  UIADD3 UR6, UPT, UPT, UR6, 0x1180, URZ ;  /* 0x0000118006067890 */ /* 0x000fe2000fffe0ff */
[----:B------:R-:W-:Y:S03]  /*0c10*/  BSSY.RECONVERGENT B0, `(.L_x_14499) ;  /* 0x000000e000007945 */ /* 0x000fe60003800200 */
[----:B------:R-:W-:-:S06]  /*0c20*/  ULEA UR6, UR7, UR6, 0x18 ;  /* 0x0000000607067291 */ /* 0x000fcc000f8ec0ff */
[----:B------:R-:W-:-:S07]  /*0c30*/  LEA R5, R3, UR6, 0x2 ;  /* 0x0000000603057c11 */ /* 0x000fce000f8e10ff */
.L_x_14500:
[C-C-:B-1----:R-:W-:Y:S01]  /*0c40*/  IMAD R2, R40.reuse, 0x4, R5.reuse ;  /* 0x0000000428027824 */ /* 0x142fe200078e0205 */
[----:B------:R0:W-:Y:S01]  /*0c50*/  STS [R5], RZ ;  /* 0x000000ff05007388 */ /* 0x0001e20000000800 */
[C-C-:B------:R-:W-:Y:S01]  /*0c60*/  IMAD R4, R40.reuse, 0x8, R5.reuse ;  /* 0x0000000828047824 */ /* 0x140fe200078e0205 */
[C---:B------:R-:W-:Y:S01]  /*0c70*/  LEA R3, R40.reuse, R3, 0x2 ;  /* 0x0000000328037211 */ /* 0x040fe200078e10ff */
[C-C-:B--2---:R-:W-:Y:S01]  /*0c80*/  IMAD R6, R40.reuse, 0xc, R5.reuse ;  /* 0x0000000c28067824 */ /* 0x144fe200078e0205 */
[----:B------:R1:W-:Y:S02]  /*0c90*/  STS [R2], RZ ;  /* 0x000000ff02007388 */ /* 0x0003e40000000800 */
[----:B------:R-:W-:Y:S02]  /*0ca0*/  ISETP.GE.U32.AND P0, PT, R3, 0x400, PT ;  /* 0x000004000300780c */ /* 0x000fe40003f06070 */
[----:B------:R1:W-:Y:S01]  /*0cb0*/  STS [R4], RZ ;  /* 0x000000ff04007388 */ /* 0x0003e20000000800 */
[----:B0-----:R-:W-:-:S03]  /*0cc0*/  IMAD R5, R40, 0x10, R5 ;  /* 0x0000001028057824 */ /* 0x001fc600078e0205 */
[----:B------:R1:W-:Y:S07]  /*0cd0*/  STS [R6], RZ ;  /* 0x000000ff06007388 */ /* 0x0003ee0000000800 */
[----:B------:R-:W-:Y:S05]  /*0ce0*/  @!P0 BRA `(.L_x_14500) ;  /* 0xfffffffc00d48947 */ /* 0x000fea000383ffff */
[----:B------:R-:W-:Y:S05]  /*0cf0*/  BSYNC.RECONVERGENT B0 ;  /* 0x0000000000007941 */ /* 0x000fea0003800200 */
.L_x_14499:
[----:B------:R-:W-:-:S13]  /*0d00*/  ISETP.GE.AND P0, PT, R42, 0x1, PT ;  /* 0x000000012a00780c */ /* 0x000fda0003f06270 */
[----:B------:R-:W-:Y:S05]  /*0d10*/  @!P0 BRA `(.L_x_14501) ;  /* 0x0000001000a08947 */ /* 0x000fea0003800000 */
[----:B-1----:R-:W0:Y:S01]  /*0d20*/  LDC R2, c[0x0][0x3ac] ;  /* 0x0000eb00ff027b82 */ /* 0x002e220000000800 */
[----:B------:R-:W1:Y:S01]  /*0d30*/  I2F.U32.RP R11, R0 ;  /* 0x00000000000b7306 */ /* 0x000e620000209000 */
[----:B------:R-:W-:Y:S01]  /*0d40*/  LOP3.LUT R3, R41, 0x1f, RZ, 0xc0, !PT ;  /* 0x0000001f29037812 */ /* 0x000fe200078ec0ff */
[----:B------:R-:W-:Y:S01]  /*0d50*/  IMAD.MOV R12, RZ, RZ, -R0 ;  /* 0x000000ffff0c7224 */ /* 0x000fe200078e0a00 */
[----:B------:R-:W-:Y:S01]  /*0d60*/  LOP3.LUT R35, RZ, R0, RZ, 0x33, !PT ;  /* 0x00000000ff237212 */ /* 0x000fe200078e33ff */
[----:B------:R-:W-:Y:S01]  /*0d70*/  IMAD.MOV.U32 R26, RZ, RZ, RZ ;  /* 0x000000ffff1a7224 */ /* 0x000fe200078e00ff */
[----:B------:R-:W-:Y:S02]  /*0d80*/  IABS R37, R3 ;  /* 0x0000000300257213 */ /* 0x000fe40000000000 */
[----:B------:R-:W-:Y:S01]  /*0d90*/  ISETP.GE.AND P3, PT, R3, RZ, PT ;  /* 0x000000ff0300720c */ /* 0x000fe20003f66270 */
[----:B-1----:R-:W1:Y:S01]  /*0da0*/  MUFU.RCP R11, R11 ;  /* 0x0000000b000b7308 */ /* 0x002e620000001000 */
[----:B0-----:R-:W-:-:S04]  /*0db0*/  VIMNMX R20, PT, PT, R2, 0x20, PT ;  /* 0x0000002002147848 */ /* 0x001fc80003fe0100 */
[----:B------:R-:W-:-:S04]  /*0dc0*/  IABS R10, R20 ;  /* 0x00000014000a7213 */ /* 0x000fc80000000000 */
[----:B------:R-:W0:Y:S01]  /*0dd0*/  I2F.RP R8, R10 ;  /* 0x0000000a00087306 */ /* 0x000e220000209400 */
[----:B-1----:R-:W-:-:S07]  /*0de0*/  IADD3 R4, PT, PT, R11, 0xffffffe, RZ ;  /* 0x0ffffffe0b047810 */ /* 0x002fce0007ffe0ff */
[----:B------:R1:W-:Y:S08]  /*0df0*/  F2I.FTZ.U32.TRUNC.NTZ R5, R4 ;  /* 0x0000000400057305 */ /* 0x0003f0000021f000 */
[----:B0-----:R-:W0:Y:S01]  /*0e00*/  MUFU.RCP R8, R8 ;  /* 0x0000000800087308 */ /* 0x001e220000001000 */
[----:B-1----:R-:W-:Y:S02]  /*0e10*/  IMAD.MOV.U32 R4, RZ, RZ, RZ ;  /* 0x000000ffff047224 */ /* 0x002fe400078e00ff */
[----:B0-----:R-:W-:Y:S01]  /*0e20*/  VIADD R6, R8, 0xffffffe ;  /* 0x0ffffffe08067836 */ /* 0x001fe20000000000 */
[----:B------:R-:W-:-:S04]  /*0e30*/  IABS R8, R20 ;  /* 0x0000001400087213 */ /* 0x000fc80000000000 */
[----:B------:R0:W1:Y:S02]  /*0e40*/  F2I.FTZ.U32.TRUNC.NTZ R7, R6 ;  /* 0x0000000600077305 */ /* 0x000064000021f000 */
[----:B0-----:R-:W-:Y:S02]  /*0e50*/  IMAD.MOV.U32 R6, RZ, RZ, RZ ;  /* 0x000000ffff067224 */ /* 0x001fe400078e00ff */
[----:B-1----:R-:W-:-:S04]  /*0e60*/  IMAD.MOV R9, RZ, RZ, -R7 ;  /* 0x000000ffff097224 */ /* 0x002fc800078e0a07 */
[----:B------:R-:W-:-:S04]  /*0e70*/  IMAD R9, R9, R10, RZ ;  /* 0x0000000a09097224 */ /* 0x000fc800078e02ff */
[----:B------:R-:W-:Y:S01]  /*0e80*/  IMAD.HI.U32 R6, R7, R9, R6 ;  /* 0x0000000907067227 */ /* 0x000fe200078e0006 */
[----:B------:R-:W-:-:S03]  /*0e90*/  MOV R9, R12 ;  /* 0x0000000c00097202 */ /* 0x000fc60000000f00 */
[----:B------:R-:W-:Y:S02]  /*0ea0*/  IMAD.MOV R7, RZ, RZ, -R8 ;  /* 0x000000ffff077224 */ /* 0x000fe400078e0a08 */
[----:B------:R-:W-:-:S04]  /*0eb0*/  IMAD.HI.U32 R6, R6, R37, RZ ;  /* 0x0000002506067227 */ /* 0x000fc800078e00ff */
[----:B------:R-:W-:Y:S02]  /*0ec0*/  IMAD R37, R6, R7, R37 ;  /* 0x0000000706257224 */ /* 0x000fe400078e0225 */
[----:B------:R-:W-:-:S03]  /*0ed0*/  IMAD R9, R9, R5, RZ ;  /* 0x0000000509097224 */ /* 0x000fc600078e02ff */
[----:B------:R-:W-:Y:S01]  /*0ee0*/  ISETP.GT.U32.AND P0, PT, R10, R37, PT ;  /* 0x000000250a00720c */ /* 0x000fe20003f04070 */
[----:B------:R-:W-:-:S06]  /*0ef0*/  IMAD.HI.U32 R9, R5, R9, R4 ;  /* 0x0000000905097227 */ /* 0x000fcc00078e0004 */
[----:B------:R-:W-:-:S04]  /*0f00*/  IMAD.HI.U32 R36, R9, R40, RZ ;  /* 0x0000002809247227 */ /* 0x000fc800078e00ff */
[----:B------:R-:W-:Y:S02]  /*0f10*/  IMAD.HI.U32 R9, R9, R41, RZ ;  /* 0x0000002909097227 */ /* 0x000fe400078e00ff */
[----:B------:R-:W-:Y:S02]  /*0f20*/  @!P0 IADD3 R37, PT, PT, R37, -R10, RZ ;  /* 0x8000000a25258210 */ /* 0x000fe40007ffe0ff */
[----:B------:R-:W-:Y:S01]  /*0f30*/  IMAD.MOV R9, RZ, RZ, -R9 ;  /* 0x000000ffff097224 */ /* 0x000fe200078e0a09 */
[----:B------:R-:W-:Y:S01]  /*0f40*/  ISETP.NE.AND P0, PT, R20, RZ, PT ;  /* 0x000000ff1400720c */ /* 0x000fe20003f05270 */
[----:B------:R-:W-:Y:S01]  /*0f50*/  IMAD.MOV R5, RZ, RZ, -R36 ;  /* 0x000000ffff057224 */ /* 0x000fe200078e0a24 */
[----:B------:R-:W-:Y:S01]  /*0f60*/  ISETP.GT.U32.AND P2, PT, R10, R37, PT ;  /* 0x000000250a00720c */ /* 0x000fe20003f44070 */
[C---:B------:R-:W-:Y:S02]  /*0f70*/  IMAD R9, R0.reuse, R9, R41 ;  /* 0x0000000900097224 */ /* 0x040fe400078e0229 */
[----:B------:R-:W-:-:S03]  /*0f80*/  IMAD R5, R0, R5, R40 ;  /* 0x0000000500057224 */ /* 0x000fc600078e0228 */
[-C--:B------:R-:W-:Y:S02]  /*0f90*/  ISETP.GE.U32.AND P4, PT, R9, R0.reuse, PT ;  /* 0x000000000900720c */ /* 0x080fe40003f86070 */
[----:B------:R-:W-:-:S05]  /*0fa0*/  ISETP.GE.U32.AND P1, PT, R5, R0, PT ;  /* 0x000000000500720c */ /* 0x000fca0003f26070 */
[----:B------:R-:W-:-:S05]  /*0fb0*/  @!P2 IMAD.IADD R37, R37, 0x1, -R10 ;  /* 0x000000012525a824 */ /* 0x000fca00078e0a0a */
[----:B------:R-:W-:Y:S01]  /*0fc0*/  @!P3 IADD3 R37, PT, PT, -R37, RZ, RZ ;  /* 0x000000ff2525b210 */ /* 0x000fe20007ffe1ff */
[--C-:B------:R-:W-:Y:S01]  /*0fd0*/  @P4 IMAD.IADD R9, R9, 0x1, -R0.reuse ;  /* 0x0000000109094824 */ /* 0x100fe200078e0a00 */
[----:B------:R-:W-:Y:S01]  /*0fe0*/  @!P0 LOP3.LUT R37, RZ, R20, RZ, 0x33, !PT ;  /* 0x00000014ff258212 */ /* 0x000fe200078e33ff */
[----:B------:R-:W-:Y:S02]  /*0ff0*/  @P1 IMAD.IADD R5, R5, 0x1, -R0 ;  /* 0x0000000105051824 */ /* 0x000fe400078e0a00 */
[----:B------:R-:W-:Y:S01]  /*1000*/  @P1 VIADD R36, R36, 0x1 ;  /* 0x0000000124241836 */ /* 0x000fe20000000000 */
[-C--:B------:R-:W-:Y:S01]  /*1010*/  ISETP.GE.U32.AND P4, PT, R9, R0.reuse, PT ;  /* 0x000000000900720c */ /* 0x080fe20003f86070 */
[----:B------:R-:W-:Y:S01]  /*1020*/  VIADD R3, R37, 0x1 ;  /* 0x0000000125037836 */ /* 0x000fe20000000000 */
[----:B------:R-:W-:Y:S01]  /*1030*/  ISETP.GE.U32.AND P2, PT, R5, R0, PT ;  /* 0x000000000500720c */ /* 0x000fe20003f46070 */
[C---:B------:R-:W-:Y:S01]  /*1040*/  VIADD R33, R37.reuse, 0x2 ;  /* 0x0000000225217836 */ /* 0x040fe20000000000 */
[----:B------:R-:W-:Y:S01]  /*1050*/  ISETP.NE.U32.AND P1, PT, R0, RZ, PT ;  /* 0x000000ff0000720c */ /* 0x000fe20003f25070 */
[----:B------:R-:W-:Y:S01]  /*1060*/  VIADD R5, R37, 0x3 ;  /* 0x0000000325057836 */ /* 0x000fe20000000000 */
[----:B------:R-:W-:Y:S01]  /*1070*/  ISETP.GE.AND P0, PT, R3, R2, PT ;  /* 0x000000020300720c */ /* 0x000fe20003f06270 */
[C---:B------:R-:W-:Y:S01]  /*1080*/  VIADD R27, R37.reuse, 0x7 ;  /* 0x00000007251b7836 */ /* 0x040fe20000000000 */
[----:B------:R-:W-:-:S02]  /*1090*/  IADD3 R31, PT, PT, R37, 0x4, RZ ;  /* 0x00000004251f7810 */ /* 0x000fc40007ffe0ff */
[----:B------:R-:W-:Y:S02]  /*10a0*/  SEL R34, R2, RZ, P0 ;  /* 0x000000ff02227207 */ /* 0x000fe40000000000 */
[-C--:B------:R-:W-:Y:S02]  /*10b0*/  ISETP.GE.AND P0, PT, R33, R2.reuse, PT ;  /* 0x000000022100720c */ /* 0x080fe40003f06270 */
[----:B------:R-:W-:Y:S01]  /*10c0*/  @P4 IADD3 R9, PT, PT, -R0, R9, RZ ;  /* 0x0000000900094210 */ /* 0x000fe20007ffe1ff */
[----:B------:R-:W-:Y:S01]  /*10d0*/  @P2 VIADD R36, R36, 0x1 ;  /* 0x0000000124242836 */ /* 0x000fe20000000000 */
[C---:B------:R-:W-:Y:S01]  /*10e0*/  SEL R0, R2.reuse, RZ, P0 ;  /* 0x000000ff02007207 */ /* 0x040fe20000000000 */
[----:B------:R-:W-:Y:S01]  /*10f0*/  IMAD.IADD R34, R3, 0x1, -R34 ;  /* 0x0000000103227824 */ /* 0x000fe200078e0a22 */
[----:B------:R-:W-:Y:S02]  /*1100*/  ISETP.GE.AND P0, PT, R5, R2, PT ;  /* 0x000000020500720c */ /* 0x000fe40003f06270 */
[C---:B------:R-:W-:Y:S01]  /*1110*/  ISETP.GE.AND P4, PT, R33.reuse, R20, PT ;  /* 0x000000142100720c */ /* 0x040fe20003f86270 */
[----:B------:R-:W-:Y:S01]  /*1120*/  IMAD.IADD R33, R33, 0x1, -R0 ;  /* 0x0000000121217824 */ /* 0x000fe200078e0a00 */
[----:B------:R-:W-:-:S02]  /*1130*/  SEL R32, R2, RZ, P0 ;  /* 0x000000ff02207207 */ /* 0x000fc40000000000 */
[----:B------:R-:W-:Y:S02]  /*1140*/  ISETP.GE.AND P0, PT, R31, R2, PT ;  /* 0x000000021f00720c */ /* 0x000fe40003f06270 */
[----:B------:R-:W-:Y:S01]  /*1150*/  IADD3 R29, PT, PT, R37, 0x6, RZ ;  /* 0x00000006251d7810 */ /* 0x000fe20007ffe0ff */
[----:B------:R-:W-:Y:S01]  /*1160*/  IMAD.IADD R32, R5, 0x1, -R32 ;  /* 0x0000000105207824 */ /* 0x000fe200078e0a20 */
[----:B------:R-:W-:Y:S01]  /*1170*/  ISETP.GE.AND P5, PT, R3, R20, PT ;  /* 0x000000140300720c */ /* 0x000fe20003fa6270 */
[----:B------:R-:W-:Y:S01]  /*1180*/  VIADD R3, R37, 0x5 ;  /* 0x0000000525037836 */ /* 0x000fe20000000000 */
[C---:B------:R-:W-:Y:S02]  /*1190*/  SEL R36, R35.reuse, R36, !P1 ;  /* 0x0000002423247207 */ /* 0x040fe40004800000 */
[----:B------:R-:W-:Y:S02]  /*11a0*/  SEL R0, R2, RZ, P0 ;  /* 0x000000ff02007207 */ /* 0x000fe40000000000 */
[----:B------:R-:W-:-:S02]  /*11b0*/  SEL R35, R35, R9, !P1 ;  /* 0x0000000923237207 */ /* 0x000fc40004800000 */
[----:B------:R-:W-:Y:S02]  /*11c0*/  ISETP.GE.AND P1, PT, R29, R2, PT ;  /* 0x000000021d00720c */ /* 0x000fe40003f26270 */
[C---:B------:R-:W-:Y:S01]  /*11d0*/  ISETP.GE.AND P2, PT, R31.reuse, R20, PT ;  /* 0x000000141f00720c */ /* 0x040fe20003f46270 */
[----:B------:R-:W-:Y:S01]  /*11e0*/  IMAD.IADD R31, R31, 0x1, -R0 ;  /* 0x000000011f1f7824 */ /* 0x000fe200078e0a00 */
[-C--:B------:R-:W-:Y:S02]  /*11f0*/  ISETP.GE.AND P0, PT, R3, R2.reuse, PT ;  /* 0x000000020300720c */ /* 0x080fe40003f06270 */
[C---:B------:R-:W-:Y:S02]  /*1200*/  SEL R0, R2.reuse, RZ, P1 ;  /* 0x000000ff02007207 */ /* 0x040fe40000800000 */
[----:B------:R-:W-:Y:S02]  /*1210*/  ISETP.GE.AND P6, PT, R27, R2, PT ;  /* 0x000000021b00720c */ /* 0x000fe40003fc6270 */
[----:B------:R-:W-:-:S02]  /*1220*/  SEL R30, R2, RZ, P0 ;  /* 0x000000ff021e7207 */ /* 0x000fc40000000000 */
[C---:B------:R-:W-:Y:S02]  /*1230*/  ISETP.GE.AND P1, PT, R29.reuse, R20, PT ;  /* 0x000000141d00720c */ /* 0x040fe40003f26270 */
[----:B------:R-:W-:Y:S01]  /*1240*/  IADD3 R29, PT, PT, R29, -R0, RZ ;  /* 0x800000001d1d7210 */ /* 0x000fe20007ffe0ff */
[----:B------:R-:W-:Y:S01]  /*1250*/  IMAD.IADD R30, R3, 0x1, -R30 ;  /* 0x00000001031e7824 */ /* 0x000fe200078e0a1e */
[----:B------:R-:W-:Y:S02]  /*1260*/  SEL R0, R2, RZ, P6 ;  /* 0x000000ff02007207 */ /* 0x000fe40003000000 */
[----:B------:R-:W-:Y:S02]  /*1270*/  ISETP.GE.AND P6, PT, R37, R2, PT ;  /* 0x000000022500720c */ /* 0x000fe40003fc6270 */
[-C--:B------:R-:W-:Y:S01]  /*1280*/  ISETP.GE.AND P0, PT, R3, R20.reuse, PT ;  /* 0x000000140300720c */ /* 0x080fe20003f06270 */
[----:B------:R-:W-:Y:S01]  /*1290*/  IMAD.MOV R3, RZ, RZ, -R2 ;  /* 0x000000ffff037224 */ /* 0x000fe200078e0a02 */
[----:B------:R-:W-:-:S02]  /*12a0*/  ISETP.GE.AND P3, PT, R5, R20, PT ;  /* 0x000000140500720c */ /* 0x000fc40003f66270 */
[C---:B------:R-:W-:Y:S02]  /*12b0*/  SEL R28, R20.reuse, RZ, P5 ;  /* 0x000000ff141c7207 */ /* 0x040fe40002800000 */
[----:B------:R-:W-:Y:S02]  /*12c0*/  SEL R22, R20, RZ, P1 ;  /* 0x000000ff14167207 */ /* 0x000fe40000800000 */
[C---:B------:R-:W-:Y:S01]  /*12d0*/  ISETP.GE.AND P5, PT, R27.reuse, R20, PT ;  /* 0x000000141b00720c */ /* 0x040fe20003fa6270 */
[----:B------:R-:W-:Y:S01]  /*12e0*/  IMAD.IADD R27, R27, 0x1, -R0 ;  /* 0x000000011b1b7824 */ /* 0x000fe200078e0a00 */
[----:B------:R-:W-:Y:S01]  /*12f0*/  SEL R2, R2, RZ, P6 ;  /* 0x000000ff02027207 */ /* 0x000fe20003000000 */
[----:B------:R-:W-:Y:S01]  /*1300*/  IMAD.IADD R18, R37, 0x1, -R22 ;  /* 0x0000000125127824 */ /* 0x000fe200078e0a16 */
[C---:B------:R-:W-:Y:S02]  /*1310*/  SEL R25, R20.reuse, RZ, P4 ;  /* 0x000000ff14197207 */ /* 0x040fe40002000000 */
[----:B------:R-:W-:-:S02]  /*1320*/  SEL R24, R20, RZ, P3 ;  /* 0x000000ff14187207 */ /* 0x000fc40001800000 */
[C---:B------:R-:W-:Y:S02]  /*1330*/  SEL R23, R20.reuse, RZ, P2 ;  /* 0x000000ff14177207 */ /* 0x040fe40001000000 */
[C---:B------:R-:W-:Y:S02]  /*1340*/  SEL R21, R20.reuse, RZ, P0 ;  /* 0x000000ff14157207 */ /* 0x040fe40000000000 */
[----:B------:R-:W-:Y:S02]  /*1350*/  LEA R0, R3, 0x201f, 0x8 ;  /* 0x0000201f03007811 */ /* 0x000fe400078e40ff */
[----:B------:R-:W-:Y:S02]  /*1360*/  SEL R20, R20, RZ, P5 ;  /* 0x000000ff14147207 */ /* 0x000fe40002800000 */
[----:B------:R-:W-:-:S07]  /*1370*/  IADD3 R19, PT, PT, R37, -R2, RZ ;  /* 0x8000000225137210 */ /* 0x000fce0007ffe0ff */
.L_x_14529:
        /* <DEDUP_REMOVED lines=15> */
[----:B------:R-:W-:Y:S02]  /*1470*/  VIMNMX R5, PT, PT, R42, 0x80, PT ;  /* 0x000000802a057848 */ /* 0x000fe40003fe0100 */
[----:B------:R-:W-:-:S03]  /*1480*/  @P0 LEA R4, R3, R4, 0x2 ;  /* 0x0000000403040211 */ /* 0x000fc600078e10ff */
[----:B------:R-:W-:Y:S02]  /*1490*/  IMAD.IADD R26, R5, 0x1, R26 ;  /* 0x00000001051a7824 */ /* 0x000fe400078e021a */
[----:B--2---:R0:W2:Y:S01]  /*14a0*/  @P0 LDS R16, [R4] ;  /* 0x0000000004100984 */ /* 0x0040a20000000800 */
[----:B-1----:R-:W-:Y:S01]  /*14b0*/  ISETP.GE.AND P0, PT, R39, UR4, PT ;  /* 0x0000000427007c0c */ /* 0x002fe2000bf06270 */
[----:B---34-:R-:W-:-:S12]  /*14c0*/  @!P1 BRA `(.L_x_14502) ;  /* 0x00000000001c9947 */ /* 0x018fd80003800000 */
[----:B------:R-:W1:Y:S01]  /*14d0*/  S2UR UR5, SR_CgaCtaId ;  /* 0x00000000000579c3 */ /* 0x000e620000008800 */
[----:B------:R-:W-:Y:S01]  /*14e0*/  UMOV UR4, 0x400 ;  /* 0x0000040000047882 */ /* 0x000fe20000000000 */
[----:B0-----:R-:W-:Y:S01]  /*14f0*/  IMAD.IADD R4, R3, 0x1, -R28 ;  /* 0x0000000103047824 */ /* 0x001fe200078e0a1c */
[----:B------:R-:W-:-:S04]  /*1500*/  UIADD3 UR4, UPT, UPT, UR4, 0x180, URZ ;  /* 0x0000018004047890 */ /* 0x000fc8000fffe0ff */
[----:B-1----:R-:W-:-:S06]  /*1510*/  ULEA UR4, UR5, UR4, 0x18 ;  /* 0x0000000405047291 */ /* 0x002fcc000f8ec0ff */
[----:B------:R-:W-:-:S05]  /*1520*/  LEA R4, R4, UR4, 0x2 ;  /* 0x0000000404047c11 */ /* 0x000fca000f8e10ff */
[----:B------:R1:W3:Y:S02]  /*1530*/  LDS R15, [R4+0x4] ;  /* 0x00000400040f7984 */ /* 0x0002e40000000800 */
.L_x_14502:
[----:B------:R-:W-:Y:S05]  /*1540*/  @!P2 BRA `(.L_x_14503) ;  /* 0x00000000001ca947 */ /* 0x000fea0003800000 */
[----:B------:R-:W4:Y:S01]  /*1550*/  S2UR UR5, SR_CgaCtaId ;  /* 0x00000000000579c3 */ /* 0x000f220000008800 */
[----:B------:R-:W-:Y:S01]  /*1560*/  UMOV UR4, 0x400 ;  /* 0x0000040000047882 */ /* 0x000fe20000000000 */
[----:B01----:R-:W-:Y:S01]  /*1570*/  IMAD.IADD R4, R3, 0x1, -R25 ;  /* 0x0000000103047824 */ /* 0x003fe200078e0a19 */
[----:B------:R-:W-:-:S04]  /*1580*/  UIADD3 UR4, UPT, UPT, UR4, 0x180, URZ ;  /* 0x0000018004047890 */ /* 0x000fc8000fffe0ff */
[----:B----4-:R-:W-:-:S06]  /*1590*/  ULEA UR4, UR5, UR4, 0x18 ;  /* 0x0000000405047291 */ /* 0x010fcc000f8ec0ff */
[----:B------:R-:W-:-:S05]  /*15a0*/  LEA R4, R4, UR4, 0x2 ;  /* 0x0000000404047c11 */ /* 0x000fca000f8e10ff */
[----:B------:R4:W0:Y:S02]  /*15b0*/  LDS R14, [R4+0x8] ;  /* 0x00000800040e7984 */ /* 0x0008240000000800 */
.L_x_14503:
[----:B------:R-:W-:Y:S05]  /*15c0*/  @!P3 BRA `(.L_x_14504) ;  /* 0x00000000001cb947 */ /* 0x000fea0003800000 */
[----:B------:R-:W5:Y:S01]  /*15d0*/  S2UR UR5, SR_CgaCtaId ;  /* 0x00000000000579c3 */ /* 0x000f620000008800 */
[----:B------:R-:W-:Y:S01]  /*15e0*/  UMOV UR4, 0x400 ;  /* 0x0000040000047882 */ /* 0x000fe20000000000 */
[----:B01--4-:R-:W-:Y:S01]  /*15f0*/  IADD3 R4, PT, PT, -R24, R3, RZ ;  /* 0x0000000318047210 */ /* 0x013fe20007ffe1ff */
[----:B------:R-:W-:-:S04]  /*1600*/  UIADD3 UR4, UPT, UPT, UR4, 0x180, URZ ;  /* 0x0000018004047890 */ /* 0x000fc8000fffe0ff */
[----:B-----5:R-:W-:-:S06]  /*1610*/  ULEA UR4, UR5, UR4, 0x18 ;  /* 0x0000000405047291 */ /* 0x020fcc000f8ec0ff */
[----:B------:R-:W-:-:S05]  /*1620*/  LEA R4, R4, UR4, 0x2 ;  /* 0x0000000404047c11 */ /* 0x000fca000f8e10ff */
[----:B------:R0:W1:Y:S02]  /*1630*/  LDS R13, [R4+0xc] ;  /* 0x00000c00040d7984 */ /* 0x0000640000000800 */
.L_x_14504:
[----:B------:R-:W-:Y:S05]  /*1640*/  @!P4 BRA `(.L_x_14505) ;  /* 0x00000000001cc947 */ /* 0x000fea0003800000 */
[----:B------:R-:W5:Y:S01]  /*1650*/  S2UR UR5, SR_CgaCtaId ;  /* 0x00000000000579c3 */ /* 0x000f620000008800 */
[----:B------:R-:W-:Y:S01]  /*1660*/  UMOV UR4, 0x400 ;  /* 0x0000040000047882 */ /* 0x000fe20000000000 */
[----:B01--4-:R-:W-:Y:S01]  /*1670*/  IMAD.IADD R4, R3, 0x1, -R23 ;  /* 0x0000000103047824 */ /* 0x013fe200078e0a17 */
[----:B------:R-:W-:-:S04]  /*1680*/  UIADD3 UR4, UPT, UPT, UR4, 0x180, URZ ;  /* 0x0000018004047890 */ /* 0x000fc8000fffe0ff */
[----:B-----5:R-:W-:-:S06]  /*1690*/  ULEA UR4, UR5, UR4, 0x18 ;  /* 0x0000000405047291 */ /* 0x020fcc000f8ec0ff */
[----:B------:R-:W-:-:S05]  /*16a0*/  LEA R4, R4, UR4, 0x2 ;  /* 0x0000000404047c11 */ /* 0x000fca000f8e10ff */
[----:B------:R0:W1:Y:S02]  /*16b0*/  LDS R12, [R4+0x10] ;  /* 0x00001000040c7984 */ /* 0x0000640000000800 */
.L_x_14505:
        /* <DEDUP_REMOVED lines=8> */
.L_x_14506:
[----:B01--4-:R-:W-:Y:S02]  /*1740*/  P2R R4, PR, RZ, 0x1 ;  /* 0x00000001ff047803 */ /* 0x013fe40000000000 */
        /* <DEDUP_REMOVED lines=9> */
[----:B------:R-:W-:-:S05]  /*17e0*/  LEA R4, R4, UR4, 0x2 ;  /* 0x0000000404047c11 */ /* 0x000fca000f8e10ff */
[----:B------:R0:W1:Y:S02]  /*17f0*/  LDS R10, [R4+0x18] ;  /* 0x00001800040a7984 */ /* 0x0000640000000800 */
.L_x_14507:
[----:B------:R-:W-:Y:S02]  /*1800*/  ISETP.GE.AND P6, PT, R2, 0x8, PT ;  /* 0x000000080200780c */ /* 0x000fe40003fc6270 */
[----:B0-----:R-:W-:Y:S02]  /*1810*/  P2R R4, PR, RZ, 0x1 ;  /* 0x00000001ff047803 */ /* 0x001fe40000000000 */
[----:B------:R-:W-:-:S04]  /*1820*/  ISETP.GE.AND P0, PT, R26, R42, PT ;  /* 0x0000002a1a00720c */ /* 0x000fc80003f06270 */
[----:B------:R-:W-:Y:S02]  /*1830*/  P2R R44, PR, RZ, 0x1 ;  /* 0x00000001ff2c7803 */ /* 0x000fe40000000000 */
[----:B------:R-:W-:-:S03]  /*1840*/  ISETP.NE.AND P0, PT, R4, RZ, PT ;  /* 0x000000ff0400720c */ /* 0x000fc60003f05270 */
[----:B------:R-:W-:Y:S10]  /*1850*/  @!P6 BRA `(.L_x_14508) ;  /* 0x00000000001ce947 */ /* 0x000ff40003800000 */
[----:B------:R-:W0:Y:S01]  /*1860*/  S2UR UR5, SR_CgaCtaId ;  /* 0x00000000000579c3 */ /* 0x000e220000008800 */
[----:B------:R-:W-:Y:S01]  /*1870*/  UMOV UR4, 0x400 ;  /* 0x0000040000047882 */ /* 0x000fe20000000000 */
[----:B------:R-:W-:Y:S01]  /*1880*/  IADD3 R3, PT, PT, -R20, R3, RZ ;  /* 0x0000000314037210 */ /* 0x000fe20007ffe1ff */
[----:B------:R-:W-:-:S04]  /*1890*/  UIADD3 UR4, UPT, UPT, UR4, 0x180, URZ ;  /* 0x0000018004047890 */ /* 0x000fc8000fffe0ff */
[----:B0-----:R-:W-:-:S06]  /*18a0*/  ULEA UR4, UR5, UR4, 0x18 ;  /* 0x0000000405047291 */ /* 0x001fcc000f8ec0ff */
[----:B------:R-:W-:-:S05]  /*18b0*/  LEA R3, R3, UR4, 0x2 ;  /* 0x0000000403037c11 */ /* 0x000fca000f8e10ff */
[----:B------:R0:W4:Y:S02]  /*18c0*/  LDS R9, [R3+0x1c] ;  /* 0x00001c0003097984 */ /* 0x0001240000000800 */
.L_x_14508:
[----:B------:R-:W-:Y:S04]  /*18d0*/  BSSY B0, `(.L_x_14509) ;  /* 0x000006a000007945 */ /* 0x000fe80003800000 */
[----:B------:R-:W-:Y:S05]  /*18e0*/  @P0 BRA `(.L_x_14510) ;  /* 0x0000000400a00947 */ /* 0x000fea0003800000 */
[----:B------:R-:W5:Y:S01]  /*18f0*/  S2R R7, SR_CgaCtaId ;  /* 0x0000000000077919 */ /* 0x000f620000008800 */
[----:B------:R-:W-:Y:S01]  /*1900*/  MOV R8, 0x400 ;  /* 0x0000040000087802 */ /* 0x000fe20000000f00 */
[----:B------:R-:W-:Y:S01]  /*1910*/  IMAD.MOV.U32 R6, RZ, RZ, R39 ;  /* 0x000000ffff067224 */ /* 0x000fe200078e0027 */
[----:B------:R-:W-:-:S03]  /*1920*/  ISETP.GT.U32.AND P0, PT, R2, 0x20, PT ;  /* 0x000000200200780c */ /* 0x000fc60003f04070 */
[----:B------:R-:W-:Y:S01]  /*1930*/  VIADD R2, R8, 0x1180 ;  /* 0x0000118008027836 */ /* 0x000fe20000000000 */
[----:B-----5:R-:W-:-:S04]  /*1940*/  LEA R8, R7, R8, 0x18 ;  /* 0x0000000807087211 */ /* 0x020fc800078ec0ff */
[----:B------:R-:W-:-:S07]  /*1950*/  LEA R7, R7, R2, 0x18 ;  /* 0x0000000207077211 */ /* 0x000fce00078ec0ff */
.L_x_14528:
        /* <DEDUP_REMOVED lines=11> */
.L_x_14536:
[----:B0-2---:R-:W-:-:S07]  /*1a10*/  IMAD R4, R16, R3, RZ ;  /* 0x0000000310047224 */ /* 0x005fce00078e02ff */
.L_x_14512:
[----:B------:R-:W-:-:S13]  /*1a20*/  ISETP.GE.AND P1, PT, R5, 0x2, PT ;  /* 0x000000020500780c */ /* 0x000fda0003f26270 */
[----:B------:R-:W-:Y:S05]  /*1a30*/  @!P1 BRA `(.L_x_14514) ;  /* 0x0000000000109947 */ /* 0x000fea0003800000 */
[----:B------:R-:W-:-:S03]  /*1a40*/  UMOV UR4, 0xffffffff ;  /* 0xffffffff00047882 */ /* 0x000fc60000000000 */
[----:B------:R-:W-:Y:S05]  /*1a50*/  BRA.DIV UR4, `(.L_x_14515) ;  /* 0x0000001204a87947 */ /* 0x000fea000b800000 */
[----:B0-----:R0:W0:Y:S02]  /*1a60*/  SHFL.IDX PT, R3, R2, R34, R0 ;  /* 0x0000002202037389 */ /* 0x00102400000e0000 */
.L_x_14539:
[----:B0--3--:R-:W-:-:S07]  /*1a70*/  IMAD R4, R15, R3, R4 ;  /* 0x000000030f047224 */ /* 0x009fce00078e0204 */
.L_x_14514:
[----:B------:R-:W-:-:S13]  /*1a80*/  ISETP.GE.AND P2, PT, R5, 0x3, PT ;  /* 0x000000030500780c */ /* 0x000fda0003f46270 */
[----:B------:R-:W-:Y:S05]  /*1a90*/  @!P2 BRA `(.L_x_14516) ;  /* 0x000000000010a947 */ /* 0x000fea0003800000 */
[----:B------:R-:W-:-:S03]  /*1aa0*/  UMOV UR4, 0xffffffff ;  /* 0xffffffff00047882 */ /* 0x000fc60000000000 */
[----:B------:R-:W-:Y:S05]  /*1ab0*/  BRA.DIV UR4, `(.L_x_14517) ;  /* 0x0000001204b07947 */ /* 0x000fea000b800000 */
[----:B0-----:R0:W0:Y:S02]  /*1ac0*/  SHFL.IDX PT, R3, R2, R33, R0 ;  /* 0x0000002102037389 */ /* 0x00102400000e0000 */
.L_x_14542:
[----:B0-----:R-:W-:-:S07]  /*1ad0*/  IMAD R4, R14, R3, R4 ;  /* 0x000000030e047224 */ /* 0x001fce00078e0204 */
.L_x_14516:
[----:B------:R-:W-:-:S13]  /*1ae0*/  ISETP.GE.AND P3, PT, R5, 0x4, PT ;  /* 0x000000040500780c */ /* 0x000fda0003f66270 */
[----:B------:R-:W-:Y:S05]  /*1af0*/  @!P3 BRA `(.L_x_14518) ;  /* 0x000000000010b947 */ /* 0x000fea0003800000 */
[----:B------:R-:W-:-:S03]  /*1b00*/  UMOV UR4, 0xffffffff ;  /* 0xffffffff00047882 */ /* 0x000fc60000000000 */
[----:B------:R-:W-:Y:S05]  /*1b10*/  BRA.DIV UR4, `(.L_x_14519) ;  /* 0x0000001204b87947 */ /* 0x000fea000b800000 */
[----:B0-----:R0:W0:Y:S02]  /*1b20*/  SHFL.IDX PT, R3, R2, R32, R0 ;  /* 0x0000002002037389 */ /* 0x00102400000e0000 */
.L_x_14545:
[----:B0-----:R-:W-:-:S07]  /*1b30*/  IMAD R4, R13, R3, R4 ;  /* 0x000000030d047224 */ /* 0x001fce00078e0204 */
.L_x_14518:
[----:B------:R-:W-:-:S13]  /*1b40*/  ISETP.GE.AND P4, PT, R5, 0x5, PT ;  /* 0x000000050500780c */ /* 0x000fda0003f86270 */
[----:B------:R-:W-:Y:S05]  /*1b50*/  @!P4 BRA `(.L_x_14520) ;  /* 0x000000000010c947 */ /* 0x000fea0003800000 */
[----:B------:R-:W-:-:S03]  /*1b60*/  UMOV UR4, 0xffffffff ;  /* 0xffffffff00047882 */ /* 0x000fc60000000000 */
[----:B------:R-:W-:Y:S05]  /*1b70*/  BRA.DIV UR4, `(.L_x_14521) ;  /* 0x0000001204c07947 */ /* 0x000fea000b800000 */
[----:B0-----:R0:W0:Y:S02]  /*1b80*/  SHFL.IDX PT, R3, R2, R31, R0 ;  /* 0x0000001f02037389 */ /* 0x00102400000e0000 */
.L_x_14548:
[----:B0-----:R-:W-:-:S07]  /*1b90*/  IMAD R4, R12, R3, R4 ;  /* 0x000000030c047224 */ /* 0x001fce00078e0204 */
.L_x_14520:
[----:B------:R-:W-:-:S13]  /*1ba0*/  ISETP.GE.AND P5, PT, R5, 0x6, PT ;  /* 0x000000060500780c */ /* 0x000fda0003fa6270 */
[----:B------:R-:W-:Y:S05]  /*1bb0*/  @!P5 BRA `(.L_x_14522) ;  /* 0x000000000010d947 */ /* 0x000fea0003800000 */
[----:B------:R-:W-:-:S03]  /*1bc0*/  UMOV UR4, 0xffffffff ;  /* 0xffffffff00047882 */ /* 0x000fc60000000000 */
[----:B------:R-:W-:Y:S05]  /*1bd0*/  BRA.DIV UR4, `(.L_x_14523) ;  /* 0x0000001204c87947 */ /* 0x000fea000b800000 */
[----:B0-----:R0:W0:Y:S02]  /*1be0*/  SHFL.IDX PT, R3, R2, R30, R0 ;  /* 0x0000001e02037389 */ /* 0x00102400000e0000 */
.L_x_14551:
[----:B0-----:R-:W-:-:S07]  /*1bf0*/  IMAD R4, R11, R3, R4 ;  /* 0x000000030b047224 */ /* 0x001fce00078e0204 */
.L_x_14522:
[----:B------:R-:W-:-:S13]  /*1c00*/  ISETP.GE.AND P6, PT, R5, 0x7, PT ;  /* 0x000000070500780c */ /* 0x000fda0003fc6270 */
[----:B------:R-:W-:Y:S05]  /*1c10*/  @!P6 BRA `(.L_x_14524) ;  /* 0x000000000010e947 */ /* 0x000fea0003800000 */
[----:B------:R-:W-:-:S03]  /*1c20*/  UMOV UR4, 0xffffffff ;  /* 0xffffffff00047882 */ /* 0x000fc60000000000 */
[----:B------:R-:W-:Y:S05]  /*1c30*/  BRA.DIV UR4, `(.L_x_14525) ;  /* 0x0000001204d07947 */ /* 0x000fea000b800000 */
[----:B0-----:R0:W0:Y:S02]  /*1c40*/  SHFL.IDX PT, R3, R2, R29, R0 ;  /* 0x0000001d02037389 */ /* 0x00102400000e0000 */
.L_x_14554:
[----:B01----:R-:W-:-:S07]  /*1c50*/  IMAD R4, R10, R3, R4 ;  /* 0x000000030a047224 */ /* 0x003fce00078e0204 */
.L_x_14524:
[----:B------:R-:W-:-:S13]  /*1c60*/  ISETP.GE.AND P6, PT, R5, 0x8, PT ;  /* 0x000000080500780c */ /* 0x000fda0003fc6270 */
[----:B------:R-:W-:Y:S05]  /*1c70*/  @!P6 BRA `(.L_x_14526) ;  /* 0x000000000098e947 */ /* 0x000fea0003800000 */
[----:B------:R-:W-:-:S03]  /*1c80*/  UMOV UR4, 0xffffffff ;  /* 0xffffffff00047882 */ /* 0x000fc60000000000 */
[----:B------:R-:W-:Y:S05]  /*1c90*/  BRA.DIV UR4, `(.L_x_14527) ;  /* 0x0000001204d87947 */ /* 0x000fea000b800000 */
[----:B0-----:R0:W0:Y:S02]  /*1ca0*/  SHFL.IDX PT, R2, R2, R27, R0 ;  /* 0x0000001b02027389 */ /* 0x00102400000e0000 */
.L_x_14557:
[----:B0---4-:R-:W-:Y:S01]  /*1cb0*/  IMAD R4, R9, R2, R4 ;  /* 0x0000000209047224 */ /* 0x011fe200078e0204 */
[----:B------:R-:W-:Y:S06]  /*1cc0*/  BRA `(.L_x_14526) ;  /* 0x0000000000847947 */ /* 0x000fec0003800000 */
.L_x_14511:
[----:B------:R-:W5:Y:S01]  /*1cd0*/  LDC R5, c[0x0][0x3ac] ;  /* 0x0000eb00ff057b82 */ /* 0x000f620000000800 */
[----:B0-2---:R-:W-:Y:S02]  /*1ce0*/  IMAD R2, R16, R2, RZ ;  /* 0x0000000210027224 */ /* 0x005fe400078e02ff */
[----:B------:R-:W-:-:S05]  /*1cf0*/  @P2 IMAD.IADD R43, R37, 0x1, -R25 ;  /* 0x00000001252b2824 */ /* 0x000fca00078e0a19 */
[----:B------:R-:W-:-:S06]  /*1d00*/  @P2 LEA R43, R43, R3, 0x2 ;  /* 0x000000032b2b2211 */ /* 0x000fcc00078e10ff */
[----:B------:R-:W-:Y:S01]  /*1d10*/  @P2 LDS R43, [R43+0x8] ;  /* 0x000008002b2b2984 */ /* 0x000fe20000000800 */
[----:B-----5:R-:W-:-:S04]  /*1d20*/  ISETP.GT.AND P6, PT, R5, RZ, PT ;  /* 0x000000ff0500720c */ /* 0x020fc80003fc4270 */
[----:B------:R-:W-:Y:S01]  /*1d30*/  SEL R4, R2, RZ, P6 ;  /* 0x000000ff02047207 */ /* 0x000fe20003000000 */
[----:B------:R-:W-:Y:S01]  /*1d40*/  @P1 IMAD.IADD R2, R37, 0x1, -R28 ;  /* 0x0000000125021824 */ /* 0x000fe200078e0a1c */
[----:B------:R-:W-:-:S03]  /*1d50*/  ISETP.GE.AND P6, PT, R5, 0x7, PT ;  /* 0x000000070500780c */ /* 0x000fc60003fc6270 */
[----:B------:R-:W-:-:S06]  /*1d60*/  @P1 IMAD R2, R2, 0x4, R3 ;  /* 0x0000000402021824 */ /* 0x000fcc00078e0203 */
[----:B------:R-:W3:Y:S02]  /*1d70*/  @P1 LDS R2, [R2+0x4] ;  /* 0x0000040002021984 */ /* 0x000ee40000000800 */
[----:B---3--:R-:W-:Y:S02]  /*1d80*/  @P1 IMAD R4, R15, R2, R4 ;  /* 0x000000020f041224 */ /* 0x008fe400078e0204 */
[C---:B------:R-:W-:Y:S02]  /*1d90*/  @P3 IMAD.IADD R2, R37.reuse, 0x1, -R24 ;  /* 0x0000000125023824 */ /* 0x040fe400078e0a18 */
[----:B------:R-:W-:Y:S02]  /*1da0*/  @P2 IMAD R4, R14, R43, R4 ;  /* 0x0000002b0e042224 */ /* 0x000fe400078e0204 */
[----:B------:R-:W-:Y:S02]  /*1db0*/  @P3 IMAD R2, R2, 0x4, R3 ;  /* 0x0000000402023824 */ /* 0x000fe400078e0203 */
[----:B------:R-:W-:-:S04]  /*1dc0*/  @P4 IMAD.IADD R43, R37, 0x1, -R23 ;  /* 0x00000001252b4824 */ /* 0x000fc800078e0a17 */
[----:B------:R-:W0:Y:S01]  /*1dd0*/  @P3 LDS R2, [R2+0xc] ;  /* 0x00000c0002023984 */ /* 0x000e220000000800 */
[----:B------:R-:W-:-:S06]  /*1de0*/  @P4 LEA R43, R43, R3, 0x2 ;  /* 0x000000032b2b4211 */ /* 0x000fcc00078e10ff */
[----:B------:R-:W2:Y:S01]  /*1df0*/  @P4 LDS R43, [R43+0x10] ;  /* 0x000010002b2b4984 */ /* 0x000ea20000000800 */
[----:B0-----:R-:W-:Y:S02]  /*1e00*/  @P3 IMAD R4, R13, R2, R4 ;  /* 0x000000020d043224 */ /* 0x001fe400078e0204 */
[----:B------:R-:W-:-:S04]  /*1e10*/  @P5 IMAD.IADD R2, R37, 0x1, -R21 ;  /* 0x0000000125025824 */ /* 0x000fc800078e0a15 */
[----:B------:R-:W-:Y:S02]  /*1e20*/  @P5 IMAD R2, R2, 0x4, R3 ;  /* 0x0000000402025824 */ /* 0x000fe400078e0203 */
[----:B--2---:R-:W-:-:S04]  /*1e30*/  @P4 IMAD R4, R12, R43, R4 ;  /* 0x0000002b0c044224 */ /* 0x004fc800078e0204 */
[----:B------:R-:W0:Y:S02]  /*1e40*/  @P5 LDS R2, [R2+0x14] ;  /* 0x0000140002025984 */ /* 0x000e240000000800 */
[----:B0-----:R-:W-:Y:S02]  /*1e50*/  @P5 IMAD R4, R11, R2, R4 ;  /* 0x000000020b045224 */ /* 0x001fe400078e0204 */
[----:B------:R-:W-:-:S05]  /*1e60*/  @P6 IMAD R2, R18, 0x4, R3 ;  /* 0x0000000412026824 */ /* 0x000fca00078e0203 */
[----:B------:R-:W1:Y:S02]  /*1e70*/  @P6 LDS R43, [R2+0x18] ;  /* 0x00001800022b6984 */ /* 0x000e640000000800 */
[----:B-1----:R-:W-:Y:S01]  /*1e80*/  @P6 IMAD R4, R10, R43, R4 ;  /* 0x0000002b0a046224 */ /* 0x002fe200078e0204 */
[----:B------:R-:W-:-:S13]  /*1e90*/  ISETP.GE.AND P6, PT, R5, 0x8, PT ;  /* 0x000000080500780c */ /* 0x000fda0003fc6270 */
[----:B------:R-:W-:-:S05]  /*1ea0*/  @P6 IADD3 R5, PT, PT, R37, -R20, RZ ;  /* 0x8000001425056210 */ /* 0x000fca0007ffe0ff */
[----:B------:R-:W-:-:S06]  /*1eb0*/  @P6 IMAD R5, R5, 0x4, R3 ;  /* 0x0000000405056824 */ /* 0x000fcc00078e0203 */
[----:B------:R-:W4:Y:S02]  /*1ec0*/  @P6 LDS R5, [R5+0x1c] ;  /* 0x00001c0005056984 */ /* 0x000f240000000800 */
[----:B----4-:R-:W-:-:S07]  /*1ed0*/  @P6 IMAD R4, R9, R5, R4 ;  /* 0x0000000509046224 */ /* 0x010fce00078e0204 */
.L_x_14526:
        /* <DEDUP_REMOVED lines=9> */
.L_x_14510:
[----:B------:R-:W-:Y:S05]  /*1f70*/  BSYNC B0 ;  /* 0x0000000000007941 */ /* 0x000fea0003800000 */
.L_x_14509:
[----:B------:R-:W-:-:S13]  /*1f80*/  ISETP.NE.AND P6, PT, R44, RZ, PT ;  /* 0x000000ff2c00720c */ /* 0x000fda0003fc5270 */
[----:B------:R-:W-:Y:S05]  /*1f90*/  @!P6 BRA `(.L_x_14529) ;  /* 0xfffffff000f8e947 */ /* 0x000fea000383ffff */
.L_x_14501:
[----:B------:R-:W-:Y:S05]  /*1fa0*/  WARPSYNC.ALL ;  /* 0x0000000000007948 */ /* 0x000fea0003800000 */
[----:B------:R-:W-:Y:S01]  /*1fb0*/  ISETP.NE.AND P3, PT, R38, 0x2, PT ;  /* 0x000000022600780c */ /* 0x000fe20003f65270 */
[----:B------:R-:W5:Y:S01]  /*1fc0*/  LDC R8, c[0x0][0x3ac] ;  /* 0x0000eb00ff087b82 */ /* 0x000f620000000800 */
[----:B------:R-:W-:Y:S07]  /*1fd0*/  BSSY.RECONVERGENT B0, `(.L_x_14530) ;  /* 0x0000052000007945 */ /* 0x000fee0003800200 */
[----:B----4-:R-:W4:Y:S08]  /*1fe0*/  LDC R9, c[0x0][0x388] ;  /* 0x0000e200ff097b82 */ /* 0x010f300000000800 */
[----:B-1----:R-:W1:Y:S01]  /*1ff0*/  LDC R6, c[0x0][0x384] ;  /* 0x0000e100ff067b82 */ /* 0x002e620000000800 */
[----:B-----5:R-:W-:-:S04]  /*2000*/  IABS R5, R8 ;  /* 0x0000000800057213 */ /* 0x020fc80000000000 */
[----:B------:R-:W5:Y:S01]  /*2010*/  I2F.RP R0, R5 ;  /* 0x0000000500007306 */ /* 0x000f620000209400 */
[----:B----4-:R-:W-:-:S07]  /*2020*/  IABS R4, R9 ;  /* 0x0000000900047213 */ /* 0x010fce0000000000 */
[----:B-----5:R-:W0:Y:S02]  /*2030*/  MUFU.RCP R0, R0 ;  /* 0x0000000000007308 */ /* 0x020e240000001000 */
[----:B0-----:R-:W-:Y:S01]  /*2040*/  VIADD R3, R0, 0xffffffe ;  /* 0x0ffffffe00037836 */ /* 0x001fe20000000000 */
[----:B------:R-:W-:-:S05]  /*2050*/  IABS R0, R42 ;  /* 0x0000002a00007213 */ /* 0x000fca0000000000 */
        /* <DEDUP_REMOVED lines=8> */
[C---:B------:R-:W-:Y:S02]  /*20e0*/  IMAD R2, R5.reuse, R3, R2 ;  /* 0x0000000305027224 */ /* 0x040fe400078e0202 */
[----:B------:R-:W0:Y:S01]  /*20f0*/  I2F.RP R3, R0 ;  /* 0x0000000000037306 */ /* 0x000e220000209400 */
[----:B------:R-:W-:Y:S02]  /*2100*/  BAR.SYNC.DEFER_BLOCKING 0x0 ;  /* 0x0000000000007b1d */ /* 0x000fe40000010000 */
[----:B------:R-:W-:-:S05]  /*2110*/  ISETP.GT.U32.AND P1, PT, R5, R2, PT ;  /* 0x000000020500720c */ /* 0x000fca0003f24070 */
[----:B0-----:R-:W0:Y:S08]  /*2120*/  MUFU.RCP R3, R3 ;  /* 0x0000000300037308 */ /* 0x001e300000001000 */
[----:B------:R-:W-:Y:S02]  /*2130*/  @!P1 IMAD.IADD R2, R2, 0x1, -R5 ;  /* 0x0000000102029824 */ /* 0x000fe400078e0a05 */
[----:B------:R-:W-:Y:S01]  /*2140*/  @!P1 VIADD R4, R4, 0x1 ;  /* 0x0000000104049836 */ /* 0x000fe20000000000 */
[----:B------:R-:W-:-:S02]  /*2150*/  ISETP.NE.AND P1, PT, R8, RZ, PT ;  /* 0x000000ff0800720c */ /* 0x000fc40003f25270 */
[----:B------:R-:W-:Y:S01]  /*2160*/  ISETP.GE.U32.AND P0, PT, R2, R5, PT ;  /* 0x000000050200720c */ /* 0x000fe20003f06070 */
[----:B------:R-:W-:Y:S01]  /*2170*/  IMAD R5, R42, R45, RZ ;  /* 0x0000002d2a057224 */ /* 0x000fe200078e02ff */
[----:B------:R-:W-:-:S03]  /*2180*/  LOP3.LUT R2, R9, R8, RZ, 0x3c, !PT ;  /* 0x0000000809027212 */ /* 0x000fc600078e3cff */
[----:B-1----:R-:W-:Y:S01]  /*2190*/  IMAD R5, R6, UR10, R5 ;  /* 0x0000000a06057c24 */ /* 0x002fe2000f8e0205 */
[----:B------:R-:W-:Y:S02]  /*21a0*/  ISETP.GE.AND P2, PT, R2, RZ, PT ;  /* 0x000000ff0200720c */ /* 0x000fe40003f46270 */
[----:B0-----:R-:W-:-:S05]  /*21b0*/  IADD3 R7, PT, PT, R3, 0xffffffe, RZ ;  /* 0x0ffffffe03077810 */ /* 0x001fca0007ffe0ff */
[----:B------:R-:W-:Y:S01]  /*21c0*/  @P0 VIADD R4, R4, 0x1 ;  /* 0x0000000104040836 */ /* 0x000fe20000000000 */
[----:B------:R-:W0:Y:S05]  /*21d0*/  F2I.FTZ.U32.TRUNC.NTZ R7, R7 ;  /* 0x0000000700077305 */ /* 0x000e2a000021f000 */
[----:B------:R-:W-:Y:S01]  /*21e0*/  @!P2 IMAD.MOV R4, RZ, RZ, -R4 ;  /* 0x000000ffff04a224 */ /* 0x000fe200078e0a04 */
[----:B------:R-:W-:Y:S01]  /*21f0*/  @!P1 LOP3.LUT R4, RZ, R8, RZ, 0x33, !PT ;  /* 0x00000008ff049212 */ /* 0x000fe200078e33ff */
[----:B------:R-:W-:Y:S06]  /*2200*/  @!P3 BRA `(.L_x_14531) ;  /* 0x0000000000b8b947 */ /* 0x000fec0003800000 */
[-C--:B------:R-:W-:Y:S01]  /*2210*/  IABS R12, R42.reuse ;  /* 0x0000002a000c7213 */ /* 0x080fe20000000000 */
[----:B------:R-:W1:Y:S01]  /*2220*/  S2UR UR5, SR_CgaCtaId ;  /* 0x00000000000579c3 */ /* 0x000e620000008800 */
[----:B------:R-:W-:Y:S01]  /*2230*/  UMOV UR4, 0x400 ;  /* 0x0000040000047882 */ /* 0x000fe20000000000 */
[----:B------:R-:W-:Y:S01]  /*2240*/  ISETP.NE.AND P3, PT, R42, RZ, PT ;  /* 0x000000ff2a00720c */ /* 0x000fe20003f65270 */
[----:B------:R-:W4:Y:S01]  /*2250*/  I2F.RP R10, R12 ;  /* 0x0000000c000a7306 */ /* 0x000f220000209400 */
[----:B------:R-:W-:Y:S01]  /*2260*/  UIADD3 UR4, UPT, UPT, UR4, 0x1180, URZ ;  /* 0x0000118004047890 */ /* 0x000fe2000fffe0ff */
[----:B---3--:R-:W-:-:S03]  /*2270*/  LOP3.LUT R15, RZ, R42, RZ, 0x33, !PT ;  /* 0x0000002aff0f7212 */ /* 0x008fc600078e33ff */
[----:B------:R-:W3:Y:S03]  /*2280*/  LDC.64 R2, c[0x0][0x3a0] ;  /* 0x0000e800ff027b82 */ /* 0x000ee60000000a00 */
[----:B----4-:R-:W4:Y:S01]  /*2290*/  MUFU.RCP R10, R10 ;  /* 0x0000000a000a7308 */ /* 0x010f220000001000 */
[----:B-1----:R-:W-:Y:S01]  /*22a0*/  ULEA UR4, UR5, UR4, 0x18 ;  /* 0x0000000405047291 */ /* 0x002fe2000f8ec0ff */
[----:B----4-:R-:W-:Y:S01]  /*22b0*/  VIADD R8, R10, 0xffffffe ;  /* 0x0ffffffe0a087836 */ /* 0x010fe20000000000 */
[----:B------:R-:W-:-:S05]  /*22c0*/  LOP3.LUT R10, R38, 0x2, RZ, 0x3c, !PT ;  /* 0x00000002260a7812 */ /* 0x000fca00078e3cff */
[----:B------:R1:W4:Y:S01]  /*22d0*/  F2I.FTZ.U32.TRUNC.NTZ R9, R8 ;  /* 0x0000000800097305 */ /* 0x000322000021f000 */
[----:B------:R-:W-:Y:S02]  /*22e0*/  IMAD.MOV R10, RZ, RZ, -R10 ;  /* 0x000000ffff0a7224 */ /* 0x000fe400078e0a0a */
[----:B-1----:R-:W-:Y:S01]  /*22f0*/  IMAD.MOV.U32 R8, RZ, RZ, RZ ;  /* 0x000000ffff087224 */ /* 0x002fe200078e00ff */
[----:B----4-:R-:W-:-:S05]  /*2300*/  IADD3 R11, PT, PT, RZ, -R9, RZ ;  /* 0x80000009ff0b7210 */ /* 0x010fca0007ffe0ff */
[----:B------:R-:W-:-:S04]  /*2310*/  IMAD R11, R11, R12, RZ ;  /* 0x0000000c0b0b7224 */ /* 0x000fc800078e02ff */
[----:B------:R-:W-:Y:S01]  /*2320*/  IMAD.HI.U32 R14, R9, R11, R8 ;  /* 0x0000000b090e7227 */ /* 0x000fe200078e0008 */
[----:B---3--:R-:W-:-:S07]  /*2330*/  LEA R11, R41, UR4, 0x2 ;  /* 0x00000004290b7c11 */ /* 0x008fce000f8e10ff */
.L_x_14532:
[-C--:B-1----:R-:W-:Y:S01]  /*2340*/  IABS R8, R42.reuse ;  /* 0x0000002a00087213 */ /* 0x082fe20000000000 */
[----:B------:R-:W-:Y:S01]  /*2350*/  VIADD R10, R10, 0x1 ;  /* 0x000000010a0a7836 */ /* 0x000fe20000000000 */
[----:B------:R-:W-:Y:S02]  /*2360*/  IABS R9, R41 ;  /* 0x0000002900097213 */ /* 0x000fe40000000000 */
[----:B--2---:R-:W-:Y:S01]  /*2370*/  IABS R16, R42 ;  /* 0x0000002a00107213 */ /* 0x004fe20000000000 */
[----:B------:R-:W-:Y:S02]  /*2380*/  IMAD.MOV R13, RZ, RZ, -R8 ;  /* 0x000000ffff0d7224 */ /* 0x000fe400078e0a08 */
[----:B------:R-:W-:-:S04]  /*2390*/  IMAD.HI.U32 R8, R14, R9, RZ ;  /* 0x000000090e087227 */ /* 0x000fc800078e00ff */
[----:B------:R-:W-:Y:S02]  /*23a0*/  IMAD R9, R8, R13, R9 ;  /* 0x0000000d08097224 */ /* 0x000fe400078e0209 */
[----:B------:R1:W2:Y:S03]  /*23b0*/  LDS R13, [R11] ;  /* 0x000000000b0d7984 */ /* 0x0002a60000000800 */
[----:B------:R-:W-:Y:S01]  /*23c0*/  ISETP.GT.U32.AND P1, PT, R12, R9, PT ;  /* 0x000000090c00720c */ /* 0x000fe20003f24070 */
[----:B-1----:R-:W-:-:S12]  /*23d0*/  IMAD R11, R40, 0x4, R11 ;  /* 0x00000004280b7824 */ /* 0x002fd800078e020b */
        /* <DEDUP_REMOVED lines=11> */
[----:B------:R-:W-:Y:S01]  /*2490*/  IMAD R9, R42, R9, R41 ;  /* 0x000000092a097224 */ /* 0x000fe200078e0229 */
[----:B------:R-:W-:-:S03]  /*24a0*/  IADD3 R41, PT, PT, R40, R41, RZ ;  /* 0x0000002928297210 */ /* 0x000fc60007ffe0ff */
[----:B------:R-:W-:-:S04]  /*24b0*/  IMAD.IADD R9, R8, 0x1, R9 ;  /* 0x0000000108097824 */ /* 0x000fc800078e0209 */
[----:B------:R-:W-:-:S05]  /*24c0*/  IMAD.WIDE R8, R9, 0x4, R2 ;  /* 0x0000000409087825 */ /* 0x000fca00078e0202 */
[----:B--2---:R1:W-:Y:S01]  /*24d0*/  STG.E desc[UR8][R8.64], R13 ;  /* 0x0000000d08007986 */ /* 0x0043e2000c101908 */
[----:B------:R-:W-:Y:S05]  /*24e0*/  @P0 BRA `(.L_x_14532) ;  /* 0xfffffffc00940947 */ /* 0x000fea000383ffff */
.L_x_14531:
[----:B------:R-:W-:Y:S05]  /*24f0*/  BSYNC.RECONVERGENT B0 ;  /* 0x0000000000007941 */ /* 0x000fea0003800200 */
.L_x_14530:
[----:B------:R-:W4:Y:S01]  /*2500*/  S2UR UR5, SR_CgaCtaId ;  /* 0x00000000000579c3 */ /* 0x000f220000008800 */
[----:B------:R-:W-:Y:S01]  /*2510*/  UMOV UR4, 0x400 ;  /* 0x0000040000047882 */ /* 0x000fe20000000000 */
[----:B01----:R-:W-:Y:S01]  /*2520*/  IMAD.MOV R9, RZ, RZ, -R7 ;  /* 0x000000ffff097224 */ /* 0x003fe200078e0a07 */
[----:B------:R-:W-:Y:S01]  /*2530*/  UIADD3 UR4, UPT, UPT, UR4, 0x1180, URZ ;  /* 0x0000118004047890 */ /* 0x000fe2000fffe0ff */
[----:B------:R-:W-:Y:S01]  /*2540*/  IMAD.MOV.U32 R6, RZ, RZ, RZ ;  /* 0x000000ffff067224 */ /* 0x000fe200078e00ff */
[----:B------:R-:W-:Y:S01]  /*2550*/  ISETP.NE.AND P0, PT, R42, RZ, PT ;  /* 0x000000ff2a00720c */ /* 0x000fe20003f05270 */
[----:B------:R-:W-:Y:S01]  /*2560*/  IMAD R9, R9, R0, RZ ;  /* 0x0000000009097224 */ /* 0x000fe200078e02ff */
[----:B------:R-:W-:Y:S01]  /*2570*/  LOP3.LUT R8, RZ, R42, RZ, 0x33, !PT ;  /* 0x0000002aff087212 */ /* 0x000fe200078e33ff */
[----:B------:R-:W0:Y:S01]  /*2580*/  LDC.64 R2, c[0x0][0x3a0] ;  /* 0x0000e800ff027b82 */ /* 0x000e220000000a00 */
[----:B------:R-:W-:Y:S01]  /*2590*/  IMAD R13, R40, 0x2, R41 ;  /* 0x00000002280d7824 */ /* 0x000fe200078e0229 */
[----:B------:R-:W-:Y:S01]  /*25a0*/  IADD3 R11, PT, PT, R41, R40, RZ ;  /* 0x00000028290b7210 */ /* 0x000fe20007ffe0ff */
[----:B------:R-:W-:-:S04]  /*25b0*/  IMAD.HI.U32 R6, R7, R9, R6 ;  /* 0x0000000907067227 */ /* 0x000fc800078e0006 */
[----:B------:R-:W-:Y:S01]  /*25c0*/  IMAD R9, R40, 0x3, R41 ;  /* 0x0000000328097824 */ /* 0x000fe200078e0229 */
[----:B----4-:R-:W-:-:S06]  /*25d0*/  ULEA UR4, UR5, UR4, 0x18 ;  /* 0x0000000405047291 */ /* 0x010fcc000f8ec0ff */
[----:B------:R-:W-:-:S07]  /*25e0*/  LEA R7, R41, UR4, 0x2 ;  /* 0x0000000429077c11 */ /* 0x000fce000f8e10ff */
.L_x_14533:
[-C--:B-1----:R-:W-:Y:S02]  /*25f0*/  IABS R10, R42.reuse ;  /* 0x0000002a000a7213 */ /* 0x082fe40000000000 */
[----:B------:R-:W-:Y:S02]  /*2600*/  IABS R12, R42 ;  /* 0x0000002a000c7213 */ /* 0x000fe40000000000 */
[----:B------:R-:W1:Y:S01]  /*2610*/  I2F.RP R18, R10 ;  /* 0x0000000a00127306 */ /* 0x000e620000209400 */
[----:B------:R-:W-:Y:S02]  /*2620*/  IABS R17, R41 ;  /* 0x0000002900117213 */ /* 0x000fe40000000000 */
[----:B--2---:R-:W-:Y:S01]  /*2630*/  IMAD.MOV R16, RZ, RZ, -R12 ;  /* 0x000000ffff107224 */ /* 0x004fe200078e0a0c */
[----:B------:R-:W-:Y:S02]  /*2640*/  IABS R21, R13 ;  /* 0x0000000d00157213 */ /* 0x000fe40000000000 */
[----:B------:R-:W-:Y:S01]  /*2650*/  IMAD.HI.U32 R12, R6, R17, RZ ;  /* 0x00000011060c7227 */ /* 0x000fe200078e00ff */
[----:B------:R-:W-:-:S02]  /*2660*/  IABS R23, R9 ;  /* 0x0000000900177213 */ /* 0x000fc40000000000 */
[----:B------:R-:W-:Y:S01]  /*2670*/  LOP3.LUT R24, RZ, R42, RZ, 0x33, !PT ;  /* 0x0000002aff187212 */ /* 0x000fe200078e33ff */
        /* <DEDUP_REMOVED lines=8> */
[----:B---3--:R1:W2:Y:S02]  /*2700*/  F2I.FTZ.U32.TRUNC.NTZ R15, R14 ;  /* 0x0000000e000f7305 */ /* 0x0082a4000021f000 */
[----:B-1----:R-:W-:-:S10]  /*2710*/  HFMA2 R14, -RZ, RZ, 0, 0 ;  /* 0x00000000ff0e7431 */ /* 0x002fd400000001ff */
[----:B------:R-:W-:Y:S02]  /*2720*/  @P3 VIADD R12, R12, 0x1 ;  /* 0x000000010c0c3836 */ /* 0x000fe40000000000 */
[----:B--2---:R-:W-:-:S04]  /*2730*/  IMAD.MOV R19, RZ, RZ, -R15 ;  /* 0x000000ffff137224 */ /* 0x004fc800078e0a0f */
[----:B------:R-:W-:-:S04]  /*2740*/  IMAD R19, R19, R10, RZ ;  /* 0x0000000a13137224 */ /* 0x000fc800078e02ff */
[----:B------:R-:W-:-:S04]  /*2750*/  IMAD.HI.U32 R20, R15, R19, R14 ;  /* 0x000000130f147227 */ /* 0x000fc800078e000e */
[----:B------:R-:W-:Y:S02]  /*2760*/  IMAD.MOV.U32 R14, RZ, RZ, R18 ;  /* 0x000000ffff0e7224 */ /* 0x000fe400078e0012 */
[----:B------:R-:W-:-:S04]  /*2770*/  IMAD.HI.U32 R18, R20, R21, RZ ;  /* 0x0000001514127227 */ /* 0x000fc800078e00ff */
[----:B------:R-:W-:-:S04]  /*2780*/  IMAD.HI.U32 R15, R20, R14, RZ ;  /* 0x0000000e140f7227 */ /* 0x000fc800078e00ff */
[----:B------:R-:W-:Y:S01]  /*2790*/  IMAD R19, R15, R16, R14 ;  /* 0x000000100f137224 */ /* 0x000fe200078e020e */
[----:B------:R-:W-:Y:S01]  /*27a0*/  LOP3.LUT R14, R41, R42, RZ, 0x3c, !PT ;  /* 0x0000002a290e7212 */ /* 0x000fe200078e3cff */
[----:B------:R-:W-:-:S03]  /*27b0*/  IMAD.HI.U32 R20, R20, R23, RZ ;  /* 0x0000001714147227 */ /* 0x000fc600078e00ff */
[----:B------:R-:W-:Y:S01]  /*27c0*/  ISETP.GT.U32.AND P2, PT, R10, R19, PT ;  /* 0x000000130a00720c */ /* 0x000fe20003f44070 */
[-C--:B------:R-:W-:Y:S01]  /*27d0*/  IMAD R17, R18, R16.reuse, R21 ;  /* 0x0000001012117224 */ /* 0x080fe200078e0215 */
[----:B------:R-:W-:Y:S01]  /*27e0*/  ISETP.GE.AND P4, PT, R14, RZ, PT ;  /* 0x000000ff0e00720c */ /* 0x000fe20003f86270 */
[----:B------:R-:W-:Y:S01]  /*27f0*/  IMAD R21, R20, R16, R23 ;  /* 0x0000001014157224 */ /* 0x000fe200078e0217 */
[-C--:B------:R-:W-:Y:S01]  /*2800*/  LOP3.LUT R16, R11, R42.reuse, RZ, 0x3c, !PT ;  /* 0x0000002a0b107212 */ /* 0x080fe200078e3cff */
[----:B------:R-:W-:Y:S01]  /*2810*/  IMAD.MOV.U32 R14, RZ, RZ, R12 ;  /* 0x000000ffff0e7224 */ /* 0x000fe200078e000c */
[C---:B------:R-:W-:Y:S02]  /*2820*/  ISETP.GT.U32.AND P5, PT, R10.reuse, R17, PT ;  /* 0x000000110a00720c */ /* 0x040fe40003fa4070 */
[----:B------:R-:W-:Y:S02]  /*2830*/  ISETP.GT.U32.AND P1, PT, R10, R21, PT ;  /* 0x000000150a00720c */ /* 0x000fe40003f24070 */
[----:B------:R-:W-:-:S02]  /*2840*/  LOP3.LUT R12, R13, R42, RZ, 0x3c, !PT ;  /* 0x0000002a0d0c7212 */ /* 0x000fc400078e3cff */
[----:B------:R-:W-:Y:S01]  /*2850*/  ISETP.GE.AND P3, PT, R16, RZ, PT ;  /* 0x000000ff1000720c */ /* 0x000fe20003f66270 */
[----:B------:R-:W-:Y:S01]  /*2860*/  @!P2 VIADD R15, R15, 0x1 ;  /* 0x000000010f0fa836 */ /* 0x000fe20000000000 */
[-C--:B------:R-:W-:Y:S01]  /*2870*/  @!P2 IADD3 R19, PT, PT, R19, -R10.reuse, RZ ;  /* 0x8000000a1313a210 */ /* 0x080fe20007ffe0ff */
[----:B------:R-:W-:Y:S01]  /*2880*/  @!P4 IMAD.MOV R14, RZ, RZ, -R14 ;  /* 0x000000ffff0ec224 */ /* 0x000fe200078e0a0e */
[----:B------:R-:W-:Y:S01]  /*2890*/  ISETP.GE.AND P2, PT, R12, RZ, PT ;  /* 0x000000ff0c00720c */ /* 0x000fe20003f46270 */
[C-C-:B------:R-:W-:Y:S01]  /*28a0*/  IMAD R16, R40.reuse, 0x8, R7.reuse ;  /* 0x0000000828107824 */ /* 0x140fe200078e0207 */
[-C--:B------:R-:W-:Y:S01]  /*28b0*/  ISETP.GE.U32.AND P6, PT, R19, R10.reuse, PT ;  /* 0x0000000a1300720c */ /* 0x080fe20003fc6070 */
[----:B------:R-:W-:Y:S01]  /*28c0*/  IMAD R12, R40, 0xc, R7 ;  /* 0x0000000c280c7824 */ /* 0x000fe200078e0207 */
[-C--:B------:R-:W-:Y:S01]  /*28d0*/  @!P5 IADD3 R17, PT, PT, R17, -R10.reuse, RZ ;  /* 0x8000000a1111d210 */ /* 0x080fe20007ffe0ff */
[----:B------:R-:W-:Y:S02]  /*28e0*/  @!P1 IMAD.IADD R21, R21, 0x1, -R10 ;  /* 0x0000000115159824 */ /* 0x000fe400078e0a0a */
[----:B------:R-:W-:Y:S01]  /*28f0*/  @!P5 VIADD R18, R18, 0x1 ;  /* 0x000000011212d836 */ /* 0x000fe20000000000 */
[----:B------:R-:W-:Y:S01]  /*2900*/  ISETP.GE.U32.AND P4, PT, R17, R10, PT ;  /* 0x0000000a1100720c */ /* 0x000fe20003f86070 */
[----:B------:R-:W-:Y:S01]  /*2910*/  LDS R16, [R16] ;  /* 0x0000000010107984 */ /* 0x000fe20000000800 */
[----:B------:R-:W-:Y:S01]  /*2920*/  LOP3.LUT R17, R9, R42, RZ, 0x3c, !PT ;  /* 0x0000002a09117212 */ /* 0x000fe200078e3cff */
[----:B------:R-:W-:Y:S01]  /*2930*/  @!P1 VIADD R20, R20, 0x1 ;  /* 0x0000000114149836 */ /* 0x000fe20000000000 */
[----:B------:R-:W-:Y:S01]  /*2940*/  ISETP.NE.AND P1, PT, R42, RZ, PT ;  /* 0x000000ff2a00720c */ /* 0x000fe20003f25270 */
[----:B------:R-:W-:Y:S01]  /*2950*/  LDS R12, [R12] ;  /* 0x000000000c0c7984 */ /* 0x000fe20000000800 */
[----:B------:R-:W-:Y:S01]  /*2960*/  ISETP.GE.AND P5, PT, R17, RZ, PT ;  /* 0x000000ff1100720c */ /* 0x000fe20003fa6270 */
[----:B------:R-:W-:Y:S01]  /*2970*/  @P6 VIADD R15, R15, 0x1 ;  /* 0x000000010f0f6836 */ /* 0x000fe20000000000 */
[----:B------:R-:W-:Y:S01]  /*2980*/  ISETP.GE.U32.AND P6, PT, R21, R10, PT ;  /* 0x0000000a1500720c */ /* 0x000fe20003fc6070 */
[----:B------:R1:W2:Y:S01]  /*2990*/  LDS R17, [R7] ;  /* 0x0000000007117984 */ /* 0x0002a20000000800 */
[----:B------:R-:W-:Y:S01]  /*29a0*/  LEA R10, R40, R7, 0x2 ;  /* 0x00000007280a7211 */ /* 0x000fe200078e10ff */
[----:B------:R-:W-:Y:S01]  /*29b0*/  @!P3 IMAD.MOV R15, RZ, RZ, -R15 ;  /* 0x000000ffff0fb224 */ /* 0x000fe200078e0a0f */
[----:B------:R-:W-:-:S02]  /*29c0*/  SEL R14, R24, R14, !P1 ;  /* 0x0000000e180e7207 */ /* 0x000fc40004800000 */
[----:B------:R-:W-:Y:S02]  /*29d0*/  @P4 IADD3 R18, PT, PT, R18, 0x1, RZ ;  /* 0x0000000112124810 */ /* 0x000fe40007ffe0ff */
[----:B------:R-:W3:Y:S01]  /*29e0*/  LDS R10, [R10] ;  /* 0x000000000a0a7984 */ /* 0x000ee20000000800 */
[----:B------:R-:W-:Y:S01]  /*29f0*/  IADD3 R22, PT, PT, -R14, RZ, RZ ;  /* 0x000000ff0e167210 */ /* 0x000fe20007ffe1ff */
[----:B------:R-:W-:Y:S01]  /*2a00*/  IMAD R14, R4, R14, R5 ;  /* 0x0000000e040e7224 */ /* 0x000fe200078e0205 */
[----:B-1----:R-:W-:Y:S01]  /*2a10*/  LEA R7, R40, R7, 0x4 ;  /* 0x0000000728077211 */ /* 0x002fe200078e20ff */
[----:B------:R-:W-:Y:S01]  /*2a20*/  IMAD.MOV.U32 R19, RZ, RZ, R18 ;  /* 0x000000ffff137224 */ /* 0x000fe200078e0012 */
[----:B------:R-:W-:Y:S01]  /*2a30*/  SEL R18, R24, R15, !P1 ;  /* 0x0000000f18127207 */ /* 0x000fe20004800000 */
[----:B------:R-:W-:Y:S02]  /*2a40*/  @P6 VIADD R20, R20, 0x1 ;  /* 0x0000000114146836 */ /* 0x000fe40000000000 */
[----:B------:R-:W-:-:S02]  /*2a50*/  @!P2 IMAD.MOV R19, RZ, RZ, -R19 ;  /* 0x000000ffff13a224 */ /* 0x000fc400078e0a13 */
[----:B------:R-:W-:Y:S01]  /*2a60*/  IMAD R15, R42, R22, R41 ;  /* 0x000000162a0f7224 */ /* 0x000fe200078e0229 */
[----:B------:R-:W-:Y:S02]  /*2a70*/  MOV R21, R20 ;  /* 0x0000001400157202 */ /* 0x000fe40000000f00 */
[----:B------:R-:W-:Y:S01]  /*2a80*/  SEL R20, R24, R19, !P1 ;  /* 0x0000001318147207 */ /* 0x000fe20004800000 */
[----:B------:R-:W-:Y:S01]  /*2a90*/  IMAD R19, R4, R18, R5 ;  /* 0x0000001204137224 */ /* 0x000fe200078e0205 */
[----:B------:R-:W-:Y:S01]  /*2aa0*/  IADD3 R41, PT, PT, R40, R41, R40 ;  /* 0x0000002928297210 */ /* 0x000fe20007ffe028 */
[----:B------:R-:W-:Y:S01]  /*2ab0*/  @!P5 IMAD.MOV R21, RZ, RZ, -R21 ;  /* 0x000000ffff15d224 */ /* 0x000fe200078e0a15 */
[----:B------:R-:W-:Y:S01]  /*2ac0*/  IADD3 R23, PT, PT, -R20, RZ, RZ ;  /* 0x000000ff14177210 */ /* 0x000fe20007ffe1ff */
[----:B------:R-:W-:Y:S01]  /*2ad0*/  IMAD.MOV R18, RZ, RZ, -R18 ;  /* 0x000000ffff127224 */ /* 0x000fe200078e0a12 */
[----:B------:R-:W-:Y:S01]  /*2ae0*/  IADD3 R41, PT, PT, R40, R41, R40 ;  /* 0x0000002928297210 */ /* 0x000fe20007ffe028 */
[----:B------:R-:W-:Y:S01]  /*2af0*/  IMAD R20, R4, R20, R5 ;  /* 0x0000001404147224 */ /* 0x000fe200078e0205 */
[----:B------:R-:W-:Y:S01]  /*2b00*/  SEL R21, R8, R21, !P0 ;  /* 0x0000001508157207 */ /* 0x000fe20004000000 */
[----:B------:R-:W-:Y:S01]  /*2b10*/  IMAD R18, R42, R18, R11 ;  /* 0x000000122a127224 */ /* 0x000fe200078e020b */
[----:B------:R-:W-:Y:S01]  /*2b20*/  ISETP.GE.U32.AND P1, PT, R41, 0x400, PT ;  /* 0x000004002900780c */ /* 0x000fe20003f26070 */
[----:B------:R-:W-:Y:S01]  /*2b30*/  IMAD.IADD R15, R14, 0x1, R15 ;  /* 0x000000010e0f7824 */ /* 0x000fe200078e020f */
[----:B------:R-:W-:Y:S01]  /*2b40*/  LEA R11, R40, R11, 0x2 ;  /* 0x0000000b280b7211 */ /* 0x000fe200078e10ff */
[----:B------:R-:W-:Y:S01]  /*2b50*/  IMAD.MOV R24, RZ, RZ, -R21 ;  /* 0x000000ffff187224 */ /* 0x000fe200078e0a15 */
[----:B------:R-:W-:Y:S01]  /*2b60*/  IADD3 R19, PT, PT, R19, R18, RZ ;  /* 0x0000001213137210 */ /* 0x000fe20007ffe0ff */
[----:B------:R-:W-:-:S02]  /*2b70*/  IMAD R22, R4, R21, R5 ;  /* 0x0000001504167224 */ /* 0x000fc400078e0205 */
[C---:B------:R-:W-:Y:S02]  /*2b80*/  IMAD R21, R42.reuse, R23, R13 ;  /* 0x000000172a157224 */ /* 0x040fe400078e020d */
[----:B------:R-:W-:Y:S02]  /*2b90*/  IMAD R23, R42, R24, R9 ;  /* 0x000000182a177224 */ /* 0x000fe400078e0209 */
[----:B------:R-:W-:Y:S02]  /*2ba0*/  IMAD.IADD R21, R20, 0x1, R21 ;  /* 0x0000000114157824 */ /* 0x000fe400078e0215 */
[----:B------:R-:W-:Y:S02]  /*2bb0*/  IMAD.IADD R23, R22, 0x1, R23 ;  /* 0x0000000116177824 */ /* 0x000fe400078e0217 */
[----:B0-----:R-:W-:-:S04]  /*2bc0*/  IMAD.WIDE R14, R15, 0x4, R2 ;  /* 0x000000040f0e7825 */ /* 0x001fc800078e0202 */
[--C-:B------:R-:W-:Y:S01]  /*2bd0*/  IMAD.WIDE R18, R19, 0x4, R2.reuse ;  /* 0x0000000413127825 */ /* 0x100fe200078e0202 */
[----:B--2---:R1:W-:Y:S03]  /*2be0*/  STG.E desc[UR8][R14.64], R17 ;  /* 0x000000110e007986 */ /* 0x0043e6000c101908 */
        /* <DEDUP_REMOVED lines=9> */
.L_x_14513:
[----:B------:R-:W-:Y:S01]  /*2c80*/  BSSY B1, `(.L_x_14534) ;  /* 0x0000006000017945 */ /* 0x000fe20003800000 */
[----:B------:R-:W-:Y:S02]  /*2c90*/  IMAD.MOV.U32 R3, RZ, RZ, R19 ;  /* 0x000000ffff037224 */ /* 0x000fe400078e0013 */
[----:B------:R-:W-:-:S07]  /*2ca0*/  IMAD.MOV.U32 R43, RZ, RZ, -0x1 ;  /* 0xffffffffff2b7424 */ /* 0x000fce00078e00ff */
[----:B01234-:R-:W-:Y:S05]  /*2cb0*/  WARPSYNC.COLLECTIVE R43, `(.L_x_14535) ;  /* 0x000000002b087348 */ /* 0x01ffea0003c00000 */
[----:B0-----:R0:W0:Y:S02]  /*2cc0*/  SHFL.IDX P6, R3, R2, R3, R0 ;  /* 0x0000000302037389 */ /* 0x00102400000c0000 */
[----:B01234-:R-:W-:Y:S05]  /*2cd0*/  ENDCOLLECTIVE ;  /* 0x000000000000791b */ /* 0x01ffea0003800000 */
.L_x_14535:
[----:B------:R-:W-:Y:S05]  /*2ce0*/  BSYNC B1 ;  /* 0x0000000000017941 */ /* 0x000fea0003800000 */
.L_x_14534:
[----:B------:R-:W-:Y:S05]  /*2cf0*/  BRA `(.L_x_14536) ;  /* 0xffffffec00447947 */ /* 0x000fea000383ffff */
.L_x_14515:
[----:B------:R-:W-:Y:S01]  /*2d00*/  BSSY B1, `(.L_x_14537) ;  /* 0x0000006000017945 */ /* 0x000fe20003800000 */
[----:B------:R-:W-:Y:S01]  /*2d10*/  MOV R3, R34 ;  /* 0x0000002200037202 */ /* 0x000fe20000000f00 */
[----:B------:R-:W-:-:S07]  /*2d20*/  IMAD.MOV.U32 R43, RZ, RZ, -0x1 ;  /* 0xffffffffff2b7424 */ /* 0x000fce00078e00ff */
[----:B01234-:R-:W-:Y:S05]  /*2d30*/  WARPSYNC.COLLECTIVE R43, `(.L_x_14538) ;  /* 0x000000002b087348 */ /* 0x01ffea0003c00000 */
[----:B0-----:R0:W0:Y:S02]  /*2d40*/  SHFL.IDX P6, R3, R2, R3, R0 ;  /* 0x0000000302037389 */ /* 0x00102400000c0000 */
[----:B01234-:R-:W-:Y:S05]  /*2d50*/  ENDCOLLECTIVE ;  /* 0x000000000000791b */ /* 0x01ffea0003800000 */
.L_x_14538:
[----:B------:R-:W-:Y:S05]  /*2d60*/  BSYNC B1 ;  /* 0x0000000000017941 */ /* 0x000fea0003800000 */
.L_x_14537:
[----:B------:R-:W-:Y:S05]  /*2d70*/  BRA `(.L_x_14539) ;  /* 0xffffffec003c7947 */ /* 0x000fea000383ffff */
.L_x_14517:
[----:B------:R-:W-:Y:S01]  /*2d80*/  BSSY B1, `(.L_x_14540) ;  /* 0x0000006000017945 */ /* 0x000fe20003800000 */
[----:B------:R-:W-:Y:S01]  /*2d90*/  IMAD.MOV.U32 R3, RZ, RZ, R33 ;  /* 0x000000ffff037224 */ /* 0x000fe200078e0021 */
[----:B------:R-:W-:-:S07]  /*2da0*/  MOV R43, 0xffffffff ;  /* 0xffffffff002b7802 */ /* 0x000fce0000000f00 */
[----:B01234-:R-:W-:Y:S05]  /*2db0*/  WARPSYNC.COLLECTIVE R43, `(.L_x_14541) ;  /* 0x000000002b087348 */ /* 0x01ffea0003c00000 */
[----:B0-----:R0:W0:Y:S02]  /*2dc0*/  SHFL.IDX P6, R3, R2, R3, R0 ;  /* 0x0000000302037389 */ /* 0x00102400000c0000 */
[----:B01234-:R-:W-:Y:S05]  /*2dd0*/  ENDCOLLECTIVE ;  /* 0x000000000000791b */ /* 0x01ffea0003800000 */
.L_x_14541:
[----:B------:R-:W-:Y:S05]  /*2de0*/  BSYNC B1 ;  /* 0x0000000000017941 */ /* 0x000fea0003800000 */
.L_x_14540:
[----:B------:R-:W-:Y:S05]  /*2df0*/  BRA `(.L_x_14542) ;  /* 0xffffffec00347947 */ /* 0x000fea000383ffff */
.L_x_14519:
[----:B------:R-:W-:Y:S01]  /*2e00*/  BSSY B1, `(.L_x_14543) ;  /* 0x0000006000017945 */ /* 0x000fe20003800000 */
[----:B------:R-:W-:Y:S02]  /*2e10*/  IMAD.MOV.U32 R3, RZ, RZ, R32 ;  /* 0x000000ffff037224 */ /* 0x000fe400078e0020 */
[----:B------:R-:W-:-:S07]  /*2e20*/  IMAD.MOV.U32 R43, RZ, RZ, -0x1 ;  /* 0xffffffffff2b7424 */ /* 0x000fce00078e00ff */
[----:B01234-:R-:W-:Y:S05]  /*2e30*/  WARPSYNC.COLLECTIVE R43, `(.L_x_14544) ;  /* 0x000000002b087348 */ /* 0x01ffea0003c00000 */
[----:B0-----:R0:W0:Y:S02]  /*2e40*/  SHFL.IDX P6, R3, R2, R3, R0 ;  /* 0x0000000302037389 */ /* 0x00102400000c0000 */
[----:B01234-:R-:W-:Y:S05]  /*2e50*/  ENDCOLLECTIVE ;  /* 0x000000000000791b */ /* 0x01ffea0003800000 */
.L_x_14544:
[----:B------:R-:W-:Y:S05]  /*2e60*/  BSYNC B1 ;  /* 0x0000000000017941 */ /* 0x000fea0003800000 */
.L_x_14543:
[----:B------:R-:W-:Y:S05]  /*2e70*/  BRA `(.L_x_14545) ;  /* 0xffffffec002c7947 */ /* 0x000fea000383ffff */
.L_x_14521:
[----:B------:R-:W-:Y:S01]  /*2e80*/  BSSY B1, `(.L_x_14546) ;  /* 0x0000006000017945 */ /* 0x000fe20003800000 */
[----:B------:R-:W-:Y:S01]  /*2e90*/  MOV R3, R31 ;  /* 0x0000001f00037202 */ /* 0x000fe20000000f00 */
[----:B------:R-:W-:-:S07]  /*2ea0*/  IMAD.MOV.U32 R43, RZ, RZ, -0x1 ;  /* 0xffffffffff2b7424 */ /* 0x000fce00078e00ff */
[----:B01234-:R-:W-:Y:S05]  /*2eb0*/  WARPSYNC.COLLECTIVE R43, `(.L_x_14547) ;  /* 0x000000002b087348 */ /* 0x01ffea0003c00000 */
[----:B0-----:R0:W0:Y:S02]  /*2ec0*/  SHFL.IDX P6, R3, R2, R3, R0 ;  /* 0x0000000302037389 */ /* 0x00102400000c0000 */
[----:B01234-:R-:W-:Y:S05]  /*2ed0*/  ENDCOLLECTIVE ;  /* 0x000000000000791b */ /* 0x01ffea0003800000 */
.L_x_14547:
[----:B------:R-:W-:Y:S05]  /*2ee0*/  BSYNC B1 ;  /* 0x0000000000017941 */ /* 0x000fea0003800000 */
.L_x_14546:
[----:B------:R-:W-:Y:S05]  /*2ef0*/  BRA `(.L_x_14548) ;  /* 0xffffffec00247947 */ /* 0x000fea000383ffff */
.L_x_14523:
[----:B------:R-:W-:Y:S01]  /*2f00*/  BSSY B1, `(.L_x_14549) ;  /* 0x0000006000017945 */ /* 0x000fe20003800000 */
[----:B------:R-:W-:Y:S01]  /*2f10*/  IMAD.MOV.U32 R3, RZ, RZ, R30 ;  /* 0x000000ffff037224 */ /* 0x000fe200078e001e */
[----:B------:R-:W-:-:S07]  /*2f20*/  MOV R43, 0xffffffff ;  /* 0xffffffff002b7802 */ /* 0x000fce0000000f00 */
[----:B01234-:R-:W-:Y:S05]  /*2f30*/  WARPSYNC.COLLECTIVE R43, `(.L_x_14550) ;  /* 0x000000002b087348 */ /* 0x01ffea0003c00000 */
[----:B0-----:R0:W0:Y:S02]  /*2f40*/  SHFL.IDX P6, R3, R2, R3, R0 ;  /* 0x0000000302037389 */ /* 0x00102400000c0000 */
[----:B01234-:R-:W-:Y:S05]  /*2f50*/  ENDCOLLECTIVE ;  /* 0x000000000000791b */ /* 0x01ffea0003800000 */
.L_x_14550:
[----:B------:R-:W-:Y:S05]  /*2f60*/  BSYNC B1 ;  /* 0x0000000000017941 */ /* 0x000fea0003800000 */
.L_x_14549:
[----:B------:R-:W-:Y:S05]  /*2f70*/  BRA `(.L_x_14551) ;  /* 0xffffffec001c7947 */ /* 0x000fea000383ffff */
.L_x_14525:
[----:B------:R-:W-:Y:S01]  /*2f80*/  BSSY B1, `(.L_x_14552) ;  /* 0x0000006000017945 */ /* 0x000fe20003800000 */
[----:B------:R-:W-:Y:S02]  /*2f90*/  IMAD.MOV.U32 R3, RZ, RZ, R29 ;  /* 0x000000ffff037224 */ /* 0x000fe400078e001d */
[----:B------:R-:W-:-:S07]  /*2fa0*/  IMAD.MOV.U32 R43, RZ, RZ, -0x1 ;  /* 0xffffffffff2b7424 */ /* 0x000fce00078e00ff */
[----:B01234-:R-:W-:Y:S05]  /*2fb0*/  WARPSYNC.COLLECTIVE R43, `(.L_x_14553) ;  /* 0x000000002b087348 */ /* 0x01ffea0003c00000 */
[----:B0-----:R0:W0:Y:S02]  /*2fc0*/  SHFL.IDX P6, R3, R2, R3, R0 ;  /* 0x0000000302037389 */ /* 0x00102400000c0000 */
[----:B01234-:R-:W-:Y:S05]  /*2fd0*/  ENDCOLLECTIVE ;  /* 0x000000000000791b */ /* 0x01ffea0003800000 */
.L_x_14553:
[----:B------:R-:W-:Y:S05]  /*2fe0*/  BSYNC B1 ;  /* 0x0000000000017941 */ /* 0x000fea0003800000 */
.L_x_14552:
[----:B------:R-:W-:Y:S05]  /*2ff0*/  BRA `(.L_x_14554) ;  /* 0xffffffec00147947 */ /* 0x000fea000383ffff */
.L_x_14527:
[----:B------:R-:W-:Y:S01]  /*3000*/  BSSY B1, `(.L_x_14555) ;  /* 0x0000006000017945 */ /* 0x000fe20003800000 */
[----:B------:R-:W-:Y:S01]  /*3010*/  MOV R3, R27 ;  /* 0x0000001b00037202 */ /* 0x000fe20000000f00 */
[----:B------:R-:W-:-:S07]  /*3020*/  IMAD.MOV.U32 R43, RZ, RZ, -0x1 ;  /* 0xffffffffff2b7424 */ /* 0x000fce00078e00ff */
[----:B01234-:R-:W-:Y:S05]  /*3030*/  WARPSYNC.COLLECTIVE R43, `(.L_x_14556) ;  /* 0x000000002b087348 */ /* 0x01ffea0003c00000 */
[----:B0-----:R0:W0:Y:S02]  /*3040*/  SHFL.IDX P6, R3, R2, R3, R0 ;  /* 0x0000000302037389 */ /* 0x00102400000c0000 */
[----:B01234-:R-:W-:Y:S05]  /*3050*/  ENDCOLLECTIVE ;  /* 0x000000000000791b */ /* 0x01ffea0003800000 */
.L_x_14556:
[----:B------:R-:W-:Y:S05]  /*3060*/  BSYNC B1 ;  /* 0x0000000000017941 */ /* 0x000fea0003800000 */
.L_x_14555:
[----:B------:R-:W-:Y:S01]  /*3070*/  IMAD.MOV.U32 R2, RZ, RZ, R3 ;  /* 0x000000ffff027224 */ /* 0x000fe200078e0003 */
[----:B------:R-:W-:Y:S06]  /*3080*/  BRA `(.L_x_14557) ;  /* 0xffffffec00087947 */ /* 0x000fec000383ffff */
        .weak           $__internal_103_$__cuda_sm20_div_u16
        .type           $__internal_103_$__cuda_sm20_div_u16,@function
        .size           $__internal_103_$__cuda_sm20_div_u16,(.L_x_20393 - $__internal_103_$__cuda_sm20_div_u16)
$__internal_103_$__cuda_sm20_div_u16:
[----:B------:R-:W0:Y:S01]  /*3090*/  I2F.U16 R2, R3 ;  /* 0x0000000300027306 */ /* 0x000e220000101000 */
[----:B------:R-:W-:Y:S01]  /*30a0*/  HFMA2 R4, -RZ, RZ, 15, 0 ;  /* 0x4b800000ff047431 */ /* 0x000fe200000001ff */
[C---:B0-----:R-:W-:Y:S02]  /*30b0*/  FSETP.GEU.AND P1, PT, |R2|.reuse, 1.175494350822287508e-38, PT ;  /* 0x008000000200780b */ /* 0x041fe40003f2e200 */
[----:B------:R-:W-:Y:S02]  /*30c0*/  FSETP.GT.AND P0, PT, |R2|, 8.50705917302346158658e+37, PT ;  /* 0x7e8000000200780b */ /* 0x000fe40003f04200 */
[----:B------:R-:W-:-:S04]  /*30d0*/  FSEL R4, R4, 1, !P1 ;  /* 0x3f80000004047808 */ /* 0x000fc80004800000 */
[----:B------:R-:W-:Y:S02]  /*30e0*/  FSEL R5, R4, 0.25, !P0 ;  /* 0x3e80000004057808 */ /* 0x000fe40004000000 */
[----:B------:R-:W-:Y:S01]  /*30f0*/  ISETP.NE.U32.AND P0, PT, R3, RZ, PT ;  /* 0x000000ff0300720c */ /* 0x000fe20003f05070 */
[----:B------:R-:W-:Y:S02]  /*3100*/  IMAD.MOV.U32 R3, RZ, RZ, 0x0 ;  /* 0x00000000ff037424 */ /* 0x000fe400078e00ff */
[----:B------:R-:W-:Y:S01]  /*3110*/  FMUL R4, R2, R5 ;  /* 0x0000000502047220 */ /* 0x000fe20000400000 */
[----:B------:R-:W-:-:S04]  /*3120*/  LOP3.LUT R2, R7, 0xffff, RZ, 0xc0, !PT ;  /* 0x0000ffff07027812 */ /* 0x000fc800078ec0ff */
[----:B------:R-:W-:Y:S01]  /*3130*/  I2FP.F32.U32.RZ R2, R2 ;  /* 0x0000000200027245 */ /* 0x000fe2000020d000 */
        /* <DEDUP_REMOVED lines=8> */
[----:B------:R-:W-:Y:S06]  /*31c0*/  RET.REL.NODEC R2 `(_Z9cuda_gemmIiLi128ELi1ELi1ELi1024ELi8ELi8ELi0EEviiiPT_S1_S1_ii) ;  /* 0xffffffcc028c7950 */ /* 0x000fec0003c3ffff */
.L_x_14558:
        /* <DEDUP_REMOVED lines=11> */
.L_x_20393:


//--------------------- .text._Z9cuda_gemmIiLi128ELi1ELi1ELi1024ELi4ELi4ELi1EEviiiPT_S1_S1_ii --------------------------
	.section	.text._Z9cuda_gemmIiLi128ELi1ELi1ELi1024ELi4ELi4ELi1EEviiiPT_S1_S1_ii,"ax",@progbits
	.align	128
        .global         _Z9cuda_gemmIiLi128ELi1ELi1ELi1024ELi4ELi4ELi1EEviiiPT_S1_S1_ii
        .type           _Z9cuda_gemmIiLi128ELi1ELi1ELi1024ELi4ELi4ELi1EEviiiPT_S1_S1_ii,@function
        .size           _Z9cuda_gemmIiLi128ELi1ELi1ELi1024ELi4ELi4ELi1EEviiiPT_S1_S1_ii,(.L_x_20394 - _Z9cuda_gemmIiLi128ELi1ELi1ELi1024ELi4ELi4ELi1EEviiiPT_S1_S1_ii)
        .other          _Z9cuda_gemmIiLi128ELi1ELi1ELi1024ELi4ELi4ELi1EEviiiPT_S1_S1_ii,@"STO_CUDA_ENTRY STV_DEFAULT"
_Z9cuda_gemmIiLi128ELi1ELi1ELi1024ELi4ELi4ELi1EEviiiPT_S1_S1_ii:
.text._Z9cuda_gemmIiLi128ELi1ELi1ELi1024ELi4ELi4ELi1EEviiiPT_S1_S1_ii:
[----:B------:R-:W-:Y:S01]  /*0000*/  LDC R1, c[0x0][0x37c] ;  /* 0x0000df00ff017b82 */ /* 0x000fe20000000800 */
[----:B------:R-:W0:Y:S01]  /*0010*/  S2R R5, SR_TID.X ;  /* 0x0000000000057919 */ /* 0x000e220000002100 */
[----:B------:R-:W1:Y:S01]  /*0020*/  LDCU.64 UR6, c[0x0][0x358] ;  /* 0x00006b00ff0677ac */ /* 0x000e620008000a00 */
[----:B------:R-:W-:Y:S01]  /*0030*/  BSSY.RECONVERGENT B0, `(.L_x_14559) ;  /* 0x0000015000007945 */ /* 0x000fe20003800200 */
[----:B------:R-:W2:Y:S01]  /*0040*/  S2R R4, SR_CTAID.Y ;  /* 0x0000000000047919 */ /* 0x000ea20000002600 */
[----:B0-----:R-:W-:-:S13]  /*0050*/  ISETP.GT.U32.AND P0, PT, R5, 0xf, PT ;  /* 0x0000000f0500780c */ /* 0x001fda0003f04070 */
[----:B-12---:R-:W-:Y:S05]  /*0060*/  @P0 BRA `(.L_x_14560) ;  /* 0x0000000000440947 */ /* 0x006fea0003800000 */
[----:B------:R-:W0:Y:S01]  /*0070*/  S2R R7, SR_CgaCtaId ;  /* 0x0000000000077919 */ /* 0x000e220000008800 */
[----:B------:R-:W1:Y:S01]  /*0080*/  LDC.64 R2, c[0x0][0x398] ;  /* 0x0000e600ff027b82 */ /* 0x000e620000000a00 */
[----:B------:R-:W-:Y:S01]  /*0090*/  MOV R0, 0x400 ;  /* 0x0000040000007802 */ /* 0x000fe20000000f00 */
[----:B------:R-:W-:-:S06]  /*00a0*/  IMAD.MOV.U32 R6, RZ, RZ, R5 ;  /* 0x000000ffff067224 */ /* 0x000fcc00078e0005 */
[----:B------:R-:W2:Y:S01]  /*00b0*/  LDC R11, c[0x0][0x360] ;  /* 0x0000d800ff0b7b82 */ /* 0x000ea20000000800 */
[----:B-1----:R-:W-:Y:S01]  /*00c0*/  IMAD.WIDE.U32 R2, R5, 0x4, R2 ;  /* 0x0000000405027825 */ /* 0x002fe200078e0002 */
[----:B0-----:R-:W-:-:S07]  /*00d0*/  LEA R0, R7, R0, 0x18 ;  /* 0x0000000007007211 */ /* 0x001fce00078ec0ff */
.L_x_14561:
[----:B0-----:R0:W3:Y:S01]  /*00e0*/  LDG.E R7, desc[UR6][R2.64] ;  /* 0x0000000602077981 */ /* 0x0010e2000c1e1900 */
[C---:B------:R-:W-:Y:S02]  /*00f0*/  LOP3.LUT R9, R6.reuse, 0x3, RZ, 0xc0, !PT ;  /* 0x0000000306097812 */ /* 0x040fe400078ec0ff */
[----:B------:R-:W-:Y:S02]  /*0100*/  LOP3.LUT R8, R6, 0xfffffffc, RZ, 0xc0, !PT ;  /* 0xfffffffc06087812 */ /* 0x000fe400078ec0ff */
[----:B--2---:R-:W-:Y:S01]  /*0110*/  IADD3 R6, PT, PT, R11, R6, RZ ;  /* 0x000000060b067210 */ /* 0x004fe20007ffe0ff */
[----:B------:R-:W-:-:S03]  /*0120*/  IMAD R9, R9, 0x14, R0 ;  /* 0x0000001409097824 */ /* 0x000fc600078e0200 */
[----:B------:R-:W-:Y:S01]  /*0130*/  ISETP.GE.U32.AND P0, PT, R6, 0x10, PT ;  /* 0x000000100600780c */ /* 0x000fe20003f06070 */
[----:B------:R-:W-:Y:S02]  /*0140*/  IMAD.IADD R8, R9, 0x1, R8 ;  /* 0x0000000109087824 */ /* 0x000fe400078e0208 */
[----:B0-----:R-:W-:-:S03]  /*0150*/  IMAD.WIDE.U32 R2, R11, 0x4, R2 ;  /* 0x000000040b027825 */ /* 0x001fc600078e0002 */
[----:B---3--:R0:W-:Y:S07]  /*0160*/  STS [R8], R7 ;  /* 0x0000000708007388 */ /* 0x0081ee0000000800 */
[----:B------:R-:W-:Y:S05]  /*0170*/  @!P0 BRA `(.L_x_14561) ;  /* 0xfffffffc00d88947 */ /* 0x000fea000383ffff */
.L_x_14560:
[----:B------:R-:W-:Y:S05]  /*0180*/  BSYNC.RECONVERGENT B0 ;  /* 0x0000000000007941 */ /* 0x000fea0003800200 */
.L_x_14559:
[----:B------:R-:W1:Y:S01]  /*0190*/  LDC R3, c[0x0][0x360] ;  /* 0x0000d800ff037b82 */ /* 0x000e620000000800 */
[----:B------:R-:W2:Y:S02]  /*01a0*/  LDCU UR4, c[0x0][0x374] ;  /* 0x00006e80ff0477ac */ /* 0x000ea40008000800 */
[----:B--2---:R-:W-:-:S13]  /*01b0*/  ISETP.GE.U32.AND P0, PT, R4, UR4, PT ;  /* 0x0000000404007c0c */ /* 0x004fda000bf06070 */
[----:B------:R-:W-:Y:S05]  /*01c0*/  @P0 EXIT ;  /* 0x000000000000094d */ /* 0x000fea0003800000 */
[----:B-1----:R-:W-:Y:S01]  /*01d0*/  IMAD.IADD R0, R5, 0x1, R3 ;  /* 0x0000000105007824 */ /* 0x002fe200078e0203 */
[----:B------:R-:W-:-:S04]  /*01e0*/  LOP3.LUT R2, R3, 0xffff, RZ, 0xc0, !PT ;  /* 0x0000ffff03027812 */ /* 0x000fc800078ec0ff */
[----:B------:R-:W-:-:S04]  /*01f0*/  LOP3.LUT R0, R0, 0x3ff, RZ, 0x3c, !PT ;  /* 0x000003ff00007812 */ /* 0x000fc800078e3cff */
[----:B------:R-:W-:Y:S02]  /*0200*/  LOP3.LUT R10, R0, 0xffff, RZ, 0xc0, !PT ;  /* 0x0000ffff000a7812 */ /* 0x000fe400078ec0ff */
[----:B------:R-:W-:-:S07]  /*0210*/  MOV R9, 0x230 ;  /* 0x0000023000097802 */ /* 0x000fce0000000f00 */
[----:B0-----:R-:W-:Y:S05]  /*0220*/  CALL.REL.NOINC `($__internal_104_$__cuda_sm20_div_u16) ;  /* 0x0000000c003c7944 */ /* 0x001fea0003c00000 */
[----:B------:R-:W0:Y:S01]  /*0230*/  S2R R8, SR_CgaCtaId ;  /* 0x0000000000087919 */ /* 0x000e220000008800 */
[----:B------:R-:W1:Y:S01]  /*0240*/  LDC.64 R10, c[0x0][0x390] ;  /* 0x0000e400ff0a7b82 */ /* 0x000e620000000a00 */
[----:B------:R-:W-:Y:S01]  /*0250*/  LOP3.LUT R2, R2, 0x3, RZ, 0xc0, !PT ;  /* 0x0000000302027812 */ /* 0x000fe200078ec0ff */
[----:B------:R-:W-:Y:S01]  /*0260*/  BSSY.RECONVERGENT B0, `(.L_x_14562) ;  /* 0x0000019000007945 */ /* 0x000fe20003800200 */
[----:B------:R-:W-:Y:S02]  /*0270*/  MOV R7, 0x400 ;  /* 0x0000040000077802 */ /* 0x000fe40000000f00 */
[C---:B------:R-:W-:Y:S02]  /*0280*/  ISETP.NE.AND P0, PT, R2.reuse, 0x2, PT ;  /* 0x000000020200780c */ /* 0x040fe40003f05270 */
[----:B------:R-:W-:Y:S01]  /*0290*/  MOV R9, R5 ;  /* 0x0000000500097202 */ /* 0x000fe20000000f00 */
[----:B------:R-:W-:Y:S01]  /*02a0*/  VIADD R13, R7, 0x80 ;  /* 0x00000080070d7836 */ /* 0x000fe20000000000 */
[----:B------:R-:W-:-:S04]  /*02b0*/  LOP3.LUT R0, R2, 0x2, RZ, 0x3c, !PT ;  /* 0x0000000202007812 */ /* 0x000fc800078e3cff */
[----:B0-----:R-:W-:-:S05]  /*02c0*/  LEA R20, R8, R13, 0x18 ;  /* 0x0000000d08147211 */ /* 0x001fca00078ec0ff */
[----:B------:R-:W-:Y:S05]  /*02d0*/  @!P0 BRA `(.L_x_14563) ;  /* 0x0000000000448947 */ /* 0x000fea0003800000 */
[----:B------:R-:W0:Y:S01]  /*02e0*/  S2UR UR5, SR_CgaCtaId ;  /* 0x00000000000579c3 */ /* 0x000e220000008800 */
[----:B------:R-:W-:Y:S01]  /*02f0*/  UMOV UR4, 0x400 ;  /* 0x0000040000047882 */ /* 0x000fe20000000000 */
[--C-:B------:R-:W-:Y:S01]  /*0300*/  IMAD R15, R4, 0x400, R5.reuse ;  /* 0x00000400040f7824 */ /* 0x100fe200078e0205 */
[----:B------:R-:W-:Y:S01]  /*0310*/  UIADD3 UR4, UPT, UPT, UR4, 0x80, URZ ;  /* 0x0000008004047890 */ /* 0x000fe2000fffe0ff */
[----:B------:R-:W-:Y:S02]  /*0320*/  IMAD R9, R0, R3, R5 ;  /* 0x0000000300097224 */ /* 0x000fe400078e0205 */
[----:B------:R-:W-:Y:S02]  /*0330*/  IMAD.MOV R14, RZ, RZ, -R0 ;  /* 0x000000ffff0e7224 */ /* 0x000fe400078e0a00 */
[----:B------:R-:W2:Y:S01]  /*0340*/  LDC.64 R12, c[0x0][0x390] ;  /* 0x0000e400ff0c7b82 */ /* 0x000ea20000000a00 */
[----:B0-----:R-:W-:-:S06]  /*0350*/  ULEA UR4, UR5, UR4, 0x18 ;  /* 0x0000000405047291 */ /* 0x001fcc000f8ec0ff */
[----:B------:R-:W-:Y:S01]  /*0360*/  LEA R6, R5, UR4, 0x2 ;  /* 0x0000000405067c11 */ /* 0x000fe2000f8e10ff */
[----:B--2---:R-:W-:-:S07]  /*0370*/  IMAD.WIDE.U32 R12, R15, 0x4, R12 ;  /* 0x000000040f0c7825 */ /* 0x004fce00078e000c */
.L_x_14564:
[----:B------:R0:W2:Y:S01]  /*0380*/  LDG.E R15, desc[UR6][R12.64] ;  /* 0x000000060c0f7981 */ /* 0x0000a2000c1e1900 */
[----:B------:R-:W-:-:S04]  /*0390*/  IADD3 R14, PT, PT, R14, 0x1, RZ ;  /* 0x000000010e0e7810 */ /* 0x000fc80007ffe0ff */
[----:B------:R-:W-:Y:S01]  /*03a0*/  ISETP.NE.AND P0, PT, R14, RZ, PT ;  /* 0x000000ff0e00720c */ /* 0x000fe20003f05270 */
[C---:B0-----:R-:W-:Y:S01]  /*03b0*/  IMAD.WIDE.U32 R12, R3.reuse, 0x4, R12 ;  /* 0x00000004030c7825 */ /* 0x041fe200078e000c */
[----:B--2---:R0:W-:Y:S03]  /*03c0*/  STS [R6], R15 ;  /* 0x0000000f06007388 */ /* 0x0041e60000000800 */
[----:B0-----:R-:W-:-:S08]  /*03d0*/  IMAD R6, R3, 0x4, R6 ;  /* 0x0000000403067824 */ /* 0x001fd000078e0206 */
[----:B------:R-:W-:Y:S05]  /*03e0*/  @P0 BRA `(.L_x_14564) ;  /* 0xfffffffc00e40947 */ /* 0x000fea000383ffff */
.L_x_14563:
[----:B------:R-:W-:Y:S05]  /*03f0*/  BSYNC.RECONVERGENT B0 ;  /* 0x0000000000007941 */ /* 0x000fea0003800200 */
.L_x_14562:
[----:B------:R-:W-:Y:S01]  /*0400*/  IMAD R24, R4, 0x400, R9 ;  /* 0x0000040004187824 */ /* 0x000fe200078e0209 */
[----:B------:R-:W-:Y:S01]  /*0410*/  BSSY.RECONVERGENT B0, `(.L_x_14565) ;  /* 0x000001c000007945 */ /* 0x000fe20003800200 */
[----:B------:R-:W-:Y:S02]  /*0420*/  LEA R22, R9, R20, 0x2 ;  /* 0x0000001409167211 */ /* 0x000fe400078e10ff */
[----:B------:R-:W-:Y:S02]  /*0430*/  IMAD.IADD R6, R24, 0x1, R3 ;  /* 0x0000000118067824 */ /* 0x000fe400078e0203 */
[C-C-:B------:R-:W-:Y:S02]  /*0440*/  IMAD R21, R3.reuse, 0x2, R24.reuse ;  /* 0x0000000203157824 */ /* 0x140fe400078e0218 */
[----:B------:R-:W-:-:S07]  /*0450*/  IMAD R23, R3, 0x3, R24 ;  /* 0x0000000303177824 */ /* 0x000fce00078e0218 */
.L_x_14566:
        /* <DEDUP_REMOVED lines=15> */
[C---:B------:R-:W-:Y:S01]  /*0550*/  IMAD R23, R3.reuse, 0x4, R23 ;  /* 0x0000000403177824 */ /* 0x040fe200078e0217 */
[C---:B------:R-:W-:Y:S01]  /*0560*/  LEA R24, R3.reuse, R24, 0x2 ;  /* 0x0000001803187211 */ /* 0x040fe200078e10ff */
[----:B--2---:R0:W-:Y:S04]  /*0570*/  STS [R22], R13 ;  /* 0x0000000d16007388 */ /* 0x0041e80000000800 */
[----:B---3--:R2:W-:Y:S04]  /*0580*/  STS [R25], R14 ;  /* 0x0000000e19007388 */ /* 0x0085e80000000800 */
[----:B----4-:R2:W-:Y:S04]  /*0590*/  STS [R27], R16 ;  /* 0x000000101b007388 */ /* 0x0105e80000000800 */
[----:B-----5:R2:W-:Y:S01]  /*05a0*/  STS [R29], R18 ;  /* 0x000000121d007388 */ /* 0x0205e20000000800 */
[----:B0-----:R-:W-:Y:S01]  /*05b0*/  IMAD R22, R3, 0x10, R22 ;  /* 0x0000001003167824 */ /* 0x001fe200078e0216 */
[----:B------:R-:W-:Y:S06]  /*05c0*/  @!P0 BRA `(.L_x_14566) ;  /* 0xfffffffc00a48947 */ /* 0x000fec000383ffff */
[----:B------:R-:W-:Y:S05]  /*05d0*/  BSYNC.RECONVERGENT B0 ;  /* 0x0000000000007941 */ /* 0x000fea0003800200 */
.L_x_14565:
[----:B------:R-:W-:Y:S01]  /*05e0*/  BAR.SYNC.DEFER_BLOCKING 0x0 ;  /* 0x0000000000007b1d */ /* 0x000fe20000010000 */
[----:B------:R-:W-:Y:S01]  /*05f0*/  ISETP.NE.AND P0, PT, R2, 0x2, PT ;  /* 0x000000020200780c */ /* 0x000fe20003f05270 */
[----:B------:R-:W-:-:S04]  /*0600*/  VIADD R9, R7, 0x1080 ;  /* 0x0000108007097836 */ /* 0x000fc80000000000 */
[----:B------:R-:W-:Y:S01]  /*0610*/  BSSY.RECONVERGENT B0, `(.L_x_14567) ;  /* 0x000000e000007945 */ /* 0x000fe20003800200 */
[----:B------:R-:W-:Y:S02]  /*0620*/  LEA R6, R8, R9, 0x18 ;  /* 0x0000000908067211 */ /* 0x000fe400078ec0ff */
[----:B------:R-:W-:-:S05]  /*0630*/  MOV R9, R5 ;  /* 0x0000000500097202 */ /* 0x000fca0000000f00 */
[----:B------:R-:W-:Y:S05]  /*0640*/  @!P0 BRA `(.L_x_14568) ;  /* 0x0000000000288947 */ /* 0x000fea0003800000 */
[----:B------:R-:W-:Y:S02]  /*0650*/  VIADD R9, R7, 0x1080 ;  /* 0x0000108007097836 */ /* 0x000fe40000000000 */
[----:B------:R-:W-:-:S03]  /*0660*/  IMAD.MOV R11, RZ, RZ, -R0 ;  /* 0x000000ffff0b7224 */ /* 0x000fc600078e0a00 */
[----:B------:R-:W-:Y:S01]  /*0670*/  LEA R10, R8, R9, 0x18 ;  /* 0x00000009080a7211 */ /* 0x000fe200078ec0ff */
[----:B------:R-:W-:-:S03]  /*0680*/  IMAD R9, R0, R3, R5 ;  /* 0x0000000300097224 */ /* 0x000fc600078e0205 */
[----:B------:R-:W-:-:S07]  /*0690*/  LEA R10, R5, R10, 0x2 ;  /* 0x0000000a050a7211 */ /* 0x000fce00078e10ff */
.L_x_14569:
[----:B------:R-:W-:Y:S01]  /*06a0*/  VIADD R11, R11, 0x1 ;  /* 0x000000010b0b7836 */ /* 0x000fe20000000000 */
[----:B------:R0:W-:Y:S04]  /*06b0*/  STS [R10], RZ ;  /* 0x000000ff0a007388 */ /* 0x0001e80000000800 */
[----:B------:R-:W-:Y:S01]  /*06c0*/  ISETP.NE.AND P0, PT, R11, RZ, PT ;  /* 0x000000ff0b00720c */ /* 0x000fe20003f05270 */
[----:B0-----:R-:W-:-:S12]  /*06d0*/  IMAD R10, R3, 0x4, R10 ;  /* 0x00000004030a7824 */ /* 0x001fd800078e020a */
[----:B------:R-:W-:Y:S05]  /*06e0*/  @P0 BRA `(.L_x_14569) ;  /* 0xfffffffc00ec0947 */ /* 0x000fea000383ffff */
.L_x_14568:
[----:B------:R-:W-:Y:S05]  /*06f0*/  BSYNC.RECONVERGENT B0 ;  /* 0x0000000000007941 */ /* 0x000fea0003800200 */
.L_x_14567:
[----:B------:R-:W-:Y:S01]  /*0700*/  BSSY.RECONVERGENT B0, `(.L_x_14570) ;  /* 0x000000d000007945 */ /* 0x000fe20003800200 */
[----:B------:R-:W-:-:S07]  /*0710*/  LEA R10, R9, R6, 0x2 ;  /* 0x00000006090a7211 */ /* 0x000fce00078e10ff */
.L_x_14571:
[C-C-:B-1----:R-:W-:Y:S01]  /*0720*/  IMAD R11, R3.reuse, 0x4, R10.reuse ;  /* 0x00000004030b7824 */ /* 0x142fe200078e020a */
[C---:B------:R-:W-:Y:S01]  /*0730*/  LEA R12, R3.reuse, R10, 0x3 ;  /* 0x0000000a030c7211 */ /* 0x040fe200078e18ff */
[C---:B------:R-:W-:Y:S01]  /*0740*/  IMAD R13, R3.reuse, 0xc, R10 ;  /* 0x0000000c030d7824 */ /* 0x040fe200078e020a */
[----:B------:R0:W-:Y:S01]  /*0750*/  STS [R10], RZ ;  /* 0x000000ff0a007388 */ /* 0x0001e20000000800 */
[----:B------:R-:W-:-:S03]  /*0760*/  IMAD R9, R3, 0x4, R9 ;  /* 0x0000000403097824 */ /* 0x000fc600078e0209 */
[----:B------:R1:W-:Y:S02]  /*0770*/  STS [R11], RZ ;  /* 0x000000ff0b007388 */ /* 0x0003e40000000800 */
[----:B------:R-:W-:Y:S02]  /*0780*/  ISETP.GE.U32.AND P0, PT, R9, 0x400, PT ;  /* 0x000004000900780c */ /* 0x000fe40003f06070 */
[----:B------:R1:W-:Y:S01]  /*0790*/  STS [R12], RZ ;  /* 0x000000ff0c007388 */ /* 0x0003e20000000800 */
[----:B0-----:R-:W-:-:S03]  /*07a0*/  LEA R10, R3, R10, 0x4 ;  /* 0x0000000a030a7211 */ /* 0x001fc600078e20ff */
[----:B------:R1:W-:Y:S07]  /*07b0*/  STS [R13], RZ ;  /* 0x000000ff0d007388 */ /* 0x0003ee0000000800 */
[----:B------:R-:W-:Y:S05]  /*07c0*/  @!P0 BRA `(.L_x_14571) ;  /* 0xfffffffc00d48947 */ /* 0x000fea000383ffff */
[----:B------:R-:W-:Y:S05]  /*07d0*/  BSYNC.RECONVERGENT B0 ;  /* 0x0000000000007941 */ /* 0x000fea0003800200 */
.L_x_14570:
[C---:B------:R-:W-:Y:S01]  /*07e0*/  IMAD.SHL.U32 R9, R5.reuse, 0x4, RZ ;  /* 0x0000000405097824 */ /* 0x040fe200078e00ff */
[C---:B------:R-:W-:Y:S01]  /*07f0*/  LOP3.LUT R10, R5.reuse, 0x3, RZ, 0xc0, !PT ;  /* 0x00000003050a7812 */ /* 0x040fe200078ec0ff */
[C---:B------:R-:W-:Y:S01]  /*0800*/  VIADD R21, R5.reuse, 0xffffffff ;  /* 0xffffffff05157836 */ /* 0x040fe20000000000 */
[----:B------:R-:W-:Y:S01]  /*0810*/  LOP3.LUT P2, RZ, R5, 0x3, RZ, 0xc0, !PT ;  /* 0x0000000305ff7812 */ /* 0x000fe2000784c0ff */
[----:B--2---:R-:W-:Y:S01]  /*0820*/  HFMA2 R25, -RZ, RZ, 0, 0 ;  /* 0x00000000ff197431 */ /* 0x004fe200000001ff */
[----:B-1----:R-:W-:Y:S02]  /*0830*/  LOP3.LUT R11, R9, 0x3, R5, 0xf8, !PT ;  /* 0x00000003090b7812 */ /* 0x002fe400078ef805 */
[C---:B------:R-:W-:Y:S02]  /*0840*/  ISETP.NE.AND P0, PT, R10.reuse, 0x3, PT ;  /* 0x000000030a00780c */ /* 0x040fe40003f05270 */
[----:B------:R-:W-:Y:S02]  /*0850*/  ISETP.GE.U32.AND P1, PT, R10, 0x2, PT ;  /* 0x000000020a00780c */ /* 0x000fe40003f26070 */
[----:B------:R-:W-:-:S02]  /*0860*/  LEA R11, R11, R20, 0x2 ;  /* 0x000000140b0b7211 */ /* 0x000fc400078e10ff */
[----:B------:R-:W-:Y:S02]  /*0870*/  LEA R8, R8, R7, 0x18 ;  /* 0x0000000708087211 */ /* 0x000fe400078ec0ff */
[----:B------:R-:W-:Y:S01]  /*0880*/  LOP3.LUT R23, R9, 0xc, RZ, 0xc0, !PT ;  /* 0x0000000c09177812 */ /* 0x000fe200078ec0ff */
[----:B------:R-:W-:Y:S01]  /*0890*/  VIADD R12, R11, 0xfffffff0 ;  /* 0xfffffff00b0c7836 */ /* 0x000fe20000000000 */
[----:B------:R0:W1:Y:S01]  /*08a0*/  LDS R15, [R11] ;  /* 0x000000000b0f7984 */ /* 0x0000620000000800 */
[----:B------:R-:W-:Y:S02]  /*08b0*/  IADD3 R22, PT, PT, R5, 0x1, RZ ;  /* 0x0000000105167810 */ /* 0x000fe40007ffe0ff */
[----:B------:R-:W-:Y:S01]  /*08c0*/  IMAD.MOV.U32 R14, RZ, RZ, R12 ;  /* 0x000000ffff0e7224 */ /* 0x000fe200078e000c */
[----:B------:R-:W-:Y:S01]  /*08d0*/  MOV R13, R12 ;  /* 0x0000000c000d7202 */ /* 0x000fe20000000f00 */
[----:B------:R-:W-:Y:S01]  /*08e0*/  @!P1 IMAD.MOV R14, RZ, RZ, R11 ;  /* 0x000000ffff0e9224 */ /* 0x000fe200078e020b */
[C---:B------:R-:W-:Y:S01]  /*08f0*/  @P0 IADD3 R13, PT, PT, R11.reuse, RZ, RZ ;  /* 0x000000ff0b0d0210 */ /* 0x040fe20007ffe0ff */
[----:B------:R-:W-:Y:S01]  /*0900*/  IMAD.IADD R23, R8, 0x1, R23 ;  /* 0x0000000108177824 */ /* 0x000fe200078e0217 */
[----:B------:R-:W-:Y:S01]  /*0910*/  @!P2 IADD3 R12, PT, PT, R11, RZ, RZ ;  /* 0x000000ff0b0ca210 */ /* 0x000fe20007ffe0ff */
[----:B------:R-:W-:Y:S01]  /*0920*/  IMAD.IADD R8, R6, 0x1, R9 ;  /* 0x0000000106087824 */ /* 0x000fe200078e0209 */
[----:B------:R0:W2:Y:S01]  /*0930*/  LDS R17, [R14+0x8] ;  /* 0x000008000e117984 */ /* 0x0000a20000000800 */
[----:B------:R-:W-:Y:S01]  /*0940*/  ISETP.GT.U32.AND P0, PT, R3, 0x7f, PT ;  /* 0x0000007f0300780c */ /* 0x000fe20003f04070 */
[----:B------:R-:W-:Y:S01]  /*0950*/  IMAD.MOV.U32 R27, RZ, RZ, R23 ;  /* 0x000000ffff1b7224 */ /* 0x000fe200078e0017 */
[----:B------:R-:W-:Y:S01]  /*0960*/  LOP3.LUT R22, R22, 0x3, RZ, 0xc0, !PT ;  /* 0x0000000316167812 */ /* 0x000fe200078ec0ff */
[----:B------:R0:W3:Y:S01]  /*0970*/  LDS R16, [R13+0x4] ;  /* 0x000004000d107984 */ /* 0x0000e20000000800 */
[----:B------:R-:W-:-:S02]  /*0980*/  LOP3.LUT R21, R21, 0x3, RZ, 0xc0, !PT ;  /* 0x0000000315157812 */ /* 0x000fc400078ec0ff */
[----:B------:R-:W-:Y:S01]  /*0990*/  SEL R20, RZ, 0x1, !P0 ;  /* 0x00000001ff147807 */ /* 0x000fe20004000000 */
[----:B------:R0:W4:Y:S01]  /*09a0*/  LDS R18, [R12+0xc] ;  /* 0x00000c000c127984 */ /* 0x0001220000000800 */
[----:B------:R-:W-:Y:S02]  /*09b0*/  LOP3.LUT R19, R10, 0x2, RZ, 0x3c, !PT ;  /* 0x000000020a137812 */ /* 0x000fe400078e3cff */
[----:B------:R-:W-:Y:S02]  /*09c0*/  SEL R7, RZ, 0x400, !P0 ;  /* 0x00000400ff077807 */ /* 0x000fe40004000000 */
[----:B------:R-:W-:-:S07]  /*09d0*/  MOV R24, R8 ;  /* 0x0000000800187202 */ /* 0x000fce0000000f00 */
.L_x_14572:
[----:B------:R5:W0:Y:S01]  /*09e0*/  LDS R26, [R27] ;  /* 0x000000001b1a7984 */ /* 0x000a220000000800 */
[----:B------:R-:W-:-:S05]  /*09f0*/  IMAD.IADD R25, R25, 0x1, R20 ;  /* 0x0000000119197824 */ /* 0x000fca00078e0214 */
[----:B------:R-:W-:Y:S01]  /*0a00*/  ISETP.GE.U32.AND P0, PT, R25, 0x4, PT ;  /* 0x000000041900780c */ /* 0x000fe20003f06070 */
[----:B-----5:R-:W-:Y:S01]  /*0a10*/  IMAD R27, R20, 0x14, R27 ;  /* 0x00000014141b7824 */ /* 0x020fe200078e021b */
[----:B0-----:R-:W1:Y:S04]  /*0a20*/  SHFL.IDX PT, R28, R26, R10, 0x1c1f ;  /* 0x001c1f0a1a1c7589 */ /* 0x001e6800000e0000 */
[----:B------:R-:W3:Y:S01]  /*0a30*/  SHFL.IDX PT, R29, R26, R22, 0x1c1f ;  /* 0x001c1f161a1d7589 */ /* 0x000ee200000e0000 */
[----:B-1----:R-:W-:-:S04]  /*0a40*/  IMAD R28, R15, R28, RZ ;  /* 0x0000001c0f1c7224 */ /* 0x002fc800078e02ff */
[----:B---3--:R-:W-:Y:S02]  /*0a50*/  IMAD R28, R16, R29, R28 ;  /* 0x0000001d101c7224 */ /* 0x008fe400078e021c */
[----:B------:R-:W2:Y:S02]  /*0a60*/  SHFL.IDX PT, R29, R26, R19, 0x1c1f ;  /* 0x001c1f131a1d7589 */ /* 0x000ea400000e0000 */
[----:B--2---:R-:W-:Y:S02]  /*0a70*/  IMAD R29, R17, R29, R28 ;  /* 0x0000001d111d7224 */ /* 0x004fe400078e021c */
[----:B------:R-:W4:Y:S02]  /*0a80*/  SHFL.IDX PT, R28, R26, R21, 0x1c1f ;  /* 0x001c1f151a1c7589 */ /* 0x000f2400000e0000 */
[----:B----4-:R-:W-:Y:S02]  /*0a90*/  IMAD R28, R18, R28, R29 ;  /* 0x0000001c121c7224 */ /* 0x010fe400078e021d */
[----:B------:R-:W0:Y:S03]  /*0aa0*/  LDS R29, [R24] ;  /* 0x00000000181d7984 */ /* 0x000e260000000800 */
[----:B0-----:R-:W-:-:S05]  /*0ab0*/  IADD3 R29, PT, PT, R28, R29, RZ ;  /* 0x0000001d1c1d7210 */ /* 0x001fca0007ffe0ff */
[----:B------:R0:W-:Y:S02]  /*0ac0*/  STS [R24], R29 ;  /* 0x0000001d18007388 */ /* 0x0001e40000000800 */
[----:B0-----:R-:W-:Y:S01]  /*0ad0*/  IADD3 R24, PT, PT, R7, R24, RZ ;  /* 0x0000001807187210 */ /* 0x001fe20007ffe0ff */
[----:B------:R-:W-:Y:S06]  /*0ae0*/  @!P0 BRA `(.L_x_14572) ;  /* 0xfffffffc00bc8947 */ /* 0x000fec000383ffff */
[----:B------:R-:W0:Y:S01]  /*0af0*/  LDS R11, [R11+0x800] ;  /* 0x000800000b0b7984 */ /* 0x000e220000000800 */
[----:B------:R-:W-:Y:S01]  /*0b00*/  IADD3 R16, PT, PT, R9, 0x200, R6 ;  /* 0x0000020009107810 */ /* 0x000fe20007ffe006 */
[----:B------:R-:W-:Y:S02]  /*0b10*/  IMAD.MOV.U32 R9, RZ, RZ, RZ ;  /* 0x000000ffff097224 */ /* 0x000fe400078e00ff */
[----:B------:R-:W1:Y:S04]  /*0b20*/  LDS R13, [R13+0x804] ;  /* 0x000804000d0d7984 */ /* 0x000e680000000800 */
[----:B------:R-:W2:Y:S04]  /*0b30*/  LDS R14, [R14+0x808] ;  /* 0x000808000e0e7984 */ /* 0x000ea80000000800 */
[----:B------:R-:W3:Y:S02]  /*0b40*/  LDS R12, [R12+0x80c] ;  /* 0x00080c000c0c7984 */ /* 0x000ee40000000800 */
.L_x_14573:
[----:B------:R4:W5:Y:S01]  /*0b50*/  LDS R17, [R23] ;  /* 0x0000000017117984 */ /* 0x0009620000000800 */
[----:B------:R-:W-:-:S03]  /*0b60*/  IMAD.IADD R9, R9, 0x1, R20 ;  /* 0x0000000109097824 */ /* 0x000fc600078e0214 */
[----:B------:R-:W-:Y:S02]  /*0b70*/  LDS R15, [R16] ;  /* 0x00000000100f7984 */ /* 0x000fe40000000800 */
[----:B------:R-:W-:Y:S01]  /*0b80*/  ISETP.GE.U32.AND P0, PT, R9, 0x4, PT ;  /* 0x000000040900780c */ /* 0x000fe20003f06070 */
[----:B----4-:R-:W-:Y:S01]  /*0b90*/  IMAD R23, R20, 0x14, R23 ;  /* 0x0000001414177824 */ /* 0x010fe200078e0217 */
[----:B-----5:R-:W0:Y:S04]  /*0ba0*/  SHFL.IDX PT, R18, R17, R10, 0x1c1f ;  /* 0x001c1f0a11127589 */ /* 0x020e2800000e0000 */
[----:B------:R-:W1:Y:S04]  /*0bb0*/  SHFL.IDX PT, R24, R17, R22, 0x1c1f ;  /* 0x001c1f1611187589 */ /* 0x000e6800000e0000 */
[----:B------:R-:W2:Y:S04]  /*0bc0*/  SHFL.IDX PT, R26, R17, R19, 0x1c1f ;  /* 0x001c1f13111a7589 */ /* 0x000ea800000e0000 */
[----:B------:R-:W3:Y:S01]  /*0bd0*/  SHFL.IDX PT, R27, R17, R21, 0x1c1f ;  /* 0x001c1f15111b7589 */ /* 0x000ee200000e0000 */
[----:B0-----:R-:W-:-:S04]  /*0be0*/  IMAD R18, R11, R18, RZ ;  /* 0x000000120b127224 */ /* 0x001fc800078e02ff */
[----:B-1----:R-:W-:-:S04]  /*0bf0*/  IMAD R25, R13, R24, R18 ;  /* 0x000000180d197224 */ /* 0x002fc800078e0212 */
[----:B--2---:R-:W-:-:S04]  /*0c00*/  IMAD R25, R14, R26, R25 ;  /* 0x0000001a0e197224 */ /* 0x004fc800078e0219 */
[----:B---3--:R-:W-:-:S05]  /*0c10*/  IMAD R18, R12, R27, R25 ;  /* 0x0000001b0c127224 */ /* 0x008fca00078e0219 */
[----:B------:R-:W-:-:S05]  /*0c20*/  IADD3 R15, PT, PT, R18, R15, RZ ;  /* 0x0000000f120f7210 */ /* 0x000fca0007ffe0ff */
[----:B------:R0:W-:Y:S02]  /*0c30*/  STS [R16], R15 ;  /* 0x0000000f10007388 */ /* 0x0001e40000000800 */
[----:B0-----:R-:W-:Y:S01]  /*0c40*/  IADD3 R16, PT, PT, R7, R16, RZ ;  /* 0x0000001007107210 */ /* 0x001fe20007ffe0ff */
[----:B------:R-:W-:Y:S06]  /*0c50*/  @!P0 BRA `(.L_x_14573) ;  /* 0xfffffffc00bc8947 */ /* 0x000fec000383ffff */
        /* <DEDUP_REMOVED lines=8> */
[--C-:B------:R-:W-:Y:S01]  /*0ce0*/  IMAD R7, R4, 0x400, R5.reuse ;  /* 0x0000040004077824 */ /* 0x100fe200078e0205 */
[C---:B------:R-:W-:Y:S01]  /*0cf0*/  IADD3 R2, PT, PT, -R0.reuse, RZ, RZ ;  /* 0x000000ff00027210 */ /* 0x040fe20007ffe1ff */
[----:B------:R-:W-:Y:S02]  /*0d00*/  IMAD R5, R0, R3, R5 ;  /* 0x0000000300057224 */ /* 0x000fe400078e0205 */
[----:B0-----:R-:W-:-:S07]  /*0d10*/  IMAD.WIDE.U32 R16, R7, 0x4, R16 ;  /* 0x0000000407107825 */ /* 0x001fce00078e0010 */
.L_x_14576:
[----:B------:R0:W1:Y:S01]  /*0d20*/  LDS R7, [R8] ;  /* 0x0000000008077984 */ /* 0x0000620000000800 */
[----:B------:R-:W-:-:S05]  /*0d30*/  VIADD R2, R2, 0x1 ;  /* 0x0000000102027836 */ /* 0x000fca0000000000 */
[----:B------:R-:W-:Y:S02]  /*0d40*/  ISETP.NE.AND P0, PT, R2, RZ, PT ;  /* 0x000000ff0200720c */ /* 0x000fe40003f05270 */
[C---:B0-----:R-:W-:Y:S01]  /*0d50*/  LEA R8, R3.reuse, R8, 0x2 ;  /* 0x0000000803087211 */ /* 0x041fe200078e10ff */
[----:B-1----:R0:W-:Y:S02]  /*0d60*/  STG.E desc[UR6][R16.64], R7 ;  /* 0x0000000710007986 */ /* 0x0021e4000c101906 */
[----:B0-----:R-:W-:-:S08]  /*0d70*/  IMAD.WIDE.U32 R16, R3, 0x4, R16 ;  /* 0x0000000403107825 */ /* 0x001fd000078e0010 */
[----:B------:R-:W-:Y:S05]  /*0d80*/  @P0 BRA `(.L_x_14576) ;  /* 0xfffffffc00e40947 */ /* 0x000fea000383ffff */
.L_x_14575:
[----:B------:R-:W-:Y:S05]  /*0d90*/  BSYNC.RECONVERGENT B0 ;  /* 0x0000000000007941 */ /* 0x000fea0003800200 */
.L_x_14574:
[----:B------:R-:W-:Y:S01]  /*0da0*/  IMAD.WIDE.U32 R8, R3, 0xc, R10 ;  /* 0x0000000c03087825 */ /* 0x000fe200078e000a */
[----:B------:R-:W-:-:S03]  /*0db0*/  LEA R23, R4, R5, 0xa ;  /* 0x0000000504177211 */ /* 0x000fc600078e50ff */
[----:B------:R-:W-:-:S07]  /*0dc0*/  IMAD R0, R5, 0x4, R6 ;  /* 0x0000000405007824 */ /* 0x000fce00078e0206 */
.L_x_14577:
[C-C-:B------:R-:W-:Y:S01]  /*0dd0*/  IMAD R2, R3.reuse, 0x4, R0.reuse ;  /* 0x0000000403027824 */ /* 0x140fe200078e0200 */
[C---:B------:R-:W-:Y:S01]  /*0de0*/  LEA R4, R3.reuse, R0, 0x3 ;  /* 0x0000000003047211 */ /* 0x040fe200078e18ff */
[----:B0-----:R-:W-:Y:S01]  /*0df0*/  IMAD R22, R3, 0xc, R0 ;  /* 0x0000000c03167824 */ /* 0x001fe200078e0200 */
[----:B------:R0:W1:Y:S01]  /*0e00*/  LDS R25, [R0] ;  /* 0x0000000000197984 */ /* 0x0000620000000800 */
        /* <DEDUP_REMOVED lines=17> */
        .weak           $__internal_104_$__cuda_sm20_div_u16
        .type           $__internal_104_$__cuda_sm20_div_u16,@function
        .size           $__internal_104_$__cuda_sm20_div_u16,(.L_x_20394 - $__internal_104_$__cuda_sm20_div_u16)
$__internal_104_$__cuda_sm20_div_u16:
[----:B------:R-:W0:Y:S01]  /*0f20*/  I2F.U16 R0, R2 ;  /* 0x0000000200007306 */ /* 0x000e220000101000 */
[----:B------:R-:W-:Y:S01]  /*0f30*/  HFMA2 R6, -RZ, RZ, 15, 0 ;  /* 0x4b800000ff067431 */ /* 0x000fe200000001ff */
        /* <DEDUP_REMOVED lines=17> */
[----:B------:R-:W-:Y:S06]  /*1050*/  RET.REL.NODEC R6 `(_Z9cuda_gemmIiLi128ELi1ELi1ELi1024ELi4ELi4ELi1EEviiiPT_S1_S1_ii) ;  /* 0xffffffec06e87950 */ /* 0x000fec0003c3ffff */
.L_x_14578:
        /* <DEDUP_REMOVED lines=10> */
.L_x_20394:


//--------------------- .text._Z9cuda_gemmIiLi128ELi1ELi1ELi1024ELi4ELi4ELi0EEviiiPT_S1_S1_ii --------------------------
	.section	.text._Z9cuda_gemmIiLi128ELi1ELi1ELi1024ELi4ELi4ELi0EEviiiPT_S1_S1_ii,"ax",@progbits
	.align	128
        .global         _Z9cuda_gemmIiLi128ELi1ELi1ELi1024ELi4ELi4ELi0EEviiiPT_S1_S1_ii
        .type           _Z9cuda_gemmIiLi128ELi1ELi1ELi1024ELi4ELi4ELi0EEviiiPT_S1_S1_ii,@function
        .size           _Z9cuda_gemmIiLi128ELi1ELi1ELi1024ELi4ELi4ELi0EEviiiPT_S1_S1_ii,(.L_x_20395 - _Z9cuda_gemmIiLi128ELi1ELi1ELi1024ELi4ELi4ELi0EEviiiPT_S1_S1_ii)
        .other          _Z9cuda_gemmIiLi128ELi1ELi1ELi1024ELi4ELi4ELi0EEviiiPT_S1_S1_ii,@"STO_CUDA_ENTRY STV_DEFAULT"
_Z9cuda_gemmIiLi128ELi1ELi1ELi1024ELi4ELi4ELi0EEviiiPT_S1_S1_ii:
.text._Z9cuda_gemmIiLi128ELi1ELi1ELi1024ELi4ELi4ELi0EEviiiPT_S1_S1_ii:
[----:B------:R-:W-:Y:S08]  /*0000*/  LDC R1, c[0x0][0x37c] ;  /* 0x0000df00ff017b82 */ /* 0x000ff00000000800 */
[----:B------:R-:W0:Y:S01]  /*0010*/  LDC.64 R4, c[0x0][0x3a8] ;  /* 0x0000ea00ff047b82 */ /* 0x000e220000000a00 */
[----:B------:R-:W1:Y:S01]  /*0020*/  LDCU.64 UR8, c[0x0][0x358] ;  /* 0x00006b00ff0877ac */ /* 0x000e620008000a00 */
[----:B------:R-:W-:Y:S01]  /*0030*/  BSSY.RECONVERGENT B0, `(.L_x_14579) ;  /* 0x0000053000007945 */ /* 0x000fe20003800200 */
[----:B0-----:R-:W-:Y:S01]  /*0040*/  IABS R7, R5 ;  /* 0x0000000500077213 */ /* 0x001fe20000000000 */
[----:B------:R-:W-:-:S03]  /*0050*/  IMAD R13, R5, R4, RZ ;  /* 0x00000004050d7224 */ /* 0x000fc600078e02ff */
[----:B------:R-:W0:Y:S08]  /*0060*/  I2F.RP R0, R7 ;  /* 0x0000000700007306 */ /* 0x000e300000209400 */
[----:B0-----:R-:W0:Y:S02]  /*0070*/  MUFU.RCP R0, R0 ;  /* 0x0000000000007308 */ /* 0x001e240000001000 */
[----:B0-----:R-:W-:Y:S01]  /*0080*/  VIADD R2, R0, 0xffffffe ;  /* 0x0ffffffe00027836 */ /* 0x001fe20000000000 */
[----:B------:R-:W-:-:S05]  /*0090*/  LOP3.LUT R0, R5, 0x400, RZ, 0x3c, !PT ;  /* 0x0000040005007812 */ /* 0x000fca00078e3cff */
[----:B------:R0:W2:Y:S01]  /*00a0*/  F2I.FTZ.U32.TRUNC.NTZ R3, R2 ;  /* 0x0000000200037305 */ /* 0x0000a2000021f000 */
[----:B------:R-:W-:Y:S02]  /*00b0*/  ISETP.GE.AND P2, PT, R0, RZ, PT ;  /* 0x000000ff0000720c */ /* 0x000fe40003f46270 */
[----:B------:R-:W3:Y:S01]  /*00c0*/  S2R R0, SR_TID.X ;  /* 0x0000000000007919 */ /* 0x000ee20000002100 */
[----:B0-----:R-:W-:Y:S02]  /*00d0*/  IMAD.MOV.U32 R2, RZ, RZ, RZ ;  /* 0x000000ffff027224 */ /* 0x001fe400078e00ff */
[----:B--2---:R-:W-:-:S04]  /*00e0*/  IMAD.MOV R6, RZ, RZ, -R3 ;  /* 0x000000ffff067224 */ /* 0x004fc800078e0a03 */
[----:B------:R-:W-:-:S04]  /*00f0*/  IMAD R9, R6, R7, RZ ;  /* 0x0000000706097224 */ /* 0x000fc800078e02ff */
[----:B------:R-:W-:-:S06]  /*0100*/  IMAD.HI.U32 R3, R3, R9, R2 ;  /* 0x0000000903037227 */ /* 0x000fcc00078e0002 */
        /* <DEDUP_REMOVED lines=9> */
[----:B---3--:R-:W-:-:S04]  /*01a0*/  ISETP.GE.U32.AND P0, PT, R0, R13, PT ;  /* 0x0000000d0000720c */ /* 0x008fc80003f06070 */
[----:B------:R-:W-:Y:S02]  /*01b0*/  @!P2 IADD3 R3, PT, PT, -R3, RZ, RZ ;  /* 0x000000ff0303a210 */ /* 0x000fe40007ffe1ff */
[----:B------:R-:W-:-:S04]  /*01c0*/  @!P1 LOP3.LUT R3, RZ, R5, RZ, 0x33, !PT ;  /* 0x00000005ff039212 */ /* 0x000fc800078e33ff */
[----:B------:R-:W-:-:S04]  /*01d0*/  VIMNMX R7, PT, PT, R3, 0x80, PT ;  /* 0x0000008003077848 */ /* 0x000fc80003fe0100 */
[----:B------:R-:W0:Y:S08]  /*01e0*/  I2F.U32.RP R2, R7 ;  /* 0x0000000700027306 */ /* 0x000e300000209000 */
[----:B0-----:R-:W0:Y:S02]  /*01f0*/  MUFU.RCP R2, R2 ;  /* 0x0000000200027308 */ /* 0x001e240000001000 */
        /* <DEDUP_REMOVED lines=27> */
[----:B------:R-:W-:Y:S02]  /*03b0*/  MOV R17, R0 ;  /* 0x0000000000117202 */ /* 0x000fe40000000f00 */
[----:B0---4-:R-:W-:-:S07]  /*03c0*/  LOP3.LUT R21, RZ, R5, RZ, 0x33, !PT ;  /* 0x00000005ff157212 */ /* 0x011fce00078e33ff */
.L_x_14581:
        /* <DEDUP_REMOVED lines=25> */
.L_x_14580:
[----:B------:R-:W-:Y:S05]  /*0560*/  BSYNC.RECONVERGENT B0 ;  /* 0x0000000000007941 */ /* 0x000fea0003800200 */
.L_x_14579:
[----:B------:R-:W3:Y:S01]  /*0570*/  LDC R5, c[0x0][0x360] ;  /* 0x0000d800ff057b82 */ /* 0x000ee20000000800 */
[----:B------:R-:W-:Y:S01]  /*0580*/  IADD3 R11, PT, PT, RZ, -R7, RZ ;  /* 0x80000007ff0b7210 */ /* 0x000fe20007ffe0ff */
[----:B0-----:R-:W-:-:S04]  /*0590*/  IMAD.MOV.U32 R8, RZ, RZ, RZ ;  /* 0x000000ffff087224 */ /* 0x001fc800078e00ff */
[----:B--2---:R-:W-:Y:S02]  /*05a0*/  IMAD R11, R11, R9, RZ ;  /* 0x000000090b0b7224 */ /* 0x004fe400078e02ff */
[----:B------:R-:W0:Y:S02]  /*05b0*/  S2UR UR10, SR_CTAID.Y ;  /* 0x00000000000a79c3 */ /* 0x000e240000002600 */
[----:B------:R-:W-:-:S06]  /*05c0*/  IMAD.HI.U32 R9, R9, R11, R8 ;  /* 0x0000000b09097227 */ /* 0x000fcc00078e0008 */
[----:B------:R-:W0:Y:S01]  /*05d0*/  LDC R4, c[0x0][0x374] ;  /* 0x0000dd00ff047b82 */ /* 0x000e220000000800 */
[----:B------:R-:W-:-:S04]  /*05e0*/  IMAD.HI.U32 R6, R9, R0, RZ ;  /* 0x0000000009067227 */ /* 0x000fc800078e00ff */
[----:B------:R-:W-:-:S04]  /*05f0*/  IMAD.MOV R2, RZ, RZ, -R6 ;  /* 0x000000ffff027224 */ /* 0x000fc800078e0a06 */
[----:B------:R-:W-:-:S05]  /*0600*/  IMAD R2, R7, R2, R0 ;  /* 0x0000000207027224 */ /* 0x000fca00078e0200 */
[----:B------:R-:W-:Y:S02]  /*0610*/  ISETP.GE.U32.AND P0, PT, R2, R7, PT ;  /* 0x000000070200720c */ /* 0x000fe40003f06070 */
[----:B0-----:R-:W-:-:S13]  /*0620*/  ISETP.LE.U32.AND P1, PT, R4, UR10, PT ;  /* 0x0000000a04007c0c */ /* 0x001fda000bf23070 */
[----:B---3--:R-:W-:Y:S05]  /*0630*/  @P1 EXIT ;  /* 0x000000000000194d */ /* 0x008fea0003800000 */
[----:B------:R-:W0:Y:S01]  /*0640*/  S2R R4, SR_CTAID.X ;  /* 0x0000000000047919 */ /* 0x000e220000002500 */
[C---:B------:R-:W-:Y:S01]  /*0650*/  @P0 IADD3 R2, PT, PT, -R7.reuse, R2, RZ ;  /* 0x0000000207020210 */ /* 0x040fe20007ffe1ff */
[----:B------:R-:W-:Y:S01]  /*0660*/  @P0 VIADD R6, R6, 0x1 ;  /* 0x0000000106060836 */ /* 0x000fe20000000000 */
[----:B------:R-:W-:Y:S02]  /*0670*/  ISETP.NE.U32.AND P2, PT, R7, RZ, PT ;  /* 0x000000ff0700720c */ /* 0x000fe40003f45070 */
[----:B------:R-:W-:Y:S01]  /*0680*/  ISETP.GE.U32.AND P1, PT, R2, R7, PT ;  /* 0x000000070200720c */ /* 0x000fe20003f26070 */
[----:B------:R-:W-:Y:S01]  /*0690*/  IMAD.IADD R2, R0, 0x1, R5 ;  /* 0x0000000100027824 */ /* 0x000fe200078e0205 */
[----:B------:R-:W-:Y:S02]  /*06a0*/  LOP3.LUT R8, R5, 0xffff, RZ, 0xc0, !PT ;  /* 0x0000ffff05087812 */ /* 0x000fe400078ec0ff */
[----:B------:R-:W-:Y:S02]  /*06b0*/  MOV R12, 0x710 ;  /* 0x00000710000c7802 */ /* 0x000fe40000000f00 */
[----:B------:R-:W-:-:S04]  /*06c0*/  LOP3.LUT R2, R2, 0x3ff, RZ, 0x3c, !PT ;  /* 0x000003ff02027812 */ /* 0x000fc800078e3cff */
[----:B------:R-:W-:-:S03]  /*06d0*/  LOP3.LUT R11, R2, 0xffff, RZ, 0xc0, !PT ;  /* 0x0000ffff020b7812 */ /* 0x000fc600078ec0ff */
[----:B------:R-:W-:Y:S02]  /*06e0*/  @P1 IADD3 R6, PT, PT, R6, 0x1, RZ ;  /* 0x0000000106061810 */ /* 0x000fe40007ffe0ff */
[----:B------:R-:W-:-:S07]  /*06f0*/  @!P2 LOP3.LUT R6, RZ, R7, RZ, 0x33, !PT ;  /* 0x00000007ff06a212 */ /* 0x000fce00078e33ff */
[----:B01----:R-:W-:Y:S05]  /*0700*/  CALL.REL.NOINC `($__internal_105_$__cuda_sm20_div_u16) ;  /* 0x0000002000087944 */ /* 0x003fea0003c00000 */
        /* <DEDUP_REMOVED lines=19> */
[----:B----4-:R-:W-:-:S05]  /*0840*/  IMAD R13, R13, UR10, R0 ;  /* 0x0000000a0d0d7c24 */ /* 0x010fca000f8e0200 */
[----:B------:R-:W-:-:S07]  /*0850*/  LEA R15, R4, R13, 0xa ;  /* 0x0000000d040f7211 */ /* 0x000fce00078e50ff */
.L_x_14584:
[----:B0-----:R-:W-:-:S06]  /*0860*/  IMAD.WIDE.U32 R12, R15, 0x4, R10 ;  /* 0x000000040f0c7825 */ /* 0x001fcc00078e000a */
[----:B------:R-:W3:Y:S01]  /*0870*/  LDG.E R13, desc[UR8][R12.64] ;  /* 0x000000080c0d7981 */ /* 0x000ee2000c1e1900 */
[----:B------:R-:W-:Y:S02]  /*0880*/  VIADD R16, R16, 0x1 ;  /* 0x0000000110107836 */ /* 0x000fe40000000000 */
[----:B------:R-:W-:-:S03]  /*0890*/  IMAD.IADD R15, R5, 0x1, R15 ;  /* 0x00000001050f7824 */ /* 0x000fc600078e020f */
[----:B------:R-:W-:Y:S01]  /*08a0*/  ISETP.NE.AND P0, PT, R16, RZ, PT ;  /* 0x000000ff1000720c */ /* 0x000fe20003f05270 */
[----:B---3--:R0:W-:Y:S02]  /*08b0*/  STS [R14], R13 ;  /* 0x0000000d0e007388 */ /* 0x0081e40000000800 */
[----:B0-----:R-:W-:-:S10]  /*08c0*/  LEA R14, R5, R14, 0x2 ;  /* 0x0000000e050e7211 */ /* 0x001fd400078e10ff */
[----:B------:R-:W-:Y:S05]  /*08d0*/  @P0 BRA `(.L_x_14584) ;  /* 0xfffffffc00e00947 */ /* 0x000fea000383ffff */
.L_x_14583:
[----:B--2---:R-:W-:Y:S05]  /*08e0*/  BSYNC.RECONVERGENT B0 ;  /* 0x0000000000007941 */ /* 0x004fea0003800200 */
.L_x_14582:
        /* <DEDUP_REMOVED lines=9> */
.L_x_14586:
        /* <DEDUP_REMOVED lines=24> */
.L_x_14585:
        /* <DEDUP_REMOVED lines=10> */
.L_x_14589:
[----:B------:R-:W-:Y:S01]  /*0ba0*/  VIADD R18, R18, 0x1 ;  /* 0x0000000112127836 */ /* 0x000fe20000000000 */
[----:B------:R0:W-:Y:S04]  /*0bb0*/  STS [R10], RZ ;  /* 0x000000ff0a007388 */ /* 0x0001e80000000800 */
[----:B------:R-:W-:Y:S02]  /*0bc0*/  ISETP.NE.AND P0, PT, R18, RZ, PT ;  /* 0x000000ff1200720c */ /* 0x000fe40003f05270 */
[----:B0-----:R-:W-:-:S11]  /*0bd0*/  LEA R10, R5, R10, 0x2 ;  /* 0x0000000a050a7211 */ /* 0x001fd600078e10ff */
[----:B------:R-:W-:Y:S05]  /*0be0*/  @P0 BRA `(.L_x_14589) ;  /* 0xfffffffc00ec0947 */ /* 0x000fea000383ffff */
.L_x_14588:
[----:B------:R-:W-:Y:S05]  /*0bf0*/  BSYNC.RECONVERGENT B0 ;  /* 0x0000000000007941 */ /* 0x000fea0003800200 */
.L_x_14587:
[----:B------:R-:W-:Y:S01]  /*0c00*/  UIADD3 UR6, UPT, UPT, UR6, 0x1080, URZ ;  /* 0x0000108006067890 */ /* 0x000fe2000fffe0ff */
[----:B------:R-:W-:Y:S03]  /*0c10*/  BSSY.RECONVERGENT B0, `(.L_x_14590) ;  /* 0x000000e000007945 */ /* 0x000fe60003800200 */
[----:B------:R-:W-:-:S06]  /*0c20*/  ULEA UR6, UR7, UR6, 0x18 ;  /* 0x0000000607067291 */ /* 0x000fcc000f8ec0ff */
[----:B------:R-:W-:-:S07]  /*0c30*/  LEA R10, R8, UR6, 0x2 ;  /* 0x00000006080a7c11 */ /* 0x000fce000f8e10ff */
.L_x_14591:
        /* <DEDUP_REMOVED lines=12> */
.L_x_14590:
[----:B------:R-:W-:-:S13]  /*0d00*/  ISETP.GE.AND P0, PT, R3, 0x1, PT ;  /* 0x000000010300780c */ /* 0x000fda0003f06270 */
[----:B------:R-:W-:Y:S05]  /*0d10*/  @!P0 BRA `(.L_x_14592) ;  /* 0x0000000800cc8947 */ /* 0x000fea0003800000 */
[----:B------:R-:W1:Y:S01]  /*0d20*/  LDC R17, c[0x0][0x3ac] ;  /* 0x0000eb00ff117b82 */ /* 0x000e620000000800 */
[----:B------:R-:W0:Y:S01]  /*0d30*/  I2F.U32.RP R16, R7 ;  /* 0x0000000700107306 */ /* 0x000e220000209000 */
[----:B------:R-:W-:Y:S01]  /*0d40*/  LOP3.LUT R14, R0, 0x1f, RZ, 0xc0, !PT ;  /* 0x0000001f000e7812 */ /* 0x000fe200078ec0ff */
[----:B------:R-:W-:-:S03]  /*0d50*/  IMAD.MOV R20, RZ, RZ, -R7 ;  /* 0x000000ffff147224 */ /* 0x000fc600078e0a07 */
[----:B------:R-:W-:Y:S02]  /*0d60*/  IABS R18, R14 ;  /* 0x0000000e00127213 */ /* 0x000fe40000000000 */
[----:B------:R-:W-:Y:S01]  /*0d70*/  ISETP.GE.AND P3, PT, R14, RZ, PT ;  /* 0x000000ff0e00720c */ /* 0x000fe20003f66270 */
[----:B0-----:R-:W0:Y:S01]  /*0d80*/  MUFU.RCP R16, R16 ;  /* 0x0000001000107308 */ /* 0x001e220000001000 */
[----:B-1----:R-:W-:-:S04]  /*0d90*/  VIMNMX R11, PT, PT, R17, 0x20, PT ;  /* 0x00000020110b7848 */ /* 0x002fc80003fe0100 */
[----:B------:R-:W-:-:S04]  /*0da0*/  IABS R10, R11 ;  /* 0x0000000b000a7213 */ /* 0x000fc80000000000 */
[----:B------:R-:W1:Y:S01]  /*0db0*/  I2F.RP R15, R10 ;  /* 0x0000000a000f7306 */ /* 0x000e620000209400 */
[----:B0-----:R-:W-:Y:S02]  /*0dc0*/  IADD3 R8, PT, PT, R16, 0xffffffe, RZ ;  /* 0x0ffffffe10087810 */ /* 0x001fe40007ffe0ff */
[----:B------:R-:W-:-:S05]  /*0dd0*/  IABS R16, R11 ;  /* 0x0000000b00107213 */ /* 0x000fca0000000000 */
[----:B------:R0:W-:Y:S08]  /*0de0*/  F2I.FTZ.U32.TRUNC.NTZ R9, R8 ;  /* 0x0000000800097305 */ /* 0x0001f0000021f000 */
[----:B-1----:R-:W1:Y:S01]  /*0df0*/  MUFU.RCP R15, R15 ;  /* 0x0000000f000f7308 */ /* 0x002e620000001000 */
[----:B0-----:R-:W-:Y:S02]  /*0e00*/  IMAD.MOV.U32 R8, RZ, RZ, RZ ;  /* 0x000000ffff087224 */ /* 0x001fe400078e00ff */
[----:B-1----:R-:W-:-:S05]  /*0e10*/  VIADD R12, R15, 0xffffffe ;  /* 0x0ffffffe0f0c7836 */ /* 0x002fca0000000000 */
[----:B------:R0:W1:Y:S02]  /*0e20*/  F2I.FTZ.U32.TRUNC.NTZ R13, R12 ;  /* 0x0000000c000d7305 */ /* 0x000064000021f000 */
[----:B0-----:R-:W-:Y:S02]  /*0e30*/  HFMA2 R12, -RZ, RZ, 0, 0 ;  /* 0x00000000ff0c7431 */ /* 0x001fe400000001ff */
[----:B-1----:R-:W-:-:S04]  /*0e40*/  IMAD.MOV R19, RZ, RZ, -R13 ;  /* 0x000000ffff137224 */ /* 0x002fc800078e0a0d */
[----:B------:R-:W-:Y:S02]  /*0e50*/  IMAD R15, R19, R10, RZ ;  /* 0x0000000a130f7224 */ /* 0x000fe400078e02ff */
[----:B------:R-:W-:Y:S02]  /*0e60*/  IMAD.MOV.U32 R19, RZ, RZ, R20 ;  /* 0x000000ffff137224 */ /* 0x000fe400078e0014 */
[----:B------:R-:W-:Y:S01]  /*0e70*/  IMAD.HI.U32 R12, R13, R15, R12 ;  /* 0x0000000f0d0c7227 */ /* 0x000fe200078e000c */
[----:B------:R-:W-:-:S03]  /*0e80*/  IADD3 R15, PT, PT, RZ, -R16, RZ ;  /* 0x80000010ff0f7210 */ /* 0x000fc60007ffe0ff */
[----:B------:R-:W-:Y:S02]  /*0e90*/  IMAD.MOV.U32 R13, RZ, RZ, R18 ;  /* 0x000000ffff0d7224 */ /* 0x000fe400078e0012 */
[----:B------:R-:W-:Y:S02]  /*0ea0*/  IMAD R19, R19, R9, RZ ;  /* 0x0000000913137224 */ /* 0x000fe400078e02ff */
[----:B------:R-:W-:-:S04]  /*0eb0*/  IMAD.HI.U32 R12, R12, R13, RZ ;  /* 0x0000000d0c0c7227 */ /* 0x000fc800078e00ff */
[----:B------:R-:W-:-:S04]  /*0ec0*/  IMAD.HI.U32 R19, R9, R19, R8 ;  /* 0x0000001309137227 */ /* 0x000fc800078e0008 */
[----:B------:R-:W-:Y:S02]  /*0ed0*/  IMAD R8, R12, R15, R13 ;  /* 0x0000000f0c087224 */ /* 0x000fe400078e020d */
[----:B------:R-:W-:-:S03]  /*0ee0*/  IMAD.HI.U32 R9, R19, R5, RZ ;  /* 0x0000000513097227 */ /* 0x000fc600078e00ff */
[----:B------:R-:W-:Y:S01]  /*0ef0*/  ISETP.GT.U32.AND P0, PT, R10, R8, PT ;  /* 0x000000080a00720c */ /* 0x000fe20003f04070 */
[----:B------:R-:W-:-:S04]  /*0f00*/  IMAD.HI.U32 R19, R19, R0, RZ ;  /* 0x0000000013137227 */ /* 0x000fc800078e00ff */
[----:B------:R-:W-:Y:S01]  /*0f10*/  IMAD.MOV R12, RZ, RZ, -R9 ;  /* 0x000000ffff0c7224 */ /* 0x000fe200078e0a09 */
[----:B------:R-:W-:Y:S01]  /*0f20*/  IADD3 R19, PT, PT, -R19, RZ, RZ ;  /* 0x000000ff13137210 */ /* 0x000fe20007ffe1ff */
[----:B------:R-:W-:Y:S02]  /*0f30*/  IMAD.MOV R18, RZ, RZ, -R17 ;  /* 0x000000ffff127224 */ /* 0x000fe400078e0a11 */
[C---:B------:R-:W-:Y:S02]  /*0f40*/  IMAD R12, R7.reuse, R12, R5 ;  /* 0x0000000c070c7224 */ /* 0x040fe400078e0205 */
[----:B------:R-:W-:Y:S02]  /*0f50*/  IMAD R16, R7, R19, R0 ;  /* 0x0000001307107224 */ /* 0x000fe400078e0200 */
[----:B------:R-:W-:Y:S01]  /*0f60*/  @!P0 IMAD.IADD R8, R8, 0x1, -R10 ;  /* 0x0000000108088824 */ /* 0x000fe200078e0a0a */
[-C--:B------:R-:W-:Y:S02]  /*0f70*/  ISETP.GE.U32.AND P1, PT, R12, R7.reuse, PT ;  /* 0x000000070c00720c */ /* 0x080fe40003f26070 */
[----:B------:R-:W-:-:S02]  /*0f80*/  ISETP.GE.U32.AND P4, PT, R16, R7, PT ;  /* 0x000000071000720c */ /* 0x000fc40003f86070 */
[----:B------:R-:W-:Y:S02]  /*0f90*/  ISETP.GT.U32.AND P2, PT, R10, R8, PT ;  /* 0x000000080a00720c */ /* 0x000fe40003f44070 */
[----:B------:R-:W-:-:S07]  /*0fa0*/  ISETP.NE.AND P0, PT, R11, RZ, PT ;  /* 0x000000ff0b00720c */ /* 0x000fce0003f05270 */
[----:B------:R-:W-:Y:S01]  /*0fb0*/  @P1 IMAD.IADD R12, R12, 0x1, -R7 ;  /* 0x000000010c0c1824 */ /* 0x000fe200078e0a07 */
[----:B------:R-:W-:Y:S02]  /*0fc0*/  @P1 IADD3 R9, PT, PT, R9, 0x1, RZ ;  /* 0x0000000109091810 */ /* 0x000fe40007ffe0ff */
[C---:B------:R-:W-:Y:S01]  /*0fd0*/  @P4 IADD3 R16, PT, PT, -R7.reuse, R16, RZ ;  /* 0x0000001007104210 */ /* 0x040fe20007ffe1ff */
[----:B------:R-:W-:Y:S01]  /*0fe0*/  @!P2 IMAD.IADD R8, R8, 0x1, -R10 ;  /* 0x000000010808a824 */ /* 0x000fe200078e0a0a */
[-C--:B------:R-:W-:Y:S02]  /*0ff0*/  ISETP.GE.U32.AND P2, PT, R12, R7.reuse, PT ;  /* 0x000000070c00720c */ /* 0x080fe40003f46070 */
[----:B------:R-:W-:Y:S01]  /*1000*/  ISETP.GE.U32.AND P4, PT, R16, R7, PT ;  /* 0x000000071000720c */ /* 0x000fe20003f86070 */
[----:B------:R-:W-:Y:S01]  /*1010*/  @!P3 IMAD.MOV R8, RZ, RZ, -R8 ;  /* 0x000000ffff08b224 */ /* 0x000fe200078e0a08 */
[----:B------:R-:W-:Y:S02]  /*1020*/  @!P0 LOP3.LUT R8, RZ, R11, RZ, 0x33, !PT ;  /* 0x0000000bff088212 */ /* 0x000fe400078e33ff */
[----:B------:R-:W-:-:S02]  /*1030*/  ISETP.NE.U32.AND P1, PT, R7, RZ, PT ;  /* 0x000000ff0700720c */ /* 0x000fc40003f25070 */
[----:B------:R-:W-:Y:S01]  /*1040*/  LOP3.LUT R10, RZ, R7, RZ, 0x33, !PT ;  /* 0x00000007ff0a7212 */ /* 0x000fe200078e33ff */
[C---:B------:R-:W-:Y:S01]  /*1050*/  VIADD R12, R8.reuse, 0x1 ;  /* 0x00000001080c7836 */ /* 0x040fe20000000000 */
[CC--:B------:R-:W-:Y:S01]  /*1060*/  ISETP.GE.AND P3, PT, R8.reuse, R17.reuse, PT ;  /* 0x000000110800720c */ /* 0x0c0fe20003f66270 */
[----:B------:R-:W-:Y:S02]  /*1070*/  VIADD R14, R8, 0x2 ;  /* 0x00000002080e7836 */ /* 0x000fe40000000000 */
[----:B------:R-:W-:Y:S01]  /*1080*/  @P2 VIADD R9, R9, 0x1 ;  /* 0x0000000109092836 */ /* 0x000fe20000000000 */
[----:B------:R-:W-:Y:S02]  /*1090*/  ISETP.GE.AND P0, PT, R12, R17, PT ;  /* 0x000000110c00720c */ /* 0x000fe40003f06270 */
[----:B------:R-:W-:Y:S02]  /*10a0*/  @P4 IADD3 R16, PT, PT, -R7, R16, RZ ;  /* 0x0000001007104210 */ /* 0x000fe40007ffe1ff */
[----:B------:R-:W-:-:S02]  /*10b0*/  SEL R9, R10, R9, !P1 ;  /* 0x000000090a097207 */ /* 0x000fc40004800000 */
[----:B------:R-:W-:Y:S01]  /*10c0*/  SEL R10, R10, R16, !P1 ;  /* 0x000000100a0a7207 */ /* 0x000fe20004800000 */
[----:B------:R-:W-:Y:S01]  /*10d0*/  VIADD R16, R8, 0x3 ;  /* 0x0000000308107836 */ /* 0x000fe20000000000 */
[-C--:B------:R-:W-:Y:S02]  /*10e0*/  ISETP.GE.AND P1, PT, R14, R17.reuse, PT ;  /* 0x000000110e00720c */ /* 0x080fe40003f26270 */
[C---:B------:R-:W-:Y:S02]  /*10f0*/  SEL R13, R17.reuse, RZ, P0 ;  /* 0x000000ff110d7207 */ /* 0x040fe40000000000 */
[----:B------:R-:W-:Y:S02]  /*1100*/  SEL R15, R17, RZ, P1 ;  /* 0x000000ff110f7207 */ /* 0x000fe40000800000 */
[----:B------:R-:W-:Y:S02]  /*1110*/  ISETP.GE.AND P2, PT, R16, R17, PT ;  /* 0x000000111000720c */ /* 0x000fe40003f46270 */
[----:B------:R-:W-:-:S02]  /*1120*/  ISETP.GE.AND P0, PT, R12, R11, PT ;  /* 0x0000000b0c00720c */ /* 0x000fc40003f06270 */
[----:B------:R-:W-:Y:S01]  /*1130*/  IADD3 R12, PT, PT, R12, -R13, RZ ;  /* 0x8000000d0c0c7210 */ /* 0x000fe20007ffe0ff */
[C---:B------:R-:W-:Y:S01]  /*1140*/  IMAD.IADD R13, R14.reuse, 0x1, -R15 ;  /* 0x000000010e0d7824 */ /* 0x040fe200078e0a0f */
[C---:B------:R-:W-:Y:S02]  /*1150*/  SEL R15, R17.reuse, RZ, P2 ;  /* 0x000000ff110f7207 */ /* 0x040fe40001000000 */
[-C--:B------:R-:W-:Y:S02]  /*1160*/  ISETP.GE.AND P1, PT, R14, R11.reuse, PT ;  /* 0x0000000b0e00720c */ /* 0x080fe40003f26270 */
[----:B------:R-:W-:Y:S02]  /*1170*/  SEL R21, R17, RZ, P3 ;  /* 0x000000ff11157207 */ /* 0x000fe40001800000 */
[C---:B------:R-:W-:Y:S02]  /*1180*/  ISETP.GE.AND P2, PT, R16.reuse, R11, PT ;  /* 0x0000000b1000720c */ /* 0x040fe40003f46270 */
[----:B------:R-:W-:Y:S01]  /*1190*/  IADD3 R14, PT, PT, R16, -R15, RZ ;  /* 0x8000000f100e7210 */ /* 0x000fe20007ffe0ff */
[----:B------:R-:W-:Y:S01]  /*11a0*/  IMAD.MOV.U32 R16, RZ, RZ, RZ ;  /* 0x000000ffff107224 */ /* 0x000fe200078e00ff */
[----:B------:R-:W-:Y:S01]  /*11b0*/  LEA R15, R18, 0x201f, 0x8 ;  /* 0x0000201f120f7811 */ /* 0x000fe200078e40ff */
[----:B------:R-:W-:Y:S01]  /*11c0*/  IMAD.IADD R18, R8, 0x1, -R21 ;  /* 0x0000000108127824 */ /* 0x000fe200078e0a15 */
[----:B------:R-:W-:-:S02]  /*11d0*/  SEL R17, R11, RZ, P0 ;  /* 0x000000ff0b117207 */ /* 0x000fc40000000000 */
[C---:B------:R-:W-:Y:S02]  /*11e0*/  SEL R19, R11.reuse, RZ, P1 ;  /* 0x000000ff0b137207 */ /* 0x040fe40000800000 */
[----:B------:R-:W-:-:S07]  /*11f0*/  SEL R11, R11, RZ, P2 ;  /* 0x000000ff0b0b7207 */ /* 0x000fce0001000000 */
.L_x_14607:
[----:B0-----:R-:W0:Y:S01]  /*1200*/  LDC R25, c[0x0][0x3ac] ;  /* 0x0000eb00ff197b82 */ /* 0x001e220000000800 */
[-C--:B------:R-:W-:Y:S01]  /*1210*/  IADD3 R20, PT, PT, R10, R16.reuse, RZ ;  /* 0x000000100a147210 */ /* 0x080fe20007ffe0ff */
[----:B-1----:R-:W1:Y:S01]  /*1220*/  LDCU UR4, c[0x0][0x3a8] ;  /* 0x00007500ff0477ac */ /* 0x002e620008000800 */
[----:B------:R-:W-:-:S04]  /*1230*/  IADD3 R16, PT, PT, R7, R16, RZ ;  /* 0x0000001007107210 */ /* 0x000fc80007ffe0ff */
[----:B------:R-:W-:Y:S02]  /*1240*/  ISETP.GE.AND P3, PT, R16, R3, PT ;  /* 0x000000031000720c */ /* 0x000fe40003f66270 */
[----:B-1----:R-:W-:Y:S02]  /*1250*/  ISETP.GE.AND P4, PT, R6, UR4, PT ;  /* 0x0000000406007c0c */ /* 0x002fe4000bf86270 */
[C---:B0-----:R-:W-:Y:S01]  /*1260*/  ISETP.GE.AND P0, PT, R25.reuse, 0x1, PT ;  /* 0x000000011900780c */ /* 0x041fe20003f06270 */
[----:B------:R-:W-:Y:S01]  /*1270*/  IMAD R28, R20, R25, R8 ;  /* 0x00000019141c7224 */ /* 0x000fe200078e0208 */
[C---:B------:R-:W-:Y:S02]  /*1280*/  ISETP.GE.AND P1, PT, R25.reuse, 0x3, PT ;  /* 0x000000031900780c */ /* 0x040fe40003f26270 */
[----:B------:R-:W-:-:S09]  /*1290*/  ISETP.GE.AND P2, PT, R25, 0x4, PT ;  /* 0x000000041900780c */ /* 0x000fd20003f46270 */
[----:B------:R-:W0:Y:S01]  /*12a0*/  @P0 S2R R27, SR_CgaCtaId ;  /* 0x00000000001b0919 */ /* 0x000e220000008800 */
[----:B------:R-:W-:-:S05]  /*12b0*/  @P0 MOV R26, 0x400 ;  /* 0x00000400001a0802 */ /* 0x000fca0000000f00 */
[----:B------:R-:W-:-:S05]  /*12c0*/  @P0 VIADD R26, R26, 0x80 ;  /* 0x000000801a1a0836 */ /* 0x000fca0000000000 */
[----:B0-----:R-:W-:-:S05]  /*12d0*/  @P0 LEA R27, R27, R26, 0x18 ;  /* 0x0000001a1b1b0211 */ /* 0x001fca00078ec0ff */
[----:B------:R-:W-:-:S05]  /*12e0*/  @P0 IMAD R26, R28, 0x4, R27 ;  /* 0x000000041c1a0824 */ /* 0x000fca00078e021b */
[----:B------:R0:W1:Y:S01]  /*12f0*/  @P0 LDS R21, [R26] ;  /* 0x000000001a150984 */ /* 0x0000620000000800 */
[----:B------:R-:W-:-:S13]  /*1300*/  ISETP.GE.AND P0, PT, R25, 0x2, PT ;  /* 0x000000021900780c */ /* 0x000fda0003f06270 */
[----:B0-234-:R-:W-:Y:S05]  /*1310*/  @!P0 BRA `(.L_x_14593) ;  /* 0x00000000001c8947 */ /* 0x01dfea0003800000 */
[----:B------:R-:W0:Y:S01]  /*1320*/  S2UR UR5, SR_CgaCtaId ;  /* 0x00000000000579c3 */ /* 0x000e220000008800 */
[----:B------:R-:W-:Y:S01]  /*1330*/  UMOV UR4, 0x400 ;  /* 0x0000040000047882 */ /* 0x000fe20000000000 */
[----:B------:R-:W-:Y:S01]  /*1340*/  IMAD.IADD R24, R28, 0x1, -R17 ;  /* 0x000000011c187824 */ /* 0x000fe200078e0a11 */
[----:B------:R-:W-:-:S04]  /*1350*/  UIADD3 UR4, UPT, UPT, UR4, 0x80, URZ ;  /* 0x0000008004047890 */ /* 0x000fc8000fffe0ff */
[----:B0-----:R-:W-:-:S06]  /*1360*/  ULEA UR4, UR5, UR4, 0x18 ;  /* 0x0000000405047291 */ /* 0x001fcc000f8ec0ff */
[----:B------:R-:W-:-:S06]  /*1370*/  LEA R24, R24, UR4, 0x2 ;  /* 0x0000000418187c11 */ /* 0x000fcc000f8e10ff */
[----:B------:R-:W0:Y:S02]  /*1380*/  LDS R24, [R24+0x4] ;  /* 0x0000040018187984 */ /* 0x000e240000000800 */
.L_x_14593:
        /* <DEDUP_REMOVED lines=8> */
.L_x_14594:
        /* <DEDUP_REMOVED lines=8> */
.L_x_14595:
[----:B------:R-:W-:Y:S04]  /*1490*/  BSSY B0, `(.L_x_14596) ;  /* 0x000003a000007945 */ /* 0x000fe80003800000 */
[----:B------:R-:W-:Y:S05]  /*14a0*/  @P4 BRA `(.L_x_14597) ;  /* 0x0000000000e04947 */ /* 0x000fea0003800000 */
[----:B------:R-:W4:Y:S01]  /*14b0*/  S2R R27, SR_CgaCtaId ;  /* 0x00000000001b7919 */ /* 0x000f220000008800 */
[----:B------:R-:W-:Y:S02]  /*14c0*/  MOV R26, 0x400 ;  /* 0x00000400001a7802 */ /* 0x000fe40000000f00 */
[----:B------:R-:W-:-:S03]  /*14d0*/  ISETP.GT.U32.AND P4, PT, R25, 0x20, PT ;  /* 0x000000201900780c */ /* 0x000fc60003f84070 */
[----:B------:R-:W-:Y:S01]  /*14e0*/  VIADD R28, R26, 0x1080 ;  /* 0x000010801a1c7836 */ /* 0x000fe20000000000 */
[----:B----4-:R-:W-:-:S04]  /*14f0*/  LEA R25, R27, R26, 0x18 ;  /* 0x0000001a1b197211 */ /* 0x010fc800078ec0ff */
[----:B------:R-:W-:Y:S01]  /*1500*/  LEA R26, R27, R28, 0x18 ;  /* 0x0000001c1b1a7211 */ /* 0x000fe200078ec0ff */
[----:B------:R-:W-:-:S07]  /*1510*/  IMAD.MOV.U32 R28, RZ, RZ, R6 ;  /* 0x000000ffff1c7224 */ /* 0x000fce00078e0006 */
.L_x_14606:
[----:B------:R-:W-:-:S05]  /*1520*/  IMAD R32, R28, 0x14, R25 ;  /* 0x000000141c207824 */ /* 0x000fca00078e0219 */
[----:B----4-:R-:W-:-:S06]  /*1530*/  LEA R30, R8, R32, 0x2 ;  /* 0x00000020081e7211 */ /* 0x010fcc00078e10ff */
[----:B------:R-:W4:Y:S01]  /*1540*/  LDS R30, [R30] ;  /* 0x000000001e1e7984 */ /* 0x000f220000000800 */
[----:B------:R-:W-:Y:S05]  /*1550*/  @P4 BRA `(.L_x_14598) ;  /* 0x0000000000504947 */ /* 0x000fea0003800000 */
[----:B------:R-:W-:-:S03]  /*1560*/  UMOV UR4, 0xffffffff ;  /* 0xffffffff00047882 */ /* 0x000fc60000000000 */
[----:B------:R-:W-:Y:S05]  /*1570*/  BRA.DIV UR4, `(.L_x_14599) ;  /* 0x0000000e04e47947 */ /* 0x000fea000b800000 */
[----:B----4-:R4:W0:Y:S02]  /*1580*/  SHFL.IDX PT, R32, R30, R18, R15 ;  /* 0x000000121e207389 */ /* 0x01082400000e000f */
.L_x_14614:
[----:B01----:R-:W-:Y:S01]  /*1590*/  IMAD R27, R21, R32, RZ ;  /* 0x00000020151b7224 */ /* 0x003fe200078e02ff */
[----:B------:R-:W-:Y:S06]  /*15a0*/  @!P0 BRA `(.L_x_14600) ;  /* 0x0000000000108947 */ /* 0x000fec0003800000 */
[----:B------:R-:W-:-:S03]  /*15b0*/  UMOV UR4, 0xffffffff ;  /* 0xffffffff00047882 */ /* 0x000fc60000000000 */
[----:B------:R-:W-:Y:S05]  /*15c0*/  BRA.DIV UR4, `(.L_x_14601) ;  /* 0x0000000e04f07947 */ /* 0x000fea000b800000 */
[----:B------:R0:W1:Y:S02]  /*15d0*/  SHFL.IDX PT, R29, R30, R12, R15 ;  /* 0x0000000c1e1d7389 */ /* 0x00006400000e000f */
.L_x_14617:
[----:B-1----:R-:W-:-:S07]  /*15e0*/  IMAD R27, R24, R29, R27 ;  /* 0x0000001d181b7224 */ /* 0x002fce00078e021b */
.L_x_14600:
[----:B------:R-:W-:Y:S05]  /*15f0*/  @!P1 BRA `(.L_x_14602) ;  /* 0x0000000000109947 */ /* 0x000fea0003800000 */
[----:B------:R-:W-:-:S03]  /*1600*/  UMOV UR4, 0xffffffff ;  /* 0xffffffff00047882 */ /* 0x000fc60000000000 */
[----:B------:R-:W-:Y:S05]  /*1610*/  BRA.DIV UR4, `(.L_x_14603) ;  /* 0x0000001204007947 */ /* 0x000fea000b800000 */
[----:B------:R1:W0:Y:S02]  /*1620*/  SHFL.IDX PT, R32, R30, R13, R15 ;  /* 0x0000000d1e207389 */ /* 0x00022400000e000f */
.L_x_14620:
[----:B0-2---:R-:W-:-:S07]  /*1630*/  IMAD R27, R23, R32, R27 ;  /* 0x00000020171b7224 */ /* 0x005fce00078e021b */
.L_x_14602:
[----:B------:R-:W-:Y:S05]  /*1640*/  @!P2 BRA `(.L_x_14604) ;  /* 0x000000000054a947 */ /* 0x000fea0003800000 */
[----:B------:R-:W-:-:S03]  /*1650*/  UMOV UR4, 0xffffffff ;  /* 0xffffffff00047882 */ /* 0x000fc60000000000 */
[----:B------:R-:W-:Y:S05]  /*1660*/  BRA.DIV UR4, `(.L_x_14605) ;  /* 0x00000012040c7947 */ /* 0x000fea000b800000 */
[----:B01--4-:R0:W1:Y:S02]  /*1670*/  SHFL.IDX PT, R30, R30, R14, R15 ;  /* 0x0000000e1e1e7389 */ /* 0x01306400000e000f */
.L_x_14623:
[----:B-1-3--:R-:W-:Y:S01]  /*1680*/  IMAD R27, R22, R30, R27 ;  /* 0x0000001e161b7224 */ /* 0x00afe200078e021b */
[----:B------:R-:W-:Y:S06]  /*1690*/  BRA `(.L_x_14604) ;  /* 0x0000000000407947 */ /* 0x000fec0003800000 */
.L_x_14598:
[C---:B------:R-:W-:Y:S01]  /*16a0*/  @P0 IMAD.IADD R27, R8.reuse, 0x1, -R17 ;  /* 0x00000001081b0824 */ /* 0x040fe200078e0a11 */
[----:B------:R-:W5:Y:S01]  /*16b0*/  LDCU UR4, c[0x0][0x3ac] ;  /* 0x00007580ff0477ac */ /* 0x000f620008000800 */
[----:B------:R-:W-:-:S03]  /*16c0*/  @P1 IMAD.IADD R31, R8, 0x1, -R19 ;  /* 0x00000001081f1824 */ /* 0x000fc600078e0a13 */
[----:B------:R-:W-:Y:S01]  /*16d0*/  @P0 LEA R29, R27, R32, 0x2 ;  /* 0x000000201b1d0211 */ /* 0x000fe200078e10ff */
[----:B------:R-:W-:Y:S02]  /*16e0*/  @P2 IMAD.IADD R27, R8, 0x1, -R11 ;  /* 0x00000001081b2824 */ /* 0x000fe400078e0a0b */
[----:B------:R-:W-:-:S03]  /*16f0*/  @P1 IMAD R31, R31, 0x4, R32 ;  /* 0x000000041f1f1824 */ /* 0x000fc600078e0220 */
[----:B------:R-:W0:Y:S01]  /*1700*/  @P0 LDS R29, [R29+0x4] ;  /* 0x000004001d1d0984 */ /* 0x000e220000000800 */
[----:B------:R-:W-:Y:S01]  /*1710*/  @P2 LEA R33, R27, R32, 0x2 ;  /* 0x000000201b212211 */ /* 0x000fe200078e10ff */
[----:B-1--4-:R-:W-:Y:S02]  /*1720*/  IMAD R27, R21, R30, RZ ;  /* 0x0000001e151b7224 */ /* 0x012fe400078e02ff */
[----:B------:R-:W2:Y:S04]  /*1730*/  @P1 LDS R32, [R31+0x8] ;  /* 0x000008001f201984 */ /* 0x000ea80000000800 */
[----:B------:R-:W3:Y:S01]  /*1740*/  @P2 LDS R33, [R33+0xc] ;  /* 0x00000c0021212984 */ /* 0x000ee20000000800 */
[----:B-----5:R-:W-:-:S04]  /*1750*/  ISETP.LT.AND P5, PT, RZ, UR4, PT ;  /* 0x00000004ff007c0c */ /* 0x020fc8000bfa1270 */
[----:B------:R-:W-:-:S05]  /*1760*/  SEL R27, R27, RZ, P5 ;  /* 0x000000ff1b1b7207 */ /* 0x000fca0002800000 */
[----:B0-----:R-:W-:-:S04]  /*1770*/  @P0 IMAD R27, R24, R29, R27 ;  /* 0x0000001d181b0224 */ /* 0x001fc800078e021b */
[----:B--2---:R-:W-:-:S04]  /*1780*/  @P1 IMAD R27, R23, R32, R27 ;  /* 0x00000020171b1224 */ /* 0x004fc800078e021b */
[----:B---3--:R-:W-:-:S07]  /*1790*/  @P2 IMAD R27, R22, R33, R27 ;  /* 0x00000021161b2224 */ /* 0x008fce00078e021b */
.L_x_14604:
[-C--:B------:R-:W-:Y:S01]  /*17a0*/  IMAD R29, R3, R28.reuse, R20 ;  /* 0x0000001c031d7224 */ /* 0x080fe200078e0214 */
[----:B------:R-:W5:Y:S01]  /*17b0*/  LDCU UR4, c[0x0][0x3a8] ;  /* 0x00007500ff0477ac */ /* 0x000f620008000800 */
[----:B------:R-:W-:Y:S02]  /*17c0*/  IADD3 R28, PT, PT, R9, R28, RZ ;  /* 0x0000001c091c7210 */ /* 0x000fe40007ffe0ff */
[----:B------:R-:W-:-:S05]  /*17d0*/  IMAD R29, R29, 0x4, R26 ;  /* 0x000000041d1d7824 */ /* 0x000fca00078e021a */
[----:B01--4-:R-:W0:Y:S01]  /*17e0*/  LDS R30, [R29] ;  /* 0x000000001d1e7984 */ /* 0x013e220000000800 */
[----:B-----5:R-:W-:Y:S01]  /*17f0*/  ISETP.GE.AND P5, PT, R28, UR4, PT ;  /* 0x000000041c007c0c */ /* 0x020fe2000bfa6270 */
[----:B0-----:R-:W-:-:S05]  /*1800*/  IMAD.IADD R30, R30, 0x1, R27 ;  /* 0x000000011e1e7824 */ /* 0x001fca00078e021b */
[----:B------:R4:W-:Y:S07]  /*1810*/  STS [R29], R30 ;  /* 0x0000001e1d007388 */ /* 0x0009ee0000000800 */
[----:B------:R-:W-:Y:S05]  /*1820*/  @!P5 BRA `(.L_x_14606) ;  /* 0xfffffffc003cd947 */ /* 0x000fea000383ffff */
.L_x_14597:
[----:B------:R-:W-:Y:S05]  /*1830*/  BSYNC B0 ;  /* 0x0000000000007941 */ /* 0x000fea0003800000 */
.L_x_14596:
[----:B------:R-:W-:Y:S05]  /*1840*/  @!P3 BRA `(.L_x_14607) ;  /* 0xfffffff8006cb947 */ /* 0x000fea000383ffff */
.L_x_14592:
[----:B------:R-:W-:Y:S05]  /*1850*/  WARPSYNC.ALL ;  /* 0x0000000000007948 */ /* 0x000fea0003800000 */
[----:B------:R-:W-:Y:S01]  /*1860*/  ISETP.NE.AND P3, PT, R2, 0x2, PT ;  /* 0x000000020200780c */ /* 0x000fe20003f65270 */
[----:B------:R-:W1:Y:S01]  /*1870*/  LDC R10, c[0x0][0x3ac] ;  /* 0x0000eb00ff0a7b82 */ /* 0x000e620000000800 */
[----:B------:R-:W-:Y:S01]  /*1880*/  IABS R17, R3 ;  /* 0x0000000300117213 */ /* 0x000fe20000000000 */
[----:B------:R-:W-:Y:S01]  /*1890*/  IMAD R19, R3, R4, RZ ;  /* 0x0000000403137224 */ /* 0x000fe200078e02ff */
[----:B------:R-:W-:Y:S05]  /*18a0*/  BSSY.RECONVERGENT B0, `(.L_x_14608) ;  /* 0x0000050000007945 */ /* 0x000fea0003800200 */
[----:B------:R-:W5:Y:S01]  /*18b0*/  LDC R13, c[0x0][0x388] ;  /* 0x0000e200ff0d7b82 */ /* 0x000f620000000800 */
[----:B-1----:R-:W-:-:S04]  /*18c0*/  IABS R9, R10 ;  /* 0x0000000a00097213 */ /* 0x002fc80000000000 */
[----:B------:R-:W1:Y:S01]  /*18d0*/  I2F.RP R8, R9 ;  /* 0x0000000900087306 */ /* 0x000e620000209400 */
[----:B-----5:R-:W-:-:S07]  /*18e0*/  IABS R12, R13 ;  /* 0x0000000d000c7213 */ /* 0x020fce0000000000 */
[----:B-1----:R-:W1:Y:S02]  /*18f0*/  MUFU.RCP R8, R8 ;  /* 0x0000000800087308 */ /* 0x002e640000001000 */
[----:B-1----:R-:W-:Y:S02]  /*1900*/  VIADD R7, R8, 0xffffffe ;  /* 0x0ffffffe08077836 */ /* 0x002fe40000000000 */
[----:B------:R-:W1:Y:S04]  /*1910*/  LDC R8, c[0x0][0x384] ;  /* 0x0000e100ff087b82 */ /* 0x000e680000000800 */
[----:B------:R-:W5:Y:S02]  /*1920*/  F2I.FTZ.U32.TRUNC.NTZ R7, R7 ;  /* 0x0000000700077305 */ /* 0x000f64000021f000 */
[----:B-----5:R-:W-:-:S04]  /*1930*/  IMAD.MOV R6, RZ, RZ, -R7 ;  /* 0x000000ffff067224 */ /* 0x020fc800078e0a07 */
[----:B------:R-:W-:Y:S02]  /*1940*/  IMAD R11, R6, R9, RZ ;  /* 0x00000009060b7224 */ /* 0x000fe400078e02ff */
[----:B------:R-:W-:Y:S02]  /*1950*/  HFMA2 R6, -RZ, RZ, 0, 0 ;  /* 0x00000000ff067431 */ /* 0x000fe400000001ff */
[----:B-1----:R-:W-:-:S03]  /*1960*/  IMAD R19, R8, UR10, R19 ;  /* 0x0000000a08137c24 */ /* 0x002fc6000f8e0213 */
[----:B------:R-:W-:-:S04]  /*1970*/  IMAD.HI.U32 R11, R7, R11, R6 ;  /* 0x0000000b070b7227 */ /* 0x000fc800078e0006 */
[----:B------:R-:W-:-:S04]  /*1980*/  IMAD.MOV.U32 R6, RZ, RZ, R12 ;  /* 0x000000ffff067224 */ /* 0x000fc800078e000c */
[----:B------:R-:W-:-:S04]  /*1990*/  IMAD.HI.U32 R16, R11, R6, RZ ;  /* 0x000000060b107227 */ /* 0x000fc800078e00ff */
[----:B------:R-:W-:-:S04]  /*19a0*/  IMAD.MOV R7, RZ, RZ, -R16 ;  /* 0x000000ffff077224 */ /* 0x000fc800078e0a10 */
[C---:B------:R-:W-:Y:S02]  /*19b0*/  IMAD R6, R9.reuse, R7, R6 ;  /* 0x0000000709067224 */ /* 0x040fe400078e0206 */
[----:B------:R-:W1:Y:S01]  /*19c0*/  I2F.RP R7, R17 ;  /* 0x0000001100077306 */ /* 0x000e620000209400 */
[----:B------:R-:W-:Y:S02]  /*19d0*/  BAR.SYNC.DEFER_BLOCKING 0x0 ;  /* 0x0000000000007b1d */ /* 0x000fe40000010000 */
[----:B------:R-:W-:-:S05]  /*19e0*/  ISETP.GT.U32.AND P1, PT, R9, R6, PT ;  /* 0x000000060900720c */ /* 0x000fca0003f24070 */
[----:B-1----:R-:W1:Y:S08]  /*19f0*/  MUFU.RCP R7, R7 ;  /* 0x0000000700077308 */ /* 0x002e700000001000 */
[----:B------:R-:W-:Y:S01]  /*1a00*/  @!P1 IADD3 R6, PT, PT, R6, -R9, RZ ;  /* 0x8000000906069210 */ /* 0x000fe20007ffe0ff */
[----:B------:R-:W-:Y:S01]  /*1a10*/  @!P1 VIADD R16, R16, 0x1 ;  /* 0x0000000110109836 */ /* 0x000fe20000000000 */
[----:B------:R-:W-:-:S02]  /*1a20*/  ISETP.NE.AND P1, PT, R10, RZ, PT ;  /* 0x000000ff0a00720c */ /* 0x000fc40003f25270 */
[----:B------:R-:W-:Y:S02]  /*1a30*/  ISETP.GE.U32.AND P0, PT, R6, R9, PT ;  /* 0x000000090600720c */ /* 0x000fe40003f06070 */
[----:B------:R-:W-:-:S04]  /*1a40*/  LOP3.LUT R6, R13, R10, RZ, 0x3c, !PT ;  /* 0x0000000a0d067212 */ /* 0x000fc800078e3cff */
[----:B------:R-:W-:Y:S01]  /*1a50*/  ISETP.GE.AND P2, PT, R6, RZ, PT ;  /* 0x000000ff0600720c */ /* 0x000fe20003f46270 */
[----:B-1----:R-:W-:-:S06]  /*1a60*/  VIADD R9, R7, 0xffffffe ;  /* 0x0ffffffe07097836 */ /* 0x002fcc0000000000 */
[----:B------:R-:W-:Y:S01]  /*1a70*/  @P0 IADD3 R16, PT, PT, R16, 0x1, RZ ;  /* 0x0000000110100810 */ /* 0x000fe20007ffe0ff */
[----:B------:R-:W1:Y:S05]  /*1a80*/  F2I.FTZ.U32.TRUNC.NTZ R9, R9 ;  /* 0x0000000900097305 */ /* 0x000e6a000021f000 */
[----:B------:R-:W-:Y:S01]  /*1a90*/  @!P2 IMAD.MOV R16, RZ, RZ, -R16 ;  /* 0x000000ffff10a224 */ /* 0x000fe200078e0a10 */
[----:B------:R-:W-:Y:S01]  /*1aa0*/  @!P1 LOP3.LUT R16, RZ, R10, RZ, 0x33, !PT ;  /* 0x0000000aff109212 */ /* 0x000fe200078e33ff */
[----:B------:R-:W-:Y:S06]  /*1ab0*/  @!P3 BRA `(.L_x_14609) ;  /* 0x0000000000b8b947 */ /* 0x000fec0003800000 */
[-C--:B------:R-:W-:Y:S01]  /*1ac0*/  IABS R4, R3.reuse ;  /* 0x0000000300047213 */ /* 0x080fe20000000000 */
[----:B------:R-:W5:Y:S01]  /*1ad0*/  S2UR UR5, SR_CgaCtaId ;  /* 0x00000000000579c3 */ /* 0x000f620000008800 */
[----:B------:R-:W-:Y:S01]  /*1ae0*/  UMOV UR4, 0x400 ;  /* 0x0000040000047882 */ /* 0x000fe20000000000 */
[----:B------:R-:W-:Y:S01]  /*1af0*/  LOP3.LUT R2, R2, 0x2, RZ, 0x3c, !PT ;  /* 0x0000000202027812 */ /* 0x000fe200078e3cff */
[----:B------:R-:W0:Y:S01]  /*1b00*/  I2F.RP R12, R4 ;  /* 0x00000004000c7306 */ /* 0x000e220000209400 */
[----:B------:R-:W-:Y:S01]  /*1b10*/  UIADD3 UR4, UPT, UPT, UR4, 0x1080, URZ ;  /* 0x0000108004047890 */ /* 0x000fe2000fffe0ff */
[----:B------:R-:W-:Y:S02]  /*1b20*/  ISETP.NE.AND P3, PT, R3, RZ, PT ;  /* 0x000000ff0300720c */ /* 0x000fe40003f65270 */
[----:B------:R-:W-:Y:S01]  /*1b30*/  LOP3.LUT R15, RZ, R3, RZ, 0x33, !PT ;  /* 0x00000003ff0f7212 */ /* 0x000fe200078e33ff */
[----:B------:R-:W1:Y:S03]  /*1b40*/  LDC.64 R6, c[0x0][0x3a0] ;  /* 0x0000e800ff067b82 */ /* 0x000e660000000a00 */
[----:B0-----:R-:W0:Y:S01]  /*1b50*/  MUFU.RCP R12, R12 ;  /* 0x0000000c000c7308 */ /* 0x001e220000001000 */
[----:B-----5:R-:W-:Y:S01]  /*1b60*/  ULEA UR4, UR5, UR4, 0x18 ;  /* 0x0000000405047291 */ /* 0x020fe2000f8ec0ff */
[----:B0-----:R-:W-:-:S02]  /*1b70*/  VIADD R10, R12, 0xffffffe ;  /* 0x0ffffffe0c0a7836 */ /* 0x001fc40000000000 */
[----:B------:R-:W-:-:S03]  /*1b80*/  IMAD.MOV R12, RZ, RZ, -R2 ;  /* 0x000000ffff0c7224 */ /* 0x000fc600078e0a02 */
[----:B------:R-:W-:Y:S01]  /*1b90*/  LEA R2, R0, UR4, 0x2 ;  /* 0x0000000400027c11 */ /* 0x000fe2000f8e10ff */
[----:B------:R0:W5:Y:S02]  /*1ba0*/  F2I.FTZ.U32.TRUNC.NTZ R11, R10 ;  /* 0x0000000a000b7305 */ /* 0x000164000021f000 */
[----:B0-----:R-:W-:Y:S01]  /*1bb0*/  IMAD.MOV.U32 R10, RZ, RZ, RZ ;  /* 0x000000ffff0a7224 */ /* 0x001fe200078e00ff */
[----:B-----5:R-:W-:-:S05]  /*1bc0*/  IADD3 R13, PT, PT, RZ, -R11, RZ ;  /* 0x8000000bff0d7210 */ /* 0x020fca0007ffe0ff */
[----:B------:R-:W-:-:S04]  /*1bd0*/  IMAD R13, R13, R4, RZ ;  /* 0x000000040d0d7224 */ /* 0x000fc800078e02ff */
[----:B-1----:R-:W-:-:S07]  /*1be0*/  IMAD.HI.U32 R14, R11, R13, R10 ;  /* 0x0000000d0b0e7227 */ /* 0x002fce00078e000a */
.L_x_14610:
[-C--:B0-----:R-:W-:Y:S01]  /*1bf0*/  IABS R10, R3.reuse ;  /* 0x00000003000a7213 */ /* 0x081fe20000000000 */
[----:B------:R-:W-:Y:S01]  /*1c00*/  VIADD R12, R12, 0x1 ;  /* 0x000000010c0c7836 */ /* 0x000fe20000000000 */
[----:B------:R-:W-:Y:S02]  /*1c10*/  IABS R11, R0 ;  /* 0x00000000000b7213 */ /* 0x000fe40000000000 */
[----:B------:R-:W-:Y:S02]  /*1c20*/  IADD3 R13, PT, PT, RZ, -R10, RZ ;  /* 0x8000000aff0d7210 */ /* 0x000fe40007ffe0ff */
[----:B------:R-:W-:Y:S01]  /*1c30*/  IABS R18, R3 ;  /* 0x0000000300127213 */ /* 0x000fe20000000000 */
[----:B------:R-:W-:-:S04]  /*1c40*/  IMAD.HI.U32 R10, R14, R11, RZ ;  /* 0x0000000b0e0a7227 */ /* 0x000fc800078e00ff */
[----:B------:R-:W-:Y:S02]  /*1c50*/  IMAD R11, R10, R13, R11 ;  /* 0x0000000d0a0b7224 */ /* 0x000fe400078e020b */
[----:B------:R0:W1:Y:S03]  /*1c60*/  LDS R13, [R2] ;  /* 0x00000000020d7984 */ /* 0x0000660000000800 */
[----:B------:R-:W-:Y:S01]  /*1c70*/  ISETP.GT.U32.AND P1, PT, R4, R11, PT ;  /* 0x0000000b0400720c */ /* 0x000fe20003f24070 */
[----:B0-----:R-:W-:-:S12]  /*1c80*/  IMAD R2, R5, 0x4, R2 ;  /* 0x0000000405027824 */ /* 0x001fd800078e0202 */
[----:B------:R-:W-:Y:S02]  /*1c90*/  @!P1 IMAD.IADD R11, R11, 0x1, -R18 ;  /* 0x000000010b0b9824 */ /* 0x000fe400078e0a12 */
[----:B------:R-:W-:-:S03]  /*1ca0*/  @!P1 VIADD R10, R10, 0x1 ;  /* 0x000000010a0a9836 */ /* 0x000fc60000000000 */
[----:B------:R-:W-:Y:S02]  /*1cb0*/  ISETP.GE.U32.AND P0, PT, R11, R4, PT ;  /* 0x000000040b00720c */ /* 0x000fe40003f06070 */
[----:B------:R-:W-:-:S04]  /*1cc0*/  LOP3.LUT R11, R0, R3, RZ, 0x3c, !PT ;  /* 0x00000003000b7212 */ /* 0x000fc800078e3cff */
[----:B------:R-:W-:-:S07]  /*1cd0*/  ISETP.GE.AND P2, PT, R11, RZ, PT ;  /* 0x000000ff0b00720c */ /* 0x000fce0003f46270 */
[----:B------:R-:W-:Y:S02]  /*1ce0*/  @P0 IADD3 R10, PT, PT, R10, 0x1, RZ ;  /* 0x000000010a0a0810 */ /* 0x000fe40007ffe0ff */
[----:B------:R-:W-:-:S04]  /*1cf0*/  ISETP.NE.AND P0, PT, R12, RZ, PT ;  /* 0x000000ff0c00720c */ /* 0x000fc80003f05270 */
[----:B------:R-:W-:-:S05]  /*1d00*/  @!P2 IMAD.MOV R10, RZ, RZ, -R10 ;  /* 0x000000ffff0aa224 */ /* 0x000fca00078e0a0a */
[----:B------:R-:W-:-:S05]  /*1d10*/  SEL R10, R15, R10, !P3 ;  /* 0x0000000a0f0a7207 */ /* 0x000fca0005800000 */
[----:B------:R-:W-:Y:S02]  /*1d20*/  IMAD.MOV R11, RZ, RZ, -R10 ;  /* 0x000000ffff0b7224 */ /* 0x000fe400078e0a0a */
[----:B------:R-:W-:Y:S02]  /*1d30*/  IMAD R10, R16, R10, R19 ;  /* 0x0000000a100a7224 */ /* 0x000fe400078e0213 */
[----:B------:R-:W-:Y:S01]  /*1d40*/  IMAD R11, R3, R11, R0 ;  /* 0x0000000b030b7224 */ /* 0x000fe200078e0200 */
[----:B------:R-:W-:-:S04]  /*1d50*/  IADD3 R0, PT, PT, R5, R0, RZ ;  /* 0x0000000005007210 */ /* 0x000fc80007ffe0ff */
[----:B------:R-:W-:-:S05]  /*1d60*/  IADD3 R11, PT, PT, R10, R11, RZ ;  /* 0x0000000b0a0b7210 */ /* 0x000fca0007ffe0ff */
[----:B------:R-:W-:-:S05]  /*1d70*/  IMAD.WIDE R10, R11, 0x4, R6 ;  /* 0x000000040b0a7825 */ /* 0x000fca00078e0206 */
[----:B-1----:R0:W-:Y:S01]  /*1d80*/  STG.E desc[UR8][R10.64], R13 ;  /* 0x0000000d0a007986 */ /* 0x0021e2000c101908 */
[----:B------:R-:W-:Y:S05]  /*1d90*/  @P0 BRA `(.L_x_14610) ;  /* 0xfffffffc00940947 */ /* 0x000fea000383ffff */
.L_x_14609:
[----:B------:R-:W-:Y:S05]  /*1da0*/  BSYNC.RECONVERGENT B0 ;  /* 0x0000000000007941 */ /* 0x000fea0003800200 */
.L_x_14608:
[----:B------:R-:W5:Y:S01]  /*1db0*/  S2UR UR5, SR_CgaCtaId ;  /* 0x00000000000579c3 */ /* 0x000f620000008800 */
[----:B------:R-:W-:Y:S01]  /*1dc0*/  UMOV UR4, 0x400 ;  /* 0x0000040000047882 */ /* 0x000fe20000000000 */
[--C-:B-1----:R-:W-:Y:S01]  /*1dd0*/  IMAD.MOV R2, RZ, RZ, -R9.reuse ;  /* 0x000000ffff027224 */ /* 0x102fe200078e0a09 */
[----:B------:R-:W-:Y:S01]  /*1de0*/  UIADD3 UR4, UPT, UPT, UR4, 0x1080, URZ ;  /* 0x0000108004047890 */ /* 0x000fe2000fffe0ff */
[----:B------:R-:W-:Y:S01]  /*1df0*/  IMAD.MOV.U32 R8, RZ, RZ, RZ ;  /* 0x000000ffff087224 */ /* 0x000fe200078e00ff */
[----:B------:R-:W-:Y:S01]  /*1e00*/  ISETP.NE.AND P0, PT, R3, RZ, PT ;  /* 0x000000ff0300720c */ /* 0x000fe20003f05270 */
[----:B0-----:R-:W-:Y:S01]  /*1e10*/  IMAD R11, R2, R17, RZ ;  /* 0x00000011020b7224 */ /* 0x001fe200078e02ff */
[----:B------:R-:W-:Y:S01]  /*1e20*/  LOP3.LUT R18, RZ, R3, RZ, 0x33, !PT ;  /* 0x00000003ff127212 */ /* 0x000fe200078e33ff */
[----:B------:R-:W0:Y:S01]  /*1e30*/  LDC.64 R6, c[0x0][0x3a0] ;  /* 0x0000e800ff067b82 */ /* 0x000e220000000a00 */
[----:B------:R-:W-:Y:S01]  /*1e40*/  LEA R24, R5, R0, 0x1 ;  /* 0x0000000005187211 */ /* 0x000fe200078e08ff */
[----:B------:R-:W-:-:S04]  /*1e50*/  IMAD.HI.U32 R4, R9, R11, R8 ;  /* 0x0000000b09047227 */ /* 0x000fc800078e0008 */
[----:B------:R-:W-:Y:S02]  /*1e60*/  IMAD R20, R5, 0x3, R0 ;  /* 0x0000000305147824 */ /* 0x000fe400078e0200 */
[----:B---3--:R-:W-:Y:S01]  /*1e70*/  IMAD.IADD R22, R0, 0x1, R5 ;  /* 0x0000000100167824 */ /* 0x008fe200078e0205 */
[----:B-----5:R-:W-:-:S06]  /*1e80*/  ULEA UR4, UR5, UR4, 0x18 ;  /* 0x0000000405047291 */ /* 0x020fcc000f8ec0ff */
[----:B------:R-:W-:-:S07]  /*1e90*/  LEA R2, R0, UR4, 0x2 ;  /* 0x0000000400027c11 */ /* 0x000fce000f8e10ff */
.L_x_14611:
[-C--:B---3--:R-:W-:Y:S01]  /*1ea0*/  IABS R10, R3.reuse ;  /* 0x00000003000a7213 */ /* 0x088fe20000000000 */
[----:B------:R-:W-:Y:S01]  /*1eb0*/  IMAD R25, R5, 0x4, R2 ;  /* 0x0000000405197824 */ /* 0x000fe200078e0202 */
[----:B------:R-:W-:Y:S01]  /*1ec0*/  IABS R11, R3 ;  /* 0x00000003000b7213 */ /* 0x000fe20000000000 */
[----:B------:R1:W3:Y:S01]  /*1ed0*/  LDS R27, [R2] ;  /* 0x00000000021b7984 */ /* 0x0002e20000000800 */
[----:B------:R-:W5:Y:S01]  /*1ee0*/  I2F.RP R13, R10 ;  /* 0x0000000a000d7306 */ /* 0x000f620000209400 */
[----:B------:R-:W-:Y:S02]  /*1ef0*/  IABS R12, R0 ;  /* 0x00000000000c7213 */ /* 0x000fe40000000000 */
[----:B------:R-:W-:Y:S01]  /*1f00*/  IADD3 R21, PT, PT, RZ, -R11, RZ ;  /* 0x8000000bff157210 */ /* 0x000fe20007ffe0ff */
[----:B------:R-:W3:Y:S01]  /*1f10*/  LDS R25, [R25] ;  /* 0x0000000019197984 */ /* 0x000ee20000000800 */
[----:B------:R-:W-:Y:S01]  /*1f20*/  IABS R14, R22 ;  /* 0x00000016000e7213 */ /* 0x000fe20000000000 */
[----:B------:R-:W-:Y:S01]  /*1f30*/  IMAD.HI.U32 R11, R4, R12, RZ ;  /* 0x0000000c040b7227 */ /* 0x000fe200078e00ff */
[----:B--2---:R-:W-:-:S03]  /*1f40*/  LOP3.LUT R23, R0, R3, RZ, 0x3c, !PT ;  /* 0x0000000300177212 */ /* 0x004fc600078e3cff */
[----:B------:R-:W-:Y:S01]  /*1f50*/  IMAD R12, R11, R21, R12 ;  /* 0x000000150b0c7224 */ /* 0x000fe200078e020c */
[----:B------:R-:W-:Y:S01]  /*1f60*/  ISETP.GE.AND P4, PT, R23, RZ, PT ;  /* 0x000000ff1700720c */ /* 0x000fe20003f86270 */
[----:B------:R-:W-:Y:S01]  /*1f70*/  IMAD R23, R5, 0x8, R2 ;  /* 0x0000000805177824 */ /* 0x000fe200078e0202 */
[----:B-----5:R-:W2:Y:S02]  /*1f80*/  MUFU.RCP R13, R13 ;  /* 0x0000000d000d7308 */ /* 0x020ea40000001000 */
[----:B------:R-:W-:-:S03]  /*1f90*/  ISETP.GT.U32.AND P1, PT, R17, R12, PT ;  /* 0x0000000c1100720c */ /* 0x000fc60003f24070 */
[----:B------:R-:W5:Y:S10]  /*1fa0*/  LDS R23, [R23] ;  /* 0x0000000017177984 */ /* 0x000f740000000800 */
[----:B------:R-:W-:-:S02]  /*1fb0*/  @!P1 IMAD.IADD R12, R12, 0x1, -R10 ;  /* 0x000000010c0c9824 */ /* 0x000fc400078e0a0a */
[----:B------:R-:W-:Y:S02]  /*1fc0*/  @!P1 VIADD R11, R11, 0x1 ;  /* 0x000000010b0b9836 */ /* 0x000fe40000000000 */
[----:B--2---:R-:W-:Y:S01]  /*1fd0*/  VIADD R8, R13, 0xffffffe ;  /* 0x0ffffffe0d087836 */ /* 0x004fe20000000000 */
[----:B------:R-:W-:-:S03]  /*1fe0*/  ISETP.GE.U32.AND P3, PT, R12, R17, PT ;  /* 0x000000110c00720c */ /* 0x000fc60003f66070 */
[----:B------:R2:W4:Y:S02]  /*1ff0*/  F2I.FTZ.U32.TRUNC.NTZ R9, R8 ;  /* 0x0000000800097305 */ /* 0x000524000021f000 */
[----:B--2---:R-:W-:-:S08]  /*2000*/  IMAD.MOV.U32 R8, RZ, RZ, RZ ;  /* 0x000000ffff087224 */ /* 0x004fd000078e00ff */
[----:B------:R-:W-:Y:S02]  /*2010*/  @P3 VIADD R11, R11, 0x1 ;  /* 0x000000010b0b3836 */ /* 0x000fe40000000000 */
[----:B----4-:R-:W-:Y:S02]  /*2020*/  IMAD.MOV R15, RZ, RZ, -R9 ;  /* 0x000000ffff0f7224 */ /* 0x010fe400078e0a09 */
[----:B------:R-:W-:Y:S02]  /*2030*/  @!P4 IMAD.MOV R11, RZ, RZ, -R11 ;  /* 0x000000ffff0bc224 */ /* 0x000fe400078e0a0b */
[----:B------:R-:W-:Y:S01]  /*2040*/  IMAD R13, R15, R10, RZ ;  /* 0x0000000a0f0d7224 */ /* 0x000fe200078e02ff */
[----:B------:R-:W-:-:S03]  /*2050*/  IABS R15, R24 ;  /* 0x00000018000f7213 */ /* 0x000fc60000000000 */
[----:B------:R-:W-:Y:S01]  /*2060*/  IMAD.HI.U32 R26, R9, R13, R8 ;  /* 0x0000000d091a7227 */ /* 0x000fe200078e0008 */
[----:B------:R-:W-:Y:S02]  /*2070*/  MOV R13, R14 ;  /* 0x0000000e000d7202 */ /* 0x000fe40000000f00 */
[----:B------:R-:W-:-:S03]  /*2080*/  IABS R14, R20 ;  /* 0x00000014000e7213 */ /* 0x000fc60000000000 */
[----:B------:R-:W-:-:S04]  /*2090*/  IMAD.HI.U32 R8, R26, R13, RZ ;  /* 0x0000000d1a087227 */ /* 0x000fc800078e00ff */
[----:B------:R-:W-:Y:S02]  /*20a0*/  IMAD R13, R8, R21, R13 ;  /* 0x00000015080d7224 */ /* 0x000fe400078e020d */
[----:B------:R-:W-:-:S03]  /*20b0*/  IMAD.HI.U32 R12, R26, R15, RZ ;  /* 0x0000000f1a0c7227 */ /* 0x000fc600078e00ff */
[----:B------:R-:W-:Y:S01]  /*20c0*/  ISETP.GT.U32.AND P2, PT, R10, R13, PT ;  /* 0x0000000d0a00720c */ /* 0x000fe20003f44070 */
[----:B------:R-:W-:-:S04]  /*20d0*/  IMAD.HI.U32 R9, R26, R14, RZ ;  /* 0x0000000e1a097227 */ /* 0x000fc800078e00ff */
[-C--:B------:R-:W-:Y:S02]  /*20e0*/  IMAD R15, R12, R21.reuse, R15 ;  /* 0x000000150c0f7224 */ /* 0x080fe400078e020f */
[----:B------:R-:W-:-:S03]  /*20f0*/  IMAD R21, R9, R21, R14 ;  /* 0x0000001509157224 */ /* 0x000fc600078e020e */
[C---:B------:R-:W-:Y:S02]  /*2100*/  ISETP.GT.U32.AND P5, PT, R10.reuse, R15, PT ;  /* 0x0000000f0a00720c */ /* 0x040fe40003fa4070 */
[----:B------:R-:W-:Y:S01]  /*2110*/  ISETP.GT.U32.AND P1, PT, R10, R21, PT ;  /* 0x000000150a00720c */ /* 0x000fe20003f24070 */
[----:B------:R-:W-:Y:S01]  /*2120*/  @!P2 VIADD R8, R8, 0x1 ;  /* 0x000000010808a836 */ /* 0x000fe20000000000 */
[----:B------:R-:W-:-:S04]  /*2130*/  @!P2 IADD3 R13, PT, PT, R13, -R10, RZ ;  /* 0x8000000a0d0da210 */ /* 0x000fc80007ffe0ff */
[----:B------:R-:W-:Y:S02]  /*2140*/  ISETP.GE.U32.AND P6, PT, R13, R10, PT ;  /* 0x0000000a0d00720c */ /* 0x000fe40003fc6070 */
[----:B------:R-:W-:-:S03]  /*2150*/  LOP3.LUT R13, R22, R3, RZ, 0x3c, !PT ;  /* 0x00000003160d7212 */ /* 0x000fc600078e3cff */
[-C--:B------:R-:W-:Y:S02]  /*2160*/  @!P5 IADD3 R15, PT, PT, R15, -R10.reuse, RZ ;  /* 0x8000000a0f0fd210 */ /* 0x080fe40007ffe0ff */
[----:B------:R-:W-:Y:S01]  /*2170*/  @!P1 IMAD.IADD R21, R21, 0x1, -R10 ;  /* 0x0000000115159824 */ /* 0x000fe200078e0a0a */
[----:B------:R-:W-:Y:S01]  /*2180*/  ISETP.GE.AND P3, PT, R13, RZ, PT ;  /* 0x000000ff0d00720c */ /* 0x000fe20003f66270 */
[----:B------:R-:W-:Y:S01]  /*2190*/  @!P1 VIADD R9, R9, 0x1 ;  /* 0x0000000109099836 */ /* 0x000fe20000000000 */
[-C--:B------:R-:W-:Y:S02]  /*21a0*/  ISETP.GE.U32.AND P4, PT, R15, R10.reuse, PT ;  /* 0x0000000a0f00720c */ /* 0x080fe40003f86070 */
[-C--:B------:R-:W-:Y:S02]  /*21b0*/  LOP3.LUT R13, R24, R3.reuse, RZ, 0x3c, !PT ;  /* 0x00000003180d7212 */ /* 0x080fe400078e3cff */
[----:B------:R-:W-:Y:S02]  /*21c0*/  @P6 IADD3 R8, PT, PT, R8, 0x1, RZ ;  /* 0x0000000108086810 */ /* 0x000fe40007ffe0ff */
[----:B------:R-:W-:Y:S01]  /*21d0*/  ISETP.GE.U32.AND P6, PT, R21, R10, PT ;  /* 0x0000000a1500720c */ /* 0x000fe20003fc6070 */
[C-C-:B------:R-:W-:Y:S01]  /*21e0*/  IMAD R21, R5.reuse, 0xc, R2.reuse ;  /* 0x0000000c05157824 */ /* 0x140fe200078e0202 */
[----:B------:R-:W-:Y:S01]  /*21f0*/  LOP3.LUT R10, R20, R3, RZ, 0x3c, !PT ;  /* 0x00000003140a7212 */ /* 0x000fe200078e3cff */
[----:B-1----:R-:W-:Y:S01]  /*2200*/  IMAD R2, R5, 0x10, R2 ;  /* 0x0000001005027824 */ /* 0x002fe200078e0202 */
[----:B------:R-:W-:Y:S01]  /*2210*/  @!P5 IADD3 R12, PT, PT, R12, 0x1, RZ ;  /* 0x000000010c0cd810 */ /* 0x000fe20007ffe0ff */
[----:B------:R-:W-:Y:S01]  /*2220*/  @!P3 IMAD.MOV R8, RZ, RZ, -R8 ;  /* 0x000000ffff08b224 */ /* 0x000fe200078e0a08 */
[----:B------:R-:W-:Y:S01]  /*2230*/  ISETP.GE.AND P5, PT, R10, RZ, PT ;  /* 0x000000ff0a00720c */ /* 0x000fe20003fa6270 */
[----:B------:R-:W1:Y:S01]  /*2240*/  LDS R21, [R21] ;  /* 0x0000000015157984 */ /* 0x000e620000000800 */
[----:B------:R-:W-:Y:S01]  /*2250*/  ISETP.GE.AND P2, PT, R13, RZ, PT ;  /* 0x000000ff0d00720c */ /* 0x000fe20003f46270 */
[----:B------:R-:W-:Y:S01]  /*2260*/  @P4 VIADD R12, R12, 0x1 ;  /* 0x000000010c0c4836 */ /* 0x000fe20000000000 */
[----:B------:R-:W-:-:S02]  /*2270*/  ISETP.NE.AND P1, PT, R3, RZ, PT ;  /* 0x000000ff0300720c */ /* 0x000fc40003f25270 */
[----:B------:R-:W-:Y:S02]  /*2280*/  LOP3.LUT R15, RZ, R3, RZ, 0x33, !PT ;  /* 0x00000003ff0f7212 */ /* 0x000fe400078e33ff */
[----:B------:R-:W-:Y:S02]  /*2290*/  @P6 IADD3 R9, PT, PT, R9, 0x1, RZ ;  /* 0x0000000109096810 */ /* 0x000fe40007ffe0ff */
[----:B------:R-:W-:-:S03]  /*22a0*/  SEL R11, R15, R11, !P1 ;  /* 0x0000000b0f0b7207 */ /* 0x000fc60004800000 */
[----:B------:R-:W-:Y:S01]  /*22b0*/  IMAD.MOV.U32 R13, RZ, RZ, R9 ;  /* 0x000000ffff0d7224 */ /* 0x000fe200078e0009 */
[----:B------:R-:W-:Y:S01]  /*22c0*/  SEL R9, R15, R8, !P1 ;  /* 0x000000080f097207 */ /* 0x000fe20004800000 */
[----:B------:R-:W-:Y:S01]  /*22d0*/  IMAD.MOV R10, RZ, RZ, -R11 ;  /* 0x000000ffff0a7224 */ /* 0x000fe200078e0a0b */
[----:B------:R-:W-:Y:S01]  /*22e0*/  @!P2 IADD3 R12, PT, PT, -R12, RZ, RZ ;  /* 0x000000ff0c0ca210 */ /* 0x000fe20007ffe1ff */
[----:B------:R-:W-:Y:S02]  /*22f0*/  @!P5 IMAD.MOV R13, RZ, RZ, -R13 ;  /* 0x000000ffff0dd224 */ /* 0x000fe400078e0a0d */
[----:B------:R-:W-:Y:S01]  /*2300*/  IMAD R8, R3, R10, R0 ;  /* 0x0000000a03087224 */ /* 0x000fe200078e0200 */
[----:B------:R-:W-:Y:S01]  /*2310*/  SEL R12, R15, R12, !P1 ;  /* 0x0000000c0f0c7207 */ /* 0x000fe20004800000 */
[--C-:B------:R-:W-:Y:S01]  /*2320*/  IMAD R10, R16, R9, R19.reuse ;  /* 0x00000009100a7224 */ /* 0x100fe200078e0213 */
[----:B------:R-:W-:Y:S01]  /*2330*/  SEL R13, R18, R13, !P0 ;  /* 0x0000000d120d7207 */ /* 0x000fe20004000000 */
[----:B------:R-:W-:Y:S01]  /*2340*/  IMAD R11, R16, R11, R19 ;  /* 0x0000000b100b7224 */ /* 0x000fe200078e0213 */
[----:B------:R-:W-:Y:S01]  /*2350*/  IADD3 R9, PT, PT, -R9, RZ, RZ ;  /* 0x000000ff09097210 */ /* 0x000fe20007ffe1ff */
[----:B------:R-:W-:Y:S01]  /*2360*/  IMAD.MOV R15, RZ, RZ, -R12 ;  /* 0x000000ffff0f7224 */ /* 0x000fe200078e0a0c */
[----:B------:R-:W-:Y:S01]  /*2370*/  IADD3 R0, PT, PT, R5, R0, R5 ;  /* 0x0000000005007210 */ /* 0x000fe20007ffe005 */
[----:B------:R-:W-:-:S02]  /*2380*/  IMAD.MOV R29, RZ, RZ, -R13 ;  /* 0x000000ffff1d7224 */ /* 0x000fc400078e0a0d */
[C---:B------:R-:W-:Y:S01]  /*2390*/  IMAD R14, R16.reuse, R13, R19 ;  /* 0x0000000d100e7224 */ /* 0x040fe200078e0213 */
[----:B------:R-:W-:Y:S01]  /*23a0*/  IADD3 R0, PT, PT, R5, R0, R5 ;  /* 0x0000000005007210 */ /* 0x000fe20007ffe005 */
[----:B------:R-:W-:Y:S01]  /*23b0*/  IMAD R13, R3, R9, R22 ;  /* 0x00000009030d7224 */ /* 0x000fe200078e0216 */
[----:B------:R-:W-:Y:S01]  /*23c0*/  IADD3 R9, PT, PT, R11, R8, RZ ;  /* 0x000000080b097210 */ /* 0x000fe20007ffe0ff */
[----:B------:R-:W-:Y:S01]  /*23d0*/  IMAD R12, R16, R12, R19 ;  /* 0x0000000c100c7224 */ /* 0x000fe200078e0213 */
[----:B------:R-:W-:Y:S01]  /*23e0*/  ISETP.GE.U32.AND P1, PT, R0, 0x400, PT ;  /* 0x000004000000780c */ /* 0x000fe20003f26070 */
[C---:B------:R-:W-:Y:S02]  /*23f0*/  IMAD R15, R3.reuse, R15, R24 ;  /* 0x0000000f030f7224 */ /* 0x040fe400078e0218 */
[----:B------:R-:W-:Y:S01]  /*2400*/  IMAD R29, R3, R29, R20 ;  /* 0x0000001d031d7224 */ /* 0x000fe200078e0214 */
[----:B------:R-:W-:Y:S01]  /*2410*/  LEA R20, R5, R20, 0x2 ;  /* 0x0000001405147211 */ /* 0x000fe200078e10ff */
[----:B------:R-:W-:-:S02]  /*2420*/  IMAD.IADD R11, R10, 0x1, R13 ;  /* 0x000000010a0b7824 */ /* 0x000fc400078e020d */
[----:B------:R-:W-:Y:S01]  /*2430*/  IMAD.IADD R13, R12, 0x1, R15 ;  /* 0x000000010c0d7824 */ /* 0x000fe200078e020f */
[----:B------:R-:W-:Y:S01]  /*2440*/  IADD3 R15, PT, PT, R14, R29, RZ ;  /* 0x0000001d0e0f7210 */ /* 0x000fe20007ffe0ff */
[----:B0-----:R-:W-:-:S04]  /*2450*/  IMAD.WIDE R8, R9, 0x4, R6 ;  /* 0x0000000409087825 */ /* 0x001fc800078e0206 */
[--C-:B------:R-:W-:Y:S01]  /*2460*/  IMAD.WIDE R10, R11, 0x4, R6.reuse ;  /* 0x000000040b0a7825 */ /* 0x100fe200078e0206 */
[----:B---3--:R3:W-:Y:S03]  /*2470*/  STG.E desc[UR8][R8.64], R27 ;  /* 0x0000001b08007986 */ /* 0x0087e6000c101908 */
[--C-:B------:R-:W-:Y:S01]  /*2480*/  IMAD.WIDE R12, R13, 0x4, R6.reuse ;  /* 0x000000040d0c7825 */ /* 0x100fe200078e0206 */
[----:B------:R3:W-:Y:S03]  /*2490*/  STG.E desc[UR8][R10.64], R25 ;  /* 0x000000190a007986 */ /* 0x0007e6000c101908 */
[----:B------:R-:W-:Y:S01]  /*24a0*/  IMAD.WIDE R14, R15, 0x4, R6 ;  /* 0x000000040f0e7825 */ /* 0x000fe200078e0206 */
[----:B-----5:R3:W-:Y:S03]  /*24b0*/  STG.E desc[UR8][R12.64], R23 ;  /* 0x000000170c007986 */ /* 0x0207e6000c101908 */
[C---:B------:R-:W-:Y:S01]  /*24c0*/  IMAD R24, R5.reuse, 0x4, R24 ;  /* 0x0000000405187824 */ /* 0x040fe200078e0218 */
[----:B-1----:R3:W-:Y:S01]  /*24d0*/  STG.E desc[UR8][R14.64], R21 ;  /* 0x000000150e007986 */ /* 0x0027e2000c101908 */
[----:B------:R-:W-:Y:S01]  /*24e0*/  IMAD R22, R5, 0x4, R22 ;  /* 0x0000000405167824 */ /* 0x000fe200078e0216 */
[----:B------:R-:W-:Y:S06]  /*24f0*/  @!P1 BRA `(.L_x_14611) ;  /* 0xfffffff800689947 */ /* 0x000fec000383ffff */
[----:B------:R-:W-:Y:S05]  /*2500*/  EXIT ;  /* 0x000000000000794d */ /* 0x000fea0003800000 */
.L_x_14599:
[----:B------:R-:W-:Y:S01]  /*2510*/  BSSY B1, `(.L_x_14612) ;  /* 0x0000006000017945 */ /* 0x000fe20003800000 */
[----:B------:R-:W-:Y:S01]  /*2520*/  IMAD.MOV.U32 R31, RZ, RZ, R18 ;  /* 0x000000ffff1f7224 */ /* 0x000fe200078e0012 */
[----:B------:R-:W-:-:S07]  /*2530*/  MOV R29, 0xffffffff ;  /* 0xffffffff001d7802 */ /* 0x000fce0000000f00 */
[----:B01234-:R-:W-:Y:S05]  /*2540*/  WARPSYNC.COLLECTIVE R29, `(.L_x_14613) ;  /* 0x000000001d087348 */ /* 0x01ffea0003c00000 */
[----:B----4-:R4:W0:Y:S02]  /*2550*/  SHFL.IDX P5, R32, R30, R31, R15 ;  /* 0x0000001f1e207389 */ /* 0x01082400000a000f */
[----:B01234-:R-:W-:Y:S05]  /*2560*/  ENDCOLLECTIVE ;  /* 0x000000000000791b */ /* 0x01ffea0003800000 */
.L_x_14613:
[----:B------:R-:W-:Y:S05]  /*2570*/  BSYNC B1 ;  /* 0x0000000000017941 */ /* 0x000fea0003800000 */
.L_x_14612:
[----:B------:R-:W-:Y:S05]  /*2580*/  BRA `(.L_x_14614) ;  /* 0xfffffff000007947 */ /* 0x000fea000383ffff */
.L_x_14601:
[----:B------:R-:W-:Y:S01]  /*2590*/  BSSY B1, `(.L_x_14615) ;  /* 0x0000006000017945 */ /* 0x000fe20003800000 */
[----:B------:R-:W-:Y:S02]  /*25a0*/  IMAD.MOV.U32 R31, RZ, RZ, R12 ;  /* 0x000000ffff1f7224 */ /* 0x000fe400078e000c */
[----:B------:R-:W-:-:S07]  /*25b0*/  IMAD.MOV.U32 R29, RZ, RZ, -0x1 ;  /* 0xffffffffff1d7424 */ /* 0x000fce00078e00ff */
[----:B--234-:R-:W-:Y:S05]  /*25c0*/  WARPSYNC.COLLECTIVE R29, `(.L_x_14616) ;  /* 0x000000001d087348 */ /* 0x01cfea0003c00000 */
[----:B------:R0:W1:Y:S02]  /*25d0*/  SHFL.IDX P5, R32, R30, R31, R15 ;  /* 0x0000001f1e207389 */ /* 0x00006400000a000f */
[----:B01234-:R-:W-:Y:S05]  /*25e0*/  ENDCOLLECTIVE ;  /* 0x000000000000791b */ /* 0x01ffea0003800000 */
.L_x_14616:
[----:B------:R-:W-:Y:S05]  /*25f0*/  BSYNC B1 ;  /* 0x0000000000017941 */ /* 0x000fea0003800000 */
.L_x_14615:
[----:B------:R-:W-:Y:S01]  /*2600*/  MOV R29, R32 ;  /* 0x00000020001d7202 */ /* 0x000fe20000000f00 */
[----:B------:R-:W-:Y:S06]  /*2610*/  BRA `(.L_x_14617) ;  /* 0xffffffec00f07947 */ /* 0x000fec000383ffff */
.L_x_14603:
[----:B------:R-:W-:Y:S01]  /*2620*/  BSSY B1, `(.L_x_14618) ;  /* 0x0000006000017945 */ /* 0x000fe20003800000 */
[----:B------:R-:W-:Y:S02]  /*2630*/  IMAD.MOV.U32 R31, RZ, RZ, R13 ;  /* 0x000000ffff1f7224 */ /* 0x000fe400078e000d */
[----:B------:R-:W-:-:S07]  /*2640*/  IMAD.MOV.U32 R29, RZ, RZ, -0x1 ;  /* 0xffffffffff1d7424 */ /* 0x000fce00078e00ff */
[----:B0-234-:R-:W-:Y:S05]  /*2650*/  WARPSYNC.COLLECTIVE R29, `(.L_x_14619) ;  /* 0x000000001d087348 */ /* 0x01dfea0003c00000 */
[----:B------:R1:W0:Y:S02]  /*2660*/  SHFL.IDX P5, R32, R30, R31, R15 ;  /* 0x0000001f1e207389 */ /* 0x00022400000a000f */
[----:B01234-:R-:W-:Y:S05]  /*2670*/  ENDCOLLECTIVE ;  /* 0x000000000000791b */ /* 0x01ffea0003800000 */
.L_x_14619:
[----:B------:R-:W-:Y:S05]  /*2680*/  BSYNC B1 ;  /* 0x0000000000017941 */ /* 0x000fea0003800000 */
.L_x_14618:
[----:B------:R-:W-:Y:S05]  /*2690*/  BRA `(.L_x_14620) ;  /* 0xffffffec00e47947 */ /* 0x000fea000383ffff */
.L_x_14605:
[----:B------:R-:W-:Y:S01]  /*26a0*/  BSSY B1, `(.L_x_14621) ;  /* 0x0000006000017945 */ /* 0x000fe20003800000 */
[----:B------:R-:W-:Y:S01]  /*26b0*/  MOV R31, R14 ;  /* 0x0000000e001f7202 */ /* 0x000fe20000000f00 */
[----:B------:R-:W-:-:S07]  /*26c0*/  IMAD.MOV.U32 R29, RZ, RZ, -0x1 ;  /* 0xffffffffff1d7424 */ /* 0x000fce00078e00ff */
[----:B01234-:R-:W-:Y:S05]  /*26d0*/  WARPSYNC.COLLECTIVE R29, `(.L_x_14622) ;  /* 0x000000001d087348 */ /* 0x01ffea0003c00000 */
[----:B------:R0:W0:Y:S02]  /*26e0*/  SHFL.IDX P5, R32, R30, R31, R15 ;  /* 0x0000001f1e207389 */ /* 0x00002400000a000f */
[----:B01234-:R-:W-:Y:S05]  /*26f0*/  ENDCOLLECTIVE ;  /* 0x000000000000791b */ /* 0x01ffea0003800000 */
.L_x_14622:
[----:B------:R-:W-:Y:S05]  /*2700*/  BSYNC B1 ;  /* 0x0000000000017941 */ /* 0x000fea0003800000 */
.L_x_14621:
[----:B------:R-:W-:Y:S01]  /*2710*/  IMAD.MOV.U32 R30, RZ, RZ, R32 ;  /* 0x000000ffff1e7224 */ /* 0x000fe200078e0020 */
[----:B------:R-:W-:Y:S06]  /*2720*/  BRA `(.L_x_14623) ;  /* 0xffffffec00d47947 */ /* 0x000fec000383ffff */
        .weak           $__internal_105_$__cuda_sm20_div_u16
        .type           $__internal_105_$__cuda_sm20_div_u16,@function
        .size           $__internal_105_$__cuda_sm20_div_u16,(.L_x_20395 - $__internal_105_$__cuda_sm20_div_u16)
$__internal_105_$__cuda_sm20_div_u16:
        /* <DEDUP_REMOVED lines=19> */
[----:B------:R-:W-:Y:S06]  /*2860*/  RET.REL.NODEC R8 `(_Z9cuda_gemmIiLi128ELi1ELi1ELi1024ELi4ELi4ELi0EEviiiPT_S1_S1_ii) ;  /* 0xffffffd408e47950 */ /* 0x000fec0003c3ffff */
.L_x_14624:
        /* <DEDUP_REMOVED lines=9> */
.L_x_20395:


//--------------------- .text._Z9cuda_gemmIiLi128ELi1ELi1ELi1024ELi2ELi2ELi1EEviiiPT_S1_S1_ii --------------------------
	.section	.text._Z9cuda_gemmIiLi128ELi1ELi1ELi1024ELi2ELi2ELi1EEviiiPT_S1_S1_ii,"ax",@progbits
	.align	128
        .global         _Z9cuda_gemmIiLi128ELi1ELi1ELi1024ELi2ELi2ELi1EEviiiPT_S1_S1_ii
        .type           _Z9cuda_gemmIiLi128ELi1ELi1ELi1024ELi2ELi2ELi1EEviiiPT_S1_S1_ii,@function
        .size           _Z9cuda_gemmIiLi128ELi1ELi1ELi1024ELi2ELi2ELi1EEviiiPT_S1_S1_ii,(.L_x_20396 - _Z9cuda_gemmIiLi128ELi1ELi1ELi1024ELi2ELi2ELi1EEviiiPT_S1_S1_ii)
        .other          _Z9cuda_gemmIiLi128ELi1ELi1ELi1024ELi2ELi2ELi1EEviiiPT_S1_S1_ii,@"STO_CUDA_ENTRY STV_DEFAULT"
_Z9cuda_gemmIiLi128ELi1ELi1ELi1024ELi2ELi2ELi1EEviiiPT_S1_S1_ii:
.text._Z9cuda_gemmIiLi128ELi1ELi1ELi1024ELi2ELi2ELi1EEviiiPT_S1_S1_ii:
        /* <DEDUP_REMOVED lines=9> */
[----:B------:R-:W-:-:S07]  /*0090*/  MOV R0, 0x400 ;  /* 0x0000040000007802 */ /* 0x000fce0000000f00 */
[----:B------:R-:W2:Y:S01]  /*00a0*/  LDC R10, c[0x0][0x360] ;  /* 0x0000d800ff0a7b82 */ /* 0x000ea20000000800 */
[----:B-1----:R-:W-:Y:S01]  /*00b0*/  IMAD.WIDE.U32 R6, R5, 0x4, R6 ;  /* 0x0000000405067825 */ /* 0x002fe200078e0006 */
[----:B0-----:R-:W-:-:S03]  /*00c0*/  LEA R0, R3, R0, 0x18 ;  /* 0x0000000003007211 */ /* 0x001fc600078ec0ff */
[----:B------:R-:W-:-:S07]  /*00d0*/  IMAD.MOV.U32 R3, RZ, RZ, R5 ;  /* 0x000000ffff037224 */ /* 0x000fce00078e0005 */
.L_x_14627:
[----:B0-----:R0:W3:Y:S01]  /*00e0*/  LDG.E R4, desc[UR8][R6.64] ;  /* 0x0000000806047981 */ /* 0x0010e2000c1e1900 */
[C---:B------:R-:W-:Y:S01]  /*00f0*/  LOP3.LUT R9, R3.reuse, 0x1, RZ, 0xc0, !PT ;  /* 0x0000000103097812 */ /* 0x040fe200078ec0ff */
[----:B------:R-:W-:Y:S02]  /*0100*/  IMAD.SHL.U32 R8, R3, 0x2, RZ ;  /* 0x0000000203087824 */ /* 0x000fe400078e00ff */
[----:B--2---:R-:W-:Y:S02]  /*0110*/  IMAD.IADD R3, R10, 0x1, R3 ;  /* 0x000000010a037824 */ /* 0x004fe400078e0203 */
[----:B------:R-:W-:Y:S01]  /*0120*/  IMAD R9, R9, 0xc, R0 ;  /* 0x0000000c09097824 */ /* 0x000fe200078e0200 */
[----:B------:R-:W-:Y:S02]  /*0130*/  LOP3.LUT R8, R8, 0xfffffffc, RZ, 0xc0, !PT ;  /* 0xfffffffc08087812 */ /* 0x000fe400078ec0ff */
[----:B------:R-:W-:Y:S01]  /*0140*/  ISETP.GE.U32.AND P0, PT, R3, 0x4, PT ;  /* 0x000000040300780c */ /* 0x000fe20003f06070 */
[----:B0-----:R-:W-:Y:S01]  /*0150*/  IMAD.WIDE.U32 R6, R10, 0x4, R6 ;  /* 0x000000040a067825 */ /* 0x001fe200078e0006 */
[----:B------:R-:W-:-:S05]  /*0160*/  IADD3 R9, PT, PT, R9, R8, RZ ;  /* 0x0000000809097210 */ /* 0x000fca0007ffe0ff */
[----:B---3--:R0:W-:Y:S06]  /*0170*/  STS [R9], R4 ;  /* 0x0000000409007388 */ /* 0x0081ec0000000800 */
[----:B------:R-:W-:Y:S05]  /*0180*/  @!P0 BRA `(.L_x_14627) ;  /* 0xfffffffc00d48947 */ /* 0x000fea000383ffff */
.L_x_14626:
[----:B------:R-:W-:Y:S05]  /*0190*/  BSYNC.RECONVERGENT B0 ;  /* 0x0000000000007941 */ /* 0x000fea0003800200 */
.L_x_14625:
[----:B------:R-:W1:Y:S01]  /*01a0*/  LDC R3, c[0x0][0x360] ;  /* 0x0000d800ff037b82 */ /* 0x000e620000000800 */
[----:B------:R-:W2:Y:S02]  /*01b0*/  LDCU UR4, c[0x0][0x374] ;  /* 0x00006e80ff0477ac */ /* 0x000ea40008000800 */
[----:B--2---:R-:W-:-:S13]  /*01c0*/  ISETP.GE.U32.AND P0, PT, R2, UR4, PT ;  /* 0x0000000402007c0c */ /* 0x004fda000bf06070 */
[----:B------:R-:W-:Y:S05]  /*01d0*/  @P0 EXIT ;  /* 0x000000000000094d */ /* 0x000fea0003800000 */
[C---:B-1----:R-:W-:Y:S01]  /*01e0*/  IMAD.IADD R0, R5.reuse, 0x1, R3 ;  /* 0x0000000105007824 */ /* 0x042fe200078e0203 */
[----:B------:R-:W-:Y:S02]  /*01f0*/  LOP3.LUT R6, R5, 0x1, RZ, 0xc0, !PT ;  /* 0x0000000105067812 */ /* 0x000fe400078ec0ff */
[----:B0-----:R-:W-:Y:S02]  /*0200*/  LOP3.LUT R4, R3, 0xffff, RZ, 0xc0, !PT ;  /* 0x0000ffff03047812 */ /* 0x001fe400078ec0ff */
[----:B------:R-:W-:Y:S02]  /*0210*/  LOP3.LUT R0, R0, 0x3ff, RZ, 0x3c, !PT ;  /* 0x000003ff00007812 */ /* 0x000fe400078e3cff */
[----:B------:R-:W-:Y:S02]  /*0220*/  MOV R8, 0x250 ;  /* 0x0000025000087802 */ /* 0x000fe40000000f00 */
[----:B------:R-:W-:-:S07]  /*0230*/  LOP3.LUT R9, R0, 0xffff, RZ, 0xc0, !PT ;  /* 0x0000ffff00097812 */ /* 0x000fce00078ec0ff */
[----:B------:R-:W-:Y:S05]  /*0240*/  CALL.REL.NOINC `($__internal_106_$__cuda_sm20_div_u16) ;  /* 0x0000000c006c7944 */ /* 0x000fea0003c00000 */
[----:B------:R-:W0:Y:S01]  /*0250*/  LDC.64 R8, c[0x0][0x390] ;  /* 0x0000e400ff087b82 */ /* 0x000e220000000a00 */
[----:B------:R-:W-:Y:S01]  /*0260*/  LOP3.LUT R4, R4, 0x3, RZ, 0xc0, !PT ;  /* 0x0000000304047812 */ /* 0x000fe200078ec0ff */
[----:B------:R-:W-:Y:S01]  /*0270*/  UMOV UR6, 0x400 ;  /* 0x0000040000067882 */ /* 0x000fe20000000000 */
[----:B------:R-:W-:Y:S01]  /*0280*/  BSSY.RECONVERGENT B0, `(.L_x_14628) ;  /* 0x0000017000007945 */ /* 0x000fe20003800200 */
[----:B------:R-:W-:Y:S02]  /*0290*/  MOV R7, R5 ;  /* 0x0000000500077202 */ /* 0x000fe40000000f00 */
[C---:B------:R-:W-:Y:S02]  /*02a0*/  ISETP.NE.AND P0, PT, R4.reuse, 0x2, PT ;  /* 0x000000020400780c */ /* 0x040fe40003f05270 */
[----:B------:R-:W1:Y:S01]  /*02b0*/  S2UR UR7, SR_CgaCtaId ;  /* 0x00000000000779c3 */ /* 0x000e620000008800 */
[----:B------:R-:W-:-:S10]  /*02c0*/  LOP3.LUT R0, R4, 0x2, RZ, 0x3c, !PT ;  /* 0x0000000204007812 */ /* 0x000fd400078e3cff */
[----:B------:R-:W-:Y:S05]  /*02d0*/  @!P0 BRA `(.L_x_14629) ;  /* 0x0000000000448947 */ /* 0x000fea0003800000 */
[----:B------:R-:W2:Y:S01]  /*02e0*/  S2UR UR5, SR_CgaCtaId ;  /* 0x00000000000579c3 */ /* 0x000ea20000008800 */
[----:B------:R-:W-:Y:S01]  /*02f0*/  UMOV UR4, 0x400 ;  /* 0x0000040000047882 */ /* 0x000fe20000000000 */
[--C-:B------:R-:W-:Y:S01]  /*0300*/  IMAD R13, R2, 0x400, R5.reuse ;  /* 0x00000400020d7824 */ /* 0x100fe200078e0205 */
[----:B------:R-:W-:Y:S01]  /*0310*/  UIADD3 UR4, UPT, UPT, UR4, 0x80, URZ ;  /* 0x0000008004047890 */ /* 0x000fe2000fffe0ff */
[----:B------:R-:W-:-:S04]  /*0320*/  IMAD R7, R0, R3, R5 ;  /* 0x0000000300077224 */ /* 0x000fc800078e0205 */
[----:B------:R-:W3:Y:S01]  /*0330*/  LDC.64 R10, c[0x0][0x390] ;  /* 0x0000e400ff0a7b82 */ /* 0x000ee20000000a00 */
[----:B--2---:R-:W-:-:S06]  /*0340*/  ULEA UR4, UR5, UR4, 0x18 ;  /* 0x0000000405047291 */ /* 0x004fcc000f8ec0ff */
[----:B------:R-:W-:Y:S01]  /*0350*/  LEA R12, R5, UR4, 0x2 ;  /* 0x00000004050c7c11 */ /* 0x000fe2000f8e10ff */
[----:B---3--:R-:W-:-:S04]  /*0360*/  IMAD.WIDE.U32 R10, R13, 0x4, R10 ;  /* 0x000000040d0a7825 */ /* 0x008fc800078e000a */
[----:B------:R-:W-:-:S07]  /*0370*/  IMAD.MOV R13, RZ, RZ, -R0 ;  /* 0x000000ffff0d7224 */ /* 0x000fce00078e0a00 */
.L_x_14630:
[----:B------:R2:W3:Y:S01]  /*0380*/  LDG.E R15, desc[UR8][R10.64] ;  /* 0x000000080a0f7981 */ /* 0x0004e2000c1e1900 */
[----:B------:R-:W-:-:S04]  /*0390*/  IADD3 R13, PT, PT, R13, 0x1, RZ ;  /* 0x000000010d0d7810 */ /* 0x000fc80007ffe0ff */
[----:B------:R-:W-:Y:S01]  /*03a0*/  ISETP.NE.AND P0, PT, R13, RZ, PT ;  /* 0x000000ff0d00720c */ /* 0x000fe20003f05270 */
[C---:B--2---:R-:W-:Y:S01]  /*03b0*/  IMAD.WIDE.U32 R10, R3.reuse, 0x4, R10 ;  /* 0x00000004030a7825 */ /* 0x044fe200078e000a */
[----:B---3--:R2:W-:Y:S03]  /*03c0*/  STS [R12], R15 ;  /* 0x0000000f0c007388 */ /* 0x0085e60000000800 */
[----:B--2---:R-:W-:-:S08]  /*03d0*/  IMAD R12, R3, 0x4, R12 ;  /* 0x00000004030c7824 */ /* 0x004fd000078e020c */
[----:B------:R-:W-:Y:S05]  /*03e0*/  @P0 BRA `(.L_x_14630) ;  /* 0xfffffffc00e40947 */ /* 0x000fea000383ffff */
.L_x_14629:
[----:B-1----:R-:W-:Y:S05]  /*03f0*/  BSYNC.RECONVERGENT B0 ;  /* 0x0000000000007941 */ /* 0x002fea0003800200 */
.L_x_14628:
[----:B------:R-:W-:Y:S01]  /*0400*/  UIADD3 UR4, UPT, UPT, UR6, 0x80, URZ ;  /* 0x0000008006047890 */ /* 0x000fe2000fffe0ff */
[----:B------:R-:W-:Y:S01]  /*0410*/  IMAD R20, R2, 0x400, R7 ;  /* 0x0000040002147824 */ /* 0x000fe200078e0207 */
[----:B------:R-:W-:Y:S02]  /*0420*/  BSSY.RECONVERGENT B0, `(.L_x_14631) ;  /* 0x000001d000007945 */ /* 0x000fe40003800200 */
[----:B------:R-:W-:Y:S01]  /*0430*/  ULEA UR5, UR7, UR4, 0x18 ;  /* 0x0000000407057291 */ /* 0x000fe2000f8ec0ff */
[C-C-:B------:R-:W-:Y:S01]  /*0440*/  IMAD R21, R3.reuse, 0x2, R20.reuse ;  /* 0x0000000203157824 */ /* 0x140fe200078e0214 */
[----:B------:R-:W-:Y:S01]  /*0450*/  IADD3 R19, PT, PT, R20, R3, RZ ;  /* 0x0000000314137210 */ /* 0x000fe20007ffe0ff */
[----:B------:R-:W-:-:S03]  /*0460*/  IMAD R22, R3, 0x3, R20 ;  /* 0x0000000303167824 */ /* 0x000fc600078e0214 */
[----:B------:R-:W-:-:S07]  /*0470*/  LEA R18, R7, UR5, 0x2 ;  /* 0x0000000507127c11 */ /* 0x000fce000f8e10ff */
.L_x_14632:
        /* <DEDUP_REMOVED lines=24> */
.L_x_14631:
        /* <DEDUP_REMOVED lines=10> */
.L_x_14635:
[----:B------:R-:W-:Y:S01]  /*06a0*/  VIADD R7, R7, 0x1 ;  /* 0x0000000107077836 */ /* 0x000fe20000000000 */
[----:B------:R0:W-:Y:S04]  /*06b0*/  STS [R10], RZ ;  /* 0x000000ff0a007388 */ /* 0x0001e80000000800 */
[----:B------:R-:W-:Y:S02]  /*06c0*/  ISETP.NE.AND P0, PT, R7, RZ, PT ;  /* 0x000000ff0700720c */ /* 0x000fe40003f05270 */
[----:B0-----:R-:W-:-:S11]  /*06d0*/  LEA R10, R3, R10, 0x2 ;  /* 0x0000000a030a7211 */ /* 0x001fd600078e10ff */
[----:B------:R-:W-:Y:S05]  /*06e0*/  @P0 BRA `(.L_x_14635) ;  /* 0xfffffffc00ec0947 */ /* 0x000fea000383ffff */
.L_x_14634:
[----:B------:R-:W-:Y:S05]  /*06f0*/  BSYNC.RECONVERGENT B0 ;  /* 0x0000000000007941 */ /* 0x000fea0003800200 */
.L_x_14633:
[----:B------:R-:W-:Y:S01]  /*0700*/  UIADD3 UR4, UPT, UPT, UR6, 0x1080, URZ ;  /* 0x0000108006047890 */ /* 0x000fe2000fffe0ff */
[----:B------:R-:W-:Y:S01]  /*0710*/  ISETP.GT.U32.AND P0, PT, R3, 0x7f, PT ;  /* 0x0000007f0300780c */ /* 0x000fe20003f04070 */
[----:B------:R-:W-:Y:S02]  /*0720*/  BSSY.RECONVERGENT B0, `(.L_x_14636) ;  /* 0x000000f000007945 */ /* 0x000fe40003800200 */
[----:B------:R-:W-:Y:S01]  /*0730*/  ULEA UR4, UR7, UR4, 0x18 ;  /* 0x0000000407047291 */ /* 0x000fe2000f8ec0ff */
[----:B------:R-:W-:-:S05]  /*0740*/  SEL R7, RZ, 0x1, !P0 ;  /* 0x00000001ff077807 */ /* 0x000fca0004000000 */
[----:B------:R-:W-:-:S07]  /*0750*/  LEA R10, R8, UR4, 0x2 ;  /* 0x00000004080a7c11 */ /* 0x000fce000f8e10ff */
.L_x_14637:
[C-C-:B--2---:R-:W-:Y:S01]  /*0760*/  IMAD R9, R3.reuse, 0x4, R10.reuse ;  /* 0x0000000403097824 */ /* 0x144fe200078e020a */
[C---:B------:R-:W-:Y:S01]  /*0770*/  LEA R11, R3.reuse, R10, 0x3 ;  /* 0x0000000a030b7211 */ /* 0x040fe200078e18ff */
[C---:B-1----:R-:W-:Y:S01]  /*0780*/  IMAD R12, R3.reuse, 0xc, R10 ;  /* 0x0000000c030c7824 */ /* 0x042fe200078e020a */
        /* <DEDUP_REMOVED lines=9> */
.L_x_14636:
[C---:B------:R-:W-:Y:S01]  /*0820*/  ISETP.NE.AND P1, PT, R6.reuse, RZ, PT ;  /* 0x000000ff0600720c */ /* 0x040fe20003f25270 */
[C---:B------:R-:W-:Y:S01]  /*0830*/  IMAD R8, R5.reuse, 0x2, R6 ;  /* 0x0000000205087824 */ /* 0x040fe200078e0206 */
[----:B------:R-:W-:Y:S01]  /*0840*/  ULEA UR6, UR7, UR6, 0x18 ;  /* 0x0000000607067291 */ /* 0x000fe2000f8ec0ff */
[----:B--2---:R-:W-:Y:S01]  /*0850*/  LEA R12, R5, UR4, 0x2 ;  /* 0x00000004050c7c11 */ /* 0x004fe2000f8e10ff */
[----:B------:R-:W-:Y:S01]  /*0860*/  HFMA2 R16, -RZ, RZ, 0, 0 ;  /* 0x00000000ff107431 */ /* 0x000fe200000001ff */
[----:B------:R-:W-:Y:S02]  /*0870*/  LOP3.LUT R10, R6, 0x1, RZ, 0x3c, !PT ;  /* 0x00000001060a7812 */ /* 0x000fe400078e3cff */
[----:B------:R-:W-:Y:S01]  /*0880*/  LEA R8, R8, UR5, 0x2 ;  /* 0x0000000508087c11 */ /* 0x000fe2000f8e10ff */
[----:B------:R-:W-:Y:S01]  /*0890*/  IMAD.MOV.U32 R18, RZ, RZ, R12 ;  /* 0x000000ffff127224 */ /* 0x000fe200078e000c */
[----:B------:R-:W-:Y:S02]  /*08a0*/  LEA R14, R6, UR6, 0x2 ;  /* 0x00000006060e7c11 */ /* 0x000fe4000f8e10ff */
[----:B------:R-:W-:Y:S01]  /*08b0*/  IADD3 R9, PT, PT, R8, -0x8, RZ ;  /* 0xfffffff808097810 */ /* 0x000fe20007ffe0ff */
[----:B------:R0:W1:Y:S01]  /*08c0*/  LDS R26, [R8] ;  /* 0x00000000081a7984 */ /* 0x0000620000000800 */
[----:B------:R-:W-:Y:S01]  /*08d0*/  @!P1 IMAD.MOV R9, RZ, RZ, R8 ;  /* 0x000000ffff099224 */ /* 0x000fe200078e0208 */
[----:B------:R-:W-:-:S02]  /*08e0*/  SEL R11, RZ, 0x800, !P0 ;  /* 0x00000800ff0b7807 */ /* 0x000fc40004000000 */
[----:B------:R-:W-:Y:S02]  /*08f0*/  MOV R20, R14 ;  /* 0x0000000e00147202 */ /* 0x000fe40000000f00 */
[----:B------:R0:W2:Y:S05]  /*0900*/  LDS R17, [R9+0x4] ;  /* 0x0000040009117984 */ /* 0x0000aa0000000800 */
.L_x_14638:
[----:B------:R3:W4:Y:S01]  /*0910*/  LDS R13, [R20] ;  /* 0x00000000140d7984 */ /* 0x0007220000000800 */
[----:B------:R-:W-:-:S03]  /*0920*/  IADD3 R16, PT, PT, R16, R7, RZ ;  /* 0x0000000710107210 */ /* 0x000fc60007ffe0ff */
[----:B------:R-:W-:Y:S01]  /*0930*/  LDS R24, [R18] ;  /* 0x0000000012187984 */ /* 0x000fe20000000800 */
[----:B------:R-:W-:Y:S01]  /*0940*/  ISETP.GE.U32.AND P0, PT, R16, 0x2, PT ;  /* 0x000000021000780c */ /* 0x000fe20003f06070 */
[----:B---3--:R-:W-:Y:S02]  /*0950*/  IMAD R20, R7, 0xc, R20 ;  /* 0x0000000c07147824 */ /* 0x008fe400078e0214 */
[----:B----4-:R-:W1:Y:S04]  /*0960*/  SHFL.IDX PT, R15, R13, R6, 0x1e1f ;  /* 0x001e1f060d0f7589 */ /* 0x010e6800000e0000 */
[----:B------:R-:W2:Y:S01]  /*0970*/  SHFL.IDX PT, R22, R13, R10, 0x1e1f ;  /* 0x001e1f0a0d167589 */ /* 0x000ea200000e0000 */
[----:B-1----:R-:W-:-:S04]  /*0980*/  IMAD R15, R26, R15, RZ ;  /* 0x0000000f1a0f7224 */ /* 0x002fc800078e02ff */
[----:B--2---:R-:W-:-:S04]  /*0990*/  IMAD R15, R17, R22, R15 ;  /* 0x00000016110f7224 */ /* 0x004fc800078e020f */
[----:B------:R-:W-:-:S05]  /*09a0*/  IMAD.IADD R15, R15, 0x1, R24 ;  /* 0x000000010f0f7824 */ /* 0x000fca00078e0218 */
[----:B------:R1:W-:Y:S02]  /*09b0*/  STS [R18], R15 ;  /* 0x0000000f12007388 */ /* 0x0003e40000000800 */
[----:B-1----:R-:W-:Y:S01]  /*09c0*/  IMAD.IADD R18, R11, 0x1, R18 ;  /* 0x000000010b127824 */ /* 0x002fe200078e0212 */
[----:B------:R-:W-:Y:S06]  /*09d0*/  @!P0 BRA `(.L_x_14638) ;  /* 0xfffffffc00cc8947 */ /* 0x000fec000383ffff */
[----:B------:R1:W2:Y:S01]  /*09e0*/  LDS R26, [R8+0x400] ;  /* 0x00040000081a7984 */ /* 0x0002a20000000800 */
[----:B------:R-:W-:Y:S01]  /*09f0*/  LEA R13, R5, UR4, 0x2 ;  /* 0x00000004050d7c11 */ /* 0x000fe2000f8e10ff */
[----:B------:R-:W-:Y:S02]  /*0a00*/  HFMA2 R18, -RZ, RZ, 0, 0 ;  /* 0x00000000ff127431 */ /* 0x000fe400000001ff */
[----:B------:R-:W-:Y:S01]  /*0a10*/  IMAD.MOV.U32 R20, RZ, RZ, R14 ;  /* 0x000000ffff147224 */ /* 0x000fe200078e000e */
[----:B------:R1:W3:Y:S01]  /*0a20*/  LDS R19, [R9+0x404] ;  /* 0x0004040009137984 */ /* 0x0002e20000000800 */
[----:B------:R-:W-:-:S07]  /*0a30*/  IADD3 R16, PT, PT, R13, 0x200, RZ ;  /* 0x000002000d107810 */ /* 0x000fce0007ffe0ff */
.L_x_14639:
[----:B------:R4:W5:Y:S01]  /*0a40*/  LDS R15, [R20] ;  /* 0x00000000140f7984 */ /* 0x0009620000000800 */
[----:B------:R-:W-:-:S03]  /*0a50*/  IADD3 R18, PT, PT, R18, R7, RZ ;  /* 0x0000000712127210 */ /* 0x000fc60007ffe0ff */
[----:B------:R-:W-:Y:S01]  /*0a60*/  LDS R24, [R16] ;  /* 0x0000000010187984 */ /* 0x000fe20000000800 */
[----:B------:R-:W-:Y:S01]  /*0a70*/  ISETP.GE.U32.AND P0, PT, R18, 0x2, PT ;  /* 0x000000021200780c */ /* 0x000fe20003f06070 */
[----:B----4-:R-:W-:Y:S02]  /*0a80*/  IMAD R20, R7, 0xc, R20 ;  /* 0x0000000c07147824 */ /* 0x010fe400078e0214 */
[----:B-----5:R-:W2:Y:S04]  /*0a90*/  SHFL.IDX PT, R17, R15, R6, 0x1e1f ;  /* 0x001e1f060f117589 */ /* 0x020ea800000e0000 */
[----:B------:R-:W3:Y:S01]  /*0aa0*/  SHFL.IDX PT, R22, R15, R10, 0x1e1f ;  /* 0x001e1f0a0f167589 */ /* 0x000ee200000e0000 */
[----:B--2---:R-:W-:-:S04]  /*0ab0*/  IMAD R17, R26, R17, RZ ;  /* 0x000000111a117224 */ /* 0x004fc800078e02ff */
[----:B---3--:R-:W-:-:S04]  /*0ac0*/  IMAD R17, R19, R22, R17 ;  /* 0x0000001613117224 */ /* 0x008fc800078e0211 */
[----:B------:R-:W-:-:S05]  /*0ad0*/  IMAD.IADD R17, R17, 0x1, R24 ;  /* 0x0000000111117824 */ /* 0x000fca00078e0218 */
[----:B------:R2:W-:Y:S02]  /*0ae0*/  STS [R16], R17 ;  /* 0x0000001110007388 */ /* 0x0005e40000000800 */
[----:B--2---:R-:W-:Y:S01]  /*0af0*/  IMAD.IADD R16, R11, 0x1, R16 ;  /* 0x000000010b107824 */ /* 0x004fe200078e0210 */
[----:B------:R-:W-:Y:S06]  /*0b00*/  @!P0 BRA `(.L_x_14639) ;  /* 0xfffffffc00cc8947 */ /* 0x000fec000383ffff */
[----:B------:R2:W3:Y:S01]  /*0b10*/  LDS R26, [R8+0x800] ;  /* 0x00080000081a7984 */ /* 0x0004e20000000800 */
[----:B------:R-:W-:Y:S01]  /*0b20*/  IADD3 R16, PT, PT, R13, 0x400, RZ ;  /* 0x000004000d107810 */ /* 0x000fe20007ffe0ff */
[----:B------:R-:W-:Y:S01]  /*0b30*/  IMAD.MOV.U32 R18, RZ, RZ, RZ ;  /* 0x000000ffff127224 */ /* 0x000fe200078e00ff */
[----:B------:R-:W-:Y:S01]  /*0b40*/  MOV R20, R14 ;  /* 0x0000000e00147202 */ /* 0x000fe20000000f00 */
[----:B------:R2:W4:Y:S06]  /*0b50*/  LDS R19, [R9+0x804] ;  /* 0x0008040009137984 */ /* 0x00052c0000000800 */
.L_x_14640:
[----:B------:R5:W0:Y:S01]  /*0b60*/  LDS R15, [R20] ;  /* 0x00000000140f7984 */ /* 0x000a220000000800 */
[----:B------:R-:W-:-:S03]  /*0b70*/  IADD3 R18, PT, PT, R18, R7, RZ ;  /* 0x0000000712127210 */ /* 0x000fc60007ffe0ff */
[----:B------:R-:W-:Y:S01]  /*0b80*/  LDS R24, [R16] ;  /* 0x0000000010187984 */ /* 0x000fe20000000800 */
[----:B------:R-:W-:Y:S01]  /*0b90*/  ISETP.GE.U32.AND P0, PT, R18, 0x2, PT ;  /* 0x000000021200780c */ /* 0x000fe20003f06070 */
[----:B-----5:R-:W-:Y:S02]  /*0ba0*/  IMAD R20, R7, 0xc, R20 ;  /* 0x0000000c07147824 */ /* 0x020fe400078e0214 */
[----:B0-----:R-:W3:Y:S04]  /*0bb0*/  SHFL.IDX PT, R17, R15, R6, 0x1e1f ;  /* 0x001e1f060f117589 */ /* 0x001ee800000e0000 */
[----:B------:R-:W4:Y:S01]  /*0bc0*/  SHFL.IDX PT, R22, R15, R10, 0x1e1f ;  /* 0x001e1f0a0f167589 */ /* 0x000f2200000e0000 */
[----:B---3--:R-:W-:-:S04]  /*0bd0*/  IMAD R17, R26, R17, RZ ;  /* 0x000000111a117224 */ /* 0x008fc800078e02ff */
[----:B----4-:R-:W-:-:S04]  /*0be0*/  IMAD R17, R19, R22, R17 ;  /* 0x0000001613117224 */ /* 0x010fc800078e0211 */
[----:B------:R-:W-:-:S05]  /*0bf0*/  IMAD.IADD R17, R17, 0x1, R24 ;  /* 0x0000000111117824 */ /* 0x000fca00078e0218 */
[----:B------:R0:W-:Y:S02]  /*0c00*/  STS [R16], R17 ;  /* 0x0000001110007388 */ /* 0x0001e40000000800 */
[----:B0-----:R-:W-:Y:S01]  /*0c10*/  IMAD.IADD R16, R11, 0x1, R16 ;  /* 0x000000010b107824 */ /* 0x001fe200078e0210 */
[----:B------:R-:W-:Y:S06]  /*0c20*/  @!P0 BRA `(.L_x_14640) ;  /* 0xfffffffc00cc8947 */ /* 0x000fec000383ffff */
[----:B------:R0:W3:Y:S01]  /*0c30*/  LDS R17, [R8+0xc00] ;  /* 0x000c000008117984 */ /* 0x0000e20000000800 */
[----:B------:R-:W-:Y:S01]  /*0c40*/  IADD3 R16, PT, PT, R13, 0x600, RZ ;  /* 0x000006000d107810 */ /* 0x000fe20007ffe0ff */
[----:B------:R-:W-:Y:S02]  /*0c50*/  IMAD.MOV.U32 R18, RZ, RZ, RZ ;  /* 0x000000ffff127224 */ /* 0x000fe400078e00ff */
[----:B------:R0:W4:Y:S05]  /*0c60*/  LDS R19, [R9+0xc04] ;  /* 0x000c040009137984 */ /* 0x00012a0000000800 */
.L_x_14641:
[----:B012---:R0:W1:Y:S01]  /*0c70*/  LDS R9, [R14] ;  /* 0x000000000e097984 */ /* 0x0070620000000800 */
[----:B------:R-:W-:-:S03]  /*0c80*/  IMAD.IADD R18, R18, 0x1, R7 ;  /* 0x0000000112127824 */ /* 0x000fc600078e0207 */
[----:B------:R-:W-:Y:S02]  /*0c90*/  LDS R15, [R16] ;  /* 0x00000000100f7984 */ /* 0x000fe40000000800 */
[----:B------:R-:W-:Y:S01]  /*0ca0*/  ISETP.GE.U32.AND P0, PT, R18, 0x2, PT ;  /* 0x000000021200780c */ /* 0x000fe20003f06070 */
[----:B0-----:R-:W-:Y:S01]  /*0cb0*/  IMAD R14, R7, 0xc, R14 ;  /* 0x0000000c070e7824 */ /* 0x001fe200078e020e */
[----:B-1----:R-:W3:Y:S04]  /*0cc0*/  SHFL.IDX PT, R8, R9, R6, 0x1e1f ;  /* 0x001e1f0609087589 */ /* 0x002ee800000e0000 */
[----:B------:R-:W4:Y:S01]  /*0cd0*/  SHFL.IDX PT, R13, R9, R10, 0x1e1f ;  /* 0x001e1f0a090d7589 */ /* 0x000f2200000e0000 */
[----:B---3--:R-:W-:-:S04]  /*0ce0*/  IMAD R8, R17, R8, RZ ;  /* 0x0000000811087224 */ /* 0x008fc800078e02ff */
[----:B----4-:R-:W-:-:S05]  /*0cf0*/  IMAD R8, R19, R13, R8 ;  /* 0x0000000d13087224 */ /* 0x010fca00078e0208 */
        /* <DEDUP_REMOVED lines=16> */
.L_x_14644:
[----:B------:R0:W1:Y:S01]  /*0e00*/  LDS R13, [R12] ;  /* 0x000000000c0d7984 */ /* 0x0000620000000800 */
[----:B------:R-:W-:-:S05]  /*0e10*/  VIADD R4, R4, 0x1 ;  /* 0x0000000104047836 */ /* 0x000fca0000000000 */
[----:B------:R-:W-:Y:S02]  /*0e20*/  ISETP.NE.AND P0, PT, R4, RZ, PT ;  /* 0x000000ff0400720c */ /* 0x000fe40003f05270 */
[C---:B0-----:R-:W-:Y:S01]  /*0e30*/  LEA R12, R3.reuse, R12, 0x2 ;  /* 0x0000000c030c7211 */ /* 0x041fe200078e10ff */
[----:B-1----:R0:W-:Y:S02]  /*0e40*/  STG.E desc[UR8][R14.64], R13 ;  /* 0x0000000d0e007986 */ /* 0x0021e4000c101908 */
[----:B0-----:R-:W-:-:S08]  /*0e50*/  IMAD.WIDE.U32 R14, R3, 0x4, R14 ;  /* 0x00000004030e7825 */ /* 0x001fd000078e000e */
[----:B------:R-:W-:Y:S05]  /*0e60*/  @P0 BRA `(.L_x_14644) ;  /* 0xfffffffc00e40947 */ /* 0x000fea000383ffff */
.L_x_14643:
[----:B------:R-:W-:Y:S05]  /*0e70*/  BSYNC.RECONVERGENT B0 ;  /* 0x0000000000007941 */ /* 0x000fea0003800200 */
.L_x_14642:
[----:B------:R-:W-:Y:S01]  /*0e80*/  IMAD.WIDE.U32 R12, R3, 0xc, R6 ;  /* 0x0000000c030c7825 */ /* 0x000fe200078e0006 */
[----:B------:R-:W-:-:S03]  /*0e90*/  LEA R0, R5, UR4, 0x2 ;  /* 0x0000000405007c11 */ /* 0x000fc6000f8e10ff */
[----:B------:R-:W-:-:S07]  /*0ea0*/  IMAD R23, R2, 0x400, R5 ;  /* 0x0000040002177824 */ /* 0x000fce00078e0205 */
.L_x_14645:
[CC--:B------:R-:W-:Y:S01]  /*0eb0*/  LEA R2, R3.reuse, R0.reuse, 0x2 ;  /* 0x0000000003027211 */ /* 0x0c0fe200078e10ff */
[C-C-:B------:R-:W-:Y:S01]  /*0ec0*/  IMAD R4, R3.reuse, 0x8, R0.reuse ;  /* 0x0000000803047824 */ /* 0x140fe200078e0200 */
[----:B-1----:R0:W1:Y:S01]  /*0ed0*/  LDS R25, [R0] ;  /* 0x0000000000197984 */ /* 0x0020620000000800 */
[C---:B------:R-:W-:Y:S01]  /*0ee0*/  IMAD R22, R3.reuse, 0xc, R0 ;  /* 0x0000000c03167824 */ /* 0x040fe200078e0200 */
[----:B------:R-:W-:Y:S01]  /*0ef0*/  LEA R5, R3, R5, 0x2 ;  /* 0x0000000503057211 */ /* 0x000fe200078e10ff */
        /* <DEDUP_REMOVED lines=16> */
        .weak           $__internal_106_$__cuda_sm20_div_u16
        .type           $__internal_106_$__cuda_sm20_div_u16,@function
        .size           $__internal_106_$__cuda_sm20_div_u16,(.L_x_20396 - $__internal_106_$__cuda_sm20_div_u16)
$__internal_106_$__cuda_sm20_div_u16:
        /* <DEDUP_REMOVED lines=8> */
[----:B------:R-:W-:Y:S01]  /*1080*/  LOP3.LUT R0, R9, 0xffff, RZ, 0xc0, !PT ;  /* 0x0000ffff09007812 */ /* 0x000fe200078ec0ff */
[----:B------:R-:W-:-:S03]  /*1090*/  HFMA2 R9, -RZ, RZ, 0, 0 ;  /* 0x00000000ff097431 */ /* 0x000fc600000001ff */
[----:B------:R-:W-:Y:S01]  /*10a0*/  I2FP.F32.U32.RZ R0, R0 ;  /* 0x0000000000007245 */ /* 0x000fe2000020d000 */
[----:B------:R-:W0:Y:S02]  /*10b0*/  MUFU.RCP R10, R10 ;  /* 0x0000000a000a7308 */ /* 0x000e240000001000 */
[----:B0-----:R-:W-:-:S05]  /*10c0*/  FMUL R7, R7, R10 ;  /* 0x0000000a07077220 */ /* 0x001fca0000400000 */
[----:B------:R-:W-:-:S05]  /*10d0*/  IADD3 R7, PT, PT, R7, 0x2, RZ ;  /* 0x0000000207077810 */ /* 0x000fca0007ffe0ff */
[----:B------:R-:W-:-:S06]  /*10e0*/  FMUL.RZ R0, R0, R7 ;  /* 0x0000000700007220 */ /* 0x000fcc000040c000 */
[----:B------:R-:W0:Y:S02]  /*10f0*/  F2I.U32.TRUNC.NTZ R0, R0 ;  /* 0x0000000000007305 */ /* 0x000e24000020f000 */
[----:B0-----:R-:W-:Y:S01]  /*1100*/  LOP3.LUT R4, R0, 0xffff, RZ, 0xc0, !PT ;  /* 0x0000ffff00047812 */ /* 0x001fe200078ec0ff */
[----:B------:R-:W-:Y:S01]  /*1110*/  @!P0 IMAD.MOV.U32 R4, RZ, RZ, -0x1 ;  /* 0xffffffffff048424 */ /* 0x000fe200078e00ff */
[----:B------:R-:W-:Y:S06]  /*1120*/  RET.REL.NODEC R8 `(_Z9cuda_gemmIiLi128ELi1ELi1ELi1024ELi2ELi2ELi1EEviiiPT_S1_S1_ii) ;  /* 0xffffffec08b47950 */ /* 0x000fec0003c3ffff */
.L_x_14646:
        /* <DEDUP_REMOVED lines=13> */
.L_x_20396:


//--------------------- .text._Z9cuda_gemmIiLi128ELi1ELi1ELi1024ELi2ELi2ELi0EEviiiPT_S1_S1_ii --------------------------
	.section	.text._Z9cuda_gemmIiLi128ELi1ELi1ELi1024ELi2ELi2ELi0EEviiiPT_S1_S1_ii,"ax",@progbits
	.align	128
        .global         _Z9cuda_gemmIiLi128ELi1ELi1ELi1024ELi2ELi2ELi0EEviiiPT_S1_S1_ii
        .type           _Z9cuda_gemmIiLi128ELi1ELi1ELi1024ELi2ELi2ELi0EEviiiPT_S1_S1_ii,@function
        .size           _Z9cuda_gemmIiLi128ELi1ELi1ELi1024ELi2ELi2ELi0EEviiiPT_S1_S1_ii,(.L_x_20397 - _Z9cuda_gemmIiLi128ELi1ELi1ELi1024ELi2ELi2ELi0EEviiiPT_S1_S1_ii)
        .other          _Z9cuda_gemmIiLi128ELi1ELi1ELi1024ELi2ELi2ELi0EEviiiPT_S1_S1_ii,@"STO_CUDA_ENTRY STV_DEFAULT"
_Z9cuda_gemmIiLi128ELi1ELi1ELi1024ELi2ELi2ELi0EEviiiPT_S1_S1_ii:
.text._Z9cuda_gemmIiLi128ELi1ELi1ELi1024ELi2ELi2ELi0EEviiiPT_S1_S1_ii:
        /* <DEDUP_REMOVED lines=32> */
[----:B0-----:R-:W-:-:S06]  /*0200*/  IADD3 R6, PT, PT, R5, 0xffffffe, RZ ;  /* 0x0ffffffe05067810 */ /* 0x001fcc0007ffe0ff */
[----:B------:R0:W2:Y:S01]  /*0210*/  F2I.FTZ.U32.TRUNC.NTZ R7, R6 ;  /* 0x0000000600077305 */ /* 0x0000a2000021f000 */
[----:B-1----:R-:W-:Y:S05]  /*0220*/  @P0 BRA `(.L_x_14648) ;  /* 0x0000000000cc0947 */ /* 0x002fea0003800000 */
[----:B------:R-:W1:Y:S01]  /*0230*/  I2F.U32.RP R14, R10 ;  /* 0x0000000a000e7306 */ /* 0x000e620000209000 */
[----:B------:R-:W3:Y:S01]  /*0240*/  S2R R19, SR_CgaCtaId ;  /* 0x0000000000137919 */ /* 0x000ee20000008800 */
[----:B------:R-:W4:Y:S01]  /*0250*/  LDC R5, c[0x0][0x360] ;  /* 0x0000d800ff057b82 */ /* 0x000f220000000800 */
[----:B------:R-:W-:Y:S02]  /*0260*/  ISETP.NE.U32.AND P1, PT, R10, RZ, PT ;  /* 0x000000ff0a00720c */ /* 0x000fe40003f25070 */
[----:B------:R-:W-:-:S03]  /*0270*/  ISETP.NE.U32.AND P4, PT, R11, RZ, PT ;  /* 0x000000ff0b00720c */ /* 0x000fc60003f85070 */
        /* <DEDUP_REMOVED lines=11> */
[----:B--2---:R-:W-:Y:S02]  /*0330*/  IADD3 R15, PT, PT, RZ, -R13, RZ ;  /* 0x8000000dff0f7210 */ /* 0x004fe40007ffe0ff */
[----:B---3--:R-:W-:-:S03]  /*0340*/  MOV R16, RZ ;  /* 0x000000ff00107202 */ /* 0x008fc60000000f00 */
[----:B------:R-:W-:Y:S02]  /*0350*/  IMAD R15, R15, R10, RZ ;  /* 0x0000000a0f0f7224 */ /* 0x000fe400078e02ff */
[----:B-----5:R-:W-:Y:S02]  /*0360*/  IMAD.MOV R18, RZ, RZ, -R17 ;  /* 0x000000ffff127224 */ /* 0x020fe400078e0a11 */
[----:B------:R-:W-:-:S04]  /*0370*/  IMAD.HI.U32 R15, R13, R15, R12 ;  /* 0x0000000f0d0f7227 */ /* 0x000fc800078e000c */
[----:B------:R-:W-:Y:S01]  /*0380*/  IMAD R19, R18, R11, RZ ;  /* 0x0000000b12137224 */ /* 0x000fe200078e02ff */
[----:B------:R-:W-:-:S03]  /*0390*/  LOP3.LUT R18, RZ, R10, RZ, 0x33, !PT ;  /* 0x0000000aff127212 */ /* 0x000fc600078e33ff */
[----:B------:R-:W-:Y:S01]  /*03a0*/  IMAD.HI.U32 R16, R17, R19, R16 ;  /* 0x0000001311107227 */ /* 0x000fe200078e0010 */
[----:B------:R-:W-:-:S03]  /*03b0*/  LOP3.LUT R17, RZ, R11, RZ, 0x33, !PT ;  /* 0x0000000bff117212 */ /* 0x000fc600078e33ff */
[----:B0---4-:R-:W-:-:S07]  /*03c0*/  IMAD.MOV.U32 R19, RZ, RZ, R3 ;  /* 0x000000ffff137224 */ /* 0x011fce00078e0003 */
.L_x_14649:
        /* <DEDUP_REMOVED lines=16> */
[----:B------:R-:W-:Y:S02]  /*04d0*/  @P0 IADD3 R21, PT, PT, R21, -R10, RZ ;  /* 0x8000000a15150210 */ /* 0x000fe40007ffe0ff */
[----:B------:R-:W-:Y:S02]  /*04e0*/  ISETP.GE.U32.AND P0, PT, R19, R0, PT ;  /* 0x000000001300720c */ /* 0x000fe40003f06070 */
[----:B------:R-:W-:Y:S02]  /*04f0*/  SEL R21, R18, R21, !P1 ;  /* 0x0000001512157207 */ /* 0x000fe40004800000 */
[----:B------:R-:W-:-:S03]  /*0500*/  @P3 VIADD R20, R20, 0x1 ;  /* 0x0000000114143836 */ /* 0x000fc60000000000 */
[----:B------:R-:W-:Y:S02]  /*0510*/  IMAD R21, R21, 0xc, R14 ;  /* 0x0000000c15157824 */ /* 0x000fe400078e020e */
[----:B------:R-:W-:-:S04]  /*0520*/  SEL R20, R17, R20, !P4 ;  /* 0x0000001411147207 */ /* 0x000fc80006000000 */
[----:B------:R-:W-:-:S05]  /*0530*/  LEA R21, R20, R21, 0x2 ;  /* 0x0000001514157211 */ /* 0x000fca00078e10ff */
[----:B--2---:R1:W-:Y:S01]  /*0540*/  STS [R21], R12 ;  /* 0x0000000c15007388 */ /* 0x0043e20000000800 */
[----:B------:R-:W-:Y:S05]  /*0550*/  @!P0 BRA `(.L_x_14649) ;  /* 0xfffffffc009c8947 */ /* 0x000fea000383ffff */
.L_x_14648:
[----:B------:R-:W-:Y:S05]  /*0560*/  BSYNC.RECONVERGENT B0 ;  /* 0x0000000000007941 */ /* 0x000fea0003800200 */
.L_x_14647:
[----:B------:R-:W3:Y:S01]  /*0570*/  LDC R0, c[0x0][0x360] ;  /* 0x0000d800ff007b82 */ /* 0x000ee20000000800 */
[----:B------:R-:W-:Y:S01]  /*0580*/  IMAD.MOV R5, RZ, RZ, -R4 ;  /* 0x000000ffff057224 */ /* 0x000fe200078e0a04 */
[----:B0-----:R-:W-:-:S03]  /*0590*/  MOV R6, RZ ;  /* 0x000000ff00067202 */ /* 0x001fc60000000f00 */
[----:B--2---:R-:W-:-:S03]  /*05a0*/  IMAD R5, R5, R7, RZ ;  /* 0x0000000705057224 */ /* 0x004fc600078e02ff */
[----:B------:R-:W0:Y:S01]  /*05b0*/  S2UR UR10, SR_CTAID.Y ;  /* 0x00000000000a79c3 */ /* 0x000e220000002600 */
[----:B------:R-:W-:-:S06]  /*05c0*/  IMAD.HI.U32 R6, R7, R5, R6 ;  /* 0x0000000507067227 */ /* 0x000fcc00078e0006 */
[----:B------:R-:W-:Y:S01]  /*05d0*/  IMAD.HI.U32 R16, R6, R3, RZ ;  /* 0x0000000306107227 */ /* 0x000fe200078e00ff */
[----:B------:R-:W0:Y:S03]  /*05e0*/  LDC R8, c[0x0][0x374] ;  /* 0x0000dd00ff087b82 */ /* 0x000e260000000800 */
        /* <DEDUP_REMOVED lines=9> */
[----:B------:R-:W-:Y:S02]  /*0680*/  LOP3.LUT R6, R0, 0xffff, RZ, 0xc0, !PT ;  /* 0x0000ffff00067812 */ /* 0x000fe400078ec0ff */
[----:B------:R-:W-:Y:S02]  /*0690*/  ISETP.GE.U32.AND P1, PT, R5, R4, PT ;  /* 0x000000040500720c */ /* 0x000fe40003f26070 */
[----:B------:R-:W-:Y:S02]  /*06a0*/  IADD3 R5, PT, PT, R3, R0, RZ ;  /* 0x0000000003057210 */ /* 0x000fe40007ffe0ff */
[----:B------:R-:W-:-:S02]  /*06b0*/  MOV R10, 0x710 ;  /* 0x00000710000a7802 */ /* 0x000fc40000000f00 */
[----:B------:R-:W-:-:S04]  /*06c0*/  LOP3.LUT R5, R5, 0x3ff, RZ, 0x3c, !PT ;  /* 0x000003ff05057812 */ /* 0x000fc800078e3cff */
[----:B------:R-:W-:-:S03]  /*06d0*/  LOP3.LUT R11, R5, 0xffff, RZ, 0xc0, !PT ;  /* 0x0000ffff050b7812 */ /* 0x000fc600078ec0ff */
[----:B------:R-:W-:Y:S01]  /*06e0*/  @P1 VIADD R16, R16, 0x1 ;  /* 0x0000000110101836 */ /* 0x000fe20000000000 */
[----:B------:R-:W-:-:S07]  /*06f0*/  @!P2 LOP3.LUT R16, RZ, R4, RZ, 0x33, !PT ;  /* 0x00000004ff10a212 */ /* 0x000fce00078e33ff */
[----:B01----:R-:W-:Y:S05]  /*0700*/  CALL.REL.NOINC `($__internal_107_$__cuda_sm20_div_u16) ;  /* 0x0000001c000c7944 */ /* 0x003fea0003c00000 */
[----:B------:R-:W0:Y:S01]  /*0710*/  LDC R14, c[0x0][0x388] ;  /* 0x0000e200ff0e7b82 */ /* 0x000e220000000800 */
[----:B------:R-:W-:Y:S01]  /*0720*/  LOP3.LUT R18, R18, 0x3, RZ, 0xc0, !PT ;  /* 0x0000000312127812 */ /* 0x000fe200078ec0ff */
[----:B------:R-:W-:Y:S01]  /*0730*/  UMOV UR6, 0x400 ;  /* 0x0000040000067882 */ /* 0x000fe20000000000 */
[----:B------:R-:W-:Y:S01]  /*0740*/  BSSY.RECONVERGENT B0, `(.L_x_14650) ;  /* 0x000001a000007945 */ /* 0x000fe20003800200 */
[----:B------:R-:W-:Y:S02]  /*0750*/  MOV R19, R3 ;  /* 0x0000000300137202 */ /* 0x000fe40000000f00 */
[C---:B------:R-:W-:Y:S02]  /*0760*/  ISETP.NE.AND P0, PT, R18.reuse, 0x2, PT ;  /* 0x000000021200780c */ /* 0x040fe40003f05270 */
[----:B------:R-:W1:Y:S01]  /*0770*/  LDC.64 R6, c[0x0][0x390] ;  /* 0x0000e400ff067b82 */ /* 0x000e620000000a00 */
[----:B------:R-:W-:-:S07]  /*0780*/  LOP3.LUT R5, R18, 0x2, RZ, 0x3c, !PT ;  /* 0x0000000212057812 */ /* 0x000fce00078e3cff */
[----:B------:R-:W2:Y:S03]  /*0790*/  S2UR UR7, SR_CgaCtaId ;  /* 0x00000000000779c3 */ /* 0x000ea60000008800 */
        /* <DEDUP_REMOVED lines=12> */
.L_x_14652:
        /* <DEDUP_REMOVED lines=8> */
.L_x_14651:
[----:B--2---:R-:W-:Y:S05]  /*08e0*/  BSYNC.RECONVERGENT B0 ;  /* 0x0000000000007941 */ /* 0x004fea0003800200 */
.L_x_14650:
[----:B------:R-:W-:Y:S01]  /*08f0*/  UIADD3 UR4, UPT, UPT, UR6, 0x80, URZ ;  /* 0x0000008006047890 */ /* 0x000fe2000fffe0ff */
[----:B0-----:R-:W-:Y:S01]  /*0900*/  IMAD R8, R14, UR10, R19 ;  /* 0x0000000a0e087c24 */ /* 0x001fe2000f8e0213 */
[----:B------:R-:W-:Y:S02]  /*0910*/  BSSY.RECONVERGENT B0, `(.L_x_14653) ;  /* 0x000001e000007945 */ /* 0x000fe40003800200 */
[----:B------:R-:W-:Y:S02]  /*0920*/  ULEA UR4, UR7, UR4, 0x18 ;  /* 0x0000000407047291 */ /* 0x000fe4000f8ec0ff */
[----:B------:R-:W-:-:S04]  /*0930*/  LEA R25, R17, R8, 0xa ;  /* 0x0000000811197211 */ /* 0x000fc800078e50ff */
[----:B------:R-:W-:Y:S01]  /*0940*/  LEA R23, R19, UR4, 0x2 ;  /* 0x0000000413177c11 */ /* 0x000fe2000f8e10ff */
[----:B------:R-:W-:Y:S02]  /*0950*/  IMAD.IADD R21, R25, 0x1, R0 ;  /* 0x0000000119157824 */ /* 0x000fe400078e0200 */
[C-C-:B------:R-:W-:Y:S02]  /*0960*/  IMAD R27, R0.reuse, 0x2, R25.reuse ;  /* 0x00000002001b7824 */ /* 0x140fe400078e0219 */
[----:B------:R-:W-:-:S07]  /*0970*/  IMAD R29, R0, 0x3, R25 ;  /* 0x00000003001d7824 */ /* 0x000fce00078e0219 */
.L_x_14654:
        /* <DEDUP_REMOVED lines=24> */
.L_x_14653:
        /* <DEDUP_REMOVED lines=10> */
.L_x_14657:
[----:B------:R-:W-:Y:S01]  /*0ba0*/  VIADD R6, R6, 0x1 ;  /* 0x0000000106067836 */ /* 0x000fe20000000000 */
[----:B------:R0:W-:Y:S04]  /*0bb0*/  STS [R9], RZ ;  /* 0x000000ff09007388 */ /* 0x0001e80000000800 */
[----:B------:R-:W-:Y:S01]  /*0bc0*/  ISETP.NE.AND P0, PT, R6, RZ, PT ;  /* 0x000000ff0600720c */ /* 0x000fe20003f05270 */
[----:B0-----:R-:W-:-:S12]  /*0bd0*/  IMAD R9, R0, 0x4, R9 ;  /* 0x0000000400097824 */ /* 0x001fd800078e0209 */
[----:B------:R-:W-:Y:S05]  /*0be0*/  @P0 BRA `(.L_x_14657) ;  /* 0xfffffffc00ec0947 */ /* 0x000fea000383ffff */
.L_x_14656:
[----:B------:R-:W-:Y:S05]  /*0bf0*/  BSYNC.RECONVERGENT B0 ;  /* 0x0000000000007941 */ /* 0x000fea0003800200 */
.L_x_14655:
[----:B------:R-:W-:Y:S01]  /*0c00*/  UIADD3 UR6, UPT, UPT, UR6, 0x1080, URZ ;  /* 0x0000108006067890 */ /* 0x000fe2000fffe0ff */
[----:B------:R-:W-:Y:S03]  /*0c10*/  BSSY.RECONVERGENT B0, `(.L_x_14658) ;  /* 0x000000e000007945 */ /* 0x000fe60003800200 */
[----:B------:R-:W-:-:S06]  /*0c20*/  ULEA UR6, UR7, UR6, 0x18 ;  /* 0x0000000607067291 */ /* 0x000fcc000f8ec0ff */
[----:B------:R-:W-:-:S07]  /*0c30*/  LEA R9, R7, UR6, 0x2 ;  /* 0x0000000607097c11 */ /* 0x000fce000f8e10ff */
.L_x_14659:
[C---:B------:R-:W-:Y:S01]  /*0c40*/  LEA R6, R0.reuse, R9, 0x2 ;  /* 0x0000000900067211 */ /* 0x040fe200078e10ff */
[C-C-:B------:R-:W-:Y:S01]  /*0c50*/  IMAD R8, R0.reuse, 0x8, R9.reuse ;  /* 0x0000000800087824 */ /* 0x140fe200078e0209 */
[----:B------:R0:W-:Y:S01]  /*0c60*/  STS [R9], RZ ;  /* 0x000000ff09007388 */ /* 0x0001e20000000800 */
[C---:B--2---:R-:W-:Y:S02]  /*0c70*/  IMAD R10, R0.reuse, 0xc, R9 ;  /* 0x0000000c000a7824 */ /* 0x044fe400078e0209 */
[----:B------:R-:W-:Y:S01]  /*0c80*/  IMAD R7, R0, 0x4, R7 ;  /* 0x0000000400077824 */ /* 0x000fe200078e0207 */
[----:B------:R1:W-:Y:S04]  /*0c90*/  STS [R6], RZ ;  /* 0x000000ff06007388 */ /* 0x0003e80000000800 */
[----:B------:R1:W-:Y:S01]  /*0ca0*/  STS [R8], RZ ;  /* 0x000000ff08007388 */ /* 0x0003e20000000800 */
[----:B------:R-:W-:-:S02]  /*0cb0*/  ISETP.GE.U32.AND P0, PT, R7, 0x400, PT ;  /* 0x000004000700780c */ /* 0x000fc40003f06070 */
[----:B0-----:R-:W-:Y:S01]  /*0cc0*/  LEA R9, R0, R9, 0x4 ;  /* 0x0000000900097211 */ /* 0x001fe200078e20ff */
[----:B------:R1:W-:Y:S10]  /*0cd0*/  STS [R10], RZ ;  /* 0x000000ff0a007388 */ /* 0x0003f40000000800 */
[----:B-1----:R-:W-:Y:S05]  /*0ce0*/  @!P0 BRA `(.L_x_14659) ;  /* 0xfffffffc00d48947 */ /* 0x002fea000383ffff */
[----:B------:R-:W-:Y:S05]  /*0cf0*/  BSYNC.RECONVERGENT B0 ;  /* 0x0000000000007941 */ /* 0x000fea0003800200 */
.L_x_14658:
[----:B------:R-:W-:-:S13]  /*0d00*/  ISETP.GE.AND P0, PT, R2, 0x1, PT ;  /* 0x000000010200780c */ /* 0x000fda0003f06270 */
[----:B------:R-:W-:Y:S05]  /*0d10*/  @!P0 BRA `(.L_x_14660) ;  /* 0x0000000800108947 */ /* 0x000fea0003800000 */
[----:B------:R-:W0:Y:S01]  /*0d20*/  LDC R11, c[0x0][0x3ac] ;  /* 0x0000eb00ff0b7b82 */ /* 0x000e220000000800 */
[----:B------:R-:W1:Y:S01]  /*0d30*/  I2F.U32.RP R19, R4 ;  /* 0x0000000400137306 */ /* 0x000e620000209000 */
[----:B------:R-:W-:Y:S01]  /*0d40*/  LOP3.LUT R10, R3, 0x1f, RZ, 0xc0, !PT ;  /* 0x0000001f030a7812 */ /* 0x000fe200078ec0ff */
[----:B------:R-:W-:Y:S01]  /*0d50*/  IMAD.MOV R21, RZ, RZ, -R4 ;  /* 0x000000ffff157224 */ /* 0x000fe200078e0a04 */
[----:B------:R-:W2:Y:S02]  /*0d60*/  LDCU UR6, c[0x0][0x3ac] ;  /* 0x00007580ff0677ac */ /* 0x000ea40008000800 */
[----:B------:R-:W-:Y:S01]  /*0d70*/  ISETP.GE.AND P3, PT, R10, RZ, PT ;  /* 0x000000ff0a00720c */ /* 0x000fe20003f66270 */
[----:B------:R-:W3:Y:S02]  /*0d80*/  LDCU UR7, c[0x0][0x3a8] ;  /* 0x00007500ff0777ac */ /* 0x000ee40008000800 */
[----:B-1----:R-:W1:Y:S01]  /*0d90*/  MUFU.RCP R19, R19 ;  /* 0x0000001300137308 */ /* 0x002e620000001000 */
[----:B0-----:R-:W-:-:S04]  /*0da0*/  VIMNMX R8, PT, PT, R11, 0x20, PT ;  /* 0x000000200b087848 */ /* 0x001fc80003fe0100 */
[-C--:B------:R-:W-:Y:S02]  /*0db0*/  IABS R9, R8.reuse ;  /* 0x0000000800097213 */ /* 0x080fe40000000000 */
[----:B------:R-:W-:Y:S02]  /*0dc0*/  ISETP.NE.AND P1, PT, R8, RZ, PT ;  /* 0x000000ff0800720c */ /* 0x000fe40003f25270 */
[----:B------:R-:W0:Y:S01]  /*0dd0*/  I2F.RP R14, R9 ;  /* 0x00000009000e7306 */ /* 0x000e220000209400 */
[----:B-1----:R-:W-:Y:S02]  /*0de0*/  IADD3 R6, PT, PT, R19, 0xffffffe, RZ ;  /* 0x0ffffffe13067810 */ /* 0x002fe40007ffe0ff */
[----:B------:R-:W-:-:S05]  /*0df0*/  IABS R19, R8 ;  /* 0x0000000800137213 */ /* 0x000fca0000000000 */
[----:B------:R1:W-:Y:S08]  /*0e00*/  F2I.FTZ.U32.TRUNC.NTZ R7, R6 ;  /* 0x0000000600077305 */ /* 0x0003f0000021f000 */
[----:B0-----:R-:W0:Y:S01]  /*0e10*/  MUFU.RCP R14, R14 ;  /* 0x0000000e000e7308 */ /* 0x001e220000001000 */
[----:B-1----:R-:W-:Y:S02]  /*0e20*/  HFMA2 R6, -RZ, RZ, 0, 0 ;  /* 0x00000000ff067431 */ /* 0x002fe400000001ff */
        /* <DEDUP_REMOVED lines=8> */
[----:B------:R-:W-:Y:S02]  /*0eb0*/  IMAD.MOV.U32 R15, RZ, RZ, R21 ;  /* 0x000000ffff0f7224 */ /* 0x000fe400078e0015 */
[----:B------:R-:W-:Y:S02]  /*0ec0*/  IMAD.MOV R14, RZ, RZ, -R19 ;  /* 0x000000ffff0e7224 */ /* 0x000fe400078e0a13 */
[----:B------:R-:W-:-:S04]  /*0ed0*/  IMAD.HI.U32 R12, R12, R13, RZ ;  /* 0x0000000d0c0c7227 */ /* 0x000fc800078e00ff */
[----:B------:R-:W-:Y:S02]  /*0ee0*/  IMAD R15, R15, R7, RZ ;  /* 0x000000070f0f7224 */ /* 0x000fe400078e02ff */
[----:B------:R-:W-:Y:S02]  /*0ef0*/  IMAD R12, R12, R14, R13 ;  /* 0x0000000e0c0c7224 */ /* 0x000fe400078e020d */
[----:B------:R-:W-:-:S03]  /*0f00*/  IMAD.HI.U32 R15, R7, R15, R6 ;  /* 0x0000000f070f7227 */ /* 0x000fc600078e0006 */
[----:B------:R-:W-:-:S03]  /*0f10*/  ISETP.GT.U32.AND P0, PT, R9, R12, PT ;  /* 0x0000000c0900720c */ /* 0x000fc60003f04070 */
[----:B------:R-:W-:-:S04]  /*0f20*/  IMAD.HI.U32 R7, R15, R0, RZ ;  /* 0x000000000f077227 */ /* 0x000fc800078e00ff */
[----:B------:R-:W-:-:S04]  /*0f30*/  IMAD.HI.U32 R15, R15, R3, RZ ;  /* 0x000000030f0f7227 */ /* 0x000fc800078e00ff */
[----:B------:R-:W-:Y:S02]  /*0f40*/  IMAD.MOV R13, RZ, RZ, -R7 ;  /* 0x000000ffff0d7224 */ /* 0x000fe400078e0a07 */
[----:B------:R-:W-:Y:S01]  /*0f50*/  IMAD.MOV R15, RZ, RZ, -R15 ;  /* 0x000000ffff0f7224 */ /* 0x000fe200078e0a0f */
[----:B------:R-:W-:Y:S01]  /*0f60*/  @!P0 IADD3 R12, PT, PT, R12, -R9, RZ ;  /* 0x800000090c0c8210 */ /* 0x000fe20007ffe0ff */
[C---:B------:R-:W-:Y:S02]  /*0f70*/  IMAD R13, R4.reuse, R13, R0 ;  /* 0x0000000d040d7224 */ /* 0x040fe400078e0200 */
[----:B------:R-:W-:Y:S01]  /*0f80*/  IMAD R15, R4, R15, R3 ;  /* 0x0000000f040f7224 */ /* 0x000fe200078e0203 */
[----:B------:R-:W-:Y:S02]  /*0f90*/  ISETP.GT.U32.AND P2, PT, R9, R12, PT ;  /* 0x0000000c0900720c */ /* 0x000fe40003f44070 */
[-C--:B------:R-:W-:Y:S02]  /*0fa0*/  ISETP.GE.U32.AND P0, PT, R13, R4.reuse, PT ;  /* 0x000000040d00720c */ /* 0x080fe40003f06070 */
[----:B------:R-:W-:-:S09]  /*0fb0*/  ISETP.GE.U32.AND P4, PT, R15, R4, PT ;  /* 0x000000040f00720c */ /* 0x000fd20003f86070 */
[----:B------:R-:W-:Y:S02]  /*0fc0*/  @!P2 IMAD.IADD R12, R12, 0x1, -R9 ;  /* 0x000000010c0ca824 */ /* 0x000fe400078e0a09 */
[----:B------:R-:W-:Y:S01]  /*0fd0*/  @P0 IMAD.IADD R13, R13, 0x1, -R4 ;  /* 0x000000010d0d0824 */ /* 0x000fe200078e0a04 */
[----:B------:R-:W-:Y:S01]  /*0fe0*/  @P0 IADD3 R7, PT, PT, R7, 0x1, RZ ;  /* 0x0000000107070810 */ /* 0x000fe20007ffe0ff */
[----:B------:R-:W-:Y:S01]  /*0ff0*/  IMAD.MOV.U32 R6, RZ, RZ, R12 ;  /* 0x000000ffff067224 */ /* 0x000fe200078e000c */
[----:B------:R-:W-:Y:S02]  /*1000*/  @P4 IADD3 R15, PT, PT, -R4, R15, RZ ;  /* 0x0000000f040f4210 */ /* 0x000fe40007ffe1ff */
[-C--:B------:R-:W-:Y:S01]  /*1010*/  ISETP.GE.U32.AND P2, PT, R13, R4.reuse, PT ;  /* 0x000000040d00720c */ /* 0x080fe20003f46070 */
[----:B------:R-:W-:Y:S01]  /*1020*/  @!P3 IMAD.MOV R6, RZ, RZ, -R6 ;  /* 0x000000ffff06b224 */ /* 0x000fe200078e0a06 */
[----:B------:R-:W-:Y:S02]  /*1030*/  ISETP.GE.U32.AND P4, PT, R15, R4, PT ;  /* 0x000000040f00720c */ /* 0x000fe40003f86070 */
[----:B------:R-:W-:-:S02]  /*1040*/  @!P1 LOP3.LUT R6, RZ, R8, RZ, 0x33, !PT ;  /* 0x00000008ff069212 */ /* 0x000fc400078e33ff */
[----:B------:R-:W-:Y:S02]  /*1050*/  ISETP.NE.U32.AND P1, PT, R4, RZ, PT ;  /* 0x000000ff0400720c */ /* 0x000fe40003f25070 */
[----:B------:R-:W-:Y:S01]  /*1060*/  LOP3.LUT R12, RZ, R4, RZ, 0x33, !PT ;  /* 0x00000004ff0c7212 */ /* 0x000fe200078e33ff */
[----:B------:R-:W-:-:S04]  /*1070*/  VIADD R10, R6, 0x1 ;  /* 0x00000001060a7836 */ /* 0x000fc80000000000 */
[----:B------:R-:W-:Y:S01]  /*1080*/  @P2 VIADD R7, R7, 0x1 ;  /* 0x0000000107072836 */ /* 0x000fe20000000000 */
[----:B------:R-:W-:Y:S02]  /*1090*/  ISETP.GE.AND P0, PT, R10, R11, PT ;  /* 0x0000000b0a00720c */ /* 0x000fe40003f06270 */
[----:B------:R-:W-:Y:S02]  /*10a0*/  @P4 IADD3 R15, PT, PT, -R4, R15, RZ ;  /* 0x0000000f040f4210 */ /* 0x000fe40007ffe1ff */
[C---:B------:R-:W-:Y:S02]  /*10b0*/  SEL R7, R12.reuse, R7, !P1 ;  /* 0x000000070c077207 */ /* 0x040fe40004800000 */
[----:B------:R-:W-:Y:S01]  /*10c0*/  SEL R9, R12, R15, !P1 ;  /* 0x0000000f0c097207 */ /* 0x000fe20004800000 */
[----:B------:R-:W-:Y:S01]  /*10d0*/  IMAD.MOV R12, RZ, RZ, -R11 ;  /* 0x000000ffff0c7224 */ /* 0x000fe200078e0a0b */
[----:B------:R-:W-:Y:S02]  /*10e0*/  ISETP.GE.AND P1, PT, R6, R11, PT ;  /* 0x0000000b0600720c */ /* 0x000fe40003f26270 */
[----:B------:R-:W-:-:S02]  /*10f0*/  SEL R13, R11, RZ, P0 ;  /* 0x000000ff0b0d7207 */ /* 0x000fc40000000000 */
[----:B------:R-:W-:Y:S02]  /*1100*/  SEL R19, R11, RZ, P1 ;  /* 0x000000ff0b137207 */ /* 0x000fe40000800000 */
[C---:B------:R-:W-:Y:S01]  /*1110*/  ISETP.GE.AND P0, PT, R10.reuse, R8, PT ;  /* 0x000000080a00720c */ /* 0x040fe20003f06270 */
[----:B------:R-:W-:Y:S01]  /*1120*/  IMAD.IADD R10, R10, 0x1, -R13 ;  /* 0x000000010a0a7824 */ /* 0x000fe200078e0a0d */
[----:B------:R-:W-:Y:S01]  /*1130*/  LEA R13, R12, 0x201f, 0x8 ;  /* 0x0000201f0c0d7811 */ /* 0x000fe200078e40ff */
[----:B------:R-:W-:Y:S01]  /*1140*/  IMAD.IADD R12, R6, 0x1, -R19 ;  /* 0x00000001060c7824 */ /* 0x000fe200078e0a13 */
[----:B------:R-:W-:Y:S02]  /*1150*/  MOV R11, RZ ;  /* 0x000000ff000b7202 */ /* 0x000fe40000000f00 */
[----:B--23--:R-:W-:-:S07]  /*1160*/  SEL R15, R8, RZ, P0 ;  /* 0x000000ff080f7207 */ /* 0x00cfce0000000000 */
.L_x_14669:
[----:B0-----:R-:W0:Y:S01]  /*1170*/  LDC R20, c[0x0][0x3ac] ;  /* 0x0000eb00ff147b82 */ /* 0x001e220000000800 */
[----:B-1----:R-:W1:Y:S01]  /*1180*/  LDCU UR4, c[0x0][0x3a8] ;  /* 0x00007500ff0477ac */ /* 0x002e620008000800 */
[--C-:B------:R-:W-:Y:S02]  /*1190*/  IMAD.IADD R19, R9, 0x1, R11.reuse ;  /* 0x0000000109137824 */ /* 0x100fe400078e020b */
[----:B------:R-:W-:-:S05]  /*11a0*/  IMAD.IADD R11, R4, 0x1, R11 ;  /* 0x00000001040b7824 */ /* 0x000fca00078e020b */
[----:B------:R-:W-:Y:S02]  /*11b0*/  ISETP.GE.AND P3, PT, R11, R2, PT ;  /* 0x000000020b00720c */ /* 0x000fe40003f66270 */
[C---:B0-----:R-:W-:Y:S01]  /*11c0*/  ISETP.GE.AND P0, PT, R20.reuse, 0x1, PT ;  /* 0x000000011400780c */ /* 0x041fe20003f06270 */
[----:B------:R-:W-:Y:S01]  /*11d0*/  IMAD R22, R19, R20, R6 ;  /* 0x0000001413167224 */ /* 0x000fe200078e0206 */
[----:B------:R-:W-:-:S11]  /*11e0*/  ISETP.GE.AND P2, PT, R20, 0x2, PT ;  /* 0x000000021400780c */ /* 0x000fd60003f46270 */
[----:B---3--:R-:W0:Y:S01]  /*11f0*/  @P0 S2R R24, SR_CgaCtaId ;  /* 0x0000000000180919 */ /* 0x008e220000008800 */
[----:B------:R-:W-:-:S04]  /*1200*/  @P0 MOV R21, 0x400 ;  /* 0x0000040000150802 */ /* 0x000fc80000000f00 */
[----:B------:R-:W-:-:S04]  /*1210*/  @P0 IADD3 R21, PT, PT, R21, 0x80, RZ ;  /* 0x0000008015150810 */ /* 0x000fc80007ffe0ff */
[----:B0-----:R-:W-:-:S05]  /*1220*/  @P0 LEA R21, R24, R21, 0x18 ;  /* 0x0000001518150211 */ /* 0x001fca00078ec0ff */
[----:B------:R-:W-:-:S05]  /*1230*/  @P0 IMAD R21, R22, 0x4, R21 ;  /* 0x0000000416150824 */ /* 0x000fca00078e0215 */
[----:B--2---:R0:W2:Y:S01]  /*1240*/  @P0 LDS R8, [R21] ;  /* 0x0000000015080984 */ /* 0x0040a20000000800 */
[----:B-1----:R-:W-:Y:S01]  /*1250*/  ISETP.GE.AND P0, PT, R16, UR4, PT ;  /* 0x0000000410007c0c */ /* 0x002fe2000bf06270 */
[----:B------:R-:W-:-:S12]  /*1260*/  @!P2 BRA `(.L_x_14661) ;  /* 0x00000000001ca947 */ /* 0x000fd80003800000 */
[----:B------:R-:W1:Y:S01]  /*1270*/  S2UR UR5, SR_CgaCtaId ;  /* 0x00000000000579c3 */ /* 0x000e620000008800 */
[----:B------:R-:W-:Y:S01]  /*1280*/  UMOV UR4, 0x400 ;  /* 0x0000040000047882 */ /* 0x000fe20000000000 */
[----:B------:R-:W-:Y:S01]  /*1290*/  IADD3 R14, PT, PT, -R15, R22, RZ ;  /* 0x000000160f0e7210 */ /* 0x000fe20007ffe1ff */
[----:B------:R-:W-:-:S04]  /*12a0*/  UIADD3 UR4, UPT, UPT, UR4, 0x80, URZ ;  /* 0x0000008004047890 */ /* 0x000fc8000fffe0ff */
[----:B-1----:R-:W-:-:S06]  /*12b0*/  ULEA UR4, UR5, UR4, 0x18 ;  /* 0x0000000405047291 */ /* 0x002fcc000f8ec0ff */
[----:B------:R-:W-:-:S06]  /*12c0*/  LEA R14, R14, UR4, 0x2 ;  /* 0x000000040e0e7c11 */ /* 0x000fcc000f8e10ff */
[----:B------:R-:W1:Y:S02]  /*12d0*/  LDS R14, [R14+0x4] ;  /* 0x000004000e0e7984 */ /* 0x000e640000000800 */
.L_x_14661:
[----:B------:R-:W-:Y:S04]  /*12e0*/  BSSY B0, `(.L_x_14662) ;  /* 0x0000026000007945 */ /* 0x000fe80003800000 */
[----:B------:R-:W-:Y:S05]  /*12f0*/  @P0 BRA `(.L_x_14663) ;  /* 0x0000000000900947 */ /* 0x000fea0003800000 */
[----:B------:R-:W3:Y:S01]  /*1300*/  S2R R22, SR_CgaCtaId ;  /* 0x0000000000167919 */ /* 0x000ee20000008800 */
[----:B0-----:R-:W-:Y:S02]  /*1310*/  MOV R21, 0x400 ;  /* 0x0000040000157802 */ /* 0x001fe40000000f00 */
[----:B------:R-:W-:-:S03]  /*1320*/  ISETP.GT.U32.AND P1, PT, R20, 0x20, PT ;  /* 0x000000201400780c */ /* 0x000fc60003f24070 */
[----:B------:R-:W-:Y:S01]  /*1330*/  VIADD R23, R21, 0x1080 ;  /* 0x0000108015177836 */ /* 0x000fe20000000000 */
[----:B---3--:R-:W-:-:S04]  /*1340*/  LEA R20, R22, R21, 0x18 ;  /* 0x0000001516147211 */ /* 0x008fc800078ec0ff */
[----:B------:R-:W-:Y:S01]  /*1350*/  LEA R21, R22, R23, 0x18 ;  /* 0x0000001716157211 */ /* 0x000fe200078ec0ff */
[----:B------:R-:W-:-:S07]  /*1360*/  IMAD.MOV.U32 R22, RZ, RZ, R16 ;  /* 0x000000ffff167224 */ /* 0x000fce00078e0010 */
.L_x_14668:
[----:B---3--:R-:W-:-:S05]  /*1370*/  IMAD R25, R22, 0xc, R20 ;  /* 0x0000000c16197824 */ /* 0x008fca00078e0214 */
[----:B0-----:R-:W-:-:S06]  /*1380*/  LEA R23, R6, R25, 0x2 ;  /* 0x0000001906177211 */ /* 0x001fcc00078e10ff */
[----:B------:R-:W0:Y:S01]  /*1390*/  LDS R23, [R23] ;  /* 0x0000000017177984 */ /* 0x000e220000000800 */
[----:B------:R-:W-:Y:S05]  /*13a0*/  @P1 BRA `(.L_x_14664) ;  /* 0x0000000000281947 */ /* 0x000fea0003800000 */
[----:B------:R-:W-:-:S03]  /*13b0*/  UMOV UR4, 0xffffffff ;  /* 0xffffffff00047882 */ /* 0x000fc60000000000 */
[----:B------:R-:W-:Y:S05]  /*13c0*/  BRA.DIV UR4, `(.L_x_14665) ;  /* 0x0000000e04947947 */ /* 0x000fea000b800000 */
[----:B0-----:R0:W3:Y:S02]  /*13d0*/  SHFL.IDX PT, R25, R23, R12, R13 ;  /* 0x0000000c17197389 */ /* 0x0010e400000e000d */
.L_x_14676:
[----:B--23--:R-:W-:Y:S01]  /*13e0*/  IMAD R25, R8, R25, RZ ;  /* 0x0000001908197224 */ /* 0x00cfe200078e02ff */
[----:B------:R-:W-:Y:S06]  /*13f0*/  @!P2 BRA `(.L_x_14666) ;  /* 0x000000000030a947 */ /* 0x000fec0003800000 */
[----:B------:R-:W-:-:S03]  /*1400*/  UMOV UR4, 0xffffffff ;  /* 0xffffffff00047882 */ /* 0x000fc60000000000 */
[----:B------:R-:W-:Y:S05]  /*1410*/  BRA.DIV UR4, `(.L_x_14667) ;  /* 0x0000000e04a47947 */ /* 0x000fea000b800000 */
[----:B0-----:R0:W2:Y:S02]  /*1420*/  SHFL.IDX PT, R23, R23, R10, R13 ;  /* 0x0000000a17177389 */ /* 0x0010a400000e000d */
.L_x_14679:
[----:B-12---:R-:W-:Y:S01]  /*1430*/  IMAD R25, R14, R23, R25 ;  /* 0x000000170e197224 */ /* 0x006fe200078e0219 */
[----:B------:R-:W-:Y:S06]  /*1440*/  BRA `(.L_x_14666) ;  /* 0x00000000001c7947 */ /* 0x000fec0003800000 */
.L_x_14664:
[----:B------:R-:W-:Y:S01]  /*1450*/  @P2 IMAD.IADD R24, R6, 0x1, -R15 ;  /* 0x0000000106182824 */ /* 0x000fe200078e0a0f */
[----:B------:R-:W-:Y:S01]  /*1460*/  ISETP.LT.AND P0, PT, RZ, UR6, PT ;  /* 0x00000006ff007c0c */ /* 0x000fe2000bf01270 */
[----:B0-2---:R-:W-:Y:S02]  /*1470*/  IMAD R23, R8, R23, RZ ;  /* 0x0000001708177224 */ /* 0x005fe400078e02ff */
[----:B------:R-:W-:-:S03]  /*1480*/  @P2 IMAD R24, R24, 0x4, R25 ;  /* 0x0000000418182824 */ /* 0x000fc600078e0219 */
[----:B------:R-:W-:-:S03]  /*1490*/  SEL R25, R23, RZ, P0 ;  /* 0x000000ff17197207 */ /* 0x000fc60000000000 */
[----:B------:R-:W1:Y:S02]  /*14a0*/  @P2 LDS R24, [R24+0x4] ;  /* 0x0000040018182984 */ /* 0x000e640000000800 */
[----:B-1----:R-:W-:-:S07]  /*14b0*/  @P2 IMAD R25, R14, R24, R25 ;  /* 0x000000180e192224 */ /* 0x002fce00078e0219 */
.L_x_14666:
[----:B------:R-:W-:Y:S02]  /*14c0*/  IMAD R24, R2, R22, R19 ;  /* 0x0000001602187224 */ /* 0x000fe400078e0213 */
[----:B------:R-:W-:-:S03]  /*14d0*/  IMAD.IADD R22, R7, 0x1, R22 ;  /* 0x0000000107167824 */ /* 0x000fc600078e0216 */
[----:B------:R-:W-:Y:S02]  /*14e0*/  LEA R24, R24, R21, 0x2 ;  /* 0x0000001518187211 */ /* 0x000fe400078e10ff */
[----:B------:R-:W-:-:S03]  /*14f0*/  ISETP.GE.AND P0, PT, R22, UR7, PT ;  /* 0x0000000716007c0c */ /* 0x000fc6000bf06270 */
[----:B------:R-:W2:Y:S02]  /*1500*/  LDS R26, [R24] ;  /* 0x00000000181a7984 */ /* 0x000ea40000000800 */
[----:B--2---:R-:W-:-:S05]  /*1510*/  IMAD.IADD R25, R26, 0x1, R25 ;  /* 0x000000011a197824 */ /* 0x004fca00078e0219 */
[----:B------:R3:W-:Y:S03]  /*1520*/  STS [R24], R25 ;  /* 0x0000001918007388 */ /* 0x0007e60000000800 */
[----:B------:R-:W-:Y:S05]  /*1530*/  @!P0 BRA `(.L_x_14668) ;  /* 0xfffffffc008c8947 */ /* 0x000fea000383ffff */
.L_x_14663:
[----:B------:R-:W-:Y:S05]  /*1540*/  BSYNC B0 ;  /* 0x0000000000007941 */ /* 0x000fea0003800000 */
.L_x_14662:
[----:B------:R-:W-:Y:S05]  /*1550*/  @!P3 BRA `(.L_x_14669) ;  /* 0xfffffffc0004b947 */ /* 0x000fea000383ffff */
.L_x_14660:
[----:B------:R-:W-:Y:S05]  /*1560*/  WARPSYNC.ALL ;  /* 0x0000000000007948 */ /* 0x000fea0003800000 */
[----:B------:R-:W-:Y:S01]  /*1570*/  ISETP.NE.AND P3, PT, R18, 0x2, PT ;  /* 0x000000021200780c */ /* 0x000fe20003f65270 */
[----:B------:R-:W4:Y:S01]  /*1580*/  LDC R4, c[0x0][0x3ac] ;  /* 0x0000eb00ff047b82 */ /* 0x000f220000000800 */
[----:B-1----:R-:W-:Y:S01]  /*1590*/  IABS R14, R2 ;  /* 0x00000002000e7213 */ /* 0x002fe20000000000 */
[----:B------:R-:W-:Y:S01]  /*15a0*/  IMAD R16, R2, R17, RZ ;  /* 0x0000001102107224 */ /* 0x000fe200078e02ff */
[----:B------:R-:W-:Y:S05]  /*15b0*/  BSSY.RECONVERGENT B0, `(.L_x_14670) ;  /* 0x000004f000007945 */ /* 0x000fea0003800200 */
[----:B0-----:R-:W0:Y:S01]  /*15c0*/  LDC R13, c[0x0][0x388] ;  /* 0x0000e200ff0d7b82 */ /* 0x001e220000000800 */
[----:B----4-:R-:W-:-:S04]  /*15d0*/  IABS R9, R4 ;  /* 0x0000000400097213 */ /* 0x010fc80000000000 */
[----:B--2---:R-:W1:Y:S01]  /*15e0*/  I2F.RP R8, R9 ;  /* 0x0000000900087306 */ /* 0x004e620000209400 */
[----:B0-----:R-:W-:-:S07]  /*15f0*/  IABS R10, R13 ;  /* 0x0000000d000a7213 */ /* 0x001fce0000000000 */
[----:B-1----:R-:W0:Y:S02]  /*1600*/  MUFU.RCP R8, R8 ;  /* 0x0000000800087308 */ /* 0x002e240000001000 */
[----:B0-----:R-:W-:-:S06]  /*1610*/  IADD3 R7, PT, PT, R8, 0xffffffe, RZ ;  /* 0x0ffffffe08077810 */ /* 0x001fcc0007ffe0ff */
[----:B------:R-:W0:Y:S08]  /*1620*/  I2F.RP R8, R14 ;  /* 0x0000000e00087306 */ /* 0x000e300000209400 */
[----:B------:R-:W1:Y:S08]  /*1630*/  F2I.FTZ.U32.TRUNC.NTZ R7, R7 ;  /* 0x0000000700077305 */ /* 0x000e70000021f000 */
[----:B0-----:R-:W0:Y:S01]  /*1640*/  MUFU.RCP R8, R8 ;  /* 0x0000000800087308 */ /* 0x001e220000001000 */
[----:B-1----:R-:W-:-:S04]  /*1650*/  IMAD.MOV R6, RZ, RZ, -R7 ;  /* 0x000000ffff067224 */ /* 0x002fc800078e0a07 */
[----:B------:R-:W-:Y:S02]  /*1660*/  IMAD R11, R6, R9, RZ ;  /* 0x00000009060b7224 */ /* 0x000fe400078e02ff */
[----:B------:R-:W-:-:S04]  /*1670*/  IMAD.MOV.U32 R6, RZ, RZ, RZ ;  /* 0x000000ffff067224 */ /* 0x000fc800078e00ff */
[----:B------:R-:W-:Y:S01]  /*1680*/  IMAD.HI.U32 R11, R7, R11, R6 ;  /* 0x0000000b070b7227 */ /* 0x000fe200078e0006 */
[----:B------:R-:W-:-:S03]  /*1690*/  MOV R6, R10 ;  /* 0x0000000a00067202 */ /* 0x000fc60000000f00 */
[----:B0-----:R-:W-:Y:S02]  /*16a0*/  VIADD R20, R8, 0xffffffe ;  /* 0x0ffffffe08147836 */ /* 0x001fe40000000000 */
[----:B------:R-:W-:Y:S02]  /*16b0*/  IMAD.HI.U32 R15, R11, R6, RZ ;  /* 0x000000060b0f7227 */ /* 0x000fe400078e00ff */
[----:B------:R0:W1:Y:S02]  /*16c0*/  F2I.FTZ.U32.TRUNC.NTZ R21, R20 ;  /* 0x0000001400157305 */ /* 0x000064000021f000 */
[----:B------:R-:W-:-:S04]  /*16d0*/  IMAD.MOV R7, RZ, RZ, -R15 ;  /* 0x000000ffff077224 */ /* 0x000fc800078e0a0f */
[C---:B------:R-:W-:Y:S02]  /*16e0*/  IMAD R6, R9.reuse, R7, R6 ;  /* 0x0000000709067224 */ /* 0x040fe400078e0206 */
[----:B------:R-:W2:Y:S08]  /*16f0*/  LDC R7, c[0x0][0x384] ;  /* 0x0000e100ff077b82 */ /* 0x000eb00000000800 */
[----:B------:R-:W-:Y:S01]  /*1700*/  BAR.SYNC.DEFER_BLOCKING 0x0 ;  /* 0x0000000000007b1d */ /* 0x000fe20000010000 */
[----:B------:R-:W-:-:S13]  /*1710*/  ISETP.GT.U32.AND P1, PT, R9, R6, PT ;  /* 0x000000060900720c */ /* 0x000fda0003f24070 */
[----:B------:R-:W-:Y:S01]  /*1720*/  @!P1 IMAD.IADD R6, R6, 0x1, -R9 ;  /* 0x0000000106069824 */ /* 0x000fe200078e0a09 */
[----:B------:R-:W-:Y:S02]  /*1730*/  @!P1 IADD3 R15, PT, PT, R15, 0x1, RZ ;  /* 0x000000010f0f9810 */ /* 0x000fe40007ffe0ff */
[----:B------:R-:W-:Y:S02]  /*1740*/  ISETP.NE.AND P1, PT, R4, RZ, PT ;  /* 0x000000ff0400720c */ /* 0x000fe40003f25270 */
[----:B------:R-:W-:Y:S02]  /*1750*/  ISETP.GE.U32.AND P0, PT, R6, R9, PT ;  /* 0x000000090600720c */ /* 0x000fe40003f06070 */
[----:B------:R-:W-:Y:S01]  /*1760*/  LOP3.LUT R6, R13, R4, RZ, 0x3c, !PT ;  /* 0x000000040d067212 */ /* 0x000fe200078e3cff */
[----:B--2---:R-:W-:-:S03]  /*1770*/  IMAD R16, R7, UR10, R16 ;  /* 0x0000000a07107c24 */ /* 0x004fc6000f8e0210 */
[----:B------:R-:W-:-:S07]  /*1780*/  ISETP.GE.AND P2, PT, R6, RZ, PT ;  /* 0x000000ff0600720c */ /* 0x000fce0003f46270 */
[----:B------:R-:W-:-:S06]  /*1790*/  @P0 VIADD R15, R15, 0x1 ;  /* 0x000000010f0f0836 */ /* 0x000fcc0000000000 */
[----:B------:R-:W-:Y:S02]  /*17a0*/  @!P2 IADD3 R15, PT, PT, -R15, RZ, RZ ;  /* 0x000000ff0f0fa210 */ /* 0x000fe40007ffe1ff */
[----:B------:R-:W-:Y:S01]  /*17b0*/  @!P1 LOP3.LUT R15, RZ, R4, RZ, 0x33, !PT ;  /* 0x00000004ff0f9212 */ /* 0x000fe200078e33ff */
[----:B01----:R-:W-:Y:S06]  /*17c0*/  @!P3 BRA `(.L_x_14671) ;  /* 0x0000000000b4b947 */ /* 0x003fec0003800000 */
[----:B------:R-:W-:Y:S01]  /*17d0*/  IABS R4, R2 ;  /* 0x0000000200047213 */ /* 0x000fe20000000000 */
[----:B------:R-:W0:Y:S01]  /*17e0*/  S2UR UR5, SR_CgaCtaId ;  /* 0x00000000000579c3 */ /* 0x000e220000008800 */
[----:B------:R-:W-:Y:S01]  /*17f0*/  UMOV UR4, 0x400 ;  /* 0x0000040000047882 */ /* 0x000fe20000000000 */
[----:B------:R-:W-:Y:S01]  /*1800*/  IMAD.MOV R12, RZ, RZ, -R5 ;  /* 0x000000ffff0c7224 */ /* 0x000fe200078e0a05 */
[----:B------:R-:W1:Y:S01]  /*1810*/  I2F.RP R8, R4 ;  /* 0x0000000400087306 */ /* 0x000e620000209400 */
[----:B------:R-:W-:Y:S01]  /*1820*/  UIADD3 UR4, UPT, UPT, UR4, 0x1080, URZ ;  /* 0x0000108004047890 */ /* 0x000fe2000fffe0ff */
[----:B------:R-:W-:-:S03]  /*1830*/  ISETP.NE.AND P3, PT, R2, RZ, PT ;  /* 0x000000ff0200720c */ /* 0x000fc60003f65270 */
[----:B------:R-:W2:Y:S03]  /*1840*/  LDC.64 R6, c[0x0][0x3a0] ;  /* 0x0000e800ff067b82 */ /* 0x000ea60000000a00 */
[----:B-1----:R-:W1:Y:S01]  /*1850*/  MUFU.RCP R8, R8 ;  /* 0x0000000800087308 */ /* 0x002e620000001000 */
[----:B0-----:R-:W-:-:S06]  /*1860*/  ULEA UR4, UR5, UR4, 0x18 ;  /* 0x0000000405047291 */ /* 0x001fcc000f8ec0ff */
[----:B------:R-:W-:Y:S01]  /*1870*/  LEA R5, R3, UR4, 0x2 ;  /* 0x0000000403057c11 */ /* 0x000fe2000f8e10ff */
[----:B-1----:R-:W-:-:S04]  /*1880*/  VIADD R10, R8, 0xffffffe ;  /* 0x0ffffffe080a7836 */ /* 0x002fc80000000000 */
[----:B------:R0:W1:Y:S02]  /*1890*/  F2I.FTZ.U32.TRUNC.NTZ R11, R10 ;  /* 0x0000000a000b7305 */ /* 0x000064000021f000 */
[----:B0-----:R-:W-:Y:S02]  /*18a0*/  HFMA2 R10, -RZ, RZ, 0, 0 ;  /* 0x00000000ff0a7431 */ /* 0x001fe400000001ff */
[----:B-1----:R-:W-:-:S04]  /*18b0*/  IMAD.MOV R9, RZ, RZ, -R11 ;  /* 0x000000ffff097224 */ /* 0x002fc800078e0a0b */
[----:B------:R-:W-:-:S04]  /*18c0*/  IMAD R9, R9, R4, RZ ;  /* 0x0000000409097224 */ /* 0x000fc800078e02ff */
[----:B------:R-:W-:Y:S01]  /*18d0*/  IMAD.HI.U32 R10, R11, R9, R10 ;  /* 0x000000090b0a7227 */ /* 0x000fe200078e000a */
[----:B--2---:R-:W-:-:S07]  /*18e0*/  LOP3.LUT R11, RZ, R2, RZ, 0x33, !PT ;  /* 0x00000002ff0b7212 */ /* 0x004fce00078e33ff */
.L_x_14672:
[-C--:B0-----:R-:W-:Y:S02]  /*18f0*/  IABS R8, R2.reuse ;  /* 0x0000000200087213 */ /* 0x081fe40000000000 */
[----:B------:R-:W-:Y:S02]  /*1900*/  IABS R9, R3 ;  /* 0x0000000300097213 */ /* 0x000fe40000000000 */
[----:B------:R-:W-:Y:S01]  /*1910*/  IABS R18, R2 ;  /* 0x0000000200127213 */ /* 0x000fe20000000000 */
[----:B------:R-:W-:Y:S01]  /*1920*/  IMAD.MOV R13, RZ, RZ, -R8 ;  /* 0x000000ffff0d7224 */ /* 0x000fe200078e0a08 */
[----:B------:R-:W-:Y:S01]  /*1930*/  IADD3 R12, PT, PT, R12, 0x1, RZ ;  /* 0x000000010c0c7810 */ /* 0x000fe20007ffe0ff */
        /* <DEDUP_REMOVED lines=22> */
.L_x_14671:
[----:B------:R-:W-:Y:S05]  /*1aa0*/  BSYNC.RECONVERGENT B0 ;  /* 0x0000000000007941 */ /* 0x000fea0003800200 */
.L_x_14670:
[----:B------:R-:W1:Y:S01]  /*1ab0*/  S2UR UR5, SR_CgaCtaId ;  /* 0x00000000000579c3 */ /* 0x000e620000008800 */
[----:B------:R-:W-:Y:S01]  /*1ac0*/  UMOV UR4, 0x400 ;  /* 0x0000040000047882 */ /* 0x000fe20000000000 */
[----:B------:R-:W-:Y:S01]  /*1ad0*/  IADD3 R7, PT, PT, RZ, -R21, RZ ;  /* 0x80000015ff077210 */ /* 0x000fe20007ffe0ff */
[----:B------:R-:W-:Y:S01]  /*1ae0*/  UIADD3 UR4, UPT, UPT, UR4, 0x1080, URZ ;  /* 0x0000108004047890 */ /* 0x000fe2000fffe0ff */
[----:B------:R-:W-:Y:S01]  /*1af0*/  IMAD.MOV.U32 R20, RZ, RZ, RZ ;  /* 0x000000ffff147224 */ /* 0x000fe200078e00ff */
[----:B------:R-:W-:Y:S01]  /*1b00*/  ISETP.NE.AND P0, PT, R2, RZ, PT ;  /* 0x000000ff0200720c */ /* 0x000fe20003f05270 */
[----:B------:R-:W-:Y:S01]  /*1b10*/  IMAD R23, R0, 0x2, R3 ;  /* 0x0000000200177824 */ /* 0x000fe200078e0203 */
[----:B------:R-:W-:Y:S01]  /*1b20*/  LOP3.LUT R18, RZ, R2, RZ, 0x33, !PT ;  /* 0x00000002ff127212 */ /* 0x000fe200078e33ff */
[----:B------:R-:W2:Y:S01]  /*1b30*/  LDC.64 R4, c[0x0][0x3a0] ;  /* 0x0000e800ff047b82 */ /* 0x000ea20000000a00 */
[----:B------:R-:W-:Y:S01]  /*1b40*/  IMAD R7, R7, R14, RZ ;  /* 0x0000000e07077224 */ /* 0x000fe200078e02ff */
[----:B------:R-:W-:-:S03]  /*1b50*/  IADD3 R19, PT, PT, R3, R0, RZ ;  /* 0x0000000003137210 */ /* 0x000fc60007ffe0ff */
[----:B------:R-:W-:-:S04]  /*1b60*/  IMAD.HI.U32 R20, R21, R7, R20 ;  /* 0x0000000715147227 */ /* 0x000fc800078e0014 */
[----:B------:R-:W-:Y:S01]  /*1b70*/  IMAD R21, R0, 0x3, R3 ;  /* 0x0000000300157824 */ /* 0x000fe200078e0203 */
[----:B-1----:R-:W-:-:S06]  /*1b80*/  ULEA UR4, UR5, UR4, 0x18 ;  /* 0x0000000405047291 */ /* 0x002fcc000f8ec0ff */
[----:B------:R-:W-:-:S07]  /*1b90*/  LEA R17, R3, UR4, 0x2 ;  /* 0x0000000403117c11 */ /* 0x000fce000f8e10ff */
.L_x_14673:
[-C--:B-1----:R-:W-:Y:S01]  /*1ba0*/  IABS R10, R2.reuse ;  /* 0x00000002000a7213 */ /* 0x082fe20000000000 */
[----:B------:R-:W-:Y:S01]  /*1bb0*/  IMAD R29, R0, 0xc, R17 ;  /* 0x0000000c001d7824 */ /* 0x000fe200078e0211 */
[----:B0-----:R-:W-:Y:S02]  /*1bc0*/  IABS R9, R2 ;  /* 0x0000000200097213 */ /* 0x001fe40000000000 */
[----:B------:R-:W0:Y:S01]  /*1bd0*/  I2F.RP R8, R10 ;  /* 0x0000000a00087306 */ /* 0x000e220000209400 */
[----:B------:R-:W-:Y:S02]  /*1be0*/  IABS R6, R3 ;  /* 0x0000000300067213 */ /* 0x000fe40000000000 */
[----:B------:R-:W-:Y:S01]  /*1bf0*/  IMAD.MOV R11, RZ, RZ, -R9 ;  /* 0x000000ffff0b7224 */ /* 0x000fe200078e0a09 */
[----:B------:R-:W-:Y:S01]  /*1c00*/  IABS R22, R21 ;  /* 0x0000001500167213 */ /* 0x000fe20000000000 */
[----:B------:R-:W-:Y:S01]  /*1c10*/  LDS R29, [R29] ;  /* 0x000000001d1d7984 */ /* 0x000fe20000000800 */
[----:B------:R-:W-:Y:S01]  /*1c20*/  IMAD.HI.U32 R9, R20, R6, RZ ;  /* 0x0000000614097227 */ /* 0x000fe200078e00ff */
[----:B------:R-:W-:-:S03]  /*1c30*/  IABS R12, R23 ;  /* 0x00000017000c7213 */ /* 0x000fc60000000000 */
[----:B------:R-:W-:Y:S02]  /*1c40*/  IMAD R13, R9, R11, R6 ;  /* 0x0000000b090d7224 */ /* 0x000fe400078e0206 */
[----:B------:R-:W-:Y:S01]  /*1c50*/  IMAD.MOV.U32 R6, RZ, RZ, RZ ;  /* 0x000000ffff067224 */ /* 0x000fe200078e00ff */
[----:B0-----:R-:W0:Y:S02]  /*1c60*/  MUFU.RCP R8, R8 ;  /* 0x0000000800087308 */ /* 0x001e240000001000 */
[----:B------:R-:W-:-:S13]  /*1c70*/  ISETP.GT.U32.AND P1, PT, R14, R13, PT ;  /* 0x0000000d0e00720c */ /* 0x000fda0003f24070 */
[----:B------:R-:W-:Y:S01]  /*1c80*/  @!P1 IADD3 R13, PT, PT, R13, -R10, RZ ;  /* 0x8000000a0d0d9210 */ /* 0x000fe20007ffe0ff */
[----:B------:R-:W-:Y:S02]  /*1c90*/  @!P1 VIADD R9, R9, 0x1 ;  /* 0x0000000109099836 */ /* 0x000fe40000000000 */
[----:B0-----:R-:W-:Y:S01]  /*1ca0*/  VIADD R7, R8, 0xffffffe ;  /* 0x0ffffffe08077836 */ /* 0x001fe20000000000 */
[----:B------:R-:W-:Y:S02]  /*1cb0*/  IABS R8, R19 ;  /* 0x0000001300087213 */ /* 0x000fe40000000000 */
[----:B------:R-:W-:Y:S01]  /*1cc0*/  ISETP.GE.U32.AND P2, PT, R13, R14, PT ;  /* 0x0000000e0d00720c */ /* 0x000fe20003f46070 */
[----:B------:R-:W-:Y:S02]  /*1cd0*/  IMAD.MOV.U32 R13, RZ, RZ, R22 ;  /* 0x000000ffff0d7224 */ /* 0x000fe400078e0016 */
[----:B------:R-:W3:Y:S01]  /*1ce0*/  F2I.FTZ.U32.TRUNC.NTZ R7, R7 ;  /* 0x0000000700077305 */ /* 0x000ee2000021f000 */
[----:B------:R0:W1:Y:S09]  /*1cf0*/  LDS R22, [R17] ;  /* 0x0000000011167984 */ /* 0x0000720000000800 */
[----:B------:R-:W-:-:S02]  /*1d00*/  @P2 IADD3 R9, PT, PT, R9, 0x1, RZ ;  /* 0x0000000109092810 */ /* 0x000fc40007ffe0ff */
[----:B---3--:R-:W-:-:S05]  /*1d10*/  IADD3 R25, PT, PT, RZ, -R7, RZ ;  /* 0x80000007ff197210 */ /* 0x008fca0007ffe0ff */
[----:B------:R-:W-:-:S04]  /*1d20*/  IMAD R25, R25, R10, RZ ;  /* 0x0000000a19197224 */ /* 0x000fc800078e02ff */
[----:B------:R-:W-:-:S04]  /*1d30*/  IMAD.HI.U32 R6, R7, R25, R6 ;  /* 0x0000001907067227 */ /* 0x000fc800078e0006 */
[----:B------:R-:W-:Y:S02]  /*1d40*/  IMAD.MOV.U32 R25, RZ, RZ, R8 ;  /* 0x000000ffff197224 */ /* 0x000fe400078e0008 */
[----:B------:R-:W-:-:S04]  /*1d50*/  IMAD.HI.U32 R7, R6, R12, RZ ;  /* 0x0000000c06077227 */ /* 0x000fc800078e00ff */
[----:B------:R-:W-:-:S04]  /*1d60*/  IMAD.HI.U32 R8, R6, R25, RZ ;  /* 0x0000001906087227 */ /* 0x000fc800078e00ff */
[----:B------:R-:W-:Y:S02]  /*1d70*/  IMAD R25, R8, R11, R25 ;  /* 0x0000000b08197224 */ /* 0x000fe400078e0219 */
[----:B------:R-:W-:-:S03]  /*1d80*/  IMAD.HI.U32 R6, R6, R13, RZ ;  /* 0x0000000d06067227 */ /* 0x000fc600078e00ff */
[----:B------:R-:W-:Y:S01]  /*1d90*/  ISETP.GT.U32.AND P6, PT, R10, R25, PT ;  /* 0x000000190a00720c */ /* 0x000fe20003fc4070 */
[-C--:B------:R-:W-:Y:S01]  /*1da0*/  IMAD R27, R7, R11.reuse, R12 ;  /* 0x0000000b071b7224 */ /* 0x080fe200078e020c */
[-C--:B------:R-:W-:Y:S01]  /*1db0*/  LOP3.LUT R12, R3, R2.reuse, RZ, 0x3c, !PT ;  /* 0x00000002030c7212 */ /* 0x080fe200078e3cff */
[----:B------:R-:W-:Y:S01]  /*1dc0*/  IMAD R11, R6, R11, R13 ;  /* 0x0000000b060b7224 */ /* 0x000fe200078e020d */
[----:B------:R-:W-:Y:S02]  /*1dd0*/  LOP3.LUT R13, R23, R2, RZ, 0x3c, !PT ;  /* 0x00000002170d7212 */ /* 0x000fe400078e3cff */
[C---:B------:R-:W-:Y:S02]  /*1de0*/  ISETP.GT.U32.AND P5, PT, R10.reuse, R27, PT ;  /* 0x0000001b0a00720c */ /* 0x040fe40003fa4070 */
[----:B------:R-:W-:Y:S02]  /*1df0*/  ISETP.GT.U32.AND P2, PT, R10, R11, PT ;  /* 0x0000000b0a00720c */ /* 0x000fe40003f44070 */
[----:B------:R-:W-:-:S02]  /*1e00*/  ISETP.GE.AND P1, PT, R12, RZ, PT ;  /* 0x000000ff0c00720c */ /* 0x000fc40003f26270 */
[----:B------:R-:W-:Y:S01]  /*1e10*/  LOP3.LUT R12, R19, R2, RZ, 0x3c, !PT ;  /* 0x00000002130c7212 */ /* 0x000fe200078e3cff */
[--C-:B------:R-:W-:Y:S02]  /*1e20*/  @!P6 IMAD.IADD R25, R25, 0x1, -R10.reuse ;  /* 0x000000011919e824 */ /* 0x100fe400078e0a0a */
[----:B------:R-:W-:Y:S01]  /*1e30*/  @!P6 VIADD R8, R8, 0x1 ;  /* 0x000000010808e836 */ /* 0x000fe20000000000 */
[----:B------:R-:W-:Y:S02]  /*1e40*/  ISETP.GE.AND P6, PT, R13, RZ, PT ;  /* 0x000000ff0d00720c */ /* 0x000fe40003fc6270 */
[-C--:B------:R-:W-:Y:S01]  /*1e50*/  ISETP.GE.U32.AND P4, PT, R25, R10.reuse, PT ;  /* 0x0000000a1900720c */ /* 0x080fe20003f86070 */
[--C-:B------:R-:W-:Y:S01]  /*1e60*/  @!P5 IMAD.IADD R27, R27, 0x1, -R10.reuse ;  /* 0x000000011b1bd824 */ /* 0x100fe200078e0a0a */
[----:B------:R-:W-:Y:S01]  /*1e70*/  @!P5 IADD3 R7, PT, PT, R7, 0x1, RZ ;  /* 0x000000010707d810 */ /* 0x000fe20007ffe0ff */
[----:B------:R-:W-:Y:S02]  /*1e80*/  @!P2 IMAD.IADD R11, R11, 0x1, -R10 ;  /* 0x000000010b0ba824 */ /* 0x000fe400078e0a0a */
[----:B------:R-:W-:Y:S01]  /*1e90*/  @!P1 IADD3 R9, PT, PT, -R9, RZ, RZ ;  /* 0x000000ff09099210 */ /* 0x000fe20007ffe1ff */
[----:B------:R-:W-:Y:S01]  /*1ea0*/  IMAD R25, R0, 0x8, R17 ;  /* 0x0000000800197824 */ /* 0x000fe200078e0211 */
[-C--:B------:R-:W-:Y:S01]  /*1eb0*/  ISETP.GE.U32.AND P3, PT, R27, R10.reuse, PT ;  /* 0x0000000a1b00720c */ /* 0x080fe20003f66070 */
[----:B------:R-:W-:Y:S01]  /*1ec0*/  @!P2 VIADD R6, R6, 0x1 ;  /* 0x000000010606a836 */ /* 0x000fe20000000000 */
[----:B------:R-:W-:-:S02]  /*1ed0*/  ISETP.GE.U32.AND P5, PT, R11, R10, PT ;  /* 0x0000000a0b00720c */ /* 0x000fc40003fa6070 */
[----:B------:R-:W-:Y:S01]  /*1ee0*/  LEA R27, R0, R17, 0x2 ;  /* 0x00000011001b7211 */ /* 0x000fe200078e10ff */
[----:B------:R-:W-:Y:S01]  /*1ef0*/  LDS R25, [R25] ;  /* 0x0000000019197984 */ /* 0x000fe20000000800 */
[----:B------:R-:W-:Y:S01]  /*1f00*/  ISETP.GE.AND P1, PT, R12, RZ, PT ;  /* 0x000000ff0c00720c */ /* 0x000fe20003f26270 */
[----:B------:R-:W-:Y:S01]  /*1f10*/  @P4 VIADD R8, R8, 0x1 ;  /* 0x0000000108084836 */ /* 0x000fe20000000000 */
[-C--:B------:R-:W-:Y:S01]  /*1f20*/  LOP3.LUT R12, R21, R2.reuse, RZ, 0x3c, !PT ;  /* 0x00000002150c7212 */ /* 0x080fe200078e3cff */
[----:B0-----:R-:W-:Y:S01]  /*1f30*/  IMAD R17, R0, 0x10, R17 ;  /* 0x0000001000117824 */ /* 0x001fe200078e0211 */
[----:B------:R-:W0:Y:S01]  /*1f40*/  LDS R27, [R27] ;  /* 0x000000001b1b7984 */ /* 0x000e220000000800 */
[----:B------:R-:W-:Y:S02]  /*1f50*/  LOP3.LUT R10, RZ, R2, RZ, 0x33, !PT ;  /* 0x00000002ff0a7212 */ /* 0x000fe400078e33ff */
[----:B------:R-:W-:Y:S01]  /*1f60*/  ISETP.GE.AND P4, PT, R12, RZ, PT ;  /* 0x000000ff0c00720c */ /* 0x000fe20003f86270 */
[----:B------:R-:W-:Y:S01]  /*1f70*/  @P3 VIADD R7, R7, 0x1 ;  /* 0x0000000107073836 */ /* 0x000fe20000000000 */
[----:B------:R-:W-:Y:S01]  /*1f80*/  ISETP.NE.AND P3, PT, R2, RZ, PT ;  /* 0x000000ff0200720c */ /* 0x000fe20003f65270 */
[----:B------:R-:W-:-:S02]  /*1f90*/  @P5 VIADD R6, R6, 0x1 ;  /* 0x0000000106065836 */ /* 0x000fc40000000000 */
[----:B------:R-:W-:Y:S01]  /*1fa0*/  @!P6 IMAD.MOV R7, RZ, RZ, -R7 ;  /* 0x000000ffff07e224 */ /* 0x000fe200078e0a07 */
[----:B------:R-:W-:Y:S01]  /*1fb0*/  @!P1 IADD3 R8, PT, PT, -R8, RZ, RZ ;  /* 0x000000ff08089210 */ /* 0x000fe20007ffe1ff */
[----:B------:R-:W-:Y:S01]  /*1fc0*/  IMAD.MOV.U32 R11, RZ, RZ, R6 ;  /* 0x000000ffff0b7224 */ /* 0x000fe200078e0006 */
[C---:B------:R-:W-:Y:S02]  /*1fd0*/  SEL R9, R10.reuse, R9, !P3 ;  /* 0x000000090a097207 */ /* 0x040fe40005800000 */
[C---:B------:R-:W-:Y:S02]  /*1fe0*/  SEL R8, R10.reuse, R8, !P3 ;  /* 0x000000080a087207 */ /* 0x040fe40005800000 */
[----:B------:R-:W-:Y:S01]  /*1ff0*/  IADD3 R12, PT, PT, -R9, RZ, RZ ;  /* 0x000000ff090c7210 */ /* 0x000fe20007ffe1ff */
[--C-:B------:R-:W-:Y:S01]  /*2000*/  IMAD R13, R15, R9, R16.reuse ;  /* 0x000000090f0d7224 */ /* 0x100fe200078e0210 */
[----:B------:R-:W-:Y:S01]  /*2010*/  @!P4 IADD3 R11, PT, PT, -R11, RZ, RZ ;  /* 0x000000ff0b0bc210 */ /* 0x000fe20007ffe1ff */
[----:B------:R-:W-:Y:S01]  /*2020*/  IMAD R9, R15, R8, R16 ;  /* 0x000000080f097224 */ /* 0x000fe200078e0210 */
[----:B------:R-:W-:Y:S01]  /*2030*/  SEL R7, R10, R7, !P3 ;  /* 0x000000070a077207 */ /* 0x000fe20005800000 */
[----:B------:R-:W-:Y:S01]  /*2040*/  IMAD.MOV R10, RZ, RZ, -R8 ;  /* 0x000000ffff0a7224 */ /* 0x000fe200078e0a08 */
[----:B------:R-:W-:Y:S01]  /*2050*/  SEL R11, R18, R11, !P0 ;  /* 0x0000000b120b7207 */ /* 0x000fe20004000000 */
[----:B------:R-:W-:Y:S01]  /*2060*/  IMAD R6, R2, R12, R3 ;  /* 0x0000000c02067224 */ /* 0x000fe200078e0203 */
[----:B------:R-:W-:Y:S01]  /*2070*/  IADD3 R3, PT, PT, R0, R3, R0 ;  /* 0x0000000300037210 */ /* 0x000fe20007ffe000 */
[----:B------:R-:W-:-:S02]  /*2080*/  IMAD R8, R2, R10, R19 ;  /* 0x0000000a02087224 */ /* 0x000fc400078e0213 */
[----:B------:R-:W-:Y:S01]  /*2090*/  IMAD.IADD R13, R13, 0x1, R6 ;  /* 0x000000010d0d7824 */ /* 0x000fe200078e0206 */
[----:B------:R-:W-:Y:S01]  /*20a0*/  IADD3 R6, PT, PT, -R7, RZ, RZ ;  /* 0x000000ff07067210 */ /* 0x000fe20007ffe1ff */
[----:B------:R-:W-:Y:S01]  /*20b0*/  IMAD.MOV R10, RZ, RZ, -R11 ;  /* 0x000000ffff0a7224 */ /* 0x000fe200078e0a0b */
[----:B------:R-:W-:Y:S01]  /*20c0*/  IADD3 R3, PT, PT, R0, R3, R0 ;  /* 0x0000000300037210 */ /* 0x000fe20007ffe000 */
[----:B------:R-:W-:Y:S02]  /*20d0*/  IMAD.IADD R9, R9, 0x1, R8 ;  /* 0x0000000109097824 */ /* 0x000fe400078e0208 */
[--C-:B------:R-:W-:Y:S01]  /*20e0*/  IMAD R8, R15, R11, R16.reuse ;  /* 0x0000000b0f087224 */ /* 0x100fe200078e0210 */
[----:B------:R-:W-:Y:S01]  /*20f0*/  ISETP.GE.U32.AND P1, PT, R3, 0x400, PT ;  /* 0x000004000300780c */ /* 0x000fe20003f26070 */
[----:B------:R-:W-:Y:S01]  /*2100*/  IMAD R10, R2, R10, R21 ;  /* 0x0000000a020a7224 */ /* 0x000fe200078e0215 */
[----:B------:R-:W-:Y:S01]  /*2110*/  LEA R21, R0, R21, 0x2 ;  /* 0x0000001500157211 */ /* 0x000fe200078e10ff */
[----:B------:R-:W-:-:S02]  /*2120*/  IMAD R7, R15, R7, R16 ;  /* 0x000000070f077224 */ /* 0x000fc400078e0210 */
[----:B------:R-:W-:Y:S01]  /*2130*/  IMAD R6, R2, R6, R23 ;  /* 0x0000000602067224 */ /* 0x000fe200078e0217 */
[----:B------:R-:W-:Y:S01]  /*2140*/  IADD3 R10, PT, PT, R8, R10, RZ ;  /* 0x0000000a080a7210 */ /* 0x000fe20007ffe0ff */
[----:B--2---:R-:W-:-:S04]  /*2150*/  IMAD.WIDE R12, R13, 0x4, R4 ;  /* 0x000000040d0c7825 */ /* 0x004fc800078e0204 */
[----:B------:R-:W-:Y:S01]  /*2160*/  IMAD.IADD R11, R7, 0x1, R6 ;  /* 0x00000001070b7824 */ /* 0x000fe200078e0206 */
[----:B-1----:R1:W-:Y:S01]  /*2170*/  STG.E desc[UR8][R12.64], R22 ;  /* 0x000000160c007986 */ /* 0x0023e2000c101908 */
[----:B------:R-:W-:-:S04]  /*2180*/  IMAD.WIDE R6, R9, 0x4, R4 ;  /* 0x0000000409067825 */ /* 0x000fc800078e0204 */
[--C-:B------:R-:W-:Y:S01]  /*2190*/  IMAD.WIDE R8, R11, 0x4, R4.reuse ;  /* 0x000000040b087825 */ /* 0x100fe200078e0204 */
[----:B0-----:R1:W-:Y:S03]  /*21a0*/  STG.E desc[UR8][R6.64], R27 ;  /* 0x0000001b06007986 */ /* 0x0013e6000c101908 */
[----:B------:R-:W-:Y:S01]  /*21b0*/  IMAD.WIDE R10, R10, 0x4, R4 ;  /* 0x000000040a0a7825 */ /* 0x000fe200078e0204 */
[----:B------:R1:W-:Y:S03]  /*21c0*/  STG.E desc[UR8][R8.64], R25 ;  /* 0x0000001908007986 */ /* 0x0003e6000c101908 */
[C---:B------:R-:W-:Y:S01]  /*21d0*/  IMAD R23, R0.reuse, 0x4, R23 ;  /* 0x0000000400177824 */ /* 0x040fe200078e0217 */
[----:B------:R1:W-:Y:S01]  /*21e0*/  STG.E desc[UR8][R10.64], R29 ;  /* 0x0000001d0a007986 */ /* 0x0003e2000c101908 */
[----:B------:R-:W-:Y:S01]  /*21f0*/  IMAD R19, R0, 0x4, R19 ;  /* 0x0000000400137824 */ /* 0x000fe200078e0213 */
[----:B------:R-:W-:Y:S06]  /*2200*/  @!P1 BRA `(.L_x_14673) ;  /* 0xfffffff800649947 */ /* 0x000fec000383ffff */
[----:B------:R-:W-:Y:S05]  /*2210*/  EXIT ;  /* 0x000000000000794d */ /* 0x000fea0003800000 */
.L_x_14665:
[----:B------:R-:W-:Y:S01]  /*2220*/  BSSY B1, `(.L_x_14674) ;  /* 0x0000006000017945 */ /* 0x000fe20003800000 */
[----:B------:R-:W-:Y:S01]  /*2230*/  IMAD.MOV.U32 R26, RZ, RZ, R12 ;  /* 0x000000ffff1a7224 */ /* 0x000fe200078e000c */
[----:B------:R-:W-:-:S07]  /*2240*/  MOV R24, 0xffffffff ;  /* 0xffffffff00187802 */ /* 0x000fce0000000f00 */
[----:B012---:R-:W-:Y:S05]  /*2250*/  WARPSYNC.COLLECTIVE R24, `(.L_x_14675) ;  /* 0x0000000018087348 */ /* 0x007fea0003c00000 */
[----:B0-----:R0:W3:Y:S02]  /*2260*/  SHFL.IDX P0, R24, R23, R26, R13 ;  /* 0x0000001a17187389 */ /* 0x0010e4000000000d */
[----:B0123--:R-:W-:Y:S05]  /*2270*/  ENDCOLLECTIVE ;  /* 0x000000000000791b */ /* 0x00ffea0003800000 */
.L_x_14675:
[----:B------:R-:W-:Y:S05]  /*2280*/  BSYNC B1 ;  /* 0x0000000000017941 */ /* 0x000fea0003800000 */
.L_x_14674:
[----:B------:R-:W-:Y:S01]  /*2290*/  IMAD.MOV.U32 R25, RZ, RZ, R24 ;  /* 0x000000ffff197224 */ /* 0x000fe200078e0018 */
[----:B------:R-:W-:Y:S06]  /*22a0*/  BRA `(.L_x_14676) ;  /* 0xfffffff0004c7947 */ /* 0x000fec000383ffff */
.L_x_14667:
[----:B------:R-:W-:Y:S01]  /*22b0*/  BSSY B1, `(.L_x_14677) ;  /* 0x0000006000017945 */ /* 0x000fe20003800000 */
[----:B------:R-:W-:Y:S01]  /*22c0*/  IMAD.MOV.U32 R26, RZ, RZ, R10 ;  /* 0x000000ffff1a7224 */ /* 0x000fe200078e000a */
[----:B------:R-:W-:-:S07]  /*22d0*/  MOV R24, 0xffffffff ;  /* 0xffffffff00187802 */ /* 0x000fce0000000f00 */
[----:B01----:R-:W-:Y:S05]  /*22e0*/  WARPSYNC.COLLECTIVE R24, `(.L_x_14678) ;  /* 0x0000000018087348 */ /* 0x003fea0003c00000 */
[----:B------:R2:W3:Y:S02]  /*22f0*/  SHFL.IDX P0, R24, R23, R26, R13 ;  /* 0x0000001a17187389 */ /* 0x0004e4000000000d */
[----:B0123--:R-:W-:Y:S05]  /*2300*/  ENDCOLLECTIVE ;  /* 0x000000000000791b */ /* 0x00ffea0003800000 */
.L_x_14678:
[----:B------:R-:W-:Y:S05]  /*2310*/  BSYNC B1 ;  /* 0x0000000000017941 */ /* 0x000fea0003800000 */
.L_x_14677:
[----:B------:R-:W-:Y:S01]  /*2320*/  IMAD.MOV.U32 R23, RZ, RZ, R24 ;  /* 0x000000ffff177224 */ /* 0x000fe200078e0018 */
[----:B------:R-:W-:Y:S06]  /*2330*/  BRA `(.L_x_14679) ;  /* 0xfffffff0003c7947 */ /* 0x000fec000383ffff */
        .weak           $__internal_107_$__cuda_sm20_div_u16
        .type           $__internal_107_$__cuda_sm20_div_u16,@function
        .size           $__internal_107_$__cuda_sm20_div_u16,(.L_x_20397 - $__internal_107_$__cuda_sm20_div_u16)
$__internal_107_$__cuda_sm20_div_u16:
[----:B------:R-:W0:Y:S01]  /*2340*/  I2F.U16 R5, R6 ;  /* 0x0000000600057306 */ /* 0x000e220000101000 */
[----:B------:R-:W-:Y:S01]  /*2350*/  HFMA2 R7, -RZ, RZ, 15, 0 ;  /* 0x4b800000ff077431 */ /* 0x000fe200000001ff */
[C---:B0-----:R-:W-:Y:S02]  /*2360*/  FSETP.GEU.AND P1, PT, |R5|.reuse, 1.175494350822287508e-38, PT ;  /* 0x008000000500780b */ /* 0x041fe40003f2e200 */
[----:B------:R-:W-:Y:S02]  /*2370*/  FSETP.GT.AND P0, PT, |R5|, 8.50705917302346158658e+37, PT ;  /* 0x7e8000000500780b */ /* 0x000fe40003f04200 */
[----:B------:R-:W-:-:S04]  /*2380*/  FSEL R7, R7, 1, !P1 ;  /* 0x3f80000007077808 */ /* 0x000fc80004800000 */
[----:B------:R-:W-:Y:S01]  /*2390*/  FSEL R8, R7, 0.25, !P0 ;  /* 0x3e80000007087808 */ /* 0x000fe20004000000 */
[----:B------:R-:W-:Y:S01]  /*23a0*/  HFMA2 R7, -RZ, RZ, 0, 0 ;  /* 0x00000000ff077431 */ /* 0x000fe200000001ff */
[----:B------:R-:W-:Y:S01]  /*23b0*/  ISETP.NE.U32.AND P0, PT, R6, RZ, PT ;  /* 0x000000ff0600720c */ /* 0x000fe20003f05070 */
[----:B------:R-:W-:Y:S02]  /*23c0*/  IMAD.MOV.U32 R6, RZ, RZ, R10 ;  /* 0x000000ffff067224 */ /* 0x000fe400078e000a */
[----:B------:R-:W-:Y:S01]  /*23d0*/  FMUL R9, R5, R8 ;  /* 0x0000000805097220 */ /* 0x000fe20000400000 */
[----:B------:R-:W-:-:S04]  /*23e0*/  LOP3.LUT R5, R11, 0xffff, RZ, 0xc0, !PT ;  /* 0x0000ffff0b057812 */ /* 0x000fc800078ec0ff */
[----:B------:R-:W-:Y:S01]  /*23f0*/  I2FP.F32.U32.RZ R5, R5 ;  /* 0x0000000500057245 */ /* 0x000fe2000020d000 */
[----:B------:R-:W0:Y:S02]  /*2400*/  MUFU.RCP R9, R9 ;  /* 0x0000000900097308 */ /* 0x000e240000001000 */
[----:B0-----:R-:W-:-:S04]  /*2410*/  FMUL R8, R8, R9 ;  /* 0x0000000908087220 */ /* 0x001fc80000400000 */
[----:B------:R-:W-:-:S04]  /*2420*/  VIADD R8, R8, 0x2 ;  /* 0x0000000208087836 */ /* 0x000fc80000000000 */
[----:B------:R-:W-:-:S06]  /*2430*/  FMUL.RZ R5, R5, R8 ;  /* 0x0000000805057220 */ /* 0x000fcc000040c000 */
[----:B------:R-:W0:Y:S02]  /*2440*/  F2I.U32.TRUNC.NTZ R5, R5 ;  /* 0x0000000500057305 */ /* 0x000e24000020f000 */
[----:B0-----:R-:W-:Y:S02]  /*2450*/  LOP3.LUT R18, R5, 0xffff, RZ, 0xc0, !PT ;  /* 0x0000ffff05127812 */ /* 0x001fe400078ec0ff */
[----:B------:R-:W-:Y:S01]  /*2460*/  @!P0 MOV R18, 0xffffffff ;  /* 0xffffffff00128802 */ /* 0x000fe20000000f00 */
[----:B------:R-:W-:Y:S06]  /*2470*/  RET.REL.NODEC R6 `(_Z9cuda_gemmIiLi128ELi1ELi1ELi1024ELi2ELi2ELi0EEviiiPT_S1_S1_ii) ;  /* 0xffffffd806e07950 */ /* 0x000fec0003c3ffff */
.L_x_14680:
        /* <DEDUP_REMOVED lines=16> */
.L_x_20397:


//--------------------- .text._Z9cuda_gemmIiLi128ELi1ELi1ELi512ELi64ELi64ELi1EEviiiPT_S1_S1_ii --------------------------
	.section	.text._Z9cuda_gemmIiLi128ELi1ELi1ELi512ELi64ELi64ELi1EEviiiPT_S1_S1_ii,"ax",@progbits
	.align	128
        .global         _Z9cuda_gemmIiLi128ELi1ELi1ELi512ELi64ELi64ELi1EEviiiPT_S1_S1_ii
        .type           _Z9cuda_gemmIiLi128ELi1ELi1ELi512ELi64ELi64ELi1EEviiiPT_S1_S1_ii,@function
        .size           _Z9cuda_gemmIiLi128ELi1ELi1ELi512ELi64ELi64ELi1EEviiiPT_S1_S1_ii,(.L_x_20398 - _Z9cuda_gemmIiLi128ELi1ELi1ELi512ELi64ELi64ELi1EEviiiPT_S1_S1_ii)
        .other          _Z9cuda_gemmIiLi128ELi1ELi1ELi512ELi64ELi64ELi1EEviiiPT_S1_S1_ii,@"STO_CUDA_ENTRY STV_DEFAULT"
_Z9cuda_gemmIiLi128ELi1ELi1ELi512ELi64ELi64ELi1EEviiiPT_S1_S1_ii:
.text._Z9cuda_gemmIiLi128ELi1ELi1ELi512ELi64ELi64ELi1EEviiiPT_S1_S1_ii:
        /* <DEDUP_REMOVED lines=9> */
[----:B------:R-:W-:Y:S05]  /*0090*/  CALL.REL.NOINC `($__internal_108_$__cuda_sm20_div_u16) ;  /* 0x0000001c00587944 */ /* 0x000fea0003c00000 */
        /* <DEDUP_REMOVED lines=16> */
.L_x_14683:
        /* <DEDUP_REMOVED lines=13> */
.L_x_14682:
[----:B------:R-:W-:Y:S05]  /*0270*/  BSYNC.RECONVERGENT B0 ;  /* 0x0000000000007941 */ /* 0x000fea0003800200 */
.L_x_14681:
[----:B------:R-:W-:Y:S01]  /*0280*/  BSSY.RECONVERGENT B0, `(.L_x_14684) ;  /* 0x000002b000007945 */ /* 0x000fe20003800200 */
[C---:B------:R-:W-:Y:S01]  /*0290*/  LEA R15, R3.reuse, R16, 0x1 ;  /* 0x00000010030f7211 */ /* 0x040fe200078e08ff */
[----:B------:R-:W-:Y:S02]  /*02a0*/  IMAD R17, R3, 0x3, R16 ;  /* 0x0000000303117824 */ /* 0x000fe400078e0210 */
[----:B------:R-:W-:-:S07]  /*02b0*/  IMAD.IADD R18, R16, 0x1, R3 ;  /* 0x0000000110127824 */ /* 0x000fce00078e0203 */
.L_x_14685:
        /* <DEDUP_REMOVED lines=40> */
.L_x_14684:
        /* <DEDUP_REMOVED lines=9> */
[----:B------:R-:W-:Y:S05]  /*05d0*/  CALL.REL.NOINC `($__internal_108_$__cuda_sm20_div_u16) ;  /* 0x0000001800087944 */ /* 0x000fea0003c00000 */
        /* <DEDUP_REMOVED lines=18> */
.L_x_14688:
[----:B------:R2:W3:Y:S01]  /*0700*/  LDG.E R11, desc[UR8][R8.64] ;  /* 0x00000008080b7981 */ /* 0x0004e2000c1e1900 */
[----:B------:R-:W-:-:S05]  /*0710*/  VIADD R12, R12, 0x1 ;  /* 0x000000010c0c7836 */ /* 0x000fca0000000000 */
[----:B------:R-:W-:Y:S01]  /*0720*/  ISETP.NE.AND P0, PT, R12, RZ, PT ;  /* 0x000000ff0c00720c */ /* 0x000fe20003f05270 */
[C---:B--2---:R-:W-:Y:S01]  /*0730*/  IMAD.WIDE.U32 R8, R3.reuse, 0x4, R8 ;  /* 0x0000000403087825 */ /* 0x044fe200078e0008 */
[----:B---3--:R2:W-:Y:S03]  /*0740*/  STS [R10], R11 ;  /* 0x0000000b0a007388 */ /* 0x0085e60000000800 */
[----:B--2---:R-:W-:-:S08]  /*0750*/  IMAD R10, R3, 0x4, R10 ;  /* 0x00000004030a7824 */ /* 0x004fd000078e020a */
[----:B------:R-:W-:Y:S05]  /*0760*/  @P0 BRA `(.L_x_14688) ;  /* 0xfffffffc00e40947 */ /* 0x000fea000383ffff */
.L_x_14687:
[----:B-1----:R-:W-:Y:S05]  /*0770*/  BSYNC.RECONVERGENT B0 ;  /* 0x0000000000007941 */ /* 0x002fea0003800200 */
.L_x_14686:
        /* <DEDUP_REMOVED lines=8> */
.L_x_14690:
        /* <DEDUP_REMOVED lines=24> */
.L_x_14689:
        /* <DEDUP_REMOVED lines=10> */
.L_x_14693:
[----:B------:R-:W-:Y:S01]  /*0a20*/  VIADD R9, R9, 0x1 ;  /* 0x0000000109097836 */ /* 0x000fe20000000000 */
[----:B------:R0:W-:Y:S04]  /*0a30*/  STS [R8], RZ ;  /* 0x000000ff08007388 */ /* 0x0001e80000000800 */
[----:B------:R-:W-:Y:S01]  /*0a40*/  ISETP.NE.AND P0, PT, R9, RZ, PT ;  /* 0x000000ff0900720c */ /* 0x000fe20003f05270 */
[----:B0-----:R-:W-:-:S12]  /*0a50*/  IMAD R8, R3, 0x4, R8 ;  /* 0x0000000403087824 */ /* 0x001fd800078e0208 */
[----:B------:R-:W-:Y:S05]  /*0a60*/  @P0 BRA `(.L_x_14693) ;  /* 0xfffffffc00ec0947 */ /* 0x000fea000383ffff */
.L_x_14692:
[----:B------:R-:W-:Y:S05]  /*0a70*/  BSYNC.RECONVERGENT B0 ;  /* 0x0000000000007941 */ /* 0x000fea0003800200 */
.L_x_14691:
[----:B------:R-:W-:Y:S01]  /*0a80*/  UIADD3 UR5, UPT, UPT, UR5, 0x4900, URZ ;  /* 0x0000490005057890 */ /* 0x000fe2000fffe0ff */
[----:B------:R-:W-:Y:S03]  /*0a90*/  BSSY.RECONVERGENT B0, `(.L_x_14694) ;  /* 0x000000e000007945 */ /* 0x000fe60003800200 */
[----:B------:R-:W-:-:S06]  /*0aa0*/  ULEA UR5, UR6, UR5, 0x18 ;  /* 0x0000000506057291 */ /* 0x000fcc000f8ec0ff */
[----:B------:R-:W-:-:S07]  /*0ab0*/  LEA R8, R6, UR5, 0x2 ;  /* 0x0000000506087c11 */ /* 0x000fce000f8e10ff */
.L_x_14695:
        /* <DEDUP_REMOVED lines=12> */
.L_x_14694:
        /* <DEDUP_REMOVED lines=28> */
.L_x_14698:
        /* <DEDUP_REMOVED lines=113> */
.L_x_14697:
        /* <DEDUP_REMOVED lines=106> */
.L_x_14696:
        /* <DEDUP_REMOVED lines=17> */
.L_x_14701:
[----:B------:R0:W2:Y:S01]  /*1c00*/  LDS R13, [R2] ;  /* 0x00000000020d7984 */ /* 0x0000a20000000800 */
[----:B------:R-:W-:-:S04]  /*1c10*/  IADD3 R4, PT, PT, R4, 0x1, RZ ;  /* 0x0000000104047810 */ /* 0x000fc80007ffe0ff */
[----:B------:R-:W-:Y:S01]  /*1c20*/  ISETP.NE.AND P0, PT, R4, RZ, PT ;  /* 0x000000ff0400720c */ /* 0x000fe20003f05270 */
[C---:B0-----:R-:W-:Y:S01]  /*1c30*/  IMAD R2, R3.reuse, 0x4, R2 ;  /* 0x0000000403027824 */ /* 0x041fe200078e0202 */
[----:B--2---:R0:W-:Y:S02]  /*1c40*/  STG.E desc[UR8][R6.64], R13 ;  /* 0x0000000d06007986 */ /* 0x0041e4000c101908 */
[----:B0-----:R-:W-:-:S09]  /*1c50*/  IMAD.WIDE.U32 R6, R3, 0x4, R6 ;  /* 0x0000000403067825 */ /* 0x001fd200078e0006 */
[----:B------:R-:W-:Y:S05]  /*1c60*/  @P0 BRA `(.L_x_14701) ;  /* 0xfffffffc00e40947 */ /* 0x000fea000383ffff */
.L_x_14700:
[----:B------:R-:W-:Y:S05]  /*1c70*/  BSYNC.RECONVERGENT B0 ;  /* 0x0000000000007941 */ /* 0x000fea0003800200 */
.L_x_14699:
[----:B------:R-:W-:Y:S01]  /*1c80*/  IMAD.WIDE.U32 R6, R3, 0xc, R18 ;  /* 0x0000000c03067825 */ /* 0x000fe200078e0012 */
[----:B------:R-:W-:-:S03]  /*1c90*/  LEA R21, R5, R0, 0x9 ;  /* 0x0000000005157211 */ /* 0x000fc600078e48ff */
[----:B------:R-:W-:-:S07]  /*1ca0*/  IMAD R2, R0, 0x4, R71 ;  /* 0x0000000400027824 */ /* 0x000fce00078e0247 */
.L_x_14702:
        /* <DEDUP_REMOVED lines=21> */
        .weak           $__internal_108_$__cuda_sm20_div_u16
        .type           $__internal_108_$__cuda_sm20_div_u16,@function
        .size           $__internal_108_$__cuda_sm20_div_u16,(.L_x_20398 - $__internal_108_$__cuda_sm20_div_u16)
$__internal_108_$__cuda_sm20_div_u16:
        /* <DEDUP_REMOVED lines=18> */
[----:B------:R-:W-:Y:S06]  /*1f20*/  RET.REL.NODEC R8 `(_Z9cuda_gemmIiLi128ELi1ELi1ELi512ELi64ELi64ELi1EEviiiPT_S1_S1_ii) ;  /* 0xffffffe008347950 */ /* 0x000fec0003c3ffff */
.L_x_14703:
        /* <DEDUP_REMOVED lines=13> */
.L_x_20398:


//--------------------- .text._Z9cuda_gemmIiLi128ELi1ELi1ELi512ELi64ELi64ELi0EEviiiPT_S1_S1_ii --------------------------
	.section	.text._Z9cuda_gemmIiLi128ELi1ELi1ELi512ELi64ELi64ELi0EEviiiPT_S1_S1_ii,"ax",@progbits
	.align	128
        .global         _Z9cuda_gemmIiLi128ELi1ELi1ELi512ELi64ELi64ELi0EEviiiPT_S1_S1_ii
        .type           _Z9cuda_gemmIiLi128ELi1ELi1ELi512ELi64ELi64ELi0EEviiiPT_S1_S1_ii,@function
        .size           _Z9cuda_gemmIiLi128ELi1ELi1ELi512ELi64ELi64ELi0EEviiiPT_S1_S1_ii,(.L_x_20399 - _Z9cuda_gemmIiLi128ELi1ELi1ELi512ELi64ELi64ELi0EEviiiPT_S1_S1_ii)
        .other          _Z9cuda_gemmIiLi128ELi1ELi1ELi512ELi64ELi64ELi0EEviiiPT_S1_S1_ii,@"STO_CUDA_ENTRY STV_DEFAULT"
_Z9cuda_gemmIiLi128ELi1ELi1ELi512ELi64ELi64ELi0EEviiiPT_S1_S1_ii:
.text._Z9cuda_gemmIiLi128ELi1ELi1ELi512ELi64ELi64ELi0EEviiiPT_S1_S1_ii:
        /* <DEDUP_REMOVED lines=62> */
.L_x_14706:
        /* <DEDUP_REMOVED lines=25> */
.L_x_14705:
[----:B------:R-:W-:Y:S05]  /*0570*/  BSYNC.RECONVERGENT B0 ;  /* 0x0000000000007941 */ /* 0x000fea0003800200 */
.L_x_14704:
        /* <DEDUP_REMOVED lines=36> */
[----:B0-----:R-:W-:Y:S05]  /*07c0*/  CALL.REL.NOINC `($__internal_109_$__cuda_sm20_div_u16) ;  /* 0x0000007400c87944 */ /* 0x001fea0003c00000 */
        /* <DEDUP_REMOVED lines=21> */
.L_x_14709:
        /* <DEDUP_REMOVED lines=8> */
.L_x_14708:
[----:B--2---:R-:W-:Y:S05]  /*09a0*/  BSYNC.RECONVERGENT B0 ;  /* 0x0000000000007941 */ /* 0x004fea0003800200 */
.L_x_14707:
        /* <DEDUP_REMOVED lines=9> */
.L_x_14711:
        /* <DEDUP_REMOVED lines=24> */
.L_x_14710:
        /* <DEDUP_REMOVED lines=10> */
.L_x_14714:
[----:B------:R-:W-:Y:S01]  /*0c60*/  VIADD R11, R11, 0x1 ;  /* 0x000000010b0b7836 */ /* 0x000fe20000000000 */
[----:B------:R0:W-:Y:S04]  /*0c70*/  STS [R10], RZ ;  /* 0x000000ff0a007388 */ /* 0x0001e80000000800 */
[----:B------:R-:W-:Y:S01]  /*0c80*/  ISETP.NE.AND P0, PT, R11, RZ, PT ;  /* 0x000000ff0b00720c */ /* 0x000fe20003f05270 */
[----:B0-----:R-:W-:-:S12]  /*0c90*/  IMAD R10, R7, 0x4, R10 ;  /* 0x00000004070a7824 */ /* 0x001fd800078e020a */
[----:B------:R-:W-:Y:S05]  /*0ca0*/  @P0 BRA `(.L_x_14714) ;  /* 0xfffffffc00ec0947 */ /* 0x000fea000383ffff */
.L_x_14713:
[----:B------:R-:W-:Y:S05]  /*0cb0*/  BSYNC.RECONVERGENT B0 ;  /* 0x0000000000007941 */ /* 0x000fea0003800200 */
.L_x_14712:
[----:B------:R-:W-:Y:S01]  /*0cc0*/  BSSY.RECONVERGENT B0, `(.L_x_14715) ;  /* 0x000000e000007945 */ /* 0x000fe20003800200 */
[----:B------:R-:W-:-:S04]  /*0cd0*/  UIADD3 UR6, UPT, UPT, UR6, 0x4900, URZ ;  /* 0x0000490006067890 */ /* 0x000fc8000fffe0ff */
[----:B------:R-:W-:-:S12]  /*0ce0*/  ULEA UR6, UR7, UR6, 0x18 ;  /* 0x0000000607067291 */ /* 0x000fd8000f8ec0ff */
.L_x_14716:
        /* <DEDUP_REMOVED lines=12> */
.L_x_14715:
        /* <DEDUP_REMOVED lines=124> */
.L_x_14754:
        /* <DEDUP_REMOVED lines=9> */
.L_x_14753:
        /* <DEDUP_REMOVED lines=27> */
.L_x_14719:
        /* <DEDUP_REMOVED lines=8> */
.L_x_14720:
        /* <DEDUP_REMOVED lines=8> */
.L_x_14721:
        /* <DEDUP_REMOVED lines=8> */
.L_x_14722:
        /* <DEDUP_REMOVED lines=8> */
.L_x_14723:
        /* <DEDUP_REMOVED lines=9> */
.L_x_14724:
        /* <DEDUP_REMOVED lines=9> */
.L_x_14725:
        /* <DEDUP_REMOVED lines=9> */
.L_x_14726:
        /* <DEDUP_REMOVED lines=9> */
.L_x_14727:
        /* <DEDUP_REMOVED lines=9> */
.L_x_14728:
        /* <DEDUP_REMOVED lines=9> */
.L_x_14729:
        /* <DEDUP_REMOVED lines=9> */
.L_x_14730:
        /* <DEDUP_REMOVED lines=9> */
.L_x_14731:
        /* <DEDUP_REMOVED lines=9> */
.L_x_14732:
        /* <DEDUP_REMOVED lines=9> */
.L_x_14733:
        /* <DEDUP_REMOVED lines=9> */
.L_x_14734:
        /* <DEDUP_REMOVED lines=9> */
.L_x_14735:
        /* <DEDUP_REMOVED lines=9> */
.L_x_14736:
        /* <DEDUP_REMOVED lines=9> */
.L_x_14737:
        /* <DEDUP_REMOVED lines=9> */
.L_x_14738:
        /* <DEDUP_REMOVED lines=9> */
.L_x_14739:
        /* <DEDUP_REMOVED lines=9> */
.L_x_14740:
        /* <DEDUP_REMOVED lines=9> */
.L_x_14741:
        /* <DEDUP_REMOVED lines=9> */
.L_x_14742:
        /* <DEDUP_REMOVED lines=9> */
.L_x_14743:
        /* <DEDUP_REMOVED lines=9> */
.L_x_14744:
        /* <DEDUP_REMOVED lines=9> */
.L_x_14745:
        /* <DEDUP_REMOVED lines=9> */
.L_x_14746:
        /* <DEDUP_REMOVED lines=9> */
.L_x_14747:
        /* <DEDUP_REMOVED lines=9> */
.L_x_14748:
        /* <DEDUP_REMOVED lines=9> */
.L_x_14749:
        /* <DEDUP_REMOVED lines=41> */
.L_x_14752:
        /* <DEDUP_REMOVED lines=132> */
.L_x_14751:
[----:B------:R-:W-:Y:S05]  /*3320*/  BSYNC.RECONVERGENT B0 ;  /* 0x0000000000007941 */ /* 0x000fea0003800200 */
.L_x_14750:
[----:B------:R-:W-:Y:S01]  /*3330*/  UPLOP3.LUT UP0, UPT, UPT, UPT, UPT, 0x40, 0x4 ;  /* 0x000000000004789c */ /* 0x000fe20003f0e870 */
[----:B------:R-:W-:Y:S01]  /*3340*/  UMOV UR4, 0x20 ;  /* 0x0000002000047882 */ /* 0x000fe20000000000 */
[----:B------:R-:W-:Y:S09]  /*3350*/  BRA.U UP1, `(.L_x_14753) ;  /* 0xffffffe101a87547 */ /* 0x000ff2000b83ffff */
[----:B------:R-:W-:-:S13]  /*3360*/  ISETP.NE.AND P6, PT, R116, RZ, PT ;  /* 0x000000ff7400720c */ /* 0x000fda0003fc5270 */
[----:B------:R-:W-:Y:S05]  /*3370*/  @!P6 BRA `(.L_x_14754) ;  /* 0xffffffe0007ce947 */ /* 0x000fea000383ffff */
[----:B------:R-:W-:Y:S05]  /*3380*/  BRA `(.L_x_14717) ;  /* 0x0000002c00a87947 */ /* 0x000fea0003800000 */
.L_x_14718:
        /* <DEDUP_REMOVED lines=195> */
.L_x_14856:
        /* <DEDUP_REMOVED lines=10> */
.L_x_14855:
        /* <DEDUP_REMOVED lines=272> */
.L_x_14854:
        /* <DEDUP_REMOVED lines=8> */
.L_x_14863:
[----:B-1--4-:R-:W-:-:S07]  /*51e0*/  IMAD R115, R105, R114, RZ ;  /* 0x0000007269737224 */ /* 0x012fce00078e02ff */
.L_x_14759:
[----:B------:R-:W-:Y:S05]  /*51f0*/  BSYNC B2 ;  /* 0x0000000000027941 */ /* 0x000fea0003800000 */
.L_x_14758:
[----:B------:R-:W-:Y:S04]  /*5200*/  BSSY B2, `(.L_x_14761) ;  /* 0x0000006000027945 */ /* 0x000fe80003800000 */
[----:B------:R-:W-:Y:S05]  /*5210*/  @!P5 BRA `(.L_x_14762) ;  /* 0x000000000010d947 */ /* 0x000fea0003800000 */
[----:B------:R-:W-:-:S03]  /*5220*/  UMOV UR4, 0xffffffff ;  /* 0xffffffff00047882 */ /* 0x000fc60000000000 */
[----:B------:R-:W-:Y:S05]  /*5230*/  BRA.DIV UR4, `(.L_x_14763) ;  /* 0x0000001e04487947 */ /* 0x000fea000b800000 */
[----:B0-----:R0:W4:Y:S02]  /*5240*/  SHFL.IDX PT, R114, R112, R74, R11 ;  /* 0x0000004a70727389 */ /* 0x00112400000e000b */
.L_x_14866:
[----:B--2-4-:R-:W-:-:S07]  /*5250*/  IMAD R115, R106, R114, R115 ;  /* 0x000000726a737224 */ /* 0x014fce00078e0273 */
.L_x_14762:
[----:B------:R-:W-:Y:S05]  /*5260*/  BSYNC B2 ;  /* 0x0000000000027941 */ /* 0x000fea0003800000 */
.L_x_14761:
[----:B------:R-:W-:Y:S04]  /*5270*/  BSSY B2, `(.L_x_14764) ;  /* 0x0000006000027945 */ /* 0x000fe80003800000 */
[----:B------:R-:W-:Y:S05]  /*5280*/  @!P4 BRA `(.L_x_14765) ;  /* 0x000000000010c947 */ /* 0x000fea0003800000 */
[----:B------:R-:W-:-:S03]  /*5290*/  UMOV UR4, 0xffffffff ;  /* 0xffffffff00047882 */ /* 0x000fc60000000000 */
[----:B------:R-:W-:Y:S05]  /*52a0*/  BRA.DIV UR4, `(.L_x_14766) ;  /* 0x0000001e044c7947 */ /* 0x000fea000b800000 */
[----:B0-----:R0:W4:Y:S02]  /*52b0*/  SHFL.IDX PT, R114, R112, R72, R11 ;  /* 0x0000004870727389 */ /* 0x00112400000e000b */
.L_x_14869:
[----:B---34-:R-:W-:-:S07]  /*52c0*/  IMAD R115, R107, R114, R115 ;  /* 0x000000726b737224 */ /* 0x018fce00078e0273 */
.L_x_14765:
[----:B------:R-:W-:Y:S05]  /*52d0*/  BSYNC B2 ;  /* 0x0000000000027941 */ /* 0x000fea0003800000 */
.L_x_14764:
[----:B------:R-:W-:Y:S04]  /*52e0*/  BSSY B2, `(.L_x_14767) ;  /* 0x0000006000027945 */ /* 0x000fe80003800000 */
[----:B------:R-:W-:Y:S05]  /*52f0*/  @!P3 BRA `(.L_x_14768) ;  /* 0x000000000010b947 */ /* 0x000fea0003800000 */
[----:B------:R-:W-:-:S03]  /*5300*/  UMOV UR4, 0xffffffff ;  /* 0xffffffff00047882 */ /* 0x000fc60000000000 */
[----:B------:R-:W-:Y:S05]  /*5310*/  BRA.DIV UR4, `(.L_x_14769) ;  /* 0x0000001e04507947 */ /* 0x000fea000b800000 */
[----:B0-----:R0:W4:Y:S02]  /*5320*/  SHFL.IDX PT, R114, R112, R70, R11 ;  /* 0x0000004670727389 */ /* 0x00112400000e000b */
.L_x_14872:
[----:B----4-:R-:W-:-:S07]  /*5330*/  IMAD R115, R108, R114, R115 ;  /* 0x000000726c737224 */ /* 0x010fce00078e0273 */
.L_x_14768:
[----:B------:R-:W-:Y:S05]  /*5340*/  BSYNC B2 ;  /* 0x0000000000027941 */ /* 0x000fea0003800000 */
.L_x_14767:
[----:B------:R-:W-:Y:S04]  /*5350*/  BSSY B2, `(.L_x_14770) ;  /* 0x0000006000027945 */ /* 0x000fe80003800000 */
[----:B------:R-:W-:Y:S05]  /*5360*/  @!P2 BRA `(.L_x_14771) ;  /* 0x000000000010a947 */ /* 0x000fea0003800000 */
[----:B------:R-:W-:-:S03]  /*5370*/  UMOV UR4, 0xffffffff ;  /* 0xffffffff00047882 */ /* 0x000fc60000000000 */
[----:B------:R-:W-:Y:S05]  /*5380*/  BRA.DIV UR4, `(.L_x_14772) ;  /* 0x0000001e04547947 */ /* 0x000fea000b800000 */
[----:B0-----:R0:W4:Y:S02]  /*5390*/  SHFL.IDX PT, R114, R112, R68, R11 ;  /* 0x0000004470727389 */ /* 0x00112400000e000b */
.L_x_14875:
[----:B----4-:R-:W-:-:S07]  /*53a0*/  IMAD R115, R109, R114, R115 ;  /* 0x000000726d737224 */ /* 0x010fce00078e0273 */
.L_x_14771:
[----:B------:R-:W-:Y:S05]  /*53b0*/  BSYNC B2 ;  /* 0x0000000000027941 */ /* 0x000fea0003800000 */
.L_x_14770:
[----:B------:R-:W-:Y:S01]  /*53c0*/  ISETP.GE.AND P0, PT, R117, 0x6, PT ;  /* 0x000000067500780c */ /* 0x000fe20003f06270 */
[----:B------:R-:W-:-:S12]  /*53d0*/  BSSY B2, `(.L_x_14773) ;  /* 0x0000006000027945 */ /* 0x000fd80003800000 */
[----:B------:R-:W-:Y:S05]  /*53e0*/  @!P0 BRA `(.L_x_14774) ;  /* 0x0000000000108947 */ /* 0x000fea0003800000 */
[----:B------:R-:W-:-:S03]  /*53f0*/  UMOV UR4, 0xffffffff ;  /* 0xffffffff00047882 */ /* 0x000fc60000000000 */
[----:B------:R-:W-:Y:S05]  /*5400*/  BRA.DIV UR4, `(.L_x_14775) ;  /* 0x0000001e04547947 */ /* 0x000fea000b800000 */
[----:B0-----:R0:W4:Y:S02]  /*5410*/  SHFL.IDX PT, R114, R112, R66, R11 ;  /* 0x0000004270727389 */ /* 0x00112400000e000b */
.L_x_14878:
[----:B----4-:R-:W-:-:S07]  /*5420*/  IMAD R115, R78, R114, R115 ;  /* 0x000000724e737224 */ /* 0x010fce00078e0273 */
.L_x_14774:
[----:B------:R-:W-:Y:S05]  /*5430*/  BSYNC B2 ;  /* 0x0000000000027941 */ /* 0x000fea0003800000 */
.L_x_14773:
[----:B------:R-:W-:Y:S01]  /*5440*/  ISETP.GE.AND P0, PT, R117, 0x7, PT ;  /* 0x000000077500780c */ /* 0x000fe20003f06270 */
[----:B------:R-:W-:-:S12]  /*5450*/  BSSY B2, `(.L_x_14776) ;  /* 0x0000006000027945 */ /* 0x000fd80003800000 */
[----:B------:R-:W-:Y:S05]  /*5460*/  @!P0 BRA `(.L_x_14777) ;  /* 0x0000000000108947 */ /* 0x000fea0003800000 */
[----:B------:R-:W-:-:S03]  /*5470*/  UMOV UR4, 0xffffffff ;  /* 0xffffffff00047882 */ /* 0x000fc60000000000 */
[----:B------:R-:W-:Y:S05]  /*5480*/  BRA.DIV UR4, `(.L_x_14778) ;  /* 0x0000001e04547947 */ /* 0x000fea000b800000 */
[----:B0-----:R0:W4:Y:S02]  /*5490*/  SHFL.IDX PT, R114, R112, R64, R11 ;  /* 0x0000004070727389 */ /* 0x00112400000e000b */
.L_x_14881:
[----:B----4-:R-:W-:-:S07]  /*54a0*/  IMAD R115, R79, R114, R115 ;  /* 0x000000724f737224 */ /* 0x010fce00078e0273 */
.L_x_14777:
[----:B------:R-:W-:Y:S05]  /*54b0*/  BSYNC B2 ;  /* 0x0000000000027941 */ /* 0x000fea0003800000 */
.L_x_14776:
[----:B------:R-:W-:Y:S01]  /*54c0*/  ISETP.GE.AND P0, PT, R117, 0x8, PT ;  /* 0x000000087500780c */ /* 0x000fe20003f06270 */
[----:B------:R-:W-:-:S12]  /*54d0*/  BSSY B2, `(.L_x_14779) ;  /* 0x0000006000027945 */ /* 0x000fd80003800000 */
[----:B------:R-:W-:Y:S05]  /*54e0*/  @!P0 BRA `(.L_x_14780) ;  /* 0x0000000000108947 */ /* 0x000fea0003800000 */
[----:B------:R-:W-:-:S03]  /*54f0*/  UMOV UR4, 0xffffffff ;  /* 0xffffffff00047882 */ /* 0x000fc60000000000 */
[----:B------:R-:W-:Y:S05]  /*5500*/  BRA.DIV UR4, `(.L_x_14781) ;  /* 0x0000001e04547947 */ /* 0x000fea000b800000 */
[----:B0-----:R0:W4:Y:S02]  /*5510*/  SHFL.IDX PT, R114, R112, R62, R11 ;  /* 0x0000003e70727389 */ /* 0x00112400000e000b */
.L_x_14884:
[----:B----4-:R-:W-:-:S07]  /*5520*/  IMAD R115, R80, R114, R115 ;  /* 0x0000007250737224 */ /* 0x010fce00078e0273 */
.L_x_14780:
[----:B------:R-:W-:Y:S05]  /*5530*/  BSYNC B2 ;  /* 0x0000000000027941 */ /* 0x000fea0003800000 */
.L_x_14779:
[----:B------:R-:W-:Y:S01]  /*5540*/  ISETP.GE.AND P0, PT, R117, 0x9, PT ;  /* 0x000000097500780c */ /* 0x000fe20003f06270 */
[----:B------:R-:W-:-:S12]  /*5550*/  BSSY B2, `(.L_x_14782) ;  /* 0x0000006000027945 */ /* 0x000fd80003800000 */
[----:B------:R-:W-:Y:S05]  /*5560*/  @!P0 BRA `(.L_x_14783) ;  /* 0x0000000000108947 */ /* 0x000fea0003800000 */
[----:B------:R-:W-:-:S03]  /*5570*/  UMOV UR4, 0xffffffff ;  /* 0xffffffff00047882 */ /* 0x000fc60000000000 */
[----:B------:R-:W-:Y:S05]  /*5580*/  BRA.DIV UR4, `(.L_x_14784) ;  /* 0x0000001e04547947 */ /* 0x000fea000b800000 */
[----:B0-----:R0:W4:Y:S02]  /*5590*/  SHFL.IDX PT, R114, R112, R60, R11 ;  /* 0x0000003c70727389 */ /* 0x00112400000e000b */
.L_x_14887:
[----:B----4-:R-:W-:-:S07]  /*55a0*/  IMAD R115, R81, R114, R115 ;  /* 0x0000007251737224 */ /* 0x010fce00078e0273 */
.L_x_14783:
[----:B------:R-:W-:Y:S05]  /*55b0*/  BSYNC B2 ;  /* 0x0000000000027941 */ /* 0x000fea0003800000 */
.L_x_14782:
[----:B------:R-:W-:Y:S01]  /*55c0*/  ISETP.GE.AND P0, PT, R117, 0xa, PT ;  /* 0x0000000a7500780c */ /* 0x000fe20003f06270 */
[----:B------:R-:W-:-:S12]  /*55d0*/  BSSY B2, `(.L_x_14785) ;  /* 0x0000006000027945 */ /* 0x000fd80003800000 */
[----:B------:R-:W-:Y:S05]  /*55e0*/  @!P0 BRA `(.L_x_14786) ;  /* 0x0000000000108947 */ /* 0x000fea0003800000 */
[----:B------:R-:W-:-:S03]  /*55f0*/  UMOV UR4, 0xffffffff ;  /* 0xffffffff00047882 */ /* 0x000fc60000000000 */
[----:B------:R-:W-:Y:S05]  /*5600*/  BRA.DIV UR4, `(.L_x_14787) ;  /* 0x0000001e04547947 */ /* 0x000fea000b800000 */
[----:B0-----:R0:W4:Y:S02]  /*5610*/  SHFL.IDX PT, R114, R112, R58, R11 ;  /* 0x0000003a70727389 */ /* 0x00112400000e000b */
.L_x_14890:
[----:B----4-:R-:W-:-:S07]  /*5620*/  IMAD R115, R82, R114, R115 ;  /* 0x0000007252737224 */ /* 0x010fce00078e0273 */
.L_x_14786:
[----:B------:R-:W-:Y:S05]  /*5630*/  BSYNC B2 ;  /* 0x0000000000027941 */ /* 0x000fea0003800000 */
.L_x_14785:
[----:B------:R-:W-:Y:S01]  /*5640*/  ISETP.GE.AND P0, PT, R117, 0xb, PT ;  /* 0x0000000b7500780c */ /* 0x000fe20003f06270 */
[----:B------:R-:W-:-:S12]  /*5650*/  BSSY B2, `(.L_x_14788) ;  /* 0x0000006000027945 */ /* 0x000fd80003800000 */
[----:B------:R-:W-:Y:S05]  /*5660*/  @!P0 BRA `(.L_x_14789) ;  /* 0x0000000000108947 */ /* 0x000fea0003800000 */
[----:B------:R-:W-:-:S03]  /*5670*/  UMOV UR4, 0xffffffff ;  /* 0xffffffff00047882 */ /* 0x000fc60000000000 */
[----:B------:R-:W-:Y:S05]  /*5680*/  BRA.DIV UR4, `(.L_x_14790) ;  /* 0x0000001e04547947 */ /* 0x000fea000b800000 */
[----:B0-----:R0:W4:Y:S02]  /*5690*/  SHFL.IDX PT, R114, R112, R56, R11 ;  /* 0x0000003870727389 */ /* 0x00112400000e000b */
.L_x_14893:
[----:B----4-:R-:W-:-:S07]  /*56a0*/  IMAD R115, R83, R114, R115 ;  /* 0x0000007253737224 */ /* 0x010fce00078e0273 */
.L_x_14789:
[----:B------:R-:W-:Y:S05]  /*56b0*/  BSYNC B2 ;  /* 0x0000000000027941 */ /* 0x000fea0003800000 */
.L_x_14788:
[----:B------:R-:W-:Y:S01]  /*56c0*/  ISETP.GE.AND P0, PT, R117, 0xc, PT ;  /* 0x0000000c7500780c */ /* 0x000fe20003f06270 */
[----:B------:R-:W-:-:S12]  /*56d0*/  BSSY B2, `(.L_x_14791) ;  /* 0x0000006000027945 */ /* 0x000fd80003800000 */
[----:B------:R-:W-:Y:S05]  /*56e0*/  @!P0 BRA `(.L_x_14792) ;  /* 0x0000000000108947 */ /* 0x000fea0003800000 */
[----:B------:R-:W-:-:S03]  /*56f0*/  UMOV UR4, 0xffffffff ;  /* 0xffffffff00047882 */ /* 0x000fc60000000000 */
[----:B------:R-:W-:Y:S05]  /*5700*/  BRA.DIV UR4, `(.L_x_14793) ;  /* 0x0000001e04547947 */ /* 0x000fea000b800000 */
[----:B0-----:R0:W4:Y:S02]  /*5710*/  SHFL.IDX PT, R114, R112, R54, R11 ;  /* 0x0000003670727389 */ /* 0x00112400000e000b */
.L_x_14896:
[----:B----4-:R-:W-:-:S07]  /*5720*/  IMAD R115, R84, R114, R115 ;  /* 0x0000007254737224 */ /* 0x010fce00078e0273 */
.L_x_14792:
[----:B------:R-:W-:Y:S05]  /*5730*/  BSYNC B2 ;  /* 0x0000000000027941 */ /* 0x000fea0003800000 */
.L_x_14791:
[----:B------:R-:W-:Y:S01]  /*5740*/  ISETP.GE.AND P0, PT, R117, 0xd, PT ;  /* 0x0000000d7500780c */ /* 0x000fe20003f06270 */
[----:B------:R-:W-:-:S12]  /*5750*/  BSSY B2, `(.L_x_14794) ;  /* 0x0000006000027945 */ /* 0x000fd80003800000 */
[----:B------:R-:W-:Y:S05]  /*5760*/  @!P0 BRA `(.L_x_14795) ;  /* 0x0000000000108947 */ /* 0x000fea0003800000 */
[----:B------:R-:W-:-:S03]  /*5770*/  UMOV UR4, 0xffffffff ;  /* 0xffffffff00047882 */ /* 0x000fc60000000000 */
[----:B------:R-:W-:Y:S05]  /*5780*/  BRA.DIV UR4, `(.L_x_14796) ;  /* 0x0000001e04547947 */ /* 0x000fea000b800000 */
[----:B0-----:R0:W4:Y:S02]  /*5790*/  SHFL.IDX PT, R114, R112, R52, R11 ;  /* 0x0000003470727389 */ /* 0x00112400000e000b */
.L_x_14899:
[----:B----4-:R-:W-:-:S07]  /*57a0*/  IMAD R115, R85, R114, R115 ;  /* 0x0000007255737224 */ /* 0x010fce00078e0273 */
.L_x_14795:
[----:B------:R-:W-:Y:S05]  /*57b0*/  BSYNC B2 ;  /* 0x0000000000027941 */ /* 0x000fea0003800000 */
.L_x_14794:
[----:B------:R-:W-:Y:S01]  /*57c0*/  ISETP.GE.AND P0, PT, R117, 0xe, PT ;  /* 0x0000000e7500780c */ /* 0x000fe20003f06270 */
[----:B------:R-:W-:-:S12]  /*57d0*/  BSSY B2, `(.L_x_14797) ;  /* 0x0000006000027945 */ /* 0x000fd80003800000 */
[----:B------:R-:W-:Y:S05]  /*57e0*/  @!P0 BRA `(.L_x_14798) ;  /* 0x0000000000108947 */ /* 0x000fea0003800000 */
[----:B------:R-:W-:-:S03]  /*57f0*/  UMOV UR4, 0xffffffff ;  /* 0xffffffff00047882 */ /* 0x000fc60000000000 */
[----:B------:R-:W-:Y:S05]  /*5800*/  BRA.DIV UR4, `(.L_x_14799) ;  /* 0x0000001e04547947 */ /* 0x000fea000b800000 */
[----:B0-----:R0:W4:Y:S02]  /*5810*/  SHFL.IDX PT, R114, R112, R50, R11 ;  /* 0x0000003270727389 */ /* 0x00112400000e000b */
.L_x_14902:
[----:B----4-:R-:W-:-:S07]  /*5820*/  IMAD R115, R86, R114, R115 ;  /* 0x0000007256737224 */ /* 0x010fce00078e0273 */
.L_x_14798:
[----:B------:R-:W-:Y:S05]  /*5830*/  BSYNC B2 ;  /* 0x0000000000027941 */ /* 0x000fea0003800000 */
.L_x_14797:
[----:B------:R-:W-:Y:S01]  /*5840*/  ISETP.GE.AND P0, PT, R117, 0xf, PT ;  /* 0x0000000f7500780c */ /* 0x000fe20003f06270 */
[----:B------:R-:W-:-:S12]  /*5850*/  BSSY B2, `(.L_x_14800) ;  /* 0x0000006000027945 */ /* 0x000fd80003800000 */
[----:B------:R-:W-:Y:S05]  /*5860*/  @!P0 BRA `(.L_x_14801) ;  /* 0x0000000000108947 */ /* 0x000fea0003800000 */
[----:B------:R-:W-:-:S03]  /*5870*/  UMOV UR4, 0xffffffff ;  /* 0xffffffff00047882 */ /* 0x000fc60000000000 */
[----:B------:R-:W-:Y:S05]  /*5880*/  BRA.DIV UR4, `(.L_x_14802) ;  /* 0x0000001e04547947 */ /* 0x000fea000b800000 */
[----:B0-----:R0:W4:Y:S02]  /*5890*/  SHFL.IDX PT, R114, R112, R48, R11 ;  /* 0x0000003070727389 */ /* 0x00112400000e000b */
.L_x_14905:
[----:B----4-:R-:W-:-:S07]  /*58a0*/  IMAD R115, R87, R114, R115 ;  /* 0x0000007257737224 */ /* 0x010fce00078e0273 */
.L_x_14801:
[----:B------:R-:W-:Y:S05]  /*58b0*/  BSYNC B2 ;  /* 0x0000000000027941 */ /* 0x000fea0003800000 */
.L_x_14800:
[----:B------:R-:W-:Y:S01]  /*58c0*/  ISETP.GE.AND P0, PT, R117, 0x10, PT ;  /* 0x000000107500780c */ /* 0x000fe20003f06270 */
[----:B------:R-:W-:-:S12]  /*58d0*/  BSSY B2, `(.L_x_14803) ;  /* 0x0000006000027945 */ /* 0x000fd80003800000 */
[----:B------:R-:W-:Y:S05]  /*58e0*/  @!P0 BRA `(.L_x_14804) ;  /* 0x0000000000108947 */ /* 0x000fea0003800000 */
[----:B------:R-:W-:-:S03]  /*58f0*/  UMOV UR4, 0xffffffff ;  /* 0xffffffff00047882 */ /* 0x000fc60000000000 */
[----:B------:R-:W-:Y:S05]  /*5900*/  BRA.DIV UR4, `(.L_x_14805) ;  /* 0x0000001e04547947 */ /* 0x000fea000b800000 */
[----:B0-----:R0:W4:Y:S02]  /*5910*/  SHFL.IDX PT, R114, R112, R46, R11 ;  /* 0x0000002e70727389 */ /* 0x00112400000e000b */
.L_x_14908:
[----:B----4-:R-:W-:-:S07]  /*5920*/  IMAD R115, R88, R114, R115 ;  /* 0x0000007258737224 */ /* 0x010fce00078e0273 */
.L_x_14804:
[----:B------:R-:W-:Y:S05]  /*5930*/  BSYNC B2 ;  /* 0x0000000000027941 */ /* 0x000fea0003800000 */
.L_x_14803:
[----:B------:R-:W-:Y:S01]  /*5940*/  ISETP.GE.AND P0, PT, R117, 0x11, PT ;  /* 0x000000117500780c */ /* 0x000fe20003f06270 */
[----:B------:R-:W-:-:S12]  /*5950*/  BSSY B2, `(.L_x_14806) ;  /* 0x0000006000027945 */ /* 0x000fd80003800000 */
[----:B------:R-:W-:Y:S05]  /*5960*/  @!P0 BRA `(.L_x_14807) ;  /* 0x0000000000108947 */ /* 0x000fea0003800000 */
[----:B------:R-:W-:-:S03]  /*5970*/  UMOV UR4, 0xffffffff ;  /* 0xffffffff00047882 */ /* 0x000fc60000000000 */
[----:B------:R-:W-:Y:S05]  /*5980*/  BRA.DIV UR4, `(.L_x_14808) ;  /* 0x0000001e04547947 */ /* 0x000fea000b800000 */
[----:B0-----:R0:W4:Y:S02]  /*5990*/  SHFL.IDX PT, R114, R112, R44, R11 ;  /* 0x0000002c70727389 */ /* 0x00112400000e000b */
.L_x_14911:
[----:B----4-:R-:W-:-:S07]  /*59a0*/  IMAD R115, R89, R114, R115 ;  /* 0x0000007259737224 */ /* 0x010fce00078e0273 */
.L_x_14807:
[----:B------:R-:W-:Y:S05]  /*59b0*/  BSYNC B2 ;  /* 0x0000000000027941 */ /* 0x000fea0003800000 */
.L_x_14806:
[----:B------:R-:W-:Y:S01]  /*59c0*/  ISETP.GE.AND P0, PT, R117, 0x12, PT ;  /* 0x000000127500780c */ /* 0x000fe20003f06270 */
[----:B------:R-:W-:-:S12]  /*59d0*/  BSSY B2, `(.L_x_14809) ;  /* 0x0000006000027945 */ /* 0x000fd80003800000 */
[----:B------:R-:W-:Y:S05]  /*59e0*/  @!P0 BRA `(.L_x_14810) ;  /* 0x0000000000108947 */ /* 0x000fea0003800000 */
[----:B------:R-:W-:-:S03]  /*59f0*/  UMOV UR4, 0xffffffff ;  /* 0xffffffff00047882 */ /* 0x000fc60000000000 */
[----:B------:R-:W-:Y:S05]  /*5a00*/  BRA.DIV UR4, `(.L_x_14811) ;  /* 0x0000001e04547947 */ /* 0x000fea000b800000 */
[----:B0-----:R0:W4:Y:S02]  /*5a10*/  SHFL.IDX PT, R114, R112, R42, R11 ;  /* 0x0000002a70727389 */ /* 0x00112400000e000b */
.L_x_14914:
[----:B----4-:R-:W-:-:S07]  /*5a20*/  IMAD R115, R90, R114, R115 ;  /* 0x000000725a737224 */ /* 0x010fce00078e0273 */
.L_x_14810:
[----:B------:R-:W-:Y:S05]  /*5a30*/  BSYNC B2 ;  /* 0x0000000000027941 */ /* 0x000fea0003800000 */
.L_x_14809:
[----:B------:R-:W-:Y:S01]  /*5a40*/  ISETP.GE.AND P0, PT, R117, 0x13, PT ;  /* 0x000000137500780c */ /* 0x000fe20003f06270 */
[----:B------:R-:W-:-:S12]  /*5a50*/  BSSY B2, `(.L_x_14812) ;  /* 0x0000006000027945 */ /* 0x000fd80003800000 */
[----:B------:R-:W-:Y:S05]  /*5a60*/  @!P0 BRA `(.L_x_14813) ;  /* 0x0000000000108947 */ /* 0x000fea0003800000 */
[----:B------:R-:W-:-:S03]  /*5a70*/  UMOV UR4, 0xffffffff ;  /* 0xffffffff00047882 */ /* 0x000fc60000000000 */
[----:B------:R-:W-:Y:S05]  /*5a80*/  BRA.DIV UR4, `(.L_x_14814) ;  /* 0x0000001e04547947 */ /* 0x000fea000b800000 */
[----:B0-----:R0:W4:Y:S02]  /*5a90*/  SHFL.IDX PT, R114, R112, R40, R11 ;  /* 0x0000002870727389 */ /* 0x00112400000e000b */
.L_x_14917:
[----:B----4-:R-:W-:-:S07]  /*5aa0*/  IMAD R115, R91, R114, R115 ;  /* 0x000000725b737224 */ /* 0x010fce00078e0273 */
.L_x_14813:
[----:B------:R-:W-:Y:S05]  /*5ab0*/  BSYNC B2 ;  /* 0x0000000000027941 */ /* 0x000fea0003800000 */
.L_x_14812:
[----:B------:R-:W-:Y:S01]  /*5ac0*/  ISETP.GE.AND P0, PT, R117, 0x14, PT ;  /* 0x000000147500780c */ /* 0x000fe20003f06270 */
[----:B------:R-:W-:-:S12]  /*5ad0*/  BSSY B2, `(.L_x_14815) ;  /* 0x0000006000027945 */ /* 0x000fd80003800000 */
[----:B------:R-:W-:Y:S05]  /*5ae0*/  @!P0 BRA `(.L_x_14816) ;  /* 0x0000000000108947 */ /* 0x000fea0003800000 */
[----:B------:R-:W-:-:S03]  /*5af0*/  UMOV UR4, 0xffffffff ;  /* 0xffffffff00047882 */ /* 0x000fc60000000000 */
[----:B------:R-:W-:Y:S05]  /*5b00*/  BRA.DIV UR4, `(.L_x_14817) ;  /* 0x0000001e04547947 */ /* 0x000fea000b800000 */
[----:B0-----:R0:W4:Y:S02]  /*5b10*/  SHFL.IDX PT, R114, R112, R38, R11 ;  /* 0x0000002670727389 */ /* 0x00112400000e000b */
.L_x_14920:
[----:B----4-:R-:W-:-:S07]  /*5b20*/  IMAD R115, R92, R114, R115 ;  /* 0x000000725c737224 */ /* 0x010fce00078e0273 */
.L_x_14816:
[----:B------:R-:W-:Y:S05]  /*5b30*/  BSYNC B2 ;  /* 0x0000000000027941 */ /* 0x000fea0003800000 */
.L_x_14815:
[----:B------:R-:W-:Y:S01]  /*5b40*/  ISETP.GE.AND P0, PT, R117, 0x15, PT ;  /* 0x000000157500780c */ /* 0x000fe20003f06270 */
[----:B------:R-:W-:-:S12]  /*5b50*/  BSSY B2, `(.L_x_14818) ;  /* 0x0000006000027945 */ /* 0x000fd80003800000 */
[----:B------:R-:W-:Y:S05]  /*5b60*/  @!P0 BRA `(.L_x_14819) ;  /* 0x0000000000108947 */ /* 0x000fea0003800000 */
[----:B------:R-:W-:-:S03]  /*5b70*/  UMOV UR4, 0xffffffff ;  /* 0xffffffff00047882 */ /* 0x000fc60000000000 */
[----:B------:R-:W-:Y:S05]  /*5b80*/  BRA.DIV UR4, `(.L_x_14820) ;  /* 0x0000001e04547947 */ /* 0x000fea000b800000 */
[----:B0-----:R0:W4:Y:S02]  /*5b90*/  SHFL.IDX PT, R114, R112, R36, R11 ;  /* 0x0000002470727389 */ /* 0x00112400000e000b */
.L_x_14923:
[----:B----4-:R-:W-:-:S07]  /*5ba0*/  IMAD R115, R93, R114, R115 ;  /* 0x000000725d737224 */ /* 0x010fce00078e0273 */
.L_x_14819:
[----:B------:R-:W-:Y:S05]  /*5bb0*/  BSYNC B2 ;  /* 0x0000000000027941 */ /* 0x000fea0003800000 */
.L_x_14818:
[----:B------:R-:W-:Y:S01]  /*5bc0*/  ISETP.GE.AND P0, PT, R117, 0x16, PT ;  /* 0x000000167500780c */ /* 0x000fe20003f06270 */
[----:B------:R-:W-:-:S12]  /*5bd0*/  BSSY B2, `(.L_x_14821) ;  /* 0x0000006000027945 */ /* 0x000fd80003800000 */
[----:B------:R-:W-:Y:S05]  /*5be0*/  @!P0 BRA `(.L_x_14822) ;  /* 0x0000000000108947 */ /* 0x000fea0003800000 */
[----:B------:R-:W-:-:S03]  /*5bf0*/  UMOV UR4, 0xffffffff ;  /* 0xffffffff00047882 */ /* 0x000fc60000000000 */
[----:B------:R-:W-:Y:S05]  /*5c00*/  BRA.DIV UR4, `(.L_x_14823) ;  /* 0x0000001e04547947 */ /* 0x000fea000b800000 */
[----:B0-----:R0:W4:Y:S02]  /*5c10*/  SHFL.IDX PT, R114, R112, R34, R11 ;  /* 0x0000002270727389 */ /* 0x00112400000e000b */
.L_x_14926:
[----:B----4-:R-:W-:-:S07]  /*5c20*/  IMAD R115, R94, R114, R115 ;  /* 0x000000725e737224 */ /* 0x010fce00078e0273 */
.L_x_14822:
[----:B------:R-:W-:Y:S05]  /*5c30*/  BSYNC B2 ;  /* 0x0000000000027941 */ /* 0x000fea0003800000 */
.L_x_14821:
[----:B------:R-:W-:Y:S01]  /*5c40*/  ISETP.GE.AND P0, PT, R117, 0x17, PT ;  /* 0x000000177500780c */ /* 0x000fe20003f06270 */
[----:B------:R-:W-:-:S12]  /*5c50*/  BSSY B2, `(.L_x_14824) ;  /* 0x0000006000027945 */ /* 0x000fd80003800000 */
[----:B------:R-:W-:Y:S05]  /*5c60*/  @!P0 BRA `(.L_x_14825) ;  /* 0x0000000000108947 */ /* 0x000fea0003800000 */
[----:B------:R-:W-:-:S03]  /*5c70*/  UMOV UR4, 0xffffffff ;  /* 0xffffffff00047882 */ /* 0x000fc60000000000 */
[----:B------:R-:W-:Y:S05]  /*5c80*/  BRA.DIV UR4, `(.L_x_14826) ;  /* 0x0000001e04547947 */ /* 0x000fea000b800000 */
[----:B0-----:R0:W4:Y:S02]  /*5c90*/  SHFL.IDX PT, R114, R112, R32, R11 ;  /* 0x0000002070727389 */ /* 0x00112400000e000b */
.L_x_14929:
[----:B----4-:R-:W-:-:S07]  /*5ca0*/  IMAD R115, R95, R114, R115 ;  /* 0x000000725f737224 */ /* 0x010fce00078e0273 */
.L_x_14825:
[----:B------:R-:W-:Y:S05]  /*5cb0*/  BSYNC B2 ;  /* 0x0000000000027941 */ /* 0x000fea0003800000 */
.L_x_14824:
[----:B------:R-:W-:Y:S01]  /*5cc0*/  ISETP.GE.AND P0, PT, R117, 0x18, PT ;  /* 0x000000187500780c */ /* 0x000fe20003f06270 */
[----:B------:R-:W-:-:S12]  /*5cd0*/  BSSY B2, `(.L_x_14827) ;  /* 0x0000006000027945 */ /* 0x000fd80003800000 */
[----:B------:R-:W-:Y:S05]  /*5ce0*/  @!P0 BRA `(.L_x_14828) ;  /* 0x0000000000108947 */ /* 0x000fea0003800000 */
[----:B------:R-:W-:-:S03]  /*5cf0*/  UMOV UR4, 0xffffffff ;  /* 0xffffffff00047882 */ /* 0x000fc60000000000 */
[----:B------:R-:W-:Y:S05]  /*5d00*/  BRA.DIV UR4, `(.L_x_14829) ;  /* 0x0000001e04547947 */ /* 0x000fea000b800000 */
[----:B0-----:R0:W4:Y:S02]  /*5d10*/  SHFL.IDX PT, R114, R112, R30, R11 ;  /* 0x0000001e70727389 */ /* 0x00112400000e000b */
.L_x_14932:
[----:B----4-:R-:W-:-:S07]  /*5d20*/  IMAD R115, R96, R114, R115 ;  /* 0x0000007260737224 */ /* 0x010fce00078e0273 */
.L_x_14828:
[----:B------:R-:W-:Y:S05]  /*5d30*/  BSYNC B2 ;  /* 0x0000000000027941 */ /* 0x000fea0003800000 */
.L_x_14827:
[----:B------:R-:W-:Y:S01]  /*5d40*/  ISETP.GE.AND P0, PT, R117, 0x19, PT ;  /* 0x000000197500780c */ /* 0x000fe20003f06270 */
[----:B------:R-:W-:-:S12]  /*5d50*/  BSSY B2, `(.L_x_14830) ;  /* 0x0000006000027945 */ /* 0x000fd80003800000 */
[----:B------:R-:W-:Y:S05]  /*5d60*/  @!P0 BRA `(.L_x_14831) ;  /* 0x0000000000108947 */ /* 0x000fea0003800000 */
[----:B------:R-:W-:-:S03]  /*5d70*/  UMOV UR4, 0xffffffff ;  /* 0xffffffff00047882 */ /* 0x000fc60000000000 */
[----:B------:R-:W-:Y:S05]  /*5d80*/  BRA.DIV UR4, `(.L_x_14832) ;  /* 0x0000001e04547947 */ /* 0x000fea000b800000 */
[----:B0-----:R0:W4:Y:S02]  /*5d90*/  SHFL.IDX PT, R114, R112, R28, R11 ;  /* 0x0000001c70727389 */ /* 0x00112400000e000b */
.L_x_14935:
[----:B----4-:R-:W-:-:S07]  /*5da0*/  IMAD R115, R97, R114, R115 ;  /* 0x0000007261737224 */ /* 0x010fce00078e0273 */
.L_x_14831:
[----:B------:R-:W-:Y:S05]  /*5db0*/  BSYNC B2 ;  /* 0x0000000000027941 */ /* 0x000fea0003800000 */
.L_x_14830:
[----:B------:R-:W-:Y:S01]  /*5dc0*/  ISETP.GE.AND P0, PT, R117, 0x1a, PT ;  /* 0x0000001a7500780c */ /* 0x000fe20003f06270 */
[----:B------:R-:W-:-:S12]  /*5dd0*/  BSSY B2, `(.L_x_14833) ;  /* 0x0000006000027945 */ /* 0x000fd80003800000 */
[----:B------:R-:W-:Y:S05]  /*5de0*/  @!P0 BRA `(.L_x_14834) ;  /* 0x0000000000108947 */ /* 0x000fea0003800000 */
[----:B------:R-:W-:-:S03]  /*5df0*/  UMOV UR4, 0xffffffff ;  /* 0xffffffff00047882 */ /* 0x000fc60000000000 */
[----:B------:R-:W-:Y:S05]  /*5e00*/  BRA.DIV UR4, `(.L_x_14835) ;  /* 0x0000001e04547947 */ /* 0x000fea000b800000 */
[----:B0-----:R0:W4:Y:S02]  /*5e10*/  SHFL.IDX PT, R114, R112, R26, R11 ;  /* 0x0000001a70727389 */ /* 0x00112400000e000b */
.L_x_14938:
[----:B----4-:R-:W-:-:S07]  /*5e20*/  IMAD R115, R98, R114, R115 ;  /* 0x0000007262737224 */ /* 0x010fce00078e0273 */
.L_x_14834:
[----:B------:R-:W-:Y:S05]  /*5e30*/  BSYNC B2 ;  /* 0x0000000000027941 */ /* 0x000fea0003800000 */
.L_x_14833:
[----:B------:R-:W-:Y:S01]  /*5e40*/  ISETP.GE.AND P0, PT, R117, 0x1b, PT ;  /* 0x0000001b7500780c */ /* 0x000fe20003f06270 */
[----:B------:R-:W-:-:S12]  /*5e50*/  BSSY B2, `(.L_x_14836) ;  /* 0x0000006000027945 */ /* 0x000fd80003800000 */
[----:B------:R-:W-:Y:S05]  /*5e60*/  @!P0 BRA `(.L_x_14837) ;  /* 0x0000000000108947 */ /* 0x000fea0003800000 */
[----:B------:R-:W-:-:S03]  /*5e70*/  UMOV UR4, 0xffffffff ;  /* 0xffffffff00047882 */ /* 0x000fc60000000000 */
[----:B------:R-:W-:Y:S05]  /*5e80*/  BRA.DIV UR4, `(.L_x_14838) ;  /* 0x0000001e04547947 */ /* 0x000fea000b800000 */
[----:B0-----:R0:W4:Y:S02]  /*5e90*/  SHFL.IDX PT, R114, R112, R24, R11 ;  /* 0x0000001870727389 */ /* 0x00112400000e000b */
.L_x_14941:
[----:B----4-:R-:W-:-:S07]  /*5ea0*/  IMAD R115, R99, R114, R115 ;  /* 0x0000007263737224 */ /* 0x010fce00078e0273 */
.L_x_14837:
[----:B------:R-:W-:Y:S05]  /*5eb0*/  BSYNC B2 ;  /* 0x0000000000027941 */ /* 0x000fea0003800000 */
.L_x_14836:
[----:B------:R-:W-:Y:S01]  /*5ec0*/  ISETP.GE.AND P0, PT, R117, 0x1c, PT ;  /* 0x0000001c7500780c */ /* 0x000fe20003f06270 */
[----:B------:R-:W-:-:S12]  /*5ed0*/  BSSY B2, `(.L_x_14839) ;  /* 0x0000006000027945 */ /* 0x000fd80003800000 */
[----:B------:R-:W-:Y:S05]  /*5ee0*/  @!P0 BRA `(.L_x_14840) ;  /* 0x0000000000108947 */ /* 0x000fea0003800000 */
[----:B------:R-:W-:-:S03]  /*5ef0*/  UMOV UR4, 0xffffffff ;  /* 0xffffffff00047882 */ /* 0x000fc60000000000 */
[----:B------:R-:W-:Y:S05]  /*5f00*/  BRA.DIV UR4, `(.L_x_14841) ;  /* 0x0000001e04547947 */ /* 0x000fea000b800000 */
[----:B0-----:R0:W4:Y:S02]  /*5f10*/  SHFL.IDX PT, R114, R112, R22, R11 ;  /* 0x0000001670727389 */ /* 0x00112400000e000b */
.L_x_14944:
[----:B----4-:R-:W-:-:S07]  /*5f20*/  IMAD R115, R100, R114, R115 ;  /* 0x0000007264737224 */ /* 0x010fce00078e0273 */
.L_x_14840:
[----:B------:R-:W-:Y:S05]  /*5f30*/  BSYNC B2 ;  /* 0x0000000000027941 */ /* 0x000fea0003800000 */
.L_x_14839:
[----:B------:R-:W-:Y:S01]  /*5f40*/  ISETP.GE.AND P0, PT, R117, 0x1d, PT ;  /* 0x0000001d7500780c */ /* 0x000fe20003f06270 */
[----:B------:R-:W-:-:S12]  /*5f50*/  BSSY B2, `(.L_x_14842) ;  /* 0x0000006000027945 */ /* 0x000fd80003800000 */
[----:B------:R-:W-:Y:S05]  /*5f60*/  @!P0 BRA `(.L_x_14843) ;  /* 0x0000000000108947 */ /* 0x000fea0003800000 */
[----:B------:R-:W-:-:S03]  /*5f70*/  UMOV UR4, 0xffffffff ;  /* 0xffffffff00047882 */ /* 0x000fc60000000000 */
[----:B------:R-:W-:Y:S05]  /*5f80*/  BRA.DIV UR4, `(.L_x_14844) ;  /* 0x0000001e04547947 */ /* 0x000fea000b800000 */
[----:B0-----:R0:W4:Y:S02]  /*5f90*/  SHFL.IDX PT, R114, R112, R20, R11 ;  /* 0x0000001470727389 */ /* 0x00112400000e000b */
.L_x_14947:
[----:B----4-:R-:W-:-:S07]  /*5fa0*/  IMAD R115, R101, R114, R115 ;  /* 0x0000007265737224 */ /* 0x010fce00078e0273 */
.L_x_14843:
[----:B------:R-:W-:Y:S05]  /*5fb0*/  BSYNC B2 ;  /* 0x0000000000027941 */ /* 0x000fea0003800000 */
.L_x_14842:
[----:B------:R-:W-:Y:S01]  /*5fc0*/  ISETP.GE.AND P0, PT, R117, 0x1e, PT ;  /* 0x0000001e7500780c */ /* 0x000fe20003f06270 */
[----:B------:R-:W-:-:S12]  /*5fd0*/  BSSY B2, `(.L_x_14845) ;  /* 0x0000006000027945 */ /* 0x000fd80003800000 */
[----:B------:R-:W-:Y:S05]  /*5fe0*/  @!P0 BRA `(.L_x_14846) ;  /* 0x0000000000108947 */ /* 0x000fea0003800000 */
[----:B------:R-:W-:-:S03]  /*5ff0*/  UMOV UR4, 0xffffffff ;  /* 0xffffffff00047882 */ /* 0x000fc60000000000 */
[----:B------:R-:W-:Y:S05]  /*6000*/  BRA.DIV UR4, `(.L_x_14847) ;  /* 0x0000001e04547947 */ /* 0x000fea000b800000 */
[----:B0-----:R0:W4:Y:S02]  /*6010*/  SHFL.IDX PT, R114, R112, R18, R11 ;  /* 0x0000001270727389 */ /* 0x00112400000e000b */
.L_x_14950:
[----:B----4-:R-:W-:-:S07]  /*6020*/  IMAD R115, R102, R114, R115 ;  /* 0x0000007266737224 */ /* 0x010fce00078e0273 */
.L_x_14846:
[----:B------:R-:W-:Y:S05]  /*6030*/  BSYNC B2 ;  /* 0x0000000000027941 */ /* 0x000fea0003800000 */
.L_x_14845:
[----:B------:R-:W-:Y:S01]  /*6040*/  ISETP.GE.AND P0, PT, R117, 0x1f, PT ;  /* 0x0000001f7500780c */ /* 0x000fe20003f06270 */
[----:B------:R-:W-:-:S12]  /*6050*/  BSSY B2, `(.L_x_14848) ;  /* 0x0000006000027945 */ /* 0x000fd80003800000 */
[----:B------:R-:W-:Y:S05]  /*6060*/  @!P0 BRA `(.L_x_14849) ;  /* 0x0000000000108947 */ /* 0x000fea0003800000 */
[----:B------:R-:W-:-:S03]  /*6070*/  UMOV UR4, 0xffffffff ;  /* 0xffffffff00047882 */ /* 0x000fc60000000000 */
[----:B------:R-:W-:Y:S05]  /*6080*/  BRA.DIV UR4, `(.L_x_14850) ;  /* 0x0000001e04547947 */ /* 0x000fea000b800000 */
[----:B0-----:R0:W4:Y:S02]  /*6090*/  SHFL.IDX PT, R114, R112, R16, R11 ;  /* 0x0000001070727389 */ /* 0x00112400000e000b */
.L_x_14953:
[----:B----4-:R-:W-:-:S07]  /*60a0*/  IMAD R115, R103, R114, R115 ;  /* 0x0000007267737224 */ /* 0x010fce00078e0273 */
.L_x_14849:
[----:B------:R-:W-:Y:S05]  /*60b0*/  BSYNC B2 ;  /* 0x0000000000027941 */ /* 0x000fea0003800000 */
.L_x_14848:
[----:B------:R-:W-:Y:S01]  /*60c0*/  ISETP.GE.AND P0, PT, R117, 0x20, PT ;  /* 0x000000207500780c */ /* 0x000fe20003f06270 */
[----:B------:R-:W-:-:S12]  /*60d0*/  BSSY B2, `(.L_x_14851) ;  /* 0x0000006000027945 */ /* 0x000fd80003800000 */
[----:B------:R-:W-:Y:S05]  /*60e0*/  @!P0 BRA `(.L_x_14852) ;  /* 0x0000000000108947 */ /* 0x000fea0003800000 */
[----:B------:R-:W-:-:S03]  /*60f0*/  UMOV UR4, 0xffffffff ;  /* 0xffffffff00047882 */ /* 0x000fc60000000000 */
[----:B------:R-:W-:Y:S05]  /*6100*/  BRA.DIV UR4, `(.L_x_14853) ;  /* 0x0000001e04547947 */ /* 0x000fea000b800000 */
[----:B0-----:R0:W4:Y:S02]  /*6110*/  SHFL.IDX PT, R112, R112, R14, R11 ;  /* 0x0000000e70707389 */ /* 0x00112400000e000b */
.L_x_14956:
[----:B----4-:R-:W-:-:S07]  /*6120*/  IMAD R115, R104, R112, R115 ;  /* 0x0000007068737224 */ /* 0x010fce00078e0273 */
.L_x_14852:
[----:B------:R-:W-:Y:S05]  /*6130*/  BSYNC B2 ;  /* 0x0000000000027941 */ /* 0x000fea0003800000 */
.L_x_14851:
        /* <DEDUP_REMOVED lines=8> */
.L_x_14757:
[----:B------:R-:W-:Y:S05]  /*61c0*/  BSYNC B0 ;  /* 0x0000000000007941 */ /* 0x000fea0003800000 */
.L_x_14756:
[----:B------:R-:W-:Y:S01]  /*61d0*/  PLOP3.LUT P0, PT, PT, PT, PT, 0x8, 0x80 ;  /* 0x000000000080781c */ /* 0x000fe20003f0e170 */
[----:B------:R-:W-:Y:S01]  /*61e0*/  IMAD.MOV.U32 R110, RZ, RZ, 0x20 ;  /* 0x00000020ff6e7424 */ /* 0x000fe200078e00ff */
[----:B------:R-:W-:Y:S11]  /*61f0*/  @P1 BRA `(.L_x_14855) ;  /* 0xffffffdc00981947 */ /* 0x000ff6000383ffff */
[----:B------:R-:W-:Y:S05]  /*6200*/  BSYNC B1 ;  /* 0x0000000000017941 */ /* 0x000fea0003800000 */
.L_x_14755:
[----:B------:R-:W-:-:S13]  /*6210*/  ISETP.NE.AND P2, PT, R118, RZ, PT ;  /* 0x000000ff7600720c */ /* 0x000fda0003f45270 */
[----:B------:R-:W-:Y:S05]  /*6220*/  @!P2 BRA `(.L_x_14856) ;  /* 0xffffffdc0064a947 */ /* 0x000fea000383ffff */
.L_x_14717:
        /* <DEDUP_REMOVED lines=58> */
.L_x_14859:
        /* <DEDUP_REMOVED lines=27> */
.L_x_14858:
[----:B------:R-:W-:Y:S05]  /*6780*/  BSYNC.RECONVERGENT B0 ;  /* 0x0000000000007941 */ /* 0x000fea0003800200 */
.L_x_14857:
        /* <DEDUP_REMOVED lines=15> */
.L_x_14860:
        /* <DEDUP_REMOVED lines=102> */
.L_x_14760:
[----:B------:R-:W-:Y:S01]  /*6ee0*/  BSSY B3, `(.L_x_14861) ;  /* 0x0000006000037945 */ /* 0x000fe20003800000 */
[----:B------:R-:W-:Y:S02]  /*6ef0*/  IMAD.MOV.U32 R119, RZ, RZ, R76 ;  /* 0x000000ffff777224 */ /* 0x000fe400078e004c */
[----:B------:R-:W-:-:S07]  /*6f00*/  IMAD.MOV.U32 R114, RZ, RZ, -0x1 ;  /* 0xffffffffff727424 */ /* 0x000fce00078e00ff */
[----:B0123--:R-:W-:Y:S05]  /*6f10*/  WARPSYNC.COLLECTIVE R114, `(.L_x_14862) ;  /* 0x0000000072087348 */ /* 0x00ffea0003c00000 */
[----:B0-----:R0:W4:Y:S02]  /*6f20*/  SHFL.IDX P0, R114, R112, R119, R11 ;  /* 0x0000007770727389 */ /* 0x001124000000000b */
[----:B01234-:R-:W-:Y:S05]  /*6f30*/  ENDCOLLECTIVE ;  /* 0x000000000000791b */ /* 0x01ffea0003800000 */
.L_x_14862:
[----:B------:R-:W-:Y:S05]  /*6f40*/  BSYNC B3 ;  /* 0x0000000000037941 */ /* 0x000fea0003800000 */
.L_x_14861:
[----:B------:R-:W-:Y:S05]  /*6f50*/  BRA `(.L_x_14863) ;  /* 0xffffffe000a07947 */ /* 0x000fea000383ffff */
.L_x_14763:
[----:B------:R-:W-:Y:S01]  /*6f60*/  BSSY B3, `(.L_x_14864) ;  /* 0x0000006000037945 */ /* 0x000fe20003800000 */
[----:B------:R-:W-:Y:S02]  /*6f70*/  IMAD.MOV.U32 R119, RZ, RZ, R74 ;  /* 0x000000ffff777224 */ /* 0x000fe400078e004a */
[----:B------:R-:W-:-:S07]  /*6f80*/  IMAD.MOV.U32 R114, RZ, RZ, -0x1 ;  /* 0xffffffffff727424 */ /* 0x000fce00078e00ff */
[----:B0123--:R-:W-:Y:S05]  /*6f90*/  WARPSYNC.COLLECTIVE R114, `(.L_x_14865) ;  /* 0x0000000072087348 */ /* 0x00ffea0003c00000 */
[----:B0-----:R0:W4:Y:S02]  /*6fa0*/  SHFL.IDX P0, R114, R112, R119, R11 ;  /* 0x0000007770727389 */ /* 0x001124000000000b */
[----:B01234-:R-:W-:Y:S05]  /*6fb0*/  ENDCOLLECTIVE ;  /* 0x000000000000791b */ /* 0x01ffea0003800000 */
.L_x_14865:
[----:B------:R-:W-:Y:S05]  /*6fc0*/  BSYNC B3 ;  /* 0x0000000000037941 */ /* 0x000fea0003800000 */
.L_x_14864:
[----:B------:R-:W-:Y:S05]  /*6fd0*/  BRA `(.L_x_14866) ;  /* 0xffffffe0009c7947 */ /* 0x000fea000383ffff */
.L_x_14766:
[----:B------:R-:W-:Y:S01]  /*6fe0*/  BSSY B3, `(.L_x_14867) ;  /* 0x0000006000037945 */ /* 0x000fe20003800000 */
[----:B------:R-:W-:Y:S01]  /*6ff0*/  MOV R119, R72 ;  /* 0x0000004800777202 */ /* 0x000fe20000000f00 */
[----:B------:R-:W-:-:S07]  /*7000*/  IMAD.MOV.U32 R114, RZ, RZ, -0x1 ;  /* 0xffffffffff727424 */ /* 0x000fce00078e00ff */
[----:B0123--:R-:W-:Y:S05]  /*7010*/  WARPSYNC.COLLECTIVE R114, `(.L_x_14868) ;  /* 0x0000000072087348 */ /* 0x00ffea0003c00000 */
[----:B0-----:R0:W4:Y:S02]  /*7020*/  SHFL.IDX P0, R114, R112, R119, R11 ;  /* 0x0000007770727389 */ /* 0x001124000000000b */
[----:B01234-:R-:W-:Y:S05]  /*7030*/  ENDCOLLECTIVE ;  /* 0x000000000000791b */ /* 0x01ffea0003800000 */
.L_x_14868:
[----:B------:R-:W-:Y:S05]  /*7040*/  BSYNC B3 ;  /* 0x0000000000037941 */ /* 0x000fea0003800000 */
.L_x_14867:
[----:B------:R-:W-:Y:S05]  /*7050*/  BRA `(.L_x_14869) ;  /* 0xffffffe000987947 */ /* 0x000fea000383ffff */
.L_x_14769:
[----:B------:R-:W-:Y:S01]  /*7060*/  BSSY B3, `(.L_x_14870) ;  /* 0x0000006000037945 */ /* 0x000fe20003800000 */
[----:B------:R-:W-:Y:S02]  /*7070*/  IMAD.MOV.U32 R119, RZ, RZ, R70 ;  /* 0x000000ffff777224 */ /* 0x000fe400078e0046 */
[----:B------:R-:W-:-:S07]  /*7080*/  IMAD.MOV.U32 R114, RZ, RZ, -0x1 ;  /* 0xffffffffff727424 */ /* 0x000fce00078e00ff */
[----:B0123--:R-:W-:Y:S05]  /*7090*/  WARPSYNC.COLLECTIVE R114, `(.L_x_14871) ;  /* 0x0000000072087348 */ /* 0x00ffea0003c00000 */
[----:B0-----:R0:W4:Y:S02]  /*70a0*/  SHFL.IDX P0, R114, R112, R119, R11 ;  /* 0x0000007770727389 */ /* 0x001124000000000b */
[----:B01234-:R-:W-:Y:S05]  /*70b0*/  ENDCOLLECTIVE ;  /* 0x000000000000791b */ /* 0x01ffea0003800000 */
.L_x_14871:
[----:B------:R-:W-:Y:S05]  /*70c0*/  BSYNC B3 ;  /* 0x0000000000037941 */ /* 0x000fea0003800000 */
.L_x_14870:
[----:B------:R-:W-:Y:S05]  /*70d0*/  BRA `(.L_x_14872) ;  /* 0xffffffe000947947 */ /* 0x000fea000383ffff */
.L_x_14772:
[----:B------:R-:W-:Y:S01]  /*70e0*/  BSSY B3, `(.L_x_14873) ;  /* 0x0000006000037945 */ /* 0x000fe20003800000 */
[----:B------:R-:W-:Y:S02]  /*70f0*/  IMAD.MOV.U32 R119, RZ, RZ, R68 ;  /* 0x000000ffff777224 */ /* 0x000fe400078e0044 */
[----:B------:R-:W-:-:S07]  /*7100*/  IMAD.MOV.U32 R114, RZ, RZ, -0x1 ;  /* 0xffffffffff727424 */ /* 0x000fce00078e00ff */
[----:B0123--:R-:W-:Y:S05]  /*7110*/  WARPSYNC.COLLECTIVE R114, `(.L_x_14874) ;  /* 0x0000000072087348 */ /* 0x00ffea0003c00000 */
[----:B0-----:R0:W4:Y:S02]  /*7120*/  SHFL.IDX P0, R114, R112, R119, R11 ;  /* 0x0000007770727389 */ /* 0x001124000000000b */
[----:B01234-:R-:W-:Y:S05]  /*7130*/  ENDCOLLECTIVE ;  /* 0x000000000000791b */ /* 0x01ffea0003800000 */
.L_x_14874:
[----:B------:R-:W-:Y:S05]  /*7140*/  BSYNC B3 ;  /* 0x0000000000037941 */ /* 0x000fea0003800000 */
.L_x_14873:
[----:B------:R-:W-:Y:S05]  /*7150*/  BRA `(.L_x_14875) ;  /* 0xffffffe000907947 */ /* 0x000fea000383ffff */
.L_x_14775:
[----:B------:R-:W-:Y:S01]  /*7160*/  BSSY B3, `(.L_x_14876) ;  /* 0x0000006000037945 */ /* 0x000fe20003800000 */
[----:B------:R-:W-:Y:S02]  /*7170*/  IMAD.MOV.U32 R119, RZ, RZ, R66 ;  /* 0x000000ffff777224 */ /* 0x000fe400078e0042 */
[----:B------:R-:W-:-:S07]  /*7180*/  IMAD.MOV.U32 R114, RZ, RZ, -0x1 ;  /* 0xffffffffff727424 */ /* 0x000fce00078e00ff */
[----:B0123--:R-:W-:Y:S05]  /*7190*/  WARPSYNC.COLLECTIVE R114, `(.L_x_14877) ;  /* 0x0000000072087348 */ /* 0x00ffea0003c00000 */
[----:B0-----:R0:W4:Y:S02]  /*71a0*/  SHFL.IDX P0, R114, R112, R119, R11 ;  /* 0x0000007770727389 */ /* 0x001124000000000b */
[----:B01234-:R-:W-:Y:S05]  /*71b0*/  ENDCOLLECTIVE ;  /* 0x000000000000791b */ /* 0x01ffea0003800000 */
.L_x_14877:
[----:B------:R-:W-:Y:S05]  /*71c0*/  BSYNC B3 ;  /* 0x0000000000037941 */ /* 0x000fea0003800000 */
.L_x_14876:
[----:B------:R-:W-:Y:S05]  /*71d0*/  BRA `(.L_x_14878) ;  /* 0xffffffe000907947 */ /* 0x000fea000383ffff */
.L_x_14778:
[----:B------:R-:W-:Y:S01]  /*71e0*/  BSSY B3, `(.L_x_14879) ;  /* 0x0000006000037945 */ /* 0x000fe20003800000 */
[----:B------:R-:W-:Y:S01]  /*71f0*/  IMAD.MOV.U32 R119, RZ, RZ, R64 ;  /* 0x000000ffff777224 */ /* 0x000fe200078e0040 */
[----:B------:R-:W-:-:S07]  /*7200*/  MOV R114, 0xffffffff ;  /* 0xffffffff00727802 */ /* 0x000fce0000000f00 */
[----:B0123--:R-:W-:Y:S05]  /*7210*/  WARPSYNC.COLLECTIVE R114, `(.L_x_14880) ;  /* 0x0000000072087348 */ /* 0x00ffea0003c00000 */
[----:B0-----:R0:W4:Y:S02]  /*7220*/  SHFL.IDX P0, R114, R112, R119, R11 ;  /* 0x0000007770727389 */ /* 0x001124000000000b */
[----:B01234-:R-:W-:Y:S05]  /*7230*/  ENDCOLLECTIVE ;  /* 0x000000000000791b */ /* 0x01ffea0003800000 */
.L_x_14880:
[----:B------:R-:W-:Y:S05]  /*7240*/  BSYNC B3 ;  /* 0x0000000000037941 */ /* 0x000fea0003800000 */
.L_x_14879:
[----:B------:R-:W-:Y:S05]  /*7250*/  BRA `(.L_x_14881) ;  /* 0xffffffe000907947 */ /* 0x000fea000383ffff */
.L_x_14781:
[----:B------:R-:W-:Y:S01]  /*7260*/  BSSY B3, `(.L_x_14882) ;  /* 0x0000006000037945 */ /* 0x000fe20003800000 */
[----:B------:R-:W-:Y:S02]  /*7270*/  IMAD.MOV.U32 R119, RZ, RZ, R62 ;  /* 0x000000ffff777224 */ /* 0x000fe400078e003e */
[----:B------:R-:W-:-:S07]  /*7280*/  IMAD.MOV.U32 R114, RZ, RZ, -0x1 ;  /* 0xffffffffff727424 */ /* 0x000fce00078e00ff */
[----:B0123--:R-:W-:Y:S05]  /*7290*/  WARPSYNC.COLLECTIVE R114, `(.L_x_14883) ;  /* 0x0000000072087348 */ /* 0x00ffea0003c00000 */
[----:B0-----:R0:W4:Y:S02]  /*72a0*/  SHFL.IDX P0, R114, R112, R119, R11 ;  /* 0x0000007770727389 */ /* 0x001124000000000b */
[----:B01234-:R-:W-:Y:S05]  /*72b0*/  ENDCOLLECTIVE ;  /* 0x000000000000791b */ /* 0x01ffea0003800000 */
.L_x_14883:
[----:B------:R-:W-:Y:S05]  /*72c0*/  BSYNC B3 ;  /* 0x0000000000037941 */ /* 0x000fea0003800000 */
.L_x_14882:
[----:B------:R-:W-:Y:S05]  /*72d0*/  BRA `(.L_x_14884) ;  /* 0xffffffe000907947 */ /* 0x000fea000383ffff */
.L_x_14784:
[----:B------:R-:W-:Y:S01]  /*72e0*/  BSSY B3, `(.L_x_14885) ;  /* 0x0000006000037945 */ /* 0x000fe20003800000 */
[----:B------:R-:W-:Y:S02]  /*72f0*/  IMAD.MOV.U32 R119, RZ, RZ, R60 ;  /* 0x000000ffff777224 */ /* 0x000fe400078e003c */
[----:B------:R-:W-:-:S07]  /*7300*/  IMAD.MOV.U32 R114, RZ, RZ, -0x1 ;  /* 0xffffffffff727424 */ /* 0x000fce00078e00ff */
[----:B0123--:R-:W-:Y:S05]  /*7310*/  WARPSYNC.COLLECTIVE R114, `(.L_x_14886) ;  /* 0x0000000072087348 */ /* 0x00ffea0003c00000 */
[----:B0-----:R0:W4:Y:S02]  /*7320*/  SHFL.IDX P0, R114, R112, R119, R11 ;  /* 0x0000007770727389 */ /* 0x001124000000000b */
[----:B01234-:R-:W-:Y:S05]  /*7330*/  ENDCOLLECTIVE ;  /* 0x000000000000791b */ /* 0x01ffea0003800000 */
.L_x_14886:
[----:B------:R-:W-:Y:S05]  /*7340*/  BSYNC B3 ;  /* 0x0000000000037941 */ /* 0x000fea0003800000 */
.L_x_14885:
[----:B------:R-:W-:Y:S05]  /*7350*/  BRA `(.L_x_14887) ;  /* 0xffffffe000907947 */ /* 0x000fea000383ffff */
.L_x_14787:
[----:B------:R-:W-:Y:S01]  /*7360*/  BSSY B3, `(.L_x_14888) ;  /* 0x0000006000037945 */ /* 0x000fe20003800000 */
[----:B------:R-:W-:Y:S02]  /*7370*/  IMAD.MOV.U32 R119, RZ, RZ, R58 ;  /* 0x000000ffff777224 */ /* 0x000fe400078e003a */
[----:B------:R-:W-:-:S07]  /*7380*/  IMAD.MOV.U32 R114, RZ, RZ, -0x1 ;  /* 0xffffffffff727424 */ /* 0x000fce00078e00ff */
[----:B0123--:R-:W-:Y:S05]  /*7390*/  WARPSYNC.COLLECTIVE R114, `(.L_x_14889) ;  /* 0x0000000072087348 */ /* 0x00ffea0003c00000 */
[----:B0-----:R0:W4:Y:S02]  /*73a0*/  SHFL.IDX P0, R114, R112, R119, R11 ;  /* 0x0000007770727389 */ /* 0x001124000000000b */
[----:B01234-:R-:W-:Y:S05]  /*73b0*/  ENDCOLLECTIVE ;  /* 0x000000000000791b */ /* 0x01ffea0003800000 */
.L_x_14889:
[----:B------:R-:W-:Y:S05]  /*73c0*/  BSYNC B3 ;  /* 0x0000000000037941 */ /* 0x000fea0003800000 */
.L_x_14888:
[----:B------:R-:W-:Y:S05]  /*73d0*/  BRA `(.L_x_14890) ;  /* 0xffffffe000907947 */ /* 0x000fea000383ffff */
.L_x_14790:
[----:B------:R-:W-:Y:S01]  /*73e0*/  BSSY B3, `(.L_x_14891) ;  /* 0x0000006000037945 */ /* 0x000fe20003800000 */
[----:B------:R-:W-:Y:S02]  /*73f0*/  IMAD.MOV.U32 R119, RZ, RZ, R56 ;  /* 0x000000ffff777224 */ /* 0x000fe400078e0038 */
[----:B------:R-:W-:-:S07]  /*7400*/  IMAD.MOV.U32 R114, RZ, RZ, -0x1 ;  /* 0xffffffffff727424 */ /* 0x000fce00078e00ff */
[----:B0123--:R-:W-:Y:S05]  /*7410*/  WARPSYNC.COLLECTIVE R114, `(.L_x_14892) ;  /* 0x0000000072087348 */ /* 0x00ffea0003c00000 */
[----:B0-----:R0:W4:Y:S02]  /*7420*/  SHFL.IDX P0, R114, R112, R119, R11 ;  /* 0x0000007770727389 */ /* 0x001124000000000b */
[----:B01234-:R-:W-:Y:S05]  /*7430*/  ENDCOLLECTIVE ;  /* 0x000000000000791b */ /* 0x01ffea0003800000 */
.L_x_14892:
[----:B------:R-:W-:Y:S05]  /*7440*/  BSYNC B3 ;  /* 0x0000000000037941 */ /* 0x000fea0003800000 */
.L_x_14891:
[----:B------:R-:W-:Y:S05]  /*7450*/  BRA `(.L_x_14893) ;  /* 0xffffffe000907947 */ /* 0x000fea000383ffff */
.L_x_14793:
[----:B------:R-:W-:Y:S01]  /*7460*/  BSSY B3, `(.L_x_14894) ;  /* 0x0000006000037945 */ /* 0x000fe20003800000 */
[----:B------:R-:W-:Y:S01]  /*7470*/  MOV R119, R54 ;  /* 0x0000003600777202 */ /* 0x000fe20000000f00 */
[----:B------:R-:W-:-:S07]  /*7480*/  IMAD.MOV.U32 R114, RZ, RZ, -0x1 ;  /* 0xffffffffff727424 */ /* 0x000fce00078e00ff */
[----:B0123--:R-:W-:Y:S05]  /*7490*/  WARPSYNC.COLLECTIVE R114, `(.L_x_14895) ;  /* 0x0000000072087348 */ /* 0x00ffea0003c00000 */
[----:B0-----:R0:W4:Y:S02]  /*74a0*/  SHFL.IDX P0, R114, R112, R119, R11 ;  /* 0x0000007770727389 */ /* 0x001124000000000b */
[----:B01234-:R-:W-:Y:S05]  /*74b0*/  ENDCOLLECTIVE ;  /* 0x000000000000791b */ /* 0x01ffea0003800000 */
.L_x_14895:
[----:B------:R-:W-:Y:S05]  /*74c0*/  BSYNC B3 ;  /* 0x0000000000037941 */ /* 0x000fea0003800000 */
.L_x_14894:
[----:B------:R-:W-:Y:S05]  /*74d0*/  BRA `(.L_x_14896) ;  /* 0xffffffe000907947 */ /* 0x000fea000383ffff */
.L_x_14796:
[----:B------:R-:W-:Y:S01]  /*74e0*/  BSSY B3, `(.L_x_14897) ;  /* 0x0000006000037945 */ /* 0x000fe20003800000 */
[----:B------:R-:W-:Y:S02]  /*74f0*/  IMAD.MOV.U32 R119, RZ, RZ, R52 ;  /* 0x000000ffff777224 */ /* 0x000fe400078e0034 */
[----:B------:R-:W-:-:S07]  /*7500*/  IMAD.MOV.U32 R114, RZ, RZ, -0x1 ;  /* 0xffffffffff727424 */ /* 0x000fce00078e00ff */
[----:B0123--:R-:W-:Y:S05]  /*7510*/  WARPSYNC.COLLECTIVE R114, `(.L_x_14898) ;  /* 0x0000000072087348 */ /* 0x00ffea0003c00000 */
[----:B0-----:R0:W4:Y:S02]  /*7520*/  SHFL.IDX P0, R114, R112, R119, R11 ;  /* 0x0000007770727389 */ /* 0x001124000000000b */
[----:B01234-:R-:W-:Y:S05]  /*7530*/  ENDCOLLECTIVE ;  /* 0x000000000000791b */ /* 0x01ffea0003800000 */
.L_x_14898:
[----:B------:R-:W-:Y:S05]  /*7540*/  BSYNC B3 ;  /* 0x0000000000037941 */ /* 0x000fea0003800000 */
.L_x_14897:
[----:B------:R-:W-:Y:S05]  /*7550*/  BRA `(.L_x_14899) ;  /* 0xffffffe000907947 */ /* 0x000fea000383ffff */
.L_x_14799:
[----:B------:R-:W-:Y:S01]  /*7560*/  BSSY B3, `(.L_x_14900) ;  /* 0x0000006000037945 */ /* 0x000fe20003800000 */
[----:B------:R-:W-:Y:S02]  /*7570*/  IMAD.MOV.U32 R119, RZ, RZ, R50 ;  /* 0x000000ffff777224 */ /* 0x000fe400078e0032 */
[----:B------:R-:W-:-:S07]  /*7580*/  IMAD.MOV.U32 R114, RZ, RZ, -0x1 ;  /* 0xffffffffff727424 */ /* 0x000fce00078e00ff */
[----:B0123--:R-:W-:Y:S05]  /*7590*/  WARPSYNC.COLLECTIVE R114, `(.L_x_14901) ;  /* 0x0000000072087348 */ /* 0x00ffea0003c00000 */
[----:B0-----:R0:W4:Y:S02]  /*75a0*/  SHFL.IDX P0, R114, R112, R119, R11 ;  /* 0x0000007770727389 */ /* 0x001124000000000b */
[----:B01234-:R-:W-:Y:S05]  /*75b0*/  ENDCOLLECTIVE ;  /* 0x000000000000791b */ /* 0x01ffea0003800000 */
.L_x_14901:
[----:B------:R-:W-:Y:S05]  /*75c0*/  BSYNC B3 ;  /* 0x0000000000037941 */ /* 0x000fea0003800000 */
.L_x_14900:
[----:B------:R-:W-:Y:S05]  /*75d0*/  BRA `(.L_x_14902) ;  /* 0xffffffe000907947 */ /* 0x000fea000383ffff */
.L_x_14802:
[----:B------:R-:W-:Y:S01]  /*75e0*/  BSSY B3, `(.L_x_14903) ;  /* 0x0000006000037945 */ /* 0x000fe20003800000 */
[----:B------:R-:W-:Y:S02]  /*75f0*/  IMAD.MOV.U32 R119, RZ, RZ, R48 ;  /* 0x000000ffff777224 */ /* 0x000fe400078e0030 */
[----:B------:R-:W-:-:S07]  /*7600*/  IMAD.MOV.U32 R114, RZ, RZ, -0x1 ;  /* 0xffffffffff727424 */ /* 0x000fce00078e00ff */
[----:B0123--:R-:W-:Y:S05]  /*7610*/  WARPSYNC.COLLECTIVE R114, `(.L_x_14904) ;  /* 0x0000000072087348 */ /* 0x00ffea0003c00000 */
[----:B0-----:R0:W4:Y:S02]  /*7620*/  SHFL.IDX P0, R114, R112, R119, R11 ;  /* 0x0000007770727389 */ /* 0x001124000000000b */
[----:B01234-:R-:W-:Y:S05]  /*7630*/  ENDCOLLECTIVE ;  /* 0x000000000000791b */ /* 0x01ffea0003800000 */
.L_x_14904:
[----:B------:R-:W-:Y:S05]  /*7640*/  BSYNC B3 ;  /* 0x0000000000037941 */ /* 0x000fea0003800000 */
.L_x_14903:
[----:B------:R-:W-:Y:S05]  /*7650*/  BRA `(.L_x_14905) ;  /* 0xffffffe000907947 */ /* 0x000fea000383ffff */
.L_x_14805:
[----:B------:R-:W-:Y:S01]  /*7660*/  BSSY B3, `(.L_x_14906) ;  /* 0x0000006000037945 */ /* 0x000fe20003800000 */
[----:B------:R-:W-:Y:S01]  /*7670*/  IMAD.MOV.U32 R119, RZ, RZ, R46 ;  /* 0x000000ffff777224 */ /* 0x000fe200078e002e */
[----:B------:R-:W-:-:S07]  /*7680*/  MOV R114, 0xffffffff ;  /* 0xffffffff00727802 */ /* 0x000fce0000000f00 */
[----:B0123--:R-:W-:Y:S05]  /*7690*/  WARPSYNC.COLLECTIVE R114, `(.L_x_14907) ;  /* 0x0000000072087348 */ /* 0x00ffea0003c00000 */
[----:B0-----:R0:W4:Y:S02]  /*76a0*/  SHFL.IDX P0, R114, R112, R119, R11 ;  /* 0x0000007770727389 */ /* 0x001124000000000b */
[----:B01234-:R-:W-:Y:S05]  /*76b0*/  ENDCOLLECTIVE ;  /* 0x000000000000791b */ /* 0x01ffea0003800000 */
.L_x_14907:
[----:B------:R-:W-:Y:S05]  /*76c0*/  BSYNC B3 ;  /* 0x0000000000037941 */ /* 0x000fea0003800000 */
.L_x_14906:
[----:B------:R-:W-:Y:S05]  /*76d0*/  BRA `(.L_x_14908) ;  /* 0xffffffe000907947 */ /* 0x000fea000383ffff */
.L_x_14808:
[----:B------:R-:W-:Y:S01]  /*76e0*/  BSSY B3, `(.L_x_14909) ;  /* 0x0000006000037945 */ /* 0x000fe20003800000 */
[----:B------:R-:W-:Y:S02]  /*76f0*/  IMAD.MOV.U32 R119, RZ, RZ, R44 ;  /* 0x000000ffff777224 */ /* 0x000fe400078e002c */
[----:B------:R-:W-:-:S07]  /*7700*/  IMAD.MOV.U32 R114, RZ, RZ, -0x1 ;  /* 0xffffffffff727424 */ /* 0x000fce00078e00ff */
[----:B0123--:R-:W-:Y:S05]  /*7710*/  WARPSYNC.COLLECTIVE R114, `(.L_x_14910) ;  /* 0x0000000072087348 */ /* 0x00ffea0003c00000 */
[----:B0-----:R0:W4:Y:S02]  /*7720*/  SHFL.IDX P0, R114, R112, R119, R11 ;  /* 0x0000007770727389 */ /* 0x001124000000000b */
[----:B01234-:R-:W-:Y:S05]  /*7730*/  ENDCOLLECTIVE ;  /* 0x000000000000791b */ /* 0x01ffea0003800000 */
.L_x_14910:
[----:B------:R-:W-:Y:S05]  /*7740*/  BSYNC B3 ;  /* 0x0000000000037941 */ /* 0x000fea0003800000 */
.L_x_14909:
[----:B------:R-:W-:Y:S05]  /*7750*/  BRA `(.L_x_14911) ;  /* 0xffffffe000907947 */ /* 0x000fea000383ffff */
.L_x_14811:
[----:B------:R-:W-:Y:S01]  /*7760*/  BSSY B3, `(.L_x_14912) ;  /* 0x0000006000037945 */ /* 0x000fe20003800000 */
[----:B------:R-:W-:Y:S02]  /*7770*/  IMAD.MOV.U32 R119, RZ, RZ, R42 ;  /* 0x000000ffff777224 */ /* 0x000fe400078e002a */
[----:B------:R-:W-:-:S07]  /*7780*/  IMAD.MOV.U32 R114, RZ, RZ, -0x1 ;  /* 0xffffffffff727424 */ /* 0x000fce00078e00ff */
[----:B0123--:R-:W-:Y:S05]  /*7790*/  WARPSYNC.COLLECTIVE R114, `(.L_x_14913) ;  /* 0x0000000072087348 */ /* 0x00ffea0003c00000 */
[----:B0-----:R0:W4:Y:S02]  /*77a0*/  SHFL.IDX P0, R114, R112, R119, R11 ;  /* 0x0000007770727389 */ /* 0x001124000000000b */
[----:B01234-:R-:W-:Y:S05]  /*77b0*/  ENDCOLLECTIVE ;  /* 0x000000000000791b */ /* 0x01ffea0003800000 */
.L_x_14913:
[----:B------:R-:W-:Y:S05]  /*77c0*/  BSYNC B3 ;  /* 0x0000000000037941 */ /* 0x000fea0003800000 */
.L_x_14912:
[----:B------:R-:W-:Y:S05]  /*77d0*/  BRA `(.L_x_14914) ;  /* 0xffffffe000907947 */ /* 0x000fea000383ffff */
.L_x_14814:
[----:B------:R-:W-:Y:S01]  /*77e0*/  BSSY B3, `(.L_x_14915) ;  /* 0x0000006000037945 */ /* 0x000fe20003800000 */
[----:B------:R-:W-:Y:S02]  /*77f0*/  IMAD.MOV.U32 R119, RZ, RZ, R40 ;  /* 0x000000ffff777224 */ /* 0x000fe400078e0028 */
[----:B------:R-:W-:-:S07]  /*7800*/  IMAD.MOV.U32 R114, RZ, RZ, -0x1 ;  /* 0xffffffffff727424 */ /* 0x000fce00078e00ff */
[----:B0123--:R-:W-:Y:S05]  /*7810*/  WARPSYNC.COLLECTIVE R114, `(.L_x_14916) ;  /* 0x0000000072087348 */ /* 0x00ffea0003c00000 */
[----:B0-----:R0:W4:Y:S02]  /*7820*/  SHFL.IDX P0, R114, R112, R119, R11 ;  /* 0x0000007770727389 */ /* 0x001124000000000b */
[----:B01234-:R-:W-:Y:S05]  /*7830*/  ENDCOLLECTIVE ;  /* 0x000000000000791b */ /* 0x01ffea0003800000 */
.L_x_14916:
[----:B------:R-:W-:Y:S05]  /*7840*/  BSYNC B3 ;  /* 0x0000000000037941 */ /* 0x000fea0003800000 */
.L_x_14915:
[----:B------:R-:W-:Y:S05]  /*7850*/  BRA `(.L_x_14917) ;  /* 0xffffffe000907947 */ /* 0x000fea000383ffff */
.L_x_14817:
[----:B------:R-:W-:Y:S01]  /*7860*/  BSSY B3, `(.L_x_14918) ;  /* 0x0000006000037945 */ /* 0x000fe20003800000 */
[----:B------:R-:W-:Y:S01]  /*7870*/  IMAD.MOV.U32 R119, RZ, RZ, R38 ;  /* 0x000000ffff777224 */ /* 0x000fe200078e0026 */
[----:B------:R-:W-:-:S07]  /*7880*/  MOV R114, 0xffffffff ;  /* 0xffffffff00727802 */ /* 0x000fce0000000f00 */
[----:B0123--:R-:W-:Y:S05]  /*7890*/  WARPSYNC.COLLECTIVE R114, `(.L_x_14919) ;  /* 0x0000000072087348 */ /* 0x00ffea0003c00000 */
[----:B0-----:R0:W4:Y:S02]  /*78a0*/  SHFL.IDX P0, R114, R112, R119, R11 ;  /* 0x0000007770727389 */ /* 0x001124000000000b */
[----:B01234-:R-:W-:Y:S05]  /*78b0*/  ENDCOLLECTIVE ;  /* 0x000000000000791b */ /* 0x01ffea0003800000 */
.L_x_14919:
[----:B------:R-:W-:Y:S05]  /*78c0*/  BSYNC B3 ;  /* 0x0000000000037941 */ /* 0x000fea0003800000 */
.L_x_14918:
[----:B------:R-:W-:Y:S05]  /*78d0*/  BRA `(.L_x_14920) ;  /* 0xffffffe000907947 */ /* 0x000fea000383ffff */
.L_x_14820:
[----:B------:R-:W-:Y:S01]  /*78e0*/  BSSY B3, `(.L_x_14921) ;  /* 0x0000006000037945 */ /* 0x000fe20003800000 */
[----:B------:R-:W-:Y:S02]  /*78f0*/  IMAD.MOV.U32 R119, RZ, RZ, R36 ;  /* 0x000000ffff777224 */ /* 0x000fe400078e0024 */
[----:B------:R-:W-:-:S07]  /*7900*/  IMAD.MOV.U32 R114, RZ, RZ, -0x1 ;  /* 0xffffffffff727424 */ /* 0x000fce00078e00ff */
[----:B0123--:R-:W-:Y:S05]  /*7910*/  WARPSYNC.COLLECTIVE R114, `(.L_x_14922) ;  /* 0x0000000072087348 */ /* 0x00ffea0003c00000 */
[----:B0-----:R0:W4:Y:S02]  /*7920*/  SHFL.IDX P0, R114, R112, R119, R11 ;  /* 0x0000007770727389 */ /* 0x001124000000000b */
[----:B01234-:R-:W-:Y:S05]  /*7930*/  ENDCOLLECTIVE ;  /* 0x000000000000791b */ /* 0x01ffea0003800000 */
.L_x_14922:
[----:B------:R-:W-:Y:S05]  /*7940*/  BSYNC B3 ;  /* 0x0000000000037941 */ /* 0x000fea0003800000 */
.L_x_14921:
[----:B------:R-:W-:Y:S05]  /*7950*/  BRA `(.L_x_14923) ;  /* 0xffffffe000907947 */ /* 0x000fea000383ffff */
.L_x_14823:
[----:B------:R-:W-:Y:S01]  /*7960*/  BSSY B3, `(.L_x_14924) ;  /* 0x0000006000037945 */ /* 0x000fe20003800000 */
[----:B------:R-:W-:Y:S02]  /*7970*/  IMAD.MOV.U32 R119, RZ, RZ, R34 ;  /* 0x000000ffff777224 */ /* 0x000fe400078e0022 */
[----:B------:R-:W-:-:S07]  /*7980*/  IMAD.MOV.U32 R114, RZ, RZ, -0x1 ;  /* 0xffffffffff727424 */ /* 0x000fce00078e00ff */
[----:B0123--:R-:W-:Y:S05]  /*7990*/  WARPSYNC.COLLECTIVE R114, `(.L_x_14925) ;  /* 0x0000000072087348 */ /* 0x00ffea0003c00000 */
[----:B0-----:R0:W4:Y:S02]  /*79a0*/  SHFL.IDX P0, R114, R112, R119, R11 ;  /* 0x0000007770727389 */ /* 0x001124000000000b */
[----:B01234-:R-:W-:Y:S05]  /*79b0*/  ENDCOLLECTIVE ;  /* 0x000000000000791b */ /* 0x01ffea0003800000 */
.L_x_14925:
[----:B------:R-:W-:Y:S05]  /*79c0*/  BSYNC B3 ;  /* 0x0000000000037941 */ /* 0x000fea0003800000 */
.L_x_14924:
[----:B------:R-:W-:Y:S05]  /*79d0*/  BRA `(.L_x_14926) ;  /* 0xffffffe000907947 */ /* 0x000fea000383ffff */
.L_x_14826:
[----:B------:R-:W-:Y:S01]  /*79e0*/  BSSY B3, `(.L_x_14927) ;  /* 0x0000006000037945 */ /* 0x000fe20003800000 */
[----:B------:R-:W-:Y:S02]  /*79f0*/  IMAD.MOV.U32 R119, RZ, RZ, R32 ;  /* 0x000000ffff777224 */ /* 0x000fe400078e0020 */
[----:B------:R-:W-:-:S07]  /*7a00*/  IMAD.MOV.U32 R114, RZ, RZ, -0x1 ;  /* 0xffffffffff727424 */ /* 0x000fce00078e00ff */
[----:B0123--:R-:W-:Y:S05]  /*7a10*/  WARPSYNC.COLLECTIVE R114, `(.L_x_14928) ;  /* 0x0000000072087348 */ /* 0x00ffea0003c00000 */
[----:B0-----:R0:W4:Y:S02]  /*7a20*/  SHFL.IDX P0, R114, R112, R119, R11 ;  /* 0x0000007770727389 */ /* 0x001124000000000b */
[----:B01234-:R-:W-:Y:S05]  /*7a30*/  ENDCOLLECTIVE ;  /* 0x000000000000791b */ /* 0x01ffea0003800000 */
.L_x_14928:
[----:B------:R-:W-:Y:S05]  /*7a40*/  BSYNC B3 ;  /* 0x0000000000037941 */ /* 0x000fea0003800000 */
.L_x_14927:
[----:B------:R-:W-:Y:S05]  /*7a50*/  BRA `(.L_x_14929) ;  /* 0xffffffe000907947 */ /* 0x000fea000383ffff */
.L_x_14829:
[----:B------:R-:W-:Y:S01]  /*7a60*/  BSSY B3, `(.L_x_14930) ;  /* 0x0000006000037945 */ /* 0x000fe20003800000 */
[----:B------:R-:W-:Y:S01]  /*7a70*/  IMAD.MOV.U32 R119, RZ, RZ, R30 ;  /* 0x000000ffff777224 */ /* 0x000fe200078e001e */
[----:B------:R-:W-:-:S07]  /*7a80*/  MOV R114, 0xffffffff ;  /* 0xffffffff00727802 */ /* 0x000fce0000000f00 */
[----:B0123--:R-:W-:Y:S05]  /*7a90*/  WARPSYNC.COLLECTIVE R114, `(.L_x_14931) ;  /* 0x0000000072087348 */ /* 0x00ffea0003c00000 */
[----:B0-----:R0:W4:Y:S02]  /*7aa0*/  SHFL.IDX P0, R114, R112, R119, R11 ;  /* 0x0000007770727389 */ /* 0x001124000000000b */
[----:B01234-:R-:W-:Y:S05]  /*7ab0*/  ENDCOLLECTIVE ;  /* 0x000000000000791b */ /* 0x01ffea0003800000 */
.L_x_14931:
[----:B------:R-:W-:Y:S05]  /*7ac0*/  BSYNC B3 ;  /* 0x0000000000037941 */ /* 0x000fea0003800000 */
.L_x_14930:
[----:B------:R-:W-:Y:S05]  /*7ad0*/  BRA `(.L_x_14932) ;  /* 0xffffffe000907947 */ /* 0x000fea000383ffff */
.L_x_14832:
[----:B------:R-:W-:Y:S01]  /*7ae0*/  BSSY B3, `(.L_x_14933) ;  /* 0x0000006000037945 */ /* 0x000fe20003800000 */
[----:B------:R-:W-:Y:S02]  /*7af0*/  IMAD.MOV.U32 R119, RZ, RZ, R28 ;  /* 0x000000ffff777224 */ /* 0x000fe400078e001c */
[----:B------:R-:W-:-:S07]  /*7b00*/  IMAD.MOV.U32 R114, RZ, RZ, -0x1 ;  /* 0xffffffffff727424 */ /* 0x000fce00078e00ff */
[----:B0123--:R-:W-:Y:S05]  /*7b10*/  WARPSYNC.COLLECTIVE R114, `(.L_x_14934) ;  /* 0x0000000072087348 */ /* 0x00ffea0003c00000 */
[----:B0-----:R0:W4:Y:S02]  /*7b20*/  SHFL.IDX P0, R114, R112, R119, R11 ;  /* 0x0000007770727389 */ /* 0x001124000000000b */
[----:B01234-:R-:W-:Y:S05]  /*7b30*/  ENDCOLLECTIVE ;  /* 0x000000000000791b */ /* 0x01ffea0003800000 */
.L_x_14934:
[----:B------:R-:W-:Y:S05]  /*7b40*/  BSYNC B3 ;  /* 0x0000000000037941 */ /* 0x000fea0003800000 */
.L_x_14933:
[----:B------:R-:W-:Y:S05]  /*7b50*/  BRA `(.L_x_14935) ;  /* 0xffffffe000907947 */ /* 0x000fea000383ffff */
.L_x_14835:
[----:B------:R-:W-:Y:S01]  /*7b60*/  BSSY B3, `(.L_x_14936) ;  /* 0x0000006000037945 */ /* 0x000fe20003800000 */
[----:B------:R-:W-:Y:S02]  /*7b70*/  IMAD.MOV.U32 R119, RZ, RZ, R26 ;  /* 0x000000ffff777224 */ /* 0x000fe400078e001a */
[----:B------:R-:W-:-:S07]  /*7b80*/  IMAD.MOV.U32 R114, RZ, RZ, -0x1 ;  /* 0xffffffffff727424 */ /* 0x000fce00078e00ff */
[----:B0123--:R-:W-:Y:S05]  /*7b90*/  WARPSYNC.COLLECTIVE R114, `(.L_x_14937) ;  /* 0x0000000072087348 */ /* 0x00ffea0003c00000 */
[----:B0-----:R0:W4:Y:S02]  /*7ba0*/  SHFL.IDX P0, R114, R112, R119, R11 ;  /* 0x0000007770727389 */ /* 0x001124000000000b */
[----:B01234-:R-:W-:Y:S05]  /*7bb0*/  ENDCOLLECTIVE ;  /* 0x000000000000791b */ /* 0x01ffea0003800000 */
.L_x_14937:
[----:B------:R-:W-:Y:S05]  /*7bc0*/  BSYNC B3 ;  /* 0x0000000000037941 */ /* 0x000fea0003800000 */
.L_x_14936:
[----:B------:R-:W-:Y:S05]  /*7bd0*/  BRA `(.L_x_14938) ;  /* 0xffffffe000907947 */ /* 0x000fea000383ffff */
.L_x_14838:
[----:B------:R-:W-:Y:S01]  /*7be0*/  BSSY B3, `(.L_x_14939) ;  /* 0x0000006000037945 */ /* 0x000fe20003800000 */
[----:B------:R-:W-:Y:S02]  /*7bf0*/  IMAD.MOV.U32 R119, RZ, RZ, R24 ;  /* 0x000000ffff777224 */ /* 0x000fe400078e0018 */
[----:B------:R-:W-:-:S07]  /*7c00*/  IMAD.MOV.U32 R114, RZ, RZ, -0x1 ;  /* 0xffffffffff727424 */ /* 0x000fce00078e00ff */
[----:B0123--:R-:W-:Y:S05]  /*7c10*/  WARPSYNC.COLLECTIVE R114, `(.L_x_14940) ;  /* 0x0000000072087348 */ /* 0x00ffea0003c00000 */
[----:B0-----:R0:W4:Y:S02]  /*7c20*/  SHFL.IDX P0, R114, R112, R119, R11 ;  /* 0x0000007770727389 */ /* 0x001124000000000b */
[----:B01234-:R-:W-:Y:S05]  /*7c30*/  ENDCOLLECTIVE ;  /* 0x000000000000791b */ /* 0x01ffea0003800000 */
.L_x_14940:
[----:B------:R-:W-:Y:S05]  /*7c40*/  BSYNC B3 ;  /* 0x0000000000037941 */ /* 0x000fea0003800000 */
.L_x_14939:
[----:B------:R-:W-:Y:S05]  /*7c50*/  BRA `(.L_x_14941) ;  /* 0xffffffe000907947 */ /* 0x000fea000383ffff */
.L_x_14841:
[----:B------:R-:W-:Y:S01]  /*7c60*/  BSSY B3, `(.L_x_14942) ;  /* 0x0000006000037945 */ /* 0x000fe20003800000 */
[----:B------:R-:W-:Y:S01]  /*7c70*/  IMAD.MOV.U32 R119, RZ, RZ, R22 ;  /* 0x000000ffff777224 */ /* 0x000fe200078e0016 */
[----:B------:R-:W-:-:S07]  /*7c80*/  MOV R114, 0xffffffff ;  /* 0xffffffff00727802 */ /* 0x000fce0000000f00 */
[----:B0123--:R-:W-:Y:S05]  /*7c90*/  WARPSYNC.COLLECTIVE R114, `(.L_x_14943) ;  /* 0x0000000072087348 */ /* 0x00ffea0003c00000 */
[----:B0-----:R0:W4:Y:S02]  /*7ca0*/  SHFL.IDX P0, R114, R112, R119, R11 ;  /* 0x0000007770727389 */ /* 0x001124000000000b */
[----:B01234-:R-:W-:Y:S05]  /*7cb0*/  ENDCOLLECTIVE ;  /* 0x000000000000791b */ /* 0x01ffea0003800000 */
.L_x_14943:
[----:B------:R-:W-:Y:S05]  /*7cc0*/  BSYNC B3 ;  /* 0x0000000000037941 */ /* 0x000fea0003800000 */
.L_x_14942:
[----:B------:R-:W-:Y:S05]  /*7cd0*/  BRA `(.L_x_14944) ;  /* 0xffffffe000907947 */ /* 0x000fea000383ffff */
.L_x_14844:
[----:B------:R-:W-:Y:S01]  /*7ce0*/  BSSY B3, `(.L_x_14945) ;  /* 0x0000006000037945 */ /* 0x000fe20003800000 */
[----:B------:R-:W-:Y:S02]  /*7cf0*/  IMAD.MOV.U32 R119, RZ, RZ, R20 ;  /* 0x000000ffff777224 */ /* 0x000fe400078e0014 */
[----:B------:R-:W-:-:S07]  /*7d00*/  IMAD.MOV.U32 R114, RZ, RZ, -0x1 ;  /* 0xffffffffff727424 */ /* 0x000fce00078e00ff */
[----:B0123--:R-:W-:Y:S05]  /*7d10*/  WARPSYNC.COLLECTIVE R114, `(.L_x_14946) ;  /* 0x0000000072087348 */ /* 0x00ffea0003c00000 */
[----:B0-----:R0:W4:Y:S02]  /*7d20*/  SHFL.IDX P0, R114, R112, R119, R11 ;  /* 0x0000007770727389 */ /* 0x001124000000000b */
[----:B01234-:R-:W-:Y:S05]  /*7d30*/  ENDCOLLECTIVE ;  /* 0x000000000000791b */ /* 0x01ffea0003800000 */
.L_x_14946:
[----:B------:R-:W-:Y:S05]  /*7d40*/  BSYNC B3 ;  /* 0x0000000000037941 */ /* 0x000fea0003800000 */
.L_x_14945:
[----:B------:R-:W-:Y:S05]  /*7d50*/  BRA `(.L_x_14947) ;  /* 0xffffffe000907947 */ /* 0x000fea000383ffff */
.L_x_14847:
[----:B------:R-:W-:Y:S01]  /*7d60*/  BSSY B3, `(.L_x_14948) ;  /* 0x0000006000037945 */ /* 0x000fe20003800000 */
[----:B------:R-:W-:Y:S02]  /*7d70*/  IMAD.MOV.U32 R119, RZ, RZ, R18 ;  /* 0x000000ffff777224 */ /* 0x000fe400078e0012 */
[----:B------:R-:W-:-:S07]  /*7d80*/  IMAD.MOV.U32 R114, RZ, RZ, -0x1 ;  /* 0xffffffffff727424 */ /* 0x000fce00078e00ff */
[----:B0123--:R-:W-:Y:S05]  /*7d90*/  WARPSYNC.COLLECTIVE R114, `(.L_x_14949) ;  /* 0x0000000072087348 */ /* 0x00ffea0003c00000 */
[----:B0-----:R0:W4:Y:S02]  /*7da0*/  SHFL.IDX P0, R114, R112, R119, R11 ;  /* 0x0000007770727389 */ /* 0x001124000000000b */
[----:B01234-:R-:W-:Y:S05]  /*7db0*/  ENDCOLLECTIVE ;  /* 0x000000000000791b */ /* 0x01ffea0003800000 */
.L_x_14949:
[----:B------:R-:W-:Y:S05]  /*7dc0*/  BSYNC B3 ;  /* 0x0000000000037941 */ /* 0x000fea0003800000 */
.L_x_14948:
[----:B------:R-:W-:Y:S05]  /*7dd0*/  BRA `(.L_x_14950) ;  /* 0xffffffe000907947 */ /* 0x000fea000383ffff */
.L_x_14850:
[----:B------:R-:W-:Y:S01]  /*7de0*/  BSSY B3, `(.L_x_14951) ;  /* 0x0000006000037945 */ /* 0x000fe20003800000 */
[----:B------:R-:W-:Y:S02]  /*7df0*/  IMAD.MOV.U32 R119, RZ, RZ, R16 ;  /* 0x000000ffff777224 */ /* 0x000fe400078e0010 */
[----:B------:R-:W-:-:S07]  /*7e00*/  IMAD.MOV.U32 R114, RZ, RZ, -0x1 ;  /* 0xffffffffff727424 */ /* 0x000fce00078e00ff */
[----:B0123--:R-:W-:Y:S05]  /*7e10*/  WARPSYNC.COLLECTIVE R114, `(.L_x_14952) ;  /* 0x0000000072087348 */ /* 0x00ffea0003c00000 */
[----:B0-----:R0:W4:Y:S02]  /*7e20*/  SHFL.IDX P0, R114, R112, R119, R11 ;  /* 0x0000007770727389 */ /* 0x001124000000000b */
[----:B01234-:R-:W-:Y:S05]  /*7e30*/  ENDCOLLECTIVE ;  /* 0x000000000000791b */ /* 0x01ffea0003800000 */
.L_x_14952:
[----:B------:R-:W-:Y:S05]  /*7e40*/  BSYNC B3 ;  /* 0x0000000000037941 */ /* 0x000fea0003800000 */
.L_x_14951:
[----:B------:R-:W-:Y:S05]  /*7e50*/  BRA `(.L_x_14953) ;  /* 0xffffffe000907947 */ /* 0x000fea000383ffff */
.L_x_14853:
[----:B------:R-:W-:Y:S01]  /*7e60*/  BSSY B3, `(.L_x_14954) ;  /* 0x0000006000037945 */ /* 0x000fe20003800000 */
[----:B------:R-:W-:Y:S01]  /*7e70*/  IMAD.MOV.U32 R119, RZ, RZ, R14 ;  /* 0x000000ffff777224 */ /* 0x000fe200078e000e */
[----:B------:R-:W-:-:S07]  /*7e80*/  MOV R114, 0xffffffff ;  /* 0xffffffff00727802 */ /* 0x000fce0000000f00 */
[----:B0123--:R-:W-:Y:S05]  /*7e90*/  WARPSYNC.COLLECTIVE R114, `(.L_x_14955) ;  /* 0x0000000072087348 */ /* 0x00ffea0003c00000 */
[----:B0-----:R0:W4:Y:S02]  /*7ea0*/  SHFL.IDX P0, R114, R112, R119, R11 ;  /* 0x0000007770727389 */ /* 0x001124000000000b */
[----:B01234-:R-:W-:Y:S05]  /*7eb0*/  ENDCOLLECTIVE ;  /* 0x000000000000791b */ /* 0x01ffea0003800000 */
.L_x_14955:
[----:B------:R-:W-:Y:S05]  /*7ec0*/  BSYNC B3 ;  /* 0x0000000000037941 */ /* 0x000fea0003800000 */
.L_x_14954:
[----:B------:R-:W-:Y:S01]  /*7ed0*/  IMAD.MOV.U32 R112, RZ, RZ, R114 ;  /* 0x000000ffff707224 */ /* 0x000fe200078e0072 */
[----:B------:R-:W-:Y:S06]  /*7ee0*/  BRA `(.L_x_14956) ;  /* 0xffffffe0008c7947 */ /* 0x000fec000383ffff */
        .weak           $__internal_109_$__cuda_sm20_div_u16
        .type           $__internal_109_$__cuda_sm20_div_u16,@function
        .size           $__internal_109_$__cuda_sm20_div_u16,(.L_x_20399 - $__internal_109_$__cuda_sm20_div_u16)
$__internal_109_$__cuda_sm20_div_u16:
        /* <DEDUP_REMOVED lines=19> */
[----:B------:R-:W-:Y:S06]  /*8020*/  RET.REL.NODEC R10 `(_Z9cuda_gemmIiLi128ELi1ELi1ELi512ELi64ELi64ELi0EEviiiPT_S1_S1_ii) ;  /* 0xffffff7c0af47950 */ /* 0x000fec0003c3ffff */
.L_x_14957:
        /* <DEDUP_REMOVED lines=13> */
.L_x_20399:


//--------------------- .text._Z9cuda_gemmIiLi128ELi1ELi1ELi512ELi32ELi32ELi1EEviiiPT_S1_S1_ii --------------------------
	.section	.text._Z9cuda_gemmIiLi128ELi1ELi1ELi512ELi32ELi32ELi1EEviiiPT_S1_S1_ii,"ax",@progbits
	.align	128
        .global         _Z9cuda_gemmIiLi128ELi1ELi1ELi512ELi32ELi32ELi1EEviiiPT_S1_S1_ii
        .type           _Z9cuda_gemmIiLi128ELi1ELi1ELi512ELi32ELi32ELi1EEviiiPT_S1_S1_ii,@function
        .size           _Z9cuda_gemmIiLi128ELi1ELi1ELi512ELi32ELi32ELi1EEviiiPT_S1_S1_ii,(.L_x_20400 - _Z9cuda_gemmIiLi128ELi1ELi1ELi512ELi32ELi32ELi1EEviiiPT_S1_S1_ii)
        .other          _Z9cuda_gemmIiLi128ELi1ELi1ELi512ELi32ELi32ELi1EEviiiPT_S1_S1_ii,@"STO_CUDA_ENTRY STV_DEFAULT"
_Z9cuda_gemmIiLi128ELi1ELi1ELi512ELi32ELi32ELi1EEviiiPT_S1_S1_ii:
.text._Z9cuda_gemmIiLi128ELi1ELi1ELi512ELi32ELi32ELi1EEviiiPT_S1_S1_ii:
        /* <DEDUP_REMOVED lines=9> */
[----:B------:R-:W-:Y:S05]  /*0090*/  CALL.REL.NOINC `($__internal_110_$__cuda_sm20_div_u16) ;  /* 0x00000028003c7944 */ /* 0x000fea0003c00000 */
[----:B------:R-:W0:Y:S01]  /*00a0*/  S2R R5, SR_CgaCtaId ;  /* 0x0000000000057919 */ /* 0x000e220000008800 */
[----:B------:R-:W1:Y:S01]  /*00b0*/  LDC.64 R2, c[0x0][0x398] ;  /* 0x0000e600ff027b82 */ /* 0x000e620000000a00 */
[----:B------:R-:W-:Y:S01]  /*00c0*/  LOP3.LUT R14, R69, 0x3, RZ, 0xc0, !PT ;  /* 0x00000003450e7812 */ /* 0x000fe200078ec0ff */
[----:B------:R-:W2:Y:S01]  /*00d0*/  LDCU.64 UR8, c[0x0][0x358] ;  /* 0x00006b00ff0877ac */ /* 0x000ea20008000a00 */
[----:B------:R-:W-:Y:S01]  /*00e0*/  MOV R0, 0x400 ;  /* 0x0000040000007802 */ /* 0x000fe20000000f00 */
[----:B------:R-:W-:Y:S01]  /*00f0*/  BSSY.RECONVERGENT B0, `(.L_x_14958) ;  /* 0x0000018000007945 */ /* 0x000fe20003800200 */
[----:B------:R-:W-:Y:S02]  /*0100*/  ISETP.NE.AND P0, PT, R14, 0x2, PT ;  /* 0x000000020e00780c */ /* 0x000fe40003f05270 */
[----:B0-----:R-:W-:Y:S01]  /*0110*/  LEA R23, R5, R0, 0x18 ;  /* 0x0000000005177211 */ /* 0x001fe200078ec0ff */
[----:B------:R-:W-:-:S10]  /*0120*/  IMAD.MOV.U32 R5, RZ, RZ, R75 ;  /* 0x000000ffff057224 */ /* 0x000fd400078e004b */
[----:B--2---:R-:W-:Y:S05]  /*0130*/  @!P0 BRA `(.L_x_14959) ;  /* 0x00000000004c8947 */ /* 0x004fea0003800000 */
[----:B------:R-:W0:Y:S01]  /*0140*/  S2R R10, SR_CgaCtaId ;  /* 0x00000000000a7919 */ /* 0x000e220000008800 */
[----:B------:R-:W2:Y:S01]  /*0150*/  LDC.64 R8, c[0x0][0x398] ;  /* 0x0000e600ff087b82 */ /* 0x000ea20000000a00 */
[----:B------:R-:W-:Y:S01]  /*0160*/  MOV R5, 0x400 ;  /* 0x0000040000057802 */ /* 0x000fe20000000f00 */
[----:B------:R-:W-:-:S03]  /*0170*/  HFMA2 R11, -RZ, RZ, 0, 0 ;  /* 0x00000000ff0b7431 */ /* 0x000fc600000001ff */
[----:B0-----:R-:W-:Y:S01]  /*0180*/  LEA R10, R10, R5, 0x18 ;  /* 0x000000050a0a7211 */ /* 0x001fe200078ec0ff */
[----:B------:R-:W-:-:S07]  /*0190*/  IMAD.MOV.U32 R5, RZ, RZ, R75 ;  /* 0x000000ffff057224 */ /* 0x000fce00078e004b */
.L_x_14960:
        /* <DEDUP_REMOVED lines=13> */
.L_x_14959:
[----:B------:R-:W-:Y:S05]  /*0270*/  BSYNC.RECONVERGENT B0 ;  /* 0x0000000000007941 */ /* 0x000fea0003800200 */
.L_x_14958:
[----:B------:R-:W-:Y:S01]  /*0280*/  BSSY.RECONVERGENT B0, `(.L_x_14961) ;  /* 0x000002b000007945 */ /* 0x000fe20003800200 */
[C-C-:B------:R-:W-:Y:S01]  /*0290*/  IMAD R15, R72.reuse, 0x2, R5.reuse ;  /* 0x00000002480f7824 */ /* 0x140fe200078e0205 */
[----:B------:R-:W-:Y:S01]  /*02a0*/  IADD3 R19, PT, PT, R5, R72, RZ ;  /* 0x0000004805137210 */ /* 0x000fe20007ffe0ff */
[----:B------:R-:W-:-:S07]  /*02b0*/  IMAD R17, R72, 0x3, R5 ;  /* 0x0000000348117824 */ /* 0x000fce00078e0205 */
.L_x_14962:
        /* <DEDUP_REMOVED lines=19> */
[----:B-1----:R-:W-:Y:S01]  /*03f0*/  LOP3.LUT R7, R16, 0x1ffffffc, RZ, 0xc0, !PT ;  /* 0x1ffffffc10077812 */ /* 0x002fe200078ec0ff */
[--C-:B------:R-:W-:Y:S01]  /*0400*/  IMAD R18, R18, 0x84, R23.reuse ;  /* 0x0000008412127824 */ /* 0x100fe200078e0217 */
[----:B----4-:R-:W-:Y:S01]  /*0410*/  LOP3.LUT R9, R20, 0x1ffffffc, RZ, 0xc0, !PT ;  /* 0x1ffffffc14097812 */ /* 0x010fe200078ec0ff */
        /* <DEDUP_REMOVED lines=14> */
[----:B-----5:R2:W-:Y:S04]  /*0500*/  STS [R9], R8 ;  /* 0x0000000809007388 */ /* 0x0205e80000000800 */
[----:B------:R2:W-:Y:S01]  /*0510*/  STS [R21], R10 ;  /* 0x0000000a15007388 */ /* 0x0005e20000000800 */
[----:B------:R-:W-:Y:S05]  /*0520*/  @!P0 BRA `(.L_x_14962) ;  /* 0xfffffffc00648947 */ /* 0x000fea000383ffff */
[----:B------:R-:W-:Y:S05]  /*0530*/  BSYNC.RECONVERGENT B0 ;  /* 0x0000000000007941 */ /* 0x000fea0003800200 */
.L_x_14961:
        /* <DEDUP_REMOVED lines=9> */
[----:B------:R-:W-:Y:S05]  /*05d0*/  CALL.REL.NOINC `($__internal_110_$__cuda_sm20_div_u16) ;  /* 0x0000002000ec7944 */ /* 0x000fea0003c00000 */
        /* <DEDUP_REMOVED lines=11> */
[----:B------:R-:W-:Y:S01]  /*0690*/  IADD3 R0, PT, PT, R0, 0x1080, RZ ;  /* 0x0000108000007810 */ /* 0x000fe20007ffe0ff */
[--C-:B------:R-:W-:Y:S02]  /*06a0*/  IMAD R5, R71, 0x200, R75.reuse ;  /* 0x0000020047057824 */ /* 0x100fe400078e024b */
[----:B------:R-:W-:Y:S02]  /*06b0*/  IMAD R12, R14, R72, R75 ;  /* 0x000000480e0c7224 */ /* 0x000fe400078e024b */
[----:B------:R-:W-:Y:S02]  /*06c0*/  IMAD.MOV R4, RZ, RZ, -R14 ;  /* 0x000000ffff047224 */ /* 0x000fe400078e0a0e */
[----:B---3--:R-:W-:Y:S01]  /*06d0*/  IMAD.WIDE.U32 R2, R5, 0x4, R2 ;  /* 0x0000000405027825 */ /* 0x008fe200078e0002 */
[----:B--2---:R-:W-:-:S04]  /*06e0*/  LEA R0, R7, R0, 0x18 ;  /* 0x0000000007007211 */ /* 0x004fc800078ec0ff */
[----:B------:R-:W-:-:S07]  /*06f0*/  LEA R5, R75, R0, 0x2 ;  /* 0x000000004b057211 */ /* 0x000fce00078e10ff */
.L_x_14965:
[----:B------:R2:W3:Y:S01]  /*0700*/  LDG.E R0, desc[UR8][R2.64] ;  /* 0x0000000802007981 */ /* 0x0004e2000c1e1900 */
[----:B------:R-:W-:-:S05]  /*0710*/  VIADD R4, R4, 0x1 ;  /* 0x0000000104047836 */ /* 0x000fca0000000000 */
[----:B------:R-:W-:Y:S01]  /*0720*/  ISETP.NE.AND P0, PT, R4, RZ, PT ;  /* 0x000000ff0400720c */ /* 0x000fe20003f05270 */
[C---:B--2---:R-:W-:Y:S01]  /*0730*/  IMAD.WIDE.U32 R2, R72.reuse, 0x4, R2 ;  /* 0x0000000448027825 */ /* 0x044fe200078e0002 */
[----:B---3--:R2:W-:Y:S03]  /*0740*/  STS [R5], R0 ;  /* 0x0000000005007388 */ /* 0x0085e60000000800 */
[----:B--2---:R-:W-:-:S08]  /*0750*/  IMAD R5, R72, 0x4, R5 ;  /* 0x0000000448057824 */ /* 0x004fd000078e0205 */
[----:B------:R-:W-:Y:S05]  /*0760*/  @P0 BRA `(.L_x_14965) ;  /* 0xfffffffc00e40947 */ /* 0x000fea000383ffff */
.L_x_14964:
[----:B-1----:R-:W-:Y:S05]  /*0770*/  BSYNC.RECONVERGENT B0 ;  /* 0x0000000000007941 */ /* 0x002fea0003800200 */
.L_x_14963:
        /* <DEDUP_REMOVED lines=8> */
.L_x_14967:
        /* <DEDUP_REMOVED lines=24> */
.L_x_14966:
        /* <DEDUP_REMOVED lines=10> */
.L_x_14970:
[----:B------:R-:W-:Y:S01]  /*0a20*/  VIADD R0, R0, 0x1 ;  /* 0x0000000100007836 */ /* 0x000fe20000000000 */
[----:B------:R0:W-:Y:S04]  /*0a30*/  STS [R5], RZ ;  /* 0x000000ff05007388 */ /* 0x0001e80000000800 */
[----:B------:R-:W-:Y:S01]  /*0a40*/  ISETP.NE.AND P0, PT, R0, RZ, PT ;  /* 0x000000ff0000720c */ /* 0x000fe20003f05270 */
[----:B0-----:R-:W-:-:S12]  /*0a50*/  IMAD R5, R72, 0x4, R5 ;  /* 0x0000000448057824 */ /* 0x001fd800078e0205 */
[----:B------:R-:W-:Y:S05]  /*0a60*/  @P0 BRA `(.L_x_14970) ;  /* 0xfffffffc00ec0947 */ /* 0x000fea000383ffff */
.L_x_14969:
[----:B------:R-:W-:Y:S05]  /*0a70*/  BSYNC.RECONVERGENT B0 ;  /* 0x0000000000007941 */ /* 0x000fea0003800200 */
.L_x_14968:
[----:B------:R-:W-:Y:S01]  /*0a80*/  UIADD3 UR4, UPT, UPT, UR5, 0x1880, URZ ;  /* 0x0000188005047890 */ /* 0x000fe2000fffe0ff */
[----:B------:R-:W-:Y:S03]  /*0a90*/  BSSY.RECONVERGENT B0, `(.L_x_14971) ;  /* 0x000000e000007945 */ /* 0x000fe60003800200 */
[----:B------:R-:W-:-:S06]  /*0aa0*/  ULEA UR4, UR6, UR4, 0x18 ;  /* 0x0000000406047291 */ /* 0x000fcc000f8ec0ff */
[----:B------:R-:W-:-:S07]  /*0ab0*/  LEA R5, R3, UR4, 0x2 ;  /* 0x0000000403057c11 */ /* 0x000fce000f8e10ff */
.L_x_14972:
[C---:B------:R-:W-:Y:S01]  /*0ac0*/  LEA R0, R72.reuse, R5, 0x2 ;  /* 0x0000000548007211 */ /* 0x040fe200078e10ff */
[C-C-:B------:R-:W-:Y:S01]  /*0ad0*/  IMAD R2, R72.reuse, 0x8, R5.reuse ;  /* 0x0000000848027824 */ /* 0x140fe200078e0205 */
[----:B------:R0:W-:Y:S01]  /*0ae0*/  STS [R5], RZ ;  /* 0x000000ff05007388 */ /* 0x0001e20000000800 */
[C---:B-1----:R-:W-:Y:S02]  /*0af0*/  IMAD R4, R72.reuse, 0xc, R5 ;  /* 0x0000000c48047824 */ /* 0x042fe400078e0205 */
        /* <DEDUP_REMOVED lines=8> */
.L_x_14971:
[----:B------:R-:W-:Y:S01]  /*0b80*/  IMAD R68, R70, 0x20, R73 ;  /* 0x0000002046447824 */ /* 0x000fe200078e0249 */
[C---:B------:R-:W-:Y:S01]  /*0b90*/  ISETP.GE.U32.AND P4, PT, R73.reuse, 0x1d, PT ;  /* 0x0000001d4900780c */ /* 0x040fe20003f86070 */
[----:B------:R-:W-:Y:S01]  /*0ba0*/  ULEA UR5, UR6, UR5, 0x18 ;  /* 0x0000000506057291 */ /* 0x000fe2000f8ec0ff */
[----:B------:R-:W-:Y:S01]  /*0bb0*/  ISETP.NE.AND P2, PT, R73, 0x1f, PT ;  /* 0x0000001f4900780c */ /* 0x000fe20003f45270 */
[----:B------:R-:W-:Y:S01]  /*0bc0*/  VIADD R35, R75, 0x2 ;  /* 0x000000024b237836 */ /* 0x000fe20000000000 */
[----:B------:R-:W-:Y:S01]  /*0bd0*/  ISETP.GE.U32.AND P3, PT, R73, 0x1e, PT ;  /* 0x0000001e4900780c */ /* 0x000fe20003f66070 */
[C---:B------:R-:W-:Y:S01]  /*0be0*/  VIADD R33, R75.reuse, 0x4 ;  /* 0x000000044b217836 */ /* 0x040fe20000000000 */
[----:B------:R-:W-:Y:S01]  /*0bf0*/  LEA R68, R68, UR7, 0x2 ;  /* 0x0000000744447c11 */ /* 0x000fe2000f8e10ff */
[----:B------:R-:W-:Y:S01]  /*0c00*/  VIADD R31, R75, 0x6 ;  /* 0x000000064b1f7836 */ /* 0x000fe20000000000 */
[----:B------:R-:W-:Y:S01]  /*0c10*/  ISETP.GE.U32.AND P1, PT, R73, 0x19, PT ;  /* 0x000000194900780c */ /* 0x000fe20003f26070 */
[----:B------:R-:W-:Y:S01]  /*0c20*/  VIADD R29, R75, 0x8 ;  /* 0x000000084b1d7836 */ /* 0x000fe20000000000 */
[C---:B------:R-:W-:Y:S01]  /*0c30*/  ISETP.GE.U32.AND P5, PT, R73.reuse, 0x1c, PT ;  /* 0x0000001c4900780c */ /* 0x040fe20003fa6070 */
[C---:B------:R-:W-:Y:S01]  /*0c40*/  VIADD R37, R68.reuse, 0xffffff80 ;  /* 0xffffff8044257836 */ /* 0x040fe20000000000 */
[----:B------:R-:W-:Y:S01]  /*0c50*/  ISETP.GE.U32.AND P6, PT, R73, 0x1b, PT ;  /* 0x0000001b4900780c */ /* 0x000fe20003fc6070 */
[----:B------:R-:W-:Y:S01]  /*0c60*/  VIADD R27, R75, 0xa ;  /* 0x0000000a4b1b7836 */ /* 0x000fe20000000000 */
[C---:B------:R-:W-:Y:S01]  /*0c70*/  ISETP.GE.U32.AND P0, PT, R73.reuse, 0x1a, PT ;  /* 0x0000001a4900780c */ /* 0x040fe20003f06070 */
[--C-:B------:R-:W-:Y:S01]  /*0c80*/  IMAD.MOV.U32 R50, RZ, RZ, R37.reuse ;  /* 0x000000ffff327224 */ /* 0x100fe200078e0025 */
[-C--:B------:R-:W-:Y:S01]  /*0c90*/  MOV R51, R37.reuse ;  /* 0x0000002500337202 */ /* 0x080fe20000000f00 */
[--C-:B------:R-:W-:Y:S01]  /*0ca0*/  @!P3 IMAD.MOV R50, RZ, RZ, R68.reuse ;  /* 0x000000ffff32b224 */ /* 0x100fe200078e0244 */
[-C--:B------:R-:W-:Y:S01]  /*0cb0*/  MOV R49, R37.reuse ;  /* 0x0000002500317202 */ /* 0x080fe20000000f00 */
[--C-:B------:R-:W-:Y:S01]  /*0cc0*/  @P2 IMAD.MOV R49, RZ, RZ, R68.reuse ;  /* 0x000000ffff312224 */ /* 0x100fe200078e0244 */
[C---:B------:R-:W-:Y:S01]  /*0cd0*/  @!P4 IADD3 R51, PT, PT, R68.reuse, RZ, RZ ;  /* 0x000000ff4433c210 */ /* 0x040fe20007ffe0ff */
[--C-:B------:R-:W-:Y:S01]  /*0ce0*/  IMAD.MOV.U32 R58, RZ, RZ, R37.reuse ;  /* 0x000000ffff3a7224 */ /* 0x100fe200078e0025 */
[C---:B------:R-:W-:Y:S01]  /*0cf0*/  ISETP.GE.U32.AND P4, PT, R73.reuse, 0x16, PT ;  /* 0x000000164900780c */ /* 0x040fe20003f86070 */
[--C-:B------:R-:W-:Y:S01]  /*0d00*/  IMAD.MOV.U32 R61, RZ, RZ, R37.reuse ;  /* 0x000000ffff3d7224 */ /* 0x100fe200078e0025 */
[C---:B------:R-:W-:Y:S01]  /*0d10*/  ISETP.GE.U32.AND P2, PT, R73.reuse, 0x18, PT ;  /* 0x000000184900780c */ /* 0x040fe20003f46070 */
[--C-:B------:R-:W-:Y:S01]  /*0d20*/  IMAD.MOV.U32 R60, RZ, RZ, R37.reuse ;  /* 0x000000ffff3c7224 */ /* 0x100fe200078e0025 */
[C---:B------:R-:W-:Y:S01]  /*0d30*/  ISETP.GE.U32.AND P3, PT, R73.reuse, 0x17, PT ;  /* 0x000000174900780c */ /* 0x040fe20003f66070 */
[--C-:B------:R-:W-:Y:S01]  /*0d40*/  @!P1 IMAD.MOV R61, RZ, RZ, R68.reuse ;  /* 0x000000ffff3d9224 */ /* 0x100fe200078e0244 */
[-C--:B------:R-:W-:Y:S01]  /*0d50*/  MOV R59, R37.reuse ;  /* 0x00000025003b7202 */ /* 0x080fe20000000f00 */
[--C-:B------:R-:W-:Y:S01]  /*0d60*/  IMAD.MOV.U32 R52, RZ, RZ, R37.reuse ;  /* 0x000000ffff347224 */ /* 0x100fe200078e0025 */
[C---:B------:R-:W-:Y:S01]  /*0d70*/  ISETP.GE.U32.AND P1, PT, R73.reuse, 0x12, PT ;  /* 0x000000124900780c */ /* 0x040fe20003f26070 */
        /* <DEDUP_REMOVED lines=18> */
[--C-:B------:R-:W-:Y:S01]  /*0ea0*/  @!P4 IMAD.MOV R40, RZ, RZ, R68.reuse ;  /* 0x000000ffff28c224 */ /* 0x100fe200078e0244 */
[-C--:B------:R-:W-:Y:S01]  /*0eb0*/  MOV R42, R37.reuse ;  /* 0x00000025002a7202 */ /* 0x080fe20000000f00 */
[--C-:B------:R-:W-:Y:S01]  /*0ec0*/  IMAD.MOV.U32 R57, RZ, RZ, R37.reuse ;  /* 0x000000ffff397224 */ /* 0x100fe200078e0025 */
[C---:B------:R-:W-:Y:S01]  /*0ed0*/  @!P2 IADD3 R42, PT, PT, R68.reuse, RZ, RZ ;  /* 0x000000ff442aa210 */ /* 0x040fe20007ffe0ff */
[--C-:B------:R-:W-:Y:S01]  /*0ee0*/  IMAD.MOV.U32 R55, RZ, RZ, R37.reuse ;  /* 0x000000ffff377224 */ /* 0x100fe200078e0025 */
[C---:B------:R-:W-:Y:S01]  /*0ef0*/  ISETP.GE.U32.AND P4, PT, R73.reuse, 0x8, PT ;  /* 0x000000084900780c */ /* 0x040fe20003f86070 */
[--C-:B------:R-:W-:Y:S01]  /*0f00*/  @!P3 IMAD.MOV R41, RZ, RZ, R68.reuse ;  /* 0x000000ffff29b224 */ /* 0x100fe200078e0244 */
[C---:B------:R-:W-:Y:S01]  /*0f10*/  ISETP.GE.U32.AND P1, PT, R73.reuse, 0xb, PT ;  /* 0x0000000b4900780c */ /* 0x040fe20003f26070 */
[--C-:B------:R-:W-:Y:S01]  /*0f20*/  @!P5 IMAD.MOV R57, RZ, RZ, R68.reuse ;  /* 0x000000ffff39d224 */ /* 0x100fe200078e0244 */
[C---:B------:R-:W-:Y:S01]  /*0f30*/  ISETP.GE.U32.AND P2, PT, R73.reuse, 0xa, PT ;  /* 0x0000000a4900780c */ /* 0x040fe20003f46070 */
[--C-:B------:R-:W-:Y:S01]  /*0f40*/  IMAD.MOV.U32 R47, RZ, RZ, R37.reuse ;  /* 0x000000ffff2f7224 */ /* 0x100fe200078e0025 */
[C---:B------:R-:W-:Y:S01]  /*0f50*/  ISETP.GE.U32.AND P3, PT, R73.reuse, 0x9, PT ;  /* 0x000000094900780c */ /* 0x040fe20003f66070 */
[--C-:B------:R-:W-:Y:S01]  /*0f60*/  @!P0 IMAD.MOV R55, RZ, RZ, R68.reuse ;  /* 0x000000ffff378224 */ /* 0x100fe200078e0244 */
[-C--:B------:R-:W-:Y:S01]  /*0f70*/  MOV R56, R37.reuse ;  /* 0x0000002500387202 */ /* 0x080fe20000000f00 */
[--C-:B------:R-:W-:Y:S01]  /*0f80*/  IMAD.MOV.U32 R46, RZ, RZ, R37.reuse ;  /* 0x000000ffff2e7224 */ /* 0x100fe200078e0025 */
        /* <DEDUP_REMOVED lines=9> */
[--C-:B------:R-:W-:Y:S01]  /*1020*/  @!P4 IMAD.MOV R44, RZ, RZ, R68.reuse ;  /* 0x000000ffff2cc224 */ /* 0x100fe200078e0244 */
[C---:B------:R-:W-:Y:S01]  /*1030*/  @!P1 IADD3 R47, PT, PT, R68.reuse, RZ, RZ ;  /* 0x000000ff442f9210 */ /* 0x040fe20007ffe0ff */
[--C-:B------:R-:W-:Y:S01]  /*1040*/  IMAD.MOV.U32 R5, RZ, RZ, R37.reuse ;  /* 0x000000ffff057224 */ /* 0x100fe200078e0025 */
[C---:B------:R-:W-:Y:S01]  /*1050*/  @!P3 IADD3 R45, PT, PT, R68.reuse, RZ, RZ ;  /* 0x000000ff442db210 */ /* 0x040fe20007ffe0ff */
[--C-:B------:R-:W-:Y:S01]  /*1060*/  IMAD.MOV.U32 R3, RZ, RZ, R37.reuse ;  /* 0x000000ffff037224 */ /* 0x100fe200078e0025 */
[C---:B------:R-:W-:Y:S01]  /*1070*/  ISETP.NE.AND P4, PT, R73.reuse, RZ, PT ;  /* 0x000000ff4900720c */ /* 0x040fe20003f85270 */
[----:B------:R-:W-:Y:S01]  /*1080*/  IMAD.MOV.U32 R0, RZ, RZ, R37 ;  /* 0x000000ffff007224 */ /* 0x000fe200078e0025 */
[C---:B------:R-:W-:Y:S01]  /*1090*/  ISETP.GE.U32.AND P1, PT, R73.reuse, 0x4, PT ;  /* 0x000000044900780c */ /* 0x040fe20003f26070 */
[----:B------:R-:W0:Y:S01]  /*10a0*/  LDS R67, [R49+0x4] ;  /* 0x0000040031437984 */ /* 0x000e220000000800 */
[----:B------:R-:W-:Y:S01]  /*10b0*/  ISETP.GE.U32.AND P2, PT, R73, 0x3, PT ;  /* 0x000000034900780c */ /* 0x000fe20003f46070 */
[----:B------:R-:W-:Y:S01]  /*10c0*/  VIADD R25, R75, 0xc ;  /* 0x0000000c4b197836 */ /* 0x000fe20000000000 */
[----:B------:R-:W-:Y:S01]  /*10d0*/  ISETP.GE.U32.AND P3, PT, R73, 0x2, PT ;  /* 0x000000024900780c */ /* 0x000fe20003f66070 */
[----:B------:R-:W1:Y:S01]  /*10e0*/  LDS R66, [R50+0x8] ;  /* 0x0000080032427984 */ /* 0x000e620000000800 */
[-C--:B------:R-:W-:Y:S01]  /*10f0*/  MOV R39, R37.reuse ;  /* 0x0000002500277202 */ /* 0x080fe20000000f00 */
[C---:B------:R-:W-:Y:S01]  /*1100*/  VIADD R23, R75.reuse, 0xe ;  /* 0x0000000e4b177836 */ /* 0x040fe20000000000 */
[C---:B------:R-:W-:Y:S01]  /*1110*/  @!P5 IADD3 R39, PT, PT, R68.reuse, RZ, RZ ;  /* 0x000000ff4427d210 */ /* 0x040fe20007ffe0ff */
[----:B------:R-:W2:Y:S01]  /*1120*/  LDS R65, [R51+0xc] ;  /* 0x00000c0033417984 */ /* 0x000ea20000000800 */
[C---:B------:R-:W-:Y:S01]  /*1130*/  @!P6 IADD3 R38, PT, PT, R68.reuse, RZ, RZ ;  /* 0x000000ff4426e210 */ /* 0x040fe20007ffe0ff */
[----:B------:R-:W-:Y:S01]  /*1140*/  VIADD R21, R75, 0x11 ;  /* 0x000000114b157836 */ /* 0x000fe20000000000 */
[C---:B------:R-:W-:Y:S01]  /*1150*/  @!P0 IADD3 R48, PT, PT, R68.reuse, RZ, RZ ;  /* 0x000000ff44308210 */ /* 0x040fe20007ffe0ff */
[--C-:B------:R-:W-:Y:S01]  /*1160*/  @!P1 IMAD.MOV R3, RZ, RZ, R68.reuse ;  /* 0x000000ffff039224 */ /* 0x100fe200078e0244 */
[C---:B------:R-:W-:Y:S01]  /*1170*/  ISETP.GE.U32.AND P5, PT, R73.reuse, 0x7, PT ;  /* 0x000000074900780c */ /* 0x040fe20003fa6070 */
[----:B------:R-:W3:Y:S01]  /*1180*/  LDS R51, [R40+0x44] ;  /* 0x0000440028337984 */ /* 0x000ee20000000800 */
[C---:B------:R-:W-:Y:S01]  /*1190*/  ISETP.GE.U32.AND P6, PT, R73.reuse, 0x6, PT ;  /* 0x000000064900780c */ /* 0x040fe20003fc6070 */
[--C-:B------:R-:W-:Y:S01]  /*11a0*/  @!P3 IMAD.MOV R0, RZ, RZ, R68.reuse ;  /* 0x000000ffff00b224 */ /* 0x100fe200078e0244 */
[----:B------:R-:W-:Y:S01]  /*11b0*/  ISETP.GE.U32.AND P0, PT, R73, 0x5, PT ;  /* 0x000000054900780c */ /* 0x000fe20003f06070 */
[----:B------:R-:W4:Y:S01]  /*11c0*/  LDS R50, [R39+0x48] ;  /* 0x0000480027327984 */ /* 0x000f220000000800 */
[-C--:B------:R-:W-:Y:S01]  /*11d0*/  MOV R7, R37.reuse ;  /* 0x0000002500077202 */ /* 0x080fe20000000f00 */
[C---:B------:R-:W-:Y:S01]  /*11e0*/  VIADD R19, R75.reuse, 0x13 ;  /* 0x000000134b137836 */ /* 0x040fe20000000000 */
[-C--:B------:R-:W-:Y:S01]  /*11f0*/  MOV R4, R37.reuse ;  /* 0x0000002500047202 */ /* 0x080fe20000000f00 */
[----:B------:R-:W0:Y:S01]  /*1200*/  LDS R49, [R38+0x4c] ;  /* 0x00004c0026317984 */ /* 0x000e220000000800 */
[----:B------:R-:W-:Y:S01]  /*1210*/  MOV R2, R37 ;  /* 0x0000002500027202 */ /* 0x000fe20000000f00 */
[C---:B------:R-:W-:Y:S01]  /*1220*/  VIADD R17, R75.reuse, 0x15 ;  /* 0x000000154b117836 */ /* 0x040fe20000000000 */
[C---:B------:R-:W-:Y:S01]  /*1230*/  @!P4 IADD3 R37, PT, PT, R68.reuse, RZ, RZ ;  /* 0x000000ff4425c210 */ /* 0x040fe20007ffe0ff */
[----:B------:R-:W0:Y:S01]  /*1240*/  LDS R63, [R63+0x14] ;  /* 0x000014003f3f7984 */ /* 0x000e220000000800 */
[C---:B------:R-:W-:Y:S01]  /*1250*/  @!P2 IADD3 R2, PT, PT, R68.reuse, RZ, RZ ;  /* 0x000000ff4402a210 */ /* 0x040fe20007ffe0ff */
[----:B------:R-:W-:Y:S01]  /*1260*/  @!P6 IMAD.MOV R5, RZ, RZ, R68 ;  /* 0x000000ffff05e224 */ /* 0x000fe200078e0244 */
[C---:B------:R-:W-:Y:S01]  /*1270*/  @!P5 IADD3 R7, PT, PT, R68.reuse, RZ, RZ ;  /* 0x000000ff4407d210 */ /* 0x040fe20007ffe0ff */
[----:B------:R-:W0:Y:S01]  /*1280*/  LDS R62, [R62+0x18] ;  /* 0x000018003e3e7984 */ /* 0x000e220000000800 */
[----:B------:R-:W-:Y:S01]  /*1290*/  @!P0 IADD3 R4, PT, PT, R68, RZ, RZ ;  /* 0x000000ff44048210 */ /* 0x000fe20007ffe0ff */
[C---:B------:R-:W-:Y:S01]  /*12a0*/  VIADD R15, R75.reuse, 0x17 ;  /* 0x000000174b0f7836 */ /* 0x040fe20000000000 */
[C---:B------:R-:W-:Y:S01]  /*12b0*/  IADD3 R36, PT, PT, R75.reuse, 0x1, RZ ;  /* 0x000000014b247810 */ /* 0x040fe20007ffe0ff */
[----:B------:R-:W0:Y:S01]  /*12c0*/  LDS R68, [R68] ;  /* 0x0000000044447984 */ /* 0x000e220000000800 */
        /* <DEDUP_REMOVED lines=24> */
[----:B------:R-:W-:Y:S01]  /*1450*/  IADD3 R8, PT, PT, R75, 0x1e, RZ ;  /* 0x0000001e4b087810 */ /* 0x000fe20007ffe0ff */
        /* <DEDUP_REMOVED lines=46> */
[----:B-----5:R-:W-:-:S02]  /*1740*/  SHF.R.U32.HI R7, RZ, 0x4, R75 ;  /* 0x00000004ff077819 */ /* 0x020fc4000001164b */
[C---:B-1----:R-:W-:Y:S02]  /*1750*/  LOP3.LUT R5, R73.reuse, 0x10, RZ, 0x3c, !PT ;  /* 0x0000001049057812 */ /* 0x042fe400078e3cff */
[----:B--234-:R-:W-:-:S07]  /*1760*/  LEA R4, R73, UR5, 0x2 ;  /* 0x0000000549047c11 */ /* 0x01cfce000f8e10ff */
.L_x_14974:
        /* <DEDUP_REMOVED lines=67> */
.L_x_15012:
[----:B------:R-:W-:Y:S01]  /*1ba0*/  IMAD R0, R7, 0x10, R70 ;  /* 0x0000001007007824 */ /* 0x000fe200078e0246 */
[----:B------:R-:W-:Y:S01]  /*1bb0*/  LEA.HI R7, R72, R7, RZ, 0x1c ;  /* 0x0000000748077211 */ /* 0x000fe200078fe0ff */
[----:B-1----:R-:W-:-:S03]  /*1bc0*/  IMAD R74, R37, R76, R74 ;  /* 0x0000004c254a7224 */ /* 0x002fc600078e024a */
[----:B------:R-:W-:Y:S02]  /*1bd0*/  LEA R0, R0, UR4, 0x2 ;  /* 0x0000000400007c11 */ /* 0x000fe4000f8e10ff */
[----:B------:R-:W-:-:S03]  /*1be0*/  ISETP.GE.U32.AND P0, PT, R7, 0x20, PT ;  /* 0x000000200700780c */ /* 0x000fc60003f06070 */
[----:B------:R-:W1:Y:S02]  /*1bf0*/  LDS R3, [R0] ;  /* 0x0000000000037984 */ /* 0x000e640000000800 */
[----:B-1----:R-:W-:-:S05]  /*1c00*/  IADD3 R3, PT, PT, R74, R3, RZ ;  /* 0x000000034a037210 */ /* 0x002fca0007ffe0ff */
[----:B------:R1:W-:Y:S03]  /*1c10*/  STS [R0], R3 ;  /* 0x0000000300007388 */ /* 0x0003e60000000800 */
        /* <DEDUP_REMOVED lines=12> */
[----:B------:R-:W-:-:S03]  /*1ce0*/  LEA R9, R75, UR4, 0x2 ;  /* 0x000000044b097c11 */ /* 0x000fc6000f8e10ff */
[C---:B------:R-:W-:Y:S01]  /*1cf0*/  IMAD R75, R0.reuse, R72, R75 ;  /* 0x00000048004b7224 */ /* 0x040fe200078e024b */
[----:B------:R-:W-:Y:S01]  /*1d00*/  IADD3 R0, PT, PT, -R0, RZ, RZ ;  /* 0x000000ff00007210 */ /* 0x000fe20007ffe1ff */
[----:B0-----:R-:W-:-:S07]  /*1d10*/  IMAD.WIDE.U32 R2, R11, 0x4, R2 ;  /* 0x000000040b027825 */ /* 0x001fce00078e0002 */
.L_x_14977:
[----:B------:R0:W1:Y:S01]  /*1d20*/  LDS R11, [R9] ;  /* 0x00000000090b7984 */ /* 0x0000620000000800 */
[----:B------:R-:W-:-:S05]  /*1d30*/  VIADD R0, R0, 0x1 ;  /* 0x0000000100007836 */ /* 0x000fca0000000000 */
[----:B------:R-:W-:Y:S02]  /*1d40*/  ISETP.NE.AND P0, PT, R0, RZ, PT ;  /* 0x000000ff0000720c */ /* 0x000fe40003f05270 */
[C---:B0-----:R-:W-:Y:S01]  /*1d50*/  LEA R9, R72.reuse, R9, 0x2 ;  /* 0x0000000948097211 */ /* 0x041fe200078e10ff */
[----:B-1----:R0:W-:Y:S02]  /*1d60*/  STG.E desc[UR8][R2.64], R11 ;  /* 0x0000000b02007986 */ /* 0x0021e4000c101908 */
[----:B0-----:R-:W-:-:S08]  /*1d70*/  IMAD.WIDE.U32 R2, R72, 0x4, R2 ;  /* 0x0000000448027825 */ /* 0x001fd000078e0002 */
[----:B------:R-:W-:Y:S05]  /*1d80*/  @P0 BRA `(.L_x_14977) ;  /* 0xfffffffc00e40947 */ /* 0x000fea000383ffff */
.L_x_14976:
[----:B------:R-:W-:Y:S05]  /*1d90*/  BSYNC.RECONVERGENT B0 ;  /* 0x0000000000007941 */ /* 0x000fea0003800200 */
.L_x_14975:
[----:B-1----:R-:W-:Y:S01]  /*1da0*/  IMAD.WIDE.U32 R2, R72, 0xc, R16 ;  /* 0x0000000c48027825 */ /* 0x002fe200078e0010 */
[----:B------:R-:W-:-:S03]  /*1db0*/  LEA R19, R75, UR4, 0x2 ;  /* 0x000000044b137c11 */ /* 0x000fc6000f8e10ff */
[----:B------:R-:W-:-:S07]  /*1dc0*/  IMAD R71, R71, 0x200, R75 ;  /* 0x0000020047477824 */ /* 0x000fce00078e024b */
.L_x_14978:
        /* <DEDUP_REMOVED lines=21> */
.L_x_14973:
[----:B------:R-:W-:Y:S01]  /*1f20*/  HFMA2 R3, -RZ, RZ, 0, 1.847743988037109375e-06 ;  /* 0x0000001fff037431 */ /* 0x000fe200000001ff */
[----:B------:R-:W-:Y:S01]  /*1f30*/  BSSY B0, `(.L_x_14979) ;  /* 0x0000006000007945 */ /* 0x000fe20003800000 */
[----:B------:R-:W-:Y:S02]  /*1f40*/  IMAD.MOV.U32 R2, RZ, RZ, R73 ;  /* 0x000000ffff027224 */ /* 0x000fe400078e0049 */
[----:B------:R-:W-:-:S07]  /*1f50*/  IMAD.MOV.U32 R0, RZ, RZ, -0x1 ;  /* 0xffffffffff007424 */ /* 0x000fce00078e00ff */
[----:B01----:R-:W-:Y:S05]  /*1f60*/  WARPSYNC.COLLECTIVE R0, `(.L_x_14980) ;  /* 0x0000000000087348 */ /* 0x003fea0003c00000 */
[----:B-1----:R1:W2:Y:S02]  /*1f70*/  SHFL.IDX P0, R76, R77, R2, R3 ;  /* 0x000000024d4c7389 */ /* 0x0022a40000000003 */
[----:B012---:R-:W-:Y:S05]  /*1f80*/  ENDCOLLECTIVE ;  /* 0x000000000000791b */ /* 0x007fea0003800000 */
.L_x_14980:
[----:B------:R-:W-:Y:S05]  /*1f90*/  BSYNC B0 ;  /* 0x0000000000007941 */ /* 0x000fea0003800000 */
.L_x_14979:
[----:B------:R-:W-:Y:S02]  /*1fa0*/  HFMA2 R3, -RZ, RZ, 0, 1.847743988037109375e-06 ;  /* 0x0000001fff037431 */ /* 0x000fe400000001ff */
[----:B------:R-:W-:Y:S01]  /*1fb0*/  IMAD.MOV.U32 R2, RZ, RZ, R36 ;  /* 0x000000ffff027224 */ /* 0x000fe200078e0024 */
[----:B------:R-:W-:Y:S01]  /*1fc0*/  MOV R74, R76 ;  /* 0x0000004c004a7202 */ /* 0x000fe20000000f00 */
[----:B------:R-:W-:-:S04]  /*1fd0*/  IMAD.MOV.U32 R0, RZ, RZ, -0x1 ;  /* 0xffffffffff007424 */ /* 0x000fc800078e00ff */
[----:B------:R-:W-:-:S07]  /*1fe0*/  IMAD R74, R68, R74, RZ ;  /* 0x0000004a444a7224 */ /* 0x000fce00078e02ff */
[----:B------:R-:W-:Y:S05]  /*1ff0*/  WARPSYNC.COLLECTIVE R0, `(.L_x_14981) ;  /* 0x0000000000087348 */ /* 0x000fea0003c00000 */
[----:B------:R0:W1:Y:S02]  /*2000*/  SHFL.IDX P0, R76, R77, R2, R3 ;  /* 0x000000024d4c7389 */ /* 0x0000640000000003 */
[----:B01----:R-:W-:Y:S05]  /*2010*/  ENDCOLLECTIVE ;  /* 0x000000000000791b */ /* 0x003fea0003800000 */
.L_x_14981:
[----:B------:R-:W-:Y:S01]  /*2020*/  MOV R2, R35 ;  /* 0x0000002300027202 */ /* 0x000fe20000000f00 */
[----:B------:R-:W-:-:S07]  /*2030*/  IMAD R74, R67, R76, R74 ;  /* 0x0000004c434a7224 */ /* 0x000fce00078e024a */
[----:B------:R-:W-:Y:S05]  /*2040*/  WARPSYNC.COLLECTIVE R0, `(.L_x_14982) ;  /* 0x0000000000087348 */ /* 0x000fea0003c00000 */
[----:B------:R0:W1:Y:S02]  /*2050*/  SHFL.IDX P0, R76, R77, R2, R3 ;  /* 0x000000024d4c7389 */ /* 0x0000640000000003 */
[----:B01----:R-:W-:Y:S05]  /*2060*/  ENDCOLLECTIVE ;  /* 0x000000000000791b */ /* 0x003fea0003800000 */
.L_x_14982:
[----:B------:R-:W-:Y:S02]  /*2070*/  IMAD.MOV.U32 R2, RZ, RZ, R34 ;  /* 0x000000ffff027224 */ /* 0x000fe400078e0022 */
[----:B------:R-:W-:-:S07]  /*2080*/  IMAD R74, R66, R76, R74 ;  /* 0x0000004c424a7224 */ /* 0x000fce00078e024a */
[----:B------:R-:W-:Y:S05]  /*2090*/  WARPSYNC.COLLECTIVE R0, `(.L_x_14983) ;  /* 0x0000000000087348 */ /* 0x000fea0003c00000 */
[----:B------:R0:W1:Y:S02]  /*20a0*/  SHFL.IDX P0, R76, R77, R2, R3 ;  /* 0x000000024d4c7389 */ /* 0x0000640000000003 */
[----:B01----:R-:W-:Y:S05]  /*20b0*/  ENDCOLLECTIVE ;  /* 0x000000000000791b */ /* 0x003fea0003800000 */
.L_x_14983:
[----:B------:R-:W-:Y:S01]  /*20c0*/  MOV R2, R33 ;  /* 0x0000002100027202 */ /* 0x000fe20000000f00 */
[----:B------:R-:W-:-:S07]  /*20d0*/  IMAD R74, R65, R76, R74 ;  /* 0x0000004c414a7224 */ /* 0x000fce00078e024a */
[----:B------:R-:W-:Y:S05]  /*20e0*/  WARPSYNC.COLLECTIVE R0, `(.L_x_14984) ;  /* 0x0000000000087348 */ /* 0x000fea0003c00000 */
[----:B------:R0:W1:Y:S02]  /*20f0*/  SHFL.IDX P0, R76, R77, R2, R3 ;  /* 0x000000024d4c7389 */ /* 0x0000640000000003 */
[----:B01----:R-:W-:Y:S05]  /*2100*/  ENDCOLLECTIVE ;  /* 0x000000000000791b */ /* 0x003fea0003800000 */
.L_x_14984:
[----:B------:R-:W-:Y:S02]  /*2110*/  IMAD.MOV.U32 R2, RZ, RZ, R32 ;  /* 0x000000ffff027224 */ /* 0x000fe400078e0020 */
[----:B------:R-:W-:-:S07]  /*2120*/  IMAD R74, R64, R76, R74 ;  /* 0x0000004c404a7224 */ /* 0x000fce00078e024a */
[----:B------:R-:W-:Y:S05]  /*2130*/  WARPSYNC.COLLECTIVE R0, `(.L_x_14985) ;  /* 0x0000000000087348 */ /* 0x000fea0003c00000 */
[----:B------:R0:W1:Y:S02]  /*2140*/  SHFL.IDX P0, R76, R77, R2, R3 ;  /* 0x000000024d4c7389 */ /* 0x0000640000000003 */
[----:B01----:R-:W-:Y:S05]  /*2150*/  ENDCOLLECTIVE ;  /* 0x000000000000791b */ /* 0x003fea0003800000 */
.L_x_14985:
[----:B------:R-:W-:Y:S01]  /*2160*/  MOV R2, R31 ;  /* 0x0000001f00027202 */ /* 0x000fe20000000f00 */
[----:B------:R-:W-:-:S07]  /*2170*/  IMAD R74, R63, R76, R74 ;  /* 0x0000004c3f4a7224 */ /* 0x000fce00078e024a */
[----:B------:R-:W-:Y:S05]  /*2180*/  WARPSYNC.COLLECTIVE R0, `(.L_x_14986) ;  /* 0x0000000000087348 */ /* 0x000fea0003c00000 */
[----:B------:R0:W1:Y:S02]  /*2190*/  SHFL.IDX P0, R76, R77, R2, R3 ;  /* 0x000000024d4c7389 */ /* 0x0000640000000003 */
[----:B01----:R-:W-:Y:S05]  /*21a0*/  ENDCOLLECTIVE ;  /* 0x000000000000791b */ /* 0x003fea0003800000 */
.L_x_14986:
[----:B------:R-:W-:Y:S02]  /*21b0*/  IMAD.MOV.U32 R2, RZ, RZ, R30 ;  /* 0x000000ffff027224 */ /* 0x000fe400078e001e */
[----:B------:R-:W-:-:S07]  /*21c0*/  IMAD R74, R62, R76, R74 ;  /* 0x0000004c3e4a7224 */ /* 0x000fce00078e024a */
[----:B------:R-:W-:Y:S05]  /*21d0*/  WARPSYNC.COLLECTIVE R0, `(.L_x_14987) ;  /* 0x0000000000087348 */ /* 0x000fea0003c00000 */
[----:B------:R0:W1:Y:S02]  /*21e0*/  SHFL.IDX P0, R76, R77, R2, R3 ;  /* 0x000000024d4c7389 */ /* 0x0000640000000003 */
[----:B01----:R-:W-:Y:S05]  /*21f0*/  ENDCOLLECTIVE ;  /* 0x000000000000791b */ /* 0x003fea0003800000 */
.L_x_14987:
[----:B------:R-:W-:Y:S01]  /*2200*/  MOV R2, R29 ;  /* 0x0000001d00027202 */ /* 0x000fe20000000f00 */
[----:B------:R-:W-:-:S07]  /*2210*/  IMAD R74, R61, R76, R74 ;  /* 0x0000004c3d4a7224 */ /* 0x000fce00078e024a */
[----:B------:R-:W-:Y:S05]  /*2220*/  WARPSYNC.COLLECTIVE R0, `(.L_x_14988) ;  /* 0x0000000000087348 */ /* 0x000fea0003c00000 */
[----:B------:R0:W1:Y:S02]  /*2230*/  SHFL.IDX P0, R76, R77, R2, R3 ;  /* 0x000000024d4c7389 */ /* 0x0000640000000003 */
[----:B01----:R-:W-:Y:S05]  /*2240*/  ENDCOLLECTIVE ;  /* 0x000000000000791b */ /* 0x003fea0003800000 */
.L_x_14988:
[----:B------:R-:W-:Y:S02]  /*2250*/  IMAD.MOV.U32 R2, RZ, RZ, R28 ;  /* 0x000000ffff027224 */ /* 0x000fe400078e001c */
[----:B------:R-:W-:-:S07]  /*2260*/  IMAD R74, R60, R76, R74 ;  /* 0x0000004c3c4a7224 */ /* 0x000fce00078e024a */
[----:B------:R-:W-:Y:S05]  /*2270*/  WARPSYNC.COLLECTIVE R0, `(.L_x_14989) ;  /* 0x0000000000087348 */ /* 0x000fea0003c00000 */
[----:B------:R0:W1:Y:S02]  /*2280*/  SHFL.IDX P0, R76, R77, R2, R3 ;  /* 0x000000024d4c7389 */ /* 0x0000640000000003 */
[----:B01----:R-:W-:Y:S05]  /*2290*/  ENDCOLLECTIVE ;  /* 0x000000000000791b */ /* 0x003fea0003800000 */
.L_x_14989:
[----:B------:R-:W-:Y:S01]  /*22a0*/  MOV R2, R27 ;  /* 0x0000001b00027202 */ /* 0x000fe20000000f00 */
[----:B------:R-:W-:-:S07]  /*22b0*/  IMAD R74, R59, R76, R74 ;  /* 0x0000004c3b4a7224 */ /* 0x000fce00078e024a */
[----:B------:R-:W-:Y:S05]  /*22c0*/  WARPSYNC.COLLECTIVE R0, `(.L_x_14990) ;  /* 0x0000000000087348 */ /* 0x000fea0003c00000 */
[----:B------:R0:W1:Y:S02]  /*22d0*/  SHFL.IDX P0, R76, R77, R2, R3 ;  /* 0x000000024d4c7389 */ /* 0x0000640000000003 */
[----:B01----:R-:W-:Y:S05]  /*22e0*/  ENDCOLLECTIVE ;  /* 0x000000000000791b */ /* 0x003fea0003800000 */
.L_x_14990:
[----:B------:R-:W-:Y:S02]  /*22f0*/  IMAD.MOV.U32 R2, RZ, RZ, R26 ;  /* 0x000000ffff027224 */ /* 0x000fe400078e001a */
[----:B------:R-:W-:-:S07]  /*2300*/  IMAD R74, R58, R76, R74 ;  /* 0x0000004c3a4a7224 */ /* 0x000fce00078e024a */
[----:B------:R-:W-:Y:S05]  /*2310*/  WARPSYNC.COLLECTIVE R0, `(.L_x_14991) ;  /* 0x0000000000087348 */ /* 0x000fea0003c00000 */
[----:B------:R0:W1:Y:S02]  /*2320*/  SHFL.IDX P0, R76, R77, R2, R3 ;  /* 0x000000024d4c7389 */ /* 0x0000640000000003 */
[----:B01----:R-:W-:Y:S05]  /*2330*/  ENDCOLLECTIVE ;  /* 0x000000000000791b */ /* 0x003fea0003800000 */
.L_x_14991:
[----:B------:R-:W-:Y:S01]  /*2340*/  MOV R2, R25 ;  /* 0x0000001900027202 */ /* 0x000fe20000000f00 */
[----:B------:R-:W-:-:S07]  /*2350*/  IMAD R74, R57, R76, R74 ;  /* 0x0000004c394a7224 */ /* 0x000fce00078e024a */
[----:B------:R-:W-:Y:S05]  /*2360*/  WARPSYNC.COLLECTIVE R0, `(.L_x_14992) ;  /* 0x0000000000087348 */ /* 0x000fea0003c00000 */
[----:B------:R0:W1:Y:S02]  /*2370*/  SHFL.IDX P0, R76, R77, R2, R3 ;  /* 0x000000024d4c7389 */ /* 0x0000640000000003 */
[----:B01----:R-:W-:Y:S05]  /*2380*/  ENDCOLLECTIVE ;  /* 0x000000000000791b */ /* 0x003fea0003800000 */
.L_x_14992:
[----:B------:R-:W-:Y:S02]  /*2390*/  IMAD.MOV.U32 R2, RZ, RZ, R24 ;  /* 0x000000ffff027224 */ /* 0x000fe400078e0018 */
[----:B------:R-:W-:-:S07]  /*23a0*/  IMAD R74, R56, R76, R74 ;  /* 0x0000004c384a7224 */ /* 0x000fce00078e024a */
[----:B------:R-:W-:Y:S05]  /*23b0*/  WARPSYNC.COLLECTIVE R0, `(.L_x_14993) ;  /* 0x0000000000087348 */ /* 0x000fea0003c00000 */
[----:B------:R0:W1:Y:S02]  /*23c0*/  SHFL.IDX P0, R76, R77, R2, R3 ;  /* 0x000000024d4c7389 */ /* 0x0000640000000003 */
[----:B01----:R-:W-:Y:S05]  /*23d0*/  ENDCOLLECTIVE ;  /* 0x000000000000791b */ /* 0x003fea0003800000 */
.L_x_14993:
[----:B------:R-:W-:Y:S01]  /*23e0*/  MOV R2, R23 ;  /* 0x0000001700027202 */ /* 0x000fe20000000f00 */
[----:B------:R-:W-:-:S07]  /*23f0*/  IMAD R74, R55, R76, R74 ;  /* 0x0000004c374a7224 */ /* 0x000fce00078e024a */
[----:B------:R-:W-:Y:S05]  /*2400*/  WARPSYNC.COLLECTIVE R0, `(.L_x_14994) ;  /* 0x0000000000087348 */ /* 0x000fea0003c00000 */
[----:B------:R0:W1:Y:S02]  /*2410*/  SHFL.IDX P0, R76, R77, R2, R3 ;  /* 0x000000024d4c7389 */ /* 0x0000640000000003 */
[----:B01----:R-:W-:Y:S05]  /*2420*/  ENDCOLLECTIVE ;  /* 0x000000000000791b */ /* 0x003fea0003800000 */
.L_x_14994:
[----:B------:R-:W-:Y:S02]  /*2430*/  IMAD.MOV.U32 R2, RZ, RZ, R22 ;  /* 0x000000ffff027224 */ /* 0x000fe400078e0016 */
[----:B------:R-:W-:-:S07]  /*2440*/  IMAD R74, R54, R76, R74 ;  /* 0x0000004c364a7224 */ /* 0x000fce00078e024a */
[----:B------:R-:W-:Y:S05]  /*2450*/  WARPSYNC.COLLECTIVE R0, `(.L_x_14995) ;  /* 0x0000000000087348 */ /* 0x000fea0003c00000 */
[----:B------:R0:W1:Y:S02]  /*2460*/  SHFL.IDX P0, R76, R77, R2, R3 ;  /* 0x000000024d4c7389 */ /* 0x0000640000000003 */
[----:B01----:R-:W-:Y:S05]  /*2470*/  ENDCOLLECTIVE ;  /* 0x000000000000791b */ /* 0x003fea0003800000 */
.L_x_14995:
[----:B------:R-:W-:Y:S01]  /*2480*/  MOV R2, R5 ;  /* 0x0000000500027202 */ /* 0x000fe20000000f00 */
[----:B------:R-:W-:-:S07]  /*2490*/  IMAD R74, R53, R76, R74 ;  /* 0x0000004c354a7224 */ /* 0x000fce00078e024a */
[----:B------:R-:W-:Y:S05]  /*24a0*/  WARPSYNC.COLLECTIVE R0, `(.L_x_14996) ;  /* 0x0000000000087348 */ /* 0x000fea0003c00000 */
[----:B------:R0:W1:Y:S02]  /*24b0*/  SHFL.IDX P0, R76, R77, R2, R3 ;  /* 0x000000024d4c7389 */ /* 0x0000640000000003 */
[----:B01----:R-:W-:Y:S05]  /*24c0*/  ENDCOLLECTIVE ;  /* 0x000000000000791b */ /* 0x003fea0003800000 */
.L_x_14996:
[----:B------:R-:W-:Y:S02]  /*24d0*/  IMAD.MOV.U32 R2, RZ, RZ, R21 ;  /* 0x000000ffff027224 */ /* 0x000fe400078e0015 */
[----:B------:R-:W-:-:S07]  /*24e0*/  IMAD R74, R52, R76, R74 ;  /* 0x0000004c344a7224 */ /* 0x000fce00078e024a */
[----:B------:R-:W-:Y:S05]  /*24f0*/  WARPSYNC.COLLECTIVE R0, `(.L_x_14997) ;  /* 0x0000000000087348 */ /* 0x000fea0003c00000 */
[----:B------:R0:W1:Y:S02]  /*2500*/  SHFL.IDX P0, R76, R77, R2, R3 ;  /* 0x000000024d4c7389 */ /* 0x0000640000000003 */
[----:B01----:R-:W-:Y:S05]  /*2510*/  ENDCOLLECTIVE ;  /* 0x000000000000791b */ /* 0x003fea0003800000 */
.L_x_14997:
[----:B------:R-:W-:Y:S01]  /*2520*/  MOV R2, R20 ;  /* 0x0000001400027202 */ /* 0x000fe20000000f00 */
[----:B------:R-:W-:-:S07]  /*2530*/  IMAD R74, R51, R76, R74 ;  /* 0x0000004c334a7224 */ /* 0x000fce00078e024a */
[----:B------:R-:W-:Y:S05]  /*2540*/  WARPSYNC.COLLECTIVE R0, `(.L_x_14998) ;  /* 0x0000000000087348 */ /* 0x000fea0003c00000 */
[----:B------:R0:W1:Y:S02]  /*2550*/  SHFL.IDX P0, R76, R77, R2, R3 ;  /* 0x000000024d4c7389 */ /* 0x0000640000000003 */
[----:B01----:R-:W-:Y:S05]  /*2560*/  ENDCOLLECTIVE ;  /* 0x000000000000791b */ /* 0x003fea0003800000 */
.L_x_14998:
[----:B------:R-:W-:Y:S02]  /*2570*/  IMAD.MOV.U32 R2, RZ, RZ, R19 ;  /* 0x000000ffff027224 */ /* 0x000fe400078e0013 */
[----:B------:R-:W-:-:S07]  /*2580*/  IMAD R74, R50, R76, R74 ;  /* 0x0000004c324a7224 */ /* 0x000fce00078e024a */
[----:B------:R-:W-:Y:S05]  /*2590*/  WARPSYNC.COLLECTIVE R0, `(.L_x_14999) ;  /* 0x0000000000087348 */ /* 0x000fea0003c00000 */
[----:B------:R0:W1:Y:S02]  /*25a0*/  SHFL.IDX P0, R76, R77, R2, R3 ;  /* 0x000000024d4c7389 */ /* 0x0000640000000003 */
[----:B01----:R-:W-:Y:S05]  /*25b0*/  ENDCOLLECTIVE ;  /* 0x000000000000791b */ /* 0x003fea0003800000 */
.L_x_14999:
[----:B------:R-:W-:Y:S01]  /*25c0*/  MOV R2, R18 ;  /* 0x0000001200027202 */ /* 0x000fe20000000f00 */
[----:B------:R-:W-:-:S07]  /*25d0*/  IMAD R74, R49, R76, R74 ;  /* 0x0000004c314a7224 */ /* 0x000fce00078e024a */
[----:B------:R-:W-:Y:S05]  /*25e0*/  WARPSYNC.COLLECTIVE R0, `(.L_x_15000) ;  /* 0x0000000000087348 */ /* 0x000fea0003c00000 */
[----:B------:R0:W1:Y:S02]  /*25f0*/  SHFL.IDX P0, R76, R77, R2, R3 ;  /* 0x000000024d4c7389 */ /* 0x0000640000000003 */
[----:B01----:R-:W-:Y:S05]  /*2600*/  ENDCOLLECTIVE ;  /* 0x000000000000791b */ /* 0x003fea0003800000 */
.L_x_15000:
[----:B------:R-:W-:Y:S02]  /*2610*/  IMAD.MOV.U32 R2, RZ, RZ, R17 ;  /* 0x000000ffff027224 */ /* 0x000fe400078e0011 */
[----:B------:R-:W-:-:S07]  /*2620*/  IMAD R74, R48, R76, R74 ;  /* 0x0000004c304a7224 */ /* 0x000fce00078e024a */
[----:B------:R-:W-:Y:S05]  /*2630*/  WARPSYNC.COLLECTIVE R0, `(.L_x_15001) ;  /* 0x0000000000087348 */ /* 0x000fea0003c00000 */
[----:B------:R0:W1:Y:S02]  /*2640*/  SHFL.IDX P0, R76, R77, R2, R3 ;  /* 0x000000024d4c7389 */ /* 0x0000640000000003 */
[----:B01----:R-:W-:Y:S05]  /*2650*/  ENDCOLLECTIVE ;  /* 0x000000000000791b */ /* 0x003fea0003800000 */
.L_x_15001:
[----:B------:R-:W-:Y:S01]  /*2660*/  MOV R2, R16 ;  /* 0x0000001000027202 */ /* 0x000fe20000000f00 */
[----:B------:R-:W-:-:S07]  /*2670*/  IMAD R74, R47, R76, R74 ;  /* 0x0000004c2f4a7224 */ /* 0x000fce00078e024a */
[----:B------:R-:W-:Y:S05]  /*2680*/  WARPSYNC.COLLECTIVE R0, `(.L_x_15002) ;  /* 0x0000000000087348 */ /* 0x000fea0003c00000 */
[----:B------:R0:W1:Y:S02]  /*2690*/  SHFL.IDX P0, R76, R77, R2, R3 ;  /* 0x000000024d4c7389 */ /* 0x0000640000000003 */
[----:B01----:R-:W-:Y:S05]  /*26a0*/  ENDCOLLECTIVE ;  /* 0x000000000000791b */ /* 0x003fea0003800000 */
.L_x_15002:
[----:B------:R-:W-:Y:S02]  /*26b0*/  IMAD.MOV.U32 R2, RZ, RZ, R15 ;  /* 0x000000ffff027224 */ /* 0x000fe400078e000f */
[----:B------:R-:W-:-:S07]  /*26c0*/  IMAD R74, R46, R76, R74 ;  /* 0x0000004c2e4a7224 */ /* 0x000fce00078e024a */
[----:B------:R-:W-:Y:S05]  /*26d0*/  WARPSYNC.COLLECTIVE R0, `(.L_x_15003) ;  /* 0x0000000000087348 */ /* 0x000fea0003c00000 */
[----:B------:R0:W1:Y:S02]  /*26e0*/  SHFL.IDX P0, R76, R77, R2, R3 ;  /* 0x000000024d4c7389 */ /* 0x0000640000000003 */
[----:B01----:R-:W-:Y:S05]  /*26f0*/  ENDCOLLECTIVE ;  /* 0x000000000000791b */ /* 0x003fea0003800000 */
.L_x_15003:
[----:B------:R-:W-:Y:S01]  /*2700*/  MOV R2, R14 ;  /* 0x0000000e00027202 */ /* 0x000fe20000000f00 */
[----:B------:R-:W-:-:S07]  /*2710*/  IMAD R74, R45, R76, R74 ;  /* 0x0000004c2d4a7224 */ /* 0x000fce00078e024a */
[----:B------:R-:W-:Y:S05]  /*2720*/  WARPSYNC.COLLECTIVE R0, `(.L_x_15004) ;  /* 0x0000000000087348 */ /* 0x000fea0003c00000 */
[----:B------:R0:W1:Y:S02]  /*2730*/  SHFL.IDX P0, R76, R77, R2, R3 ;  /* 0x000000024d4c7389 */ /* 0x0000640000000003 */
[----:B01----:R-:W-:Y:S05]  /*2740*/  ENDCOLLECTIVE ;  /* 0x000000000000791b */ /* 0x003fea0003800000 */
.L_x_15004:
[----:B------:R-:W-:Y:S02]  /*2750*/  IMAD.MOV.U32 R2, RZ, RZ, R13 ;  /* 0x000000ffff027224 */ /* 0x000fe400078e000d */
[----:B------:R-:W-:-:S07]  /*2760*/  IMAD R74, R44, R76, R74 ;  /* 0x0000004c2c4a7224 */ /* 0x000fce00078e024a */
[----:B------:R-:W-:Y:S05]  /*2770*/  WARPSYNC.COLLECTIVE R0, `(.L_x_15005) ;  /* 0x0000000000087348 */ /* 0x000fea0003c00000 */
[----:B------:R0:W1:Y:S02]  /*2780*/  SHFL.IDX P0, R76, R77, R2, R3 ;  /* 0x000000024d4c7389 */ /* 0x0000640000000003 */
[----:B01----:R-:W-:Y:S05]  /*2790*/  ENDCOLLECTIVE ;  /* 0x000000000000791b */ /* 0x003fea0003800000 */
.L_x_15005:
[----:B------:R-:W-:Y:S01]  /*27a0*/  MOV R2, R12 ;  /* 0x0000000c00027202 */ /* 0x000fe20000000f00 */
[----:B------:R-:W-:-:S07]  /*27b0*/  IMAD R74, R43, R76, R74 ;  /* 0x0000004c2b4a7224 */ /* 0x000fce00078e024a */
[----:B------:R-:W-:Y:S05]  /*27c0*/  WARPSYNC.COLLECTIVE R0, `(.L_x_15006) ;  /* 0x0000000000087348 */ /* 0x000fea0003c00000 */
[----:B------:R0:W1:Y:S02]  /*27d0*/  SHFL.IDX P0, R76, R77, R2, R3 ;  /* 0x000000024d4c7389 */ /* 0x0000640000000003 */
[----:B01----:R-:W-:Y:S05]  /*27e0*/  ENDCOLLECTIVE ;  /* 0x000000000000791b */ /* 0x003fea0003800000 */
.L_x_15006:
[----:B------:R-:W-:Y:S02]  /*27f0*/  IMAD.MOV.U32 R2, RZ, RZ, R11 ;  /* 0x000000ffff027224 */ /* 0x000fe400078e000b */
[----:B------:R-:W-:-:S07]  /*2800*/  IMAD R74, R42, R76, R74 ;  /* 0x0000004c2a4a7224 */ /* 0x000fce00078e024a */
[----:B------:R-:W-:Y:S05]  /*2810*/  WARPSYNC.COLLECTIVE R0, `(.L_x_15007) ;  /* 0x0000000000087348 */ /* 0x000fea0003c00000 */
[----:B------:R0:W1:Y:S02]  /*2820*/  SHFL.IDX P0, R76, R77, R2, R3 ;  /* 0x000000024d4c7389 */ /* 0x0000640000000003 */
[----:B01----:R-:W-:Y:S05]  /*2830*/  ENDCOLLECTIVE ;  /* 0x000000000000791b */ /* 0x003fea0003800000 */
.L_x_15007:
[----:B------:R-:W-:Y:S01]  /*2840*/  MOV R2, R10 ;  /* 0x0000000a00027202 */ /* 0x000fe20000000f00 */
[----:B------:R-:W-:-:S07]  /*2850*/  IMAD R74, R41, R76, R74 ;  /* 0x0000004c294a7224 */ /* 0x000fce00078e024a */
[----:B------:R-:W-:Y:S05]  /*2860*/  WARPSYNC.COLLECTIVE R0, `(.L_x_15008) ;  /* 0x0000000000087348 */ /* 0x000fea0003c00000 */
[----:B------:R0:W1:Y:S02]  /*2870*/  SHFL.IDX P0, R76, R77, R2, R3 ;  /* 0x000000024d4c7389 */ /* 0x0000640000000003 */
[----:B01----:R-:W-:Y:S05]  /*2880*/  ENDCOLLECTIVE ;  /* 0x000000000000791b */ /* 0x003fea0003800000 */
.L_x_15008:
[----:B------:R-:W-:Y:S02]  /*2890*/  IMAD.MOV.U32 R2, RZ, RZ, R9 ;  /* 0x000000ffff027224 */ /* 0x000fe400078e0009 */
[----:B------:R-:W-:-:S07]  /*28a0*/  IMAD R74, R40, R76, R74 ;  /* 0x0000004c284a7224 */ /* 0x000fce00078e024a */
[----:B------:R-:W-:Y:S05]  /*28b0*/  WARPSYNC.COLLECTIVE R0, `(.L_x_15009) ;  /* 0x0000000000087348 */ /* 0x000fea0003c00000 */
[----:B------:R0:W1:Y:S02]  /*28c0*/  SHFL.IDX P0, R76, R77, R2, R3 ;  /* 0x000000024d4c7389 */ /* 0x0000640000000003 */
[----:B01----:R-:W-:Y:S05]  /*28d0*/  ENDCOLLECTIVE ;  /* 0x000000000000791b */ /* 0x003fea0003800000 */
.L_x_15009:
[----:B------:R-:W-:Y:S01]  /*28e0*/  MOV R2, R8 ;  /* 0x0000000800027202 */ /* 0x000fe20000000f00 */
[----:B------:R-:W-:-:S07]  /*28f0*/  IMAD R74, R39, R76, R74 ;  /* 0x0000004c274a7224 */ /* 0x000fce00078e024a */
[----:B------:R-:W-:Y:S05]  /*2900*/  WARPSYNC.COLLECTIVE R0, `(.L_x_15010) ;  /* 0x0000000000087348 */ /* 0x000fea0003c00000 */
[----:B------:R0:W1:Y:S02]  /*2910*/  SHFL.IDX P0, R76, R77, R2, R3 ;  /* 0x000000024d4c7389 */ /* 0x0000640000000003 */
[----:B01----:R-:W-:Y:S05]  /*2920*/  ENDCOLLECTIVE ;  /* 0x000000000000791b */ /* 0x003fea0003800000 */
.L_x_15010:
[----:B------:R-:W-:Y:S02]  /*2930*/  IMAD.MOV.U32 R2, RZ, RZ, R6 ;  /* 0x000000ffff027224 */ /* 0x000fe400078e0006 */
[----:B------:R-:W-:-:S07]  /*2940*/  IMAD R74, R38, R76, R74 ;  /* 0x0000004c264a7224 */ /* 0x000fce00078e024a */
[----:B------:R-:W-:Y:S05]  /*2950*/  WARPSYNC.COLLECTIVE R0, `(.L_x_15011) ;  /* 0x0000000000087348 */ /* 0x000fea0003c00000 */
[----:B------:R0:W1:Y:S02]  /*2960*/  SHFL.IDX P0, R76, R77, R2, R3 ;  /* 0x000000024d4c7389 */ /* 0x0000640000000003 */
[----:B01----:R-:W-:Y:S05]  /*2970*/  ENDCOLLECTIVE ;  /* 0x000000000000791b */ /* 0x003fea0003800000 */
.L_x_15011:
[----:B------:R-:W-:Y:S05]  /*2980*/  BRA `(.L_x_15012) ;  /* 0xfffffff000847947 */ /* 0x000fea000383ffff */
        .weak           $__internal_110_$__cuda_sm20_div_u16
        .type           $__internal_110_$__cuda_sm20_div_u16,@function
        .size           $__internal_110_$__cuda_sm20_div_u16,(.L_x_20400 - $__internal_110_$__cuda_sm20_div_u16)
$__internal_110_$__cuda_sm20_div_u16:
        /* <DEDUP_REMOVED lines=18> */
[----:B------:R-:W-:Y:S06]  /*2ab0*/  RET.REL.NODEC R2 `(_Z9cuda_gemmIiLi128ELi1ELi1ELi512ELi32ELi32ELi1EEviiiPT_S1_S1_ii) ;  /* 0xffffffd402507950 */ /* 0x000fec0003c3ffff */
.L_x_15013:
        /* <DEDUP_REMOVED lines=12> */
.L_x_20400:


//--------------------- .text._Z9cuda_gemmIiLi128ELi1ELi1ELi512ELi32ELi32ELi0EEviiiPT_S1_S1_ii --------------------------
	.section	.text._Z9cuda_gemmIiLi128ELi1ELi1ELi512ELi32ELi32ELi0EEviiiPT_S1_S1_ii,"ax",@progbits
	.align	128
        .global         _Z9cuda_gemmIiLi128ELi1ELi1ELi512ELi32ELi32ELi0EEviiiPT_S1_S1_ii
        .type           _Z9cuda_gemmIiLi128ELi1ELi1ELi512ELi32ELi32ELi0EEviiiPT_S1_S1_ii,@function
        .size           _Z9cuda_gemmIiLi128ELi1ELi1ELi512ELi32ELi32ELi0EEviiiPT_S1_S1_ii,(.L_x_20401 - _Z9cuda_gemmIiLi128ELi1ELi1ELi512ELi32ELi32ELi0EEviiiPT_S1_S1_ii)
        .other          _Z9cuda_gemmIiLi128ELi1ELi1ELi512ELi32ELi32ELi0EEviiiPT_S1_S1_ii,@"STO_CUDA_ENTRY STV_DEFAULT"
_Z9cuda_gemmIiLi128ELi1ELi1ELi512ELi32ELi32ELi0EEviiiPT_S1_S1_ii:
.text._Z9cuda_gemmIiLi128ELi1ELi1ELi512ELi32ELi32ELi0EEviiiPT_S1_S1_ii:
        /* <DEDUP_REMOVED lines=61> */
.L_x_15016:
        /* <DEDUP_REMOVED lines=25> */
.L_x_15015:
[----:B------:R-:W-:Y:S05]  /*0560*/  BSYNC.RECONVERGENT B0 ;  /* 0x0000000000007941 */ /* 0x000fea0003800200 */
.L_x_15014:
        /* <DEDUP_REMOVED lines=25> */
[----:B0-----:R-:W-:Y:S05]  /*0700*/  CALL.REL.NOINC `($__internal_111_$__cuda_sm20_div_u16) ;  /* 0x0000005c00007944 */ /* 0x001fea0003c00000 */
        /* <DEDUP_REMOVED lines=21> */
.L_x_15019:
        /* <DEDUP_REMOVED lines=8> */
.L_x_15018:
[----:B--2---:R-:W-:Y:S05]  /*08e0*/  BSYNC.RECONVERGENT B0 ;  /* 0x0000000000007941 */ /* 0x004fea0003800200 */
.L_x_15017:
        /* <DEDUP_REMOVED lines=9> */
.L_x_15021:
        /* <DEDUP_REMOVED lines=24> */
.L_x_15020:
        /* <DEDUP_REMOVED lines=10> */
.L_x_15024:
[----:B------:R-:W-:Y:S01]  /*0ba0*/  VIADD R8, R8, 0x1 ;  /* 0x0000000108087836 */ /* 0x000fe20000000000 */
[----:B------:R0:W-:Y:S04]  /*0bb0*/  STS [R11], RZ ;  /* 0x000000ff0b007388 */ /* 0x0001e80000000800 */
[----:B------:R-:W-:Y:S01]  /*0bc0*/  ISETP.NE.AND P0, PT, R8, RZ, PT ;  /* 0x000000ff0800720c */ /* 0x000fe20003f05270 */
[----:B0-----:R-:W-:-:S12]  /*0bd0*/  IMAD R11, R0, 0x4, R11 ;  /* 0x00000004000b7824 */ /* 0x001fd800078e020b */
[----:B------:R-:W-:Y:S05]  /*0be0*/  @P0 BRA `(.L_x_15024) ;  /* 0xfffffffc00ec0947 */ /* 0x000fea000383ffff */
.L_x_15023:
[----:B------:R-:W-:Y:S05]  /*0bf0*/  BSYNC.RECONVERGENT B0 ;  /* 0x0000000000007941 */ /* 0x000fea0003800200 */
.L_x_15022:
[----:B------:R-:W-:Y:S01]  /*0c00*/  UIADD3 UR6, UPT, UPT, UR6, 0x1880, URZ ;  /* 0x0000188006067890 */ /* 0x000fe2000fffe0ff */
[----:B------:R-:W-:Y:S03]  /*0c10*/  BSSY.RECONVERGENT B0, `(.L_x_15025) ;  /* 0x000000e000007945 */ /* 0x000fe60003800200 */
[----:B------:R-:W-:-:S06]  /*0c20*/  ULEA UR6, UR7, UR6, 0x18 ;  /* 0x0000000607067291 */ /* 0x000fcc000f8ec0ff */
[----:B------:R-:W-:-:S07]  /*0c30*/  LEA R11, R9, UR6, 0x2 ;  /* 0x00000006090b7c11 */ /* 0x000fce000f8e10ff */
.L_x_15026:
        /* <DEDUP_REMOVED lines=12> */
.L_x_15025:
        /* <DEDUP_REMOVED lines=248> */
.L_x_15127:
        /* <DEDUP_REMOVED lines=28> */
.L_x_15028:
        /* <DEDUP_REMOVED lines=8> */
.L_x_15029:
        /* <DEDUP_REMOVED lines=8> */
.L_x_15030:
        /* <DEDUP_REMOVED lines=8> */
.L_x_15031:
        /* <DEDUP_REMOVED lines=8> */
.L_x_15032:
        /* <DEDUP_REMOVED lines=9> */
.L_x_15033:
        /* <DEDUP_REMOVED lines=9> */
.L_x_15034:
        /* <DEDUP_REMOVED lines=9> */
.L_x_15035:
        /* <DEDUP_REMOVED lines=9> */
.L_x_15036:
        /* <DEDUP_REMOVED lines=9> */
.L_x_15037:
        /* <DEDUP_REMOVED lines=9> */
.L_x_15038:
        /* <DEDUP_REMOVED lines=9> */
.L_x_15039:
        /* <DEDUP_REMOVED lines=9> */
.L_x_15040:
        /* <DEDUP_REMOVED lines=9> */
.L_x_15041:
        /* <DEDUP_REMOVED lines=9> */
.L_x_15042:
        /* <DEDUP_REMOVED lines=9> */
.L_x_15043:
        /* <DEDUP_REMOVED lines=9> */
.L_x_15044:
        /* <DEDUP_REMOVED lines=9> */
.L_x_15045:
        /* <DEDUP_REMOVED lines=9> */
.L_x_15046:
        /* <DEDUP_REMOVED lines=9> */
.L_x_15047:
        /* <DEDUP_REMOVED lines=9> */
.L_x_15048:
        /* <DEDUP_REMOVED lines=9> */
.L_x_15049:
        /* <DEDUP_REMOVED lines=9> */
.L_x_15050:
        /* <DEDUP_REMOVED lines=9> */
.L_x_15051:
        /* <DEDUP_REMOVED lines=9> */
.L_x_15052:
        /* <DEDUP_REMOVED lines=9> */
.L_x_15053:
        /* <DEDUP_REMOVED lines=9> */
.L_x_15054:
        /* <DEDUP_REMOVED lines=9> */
.L_x_15055:
        /* <DEDUP_REMOVED lines=9> */
.L_x_15056:
        /* <DEDUP_REMOVED lines=9> */
.L_x_15057:
        /* <DEDUP_REMOVED lines=10> */
.L_x_15058:
        /* <DEDUP_REMOVED lines=10> */
.L_x_15126:
        /* <DEDUP_REMOVED lines=11> */
.L_x_15134:
[----:B0-2---:R-:W-:-:S07]  /*3040*/  IMAD R115, R72, R115, RZ ;  /* 0x0000007348737224 */ /* 0x005fce00078e02ff */
.L_x_15062:
[----:B------:R-:W-:-:S13]  /*3050*/  ISETP.GE.AND P5, PT, R117, 0x2, PT ;  /* 0x000000027500780c */ /* 0x000fda0003fa6270 */
[----:B------:R-:W-:Y:S05]  /*3060*/  @!P5 BRA `(.L_x_15064) ;  /* 0x000000000010d947 */ /* 0x000fea0003800000 */
[----:B------:R-:W-:-:S03]  /*3070*/  UMOV UR4, 0xffffffff ;  /* 0xffffffff00047882 */ /* 0x000fc60000000000 */
[----:B------:R-:W-:Y:S05]  /*3080*/  BRA.DIV UR4, `(.L_x_15065) ;  /* 0x0000002204bc7947 */ /* 0x000fea000b800000 */
[----:B0-----:R0:W0:Y:S02]  /*3090*/  SHFL.IDX PT, R114, R112, R12, R71 ;  /* 0x0000000c70727389 */ /* 0x00102400000e0047 */
.L_x_15137:
[----:B0-----:R-:W-:-:S07]  /*30a0*/  IMAD R115, R107, R114, R115 ;  /* 0x000000726b737224 */ /* 0x001fce00078e0273 */
.L_x_15064:
[----:B------:R-:W-:-:S13]  /*30b0*/  ISETP.GE.AND P4, PT, R117, 0x3, PT ;  /* 0x000000037500780c */ /* 0x000fda0003f86270 */
[----:B------:R-:W-:Y:S05]  /*30c0*/  @!P4 BRA `(.L_x_15066) ;  /* 0x000000000010c947 */ /* 0x000fea0003800000 */
[----:B------:R-:W-:-:S03]  /*30d0*/  UMOV UR4, 0xffffffff ;  /* 0xffffffff00047882 */ /* 0x000fc60000000000 */
[----:B------:R-:W-:Y:S05]  /*30e0*/  BRA.DIV UR4, `(.L_x_15067) ;  /* 0x0000002204c47947 */ /* 0x000fea000b800000 */
[----:B0-----:R0:W0:Y:S02]  /*30f0*/  SHFL.IDX PT, R114, R112, R13, R71 ;  /* 0x0000000d70727389 */ /* 0x00102400000e0047 */
.L_x_15140:
[----:B01----:R-:W-:-:S07]  /*3100*/  IMAD R115, R108, R114, R115 ;  /* 0x000000726c737224 */ /* 0x003fce00078e0273 */
.L_x_15066:
[----:B------:R-:W-:-:S13]  /*3110*/  ISETP.GE.AND P3, PT, R117, 0x4, PT ;  /* 0x000000047500780c */ /* 0x000fda0003f66270 */
[----:B------:R-:W-:Y:S05]  /*3120*/  @!P3 BRA `(.L_x_15068) ;  /* 0x000000000010b947 */ /* 0x000fea0003800000 */
[----:B------:R-:W-:-:S03]  /*3130*/  UMOV UR4, 0xffffffff ;  /* 0xffffffff00047882 */ /* 0x000fc60000000000 */
[----:B------:R-:W-:Y:S05]  /*3140*/  BRA.DIV UR4, `(.L_x_15069) ;  /* 0x0000002204cc7947 */ /* 0x000fea000b800000 */
[----:B0-----:R0:W0:Y:S02]  /*3150*/  SHFL.IDX PT, R114, R112, R14, R71 ;  /* 0x0000000e70727389 */ /* 0x00102400000e0047 */
.L_x_15143:
[----:B0--3--:R-:W-:-:S07]  /*3160*/  IMAD R115, R109, R114, R115 ;  /* 0x000000726d737224 */ /* 0x009fce00078e0273 */
.L_x_15068:
[----:B------:R-:W-:-:S13]  /*3170*/  ISETP.GE.AND P2, PT, R117, 0x5, PT ;  /* 0x000000057500780c */ /* 0x000fda0003f46270 */
[----:B------:R-:W-:Y:S05]  /*3180*/  @!P2 BRA `(.L_x_15070) ;  /* 0x000000000010a947 */ /* 0x000fea0003800000 */
[----:B------:R-:W-:-:S03]  /*3190*/  UMOV UR4, 0xffffffff ;  /* 0xffffffff00047882 */ /* 0x000fc60000000000 */
[----:B------:R-:W-:Y:S05]  /*31a0*/  BRA.DIV UR4, `(.L_x_15071) ;  /* 0x0000002204d47947 */ /* 0x000fea000b800000 */
[----:B0-----:R0:W0:Y:S02]  /*31b0*/  SHFL.IDX PT, R114, R112, R15, R71 ;  /* 0x0000000f70727389 */ /* 0x00102400000e0047 */
.L_x_15146:
[----:B0---4-:R-:W-:-:S07]  /*31c0*/  IMAD R115, R74, R114, R115 ;  /* 0x000000724a737224 */ /* 0x011fce00078e0273 */
.L_x_15070:
[----:B------:R-:W-:-:S13]  /*31d0*/  ISETP.GE.AND P1, PT, R117, 0x6, PT ;  /* 0x000000067500780c */ /* 0x000fda0003f26270 */
[----:B------:R-:W-:Y:S05]  /*31e0*/  @!P1 BRA `(.L_x_15072) ;  /* 0x0000000000109947 */ /* 0x000fea0003800000 */
[----:B------:R-:W-:-:S03]  /*31f0*/  UMOV UR4, 0xffffffff ;  /* 0xffffffff00047882 */ /* 0x000fc60000000000 */
[----:B------:R-:W-:Y:S05]  /*3200*/  BRA.DIV UR4, `(.L_x_15073) ;  /* 0x0000002204dc7947 */ /* 0x000fea000b800000 */
[----:B0-----:R0:W0:Y:S02]  /*3210*/  SHFL.IDX PT, R114, R112, R16, R71 ;  /* 0x0000001070727389 */ /* 0x00102400000e0047 */
.L_x_15149:
[----:B0-----:R-:W-:-:S07]  /*3220*/  IMAD R115, R76, R114, R115 ;  /* 0x000000724c737224 */ /* 0x001fce00078e0273 */
.L_x_15072:
[----:B------:R-:W-:-:S13]  /*3230*/  ISETP.GE.AND P6, PT, R117, 0x7, PT ;  /* 0x000000077500780c */ /* 0x000fda0003fc6270 */
[----:B------:R-:W-:Y:S05]  /*3240*/  @!P6 BRA `(.L_x_15074) ;  /* 0x000000000010e947 */ /* 0x000fea0003800000 */
[----:B------:R-:W-:-:S03]  /*3250*/  UMOV UR4, 0xffffffff ;  /* 0xffffffff00047882 */ /* 0x000fc60000000000 */
[----:B------:R-:W-:Y:S05]  /*3260*/  BRA.DIV UR4, `(.L_x_15075) ;  /* 0x0000002204e47947 */ /* 0x000fea000b800000 */
[----:B0-----:R0:W0:Y:S02]  /*3270*/  SHFL.IDX PT, R114, R112, R18, R71 ;  /* 0x0000001270727389 */ /* 0x00102400000e0047 */
.L_x_15152:
[----:B0-----:R-:W-:-:S07]  /*3280*/  IMAD R115, R78, R114, R115 ;  /* 0x000000724e737224 */ /* 0x001fce00078e0273 */
.L_x_15074:
[----:B------:R-:W-:-:S13]  /*3290*/  ISETP.GE.AND P6, PT, R117, 0x8, PT ;  /* 0x000000087500780c */ /* 0x000fda0003fc6270 */
[----:B------:R-:W-:Y:S05]  /*32a0*/  @!P6 BRA `(.L_x_15076) ;  /* 0x000000000010e947 */ /* 0x000fea0003800000 */
[----:B------:R-:W-:-:S03]  /*32b0*/  UMOV UR4, 0xffffffff ;  /* 0xffffffff00047882 */ /* 0x000fc60000000000 */
[----:B------:R-:W-:Y:S05]  /*32c0*/  BRA.DIV UR4, `(.L_x_15077) ;  /* 0x0000002204ec7947 */ /* 0x000fea000b800000 */
[----:B0-----:R0:W0:Y:S02]  /*32d0*/  SHFL.IDX PT, R114, R112, R20, R71 ;  /* 0x0000001470727389 */ /* 0x00102400000e0047 */
.L_x_15155:
[----:B0-----:R-:W-:-:S07]  /*32e0*/  IMAD R115, R80, R114, R115 ;  /* 0x0000007250737224 */ /* 0x001fce00078e0273 */
.L_x_15076:
[----:B------:R-:W-:-:S13]  /*32f0*/  ISETP.GE.AND P6, PT, R117, 0x9, PT ;  /* 0x000000097500780c */ /* 0x000fda0003fc6270 */
[----:B------:R-:W-:Y:S05]  /*3300*/  @!P6 BRA `(.L_x_15078) ;  /* 0x000000000010e947 */ /* 0x000fea0003800000 */
[----:B------:R-:W-:-:S03]  /*3310*/  UMOV UR4, 0xffffffff ;  /* 0xffffffff00047882 */ /* 0x000fc60000000000 */
[----:B------:R-:W-:Y:S05]  /*3320*/  BRA.DIV UR4, `(.L_x_15079) ;  /* 0x0000002204f47947 */ /* 0x000fea000b800000 */
[----:B0-----:R0:W0:Y:S02]  /*3330*/  SHFL.IDX PT, R114, R112, R22, R71 ;  /* 0x0000001670727389 */ /* 0x00102400000e0047 */
.L_x_15158:
[----:B0-----:R-:W-:-:S07]  /*3340*/  IMAD R115, R82, R114, R115 ;  /* 0x0000007252737224 */ /* 0x001fce00078e0273 */
.L_x_15078:
[----:B------:R-:W-:-:S13]  /*3350*/  ISETP.GE.AND P6, PT, R117, 0xa, PT ;  /* 0x0000000a7500780c */ /* 0x000fda0003fc6270 */
[----:B------:R-:W-:Y:S05]  /*3360*/  @!P6 BRA `(.L_x_15080) ;  /* 0x000000000010e947 */ /* 0x000fea0003800000 */
[----:B------:R-:W-:-:S03]  /*3370*/  UMOV UR4, 0xffffffff ;  /* 0xffffffff00047882 */ /* 0x000fc60000000000 */
[----:B------:R-:W-:Y:S05]  /*3380*/  BRA.DIV UR4, `(.L_x_15081) ;  /* 0x0000002204fc7947 */ /* 0x000fea000b800000 */
[----:B0-----:R0:W0:Y:S02]  /*3390*/  SHFL.IDX PT, R114, R112, R24, R71 ;  /* 0x0000001870727389 */ /* 0x00102400000e0047 */
.L_x_15161:
[----:B0-----:R-:W-:-:S07]  /*33a0*/  IMAD R115, R84, R114, R115 ;  /* 0x0000007254737224 */ /* 0x001fce00078e0273 */
.L_x_15080:
[----:B------:R-:W-:-:S13]  /*33b0*/  ISETP.GE.AND P6, PT, R117, 0xb, PT ;  /* 0x0000000b7500780c */ /* 0x000fda0003fc6270 */
[----:B------:R-:W-:Y:S05]  /*33c0*/  @!P6 BRA `(.L_x_15082) ;  /* 0x000000000010e947 */ /* 0x000fea0003800000 */
[----:B------:R-:W-:-:S03]  /*33d0*/  UMOV UR4, 0xffffffff ;  /* 0xffffffff00047882 */ /* 0x000fc60000000000 */
[----:B------:R-:W-:Y:S05]  /*33e0*/  BRA.DIV UR4, `(.L_x_15083) ;  /* 0x0000002604047947 */ /* 0x000fea000b800000 */
[----:B0-----:R0:W0:Y:S02]  /*33f0*/  SHFL.IDX PT, R114, R112, R26, R71 ;  /* 0x0000001a70727389 */ /* 0x00102400000e0047 */
.L_x_15164:
[----:B0-----:R-:W-:-:S07]  /*3400*/  IMAD R115, R85, R114, R115 ;  /* 0x0000007255737224 */ /* 0x001fce00078e0273 */
.L_x_15082:
[----:B------:R-:W-:-:S13]  /*3410*/  ISETP.GE.AND P6, PT, R117, 0xc, PT ;  /* 0x0000000c7500780c */ /* 0x000fda0003fc6270 */
[----:B------:R-:W-:Y:S05]  /*3420*/  @!P6 BRA `(.L_x_15084) ;  /* 0x000000000010e947 */ /* 0x000fea0003800000 */
[----:B------:R-:W-:-:S03]  /*3430*/  UMOV UR4, 0xffffffff ;  /* 0xffffffff00047882 */ /* 0x000fc60000000000 */
[----:B------:R-:W-:Y:S05]  /*3440*/  BRA.DIV UR4, `(.L_x_15085) ;  /* 0x00000026040c7947 */ /* 0x000fea000b800000 */
[----:B0-----:R0:W0:Y:S02]  /*3450*/  SHFL.IDX PT, R114, R112, R28, R71 ;  /* 0x0000001c70727389 */ /* 0x00102400000e0047 */
.L_x_15167:
[----:B0-----:R-:W-:-:S07]  /*3460*/  IMAD R115, R86, R114, R115 ;  /* 0x0000007256737224 */ /* 0x001fce00078e0273 */
.L_x_15084:
[----:B------:R-:W-:-:S13]  /*3470*/  ISETP.GE.AND P6, PT, R117, 0xd, PT ;  /* 0x0000000d7500780c */ /* 0x000fda0003fc6270 */
[----:B------:R-:W-:Y:S05]  /*3480*/  @!P6 BRA `(.L_x_15086) ;  /* 0x000000000010e947 */ /* 0x000fea0003800000 */
[----:B------:R-:W-:-:S03]  /*3490*/  UMOV UR4, 0xffffffff ;  /* 0xffffffff00047882 */ /* 0x000fc60000000000 */
[----:B------:R-:W-:Y:S05]  /*34a0*/  BRA.DIV UR4, `(.L_x_15087) ;  /* 0x0000002604147947 */ /* 0x000fea000b800000 */
[----:B0-----:R0:W0:Y:S02]  /*34b0*/  SHFL.IDX PT, R114, R112, R30, R71 ;  /* 0x0000001e70727389 */ /* 0x00102400000e0047 */
.L_x_15170:
[----:B0-----:R-:W-:-:S07]  /*34c0*/  IMAD R115, R87, R114, R115 ;  /* 0x0000007257737224 */ /* 0x001fce00078e0273 */
.L_x_15086:
[----:B------:R-:W-:-:S13]  /*34d0*/  ISETP.GE.AND P6, PT, R117, 0xe, PT ;  /* 0x0000000e7500780c */ /* 0x000fda0003fc6270 */
[----:B------:R-:W-:Y:S05]  /*34e0*/  @!P6 BRA `(.L_x_15088) ;  /* 0x000000000010e947 */ /* 0x000fea0003800000 */
[----:B------:R-:W-:-:S03]  /*34f0*/  UMOV UR4, 0xffffffff ;  /* 0xffffffff00047882 */ /* 0x000fc60000000000 */
[----:B------:R-:W-:Y:S05]  /*3500*/  BRA.DIV UR4, `(.L_x_15089) ;  /* 0x00000026041c7947 */ /* 0x000fea000b800000 */
[----:B0-----:R0:W0:Y:S02]  /*3510*/  SHFL.IDX PT, R114, R112, R32, R71 ;  /* 0x0000002070727389 */ /* 0x00102400000e0047 */
.L_x_15173:
[----:B0-----:R-:W-:-:S07]  /*3520*/  IMAD R115, R88, R114, R115 ;  /* 0x0000007258737224 */ /* 0x001fce00078e0273 */
.L_x_15088:
[----:B------:R-:W-:-:S13]  /*3530*/  ISETP.GE.AND P6, PT, R117, 0xf, PT ;  /* 0x0000000f7500780c */ /* 0x000fda0003fc6270 */
[----:B------:R-:W-:Y:S05]  /*3540*/  @!P6 BRA `(.L_x_15090) ;  /* 0x000000000010e947 */ /* 0x000fea0003800000 */
[----:B------:R-:W-:-:S03]  /*3550*/  UMOV UR4, 0xffffffff ;  /* 0xffffffff00047882 */ /* 0x000fc60000000000 */
[----:B------:R-:W-:Y:S05]  /*3560*/  BRA.DIV UR4, `(.L_x_15091) ;  /* 0x0000002604247947 */ /* 0x000fea000b800000 */
[----:B0-----:R0:W0:Y:S02]  /*3570*/  SHFL.IDX PT, R114, R112, R34, R71 ;  /* 0x0000002270727389 */ /* 0x00102400000e0047 */
.L_x_15176:
[----:B0-----:R-:W-:-:S07]  /*3580*/  IMAD R115, R89, R114, R115 ;  /* 0x0000007259737224 */ /* 0x001fce00078e0273 */
.L_x_15090:
[----:B------:R-:W-:-:S13]  /*3590*/  ISETP.GE.AND P6, PT, R117, 0x10, PT ;  /* 0x000000107500780c */ /* 0x000fda0003fc6270 */
[----:B------:R-:W-:Y:S05]  /*35a0*/  @!P6 BRA `(.L_x_15092) ;  /* 0x000000000010e947 */ /* 0x000fea0003800000 */
[----:B------:R-:W-:-:S03]  /*35b0*/  UMOV UR4, 0xffffffff ;  /* 0xffffffff00047882 */ /* 0x000fc60000000000 */
[----:B------:R-:W-:Y:S05]  /*35c0*/  BRA.DIV UR4, `(.L_x_15093) ;  /* 0x00000026042c7947 */ /* 0x000fea000b800000 */
[----:B0-----:R0:W0:Y:S02]  /*35d0*/  SHFL.IDX PT, R114, R112, R36, R71 ;  /* 0x0000002470727389 */ /* 0x00102400000e0047 */
.L_x_15179:
[----:B0-----:R-:W-:-:S07]  /*35e0*/  IMAD R115, R90, R114, R115 ;  /* 0x000000725a737224 */ /* 0x001fce00078e0273 */
.L_x_15092:
[----:B------:R-:W-:-:S13]  /*35f0*/  ISETP.GE.AND P6, PT, R117, 0x11, PT ;  /* 0x000000117500780c */ /* 0x000fda0003fc6270 */
[----:B------:R-:W-:Y:S05]  /*3600*/  @!P6 BRA `(.L_x_15094) ;  /* 0x000000000010e947 */ /* 0x000fea0003800000 */
[----:B------:R-:W-:-:S03]  /*3610*/  UMOV UR4, 0xffffffff ;  /* 0xffffffff00047882 */ /* 0x000fc60000000000 */
[----:B------:R-:W-:Y:S05]  /*3620*/  BRA.DIV UR4, `(.L_x_15095) ;  /* 0x0000002604347947 */ /* 0x000fea000b800000 */
[----:B0-----:R0:W0:Y:S02]  /*3630*/  SHFL.IDX PT, R114, R112, R38, R71 ;  /* 0x0000002670727389 */ /* 0x00102400000e0047 */
.L_x_15182:
[----:B0-----:R-:W-:-:S07]  /*3640*/  IMAD R115, R91, R114, R115 ;  /* 0x000000725b737224 */ /* 0x001fce00078e0273 */
.L_x_15094:
[----:B------:R-:W-:-:S13]  /*3650*/  ISETP.GE.AND P6, PT, R117, 0x12, PT ;  /* 0x000000127500780c */ /* 0x000fda0003fc6270 */
[----:B------:R-:W-:Y:S05]  /*3660*/  @!P6 BRA `(.L_x_15096) ;  /* 0x000000000010e947 */ /* 0x000fea0003800000 */
[----:B------:R-:W-:-:S03]  /*3670*/  UMOV UR4, 0xffffffff ;  /* 0xffffffff00047882 */ /* 0x000fc60000000000 */
[----:B------:R-:W-:Y:S05]  /*3680*/  BRA.DIV UR4, `(.L_x_15097) ;  /* 0x00000026043c7947 */ /* 0x000fea000b800000 */
[----:B0-----:R0:W0:Y:S02]  /*3690*/  SHFL.IDX PT, R114, R112, R40, R71 ;  /* 0x0000002870727389 */ /* 0x00102400000e0047 */
.L_x_15185:
[----:B0-----:R-:W-:-:S07]  /*36a0*/  IMAD R115, R92, R114, R115 ;  /* 0x000000725c737224 */ /* 0x001fce00078e0273 */
.L_x_15096:
[----:B------:R-:W-:-:S13]  /*36b0*/  ISETP.GE.AND P6, PT, R117, 0x13, PT ;  /* 0x000000137500780c */ /* 0x000fda0003fc6270 */
[----:B------:R-:W-:Y:S05]  /*36c0*/  @!P6 BRA `(.L_x_15098) ;  /* 0x000000000010e947 */ /* 0x000fea0003800000 */
[----:B------:R-:W-:-:S03]  /*36d0*/  UMOV UR4, 0xffffffff ;  /* 0xffffffff00047882 */ /* 0x000fc60000000000 */
[----:B------:R-:W-:Y:S05]  /*36e0*/  BRA.DIV UR4, `(.L_x_15099) ;  /* 0x0000002604447947 */ /* 0x000fea000b800000 */
[----:B0-----:R0:W0:Y:S02]  /*36f0*/  SHFL.IDX PT, R114, R112, R42, R71 ;  /* 0x0000002a70727389 */ /* 0x00102400000e0047 */
.L_x_15188:
[----:B0-----:R-:W-:-:S07]  /*3700*/  IMAD R115, R93, R114, R115 ;  /* 0x000000725d737224 */ /* 0x001fce00078e0273 */
.L_x_15098:
[----:B------:R-:W-:-:S13]  /*3710*/  ISETP.GE.AND P6, PT, R117, 0x14, PT ;  /* 0x000000147500780c */ /* 0x000fda0003fc6270 */
[----:B------:R-:W-:Y:S05]  /*3720*/  @!P6 BRA `(.L_x_15100) ;  /* 0x000000000010e947 */ /* 0x000fea0003800000 */
[----:B------:R-:W-:-:S03]  /*3730*/  UMOV UR4, 0xffffffff ;  /* 0xffffffff00047882 */ /* 0x000fc60000000000 */
[----:B------:R-:W-:Y:S05]  /*3740*/  BRA.DIV UR4, `(.L_x_15101) ;  /* 0x00000026044c7947 */ /* 0x000fea000b800000 */
[----:B0-----:R0:W0:Y:S02]  /*3750*/  SHFL.IDX PT, R114, R112, R44, R71 ;  /* 0x0000002c70727389 */ /* 0x00102400000e0047 */
.L_x_15191:
[----:B0-----:R-:W-:-:S07]  /*3760*/  IMAD R115, R94, R114, R115 ;  /* 0x000000725e737224 */ /* 0x001fce00078e0273 */
.L_x_15100:
[----:B------:R-:W-:-:S13]  /*3770*/  ISETP.GE.AND P6, PT, R117, 0x15, PT ;  /* 0x000000157500780c */ /* 0x000fda0003fc6270 */
[----:B------:R-:W-:Y:S05]  /*3780*/  @!P6 BRA `(.L_x_15102) ;  /* 0x000000000010e947 */ /* 0x000fea0003800000 */
[----:B------:R-:W-:-:S03]  /*3790*/  UMOV UR4, 0xffffffff ;  /* 0xffffffff00047882 */ /* 0x000fc60000000000 */
[----:B------:R-:W-:Y:S05]  /*37a0*/  BRA.DIV UR4, `(.L_x_15103) ;  /* 0x0000002604547947 */ /* 0x000fea000b800000 */
[----:B0-----:R0:W0:Y:S02]  /*37b0*/  SHFL.IDX PT, R114, R112, R46, R71 ;  /* 0x0000002e70727389 */ /* 0x00102400000e0047 */
.L_x_15194:
[----:B0-----:R-:W-:-:S07]  /*37c0*/  IMAD R115, R95, R114, R115 ;  /* 0x000000725f737224 */ /* 0x001fce00078e0273 */
.L_x_15102:
[----:B------:R-:W-:-:S13]  /*37d0*/  ISETP.GE.AND P6, PT, R117, 0x16, PT ;  /* 0x000000167500780c */ /* 0x000fda0003fc6270 */
[----:B------:R-:W-:Y:S05]  /*37e0*/  @!P6 BRA `(.L_x_15104) ;  /* 0x000000000010e947 */ /* 0x000fea0003800000 */
[----:B------:R-:W-:-:S03]  /*37f0*/  UMOV UR4, 0xffffffff ;  /* 0xffffffff00047882 */ /* 0x000fc60000000000 */
[----:B------:R-:W-:Y:S05]  /*3800*/  BRA.DIV UR4, `(.L_x_15105) ;  /* 0x00000026045c7947 */ /* 0x000fea000b800000 */
[----:B0-----:R0:W0:Y:S02]  /*3810*/  SHFL.IDX PT, R114, R112, R48, R71 ;  /* 0x0000003070727389 */ /* 0x00102400000e0047 */
.L_x_15197:
[----:B0-----:R-:W-:-:S07]  /*3820*/  IMAD R115, R96, R114, R115 ;  /* 0x0000007260737224 */ /* 0x001fce00078e0273 */
.L_x_15104:
[----:B------:R-:W-:-:S13]  /*3830*/  ISETP.GE.AND P6, PT, R117, 0x17, PT ;  /* 0x000000177500780c */ /* 0x000fda0003fc6270 */
[----:B------:R-:W-:Y:S05]  /*3840*/  @!P6 BRA `(.L_x_15106) ;  /* 0x000000000010e947 */ /* 0x000fea0003800000 */
[----:B------:R-:W-:-:S03]  /*3850*/  UMOV UR4, 0xffffffff ;  /* 0xffffffff00047882 */ /* 0x000fc60000000000 */
[----:B------:R-:W-:Y:S05]  /*3860*/  BRA.DIV UR4, `(.L_x_15107) ;  /* 0x0000002604647947 */ /* 0x000fea000b800000 */
[----:B0-----:R0:W0:Y:S02]  /*3870*/  SHFL.IDX PT, R114, R112, R50, R71 ;  /* 0x0000003270727389 */ /* 0x00102400000e0047 */
.L_x_15200:
[----:B0-----:R-:W-:-:S07]  /*3880*/  IMAD R115, R97, R114, R115 ;  /* 0x0000007261737224 */ /* 0x001fce00078e0273 */
.L_x_15106:
[----:B------:R-:W-:-:S13]  /*3890*/  ISETP.GE.AND P6, PT, R117, 0x18, PT ;  /* 0x000000187500780c */ /* 0x000fda0003fc6270 */
[----:B------:R-:W-:Y:S05]  /*38a0*/  @!P6 BRA `(.L_x_15108) ;  /* 0x000000000010e947 */ /* 0x000fea0003800000 */
[----:B------:R-:W-:-:S03]  /*38b0*/  UMOV UR4, 0xffffffff ;  /* 0xffffffff00047882 */ /* 0x000fc60000000000 */
[----:B------:R-:W-:Y:S05]  /*38c0*/  BRA.DIV UR4, `(.L_x_15109) ;  /* 0x00000026046c7947 */ /* 0x000fea000b800000 */
[----:B0-----:R0:W0:Y:S02]  /*38d0*/  SHFL.IDX PT, R114, R112, R52, R71 ;  /* 0x0000003470727389 */ /* 0x00102400000e0047 */
.L_x_15203:
[----:B0-----:R-:W-:-:S07]  /*38e0*/  IMAD R115, R98, R114, R115 ;  /* 0x0000007262737224 */ /* 0x001fce00078e0273 */
.L_x_15108:
[----:B------:R-:W-:-:S13]  /*38f0*/  ISETP.GE.AND P6, PT, R117, 0x19, PT ;  /* 0x000000197500780c */ /* 0x000fda0003fc6270 */
[----:B------:R-:W-:Y:S05]  /*3900*/  @!P6 BRA `(.L_x_15110) ;  /* 0x000000000010e947 */ /* 0x000fea0003800000 */
[----:B------:R-:W-:-:S03]  /*3910*/  UMOV UR4, 0xffffffff ;  /* 0xffffffff00047882 */ /* 0x000fc60000000000 */
[----:B------:R-:W-:Y:S05]  /*3920*/  BRA.DIV UR4, `(.L_x_15111) ;  /* 0x0000002604747947 */ /* 0x000fea000b800000 */
[----:B0-----:R0:W0:Y:S02]  /*3930*/  SHFL.IDX PT, R114, R112, R54, R71 ;  /* 0x0000003670727389 */ /* 0x00102400000e0047 */
.L_x_15206:
[----:B0-----:R-:W-:-:S07]  /*3940*/  IMAD R115, R99, R114, R115 ;  /* 0x0000007263737224 */ /* 0x001fce00078e0273 */
.L_x_15110:
[----:B------:R-:W-:-:S13]  /*3950*/  ISETP.GE.AND P6, PT, R117, 0x1a, PT ;  /* 0x0000001a7500780c */ /* 0x000fda0003fc6270 */
[----:B------:R-:W-:Y:S05]  /*3960*/  @!P6 BRA `(.L_x_15112) ;  /* 0x000000000010e947 */ /* 0x000fea0003800000 */
[----:B------:R-:W-:-:S03]  /*3970*/  UMOV UR4, 0xffffffff ;  /* 0xffffffff00047882 */ /* 0x000fc60000000000 */
[----:B------:R-:W-:Y:S05]  /*3980*/  BRA.DIV UR4, `(.L_x_15113) ;  /* 0x00000026047c7947 */ /* 0x000fea000b800000 */
[----:B0-----:R0:W0:Y:S02]  /*3990*/  SHFL.IDX PT, R114, R112, R56, R71 ;  /* 0x0000003870727389 */ /* 0x00102400000e0047 */
.L_x_15209:
[----:B0-----:R-:W-:-:S07]  /*39a0*/  IMAD R115, R100, R114, R115 ;  /* 0x0000007264737224 */ /* 0x001fce00078e0273 */
.L_x_15112:
[----:B------:R-:W-:-:S13]  /*39b0*/  ISETP.GE.AND P6, PT, R117, 0x1b, PT ;  /* 0x0000001b7500780c */ /* 0x000fda0003fc6270 */
[----:B------:R-:W-:Y:S05]  /*39c0*/  @!P6 BRA `(.L_x_15114) ;  /* 0x000000000010e947 */ /* 0x000fea0003800000 */
[----:B------:R-:W-:-:S03]  /*39d0*/  UMOV UR4, 0xffffffff ;  /* 0xffffffff00047882 */ /* 0x000fc60000000000 */
[----:B------:R-:W-:Y:S05]  /*39e0*/  BRA.DIV UR4, `(.L_x_15115) ;  /* 0x0000002604847947 */ /* 0x000fea000b800000 */
[----:B0-----:R0:W0:Y:S02]  /*39f0*/  SHFL.IDX PT, R114, R112, R58, R71 ;  /* 0x0000003a70727389 */ /* 0x00102400000e0047 */
.L_x_15212:
[----:B0-----:R-:W-:-:S07]  /*3a00*/  IMAD R115, R101, R114, R115 ;  /* 0x0000007265737224 */ /* 0x001fce00078e0273 */
.L_x_15114:
[----:B------:R-:W-:-:S13]  /*3a10*/  ISETP.GE.AND P6, PT, R117, 0x1c, PT ;  /* 0x0000001c7500780c */ /* 0x000fda0003fc6270 */
[----:B------:R-:W-:Y:S05]  /*3a20*/  @!P6 BRA `(.L_x_15116) ;  /* 0x000000000010e947 */ /* 0x000fea0003800000 */
[----:B------:R-:W-:-:S03]  /*3a30*/  UMOV UR4, 0xffffffff ;  /* 0xffffffff00047882 */ /* 0x000fc60000000000 */
[----:B------:R-:W-:Y:S05]  /*3a40*/  BRA.DIV UR4, `(.L_x_15117) ;  /* 0x00000026048c7947 */ /* 0x000fea000b800000 */
[----:B0-----:R0:W0:Y:S02]  /*3a50*/  SHFL.IDX PT, R114, R112, R62, R71 ;  /* 0x0000003e70727389 */ /* 0x00102400000e0047 */
.L_x_15215:
[----:B0-----:R-:W-:-:S07]  /*3a60*/  IMAD R115, R102, R114, R115 ;  /* 0x0000007266737224 */ /* 0x001fce00078e0273 */
.L_x_15116:
[----:B------:R-:W-:-:S13]  /*3a70*/  ISETP.GE.AND P6, PT, R117, 0x1d, PT ;  /* 0x0000001d7500780c */ /* 0x000fda0003fc6270 */
[----:B------:R-:W-:Y:S05]  /*3a80*/  @!P6 BRA `(.L_x_15118) ;  /* 0x000000000010e947 */ /* 0x000fea0003800000 */
[----:B------:R-:W-:-:S03]  /*3a90*/  UMOV UR4, 0xffffffff ;  /* 0xffffffff00047882 */ /* 0x000fc60000000000 */
[----:B------:R-:W-:Y:S05]  /*3aa0*/  BRA.DIV UR4, `(.L_x_15119) ;  /* 0x0000002604947947 */ /* 0x000fea000b800000 */
[----:B0-----:R0:W0:Y:S02]  /*3ab0*/  SHFL.IDX PT, R114, R112, R64, R71 ;  /* 0x0000004070727389 */ /* 0x00102400000e0047 */
.L_x_15218:
[----:B0-----:R-:W-:-:S07]  /*3ac0*/  IMAD R115, R103, R114, R115 ;  /* 0x0000007267737224 */ /* 0x001fce00078e0273 */
.L_x_15118:
[----:B------:R-:W-:-:S13]  /*3ad0*/  ISETP.GE.AND P6, PT, R117, 0x1e, PT ;  /* 0x0000001e7500780c */ /* 0x000fda0003fc6270 */
[----:B------:R-:W-:Y:S05]  /*3ae0*/  @!P6 BRA `(.L_x_15120) ;  /* 0x000000000010e947 */ /* 0x000fea0003800000 */
[----:B------:R-:W-:-:S03]  /*3af0*/  UMOV UR4, 0xffffffff ;  /* 0xffffffff00047882 */ /* 0x000fc60000000000 */
[----:B------:R-:W-:Y:S05]  /*3b00*/  BRA.DIV UR4, `(.L_x_15121) ;  /* 0x00000026049c7947 */ /* 0x000fea000b800000 */
[----:B0-----:R0:W0:Y:S02]  /*3b10*/  SHFL.IDX PT, R114, R112, R66, R71 ;  /* 0x0000004270727389 */ /* 0x00102400000e0047 */
.L_x_15221:
[----:B0-----:R-:W-:-:S07]  /*3b20*/  IMAD R115, R104, R114, R115 ;  /* 0x0000007268737224 */ /* 0x001fce00078e0273 */
.L_x_15120:
[----:B------:R-:W-:-:S13]  /*3b30*/  ISETP.GE.AND P6, PT, R117, 0x1f, PT ;  /* 0x0000001f7500780c */ /* 0x000fda0003fc6270 */
[----:B------:R-:W-:Y:S05]  /*3b40*/  @!P6 BRA `(.L_x_15122) ;  /* 0x000000000010e947 */ /* 0x000fea0003800000 */
[----:B------:R-:W-:-:S03]  /*3b50*/  UMOV UR4, 0xffffffff ;  /* 0xffffffff00047882 */ /* 0x000fc60000000000 */
[----:B------:R-:W-:Y:S05]  /*3b60*/  BRA.DIV UR4, `(.L_x_15123) ;  /* 0x0000002604a47947 */ /* 0x000fea000b800000 */
[----:B0-----:R0:W0:Y:S02]  /*3b70*/  SHFL.IDX PT, R114, R112, R68, R71 ;  /* 0x0000004470727389 */ /* 0x00102400000e0047 */
.L_x_15224:
[----:B0-----:R-:W-:-:S07]  /*3b80*/  IMAD R115, R105, R114, R115 ;  /* 0x0000007269737224 */ /* 0x001fce00078e0273 */
.L_x_15122:
[----:B------:R-:W-:-:S13]  /*3b90*/  ISETP.NE.AND P6, PT, R117, 0x20, PT ;  /* 0x000000207500780c */ /* 0x000fda0003fc5270 */
[----:B------:R-:W-:Y:S05]  /*3ba0*/  @P6 BRA `(.L_x_15124) ;  /* 0x0000000800786947 */ /* 0x000fea0003800000 */
[----:B------:R-:W-:-:S03]  /*3bb0*/  UMOV UR4, 0xffffffff ;  /* 0xffffffff00047882 */ /* 0x000fc60000000000 */
[----:B------:R-:W-:Y:S05]  /*3bc0*/  BRA.DIV UR4, `(.L_x_15125) ;  /* 0x0000002604ac7947 */ /* 0x000fea000b800000 */
[----:B0-----:R0:W0:Y:S02]  /*3bd0*/  SHFL.IDX PT, R112, R112, R10, R71 ;  /* 0x0000000a70707389 */ /* 0x00102400000e0047 */
.L_x_15227:
[----:B0-----:R-:W-:Y:S01]  /*3be0*/  IMAD R115, R106, R112, R115 ;  /* 0x000000706a737224 */ /* 0x001fe200078e0273 */
[----:B------:R-:W-:Y:S06]  /*3bf0*/  BRA `(.L_x_15124) ;  /* 0x0000000800647947 */ /* 0x000fec0003800000 */
.L_x_15061:
        /* <DEDUP_REMOVED lines=153> */
.L_x_15124:
        /* <DEDUP_REMOVED lines=9> */
.L_x_15060:
[----:B------:R-:W-:Y:S05]  /*4620*/  BSYNC B0 ;  /* 0x0000000000007941 */ /* 0x000fea0003800000 */
.L_x_15059:
[----:B------:R-:W-:-:S13]  /*4630*/  ISETP.NE.AND P6, PT, R116, RZ, PT ;  /* 0x000000ff7400720c */ /* 0x000fda0003fc5270 */
[----:B------:R-:W-:Y:S05]  /*4640*/  @!P6 BRA `(.L_x_15127) ;  /* 0xffffffd4008ce947 */ /* 0x000fea000383ffff */
.L_x_15027:
        /* <DEDUP_REMOVED lines=57> */
.L_x_15130:
        /* <DEDUP_REMOVED lines=27> */
.L_x_15129:
[----:B------:R-:W-:Y:S05]  /*4b90*/  BSYNC.RECONVERGENT B0 ;  /* 0x0000000000007941 */ /* 0x000fea0003800200 */
.L_x_15128:
        /* <DEDUP_REMOVED lines=15> */
.L_x_15131:
        /* <DEDUP_REMOVED lines=102> */
.L_x_15063:
[----:B------:R-:W-:Y:S01]  /*52f0*/  BSSY B1, `(.L_x_15132) ;  /* 0x0000006000017945 */ /* 0x000fe20003800000 */
[----:B------:R-:W-:Y:S02]  /*5300*/  IMAD.MOV.U32 R119, RZ, RZ, R60 ;  /* 0x000000ffff777224 */ /* 0x000fe400078e003c */
[----:B------:R-:W-:-:S07]  /*5310*/  IMAD.MOV.U32 R114, RZ, RZ, -0x1 ;  /* 0xffffffffff727424 */ /* 0x000fce00078e00ff */
[----:B01234-:R-:W-:Y:S05]  /*5320*/  WARPSYNC.COLLECTIVE R114, `(.L_x_15133) ;  /* 0x0000000072087348 */ /* 0x01ffea0003c00000 */
[----:B0-----:R0:W0:Y:S02]  /*5330*/  SHFL.IDX P6, R114, R112, R119, R71 ;  /* 0x0000007770727389 */ /* 0x00102400000c0047 */
[----:B01234-:R-:W-:Y:S05]  /*5340*/  ENDCOLLECTIVE ;  /* 0x000000000000791b */ /* 0x01ffea0003800000 */
.L_x_15133:
[----:B------:R-:W-:Y:S05]  /*5350*/  BSYNC B1 ;  /* 0x0000000000017941 */ /* 0x000fea0003800000 */
.L_x_15132:
[----:B------:R-:W-:Y:S01]  /*5360*/  MOV R115, R114 ;  /* 0x0000007200737202 */ /* 0x000fe20000000f00 */
[----:B------:R-:W-:Y:S06]  /*5370*/  BRA `(.L_x_15134) ;  /* 0xffffffdc00307947 */ /* 0x000fec000383ffff */
.L_x_15065:
[----:B------:R-:W-:Y:S01]  /*5380*/  BSSY B1, `(.L_x_15135) ;  /* 0x0000006000017945 */ /* 0x000fe20003800000 */
[----:B------:R-:W-:Y:S02]  /*5390*/  IMAD.MOV.U32 R119, RZ, RZ, R12 ;  /* 0x000000ffff777224 */ /* 0x000fe400078e000c */
[----:B------:R-:W-:-:S07]  /*53a0*/  IMAD.MOV.U32 R114, RZ, RZ, -0x1 ;  /* 0xffffffffff727424 */ /* 0x000fce00078e00ff */
[----:B01234-:R-:W-:Y:S05]  /*53b0*/  WARPSYNC.COLLECTIVE R114, `(.L_x_15136) ;  /* 0x0000000072087348 */ /* 0x01ffea0003c00000 */
[----:B0-----:R0:W0:Y:S02]  /*53c0*/  SHFL.IDX P6, R114, R112, R119, R71 ;  /* 0x0000007770727389 */ /* 0x00102400000c0047 */
[----:B01234-:R-:W-:Y:S05]  /*53d0*/  ENDCOLLECTIVE ;  /* 0x000000000000791b */ /* 0x01ffea0003800000 */
.L_x_15136:
[----:B------:R-:W-:Y:S05]  /*53e0*/  BSYNC B1 ;  /* 0x0000000000017941 */ /* 0x000fea0003800000 */
.L_x_15135:
[----:B------:R-:W-:Y:S05]  /*53f0*/  BRA `(.L_x_15137) ;  /* 0xffffffdc00287947 */ /* 0x000fea000383ffff */
.L_x_15067:
[----:B------:R-:W-:Y:S01]  /*5400*/  BSSY B1, `(.L_x_15138) ;  /* 0x0000006000017945 */ /* 0x000fe20003800000 */
[----:B------:R-:W-:Y:S02]  /*5410*/  IMAD.MOV.U32 R119, RZ, RZ, R13 ;  /* 0x000000ffff777224 */ /* 0x000fe400078e000d */
[----:B------:R-:W-:-:S07]  /*5420*/  IMAD.MOV.U32 R114, RZ, RZ, -0x1 ;  /* 0xffffffffff727424 */ /* 0x000fce00078e00ff */
[----:B01234-:R-:W-:Y:S05]  /*5430*/  WARPSYNC.COLLECTIVE R114, `(.L_x_15139) ;  /* 0x0000000072087348 */ /* 0x01ffea0003c00000 */
[----:B0-----:R0:W0:Y:S02]  /*5440*/  SHFL.IDX P6, R114, R112, R119, R71 ;  /* 0x0000007770727389 */ /* 0x00102400000c0047 */
[----:B01234-:R-:W-:Y:S05]  /*5450*/  ENDCOLLECTIVE ;  /* 0x000000000000791b */ /* 0x01ffea0003800000 */
.L_x_15139:
[----:B------:R-:W-:Y:S05]  /*5460*/  BSYNC B1 ;  /* 0x0000000000017941 */ /* 0x000fea0003800000 */
.L_x_15138:
[----:B------:R-:W-:Y:S05]  /*5470*/  BRA `(.L_x_15140) ;  /* 0xffffffdc00207947 */ /* 0x000fea000383ffff */
.L_x_15069:
[----:B------:R-:W-:Y:S01]  /*5480*/  BSSY B1, `(.L_x_15141) ;  /* 0x0000006000017945 */ /* 0x000fe20003800000 */
[----:B------:R-:W-:Y:S01]  /*5490*/  MOV R119, R14 ;  /* 0x0000000e00777202 */ /* 0x000fe20000000f00 */
[----:B------:R-:W-:-:S07]  /*54a0*/  IMAD.MOV.U32 R114, RZ, RZ, -0x1 ;  /* 0xffffffffff727424 */ /* 0x000fce00078e00ff */
[----:B01234-:R-:W-:Y:S05]  /*54b0*/  WARPSYNC.COLLECTIVE R114, `(.L_x_15142) ;  /* 0x0000000072087348 */ /* 0x01ffea0003c00000 */
[----:B0-----:R0:W0:Y:S02]  /*54c0*/  SHFL.IDX P6, R114, R112, R119, R71 ;  /* 0x0000007770727389 */ /* 0x00102400000c0047 */
[----:B01234-:R-:W-:Y:S05]  /*54d0*/  ENDCOLLECTIVE ;  /* 0x000000000000791b */ /* 0x01ffea0003800000 */
.L_x_15142:
[----:B------:R-:W-:Y:S05]  /*54e0*/  BSYNC B1 ;  /* 0x0000000000017941 */ /* 0x000fea0003800000 */
.L_x_15141:
[----:B------:R-:W-:Y:S05]  /*54f0*/  BRA `(.L_x_15143) ;  /* 0xffffffdc00187947 */ /* 0x000fea000383ffff */
.L_x_15071:
[----:B------:R-:W-:Y:S01]  /*5500*/  BSSY B1, `(.L_x_15144) ;  /* 0x0000006000017945 */ /* 0x000fe20003800000 */
[----:B------:R-:W-:Y:S02]  /*5510*/  IMAD.MOV.U32 R119, RZ, RZ, R15 ;  /* 0x000000ffff777224 */ /* 0x000fe400078e000f */
[----:B------:R-:W-:-:S07]  /*5520*/  IMAD.MOV.U32 R114, RZ, RZ, -0x1 ;  /* 0xffffffffff727424 */ /* 0x000fce00078e00ff */
[----:B01234-:R-:W-:Y:S05]  /*5530*/  WARPSYNC.COLLECTIVE R114, `(.L_x_15145) ;  /* 0x0000000072087348 */ /* 0x01ffea0003c00000 */
[----:B0-----:R0:W0:Y:S02]  /*5540*/  SHFL.IDX P6, R114, R112, R119, R71 ;  /* 0x0000007770727389 */ /* 0x00102400000c0047 */
[----:B01234-:R-:W-:Y:S05]  /*5550*/  ENDCOLLECTIVE ;  /* 0x000000000000791b */ /* 0x01ffea0003800000 */
.L_x_15145:
[----:B------:R-:W-:Y:S05]  /*5560*/  BSYNC B1 ;  /* 0x0000000000017941 */ /* 0x000fea0003800000 */
.L_x_15144:
[----:B------:R-:W-:Y:S05]  /*5570*/  BRA `(.L_x_15146) ;  /* 0xffffffdc00107947 */ /* 0x000fea000383ffff */
.L_x_15073:
[----:B------:R-:W-:Y:S01]  /*5580*/  BSSY B1, `(.L_x_15147) ;  /* 0x0000006000017945 */ /* 0x000fe20003800000 */
[----:B------:R-:W-:Y:S01]  /*5590*/  IMAD.MOV.U32 R119, RZ, RZ, R16 ;  /* 0x000000ffff777224 */ /* 0x000fe200078e0010 */
[----:B------:R-:W-:-:S07]  /*55a0*/  MOV R114, 0xffffffff ;  /* 0xffffffff00727802 */ /* 0x000fce0000000f00 */
[----:B01234-:R-:W-:Y:S05]  /*55b0*/  WARPSYNC.COLLECTIVE R114, `(.L_x_15148) ;  /* 0x0000000072087348 */ /* 0x01ffea0003c00000 */
[----:B0-----:R0:W0:Y:S02]  /*55c0*/  SHFL.IDX P6, R114, R112, R119, R71 ;  /* 0x0000007770727389 */ /* 0x00102400000c0047 */
[----:B01234-:R-:W-:Y:S05]  /*55d0*/  ENDCOLLECTIVE ;  /* 0x000000000000791b */ /* 0x01ffea0003800000 */
.L_x_15148:
[----:B------:R-:W-:Y:S05]  /*55e0*/  BSYNC B1 ;  /* 0x0000000000017941 */ /* 0x000fea0003800000 */
.L_x_15147:
[----:B------:R-:W-:Y:S05]  /*55f0*/  BRA `(.L_x_15149) ;  /* 0xffffffdc00087947 */ /* 0x000fea000383ffff */
.L_x_15075:
[----:B------:R-:W-:Y:S01]  /*5600*/  BSSY B1, `(.L_x_15150) ;  /* 0x0000006000017945 */ /* 0x000fe20003800000 */
[----:B------:R-:W-:Y:S02]  /*5610*/  IMAD.MOV.U32 R119, RZ, RZ, R18 ;  /* 0x000000ffff777224 */ /* 0x000fe400078e0012 */
[----:B------:R-:W-:-:S07]  /*5620*/  IMAD.MOV.U32 R114, RZ, RZ, -0x1 ;  /* 0xffffffffff727424 */ /* 0x000fce00078e00ff */
[----:B01234-:R-:W-:Y:S05]  /*5630*/  WARPSYNC.COLLECTIVE R114, `(.L_x_15151) ;  /* 0x0000000072087348 */ /* 0x01ffea0003c00000 */
[----:B0-----:R0:W0:Y:S02]  /*5640*/  SHFL.IDX P6, R114, R112, R119, R71 ;  /* 0x0000007770727389 */ /* 0x00102400000c0047 */
[----:B01234-:R-:W-:Y:S05]  /*5650*/  ENDCOLLECTIVE ;  /* 0x000000000000791b */ /* 0x01ffea0003800000 */
.L_x_15151:
[----:B------:R-:W-:Y:S05]  /*5660*/  BSYNC B1 ;  /* 0x0000000000017941 */ /* 0x000fea0003800000 */
.L_x_15150:
[----:B------:R-:W-:Y:S05]  /*5670*/  BRA `(.L_x_15152) ;  /* 0xffffffdc00007947 */ /* 0x000fea000383ffff */
.L_x_15077:
[----:B------:R-:W-:Y:S01]  /*5680*/  BSSY B1, `(.L_x_15153) ;  /* 0x0000006000017945 */ /* 0x000fe20003800000 */
[----:B------:R-:W-:Y:S02]  /*5690*/  IMAD.MOV.U32 R119, RZ, RZ, R20 ;  /* 0x000000ffff777224 */ /* 0x000fe400078e0014 */
[----:B------:R-:W-:-:S07]  /*56a0*/  IMAD.MOV.U32 R114, RZ, RZ, -0x1 ;  /* 0xffffffffff727424 */ /* 0x000fce00078e00ff */
[----:B01234-:R-:W-:Y:S05]  /*56b0*/  WARPSYNC.COLLECTIVE R114, `(.L_x_15154) ;  /* 0x0000000072087348 */ /* 0x01ffea0003c00000 */
[----:B0-----:R0:W0:Y:S02]  /*56c0*/  SHFL.IDX P6, R114, R112, R119, R71 ;  /* 0x0000007770727389 */ /* 0x00102400000c0047 */
[----:B01234-:R-:W-:Y:S05]  /*56d0*/  ENDCOLLECTIVE ;  /* 0x000000000000791b */ /* 0x01ffea0003800000 */
.L_x_15154:
[----:B------:R-:W-:Y:S05]  /*56e0*/  BSYNC B1 ;  /* 0x0000000000017941 */ /* 0x000fea0003800000 */
.L_x_15153:
[----:B------:R-:W-:Y:S05]  /*56f0*/  BRA `(.L_x_15155) ;  /* 0xffffffd800f87947 */ /* 0x000fea000383ffff */
.L_x_15079:
[----:B------:R-:W-:Y:S01]  /*5700*/  BSSY B1, `(.L_x_15156) ;  /* 0x0000006000017945 */ /* 0x000fe20003800000 */
[----:B------:R-:W-:Y:S01]  /*5710*/  MOV R119, R22 ;  /* 0x0000001600777202 */ /* 0x000fe20000000f00 */
[----:B------:R-:W-:-:S07]  /*5720*/  IMAD.MOV.U32 R114, RZ, RZ, -0x1 ;  /* 0xffffffffff727424 */ /* 0x000fce00078e00ff */
[----:B01234-:R-:W-:Y:S05]  /*5730*/  WARPSYNC.COLLECTIVE R114, `(.L_x_15157) ;  /* 0x0000000072087348 */ /* 0x01ffea0003c00000 */
[----:B0-----:R0:W0:Y:S02]  /*5740*/  SHFL.IDX P6, R114, R112, R119, R71 ;  /* 0x0000007770727389 */ /* 0x00102400000c0047 */
[----:B01234-:R-:W-:Y:S05]  /*5750*/  ENDCOLLECTIVE ;  /* 0x000000000000791b */ /* 0x01ffea0003800000 */
.L_x_15157:
[----:B------:R-:W-:Y:S05]  /*5760*/  BSYNC B1 ;  /* 0x0000000000017941 */ /* 0x000fea0003800000 */
.L_x_15156:
[----:B------:R-:W-:Y:S05]  /*5770*/  BRA `(.L_x_15158) ;  /* 0xffffffd800f07947 */ /* 0x000fea000383ffff */
.L_x_15081:
[----:B------:R-:W-:Y:S01]  /*5780*/  BSSY B1, `(.L_x_15159) ;  /* 0x0000006000017945 */ /* 0x000fe20003800000 */
[----:B------:R-:W-:Y:S02]  /*5790*/  IMAD.MOV.U32 R119, RZ, RZ, R24 ;  /* 0x000000ffff777224 */ /* 0x000fe400078e0018 */
[----:B------:R-:W-:-:S07]  /*57a0*/  IMAD.MOV.U32 R114, RZ, RZ, -0x1 ;  /* 0xffffffffff727424 */ /* 0x000fce00078e00ff */
[----:B01234-:R-:W-:Y:S05]  /*57b0*/  WARPSYNC.COLLECTIVE R114, `(.L_x_15160) ;  /* 0x0000000072087348 */ /* 0x01ffea0003c00000 */
[----:B0-----:R0:W0:Y:S02]  /*57c0*/  SHFL.IDX P6, R114, R112, R119, R71 ;  /* 0x0000007770727389 */ /* 0x00102400000c0047 */
[----:B01234-:R-:W-:Y:S05]  /*57d0*/  ENDCOLLECTIVE ;  /* 0x000000000000791b */ /* 0x01ffea0003800000 */
.L_x_15160:
[----:B------:R-:W-:Y:S05]  /*57e0*/  BSYNC B1 ;  /* 0x0000000000017941 */ /* 0x000fea0003800000 */
.L_x_15159:
[----:B------:R-:W-:Y:S05]  /*57f0*/  BRA `(.L_x_15161) ;  /* 0xffffffd800e87947 */ /* 0x000fea000383ffff */
.L_x_15083:
[----:B------:R-:W-:Y:S01]  /*5800*/  BSSY B1, `(.L_x_15162) ;  /* 0x0000006000017945 */ /* 0x000fe20003800000 */
[----:B------:R-:W-:Y:S01]  /*5810*/  IMAD.MOV.U32 R119, RZ, RZ, R26 ;  /* 0x000000ffff777224 */ /* 0x000fe200078e001a */
[----:B------:R-:W-:-:S07]  /*5820*/  MOV R114, 0xffffffff ;  /* 0xffffffff00727802 */ /* 0x000fce0000000f00 */
[----:B01234-:R-:W-:Y:S05]  /*5830*/  WARPSYNC.COLLECTIVE R114, `(.L_x_15163) ;  /* 0x0000000072087348 */ /* 0x01ffea0003c00000 */
[----:B0-----:R0:W0:Y:S02]  /*5840*/  SHFL.IDX P6, R114, R112, R119, R71 ;  /* 0x0000007770727389 */ /* 0x00102400000c0047 */
[----:B01234-:R-:W-:Y:S05]  /*5850*/  ENDCOLLECTIVE ;  /* 0x000000000000791b */ /* 0x01ffea0003800000 */
.L_x_15163:
[----:B------:R-:W-:Y:S05]  /*5860*/  BSYNC B1 ;  /* 0x0000000000017941 */ /* 0x000fea0003800000 */
.L_x_15162:
[----:B------:R-:W-:Y:S05]  /*5870*/  BRA `(.L_x_15164) ;  /* 0xffffffd800e07947 */ /* 0x000fea000383ffff */
.L_x_15085:
[----:B------:R-:W-:Y:S01]  /*5880*/  BSSY B1, `(.L_x_15165) ;  /* 0x0000006000017945 */ /* 0x000fe20003800000 */
[----:B------:R-:W-:Y:S02]  /*5890*/  IMAD.MOV.U32 R119, RZ, RZ, R28 ;  /* 0x000000ffff777224 */ /* 0x000fe400078e001c */
[----:B------:R-:W-:-:S07]  /*58a0*/  IMAD.MOV.U32 R114, RZ, RZ, -0x1 ;  /* 0xffffffffff727424 */ /* 0x000fce00078e00ff */
[----:B01234-:R-:W-:Y:S05]  /*58b0*/  WARPSYNC.COLLECTIVE R114, `(.L_x_15166) ;  /* 0x0000000072087348 */ /* 0x01ffea0003c00000 */
[----:B0-----:R0:W0:Y:S02]  /*58c0*/  SHFL.IDX P6, R114, R112, R119, R71 ;  /* 0x0000007770727389 */ /* 0x00102400000c0047 */
[----:B01234-:R-:W-:Y:S05]  /*58d0*/  ENDCOLLECTIVE ;  /* 0x000000000000791b */ /* 0x01ffea0003800000 */
.L_x_15166:
[----:B------:R-:W-:Y:S05]  /*58e0*/  BSYNC B1 ;  /* 0x0000000000017941 */ /* 0x000fea0003800000 */
.L_x_15165:
[----:B------:R-:W-:Y:S05]  /*58f0*/  BRA `(.L_x_15167) ;  /* 0xffffffd800d87947 */ /* 0x000fea000383ffff */
.L_x_15087:
[----:B------:R-:W-:Y:S01]  /*5900*/  BSSY B1, `(.L_x_15168) ;  /* 0x0000006000017945 */ /* 0x000fe20003800000 */
[----:B------:R-:W-:Y:S02]  /*5910*/  IMAD.MOV.U32 R119, RZ, RZ, R30 ;  /* 0x000000ffff777224 */ /* 0x000fe400078e001e */
[----:B------:R-:W-:-:S07]  /*5920*/  IMAD.MOV.U32 R114, RZ, RZ, -0x1 ;  /* 0xffffffffff727424 */ /* 0x000fce00078e00ff */
[----:B01234-:R-:W-:Y:S05]  /*5930*/  WARPSYNC.COLLECTIVE R114, `(.L_x_15169) ;  /* 0x0000000072087348 */ /* 0x01ffea0003c00000 */
[----:B0-----:R0:W0:Y:S02]  /*5940*/  SHFL.IDX P6, R114, R112, R119, R71 ;  /* 0x0000007770727389 */ /* 0x00102400000c0047 */
[----:B01234-:R-:W-:Y:S05]  /*5950*/  ENDCOLLECTIVE ;  /* 0x000000000000791b */ /* 0x01ffea0003800000 */
.L_x_15169:
[----:B------:R-:W-:Y:S05]  /*5960*/  BSYNC B1 ;  /* 0x0000000000017941 */ /* 0x000fea0003800000 */
.L_x_15168:
[----:B------:R-:W-:Y:S05]  /*5970*/  BRA `(.L_x_15170) ;  /* 0xffffffd800d07947 */ /* 0x000fea000383ffff */
.L_x_15089:
[----:B------:R-:W-:Y:S01]  /*5980*/  BSSY B1, `(.L_x_15171) ;  /* 0x0000006000017945 */ /* 0x000fe20003800000 */
[----:B------:R-:W-:Y:S01]  /*5990*/  MOV R119, R32 ;  /* 0x0000002000777202 */ /* 0x000fe20000000f00 */
[----:B------:R-:W-:-:S07]  /*59a0*/  IMAD.MOV.U32 R114, RZ, RZ, -0x1 ;  /* 0xffffffffff727424 */ /* 0x000fce00078e00ff */
[----:B01234-:R-:W-:Y:S05]  /*59b0*/  WARPSYNC.COLLECTIVE R114, `(.L_x_15172) ;  /* 0x0000000072087348 */ /* 0x01ffea0003c00000 */
[----:B0-----:R0:W0:Y:S02]  /*59c0*/  SHFL.IDX P6, R114, R112, R119, R71 ;  /* 0x0000007770727389 */ /* 0x00102400000c0047 */
[----:B01234-:R-:W-:Y:S05]  /*59d0*/  ENDCOLLECTIVE ;  /* 0x000000000000791b */ /* 0x01ffea0003800000 */
.L_x_15172:
[----:B------:R-:W-:Y:S05]  /*59e0*/  BSYNC B1 ;  /* 0x0000000000017941 */ /* 0x000fea0003800000 */
.L_x_15171:
[----:B------:R-:W-:Y:S05]  /*59f0*/  BRA `(.L_x_15173) ;  /* 0xffffffd800c87947 */ /* 0x000fea000383ffff */
.L_x_15091:
[----:B------:R-:W-:Y:S01]  /*5a00*/  BSSY B1, `(.L_x_15174) ;  /* 0x0000006000017945 */ /* 0x000fe20003800000 */
[----:B------:R-:W-:Y:S02]  /*5a10*/  IMAD.MOV.U32 R119, RZ, RZ, R34 ;  /* 0x000000ffff777224 */ /* 0x000fe400078e0022 */
[----:B------:R-:W-:-:S07]  /*5a20*/  IMAD.MOV.U32 R114, RZ, RZ, -0x1 ;  /* 0xffffffffff727424 */ /* 0x000fce00078e00ff */
[----:B01234-:R-:W-:Y:S05]  /*5a30*/  WARPSYNC.COLLECTIVE R114, `(.L_x_15175) ;  /* 0x0000000072087348 */ /* 0x01ffea0003c00000 */
[----:B0-----:R0:W0:Y:S02]  /*5a40*/  SHFL.IDX P6, R114, R112, R119, R71 ;  /* 0x0000007770727389 */ /* 0x00102400000c0047 */
[----:B01234-:R-:W-:Y:S05]  /*5a50*/  ENDCOLLECTIVE ;  /* 0x000000000000791b */ /* 0x01ffea0003800000 */
.L_x_15175:
[----:B------:R-:W-:Y:S05]  /*5a60*/  BSYNC B1 ;  /* 0x0000000000017941 */ /* 0x000fea0003800000 */
.L_x_15174:
[----:B------:R-:W-:Y:S05]  /*5a70*/  BRA `(.L_x_15176) ;  /* 0xffffffd800c07947 */ /* 0x000fea000383ffff */
.L_x_15093:
[----:B------:R-:W-:Y:S01]  /*5a80*/  BSSY B1, `(.L_x_15177) ;  /* 0x0000006000017945 */ /* 0x000fe20003800000 */
[----:B------:R-:W-:Y:S01]  /*5a90*/  IMAD.MOV.U32 R119, RZ, RZ, R36 ;  /* 0x000000ffff777224 */ /* 0x000fe200078e0024 */
[----:B------:R-:W-:-:S07]  /*5aa0*/  MOV R114, 0xffffffff ;  /* 0xffffffff00727802 */ /* 0x000fce0000000f00 */
[----:B01234-:R-:W-:Y:S05]  /*5ab0*/  WARPSYNC.COLLECTIVE R114, `(.L_x_15178) ;  /* 0x0000000072087348 */ /* 0x01ffea0003c00000 */
[----:B0-----:R0:W0:Y:S02]  /*5ac0*/  SHFL.IDX P6, R114, R112, R119, R71 ;  /* 0x0000007770727389 */ /* 0x00102400000c0047 */
[----:B01234-:R-:W-:Y:S05]  /*5ad0*/  ENDCOLLECTIVE ;  /* 0x000000000000791b */ /* 0x01ffea0003800000 */
.L_x_15178:
[----:B------:R-:W-:Y:S05]  /*5ae0*/  BSYNC B1 ;  /* 0x0000000000017941 */ /* 0x000fea0003800000 */
.L_x_15177:
[----:B------:R-:W-:Y:S05]  /*5af0*/  BRA `(.L_x_15179) ;  /* 0xffffffd800b87947 */ /* 0x000fea000383ffff */
.L_x_15095:
[----:B------:R-:W-:Y:S01]  /*5b00*/  BSSY B1, `(.L_x_15180) ;  /* 0x0000006000017945 */ /* 0x000fe20003800000 */
[----:B------:R-:W-:Y:S02]  /*5b10*/  IMAD.MOV.U32 R119, RZ, RZ, R38 ;  /* 0x000000ffff777224 */ /* 0x000fe400078e0026 */
[----:B------:R-:W-:-:S07]  /*5b20*/  IMAD.MOV.U32 R114, RZ, RZ, -0x1 ;  /* 0xffffffffff727424 */ /* 0x000fce00078e00ff */
[----:B01234-:R-:W-:Y:S05]  /*5b30*/  WARPSYNC.COLLECTIVE R114, `(.L_x_15181) ;  /* 0x0000000072087348 */ /* 0x01ffea0003c00000 */
[----:B0-----:R0:W0:Y:S02]  /*5b40*/  SHFL.IDX P6, R114, R112, R119, R71 ;  /* 0x0000007770727389 */ /* 0x00102400000c0047 */
[----:B01234-:R-:W-:Y:S05]  /*5b50*/  ENDCOLLECTIVE ;  /* 0x000000000000791b */ /* 0x01ffea0003800000 */
.L_x_15181:
[----:B------:R-:W-:Y:S05]  /*5b60*/  BSYNC B1 ;  /* 0x0000000000017941 */ /* 0x000fea0003800000 */
.L_x_15180:
[----:B------:R-:W-:Y:S05]  /*5b70*/  BRA `(.L_x_15182) ;  /* 0xffffffd800b07947 */ /* 0x000fea000383ffff */
.L_x_15097:
[----:B------:R-:W-:Y:S01]  /*5b80*/  BSSY B1, `(.L_x_15183) ;  /* 0x0000006000017945 */ /* 0x000fe20003800000 */
[----:B------:R-:W-:Y:S02]  /*5b90*/  IMAD.MOV.U32 R119, RZ, RZ, R40 ;  /* 0x000000ffff777224 */ /* 0x000fe400078e0028 */
[----:B------:R-:W-:-:S07]  /*5ba0*/  IMAD.MOV.U32 R114, RZ, RZ, -0x1 ;  /* 0xffffffffff727424 */ /* 0x000fce00078e00ff */
[----:B01234-:R-:W-:Y:S05]  /*5bb0*/  WARPSYNC.COLLECTIVE R114, `(.L_x_15184) ;  /* 0x0000000072087348 */ /* 0x01ffea0003c00000 */
[----:B0-----:R0:W0:Y:S02]  /*5bc0*/  SHFL.IDX P6, R114, R112, R119, R71 ;  /* 0x0000007770727389 */ /* 0x00102400000c0047 */
[----:B01234-:R-:W-:Y:S05]  /*5bd0*/  ENDCOLLECTIVE ;  /* 0x000000000000791b */ /* 0x01ffea0003800000 */
.L_x_15184:
[----:B------:R-:W-:Y:S05]  /*5be0*/  BSYNC B1 ;  /* 0x0000000000017941 */ /* 0x000fea0003800000 */
.L_x_15183:
[----:B------:R-:W-:Y:S05]  /*5bf0*/  BRA `(.L_x_15185) ;  /* 0xffffffd800a87947 */ /* 0x000fea000383ffff */
.L_x_15099:
[----:B------:R-:W-:Y:S01]  /*5c00*/  BSSY B1, `(.L_x_15186) ;  /* 0x0000006000017945 */ /* 0x000fe20003800000 */
[----:B------:R-:W-:Y:S01]  /*5c10*/  MOV R119, R42 ;  /* 0x0000002a00777202 */ /* 0x000fe20000000f00 */
[----:B------:R-:W-:-:S07]  /*5c20*/  IMAD.MOV.U32 R114, RZ, RZ, -0x1 ;  /* 0xffffffffff727424 */ /* 0x000fce00078e00ff */
[----:B01234-:R-:W-:Y:S05]  /*5c30*/  WARPSYNC.COLLECTIVE R114, `(.L_x_15187) ;  /* 0x0000000072087348 */ /* 0x01ffea0003c00000 */
[----:B0-----:R0:W0:Y:S02]  /*5c40*/  SHFL.IDX P6, R114, R112, R119, R71 ;  /* 0x0000007770727389 */ /* 0x00102400000c0047 */
[----:B01234-:R-:W-:Y:S05]  /*5c50*/  ENDCOLLECTIVE ;  /* 0x000000000000791b */ /* 0x01ffea0003800000 */
.L_x_15187:
[----:B------:R-:W-:Y:S05]  /*5c60*/  BSYNC B1 ;  /* 0x0000000000017941 */ /* 0x000fea0003800000 */
.L_x_15186:
[----:B------:R-:W-:Y:S05]  /*5c70*/  BRA `(.L_x_15188) ;  /* 0xffffffd800a07947 */ /* 0x000fea000383ffff */
.L_x_15101:
[----:B------:R-:W-:Y:S01]  /*5c80*/  BSSY B1, `(.L_x_15189) ;  /* 0x0000006000017945 */ /* 0x000fe20003800000 */
[----:B------:R-:W-:Y:S02]  /*5c90*/  IMAD.MOV.U32 R119, RZ, RZ, R44 ;  /* 0x000000ffff777224 */ /* 0x000fe400078e002c */
[----:B------:R-:W-:-:S07]  /*5ca0*/  IMAD.MOV.U32 R114, RZ, RZ, -0x1 ;  /* 0xffffffffff727424 */ /* 0x000fce00078e00ff */
[----:B01234-:R-:W-:Y:S05]  /*5cb0*/  WARPSYNC.COLLECTIVE R114, `(.L_x_15190) ;  /* 0x0000000072087348 */ /* 0x01ffea0003c00000 */
[----:B0-----:R0:W0:Y:S02]  /*5cc0*/  SHFL.IDX P6, R114, R112, R119, R71 ;  /* 0x0000007770727389 */ /* 0x00102400000c0047 */
[----:B01234-:R-:W-:Y:S05]  /*5cd0*/  ENDCOLLECTIVE ;  /* 0x000000000000791b */ /* 0x01ffea0003800000 */
.L_x_15190:
[----:B------:R-:W-:Y:S05]  /*5ce0*/  BSYNC B1 ;  /* 0x0000000000017941 */ /* 0x000fea0003800000 */
.L_x_15189:
[----:B------:R-:W-:Y:S05]  /*5cf0*/  BRA `(.L_x_15191) ;  /* 0xffffffd800987947 */ /* 0x000fea000383ffff */
.L_x_15103:
[----:B------:R-:W-:Y:S01]  /*5d00*/  BSSY B1, `(.L_x_15192) ;  /* 0x0000006000017945 */ /* 0x000fe20003800000 */
[----:B------:R-:W-:Y:S01]  /*5d10*/  IMAD.MOV.U32 R119, RZ, RZ, R46 ;  /* 0x000000ffff777224 */ /* 0x000fe200078e002e */
[----:B------:R-:W-:-:S07]  /*5d20*/  MOV R114, 0xffffffff ;  /* 0xffffffff00727802 */ /* 0x000fce0000000f00 */
[----:B01234-:R-:W-:Y:S05]  /*5d30*/  WARPSYNC.COLLECTIVE R114, `(.L_x_15193) ;  /* 0x0000000072087348 */ /* 0x01ffea0003c00000 */
[----:B0-----:R0:W0:Y:S02]  /*5d40*/  SHFL.IDX P6, R114, R112, R119, R71 ;  /* 0x0000007770727389 */ /* 0x00102400000c0047 */
[----:B01234-:R-:W-:Y:S05]  /*5d50*/  ENDCOLLECTIVE ;  /* 0x000000000000791b */ /* 0x01ffea0003800000 */
.L_x_15193:
[----:B------:R-:W-:Y:S05]  /*5d60*/  BSYNC B1 ;  /* 0x0000000000017941 */ /* 0x000fea0003800000 */
.L_x_15192:
[----:B------:R-:W-:Y:S05]  /*5d70*/  BRA `(.L_x_15194) ;  /* 0xffffffd800907947 */ /* 0x000fea000383ffff */
.L_x_15105:
[----:B------:R-:W-:Y:S01]  /*5d80*/  BSSY B1, `(.L_x_15195) ;  /* 0x0000006000017945 */ /* 0x000fe20003800000 */
[----:B------:R-:W-:Y:S02]  /*5d90*/  IMAD.MOV.U32 R119, RZ, RZ, R48 ;  /* 0x000000ffff777224 */ /* 0x000fe400078e0030 */
[----:B------:R-:W-:-:S07]  /*5da0*/  IMAD.MOV.U32 R114, RZ, RZ, -0x1 ;  /* 0xffffffffff727424 */ /* 0x000fce00078e00ff */
[----:B01234-:R-:W-:Y:S05]  /*5db0*/  WARPSYNC.COLLECTIVE R114, `(.L_x_15196) ;  /* 0x0000000072087348 */ /* 0x01ffea0003c00000 */
[----:B0-----:R0:W0:Y:S02]  /*5dc0*/  SHFL.IDX P6, R114, R112, R119, R71 ;  /* 0x0000007770727389 */ /* 0x00102400000c0047 */
[----:B01234-:R-:W-:Y:S05]  /*5dd0*/  ENDCOLLECTIVE ;  /* 0x000000000000791b */ /* 0x01ffea0003800000 */
.L_x_15196:
[----:B------:R-:W-:Y:S05]  /*5de0*/  BSYNC B1 ;  /* 0x0000000000017941 */ /* 0x000fea0003800000 */
.L_x_15195:
[----:B------:R-:W-:Y:S05]  /*5df0*/  BRA `(.L_x_15197) ;  /* 0xffffffd800887947 */ /* 0x000fea000383ffff */
.L_x_15107:
[----:B------:R-:W-:Y:S01]  /*5e00*/  BSSY B1, `(.L_x_15198) ;  /* 0x0000006000017945 */ /* 0x000fe20003800000 */
[----:B------:R-:W-:Y:S02]  /*5e10*/  IMAD.MOV.U32 R119, RZ, RZ, R50 ;  /* 0x000000ffff777224 */ /* 0x000fe400078e0032 */
[----:B------:R-:W-:-:S07]  /*5e20*/  IMAD.MOV.U32 R114, RZ, RZ, -0x1 ;  /* 0xffffffffff727424 */ /* 0x000fce00078e00ff */
[----:B01234-:R-:W-:Y:S05]  /*5e30*/  WARPSYNC.COLLECTIVE R114, `(.L_x_15199) ;  /* 0x0000000072087348 */ /* 0x01ffea0003c00000 */
[----:B0-----:R0:W0:Y:S02]  /*5e40*/  SHFL.IDX P6, R114, R112, R119, R71 ;  /* 0x0000007770727389 */ /* 0x00102400000c0047 */
[----:B01234-:R-:W-:Y:S05]  /*5e50*/  ENDCOLLECTIVE ;  /* 0x000000000000791b */ /* 0x01ffea0003800000 */
.L_x_15199:
[----:B------:R-:W-:Y:S05]  /*5e60*/  BSYNC B1 ;  /* 0x0000000000017941 */ /* 0x000fea0003800000 */
.L_x_15198:
[----:B------:R-:W-:Y:S05]  /*5e70*/  BRA `(.L_x_15200) ;  /* 0xffffffd800807947 */ /* 0x000fea000383ffff */
.L_x_15109:
[----:B------:R-:W-:Y:S01]  /*5e80*/  BSSY B1, `(.L_x_15201) ;  /* 0x0000006000017945 */ /* 0x000fe20003800000 */
[----:B------:R-:W-:Y:S01]  /*5e90*/  MOV R119, R52 ;  /* 0x0000003400777202 */ /* 0x000fe20000000f00 */
[----:B------:R-:W-:-:S07]  /*5ea0*/  IMAD.MOV.U32 R114, RZ, RZ, -0x1 ;  /* 0xffffffffff727424 */ /* 0x000fce00078e00ff */
[----:B01234-:R-:W-:Y:S05]  /*5eb0*/  WARPSYNC.COLLECTIVE R114, `(.L_x_15202) ;  /* 0x0000000072087348 */ /* 0x01ffea0003c00000 */
[----:B0-----:R0:W0:Y:S02]  /*5ec0*/  SHFL.IDX P6, R114, R112, R119, R71 ;  /* 0x0000007770727389 */ /* 0x00102400000c0047 */
[----:B01234-:R-:W-:Y:S05]  /*5ed0*/  ENDCOLLECTIVE ;  /* 0x000000000000791b */ /* 0x01ffea0003800000 */
.L_x_15202:
[----:B------:R-:W-:Y:S05]  /*5ee0*/  BSYNC B1 ;  /* 0x0000000000017941 */ /* 0x000fea0003800000 */
.L_x_15201:
[----:B------:R-:W-:Y:S05]  /*5ef0*/  BRA `(.L_x_15203) ;  /* 0xffffffd800787947 */ /* 0x000fea000383ffff */
.L_x_15111:
[----:B------:R-:W-:Y:S01]  /*5f00*/  BSSY B1, `(.L_x_15204) ;  /* 0x0000006000017945 */ /* 0x000fe20003800000 */
[----:B------:R-:W-:Y:S02]  /*5f10*/  IMAD.MOV.U32 R119, RZ, RZ, R54 ;  /* 0x000000ffff777224 */ /* 0x000fe400078e0036 */
[----:B------:R-:W-:-:S07]  /*5f20*/  IMAD.MOV.U32 R114, RZ, RZ, -0x1 ;  /* 0xffffffffff727424 */ /* 0x000fce00078e00ff */
[----:B01234-:R-:W-:Y:S05]  /*5f30*/  WARPSYNC.COLLECTIVE R114, `(.L_x_15205) ;  /* 0x0000000072087348 */ /* 0x01ffea0003c00000 */
[----:B0-----:R0:W0:Y:S02]  /*5f40*/  SHFL.IDX P6, R114, R112, R119, R71 ;  /* 0x0000007770727389 */ /* 0x00102400000c0047 */
[----:B01234-:R-:W-:Y:S05]  /*5f50*/  ENDCOLLECTIVE ;  /* 0x000000000000791b */ /* 0x01ffea0003800000 */
.L_x_15205:
[----:B------:R-:W-:Y:S05]  /*5f60*/  BSYNC B1 ;  /* 0x0000000000017941 */ /* 0x000fea0003800000 */
.L_x_15204:
[----:B------:R-:W-:Y:S05]  /*5f70*/  BRA `(.L_x_15206) ;  /* 0xffffffd800707947 */ /* 0x000fea000383ffff */
.L_x_15113:
[----:B------:R-:W-:Y:S01]  /*5f80*/  BSSY B1, `(.L_x_15207) ;  /* 0x0000006000017945 */ /* 0x000fe20003800000 */
[----:B------:R-:W-:Y:S01]  /*5f90*/  IMAD.MOV.U32 R119, RZ, RZ, R56 ;  /* 0x000000ffff777224 */ /* 0x000fe200078e0038 */
[----:B------:R-:W-:-:S07]  /*5fa0*/  MOV R114, 0xffffffff ;  /* 0xffffffff00727802 */ /* 0x000fce0000000f00 */
[----:B01234-:R-:W-:Y:S05]  /*5fb0*/  WARPSYNC.COLLECTIVE R114, `(.L_x_15208) ;  /* 0x0000000072087348 */ /* 0x01ffea0003c00000 */
[----:B0-----:R0:W0:Y:S02]  /*5fc0*/  SHFL.IDX P6, R114, R112, R119, R71 ;  /* 0x0000007770727389 */ /* 0x00102400000c0047 */
[----:B01234-:R-:W-:Y:S05]  /*5fd0*/  ENDCOLLECTIVE ;  /* 0x000000000000791b */ /* 0x01ffea0003800000 */
.L_x_15208:
[----:B------:R-:W-:Y:S05]  /*5fe0*/  BSYNC B1 ;  /* 0x0000000000017941 */ /* 0x000fea0003800000 */
.L_x_15207:
[----:B------:R-:W-:Y:S05]  /*5ff0*/  BRA `(.L_x_15209) ;  /* 0xffffffd800687947 */ /* 0x000fea000383ffff */
.L_x_15115:
[----:B------:R-:W-:Y:S01]  /*6000*/  BSSY B1, `(.L_x_15210) ;  /* 0x0000006000017945 */ /* 0x000fe20003800000 */
[----:B------:R-:W-:Y:S02]  /*6010*/  IMAD.MOV.U32 R119, RZ, RZ, R58 ;  /* 0x000000ffff777224 */ /* 0x000fe400078e003a */
[----:B------:R-:W-:-:S07]  /*6020*/  IMAD.MOV.U32 R114, RZ, RZ, -0x1 ;  /* 0xffffffffff727424 */ /* 0x000fce00078e00ff */
[----:B01234-:R-:W-:Y:S05]  /*6030*/  WARPSYNC.COLLECTIVE R114, `(.L_x_15211) ;  /* 0x0000000072087348 */ /* 0x01ffea0003c00000 */
[----:B0-----:R0:W0:Y:S02]  /*6040*/  SHFL.IDX P6, R114, R112, R119, R71 ;  /* 0x0000007770727389 */ /* 0x00102400000c0047 */
[----:B01234-:R-:W-:Y:S05]  /*6050*/  ENDCOLLECTIVE ;  /* 0x000000000000791b */ /* 0x01ffea0003800000 */
.L_x_15211:
[----:B------:R-:W-:Y:S05]  /*6060*/  BSYNC B1 ;  /* 0x0000000000017941 */ /* 0x000fea0003800000 */
.L_x_15210:
[----:B------:R-:W-:Y:S05]  /*6070*/  BRA `(.L_x_15212) ;  /* 0xffffffd800607947 */ /* 0x000fea000383ffff */
.L_x_15117:
[----:B------:R-:W-:Y:S01]  /*6080*/  BSSY B1, `(.L_x_15213) ;  /* 0x0000006000017945 */ /* 0x000fe20003800000 */
[----:B------:R-:W-:Y:S02]  /*6090*/  IMAD.MOV.U32 R119, RZ, RZ, R62 ;  /* 0x000000ffff777224 */ /* 0x000fe400078e003e */
[----:B------:R-:W-:-:S07]  /*60a0*/  IMAD.MOV.U32 R114, RZ, RZ, -0x1 ;  /* 0xffffffffff727424 */ /* 0x000fce00078e00ff */
[----:B01234-:R-:W-:Y:S05]  /*60b0*/  WARPSYNC.COLLECTIVE R114, `(.L_x_15214) ;  /* 0x0000000072087348 */ /* 0x01ffea0003c00000 */
[----:B0-----:R0:W0:Y:S02]  /*60c0*/  SHFL.IDX P6, R114, R112, R119, R71 ;  /* 0x0000007770727389 */ /* 0x00102400000c0047 */
[----:B01234-:R-:W-:Y:S05]  /*60d0*/  ENDCOLLECTIVE ;  /* 0x000000000000791b */ /* 0x01ffea0003800000 */
.L_x_15214:
[----:B------:R-:W-:Y:S05]  /*60e0*/  BSYNC B1 ;  /* 0x0000000000017941 */ /* 0x000fea0003800000 */
.L_x_15213:
[----:B------:R-:W-:Y:S05]  /*60f0*/  BRA `(.L_x_15215) ;  /* 0xffffffd800587947 */ /* 0x000fea000383ffff */
.L_x_15119:
[----:B------:R-:W-:Y:S01]  /*6100*/  BSSY B1, `(.L_x_15216) ;  /* 0x0000006000017945 */ /* 0x000fe20003800000 */
[----:B------:R-:W-:Y:S01]  /*6110*/  MOV R119, R64 ;  /* 0x0000004000777202 */ /* 0x000fe20000000f00 */
[----:B------:R-:W-:-:S07]  /*6120*/  IMAD.MOV.U32 R114, RZ, RZ, -0x1 ;  /* 0xffffffffff727424 */ /* 0x000fce00078e00ff */
[----:B01234-:R-:W-:Y:S05]  /*6130*/  WARPSYNC.COLLECTIVE R114, `(.L_x_15217) ;  /* 0x0000000072087348 */ /* 0x01ffea0003c00000 */
[----:B0-----:R0:W0:Y:S02]  /*6140*/  SHFL.IDX P6, R114, R112, R119, R71 ;  /* 0x0000007770727389 */ /* 0x00102400000c0047 */
[----:B01234-:R-:W-:Y:S05]  /*6150*/  ENDCOLLECTIVE ;  /* 0x000000000000791b */ /* 0x01ffea0003800000 */
.L_x_15217:
[----:B------:R-:W-:Y:S05]  /*6160*/  BSYNC B1 ;  /* 0x0000000000017941 */ /* 0x000fea0003800000 */
.L_x_15216:
[----:B------:R-:W-:Y:S05]  /*6170*/  BRA `(.L_x_15218) ;  /* 0xffffffd800507947 */ /* 0x000fea000383ffff */
.L_x_15121:
[----:B------:R-:W-:Y:S01]  /*6180*/  BSSY B1, `(.L_x_15219) ;  /* 0x0000006000017945 */ /* 0x000fe20003800000 */
[----:B------:R-:W-:Y:S02]  /*6190*/  IMAD.MOV.U32 R119, RZ, RZ, R66 ;  /* 0x000000ffff777224 */ /* 0x000fe400078e0042 */
[----:B------:R-:W-:-:S07]  /*61a0*/  IMAD.MOV.U32 R114, RZ, RZ, -0x1 ;  /* 0xffffffffff727424 */ /* 0x000fce00078e00ff */
[----:B01234-:R-:W-:Y:S05]  /*61b0*/  WARPSYNC.COLLECTIVE R114, `(.L_x_15220) ;  /* 0x0000000072087348 */ /* 0x01ffea0003c00000 */
[----:B0-----:R0:W0:Y:S02]  /*61c0*/  SHFL.IDX P6, R114, R112, R119, R71 ;  /* 0x0000007770727389 */ /* 0x00102400000c0047 */
[----:B01234-:R-:W-:Y:S05]  /*61d0*/  ENDCOLLECTIVE ;  /* 0x000000000000791b */ /* 0x01ffea0003800000 */
.L_x_15220:
[----:B------:R-:W-:Y:S05]  /*61e0*/  BSYNC B1 ;  /* 0x0000000000017941 */ /* 0x000fea0003800000 */
.L_x_15219:
[----:B------:R-:W-:Y:S05]  /*61f0*/  BRA `(.L_x_15221) ;  /* 0xffffffd800487947 */ /* 0x000fea000383ffff */
.L_x_15123:
[----:B------:R-:W-:Y:S01]  /*6200*/  BSSY B1, `(.L_x_15222) ;  /* 0x0000006000017945 */ /* 0x000fe20003800000 */
[----:B------:R-:W-:Y:S01]  /*6210*/  IMAD.MOV.U32 R119, RZ, RZ, R68 ;  /* 0x000000ffff777224 */ /* 0x000fe200078e0044 */
[----:B------:R-:W-:-:S07]  /*6220*/  MOV R114, 0xffffffff ;  /* 0xffffffff00727802 */ /* 0x000fce0000000f00 */
[----:B01234-:R-:W-:Y:S05]  /*6230*/  WARPSYNC.COLLECTIVE R114, `(.L_x_15223) ;  /* 0x0000000072087348 */ /* 0x01ffea0003c00000 */
[----:B0-----:R0:W0:Y:S02]  /*6240*/  SHFL.IDX P6, R114, R112, R119, R71 ;  /* 0x0000007770727389 */ /* 0x00102400000c0047 */
[----:B01234-:R-:W-:Y:S05]  /*6250*/  ENDCOLLECTIVE ;  /* 0x000000000000791b */ /* 0x01ffea0003800000 */
.L_x_15223:
[----:B------:R-:W-:Y:S05]  /*6260*/  BSYNC B1 ;  /* 0x0000000000017941 */ /* 0x000fea0003800000 */
.L_x_15222:
[----:B------:R-:W-:Y:S05]  /*6270*/  BRA `(.L_x_15224) ;  /* 0xffffffd800407947 */ /* 0x000fea000383ffff */
.L_x_15125:
[----:B------:R-:W-:Y:S01]  /*6280*/  BSSY B1, `(.L_x_15225) ;  /* 0x0000006000017945 */ /* 0x000fe20003800000 */
[----:B------:R-:W-:Y:S02]  /*6290*/  IMAD.MOV.U32 R119, RZ, RZ, R10 ;  /* 0x000000ffff777224 */ /* 0x000fe400078e000a */
[----:B------:R-:W-:-:S07]  /*62a0*/  IMAD.MOV.U32 R114, RZ, RZ, -0x1 ;  /* 0xffffffffff727424 */ /* 0x000fce00078e00ff */
[----:B01234-:R-:W-:Y:S05]  /*62b0*/  WARPSYNC.COLLECTIVE R114, `(.L_x_15226) ;  /* 0x0000000072087348 */ /* 0x01ffea0003c00000 */
[----:B0-----:R0:W0:Y:S02]  /*62c0*/  SHFL.IDX P6, R114, R112, R119, R71 ;  /* 0x0000007770727389 */ /* 0x00102400000c0047 */
[----:B01234-:R-:W-:Y:S05]  /*62d0*/  ENDCOLLECTIVE ;  /* 0x000000000000791b */ /* 0x01ffea0003800000 */
.L_x_15226:
[----:B------:R-:W-:Y:S05]  /*62e0*/  BSYNC B1 ;  /* 0x0000000000017941 */ /* 0x000fea0003800000 */
.L_x_15225:
[----:B------:R-:W-:Y:S01]  /*62f0*/  IMAD.MOV.U32 R112, RZ, RZ, R114 ;  /* 0x000000ffff707224 */ /* 0x000fe200078e0072 */
[----:B------:R-:W-:Y:S06]  /*6300*/  BRA `(.L_x_15227) ;  /* 0xffffffd800347947 */ /* 0x000fec000383ffff */
        .weak           $__internal_111_$__cuda_sm20_div_u16
        .type           $__internal_111_$__cuda_sm20_div_u16,@function
        .size           $__internal_111_$__cuda_sm20_div_u16,(.L_x_20401 - $__internal_111_$__cuda_sm20_div_u16)
$__internal_111_$__cuda_sm20_div_u16:
        /* <DEDUP_REMOVED lines=19> */
[----:B------:R-:W-:Y:S06]  /*6440*/  RET.REL.NODEC R8 `(_Z9cuda_gemmIiLi128ELi1ELi1ELi512ELi32ELi32ELi0EEviiiPT_S1_S1_ii) ;  /* 0xffffff9808ec7950 */ /* 0x000fec0003c3ffff */
.L_x_15228:
        /* <DEDUP_REMOVED lines=11> */
.L_x_20401:


//--------------------- .text._Z9cuda_gemmIiLi128ELi1ELi1ELi512ELi16ELi16ELi1EEviiiPT_S1_S1_ii --------------------------
	.section	.text._Z9cuda_gemmIiLi128ELi1ELi1ELi512ELi16ELi16ELi1EEviiiPT_S1_S1_ii,"ax",@progbits
	.align	128
        .global         _Z9cuda_gemmIiLi128ELi1ELi1ELi512ELi16ELi16ELi1EEviiiPT_S1_S1_ii
        .type           _Z9cuda_gemmIiLi128ELi1ELi1ELi512ELi16ELi16ELi1EEviiiPT_S1_S1_ii,@function
        .size           _Z9cuda_gemmIiLi128ELi1ELi1ELi512ELi16ELi16ELi1EEviiiPT_S1_S1_ii,(.L_x_20402 - _Z9cuda_gemmIiLi128ELi1ELi1ELi512ELi16ELi16ELi1EEviiiPT_S1_S1_ii)
        .other          _Z9cuda_gemmIiLi128ELi1ELi1ELi512ELi16ELi16ELi1EEviiiPT_S1_S1_ii,@"STO_CUDA_ENTRY STV_DEFAULT"
_Z9cuda_gemmIiLi128ELi1ELi1ELi512ELi16ELi16ELi1EEviiiPT_S1_S1_ii:
.text._Z9cuda_gemmIiLi128ELi1ELi1ELi512ELi16ELi16ELi1EEviiiPT_S1_S1_ii:
[----:B------:R-:W-:Y:S01]  /*0000*/  LDC R1, c[0x0][0x37c] ;  /* 0x0000df00ff017b82 */ /* 0x000fe20000000800 */
[----:B------:R-:W0:Y:S07]  /*0010*/  S2R R41, SR_TID.X ;  /* 0x0000000000297919 */ /* 0x000e2e0000002100 */
[----:B------:R-:W1:Y:S01]  /*0020*/  LDC R42, c[0x0][0x360] ;  /* 0x0000d800ff2a7b82 */ /* 0x000e620000000800 */
[----:B------:R-:W-:Y:S02]  /*0030*/  MOV R8, 0x80 ;  /* 0x0000008000087802 */ /* 0x000fe40000000f00 */
[----:B-1----:R-:W-:Y:S01]  /*0040*/  LOP3.LUT R7, R42, 0xff, RZ, 0xc0, !PT ;  /* 0x000000ff2a077812 */ /* 0x002fe200078ec0ff */
[----:B0-----:R-:W-:-:S05]  /*0050*/  IMAD.IADD R0, R41, 0x1, R42 ;  /* 0x0000000129007824 */ /* 0x001fca00078e022a */
[----:B------:R-:W-:-:S07]  /*0060*/  LOP3.LUT R6, R0, 0xff, RZ, 0xc, !PT ;  /* 0x000000ff00067812 */ /* 0x000fce00078e0cff */
[----:B------:R-:W-:Y:S05]  /*0070*/  CALL.REL.NOINC `($__internal_112_$__cuda_sm20_div_u16) ;  /* 0x0000001c00807944 */ /* 0x000fea0003c00000 */
        /* <DEDUP_REMOVED lines=15> */
.L_x_15231:
        /* <DEDUP_REMOVED lines=13> */
.L_x_15230:
[----:B-1----:R-:W-:Y:S05]  /*0240*/  BSYNC.RECONVERGENT B0 ;  /* 0x0000000000007941 */ /* 0x002fea0003800200 */
.L_x_15229:
        /* <DEDUP_REMOVED lines=9> */
.L_x_15234:
        /* <DEDUP_REMOVED lines=39> */
.L_x_15233:
[----:B------:R-:W-:Y:S05]  /*0550*/  BSYNC.RECONVERGENT B0 ;  /* 0x0000000000007941 */ /* 0x000fea0003800200 */
.L_x_15232:
        /* <DEDUP_REMOVED lines=9> */
[----:B--2---:R-:W-:Y:S05]  /*05f0*/  CALL.REL.NOINC `($__internal_112_$__cuda_sm20_div_u16) ;  /* 0x0000001800207944 */ /* 0x004fea0003c00000 */
        /* <DEDUP_REMOVED lines=19> */
.L_x_15237:
[----:B------:R2:W3:Y:S01]  /*0730*/  LDG.E R8, desc[UR8][R4.64] ;  /* 0x0000000804087981 */ /* 0x0004e2000c1e1900 */
[----:B------:R-:W-:-:S05]  /*0740*/  VIADD R6, R6, 0x1 ;  /* 0x0000000106067836 */ /* 0x000fca0000000000 */
[----:B------:R-:W-:Y:S01]  /*0750*/  ISETP.NE.AND P0, PT, R6, RZ, PT ;  /* 0x000000ff0600720c */ /* 0x000fe20003f05270 */
[C---:B--2---:R-:W-:Y:S01]  /*0760*/  IMAD.WIDE.U32 R4, R42.reuse, 0x4, R4 ;  /* 0x000000042a047825 */ /* 0x044fe200078e0004 */
[----:B---3--:R2:W-:Y:S02]  /*0770*/  STS [R7], R8 ;  /* 0x0000000807007388 */ /* 0x0085e40000000800 */
[----:B--2---:R-:W-:-:S09]  /*0780*/  LEA R7, R42, R7, 0x2 ;  /* 0x000000072a077211 */ /* 0x004fd200078e10ff */
[----:B------:R-:W-:Y:S05]  /*0790*/  @P0 BRA `(.L_x_15237) ;  /* 0xfffffffc00e40947 */ /* 0x000fea000383ffff */
.L_x_15236:
[----:B-1----:R-:W-:Y:S05]  /*07a0*/  BSYNC.RECONVERGENT B0 ;  /* 0x0000000000007941 */ /* 0x002fea0003800200 */
.L_x_15235:
        /* <DEDUP_REMOVED lines=8> */
.L_x_15239:
        /* <DEDUP_REMOVED lines=24> */
.L_x_15238:
        /* <DEDUP_REMOVED lines=10> */
.L_x_15242:
[----:B------:R-:W-:Y:S01]  /*0a50*/  VIADD R0, R0, 0x1 ;  /* 0x0000000100007836 */ /* 0x000fe20000000000 */
[----:B------:R0:W-:Y:S04]  /*0a60*/  STS [R5], RZ ;  /* 0x000000ff05007388 */ /* 0x0001e80000000800 */
[----:B------:R-:W-:Y:S02]  /*0a70*/  ISETP.NE.AND P0, PT, R0, RZ, PT ;  /* 0x000000ff0000720c */ /* 0x000fe40003f05270 */
[----:B0-----:R-:W-:-:S11]  /*0a80*/  LEA R5, R42, R5, 0x2 ;  /* 0x000000052a057211 */ /* 0x001fd600078e10ff */
[----:B------:R-:W-:Y:S05]  /*0a90*/  @P0 BRA `(.L_x_15242) ;  /* 0xfffffffc00ec0947 */ /* 0x000fea000383ffff */
.L_x_15241:
[----:B------:R-:W-:Y:S05]  /*0aa0*/  BSYNC.RECONVERGENT B0 ;  /* 0x0000000000007941 */ /* 0x000fea0003800200 */
.L_x_15240:
[----:B------:R-:W-:Y:S01]  /*0ab0*/  UIADD3 UR4, UPT, UPT, UR6, 0xc80, URZ ;  /* 0x00000c8006047890 */ /* 0x000fe2000fffe0ff */
[----:B------:R-:W-:Y:S03]  /*0ac0*/  BSSY.RECONVERGENT B0, `(.L_x_15243) ;  /* 0x000000e000007945 */ /* 0x000fe60003800200 */
[----:B------:R-:W-:-:S06]  /*0ad0*/  ULEA UR4, UR7, UR4, 0x18 ;  /* 0x0000000407047291 */ /* 0x000fcc000f8ec0ff */
[----:B------:R-:W-:-:S07]  /*0ae0*/  LEA R5, R3, UR4, 0x2 ;  /* 0x0000000403057c11 */ /* 0x000fce000f8e10ff */
.L_x_15244:
        /* <DEDUP_REMOVED lines=12> */
.L_x_15243:
        /* <DEDUP_REMOVED lines=96> */
.L_x_15246:
        /* <DEDUP_REMOVED lines=35> */
.L_x_15268:
        /* <DEDUP_REMOVED lines=24> */
.L_x_15249:
[----:B------:R0:W1:Y:S01]  /*1560*/  LDS R13, [R11] ;  /* 0x000000000b0d7984 */ /* 0x0000620000000800 */
[----:B------:R-:W-:-:S04]  /*1570*/  IADD3 R0, PT, PT, R0, 0x1, RZ ;  /* 0x0000000100007810 */ /* 0x000fc80007ffe0ff */
[----:B------:R-:W-:Y:S01]  /*1580*/  ISETP.NE.AND P0, PT, R0, RZ, PT ;  /* 0x000000ff0000720c */ /* 0x000fe20003f05270 */
[C---:B0-----:R-:W-:Y:S01]  /*1590*/  IMAD R11, R42.reuse, 0x4, R11 ;  /* 0x000000042a0b7824 */ /* 0x041fe200078e020b */
[----:B-1----:R0:W-:Y:S02]  /*15a0*/  STG.E desc[UR8][R8.64], R13 ;  /* 0x0000000d08007986 */ /* 0x0021e4000c101908 */
[----:B0-----:R-:W-:-:S09]  /*15b0*/  IMAD.WIDE.U32 R8, R42, 0x4, R8 ;  /* 0x000000042a087825 */ /* 0x001fd200078e0008 */
[----:B------:R-:W-:Y:S05]  /*15c0*/  @P0 BRA `(.L_x_15249) ;  /* 0xfffffffc00e40947 */ /* 0x000fea000383ffff */
.L_x_15248:
[----:B------:R-:W-:Y:S05]  /*15d0*/  BSYNC.RECONVERGENT B0 ;  /* 0x0000000000007941 */ /* 0x000fea0003800200 */
.L_x_15247:
[----:B------:R-:W-:Y:S01]  /*15e0*/  IMAD.WIDE.U32 R8, R42, 0xc, R2 ;  /* 0x0000000c2a087825 */ /* 0x000fe200078e0002 */
[----:B------:R-:W-:Y:S02]  /*15f0*/  LEA R39, R39, R41, 0x9 ;  /* 0x0000002927277211 */ /* 0x000fe400078e48ff */
[----:B------:R-:W-:-:S07]  /*1600*/  LEA R19, R41, UR4, 0x2 ;  /* 0x0000000429137c11 */ /* 0x000fce000f8e10ff */
.L_x_15250:
        /* <DEDUP_REMOVED lines=21> */
.L_x_15245:
[----:B------:R-:W-:Y:S01]  /*1760*/  BSSY B0, `(.L_x_15251) ;  /* 0x0000007000007945 */ /* 0x000fe20003800000 */
[----:B------:R-:W-:Y:S01]  /*1770*/  MOV R2, R38 ;  /* 0x0000002600027202 */ /* 0x000fe20000000f00 */
[----:B------:R-:W-:Y:S01]  /*1780*/  IMAD.MOV.U32 R3, RZ, RZ, 0x101f ;  /* 0x0000101fff037424 */ /* 0x000fe200078e00ff */
[----:B------:R-:W-:-:S07]  /*1790*/  MOV R0, 0xffffffff ;  /* 0xffffffff00007802 */ /* 0x000fce0000000f00 */
[----:B01----:R-:W-:Y:S05]  /*17a0*/  WARPSYNC.COLLECTIVE R0, `(.L_x_15252) ;  /* 0x0000000000087348 */ /* 0x003fea0003c00000 */
[----:B-1----:R1:W2:Y:S02]  /*17b0*/  SHFL.IDX P0, R0, R43, R2, R3 ;  /* 0x000000022b007389 */ /* 0x0022a40000000003 */
[----:B012---:R-:W-:Y:S05]  /*17c0*/  ENDCOLLECTIVE ;  /* 0x000000000000791b */ /* 0x007fea0003800000 */
.L_x_15252:
[----:B------:R-:W-:Y:S05]  /*17d0*/  BSYNC B0 ;  /* 0x0000000000007941 */ /* 0x000fea0003800000 */
.L_x_15251:
        /* <DEDUP_REMOVED lines=8> */
.L_x_15253:
[----:B------:R-:W-:Y:S02]  /*1860*/  IMAD.MOV.U32 R2, RZ, RZ, R17 ;  /* 0x000000ffff027224 */ /* 0x000fe400078e0011 */
[----:B------:R-:W-:Y:S01]  /*1870*/  IMAD R45, R35, R0, R44 ;  /* 0x00000000232d7224 */ /* 0x000fe200078e022c */
[----:B------:R-:W-:-:S07]  /*1880*/  MOV R0, 0xffffffff ;  /* 0xffffffff00007802 */ /* 0x000fce0000000f00 */
[----:B------:R-:W-:Y:S05]  /*1890*/  WARPSYNC.COLLECTIVE R0, `(.L_x_15254) ;  /* 0x0000000000087348 */ /* 0x000fea0003c00000 */
[----:B------:R0:W1:Y:S02]  /*18a0*/  SHFL.IDX P0, R0, R43, R2, R3 ;  /* 0x000000022b007389 */ /* 0x0000640000000003 */
[----:B01----:R-:W-:Y:S05]  /*18b0*/  ENDCOLLECTIVE ;  /* 0x000000000000791b */ /* 0x003fea0003800000 */
.L_x_15254:
[----:B------:R-:W-:Y:S01]  /*18c0*/  MOV R2, R16 ;  /* 0x0000001000027202 */ /* 0x000fe20000000f00 */
[----:B------:R-:W-:Y:S02]  /*18d0*/  IMAD.MOV.U32 R44, RZ, RZ, R0 ;  /* 0x000000ffff2c7224 */ /* 0x000fe400078e0000 */
[----:B------:R-:W-:Y:S02]  /*18e0*/  IMAD.MOV.U32 R0, RZ, RZ, -0x1 ;  /* 0xffffffffff007424 */ /* 0x000fe400078e00ff */
[----:B------:R-:W-:-:S07]  /*18f0*/  IMAD R44, R34, R44, R45 ;  /* 0x0000002c222c7224 */ /* 0x000fce00078e022d */
[----:B------:R-:W-:Y:S05]  /*1900*/  WARPSYNC.COLLECTIVE R0, `(.L_x_15255) ;  /* 0x0000000000087348 */ /* 0x000fea0003c00000 */
[----:B------:R0:W1:Y:S02]  /*1910*/  SHFL.IDX P0, R0, R43, R2, R3 ;  /* 0x000000022b007389 */ /* 0x0000640000000003 */
[----:B01----:R-:W-:Y:S05]  /*1920*/  ENDCOLLECTIVE ;  /* 0x000000000000791b */ /* 0x003fea0003800000 */
.L_x_15255:
[----:B------:R-:W-:Y:S01]  /*1930*/  IMAD.MOV.U32 R2, RZ, RZ, R15 ;  /* 0x000000ffff027224 */ /* 0x000fe200078e000f */
[----:B------:R-:W-:Y:S02]  /*1940*/  MOV R45, R0 ;  /* 0x00000000002d7202 */ /* 0x000fe40000000f00 */
[----:B------:R-:W-:-:S03]  /*1950*/  MOV R0, 0xffffffff ;  /* 0xffffffff00007802 */ /* 0x000fc60000000f00 */
[----:B------:R-:W-:-:S07]  /*1960*/  IMAD R45, R33, R45, R44 ;  /* 0x0000002d212d7224 */ /* 0x000fce00078e022c */
[----:B------:R-:W-:Y:S05]  /*1970*/  WARPSYNC.COLLECTIVE R0, `(.L_x_15256) ;  /* 0x0000000000087348 */ /* 0x000fea0003c00000 */
[----:B------:R0:W1:Y:S02]  /*1980*/  SHFL.IDX P0, R0, R43, R2, R3 ;  /* 0x000000022b007389 */ /* 0x0000640000000003 */
[----:B01----:R-:W-:Y:S05]  /*1990*/  ENDCOLLECTIVE ;  /* 0x000000000000791b */ /* 0x003fea0003800000 */
.L_x_15256:
[----:B------:R-:W-:Y:S01]  /*19a0*/  MOV R2, R14 ;  /* 0x0000000e00027202 */ /* 0x000fe20000000f00 */
[----:B------:R-:W-:Y:S02]  /*19b0*/  IMAD.MOV.U32 R44, RZ, RZ, R0 ;  /* 0x000000ffff2c7224 */ /* 0x000fe400078e0000 */
[----:B------:R-:W-:Y:S02]  /*19c0*/  IMAD.MOV.U32 R0, RZ, RZ, -0x1 ;  /* 0xffffffffff007424 */ /* 0x000fe400078e00ff */
[----:B------:R-:W-:-:S07]  /*19d0*/  IMAD R44, R32, R44, R45 ;  /* 0x0000002c202c7224 */ /* 0x000fce00078e022d */
[----:B------:R-:W-:Y:S05]  /*19e0*/  WARPSYNC.COLLECTIVE R0, `(.L_x_15257) ;  /* 0x0000000000087348 */ /* 0x000fea0003c00000 */
[----:B------:R0:W1:Y:S02]  /*19f0*/  SHFL.IDX P0, R0, R43, R2, R3 ;  /* 0x000000022b007389 */ /* 0x0000640000000003 */
[----:B01----:R-:W-:Y:S05]  /*1a00*/  ENDCOLLECTIVE ;  /* 0x000000000000791b */ /* 0x003fea0003800000 */
.L_x_15257:
[----:B------:R-:W-:Y:S01]  /*1a10*/  IMAD.MOV.U32 R2, RZ, RZ, R13 ;  /* 0x000000ffff027224 */ /* 0x000fe200078e000d */
[----:B------:R-:W-:Y:S02]  /*1a20*/  MOV R45, R0 ;  /* 0x00000000002d7202 */ /* 0x000fe40000000f00 */
[----:B------:R-:W-:-:S03]  /*1a30*/  MOV R0, 0xffffffff ;  /* 0xffffffff00007802 */ /* 0x000fc60000000f00 */
[----:B------:R-:W-:-:S07]  /*1a40*/  IMAD R45, R31, R45, R44 ;  /* 0x0000002d1f2d7224 */ /* 0x000fce00078e022c */
[----:B------:R-:W-:Y:S05]  /*1a50*/  WARPSYNC.COLLECTIVE R0, `(.L_x_15258) ;  /* 0x0000000000087348 */ /* 0x000fea0003c00000 */
[----:B------:R0:W1:Y:S02]  /*1a60*/  SHFL.IDX P0, R0, R43, R2, R3 ;  /* 0x000000022b007389 */ /* 0x0000640000000003 */
[----:B01----:R-:W-:Y:S05]  /*1a70*/  ENDCOLLECTIVE ;  /* 0x000000000000791b */ /* 0x003fea0003800000 */
.L_x_15258:
[----:B------:R-:W-:Y:S01]  /*1a80*/  MOV R2, R12 ;  /* 0x0000000c00027202 */ /* 0x000fe20000000f00 */
[----:B------:R-:W-:Y:S02]  /*1a90*/  IMAD.MOV.U32 R44, RZ, RZ, R0 ;  /* 0x000000ffff2c7224 */ /* 0x000fe400078e0000 */
[----:B------:R-:W-:Y:S02]  /*1aa0*/  IMAD.MOV.U32 R0, RZ, RZ, -0x1 ;  /* 0xffffffffff007424 */ /* 0x000fe400078e00ff */
[----:B------:R-:W-:-:S07]  /*1ab0*/  IMAD R44, R30, R44, R45 ;  /* 0x0000002c1e2c7224 */ /* 0x000fce00078e022d */
[----:B------:R-:W-:Y:S05]  /*1ac0*/  WARPSYNC.COLLECTIVE R0, `(.L_x_15259) ;  /* 0x0000000000087348 */ /* 0x000fea0003c00000 */
[----:B------:R0:W1:Y:S02]  /*1ad0*/  SHFL.IDX P0, R0, R43, R2, R3 ;  /* 0x000000022b007389 */ /* 0x0000640000000003 */
[----:B01----:R-:W-:Y:S05]  /*1ae0*/  ENDCOLLECTIVE ;  /* 0x000000000000791b */ /* 0x003fea0003800000 */
.L_x_15259:
[----:B------:R-:W-:Y:S01]  /*1af0*/  IMAD.MOV.U32 R2, RZ, RZ, R19 ;  /* 0x000000ffff027224 */ /* 0x000fe200078e0013 */
[----:B------:R-:W-:Y:S02]  /*1b00*/  MOV R45, R0 ;  /* 0x00000000002d7202 */ /* 0x000fe40000000f00 */
[----:B------:R-:W-:-:S03]  /*1b10*/  MOV R0, 0xffffffff ;  /* 0xffffffff00007802 */ /* 0x000fc60000000f00 */
[----:B------:R-:W-:-:S07]  /*1b20*/  IMAD R45, R29, R45, R44 ;  /* 0x0000002d1d2d7224 */ /* 0x000fce00078e022c */
[----:B------:R-:W-:Y:S05]  /*1b30*/  WARPSYNC.COLLECTIVE R0, `(.L_x_15260) ;  /* 0x0000000000087348 */ /* 0x000fea0003c00000 */
[----:B------:R0:W1:Y:S02]  /*1b40*/  SHFL.IDX P0, R0, R43, R2, R3 ;  /* 0x000000022b007389 */ /* 0x0000640000000003 */
[----:B01----:R-:W-:Y:S05]  /*1b50*/  ENDCOLLECTIVE ;  /* 0x000000000000791b */ /* 0x003fea0003800000 */
.L_x_15260:
[----:B------:R-:W-:Y:S01]  /*1b60*/  MOV R2, R11 ;  /* 0x0000000b00027202 */ /* 0x000fe20000000f00 */
[----:B------:R-:W-:Y:S02]  /*1b70*/  IMAD.MOV.U32 R44, RZ, RZ, R0 ;  /* 0x000000ffff2c7224 */ /* 0x000fe400078e0000 */
[----:B------:R-:W-:Y:S02]  /*1b80*/  IMAD.MOV.U32 R0, RZ, RZ, -0x1 ;  /* 0xffffffffff007424 */ /* 0x000fe400078e00ff */
[----:B------:R-:W-:-:S07]  /*1b90*/  IMAD R44, R28, R44, R45 ;  /* 0x0000002c1c2c7224 */ /* 0x000fce00078e022d */
[----:B------:R-:W-:Y:S05]  /*1ba0*/  WARPSYNC.COLLECTIVE R0, `(.L_x_15261) ;  /* 0x0000000000087348 */ /* 0x000fea0003c00000 */
[----:B------:R0:W1:Y:S02]  /*1bb0*/  SHFL.IDX P0, R0, R43, R2, R3 ;  /* 0x000000022b007389 */ /* 0x0000640000000003 */
[----:B01----:R-:W-:Y:S05]  /*1bc0*/  ENDCOLLECTIVE ;  /* 0x000000000000791b */ /* 0x003fea0003800000 */
.L_x_15261:
[----:B------:R-:W-:Y:S01]  /*1bd0*/  IMAD.MOV.U32 R2, RZ, RZ, R10 ;  /* 0x000000ffff027224 */ /* 0x000fe200078e000a */
[----:B------:R-:W-:Y:S02]  /*1be0*/  MOV R45, R0 ;  /* 0x00000000002d7202 */ /* 0x000fe40000000f00 */
[----:B------:R-:W-:-:S03]  /*1bf0*/  MOV R0, 0xffffffff ;  /* 0xffffffff00007802 */ /* 0x000fc60000000f00 */
[----:B------:R-:W-:-:S07]  /*1c00*/  IMAD R45, R27, R45, R44 ;  /* 0x0000002d1b2d7224 */ /* 0x000fce00078e022c */
[----:B------:R-:W-:Y:S05]  /*1c10*/  WARPSYNC.COLLECTIVE R0, `(.L_x_15262) ;  /* 0x0000000000087348 */ /* 0x000fea0003c00000 */
[----:B------:R0:W1:Y:S02]  /*1c20*/  SHFL.IDX P0, R0, R43, R2, R3 ;  /* 0x000000022b007389 */ /* 0x0000640000000003 */
[----:B01----:R-:W-:Y:S05]  /*1c30*/  ENDCOLLECTIVE ;  /* 0x000000000000791b */ /* 0x003fea0003800000 */
.L_x_15262:
[----:B------:R-:W-:Y:S01]  /*1c40*/  MOV R2, R9 ;  /* 0x0000000900027202 */ /* 0x000fe20000000f00 */
[----:B------:R-:W-:Y:S02]  /*1c50*/  IMAD.MOV.U32 R44, RZ, RZ, R0 ;  /* 0x000000ffff2c7224 */ /* 0x000fe400078e0000 */
[----:B------:R-:W-:Y:S02]  /*1c60*/  IMAD.MOV.U32 R0, RZ, RZ, -0x1 ;  /* 0xffffffffff007424 */ /* 0x000fe400078e00ff */
[----:B------:R-:W-:-:S07]  /*1c70*/  IMAD R44, R26, R44, R45 ;  /* 0x0000002c1a2c7224 */ /* 0x000fce00078e022d */
[----:B------:R-:W-:Y:S05]  /*1c80*/  WARPSYNC.COLLECTIVE R0, `(.L_x_15263) ;  /* 0x0000000000087348 */ /* 0x000fea0003c00000 */
[----:B------:R0:W1:Y:S02]  /*1c90*/  SHFL.IDX P0, R0, R43, R2, R3 ;  /* 0x000000022b007389 */ /* 0x0000640000000003 */
[----:B01----:R-:W-:Y:S05]  /*1ca0*/  ENDCOLLECTIVE ;  /* 0x000000000000791b */ /* 0x003fea0003800000 */
.L_x_15263:
[----:B------:R-:W-:Y:S01]  /*1cb0*/  IMAD.MOV.U32 R2, RZ, RZ, R8 ;  /* 0x000000ffff027224 */ /* 0x000fe200078e0008 */
[----:B------:R-:W-:Y:S02]  /*1cc0*/  MOV R45, R0 ;  /* 0x00000000002d7202 */ /* 0x000fe40000000f00 */
[----:B------:R-:W-:-:S03]  /*1cd0*/  MOV R0, 0xffffffff ;  /* 0xffffffff00007802 */ /* 0x000fc60000000f00 */
[----:B------:R-:W-:-:S07]  /*1ce0*/  IMAD R45, R25, R45, R44 ;  /* 0x0000002d192d7224 */ /* 0x000fce00078e022c */
[----:B------:R-:W-:Y:S05]  /*1cf0*/  WARPSYNC.COLLECTIVE R0, `(.L_x_15264) ;  /* 0x0000000000087348 */ /* 0x000fea0003c00000 */
[----:B------:R0:W1:Y:S02]  /*1d00*/  SHFL.IDX P0, R0, R43, R2, R3 ;  /* 0x000000022b007389 */ /* 0x0000640000000003 */
[----:B01----:R-:W-:Y:S05]  /*1d10*/  ENDCOLLECTIVE ;  /* 0x000000000000791b */ /* 0x003fea0003800000 */
.L_x_15264:
[----:B------:R-:W-:Y:S01]  /*1d20*/  MOV R2, R7 ;  /* 0x0000000700027202 */ /* 0x000fe20000000f00 */
[----:B------:R-:W-:Y:S02]  /*1d30*/  IMAD.MOV.U32 R44, RZ, RZ, R0 ;  /* 0x000000ffff2c7224 */ /* 0x000fe400078e0000 */
[----:B------:R-:W-:Y:S02]  /*1d40*/  IMAD.MOV.U32 R0, RZ, RZ, -0x1 ;  /* 0xffffffffff007424 */ /* 0x000fe400078e00ff */
[----:B------:R-:W-:-:S07]  /*1d50*/  IMAD R44, R24, R44, R45 ;  /* 0x0000002c182c7224 */ /* 0x000fce00078e022d */
[----:B------:R-:W-:Y:S05]  /*1d60*/  WARPSYNC.COLLECTIVE R0, `(.L_x_15265) ;  /* 0x0000000000087348 */ /* 0x000fea0003c00000 */
[----:B------:R0:W1:Y:S02]  /*1d70*/  SHFL.IDX P0, R0, R43, R2, R3 ;  /* 0x000000022b007389 */ /* 0x0000640000000003 */
[----:B01----:R-:W-:Y:S05]  /*1d80*/  ENDCOLLECTIVE ;  /* 0x000000000000791b */ /* 0x003fea0003800000 */
.L_x_15265:
[----:B------:R-:W-:Y:S01]  /*1d90*/  IMAD.MOV.U32 R2, RZ, RZ, R6 ;  /* 0x000000ffff027224 */ /* 0x000fe200078e0006 */
[----:B------:R-:W-:Y:S02]  /*1da0*/  MOV R45, R0 ;  /* 0x00000000002d7202 */ /* 0x000fe40000000f00 */
[----:B------:R-:W-:-:S03]  /*1db0*/  MOV R0, 0xffffffff ;  /* 0xffffffff00007802 */ /* 0x000fc60000000f00 */
[----:B------:R-:W-:-:S07]  /*1dc0*/  IMAD R45, R23, R45, R44 ;  /* 0x0000002d172d7224 */ /* 0x000fce00078e022c */
[----:B------:R-:W-:Y:S05]  /*1dd0*/  WARPSYNC.COLLECTIVE R0, `(.L_x_15266) ;  /* 0x0000000000087348 */ /* 0x000fea0003c00000 */
[----:B------:R0:W1:Y:S02]  /*1de0*/  SHFL.IDX P0, R0, R43, R2, R3 ;  /* 0x000000022b007389 */ /* 0x0000640000000003 */
[----:B01----:R-:W-:Y:S05]  /*1df0*/  ENDCOLLECTIVE ;  /* 0x000000000000791b */ /* 0x003fea0003800000 */
.L_x_15266:
[----:B------:R-:W-:Y:S01]  /*1e00*/  MOV R2, R5 ;  /* 0x0000000500027202 */ /* 0x000fe20000000f00 */
[----:B------:R-:W-:Y:S02]  /*1e10*/  IMAD.MOV.U32 R44, RZ, RZ, R0 ;  /* 0x000000ffff2c7224 */ /* 0x000fe400078e0000 */
[----:B------:R-:W-:Y:S02]  /*1e20*/  IMAD.MOV.U32 R0, RZ, RZ, -0x1 ;  /* 0xffffffffff007424 */ /* 0x000fe400078e00ff */
[----:B------:R-:W-:-:S07]  /*1e30*/  IMAD R45, R22, R44, R45 ;  /* 0x0000002c162d7224 */ /* 0x000fce00078e022d */
[----:B------:R-:W-:Y:S05]  /*1e40*/  WARPSYNC.COLLECTIVE R0, `(.L_x_15267) ;  /* 0x0000000000087348 */ /* 0x000fea0003c00000 */
[----:B------:R0:W1:Y:S02]  /*1e50*/  SHFL.IDX P0, R0, R43, R2, R3 ;  /* 0x000000022b007389 */ /* 0x0000640000000003 */
[----:B01----:R-:W-:Y:S05]  /*1e60*/  ENDCOLLECTIVE ;  /* 0x000000000000791b */ /* 0x003fea0003800000 */
.L_x_15267:
[----:B------:R-:W-:Y:S05]  /*1e70*/  BRA `(.L_x_15268) ;  /* 0xfffffff400587947 */ /* 0x000fea000383ffff */
        .weak           $__internal_112_$__cuda_sm20_div_u16
        .type           $__internal_112_$__cuda_sm20_div_u16,@function
        .size           $__internal_112_$__cuda_sm20_div_u16,(.L_x_20402 - $__internal_112_$__cuda_sm20_div_u16)
$__internal_112_$__cuda_sm20_div_u16:
        /* <DEDUP_REMOVED lines=18> */
[----:B------:R-:W-:Y:S06]  /*1fa0*/  RET.REL.NODEC R2 `(_Z9cuda_gemmIiLi128ELi1ELi1ELi512ELi16ELi16ELi1EEviiiPT_S1_S1_ii) ;  /* 0xffffffe002147950 */ /* 0x000fec0003c3ffff */
.L_x_15269:
        /* <DEDUP_REMOVED lines=13> */
.L_x_20402:


//--------------------- .text._Z9cuda_gemmIiLi128ELi1ELi1ELi512ELi16ELi16ELi0EEviiiPT_S1_S1_ii --------------------------
	.section	.text._Z9cuda_gemmIiLi128ELi1ELi1ELi512ELi16ELi16ELi0EEviiiPT_S1_S1_ii,"ax",@progbits
	.align	128
        .global         _Z9cuda_gemmIiLi128ELi1ELi1ELi512ELi16ELi16ELi0EEviiiPT_S1_S1_ii
        .type           _Z9cuda_gemmIiLi128ELi1ELi1ELi512ELi16ELi16ELi0EEviiiPT_S1_S1_ii,@function
        .size           _Z9cuda_gemmIiLi128ELi1ELi1ELi512ELi16ELi16ELi0EEviiiPT_S1_S1_ii,(.L_x_20403 - _Z9cuda_gemmIiLi128ELi1ELi1ELi512ELi16ELi16ELi0EEviiiPT_S1_S1_ii)
        .other          _Z9cuda_gemmIiLi128ELi1ELi1ELi512ELi16ELi16ELi0EEviiiPT_S1_S1_ii,@"STO_CUDA_ENTRY STV_DEFAULT"
_Z9cuda_gemmIiLi128ELi1ELi1ELi512ELi16ELi16ELi0EEviiiPT_S1_S1_ii:
.text._Z9cuda_gemmIiLi128ELi1ELi1ELi512ELi16ELi16ELi0EEviiiPT_S1_S1_ii:
        /* <DEDUP_REMOVED lines=41> */
.L_x_15272:
        /* <DEDUP_REMOVED lines=25> */
.L_x_15271:
[----:B------:R-:W-:Y:S05]  /*0420*/  BSYNC.RECONVERGENT B0 ;  /* 0x0000000000007941 */ /* 0x000fea0003800200 */
.L_x_15270:
        /* <DEDUP_REMOVED lines=54> */
[----:B0-----:R-:W-:Y:S05]  /*0790*/  CALL.REL.NOINC `($__internal_113_$__cuda_sm20_div_u16) ;  /* 0x00000038009c7944 */ /* 0x001fea0003c00000 */
        /* <DEDUP_REMOVED lines=21> */
.L_x_15275:
        /* <DEDUP_REMOVED lines=8> */
.L_x_15274:
[----:B--2---:R-:W-:Y:S05]  /*0970*/  BSYNC.RECONVERGENT B0 ;  /* 0x0000000000007941 */ /* 0x004fea0003800200 */
.L_x_15273:
        /* <DEDUP_REMOVED lines=9> */
.L_x_15277:
        /* <DEDUP_REMOVED lines=24> */
.L_x_15276:
        /* <DEDUP_REMOVED lines=10> */
.L_x_15280:
[----:B------:R-:W-:Y:S01]  /*0c30*/  IADD3 R8, PT, PT, R8, 0x1, RZ ;  /* 0x0000000108087810 */ /* 0x000fe20007ffe0ff */
[----:B------:R0:W-:Y:S03]  /*0c40*/  STS [R7], RZ ;  /* 0x000000ff07007388 */ /* 0x0001e60000000800 */
[----:B------:R-:W-:Y:S01]  /*0c50*/  ISETP.NE.AND P0, PT, R8, RZ, PT ;  /* 0x000000ff0800720c */ /* 0x000fe20003f05270 */
[----:B0-----:R-:W-:-:S12]  /*0c60*/  IMAD R7, R0, 0x4, R7 ;  /* 0x0000000400077824 */ /* 0x001fd800078e0207 */
[----:B------:R-:W-:Y:S05]  /*0c70*/  @P0 BRA `(.L_x_15280) ;  /* 0xfffffffc00ec0947 */ /* 0x000fea000383ffff */
.L_x_15279:
[----:B------:R-:W-:Y:S05]  /*0c80*/  BSYNC.RECONVERGENT B0 ;  /* 0x0000000000007941 */ /* 0x000fea0003800200 */
.L_x_15278:
[----:B------:R-:W-:Y:S01]  /*0c90*/  UIADD3 UR7, UPT, UPT, UR7, 0xc80, URZ ;  /* 0x00000c8007077890 */ /* 0x000fe2000fffe0ff */
[----:B------:R-:W-:Y:S03]  /*0ca0*/  BSSY.RECONVERGENT B0, `(.L_x_15281) ;  /* 0x000000e000007945 */ /* 0x000fe60003800200 */
[----:B------:R-:W-:-:S06]  /*0cb0*/  ULEA UR7, UR8, UR7, 0x18 ;  /* 0x0000000708077291 */ /* 0x000fcc000f8ec0ff */
[----:B------:R-:W-:-:S07]  /*0cc0*/  LEA R7, R6, UR7, 0x2 ;  /* 0x0000000706077c11 */ /* 0x000fce000f8e10ff */
.L_x_15282:
        /* <DEDUP_REMOVED lines=12> */
.L_x_15281:
        /* <DEDUP_REMOVED lines=154> */
.L_x_15335:
        /* <DEDUP_REMOVED lines=30> */
.L_x_15284:
        /* <DEDUP_REMOVED lines=8> */
.L_x_15285:
        /* <DEDUP_REMOVED lines=8> */
.L_x_15286:
        /* <DEDUP_REMOVED lines=8> */
.L_x_15287:
        /* <DEDUP_REMOVED lines=8> */
.L_x_15288:
        /* <DEDUP_REMOVED lines=9> */
.L_x_15289:
        /* <DEDUP_REMOVED lines=9> */
.L_x_15290:
        /* <DEDUP_REMOVED lines=9> */
.L_x_15291:
        /* <DEDUP_REMOVED lines=9> */
.L_x_15292:
        /* <DEDUP_REMOVED lines=9> */
.L_x_15293:
        /* <DEDUP_REMOVED lines=9> */
.L_x_15294:
        /* <DEDUP_REMOVED lines=9> */
.L_x_15295:
        /* <DEDUP_REMOVED lines=9> */
.L_x_15296:
        /* <DEDUP_REMOVED lines=9> */
.L_x_15297:
        /* <DEDUP_REMOVED lines=10> */
.L_x_15298:
        /* <DEDUP_REMOVED lines=10> */
.L_x_15334:
        /* <DEDUP_REMOVED lines=11> */
.L_x_15342:
[----:B0-2---:R-:W-:-:S07]  /*2210*/  IMAD R64, R55, R64, RZ ;  /* 0x0000004037407224 */ /* 0x005fce00078e02ff */
.L_x_15302:
[----:B------:R-:W-:-:S13]  /*2220*/  ISETP.GE.AND P5, PT, R68, 0x2, PT ;  /* 0x000000024400780c */ /* 0x000fda0003fa6270 */
[----:B------:R-:W-:Y:S05]  /*2230*/  @!P5 BRA `(.L_x_15304) ;  /* 0x000000000010d947 */ /* 0x000fea0003800000 */
[----:B------:R-:W-:-:S03]  /*2240*/  UMOV UR5, 0xffffffff ;  /* 0xffffffff00057882 */ /* 0x000fc60000000000 */
[----:B------:R-:W-:Y:S05]  /*2250*/  BRA.DIV UR5, `(.L_x_15305) ;  /* 0x0000001a05087947 */ /* 0x000fea000b800000 */
[----:B0-----:R0:W0:Y:S02]  /*2260*/  SHFL.IDX PT, R65, R63, R31, R6 ;  /* 0x0000001f3f417389 */ /* 0x00102400000e0006 */
.L_x_15345:
[----:B0-----:R-:W-:-:S07]  /*2270*/  IMAD R64, R54, R65, R64 ;  /* 0x0000004136407224 */ /* 0x001fce00078e0240 */
.L_x_15304:
[----:B------:R-:W-:-:S13]  /*2280*/  ISETP.GE.AND P4, PT, R68, 0x3, PT ;  /* 0x000000034400780c */ /* 0x000fda0003f86270 */
[----:B------:R-:W-:Y:S05]  /*2290*/  @!P4 BRA `(.L_x_15306) ;  /* 0x000000000010c947 */ /* 0x000fea0003800000 */
[----:B------:R-:W-:-:S03]  /*22a0*/  UMOV UR5, 0xffffffff ;  /* 0xffffffff00057882 */ /* 0x000fc60000000000 */
[----:B------:R-:W-:Y:S05]  /*22b0*/  BRA.DIV UR5, `(.L_x_15307) ;  /* 0x0000001a05107947 */ /* 0x000fea000b800000 */
[----:B0-----:R0:W0:Y:S02]  /*22c0*/  SHFL.IDX PT, R65, R63, R30, R6 ;  /* 0x0000001e3f417389 */ /* 0x00102400000e0006 */
.L_x_15348:
[----:B01----:R-:W-:-:S07]  /*22d0*/  IMAD R64, R53, R65, R64 ;  /* 0x0000004135407224 */ /* 0x003fce00078e0240 */
.L_x_15306:
[----:B------:R-:W-:-:S13]  /*22e0*/  ISETP.GE.AND P3, PT, R68, 0x4, PT ;  /* 0x000000044400780c */ /* 0x000fda0003f66270 */
[----:B------:R-:W-:Y:S05]  /*22f0*/  @!P3 BRA `(.L_x_15308) ;  /* 0x000000000010b947 */ /* 0x000fea0003800000 */
[----:B------:R-:W-:-:S03]  /*2300*/  UMOV UR5, 0xffffffff ;  /* 0xffffffff00057882 */ /* 0x000fc60000000000 */
[----:B------:R-:W-:Y:S05]  /*2310*/  BRA.DIV UR5, `(.L_x_15309) ;  /* 0x0000001a05187947 */ /* 0x000fea000b800000 */
[----:B0-----:R0:W0:Y:S02]  /*2320*/  SHFL.IDX PT, R65, R63, R29, R6 ;  /* 0x0000001d3f417389 */ /* 0x00102400000e0006 */
.L_x_15351:
[----:B0--3--:R-:W-:-:S07]  /*2330*/  IMAD R64, R52, R65, R64 ;  /* 0x0000004134407224 */ /* 0x009fce00078e0240 */
.L_x_15308:
[----:B------:R-:W-:-:S13]  /*2340*/  ISETP.GE.AND P2, PT, R68, 0x5, PT ;  /* 0x000000054400780c */ /* 0x000fda0003f46270 */
[----:B------:R-:W-:Y:S05]  /*2350*/  @!P2 BRA `(.L_x_15310) ;  /* 0x000000000010a947 */ /* 0x000fea0003800000 */
[----:B------:R-:W-:-:S03]  /*2360*/  UMOV UR5, 0xffffffff ;  /* 0xffffffff00057882 */ /* 0x000fc60000000000 */
[----:B------:R-:W-:Y:S05]  /*2370*/  BRA.DIV UR5, `(.L_x_15311) ;  /* 0x0000001a05207947 */ /* 0x000fea000b800000 */
[----:B0-----:R0:W0:Y:S02]  /*2380*/  SHFL.IDX PT, R65, R63, R28, R6 ;  /* 0x0000001c3f417389 */ /* 0x00102400000e0006 */
.L_x_15354:
[----:B0---4-:R-:W-:-:S07]  /*2390*/  IMAD R64, R51, R65, R64 ;  /* 0x0000004133407224 */ /* 0x011fce00078e0240 */
.L_x_15310:
[----:B------:R-:W-:-:S13]  /*23a0*/  ISETP.GE.AND P1, PT, R68, 0x6, PT ;  /* 0x000000064400780c */ /* 0x000fda0003f26270 */
[----:B------:R-:W-:Y:S05]  /*23b0*/  @!P1 BRA `(.L_x_15312) ;  /* 0x0000000000109947 */ /* 0x000fea0003800000 */
[----:B------:R-:W-:-:S03]  /*23c0*/  UMOV UR5, 0xffffffff ;  /* 0xffffffff00057882 */ /* 0x000fc60000000000 */
[----:B------:R-:W-:Y:S05]  /*23d0*/  BRA.DIV UR5, `(.L_x_15313) ;  /* 0x0000001a05287947 */ /* 0x000fea000b800000 */
[----:B0-----:R0:W0:Y:S02]  /*23e0*/  SHFL.IDX PT, R65, R63, R27, R6 ;  /* 0x0000001b3f417389 */ /* 0x00102400000e0006 */
.L_x_15357:
[----:B0-----:R-:W-:-:S07]  /*23f0*/  IMAD R64, R50, R65, R64 ;  /* 0x0000004132407224 */ /* 0x001fce00078e0240 */
.L_x_15312:
[----:B------:R-:W-:-:S13]  /*2400*/  ISETP.GE.AND P6, PT, R68, 0x7, PT ;  /* 0x000000074400780c */ /* 0x000fda0003fc6270 */
[----:B------:R-:W-:Y:S05]  /*2410*/  @!P6 BRA `(.L_x_15314) ;  /* 0x000000000010e947 */ /* 0x000fea0003800000 */
[----:B------:R-:W-:-:S03]  /*2420*/  UMOV UR5, 0xffffffff ;  /* 0xffffffff00057882 */ /* 0x000fc60000000000 */
[----:B------:R-:W-:Y:S05]  /*2430*/  BRA.DIV UR5, `(.L_x_15315) ;  /* 0x0000001a05307947 */ /* 0x000fea000b800000 */
[----:B0-----:R0:W0:Y:S02]  /*2440*/  SHFL.IDX PT, R65, R63, R26, R6 ;  /* 0x0000001a3f417389 */ /* 0x00102400000e0006 */
.L_x_15360:
[----:B0-----:R-:W-:-:S07]  /*2450*/  IMAD R64, R49, R65, R64 ;  /* 0x0000004131407224 */ /* 0x001fce00078e0240 */
.L_x_15314:
[----:B------:R-:W-:-:S13]  /*2460*/  ISETP.GE.AND P6, PT, R68, 0x8, PT ;  /* 0x000000084400780c */ /* 0x000fda0003fc6270 */
[----:B------:R-:W-:Y:S05]  /*2470*/  @!P6 BRA `(.L_x_15316) ;  /* 0x000000000010e947 */ /* 0x000fea0003800000 */
[----:B------:R-:W-:-:S03]  /*2480*/  UMOV UR5, 0xffffffff ;  /* 0xffffffff00057882 */ /* 0x000fc60000000000 */
[----:B------:R-:W-:Y:S05]  /*2490*/  BRA.DIV UR5, `(.L_x_15317) ;  /* 0x0000001a05387947 */ /* 0x000fea000b800000 */
[----:B0-----:R0:W0:Y:S02]  /*24a0*/  SHFL.IDX PT, R65, R63, R24, R6 ;  /* 0x000000183f417389 */ /* 0x00102400000e0006 */
.L_x_15363:
[----:B0-----:R-:W-:-:S07]  /*24b0*/  IMAD R64, R48, R65, R64 ;  /* 0x0000004130407224 */ /* 0x001fce00078e0240 */
.L_x_15316:
[----:B------:R-:W-:-:S13]  /*24c0*/  ISETP.GE.AND P6, PT, R68, 0x9, PT ;  /* 0x000000094400780c */ /* 0x000fda0003fc6270 */
[----:B------:R-:W-:Y:S05]  /*24d0*/  @!P6 BRA `(.L_x_15318) ;  /* 0x000000000010e947 */ /* 0x000fea0003800000 */
[----:B------:R-:W-:-:S03]  /*24e0*/  UMOV UR5, 0xffffffff ;  /* 0xffffffff00057882 */ /* 0x000fc60000000000 */
[----:B------:R-:W-:Y:S05]  /*24f0*/  BRA.DIV UR5, `(.L_x_15319) ;  /* 0x0000001a05407947 */ /* 0x000fea000b800000 */
[----:B0-----:R0:W0:Y:S02]  /*2500*/  SHFL.IDX PT, R65, R63, R22, R6 ;  /* 0x000000163f417389 */ /* 0x00102400000e0006 */
.L_x_15366:
[----:B0-----:R-:W-:-:S07]  /*2510*/  IMAD R64, R47, R65, R64 ;  /* 0x000000412f407224 */ /* 0x001fce00078e0240 */
.L_x_15318:
[----:B------:R-:W-:-:S13]  /*2520*/  ISETP.GE.AND P6, PT, R68, 0xa, PT ;  /* 0x0000000a4400780c */ /* 0x000fda0003fc6270 */
[----:B------:R-:W-:Y:S05]  /*2530*/  @!P6 BRA `(.L_x_15320) ;  /* 0x000000000010e947 */ /* 0x000fea0003800000 */
[----:B------:R-:W-:-:S03]  /*2540*/  UMOV UR5, 0xffffffff ;  /* 0xffffffff00057882 */ /* 0x000fc60000000000 */
[----:B------:R-:W-:Y:S05]  /*2550*/  BRA.DIV UR5, `(.L_x_15321) ;  /* 0x0000001a05487947 */ /* 0x000fea000b800000 */
[----:B0-----:R0:W0:Y:S02]  /*2560*/  SHFL.IDX PT, R65, R63, R20, R6 ;  /* 0x000000143f417389 */ /* 0x00102400000e0006 */
.L_x_15369:
[----:B0-----:R-:W-:-:S07]  /*2570*/  IMAD R64, R46, R65, R64 ;  /* 0x000000412e407224 */ /* 0x001fce00078e0240 */
.L_x_15320:
[----:B------:R-:W-:-:S13]  /*2580*/  ISETP.GE.AND P6, PT, R68, 0xb, PT ;  /* 0x0000000b4400780c */ /* 0x000fda0003fc6270 */
[----:B------:R-:W-:Y:S05]  /*2590*/  @!P6 BRA `(.L_x_15322) ;  /* 0x000000000010e947 */ /* 0x000fea0003800000 */
[----:B------:R-:W-:-:S03]  /*25a0*/  UMOV UR5, 0xffffffff ;  /* 0xffffffff00057882 */ /* 0x000fc60000000000 */
[----:B------:R-:W-:Y:S05]  /*25b0*/  BRA.DIV UR5, `(.L_x_15323) ;  /* 0x0000001a05507947 */ /* 0x000fea000b800000 */
[----:B0-----:R0:W0:Y:S02]  /*25c0*/  SHFL.IDX PT, R65, R63, R18, R6 ;  /* 0x000000123f417389 */ /* 0x00102400000e0006 */
.L_x_15372:
[----:B0-----:R-:W-:-:S07]  /*25d0*/  IMAD R64, R45, R65, R64 ;  /* 0x000000412d407224 */ /* 0x001fce00078e0240 */
.L_x_15322:
[----:B------:R-:W-:-:S13]  /*25e0*/  ISETP.GE.AND P6, PT, R68, 0xc, PT ;  /* 0x0000000c4400780c */ /* 0x000fda0003fc6270 */
[----:B------:R-:W-:Y:S05]  /*25f0*/  @!P6 BRA `(.L_x_15324) ;  /* 0x000000000010e947 */ /* 0x000fea0003800000 */
[----:B------:R-:W-:-:S03]  /*2600*/  UMOV UR5, 0xffffffff ;  /* 0xffffffff00057882 */ /* 0x000fc60000000000 */
[----:B------:R-:W-:Y:S05]  /*2610*/  BRA.DIV UR5, `(.L_x_15325) ;  /* 0x0000001a05587947 */ /* 0x000fea000b800000 */
[----:B0-----:R0:W0:Y:S02]  /*2620*/  SHFL.IDX PT, R65, R63, R16, R6 ;  /* 0x000000103f417389 */ /* 0x00102400000e0006 */
.L_x_15375:
[----:B0-----:R-:W-:-:S07]  /*2630*/  IMAD R64, R44, R65, R64 ;  /* 0x000000412c407224 */ /* 0x001fce00078e0240 */
.L_x_15324:
[----:B------:R-:W-:-:S13]  /*2640*/  ISETP.GE.AND P6, PT, R68, 0xd, PT ;  /* 0x0000000d4400780c */ /* 0x000fda0003fc6270 */
[----:B------:R-:W-:Y:S05]  /*2650*/  @!P6 BRA `(.L_x_15326) ;  /* 0x000000000010e947 */ /* 0x000fea0003800000 */
[----:B------:R-:W-:-:S03]  /*2660*/  UMOV UR5, 0xffffffff ;  /* 0xffffffff00057882 */ /* 0x000fc60000000000 */
[----:B------:R-:W-:Y:S05]  /*2670*/  BRA.DIV UR5, `(.L_x_15327) ;  /* 0x0000001a05607947 */ /* 0x000fea000b800000 */
[----:B0-----:R0:W0:Y:S02]  /*2680*/  SHFL.IDX PT, R65, R63, R14, R6 ;  /* 0x0000000e3f417389 */ /* 0x00102400000e0006 */
.L_x_15378:
[----:B0-----:R-:W-:-:S07]  /*2690*/  IMAD R64, R43, R65, R64 ;  /* 0x000000412b407224 */ /* 0x001fce00078e0240 */
.L_x_15326:
[----:B------:R-:W-:-:S13]  /*26a0*/  ISETP.GE.AND P6, PT, R68, 0xe, PT ;  /* 0x0000000e4400780c */ /* 0x000fda0003fc6270 */
[----:B------:R-:W-:Y:S05]  /*26b0*/  @!P6 BRA `(.L_x_15328) ;  /* 0x000000000010e947 */ /* 0x000fea0003800000 */
[----:B------:R-:W-:-:S03]  /*26c0*/  UMOV UR5, 0xffffffff ;  /* 0xffffffff00057882 */ /* 0x000fc60000000000 */
[----:B------:R-:W-:Y:S05]  /*26d0*/  BRA.DIV UR5, `(.L_x_15329) ;  /* 0x0000001a05687947 */ /* 0x000fea000b800000 */
[----:B0-----:R0:W0:Y:S02]  /*26e0*/  SHFL.IDX PT, R65, R63, R12, R6 ;  /* 0x0000000c3f417389 */ /* 0x00102400000e0006 */
.L_x_15381:
[----:B0-----:R-:W-:-:S07]  /*26f0*/  IMAD R64, R42, R65, R64 ;  /* 0x000000412a407224 */ /* 0x001fce00078e0240 */
.L_x_15328:
[----:B------:R-:W-:-:S13]  /*2700*/  ISETP.GE.AND P6, PT, R68, 0xf, PT ;  /* 0x0000000f4400780c */ /* 0x000fda0003fc6270 */
[----:B------:R-:W-:Y:S05]  /*2710*/  @!P6 BRA `(.L_x_15330) ;  /* 0x000000000010e947 */ /* 0x000fea0003800000 */
[----:B------:R-:W-:-:S03]  /*2720*/  UMOV UR5, 0xffffffff ;  /* 0xffffffff00057882 */ /* 0x000fc60000000000 */
[----:B------:R-:W-:Y:S05]  /*2730*/  BRA.DIV UR5, `(.L_x_15331) ;  /* 0x0000001a05707947 */ /* 0x000fea000b800000 */
[----:B0-----:R0:W0:Y:S02]  /*2740*/  SHFL.IDX PT, R65, R63, R10, R6 ;  /* 0x0000000a3f417389 */ /* 0x00102400000e0006 */
.L_x_15384:
[----:B0-----:R-:W-:-:S07]  /*2750*/  IMAD R64, R41, R65, R64 ;  /* 0x0000004129407224 */ /* 0x001fce00078e0240 */
.L_x_15330:
[----:B------:R-:W-:-:S13]  /*2760*/  ISETP.GE.AND P6, PT, R68, 0x10, PT ;  /* 0x000000104400780c */ /* 0x000fda0003fc6270 */
[----:B------:R-:W-:Y:S05]  /*2770*/  @!P6 BRA `(.L_x_15332) ;  /* 0x000000040038e947 */ /* 0x000fea0003800000 */
[----:B------:R-:W-:-:S03]  /*2780*/  UMOV UR5, 0xffffffff ;  /* 0xffffffff00057882 */ /* 0x000fc60000000000 */
[----:B------:R-:W-:Y:S05]  /*2790*/  BRA.DIV UR5, `(.L_x_15333) ;  /* 0x0000001a05787947 */ /* 0x000fea000b800000 */
[----:B0-----:R0:W0:Y:S02]  /*27a0*/  SHFL.IDX PT, R63, R63, R8, R6 ;  /* 0x000000083f3f7389 */ /* 0x00102400000e0006 */
.L_x_15387:
[----:B0-----:R-:W-:Y:S01]  /*27b0*/  IMAD R64, R40, R63, R64 ;  /* 0x0000003f28407224 */ /* 0x001fe200078e0240 */
[----:B------:R-:W-:Y:S06]  /*27c0*/  BRA `(.L_x_15332) ;  /* 0x0000000400247947 */ /* 0x000fec0003800000 */
.L_x_15301:
        /* <DEDUP_REMOVED lines=73> */
.L_x_15332:
        /* <DEDUP_REMOVED lines=9> */
.L_x_15300:
[----:B------:R-:W-:Y:S05]  /*2cf0*/  BSYNC B0 ;  /* 0x0000000000007941 */ /* 0x000fea0003800000 */
.L_x_15299:
[----:B------:R-:W-:-:S13]  /*2d00*/  ISETP.NE.AND P6, PT, R66, RZ, PT ;  /* 0x000000ff4200720c */ /* 0x000fda0003fc5270 */
[----:B------:R-:W-:Y:S05]  /*2d10*/  @!P6 BRA `(.L_x_15335) ;  /* 0xffffffe80084e947 */ /* 0x000fea000383ffff */
.L_x_15283:
        /* <DEDUP_REMOVED lines=58> */
.L_x_15338:
        /* <DEDUP_REMOVED lines=28> */
.L_x_15337:
[----:B------:R-:W-:Y:S05]  /*3280*/  BSYNC.RECONVERGENT B0 ;  /* 0x0000000000007941 */ /* 0x000fea0003800200 */
.L_x_15336:
        /* <DEDUP_REMOVED lines=15> */
.L_x_15339:
        /* <DEDUP_REMOVED lines=103> */
.L_x_15303:
[----:B------:R-:W-:Y:S01]  /*39f0*/  BSSY B1, `(.L_x_15340) ;  /* 0x0000006000017945 */ /* 0x000fe20003800000 */
[----:B------:R-:W-:Y:S01]  /*3a00*/  MOV R65, R58 ;  /* 0x0000003a00417202 */ /* 0x000fe20000000f00 */
[----:B------:R-:W-:-:S07]  /*3a10*/  IMAD.MOV.U32 R67, RZ, RZ, -0x1 ;  /* 0xffffffffff437424 */ /* 0x000fce00078e00ff */
[----:B01234-:R-:W-:Y:S05]  /*3a20*/  WARPSYNC.COLLECTIVE R67, `(.L_x_15341) ;  /* 0x0000000043087348 */ /* 0x01ffea0003c00000 */
[----:B0-----:R0:W0:Y:S02]  /*3a30*/  SHFL.IDX P6, R65, R63, R65, R6 ;  /* 0x000000413f417389 */ /* 0x00102400000c0006 */
[----:B01234-:R-:W-:Y:S05]  /*3a40*/  ENDCOLLECTIVE ;  /* 0x000000000000791b */ /* 0x01ffea0003800000 */
.L_x_15341:
[----:B------:R-:W-:Y:S05]  /*3a50*/  BSYNC B1 ;  /* 0x0000000000017941 */ /* 0x000fea0003800000 */
.L_x_15340:
[----:B------:R-:W-:Y:S01]  /*3a60*/  IMAD.MOV.U32 R64, RZ, RZ, R65 ;  /* 0x000000ffff407224 */ /* 0x000fe200078e0041 */
[----:B------:R-:W-:Y:S06]  /*3a70*/  BRA `(.L_x_15342) ;  /* 0xffffffe400e47947 */ /* 0x000fec000383ffff */
.L_x_15305:
[----:B------:R-:W-:Y:S01]  /*3a80*/  BSSY B1, `(.L_x_15343) ;  /* 0x0000006000017945 */ /* 0x000fe20003800000 */
[----:B------:R-:W-:Y:S01]  /*3a90*/  IMAD.MOV.U32 R65, RZ, RZ, R31 ;  /* 0x000000ffff417224 */ /* 0x000fe200078e001f */
[----:B------:R-:W-:-:S07]  /*3aa0*/  MOV R67, 0xffffffff ;  /* 0xffffffff00437802 */ /* 0x000fce0000000f00 */
[----:B01234-:R-:W-:Y:S05]  /*3ab0*/  WARPSYNC.COLLECTIVE R67, `(.L_x_15344) ;  /* 0x0000000043087348 */ /* 0x01ffea0003c00000 */
[----:B0-----:R0:W0:Y:S02]  /*3ac0*/  SHFL.IDX P6, R65, R63, R65, R6 ;  /* 0x000000413f417389 */ /* 0x00102400000c0006 */
[----:B01234-:R-:W-:Y:S05]  /*3ad0*/  ENDCOLLECTIVE ;  /* 0x000000000000791b */ /* 0x01ffea0003800000 */
.L_x_15344:
[----:B------:R-:W-:Y:S05]  /*3ae0*/  BSYNC B1 ;  /* 0x0000000000017941 */ /* 0x000fea0003800000 */
.L_x_15343:
[----:B------:R-:W-:Y:S05]  /*3af0*/  BRA `(.L_x_15345) ;  /* 0xffffffe400dc7947 */ /* 0x000fea000383ffff */
.L_x_15307:
[----:B------:R-:W-:Y:S01]  /*3b00*/  BSSY B1, `(.L_x_15346) ;  /* 0x0000006000017945 */ /* 0x000fe20003800000 */
[----:B------:R-:W-:Y:S02]  /*3b10*/  IMAD.MOV.U32 R65, RZ, RZ, R30 ;  /* 0x000000ffff417224 */ /* 0x000fe400078e001e */
[----:B------:R-:W-:-:S07]  /*3b20*/  IMAD.MOV.U32 R67, RZ, RZ, -0x1 ;  /* 0xffffffffff437424 */ /* 0x000fce00078e00ff */
[----:B01234-:R-:W-:Y:S05]  /*3b30*/  WARPSYNC.COLLECTIVE R67, `(.L_x_15347) ;  /* 0x0000000043087348 */ /* 0x01ffea0003c00000 */
[----:B0-----:R0:W0:Y:S02]  /*3b40*/  SHFL.IDX P6, R65, R63, R65, R6 ;  /* 0x000000413f417389 */ /* 0x00102400000c0006 */
[----:B01234-:R-:W-:Y:S05]  /*3b50*/  ENDCOLLECTIVE ;  /* 0x000000000000791b */ /* 0x01ffea0003800000 */
.L_x_15347:
[----:B------:R-:W-:Y:S05]  /*3b60*/  BSYNC B1 ;  /* 0x0000000000017941 */ /* 0x000fea0003800000 */
.L_x_15346:
[----:B------:R-:W-:Y:S05]  /*3b70*/  BRA `(.L_x_15348) ;  /* 0xffffffe400d47947 */ /* 0x000fea000383ffff */
.L_x_15309:
[----:B------:R-:W-:Y:S01]  /*3b80*/  BSSY B1, `(.L_x_15349) ;  /* 0x0000006000017945 */ /* 0x000fe20003800000 */
[----:B------:R-:W-:Y:S01]  /*3b90*/  IMAD.MOV.U32 R65, RZ, RZ, R29 ;  /* 0x000000ffff417224 */ /* 0x000fe200078e001d */
[----:B------:R-:W-:-:S07]  /*3ba0*/  MOV R67, 0xffffffff ;  /* 0xffffffff00437802 */ /* 0x000fce0000000f00 */
[----:B01234-:R-:W-:Y:S05]  /*3bb0*/  WARPSYNC.COLLECTIVE R67, `(.L_x_15350) ;  /* 0x0000000043087348 */ /* 0x01ffea0003c00000 */
[----:B0-----:R0:W0:Y:S02]  /*3bc0*/  SHFL.IDX P6, R65, R63, R65, R6 ;  /* 0x000000413f417389 */ /* 0x00102400000c0006 */
[----:B01234-:R-:W-:Y:S05]  /*3bd0*/  ENDCOLLECTIVE ;  /* 0x000000000000791b */ /* 0x01ffea0003800000 */
.L_x_15350:
[----:B------:R-:W-:Y:S05]  /*3be0*/  BSYNC B1 ;  /* 0x0000000000017941 */ /* 0x000fea0003800000 */
.L_x_15349:
[----:B------:R-:W-:Y:S05]  /*3bf0*/  BRA `(.L_x_15351) ;  /* 0xffffffe400cc7947 */ /* 0x000fea000383ffff */
.L_x_15311:
[----:B------:R-:W-:Y:S01]  /*3c00*/  BSSY B1, `(.L_x_15352) ;  /* 0x0000006000017945 */ /* 0x000fe20003800000 */
[----:B------:R-:W-:Y:S02]  /*3c10*/  IMAD.MOV.U32 R65, RZ, RZ, R28 ;  /* 0x000000ffff417224 */ /* 0x000fe400078e001c */
[----:B------:R-:W-:-:S07]  /*3c20*/  IMAD.MOV.U32 R67, RZ, RZ, -0x1 ;  /* 0xffffffffff437424 */ /* 0x000fce00078e00ff */
[----:B01234-:R-:W-:Y:S05]  /*3c30*/  WARPSYNC.COLLECTIVE R67, `(.L_x_15353) ;  /* 0x0000000043087348 */ /* 0x01ffea0003c00000 */
[----:B0-----:R0:W0:Y:S02]  /*3c40*/  SHFL.IDX P6, R65, R63, R65, R6 ;  /* 0x000000413f417389 */ /* 0x00102400000c0006 */
[----:B01234-:R-:W-:Y:S05]  /*3c50*/  ENDCOLLECTIVE ;  /* 0x000000000000791b */ /* 0x01ffea0003800000 */
.L_x_15353:
[----:B------:R-:W-:Y:S05]  /*3c60*/  BSYNC B1 ;  /* 0x0000000000017941 */ /* 0x000fea0003800000 */
.L_x_15352:
[----:B------:R-:W-:Y:S05]  /*3c70*/  BRA `(.L_x_15354) ;  /* 0xffffffe400c47947 */ /* 0x000fea000383ffff */
.L_x_15313:
[----:B------:R-:W-:Y:S01]  /*3c80*/  BSSY B1, `(.L_x_15355) ;  /* 0x0000006000017945 */ /* 0x000fe20003800000 */
[----:B------:R-:W-:Y:S01]  /*3c90*/  IMAD.MOV.U32 R65, RZ, RZ, R27 ;  /* 0x000000ffff417224 */ /* 0x000fe200078e001b */
[----:B------:R-:W-:-:S07]  /*3ca0*/  MOV R67, 0xffffffff ;  /* 0xffffffff00437802 */ /* 0x000fce0000000f00 */
[----:B01234-:R-:W-:Y:S05]  /*3cb0*/  WARPSYNC.COLLECTIVE R67, `(.L_x_15356) ;  /* 0x0000000043087348 */ /* 0x01ffea0003c00000 */
[----:B0-----:R0:W0:Y:S02]  /*3cc0*/  SHFL.IDX P6, R65, R63, R65, R6 ;  /* 0x000000413f417389 */ /* 0x00102400000c0006 */
[----:B01234-:R-:W-:Y:S05]  /*3cd0*/  ENDCOLLECTIVE ;  /* 0x000000000000791b */ /* 0x01ffea0003800000 */
.L_x_15356:
[----:B------:R-:W-:Y:S05]  /*3ce0*/  BSYNC B1 ;  /* 0x0000000000017941 */ /* 0x000fea0003800000 */
.L_x_15355:
[----:B------:R-:W-:Y:S05]  /*3cf0*/  BRA `(.L_x_15357) ;  /* 0xffffffe400bc7947 */ /* 0x000fea000383ffff */
.L_x_15315:
[----:B------:R-:W-:Y:S01]  /*3d00*/  BSSY B1, `(.L_x_15358) ;  /* 0x0000006000017945 */ /* 0x000fe20003800000 */
[----:B------:R-:W-:Y:S02]  /*3d10*/  IMAD.MOV.U32 R65, RZ, RZ, R26 ;  /* 0x000000ffff417224 */ /* 0x000fe400078e001a */
[----:B------:R-:W-:-:S07]  /*3d20*/  IMAD.MOV.U32 R67, RZ, RZ, -0x1 ;  /* 0xffffffffff437424 */ /* 0x000fce00078e00ff */
[----:B01234-:R-:W-:Y:S05]  /*3d30*/  WARPSYNC.COLLECTIVE R67, `(.L_x_15359) ;  /* 0x0000000043087348 */ /* 0x01ffea0003c00000 */
[----:B0-----:R0:W0:Y:S02]  /*3d40*/  SHFL.IDX P6, R65, R63, R65, R6 ;  /* 0x000000413f417389 */ /* 0x00102400000c0006 */
[----:B01234-:R-:W-:Y:S05]  /*3d50*/  ENDCOLLECTIVE ;  /* 0x000000000000791b */ /* 0x01ffea0003800000 */
.L_x_15359:
[----:B------:R-:W-:Y:S05]  /*3d60*/  BSYNC B1 ;  /* 0x0000000000017941 */ /* 0x000fea0003800000 */
.L_x_15358:
[----:B------:R-:W-:Y:S05]  /*3d70*/  BRA `(.L_x_15360) ;  /* 0xffffffe400b47947 */ /* 0x000fea000383ffff */
.L_x_15317:
[----:B------:R-:W-:Y:S01]  /*3d80*/  BSSY B1, `(.L_x_15361) ;  /* 0x0000006000017945 */ /* 0x000fe20003800000 */
[----:B------:R-:W-:Y:S01]  /*3d90*/  IMAD.MOV.U32 R65, RZ, RZ, R24 ;  /* 0x000000ffff417224 */ /* 0x000fe200078e0018 */
[----:B------:R-:W-:-:S07]  /*3da0*/  MOV R67, 0xffffffff ;  /* 0xffffffff00437802 */ /* 0x000fce0000000f00 */
[----:B01234-:R-:W-:Y:S05]  /*3db0*/  WARPSYNC.COLLECTIVE R67, `(.L_x_15362) ;  /* 0x0000000043087348 */ /* 0x01ffea0003c00000 */
[----:B0-----:R0:W0:Y:S02]  /*3dc0*/  SHFL.IDX P6, R65, R63, R65, R6 ;  /* 0x000000413f417389 */ /* 0x00102400000c0006 */
[----:B01234-:R-:W-:Y:S05]  /*3dd0*/  ENDCOLLECTIVE ;  /* 0x000000000000791b */ /* 0x01ffea0003800000 */
.L_x_15362:
[----:B------:R-:W-:Y:S05]  /*3de0*/  BSYNC B1 ;  /* 0x0000000000017941 */ /* 0x000fea0003800000 */
.L_x_15361:
[----:B------:R-:W-:Y:S05]  /*3df0*/  BRA `(.L_x_15363) ;  /* 0xffffffe400ac7947 */ /* 0x000fea000383ffff */
.L_x_15319:
[----:B------:R-:W-:Y:S01]  /*3e00*/  BSSY B1, `(.L_x_15364) ;  /* 0x0000006000017945 */ /* 0x000fe20003800000 */
[----:B------:R-:W-:Y:S02]  /*3e10*/  IMAD.MOV.U32 R65, RZ, RZ, R22 ;  /* 0x000000ffff417224 */ /* 0x000fe400078e0016 */
[----:B------:R-:W-:-:S07]  /*3e20*/  IMAD.MOV.U32 R67, RZ, RZ, -0x1 ;  /* 0xffffffffff437424 */ /* 0x000fce00078e00ff */
[----:B01234-:R-:W-:Y:S05]  /*3e30*/  WARPSYNC.COLLECTIVE R67, `(.L_x_15365) ;  /* 0x0000000043087348 */ /* 0x01ffea0003c00000 */
[----:B0-----:R0:W0:Y:S02]  /*3e40*/  SHFL.IDX P6, R65, R63, R65, R6 ;  /* 0x000000413f417389 */ /* 0x00102400000c0006 */
[----:B01234-:R-:W-:Y:S05]  /*3e50*/  ENDCOLLECTIVE ;  /* 0x000000000000791b */ /* 0x01ffea0003800000 */
.L_x_15365:
[----:B------:R-:W-:Y:S05]  /*3e60*/  BSYNC B1 ;  /* 0x0000000000017941 */ /* 0x000fea0003800000 */
.L_x_15364:
[----:B------:R-:W-:Y:S05]  /*3e70*/  BRA `(.L_x_15366) ;  /* 0xffffffe400a47947 */ /* 0x000fea000383ffff */
.L_x_15321:
[----:B------:R-:W-:Y:S01]  /*3e80*/  BSSY B1, `(.L_x_15367) ;  /* 0x0000006000017945 */ /* 0x000fe20003800000 */
[----:B------:R-:W-:Y:S01]  /*3e90*/  IMAD.MOV.U32 R65, RZ, RZ, R20 ;  /* 0x000000ffff417224 */ /* 0x000fe200078e0014 */
[----:B------:R-:W-:-:S07]  /*3ea0*/  MOV R67, 0xffffffff ;  /* 0xffffffff00437802 */ /* 0x000fce0000000f00 */
[----:B01234-:R-:W-:Y:S05]  /*3eb0*/  WARPSYNC.COLLECTIVE R67, `(.L_x_15368) ;  /* 0x0000000043087348 */ /* 0x01ffea0003c00000 */
[----:B0-----:R0:W0:Y:S02]  /*3ec0*/  SHFL.IDX P6, R65, R63, R65, R6 ;  /* 0x000000413f417389 */ /* 0x00102400000c0006 */
[----:B01234-:R-:W-:Y:S05]  /*3ed0*/  ENDCOLLECTIVE ;  /* 0x000000000000791b */ /* 0x01ffea0003800000 */
.L_x_15368:
[----:B------:R-:W-:Y:S05]  /*3ee0*/  BSYNC B1 ;  /* 0x0000000000017941 */ /* 0x000fea0003800000 */
.L_x_15367:
[----:B------:R-:W-:Y:S05]  /*3ef0*/  BRA `(.L_x_15369) ;  /* 0xffffffe4009c7947 */ /* 0x000fea000383ffff */
.L_x_15323:
[----:B------:R-:W-:Y:S01]  /*3f00*/  BSSY B1, `(.L_x_15370) ;  /* 0x0000006000017945 */ /* 0x000fe20003800000 */
[----:B------:R-:W-:Y:S02]  /*3f10*/  IMAD.MOV.U32 R65, RZ, RZ, R18 ;  /* 0x000000ffff417224 */ /* 0x000fe400078e0012 */
[----:B------:R-:W-:-:S07]  /*3f20*/  IMAD.MOV.U32 R67, RZ, RZ, -0x1 ;  /* 0xffffffffff437424 */ /* 0x000fce00078e00ff */
[----:B01234-:R-:W-:Y:S05]  /*3f30*/  WARPSYNC.COLLECTIVE R67, `(.L_x_15371) ;  /* 0x0000000043087348 */ /* 0x01ffea0003c00000 */
[----:B0-----:R0:W0:Y:S02]  /*3f40*/  SHFL.IDX P6, R65, R63, R65, R6 ;  /* 0x000000413f417389 */ /* 0x00102400000c0006 */
[----:B01234-:R-:W-:Y:S05]  /*3f50*/  ENDCOLLECTIVE ;  /* 0x000000000000791b */ /* 0x01ffea0003800000 */
.L_x_15371:
[----:B------:R-:W-:Y:S05]  /*3f60*/  BSYNC B1 ;  /* 0x0000000000017941 */ /* 0x000fea0003800000 */
.L_x_15370:
[----:B------:R-:W-:Y:S05]  /*3f70*/  BRA `(.L_x_15372) ;  /* 0xffffffe400947947 */ /* 0x000fea000383ffff */
.L_x_15325:
[----:B------:R-:W-:Y:S01]  /*3f80*/  BSSY B1, `(.L_x_15373) ;  /* 0x0000006000017945 */ /* 0x000fe20003800000 */
[----:B------:R-:W-:Y:S01]  /*3f90*/  IMAD.MOV.U32 R65, RZ, RZ, R16 ;  /* 0x000000ffff417224 */ /* 0x000fe200078e0010 */
[----:B------:R-:W-:-:S07]  /*3fa0*/  MOV R67, 0xffffffff ;  /* 0xffffffff00437802 */ /* 0x000fce0000000f00 */
[----:B01234-:R-:W-:Y:S05]  /*3fb0*/  WARPSYNC.COLLECTIVE R67, `(.L_x_15374) ;  /* 0x0000000043087348 */ /* 0x01ffea0003c00000 */
[----:B0-----:R0:W0:Y:S02]  /*3fc0*/  SHFL.IDX P6, R65, R63, R65, R6 ;  /* 0x000000413f417389 */ /* 0x00102400000c0006 */
[----:B01234-:R-:W-:Y:S05]  /*3fd0*/  ENDCOLLECTIVE ;  /* 0x000000000000791b */ /* 0x01ffea0003800000 */
.L_x_15374:
[----:B------:R-:W-:Y:S05]  /*3fe0*/  BSYNC B1 ;  /* 0x0000000000017941 */ /* 0x000fea0003800000 */
.L_x_15373:
[----:B------:R-:W-:Y:S05]  /*3ff0*/  BRA `(.L_x_15375) ;  /* 0xffffffe4008c7947 */ /* 0x000fea000383ffff */
.L_x_15327:
[----:B------:R-:W-:Y:S01]  /*4000*/  BSSY B1, `(.L_x_15376) ;  /* 0x0000006000017945 */ /* 0x000fe20003800000 */
[----:B------:R-:W-:Y:S02]  /*4010*/  IMAD.MOV.U32 R65, RZ, RZ, R14 ;  /* 0x000000ffff417224 */ /* 0x000fe400078e000e */
[----:B------:R-:W-:-:S07]  /*4020*/  IMAD.MOV.U32 R67, RZ, RZ, -0x1 ;  /* 0xffffffffff437424 */ /* 0x000fce00078e00ff */
[----:B01234-:R-:W-:Y:S05]  /*4030*/  WARPSYNC.COLLECTIVE R67, `(.L_x_15377) ;  /* 0x0000000043087348 */ /* 0x01ffea0003c00000 */
[----:B0-----:R0:W0:Y:S02]  /*4040*/  SHFL.IDX P6, R65, R63, R65, R6 ;  /* 0x000000413f417389 */ /* 0x00102400000c0006 */
[----:B01234-:R-:W-:Y:S05]  /*4050*/  ENDCOLLECTIVE ;  /* 0x000000000000791b */ /* 0x01ffea0003800000 */
.L_x_15377:
[----:B------:R-:W-:Y:S05]  /*4060*/  BSYNC B1 ;  /* 0x0000000000017941 */ /* 0x000fea0003800000 */
.L_x_15376:
[----:B------:R-:W-:Y:S05]  /*4070*/  BRA `(.L_x_15378) ;  /* 0xffffffe400847947 */ /* 0x000fea000383ffff */
.L_x_15329:
[----:B------:R-:W-:Y:S01]  /*4080*/  BSSY B1, `(.L_x_15379) ;  /* 0x0000006000017945 */ /* 0x000fe20003800000 */
[----:B------:R-:W-:Y:S01]  /*4090*/  IMAD.MOV.U32 R65, RZ, RZ, R12 ;  /* 0x000000ffff417224 */ /* 0x000fe200078e000c */
[----:B------:R-:W-:-:S07]  /*40a0*/  MOV R67, 0xffffffff ;  /* 0xffffffff00437802 */ /* 0x000fce0000000f00 */
[----:B01234-:R-:W-:Y:S05]  /*40b0*/  WARPSYNC.COLLECTIVE R67, `(.L_x_15380) ;  /* 0x0000000043087348 */ /* 0x01ffea0003c00000 */
[----:B0-----:R0:W0:Y:S02]  /*40c0*/  SHFL.IDX P6, R65, R63, R65, R6 ;  /* 0x000000413f417389 */ /* 0x00102400000c0006 */
[----:B01234-:R-:W-:Y:S05]  /*40d0*/  ENDCOLLECTIVE ;  /* 0x000000000000791b */ /* 0x01ffea0003800000 */
.L_x_15380:
[----:B------:R-:W-:Y:S05]  /*40e0*/  BSYNC B1 ;  /* 0x0000000000017941 */ /* 0x000fea0003800000 */
.L_x_15379:
[----:B------:R-:W-:Y:S05]  /*40f0*/  BRA `(.L_x_15381) ;  /* 0xffffffe4007c7947 */ /* 0x000fea000383ffff */
.L_x_15331:
[----:B------:R-:W-:Y:S01]  /*4100*/  BSSY B1, `(.L_x_15382) ;  /* 0x0000006000017945 */ /* 0x000fe20003800000 */
[----:B------:R-:W-:Y:S02]  /*4110*/  IMAD.MOV.U32 R65, RZ, RZ, R10 ;  /* 0x000000ffff417224 */ /* 0x000fe400078e000a */
[----:B------:R-:W-:-:S07]  /*4120*/  IMAD.MOV.U32 R67, RZ, RZ, -0x1 ;  /* 0xffffffffff437424 */ /* 0x000fce00078e00ff */
[----:B01234-:R-:W-:Y:S05]  /*4130*/  WARPSYNC.COLLECTIVE R67, `(.L_x_15383) ;  /* 0x0000000043087348 */ /* 0x01ffea0003c00000 */
[----:B0-----:R0:W0:Y:S02]  /*4140*/  SHFL.IDX P6, R65, R63, R65, R6 ;  /* 0x000000413f417389 */ /* 0x00102400000c0006 */
[----:B01234-:R-:W-:Y:S05]  /*4150*/  ENDCOLLECTIVE ;  /* 0x000000000000791b */ /* 0x01ffea0003800000 */
.L_x_15383:
[----:B------:R-:W-:Y:S05]  /*4160*/  BSYNC B1 ;  /* 0x0000000000017941 */ /* 0x000fea0003800000 */
.L_x_15382:
[----:B------:R-:W-:Y:S05]  /*4170*/  BRA `(.L_x_15384) ;  /* 0xffffffe400747947 */ /* 0x000fea000383ffff */
.L_x_15333:
[----:B------:R-:W-:Y:S01]  /*4180*/  BSSY B1, `(.L_x_15385) ;  /* 0x0000006000017945 */ /* 0x000fe20003800000 */
[----:B------:R-:W-:Y:S01]  /*4190*/  IMAD.MOV.U32 R65, RZ, RZ, R8 ;  /* 0x000000ffff417224 */ /* 0x000fe200078e0008 */
[----:B------:R-:W-:-:S07]  /*41a0*/  MOV R67, 0xffffffff ;  /* 0xffffffff00437802 */ /* 0x000fce0000000f00 */
[----:B01234-:R-:W-:Y:S05]  /*41b0*/  WARPSYNC.COLLECTIVE R67, `(.L_x_15386) ;  /* 0x0000000043087348 */ /* 0x01ffea0003c00000 */
[----:B0-----:R0:W0:Y:S02]  /*41c0*/  SHFL.IDX P6, R65, R63, R65, R6 ;  /* 0x000000413f417389 */ /* 0x00102400000c0006 */
[----:B01234-:R-:W-:Y:S05]  /*41d0*/  ENDCOLLECTIVE ;  /* 0x000000000000791b */ /* 0x01ffea0003800000 */
.L_x_15386:
[----:B------:R-:W-:Y:S05]  /*41e0*/  BSYNC B1 ;  /* 0x0000000000017941 */ /* 0x000fea0003800000 */
.L_x_15385:
[----:B------:R-:W-:Y:S01]  /*41f0*/  IMAD.MOV.U32 R63, RZ, RZ, R65 ;  /* 0x000000ffff3f7224 */ /* 0x000fe200078e0041 */
[----:B------:R-:W-:Y:S06]  /*4200*/  BRA `(.L_x_15387) ;  /* 0xffffffe400687947 */ /* 0x000fec000383ffff */
        .weak           $__internal_113_$__cuda_sm20_div_u16
        .type           $__internal_113_$__cuda_sm20_div_u16,@function
        .size           $__internal_113_$__cuda_sm20_div_u16,(.L_x_20403 - $__internal_113_$__cuda_sm20_div_u16)
$__internal_113_$__cuda_sm20_div_u16:
        /* <DEDUP_REMOVED lines=19> */
[----:B------:R-:W-:Y:S06]  /*4340*/  RET.REL.NODEC R6 `(_Z9cuda_gemmIiLi128ELi1ELi1ELi512ELi16ELi16ELi0EEviiiPT_S1_S1_ii) ;  /* 0xffffffbc062c7950 */ /* 0x000fec0003c3ffff */
.L_x_15388:
        /* <DEDUP_REMOVED lines=11> */
.L_x_20403:


//--------------------- .text._Z9cuda_gemmIiLi128ELi1ELi1ELi512ELi8ELi8ELi1EEviiiPT_S1_S1_ii --------------------------
	.section	.text._Z9cuda_gemmIiLi128ELi1ELi1ELi512ELi8ELi8ELi1EEviiiPT_S1_S1_ii,"ax",@progbits
	.align	128
        .global         _Z9cuda_gemmIiLi128ELi1ELi1ELi512ELi8ELi8ELi1EEviiiPT_S1_S1_ii
        .type           _Z9cuda_gemmIiLi128ELi1ELi1ELi512ELi8ELi8ELi1EEviiiPT_S1_S1_ii,@function
        .size           _Z9cuda_gemmIiLi128ELi1ELi1ELi512ELi8ELi8ELi1EEviiiPT_S1_S1_ii,(.L_x_20404 - _Z9cuda_gemmIiLi128ELi1ELi1ELi512ELi8ELi8ELi1EEviiiPT_S1_S1_ii)
        .other          _Z9cuda_gemmIiLi128ELi1ELi1ELi512ELi8ELi8ELi1EEviiiPT_S1_S1_ii,@"STO_CUDA_ENTRY STV_DEFAULT"
_Z9cuda_gemmIiLi128ELi1ELi1ELi512ELi8ELi8ELi1EEviiiPT_S1_S1_ii:
.text._Z9cuda_gemmIiLi128ELi1ELi1ELi512ELi8ELi8ELi1EEviiiPT_S1_S1_ii:
        /* <DEDUP_REMOVED lines=12> */
[----:B------:R-:W-:Y:S02]  /*00c0*/  VIMNMX.U32 R5, PT, PT, R4, 0x40, !PT ;  /* 0x0000004004057848 */ /* 0x000fe40007fe0000 */
[----:B------:R-:W-:-:S04]  /*00d0*/  SEL R6, RZ, 0x1, P0 ;  /* 0x00000001ff067807 */ /* 0x000fc80000000000 */
[----:B------:R-:W-:Y:S01]  /*00e0*/  IADD3 R5, PT, PT, R5, -R4, -R6 ;  /* 0x8000000405057210 */ /* 0x000fe20007ffe806 */
[----:B0-----:R-:W0:Y:S02]  /*00f0*/  MUFU.RCP R7, R7 ;  /* 0x0000000700077308 */ /* 0x001e240000001000 */
[----:B0-----:R-:W-:Y:S02]  /*0100*/  VIADD R2, R7, 0xffffffe ;  /* 0x0ffffffe07027836 */ /* 0x001fe40000000000 */
[----:B------:R-:W-:-:S04]  /*0110*/  IMAD.MOV.U32 R7, RZ, RZ, R25 ;  /* 0x000000ffff077224 */ /* 0x000fc800078e0019 */
        /* <DEDUP_REMOVED lines=22> */
[----:B------:R-:W-:Y:S02]  /*0280*/  MOV R5, 0x400 ;  /* 0x0000040000057802 */ /* 0x000fe40000000f00 */
[----:B------:R-:W-:Y:S02]  /*0290*/  MOV R7, R25 ;  /* 0x0000001900077202 */ /* 0x000fe40000000f00 */
[----:B------:R-:W-:-:S05]  /*02a0*/  LOP3.LUT R4, R4, 0x3, RZ, 0xc0, !PT ;  /* 0x0000000304047812 */ /* 0x000fca00078ec0ff */
[----:B------:R-:W-:Y:S02]  /*02b0*/  IMAD.MOV R4, RZ, RZ, -R4 ;  /* 0x000000ffff047224 */ /* 0x000fe400078e0a04 */
[----:B-1----:R-:W-:Y:S01]  /*02c0*/  IMAD.WIDE.U32 R2, R25, 0x4, R2 ;  /* 0x0000000419027825 */ /* 0x002fe200078e0002 */
[----:B0-----:R-:W-:-:S07]  /*02d0*/  LEA R9, R6, R5, 0x18 ;  /* 0x0000000506097211 */ /* 0x001fce00078ec0ff */
.L_x_15393:
[----:B0-----:R0:W2:Y:S01]  /*02e0*/  LDG.E R5, desc[UR8][R2.64] ;  /* 0x0000000802057981 */ /* 0x0010a2000c1e1900 */
[----:B------:R-:W-:Y:S02]  /*02f0*/  LOP3.LUT R6, R7, 0x7, RZ, 0xc0, !PT ;  /* 0x0000000707067812 */ /* 0x000fe400078ec0ff */
[--C-:B------:R-:W-:Y:S01]  /*0300*/  SHF.R.U32.HI R8, RZ, 0x1, R7.reuse ;  /* 0x00000001ff087819 */ /* 0x100fe20000011607 */
[----:B------:R-:W-:Y:S01]  /*0310*/  IMAD.IADD R7, R0, 0x1, R7 ;  /* 0x0000000100077824 */ /* 0x000fe200078e0207 */
[----:B------:R-:W-:Y:S01]  /*0320*/  IADD3 R4, PT, PT, R4, 0x1, RZ ;  /* 0x0000000104047810 */ /* 0x000fe20007ffe0ff */
[----:B------:R-:W-:Y:S01]  /*0330*/  IMAD R6, R6, 0x24, R9 ;  /* 0x0000002406067824 */ /* 0x000fe200078e0209 */
[----:B------:R-:W-:Y:S02]  /*0340*/  LOP3.LUT R11, R8, 0x7ffffffc, RZ, 0xc0, !PT ;  /* 0x7ffffffc080b7812 */ /* 0x000fe400078ec0ff */
[----:B------:R-:W-:Y:S01]  /*0350*/  ISETP.NE.AND P0, PT, R4, RZ, PT ;  /* 0x000000ff0400720c */ /* 0x000fe20003f05270 */
[----:B0-----:R-:W-:-:S04]  /*0360*/  IMAD.WIDE.U32 R2, R0, 0x4, R2 ;  /* 0x0000000400027825 */ /* 0x001fc800078e0002 */
[----:B------:R-:W-:-:S05]  /*0370*/  IMAD.IADD R6, R6, 0x1, R11 ;  /* 0x0000000106067824 */ /* 0x000fca00078e020b */
[----:B--2---:R0:W-:Y:S03]  /*0380*/  STS [R6], R5 ;  /* 0x0000000506007388 */ /* 0x0041e60000000800 */
[----:B------:R-:W-:Y:S05]  /*0390*/  @P0 BRA `(.L_x_15393) ;  /* 0xfffffffc00d00947 */ /* 0x000fea000383ffff */
.L_x_15392:
[----:B------:R-:W-:Y:S05]  /*03a0*/  BSYNC.RECONVERGENT B1 ;  /* 0x0000000000017941 */ /* 0x000fea0003800200 */
.L_x_15391:
[----:B------:R-:W-:Y:S05]  /*03b0*/  @!P1 BRA `(.L_x_15390) ;  /* 0x0000000000b89947 */ /* 0x000fea0003800000 */
[----:B0-----:R-:W0:Y:S01]  /*03c0*/  S2R R5, SR_CgaCtaId ;  /* 0x0000000000057919 */ /* 0x001e220000008800 */
[----:B------:R-:W1:Y:S01]  /*03d0*/  LDC.64 R2, c[0x0][0x398] ;  /* 0x0000e600ff027b82 */ /* 0x000e620000000a00 */
[----:B------:R-:W-:Y:S01]  /*03e0*/  MOV R6, 0x400 ;  /* 0x0000040000067802 */ /* 0x000fe20000000f00 */
[C-C-:B------:R-:W-:Y:S01]  /*03f0*/  IMAD R9, R0.reuse, 0x2, R7.reuse ;  /* 0x0000000200097824 */ /* 0x140fe200078e0207 */
[----:B------:R-:W-:Y:S01]  /*0400*/  IADD3 R13, PT, PT, R7, R0, RZ ;  /* 0x00000000070d7210 */ /* 0x000fe20007ffe0ff */
[----:B------:R-:W-:Y:S01]  /*0410*/  IMAD R11, R0, 0x3, R7 ;  /* 0x00000003000b7824 */ /* 0x000fe200078e0207 */
[----:B0-----:R-:W-:-:S07]  /*0420*/  LEA R6, R5, R6, 0x18 ;  /* 0x0000000605067211 */ /* 0x001fce00078ec0ff */
.L_x_15394:
[----:B-1----:R-:W-:-:S04]  /*0430*/  IMAD.WIDE.U32 R14, R7, 0x4, R2 ;  /* 0x00000004070e7825 */ /* 0x002fc800078e0002 */
[--C-:B------:R-:W-:Y:S01]  /*0440*/  IMAD.WIDE.U32 R16, R13, 0x4, R2.reuse ;  /* 0x000000040d107825 */ /* 0x100fe200078e0002 */
[----:B--2---:R0:W2:Y:S03]  /*0450*/  LDG.E R8, desc[UR8][R14.64] ;  /* 0x000000080e087981 */ /* 0x0040a6000c1e1900 */
[--C-:B------:R-:W-:Y:S01]  /*0460*/  IMAD.WIDE.U32 R18, R9, 0x4, R2.reuse ;  /* 0x0000000409127825 */ /* 0x100fe200078e0002 */
[----:B------:R-:W3:Y:S03]  /*0470*/  LDG.E R10, desc[UR8][R16.64] ;  /* 0x00000008100a7981 */ /* 0x000ee6000c1e1900 */
[----:B------:R-:W-:Y:S01]  /*0480*/  IMAD.WIDE.U32 R4, R11, 0x4, R2 ;  /* 0x000000040b047825 */ /* 0x000fe200078e0002 */
[----:B------:R-:W4:Y:S05]  /*0490*/  LDG.E R12, desc[UR8][R18.64] ;  /* 0x00000008120c7981 */ /* 0x000f2a000c1e1900 */
        /* <DEDUP_REMOVED lines=32> */
.L_x_15390:
[----:B------:R-:W-:Y:S05]  /*06a0*/  BSYNC.RECONVERGENT B0 ;  /* 0x0000000000007941 */ /* 0x000fea0003800200 */
.L_x_15389:
[----:B--2---:R-:W1:Y:S01]  /*06b0*/  S2R R29, SR_CTAID.Y ;  /* 0x00000000001d7919 */ /* 0x004e620000002600 */
[----:B------:R-:W2:Y:S01]  /*06c0*/  LDC R24, c[0x0][0x360] ;  /* 0x0000d800ff187b82 */ /* 0x000ea20000000800 */
[----:B------:R-:W1:Y:S02]  /*06d0*/  LDCU UR4, c[0x0][0x374] ;  /* 0x00006e80ff0477ac */ /* 0x000e640008000800 */
[----:B-1----:R-:W-:-:S13]  /*06e0*/  ISETP.GE.U32.AND P0, PT, R29, UR4, PT ;  /* 0x000000041d007c0c */ /* 0x002fda000bf06070 */
[----:B------:R-:W-:Y:S05]  /*06f0*/  @P0 EXIT ;  /* 0x000000000000094d */ /* 0x000fea0003800000 */
[C---:B--2---:R-:W-:Y:S01]  /*0700*/  IMAD.IADD R0, R25.reuse, 0x1, R24 ;  /* 0x0000000119007824 */ /* 0x044fe200078e0218 */
[C---:B------:R-:W-:Y:S02]  /*0710*/  LOP3.LUT R23, R25.reuse, 0x3f, RZ, 0xc0, !PT ;  /* 0x0000003f19177812 */ /* 0x040fe400078ec0ff */
[----:B------:R-:W-:Y:S02]  /*0720*/  LOP3.LUT R22, R25, 0x7, RZ, 0xc0, !PT ;  /* 0x0000000719167812 */ /* 0x000fe400078ec0ff */
[----:B------:R-:W-:Y:S02]  /*0730*/  LOP3.LUT R0, R0, 0x1ff, RZ, 0x3c, !PT ;  /* 0x000001ff00007812 */ /* 0x000fe400078e3cff */
[----:B------:R-:W-:Y:S02]  /*0740*/  LOP3.LUT R2, R24, 0xffff, RZ, 0xc0, !PT ;  /* 0x0000ffff18027812 */ /* 0x000fe400078ec0ff */
[----:B0-----:R-:W-:Y:S02]  /*0750*/  LOP3.LUT R6, R0, 0xffff, RZ, 0xc0, !PT ;  /* 0x0000ffff00067812 */ /* 0x001fe400078ec0ff */
[----:B------:R-:W-:-:S07]  /*0760*/  MOV R5, 0x780 ;  /* 0x0000078000057802 */ /* 0x000fce0000000f00 */
[----:B------:R-:W-:Y:S05]  /*0770*/  CALL.REL.NOINC `($__internal_114_$__cuda_sm20_div_u16) ;  /* 0x0000001000287944 */ /* 0x000fea0003c00000 */
        /* <DEDUP_REMOVED lines=13> */
[----:B------:R-:W-:Y:S02]  /*0850*/  IMAD R0, R21, R24, R25 ;  /* 0x0000001815007224 */ /* 0x000fe400078e0219 */
[----:B------:R-:W-:Y:S02]  /*0860*/  IMAD.MOV R6, RZ, RZ, -R21 ;  /* 0x000000ffff067224 */ /* 0x000fe400078e0a15 */
[----:B------:R-:W3:Y:S01]  /*0870*/  LDC.64 R4, c[0x0][0x390] ;  /* 0x0000e400ff047b82 */ /* 0x000ee20000000a00 */
[----:B--2---:R-:W-:Y:S01]  /*0880*/  ULEA UR4, UR5, UR4, 0x18 ;  /* 0x0000000405047291 */ /* 0x004fe2000f8ec0ff */
[----:B---3--:R-:W-:-:S05]  /*0890*/  IMAD.WIDE.U32 R4, R7, 0x4, R4 ;  /* 0x0000000407047825 */ /* 0x008fca00078e0004 */
[----:B------:R-:W-:-:S07]  /*08a0*/  LEA R7, R25, UR4, 0x2 ;  /* 0x0000000419077c11 */ /* 0x000fce000f8e10ff */
.L_x_15397:
[----:B------:R2:W3:Y:S01]  /*08b0*/  LDG.E R8, desc[UR8][R4.64] ;  /* 0x0000000804087981 */ /* 0x0004e2000c1e1900 */
[----:B------:R-:W-:-:S04]  /*08c0*/  IADD3 R6, PT, PT, R6, 0x1, RZ ;  /* 0x0000000106067810 */ /* 0x000fc80007ffe0ff */
[----:B------:R-:W-:Y:S01]  /*08d0*/  ISETP.NE.AND P0, PT, R6, RZ, PT ;  /* 0x000000ff0600720c */ /* 0x000fe20003f05270 */
[C---:B--2---:R-:W-:Y:S01]  /*08e0*/  IMAD.WIDE.U32 R4, R24.reuse, 0x4, R4 ;  /* 0x0000000418047825 */ /* 0x044fe200078e0004 */
[----:B---3--:R2:W-:Y:S03]  /*08f0*/  STS [R7], R8 ;  /* 0x0000000807007388 */ /* 0x0085e60000000800 */
[----:B--2---:R-:W-:-:S08]  /*0900*/  IMAD R7, R24, 0x4, R7 ;  /* 0x0000000418077824 */ /* 0x004fd000078e0207 */
[----:B------:R-:W-:Y:S05]  /*0910*/  @P0 BRA `(.L_x_15397) ;  /* 0xfffffffc00e40947 */ /* 0x000fea000383ffff */
.L_x_15396:
[----:B-1----:R-:W-:Y:S05]  /*0920*/  BSYNC.RECONVERGENT B0 ;  /* 0x0000000000007941 */ /* 0x002fea0003800200 */
.L_x_15395:
        /* <DEDUP_REMOVED lines=8> */
.L_x_15399:
        /* <DEDUP_REMOVED lines=24> */
.L_x_15398:
        /* <DEDUP_REMOVED lines=10> */
.L_x_15402:
[----:B------:R-:W-:Y:S01]  /*0bd0*/  IADD3 R0, PT, PT, R0, 0x1, RZ ;  /* 0x0000000100007810 */ /* 0x000fe20007ffe0ff */
[----:B------:R0:W-:Y:S03]  /*0be0*/  STS [R5], RZ ;  /* 0x000000ff05007388 */ /* 0x0001e60000000800 */
[----:B------:R-:W-:Y:S01]  /*0bf0*/  ISETP.NE.AND P0, PT, R0, RZ, PT ;  /* 0x000000ff0000720c */ /* 0x000fe20003f05270 */
[----:B0-----:R-:W-:-:S12]  /*0c00*/  IMAD R5, R24, 0x4, R5 ;  /* 0x0000000418057824 */ /* 0x001fd800078e0205 */
[----:B------:R-:W-:Y:S05]  /*0c10*/  @P0 BRA `(.L_x_15402) ;  /* 0xfffffffc00ec0947 */ /* 0x000fea000383ffff */
.L_x_15401:
[----:B------:R-:W-:Y:S05]  /*0c20*/  BSYNC.RECONVERGENT B0 ;  /* 0x0000000000007941 */ /* 0x000fea0003800200 */
.L_x_15400:
[----:B------:R-:W-:Y:S01]  /*0c30*/  UIADD3 UR4, UPT, UPT, UR6, 0x980, URZ ;  /* 0x0000098006047890 */ /* 0x000fe2000fffe0ff */
[----:B------:R-:W-:Y:S03]  /*0c40*/  BSSY.RECONVERGENT B0, `(.L_x_15403) ;  /* 0x000000e000007945 */ /* 0x000fe60003800200 */
[----:B------:R-:W-:-:S06]  /*0c50*/  ULEA UR4, UR7, UR4, 0x18 ;  /* 0x0000000407047291 */ /* 0x000fcc000f8ec0ff */
[----:B------:R-:W-:-:S07]  /*0c60*/  LEA R5, R3, UR4, 0x2 ;  /* 0x0000000403057c11 */ /* 0x000fce000f8e10ff */
.L_x_15404:
[C-C-:B--2---:R-:W-:Y:S01]  /*0c70*/  IMAD R0, R24.reuse, 0x4, R5.reuse ;  /* 0x0000000418007824 */ /* 0x144fe200078e0205 */
[C---:B------:R-:W-:Y:S01]  /*0c80*/  LEA R2, R24.reuse, R5, 0x3 ;  /* 0x0000000518027211 */ /* 0x040fe200078e18ff */
        /* <DEDUP_REMOVED lines=10> */
.L_x_15403:
[C---:B-1----:R-:W-:Y:S01]  /*0d30*/  SHF.L.U32 R10, R22.reuse, 0x2, RZ ;  /* 0x00000002160a7819 */ /* 0x042fe200000006ff */
[----:B------:R-:W-:Y:S01]  /*0d40*/  ULEA UR6, UR7, UR6, 0x18 ;  /* 0x0000000607067291 */ /* 0x000fe2000f8ec0ff */
[C---:B------:R-:W-:Y:S01]  /*0d50*/  ISETP.NE.AND P6, PT, R22.reuse, RZ, PT ;  /* 0x000000ff1600720c */ /* 0x040fe20003fc5270 */
[----:B------:R-:W-:Y:S01]  /*0d60*/  VIADD R9, R25, 0x2 ;  /* 0x0000000219097836 */ /* 0x000fe20000000000 */
[C---:B------:R-:W-:Y:S01]  /*0d70*/  ISETP.GE.U32.AND P2, PT, R22.reuse, 0x5, PT ;  /* 0x000000051600780c */ /* 0x040fe20003f46070 */
[----:B------:R-:W-:Y:S01]  /*0d80*/  IMAD R20, R23, 0x20, R10 ;  /* 0x0000002017147824 */ /* 0x000fe200078e020a */
[C---:B------:R-:W-:Y:S01]  /*0d90*/  ISETP.NE.AND P0, PT, R22.reuse, 0x7, PT ;  /* 0x000000071600780c */ /* 0x040fe20003f05270 */
[----:B------:R-:W-:Y:S01]  /*0da0*/  VIADD R26, R25, 0x5 ;  /* 0x00000005191a7836 */ /* 0x000fe20000000000 */
[----:B------:R-:W-:Y:S01]  /*0db0*/  ISETP.GE.U32.AND P1, PT, R22, 0x6, PT ;  /* 0x000000061600780c */ /* 0x000fe20003f26070 */
[----:B--2---:R-:W-:Y:S01]  /*0dc0*/  VIADD R4, R20, UR5 ;  /* 0x0000000514047c36 */ /* 0x004fe20008000000 */
[C---:B------:R-:W-:Y:S01]  /*0dd0*/  ISETP.GE.U32.AND P3, PT, R22.reuse, 0x4, PT ;  /* 0x000000041600780c */ /* 0x040fe20003f66070 */
[----:B------:R-:W0:Y:S01]  /*0de0*/  LDS R20, [R20+UR5] ;  /* 0x0000000514147984 */ /* 0x000e220008000800 */
[----:B------:R-:W-:Y:S01]  /*0df0*/  ISETP.GE.U32.AND P4, PT, R22, 0x3, PT ;  /* 0x000000031600780c */ /* 0x000fe20003f86070 */
[----:B------:R-:W-:Y:S01]  /*0e00*/  VIADD R10, R10, UR6 ;  /* 0x000000060a0a7c36 */ /* 0x000fe20008000000 */
[----:B------:R-:W-:-:S02]  /*0e10*/  IADD3 R13, PT, PT, R4, -0x20, RZ ;  /* 0xffffffe0040d7810 */ /* 0x000fc40007ffe0ff */
[----:B------:R-:W-:Y:S02]  /*0e20*/  ISETP.GE.U32.AND P5, PT, R22, 0x2, PT ;  /* 0x000000021600780c */ /* 0x000fe40003fa6070 */
[-C--:B------:R-:W-:Y:S01]  /*0e30*/  MOV R3, R13.reuse ;  /* 0x0000000d00037202 */ /* 0x080fe20000000f00 */
[--C-:B------:R-:W-:Y:S01]  /*0e40*/  IMAD.MOV.U32 R0, RZ, RZ, R13.reuse ;  /* 0x000000ffff007224 */ /* 0x100fe200078e000d */
[----:B------:R-:W-:Y:S01]  /*0e50*/  MOV R7, R13 ;  /* 0x0000000d00077202 */ /* 0x000fe20000000f00 */
[--C-:B------:R-:W-:Y:S01]  /*0e60*/  IMAD.MOV.U32 R2, RZ, RZ, R13.reuse ;  /* 0x000000ffff027224 */ /* 0x100fe200078e000d */
[C---:B------:R-:W-:Y:S01]  /*0e70*/  @!P2 IADD3 R3, PT, PT, R4.reuse, RZ, RZ ;  /* 0x000000ff0403a210 */ /* 0x040fe20007ffe0ff */
[--C-:B------:R-:W-:Y:S01]  /*0e80*/  IMAD.MOV.U32 R5, RZ, RZ, R13.reuse ;  /* 0x000000ffff057224 */ /* 0x100fe200078e000d */
[----:B------:R-:W-:Y:S01]  /*0e90*/  IADD3 R8, PT, PT, R25, 0x3, RZ ;  /* 0x0000000319087810 */ /* 0x000fe20007ffe0ff */
[----:B------:R-:W-:Y:S01]  /*0ea0*/  IMAD.MOV.U32 R6, RZ, RZ, R13 ;  /* 0x000000ffff067224 */ /* 0x000fe200078e000d */
[----:B------:R-:W-:Y:S01]  /*0eb0*/  SHF.R.U32.HI R12, RZ, 0x6, R25 ;  /* 0x00000006ff0c7819 */ /* 0x000fe20000011619 */
[--C-:B------:R-:W-:Y:S01]  /*0ec0*/  @!P6 IMAD.MOV R13, RZ, RZ, R4.reuse ;  /* 0x000000ffff0de224 */ /* 0x100fe200078e0204 */
[----:B------:R-:W1:Y:S01]  /*0ed0*/  LDS R17, [R3+0xc] ;  /* 0x00000c0003117984 */ /* 0x000e620000000800 */
[--C-:B------:R-:W-:Y:S01]  /*0ee0*/  @P0 IMAD.MOV R0, RZ, RZ, R4.reuse ;  /* 0x000000ffff000224 */ /* 0x100fe200078e0204 */
[----:B------:R-:W-:Y:S01]  /*0ef0*/  @!P5 IADD3 R7, PT, PT, R4, RZ, RZ ;  /* 0x000000ff0407d210 */ /* 0x000fe20007ffe0ff */
[--C-:B------:R-:W-:Y:S01]  /*0f00*/  @!P1 IMAD.MOV R2, RZ, RZ, R4.reuse ;  /* 0x000000ffff029224 */ /* 0x100fe200078e0204 */
[----:B------:R-:W-:Y:S01]  /*0f10*/  LOP3.LUT R11, R22, 0x4, RZ, 0x3c, !PT ;  /* 0x00000004160b7812 */ /* 0x000fe200078e3cff */
[----:B------:R-:W2:Y:S01]  /*0f20*/  LDS R13, [R13+0x1c] ;  /* 0x00001c000d0d7984 */ /* 0x000ea20000000800 */
[--C-:B------:R-:W-:Y:S01]  /*0f30*/  @!P3 IMAD.MOV R5, RZ, RZ, R4.reuse ;  /* 0x000000ffff05b224 */ /* 0x100fe200078e0204 */
[----:B------:R-:W-:Y:S01]  /*0f40*/  LOP3.LUT R9, R9, 0x7, RZ, 0xc0, !PT ;  /* 0x0000000709097812 */ /* 0x000fe200078ec0ff */
[----:B------:R-:W-:Y:S01]  /*0f50*/  @!P4 IMAD.MOV R6, RZ, RZ, R4 ;  /* 0x000000ffff06c224 */ /* 0x000fe200078e0204 */
[----:B------:R3:W4:Y:S01]  /*0f60*/  LDS R19, [R0+0x4] ;  /* 0x0000040000137984 */ /* 0x0007220000000800 */
[----:B------:R-:W-:Y:S01]  /*0f70*/  VIADD R4, R25, 0x1 ;  /* 0x0000000119047836 */ /* 0x000fe20000000000 */
[----:B------:R-:W-:-:S02]  /*0f80*/  LOP3.LUT R8, R8, 0x7, RZ, 0xc0, !PT ;  /* 0x0000000708087812 */ /* 0x000fc400078ec0ff */
[----:B------:R5:W0:Y:S02]  /*0f90*/  LDS R18, [R2+0x8] ;  /* 0x0000080002127984 */ /* 0x000a240000000800 */
[----:B------:R-:W-:Y:S01]  /*0fa0*/  LOP3.LUT R4, R4, 0x7, RZ, 0xc0, !PT ;  /* 0x0000000704047812 */ /* 0x000fe200078ec0ff */
[C---:B---3--:R-:W-:Y:S01]  /*0fb0*/  VIADD R0, R25.reuse, 0x6 ;  /* 0x0000000619007836 */ /* 0x048fe20000000000 */
[----:B------:R3:W0:Y:S01]  /*0fc0*/  LDS R16, [R5+0x10] ;  /* 0x0000100005107984 */ /* 0x0006220000000800 */
[----:B-----5:R-:W-:-:S03]  /*0fd0*/  IADD3 R2, PT, PT, R25, -0x1, RZ ;  /* 0xffffffff19027810 */ /* 0x020fc60007ffe0ff */
[----:B------:R5:W0:Y:S04]  /*0fe0*/  LDS R15, [R6+0x14] ;  /* 0x00001400060f7984 */ /* 0x000a280000000800 */
[----:B------:R1:W0:Y:S01]  /*0ff0*/  LDS R14, [R7+0x18] ;  /* 0x00001800070e7984 */ /* 0x0002220000000800 */
[----:B---3--:R-:W-:Y:S02]  /*1000*/  LOP3.LUT R5, R2, 0x7, RZ, 0xc0, !PT ;  /* 0x0000000702057812 */ /* 0x008fe400078ec0ff */
[----:B-----5:R-:W-:Y:S02]  /*1010*/  LOP3.LUT R6, R0, 0x7, RZ, 0xc0, !PT ;  /* 0x0000000700067812 */ /* 0x020fe400078ec0ff */
[----:B-1----:R-:W-:-:S07]  /*1020*/  LOP3.LUT R7, R26, 0x7, RZ, 0xc0, !PT ;  /* 0x000000071a077812 */ /* 0x002fce00078ec0ff */
.L_x_15406:
[----:B0-----:R-:W-:Y:S01]  /*1030*/  IMAD R26, R12, 0x24, R10 ;  /* 0x000000240c1a7824 */ /* 0x001fe200078e020a */
[----:B------:R-:W-:-:S05]  /*1040*/  UMOV UR5, 0xffffffff ;  /* 0xffffffff00057882 */ /* 0x000fca0000000000 */
[----:B-1----:R-:W1:Y:S01]  /*1050*/  LDS R26, [R26] ;  /* 0x000000001a1a7984 */ /* 0x002e620000000800 */
[----:B------:R-:W-:Y:S05]  /*1060*/  BRA.DIV UR5, `(.L_x_15405) ;  /* 0x0000000605187947 */ /* 0x000fea000b800000 */
[----:B-1----:R-:W0:Y:S04]  /*1070*/  SHFL.IDX PT, R27, R26, R22, 0x181f ;  /* 0x00181f161a1b7589 */ /* 0x002e2800000e0000 */
[----:B------:R-:W4:Y:S01]  /*1080*/  SHFL.IDX PT, R0, R26, R4, 0x181f ;  /* 0x00181f041a007589 */ /* 0x000f2200000e0000 */
[----:B0-----:R-:W-:-:S04]  /*1090*/  IMAD R27, R20, R27, RZ ;  /* 0x0000001b141b7224 */ /* 0x001fc800078e02ff */
[----:B----4-:R-:W-:Y:S02]  /*10a0*/  IMAD R27, R19, R0, R27 ;  /* 0x00000000131b7224 */ /* 0x010fe400078e021b */
        /* <DEDUP_REMOVED lines=11> */
.L_x_15420:
[----:B------:R-:W-:Y:S01]  /*1160*/  LEA R2, R12, R23, 0x6 ;  /* 0x000000170c027211 */ /* 0x000fe200078e30ff */
[----:B-12---:R-:W-:Y:S01]  /*1170*/  IMAD R0, R13, R0, R27 ;  /* 0x000000000d007224 */ /* 0x006fe200078e021b */
[----:B------:R-:W-:Y:S02]  /*1180*/  LEA.HI R12, R24, R12, RZ, 0x1a ;  /* 0x0000000c180c7211 */ /* 0x000fe400078fd0ff */
[----:B------:R-:W-:Y:S02]  /*1190*/  LEA R2, R2, UR4, 0x2 ;  /* 0x0000000402027c11 */ /* 0x000fe4000f8e10ff */
[----:B------:R-:W-:-:S03]  /*11a0*/  ISETP.GE.U32.AND P0, PT, R12, 0x8, PT ;  /* 0x000000080c00780c */ /* 0x000fc60003f06070 */
[----:B------:R-:W1:Y:S02]  /*11b0*/  LDS R3, [R2] ;  /* 0x0000000002037984 */ /* 0x000e640000000800 */
[----:B-1----:R-:W-:-:S05]  /*11c0*/  IMAD.IADD R3, R0, 0x1, R3 ;  /* 0x0000000100037824 */ /* 0x002fca00078e0203 */
[----:B------:R1:W-:Y:S03]  /*11d0*/  STS [R2], R3 ;  /* 0x0000000302007388 */ /* 0x0003e60000000800 */
[----:B------:R-:W-:Y:S05]  /*11e0*/  @!P0 BRA `(.L_x_15406) ;  /* 0xfffffffc00908947 */ /* 0x000fea000383ffff */
[----:B-1----:R-:W1:Y:S01]  /*11f0*/  LDC.64 R2, c[0x0][0x3a0] ;  /* 0x0000e800ff027b82 */ /* 0x002e620000000a00 */
[----:B------:R-:W-:Y:S01]  /*1200*/  ISETP.NE.AND P0, PT, R28, 0x2, PT ;  /* 0x000000021c00780c */ /* 0x000fe20003f05270 */
[----:B------:R-:W-:Y:S05]  /*1210*/  WARPSYNC.ALL ;  /* 0x0000000000007948 */ /* 0x000fea0003800000 */
[----:B------:R-:W-:Y:S01]  /*1220*/  BSSY.RECONVERGENT B0, `(.L_x_15407) ;  /* 0x0000012000007945 */ /* 0x000fe20003800200 */
[----:B-1----:R-:W-:-:S04]  /*1230*/  IMAD.WIDE.U32 R6, R24, 0x4, R2 ;  /* 0x0000000418067825 */ /* 0x002fc800078e0002 */
[----:B0-----:R-:W-:Y:S01]  /*1240*/  IMAD.WIDE.U32 R4, R24, 0x8, R2 ;  /* 0x0000000818047825 */ /* 0x001fe200078e0002 */
[----:B------:R-:W-:Y:S06]  /*1250*/  BAR.SYNC.DEFER_BLOCKING 0x0 ;  /* 0x0000000000007b1d */ /* 0x000fec0000010000 */
[----:B------:R-:W-:Y:S05]  /*1260*/  @!P0 BRA `(.L_x_15408) ;  /* 0x0000000000348947 */ /* 0x000fea0003800000 */
[----:B------:R-:W0:Y:S01]  /*1270*/  LDC.64 R8, c[0x0][0x3a0] ;  /* 0x0000e800ff087b82 */ /* 0x000e220000000a00 */
[--C-:B------:R-:W-:Y:S01]  /*1280*/  IMAD R13, R29, 0x200, R25.reuse ;  /* 0x000002001d0d7824 */ /* 0x100fe200078e0219 */
[----:B------:R-:W-:Y:S01]  /*1290*/  LEA R11, R25, UR4, 0x2 ;  /* 0x00000004190b7c11 */ /* 0x000fe2000f8e10ff */
[C---:B------:R-:W-:Y:S01]  /*12a0*/  IMAD R25, R21.reuse, R24, R25 ;  /* 0x0000001815197224 */ /* 0x040fe200078e0219 */
[----:B------:R-:W-:Y:S01]  /*12b0*/  IADD3 R0, PT, PT, -R21, RZ, RZ ;  /* 0x000000ff15007210 */ /* 0x000fe20007ffe1ff */
[----:B0-----:R-:W-:-:S07]  /*12c0*/  IMAD.WIDE.U32 R8, R13, 0x4, R8 ;  /* 0x000000040d087825 */ /* 0x001fce00078e0008 */
.L_x_15409:
[----:B------:R0:W1:Y:S01]  /*12d0*/  LDS R13, [R11] ;  /* 0x000000000b0d7984 */ /* 0x0000620000000800 */
[----:B------:R-:W-:-:S05]  /*12e0*/  VIADD R0, R0, 0x1 ;  /* 0x0000000100007836 */ /* 0x000fca0000000000 */
[----:B------:R-:W-:Y:S02]  /*12f0*/  ISETP.NE.AND P0, PT, R0, RZ, PT ;  /* 0x000000ff0000720c */ /* 0x000fe40003f05270 */
[C---:B0-----:R-:W-:Y:S01]  /*1300*/  LEA R11, R24.reuse, R11, 0x2 ;  /* 0x0000000b180b7211 */ /* 0x041fe200078e10ff */
[----:B-1----:R0:W-:Y:S02]  /*1310*/  STG.E desc[UR8][R8.64], R13 ;  /* 0x0000000d08007986 */ /* 0x0021e4000c101908 */
[----:B0-----:R-:W-:-:S08]  /*1320*/  IMAD.WIDE.U32 R8, R24, 0x4, R8 ;  /* 0x0000000418087825 */ /* 0x001fd000078e0008 */
[----:B------:R-:W-:Y:S05]  /*1330*/  @P0 BRA `(.L_x_15409) ;  /* 0xfffffffc00e40947 */ /* 0x000fea000383ffff */
.L_x_15408:
[----:B------:R-:W-:Y:S05]  /*1340*/  BSYNC.RECONVERGENT B0 ;  /* 0x0000000000007941 */ /* 0x000fea0003800200 */
.L_x_15407:
[----:B------:R-:W-:Y:S01]  /*1350*/  IMAD.WIDE.U32 R8, R24, 0xc, R2 ;  /* 0x0000000c18087825 */ /* 0x000fe200078e0002 */
[----:B------:R-:W-:-:S03]  /*1360*/  LEA R19, R25, UR4, 0x2 ;  /* 0x0000000419137c11 */ /* 0x000fc6000f8e10ff */
[----:B------:R-:W-:-:S07]  /*1370*/  IMAD R29, R29, 0x200, R25 ;  /* 0x000002001d1d7824 */ /* 0x000fce00078e0219 */
.L_x_15410:
        /* <DEDUP_REMOVED lines=21> */
.L_x_15405:
[----:B------:R-:W-:Y:S01]  /*14d0*/  HFMA2 R2, -RZ, RZ, 0, 0.0020122528076171875 ;  /* 0x0000181fff027431 */ /* 0x000fe200000001ff */
[----:B------:R-:W-:Y:S01]  /*14e0*/  BSSY B0, `(.L_x_15411) ;  /* 0x0000006000007945 */ /* 0x000fe20003800000 */
[----:B------:R-:W-:Y:S02]  /*14f0*/  IMAD.MOV.U32 R3, RZ, RZ, R22 ;  /* 0x000000ffff037224 */ /* 0x000fe400078e0016 */
[----:B------:R-:W-:-:S07]  /*1500*/  IMAD.MOV.U32 R0, RZ, RZ, -0x1 ;  /* 0xffffffffff007424 */ /* 0x000fce00078e00ff */
[----:B012-4-:R-:W-:Y:S05]  /*1510*/  WARPSYNC.COLLECTIVE R0, `(.L_x_15412) ;  /* 0x0000000000087348 */ /* 0x017fea0003c00000 */
[----:B-1----:R1:W3:Y:S02]  /*1520*/  SHFL.IDX P0, R0, R26, R3, R2 ;  /* 0x000000031a007389 */ /* 0x0022e40000000002 */
[----:B01234-:R-:W-:Y:S05]  /*1530*/  ENDCOLLECTIVE ;  /* 0x000000000000791b */ /* 0x01ffea0003800000 */
.L_x_15412:
[----:B------:R-:W-:Y:S05]  /*1540*/  BSYNC B0 ;  /* 0x0000000000007941 */ /* 0x000fea0003800000 */
.L_x_15411:
[----:B------:R-:W-:Y:S01]  /*1550*/  MOV R27, R0 ;  /* 0x00000000001b7202 */ /* 0x000fe20000000f00 */
[----:B------:R-:W-:Y:S02]  /*1560*/  HFMA2 R2, -RZ, RZ, 0, 0.0020122528076171875 ;  /* 0x0000181fff027431 */ /* 0x000fe400000001ff */
[----:B------:R-:W-:Y:S02]  /*1570*/  IMAD.MOV.U32 R0, RZ, RZ, -0x1 ;  /* 0xffffffffff007424 */ /* 0x000fe400078e00ff */
[----:B------:R-:W-:Y:S02]  /*1580*/  IMAD.MOV.U32 R3, RZ, RZ, R4 ;  /* 0x000000ffff037224 */ /* 0x000fe400078e0004 */
[----:B------:R-:W-:-:S07]  /*1590*/  IMAD R27, R20, R27, RZ ;  /* 0x0000001b141b7224 */ /* 0x000fce00078e02ff */
[----:B------:R-:W-:Y:S05]  /*15a0*/  WARPSYNC.COLLECTIVE R0, `(.L_x_15413) ;  /* 0x0000000000087348 */ /* 0x000fea0003c00000 */
[----:B------:R0:W1:Y:S02]  /*15b0*/  SHFL.IDX P0, R0, R26, R3, R2 ;  /* 0x000000031a007389 */ /* 0x0000640000000002 */
[----:B01----:R-:W-:Y:S05]  /*15c0*/  ENDCOLLECTIVE ;  /* 0x000000000000791b */ /* 0x003fea0003800000 */
.L_x_15413:
[----:B------:R-:W-:Y:S01]  /*15d0*/  MOV R3, R9 ;  /* 0x0000000900037202 */ /* 0x000fe20000000f00 */
[----:B------:R-:W-:Y:S02]  /*15e0*/  IMAD R27, R19, R0, R27 ;  /* 0x00000000131b7224 */ /* 0x000fe400078e021b */
[----:B------:R-:W-:-:S07]  /*15f0*/  IMAD.MOV.U32 R0, RZ, RZ, -0x1 ;  /* 0xffffffffff007424 */ /* 0x000fce00078e00ff */
[----:B------:R-:W-:Y:S05]  /*1600*/  WARPSYNC.COLLECTIVE R0, `(.L_x_15414) ;  /* 0x0000000000087348 */ /* 0x000fea0003c00000 */
[----:B------:R0:W1:Y:S02]  /*1610*/  SHFL.IDX P0, R0, R26, R3, R2 ;  /* 0x000000031a007389 */ /* 0x0000640000000002 */
[----:B01----:R-:W-:Y:S05]  /*1620*/  ENDCOLLECTIVE ;  /* 0x000000000000791b */ /* 0x003fea0003800000 */
.L_x_15414:
[----:B------:R-:W-:Y:S01]  /*1630*/  MOV R3, R8 ;  /* 0x0000000800037202 */ /* 0x000fe20000000f00 */
[----:B------:R-:W-:Y:S02]  /*1640*/  IMAD R27, R18, R0, R27 ;  /* 0x00000000121b7224 */ /* 0x000fe400078e021b */
[----:B------:R-:W-:-:S07]  /*1650*/  IMAD.MOV.U32 R0, RZ, RZ, -0x1 ;  /* 0xffffffffff007424 */ /* 0x000fce00078e00ff */
[----:B------:R-:W-:Y:S05]  /*1660*/  WARPSYNC.COLLECTIVE R0, `(.L_x_15415) ;  /* 0x0000000000087348 */ /* 0x000fea0003c00000 */
[----:B------:R0:W1:Y:S02]  /*1670*/  SHFL.IDX P0, R0, R26, R3, R2 ;  /* 0x000000031a007389 */ /* 0x0000640000000002 */
[----:B01----:R-:W-:Y:S05]  /*1680*/  ENDCOLLECTIVE ;  /* 0x000000000000791b */ /* 0x003fea0003800000 */
.L_x_15415:
[----:B------:R-:W-:Y:S01]  /*1690*/  MOV R3, R11 ;  /* 0x0000000b00037202 */ /* 0x000fe20000000f00 */
[----:B------:R-:W-:Y:S02]  /*16a0*/  IMAD R27, R17, R0, R27 ;  /* 0x00000000111b7224 */ /* 0x000fe400078e021b */
[----:B------:R-:W-:-:S07]  /*16b0*/  IMAD.MOV.U32 R0, RZ, RZ, -0x1 ;  /* 0xffffffffff007424 */ /* 0x000fce00078e00ff */
[----:B------:R-:W-:Y:S05]  /*16c0*/  WARPSYNC.COLLECTIVE R0, `(.L_x_15416) ;  /* 0x0000000000087348 */ /* 0x000fea0003c00000 */
[----:B------:R0:W1:Y:S02]  /*16d0*/  SHFL.IDX P0, R0, R26, R3, R2 ;  /* 0x000000031a007389 */ /* 0x0000640000000002 */
[----:B01----:R-:W-:Y:S05]  /*16e0*/  ENDCOLLECTIVE ;  /* 0x000000000000791b */ /* 0x003fea0003800000 */
.L_x_15416:
[----:B------:R-:W-:Y:S01]  /*16f0*/  MOV R3, R7 ;  /* 0x0000000700037202 */ /* 0x000fe20000000f00 */
[----:B------:R-:W-:Y:S02]  /*1700*/  IMAD R27, R16, R0, R27 ;  /* 0x00000000101b7224 */ /* 0x000fe400078e021b */
[----:B------:R-:W-:-:S07]  /*1710*/  IMAD.MOV.U32 R0, RZ, RZ, -0x1 ;  /* 0xffffffffff007424 */ /* 0x000fce00078e00ff */
[----:B------:R-:W-:Y:S05]  /*1720*/  WARPSYNC.COLLECTIVE R0, `(.L_x_15417) ;  /* 0x0000000000087348 */ /* 0x000fea0003c00000 */
[----:B------:R0:W1:Y:S02]  /*1730*/  SHFL.IDX P0, R0, R26, R3, R2 ;  /* 0x000000031a007389 */ /* 0x0000640000000002 */
[----:B01----:R-:W-:Y:S05]  /*1740*/  ENDCOLLECTIVE ;  /* 0x000000000000791b */ /* 0x003fea0003800000 */
.L_x_15417:
[----:B------:R-:W-:Y:S01]  /*1750*/  MOV R3, R6 ;  /* 0x0000000600037202 */ /* 0x000fe20000000f00 */
[----:B------:R-:W-:Y:S02]  /*1760*/  IMAD R27, R15, R0, R27 ;  /* 0x000000000f1b7224 */ /* 0x000fe400078e021b */
[----:B------:R-:W-:-:S07]  /*1770*/  IMAD.MOV.U32 R0, RZ, RZ, -0x1 ;  /* 0xffffffffff007424 */ /* 0x000fce00078e00ff */
[----:B------:R-:W-:Y:S05]  /*1780*/  WARPSYNC.COLLECTIVE R0, `(.L_x_15418) ;  /* 0x0000000000087348 */ /* 0x000fea0003c00000 */
[----:B------:R0:W1:Y:S02]  /*1790*/  SHFL.IDX P0, R0, R26, R3, R2 ;  /* 0x000000031a007389 */ /* 0x0000640000000002 */
[----:B01----:R-:W-:Y:S05]  /*17a0*/  ENDCOLLECTIVE ;  /* 0x000000000000791b */ /* 0x003fea0003800000 */
.L_x_15418:
[----:B------:R-:W-:Y:S01]  /*17b0*/  MOV R3, R5 ;  /* 0x0000000500037202 */ /* 0x000fe20000000f00 */
[----:B------:R-:W-:Y:S02]  /*17c0*/  IMAD R27, R14, R0, R27 ;  /* 0x000000000e1b7224 */ /* 0x000fe400078e021b */
[----:B------:R-:W-:-:S07]  /*17d0*/  IMAD.MOV.U32 R0, RZ, RZ, -0x1 ;  /* 0xffffffffff007424 */ /* 0x000fce00078e00ff */
[----:B------:R-:W-:Y:S05]  /*17e0*/  WARPSYNC.COLLECTIVE R0, `(.L_x_15419) ;  /* 0x0000000000087348 */ /* 0x000fea0003c00000 */
[----:B------:R0:W1:Y:S02]  /*17f0*/  SHFL.IDX P0, R0, R26, R3, R2 ;  /* 0x000000031a007389 */ /* 0x0000640000000002 */
[----:B01----:R-:W-:Y:S05]  /*1800*/  ENDCOLLECTIVE ;  /* 0x000000000000791b */ /* 0x003fea0003800000 */
.L_x_15419:
[----:B------:R-:W-:Y:S05]  /*1810*/  BRA `(.L_x_15420) ;  /* 0xfffffff800507947 */ /* 0x000fea000383ffff */
        .weak           $__internal_114_$__cuda_sm20_div_u16
        .type           $__internal_114_$__cuda_sm20_div_u16,@function
        .size           $__internal_114_$__cuda_sm20_div_u16,(.L_x_20404 - $__internal_114_$__cuda_sm20_div_u16)
$__internal_114_$__cuda_sm20_div_u16:
[----:B------:R-:W0:Y:S01]  /*1820*/  I2F.U16 R0, R2 ;  /* 0x0000000200007306 */ /* 0x000e220000101000 */
[----:B------:R-:W-:Y:S01]  /*1830*/  HFMA2 R3, -RZ, RZ, 15, 0 ;  /* 0x4b800000ff037431 */ /* 0x000fe200000001ff */
        /* <DEDUP_REMOVED lines=17> */
[----:B------:R-:W-:Y:S06]  /*1950*/  RET.REL.NODEC R2 `(_Z9cuda_gemmIiLi128ELi1ELi1ELi512ELi8ELi8ELi1EEviiiPT_S1_S1_ii) ;  /* 0xffffffe402a87950 */ /* 0x000fec0003c3ffff */
.L_x_15421:
        /* <DEDUP_REMOVED lines=10> */
.L_x_20404:


//--------------------- .text._Z9cuda_gemmIiLi128ELi1ELi1ELi512ELi8ELi8ELi0EEviiiPT_S1_S1_ii --------------------------
	.section	.text._Z9cuda_gemmIiLi128ELi1ELi1ELi512ELi8ELi8ELi0EEviiiPT_S1_S1_ii,"ax",@progbits
	.align	128
        .global         _Z9cuda_gemmIiLi128ELi1ELi1ELi512ELi8ELi8ELi0EEviiiPT_S1_S1_ii
        .type           _Z9cuda_gemmIiLi128ELi1ELi1ELi512ELi8ELi8ELi0EEviiiPT_S1_S1_ii,@function
        .size           _Z9cuda_gemmIiLi128ELi1ELi1ELi512ELi8ELi8ELi0EEviiiPT_S1_S1_ii,(.L_x_20405 - _Z9cuda_gemmIiLi128ELi1ELi1ELi512ELi8ELi8ELi0EEviiiPT_S1_S1_ii)
        .other          _Z9cuda_gemmIiLi128ELi1ELi1ELi512ELi8ELi8ELi0EEviiiPT_S1_S1_ii,@"STO_CUDA_ENTRY STV_DEFAULT"
_Z9cuda_gemmIiLi128ELi1ELi1ELi512ELi8ELi8ELi0EEviiiPT_S1_S1_ii:
.text._Z9cuda_gemmIiLi128ELi1ELi1ELi512ELi8ELi8ELi0EEviiiPT_S1_S1_ii:
        /* <DEDUP_REMOVED lines=61> */
.L_x_15424:
        /* <DEDUP_REMOVED lines=25> */
.L_x_15423:
[----:B------:R-:W-:Y:S05]  /*0560*/  BSYNC.RECONVERGENT B0 ;  /* 0x0000000000007941 */ /* 0x000fea0003800200 */
.L_x_15422:
        /* <DEDUP_REMOVED lines=25> */
[----:B01----:R-:W-:Y:S05]  /*0700*/  CALL.REL.NOINC `($__internal_115_$__cuda_sm20_div_u16) ;  /* 0x0000002800607944 */ /* 0x003fea0003c00000 */
        /* <DEDUP_REMOVED lines=21> */
.L_x_15427:
        /* <DEDUP_REMOVED lines=8> */
.L_x_15426:
[----:B--2---:R-:W-:Y:S05]  /*08e0*/  BSYNC.RECONVERGENT B0 ;  /* 0x0000000000007941 */ /* 0x004fea0003800200 */
.L_x_15425:
        /* <DEDUP_REMOVED lines=9> */
.L_x_15429:
        /* <DEDUP_REMOVED lines=24> */
.L_x_15428:
        /* <DEDUP_REMOVED lines=10> */
.L_x_15432:
[----:B------:R-:W-:Y:S01]  /*0ba0*/  IADD3 R2, PT, PT, R2, 0x1, RZ ;  /* 0x0000000102027810 */ /* 0x000fe20007ffe0ff */
[----:B------:R0:W-:Y:S03]  /*0bb0*/  STS [R5], RZ ;  /* 0x000000ff05007388 */ /* 0x0001e60000000800 */
[----:B------:R-:W-:Y:S01]  /*0bc0*/  ISETP.NE.AND P0, PT, R2, RZ, PT ;  /* 0x000000ff0200720c */ /* 0x000fe20003f05270 */
[----:B0-----:R-:W-:-:S12]  /*0bd0*/  IMAD R5, R40, 0x4, R5 ;  /* 0x0000000428057824 */ /* 0x001fd800078e0205 */
[----:B------:R-:W-:Y:S05]  /*0be0*/  @P0 BRA `(.L_x_15432) ;  /* 0xfffffffc00ec0947 */ /* 0x000fea000383ffff */
.L_x_15431:
[----:B------:R-:W-:Y:S05]  /*0bf0*/  BSYNC.RECONVERGENT B0 ;  /* 0x0000000000007941 */ /* 0x000fea0003800200 */
.L_x_15430:
[----:B------:R-:W-:Y:S01]  /*0c00*/  UIADD3 UR6, UPT, UPT, UR6, 0x980, URZ ;  /* 0x0000098006067890 */ /* 0x000fe2000fffe0ff */
[----:B------:R-:W-:Y:S03]  /*0c10*/  BSSY.RECONVERGENT B0, `(.L_x_15433) ;  /* 0x000000e000007945 */ /* 0x000fe60003800200 */
[----:B------:R-:W-:-:S06]  /*0c20*/  ULEA UR6, UR7, UR6, 0x18 ;  /* 0x0000000607067291 */ /* 0x000fcc000f8ec0ff */
[----:B------:R-:W-:-:S07]  /*0c30*/  LEA R5, R3, UR6, 0x2 ;  /* 0x0000000603057c11 */ /* 0x000fce000f8e10ff */
.L_x_15434:
        /* <DEDUP_REMOVED lines=12> */
.L_x_15433:
        /* <DEDUP_REMOVED lines=104> */
.L_x_15463:
        /* <DEDUP_REMOVED lines=28> */
.L_x_15436:
        /* <DEDUP_REMOVED lines=8> */
.L_x_15437:
        /* <DEDUP_REMOVED lines=8> */
.L_x_15438:
        /* <DEDUP_REMOVED lines=8> */
.L_x_15439:
        /* <DEDUP_REMOVED lines=8> */
.L_x_15440:
        /* <DEDUP_REMOVED lines=12> */
.L_x_15441:
        /* <DEDUP_REMOVED lines=13> */
.L_x_15442:
        /* <DEDUP_REMOVED lines=9> */
.L_x_15462:
        /* <DEDUP_REMOVED lines=11> */
.L_x_15470:
[----:B0-2---:R-:W-:-:S07]  /*1a10*/  IMAD R4, R16, R3, RZ ;  /* 0x0000000310047224 */ /* 0x005fce00078e02ff */
.L_x_15446:
[----:B------:R-:W-:-:S13]  /*1a20*/  ISETP.GE.AND P1, PT, R5, 0x2, PT ;  /* 0x000000020500780c */ /* 0x000fda0003f26270 */
[----:B------:R-:W-:Y:S05]  /*1a30*/  @!P1 BRA `(.L_x_15448) ;  /* 0x0000000000109947 */ /* 0x000fea0003800000 */
[----:B------:R-:W-:-:S03]  /*1a40*/  UMOV UR4, 0xffffffff ;  /* 0xffffffff00047882 */ /* 0x000fc60000000000 */
[----:B------:R-:W-:Y:S05]  /*1a50*/  BRA.DIV UR4, `(.L_x_15449) ;  /* 0x0000001204a87947 */ /* 0x000fea000b800000 */
[----:B0-----:R0:W0:Y:S02]  /*1a60*/  SHFL.IDX PT, R3, R2, R34, R0 ;  /* 0x0000002202037389 */ /* 0x00102400000e0000 */
.L_x_15473:
[----:B0--3--:R-:W-:-:S07]  /*1a70*/  IMAD R4, R15, R3, R4 ;  /* 0x000000030f047224 */ /* 0x009fce00078e0204 */
.L_x_15448:
[----:B------:R-:W-:-:S13]  /*1a80*/  ISETP.GE.AND P2, PT, R5, 0x3, PT ;  /* 0x000000030500780c */ /* 0x000fda0003f46270 */
[----:B------:R-:W-:Y:S05]  /*1a90*/  @!P2 BRA `(.L_x_15450) ;  /* 0x000000000010a947 */ /* 0x000fea0003800000 */
[----:B------:R-:W-:-:S03]  /*1aa0*/  UMOV UR4, 0xffffffff ;  /* 0xffffffff00047882 */ /* 0x000fc60000000000 */
[----:B------:R-:W-:Y:S05]  /*1ab0*/  BRA.DIV UR4, `(.L_x_15451) ;  /* 0x0000001204b07947 */ /* 0x000fea000b800000 */
[----:B0-----:R0:W0:Y:S02]  /*1ac0*/  SHFL.IDX PT, R3, R2, R33, R0 ;  /* 0x0000002102037389 */ /* 0x00102400000e0000 */
.L_x_15476:
[----:B0-----:R-:W-:-:S07]  /*1ad0*/  IMAD R4, R14, R3, R4 ;  /* 0x000000030e047224 */ /* 0x001fce00078e0204 */
.L_x_15450:
[----:B------:R-:W-:-:S13]  /*1ae0*/  ISETP.GE.AND P3, PT, R5, 0x4, PT ;  /* 0x000000040500780c */ /* 0x000fda0003f66270 */
[----:B------:R-:W-:Y:S05]  /*1af0*/  @!P3 BRA `(.L_x_15452) ;  /* 0x000000000010b947 */ /* 0x000fea0003800000 */
[----:B------:R-:W-:-:S03]  /*1b00*/  UMOV UR4, 0xffffffff ;  /* 0xffffffff00047882 */ /* 0x000fc60000000000 */
[----:B------:R-:W-:Y:S05]  /*1b10*/  BRA.DIV UR4, `(.L_x_15453) ;  /* 0x0000001204b87947 */ /* 0x000fea000b800000 */
[----:B0-----:R0:W0:Y:S02]  /*1b20*/  SHFL.IDX PT, R3, R2, R32, R0 ;  /* 0x0000002002037389 */ /* 0x00102400000e0000 */
.L_x_15479:
[----:B0-----:R-:W-:-:S07]  /*1b30*/  IMAD R4, R13, R3, R4 ;  /* 0x000000030d047224 */ /* 0x001fce00078e0204 */
.L_x_15452:
[----:B------:R-:W-:-:S13]  /*1b40*/  ISETP.GE.AND P4, PT, R5, 0x5, PT ;  /* 0x000000050500780c */ /* 0x000fda0003f86270 */
[----:B------:R-:W-:Y:S05]  /*1b50*/  @!P4 BRA `(.L_x_15454) ;  /* 0x000000000010c947 */ /* 0x000fea0003800000 */
[----:B------:R-:W-:-:S03]  /*1b60*/  UMOV UR4, 0xffffffff ;  /* 0xffffffff00047882 */ /* 0x000fc60000000000 */
[----:B------:R-:W-:Y:S05]  /*1b70*/  BRA.DIV UR4, `(.L_x_15455) ;  /* 0x0000001204c07947 */ /* 0x000fea000b800000 */
[----:B0-----:R0:W0:Y:S02]  /*1b80*/  SHFL.IDX PT, R3, R2, R31, R0 ;  /* 0x0000001f02037389 */ /* 0x00102400000e0000 */
.L_x_15482:
[----:B0-----:R-:W-:-:S07]  /*1b90*/  IMAD R4, R12, R3, R4 ;  /* 0x000000030c047224 */ /* 0x001fce00078e0204 */
.L_x_15454:
[----:B------:R-:W-:-:S13]  /*1ba0*/  ISETP.GE.AND P5, PT, R5, 0x6, PT ;  /* 0x000000060500780c */ /* 0x000fda0003fa6270 */
[----:B------:R-:W-:Y:S05]  /*1bb0*/  @!P5 BRA `(.L_x_15456) ;  /* 0x000000000010d947 */ /* 0x000fea0003800000 */
[----:B------:R-:W-:-:S03]  /*1bc0*/  UMOV UR4, 0xffffffff ;  /* 0xffffffff00047882 */ /* 0x000fc60000000000 */
[----:B------:R-:W-:Y:S05]  /*1bd0*/  BRA.DIV UR4, `(.L_x_15457) ;  /* 0x0000001204c87947 */ /* 0x000fea000b800000 */
[----:B0-----:R0:W0:Y:S02]  /*1be0*/  SHFL.IDX PT, R3, R2, R30, R0 ;  /* 0x0000001e02037389 */ /* 0x00102400000e0000 */
.L_x_15485:
[----:B0-----:R-:W-:-:S07]  /*1bf0*/  IMAD R4, R11, R3, R4 ;  /* 0x000000030b047224 */ /* 0x001fce00078e0204 */
.L_x_15456:
[----:B------:R-:W-:-:S13]  /*1c00*/  ISETP.GE.AND P6, PT, R5, 0x7, PT ;  /* 0x000000070500780c */ /* 0x000fda0003fc6270 */
[----:B------:R-:W-:Y:S05]  /*1c10*/  @!P6 BRA `(.L_x_15458) ;  /* 0x000000000010e947 */ /* 0x000fea0003800000 */
[----:B------:R-:W-:-:S03]  /*1c20*/  UMOV UR4, 0xffffffff ;  /* 0xffffffff00047882 */ /* 0x000fc60000000000 */
[----:B------:R-:W-:Y:S05]  /*1c30*/  BRA.DIV UR4, `(.L_x_15459) ;  /* 0x0000001204d07947 */ /* 0x000fea000b800000 */
[----:B0-----:R0:W0:Y:S02]  /*1c40*/  SHFL.IDX PT, R3, R2, R29, R0 ;  /* 0x0000001d02037389 */ /* 0x00102400000e0000 */
.L_x_15488:
[----:B01----:R-:W-:-:S07]  /*1c50*/  IMAD R4, R10, R3, R4 ;  /* 0x000000030a047224 */ /* 0x003fce00078e0204 */
.L_x_15458:
[----:B------:R-:W-:-:S13]  /*1c60*/  ISETP.GE.AND P6, PT, R5, 0x8, PT ;  /* 0x000000080500780c */ /* 0x000fda0003fc6270 */
[----:B------:R-:W-:Y:S05]  /*1c70*/  @!P6 BRA `(.L_x_15460) ;  /* 0x000000000098e947 */ /* 0x000fea0003800000 */
[----:B------:R-:W-:-:S03]  /*1c80*/  UMOV UR4, 0xffffffff ;  /* 0xffffffff00047882 */ /* 0x000fc60000000000 */
[----:B------:R-:W-:Y:S05]  /*1c90*/  BRA.DIV UR4, `(.L_x_15461) ;  /* 0x0000001204d87947 */ /* 0x000fea000b800000 */
[----:B0-----:R0:W0:Y:S02]  /*1ca0*/  SHFL.IDX PT, R2, R2, R27, R0 ;  /* 0x0000001b02027389 */ /* 0x00102400000e0000 */
.L_x_15491:
[----:B0---4-:R-:W-:Y:S01]  /*1cb0*/  IMAD R4, R9, R2, R4 ;  /* 0x0000000209047224 */ /* 0x011fe200078e0204 */
[----:B------:R-:W-:Y:S06]  /*1cc0*/  BRA `(.L_x_15460) ;  /* 0x0000000000847947 */ /* 0x000fec0003800000 */
.L_x_15445:
        /* <DEDUP_REMOVED lines=33> */
.L_x_15460:
        /* <DEDUP_REMOVED lines=9> */
.L_x_15444:
[----:B------:R-:W-:Y:S05]  /*1f70*/  BSYNC B0 ;  /* 0x0000000000007941 */ /* 0x000fea0003800000 */
.L_x_15443:
[----:B------:R-:W-:-:S13]  /*1f80*/  ISETP.NE.AND P6, PT, R44, RZ, PT ;  /* 0x000000ff2c00720c */ /* 0x000fda0003fc5270 */
[----:B------:R-:W-:Y:S05]  /*1f90*/  @!P6 BRA `(.L_x_15463) ;  /* 0xfffffff000f8e947 */ /* 0x000fea000383ffff */
.L_x_15435:
        /* <DEDUP_REMOVED lines=58> */
.L_x_15466:
        /* <DEDUP_REMOVED lines=27> */
.L_x_15465:
[----:B------:R-:W-:Y:S05]  /*24f0*/  BSYNC.RECONVERGENT B0 ;  /* 0x0000000000007941 */ /* 0x000fea0003800200 */
.L_x_15464:
        /* <DEDUP_REMOVED lines=15> */
.L_x_15467:
        /* <DEDUP_REMOVED lines=105> */
.L_x_15447:
[----:B------:R-:W-:Y:S01]  /*2c80*/  BSSY B1, `(.L_x_15468) ;  /* 0x0000006000017945 */ /* 0x000fe20003800000 */
[----:B------:R-:W-:Y:S02]  /*2c90*/  IMAD.MOV.U32 R3, RZ, RZ, R19 ;  /* 0x000000ffff037224 */ /* 0x000fe400078e0013 */
[----:B------:R-:W-:-:S07]  /*2ca0*/  IMAD.MOV.U32 R43, RZ, RZ, -0x1 ;  /* 0xffffffffff2b7424 */ /* 0x000fce00078e00ff */
[----:B01234-:R-:W-:Y:S05]  /*2cb0*/  WARPSYNC.COLLECTIVE R43, `(.L_x_15469) ;  /* 0x000000002b087348 */ /* 0x01ffea0003c00000 */
[----:B0-----:R0:W0:Y:S02]  /*2cc0*/  SHFL.IDX P6, R3, R2, R3, R0 ;  /* 0x0000000302037389 */ /* 0x00102400000c0000 */
[----:B01234-:R-:W-:Y:S05]  /*2cd0*/  ENDCOLLECTIVE ;  /* 0x000000000000791b */ /* 0x01ffea0003800000 */
.L_x_15469:
[----:B------:R-:W-:Y:S05]  /*2ce0*/  BSYNC B1 ;  /* 0x0000000000017941 */ /* 0x000fea0003800000 */
.L_x_15468:
[----:B------:R-:W-:Y:S05]  /*2cf0*/  BRA `(.L_x_15470) ;  /* 0xffffffec00447947 */ /* 0x000fea000383ffff */
.L_x_15449:
[----:B------:R-:W-:Y:S01]  /*2d00*/  BSSY B1, `(.L_x_15471) ;  /* 0x0000006000017945 */ /* 0x000fe20003800000 */
[----:B------:R-:W-:Y:S01]  /*2d10*/  MOV R3, R34 ;  /* 0x0000002200037202 */ /* 0x000fe20000000f00 */
[----:B------:R-:W-:-:S07]  /*2d20*/  IMAD.MOV.U32 R43, RZ, RZ, -0x1 ;  /* 0xffffffffff2b7424 */ /* 0x000fce00078e00ff */
[----:B01234-:R-:W-:Y:S05]  /*2d30*/  WARPSYNC.COLLECTIVE R43, `(.L_x_15472) ;  /* 0x000000002b087348 */ /* 0x01ffea0003c00000 */
[----:B0-----:R0:W0:Y:S02]  /*2d40*/  SHFL.IDX P6, R3, R2, R3, R0 ;  /* 0x0000000302037389 */ /* 0x00102400000c0000 */
[----:B01234-:R-:W-:Y:S05]  /*2d50*/  ENDCOLLECTIVE ;  /* 0x000000000000791b */ /* 0x01ffea0003800000 */
.L_x_15472:
[----:B------:R-:W-:Y:S05]  /*2d60*/  BSYNC B1 ;  /* 0x0000000000017941 */ /* 0x000fea0003800000 */
.L_x_15471:
[----:B------:R-:W-:Y:S05]  /*2d70*/  BRA `(.L_x_15473) ;  /* 0xffffffec003c7947 */ /* 0x000fea000383ffff */
.L_x_15451:
[----:B------:R-:W-:Y:S01]  /*2d80*/  BSSY B1, `(.L_x_15474) ;  /* 0x0000006000017945 */ /* 0x000fe20003800000 */
[----:B------:R-:W-:Y:S01]  /*2d90*/  IMAD.MOV.U32 R3, RZ, RZ, R33 ;  /* 0x000000ffff037224 */ /* 0x000fe200078e0021 */
[----:B------:R-:W-:-:S07]  /*2da0*/  MOV R43, 0xffffffff ;  /* 0xffffffff002b7802 */ /* 0x000fce0000000f00 */
[----:B01234-:R-:W-:Y:S05]  /*2db0*/  WARPSYNC.COLLECTIVE R43, `(.L_x_15475) ;  /* 0x000000002b087348 */ /* 0x01ffea0003c00000 */
[----:B0-----:R0:W0:Y:S02]  /*2dc0*/  SHFL.IDX P6, R3, R2, R3, R0 ;  /* 0x0000000302037389 */ /* 0x00102400000c0000 */
[----:B01234-:R-:W-:Y:S05]  /*2dd0*/  ENDCOLLECTIVE ;  /* 0x000000000000791b */ /* 0x01ffea0003800000 */
.L_x_15475:
[----:B------:R-:W-:Y:S05]  /*2de0*/  BSYNC B1 ;  /* 0x0000000000017941 */ /* 0x000fea0003800000 */
.L_x_15474:
[----:B------:R-:W-:Y:S05]  /*2df0*/  BRA `(.L_x_15476) ;  /* 0xffffffec00347947 */ /* 0x000fea000383ffff */
.L_x_15453:
[----:B------:R-:W-:Y:S01]  /*2e00*/  BSSY B1, `(.L_x_15477) ;  /* 0x0000006000017945 */ /* 0x000fe20003800000 */
[----:B------:R-:W-:Y:S02]  /*2e10*/  IMAD.MOV.U32 R3, RZ, RZ, R32 ;  /* 0x000000ffff037224 */ /* 0x000fe400078e0020 */
[----:B------:R-:W-:-:S07]  /*2e20*/  IMAD.MOV.U32 R43, RZ, RZ, -0x1 ;  /* 0xffffffffff2b7424 */ /* 0x000fce00078e00ff */
[----:B01234-:R-:W-:Y:S05]  /*2e30*/  WARPSYNC.COLLECTIVE R43, `(.L_x_15478) ;  /* 0x000000002b087348 */ /* 0x01ffea0003c00000 */
[----:B0-----:R0:W0:Y:S02]  /*2e40*/  SHFL.IDX P6, R3, R2, R3, R0 ;  /* 0x0000000302037389 */ /* 0x00102400000c0000 */
[----:B01234-:R-:W-:Y:S05]  /*2e50*/  ENDCOLLECTIVE ;  /* 0x000000000000791b */ /* 0x01ffea0003800000 */
.L_x_15478:
[----:B------:R-:W-:Y:S05]  /*2e60*/  BSYNC B1 ;  /* 0x0000000000017941 */ /* 0x000fea0003800000 */
.L_x_15477:
[----:B------:R-:W-:Y:S05]  /*2e70*/  BRA `(.L_x_15479) ;  /* 0xffffffec002c7947 */ /* 0x000fea000383ffff */
.L_x_15455:
[----:B------:R-:W-:Y:S01]  /*2e80*/  BSSY B1, `(.L_x_15480) ;  /* 0x0000006000017945 */ /* 0x000fe20003800000 */
[----:B------:R-:W-:Y:S01]  /*2e90*/  MOV R3, R31 ;  /* 0x0000001f00037202 */ /* 0x000fe20000000f00 */
[----:B------:R-:W-:-:S07]  /*2ea0*/  IMAD.MOV.U32 R43, RZ, RZ, -0x1 ;  /* 0xffffffffff2b7424 */ /* 0x000fce00078e00ff */
[----:B01234-:R-:W-:Y:S05]  /*2eb0*/  WARPSYNC.COLLECTIVE R43, `(.L_x_15481) ;  /* 0x000000002b087348 */ /* 0x01ffea0003c00000 */
[----:B0-----:R0:W0:Y:S02]  /*2ec0*/  SHFL.IDX P6, R3, R2, R3, R0 ;  /* 0x0000000302037389 */ /* 0x00102400000c0000 */
[----:B01234-:R-:W-:Y:S05]  /*2ed0*/  ENDCOLLECTIVE ;  /* 0x000000000000791b */ /* 0x01ffea0003800000 */
.L_x_15481:
[----:B------:R-:W-:Y:S05]  /*2ee0*/  BSYNC B1 ;  /* 0x0000000000017941 */ /* 0x000fea0003800000 */
.L_x_15480:
[----:B------:R-:W-:Y:S05]  /*2ef0*/  BRA `(.L_x_15482) ;  /* 0xffffffec00247947 */ /* 0x000fea000383ffff */
.L_x_15457:
[----:B------:R-:W-:Y:S01]  /*2f00*/  BSSY B1, `(.L_x_15483) ;  /* 0x0000006000017945 */ /* 0x000fe20003800000 */
[----:B------:R-:W-:Y:S01]  /*2f10*/  IMAD.MOV.U32 R3, RZ, RZ, R30 ;  /* 0x000000ffff037224 */ /* 0x000fe200078e001e */
[----:B------:R-:W-:-:S07]  /*2f20*/  MOV R43, 0xffffffff ;  /* 0xffffffff002b7802 */ /* 0x000fce0000000f00 */
[----:B01234-:R-:W-:Y:S05]  /*2f30*/  WARPSYNC.COLLECTIVE R43, `(.L_x_15484) ;  /* 0x000000002b087348 */ /* 0x01ffea0003c00000 */
[----:B0-----:R0:W0:Y:S02]  /*2f40*/  SHFL.IDX P6, R3, R2, R3, R0 ;  /* 0x0000000302037389 */ /* 0x00102400000c0000 */
[----:B01234-:R-:W-:Y:S05]  /*2f50*/  ENDCOLLECTIVE ;  /* 0x000000000000791b */ /* 0x01ffea0003800000 */
.L_x_15484:
[----:B------:R-:W-:Y:S05]  /*2f60*/  BSYNC B1 ;  /* 0x0000000000017941 */ /* 0x000fea0003800000 */
.L_x_15483:
[----:B------:R-:W-:Y:S05]  /*2f70*/  BRA `(.L_x_15485) ;  /* 0xffffffec001c7947 */ /* 0x000fea000383ffff */
.L_x_15459:
[----:B------:R-:W-:Y:S01]  /*2f80*/  BSSY B1, `(.L_x_15486) ;  /* 0x0000006000017945 */ /* 0x000fe20003800000 */
[----:B------:R-:W-:Y:S02]  /*2f90*/  IMAD.MOV.U32 R3, RZ, RZ, R29 ;  /* 0x000000ffff037224 */ /* 0x000fe400078e001d */
[----:B------:R-:W-:-:S07]  /*2fa0*/  IMAD.MOV.U32 R43, RZ, RZ, -0x1 ;  /* 0xffffffffff2b7424 */ /* 0x000fce00078e00ff */
[----:B01234-:R-:W-:Y:S05]  /*2fb0*/  WARPSYNC.COLLECTIVE R43, `(.L_x_15487) ;  /* 0x000000002b087348 */ /* 0x01ffea0003c00000 */
[----:B0-----:R0:W0:Y:S02]  /*2fc0*/  SHFL.IDX P6, R3, R2, R3, R0 ;  /* 0x0000000302037389 */ /* 0x00102400000c0000 */
[----:B01234-:R-:W-:Y:S05]  /*2fd0*/  ENDCOLLECTIVE ;  /* 0x000000000000791b */ /* 0x01ffea0003800000 */
.L_x_15487:
[----:B------:R-:W-:Y:S05]  /*2fe0*/  BSYNC B1 ;  /* 0x0000000000017941 */ /* 0x000fea0003800000 */
.L_x_15486:
[----:B------:R-:W-:Y:S05]  /*2ff0*/  BRA `(.L_x_15488) ;  /* 0xffffffec00147947 */ /* 0x000fea000383ffff */
.L_x_15461:
[----:B------:R-:W-:Y:S01]  /*3000*/  BSSY B1, `(.L_x_15489) ;  /* 0x0000006000017945 */ /* 0x000fe20003800000 */
[----:B------:R-:W-:Y:S01]  /*3010*/  MOV R3, R27 ;  /* 0x0000001b00037202 */ /* 0x000fe20000000f00 */
[----:B------:R-:W-:-:S07]  /*3020*/  IMAD.MOV.U32 R43, RZ, RZ, -0x1 ;  /* 0xffffffffff2b7424 */ /* 0x000fce00078e00ff */
[----:B01234-:R-:W-:Y:S05]  /*3030*/  WARPSYNC.COLLECTIVE R43, `(.L_x_15490) ;  /* 0x000000002b087348 */ /* 0x01ffea0003c00000 */
[----:B0-----:R0:W0:Y:S02]  /*3040*/  SHFL.IDX P6, R3, R2, R3, R0 ;  /* 0x0000000302037389 */ /* 0x00102400000c0000 */
[----:B01234-:R-:W-:Y:S05]  /*3050*/  ENDCOLLECTIVE ;  /* 0x000000000000791b */ /* 0x01ffea0003800000 */
.L_x_15490:
[----:B------:R-:W-:Y:S05]  /*3060*/  BSYNC B1 ;  /* 0x0000000000017941 */ /* 0x000fea0003800000 */
.L_x_15489:
[----:B------:R-:W-:Y:S01]  /*3070*/  IMAD.MOV.U32 R2, RZ, RZ, R3 ;  /* 0x000000ffff027224 */ /* 0x000fe200078e0003 */
[----:B------:R-:W-:Y:S06]  /*3080*/  BRA `(.L_x_15491) ;  /* 0xffffffec00087947 */ /* 0x000fec000383ffff */
        .weak           $__internal_115_$__cuda_sm20_div_u16
        .type           $__internal_115_$__cuda_sm20_div_u16,@function
        .size           $__internal_115_$__cuda_sm20_div_u16,(.L_x_20405 - $__internal_115_$__cuda_sm20_div_u16)
$__internal_115_$__cuda_sm20_div_u16:
        /* <DEDUP_REMOVED lines=19> */
[----:B------:R-:W-:Y:S06]  /*31c0*/  RET.REL.NODEC R2 `(_Z9cuda_gemmIiLi128ELi1ELi1ELi512ELi8ELi8ELi0EEviiiPT_S1_S1_ii) ;  /* 0xffffffcc028c7950 */ /* 0x000fec0003c3ffff */
.L_x_15492:
        /* <DEDUP_REMOVED lines=11> */
.L_x_20405:


//--------------------- .text._Z9cuda_gemmIiLi128ELi1ELi1ELi512ELi4ELi4ELi1EEviiiPT_S1_S1_ii --------------------------
	.section	.text._Z9cuda_gemmIiLi128ELi1ELi1ELi512ELi4ELi4ELi1EEviiiPT_S1_S1_ii,"ax",@progbits
	.align	128
        .global         _Z9cuda_gemmIiLi128ELi1ELi1ELi512ELi4ELi4ELi1EEviiiPT_S1_S1_ii
        .type           _Z9cuda_gemmIiLi128ELi1ELi1ELi512ELi4ELi4ELi1EEviiiPT_S1_S1_ii,@function
        .size           _Z9cuda_gemmIiLi128ELi1ELi1ELi512ELi4ELi4ELi1EEviiiPT_S1_S1_ii,(.L_x_20406 - _Z9cuda_gemmIiLi128ELi1ELi1ELi512ELi4ELi4ELi1EEviiiPT_S1_S1_ii)
        .other          _Z9cuda_gemmIiLi128ELi1ELi1ELi512ELi4ELi4ELi1EEviiiPT_S1_S1_ii,@"STO_CUDA_ENTRY STV_DEFAULT"
_Z9cuda_gemmIiLi128ELi1ELi1ELi512ELi4ELi4ELi1EEviiiPT_S1_S1_ii:
.text._Z9cuda_gemmIiLi128ELi1ELi1ELi512ELi4ELi4ELi1EEviiiPT_S1_S1_ii:
        /* <DEDUP_REMOVED lines=14> */
.L_x_15495:
        /* <DEDUP_REMOVED lines=10> */
.L_x_15494:
[----:B------:R-:W-:Y:S05]  /*0180*/  BSYNC.RECONVERGENT B0 ;  /* 0x0000000000007941 */ /* 0x000fea0003800200 */
.L_x_15493:
        /* <DEDUP_REMOVED lines=10> */
[----:B------:R-:W-:Y:S05]  /*0230*/  CALL.REL.NOINC `($__internal_116_$__cuda_sm20_div_u16) ;  /* 0x0000000800d47944 */ /* 0x000fea0003c00000 */
        /* <DEDUP_REMOVED lines=19> */
.L_x_15498:
[----:B------:R2:W3:Y:S01]  /*0370*/  LDG.E R15, desc[UR8][R10.64] ;  /* 0x000000080a0f7981 */ /* 0x0004e2000c1e1900 */
[----:B------:R-:W-:-:S05]  /*0380*/  VIADD R13, R13, 0x1 ;  /* 0x000000010d0d7836 */ /* 0x000fca0000000000 */
[----:B------:R-:W-:Y:S01]  /*0390*/  ISETP.NE.AND P0, PT, R13, RZ, PT ;  /* 0x000000ff0d00720c */ /* 0x000fe20003f05270 */
[C---:B--2---:R-:W-:Y:S01]  /*03a0*/  IMAD.WIDE.U32 R10, R3.reuse, 0x4, R10 ;  /* 0x00000004030a7825 */ /* 0x044fe200078e000a */
[----:B---3--:R2:W-:Y:S02]  /*03b0*/  STS [R12], R15 ;  /* 0x0000000f0c007388 */ /* 0x0085e40000000800 */
[----:B--2---:R-:W-:-:S09]  /*03c0*/  LEA R12, R3, R12, 0x2 ;  /* 0x0000000c030c7211 */ /* 0x004fd200078e10ff */
[----:B------:R-:W-:Y:S05]  /*03d0*/  @P0 BRA `(.L_x_15498) ;  /* 0xfffffffc00e40947 */ /* 0x000fea000383ffff */
.L_x_15497:
[----:B-1----:R-:W-:Y:S05]  /*03e0*/  BSYNC.RECONVERGENT B0 ;  /* 0x0000000000007941 */ /* 0x002fea0003800200 */
.L_x_15496:
        /* <DEDUP_REMOVED lines=8> */
.L_x_15500:
        /* <DEDUP_REMOVED lines=24> */
.L_x_15499:
        /* <DEDUP_REMOVED lines=10> */
.L_x_15503:
[----:B------:R-:W-:Y:S01]  /*0690*/  VIADD R7, R7, 0x1 ;  /* 0x0000000107077836 */ /* 0x000fe20000000000 */
[----:B------:R0:W-:Y:S04]  /*06a0*/  STS [R10], RZ ;  /* 0x000000ff0a007388 */ /* 0x0001e80000000800 */
[----:B------:R-:W-:Y:S02]  /*06b0*/  ISETP.NE.AND P0, PT, R7, RZ, PT ;  /* 0x000000ff0700720c */ /* 0x000fe40003f05270 */
[----:B0-----:R-:W-:-:S11]  /*06c0*/  LEA R10, R3, R10, 0x2 ;  /* 0x0000000a030a7211 */ /* 0x001fd600078e10ff */
[----:B------:R-:W-:Y:S05]  /*06d0*/  @P0 BRA `(.L_x_15503) ;  /* 0xfffffffc00ec0947 */ /* 0x000fea000383ffff */
.L_x_15502:
[----:B------:R-:W-:Y:S05]  /*06e0*/  BSYNC.RECONVERGENT B0 ;  /* 0x0000000000007941 */ /* 0x000fea0003800200 */
.L_x_15501:
[----:B------:R-:W-:Y:S01]  /*06f0*/  UIADD3 UR4, UPT, UPT, UR6, 0x880, URZ ;  /* 0x0000088006047890 */ /* 0x000fe2000fffe0ff */
[----:B------:R-:W-:Y:S01]  /*0700*/  ISETP.GT.U32.AND P0, PT, R3, 0x7f, PT ;  /* 0x0000007f0300780c */ /* 0x000fe20003f04070 */
[----:B------:R-:W-:Y:S02]  /*0710*/  BSSY.RECONVERGENT B0, `(.L_x_15504) ;  /* 0x000000f000007945 */ /* 0x000fe40003800200 */
[----:B------:R-:W-:Y:S01]  /*0720*/  ULEA UR4, UR7, UR4, 0x18 ;  /* 0x0000000407047291 */ /* 0x000fe2000f8ec0ff */
[----:B------:R-:W-:-:S05]  /*0730*/  SEL R7, RZ, 0x1, !P0 ;  /* 0x00000001ff077807 */ /* 0x000fca0004000000 */
[----:B------:R-:W-:-:S07]  /*0740*/  LEA R10, R8, UR4, 0x2 ;  /* 0x00000004080a7c11 */ /* 0x000fce000f8e10ff */
.L_x_15505:
[C-C-:B--2---:R-:W-:Y:S01]  /*0750*/  IMAD R9, R3.reuse, 0x4, R10.reuse ;  /* 0x0000000403097824 */ /* 0x144fe200078e020a */
[----:B------:R0:W-:Y:S01]  /*0760*/  STS [R10], RZ ;  /* 0x000000ff0a007388 */ /* 0x0001e20000000800 */
[C-C-:B------:R-:W-:Y:S01]  /*0770*/  IMAD R11, R3.reuse, 0x8, R10.reuse ;  /* 0x00000008030b7824 */ /* 0x140fe200078e020a */
[C---:B------:R-:W-:Y:S01]  /*0780*/  LEA R8, R3.reuse, R8, 0x2 ;  /* 0x0000000803087211 */ /* 0x040fe200078e10ff */
[C-C-:B-1----:R-:W-:Y:S01]  /*0790*/  IMAD R12, R3.reuse, 0xc, R10.reuse ;  /* 0x0000000c030c7824 */ /* 0x142fe200078e020a */
[----:B------:R2:W-:Y:S02]  /*07a0*/  STS [R9], RZ ;  /* 0x000000ff09007388 */ /* 0x0005e40000000800 */
[----:B------:R-:W-:Y:S02]  /*07b0*/  ISETP.GE.U32.AND P1, PT, R8, 0x200, PT ;  /* 0x000002000800780c */ /* 0x000fe40003f26070 */
[----:B------:R2:W-:Y:S01]  /*07c0*/  STS [R11], RZ ;  /* 0x000000ff0b007388 */ /* 0x0005e20000000800 */
[----:B0-----:R-:W-:-:S03]  /*07d0*/  IMAD R10, R3, 0x10, R10 ;  /* 0x00000010030a7824 */ /* 0x001fc600078e020a */
[----:B------:R2:W-:Y:S07]  /*07e0*/  STS [R12], RZ ;  /* 0x000000ff0c007388 */ /* 0x0005ee0000000800 */
[----:B------:R-:W-:Y:S05]  /*07f0*/  @!P1 BRA `(.L_x_15505) ;  /* 0xfffffffc00d49947 */ /* 0x000fea000383ffff */
[----:B------:R-:W-:Y:S05]  /*0800*/  BSYNC.RECONVERGENT B0 ;  /* 0x0000000000007941 */ /* 0x000fea0003800200 */
.L_x_15504:
[C---:B------:R-:W-:Y:S01]  /*0810*/  IMAD R8, R5.reuse, 0x4, R6 ;  /* 0x0000000405087824 */ /* 0x040fe200078e0206 */
[C---:B------:R-:W-:Y:S01]  /*0820*/  ISETP.NE.AND P1, PT, R6.reuse, 0x3, PT ;  /* 0x000000030600780c */ /* 0x040fe20003f25270 */
[----:B------:R-:W-:Y:S01]  /*0830*/  ULEA UR6, UR7, UR6, 0x18 ;  /* 0x0000000607067291 */ /* 0x000fe2000f8ec0ff */
[C---:B------:R-:W-:Y:S01]  /*0840*/  ISETP.GE.U32.AND P2, PT, R6.reuse, 0x2, PT ;  /* 0x000000020600780c */ /* 0x040fe20003f46070 */
[C---:B------:R-:W-:Y:S01]  /*0850*/  VIADD R17, R5.reuse, 0xffffffff ;  /* 0xffffffff05117836 */ /* 0x040fe20000000000 */
[----:B------:R-:W-:Y:S01]  /*0860*/  ISETP.NE.AND P3, PT, R6, RZ, PT ;  /* 0x000000ff0600720c */ /* 0x000fe20003f65270 */
[----:B------:R-:W-:Y:S01]  /*0870*/  HFMA2 R14, -RZ, RZ, 0, 0 ;  /* 0x00000000ff0e7431 */ /* 0x000fe200000001ff */
[----:B------:R-:W-:Y:S02]  /*0880*/  LEA R8, R8, UR5, 0x2 ;  /* 0x0000000508087c11 */ /* 0x000fe4000f8e10ff */
[----:B--2---:R-:W-:Y:S02]  /*0890*/  LEA R12, R5, UR4, 0x2 ;  /* 0x00000004050c7c11 */ /* 0x004fe4000f8e10ff */
[----:B------:R-:W-:-:S02]  /*08a0*/  IADD3 R11, PT, PT, R8, -0x10, RZ ;  /* 0xfffffff0080b7810 */ /* 0x000fc40007ffe0ff */
[----:B------:R-:W-:Y:S01]  /*08b0*/  IADD3 R15, PT, PT, R5, 0x1, RZ ;  /* 0x00000001050f7810 */ /* 0x000fe20007ffe0ff */
[----:B------:R-:W-:Y:S01]  /*08c0*/  IMAD.MOV.U32 R18, RZ, RZ, R12 ;  /* 0x000000ffff127224 */ /* 0x000fe200078e000c */
[----:B------:R-:W-:Y:S01]  /*08d0*/  LOP3.LUT R13, R6, 0x2, RZ, 0x3c, !PT ;  /* 0x00000002060d7812 */ /* 0x000fe200078e3cff */
[--C-:B------:R-:W-:Y:S01]  /*08e0*/  IMAD.MOV.U32 R9, RZ, RZ, R11.reuse ;  /* 0x000000ffff097224 */ /* 0x100fe200078e000b */
[----:B------:R-:W-:Y:S01]  /*08f0*/  @P1 IADD3 R9, PT, PT, R8, RZ, RZ ;  /* 0x000000ff08091210 */ /* 0x000fe20007ffe0ff */
[----:B------:R-:W-:Y:S01]  /*0900*/  IMAD.MOV.U32 R10, RZ, RZ, R11 ;  /* 0x000000ffff0a7224 */ /* 0x000fe200078e000b */
[----:B------:R-:W-:Y:S01]  /*0910*/  LOP3.LUT R15, R15, 0x3, RZ, 0xc0, !PT ;  /* 0x000000030f0f7812 */ /* 0x000fe200078ec0ff */
[--C-:B------:R-:W-:Y:S01]  /*0920*/  @!P2 IMAD.MOV R10, RZ, RZ, R8.reuse ;  /* 0x000000ffff0aa224 */ /* 0x100fe200078e0208 */
[----:B------:R-:W-:Y:S01]  /*0930*/  LOP3.LUT R17, R17, 0x3, RZ, 0xc0, !PT ;  /* 0x0000000311117812 */ /* 0x000fe200078ec0ff */
[----:B------:R-:W-:Y:S01]  /*0940*/  @!P3 IMAD.MOV R11, RZ, RZ, R8 ;  /* 0x000000ffff0bb224 */ /* 0x000fe200078e0208 */
[----:B------:R-:W0:Y:S01]  /*0950*/  LDS R9, [R9+0x4] ;  /* 0x0000040009097984 */ /* 0x000e220000000800 */
[----:B------:R-:W-:-:S03]  /*0960*/  LEA R16, R6, UR6, 0x2 ;  /* 0x0000000606107c11 */ /* 0x000fc6000f8e10ff */
[----:B------:R-:W1:Y:S04]  /*0970*/  LDS R8, [R8] ;  /* 0x0000000008087984 */ /* 0x000e680000000800 */
[----:B------:R-:W2:Y:S04]  /*0980*/  LDS R10, [R10+0x8] ;  /* 0x000008000a0a7984 */ /* 0x000ea80000000800 */
[----:B------:R-:W3:Y:S02]  /*0990*/  LDS R11, [R11+0xc] ;  /* 0x00000c000b0b7984 */ /* 0x000ee40000000800 */
.L_x_15506:
[----:B------:R4:W5:Y:S01]  /*09a0*/  LDS R20, [R16] ;  /* 0x0000000010147984 */ /* 0x0009620000000800 */
[----:B------:R-:W-:-:S03]  /*09b0*/  IMAD.IADD R14, R14, 0x1, R7 ;  /* 0x000000010e0e7824 */ /* 0x000fc600078e0207 */
[----:B------:R-:W-:Y:S02]  /*09c0*/  LDS R25, [R18] ;  /* 0x0000000012197984 */ /* 0x000fe40000000800 */
[----:B------:R-:W-:Y:S01]  /*09d0*/  ISETP.GE.U32.AND P1, PT, R14, 0x4, PT ;  /* 0x000000040e00780c */ /* 0x000fe20003f26070 */
[----:B----4-:R-:W-:Y:S01]  /*09e0*/  IMAD R16, R7, 0x14, R16 ;  /* 0x0000001407107824 */ /* 0x010fe200078e0210 */
[----:B-----5:R-:W1:Y:S04]  /*09f0*/  SHFL.IDX PT, R19, R20, R6, 0x1c1f ;  /* 0x001c1f0614137589 */ /* 0x020e6800000e0000 */
[----:B------:R-:W0:Y:S04]  /*0a00*/  SHFL.IDX PT, R21, R20, R15, 0x1c1f ;  /* 0x001c1f0f14157589 */ /* 0x000e2800000e0000 */
[----:B------:R-:W2:Y:S04]  /*0a10*/  SHFL.IDX PT, R23, R20, R13, 0x1c1f ;  /* 0x001c1f0d14177589 */ /* 0x000ea800000e0000 */
[----:B------:R-:W3:Y:S01]  /*0a20*/  SHFL.IDX PT, R24, R20, R17, 0x1c1f ;  /* 0x001c1f1114187589 */ /* 0x000ee200000e0000 */
[----:B-1----:R-:W-:Y:S01]  /*0a30*/  IMAD R22, R8, R19, RZ ;  /* 0x0000001308167224 */ /* 0x002fe200078e02ff */
[----:B------:R-:W-:Y:S01]  /*0a40*/  IADD3 R19, PT, PT, R18, 0x200, RZ ;  /* 0x0000020012137810 */ /* 0x000fe20007ffe0ff */
[----:B------:R-:W-:-:S02]  /*0a50*/  @!P0 IMAD.MOV R19, RZ, RZ, R18 ;  /* 0x000000ffff138224 */ /* 0x000fc400078e0212 */
[----:B0-----:R-:W-:-:S04]  /*0a60*/  IMAD R21, R9, R21, R22 ;  /* 0x0000001509157224 */ /* 0x001fc800078e0216 */
[----:B--2---:R-:W-:-:S04]  /*0a70*/  IMAD R22, R10, R23, R21 ;  /* 0x000000170a167224 */ /* 0x004fc800078e0215 */
[----:B---3--:R-:W-:-:S05]  /*0a80*/  IMAD R22, R11, R24, R22 ;  /* 0x000000180b167224 */ /* 0x008fca00078e0216 */
[----:B------:R-:W-:-:S05]  /*0a90*/  IADD3 R25, PT, PT, R22, R25, RZ ;  /* 0x0000001916197210 */ /* 0x000fca0007ffe0ff */
[----:B------:R0:W-:Y:S02]  /*0aa0*/  STS [R18], R25 ;  /* 0x0000001912007388 */ /* 0x0001e40000000800 */
[----:B0-----:R-:W-:Y:S01]  /*0ab0*/  MOV R18, R19 ;  /* 0x0000001300127202 */ /* 0x001fe20000000f00 */
        /* <DEDUP_REMOVED lines=13> */
.L_x_15509:
[----:B------:R0:W1:Y:S01]  /*0b90*/  LDS R13, [R12] ;  /* 0x000000000c0d7984 */ /* 0x0000620000000800 */
[----:B------:R-:W-:-:S05]  /*0ba0*/  VIADD R4, R4, 0x1 ;  /* 0x0000000104047836 */ /* 0x000fca0000000000 */
[----:B------:R-:W-:Y:S02]  /*0bb0*/  ISETP.NE.AND P0, PT, R4, RZ, PT ;  /* 0x000000ff0400720c */ /* 0x000fe40003f05270 */
[C---:B0-----:R-:W-:Y:S01]  /*0bc0*/  LEA R12, R3.reuse, R12, 0x2 ;  /* 0x0000000c030c7211 */ /* 0x041fe200078e10ff */
[----:B-1----:R0:W-:Y:S02]  /*0bd0*/  STG.E desc[UR8][R14.64], R13 ;  /* 0x0000000d0e007986 */ /* 0x0021e4000c101908 */
[----:B0-----:R-:W-:-:S08]  /*0be0*/  IMAD.WIDE.U32 R14, R3, 0x4, R14 ;  /* 0x00000004030e7825 */ /* 0x001fd000078e000e */
[----:B------:R-:W-:Y:S05]  /*0bf0*/  @P0 BRA `(.L_x_15509) ;  /* 0xfffffffc00e40947 */ /* 0x000fea000383ffff */
.L_x_15508:
[----:B------:R-:W-:Y:S05]  /*0c00*/  BSYNC.RECONVERGENT B0 ;  /* 0x0000000000007941 */ /* 0x000fea0003800200 */
.L_x_15507:
[----:B------:R-:W-:Y:S01]  /*0c10*/  IMAD.WIDE.U32 R12, R3, 0xc, R6 ;  /* 0x0000000c030c7825 */ /* 0x000fe200078e0006 */
[----:B------:R-:W-:-:S03]  /*0c20*/  LEA R0, R5, UR4, 0x2 ;  /* 0x0000000405007c11 */ /* 0x000fc6000f8e10ff */
[----:B------:R-:W-:-:S07]  /*0c30*/  IMAD R23, R2, 0x200, R5 ;  /* 0x0000020002177824 */ /* 0x000fce00078e0205 */
.L_x_15510:
        /* <DEDUP_REMOVED lines=21> */
        .weak           $__internal_116_$__cuda_sm20_div_u16
        .type           $__internal_116_$__cuda_sm20_div_u16,@function
        .size           $__internal_116_$__cuda_sm20_div_u16,(.L_x_20406 - $__internal_116_$__cuda_sm20_div_u16)
$__internal_116_$__cuda_sm20_div_u16:
        /* <DEDUP_REMOVED lines=8> */
[----:B------:R-:W-:Y:S02]  /*0e10*/  LOP3.LUT R0, R9, 0xffff, RZ, 0xc0, !PT ;  /* 0x0000ffff09007812 */ /* 0x000fe400078ec0ff */
[----:B------:R-:W-:Y:S02]  /*0e20*/  MOV R9, 0x0 ;  /* 0x0000000000097802 */ /* 0x000fe40000000f00 */
        /* <DEDUP_REMOVED lines=8> */
[----:B------:R-:W-:Y:S06]  /*0eb0*/  RET.REL.NODEC R8 `(_Z9cuda_gemmIiLi128ELi1ELi1ELi512ELi4ELi4ELi1EEviiiPT_S1_S1_ii) ;  /* 0xfffffff008507950 */ /* 0x000fec0003c3ffff */
.L_x_15511:
        /* <DEDUP_REMOVED lines=12> */
.L_x_20406:


//--------------------- .text._Z9cuda_gemmIiLi128ELi1ELi1ELi512ELi4ELi4ELi0EEviiiPT_S1_S1_ii --------------------------
	.section	.text._Z9cuda_gemmIiLi128ELi1ELi1ELi512ELi4ELi4ELi0EEviiiPT_S1_S1_ii,"ax",@progbits
	.align	128
        .global         _Z9cuda_gemmIiLi128ELi1ELi1ELi512ELi4ELi4ELi0EEviiiPT_S1_S1_ii
        .type           _Z9cuda_gemmIiLi128ELi1ELi1ELi512ELi4ELi4ELi0EEviiiPT_S1_S1_ii,@function
        .size           _Z9cuda_gemmIiLi128ELi1ELi1ELi512ELi4ELi4ELi0EEviiiPT_S1_S1_ii,(.L_x_20407 - _Z9cuda_gemmIiLi128ELi1ELi1ELi512ELi4ELi4ELi0EEviiiPT_S1_S1_ii)
        .other          _Z9cuda_gemmIiLi128ELi1ELi1ELi512ELi4ELi4ELi0EEviiiPT_S1_S1_ii,@"STO_CUDA_ENTRY STV_DEFAULT"
_Z9cuda_gemmIiLi128ELi1ELi1ELi512ELi4ELi4ELi0EEviiiPT_S1_S1_ii:
.text._Z9cuda_gemmIiLi128ELi1ELi1ELi512ELi4ELi4ELi0EEviiiPT_S1_S1_ii:
        /* <DEDUP_REMOVED lines=61> */
.L_x_15514:
        /* <DEDUP_REMOVED lines=25> */
.L_x_15513:
[----:B------:R-:W-:Y:S05]  /*0560*/  BSYNC.RECONVERGENT B0 ;  /* 0x0000000000007941 */ /* 0x000fea0003800200 */
.L_x_15512:
        /* <DEDUP_REMOVED lines=25> */
[----:B01----:R-:W-:Y:S05]  /*0700*/  CALL.REL.NOINC `($__internal_117_$__cuda_sm20_div_u16) ;  /* 0x0000002000087944 */ /* 0x003fea0003c00000 */
        /* <DEDUP_REMOVED lines=21> */
.L_x_15517:
        /* <DEDUP_REMOVED lines=8> */
.L_x_15516:
[----:B--2---:R-:W-:Y:S05]  /*08e0*/  BSYNC.RECONVERGENT B0 ;  /* 0x0000000000007941 */ /* 0x004fea0003800200 */
.L_x_15515:
        /* <DEDUP_REMOVED lines=9> */
.L_x_15519:
        /* <DEDUP_REMOVED lines=24> */
.L_x_15518:
        /* <DEDUP_REMOVED lines=10> */
.L_x_15522:
[----:B------:R-:W-:Y:S01]  /*0ba0*/  VIADD R18, R18, 0x1 ;  /* 0x0000000112127836 */ /* 0x000fe20000000000 */
[----:B------:R0:W-:Y:S04]  /*0bb0*/  STS [R10], RZ ;  /* 0x000000ff0a007388 */ /* 0x0001e80000000800 */
[----:B------:R-:W-:Y:S02]  /*0bc0*/  ISETP.NE.AND P0, PT, R18, RZ, PT ;  /* 0x000000ff1200720c */ /* 0x000fe40003f05270 */
[----:B0-----:R-:W-:-:S11]  /*0bd0*/  LEA R10, R5, R10, 0x2 ;  /* 0x0000000a050a7211 */ /* 0x001fd600078e10ff */
[----:B------:R-:W-:Y:S05]  /*0be0*/  @P0 BRA `(.L_x_15522) ;  /* 0xfffffffc00ec0947 */ /* 0x000fea000383ffff */
.L_x_15521:
[----:B------:R-:W-:Y:S05]  /*0bf0*/  BSYNC.RECONVERGENT B0 ;  /* 0x0000000000007941 */ /* 0x000fea0003800200 */
.L_x_15520:
[----:B------:R-:W-:Y:S01]  /*0c00*/  UIADD3 UR6, UPT, UPT, UR6, 0x880, URZ ;  /* 0x0000088006067890 */ /* 0x000fe2000fffe0ff */
[----:B------:R-:W-:Y:S03]  /*0c10*/  BSSY.RECONVERGENT B0, `(.L_x_15523) ;  /* 0x000000e000007945 */ /* 0x000fe60003800200 */
[----:B------:R-:W-:-:S06]  /*0c20*/  ULEA UR6, UR7, UR6, 0x18 ;  /* 0x0000000607067291 */ /* 0x000fcc000f8ec0ff */
[----:B------:R-:W-:-:S07]  /*0c30*/  LEA R10, R8, UR6, 0x2 ;  /* 0x00000006080a7c11 */ /* 0x000fce000f8e10ff */
.L_x_15524:
        /* <DEDUP_REMOVED lines=12> */
.L_x_15523:
        /* <DEDUP_REMOVED lines=80> */
.L_x_15540:
        /* <DEDUP_REMOVED lines=25> */
.L_x_15526:
        /* <DEDUP_REMOVED lines=8> */
.L_x_15527:
        /* <DEDUP_REMOVED lines=8> */
.L_x_15528:
        /* <DEDUP_REMOVED lines=9> */
.L_x_15539:
[----:B------:R-:W-:-:S05]  /*1520*/  IMAD R32, R28, 0x14, R25 ;  /* 0x000000141c207824 */ /* 0x000fca00078e0219 */
[----:B----4-:R-:W-:-:S06]  /*1530*/  LEA R30, R8, R32, 0x2 ;  /* 0x00000020081e7211 */ /* 0x010fcc00078e10ff */
[----:B------:R-:W4:Y:S01]  /*1540*/  LDS R30, [R30] ;  /* 0x000000001e1e7984 */ /* 0x000f220000000800 */
[----:B------:R-:W-:Y:S05]  /*1550*/  @P4 BRA `(.L_x_15531) ;  /* 0x0000000000504947 */ /* 0x000fea0003800000 */
[----:B------:R-:W-:-:S03]  /*1560*/  UMOV UR4, 0xffffffff ;  /* 0xffffffff00047882 */ /* 0x000fc60000000000 */
[----:B------:R-:W-:Y:S05]  /*1570*/  BRA.DIV UR4, `(.L_x_15532) ;  /* 0x0000000e04e47947 */ /* 0x000fea000b800000 */
[----:B----4-:R4:W0:Y:S02]  /*1580*/  SHFL.IDX PT, R32, R30, R18, R15 ;  /* 0x000000121e207389 */ /* 0x01082400000e000f */
.L_x_15547:
[----:B01----:R-:W-:Y:S01]  /*1590*/  IMAD R27, R21, R32, RZ ;  /* 0x00000020151b7224 */ /* 0x003fe200078e02ff */
[----:B------:R-:W-:Y:S06]  /*15a0*/  @!P0 BRA `(.L_x_15533) ;  /* 0x0000000000108947 */ /* 0x000fec0003800000 */
[----:B------:R-:W-:-:S03]  /*15b0*/  UMOV UR4, 0xffffffff ;  /* 0xffffffff00047882 */ /* 0x000fc60000000000 */
[----:B------:R-:W-:Y:S05]  /*15c0*/  BRA.DIV UR4, `(.L_x_15534) ;  /* 0x0000000e04f07947 */ /* 0x000fea000b800000 */
[----:B------:R0:W1:Y:S02]  /*15d0*/  SHFL.IDX PT, R29, R30, R12, R15 ;  /* 0x0000000c1e1d7389 */ /* 0x00006400000e000f */
.L_x_15550:
[----:B-1----:R-:W-:-:S07]  /*15e0*/  IMAD R27, R24, R29, R27 ;  /* 0x0000001d181b7224 */ /* 0x002fce00078e021b */
.L_x_15533:
[----:B------:R-:W-:Y:S05]  /*15f0*/  @!P1 BRA `(.L_x_15535) ;  /* 0x0000000000109947 */ /* 0x000fea0003800000 */
[----:B------:R-:W-:-:S03]  /*1600*/  UMOV UR4, 0xffffffff ;  /* 0xffffffff00047882 */ /* 0x000fc60000000000 */
[----:B------:R-:W-:Y:S05]  /*1610*/  BRA.DIV UR4, `(.L_x_15536) ;  /* 0x0000001204007947 */ /* 0x000fea000b800000 */
[----:B------:R1:W0:Y:S02]  /*1620*/  SHFL.IDX PT, R32, R30, R13, R15 ;  /* 0x0000000d1e207389 */ /* 0x00022400000e000f */
.L_x_15553:
[----:B0-2---:R-:W-:-:S07]  /*1630*/  IMAD R27, R23, R32, R27 ;  /* 0x00000020171b7224 */ /* 0x005fce00078e021b */
.L_x_15535:
[----:B------:R-:W-:Y:S05]  /*1640*/  @!P2 BRA `(.L_x_15537) ;  /* 0x000000000054a947 */ /* 0x000fea0003800000 */
[----:B------:R-:W-:-:S03]  /*1650*/  UMOV UR4, 0xffffffff ;  /* 0xffffffff00047882 */ /* 0x000fc60000000000 */
[----:B------:R-:W-:Y:S05]  /*1660*/  BRA.DIV UR4, `(.L_x_15538) ;  /* 0x00000012040c7947 */ /* 0x000fea000b800000 */
[----:B01--4-:R0:W1:Y:S02]  /*1670*/  SHFL.IDX PT, R30, R30, R14, R15 ;  /* 0x0000000e1e1e7389 */ /* 0x01306400000e000f */
.L_x_15556:
[----:B-1-3--:R-:W-:Y:S01]  /*1680*/  IMAD R27, R22, R30, R27 ;  /* 0x0000001e161b7224 */ /* 0x00afe200078e021b */
[----:B------:R-:W-:Y:S06]  /*1690*/  BRA `(.L_x_15537) ;  /* 0x0000000000407947 */ /* 0x000fec0003800000 */
.L_x_15531:
        /* <DEDUP_REMOVED lines=16> */
.L_x_15537:
        /* <DEDUP_REMOVED lines=9> */
.L_x_15530:
[----:B------:R-:W-:Y:S05]  /*1830*/  BSYNC B0 ;  /* 0x0000000000007941 */ /* 0x000fea0003800000 */
.L_x_15529:
[----:B------:R-:W-:Y:S05]  /*1840*/  @!P3 BRA `(.L_x_15540) ;  /* 0xfffffff8006cb947 */ /* 0x000fea000383ffff */
.L_x_15525:
        /* <DEDUP_REMOVED lines=58> */
.L_x_15543:
        /* <DEDUP_REMOVED lines=27> */
.L_x_15542:
[----:B------:R-:W-:Y:S05]  /*1da0*/  BSYNC.RECONVERGENT B0 ;  /* 0x0000000000007941 */ /* 0x000fea0003800200 */
.L_x_15541:
        /* <DEDUP_REMOVED lines=15> */
.L_x_15544:
        /* <DEDUP_REMOVED lines=103> */
.L_x_15532:
[----:B------:R-:W-:Y:S01]  /*2510*/  BSSY B1, `(.L_x_15545) ;  /* 0x0000006000017945 */ /* 0x000fe20003800000 */
[----:B------:R-:W-:Y:S01]  /*2520*/  IMAD.MOV.U32 R31, RZ, RZ, R18 ;  /* 0x000000ffff1f7224 */ /* 0x000fe200078e0012 */
[----:B------:R-:W-:-:S07]  /*2530*/  MOV R29, 0xffffffff ;  /* 0xffffffff001d7802 */ /* 0x000fce0000000f00 */
[----:B01234-:R-:W-:Y:S05]  /*2540*/  WARPSYNC.COLLECTIVE R29, `(.L_x_15546) ;  /* 0x000000001d087348 */ /* 0x01ffea0003c00000 */
[----:B----4-:R4:W0:Y:S02]  /*2550*/  SHFL.IDX P5, R32, R30, R31, R15 ;  /* 0x0000001f1e207389 */ /* 0x01082400000a000f */
[----:B01234-:R-:W-:Y:S05]  /*2560*/  ENDCOLLECTIVE ;  /* 0x000000000000791b */ /* 0x01ffea0003800000 */
.L_x_15546:
[----:B------:R-:W-:Y:S05]  /*2570*/  BSYNC B1 ;  /* 0x0000000000017941 */ /* 0x000fea0003800000 */
.L_x_15545:
[----:B------:R-:W-:Y:S05]  /*2580*/  BRA `(.L_x_15547) ;  /* 0xfffffff000007947 */ /* 0x000fea000383ffff */
.L_x_15534:
[----:B------:R-:W-:Y:S01]  /*2590*/  BSSY B1, `(.L_x_15548) ;  /* 0x0000006000017945 */ /* 0x000fe20003800000 */
[----:B------:R-:W-:Y:S02]  /*25a0*/  IMAD.MOV.U32 R31, RZ, RZ, R12 ;  /* 0x000000ffff1f7224 */ /* 0x000fe400078e000c */
[----:B------:R-:W-:-:S07]  /*25b0*/  IMAD.MOV.U32 R29, RZ, RZ, -0x1 ;  /* 0xffffffffff1d7424 */ /* 0x000fce00078e00ff */
[----:B--234-:R-:W-:Y:S05]  /*25c0*/  WARPSYNC.COLLECTIVE R29, `(.L_x_15549) ;  /* 0x000000001d087348 */ /* 0x01cfea0003c00000 */
[----:B------:R0:W1:Y:S02]  /*25d0*/  SHFL.IDX P5, R32, R30, R31, R15 ;  /* 0x0000001f1e207389 */ /* 0x00006400000a000f */
[----:B01234-:R-:W-:Y:S05]  /*25e0*/  ENDCOLLECTIVE ;  /* 0x000000000000791b */ /* 0x01ffea0003800000 */
.L_x_15549:
[----:B------:R-:W-:Y:S05]  /*25f0*/  BSYNC B1 ;  /* 0x0000000000017941 */ /* 0x000fea0003800000 */
.L_x_15548:
[----:B------:R-:W-:Y:S01]  /*2600*/  MOV R29, R32 ;  /* 0x00000020001d7202 */ /* 0x000fe20000000f00 */
[----:B------:R-:W-:Y:S06]  /*2610*/  BRA `(.L_x_15550) ;  /* 0xffffffec00f07947 */ /* 0x000fec000383ffff */
.L_x_15536:
[----:B------:R-:W-:Y:S01]  /*2620*/  BSSY B1, `(.L_x_15551) ;  /* 0x0000006000017945 */ /* 0x000fe20003800000 */
[----:B------:R-:W-:Y:S02]  /*2630*/  IMAD.MOV.U32 R31, RZ, RZ, R13 ;  /* 0x000000ffff1f7224 */ /* 0x000fe400078e000d */
[----:B------:R-:W-:-:S07]  /*2640*/  IMAD.MOV.U32 R29, RZ, RZ, -0x1 ;  /* 0xffffffffff1d7424 */ /* 0x000fce00078e00ff */
[----:B0-234-:R-:W-:Y:S05]  /*2650*/  WARPSYNC.COLLECTIVE R29, `(.L_x_15552) ;  /* 0x000000001d087348 */ /* 0x01dfea0003c00000 */
[----:B------:R1:W0:Y:S02]  /*2660*/  SHFL.IDX P5, R32, R30, R31, R15 ;  /* 0x0000001f1e207389 */ /* 0x00022400000a000f */
[----:B01234-:R-:W-:Y:S05]  /*2670*/  ENDCOLLECTIVE ;  /* 0x000000000000791b */ /* 0x01ffea0003800000 */
.L_x_15552:
[----:B------:R-:W-:Y:S05]  /*2680*/  BSYNC B1 ;  /* 0x0000000000017941 */ /* 0x000fea0003800000 */
.L_x_15551:
[----:B------:R-:W-:Y:S05]  /*2690*/  BRA `(.L_x_15553) ;  /* 0xffffffec00e47947 */ /* 0x000fea000383ffff */
.L_x_15538:
[----:B------:R-:W-:Y:S01]  /*26a0*/  BSSY B1, `(.L_x_15554) ;  /* 0x0000006000017945 */ /* 0x000fe20003800000 */
[----:B------:R-:W-:Y:S01]  /*26b0*/  MOV R31, R14 ;  /* 0x0000000e001f7202 */ /* 0x000fe20000000f00 */
[----:B------:R-:W-:-:S07]  /*26c0*/  IMAD.MOV.U32 R29, RZ, RZ, -0x1 ;  /* 0xffffffffff1d7424 */ /* 0x000fce00078e00ff */
[----:B01234-:R-:W-:Y:S05]  /*26d0*/  WARPSYNC.COLLECTIVE R29, `(.L_x_15555) ;  /* 0x000000001d087348 */ /* 0x01ffea0003c00000 */
[----:B------:R0:W0:Y:S02]  /*26e0*/  SHFL.IDX P5, R32, R30, R31, R15 ;  /* 0x0000001f1e207389 */ /* 0x00002400000a000f */
[----:B01234-:R-:W-:Y:S05]  /*26f0*/  ENDCOLLECTIVE ;  /* 0x000000000000791b */ /* 0x01ffea0003800000 */
.L_x_15555:
[----:B------:R-:W-:Y:S05]  /*2700*/  BSYNC B1 ;  /* 0x0000000000017941 */ /* 0x000fea0003800000 */
.L_x_15554:
[----:B------:R-:W-:Y:S01]  /*2710*/  IMAD.MOV.U32 R30, RZ, RZ, R32 ;  /* 0x000000ffff1e7224 */ /* 0x000fe200078e0020 */
[----:B------:R-:W-:Y:S06]  /*2720*/  BRA `(.L_x_15556) ;  /* 0xffffffec00d47947 */ /* 0x000fec000383ffff */
        .weak           $__internal_117_$__cuda_sm20_div_u16
        .type           $__internal_117_$__cuda_sm20_div_u16,@function
        .size           $__internal_117_$__cuda_sm20_div_u16,(.L_x_20407 - $__internal_117_$__cuda_sm20_div_u16)
$__internal_117_$__cuda_sm20_div_u16:
        /* <DEDUP_REMOVED lines=19> */
[----:B------:R-:W-:Y:S06]  /*2860*/  RET.REL.NODEC R8 `(_Z9cuda_gemmIiLi128ELi1ELi1ELi512ELi4ELi4ELi0EEviiiPT_S1_S1_ii) ;  /* 0xffffffd408e47950 */ /* 0x000fec0003c3ffff */
.L_x_15557:
        /* <DEDUP_REMOVED lines=9> */
.L_x_20407:


//--------------------- .text._Z9cuda_gemmIiLi128ELi1ELi1ELi512ELi2ELi2ELi1EEviiiPT_S1_S1_ii --------------------------
	.section	.text._Z9cuda_gemmIiLi128ELi1ELi1ELi512ELi2ELi2ELi1EEviiiPT_S1_S1_ii,"ax",@progbits
	.align	128
        .global         _Z9cuda_gemmIiLi128ELi1ELi1ELi512ELi2ELi2ELi1EEviiiPT_S1_S1_ii
        .type           _Z9cuda_gemmIiLi128ELi1ELi1ELi512ELi2ELi2ELi1EEviiiPT_S1_S1_ii,@function
        .size           _Z9cuda_gemmIiLi128ELi1ELi1ELi512ELi2ELi2ELi1EEviiiPT_S1_S1_ii,(.L_x_20408 - _Z9cuda_gemmIiLi128ELi1ELi1ELi512ELi2ELi2ELi1EEviiiPT_S1_S1_ii)
        .other          _Z9cuda_gemmIiLi128ELi1ELi1ELi512ELi2ELi2ELi1EEviiiPT_S1_S1_ii,@"STO_CUDA_ENTRY STV_DEFAULT"
_Z9cuda_gemmIiLi128ELi1ELi1ELi512ELi2ELi2ELi1EEviiiPT_S1_S1_ii:
.text._Z9cuda_gemmIiLi128ELi1ELi1ELi512ELi2ELi2ELi1EEviiiPT_S1_S1_ii:
        /* <DEDUP_REMOVED lines=14> */
.L_x_15560:
        /* <DEDUP_REMOVED lines=11> */
.L_x_15559:
[----:B------:R-:W-:Y:S05]  /*0190*/  BSYNC.RECONVERGENT B0 ;  /* 0x0000000000007941 */ /* 0x000fea0003800200 */
.L_x_15558:
[----:B------:R-:W1:Y:S01]  /*01a0*/  LDC R0, c[0x0][0x360] ;  /* 0x0000d800ff007b82 */ /* 0x000e620000000800 */
[----:B------:R-:W2:Y:S02]  /*01b0*/  LDCU UR4, c[0x0][0x374] ;  /* 0x00006e80ff0477ac */ /* 0x000ea40008000800 */
[----:B--2---:R-:W-:-:S13]  /*01c0*/  ISETP.GE.U32.AND P0, PT, R2, UR4, PT ;  /* 0x0000000402007c0c */ /* 0x004fda000bf06070 */
[----:B------:R-:W-:Y:S05]  /*01d0*/  @P0 EXIT ;  /* 0x000000000000094d */ /* 0x000fea0003800000 */
[C---:B-1----:R-:W-:Y:S01]  /*01e0*/  IMAD.IADD R4, R3.reuse, 0x1, R0 ;  /* 0x0000000103047824 */ /* 0x042fe200078e0200 */
[----:B------:R-:W-:Y:S02]  /*01f0*/  LOP3.LUT R6, R3, 0x1, RZ, 0xc0, !PT ;  /* 0x0000000103067812 */ /* 0x000fe400078ec0ff */
[----:B------:R-:W-:Y:S02]  /*0200*/  LOP3.LUT R5, R0, 0xffff, RZ, 0xc0, !PT ;  /* 0x0000ffff00057812 */ /* 0x000fe400078ec0ff */
[----:B------:R-:W-:-:S04]  /*0210*/  LOP3.LUT R4, R4, 0x1ff, RZ, 0x3c, !PT ;  /* 0x000001ff04047812 */ /* 0x000fc800078e3cff */
[----:B------:R-:W-:Y:S02]  /*0220*/  LOP3.LUT R10, R4, 0xffff, RZ, 0xc0, !PT ;  /* 0x0000ffff040a7812 */ /* 0x000fe400078ec0ff */
[----:B------:R-:W-:-:S07]  /*0230*/  MOV R9, 0x250 ;  /* 0x0000025000097802 */ /* 0x000fce0000000f00 */
[----:B0-----:R-:W-:Y:S05]  /*0240*/  CALL.REL.NOINC `($__internal_118_$__cuda_sm20_div_u16) ;  /* 0x0000000800dc7944 */ /* 0x001fea0003c00000 */
        /* <DEDUP_REMOVED lines=19> */
.L_x_15563:
[----:B------:R2:W3:Y:S01]  /*0380*/  LDG.E R14, desc[UR8][R10.64] ;  /* 0x000000080a0e7981 */ /* 0x0004e2000c1e1900 */
[----:B------:R-:W-:-:S04]  /*0390*/  IADD3 R12, PT, PT, R12, 0x1, RZ ;  /* 0x000000010c0c7810 */ /* 0x000fc80007ffe0ff */
[----:B------:R-:W-:Y:S01]  /*03a0*/  ISETP.NE.AND P0, PT, R12, RZ, PT ;  /* 0x000000ff0c00720c */ /* 0x000fe20003f05270 */
[C---:B--2---:R-:W-:Y:S01]  /*03b0*/  IMAD.WIDE.U32 R10, R0.reuse, 0x4, R10 ;  /* 0x00000004000a7825 */ /* 0x044fe200078e000a */
[----:B---3--:R2:W-:Y:S03]  /*03c0*/  STS [R13], R14 ;  /* 0x0000000e0d007388 */ /* 0x0085e60000000800 */
[----:B--2---:R-:W-:-:S08]  /*03d0*/  IMAD R13, R0, 0x4, R13 ;  /* 0x00000004000d7824 */ /* 0x004fd000078e020d */
[----:B------:R-:W-:Y:S05]  /*03e0*/  @P0 BRA `(.L_x_15563) ;  /* 0xfffffffc00e40947 */ /* 0x000fea000383ffff */
.L_x_15562:
[----:B-1----:R-:W-:Y:S05]  /*03f0*/  BSYNC.RECONVERGENT B0 ;  /* 0x0000000000007941 */ /* 0x002fea0003800200 */
.L_x_15561:
        /* <DEDUP_REMOVED lines=8> */
.L_x_15565:
        /* <DEDUP_REMOVED lines=24> */
.L_x_15564:
        /* <DEDUP_REMOVED lines=10> */
.L_x_15568:
[----:B------:R-:W-:Y:S01]  /*06a0*/  IADD3 R8, PT, PT, R8, 0x1, RZ ;  /* 0x0000000108087810 */ /* 0x000fe20007ffe0ff */
[----:B------:R0:W-:Y:S03]  /*06b0*/  STS [R7], RZ ;  /* 0x000000ff07007388 */ /* 0x0001e60000000800 */
[----:B------:R-:W-:Y:S01]  /*06c0*/  ISETP.NE.AND P0, PT, R8, RZ, PT ;  /* 0x000000ff0800720c */ /* 0x000fe20003f05270 */
[----:B0-----:R-:W-:-:S12]  /*06d0*/  IMAD R7, R0, 0x4, R7 ;  /* 0x0000000400077824 */ /* 0x001fd800078e0207 */
[----:B------:R-:W-:Y:S05]  /*06e0*/  @P0 BRA `(.L_x_15568) ;  /* 0xfffffffc00ec0947 */ /* 0x000fea000383ffff */
.L_x_15567:
[----:B------:R-:W-:Y:S05]  /*06f0*/  BSYNC.RECONVERGENT B0 ;  /* 0x0000000000007941 */ /* 0x000fea0003800200 */
.L_x_15566:
[----:B------:R-:W-:Y:S01]  /*0700*/  UIADD3 UR4, UPT, UPT, UR6, 0x880, URZ ;  /* 0x0000088006047890 */ /* 0x000fe2000fffe0ff */
[----:B------:R-:W-:Y:S01]  /*0710*/  ISETP.GT.U32.AND P0, PT, R0, 0x7f, PT ;  /* 0x0000007f0000780c */ /* 0x000fe20003f04070 */
[----:B------:R-:W-:Y:S02]  /*0720*/  BSSY.RECONVERGENT B0, `(.L_x_15569) ;  /* 0x000000f000007945 */ /* 0x000fe40003800200 */
[----:B------:R-:W-:Y:S01]  /*0730*/  ULEA UR4, UR7, UR4, 0x18 ;  /* 0x0000000407047291 */ /* 0x000fe2000f8ec0ff */
[----:B------:R-:W-:-:S05]  /*0740*/  SEL R7, RZ, 0x1, !P0 ;  /* 0x00000001ff077807 */ /* 0x000fca0004000000 */
[----:B------:R-:W-:-:S07]  /*0750*/  LEA R11, R9, UR4, 0x2 ;  /* 0x00000004090b7c11 */ /* 0x000fce000f8e10ff */
.L_x_15570:
        /* <DEDUP_REMOVED lines=12> */
.L_x_15569:
[----:B------:R-:W-:Y:S01]  /*0820*/  ISETP.NE.AND P1, PT, R6, RZ, PT ;  /* 0x000000ff0600720c */ /* 0x000fe20003f25270 */
[----:B------:R-:W-:Y:S01]  /*0830*/  ULEA UR6, UR7, UR6, 0x18 ;  /* 0x0000000607067291 */ /* 0x000fe2000f8ec0ff */
[C---:B--2---:R-:W-:Y:S01]  /*0840*/  LEA R8, R3.reuse, R6, 0x1 ;  /* 0x0000000603087211 */ /* 0x044fe200078e08ff */
[----:B------:R-:W-:Y:S01]  /*0850*/  IMAD.MOV.U32 R12, RZ, RZ, RZ ;  /* 0x000000ffff0c7224 */ /* 0x000fe200078e00ff */
[----:B------:R-:W-:Y:S02]  /*0860*/  LEA R13, R3, UR4, 0x2 ;  /* 0x00000004030d7c11 */ /* 0x000fe4000f8e10ff */
[----:B------:R-:W-:Y:S02]  /*0870*/  LEA R19, R8, UR5, 0x2 ;  /* 0x0000000508137c11 */ /* 0x000fe4000f8e10ff */
[C---:B------:R-:W-:Y:S02]  /*0880*/  LEA R10, R6.reuse, UR6, 0x2 ;  /* 0x00000006060a7c11 */ /* 0x040fe4000f8e10ff */
[----:B------:R-:W-:Y:S01]  /*0890*/  LOP3.LUT R8, R6, 0x1, RZ, 0x3c, !PT ;  /* 0x0000000106087812 */ /* 0x000fe200078e3cff */
[C---:B------:R-:W-:Y:S01]  /*08a0*/  VIADD R11, R19.reuse, 0xfffffff8 ;  /* 0xfffffff8130b7836 */ /* 0x040fe20000000000 */
[----:B------:R0:W1:Y:S01]  /*08b0*/  LDS R22, [R19] ;  /* 0x0000000013167984 */ /* 0x0000620000000800 */
[----:B------:R-:W-:Y:S01]  /*08c0*/  @!P1 IADD3 R11, PT, PT, R19, RZ, RZ ;  /* 0x000000ff130b9210 */ /* 0x000fe20007ffe0ff */
[----:B------:R-:W-:Y:S01]  /*08d0*/  IMAD.MOV.U32 R16, RZ, RZ, R10 ;  /* 0x000000ffff107224 */ /* 0x000fe200078e000a */
[----:B------:R-:W-:-:S02]  /*08e0*/  SEL R9, RZ, 0x400, !P0 ;  /* 0x00000400ff097807 */ /* 0x000fc40004000000 */
[----:B------:R-:W-:Y:S01]  /*08f0*/  MOV R14, R13 ;  /* 0x0000000d000e7202 */ /* 0x000fe20000000f00 */
[----:B------:R0:W2:Y:S06]  /*0900*/  LDS R21, [R11+0x4] ;  /* 0x000004000b157984 */ /* 0x0000ac0000000800 */
.L_x_15571:
[----:B------:R3:W4:Y:S01]  /*0910*/  LDS R15, [R16] ;  /* 0x00000000100f7984 */ /* 0x0007220000000800 */
[----:B------:R-:W-:-:S03]  /*0920*/  IMAD.IADD R12, R12, 0x1, R7 ;  /* 0x000000010c0c7824 */ /* 0x000fc600078e0207 */
[----:B------:R-:W-:Y:S02]  /*0930*/  LDS R20, [R14] ;  /* 0x000000000e147984 */ /* 0x000fe40000000800 */
[----:B------:R-:W-:Y:S01]  /*0940*/  ISETP.GE.U32.AND P0, PT, R12, 0x2, PT ;  /* 0x000000020c00780c */ /* 0x000fe20003f06070 */
[----:B---3--:R-:W-:Y:S01]  /*0950*/  IMAD R16, R7, 0xc, R16 ;  /* 0x0000000c07107824 */ /* 0x008fe200078e0210 */
[----:B----4-:R-:W1:Y:S04]  /*0960*/  SHFL.IDX PT, R17, R15, R6, 0x1e1f ;  /* 0x001e1f060f117589 */ /* 0x010e6800000e0000 */
[----:B------:R-:W2:Y:S01]  /*0970*/  SHFL.IDX PT, R18, R15, R8, 0x1e1f ;  /* 0x001e1f080f127589 */ /* 0x000ea200000e0000 */
[----:B-1----:R-:W-:-:S04]  /*0980*/  IMAD R17, R22, R17, RZ ;  /* 0x0000001116117224 */ /* 0x002fc800078e02ff */
[----:B--2---:R-:W-:-:S05]  /*0990*/  IMAD R17, R21, R18, R17 ;  /* 0x0000001215117224 */ /* 0x004fca00078e0211 */
[----:B------:R-:W-:-:S05]  /*09a0*/  IADD3 R17, PT, PT, R17, R20, RZ ;  /* 0x0000001411117210 */ /* 0x000fca0007ffe0ff */
[----:B------:R1:W-:Y:S02]  /*09b0*/  STS [R14], R17 ;  /* 0x000000110e007388 */ /* 0x0003e40000000800 */
[----:B-1----:R-:W-:Y:S01]  /*09c0*/  IADD3 R14, PT, PT, R9, R14, RZ ;  /* 0x0000000e090e7210 */ /* 0x002fe20007ffe0ff */
[----:B------:R-:W-:Y:S06]  /*09d0*/  @!P0 BRA `(.L_x_15571) ;  /* 0xfffffffc00cc8947 */ /* 0x000fec000383ffff */
[----:B------:R1:W2:Y:S01]  /*09e0*/  LDS R20, [R19+0x400] ;  /* 0x0004000013147984 */ /* 0x0002a20000000800 */
[----:B------:R-:W-:Y:S01]  /*09f0*/  LEA R12, R3, UR4, 0x2 ;  /* 0x00000004030c7c11 */ /* 0x000fe2000f8e10ff */
[----:B------:R-:W-:Y:S02]  /*0a00*/  IMAD.MOV.U32 R14, RZ, RZ, RZ ;  /* 0x000000ffff0e7224 */ /* 0x000fe400078e00ff */
[----:B------:R1:W3:Y:S01]  /*0a10*/  LDS R17, [R11+0x404] ;  /* 0x000404000b117984 */ /* 0x0002e20000000800 */
[----:B------:R-:W-:-:S07]  /*0a20*/  IADD3 R12, PT, PT, R12, 0x200, RZ ;  /* 0x000002000c0c7810 */ /* 0x000fce0007ffe0ff */
.L_x_15572:
[----:B01----:R0:W1:Y:S01]  /*0a30*/  LDS R11, [R10] ;  /* 0x000000000a0b7984 */ /* 0x0030620000000800 */
[----:B------:R-:W-:-:S03]  /*0a40*/  IADD3 R14, PT, PT, R14, R7, RZ ;  /* 0x000000070e0e7210 */ /* 0x000fc60007ffe0ff */
[----:B------:R-:W-:Y:S01]  /*0a50*/  LDS R18, [R12] ;  /* 0x000000000c127984 */ /* 0x000fe20000000800 */
[----:B------:R-:W-:Y:S01]  /*0a60*/  ISETP.GE.U32.AND P0, PT, R14, 0x2, PT ;  /* 0x000000020e00780c */ /* 0x000fe20003f06070 */
[----:B0-----:R-:W-:Y:S02]  /*0a70*/  IMAD R10, R7, 0xc, R10 ;  /* 0x0000000c070a7824 */ /* 0x001fe400078e020a */
[----:B-1----:R-:W2:Y:S04]  /*0a80*/  SHFL.IDX PT, R15, R11, R6, 0x1e1f ;  /* 0x001e1f060b0f7589 */ /* 0x002ea800000e0000 */
[----:B------:R-:W3:Y:S01]  /*0a90*/  SHFL.IDX PT, R16, R11, R8, 0x1e1f ;  /* 0x001e1f080b107589 */ /* 0x000ee200000e0000 */
[----:B--2---:R-:W-:-:S04]  /*0aa0*/  IMAD R15, R20, R15, RZ ;  /* 0x0000000f140f7224 */ /* 0x004fc800078e02ff */
[----:B---3--:R-:W-:-:S04]  /*0ab0*/  IMAD R15, R17, R16, R15 ;  /* 0x00000010110f7224 */ /* 0x008fc800078e020f */
[----:B------:R-:W-:-:S05]  /*0ac0*/  IMAD.IADD R15, R15, 0x1, R18 ;  /* 0x000000010f0f7824 */ /* 0x000fca00078e0212 */
[----:B------:R0:W-:Y:S02]  /*0ad0*/  STS [R12], R15 ;  /* 0x0000000f0c007388 */ /* 0x0001e40000000800 */
[----:B0-----:R-:W-:Y:S01]  /*0ae0*/  IMAD.IADD R12, R9, 0x1, R12 ;  /* 0x00000001090c7824 */ /* 0x001fe200078e020c */
        /* <DEDUP_REMOVED lines=9> */
[----:B------:R-:W-:Y:S01]  /*0b80*/  LEA R5, R2, R3, 0x9 ;  /* 0x0000000302057211 */ /* 0x000fe200078e48ff */
[----:B------:R-:W-:Y:S02]  /*0b90*/  IMAD.MOV R12, RZ, RZ, -R4 ;  /* 0x000000ffff0c7224 */ /* 0x000fe400078e0a04 */
[----:B------:R-:W-:Y:S02]  /*0ba0*/  IMAD R3, R4, R0, R3 ;  /* 0x0000000004037224 */ /* 0x000fe400078e0203 */
[----:B0-----:R-:W-:-:S07]  /*0bb0*/  IMAD.WIDE.U32 R4, R5, 0x4, R14 ;  /* 0x0000000405047825 */ /* 0x001fce00078e000e */
.L_x_15575:
[----:B------:R0:W1:Y:S01]  /*0bc0*/  LDS R15, [R13] ;  /* 0x000000000d0f7984 */ /* 0x0000620000000800 */
[----:B------:R-:W-:-:S04]  /*0bd0*/  IADD3 R12, PT, PT, R12, 0x1, RZ ;  /* 0x000000010c0c7810 */ /* 0x000fc80007ffe0ff */
[----:B------:R-:W-:Y:S01]  /*0be0*/  ISETP.NE.AND P0, PT, R12, RZ, PT ;  /* 0x000000ff0c00720c */ /* 0x000fe20003f05270 */
[C---:B0-----:R-:W-:Y:S01]  /*0bf0*/  IMAD R13, R0.reuse, 0x4, R13 ;  /* 0x00000004000d7824 */ /* 0x041fe200078e020d */
[----:B-1----:R0:W-:Y:S02]  /*0c00*/  STG.E desc[UR8][R4.64], R15 ;  /* 0x0000000f04007986 */ /* 0x0021e4000c101908 */
[----:B0-----:R-:W-:-:S09]  /*0c10*/  IMAD.WIDE.U32 R4, R0, 0x4, R4 ;  /* 0x0000000400047825 */ /* 0x001fd200078e0004 */
[----:B------:R-:W-:Y:S05]  /*0c20*/  @P0 BRA `(.L_x_15575) ;  /* 0xfffffffc00e40947 */ /* 0x000fea000383ffff */
.L_x_15574:
[----:B------:R-:W-:Y:S05]  /*0c30*/  BSYNC.RECONVERGENT B0 ;  /* 0x0000000000007941 */ /* 0x000fea0003800200 */
.L_x_15573:
[----:B------:R-:W-:Y:S01]  /*0c40*/  IMAD.WIDE.U32 R4, R0, 0xc, R6 ;  /* 0x0000000c00047825 */ /* 0x000fe200078e0006 */
[----:B------:R-:W-:Y:S02]  /*0c50*/  LEA R23, R2, R3, 0x9 ;  /* 0x0000000302177211 */ /* 0x000fe400078e48ff */
[----:B------:R-:W-:-:S07]  /*0c60*/  LEA R21, R3, UR4, 0x2 ;  /* 0x0000000403157c11 */ /* 0x000fce000f8e10ff */
.L_x_15576:
        /* <DEDUP_REMOVED lines=21> */
        .weak           $__internal_118_$__cuda_sm20_div_u16
        .type           $__internal_118_$__cuda_sm20_div_u16,@function
        .size           $__internal_118_$__cuda_sm20_div_u16,(.L_x_20408 - $__internal_118_$__cuda_sm20_div_u16)
$__internal_118_$__cuda_sm20_div_u16:
[----:B------:R-:W0:Y:S01]  /*0dc0*/  I2F.U16 R4, R5 ;  /* 0x0000000500047306 */ /* 0x000e220000101000 */
[----:B------:R-:W-:Y:S01]  /*0dd0*/  HFMA2 R7, -RZ, RZ, 15, 0 ;  /* 0x4b800000ff077431 */ /* 0x000fe200000001ff */
[C---:B0-----:R-:W-:Y:S02]  /*0de0*/  FSETP.GEU.AND P1, PT, |R4|.reuse, 1.175494350822287508e-38, PT ;  /* 0x008000000400780b */ /* 0x041fe40003f2e200 */
[----:B------:R-:W-:Y:S02]  /*0df0*/  FSETP.GT.AND P0, PT, |R4|, 8.50705917302346158658e+37, PT ;  /* 0x7e8000000400780b */ /* 0x000fe40003f04200 */
[----:B------:R-:W-:-:S04]  /*0e00*/  FSEL R7, R7, 1, !P1 ;  /* 0x3f80000007077808 */ /* 0x000fc80004800000 */
[----:B------:R-:W-:Y:S02]  /*0e10*/  FSEL R7, R7, 0.25, !P0 ;  /* 0x3e80000007077808 */ /* 0x000fe40004000000 */
[----:B------:R-:W-:Y:S01]  /*0e20*/  ISETP.NE.U32.AND P0, PT, R5, RZ, PT ;  /* 0x000000ff0500720c */ /* 0x000fe20003f05070 */
[----:B------:R-:W-:Y:S02]  /*0e30*/  HFMA2 R5, -RZ, RZ, 0, 0 ;  /* 0x00000000ff057431 */ /* 0x000fe400000001ff */
[----:B------:R-:W-:Y:S01]  /*0e40*/  FMUL R8, R4, R7 ;  /* 0x0000000704087220 */ /* 0x000fe20000400000 */
[----:B------:R-:W-:-:S04]  /*0e50*/  LOP3.LUT R4, R10, 0xffff, RZ, 0xc0, !PT ;  /* 0x0000ffff0a047812 */ /* 0x000fc800078ec0ff */
[----:B------:R-:W-:Y:S01]  /*0e60*/  I2FP.F32.U32.RZ R4, R4 ;  /* 0x0000000400047245 */ /* 0x000fe2000020d000 */
        /* <DEDUP_REMOVED lines=8> */
[----:B------:R-:W-:Y:S06]  /*0ef0*/  RET.REL.NODEC R4 `(_Z9cuda_gemmIiLi128ELi1ELi1ELi512ELi2ELi2ELi1EEviiiPT_S1_S1_ii) ;  /* 0xfffffff004407950 */ /* 0x000fec0003c3ffff */
.L_x_15577:
        /* <DEDUP_REMOVED lines=16> */
.L_x_20408:


//--------------------- .text._Z9cuda_gemmIiLi128ELi1ELi1ELi512ELi2ELi2ELi0EEviiiPT_S1_S1_ii --------------------------
	.section	.text._Z9cuda_gemmIiLi128ELi1ELi1ELi512ELi2ELi2ELi0EEviiiPT_S1_S1_ii,"ax",@progbits
	.align	128
        .global         _Z9cuda_gemmIiLi128ELi1ELi1ELi512ELi2ELi2ELi0EEviiiPT_S1_S1_ii
        .type           _Z9cuda_gemmIiLi128ELi1ELi1ELi512ELi2ELi2ELi0EEviiiPT_S1_S1_ii,@function
        .size           _Z9cuda_gemmIiLi128ELi1ELi1ELi512ELi2ELi2ELi0EEviiiPT_S1_S1_ii,(.L_x_20409 - _Z9cuda_gemmIiLi128ELi1ELi1ELi512ELi2ELi2ELi0EEviiiPT_S1_S1_ii)
        .other          _Z9cuda_gemmIiLi128ELi1ELi1ELi512ELi2ELi2ELi0EEviiiPT_S1_S1_ii,@"STO_CUDA_ENTRY STV_DEFAULT"
_Z9cuda_gemmIiLi128ELi1ELi1ELi512ELi2ELi2ELi0EEviiiPT_S1_S1_ii:
.text._Z9cuda_gemmIiLi128ELi1ELi1ELi512ELi2ELi2ELi0EEviiiPT_S1_S1_ii:
        /* <DEDUP_REMOVED lines=61> */
.L_x_15580:
        /* <DEDUP_REMOVED lines=25> */
.L_x_15579:
[----:B------:R-:W-:Y:S05]  /*0560*/  BSYNC.RECONVERGENT B0 ;  /* 0x0000000000007941 */ /* 0x000fea0003800200 */
.L_x_15578:
        /* <DEDUP_REMOVED lines=25> */
[----:B01----:R-:W-:Y:S05]  /*0700*/  CALL.REL.NOINC `($__internal_119_$__cuda_sm20_div_u16) ;  /* 0x0000001c000c7944 */ /* 0x003fea0003c00000 */
        /* <DEDUP_REMOVED lines=21> */
.L_x_15583:
        /* <DEDUP_REMOVED lines=8> */
.L_x_15582:
[----:B--2---:R-:W-:Y:S05]  /*08e0*/  BSYNC.RECONVERGENT B0 ;  /* 0x0000000000007941 */ /* 0x004fea0003800200 */
.L_x_15581:
        /* <DEDUP_REMOVED lines=9> */
.L_x_15585:
        /* <DEDUP_REMOVED lines=24> */
.L_x_15584:
        /* <DEDUP_REMOVED lines=10> */
.L_x_15588:
[----:B------:R-:W-:Y:S01]  /*0ba0*/  VIADD R6, R6, 0x1 ;  /* 0x0000000106067836 */ /* 0x000fe20000000000 */
[----:B------:R0:W-:Y:S04]  /*0bb0*/  STS [R9], RZ ;  /* 0x000000ff09007388 */ /* 0x0001e80000000800 */
[----:B------:R-:W-:Y:S01]  /*0bc0*/  ISETP.NE.AND P0, PT, R6, RZ, PT ;  /* 0x000000ff0600720c */ /* 0x000fe20003f05270 */
[----:B0-----:R-:W-:-:S12]  /*0bd0*/  IMAD R9, R0, 0x4, R9 ;  /* 0x0000000400097824 */ /* 0x001fd800078e0209 */
[----:B------:R-:W-:Y:S05]  /*0be0*/  @P0 BRA `(.L_x_15588) ;  /* 0xfffffffc00ec0947 */ /* 0x000fea000383ffff */
.L_x_15587:
[----:B------:R-:W-:Y:S05]  /*0bf0*/  BSYNC.RECONVERGENT B0 ;  /* 0x0000000000007941 */ /* 0x000fea0003800200 */
.L_x_15586:
[----:B------:R-:W-:Y:S01]  /*0c00*/  UIADD3 UR6, UPT, UPT, UR6, 0x880, URZ ;  /* 0x0000088006067890 */ /* 0x000fe2000fffe0ff */
[----:B------:R-:W-:Y:S03]  /*0c10*/  BSSY.RECONVERGENT B0, `(.L_x_15589) ;  /* 0x000000e000007945 */ /* 0x000fe60003800200 */
[----:B------:R-:W-:-:S06]  /*0c20*/  ULEA UR6, UR7, UR6, 0x18 ;  /* 0x0000000607067291 */ /* 0x000fcc000f8ec0ff */
[----:B------:R-:W-:-:S07]  /*0c30*/  LEA R9, R7, UR6, 0x2 ;  /* 0x0000000607097c11 */ /* 0x000fce000f8e10ff */
.L_x_15590:
        /* <DEDUP_REMOVED lines=12> */
.L_x_15589:
        /* <DEDUP_REMOVED lines=71> */
.L_x_15600:
        /* <DEDUP_REMOVED lines=23> */
.L_x_15592:
        /* <DEDUP_REMOVED lines=9> */
.L_x_15599:
[----:B---3--:R-:W-:-:S05]  /*1370*/  IMAD R25, R22, 0xc, R20 ;  /* 0x0000000c16197824 */ /* 0x008fca00078e0214 */
[----:B0-----:R-:W-:-:S06]  /*1380*/  LEA R23, R6, R25, 0x2 ;  /* 0x0000001906177211 */ /* 0x001fcc00078e10ff */
[----:B------:R-:W0:Y:S01]  /*1390*/  LDS R23, [R23] ;  /* 0x0000000017177984 */ /* 0x000e220000000800 */
[----:B------:R-:W-:Y:S05]  /*13a0*/  @P1 BRA `(.L_x_15595) ;  /* 0x0000000000281947 */ /* 0x000fea0003800000 */
[----:B------:R-:W-:-:S03]  /*13b0*/  UMOV UR4, 0xffffffff ;  /* 0xffffffff00047882 */ /* 0x000fc60000000000 */
[----:B------:R-:W-:Y:S05]  /*13c0*/  BRA.DIV UR4, `(.L_x_15596) ;  /* 0x0000000e04947947 */ /* 0x000fea000b800000 */
[----:B0-----:R0:W3:Y:S02]  /*13d0*/  SHFL.IDX PT, R25, R23, R12, R13 ;  /* 0x0000000c17197389 */ /* 0x0010e400000e000d */
.L_x_15607:
[----:B--23--:R-:W-:Y:S01]  /*13e0*/  IMAD R25, R8, R25, RZ ;  /* 0x0000001908197224 */ /* 0x00cfe200078e02ff */
[----:B------:R-:W-:Y:S06]  /*13f0*/  @!P2 BRA `(.L_x_15597) ;  /* 0x000000000030a947 */ /* 0x000fec0003800000 */
[----:B------:R-:W-:-:S03]  /*1400*/  UMOV UR4, 0xffffffff ;  /* 0xffffffff00047882 */ /* 0x000fc60000000000 */
[----:B------:R-:W-:Y:S05]  /*1410*/  BRA.DIV UR4, `(.L_x_15598) ;  /* 0x0000000e04a47947 */ /* 0x000fea000b800000 */
[----:B0-----:R0:W2:Y:S02]  /*1420*/  SHFL.IDX PT, R23, R23, R10, R13 ;  /* 0x0000000a17177389 */ /* 0x0010a400000e000d */
.L_x_15610:
[----:B-12---:R-:W-:Y:S01]  /*1430*/  IMAD R25, R14, R23, R25 ;  /* 0x000000170e197224 */ /* 0x006fe200078e0219 */
[----:B------:R-:W-:Y:S06]  /*1440*/  BRA `(.L_x_15597) ;  /* 0x00000000001c7947 */ /* 0x000fec0003800000 */
.L_x_15595:
[----:B------:R-:W-:Y:S01]  /*1450*/  @P2 IMAD.IADD R24, R6, 0x1, -R15 ;  /* 0x0000000106182824 */ /* 0x000fe200078e0a0f */
[----:B------:R-:W-:Y:S01]  /*1460*/  ISETP.LT.AND P0, PT, RZ, UR6, PT ;  /* 0x00000006ff007c0c */ /* 0x000fe2000bf01270 */
[----:B0-2---:R-:W-:Y:S02]  /*1470*/  IMAD R23, R8, R23, RZ ;  /* 0x0000001708177224 */ /* 0x005fe400078e02ff */
[----:B------:R-:W-:-:S03]  /*1480*/  @P2 IMAD R24, R24, 0x4, R25 ;  /* 0x0000000418182824 */ /* 0x000fc600078e0219 */
[----:B------:R-:W-:-:S03]  /*1490*/  SEL R25, R23, RZ, P0 ;  /* 0x000000ff17197207 */ /* 0x000fc60000000000 */
[----:B------:R-:W1:Y:S02]  /*14a0*/  @P2 LDS R24, [R24+0x4] ;  /* 0x0000040018182984 */ /* 0x000e640000000800 */
[----:B-1----:R-:W-:-:S07]  /*14b0*/  @P2 IMAD R25, R14, R24, R25 ;  /* 0x000000180e192224 */ /* 0x002fce00078e0219 */
.L_x_15597:
        /* <DEDUP_REMOVED lines=8> */
.L_x_15594:
[----:B------:R-:W-:Y:S05]  /*1540*/  BSYNC B0 ;  /* 0x0000000000007941 */ /* 0x000fea0003800000 */
.L_x_15593:
[----:B------:R-:W-:Y:S05]  /*1550*/  @!P3 BRA `(.L_x_15600) ;  /* 0xfffffffc0004b947 */ /* 0x000fea000383ffff */
.L_x_15591:
        /* <DEDUP_REMOVED lines=57> */
.L_x_15603:
        /* <DEDUP_REMOVED lines=27> */
.L_x_15602:
[----:B------:R-:W-:Y:S05]  /*1aa0*/  BSYNC.RECONVERGENT B0 ;  /* 0x0000000000007941 */ /* 0x000fea0003800200 */
.L_x_15601:
        /* <DEDUP_REMOVED lines=15> */
.L_x_15604:
        /* <DEDUP_REMOVED lines=104> */
.L_x_15596:
[----:B------:R-:W-:Y:S01]  /*2220*/  BSSY B1, `(.L_x_15605) ;  /* 0x0000006000017945 */ /* 0x000fe20003800000 */
[----:B------:R-:W-:Y:S01]  /*2230*/  IMAD.MOV.U32 R26, RZ, RZ, R12 ;  /* 0x000000ffff1a7224 */ /* 0x000fe200078e000c */
[----:B------:R-:W-:-:S07]  /*2240*/  MOV R24, 0xffffffff ;  /* 0xffffffff00187802 */ /* 0x000fce0000000f00 */
[----:B012---:R-:W-:Y:S05]  /*2250*/  WARPSYNC.COLLECTIVE R24, `(.L_x_15606) ;  /* 0x0000000018087348 */ /* 0x007fea0003c00000 */
[----:B0-----:R0:W3:Y:S02]  /*2260*/  SHFL.IDX P0, R24, R23, R26, R13 ;  /* 0x0000001a17187389 */ /* 0x0010e4000000000d */
[----:B0123--:R-:W-:Y:S05]  /*2270*/  ENDCOLLECTIVE ;  /* 0x000000000000791b */ /* 0x00ffea0003800000 */
.L_x_15606:
[----:B------:R-:W-:Y:S05]  /*2280*/  BSYNC B1 ;  /* 0x0000000000017941 */ /* 0x000fea0003800000 */
.L_x_15605:
[----:B------:R-:W-:Y:S01]  /*2290*/  IMAD.MOV.U32 R25, RZ, RZ, R24 ;  /* 0x000000ffff197224 */ /* 0x000fe200078e0018 */
[----:B------:R-:W-:Y:S06]  /*22a0*/  BRA `(.L_x_15607) ;  /* 0xfffffff0004c7947 */ /* 0x000fec000383ffff */
.L_x_15598:
[----:B------:R-:W-:Y:S01]  /*22b0*/  BSSY B1, `(.L_x_15608) ;  /* 0x0000006000017945 */ /* 0x000fe20003800000 */
[----:B------:R-:W-:Y:S01]  /*22c0*/  IMAD.MOV.U32 R26, RZ, RZ, R10 ;  /* 0x000000ffff1a7224 */ /* 0x000fe200078e000a */
[----:B------:R-:W-:-:S07]  /*22d0*/  MOV R24, 0xffffffff ;  /* 0xffffffff00187802 */ /* 0x000fce0000000f00 */
[----:B01----:R-:W-:Y:S05]  /*22e0*/  WARPSYNC.COLLECTIVE R24, `(.L_x_15609) ;  /* 0x0000000018087348 */ /* 0x003fea0003c00000 */
[----:B------:R2:W3:Y:S02]  /*22f0*/  SHFL.IDX P0, R24, R23, R26, R13 ;  /* 0x0000001a17187389 */ /* 0x0004e4000000000d */
[----:B0123--:R-:W-:Y:S05]  /*2300*/  ENDCOLLECTIVE ;  /* 0x000000000000791b */ /* 0x00ffea0003800000 */
.L_x_15609:
[----:B------:R-:W-:Y:S05]  /*2310*/  BSYNC B1 ;  /* 0x0000000000017941 */ /* 0x000fea0003800000 */
.L_x_15608:
[----:B------:R-:W-:Y:S01]  /*2320*/  IMAD.MOV.U32 R23, RZ, RZ, R24 ;  /* 0x000000ffff177224 */ /* 0x000fe200078e0018 */
[----:B------:R-:W-:Y:S06]  /*2330*/  BRA `(.L_x_15610) ;  /* 0xfffffff0003c7947 */ /* 0x000fec000383ffff */
        .weak           $__internal_119_$__cuda_sm20_div_u16
        .type           $__internal_119_$__cuda_sm20_div_u16,@function
        .size           $__internal_119_$__cuda_sm20_div_u16,(.L_x_20409 - $__internal_119_$__cuda_sm20_div_u16)
$__internal_119_$__cuda_sm20_div_u16:
        /* <DEDUP_REMOVED lines=19> */
[----:B------:R-:W-:Y:S06]  /*2470*/  RET.REL.NODEC R6 `(_Z9cuda_gemmIiLi128ELi1ELi1ELi512ELi2ELi2ELi0EEviiiPT_S1_S1_ii) ;  /* 0xffffffd806e07950 */ /* 0x000fec0003c3ffff */
.L_x_15611:
        /* <DEDUP_REMOVED lines=16> */
.L_x_20409:


//--------------------- .text._Z9cuda_gemmIiLi128ELi1ELi1ELi256ELi64ELi64ELi1EEviiiPT_S1_S1_ii --------------------------
	.section	.text._Z9cuda_gemmIiLi128ELi1ELi1ELi256ELi64ELi64ELi1EEviiiPT_S1_S1_ii,"ax",@progbits
	.align	128
        .global         _Z9cuda_gemmIiLi128ELi1ELi1ELi256ELi64ELi64ELi1EEviiiPT_S1_S1_ii
        .type           _Z9cuda_gemmIiLi128ELi1ELi1ELi256ELi64ELi64ELi1EEviiiPT_S1_S1_ii,@function
        .size           _Z9cuda_gemmIiLi128ELi1ELi1ELi256ELi64ELi64ELi1EEviiiPT_S1_S1_ii,(.L_x_20410 - _Z9cuda_gemmIiLi128ELi1ELi1ELi256ELi64ELi64ELi1EEviiiPT_S1_S1_ii)
        .other          _Z9cuda_gemmIiLi128ELi1ELi1ELi256ELi64ELi64ELi1EEviiiPT_S1_S1_ii,@"STO_CUDA_ENTRY STV_DEFAULT"
_Z9cuda_gemmIiLi128ELi1ELi1ELi256ELi64ELi64ELi1EEviiiPT_S1_S1_ii:
.text._Z9cuda_gemmIiLi128ELi1ELi1ELi256ELi64ELi64ELi1EEviiiPT_S1_S1_ii:
        /* <DEDUP_REMOVED lines=9> */
[----:B------:R-:W-:Y:S05]  /*0090*/  CALL.REL.NOINC `($__internal_120_$__cuda_sm20_div_u16) ;  /* 0x0000001c00887944 */ /* 0x000fea0003c00000 */
        /* <DEDUP_REMOVED lines=16> */
.L_x_15614:
[----:B0-2---:R-:W-:-:S06]  /*01a0*/  IMAD.WIDE.U32 R4, R16, 0x4, R8 ;  /* 0x0000000410047825 */ /* 0x005fcc00078e0008 */
[----:B------:R-:W2:Y:S01]  /*01b0*/  LDG.E R4, desc[UR6][R4.64] ;  /* 0x0000000604047981 */ /* 0x000ea2000c1e1900 */
[----:B------:R-:W-:Y:S01]  /*01c0*/  LOP3.LUT R11, R16, 0x3f, RZ, 0xc0, !PT ;  /* 0x0000003f100b7812 */ /* 0x000fe200078ec0ff */
[----:B------:R-:W-:Y:S01]  /*01d0*/  VIADD R10, R10, 0x1 ;  /* 0x000000010a0a7836 */ /* 0x000fe20000000000 */
[--C-:B------:R-:W-:Y:S01]  /*01e0*/  SHF.R.U32.HI R13, RZ, 0x4, R16.reuse ;  /* 0x00000004ff0d7819 */ /* 0x100fe20000011610 */
[----:B------:R-:W-:Y:S02]  /*01f0*/  IMAD.IADD R16, R3, 0x1, R16 ;  /* 0x0000000103107824 */ /* 0x000fe400078e0210 */
[----:B------:R-:W-:Y:S01]  /*0200*/  IMAD R11, R11, 0x104, R12 ;  /* 0x000001040b0b7824 */ /* 0x000fe200078e020c */
[----:B------:R-:W-:Y:S02]  /*0210*/  LOP3.LUT R18, R13, 0xffffffc, RZ, 0xc0, !PT ;  /* 0x0ffffffc0d127812 */ /* 0x000fe400078ec0ff */
[----:B------:R-:W-:-:S03]  /*0220*/  LOP3.LUT R13, R10, R15, RZ, 0x3c, !PT ;  /* 0x0000000f0a0d7212 */ /* 0x000fc600078e3cff */
[----:B------:R-:W-:Y:S01]  /*0230*/  IMAD.IADD R11, R11, 0x1, R18 ;  /* 0x000000010b0b7824 */ /* 0x000fe200078e0212 */
[----:B------:R-:W-:-:S04]  /*0240*/  ISETP.NE.AND P0, PT, R13, 0x2, PT ;  /* 0x000000020d00780c */ /* 0x000fc80003f05270 */
[----:B--2---:R0:W-:Y:S09]  /*0250*/  STS [R11], R4 ;  /* 0x000000040b007388 */ /* 0x0041f20000000800 */
[----:B------:R-:W-:Y:S05]  /*0260*/  @P0 BRA `(.L_x_15614) ;  /* 0xfffffffc00cc0947 */ /* 0x000fea000383ffff */
.L_x_15613:
[----:B------:R-:W-:Y:S05]  /*0270*/  BSYNC.RECONVERGENT B0 ;  /* 0x0000000000007941 */ /* 0x000fea0003800200 */
.L_x_15612:
[----:B------:R-:W-:Y:S01]  /*0280*/  BSSY.RECONVERGENT B0, `(.L_x_15615) ;  /* 0x000002b000007945 */ /* 0x000fe20003800200 */
[C---:B------:R-:W-:Y:S01]  /*0290*/  LEA R15, R3.reuse, R16, 0x1 ;  /* 0x00000010030f7211 */ /* 0x040fe200078e08ff */
[----:B------:R-:W-:Y:S02]  /*02a0*/  IMAD R17, R3, 0x3, R16 ;  /* 0x0000000303117824 */ /* 0x000fe400078e0210 */
[----:B------:R-:W-:-:S07]  /*02b0*/  IMAD.IADD R18, R16, 0x1, R3 ;  /* 0x0000000110127824 */ /* 0x000fce00078e0203 */
.L_x_15616:
        /* <DEDUP_REMOVED lines=40> */
.L_x_15615:
[----:B------:R-:W0:Y:S01]  /*0540*/  S2R R5, SR_CTAID.Y ;  /* 0x0000000000057919 */ /* 0x000e220000002600 */
[----:B------:R-:W0:Y:S02]  /*0550*/  LDCU UR4, c[0x0][0x374] ;  /* 0x00006e80ff0477ac */ /* 0x000e240008000800 */
[----:B0-----:R-:W-:-:S13]  /*0560*/  ISETP.GE.U32.AND P0, PT, R5, UR4, PT ;  /* 0x0000000405007c0c */ /* 0x001fda000bf06070 */
[----:B------:R-:W-:Y:S05]  /*0570*/  @P0 EXIT ;  /* 0x000000000000094d */ /* 0x000fea0003800000 */
[----:B------:R-:W-:Y:S02]  /*0580*/  LOP3.LUT R11, R14, 0xff, RZ, 0xc, !PT ;  /* 0x000000ff0e0b7812 */ /* 0x000fe400078e0cff */
[----:B------:R-:W-:Y:S02]  /*0590*/  LOP3.LUT R7, R0, 0x3, RZ, 0xc0, !PT ;  /* 0x0000000300077812 */ /* 0x000fe400078ec0ff */
[----:B--2---:R-:W-:Y:S02]  /*05a0*/  LOP3.LUT R8, R3, 0xff, RZ, 0xc0, !PT ;  /* 0x000000ff03087812 */ /* 0x004fe400078ec0ff */
[----:B------:R-:W-:-:S07]  /*05b0*/  MOV R12, 0x5d0 ;  /* 0x000005d0000c7802 */ /* 0x000fce0000000f00 */
[----:B------:R-:W-:Y:S05]  /*05c0*/  CALL.REL.NOINC `($__internal_120_$__cuda_sm20_div_u16) ;  /* 0x00000018003c7944 */ /* 0x000fea0003c00000 */
[C---:B------:R-:W-:Y:S01]  /*05d0*/  LOP3.LUT R6, R4.reuse, 0x3, RZ, 0xc0, !PT ;  /* 0x0000000304067812 */ /* 0x040fe200078ec0ff */
[----:B------:R-:W-:Y:S01]  /*05e0*/  BSSY.RECONVERGENT B0, `(.L_x_15617) ;  /* 0x000001c000007945 */ /* 0x000fe20003800200 */
[----:B------:R-:W-:Y:S01]  /*05f0*/  LOP3.LUT R8, R4, 0xffff, RZ, 0xc0, !PT ;  /* 0x0000ffff04087812 */ /* 0x000fe200078ec0ff */
[----:B------:R-:W-:Y:S01]  /*0600*/  IMAD.MOV.U32 R18, RZ, RZ, R0 ;  /* 0x000000ffff127224 */ /* 0x000fe200078e0000 */
[----:B------:R-:W-:Y:S02]  /*0610*/  ISETP.NE.AND P3, PT, R6, 0x2, PT ;  /* 0x000000020600780c */ /* 0x000fe40003f65270 */
[----:B------:R-:W-:Y:S02]  /*0620*/  LOP3.LUT R9, R4, 0xffff, RZ, 0xc0, !PT ;  /* 0x0000ffff04097812 */ /* 0x000fe400078ec0ff */
[----:B------:R-:W-:Y:S02]  /*0630*/  ISETP.GE.U32.AND P5, PT, R8, 0x2, PT ;  /* 0x000000020800780c */ /* 0x000fe40003fa6070 */
[----:B------:R-:W-:-:S02]  /*0640*/  ISETP.GE.U32.AND P1, PT, R9, 0x2, PT ;  /* 0x000000020900780c */ /* 0x000fc40003f26070 */
[C---:B------:R-:W-:Y:S02]  /*0650*/  ISETP.GE.U32.AND P0, PT, R2.reuse, 0x19, PT ;  /* 0x000000190200780c */ /* 0x040fe40003f06070 */
[----:B------:R-:W-:Y:S02]  /*0660*/  ISETP.GE.U32.AND P4, PT, R2, 0x18, PT ;  /* 0x000000180200780c */ /* 0x000fe40003f86070 */
[C---:B------:R-:W-:Y:S02]  /*0670*/  ISETP.NE.AND P2, PT, R6.reuse, 0x2, PT ;  /* 0x000000020600780c */ /* 0x040fe40003f45270 */
[----:B------:R-:W-:Y:S01]  /*0680*/  LOP3.LUT R24, R6, 0x2, RZ, 0x3c, !PT ;  /* 0x0000000206187812 */ /* 0x000fe200078e3cff */
[----:B------:R-:W-:Y:S10]  /*0690*/  @!P3 BRA `(.L_x_15618) ;  /* 0x000000000040b947 */ /* 0x000ff40003800000 */
[----:B------:R-:W0:Y:S01]  /*06a0*/  S2R R11, SR_CgaCtaId ;  /* 0x00000000000b7919 */ /* 0x000e220000008800 */
[----:B------:R-:W1:Y:S01]  /*06b0*/  LDC.64 R8, c[0x0][0x390] ;  /* 0x0000e400ff087b82 */ /* 0x000e620000000a00 */
[----:B------:R-:W-:Y:S01]  /*06c0*/  VIADD R10, R25, 0x4100 ;  /* 0x00004100190a7836 */ /* 0x000fe20000000000 */
[C---:B------:R-:W-:Y:S01]  /*06d0*/  IADD3 R12, PT, PT, -R24.reuse, RZ, RZ ;  /* 0x000000ff180c7210 */ /* 0x040fe20007ffe1ff */
[--C-:B------:R-:W-:Y:S02]  /*06e0*/  IMAD R13, R5, 0x100, R0.reuse ;  /* 0x00000100050d7824 */ /* 0x100fe400078e0200 */
[----:B------:R-:W-:Y:S02]  /*06f0*/  IMAD R18, R24, R3, R0 ;  /* 0x0000000318127224 */ /* 0x000fe400078e0200 */
[----:B-1----:R-:W-:Y:S01]  /*0700*/  IMAD.WIDE.U32 R8, R13, 0x4, R8 ;  /* 0x000000040d087825 */ /* 0x002fe200078e0008 */
[----:B0-----:R-:W-:-:S05]  /*0710*/  LEA R11, R11, R10, 0x18 ;  /* 0x0000000a0b0b7211 */ /* 0x001fca00078ec0ff */
[----:B------:R-:W-:-:S07]  /*0720*/  IMAD R10, R0, 0x4, R11 ;  /* 0x00000004000a7824 */ /* 0x000fce00078e020b */
.L_x_15619:
[----:B------:R0:W2:Y:S01]  /*0730*/  LDG.E R11, desc[UR6][R8.64] ;  /* 0x00000006080b7981 */ /* 0x0000a2000c1e1900 */
[----:B------:R-:W-:-:S05]  /*0740*/  VIADD R12, R12, 0x1 ;  /* 0x000000010c0c7836 */ /* 0x000fca0000000000 */
[----:B------:R-:W-:Y:S01]  /*0750*/  ISETP.NE.AND P3, PT, R12, RZ, PT ;  /* 0x000000ff0c00720c */ /* 0x000fe20003f65270 */
[C---:B0-----:R-:W-:Y:S01]  /*0760*/  IMAD.WIDE.U32 R8, R3.reuse, 0x4, R8 ;  /* 0x0000000403087825 */ /* 0x041fe200078e0008 */
[----:B--2---:R0:W-:Y:S03]  /*0770*/  STS [R10], R11 ;  /* 0x0000000b0a007388 */ /* 0x0041e60000000800 */
[----:B0-----:R-:W-:-:S08]  /*0780*/  IMAD R10, R3, 0x4, R10 ;  /* 0x00000004030a7824 */ /* 0x001fd000078e020a */
[----:B------:R-:W-:Y:S05]  /*0790*/  @P3 BRA `(.L_x_15619) ;  /* 0xfffffffc00e43947 */ /* 0x000fea000383ffff */
.L_x_15618:
[----:B------:R-:W-:Y:S05]  /*07a0*/  BSYNC.RECONVERGENT B0 ;  /* 0x0000000000007941 */ /* 0x000fea0003800200 */
.L_x_15617:
[----:B------:R-:W-:Y:S04]  /*07b0*/  BSSY.RECONVERGENT B0, `(.L_x_15620) ;  /* 0x0000023000007945 */ /* 0x000fe80003800200 */
[----:B------:R-:W-:Y:S05]  /*07c0*/  @!P5 BRA `(.L_x_15621) ;  /* 0x000000000084d947 */ /* 0x000fea0003800000 */
[----:B------:R-:W0:Y:S01]  /*07d0*/  S2UR UR5, SR_CgaCtaId ;  /* 0x00000000000579c3 */ /* 0x000e220000008800 */
[----:B------:R-:W-:Y:S01]  /*07e0*/  UMOV UR4, 0x400 ;  /* 0x0000040000047882 */ /* 0x000fe20000000000 */
[----:B------:R-:W-:Y:S01]  /*07f0*/  LEA R22, R5, R18, 0x8 ;  /* 0x0000001205167211 */ /* 0x000fe200078e40ff */
[----:B------:R-:W-:-:S04]  /*0800*/  UIADD3 UR4, UPT, UPT, UR4, 0x4100, URZ ;  /* 0x0000410004047890 */ /* 0x000fc8000fffe0ff */
[----:B------:R-:W-:Y:S01]  /*0810*/  IMAD.IADD R19, R22, 0x1, R3 ;  /* 0x0000000116137824 */ /* 0x000fe200078e0203 */
[----:B------:R-:W1:Y:S01]  /*0820*/  LDC.64 R16, c[0x0][0x390] ;  /* 0x0000e400ff107b82 */ /* 0x000e620000000a00 */
[C-C-:B------:R-:W-:Y:S02]  /*0830*/  IMAD R21, R3.reuse, 0x2, R22.reuse ;  /* 0x0000000203157824 */ /* 0x140fe400078e0216 */
[----:B------:R-:W-:Y:S01]  /*0840*/  IMAD R23, R3, 0x3, R22 ;  /* 0x0000000303177824 */ /* 0x000fe200078e0216 */
[----:B0-----:R-:W-:-:S06]  /*0850*/  ULEA UR4, UR5, UR4, 0x18 ;  /* 0x0000000405047291 */ /* 0x001fcc000f8ec0ff */
[----:B------:R-:W-:-:S07]  /*0860*/  LEA R20, R18, UR4, 0x2 ;  /* 0x0000000412147c11 */ /* 0x000fce000f8e10ff */
.L_x_15622:
        /* <DEDUP_REMOVED lines=23> */
.L_x_15621:
[----:B------:R-:W-:Y:S05]  /*09e0*/  BSYNC.RECONVERGENT B0 ;  /* 0x0000000000007941 */ /* 0x000fea0003800200 */
.L_x_15620:
[----:B------:R-:W-:Y:S01]  /*09f0*/  BAR.SYNC.DEFER_BLOCKING 0x0 ;  /* 0x0000000000007b1d */ /* 0x000fe20000010000 */
[----:B------:R-:W-:-:S05]  /*0a00*/  IMAD.MOV.U32 R8, RZ, RZ, R0 ;  /* 0x000000ffff087224 */ /* 0x000fca00078e0000 */
[----:B------:R-:W-:Y:S04]  /*0a10*/  BSSY.RECONVERGENT B0, `(.L_x_15623) ;  /* 0x000000e000007945 */ /* 0x000fe80003800200 */
[----:B------:R-:W-:Y:S05]  /*0a20*/  @!P2 BRA `(.L_x_15624) ;  /* 0x000000000030a947 */ /* 0x000fea0003800000 */
[----:B------:R-:W0:Y:S01]  /*0a30*/  S2UR UR5, SR_CgaCtaId ;  /* 0x00000000000579c3 */ /* 0x000e220000008800 */
[----:B------:R-:W-:Y:S01]  /*0a40*/  UMOV UR4, 0x400 ;  /* 0x0000040000047882 */ /* 0x000fe20000000000 */
[C---:B------:R-:W-:Y:S01]  /*0a50*/  IMAD R8, R24.reuse, R3, R0 ;  /* 0x0000000318087224 */ /* 0x040fe200078e0200 */
[----:B------:R-:W-:Y:S01]  /*0a60*/  UIADD3 UR4, UPT, UPT, UR4, 0x4500, URZ ;  /* 0x0000450004047890 */ /* 0x000fe2000fffe0ff */
[----:B------:R-:W-:-:S03]  /*0a70*/  IADD3 R9, PT, PT, -R24, RZ, RZ ;  /* 0x000000ff18097210 */ /* 0x000fc60007ffe1ff */
[----:B0-----:R-:W-:-:S06]  /*0a80*/  ULEA UR4, UR5, UR4, 0x18 ;  /* 0x0000000405047291 */ /* 0x001fcc000f8ec0ff */
[----:B--2---:R-:W-:-:S07]  /*0a90*/  LEA R10, R0, UR4, 0x2 ;  /* 0x00000004000a7c11 */ /* 0x004fce000f8e10ff */
.L_x_15625:
[----:B------:R-:W-:Y:S01]  /*0aa0*/  VIADD R9, R9, 0x1 ;  /* 0x0000000109097836 */ /* 0x000fe20000000000 */
[----:B------:R0:W-:Y:S04]  /*0ab0*/  STS [R10], RZ ;  /* 0x000000ff0a007388 */ /* 0x0001e80000000800 */
[----:B------:R-:W-:Y:S01]  /*0ac0*/  ISETP.NE.AND P2, PT, R9, RZ, PT ;  /* 0x000000ff0900720c */ /* 0x000fe20003f45270 */
[----:B0-----:R-:W-:-:S12]  /*0ad0*/  IMAD R10, R3, 0x4, R10 ;  /* 0x00000004030a7824 */ /* 0x001fd800078e020a */
[----:B------:R-:W-:Y:S05]  /*0ae0*/  @P2 BRA `(.L_x_15625) ;  /* 0xfffffffc00ec2947 */ /* 0x000fea000383ffff */
.L_x_15624:
[----:B------:R-:W-:Y:S05]  /*0af0*/  BSYNC.RECONVERGENT B0 ;  /* 0x0000000000007941 */ /* 0x000fea0003800200 */
.L_x_15623:
[----:B------:R-:W-:Y:S04]  /*0b00*/  BSSY.RECONVERGENT B0, `(.L_x_15626) ;  /* 0x0000012000007945 */ /* 0x000fe80003800200 */
[----:B------:R-:W-:Y:S05]  /*0b10*/  @!P1 BRA `(.L_x_15627) ;  /* 0x0000000000409947 */ /* 0x000fea0003800000 */
[----:B------:R-:W0:Y:S01]  /*0b20*/  S2UR UR5, SR_CgaCtaId ;  /* 0x00000000000579c3 */ /* 0x000e220000008800 */
[----:B------:R-:W-:Y:S02]  /*0b30*/  UMOV UR4, 0x400 ;  /* 0x0000040000047882 */ /* 0x000fe40000000000 */
[----:B------:R-:W-:-:S04]  /*0b40*/  UIADD3 UR4, UPT, UPT, UR4, 0x4500, URZ ;  /* 0x0000450004047890 */ /* 0x000fc8000fffe0ff */
[----:B0-----:R-:W-:-:S06]  /*0b50*/  ULEA UR4, UR5, UR4, 0x18 ;  /* 0x0000000405047291 */ /* 0x001fcc000f8ec0ff */
[----:B--2---:R-:W-:-:S07]  /*0b60*/  LEA R10, R8, UR4, 0x2 ;  /* 0x00000004080a7c11 */ /* 0x004fce000f8e10ff */
.L_x_15628:
        /* <DEDUP_REMOVED lines=11> */
.L_x_15627:
[----:B------:R-:W-:Y:S05]  /*0c20*/  BSYNC.RECONVERGENT B0 ;  /* 0x0000000000007941 */ /* 0x000fea0003800200 */
.L_x_15626:
[C---:B------:R-:W-:Y:S01]  /*0c30*/  ISETP.GE.U32.AND P6, PT, R2.reuse, 0x17, PT ;  /* 0x000000170200780c */ /* 0x040fe20003fc6070 */
[----:B------:R-:W-:Y:S01]  /*0c40*/  UPLOP3.LUT UP0, UPT, UPT, UPT, UPT, 0x80, 0x8 ;  /* 0x000000000008789c */ /* 0x000fe20003f0f070 */
[C---:B------:R-:W-:Y:S01]  /*0c50*/  ISETP.GE.U32.AND P5, PT, R2.reuse, 0x16, PT ;  /* 0x000000160200780c */ /* 0x040fe20003fa6070 */
[----:B------:R-:W-:Y:S01]  /*0c60*/  UMOV UR4, URZ ;  /* 0x000000ff00047c82 */ /* 0x000fe20008000000 */
[C---:B------:R-:W-:Y:S02]  /*0c70*/  ISETP.GE.U32.AND P3, PT, R2.reuse, 0x15, PT ;  /* 0x000000150200780c */ /* 0x040fe40003f66070 */
[C---:B------:R-:W-:Y:S02]  /*0c80*/  ISETP.GE.U32.AND P2, PT, R2.reuse, 0x14, PT ;  /* 0x000000140200780c */ /* 0x040fe40003f46070 */
[----:B------:R-:W-:Y:S02]  /*0c90*/  ISETP.GE.U32.AND P1, PT, R2, 0x9, PT ;  /* 0x000000090200780c */ /* 0x000fe40003f26070 */
[----:B------:R-:W-:-:S02]  /*0ca0*/  SEL R8, RZ, 0xffffff80, !P0 ;  /* 0xffffff80ff087807 */ /* 0x000fc40004000000 */
[----:B-1----:R-:W-:Y:S02]  /*0cb0*/  SEL R9, RZ, 0xffffff80, !P4 ;  /* 0xffffff80ff097807 */ /* 0x002fe40006000000 */
[----:B--2---:R-:W-:Y:S02]  /*0cc0*/  SEL R10, RZ, 0xffffff80, !P6 ;  /* 0xffffff80ff0a7807 */ /* 0x004fe40007000000 */
        /* <DEDUP_REMOVED lines=11> */
[----:B------:R-:W-:Y:S02]  /*0d80*/  SEL R15, RZ, 0xffffff80, !P0 ;  /* 0xffffff80ff0f7807 */ /* 0x000fe40004000000 */
[----:B------:R-:W-:Y:S02]  /*0d90*/  SEL R16, RZ, 0xffffff80, !P4 ;  /* 0xffffff80ff107807 */ /* 0x000fe40006000000 */
[----:B------:R-:W-:Y:S02]  /*0da0*/  SEL R17, RZ, 0xffffff80, !P6 ;  /* 0xffffff80ff117807 */ /* 0x000fe40007000000 */
[----:B------:R-:W-:Y:S02]  /*0db0*/  SEL R18, RZ, 0xffffff80, !P5 ;  /* 0xffffff80ff127807 */ /* 0x000fe40006800000 */
[----:B------:R-:W-:-:S02]  /*0dc0*/  SEL R19, RZ, 0xffffff80, !P3 ;  /* 0xffffff80ff137807 */ /* 0x000fc40005800000 */
[----:B------:R-:W-:Y:S02]  /*0dd0*/  SEL R20, RZ, 0xffffff80, !P2 ;  /* 0xffffff80ff147807 */ /* 0x000fe40005000000 */
[----:B------:R-:W-:-:S07]  /*0de0*/  SEL R21, RZ, 0xffffff80, !P1 ;  /* 0xffffff80ff157807 */ /* 0x000fce0004800000 */
.L_x_15631:
        /* <DEDUP_REMOVED lines=9> */
[C---:B------:R-:W-:Y:S01]  /*0e80*/  ISETP.GE.U32.AND P0, PT, R2.reuse, 0x1d, PT ;  /* 0x0000001d0200780c */ /* 0x040fe20003f06070 */
[----:B------:R-:W-:Y:S01]  /*0e90*/  UPLOP3.LUT UP1, UPT, UPT, UPT, UP0, 0x80, 0x8 ;  /* 0x000000000008789c */ /* 0x000fe20003f2f000 */
[----:B------:R-:W-:-:S02]  /*0ea0*/  ISETP.GE.U32.AND P4, PT, R2, 0x1c, PT ;  /* 0x0000001c0200780c */ /* 0x000fc40003f86070 */
[C---:B------:R-:W-:Y:S02]  /*0eb0*/  ISETP.GE.U32.AND P5, PT, R2.reuse, 0x1a, PT ;  /* 0x0000001a0200780c */ /* 0x040fe40003fa6070 */
[C---:B------:R-:W-:Y:S02]  /*0ec0*/  ISETP.NE.AND P2, PT, R2.reuse, 0x1f, PT ;  /* 0x0000001f0200780c */ /* 0x040fe40003f45270 */
[----:B------:R-:W-:Y:S02]  /*0ed0*/  ISETP.GE.U32.AND P6, PT, R2, 0x1b, PT ;  /* 0x0000001b0200780c */ /* 0x000fe40003fc6070 */
[----:B------:R-:W-:Y:S02]  /*0ee0*/  SEL R25, RZ, 0xffffff80, !P0 ;  /* 0xffffff80ff197807 */ /* 0x000fe40004000000 */
[----:B------:R-:W-:Y:S02]  /*0ef0*/  SEL R26, RZ, 0xffffff80, !P4 ;  /* 0xffffff80ff1a7807 */ /* 0x000fe40006000000 */
[----:B------:R-:W-:-:S02]  /*0f00*/  SEL R28, RZ, 0xffffff80, !P5 ;  /* 0xffffff80ff1c7807 */ /* 0x000fc40006800000 */
[----:B------:R-:W-:Y:S02]  /*0f10*/  SEL R23, RZ, 0xffffff80, P2 ;  /* 0xffffff80ff177807 */ /* 0x000fe40001000000 */
[C---:B------:R-:W-:Y:S02]  /*0f20*/  ISETP.GE.U32.AND P0, PT, R2.reuse, 0x10, PT ;  /* 0x000000100200780c */ /* 0x040fe40003f06070 */
[----:B------:R-:W-:Y:S02]  /*0f30*/  ISETP.GE.U32.AND P4, PT, R2, 0xf, PT ;  /* 0x0000000f0200780c */ /* 0x000fe40003f86070 */
[----:B------:R-:W-:Y:S02]  /*0f40*/  SEL R27, RZ, 0xffffff80, !P6 ;  /* 0xffffff80ff1b7807 */ /* 0x000fe40007000000 */
[----:B0-----:R-:W-:Y:S02]  /*0f50*/  LEA R49, R73, R24, 0x18 ;  /* 0x0000001849317211 */ /* 0x001fe400078ec0ff */
[----:B------:R-:W-:-:S02]  /*0f60*/  SEL R24, RZ, 0xffffff80, !P1 ;  /* 0xffffff80ff187807 */ /* 0x000fc40004800000 */
[----:B------:R-:W-:Y:S01]  /*0f70*/  ISETP.GE.U32.AND P1, PT, R2, 0x11, PT ;  /* 0x000000110200780c */ /* 0x000fe20003f26070 */
[----:B------:R-:W-:Y:S01]  /*0f80*/  IMAD R49, R22, 0x4, R49 ;  /* 0x0000000416317824 */ /* 0x000fe200078e0231 */
[----:B------:R-:W-:Y:S02]  /*0f90*/  SEL R22, RZ, 0xffffff80, !P3 ;  /* 0xffffff80ff167807 */ /* 0x000fe40005800000 */
[C---:B------:R-:W-:Y:S01]  /*0fa0*/  ISETP.GE.U32.AND P3, PT, R2.reuse, 0x13, PT ;  /* 0x000000130200780c */ /* 0x040fe20003f66070 */
[C---:B------:R-:W-:Y:S01]  /*0fb0*/  IMAD.IADD R40, R49.reuse, 0x1, R23 ;  /* 0x0000000131287824 */ /* 0x040fe200078e0217 */
        /* <DEDUP_REMOVED lines=8> */
[C---:B------:R-:W-:Y:S01]  /*1040*/  ISETP.GE.U32.AND P2, PT, R2.reuse, 0x12, PT ;  /* 0x000000120200780c */ /* 0x040fe20003f46070 */
[--C-:B------:R-:W-:Y:S01]  /*1050*/  IMAD.IADD R47, R9, 0x1, R49.reuse ;  /* 0x00000001092f7824 */ /* 0x100fe200078e0231 */
[----:B------:R-:W-:Y:S01]  /*1060*/  ISETP.GE.U32.AND P6, PT, R2, 0xe, PT ;  /* 0x0000000e0200780c */ /* 0x000fe20003fc6070 */
[--C-:B------:R-:W-:Y:S01]  /*1070*/  IMAD.IADD R48, R10, 0x1, R49.reuse ;  /* 0x000000010a307824 */ /* 0x100fe200078e0231 */
[----:B------:R-:W-:Y:S01]  /*1080*/  ISETP.GE.U32.AND P1, PT, R2, 0xa, PT ;  /* 0x0000000a0200780c */ /* 0x000fe20003f26070 */
        /* <DEDUP_REMOVED lines=15> */
[C---:B------:R-:W-:Y:S01]  /*1180*/  IADD3 R41, PT, PT, R49.reuse, R24, RZ ;  /* 0x0000001831297210 */ /* 0x040fe20007ffe0ff */
[--C-:B------:R-:W-:Y:S01]  /*1190*/  IMAD.IADD R62, R14, 0x1, R49.reuse ;  /* 0x000000010e3e7824 */ /* 0x100fe200078e0231 */
[----:B------:R-:W-:Y:S01]  /*11a0*/  IADD3 R45, PT, PT, R49, R28, RZ ;  /* 0x0000001c312d7210 */ /* 0x000fe20007ffe0ff */
[--C-:B------:R-:W-:Y:S01]  /*11b0*/  IMAD.IADD R63, R15, 0x1, R49.reuse ;  /* 0x000000010f3f7824 */ /* 0x100fe200078e0231 */
[C---:B------:R-:W-:Y:S01]  /*11c0*/  IADD3 R53, PT, PT, R49.reuse, R30, RZ ;  /* 0x0000001e31357210 */ /* 0x040fe20007ffe0ff */
[--C-:B------:R-:W-:Y:S01]  /*11d0*/  IMAD.IADD R64, R16, 0x1, R49.reuse ;  /* 0x0000000110407824 */ /* 0x100fe200078e0231 */
[----:B------:R-:W-:Y:S01]  /*11e0*/  IADD3 R57, PT, PT, R49, R34, RZ ;  /* 0x0000002231397210 */ /* 0x000fe20007ffe0ff */
[--C-:B------:R-:W-:Y:S01]  /*11f0*/  IMAD.IADD R66, R17, 0x1, R49.reuse ;  /* 0x0000000111427824 */ /* 0x100fe200078e0231 */
[----:B------:R-:W-:Y:S01]  /*1200*/  IADD3 R61, PT, PT, R49, R38, RZ ;  /* 0x00000026313d7210 */ /* 0x000fe20007ffe0ff */
[--C-:B------:R-:W-:Y:S01]  /*1210*/  IMAD.IADD R67, R18, 0x1, R49.reuse ;  /* 0x0000000112437824 */ /* 0x100fe200078e0231 */
[-C--:B------:R-:W-:Y:S01]  /*1220*/  IADD3 R65, PT, PT, R22, R49.reuse, RZ ;  /* 0x0000003116417210 */ /* 0x080fe20007ffe0ff */
[--C-:B------:R-:W-:Y:S01]  /*1230*/  IMAD.IADD R68, R19, 0x1, R49.reuse ;  /* 0x0000000113447824 */ /* 0x100fe200078e0231 */
[----:B------:R-:W-:Y:S01]  /*1240*/  IADD3 R69, PT, PT, R20, R49, RZ ;  /* 0x0000003114457210 */ /* 0x000fe20007ffe0ff */
[----:B------:R-:W-:Y:S01]  /*1250*/  IMAD.IADD R70, R21, 0x1, R49 ;  /* 0x0000000115467824 */ /* 0x000fe200078e0231 */
[----:B------:R-:W0:Y:S01]  /*1260*/  LDS R40, [R40+0x4] ;  /* 0x0000040028287984 */ /* 0x000e220000000800 */
[----:B------:R-:W-:-:S02]  /*1270*/  ISETP.GE.U32.AND P2, PT, R2, 0xb, PT ;  /* 0x0000000b0200780c */ /* 0x000fc40003f46070 */
[----:B------:R-:W-:Y:S01]  /*1280*/  IADD3 R60, PT, PT, R11, R49, RZ ;  /* 0x000000310b3c7210 */ /* 0x000fe20007ffe0ff */
[----:B-1----:R-:W1:Y:S01]  /*1290*/  LDS R41, [R41+0x8] ;  /* 0x0000080029297984 */ /* 0x002e620000000800 */
[----:B------:R-:W-:-:S03]  /*12a0*/  SEL R37, RZ, 0xffffff80, !P2 ;  /* 0xffffff80ff257807 */ /* 0x000fc60005000000 */
[----:B------:R-:W2:Y:S02]  /*12b0*/  LDS R42, [R42+0xc] ;  /* 0x00000c002a2a7984 */ /* 0x000ea40000000800 */
[----:B------:R-:W-:Y:S02]  /*12c0*/  IMAD.IADD R71, R49, 0x1, R37 ;  /* 0x0000000131477824 */ /* 0x000fe400078e0225 */
[----:B------:R-:W3:Y:S04]  /*12d0*/  LDS R43, [R43+0x10] ;  /* 0x000010002b2b7984 */ /* 0x000ee80000000800 */
        /* <DEDUP_REMOVED lines=28> */
[C---:B-----5:R-:W-:Y:S01]  /*14a0*/  LEA R71, R73.reuse, R72, 0x18 ;  /* 0x0000004849477211 */ /* 0x060fe200078ec0ff */
[----:B------:R-:W-:Y:S01]  /*14b0*/  VIADD R72, R2, UR4 ;  /* 0x0000000402487c36 */ /* 0x000fe20008000000 */
[----:B------:R-:W-:-:S02]  /*14c0*/  LEA R73, R73, R74, 0x18 ;  /* 0x0000004a49497211 */ /* 0x000fc400078ec0ff */
[----:B-1234-:R-:W-:-:S07]  /*14d0*/  SHF.R.U32.HI R74, RZ, 0x2, R0 ;  /* 0x00000002ff4a7819 */ /* 0x01efce0000011600 */
.L_x_15630:
[C---:B-1----:R-:W-:Y:S01]  /*14e0*/  IMAD R75, R74.reuse, 0x104, R71 ;  /* 0x000001044a4b7824 */ /* 0x042fe200078e0247 */
[----:B------:R-:W-:Y:S02]  /*14f0*/  LEA R90, R74, R7, 0x2 ;  /* 0x000000074a5a7211 */ /* 0x000fe400078e10ff */
[----:B------:R-:W-:Y:S02]  /*1500*/  LEA.HI R74, R3, R74, RZ, 0x1e ;  /* 0x0000004a034a7211 */ /* 0x000fe400078ff0ff */
[----:B------:R-:W-:Y:S02]  /*1510*/  LEA R75, R72, R75, 0x2 ;  /* 0x0000004b484b7211 */ /* 0x000fe400078e10ff */
[----:B------:R-:W-:Y:S02]  /*1520*/  ISETP.GE.U32.AND P0, PT, R74, 0x40, PT ;  /* 0x000000404a00780c */ /* 0x000fe40003f06070 */
[-C--:B------:R-:W-:Y:S01]  /*1530*/  IADD3 R80, PT, PT, R26, R75.reuse, RZ ;  /* 0x0000004b1a507210 */ /* 0x080fe20007ffe0ff */
[--C-:B------:R-:W-:Y:S01]  /*1540*/  IMAD.IADD R77, R23, 0x1, R75.reuse ;  /* 0x00000001174d7824 */ /* 0x100fe200078e024b */
[----:B------:R-:W0:Y:S01]  /*1550*/  LDS R76, [R75] ;  /* 0x000000004b4c7984 */ /* 0x000e220000000800 */
[--C-:B------:R-:W-:Y:S01]  /*1560*/  IMAD.IADD R84, R24, 0x1, R75.reuse ;  /* 0x0000000118547824 */ /* 0x100fe200078e024b */
[----:B------:R-:W-:Y:S01]  /*1570*/  IADD3 R88, PT, PT, R9, R75, RZ ;  /* 0x0000004b09587210 */ /* 0x000fe20007ffe0ff */
[--C-:B------:R-:W-:Y:S01]  /*1580*/  IMAD.IADD R81, R25, 0x1, R75.reuse ;  /* 0x0000000119517824 */ /* 0x100fe200078e024b */
[----:B------:R-:W1:Y:S01]  /*1590*/  LDS R82, [R77+0x4] ;  /* 0x000004004d527984 */ /* 0x000e620000000800 */
[----:B------:R-:W-:-:S02]  /*15a0*/  IMAD.IADD R83, R27, 0x1, R75 ;  /* 0x000000011b537824 */ /* 0x000fc400078e024b */
[--C-:B------:R-:W-:Y:S01]  /*15b0*/  IMAD.IADD R78, R28, 0x1, R75.reuse ;  /* 0x000000011c4e7824 */ /* 0x100fe200078e024b */
[----:B------:R-:W2:Y:S01]  /*15c0*/  LDS R84, [R84+0x8] ;  /* 0x0000080054547984 */ /* 0x000ea20000000800 */
[--C-:B------:R-:W-:Y:S02]  /*15d0*/  IMAD.IADD R87, R8, 0x1, R75.reuse ;  /* 0x0000000108577824 */ /* 0x100fe400078e024b */
[--C-:B------:R-:W-:Y:S01]  /*15e0*/  IMAD.IADD R85, R10, 0x1, R75.reuse ;  /* 0x000000010a557824 */ /* 0x100fe200078e024b */
[----:B------:R-:W3:Y:S04]  /*15f0*/  LDS R81, [R81+0xc] ;  /* 0x00000c0051517984 */ /* 0x000ee80000000800 */
[----:B------:R-:W4:Y:S04]  /*1600*/  LDS R80, [R80+0x10] ;  /* 0x0000100050507984 */ /* 0x000f280000000800 */
[----:B------:R-:W5:Y:S04]  /*1610*/  LDS R83, [R83+0x14] ;  /* 0x0000140053537984 */ /* 0x000f680000000800 */
[----:B------:R-:W5:Y:S04]  /*1620*/  LDS R78, [R78+0x18] ;  /* 0x000018004e4e7984 */ /* 0x000f680000000800 */
[----:B------:R0:W5:Y:S04]  /*1630*/  LDS R77, [R87+0x1c] ;  /* 0x00001c00574d7984 */ /* 0x0001680000000800 */
[----:B------:R-:W-:Y:S01]  /*1640*/  LDS R85, [R85+0x24] ;  /* 0x0000240055557984 */ /* 0x000fe20000000800 */
[----:B0-----:R-:W-:-:S02]  /*1650*/  IMAD.IADD R87, R31, 0x1, R75 ;  /* 0x000000011f577824 */ /* 0x001fc400078e024b */
[----:B------:R-:W-:-:S04]  /*1660*/  IMAD R79, R39, R76, RZ ;  /* 0x0000004c274f7224 */ /* 0x000fc800078e02ff */
[----:B-1----:R-:W-:Y:S02]  /*1670*/  IMAD R76, R40, R82, R79 ;  /* 0x00000052284c7224 */ /* 0x002fe400078e024f */
[----:B------:R0:W1:Y:S01]  /*1680*/  LDS R82, [R88+0x20] ;  /* 0x0000200058527984 */ /* 0x0000620000000800 */
[--C-:B------:R-:W-:Y:S02]  /*1690*/  IMAD.IADD R79, R12, 0x1, R75.reuse ;  /* 0x000000010c4f7824 */ /* 0x100fe400078e024b */
[----:B--2---:R-:W-:Y:S01]  /*16a0*/  IMAD R86, R41, R84, R76 ;  /* 0x0000005429567224 */ /* 0x004fe200078e024c */
[----:B------:R-:W-:Y:S01]  /*16b0*/  IADD3 R76, PT, PT, R13, R75, RZ ;  /* 0x0000004b0d4c7210 */ /* 0x000fe20007ffe0ff */
[----:B------:R-:W-:Y:S02]  /*16c0*/  IMAD.IADD R84, R11, 0x1, R75 ;  /* 0x000000010b547824 */ /* 0x000fe400078e024b */
[----:B------:R-:W-:Y:S01]  /*16d0*/  LDS R79, [R79+0x2c] ;  /* 0x00002c004f4f7984 */ /* 0x000fe20000000800 */
[----:B---3--:R-:W-:-:S02]  /*16e0*/  IMAD R81, R42, R81, R86 ;  /* 0x000000512a517224 */ /* 0x008fc400078e0256 */
[----:B------:R-:W-:Y:S01]  /*16f0*/  IMAD.IADD R86, R30, 0x1, R75 ;  /* 0x000000011e567824 */ /* 0x000fe200078e024b */
[----:B------:R-:W2:Y:S01]  /*1700*/  LDS R84, [R84+0x28] ;  /* 0x0000280054547984 */ /* 0x000ea20000000800 */
[----:B----4-:R-:W-:Y:S02]  /*1710*/  IMAD R80, R43, R80, R81 ;  /* 0x000000502b507224 */ /* 0x010fe400078e0251 */
[--C-:B------:R-:W-:Y:S01]  /*1720*/  IMAD.IADD R81, R29, 0x1, R75.reuse ;  /* 0x000000011d517824 */ /* 0x100fe200078e024b */
[----:B------:R-:W3:Y:S01]  /*1730*/  LDS R76, [R76+0x30] ;  /* 0x000030004c4c7984 */ /* 0x000ee20000000800 */
[----:B-----5:R-:W-:Y:S02]  /*1740*/  IMAD R80, R44, R83, R80 ;  /* 0x000000532c507224 */ /* 0x020fe400078e0250 */
[--C-:B------:R-:W-:Y:S02]  /*1750*/  IMAD.IADD R83, R33, 0x1, R75.reuse ;  /* 0x0000000121537824 */ /* 0x100fe400078e024b */
[----:B------:R-:W-:Y:S01]  /*1760*/  IMAD R78, R45, R78, R80 ;  /* 0x0000004e2d4e7224 */ /* 0x000fe200078e0250 */
[----:B------:R-:W4:Y:S01]  /*1770*/  LDS R81, [R81+0x34] ;  /* 0x0000340051517984 */ /* 0x000f220000000800 */
[----:B------:R-:W-:Y:S01]  /*1780*/  IADD3 R80, PT, PT, R32, R75, RZ ;  /* 0x0000004b20507210 */ /* 0x000fe20007ffe0ff */
[----:B0-----:R-:W-:-:S02]  /*1790*/  IMAD.IADD R88, R21, 0x1, R75 ;  /* 0x0000000115587824 */ /* 0x001fc400078e024b */
[----:B------:R-:W-:Y:S01]  /*17a0*/  IMAD R77, R46, R77, R78 ;  /* 0x0000004d2e4d7224 */ /* 0x000fe200078e024e */
[----:B------:R-:W-:Y:S04]  /*17b0*/  LDS R83, [R83+0x44] ;  /* 0x0000440053537984 */ /* 0x000fe80000000800 */
[----:B------:R-:W0:Y:S04]  /*17c0*/  LDS R78, [R86+0x38] ;  /* 0x00003800564e7984 */ /* 0x000e280000000800 */
[----:B------:R-:W-:Y:S01]  /*17d0*/  LDS R80, [R80+0x40] ;  /* 0x0000400050507984 */ /* 0x000fe20000000800 */
[----:B-1----:R-:W-:-:S03]  /*17e0*/  IMAD R82, R47, R82, R77 ;  /* 0x000000522f527224 */ /* 0x002fc600078e024d */
[----:B------:R1:W5:Y:S01]  /*17f0*/  LDS R77, [R87+0x3c] ;  /* 0x00003c00574d7984 */ /* 0x0003620000000800 */
[----:B------:R-:W-:Y:S02]  /*1800*/  IMAD R82, R48, R85, R82 ;  /* 0x0000005530527224 */ /* 0x000fe400078e0252 */
[--C-:B------:R-:W-:Y:S02]  /*1810*/  IMAD.IADD R85, R35, 0x1, R75.reuse ;  /* 0x0000000123557824 */ /* 0x100fe400078e024b */
[--C-:B-1----:R-:W-:Y:S02]  /*1820*/  IMAD.IADD R87, R17, 0x1, R75.reuse ;  /* 0x0000000111577824 */ /* 0x102fe400078e024b */
[----:B--2---:R-:W-:Y:S02]  /*1830*/  IMAD R82, R49, R84, R82 ;  /* 0x0000005431527224 */ /* 0x004fe400078e0252 */
[----:B------:R-:W-:Y:S01]  /*1840*/  LDS R85, [R85+0x4c] ;  /* 0x00004c0055557984 */ /* 0x000fe20000000800 */
[----:B------:R-:W-:-:S02]  /*1850*/  IMAD.IADD R84, R34, 0x1, R75 ;  /* 0x0000000122547824 */ /* 0x000fc400078e024b */
[----:B------:R-:W-:Y:S01]  /*1860*/  IMAD R79, R50, R79, R82 ;  /* 0x0000004f324f7224 */ /* 0x000fe200078e0252 */
[----:B------:R-:W-:-:S03]  /*1870*/  IADD3 R82, PT, PT, R36, R75, RZ ;  /* 0x0000004b24527210 */ /* 0x000fc60007ffe0ff */
[----:B------:R-:W1:Y:S01]  /*1880*/  LDS R84, [R84+0x48] ;  /* 0x0000480054547984 */ /* 0x000e620000000800 */
[----:B---3--:R-:W-:Y:S02]  /*1890*/  IMAD R86, R51, R76, R79 ;  /* 0x0000004c33567224 */ /* 0x008fe400078e024f */
[--C-:B------:R-:W-:Y:S01]  /*18a0*/  IMAD.IADD R79, R37, 0x1, R75.reuse ;  /* 0x00000001254f7824 */ /* 0x100fe200078e024b */
[----:B------:R-:W2:Y:S01]  /*18b0*/  LDS R82, [R82+0x50] ;  /* 0x0000500052527984 */ /* 0x000ea20000000800 */
[----:B------:R-:W-:Y:S02]  /*18c0*/  IMAD.IADD R76, R38, 0x1, R75 ;  /* 0x00000001264c7824 */ /* 0x000fe400078e024b */
[----:B----4-:R-:W-:Y:S01]  /*18d0*/  IMAD R81, R52, R81, R86 ;  /* 0x0000005134517224 */ /* 0x010fe200078e0256 */
[----:B------:R-:W-:Y:S01]  /*18e0*/  IADD3 R86, PT, PT, R14, R75, RZ ;  /* 0x0000004b0e567210 */ /* 0x000fe20007ffe0ff */
[----:B------:R-:W3:Y:S02]  /*18f0*/  LDS R79, [R79+0x54] ;  /* 0x000054004f4f7984 */ /* 0x000ee40000000800 */
[----:B0-----:R-:W-:-:S02]  /*1900*/  IMAD R78, R53, R78, R81 ;  /* 0x0000004e354e7224 */ /* 0x001fc400078e0251 */
[----:B------:R-:W0:Y:S01]  /*1910*/  LDS R76, [R76+0x58] ;  /* 0x000058004c4c7984 */ /* 0x000e220000000800 */
[----:B------:R-:W-:-:S06]  /*1920*/  IMAD.IADD R81, R16, 0x1, R75 ;  /* 0x0000000110517824 */ /* 0x000fcc00078e024b */
[----:B------:R-:W-:Y:S01]  /*1930*/  LDS R81, [R81+0x64] ;  /* 0x0000640051517984 */ /* 0x000fe20000000800 */
[----:B-----5:R-:W-:Y:S02]  /*1940*/  IMAD R77, R54, R77, R78 ;  /* 0x0000004d364d7224 */ /* 0x020fe400078e024e */
[----:B------:R-:W-:Y:S02]  /*1950*/  IMAD.IADD R78, R15, 0x1, R75 ;  /* 0x000000010f4e7824 */ /* 0x000fe400078e024b */
[----:B------:R-:W-:Y:S02]  /*1960*/  IMAD R80, R55, R80, R77 ;  /* 0x0000005037507224 */ /* 0x000fe400078e024d */
[----:B------:R4:W5:Y:S02]  /*1970*/  LDS R77, [R86+0x5c] ;  /* 0x00005c00564d7984 */ /* 0x0009640000000800 */
[----:B------:R-:W-:Y:S01]  /*1980*/  IMAD R80, R56, R83, R80 ;  /* 0x0000005338507224 */ /* 0x000fe200078e0250 */
[----:B------:R-:W-:Y:S01]  /*1990*/  IADD3 R83, PT, PT, R19, R75, RZ ;  /* 0x0000004b13537210 */ /* 0x000fe20007ffe0ff */
[----:B------:R-:W5:Y:S01]  /*19a0*/  LDS R78, [R78+0x60] ;  /* 0x000060004e4e7984 */ /* 0x000f620000000800 */
[----:B----4-:R-:W-:-:S04]  /*19b0*/  IMAD.IADD R86, R18, 0x1, R75 ;  /* 0x0000000112567824 */ /* 0x010fc800078e024b */
[----:B------:R-:W-:Y:S01]  /*19c0*/  LDS R83, [R83+0x74] ;  /* 0x0000740053537984 */ /* 0x000fe20000000800 */
[----:B-1----:R-:W-:-:S04]  /*19d0*/  IMAD R80, R57, R84, R80 ;  /* 0x0000005439507224 */ /* 0x002fc800078e0250 */
[----:B------:R-:W-:Y:S01]  /*19e0*/  IMAD R80, R58, R85, R80 ;  /* 0x000000553a507224 */ /* 0x000fe200078e0250 */
[----:B------:R-:W-:-:S03]  /*19f0*/  IADD3 R85, PT, PT, R22, R75, RZ ;  /* 0x0000004b16557210 */ /* 0x000fc60007ffe0ff */
[----:B--2---:R-:W-:Y:S02]  /*1a00*/  IMAD R82, R59, R82, R80 ;  /* 0x000000523b527224 */ /* 0x004fe400078e0250 */
[----:B------:R-:W1:Y:S02]  /*1a10*/  LDS R80, [R85+0x68] ;  /* 0x0000680055507984 */ /* 0x000e640000000800 */
[----:B---3--:R-:W-:Y:S02]  /*1a20*/  IMAD R82, R60, R79, R82 ;  /* 0x0000004f3c527224 */ /* 0x008fe400078e0252 */
[----:B------:R-:W2:Y:S02]  /*1a30*/  LDS R79, [R87+0x6c] ;  /* 0x00006c00574f7984 */ /* 0x000ea40000000800 */
[----:B0-----:R-:W-:Y:S02]  /*1a40*/  IMAD R84, R61, R76, R82 ;  /* 0x0000004c3d547224 */ /* 0x001fe400078e0252 */
[----:B------:R-:W0:Y:S01]  /*1a50*/  LDS R76, [R86+0x70] ;  /* 0x00007000564c7984 */ /* 0x000e220000000800 */
[----:B------:R-:W-:-:S02]  /*1a60*/  IMAD.IADD R82, R20, 0x1, R75 ;  /* 0x0000000114527824 */ /* 0x000fc400078e024b */
[----:B------:R-:W-:Y:S01]  /*1a70*/  IMAD.U32 R75, R90, 0x4, R73 ;  /* 0x000000045a4b7824 */ /* 0x000fe200078e0049 */
[----:B------:R-:W-:Y:S04]  /*1a80*/  LDS R85, [R88+0x7c] ;  /* 0x00007c0058557984 */ /* 0x000fe80000000800 */
[----:B------:R-:W3:Y:S01]  /*1a90*/  LDS R82, [R82+0x78] ;  /* 0x0000780052527984 */ /* 0x000ee20000000800 */
[----:B-----5:R-:W-:-:S03]  /*1aa0*/  IMAD R77, R62, R77, R84 ;  /* 0x0000004d3e4d7224 */ /* 0x020fc600078e0254 */
[----:B------:R-:W4:Y:S01]  /*1ab0*/  LDS R87, [R75] ;  /* 0x000000004b577984 */ /* 0x000f220000000800 */
[----:B------:R-:W-:-:S04]  /*1ac0*/  IMAD R77, R63, R78, R77 ;  /* 0x0000004e3f4d7224 */ /* 0x000fc800078e024d */
[----:B------:R-:W-:-:S04]  /*1ad0*/  IMAD R77, R64, R81, R77 ;  /* 0x00000051404d7224 */ /* 0x000fc800078e024d */
[----:B-1----:R-:W-:-:S04]  /*1ae0*/  IMAD R77, R65, R80, R77 ;  /* 0x00000050414d7224 */ /* 0x002fc800078e024d */
[----:B--2---:R-:W-:-:S04]  /*1af0*/  IMAD R77, R66, R79, R77 ;  /* 0x0000004f424d7224 */ /* 0x004fc800078e024d */
[----:B0-----:R-:W-:-:S04]  /*1b00*/  IMAD R76, R67, R76, R77 ;  /* 0x0000004c434c7224 */ /* 0x001fc800078e024d */
[----:B------:R-:W-:-:S04]  /*1b10*/  IMAD R76, R68, R83, R76 ;  /* 0x00000053444c7224 */ /* 0x000fc800078e024c */
[----:B---3--:R-:W-:-:S04]  /*1b20*/  IMAD R76, R69, R82, R76 ;  /* 0x00000052454c7224 */ /* 0x008fc800078e024c */
[----:B------:R-:W-:-:S04]  /*1b30*/  IMAD R76, R70, R85, R76 ;  /* 0x00000055464c7224 */ /* 0x000fc800078e024c */
[----:B----4-:R-:W-:-:S05]  /*1b40*/  IMAD.IADD R76, R76, 0x1, R87 ;  /* 0x000000014c4c7824 */ /* 0x010fca00078e0257 */
[----:B------:R1:W-:Y:S01]  /*1b50*/  STS [R75], R76 ;  /* 0x0000004c4b007388 */ /* 0x0003e20000000800 */
[----:B------:R-:W-:Y:S05]  /*1b60*/  @!P0 BRA `(.L_x_15630) ;  /* 0xfffffff8005c8947 */ /* 0x000fea000383ffff */
[----:B------:R-:W-:Y:S05]  /*1b70*/  BSYNC.RECONVERGENT B0 ;  /* 0x0000000000007941 */ /* 0x000fea0003800200 */
.L_x_15629:
[----:B------:R-:W-:Y:S01]  /*1b80*/  UPLOP3.LUT UP0, UPT, UPT, UPT, UPT, 0x40, 0x4 ;  /* 0x000000000004789c */ /* 0x000fe20003f0e870 */
[----:B------:R-:W-:Y:S01]  /*1b90*/  UMOV UR4, 0x20 ;  /* 0x0000002000047882 */ /* 0x000fe20000000000 */
[----:B------:R-:W-:Y:S09]  /*1ba0*/  BRA.U UP1, `(.L_x_15631) ;  /* 0xfffffff101907547 */ /* 0x000ff2000b83ffff */
[----:B------:R-:W-:Y:S01]  /*1bb0*/  BAR.SYNC.DEFER_BLOCKING 0x0 ;  /* 0x0000000000007b1d */ /* 0x000fe20000010000 */
[----:B------:R-:W-:Y:S02]  /*1bc0*/  ISETP.NE.AND P0, PT, R6, 0x2, PT ;  /* 0x000000020600780c */ /* 0x000fe40003f05270 */
[----:B------:R-:W-:-:S03]  /*1bd0*/  LOP3.LUT R4, R4, 0xffff, RZ, 0xc0, !PT ;  /* 0x0000ffff04047812 */ /* 0x000fc600078ec0ff */
[----:B------:R-:W-:Y:S01]  /*1be0*/  BSSY.RECONVERGENT B0, `(.L_x_15632) ;  /* 0x0000011000007945 */ /* 0x000fe20003800200 */
[----:B------:R-:W-:-:S07]  /*1bf0*/  ISETP.GE.U32.AND P1, PT, R4, 0x2, PT ;  /* 0x000000020400780c */ /* 0x000fce0003f26070 */
[----:B------:R-:W-:Y:S06]  /*1c00*/  @!P0 BRA `(.L_x_15633) ;  /* 0x0000000000388947 */ /* 0x000fec0003800000 */
[----:B------:R-:W0:Y:S01]  /*1c10*/  LDC.64 R8, c[0x0][0x3a0] ;  /* 0x0000e800ff087b82 */ /* 0x000e220000000a00 */
[----:B------:R-:W-:Y:S01]  /*1c20*/  LOP3.LUT R4, R6, 0x2, RZ, 0x3c, !PT ;  /* 0x0000000206047812 */ /* 0x000fe200078e3cff */
[----:B------:R-:W-:Y:S01]  /*1c30*/  IMAD R2, R0, 0x4, R73 ;  /* 0x0000000400027824 */ /* 0x000fe200078e0249 */
[----:B------:R-:W-:-:S03]  /*1c40*/  LEA R7, R5, R0, 0x8 ;  /* 0x0000000005077211 */ /* 0x000fc600078e40ff */
[----:B------:R-:W-:Y:S02]  /*1c50*/  IMAD R0, R4, R3, R0 ;  /* 0x0000000304007224 */ /* 0x000fe400078e0200 */
[----:B------:R-:W-:Y:S02]  /*1c60*/  IMAD.MOV R4, RZ, RZ, -R4 ;  /* 0x000000ffff047224 */ /* 0x000fe400078e0a04 */
[----:B0-----:R-:W-:-:S07]  /*1c70*/  IMAD.WIDE.U32 R6, R7, 0x4, R8 ;  /* 0x0000000407067825 */ /* 0x001fce00078e0008 */
.L_x_15634:
[----:B------:R0:W2:Y:S01]  /*1c80*/  LDS R9, [R2] ;  /* 0x0000000002097984 */ /* 0x0000a20000000800 */
[----:B------:R-:W-:-:S04]  /*1c90*/  IADD3 R4, PT, PT, R4, 0x1, RZ ;  /* 0x0000000104047810 */ /* 0x000fc80007ffe0ff */
[----:B------:R-:W-:Y:S01]  /*1ca0*/  ISETP.NE.AND P0, PT, R4, RZ, PT ;  /* 0x000000ff0400720c */ /* 0x000fe20003f05270 */
[C---:B0-----:R-:W-:Y:S01]  /*1cb0*/  IMAD R2, R3.reuse, 0x4, R2 ;  /* 0x0000000403027824 */ /* 0x041fe200078e0202 */
[----:B--2---:R0:W-:Y:S02]  /*1cc0*/  STG.E desc[UR6][R6.64], R9 ;  /* 0x0000000906007986 */ /* 0x0041e4000c101906 */
[----:B0-----:R-:W-:-:S09]  /*1cd0*/  IMAD.WIDE.U32 R6, R3, 0x4, R6 ;  /* 0x0000000403067825 */ /* 0x001fd200078e0006 */
[----:B------:R-:W-:Y:S05]  /*1ce0*/  @P0 BRA `(.L_x_15634) ;  /* 0xfffffffc00e40947 */ /* 0x000fea000383ffff */
.L_x_15633:
[----:B------:R-:W-:Y:S05]  /*1cf0*/  BSYNC.RECONVERGENT B0 ;  /* 0x0000000000007941 */ /* 0x000fea0003800200 */
.L_x_15632:
[----:B------:R-:W-:Y:S05]  /*1d00*/  @!P1 EXIT ;  /* 0x000000000000994d */ /* 0x000fea0003800000 */
[----:B------:R-:W0:Y:S01]  /*1d10*/  LDC.64 R18, c[0x0][0x3a0] ;  /* 0x0000e800ff127b82 */ /* 0x000e220000000a00 */
[----:B------:R-:W-:Y:S01]  /*1d20*/  LEA R21, R5, R0, 0x8 ;  /* 0x0000000005157211 */ /* 0x000fe200078e40ff */
[----:B------:R-:W-:Y:S02]  /*1d30*/  IMAD R2, R0, 0x4, R73 ;  /* 0x0000000400027824 */ /* 0x000fe400078e0249 */
[----:B0-----:R-:W-:-:S04]  /*1d40*/  IMAD.WIDE.U32 R4, R3, 0x4, R18 ;  /* 0x0000000403047825 */ /* 0x001fc800078e0012 */
[----:B------:R-:W-:-:S04]  /*1d50*/  IMAD.WIDE.U32 R6, R3, 0x8, R18 ;  /* 0x0000000803067825 */ /* 0x000fc800078e0012 */
[----:B------:R-:W-:-:S07]  /*1d60*/  IMAD.WIDE.U32 R8, R3, 0xc, R18 ;  /* 0x0000000c03087825 */ /* 0x000fce00078e0012 */
.L_x_15635:
        /* <DEDUP_REMOVED lines=21> */
        .weak           $__internal_120_$__cuda_sm20_div_u16
        .type           $__internal_120_$__cuda_sm20_div_u16,@function
        .size           $__internal_120_$__cuda_sm20_div_u16,(.L_x_20410 - $__internal_120_$__cuda_sm20_div_u16)
$__internal_120_$__cuda_sm20_div_u16:
        /* <DEDUP_REMOVED lines=18> */
[----:B------:R-:W-:Y:S06]  /*1fe0*/  RET.REL.NODEC R8 `(_Z9cuda_gemmIiLi128ELi1ELi1ELi256ELi64ELi64ELi1EEviiiPT_S1_S1_ii) ;  /* 0xffffffe008047950 */ /* 0x000fec0003c3ffff */
.L_x_15636:
        /* <DEDUP_REMOVED lines=9> */
.L_x_20410:


//--------------------- .text._Z9cuda_gemmIiLi128ELi1ELi1ELi256ELi64ELi64ELi0EEviiiPT_S1_S1_ii --------------------------
	.section	.text._Z9cuda_gemmIiLi128ELi1ELi1ELi256ELi64ELi64ELi0EEviiiPT_S1_S1_ii,"ax",@progbits
	.align	128
        .global         _Z9cuda_gemmIiLi128ELi1ELi1ELi256ELi64ELi64ELi0EEviiiPT_S1_S1_ii
        .type           _Z9cuda_gemmIiLi128ELi1ELi1ELi256ELi64ELi64ELi0EEviiiPT_S1_S1_ii,@function
        .size           _Z9cuda_gemmIiLi128ELi1ELi1ELi256ELi64ELi64ELi0EEviiiPT_S1_S1_ii,(.L_x_20411 - _Z9cuda_gemmIiLi128ELi1ELi1ELi256ELi64ELi64ELi0EEviiiPT_S1_S1_ii)
        .other          _Z9cuda_gemmIiLi128ELi1ELi1ELi256ELi64ELi64ELi0EEviiiPT_S1_S1_ii,@"STO_CUDA_ENTRY STV_DEFAULT"
_Z9cuda_gemmIiLi128ELi1ELi1ELi256ELi64ELi64ELi0EEviiiPT_S1_S1_ii:
.text._Z9cuda_gemmIiLi128ELi1ELi1ELi256ELi64ELi64ELi0EEviiiPT_S1_S1_ii:
[----:B------:R-:W-:Y:S01]  /*0000*/  LDC R1, c[0x0][0x37c] ;  /* 0x0000df00ff017b82 */ /* 0x000fe20000000800 */
[----:B------:R-:W0:Y:S01]  /*0010*/  LDCU.64 UR14, c[0x0][0x3a8] ;  /* 0x00007500ff0e77ac */ /* 0x000e220008000a00 */
[----:B------:R-:W-:Y:S01]  /*0020*/  BSSY.RECONVERGENT B0, `(.L_x_15637) ;  /* 0x000003f000007945 */ /* 0x000fe20003800200 */
[----:B------:R-:W1:Y:S01]  /*0030*/  LDCU.64 UR10, c[0x0][0x358] ;  /* 0x00006b00ff0a77ac */ /* 0x000e620008000a00 */
[----:B0-----:R-:W-:Y:S01]  /*0040*/  IMAD.U32 R0, RZ, RZ, UR15 ;  /* 0x0000000fff007e24 */ /* 0x001fe2000f8e00ff */
[----:B------:R-:W-:-:S04]  /*0050*/  UIMAD UR9, UR15, UR14, URZ ;  /* 0x0000000e0f0972a4 */ /* 0x000fc8000f8e02ff */
[----:B------:R-:W-:Y:S02]  /*0060*/  IABS R17, R0 ;  /* 0x0000000000117213 */ /* 0x000fe40000000000 */
[----:B------:R-:W0:Y:S02]  /*0070*/  S2R R0, SR_TID.X ;  /* 0x0000000000007919 */ /* 0x000e240000002100 */
[----:B------:R-:W2:Y:S08]  /*0080*/  I2F.RP R2, R17 ;  /* 0x0000001100027306 */ /* 0x000eb00000209400 */
[----:B--2---:R-:W2:Y:S01]  /*0090*/  MUFU.RCP R2, R2 ;  /* 0x0000000200027308 */ /* 0x004ea20000001000 */
[----:B0-----:R-:W-:Y:S01]  /*00a0*/  ISETP.GE.U32.AND P0, PT, R0, UR9, PT ;  /* 0x0000000900007c0c */ /* 0x001fe2000bf06070 */
[----:B--2---:R-:W-:-:S06]  /*00b0*/  VIADD R8, R2, 0xffffffe ;  /* 0x0ffffffe02087836 */ /* 0x004fcc0000000000 */
[----:B------:R0:W2:Y:S06]  /*00c0*/  F2I.FTZ.U32.TRUNC.NTZ R9, R8 ;  /* 0x0000000800097305 */ /* 0x0000ac000021f000 */
[----:B-1----:R-:W-:Y:S05]  /*00d0*/  @P0 BRA `(.L_x_15638) ;  /* 0x0000000000cc0947 */ /* 0x002fea0003800000 */
[----:B------:R-:W1:Y:S01]  /*00e0*/  I2F.U32.RP R10, UR14 ;  /* 0x0000000e000a7d06 */ /* 0x000e620008209000 */
[----:B------:R-:W3:Y:S01]  /*00f0*/  S2R R13, SR_CgaCtaId ;  /* 0x00000000000d7919 */ /* 0x000ee20000008800 */
[----:B------:R-:W4:Y:S01]  /*0100*/  LDC R18, c[0x0][0x360] ;  /* 0x0000d800ff127b82 */ /* 0x000f220000000800 */
[----:B------:R-:W-:Y:S02]  /*0110*/  MOV R2, 0x400 ;  /* 0x0000040000027802 */ /* 0x000fe40000000f00 */
[----:B------:R-:W-:Y:S02]  /*0120*/  ISETP.NE.U32.AND P1, PT, RZ, UR14, PT ;  /* 0x0000000eff007c0c */ /* 0x000fe4000bf25070 */
[----:B------:R-:W-:Y:S01]  /*0130*/  ISETP.NE.U32.AND P4, PT, RZ, UR15, PT ;  /* 0x0000000fff007c0c */ /* 0x000fe2000bf85070 */
[----:B------:R-:W5:Y:S01]  /*0140*/  I2F.U32.RP R11, UR15 ;  /* 0x0000000f000b7d06 */ /* 0x000f620008209000 */
[----:B------:R-:W-:Y:S01]  /*0150*/  LOP3.LUT R16, RZ, UR15, RZ, 0x33, !PT ;  /* 0x0000000fff107c12 */ /* 0x000fe2000f8e33ff */
[----:B------:R-:W0:Y:S06]  /*0160*/  LDC.64 R4, c[0x0][0x398] ;  /* 0x0000e600ff047b82 */ /* 0x000e2c0000000a00 */
[----:B-1----:R-:W1:Y:S08]  /*0170*/  MUFU.RCP R10, R10 ;  /* 0x0000000a000a7308 */ /* 0x002e700000001000 */
[----:B-----5:R-:W5:Y:S01]  /*0180*/  MUFU.RCP R11, R11 ;  /* 0x0000000b000b7308 */ /* 0x020f620000001000 */
[----:B-1----:R-:W-:Y:S01]  /*0190*/  VIADD R3, R10, 0xffffffe ;  /* 0x0ffffffe0a037836 */ /* 0x002fe20000000000 */
[----:B---3--:R-:W-:Y:S01]  /*01a0*/  LEA R10, R13, R2, 0x18 ;  /* 0x000000020d0a7211 */ /* 0x008fe200078ec0ff */
[----:B------:R-:W-:-:S05]  /*01b0*/  IMAD.MOV.U32 R2, RZ, RZ, RZ ;  /* 0x000000ffff027224 */ /* 0x000fca00078e00ff */
[----:B------:R-:W1:Y:S01]  /*01c0*/  F2I.FTZ.U32.TRUNC.NTZ R3, R3 ;  /* 0x0000000300037305 */ /* 0x000e62000021f000 */
[----:B-----5:R-:W-:-:S07]  /*01d0*/  VIADD R6, R11, 0xffffffe ;  /* 0x0ffffffe0b067836 */ /* 0x020fce0000000000 */
[----:B------:R3:W5:Y:S01]  /*01e0*/  F2I.FTZ.U32.TRUNC.NTZ R7, R6 ;  /* 0x0000000600077305 */ /* 0x000762000021f000 */
[----:B-1----:R-:W-:Y:S02]  /*01f0*/  IMAD.MOV R11, RZ, RZ, -R3 ;  /* 0x000000ffff0b7224 */ /* 0x002fe400078e0a03 */
[----:B---3--:R-:W-:Y:S02]  /*0200*/  IMAD.MOV.U32 R6, RZ, RZ, RZ ;  /* 0x000000ffff067224 */ /* 0x008fe400078e00ff */
[----:B------:R-:W-:Y:S02]  /*0210*/  IMAD R11, R11, UR14, RZ ;  /* 0x0000000e0b0b7c24 */ /* 0x000fe4000f8e02ff */
[----:B-----5:R-:W-:-:S04]  /*0220*/  IMAD.MOV R12, RZ, RZ, -R7 ;  /* 0x000000ffff0c7224 */ /* 0x020fc800078e0a07 */
[----:B------:R-:W-:Y:S02]  /*0230*/  IMAD R13, R12, UR15, RZ ;  /* 0x0000000f0c0d7c24 */ /* 0x000fe4000f8e02ff */
[----:B------:R-:W-:Y:S01]  /*0240*/  IMAD.HI.U32 R12, R3, R11, R2 ;  /* 0x0000000b030c7227 */ /* 0x000fe200078e0002 */
[----:B------:R-:W-:-:S03]  /*0250*/  LOP3.LUT R11, RZ, UR14, RZ, 0x33, !PT ;  /* 0x0000000eff0b7c12 */ /* 0x000fc6000f8e33ff */
[----:B------:R-:W-:-:S04]  /*0260*/  IMAD.HI.U32 R14, R7, R13, R6 ;  /* 0x0000000d070e7227 */ /* 0x000fc800078e0006 */
[----:B0---4-:R-:W-:-:S07]  /*0270*/  IMAD.MOV.U32 R7, RZ, RZ, R0 ;  /* 0x000000ffff077224 */ /* 0x011fce00078e0000 */
.L_x_15639:
[----:B-1----:R-:W-:-:S06]  /*0280*/  IMAD.WIDE.U32 R2, R7, 0x4, R4 ;  /* 0x0000000407027825 */ /* 0x002fcc00078e0004 */
[----:B------:R0:W3:Y:S01]  /*0290*/  LDG.E R2, desc[UR10][R2.64] ;  /* 0x0000000a02027981 */ /* 0x0000e2000c1e1900 */
        /* <DEDUP_REMOVED lines=21> */
[----:B---3--:R1:W-:Y:S01]  /*03f0*/  STS [R3], R2 ;  /* 0x0000000203007388 */ /* 0x0083e20000000800 */
[----:B------:R-:W-:Y:S05]  /*0400*/  @!P0 BRA `(.L_x_15639) ;  /* 0xfffffffc009c8947 */ /* 0x000fea000383ffff */
.L_x_15638:
[----:B------:R-:W-:Y:S05]  /*0410*/  BSYNC.RECONVERGENT B0 ;  /* 0x0000000000007941 */ /* 0x000fea0003800200 */
.L_x_15637:
[----:B0-----:R-:W-:Y:S01]  /*0420*/  IMAD.MOV.U32 R8, RZ, RZ, RZ ;  /* 0x000000ffff087224 */ /* 0x001fe200078e00ff */
[----:B--2---:R-:W-:Y:S01]  /*0430*/  R2UR UR5, R9 ;  /* 0x00000000090572ca */ /* 0x004fe200000e0000 */
[----:B-1----:R-:W-:Y:S01]  /*0440*/  IMAD.MOV R2, RZ, RZ, -R9 ;  /* 0x000000ffff027224 */ /* 0x002fe200078e0a09 */
[----:B------:R-:W0:Y:S01]  /*0450*/  LDCU UR13, c[0x0][0x360] ;  /* 0x00006c00ff0d77ac */ /* 0x000e220008000800 */
[----:B------:R-:W1:Y:S01]  /*0460*/  S2UR UR8, SR_CTAID.Y ;  /* 0x00000000000879c3 */ /* 0x000e620000002600 */
[----:B------:R-:W-:Y:S01]  /*0470*/  R2UR UR4, R8 ;  /* 0x00000000080472ca */ /* 0x000fe200000e0000 */
[----:B------:R-:W-:-:S06]  /*0480*/  IMAD R3, R2, R17, RZ ;  /* 0x0000001102037224 */ /* 0x000fcc00078e02ff */
[----:B------:R-:W1:Y:S06]  /*0490*/  LDC R5, c[0x0][0x374] ;  /* 0x0000dd00ff057b82 */ /* 0x000e6c0000000800 */
[----:B------:R-:W-:-:S05]  /*04a0*/  IMAD.HI.U32 R3, R9, R3, UR4 ;  /* 0x0000000409037e27 */ /* 0x000fca000f8e0003 */
[----:B------:R-:W-:-:S13]  /*04b0*/  R2UR UR4, R3 ;  /* 0x00000000030472ca */ /* 0x000fda00000e0000 */
[----:B------:R-:W-:Y:S01]  /*04c0*/  UIMAD.WIDE.U32 UR4, UR4, 0x100, URZ ;  /* 0x00000100040478a5 */ /* 0x000fe2000f8e00ff */
[----:B-1----:R-:W-:Y:S01]  /*04d0*/  ISETP.LE.U32.AND P1, PT, R5, UR8, PT ;  /* 0x0000000805007c0c */ /* 0x002fe2000bf23070 */
[----:B------:R-:W-:-:S04]  /*04e0*/  ULOP3.LUT UR4, UR15, 0x100, URZ, 0x3c, !UPT ;  /* 0x000001000f047892 */ /* 0x000fc8000f8e3cff */
[----:B------:R-:W-:-:S05]  /*04f0*/  IADD3 R2, PT, PT, RZ, -UR5, RZ ;  /* 0x80000005ff027c10 */ /* 0x000fca000fffe0ff */
[----:B------:R-:W-:-:S05]  /*0500*/  IMAD R2, R17, R2, 0x100 ;  /* 0x0000010011027424 */ /* 0x000fca00078e0202 */
[----:B------:R-:W-:-:S13]  /*0510*/  ISETP.GT.U32.AND P0, PT, R17, R2, PT ;  /* 0x000000021100720c */ /* 0x000fda0003f04070 */
[----:B------:R-:W-:Y:S01]  /*0520*/  VOTEU.ANY UP1, P0 ;  /* 0x0000000000ff7886 */ /* 0x000fe20000020100 */
[----:B------:R-:W-:-:S04]  /*0530*/  PLOP3.LUT P0, PT, PT, PT, UP1, 0x80, 0x8 ;  /* 0x000000000008781c */ /* 0x000fc80003f0f018 */
[----:B------:R-:W-:Y:S02]  /*0540*/  @!UP1 UIADD3 UR5, UPT, UPT, UR5, 0x1, URZ ;  /* 0x0000000105059890 */ /* 0x000fe4000fffe0ff */
[----:B------:R-:W-:-:S03]  /*0550*/  UISETP.GE.AND UP1, UPT, UR4, URZ, UPT ;  /* 0x000000ff0400728c */ /* 0x000fc6000bf26270 */
[----:B------:R-:W-:-:S04]  /*0560*/  UMOV UR4, URZ ;  /* 0x000000ff00047c82 */ /* 0x000fc80008000000 */
        /* <DEDUP_REMOVED lines=9> */
[----:B------:R-:W-:-:S04]  /*0600*/  USEL UR12, UR6, 0x80, UP0 ;  /* 0x00000080060c7887 */ /* 0x000fc80008000000 */
[----:B------:R-:W-:Y:S02]  /*0610*/  UIADD3 UR7, UPT, UPT, URZ, -UR12, URZ ;  /* 0x8000000cff077290 */ /* 0x000fe4000fffe0ff */
[----:B------:R-:W-:-:S03]  /*0620*/  UISETP.NE.U32.AND UP0, UPT, UR12, URZ, UPT ;  /* 0x000000ff0c00728c */ /* 0x000fc6000bf05070 */
[----:B------:R-:W1:Y:S03]  /*0630*/  I2F.U32.RP R2, UR12 ;  /* 0x0000000c00027d06 */ /* 0x000e660008209000 */
[----:B------:R-:W-:-:S05]  /*0640*/  PLOP3.LUT P2, PT, PT, PT, UP0, 0x80, 0x8 ;  /* 0x000000000008781c */ /* 0x000fca0003f4f008 */
[----:B-1----:R-:W1:Y:S02]  /*0650*/  MUFU.RCP R2, R2 ;  /* 0x0000000200027308 */ /* 0x002e640000001000 */
[----:B-1----:R-:W-:-:S06]  /*0660*/  VIADD R3, R2, 0xffffffe ;  /* 0x0ffffffe02037836 */ /* 0x002fcc0000000000 */
[----:B------:R-:W1:Y:S02]  /*0670*/  F2I.FTZ.U32.TRUNC.NTZ R3, R3 ;  /* 0x0000000300037305 */ /* 0x000e64000021f000 */
[----:B-1----:R-:W-:-:S13]  /*0680*/  R2UR UR5, R3 ;  /* 0x00000000030572ca */ /* 0x002fda00000e0000 */
[----:B------:R-:W-:-:S04]  /*0690*/  UIMAD UR7, UR7, UR5, URZ ;  /* 0x00000005070772a4 */ /* 0x000fc8000f8e02ff */
[----:B------:R-:W-:-:S07]  /*06a0*/  UIMAD.WIDE.U32 UR4, UR5, UR7, UR4 ;  /* 0x00000007050472a5 */ /* 0x000fce000f8e0004 */
[----:B------:R-:W-:Y:S02]  /*06b0*/  UMOV UR7, UR5 ;  /* 0x0000000500077c82 */ /* 0x000fe40008000000 */
[----:B0-----:R-:W-:Y:S02]  /*06c0*/  UIMAD.WIDE.U32 UR4, UR7, UR13, URZ ;  /* 0x0000000d070472a5 */ /* 0x001fe4000f8e00ff */
[----:B------:R-:W-:Y:S01]  /*06d0*/  IMAD.HI.U32 R4, R0, UR7, RZ ;  /* 0x0000000700047c27 */ /* 0x000fe2000f8e00ff */
[----:B------:R-:W-:Y:S02]  /*06e0*/  ULOP3.LUT UR7, URZ, UR12, URZ, 0x33, !UPT ;  /* 0x0000000cff077292 */ /* 0x000fe4000f8e33ff */
[----:B------:R-:W-:Y:S01]  /*06f0*/  UIADD3 UR4, UPT, UPT, -UR5, URZ, URZ ;  /* 0x000000ff05047290 */ /* 0x000fe2000fffe1ff */
[----:B------:R-:W-:-:S03]  /*0700*/  IMAD.MOV R3, RZ, RZ, -R4 ;  /* 0x000000ffff037224 */ /* 0x000fc600078e0a04 */
[----:B------:R-:W-:Y:S02]  /*0710*/  UIMAD UR4, UR12, UR4, UR13 ;  /* 0x000000040c0472a4 */ /* 0x000fe4000f8e020d */
[----:B------:R-:W-:Y:S02]  /*0720*/  IMAD R2, R3, UR12, R0 ;  /* 0x0000000c03027c24 */ /* 0x000fe4000f8e0200 */
[----:B------:R-:W-:Y:S01]  /*0730*/  IMAD.U32 R3, RZ, RZ, UR7 ;  /* 0x00000007ff037e24 */ /* 0x000fe2000f8e00ff */
[----:B------:R-:W-:Y:S02]  /*0740*/  UISETP.GE.U32.AND UP1, UPT, UR4, UR12, UPT ;  /* 0x0000000c0400728c */ /* 0x000fe4000bf26070 */
[----:B------:R-:W-:-:S09]  /*0750*/  ISETP.GE.U32.AND P0, PT, R2, UR12, PT ;  /* 0x0000000c02007c0c */ /* 0x000fd2000bf06070 */
[----:B------:R-:W-:Y:S02]  /*0760*/  @UP1 UIADD3 UR4, UPT, UPT, -UR12, UR4, URZ ;  /* 0x000000040c041290 */ /* 0x000fe4000fffe1ff */
[----:B------:R-:W-:Y:S02]  /*0770*/  @UP1 UIADD3 UR5, UPT, UPT, UR5, 0x1, URZ ;  /* 0x0000000105051890 */ /* 0x000fe4000fffe0ff */
[----:B------:R-:W-:-:S11]  /*0780*/  UISETP.GE.U32.AND UP2, UPT, UR4, UR12, UPT ;  /* 0x0000000c0400728c */ /* 0x000fd6000bf46070 */
[----:B------:R-:W-:-:S04]  /*0790*/  @UP2 UIADD3 UR5, UPT, UPT, UR5, 0x1, URZ ;  /* 0x0000000105052890 */ /* 0x000fc8000fffe0ff */
[----:B------:R-:W-:Y:S01]  /*07a0*/  USEL UR7, UR7, UR5, !UP0 ;  /* 0x0000000507077287 */ /* 0x000fe2000c000000 */
[----:B------:R-:W-:Y:S11]  /*07b0*/  @P1 EXIT ;  /* 0x000000000000194d */ /* 0x000ff60003800000 */
[----:B------:R-:W-:Y:S01]  /*07c0*/  @P0 VIADD R2, R2, -UR12 ;  /* 0x8000000c02020c36 */ /* 0x000fe20008000000 */
[----:B------:R-:W0:Y:S01]  /*07d0*/  S2UR UR4, SR_CTAID.X ;  /* 0x00000000000479c3 */ /* 0x000e220000002500 */
[----:B------:R-:W-:Y:S01]  /*07e0*/  @P0 VIADD R4, R4, 0x1 ;  /* 0x0000000104040836 */ /* 0x000fe20000000000 */
[----:B------:R-:W1:Y:S01]  /*07f0*/  LDCU UR5, c[0x0][0x388] ;  /* 0x00007100ff0577ac */ /* 0x000e620008000800 */
[----:B------:R-:W-:Y:S02]  /*0800*/  MOV R10, 0x8c0 ;  /* 0x000008c0000a7802 */ /* 0x000fe40000000f00 */
[----:B------:R-:W-:Y:S01]  /*0810*/  ISETP.GE.U32.AND P1, PT, R2, UR12, PT ;  /* 0x0000000c02007c0c */ /* 0x000fe2000bf26070 */
[----:B------:R-:W-:Y:S01]  /*0820*/  VIADD R2, R0, UR13 ;  /* 0x0000000d00027c36 */ /* 0x000fe20008000000 */
[----:B------:R-:W-:-:S04]  /*0830*/  ULOP3.LUT UR9, UR13, 0xff, URZ, 0xc0, !UPT ;  /* 0x000000ff0d097892 */ /* 0x000fc8000f8ec0ff */
[----:B------:R-:W-:-:S07]  /*0840*/  LOP3.LUT R5, R2, 0xff, RZ, 0xc, !PT ;  /* 0x000000ff02057812 */ /* 0x000fce00078e0cff */
[----:B------:R-:W-:-:S05]  /*0850*/  @P1 VIADD R4, R4, 0x1 ;  /* 0x0000000104041836 */ /* 0x000fca0000000000 */
[----:B------:R-:W-:Y:S01]  /*0860*/  SEL R4, R3, R4, !P2 ;  /* 0x0000000403047207 */ /* 0x000fe20005000000 */
[----:B0-----:R-:W-:-:S04]  /*0870*/  USHF.L.U32 UR4, UR4, 0x8, URZ ;  /* 0x0000000804047899 */ /* 0x001fc800080006ff */
[----:B------:R-:W-:Y:S01]  /*0880*/  IMAD.MOV R3, RZ, RZ, -R4 ;  /* 0x000000ffff037224 */ /* 0x000fe200078e0a04 */
[----:B-1----:R-:W-:-:S03]  /*0890*/  UIMAD UR4, UR8, UR5, UR4 ;  /* 0x00000005080472a4 */ /* 0x002fc6000f8e0204 */
[----:B------:R-:W-:-:S09]  /*08a0*/  IMAD R3, R3, UR12, R0 ;  /* 0x0000000c03037c24 */ /* 0x000fd2000f8e0200 */
[----:B------:R-:W-:Y:S05]  /*08b0*/  CALL.REL.NOINC `($__internal_121_$__cuda_sm20_div_u16) ;  /* 0x00000084003c7944 */ /* 0x000fea0003c00000 */
[C---:B------:R-:W-:Y:S01]  /*08c0*/  LOP3.LUT R6, R2.reuse, 0x3, RZ, 0xc0, !PT ;  /* 0x0000000302067812 */ /* 0x040fe200078ec0ff */
[----:B------:R-:W-:Y:S01]  /*08d0*/  BSSY.RECONVERGENT B0, `(.L_x_15640) ;  /* 0x000001a000007945 */ /* 0x000fe20003800200 */
[----:B------:R-:W-:Y:S02]  /*08e0*/  LOP3.LUT R5, R2, 0xffff, RZ, 0xc0, !PT ;  /* 0x0000ffff02057812 */ /* 0x000fe400078ec0ff */
[----:B------:R-:W-:Y:S02]  /*08f0*/  ISETP.NE.AND P0, PT, R6, 0x2, PT ;  /* 0x000000020600780c */ /* 0x000fe40003f05270 */
[----:B------:R-:W-:Y:S02]  /*0900*/  LOP3.LUT R7, R2, 0xffff, RZ, 0xc0, !PT ;  /* 0x0000ffff02077812 */ /* 0x000fe400078ec0ff */
[----:B------:R-:W-:Y:S02]  /*0910*/  ISETP.GE.U32.AND P1, PT, R5, 0x2, PT ;  /* 0x000000020500780c */ /* 0x000fe40003f26070 */
[----:B------:R-:W-:-:S02]  /*0920*/  ISETP.GE.U32.AND P3, PT, R7, 0x2, PT ;  /* 0x000000020700780c */ /* 0x000fc40003f66070 */
[C---:B------:R-:W-:Y:S02]  /*0930*/  ISETP.NE.AND P2, PT, R6.reuse, 0x2, PT ;  /* 0x000000020600780c */ /* 0x040fe40003f45270 */
[----:B------:R-:W-:Y:S02]  /*0940*/  MOV R5, R0 ;  /* 0x0000000000057202 */ /* 0x000fe40000000f00 */
[----:B------:R-:W-:Y:S01]  /*0950*/  LOP3.LUT R16, R6, 0x2, RZ, 0x3c, !PT ;  /* 0x0000000206107812 */ /* 0x000fe200078e3cff */
[----:B------:R-:W-:Y:S08]  /*0960*/  @!P0 BRA `(.L_x_15641) ;  /* 0x0000000000408947 */ /* 0x000ff00003800000 */
[----:B------:R-:W0:Y:S01]  /*0970*/  S2R R12, SR_CgaCtaId ;  /* 0x00000000000c7919 */ /* 0x000e220000008800 */
[----:B------:R-:W1:Y:S01]  /*0980*/  LDC.64 R8, c[0x0][0x390] ;  /* 0x0000e400ff087b82 */ /* 0x000e620000000a00 */
[----:B------:R-:W-:Y:S01]  /*0990*/  MOV R5, 0x400 ;  /* 0x0000040000057802 */ /* 0x000fe20000000f00 */
[----:B------:R-:W-:-:S04]  /*09a0*/  IMAD.MOV.U32 R10, RZ, RZ, RZ ;  /* 0x000000ffff0a7224 */ /* 0x000fc800078e00ff */
[----:B------:R-:W-:-:S05]  /*09b0*/  VIADD R5, R5, 0x4100 ;  /* 0x0000410005057836 */ /* 0x000fca0000000000 */
[----:B0-----:R-:W-:Y:S01]  /*09c0*/  LEA R12, R12, R5, 0x18 ;  /* 0x000000050c0c7211 */ /* 0x001fe200078ec0ff */
[----:B------:R-:W-:-:S07]  /*09d0*/  IMAD.MOV.U32 R5, RZ, RZ, R0 ;  /* 0x000000ffff057224 */ /* 0x000fce00078e0000 */
.L_x_15642:
[----:B------:R-:W-:-:S04]  /*09e0*/  VIADD R7, R5, UR4 ;  /* 0x0000000405077c36 */ /* 0x000fc80008000000 */
[----:B01----:R-:W-:-:S06]  /*09f0*/  IMAD.WIDE.U32 R6, R7, 0x4, R8 ;  /* 0x0000000407067825 */ /* 0x003fcc00078e0008 */
[----:B------:R-:W2:Y:S01]  /*0a00*/  LDG.E R6, desc[UR10][R6.64] ;  /* 0x0000000a06067981 */ /* 0x000ea2000c1e1900 */
[C---:B------:R-:W-:Y:S02]  /*0a10*/  IMAD R11, R5.reuse, 0x4, R12 ;  /* 0x00000004050b7824 */ /* 0x040fe400078e020c */
[----:B------:R-:W-:Y:S02]  /*0a20*/  VIADD R10, R10, 0x1 ;  /* 0x000000010a0a7836 */ /* 0x000fe40000000000 */
[----:B------:R-:W-:-:S03]  /*0a30*/  VIADD R5, R5, UR13 ;  /* 0x0000000d05057c36 */ /* 0x000fc60008000000 */
[----:B------:R-:W-:Y:S01]  /*0a40*/  ISETP.NE.AND P0, PT, R10, R16, PT ;  /* 0x000000100a00720c */ /* 0x000fe20003f05270 */
[----:B--2---:R0:W-:-:S12]  /*0a50*/  STS [R11], R6 ;  /* 0x000000060b007388 */ /* 0x0041d80000000800 */
[----:B------:R-:W-:Y:S05]  /*0a60*/  @P0 BRA `(.L_x_15642) ;  /* 0xfffffffc00dc0947 */ /* 0x000fea000383ffff */
.L_x_15641:
[----:B------:R-:W-:Y:S05]  /*0a70*/  BSYNC.RECONVERGENT B0 ;  /* 0x0000000000007941 */ /* 0x000fea0003800200 */
.L_x_15640:
[----:B------:R-:W-:Y:S04]  /*0a80*/  BSSY.RECONVERGENT B0, `(.L_x_15643) ;  /* 0x000001f000007945 */ /* 0x000fe80003800200 */
[----:B------:R-:W-:Y:S05]  /*0a90*/  @!P1 BRA `(.L_x_15644) ;  /* 0x0000000000749947 */ /* 0x000fea0003800000 */
[----:B------:R-:W1:Y:S01]  /*0aa0*/  S2R R7, SR_CgaCtaId ;  /* 0x0000000000077919 */ /* 0x000e620000008800 */
[----:B------:R-:W2:Y:S01]  /*0ab0*/  LDC.64 R12, c[0x0][0x390] ;  /* 0x0000e400ff0c7b82 */ /* 0x000ea20000000a00 */
[----:B0-----:R-:W-:-:S05]  /*0ac0*/  MOV R6, 0x400 ;  /* 0x0000040000067802 */ /* 0x001fca0000000f00 */
[----:B------:R-:W-:-:S05]  /*0ad0*/  VIADD R6, R6, 0x4100 ;  /* 0x0000410006067836 */ /* 0x000fca0000000000 */
[----:B-1----:R-:W-:-:S07]  /*0ae0*/  LEA R18, R7, R6, 0x18 ;  /* 0x0000000607127211 */ /* 0x002fce00078ec0ff */
.L_x_15645:
[----:B------:R-:W-:-:S05]  /*0af0*/  VIADD R15, R5, UR4 ;  /* 0x00000004050f7c36 */ /* 0x000fca0008000000 */
[C---:B------:R-:W-:Y:S01]  /*0b00*/  IADD3 R7, PT, PT, R15.reuse, UR13, RZ ;  /* 0x0000000d0f077c10 */ /* 0x040fe2000fffe0ff */
[----:B-12---:R-:W-:-:S04]  /*0b10*/  IMAD.WIDE.U32 R14, R15, 0x4, R12 ;  /* 0x000000040f0e7825 */ /* 0x006fc800078e000c */
[C---:B------:R-:W-:Y:S02]  /*0b20*/  VIADD R9, R7.reuse, UR13 ;  /* 0x0000000d07097c36 */ /* 0x040fe40008000000 */
[--C-:B------:R-:W-:Y:S01]  /*0b30*/  IMAD.WIDE.U32 R6, R7, 0x4, R12.reuse ;  /* 0x0000000407067825 */ /* 0x100fe200078e000c */
[----:B------:R-:W2:Y:S03]  /*0b40*/  LDG.E R14, desc[UR10][R14.64] ;  /* 0x0000000a0e0e7981 */ /* 0x000ea6000c1e1900 */
[C---:B------:R-:W-:Y:S02]  /*0b50*/  VIADD R11, R9.reuse, UR13 ;  /* 0x0000000d090b7c36 */ /* 0x040fe40008000000 */
[--C-:B------:R-:W-:Y:S01]  /*0b60*/  IMAD.WIDE.U32 R8, R9, 0x4, R12.reuse ;  /* 0x0000000409087825 */ /* 0x100fe200078e000c */
[----:B------:R-:W3:Y:S03]  /*0b70*/  LDG.E R6, desc[UR10][R6.64] ;  /* 0x0000000a06067981 */ /* 0x000ee6000c1e1900 */
[----:B------:R-:W-:-:S02]  /*0b80*/  IMAD.WIDE.U32 R10, R11, 0x4, R12 ;  /* 0x000000040b0a7825 */ /* 0x000fc400078e000c */
[----:B------:R-:W4:Y:S04]  /*0b90*/  LDG.E R8, desc[UR10][R8.64] ;  /* 0x0000000a08087981 */ /* 0x000f28000c1e1900 */
[----:B------:R-:W5:Y:S01]  /*0ba0*/  LDG.E R10, desc[UR10][R10.64] ;  /* 0x0000000a0a0a7981 */ /* 0x000f62000c1e1900 */
[----:B------:R-:W0:Y:S01]  /*0bb0*/  LDC R20, c[0x0][0x360] ;  /* 0x0000d800ff147b82 */ /* 0x000e220000000800 */
[----:B------:R-:W-:-:S04]  /*0bc0*/  IMAD R23, R5, 0x4, R18 ;  /* 0x0000000405177824 */ /* 0x000fc800078e0212 */
[----:B0-----:R-:W-:-:S04]  /*0bd0*/  IMAD R17, R20, 0x4, R23 ;  /* 0x0000000414117824 */ /* 0x001fc800078e0217 */
[----:B------:R-:W-:-:S04]  /*0be0*/  IMAD R19, R20, 0x4, R17 ;  /* 0x0000000414137824 */ /* 0x000fc800078e0211 */
[C---:B------:R-:W-:Y:S02]  /*0bf0*/  IMAD R21, R20.reuse, 0x4, R19 ;  /* 0x0000000414157824 */ /* 0x040fe400078e0213 */
[----:B------:R-:W-:-:S05]  /*0c00*/  IMAD R5, R20, 0x4, R5 ;  /* 0x0000000414057824 */ /* 0x000fca00078e0205 */
[----:B------:R-:W-:Y:S01]  /*0c10*/  ISETP.GE.U32.AND P0, PT, R5, 0x100, PT ;  /* 0x000001000500780c */ /* 0x000fe20003f06070 */
[----:B--2---:R1:W-:Y:S04]  /*0c20*/  STS [R23], R14 ;  /* 0x0000000e17007388 */ /* 0x0043e80000000800 */
[----:B---3--:R1:W-:Y:S04]  /*0c30*/  STS [R17], R6 ;  /* 0x0000000611007388 */ /* 0x0083e80000000800 */
[----:B----4-:R1:W-:Y:S04]  /*0c40*/  STS [R19], R8 ;  /* 0x0000000813007388 */ /* 0x0103e80000000800 */
[----:B-----5:R1:W-:Y:S01]  /*0c50*/  STS [R21], R10 ;  /* 0x0000000a15007388 */ /* 0x0203e20000000800 */
[----:B------:R-:W-:Y:S05]  /*0c60*/  @!P0 BRA `(.L_x_15645) ;  /* 0xfffffffc00a08947 */ /* 0x000fea000383ffff */
.L_x_15644:
[----:B------:R-:W-:Y:S05]  /*0c70*/  BSYNC.RECONVERGENT B0 ;  /* 0x0000000000007941 */ /* 0x000fea0003800200 */
.L_x_15643:
[----:B------:R-:W-:Y:S01]  /*0c80*/  BAR.SYNC.DEFER_BLOCKING 0x0 ;  /* 0x0000000000007b1d */ /* 0x000fe20000010000 */
[----:B------:R-:W-:-:S05]  /*0c90*/  IMAD.MOV.U32 R5, RZ, RZ, R0 ;  /* 0x000000ffff057224 */ /* 0x000fca00078e0000 */
[----:B------:R-:W-:Y:S04]  /*0ca0*/  BSSY.RECONVERGENT B0, `(.L_x_15646) ;  /* 0x000000e000007945 */ /* 0x000fe80003800200 */
[----:B------:R-:W-:Y:S05]  /*0cb0*/  @!P2 BRA `(.L_x_15647) ;  /* 0x000000000030a947 */ /* 0x000fea0003800000 */
[----:B------:R-:W2:Y:S01]  /*0cc0*/  S2R R9, SR_CgaCtaId ;  /* 0x0000000000097919 */ /* 0x000ea20000008800 */
[----:B01----:R-:W-:Y:S01]  /*0cd0*/  MOV R6, 0x400 ;  /* 0x0000040000067802 */ /* 0x003fe20000000f00 */
[----:B------:R-:W-:Y:S02]  /*0ce0*/  HFMA2 R7, -RZ, RZ, 0, 0 ;  /* 0x00000000ff077431 */ /* 0x000fe400000001ff */
[----:B------:R-:W-:Y:S02]  /*0cf0*/  IMAD.MOV.U32 R5, RZ, RZ, R0 ;  /* 0x000000ffff057224 */ /* 0x000fe400078e0000 */
[----:B------:R-:W-:-:S05]  /*0d00*/  VIADD R6, R6, 0x4500 ;  /* 0x0000450006067836 */ /* 0x000fca0000000000 */
[----:B--2---:R-:W-:-:S07]  /*0d10*/  LEA R6, R9, R6, 0x18 ;  /* 0x0000000609067211 */ /* 0x004fce00078ec0ff */
.L_x_15648:
[----:B------:R-:W-:Y:S02]  /*0d20*/  IMAD R8, R5, 0x4, R6 ;  /* 0x0000000405087824 */ /* 0x000fe400078e0206 */
[----:B------:R-:W-:Y:S02]  /*0d30*/  VIADD R7, R7, 0x1 ;  /* 0x0000000107077836 */ /* 0x000fe40000000000 */
[----:B------:R-:W-:Y:S01]  /*0d40*/  VIADD R5, R5, UR13 ;  /* 0x0000000d05057c36 */ /* 0x000fe20008000000 */
[----:B------:R2:W-:Y:S02]  /*0d50*/  STS [R8], RZ ;  /* 0x000000ff08007388 */ /* 0x0005e40000000800 */
[----:B------:R-:W-:-:S13]  /*0d60*/  ISETP.NE.AND P0, PT, R7, R16, PT ;  /* 0x000000100700720c */ /* 0x000fda0003f05270 */
[----:B--2---:R-:W-:Y:S05]  /*0d70*/  @P0 BRA `(.L_x_15648) ;  /* 0xfffffffc00e80947 */ /* 0x004fea000383ffff */
.L_x_15647:
[----:B------:R-:W-:Y:S05]  /*0d80*/  BSYNC.RECONVERGENT B0 ;  /* 0x0000000000007941 */ /* 0x000fea0003800200 */
.L_x_15646:
[----:B------:R-:W-:Y:S04]  /*0d90*/  BSSY.RECONVERGENT B0, `(.L_x_15649) ;  /* 0x0000012000007945 */ /* 0x000fe80003800200 */
[----:B------:R-:W-:Y:S05]  /*0da0*/  @!P3 BRA `(.L_x_15650) ;  /* 0x000000000040b947 */ /* 0x000fea0003800000 */
[----:B------:R-:W2:Y:S01]  /*0db0*/  S2R R7, SR_CgaCtaId ;  /* 0x0000000000077919 */ /* 0x000ea20000008800 */
[----:B01----:R-:W-:-:S05]  /*0dc0*/  MOV R6, 0x400 ;  /* 0x0000040000067802 */ /* 0x003fca0000000f00 */
[----:B------:R-:W-:-:S05]  /*0dd0*/  VIADD R6, R6, 0x4500 ;  /* 0x0000450006067836 */ /* 0x000fca0000000000 */
[----:B--2---:R-:W-:-:S07]  /*0de0*/  LEA R10, R7, R6, 0x18 ;  /* 0x00000006070a7211 */ /* 0x004fce00078ec0ff */
.L_x_15651:
[----:B------:R-:W0:Y:S01]  /*0df0*/  LDC R12, c[0x0][0x360] ;  /* 0x0000d800ff0c7b82 */ /* 0x000e220000000800 */
[----:B--2---:R-:W-:-:S05]  /*0e00*/  IMAD R9, R5, 0x4, R10 ;  /* 0x0000000405097824 */ /* 0x004fca00078e020a */
[----:B------:R2:W-:Y:S01]  /*0e10*/  STS [R9], RZ ;  /* 0x000000ff09007388 */ /* 0x0005e20000000800 */
[C---:B0-----:R-:W-:Y:S01]  /*0e20*/  IMAD R6, R12.reuse, 0x4, R9 ;  /* 0x000000040c067824 */ /* 0x041fe200078e0209 */
[----:B------:R-:W-:-:S03]  /*0e30*/  LEA R5, R12, R5, 0x2 ;  /* 0x000000050c057211 */ /* 0x000fc600078e10ff */
[C---:B------:R-:W-:Y:S01]  /*0e40*/  IMAD R7, R12.reuse, 0x4, R6 ;  /* 0x000000040c077824 */ /* 0x040fe200078e0206 */
[----:B------:R2:W-:Y:S01]  /*0e50*/  STS [R6], RZ ;  /* 0x000000ff06007388 */ /* 0x0005e20000000800 */
[----:B------:R-:W-:Y:S02]  /*0e60*/  ISETP.GE.U32.AND P0, PT, R5, 0x100, PT ;  /* 0x000001000500780c */ /* 0x000fe40003f06070 */
[----:B------:R-:W-:Y:S01]  /*0e70*/  IMAD R8, R12, 0x4, R7 ;  /* 0x000000040c087824 */ /* 0x000fe200078e0207 */
[----:B------:R2:W-:Y:S04]  /*0e80*/  STS [R7], RZ ;  /* 0x000000ff07007388 */ /* 0x0005e80000000800 */
[----:B------:R2:W-:Y:S06]  /*0e90*/  STS [R8], RZ ;  /* 0x000000ff08007388 */ /* 0x0005ec0000000800 */
[----:B------:R-:W-:Y:S05]  /*0ea0*/  @!P0 BRA `(.L_x_15651) ;  /* 0xfffffffc00d08947 */ /* 0x000fea000383ffff */
.L_x_15650:
[----:B------:R-:W-:Y:S05]  /*0eb0*/  BSYNC.RECONVERGENT B0 ;  /* 0x0000000000007941 */ /* 0x000fea0003800200 */
.L_x_15649:
[----:B------:R-:W-:-:S09]  /*0ec0*/  UISETP.GE.AND UP0, UPT, UR6, 0x1, UPT ;  /* 0x000000010600788c */ /* 0x000fd2000bf06270 */
[----:B------:R-:W-:Y:S05]  /*0ed0*/  BRA.U !UP0, `(.L_x_15652) ;  /* 0x0000006108607547 */ /* 0x000fea000b800000 */
[----:B------:R-:W3:Y:S01]  /*0ee0*/  LDC R37, c[0x0][0x3ac] ;  /* 0x0000eb00ff257b82 */ /* 0x000ee20000000800 */
[----:B------:R-:W-:-:S04]  /*0ef0*/  LOP3.LUT R0, R0, 0x1f, RZ, 0xc0, !PT ;  /* 0x0000001f00007812 */ /* 0x000fc800078ec0ff */
[----:B------:R-:W-:Y:S02]  /*0f00*/  IABS R12, R0 ;  /* 0x00000000000c7213 */ /* 0x000fe40000000000 */
[----:B------:R-:W-:Y:S02]  /*0f10*/  ISETP.GE.AND P2, PT, R0, RZ, PT ;  /* 0x000000ff0000720c */ /* 0x000fe40003f46270 */
[----:B---3--:R-:W-:-:S04]  /*0f20*/  VIMNMX R5, PT, PT, R37, 0x20, PT ;  /* 0x0000002025057848 */ /* 0x008fc80003fe0100 */
[-C--:B-1----:R-:W-:Y:S02]  /*0f30*/  IABS R10, R5.reuse ;  /* 0x00000005000a7213 */ /* 0x082fe40000000000 */
[----:B0-----:R-:W-:Y:S02]  /*0f40*/  IABS R11, R5 ;  /* 0x00000005000b7213 */ /* 0x001fe40000000000 */
[----:B--2---:R-:W0:Y:S08]  /*0f50*/  I2F.RP R8, R10 ;  /* 0x0000000a00087306 */ /* 0x004e300000209400 */
[----:B0-----:R-:W0:Y:S02]  /*0f60*/  MUFU.RCP R8, R8 ;  /* 0x0000000800087308 */ /* 0x001e240000001000 */
[----:B0-----:R-:W-:-:S06]  /*0f70*/  VIADD R6, R8, 0xffffffe ;  /* 0x0ffffffe08067836 */ /* 0x001fcc0000000000 */
[----:B------:R0:W1:Y:S02]  /*0f80*/  F2I.FTZ.U32.TRUNC.NTZ R7, R6 ;  /* 0x0000000600077305 */ /* 0x000064000021f000 */
[----:B0-----:R-:W-:Y:S02]  /*0f90*/  IMAD.MOV.U32 R6, RZ, RZ, RZ ;  /* 0x000000ffff067224 */ /* 0x001fe400078e00ff */
        /* <DEDUP_REMOVED lines=53> */
[C---:B------:R-:W-:Y:S01]  /*12f0*/  SEL R10, R5.reuse, RZ, P0 ;  /* 0x000000ff050a7207 */ /* 0x040fe20000000000 */
[----:B------:R-:W-:Y:S01]  /*1300*/  UMOV UR4, URZ ;  /* 0x000000ff00047c82 */ /* 0x000fe20008000000 */
[----:B------:R-:W-:-:S02]  /*1310*/  SEL R11, R5, RZ, P6 ;  /* 0x000000ff050b7207 */ /* 0x000fc40003000000 */
[-C--:B------:R-:W-:Y:S02]  /*1320*/  ISETP.GE.AND P0, PT, R12, R5.reuse, PT ;  /* 0x000000050c00720c */ /* 0x080fe40003f06270 */
[-C--:B------:R-:W-:Y:S01]  /*1330*/  ISETP.GE.AND P6, PT, R14, R5.reuse, PT ;  /* 0x000000050e00720c */ /* 0x080fe20003fc6270 */
[----:B------:R-:W-:Y:S01]  /*1340*/  VIADD R14, R0, 0xe ;  /* 0x0000000e000e7836 */ /* 0x000fe20000000000 */
[C---:B------:R-:W-:Y:S02]  /*1350*/  SEL R12, R5.reuse, RZ, P5 ;  /* 0x000000ff050c7207 */ /* 0x040fe40002800000 */
        /* <DEDUP_REMOVED lines=33> */
[----:B------:R-:W-:Y:S02]  /*1570*/  SEL R25, R5, RZ, P6 ;  /* 0x000000ff05197207 */ /* 0x000fe40003000000 */
[-C--:B------:R-:W-:Y:S01]  /*1580*/  ISETP.GE.AND P4, PT, R30, R5.reuse, PT ;  /* 0x000000051e00720c */ /* 0x080fe20003f86270 */
[----:B------:R-:W-:Y:S01]  /*1590*/  VIADD R30, R0, 0x1e ;  /* 0x0000001e001e7836 */ /* 0x000fe20000000000 */
[----:B------:R-:W-:-:S02]  /*15a0*/  ISETP.GE.AND P6, PT, R26, R5, PT ;  /* 0x000000051a00720c */ /* 0x000fc40003fc6270 */
[C---:B------:R-:W-:Y:S02]  /*15b0*/  SEL R26, R5.reuse, RZ, P5 ;  /* 0x000000ff051a7207 */ /* 0x040fe40002800000 */
[-C--:B------:R-:W-:Y:S02]  /*15c0*/  ISETP.GE.AND P5, PT, R28, R5.reuse, PT ;  /* 0x000000051c00720c */ /* 0x080fe40003fa6270 */
[C---:B------:R-:W-:Y:S02]  /*15d0*/  SEL R28, R5.reuse, RZ, P3 ;  /* 0x000000ff051c7207 */ /* 0x040fe40001800000 */
[-C--:B------:R-:W-:Y:S02]  /*15e0*/  ISETP.GE.AND P3, PT, R32, R5.reuse, PT ;  /* 0x000000052000720c */ /* 0x080fe40003f66270 */
[----:B------:R-:W-:Y:S02]  /*15f0*/  SEL R29, R5, RZ, P2 ;  /* 0x000000ff051d7207 */ /* 0x000fe40001000000 */
        /* <DEDUP_REMOVED lines=8> */
.L_x_15689:
[----:B------:R-:W-:Y:S01]  /*1680*/  UPLOP3.LUT UP0, UPT, UPT, UPT, UPT, 0x80, 0x8 ;  /* 0x000000000008789c */ /* 0x000fe20003f0f070 */
[----:B01234-:R-:W-:-:S10]  /*1690*/  UMOV UR5, URZ ;  /* 0x000000ff00057c82 */ /* 0x01ffd40008000000 */
.L_x_15688:
[----:B0-----:R-:W0:Y:S01]  /*16a0*/  LDC R70, c[0x0][0x3ac] ;  /* 0x0000eb00ff467b82 */ /* 0x001e220000000800 */
[----:B------:R-:W-:Y:S01]  /*16b0*/  VIADD R37, R3, UR4 ;  /* 0x0000000403257c36 */ /* 0x000fe20008000000 */
[----:B-1----:R-:W1:Y:S01]  /*16c0*/  LDCU UR8, c[0x0][0x3a8] ;  /* 0x00007500ff0877ac */ /* 0x002e620008000800 */
[----:B--2---:R-:W2:Y:S01]  /*16d0*/  LDCU UR13, c[0x0][0x3a8] ;  /* 0x00007500ff0d77ac */ /* 0x004ea20008000800 */
[----:B------:R-:W-:Y:S01]  /*16e0*/  UPLOP3.LUT UP1, UPT, UPT, UPT, UP0, 0x80, 0x8 ;  /* 0x000000000008789c */ /* 0x000fe20003f2f000 */
[----:B0-----:R-:W-:Y:S01]  /*16f0*/  IADD3 R78, PT, PT, R70, -UR5, RZ ;  /* 0x80000005464e7c10 */ /* 0x001fe2000fffe0ff */
        /* <DEDUP_REMOVED lines=10> */
[----:B------:R-:W-:-:S05]  /*17a0*/  @P0 MOV R69, 0x400 ;  /* 0x0000040000450802 */ /* 0x000fca0000000f00 */
        /* <DEDUP_REMOVED lines=14> */
.L_x_15654:
        /* <DEDUP_REMOVED lines=8> */
.L_x_15655:
        /* <DEDUP_REMOVED lines=8> */
.L_x_15656:
        /* <DEDUP_REMOVED lines=8> */
.L_x_15657:
        /* <DEDUP_REMOVED lines=8> */
.L_x_15658:
        /* <DEDUP_REMOVED lines=9> */
.L_x_15659:
        /* <DEDUP_REMOVED lines=9> */
.L_x_15660:
        /* <DEDUP_REMOVED lines=9> */
.L_x_15661:
        /* <DEDUP_REMOVED lines=9> */
.L_x_15662:
        /* <DEDUP_REMOVED lines=9> */
.L_x_15663:
        /* <DEDUP_REMOVED lines=9> */
.L_x_15664:
        /* <DEDUP_REMOVED lines=9> */
.L_x_15665:
        /* <DEDUP_REMOVED lines=9> */
.L_x_15666:
        /* <DEDUP_REMOVED lines=9> */
.L_x_15667:
        /* <DEDUP_REMOVED lines=9> */
.L_x_15668:
        /* <DEDUP_REMOVED lines=9> */
.L_x_15669:
        /* <DEDUP_REMOVED lines=9> */
.L_x_15670:
        /* <DEDUP_REMOVED lines=9> */
.L_x_15671:
        /* <DEDUP_REMOVED lines=9> */
.L_x_15672:
        /* <DEDUP_REMOVED lines=9> */
.L_x_15673:
        /* <DEDUP_REMOVED lines=9> */
.L_x_15674:
        /* <DEDUP_REMOVED lines=9> */
.L_x_15675:
        /* <DEDUP_REMOVED lines=9> */
.L_x_15676:
        /* <DEDUP_REMOVED lines=9> */
.L_x_15677:
        /* <DEDUP_REMOVED lines=9> */
.L_x_15678:
        /* <DEDUP_REMOVED lines=9> */
.L_x_15679:
        /* <DEDUP_REMOVED lines=9> */
.L_x_15680:
        /* <DEDUP_REMOVED lines=9> */
.L_x_15681:
        /* <DEDUP_REMOVED lines=9> */
.L_x_15682:
        /* <DEDUP_REMOVED lines=9> */
.L_x_15683:
        /* <DEDUP_REMOVED lines=8> */
.L_x_15684:
[----:B------:R-:W-:Y:S01]  /*2920*/  ISETP.NE.AND P0, PT, R69, RZ, PT ;  /* 0x000000ff4500720c */ /* 0x000fe20003f05270 */
[----:B------:R-:W-:-:S12]  /*2930*/  BSSY.RECONVERGENT B0, `(.L_x_15685) ;  /* 0x00000ad000007945 */ /* 0x000fd80003800200 */
[----:B------:R-:W-:Y:S05]  /*2940*/  @P0 BRA `(.L_x_15686) ;  /* 0x0000000800ac0947 */ /* 0x000fea0003800000 */
[----:B------:R-:W5:Y:S01]  /*2950*/  S2R R72, SR_CgaCtaId ;  /* 0x0000000000487919 */ /* 0x000f620000008800 */
[----:B------:R-:W-:Y:S01]  /*2960*/  MOV R69, 0x400 ;  /* 0x0000040000457802 */ /* 0x000fe20000000f00 */
[----:B------:R-:W-:Y:S01]  /*2970*/  VIADD R70, R0, UR5 ;  /* 0x0000000500467c36 */ /* 0x000fe20008000000 */
[----:B------:R-:W-:Y:S01]  /*2980*/  ISETP.GE.AND P0, PT, R78, 0x1, PT ;  /* 0x000000014e00780c */ /* 0x000fe20003f06270 */
[----:B------:R-:W-:Y:S02]  /*2990*/  IMAD.MOV.U32 R76, RZ, RZ, R4 ;  /* 0x000000ffff4c7224 */ /* 0x000fe400078e0004 */
[----:B------:R-:W-:Y:S01]  /*29a0*/  VIADD R71, R69, 0x4500 ;  /* 0x0000450045477836 */ /* 0x000fe20000000000 */
[----:B------:R-:W-:Y:S01]  /*29b0*/  IADD3 R74, PT, PT, -R18, R70, RZ ;  /* 0x00000046124a7210 */ /* 0x000fe20007ffe1ff */
[----:B------:R-:W-:Y:S01]  /*29c0*/  IMAD.IADD R73, R70, 0x1, -R11 ;  /* 0x0000000146497824 */ /* 0x000fe200078e0a0b */
[C---:B-----5:R-:W-:Y:S02]  /*29d0*/  LEA R69, R72.reuse, R69, 0x18 ;  /* 0x0000004548457211 */ /* 0x060fe400078ec0ff */
[----:B------:R-:W-:Y:S01]  /*29e0*/  LEA R71, R72, R71, 0x18 ;  /* 0x0000004748477211 */ /* 0x000fe200078ec0ff */
[----:B------:R-:W-:-:S07]  /*29f0*/  IMAD.IADD R72, R70, 0x1, -R24 ;  /* 0x0000000146487824 */ /* 0x000fce00078e0a18 */
.L_x_15687:
[----:B------:R-:W-:Y:S01]  /*2a00*/  IMAD R75, R76, 0x104, R69 ;  /* 0x000001044c4b7824 */ /* 0x000fe200078e0245 */
[----:B------:R-:W-:Y:S01]  /*2a10*/  ISETP.GE.AND P6, PT, R78, 0x7, PT ;  /* 0x000000074e00780c */ /* 0x000fe20003fc6270 */
[C---:B------:R-:W-:Y:S02]  /*2a20*/  @P5 IMAD.IADD R80, R70.reuse, 0x1, -R7 ;  /* 0x0000000146505824 */ /* 0x040fe400078e0a07 */
[C-C-:B------:R-:W-:Y:S02]  /*2a30*/  @P0 IMAD R77, R70.reuse, 0x4, R75.reuse ;  /* 0x00000004464d0824 */ /* 0x140fe400078e024b */
[----:B------:R-:W-:Y:S02]  /*2a40*/  @P4 IMAD.IADD R82, R70, 0x1, -R8 ;  /* 0x0000000146524824 */ /* 0x000fe400078e0a08 */
[----:B------:R-:W-:Y:S02]  /*2a50*/  @P5 IMAD R80, R80, 0x4, R75 ;  /* 0x0000000450505824 */ /* 0x000fe400078e024b */
[----:B------:R-:W3:Y:S01]  /*2a60*/  @P0 LDS R77, [R77] ;  /* 0x000000004d4d0984 */ /* 0x000ee20000000800 */
[----:B------:R-:W-:-:S02]  /*2a70*/  @P3 IMAD.IADD R84, R70, 0x1, -R9 ;  /* 0x0000000146543824 */ /* 0x000fc400078e0a09 */
[--C-:B------:R-:W-:Y:S01]  /*2a80*/  @P4 IMAD R82, R82, 0x4, R75.reuse ;  /* 0x0000000452524824 */ /* 0x100fe200078e024b */
[----:B0-----:R-:W0:Y:S01]  /*2a90*/  @P5 LDS R80, [R80+0x4] ;  /* 0x0000040050505984 */ /* 0x001e220000000800 */
[----:B------:R-:W-:Y:S02]  /*2aa0*/  @P2 IMAD.IADD R86, R70, 0x1, -R10 ;  /* 0x0000000146562824 */ /* 0x000fe400078e0a0a */
[--C-:B------:R-:W-:Y:S02]  /*2ab0*/  @P3 IMAD R84, R84, 0x4, R75.reuse ;  /* 0x0000000454543824 */ /* 0x100fe400078e024b */
[----:B------:R-:W1:Y:S01]  /*2ac0*/  @P4 LDS R82, [R82+0x8] ;  /* 0x0000080052524984 */ /* 0x000e620000000800 */
[----:B------:R-:W-:Y:S01]  /*2ad0*/  @P2 LEA R86, R86, R75, 0x2 ;  /* 0x0000004b56562211 */ /* 0x000fe200078e10ff */
[----:B------:R-:W-:Y:S02]  /*2ae0*/  @P6 IMAD.IADD R88, R70, 0x1, -R12 ;  /* 0x0000000146586824 */ /* 0x000fe400078e0a0c */
[----:B------:R-:W2:Y:S01]  /*2af0*/  @P3 LDS R84, [R84+0xc] ;  /* 0x00000c0054543984 */ /* 0x000ea20000000800 */
[----:B------:R-:W-:-:S02]  /*2b00*/  @P1 IMAD R81, R73, 0x4, R75 ;  /* 0x0000000449511824 */ /* 0x000fc400078e024b */
[----:B------:R-:W-:Y:S01]  /*2b10*/  @P6 IMAD R83, R88, 0x4, R75 ;  /* 0x0000000458536824 */ /* 0x000fe200078e024b */
[----:B------:R-:W4:Y:S01]  /*2b20*/  @P2 LDS R86, [R86+0x10] ;  /* 0x0000100056562984 */ /* 0x000f220000000800 */
[----:B------:R-:W-:-:S03]  /*2b30*/  IMAD.MOV.U32 R79, RZ, RZ, RZ ;  /* 0x000000ffff4f7224 */ /* 0x000fc600078e00ff */
[----:B------:R-:W5:Y:S04]  /*2b40*/  @P1 LDS R88, [R81+0x14] ;  /* 0x0000140051581984 */ /* 0x000f680000000800 */
[----:B------:R-:W5:Y:S01]  /*2b50*/  @P6 LDS R83, [R83+0x18] ;  /* 0x0000180053536984 */ /* 0x000f620000000800 */
[----:B---3--:R-:W-:-:S04]  /*2b60*/  @P0 IMAD R79, R36, R77, RZ ;  /* 0x0000004d244f0224 */ /* 0x008fc800078e02ff */
[----:B0-----:R-:W-:-:S04]  /*2b70*/  @P5 IMAD R79, R63, R80, R79 ;  /* 0x000000503f4f5224 */ /* 0x001fc800078e024f */
[----:B-1----:R-:W-:-:S04]  /*2b80*/  @P4 IMAD R79, R64, R82, R79 ;  /* 0x00000052404f4224 */ /* 0x002fc800078e024f */
[----:B--2---:R-:W-:-:S04]  /*2b90*/  @P3 IMAD R79, R65, R84, R79 ;  /* 0x00000054414f3224 */ /* 0x004fc800078e024f */
[----:B----4-:R-:W-:Y:S02]  /*2ba0*/  @P2 IMAD R79, R66, R86, R79 ;  /* 0x00000056424f2224 */ /* 0x010fe400078e024f */
[----:B------:R-:W-:Y:S02]  /*2bb0*/  IMAD R86, R76, UR6, R37 ;  /* 0x000000064c567c24 */ /* 0x000fe4000f8e0225 */
[----:B-----5:R-:W-:Y:S02]  /*2bc0*/  @P1 IMAD R79, R67, R88, R79 ;  /* 0x00000058434f1224 */ /* 0x020fe400078e024f */
[----:B------:R-:W-:Y:S02]  /*2bd0*/  IMAD R86, R86, 0x4, R71 ;  /* 0x0000000456567824 */ /* 0x000fe400078e0247 */
[----:B------:R-:W-:Y:S01]  /*2be0*/  @P6 IMAD R79, R68, R83, R79 ;  /* 0x00000053444f6224 */ /* 0x000fe200078e024f */
[----:B------:R-:W-:Y:S01]  /*2bf0*/  ISETP.GE.AND P6, PT, R78, 0x8, PT ;  /* 0x000000084e00780c */ /* 0x000fe20003fc6270 */
[----:B------:R-:W-:-:S12]  /*2c00*/  VIADD R76, R76, UR7 ;  /* 0x000000074c4c7c36 */ /* 0x000fd80008000000 */
        /* <DEDUP_REMOVED lines=39> */
[----:B------:R-:W-:-:S05]  /*2e80*/  @P6 IADD3 R84, PT, PT, -R21, R70, RZ ;  /* 0x0000004615546210 */ /* 0x000fca0007ffe1ff */
        /* <DEDUP_REMOVED lines=72> */
[----:B------:R-:W-:Y:S01]  /*3310*/  ISETP.GE.AND P6, PT, R78, 0x1f, PT ;  /* 0x0000001f4e00780c */ /* 0x000fe20003fc6270 */
[----:B------:R-:W-:-:S12]  /*3320*/  LDS R82, [R86] ;  /* 0x0000000056527984 */ /* 0x000fd80000000800 */
        /* <DEDUP_REMOVED lines=9> */
[----:B------:R-:W-:-:S03]  /*33c0*/  ISETP.GE.AND P6, PT, R76, UR13, PT ;  /* 0x0000000d4c007c0c */ /* 0x000fc6000bfc6270 */
[----:B------:R-:W-:-:S05]  /*33d0*/  IMAD.IADD R79, R82, 0x1, R79 ;  /* 0x00000001524f7824 */ /* 0x000fca00078e024f */
[----:B------:R0:W-:Y:S05]  /*33e0*/  STS [R86], R79 ;  /* 0x0000004f56007388 */ /* 0x0001ea0000000800 */
[----:B------:R-:W-:Y:S05]  /*33f0*/  @!P6 BRA `(.L_x_15687) ;  /* 0xfffffff40080e947 */ /* 0x000fea000383ffff */
.L_x_15686:
[----:B------:R-:W-:Y:S05]  /*3400*/  BSYNC.RECONVERGENT B0 ;  /* 0x0000000000007941 */ /* 0x000fea0003800200 */
.L_x_15685:
[----:B------:R-:W-:Y:S01]  /*3410*/  UPLOP3.LUT UP0, UPT, UPT, UPT, UPT, 0x40, 0x4 ;  /* 0x000000000004789c */ /* 0x000fe20003f0e870 */
[----:B------:R-:W-:Y:S01]  /*3420*/  UMOV UR5, 0x20 ;  /* 0x0000002000057882 */ /* 0x000fe20000000000 */
[----:B------:R-:W-:Y:S09]  /*3430*/  BRA.U UP1, `(.L_x_15688) ;  /* 0xffffffe101987547 */ /* 0x000ff2000b83ffff */
[----:B------:R-:W-:-:S04]  /*3440*/  UIADD3 UR4, UPT, UPT, UR12, UR4, URZ ;  /* 0x000000040c047290 */ /* 0x000fc8000fffe0ff */
[----:B------:R-:W-:-:S09]  /*3450*/  UISETP.GE.AND UP0, UPT, UR4, UR6, UPT ;  /* 0x000000060400728c */ /* 0x000fd2000bf06270 */
[----:B------:R-:W-:Y:S05]  /*3460*/  BRA.U !UP0, `(.L_x_15689) ;  /* 0xffffffe108847547 */ /* 0x000fea000b83ffff */
[----:B------:R-:W-:Y:S05]  /*3470*/  BRA `(.L_x_15652) ;  /* 0x0000003800f87947 */ /* 0x000fea0003800000 */
.L_x_15653:
[C---:B------:R-:W-:Y:S01]  /*3480*/  VIADD R6, R0.reuse, 0x1 ;  /* 0x0000000100067836 */ /* 0x040fe20000000000 */
[C---:B------:R-:W-:Y:S01]  /*3490*/  IADD3 R16, PT, PT, R0.reuse, 0xa, RZ ;  /* 0x0000000a00107810 */ /* 0x040fe20007ffe0ff */
        /* <DEDUP_REMOVED lines=15> */
[C---:B------:R-:W-:Y:S01]  /*3590*/  VIADD R12, R0.reuse, 0x6 ;  /* 0x00000006000c7836 */ /* 0x040fe20000000000 */
[C---:B------:R-:W-:Y:S01]  /*35a0*/  IADD3 R8, PT, PT, R0.reuse, 0x4, RZ ;  /* 0x0000000400087810 */ /* 0x040fe20007ffe0ff */
[C---:B------:R-:W-:Y:S01]  /*35b0*/  VIADD R14, R0.reuse, 0x7 ;  /* 0x00000007000e7836 */ /* 0x040fe20000000000 */
[----:B------:R-:W-:Y:S01]  /*35c0*/  SEL R7, R5, RZ, P6 ;  /* 0x000000ff05077207 */ /* 0x000fe20003000000 */
[----:B------:R-:W-:Y:S01]  /*35d0*/  VIADD R18, R0, 0xb ;  /* 0x0000000b00127836 */ /* 0x000fe20000000000 */
[----:B------:R-:W-:Y:S01]  /*35e0*/  ISETP.GE.AND P6, PT, R36, R5, PT ;  /* 0x000000052400720c */ /* 0x000fe20003fc6270 */
[C---:B------:R-:W-:Y:S01]  /*35f0*/  VIADD R20, R0.reuse, 0xe ;  /* 0x0000000e00147836 */ /* 0x040fe20000000000 */
[----:B------:R-:W-:Y:S01]  /*3600*/  SEL R30, R37, RZ, P0 ;  /* 0x000000ff251e7207 */ /* 0x000fe20000000000 */
[----:B------:R-:W-:Y:S01]  /*3610*/  VIADD R22, R0, 0xf ;  /* 0x0000000f00167836 */ /* 0x000fe20000000000 */
[----:B------:R-:W-:Y:S01]  /*3620*/  ISETP.GE.AND P0, PT, R36, R37, PT ;  /* 0x000000252400720c */ /* 0x000fe20003f06270 */
[----:B------:R-:W-:Y:S01]  /*3630*/  VIADD R24, R0, 0x12 ;  /* 0x0000001200187836 */ /* 0x000fe20000000000 */
[-C--:B------:R-:W-:Y:S01]  /*3640*/  ISETP.GE.AND P4, PT, R8, R5.reuse, PT ;  /* 0x000000050800720c */ /* 0x080fe20003f86270 */
[C---:B------:R-:W-:Y:S01]  /*3650*/  VIADD R26, R0.reuse, 0x14 ;  /* 0x00000014001a7836 */ /* 0x040fe20000000000 */
[----:B------:R-:W-:Y:S01]  /*3660*/  SEL R8, R5, RZ, P6 ;  /* 0x000000ff05087207 */ /* 0x000fe20003000000 */
[----:B------:R-:W-:Y:S01]  /*3670*/  VIADD R28, R0, 0x19 ;  /* 0x00000019001c7836 */ /* 0x000fe20000000000 */
[----:B------:R-:W-:Y:S01]  /*3680*/  ISETP.GE.AND P6, PT, R38, R5, PT ;  /* 0x000000052600720c */ /* 0x000fe20003fc6270 */
[----:B------:R-:W-:Y:S01]  /*3690*/  VIADD R40, R0, 0x1a ;  /* 0x0000001a00287836 */ /* 0x000fe20000000000 */
[----:B------:R-:W-:Y:S01]  /*36a0*/  SEL R31, R37, RZ, P0 ;  /* 0x000000ff251f7207 */ /* 0x000fe20000000000 */
[----:B------:R-:W-:Y:S01]  /*36b0*/  IMAD.IADD R30, R34, 0x1, -R30 ;  /* 0x00000001221e7824 */ /* 0x000fe200078e0a1e */
[----:B------:R-:W-:Y:S01]  /*36c0*/  ISETP.GE.AND P0, PT, R38, R37, PT ;  /* 0x000000252600720c */ /* 0x000fe20003f06270 */
[----:B------:R-:W-:Y:S01]  /*36d0*/  VIADD R42, R0, 0x1d ;  /* 0x0000001d002a7836 */ /* 0x000fe20000000000 */
[----:B------:R-:W-:Y:S01]  /*36e0*/  SEL R9, R5, RZ, P6 ;  /* 0x000000ff05097207 */ /* 0x000fe20003000000 */
[----:B------:R-:W-:Y:S01]  /*36f0*/  IMAD.MOV R39, RZ, RZ, -R37 ;  /* 0x000000ffff277224 */ /* 0x000fe200078e0a25 */
[----:B------:R-:W-:Y:S01]  /*3700*/  ISETP.GE.AND P6, PT, R44, R5, PT ;  /* 0x000000052c00720c */ /* 0x000fe20003fc6270 */
[----:B------:R-:W-:Y:S01]  /*3710*/  IMAD.IADD R31, R36, 0x1, -R31 ;  /* 0x00000001241f7824 */ /* 0x000fe200078e0a1f */
[----:B------:R-:W-:Y:S01]  /*3720*/  SEL R32, R37, RZ, P0 ;  /* 0x000000ff25207207 */ /* 0x000fe20000000000 */
[----:B------:R-:W-:Y:S01]  /*3730*/  IMAD.MOV.U32 R36, RZ, RZ, RZ ;  /* 0x000000ffff247224 */ /* 0x000fe200078e00ff */
[----:B------:R-:W-:-:S02]  /*3740*/  ISETP.GE.AND P0, PT, R44, R37, PT ;  /* 0x000000252c00720c */ /* 0x000fc40003f06270 */
[-C--:B------:R-:W-:Y:S01]  /*3750*/  ISETP.GE.AND P5, PT, R10, R5.reuse, PT ;  /* 0x000000050a00720c */ /* 0x080fe20003fa6270 */
[----:B------:R-:W-:Y:S01]  /*3760*/  IMAD.IADD R32, R38, 0x1, -R32 ;  /* 0x0000000126207824 */ /* 0x000fe200078e0a20 */
[----:B------:R-:W-:Y:S02]  /*3770*/  SEL R10, R5, RZ, P6 ;  /* 0x000000ff050a7207 */ /* 0x000fe40003000000 */
[-C--:B------:R-:W-:Y:S01]  /*3780*/  ISETP.GE.AND P6, PT, R12, R5.reuse, PT ;  /* 0x000000050c00720c */ /* 0x080fe20003fc6270 */
[----:B------:R-:W-:Y:S01]  /*3790*/  VIADD R12, R0, 0x8 ;  /* 0x00000008000c7836 */ /* 0x000fe20000000000 */
[----:B------:R-:W-:Y:S02]  /*37a0*/  SEL R33, R37, RZ, P0 ;  /* 0x000000ff25217207 */ /* 0x000fe40000000000 */
        /* <DEDUP_REMOVED lines=25> */
[-C--:B------:R-:W-:Y:S02]  /*3940*/  ISETP.GE.AND P3, PT, R22, R5.reuse, PT ;  /* 0x000000051600720c */ /* 0x080fe40003f66270 */
        /* <DEDUP_REMOVED lines=14> */
[----:B------:R-:W-:Y:S01]  /*3a30*/  ISETP.GE.AND P2, PT, R40, R5, PT ;  /* 0x000000052800720c */ /* 0x000fe20003f46270 */
[C---:B------:R-:W-:Y:S01]  /*3a40*/  VIADD R40, R0.reuse, 0x1c ;  /* 0x0000001c00287836 */ /* 0x040fe20000000000 */
[C---:B------:R-:W-:Y:S02]  /*3a50*/  SEL R34, R5.reuse, RZ, P6 ;  /* 0x000000ff05227207 */ /* 0x040fe40003000000 */
[----:B------:R-:W-:Y:S02]  /*3a60*/  ISETP.GE.AND P6, PT, R0, R37, PT ;  /* 0x000000250000720c */ /* 0x000fe40003fc6270 */
[C---:B------:R-:W-:Y:S02]  /*3a70*/  SEL R27, R5.reuse, RZ, P3 ;  /* 0x000000ff051b7207 */ /* 0x040fe40001800000 */
[----:B------:R-:W-:Y:S02]  /*3a80*/  ISETP.GE.AND P3, PT, R28, R5, PT ;  /* 0x000000051c00720c */ /* 0x000fe40003f66270 */
[----:B------:R-:W-:-:S02]  /*3a90*/  SEL R28, R5, RZ, P4 ;  /* 0x000000ff051c7207 */ /* 0x000fc40002000000 */
[----:B------:R-:W-:Y:S02]  /*3aa0*/  SHF.R.S32.HI R38, RZ, 0x1f, R37 ;  /* 0x0000001fff267819 */ /* 0x000fe40000011425 */
[-C--:B------:R-:W-:Y:S02]  /*3ab0*/  ISETP.GE.AND P4, PT, R40, R5.reuse, PT ;  /* 0x000000052800720c */ /* 0x080fe40003f86270 */
[----:B------:R-:W-:Y:S02]  /*3ac0*/  SEL R29, R5, RZ, P5 ;  /* 0x000000ff051d7207 */ /* 0x000fe40002800000 */
[----:B------:R-:W-:Y:S02]  /*3ad0*/  SEL R43, R37, RZ, P6 ;  /* 0x000000ff252b7207 */ /* 0x000fe40003000000 */
[-C--:B------:R-:W-:Y:S02]  /*3ae0*/  ISETP.GE.AND P5, PT, R42, R5.reuse, PT ;  /* 0x000000052a00720c */ /* 0x080fe40003fa6270 */
[----:B------:R-:W-:-:S02]  /*3af0*/  LOP3.LUT R35, R38, R5, RZ, 0xc0, !PT ;  /* 0x0000000526237212 */ /* 0x000fc400078ec0ff */
[----:B------:R-:W-:Y:S02]  /*3b00*/  LEA R37, R39, 0x201f, 0x8 ;  /* 0x0000201f27257811 */ /* 0x000fe400078e40ff */
[----:B------:R-:W-:Y:S01]  /*3b10*/  IADD3 R33, PT, PT, R44, -R33, RZ ;  /* 0x800000212c217210 */ /* 0x000fe20007ffe0ff */
[----:B------:R-:W-:Y:S01]  /*3b20*/  IMAD.IADD R44, R0, 0x1, -R43 ;  /* 0x00000001002c7824 */ /* 0x000fe200078e0a2b */
[C---:B------:R-:W-:Y:S02]  /*3b30*/  SEL R38, R5.reuse, RZ, P0 ;  /* 0x000000ff05267207 */ /* 0x040fe40000000000 */
[C---:B------:R-:W-:Y:S02]  /*3b40*/  SEL R39, R5.reuse, RZ, P1 ;  /* 0x000000ff05277207 */ /* 0x040fe40000800000 */
[C---:B------:R-:W-:Y:S02]  /*3b50*/  SEL R40, R5.reuse, RZ, P2 ;  /* 0x000000ff05287207 */ /* 0x040fe40001000000 */
[----:B------:R-:W-:-:S02]  /*3b60*/  SEL R41, R5, RZ, P3 ;  /* 0x000000ff05297207 */ /* 0x000fc40001800000 */
[C---:B------:R-:W-:Y:S02]  /*3b70*/  SEL R42, R5.reuse, RZ, P4 ;  /* 0x000000ff052a7207 */ /* 0x040fe40002000000 */
[----:B------:R-:W-:-:S07]  /*3b80*/  SEL R5, R5, RZ, P5 ;  /* 0x000000ff05057207 */ /* 0x000fce0002800000 */
.L_x_15855:
[----:B------:R-:W-:Y:S01]  /*3b90*/  PLOP3.LUT P0, PT, PT, PT, PT, 0x80, 0x8 ;  /* 0x000000000008781c */ /* 0x000fe20003f0f070 */
[----:B------:R-:W-:Y:S01]  /*3ba0*/  BSSY B0, `(.L_x_15690) ;  /* 0x0000346000007945 */ /* 0x000fe20003800000 */
[----:B------:R-:W-:Y:S02]  /*3bb0*/  IMAD.MOV.U32 R77, RZ, RZ, RZ ;  /* 0x000000ffff4d7224 */ /* 0x000fe400078e00ff */
[----:B01234-:R-:W-:-:S09]  /*3bc0*/  P2R R78, PR, RZ, 0x1 ;  /* 0x00000001ff4e7803 */ /* 0x01ffd20000000000 */
.L_x_15854:
[----:B0-----:R-:W0:Y:S01]  /*3bd0*/  LDC R79, c[0x0][0x3ac] ;  /* 0x0000eb00ff4f7b82 */ /* 0x001e220000000800 */
[----:B------:R-:W-:Y:S01]  /*3be0*/  BSSY.RECONVERGENT B1, `(.L_x_15691) ;  /* 0x0000012000017945 */ /* 0x000fe20003800200 */
[----:B0-----:R-:W-:-:S05]  /*3bf0*/  IMAD.IADD R81, R79, 0x1, -R77 ;  /* 0x000000014f517824 */ /* 0x001fca00078e0a4d */
[C---:B------:R-:W-:Y:S02]  /*3c00*/  ISETP.GE.AND P4, PT, R81.reuse, 0x1, PT ;  /* 0x000000015100780c */ /* 0x040fe40003f86270 */
[C---:B------:R-:W-:Y:S02]  /*3c10*/  ISETP.GE.AND P3, PT, R81.reuse, 0x2, PT ;  /* 0x000000025100780c */ /* 0x040fe40003f66270 */
[C---:B------:R-:W-:Y:S02]  /*3c20*/  ISETP.GE.AND P2, PT, R81.reuse, 0x3, PT ;  /* 0x000000035100780c */ /* 0x040fe40003f46270 */
[C---:B------:R-:W-:Y:S02]  /*3c30*/  ISETP.GE.AND P1, PT, R81.reuse, 0x4, PT ;  /* 0x000000045100780c */ /* 0x040fe40003f26270 */
[C---:B------:R-:W-:Y:S02]  /*3c40*/  ISETP.GE.AND P0, PT, R81.reuse, 0x5, PT ;  /* 0x000000055100780c */ /* 0x040fe40003f06270 */
[----:B------:R-:W-:-:S03]  /*3c50*/  ISETP.GE.AND P6, PT, R81, 0x6, PT ;  /* 0x000000065100780c */ /* 0x000fc60003fc6270 */
[----:B-1234-:R-:W-:Y:S10]  /*3c60*/  @!P4 BRA `(.L_x_15692) ;  /* 0x000000000024c947 */ /* 0x01eff40003800000 */
[----:B------:R-:W0:Y:S01]  /*3c70*/  S2UR UR5, SR_CgaCtaId ;  /* 0x00000000000579c3 */ /* 0x000e220000008800 */
[----:B------:R-:W-:Y:S01]  /*3c80*/  IMAD.IADD R75, R3, 0x1, R36 ;  /* 0x00000001034b7824 */ /* 0x000fe200078e0224 */
[----:B------:R-:W-:Y:S02]  /*3c90*/  UMOV UR4, 0x400 ;  /* 0x0000040000047882 */ /* 0x000fe40000000000 */
[----:B------:R-:W-:Y:S01]  /*3ca0*/  UIADD3 UR4, UPT, UPT, UR4, 0x4100, URZ ;  /* 0x0000410004047890 */ /* 0x000fe2000fffe0ff */
[----:B------:R-:W-:-:S05]  /*3cb0*/  IMAD R76, R75, R79, R0 ;  /* 0x0000004f4b4c7224 */ /* 0x000fca00078e0200 */
[----:B------:R-:W-:Y:S01]  /*3cc0*/  IADD3 R76, PT, PT, -R35, R77, R76 ;  /* 0x0000004d234c7210 */ /* 0x000fe20007ffe14c */
[----:B0-----:R-:W-:-:S06]  /*3cd0*/  ULEA UR4, UR5, UR4, 0x18 ;  /* 0x0000000405047291 */ /* 0x001fcc000f8ec0ff */
[----:B------:R-:W-:-:S06]  /*3ce0*/  LEA R75, R76, UR4, 0x2 ;  /* 0x000000044c4b7c11 */ /* 0x000fcc000f8e10ff */
[----:B------:R-:W0:Y:S02]  /*3cf0*/  LDS R75, [R75] ;  /* 0x000000004b4b7984 */ /* 0x000e240000000800 */
.L_x_15692:
[----:B------:R-:W-:Y:S05]  /*3d00*/  BSYNC.RECONVERGENT B1 ;  /* 0x0000000000017941 */ /* 0x000fea0003800200 */
.L_x_15691:
[----:B------:R-:W-:Y:S04]  /*3d10*/  BSSY.RECONVERGENT B1, `(.L_x_15693) ;  /* 0x000000b000017945 */ /* 0x000fe80003800200 */
[----:B------:R-:W-:Y:S05]  /*3d20*/  @!P3 BRA `(.L_x_15694) ;  /* 0x000000000024b947 */ /* 0x000fea0003800000 */
[----:B------:R-:W1:Y:S01]  /*3d30*/  S2UR UR5, SR_CgaCtaId ;  /* 0x00000000000579c3 */ /* 0x000e620000008800 */
[----:B------:R-:W-:Y:S01]  /*3d40*/  IMAD.IADD R72, R3, 0x1, R36 ;  /* 0x0000000103487824 */ /* 0x000fe200078e0224 */
[----:B------:R-:W-:Y:S02]  /*3d50*/  UMOV UR4, 0x400 ;  /* 0x0000040000047882 */ /* 0x000fe40000000000 */
[----:B------:R-:W-:Y:S01]  /*3d60*/  UIADD3 UR4, UPT, UPT, UR4, 0x4100, URZ ;  /* 0x0000410004047890 */ /* 0x000fe2000fffe0ff */
[----:B------:R-:W-:-:S05]  /*3d70*/  IMAD R72, R72, R79, R0 ;  /* 0x0000004f48487224 */ /* 0x000fca00078e0200 */
[----:B------:R-:W-:Y:S01]  /*3d80*/  IADD3 R72, PT, PT, -R11, R77, R72 ;  /* 0x0000004d0b487210 */ /* 0x000fe20007ffe148 */
[----:B-1----:R-:W-:-:S06]  /*3d90*/  ULEA UR4, UR5, UR4, 0x18 ;  /* 0x0000000405047291 */ /* 0x002fcc000f8ec0ff */
[----:B------:R-:W-:-:S06]  /*3da0*/  LEA R72, R72, UR4, 0x2 ;  /* 0x0000000448487c11 */ /* 0x000fcc000f8e10ff */
[----:B------:R-:W1:Y:S02]  /*3db0*/  LDS R72, [R72+0x4] ;  /* 0x0000040048487984 */ /* 0x000e640000000800 */
.L_x_15694:
[----:B------:R-:W-:Y:S05]  /*3dc0*/  BSYNC.RECONVERGENT B1 ;  /* 0x0000000000017941 */ /* 0x000fea0003800200 */
.L_x_15693:
[----:B------:R-:W-:Y:S04]  /*3dd0*/  BSSY.RECONVERGENT B1, `(.L_x_15695) ;  /* 0x000000b000017945 */ /* 0x000fe80003800200 */
[----:B------:R-:W-:Y:S05]  /*3de0*/  @!P2 BRA `(.L_x_15696) ;  /* 0x000000000024a947 */ /* 0x000fea0003800000 */
[----:B------:R-:W2:Y:S01]  /*3df0*/  S2UR UR5, SR_CgaCtaId ;  /* 0x00000000000579c3 */ /* 0x000ea20000008800 */
[----:B------:R-:W-:Y:S01]  /*3e00*/  IMAD.IADD R73, R3, 0x1, R36 ;  /* 0x0000000103497824 */ /* 0x000fe200078e0224 */
[----:B------:R-:W-:Y:S02]  /*3e10*/  UMOV UR4, 0x400 ;  /* 0x0000040000047882 */ /* 0x000fe40000000000 */
[----:B------:R-:W-:Y:S01]  /*3e20*/  UIADD3 UR4, UPT, UPT, UR4, 0x4100, URZ ;  /* 0x0000410004047890 */ /* 0x000fe2000fffe0ff */
[----:B------:R-:W-:-:S05]  /*3e30*/  IMAD R73, R73, R79, R0 ;  /* 0x0000004f49497224 */ /* 0x000fca00078e0200 */
[----:B------:R-:W-:Y:S01]  /*3e40*/  IADD3 R73, PT, PT, -R12, R77, R73 ;  /* 0x0000004d0c497210 */ /* 0x000fe20007ffe149 */
[----:B--2---:R-:W-:-:S06]  /*3e50*/  ULEA UR4, UR5, UR4, 0x18 ;  /* 0x0000000405047291 */ /* 0x004fcc000f8ec0ff */
[----:B------:R-:W-:-:S06]  /*3e60*/  LEA R73, R73, UR4, 0x2 ;  /* 0x0000000449497c11 */ /* 0x000fcc000f8e10ff */
[----:B------:R-:W2:Y:S02]  /*3e70*/  LDS R73, [R73+0x8] ;  /* 0x0000080049497984 */ /* 0x000ea40000000800 */
.L_x_15696:
[----:B------:R-:W-:Y:S05]  /*3e80*/  BSYNC.RECONVERGENT B1 ;  /* 0x0000000000017941 */ /* 0x000fea0003800200 */
.L_x_15695:
[----:B------:R-:W-:Y:S04]  /*3e90*/  BSSY.RECONVERGENT B1, `(.L_x_15697) ;  /* 0x000000b000017945 */ /* 0x000fe80003800200 */
[----:B------:R-:W-:Y:S05]  /*3ea0*/  @!P1 BRA `(.L_x_15698) ;  /* 0x0000000000249947 */ /* 0x000fea0003800000 */
[----:B------:R-:W3:Y:S01]  /*3eb0*/  S2UR UR5, SR_CgaCtaId ;  /* 0x00000000000579c3 */ /* 0x000ee20000008800 */
[----:B------:R-:W-:Y:S01]  /*3ec0*/  IMAD.IADD R74, R3, 0x1, R36 ;  /* 0x00000001034a7824 */ /* 0x000fe200078e0224 */
[----:B------:R-:W-:Y:S02]  /*3ed0*/  UMOV UR4, 0x400 ;  /* 0x0000040000047882 */ /* 0x000fe40000000000 */
[----:B------:R-:W-:Y:S01]  /*3ee0*/  UIADD3 UR4, UPT, UPT, UR4, 0x4100, URZ ;  /* 0x0000410004047890 */ /* 0x000fe2000fffe0ff */
[----:B------:R-:W-:-:S05]  /*3ef0*/  IMAD R74, R74, R79, R0 ;  /* 0x0000004f4a4a7224 */ /* 0x000fca00078e0200 */
[----:B------:R-:W-:Y:S01]  /*3f00*/  IADD3 R74, PT, PT, -R13, R77, R74 ;  /* 0x0000004d0d4a7210 */ /* 0x000fe20007ffe14a */
[----:B---3--:R-:W-:-:S06]  /*3f10*/  ULEA UR4, UR5, UR4, 0x18 ;  /* 0x0000000405047291 */ /* 0x008fcc000f8ec0ff */
[----:B------:R-:W-:-:S06]  /*3f20*/  LEA R74, R74, UR4, 0x2 ;  /* 0x000000044a4a7c11 */ /* 0x000fcc000f8e10ff */
[----:B------:R-:W3:Y:S02]  /*3f30*/  LDS R74, [R74+0xc] ;  /* 0x00000c004a4a7984 */ /* 0x000ee40000000800 */
.L_x_15698:
[----:B------:R-:W-:Y:S05]  /*3f40*/  BSYNC.RECONVERGENT B1 ;  /* 0x0000000000017941 */ /* 0x000fea0003800200 */
.L_x_15697:
[----:B------:R-:W-:Y:S04]  /*3f50*/  BSSY.RECONVERGENT B1, `(.L_x_15699) ;  /* 0x000000b000017945 */ /* 0x000fe80003800200 */
[----:B------:R-:W-:Y:S05]  /*3f60*/  @!P0 BRA `(.L_x_15700) ;  /* 0x0000000000248947 */ /* 0x000fea0003800000 */
[----:B------:R-:W4:Y:S01]  /*3f70*/  S2UR UR5, SR_CgaCtaId ;  /* 0x00000000000579c3 */ /* 0x000f220000008800 */
[----:B------:R-:W-:Y:S01]  /*3f80*/  IADD3 R43, PT, PT, R3, R36, RZ ;  /* 0x00000024032b7210 */ /* 0x000fe20007ffe0ff */
[----:B------:R-:W-:Y:S02]  /*3f90*/  UMOV UR4, 0x400 ;  /* 0x0000040000047882 */ /* 0x000fe40000000000 */
[----:B------:R-:W-:Y:S02]  /*3fa0*/  UIADD3 UR4, UPT, UPT, UR4, 0x4100, URZ ;  /* 0x0000410004047890 */ /* 0x000fe4000fffe0ff */
[----:B------:R-:W-:-:S05]  /*3fb0*/  IMAD R43, R43, R79, R0 ;  /* 0x0000004f2b2b7224 */ /* 0x000fca00078e0200 */
[----:B------:R-:W-:Y:S01]  /*3fc0*/  IADD3 R43, PT, PT, -R14, R77, R43 ;  /* 0x0000004d0e2b7210 */ /* 0x000fe20007ffe12b */
[----:B----4-:R-:W-:-:S06]  /*3fd0*/  ULEA UR4, UR5, UR4, 0x18 ;  /* 0x0000000405047291 */ /* 0x010fcc000f8ec0ff */
[----:B------:R-:W-:-:S06]  /*3fe0*/  LEA R43, R43, UR4, 0x2 ;  /* 0x000000042b2b7c11 */ /* 0x000fcc000f8e10ff */
[----:B------:R-:W4:Y:S02]  /*3ff0*/  LDS R43, [R43+0x10] ;  /* 0x000010002b2b7984 */ /* 0x000f240000000800 */
.L_x_15700:
[----:B------:R-:W-:Y:S05]  /*4000*/  BSYNC.RECONVERGENT B1 ;  /* 0x0000000000017941 */ /* 0x000fea0003800200 */
.L_x_15699:
[----:B------:R-:W-:Y:S01]  /*4010*/  BSSY.RECONVERGENT B1, `(.L_x_15701) ;  /* 0x000000c000017945 */ /* 0x000fe20003800200 */
[----:B------:R-:W-:-:S03]  /*4020*/  ISETP.GE.AND P5, PT, R81, 0x7, PT ;  /* 0x000000075100780c */ /* 0x000fc60003fa6270 */
[----:B------:R-:W-:Y:S10]  /*4030*/  @!P6 BRA `(.L_x_15702) ;  /* 0x000000000024e947 */ /* 0x000ff40003800000 */
[----:B------:R-:W5:Y:S01]  /*4040*/  S2UR UR5, SR_CgaCtaId ;  /* 0x00000000000579c3 */ /* 0x000f620000008800 */
[----:B------:R-:W-:Y:S01]  /*4050*/  IMAD.IADD R45, R3, 0x1, R36 ;  /* 0x00000001032d7824 */ /* 0x000fe200078e0224 */
[----:B------:R-:W-:Y:S02]  /*4060*/  UMOV UR4, 0x400 ;  /* 0x0000040000047882 */ /* 0x000fe40000000000 */
[----:B------:R-:W-:Y:S01]  /*4070*/  UIADD3 UR4, UPT, UPT, UR4, 0x4100, URZ ;  /* 0x0000410004047890 */ /* 0x000fe2000fffe0ff */
[----:B------:R-:W-:-:S05]  /*4080*/  IMAD R76, R45, R79, R0 ;  /* 0x0000004f2d4c7224 */ /* 0x000fca00078e0200 */
[----:B------:R-:W-:Y:S01]  /*4090*/  IADD3 R45, PT, PT, -R15, R77, R76 ;  /* 0x0000004d0f2d7210 */ /* 0x000fe20007ffe14c */
[----:B-----5:R-:W-:-:S06]  /*40a0*/  ULEA UR4, UR5, UR4, 0x18 ;  /* 0x0000000405047291 */ /* 0x020fcc000f8ec0ff */
[----:B------:R-:W-:-:S06]  /*40b0*/  LEA R45, R45, UR4, 0x2 ;  /* 0x000000042d2d7c11 */ /* 0x000fcc000f8e10ff */
[----:B------:R-:W0:Y:S02]  /*40c0*/  LDS R45, [R45+0x14] ;  /* 0x000014002d2d7984 */ /* 0x000e240000000800 */
.L_x_15702:
[----:B------:R-:W-:Y:S05]  /*40d0*/  BSYNC.RECONVERGENT B1 ;  /* 0x0000000000017941 */ /* 0x000fea0003800200 */
.L_x_15701:
        /* <DEDUP_REMOVED lines=12> */
.L_x_15704:
[----:B------:R-:W-:Y:S05]  /*41a0*/  BSYNC.RECONVERGENT B1 ;  /* 0x0000000000017941 */ /* 0x000fea0003800200 */
.L_x_15703:
        /* <DEDUP_REMOVED lines=12> */
.L_x_15706:
[----:B------:R-:W-:Y:S05]  /*4270*/  BSYNC.RECONVERGENT B1 ;  /* 0x0000000000017941 */ /* 0x000fea0003800200 */
.L_x_15705:
        /* <DEDUP_REMOVED lines=12> */
.L_x_15708:
[----:B------:R-:W-:Y:S05]  /*4340*/  BSYNC.RECONVERGENT B1 ;  /* 0x0000000000017941 */ /* 0x000fea0003800200 */
.L_x_15707:
        /* <DEDUP_REMOVED lines=12> */
.L_x_15710:
[----:B------:R-:W-:Y:S05]  /*4410*/  BSYNC.RECONVERGENT B1 ;  /* 0x0000000000017941 */ /* 0x000fea0003800200 */
.L_x_15709:
        /* <DEDUP_REMOVED lines=12> */
.L_x_15712:
[----:B------:R-:W-:Y:S05]  /*44e0*/  BSYNC.RECONVERGENT B1 ;  /* 0x0000000000017941 */ /* 0x000fea0003800200 */
.L_x_15711:
        /* <DEDUP_REMOVED lines=12> */
.L_x_15714:
[----:B------:R-:W-:Y:S05]  /*45b0*/  BSYNC.RECONVERGENT B1 ;  /* 0x0000000000017941 */ /* 0x000fea0003800200 */
.L_x_15713:
        /* <DEDUP_REMOVED lines=12> */
.L_x_15716:
[----:B------:R-:W-:Y:S05]  /*4680*/  BSYNC.RECONVERGENT B1 ;  /* 0x0000000000017941 */ /* 0x000fea0003800200 */
.L_x_15715:
        /* <DEDUP_REMOVED lines=12> */
.L_x_15718:
[----:B------:R-:W-:Y:S05]  /*4750*/  BSYNC.RECONVERGENT B1 ;  /* 0x0000000000017941 */ /* 0x000fea0003800200 */
.L_x_15717:
[----:B------:R-:W-:Y:S01]  /*4760*/  BSSY.RECONVERGENT B1, `(.L_x_15719) ;  /* 0x000000c000017945 */ /* 0x000fe20003800200 */
[----:B------:R-:W-:-:S03]  /*4770*/  ISETP.GE.AND P6, PT, R81, 0x10, PT ;  /* 0x000000105100780c */ /* 0x000fc60003fc6270 */
[----:B------:R-:W-:Y:S10]  /*4780*/  @!P5 BRA `(.L_x_15720) ;  /* 0x000000000024d947 */ /* 0x000ff40003800000 */
[----:B------:R-:W5:Y:S01]  /*4790*/  S2UR UR5, SR_CgaCtaId ;  /* 0x00000000000579c3 */ /* 0x000f620000008800 */
[----:B------:R-:W-:Y:S01]  /*47a0*/  IADD3 R54, PT, PT, R3, R36, RZ ;  /* 0x0000002403367210 */ /* 0x000fe20007ffe0ff */
[----:B------:R-:W-:Y:S02]  /*47b0*/  UMOV UR4, 0x400 ;  /* 0x0000040000047882 */ /* 0x000fe40000000000 */
[----:B------:R-:W-:Y:S02]  /*47c0*/  UIADD3 UR4, UPT, UPT, UR4, 0x4100, URZ ;  /* 0x0000410004047890 */ /* 0x000fe4000fffe0ff */
[----:B------:R-:W-:-:S05]  /*47d0*/  IMAD R54, R54, R79, R0 ;  /* 0x0000004f36367224 */ /* 0x000fca00078e0200 */
[----:B------:R-:W-:Y:S01]  /*47e0*/  IADD3 R54, PT, PT, -R24, R77, R54 ;  /* 0x0000004d18367210 */ /* 0x000fe20007ffe136 */
[----:B-----5:R-:W-:-:S06]  /*47f0*/  ULEA UR4, UR5, UR4, 0x18 ;  /* 0x0000000405047291 */ /* 0x020fcc000f8ec0ff */
[----:B------:R-:W-:-:S06]  /*4800*/  LEA R54, R54, UR4, 0x2 ;  /* 0x0000000436367c11 */ /* 0x000fcc000f8e10ff */
[----:B------:R-:W0:Y:S02]  /*4810*/  LDS R54, [R54+0x38] ;  /* 0x0000380036367984 */ /* 0x000e240000000800 */
.L_x_15720:
[----:B------:R-:W-:Y:S05]  /*4820*/  BSYNC.RECONVERGENT B1 ;  /* 0x0000000000017941 */ /* 0x000fea0003800200 */
.L_x_15719:
        /* <DEDUP_REMOVED lines=12> */
.L_x_15722:
[----:B------:R-:W-:Y:S05]  /*48f0*/  BSYNC.RECONVERGENT B1 ;  /* 0x0000000000017941 */ /* 0x000fea0003800200 */
.L_x_15721:
        /* <DEDUP_REMOVED lines=12> */
.L_x_15724:
[----:B------:R-:W-:Y:S05]  /*49c0*/  BSYNC.RECONVERGENT B1 ;  /* 0x0000000000017941 */ /* 0x000fea0003800200 */
.L_x_15723:
        /* <DEDUP_REMOVED lines=12> */
.L_x_15726:
[----:B------:R-:W-:Y:S05]  /*4a90*/  BSYNC.RECONVERGENT B1 ;  /* 0x0000000000017941 */ /* 0x000fea0003800200 */
.L_x_15725:
        /* <DEDUP_REMOVED lines=12> */
.L_x_15728:
[----:B------:R-:W-:Y:S05]  /*4b60*/  BSYNC.RECONVERGENT B1 ;  /* 0x0000000000017941 */ /* 0x000fea0003800200 */
.L_x_15727:
        /* <DEDUP_REMOVED lines=12> */
.L_x_15730:
[----:B------:R-:W-:Y:S05]  /*4c30*/  BSYNC.RECONVERGENT B1 ;  /* 0x0000000000017941 */ /* 0x000fea0003800200 */
.L_x_15729:
        /* <DEDUP_REMOVED lines=12> */
.L_x_15732:
[----:B------:R-:W-:Y:S05]  /*4d00*/  BSYNC.RECONVERGENT B1 ;  /* 0x0000000000017941 */ /* 0x000fea0003800200 */
.L_x_15731:
        /* <DEDUP_REMOVED lines=12> */
.L_x_15734:
[----:B------:R-:W-:Y:S05]  /*4dd0*/  BSYNC.RECONVERGENT B1 ;  /* 0x0000000000017941 */ /* 0x000fea0003800200 */
.L_x_15733:
        /* <DEDUP_REMOVED lines=12> */
.L_x_15736:
[----:B------:R-:W-:Y:S05]  /*4ea0*/  BSYNC.RECONVERGENT B1 ;  /* 0x0000000000017941 */ /* 0x000fea0003800200 */
.L_x_15735:
        /* <DEDUP_REMOVED lines=12> */
.L_x_15738:
[----:B------:R-:W-:Y:S05]  /*4f70*/  BSYNC.RECONVERGENT B1 ;  /* 0x0000000000017941 */ /* 0x000fea0003800200 */
.L_x_15737:
        /* <DEDUP_REMOVED lines=12> */
.L_x_15740:
[----:B------:R-:W-:Y:S05]  /*5040*/  BSYNC.RECONVERGENT B1 ;  /* 0x0000000000017941 */ /* 0x000fea0003800200 */
.L_x_15739:
        /* <DEDUP_REMOVED lines=12> */
.L_x_15742:
[----:B------:R-:W-:Y:S05]  /*5110*/  BSYNC.RECONVERGENT B1 ;  /* 0x0000000000017941 */ /* 0x000fea0003800200 */
.L_x_15741:
        /* <DEDUP_REMOVED lines=12> */
.L_x_15744:
[----:B------:R-:W-:Y:S05]  /*51e0*/  BSYNC.RECONVERGENT B1 ;  /* 0x0000000000017941 */ /* 0x000fea0003800200 */
.L_x_15743:
        /* <DEDUP_REMOVED lines=12> */
.L_x_15746:
[----:B------:R-:W-:Y:S05]  /*52b0*/  BSYNC.RECONVERGENT B1 ;  /* 0x0000000000017941 */ /* 0x000fea0003800200 */
.L_x_15745:
        /* <DEDUP_REMOVED lines=12> */
.L_x_15748:
[----:B------:R-:W-:Y:S05]  /*5380*/  BSYNC.RECONVERGENT B1 ;  /* 0x0000000000017941 */ /* 0x000fea0003800200 */
.L_x_15747:
        /* <DEDUP_REMOVED lines=12> */
.L_x_15750:
[----:B------:R-:W-:Y:S05]  /*5450*/  BSYNC.RECONVERGENT B1 ;  /* 0x0000000000017941 */ /* 0x000fea0003800200 */
.L_x_15749:
        /* <DEDUP_REMOVED lines=12> */
.L_x_15752:
[----:B------:R-:W-:Y:S05]  /*5520*/  BSYNC.RECONVERGENT B1 ;  /* 0x0000000000017941 */ /* 0x000fea0003800200 */
.L_x_15751:
[----:B------:R-:W-:Y:S04]  /*5530*/  BSSY.RECONVERGENT B1, `(.L_x_15753) ;  /* 0x000000b000017945 */ /* 0x000fe80003800200 */
[----:B------:R-:W-:Y:S05]  /*5540*/  @!P6 BRA `(.L_x_15754) ;  /* 0x000000000024e947 */ /* 0x000fea0003800000 */
        /* <DEDUP_REMOVED lines=9> */
.L_x_15754:
[----:B------:R-:W-:Y:S05]  /*55e0*/  BSYNC.RECONVERGENT B1 ;  /* 0x0000000000017941 */ /* 0x000fea0003800200 */
.L_x_15753:
[----:B------:R-:W5:Y:S01]  /*55f0*/  LDCU UR4, c[0x0][0x3a8] ;  /* 0x00007500ff0477ac */ /* 0x000f620008000800 */
[----:B------:R-:W-:Y:S01]  /*5600*/  BSSY B1, `(.L_x_15755) ;  /* 0x000019b000017945 */ /* 0x000fe20003800000 */
[----:B------:R-:W-:Y:S02]  /*5610*/  ISETP.NE.AND P5, PT, R78, RZ, PT ;  /* 0x000000ff4e00720c */ /* 0x000fe40003fa5270 */
[----:B-----5:R-:W-:-:S13]  /*5620*/  ISETP.GE.AND P6, PT, R4, UR4, PT ;  /* 0x0000000404007c0c */ /* 0x020fda000bfc6270 */
[----:B------:R-:W-:Y:S05]  /*5630*/  @P6 BRA `(.L_x_15756) ;  /* 0x00000018005c6947 */ /* 0x000fea0003800000 */
[----:B------:R-:W5:Y:S01]  /*5640*/  S2R R83, SR_CgaCtaId ;  /* 0x0000000000537919 */ /* 0x000f620000008800 */
[----:B------:R-:W-:Y:S01]  /*5650*/  MOV R76, 0x400 ;  /* 0x00000400004c7802 */ /* 0x000fe20000000f00 */
[----:B------:R-:W-:Y:S02]  /*5660*/  IMAD.IADD R79, R0, 0x1, R77 ;  /* 0x00000001004f7824 */ /* 0x000fe400078e024d */
[----:B------:R-:W-:Y:S02]  /*5670*/  IMAD.IADD R77, R3, 0x1, R36 ;  /* 0x00000001034d7824 */ /* 0x000fe400078e0224 */
[----:B------:R-:W-:Y:S01]  /*5680*/  VIADD R80, R76, 0x4500 ;  /* 0x000045004c507836 */ /* 0x000fe20000000000 */
[----:B-----5:R-:W-:Y:S02]  /*5690*/  LEA R78, R83, R76, 0x18 ;  /* 0x0000004c534e7211 */ /* 0x020fe400078ec0ff */
[----:B------:R-:W-:-:S03]  /*56a0*/  MOV R76, R4 ;  /* 0x00000004004c7202 */ /* 0x000fc60000000f00 */
[----:B------:R-:W-:Y:S01]  /*56b0*/  IMAD R79, R79, 0x4, R78 ;  /* 0x000000044f4f7824 */ /* 0x000fe200078e024e */
[----:B------:R-:W-:-:S07]  /*56c0*/  LEA R78, R83, R80, 0x18 ;  /* 0x00000050534e7211 */ /* 0x000fce00078ec0ff */
.L_x_15853:
        /* <DEDUP_REMOVED lines=8> */
.L_x_15862:
[----:B0-----:R-:W-:-:S07]  /*5750*/  IMAD R80, R75, R80, RZ ;  /* 0x000000504b507224 */ /* 0x001fce00078e02ff */
.L_x_15758:
[----:B------:R-:W-:Y:S05]  /*5760*/  BSYNC B2 ;  /* 0x0000000000027941 */ /* 0x000fea0003800000 */
.L_x_15757:
[----:B------:R-:W-:Y:S04]  /*5770*/  BSSY B2, `(.L_x_15760) ;  /* 0x000000b000027945 */ /* 0x000fe80003800000 */
[----:B------:R-:W-:Y:S05]  /*5780*/  @!P3 BRA `(.L_x_15761) ;  /* 0x000000000024b947 */ /* 0x000fea0003800000 */
[----:B------:R-:W5:Y:S01]  /*5790*/  LDC R83, c[0x0][0x3ac] ;  /* 0x0000eb00ff537b82 */ /* 0x000f620000000800 */
[----:B------:R-:W-:Y:S01]  /*57a0*/  VIADD R84, R0, 0x1 ;  /* 0x0000000100547836 */ /* 0x000fe20000000000 */
[----:B------:R-:W-:-:S04]  /*57b0*/  UMOV UR4, 0xffffffff ;  /* 0xffffffff00047882 */ /* 0x000fc80000000000 */
[----:B-----5:R-:W-:-:S04]  /*57c0*/  ISETP.GE.AND P6, PT, R84, R83, PT ;  /* 0x000000535400720c */ /* 0x020fc80003fc6270 */
[----:B------:R-:W-:-:S05]  /*57d0*/  SEL R83, R83, RZ, P6 ;  /* 0x000000ff53537207 */ /* 0x000fca0003000000 */
[----:B------:R-:W-:Y:S01]  /*57e0*/  IMAD.IADD R83, R84, 0x1, -R83 ;  /* 0x0000000154537824 */ /* 0x000fe200078e0a53 */
[----:B------:R-:W-:Y:S06]  /*57f0*/  BRA.DIV UR4, `(.L_x_15762) ;  /* 0x0000002604887947 */ /* 0x000fec000b800000 */
[----:B0-----:R0:W0:Y:S02]  /*5800*/  SHFL.IDX PT, R83, R82, R83, R37 ;  /* 0x0000005352537389 */ /* 0x00102400000e0025 */
.L_x_15865:
[----:B01----:R-:W-:-:S07]  /*5810*/  IMAD R80, R72, R83, R80 ;  /* 0x0000005348507224 */ /* 0x003fce00078e0250 */
.L_x_15761:
[----:B------:R-:W-:Y:S05]  /*5820*/  BSYNC B2 ;  /* 0x0000000000027941 */ /* 0x000fea0003800000 */
.L_x_15760:
        /* <DEDUP_REMOVED lines=10> */
.L_x_15868:
[----:B0-2---:R-:W-:-:S07]  /*58d0*/  IMAD R80, R73, R83, R80 ;  /* 0x0000005349507224 */ /* 0x005fce00078e0250 */
.L_x_15764:
[----:B------:R-:W-:Y:S05]  /*58e0*/  BSYNC B2 ;  /* 0x0000000000027941 */ /* 0x000fea0003800000 */
.L_x_15763:
        /* <DEDUP_REMOVED lines=10> */
.L_x_15871:
[----:B0--3--:R-:W-:-:S07]  /*5990*/  IMAD R80, R74, R83, R80 ;  /* 0x000000534a507224 */ /* 0x009fce00078e0250 */
.L_x_15767:
[----:B------:R-:W-:Y:S05]  /*59a0*/  BSYNC B2 ;  /* 0x0000000000027941 */ /* 0x000fea0003800000 */
.L_x_15766:
[----:B------:R-:W-:Y:S04]  /*59b0*/  BSSY B2, `(.L_x_15769) ;  /* 0x000000b000027945 */ /* 0x000fe80003800000 */
[----:B------:R-:W-:Y:S05]  /*59c0*/  @!P0 BRA `(.L_x_15770) ;  /* 0x0000000000248947 */ /* 0x000fea0003800000 */
[----:B------:R-:W5:Y:S01]  /*59d0*/  LDC R83, c[0x0][0x3ac] ;  /* 0x0000eb00ff537b82 */ /* 0x000f620000000800 */
[----:B------:R-:W-:Y:S01]  /*59e0*/  IADD3 R84, PT, PT, R0, 0x4, RZ ;  /* 0x0000000400547810 */ /* 0x000fe20007ffe0ff */
[----:B------:R-:W-:-:S03]  /*59f0*/  UMOV UR4, 0xffffffff ;  /* 0xffffffff00047882 */ /* 0x000fc60000000000 */
[----:B-----5:R-:W-:-:S04]  /*5a00*/  ISETP.GE.AND P6, PT, R84, R83, PT ;  /* 0x000000535400720c */ /* 0x020fc80003fc6270 */
[----:B------:R-:W-:-:S05]  /*5a10*/  SEL R83, R83, RZ, P6 ;  /* 0x000000ff53537207 */ /* 0x000fca0003000000 */
[----:B------:R-:W-:Y:S01]  /*5a20*/  IMAD.IADD R83, R84, 0x1, -R83 ;  /* 0x0000000154537824 */ /* 0x000fe200078e0a53 */
[----:B------:R-:W-:Y:S06]  /*5a30*/  BRA.DIV UR4, `(.L_x_15771) ;  /* 0x0000002604587947 */ /* 0x000fec000b800000 */
[----:B0-----:R0:W0:Y:S02]  /*5a40*/  SHFL.IDX PT, R83, R82, R83, R37 ;  /* 0x0000005352537389 */ /* 0x00102400000e0025 */
.L_x_15874:
[----:B0---4-:R-:W-:-:S07]  /*5a50*/  IMAD R80, R43, R83, R80 ;  /* 0x000000532b507224 */ /* 0x011fce00078e0250 */
.L_x_15770:
[----:B------:R-:W-:Y:S05]  /*5a60*/  BSYNC B2 ;  /* 0x0000000000027941 */ /* 0x000fea0003800000 */
.L_x_15769:
[----:B------:R-:W-:Y:S01]  /*5a70*/  ISETP.GE.AND P6, PT, R81, 0x6, PT ;  /* 0x000000065100780c */ /* 0x000fe20003fc6270 */
[----:B------:R-:W-:-:S12]  /*5a80*/  BSSY B2, `(.L_x_15772) ;  /* 0x000000b000027945 */ /* 0x000fd80003800000 */
        /* <DEDUP_REMOVED lines=9> */
.L_x_15877:
[----:B0-----:R-:W-:-:S07]  /*5b20*/  IMAD R80, R45, R83, R80 ;  /* 0x000000532d507224 */ /* 0x001fce00078e0250 */
.L_x_15773:
[----:B------:R-:W-:Y:S05]  /*5b30*/  BSYNC B2 ;  /* 0x0000000000027941 */ /* 0x000fea0003800000 */
.L_x_15772:
        /* <DEDUP_REMOVED lines=11> */
.L_x_15880:
[----:B0-----:R-:W-:-:S07]  /*5bf0*/  IMAD R80, R46, R83, R80 ;  /* 0x000000532e507224 */ /* 0x001fce00078e0250 */
.L_x_15776:
[----:B------:R-:W-:Y:S05]  /*5c00*/  BSYNC B2 ;  /* 0x0000000000027941 */ /* 0x000fea0003800000 */
.L_x_15775:
        /* <DEDUP_REMOVED lines=11> */
.L_x_15883:
[----:B0-----:R-:W-:-:S07]  /*5cc0*/  IMAD R80, R47, R83, R80 ;  /* 0x000000532f507224 */ /* 0x001fce00078e0250 */
.L_x_15779:
[----:B------:R-:W-:Y:S05]  /*5cd0*/  BSYNC B2 ;  /* 0x0000000000027941 */ /* 0x000fea0003800000 */
.L_x_15778:
        /* <DEDUP_REMOVED lines=11> */
.L_x_15886:
[----:B0-----:R-:W-:-:S07]  /*5d90*/  IMAD R80, R48, R83, R80 ;  /* 0x0000005330507224 */ /* 0x001fce00078e0250 */
.L_x_15782:
[----:B------:R-:W-:Y:S05]  /*5da0*/  BSYNC B2 ;  /* 0x0000000000027941 */ /* 0x000fea0003800000 */
.L_x_15781:
[----:B------:R-:W-:Y:S01]  /*5db0*/  ISETP.GE.AND P6, PT, R81, 0xa, PT ;  /* 0x0000000a5100780c */ /* 0x000fe20003fc6270 */
[----:B------:R-:W-:-:S12]  /*5dc0*/  BSSY B2, `(.L_x_15784) ;  /* 0x000000b000027945 */ /* 0x000fd80003800000 */
        /* <DEDUP_REMOVED lines=9> */
.L_x_15889:
[----:B0-----:R-:W-:-:S07]  /*5e60*/  IMAD R80, R49, R83, R80 ;  /* 0x0000005331507224 */ /* 0x001fce00078e0250 */
.L_x_15785:
[----:B------:R-:W-:Y:S05]  /*5e70*/  BSYNC B2 ;  /* 0x0000000000027941 */ /* 0x000fea0003800000 */
.L_x_15784:
        /* <DEDUP_REMOVED lines=11> */
.L_x_15892:
[----:B0-----:R-:W-:-:S07]  /*5f30*/  IMAD R80, R50, R83, R80 ;  /* 0x0000005332507224 */ /* 0x001fce00078e0250 */
.L_x_15788:
[----:B------:R-:W-:Y:S05]  /*5f40*/  BSYNC B2 ;  /* 0x0000000000027941 */ /* 0x000fea0003800000 */
.L_x_15787:
        /* <DEDUP_REMOVED lines=11> */
.L_x_15895:
[----:B0-----:R-:W-:-:S07]  /*6000*/  IMAD R80, R51, R83, R80 ;  /* 0x0000005333507224 */ /* 0x001fce00078e0250 */
.L_x_15791:
[----:B------:R-:W-:Y:S05]  /*6010*/  BSYNC B2 ;  /* 0x0000000000027941 */ /* 0x000fea0003800000 */
.L_x_15790:
        /* <DEDUP_REMOVED lines=11> */
.L_x_15898:
[----:B0-----:R-:W-:-:S07]  /*60d0*/  IMAD R80, R52, R83, R80 ;  /* 0x0000005334507224 */ /* 0x001fce00078e0250 */
.L_x_15794:
[----:B------:R-:W-:Y:S05]  /*60e0*/  BSYNC B2 ;  /* 0x0000000000027941 */ /* 0x000fea0003800000 */
.L_x_15793:
        /* <DEDUP_REMOVED lines=11> */
.L_x_15901:
[----:B0-----:R-:W-:-:S07]  /*61a0*/  IMAD R80, R53, R83, R80 ;  /* 0x0000005335507224 */ /* 0x001fce00078e0250 */
.L_x_15797:
[----:B------:R-:W-:Y:S05]  /*61b0*/  BSYNC B2 ;  /* 0x0000000000027941 */ /* 0x000fea0003800000 */
.L_x_15796:
        /* <DEDUP_REMOVED lines=11> */
.L_x_15904:
[----:B0-----:R-:W-:-:S07]  /*6270*/  IMAD R80, R54, R83, R80 ;  /* 0x0000005336507224 */ /* 0x001fce00078e0250 */
.L_x_15800:
[----:B------:R-:W-:Y:S05]  /*6280*/  BSYNC B2 ;  /* 0x0000000000027941 */ /* 0x000fea0003800000 */
.L_x_15799:
        /* <DEDUP_REMOVED lines=11> */
.L_x_15907:
[----:B0-----:R-:W-:-:S07]  /*6340*/  IMAD R80, R55, R83, R80 ;  /* 0x0000005337507224 */ /* 0x001fce00078e0250 */
.L_x_15803:
[----:B------:R-:W-:Y:S05]  /*6350*/  BSYNC B2 ;  /* 0x0000000000027941 */ /* 0x000fea0003800000 */
.L_x_15802:
        /* <DEDUP_REMOVED lines=11> */
.L_x_15910:
[----:B0-----:R-:W-:-:S07]  /*6410*/  IMAD R80, R56, R83, R80 ;  /* 0x0000005338507224 */ /* 0x001fce00078e0250 */
.L_x_15806:
[----:B------:R-:W-:Y:S05]  /*6420*/  BSYNC B2 ;  /* 0x0000000000027941 */ /* 0x000fea0003800000 */
.L_x_15805:
        /* <DEDUP_REMOVED lines=11> */
.L_x_15913:
[----:B0-----:R-:W-:-:S07]  /*64e0*/  IMAD R80, R57, R83, R80 ;  /* 0x0000005339507224 */ /* 0x001fce00078e0250 */
.L_x_15809:
[----:B------:R-:W-:Y:S05]  /*64f0*/  BSYNC B2 ;  /* 0x0000000000027941 */ /* 0x000fea0003800000 */
.L_x_15808:
        /* <DEDUP_REMOVED lines=11> */
.L_x_15916:
[----:B0-----:R-:W-:-:S07]  /*65b0*/  IMAD R80, R58, R83, R80 ;  /* 0x000000533a507224 */ /* 0x001fce00078e0250 */
.L_x_15812:
[----:B------:R-:W-:Y:S05]  /*65c0*/  BSYNC B2 ;  /* 0x0000000000027941 */ /* 0x000fea0003800000 */
.L_x_15811:
[----:B------:R-:W-:Y:S01]  /*65d0*/  ISETP.GE.AND P6, PT, R81, 0x14, PT ;  /* 0x000000145100780c */ /* 0x000fe20003fc6270 */
[----:B------:R-:W-:-:S12]  /*65e0*/  BSSY B2, `(.L_x_15814) ;  /* 0x0000006000027945 */ /* 0x000fd80003800000 */
[----:B------:R-:W-:Y:S05]  /*65f0*/  @!P6 BRA `(.L_x_15815) ;  /* 0x000000000010e947 */ /* 0x000fea0003800000 */
[----:B------:R-:W-:-:S03]  /*6600*/  UMOV UR4, 0xffffffff ;  /* 0xffffffff00047882 */ /* 0x000fc60000000000 */
[----:B------:R-:W-:Y:S05]  /*6610*/  BRA.DIV UR4, `(.L_x_15816) ;  /* 0x0000002204407947 */ /* 0x000fea000b800000 */
[----:B0-----:R0:W0:Y:S02]  /*6620*/  SHFL.IDX PT, R83, R82, R30, R37 ;  /* 0x0000001e52537389 */ /* 0x00102400000e0025 */
.L_x_15919:
[----:B0-----:R-:W-:-:S07]  /*6630*/  IMAD R80, R59, R83, R80 ;  /* 0x000000533b507224 */ /* 0x001fce00078e0250 */
.L_x_15815:
[----:B------:R-:W-:Y:S05]  /*6640*/  BSYNC B2 ;  /* 0x0000000000027941 */ /* 0x000fea0003800000 */
.L_x_15814:
        /* <DEDUP_REMOVED lines=11> */
.L_x_15922:
[----:B0-----:R-:W-:-:S07]  /*6700*/  IMAD R80, R60, R83, R80 ;  /* 0x000000533c507224 */ /* 0x001fce00078e0250 */
.L_x_15818:
[----:B------:R-:W-:Y:S05]  /*6710*/  BSYNC B2 ;  /* 0x0000000000027941 */ /* 0x000fea0003800000 */
.L_x_15817:
[----:B------:R-:W-:Y:S01]  /*6720*/  ISETP.GE.AND P6, PT, R81, 0x16, PT ;  /* 0x000000165100780c */ /* 0x000fe20003fc6270 */
[----:B------:R-:W-:-:S12]  /*6730*/  BSSY B2, `(.L_x_15820) ;  /* 0x0000006000027945 */ /* 0x000fd80003800000 */
[----:B------:R-:W-:Y:S05]  /*6740*/  @!P6 BRA `(.L_x_15821) ;  /* 0x000000000010e947 */ /* 0x000fea0003800000 */
[----:B------:R-:W-:-:S03]  /*6750*/  UMOV UR4, 0xffffffff ;  /* 0xffffffff00047882 */ /* 0x000fc60000000000 */
[----:B------:R-:W-:Y:S05]  /*6760*/  BRA.DIV UR4, `(.L_x_15822) ;  /* 0x00000022042c7947 */ /* 0x000fea000b800000 */
[----:B0-----:R0:W0:Y:S02]  /*6770*/  SHFL.IDX PT, R83, R82, R31, R37 ;  /* 0x0000001f52537389 */ /* 0x00102400000e0025 */
.L_x_15925:
[----:B0-----:R-:W-:-:S07]  /*6780*/  IMAD R80, R61, R83, R80 ;  /* 0x000000533d507224 */ /* 0x001fce00078e0250 */
.L_x_15821:
[----:B------:R-:W-:Y:S05]  /*6790*/  BSYNC B2 ;  /* 0x0000000000027941 */ /* 0x000fea0003800000 */
.L_x_15820:
        /* <DEDUP_REMOVED lines=11> */
.L_x_15928:
[----:B0-----:R-:W-:-:S07]  /*6850*/  IMAD R80, R62, R83, R80 ;  /* 0x000000533e507224 */ /* 0x001fce00078e0250 */
.L_x_15824:
[----:B------:R-:W-:Y:S05]  /*6860*/  BSYNC B2 ;  /* 0x0000000000027941 */ /* 0x000fea0003800000 */
.L_x_15823:
        /* <DEDUP_REMOVED lines=11> */
.L_x_15931:
[----:B0-----:R-:W-:-:S07]  /*6920*/  IMAD R80, R63, R83, R80 ;  /* 0x000000533f507224 */ /* 0x001fce00078e0250 */
.L_x_15827:
[----:B------:R-:W-:Y:S05]  /*6930*/  BSYNC B2 ;  /* 0x0000000000027941 */ /* 0x000fea0003800000 */
.L_x_15826:
[----:B------:R-:W-:Y:S01]  /*6940*/  ISETP.GE.AND P6, PT, R81, 0x19, PT ;  /* 0x000000195100780c */ /* 0x000fe20003fc6270 */
[----:B------:R-:W-:-:S12]  /*6950*/  BSSY B2, `(.L_x_15829) ;  /* 0x0000006000027945 */ /* 0x000fd80003800000 */
[----:B------:R-:W-:Y:S05]  /*6960*/  @!P6 BRA `(.L_x_15830) ;  /* 0x000000000010e947 */ /* 0x000fea0003800000 */
[----:B------:R-:W-:-:S03]  /*6970*/  UMOV UR4, 0xffffffff ;  /* 0xffffffff00047882 */ /* 0x000fc60000000000 */
[----:B------:R-:W-:Y:S05]  /*6980*/  BRA.DIV UR4, `(.L_x_15831) ;  /* 0x0000002204047947 */ /* 0x000fea000b800000 */
[----:B0-----:R0:W0:Y:S02]  /*6990*/  SHFL.IDX PT, R83, R82, R32, R37 ;  /* 0x0000002052537389 */ /* 0x00102400000e0025 */
.L_x_15934:
[----:B0-----:R-:W-:-:S07]  /*69a0*/  IMAD R80, R64, R83, R80 ;  /* 0x0000005340507224 */ /* 0x001fce00078e0250 */
.L_x_15830:
[----:B------:R-:W-:Y:S05]  /*69b0*/  BSYNC B2 ;  /* 0x0000000000027941 */ /* 0x000fea0003800000 */
.L_x_15829:
        /* <DEDUP_REMOVED lines=11> */
.L_x_15937:
[----:B0-----:R-:W-:-:S07]  /*6a70*/  IMAD R80, R65, R83, R80 ;  /* 0x0000005341507224 */ /* 0x001fce00078e0250 */
.L_x_15833:
[----:B------:R-:W-:Y:S05]  /*6a80*/  BSYNC B2 ;  /* 0x0000000000027941 */ /* 0x000fea0003800000 */
.L_x_15832:
        /* <DEDUP_REMOVED lines=11> */
.L_x_15940:
[----:B0-----:R-:W-:-:S07]  /*6b40*/  IMAD R80, R66, R83, R80 ;  /* 0x0000005342507224 */ /* 0x001fce00078e0250 */
.L_x_15836:
[----:B------:R-:W-:Y:S05]  /*6b50*/  BSYNC B2 ;  /* 0x0000000000027941 */ /* 0x000fea0003800000 */
.L_x_15835:
        /* <DEDUP_REMOVED lines=11> */
.L_x_15943:
[----:B0-----:R-:W-:-:S07]  /*6c10*/  IMAD R80, R67, R83, R80 ;  /* 0x0000005343507224 */ /* 0x001fce00078e0250 */
.L_x_15839:
[----:B------:R-:W-:Y:S05]  /*6c20*/  BSYNC B2 ;  /* 0x0000000000027941 */ /* 0x000fea0003800000 */
.L_x_15838:
        /* <DEDUP_REMOVED lines=11> */
.L_x_15946:
[----:B0-----:R-:W-:-:S07]  /*6ce0*/  IMAD R80, R68, R83, R80 ;  /* 0x0000005344507224 */ /* 0x001fce00078e0250 */
.L_x_15842:
[----:B------:R-:W-:Y:S05]  /*6cf0*/  BSYNC B2 ;  /* 0x0000000000027941 */ /* 0x000fea0003800000 */
.L_x_15841:
        /* <DEDUP_REMOVED lines=11> */
.L_x_15949:
[----:B0-----:R-:W-:-:S07]  /*6db0*/  IMAD R80, R69, R83, R80 ;  /* 0x0000005345507224 */ /* 0x001fce00078e0250 */
.L_x_15845:
[----:B------:R-:W-:Y:S05]  /*6dc0*/  BSYNC B2 ;  /* 0x0000000000027941 */ /* 0x000fea0003800000 */
.L_x_15844:
[----:B------:R-:W-:Y:S01]  /*6dd0*/  ISETP.GE.AND P6, PT, R81, 0x1f, PT ;  /* 0x0000001f5100780c */ /* 0x000fe20003fc6270 */
[----:B------:R-:W-:-:S12]  /*6de0*/  BSSY B2, `(.L_x_15847) ;  /* 0x0000006000027945 */ /* 0x000fd80003800000 */
[----:B------:R-:W-:Y:S05]  /*6df0*/  @!P6 BRA `(.L_x_15848) ;  /* 0x000000000010e947 */ /* 0x000fea0003800000 */
[----:B------:R-:W-:-:S03]  /*6e00*/  UMOV UR4, 0xffffffff ;  /* 0xffffffff00047882 */ /* 0x000fc60000000000 */
[----:B------:R-:W-:Y:S05]  /*6e10*/  BRA.DIV UR4, `(.L_x_15849) ;  /* 0x0000001e04a07947 */ /* 0x000fea000b800000 */
[----:B0-----:R0:W0:Y:S02]  /*6e20*/  SHFL.IDX PT, R83, R82, R33, R37 ;  /* 0x0000002152537389 */ /* 0x00102400000e0025 */
.L_x_15952:
[----:B0-----:R-:W-:-:S07]  /*6e30*/  IMAD R80, R70, R83, R80 ;  /* 0x0000005346507224 */ /* 0x001fce00078e0250 */
.L_x_15848:
[----:B------:R-:W-:Y:S05]  /*6e40*/  BSYNC B2 ;  /* 0x0000000000027941 */ /* 0x000fea0003800000 */
.L_x_15847:
        /* <DEDUP_REMOVED lines=11> */
.L_x_15955:
[----:B0-----:R-:W-:-:S07]  /*6f00*/  IMAD R80, R71, R82, R80 ;  /* 0x0000005247507224 */ /* 0x001fce00078e0250 */
.L_x_15851:
[----:B------:R-:W-:Y:S05]  /*6f10*/  BSYNC B2 ;  /* 0x0000000000027941 */ /* 0x000fea0003800000 */
.L_x_15850:
        /* <DEDUP_REMOVED lines=9> */
.L_x_15756:
[----:B------:R-:W-:Y:S05]  /*6fb0*/  BSYNC B1 ;  /* 0x0000000000017941 */ /* 0x000fea0003800000 */
.L_x_15755:
[----:B------:R-:W-:Y:S01]  /*6fc0*/  PLOP3.LUT P0, PT, PT, PT, PT, 0x8, 0x80 ;  /* 0x000000000080781c */ /* 0x000fe20003f0e170 */
[----:B------:R-:W-:-:S03]  /*6fd0*/  IMAD.MOV.U32 R77, RZ, RZ, 0x20 ;  /* 0x00000020ff4d7424 */ /* 0x000fc600078e00ff */
[----:B------:R-:W-:Y:S01]  /*6fe0*/  P2R R78, PR, RZ, 0x1 ;  /* 0x00000001ff4e7803 */ /* 0x000fe20000000000 */
[----:B------:R-:W-:Y:S08]  /*6ff0*/  @P5 BRA `(.L_x_15854) ;  /* 0xffffffc800f45947 */ /* 0x000ff0000383ffff */
[----:B------:R-:W-:Y:S05]  /*7000*/  BSYNC B0 ;  /* 0x0000000000007941 */ /* 0x000fea0003800000 */
.L_x_15690:
[----:B------:R-:W-:-:S04]  /*7010*/  UISETP.LT.AND UP0, UPT, UR6, 0x80, UPT ;  /* 0x000000800600788c */ /* 0x000fc8000bf01270 */
[----:B------:R-:W-:-:S06]  /*7020*/  USEL UR4, UR6, 0x80, UP0 ;  /* 0x0000008006047887 */ /* 0x000fcc0008000000 */
[----:B------:R-:W-:-:S05]  /*7030*/  VIADD R36, R36, UR4 ;  /* 0x0000000424247c36 */ /* 0x000fca0008000000 */
[----:B------:R-:W-:-:S13]  /*7040*/  ISETP.GE.AND P0, PT, R36, UR6, PT ;  /* 0x0000000624007c0c */ /* 0x000fda000bf06270 */
[----:B------:R-:W-:Y:S05]  /*7050*/  @!P0 BRA `(.L_x_15855) ;  /* 0xffffffc800cc8947 */ /* 0x000fea000383ffff */
.L_x_15652:
[----:B------:R-:W3:Y:S01]  /*7060*/  S2R R5, SR_TID.X ;  /* 0x0000000000057919 */ /* 0x000ee20000002100 */
[----:B------:R-:W3:Y:S01]  /*7070*/  LDC R0, c[0x0][0x360] ;  /* 0x0000d800ff007b82 */ /* 0x000ee20000000800 */
[C---:B0-----:R-:W-:Y:S01]  /*7080*/  LOP3.LUT R11, R2.reuse, 0x3, RZ, 0xc0, !PT ;  /* 0x00000003020b7812 */ /* 0x041fe200078ec0ff */
[----:B------:R-:W-:Y:S05]  /*7090*/  WARPSYNC.ALL ;  /* 0x0000000000007948 */ /* 0x000fea0003800000 */
[----:B------:R-:W-:Y:S01]  /*70a0*/  ISETP.NE.AND P3, PT, R11, 0x2, PT ;  /* 0x000000020b00780c */ /* 0x000fe20003f65270 */
[----:B-12---:R-:W0:Y:S01]  /*70b0*/  LDC R8, c[0x0][0x3ac] ;  /* 0x0000eb00ff087b82 */ /* 0x006e220000000800 */
[----:B------:R-:W-:Y:S01]  /*70c0*/  IMAD.MOV.U32 R6, RZ, RZ, RZ ;  /* 0x000000ffff067224 */ /* 0x000fe200078e00ff */
[----:B------:R-:W1:Y:S01]  /*70d0*/  LDCU UR5, c[0x0][0x384] ;  /* 0x00007080ff0577ac */ /* 0x000e620008000800 */
[----:B------:R-:W-:Y:S01]  /*70e0*/  LOP3.LUT R2, R2, 0xffff, RZ, 0xc0, !PT ;  /* 0x0000ffff02027812 */ /* 0x000fe200078ec0ff */
[----:B------:R-:W-:Y:S04]  /*70f0*/  BSSY.RECONVERGENT B0, `(.L_x_15856) ;  /* 0x000004e000007945 */ /* 0x000fe80003800200 */
[----:B------:R-:W2:Y:S08]  /*7100*/  LDC R9, c[0x0][0x388] ;  /* 0x0000e200ff097b82 */ /* 0x000eb00000000800 */
[----:B------:R-:W5:Y:S01]  /*7110*/  S2UR UR4, SR_CTAID.X ;  /* 0x00000000000479c3 */ /* 0x000f620000002500 */
[----:B0-----:R-:W-:-:S07]  /*7120*/  IABS R10, R8 ;  /* 0x00000008000a7213 */ /* 0x001fce0000000000 */
[----:B------:R-:W1:Y:S01]  /*7130*/  S2UR UR7, SR_CTAID.Y ;  /* 0x00000000000779c3 */ /* 0x000e620000002600 */
[----:B------:R-:W0:Y:S01]  /*7140*/  I2F.RP R4, R10 ;  /* 0x0000000a00047306 */ /* 0x000e220000209400 */
[----:B--2---:R-:W-:Y:S01]  /*7150*/  IABS R12, R9 ;  /* 0x00000009000c7213 */ /* 0x004fe20000000000 */
[----:B-----5:R-:W-:-:S06]  /*7160*/  UIMAD UR4, UR6, UR4, URZ ;  /* 0x00000004060472a4 */ /* 0x020fcc000f8e02ff */
[----:B0-----:R-:W0:Y:S01]  /*7170*/  MUFU.RCP R4, R4 ;  /* 0x0000000400047308 */ /* 0x001e220000001000 */
[----:B-1----:R-:W-:Y:S01]  /*7180*/  UIMAD UR4, UR7, UR5, UR4 ;  /* 0x00000005070472a4 */ /* 0x002fe2000f8e0204 */
[----:B0-----:R-:W-:-:S06]  /*7190*/  VIADD R7, R4, 0xffffffe ;  /* 0x0ffffffe04077836 */ /* 0x001fcc0000000000 */
[----:B------:R-:W0:Y:S02]  /*71a0*/  F2I.FTZ.U32.TRUNC.NTZ R7, R7 ;  /* 0x0000000700077305 */ /* 0x000e24000021f000 */
[----:B0-----:R-:W-:-:S04]  /*71b0*/  IMAD.MOV R3, RZ, RZ, -R7 ;  /* 0x000000ffff037224 */ /* 0x001fc800078e0a07 */
[----:B------:R-:W-:-:S04]  /*71c0*/  IMAD R3, R3, R10, RZ ;  /* 0x0000000a03037224 */ /* 0x000fc800078e02ff */
        /* <DEDUP_REMOVED lines=14> */
[----:B------:R-:W-:-:S04]  /*72b0*/  ISETP.GE.U32.AND P0, PT, R2, 0x2, PT ;  /* 0x000000020200780c */ /* 0x000fc80003f06070 */
[----:B------:R-:W-:Y:S01]  /*72c0*/  @!P2 IMAD.MOV R4, RZ, RZ, -R4 ;  /* 0x000000ffff04a224 */ /* 0x000fe200078e0a04 */
[----:B------:R-:W-:Y:S01]  /*72d0*/  @!P1 LOP3.LUT R4, RZ, R8, RZ, 0x33, !PT ;  /* 0x00000008ff049212 */ /* 0x000fe200078e33ff */
[----:B---3--:R-:W-:Y:S07]  /*72e0*/  @!P3 BRA `(.L_x_15857) ;  /* 0x0000000000b8b947 */ /* 0x008fee0003800000 */
[----:B------:R-:W-:Y:S01]  /*72f0*/  IABS R10, UR6 ;  /* 0x00000006000a7c13 */ /* 0x000fe20008000000 */
[----:B------:R-:W0:Y:S01]  /*7300*/  S2UR UR7, SR_CgaCtaId ;  /* 0x00000000000779c3 */ /* 0x000e220000008800 */
[----:B------:R-:W-:Y:S01]  /*7310*/  UMOV UR5, 0x400 ;  /* 0x0000040000057882 */ /* 0x000fe20000000000 */
[----:B------:R-:W-:Y:S01]  /*7320*/  ISETP.NE.AND P4, PT, RZ, UR6, PT ;  /* 0x00000006ff007c0c */ /* 0x000fe2000bf85270 */
[----:B------:R-:W1:Y:S01]  /*7330*/  I2F.RP R8, R10 ;  /* 0x0000000a00087306 */ /* 0x000e620000209400 */
[----:B------:R-:W-:Y:S01]  /*7340*/  UIADD3 UR5, UPT, UPT, UR5, 0x4500, URZ ;  /* 0x0000450005057890 */ /* 0x000fe2000fffe0ff */
[----:B------:R-:W-:-:S03]  /*7350*/  LOP3.LUT R13, RZ, UR6, RZ, 0x33, !PT ;  /* 0x00000006ff0d7c12 */ /* 0x000fc6000f8e33ff */
[----:B------:R-:W2:Y:S03]  /*7360*/  LDC.64 R6, c[0x0][0x3a0] ;  /* 0x0000e800ff067b82 */ /* 0x000ea60000000a00 */
[----:B-1----:R-:W1:Y:S01]  /*7370*/  MUFU.RCP R8, R8 ;  /* 0x0000000800087308 */ /* 0x002e620000001000 */
[----:B0-----:R-:W-:Y:S01]  /*7380*/  ULEA UR5, UR7, UR5, 0x18 ;  /* 0x0000000507057291 */ /* 0x001fe2000f8ec0ff */
[----:B-1----:R-:W-:Y:S01]  /*7390*/  VIADD R2, R8, 0xffffffe ;  /* 0x0ffffffe08027836 */ /* 0x002fe20000000000 */
[----:B------:R-:W-:-:S05]  /*73a0*/  LOP3.LUT R8, R11, 0x2, RZ, 0x3c, !PT ;  /* 0x000000020b087812 */ /* 0x000fca00078e3cff */
[----:B------:R0:W1:Y:S01]  /*73b0*/  F2I.FTZ.U32.TRUNC.NTZ R3, R2 ;  /* 0x0000000200037305 */ /* 0x000062000021f000 */
[----:B------:R-:W-:Y:S02]  /*73c0*/  IMAD.MOV R8, RZ, RZ, -R8 ;  /* 0x000000ffff087224 */ /* 0x000fe400078e0a08 */
[----:B0-----:R-:W-:Y:S02]  /*73d0*/  IMAD.MOV.U32 R2, RZ, RZ, RZ ;  /* 0x000000ffff027224 */ /* 0x001fe400078e00ff */
[----:B-1----:R-:W-:-:S04]  /*73e0*/  IMAD.MOV R9, RZ, RZ, -R3 ;  /* 0x000000ffff097224 */ /* 0x002fc800078e0a03 */
[----:B------:R-:W-:-:S04]  /*73f0*/  IMAD R9, R9, R10, RZ ;  /* 0x0000000a09097224 */ /* 0x000fc800078e02ff */
[----:B------:R-:W-:Y:S01]  /*7400*/  IMAD.HI.U32 R12, R3, R9, R2 ;  /* 0x00000009030c7227 */ /* 0x000fe200078e0002 */
[----:B--2---:R-:W-:-:S07]  /*7410*/  LEA R9, R5, UR5, 0x2 ;  /* 0x0000000505097c11 */ /* 0x004fce000f8e10ff */
.L_x_15858:
[----:B0-----:R-:W-:Y:S01]  /*7420*/  IABS R2, UR6 ;  /* 0x0000000600027c13 */ /* 0x001fe20008000000 */
[----:B------:R-:W-:Y:S01]  /*7430*/  VIADD R8, R8, 0x1 ;  /* 0x0000000108087836 */ /* 0x000fe20000000000 */
[----:B------:R-:W-:Y:S02]  /*7440*/  IABS R3, R5 ;  /* 0x0000000500037213 */ /* 0x000fe40000000000 */
[----:B------:R-:W-:Y:S01]  /*7450*/  IABS R14, UR6 ;  /* 0x00000006000e7c13 */ /* 0x000fe20008000000 */
[----:B------:R-:W-:Y:S02]  /*7460*/  IMAD.MOV R11, RZ, RZ, -R2 ;  /* 0x000000ffff0b7224 */ /* 0x000fe400078e0a02 */
        /* <DEDUP_REMOVED lines=16> */
[--C-:B------:R-:W-:Y:S02]  /*7570*/  IMAD R2, R2, UR6, R5.reuse ;  /* 0x0000000602027c24 */ /* 0x100fe4000f8e0205 */
[----:B------:R-:W-:Y:S02]  /*7580*/  IMAD.IADD R5, R0, 0x1, R5 ;  /* 0x0000000100057824 */ /* 0x000fe400078e0205 */
[----:B------:R-:W-:-:S04]  /*7590*/  IMAD.IADD R3, R3, 0x1, R2 ;  /* 0x0000000103037824 */ /* 0x000fc800078e0202 */
[----:B------:R-:W-:-:S05]  /*75a0*/  IMAD.WIDE R2, R3, 0x4, R6 ;  /* 0x0000000403027825 */ /* 0x000fca00078e0206 */
[----:B-1----:R0:W-:Y:S01]  /*75b0*/  STG.E desc[UR10][R2.64], R11 ;  /* 0x0000000b02007986 */ /* 0x0021e2000c10190a */
[----:B------:R-:W-:Y:S05]  /*75c0*/  @P1 BRA `(.L_x_15858) ;  /* 0xfffffffc00941947 */ /* 0x000fea000383ffff */
.L_x_15857:
[----:B------:R-:W-:Y:S05]  /*75d0*/  BSYNC.RECONVERGENT B0 ;  /* 0x0000000000007941 */ /* 0x000fea0003800200 */
.L_x_15856:
[----:B------:R-:W-:Y:S05]  /*75e0*/  @!P0 EXIT ;  /* 0x000000000000894d */ /* 0x000fea0003800000 */
[----:B------:R-:W-:Y:S01]  /*75f0*/  IABS R6, UR6 ;  /* 0x0000000600067c13 */ /* 0x000fe20008000000 */
[----:B------:R-:W1:Y:S01]  /*7600*/  S2UR UR7, SR_CgaCtaId ;  /* 0x00000000000779c3 */ /* 0x000e620000008800 */
[----:B------:R-:W-:Y:S01]  /*7610*/  UMOV UR5, 0x400 ;  /* 0x0000040000057882 */ /* 0x000fe20000000000 */
[----:B------:R-:W-:Y:S01]  /*7620*/  ISETP.NE.AND P0, PT, RZ, UR6, PT ;  /* 0x00000006ff007c0c */ /* 0x000fe2000bf05270 */
[----:B------:R-:W2:Y:S01]  /*7630*/  I2F.RP R7, R6 ;  /* 0x0000000600077306 */ /* 0x000ea20000209400 */
[----:B------:R-:W-:Y:S01]  /*7640*/  UIADD3 UR5, UPT, UPT, UR5, 0x4500, URZ ;  /* 0x0000450005057890 */ /* 0x000fe2000fffe0ff */
[----:B------:R-:W-:Y:S01]  /*7650*/  IMAD R17, R0, 0x3, R5 ;  /* 0x0000000300117824 */ /* 0x000fe200078e0205 */
[----:B------:R-:W-:Y:S02]  /*7660*/  IADD3 R19, PT, PT, R5, R0, RZ ;  /* 0x0000000005137210 */ /* 0x000fe40007ffe0ff */
[----:B0-----:R-:W0:Y:S01]  /*7670*/  LDC.64 R2, c[0x0][0x3a0] ;  /* 0x0000e800ff027b82 */ /* 0x001e220000000a00 */
[----:B------:R-:W-:-:S02]  /*7680*/  LOP3.LUT R31, RZ, UR6, RZ, 0x33, !PT ;  /* 0x00000006ff1f7c12 */ /* 0x000fc4000f8e33ff */
[----:B--2---:R-:W2:Y:S01]  /*7690*/  MUFU.RCP R7, R7 ;  /* 0x0000000700077308 */ /* 0x004ea20000001000 */
[----:B-1----:R-:W-:-:S06]  /*76a0*/  ULEA UR5, UR7, UR5, 0x18 ;  /* 0x0000000507057291 */ /* 0x002fcc000f8ec0ff */
[----:B------:R-:W-:Y:S01]  /*76b0*/  LEA R21, R5, UR5, 0x2 ;  /* 0x0000000505157c11 */ /* 0x000fe2000f8e10ff */
[----:B--2---:R-:W-:Y:S02]  /*76c0*/  VIADD R8, R7, 0xffffffe ;  /* 0x0ffffffe07087836 */ /* 0x004fe40000000000 */
[----:B------:R-:W-:Y:S02]  /*76d0*/  IMAD R7, R0, 0x2, R5 ;  /* 0x0000000200077824 */ /* 0x000fe400078e0205 */
[----:B------:R1:W2:Y:S02]  /*76e0*/  F2I.FTZ.U32.TRUNC.NTZ R9, R8 ;  /* 0x0000000800097305 */ /* 0x0002a4000021f000 */
[----:B-1----:R-:W-:Y:S02]  /*76f0*/  IMAD.MOV.U32 R8, RZ, RZ, RZ ;  /* 0x000000ffff087224 */ /* 0x002fe400078e00ff */
[----:B--2---:R-:W-:-:S04]  /*7700*/  IMAD.MOV R11, RZ, RZ, -R9 ;  /* 0x000000ffff0b7224 */ /* 0x004fc800078e0a09 */
[----:B------:R-:W-:-:S04]  /*7710*/  IMAD R11, R11, R6, RZ ;  /* 0x000000060b0b7224 */ /* 0x000fc800078e02ff */
[----:B0-----:R-:W-:-:S07]  /*7720*/  IMAD.HI.U32 R18, R9, R11, R8 ;  /* 0x0000000b09127227 */ /* 0x001fce00078e0008 */
.L_x_15859:
[----:B------:R-:W-:Y:S01]  /*7730*/  IABS R20, UR6 ;  /* 0x0000000600147c13 */ /* 0x000fe20008000000 */
[----:B0-----:R-:W0:Y:S01]  /*7740*/  LDS R23, [R21] ;  /* 0x0000000015177984 */ /* 0x001e220000000800 */
[----:B------:R-:W-:Y:S02]  /*7750*/  IABS R10, UR6 ;  /* 0x00000006000a7c13 */ /* 0x000fe40008000000 */
[----:B------:R-:W1:Y:S01]  /*7760*/  I2F.RP R12, R20 ;  /* 0x00000014000c7306 */ /* 0x000e620000209400 */
[----:B------:R-:W-:Y:S02]  /*7770*/  IABS R11, R5 ;  /* 0x00000005000b7213 */ /* 0x000fe40000000000 */
[----:B------:R-:W-:Y:S01]  /*7780*/  IMAD.MOV R16, RZ, RZ, -R10 ;  /* 0x000000ffff107224 */ /* 0x000fe200078e0a0a */
[----:B------:R-:W-:Y:S02]  /*7790*/  IABS R15, R17 ;  /* 0x00000011000f7213 */ /* 0x000fe40000000000 */
[----:B------:R-:W-:Y:S01]  /*77a0*/  IMAD.HI.U32 R10, R18, R11, RZ ;  /* 0x0000000b120a7227 */ /* 0x000fe200078e00ff */
[----:B------:R-:W-:-:S02]  /*77b0*/  LOP3.LUT R22, R5, UR6, RZ, 0x3c, !PT ;  /* 0x0000000605167c12 */ /* 0x000fc4000f8e3cff */
[----:B------:R-:W-:Y:S01]  /*77c0*/  LOP3.LUT R33, RZ, UR6, RZ, 0x33, !PT ;  /* 0x00000006ff217c12 */ /* 0x000fe2000f8e33ff */
[----:B------:R-:W-:Y:S01]  /*77d0*/  IMAD R11, R10, R16, R11 ;  /* 0x000000100a0b7224 */ /* 0x000fe200078e020b */
[----:B------:R-:W-:Y:S01]  /*77e0*/  ISETP.GE.AND P4, PT, R22, RZ, PT ;  /* 0x000000ff1600720c */ /* 0x000fe20003f86270 */
[----:B-1----:R-:W1:Y:S03]  /*77f0*/  MUFU.RCP R12, R12 ;  /* 0x0000000c000c7308 */ /* 0x002e660000001000 */
[----:B------:R-:W-:-:S13]  /*7800*/  ISETP.GT.U32.AND P1, PT, R6, R11, PT ;  /* 0x0000000b0600720c */ /* 0x000fda0003f24070 */
[----:B------:R-:W-:Y:S02]  /*7810*/  @!P1 IMAD.IADD R11, R11, 0x1, -R20 ;  /* 0x000000010b0b9824 */ /* 0x000fe400078e0a14 */
[----:B------:R-:W-:Y:S02]  /*7820*/  @!P1 VIADD R10, R10, 0x1 ;  /* 0x000000010a0a9836 */ /* 0x000fe40000000000 */
[----:B-1----:R-:W-:Y:S01]  /*7830*/  VIADD R8, R12, 0xffffffe ;  /* 0x0ffffffe0c087836 */ /* 0x002fe20000000000 */
[----:B------:R-:W-:Y:S02]  /*7840*/  IABS R12, R19 ;  /* 0x00000013000c7213 */ /* 0x000fe40000000000 */
[----:B------:R-:W-:Y:S01]  /*7850*/  ISETP.GE.U32.AND P3, PT, R11, R6, PT ;  /* 0x000000060b00720c */ /* 0x000fe20003f66070 */
[----:B------:R1:W2:Y:S02]  /*7860*/  F2I.FTZ.U32.TRUNC.NTZ R9, R8 ;  /* 0x0000000800097305 */ /* 0x0002a4000021f000 */
[----:B-1----:R-:W-:-:S10]  /*7870*/  IMAD.MOV.U32 R8, RZ, RZ, RZ ;  /* 0x000000ffff087224 */ /* 0x002fd400078e00ff */
[----:B------:R-:W-:Y:S02]  /*7880*/  @P3 VIADD R10, R10, 0x1 ;  /* 0x000000010a0a3836 */ /* 0x000fe40000000000 */
[----:B--2---:R-:W-:-:S03]  /*7890*/  IMAD.MOV R13, RZ, RZ, -R9 ;  /* 0x000000ffff0d7224 */ /* 0x004fc600078e0a09 */
[----:B------:R-:W-:Y:S01]  /*78a0*/  @!P4 IADD3 R10, PT, PT, -R10, RZ, RZ ;  /* 0x000000ff0a0ac210 */ /* 0x000fe20007ffe1ff */
[----:B------:R-:W-:-:S04]  /*78b0*/  IMAD R13, R13, R20, RZ ;  /* 0x000000140d0d7224 */ /* 0x000fc800078e02ff */
[----:B------:R-:W-:Y:S01]  /*78c0*/  IMAD.HI.U32 R14, R9, R13, R8 ;  /* 0x0000000d090e7227 */ /* 0x000fe200078e0008 */
[----:B------:R-:W-:-:S03]  /*78d0*/  IABS R13, R7 ;  /* 0x00000007000d7213 */ /* 0x000fc60000000000 */
[----:B------:R-:W-:Y:S02]  /*78e0*/  IMAD.MOV.U32 R9, RZ, RZ, R12 ;  /* 0x000000ffff097224 */ /* 0x000fe400078e000c */
[----:B------:R-:W-:-:S04]  /*78f0*/  IMAD.HI.U32 R12, R14, R13, RZ ;  /* 0x0000000d0e0c7227 */ /* 0x000fc800078e00ff */
[----:B------:R-:W-:-:S04]  /*7900*/  IMAD.HI.U32 R8, R14, R9, RZ ;  /* 0x000000090e087227 */ /* 0x000fc800078e00ff */
[----:B------:R-:W-:Y:S02]  /*7910*/  IMAD R9, R8, R16, R9 ;  /* 0x0000001008097224 */ /* 0x000fe400078e0209 */
[----:B------:R-:W-:-:S03]  /*7920*/  IMAD.HI.U32 R14, R14, R15, RZ ;  /* 0x0000000f0e0e7227 */ /* 0x000fc600078e00ff */
[----:B------:R-:W-:Y:S01]  /*7930*/  ISETP.GT.U32.AND P2, PT, R20, R9, PT ;  /* 0x000000091400720c */ /* 0x000fe20003f44070 */
[-C--:B------:R-:W-:Y:S02]  /*7940*/  IMAD R11, R12, R16.reuse, R13 ;  /* 0x000000100c0b7224 */ /* 0x080fe400078e020d */
[----:B------:R-:W-:Y:S02]  /*7950*/  IMAD R13, R14, R16, R15 ;  /* 0x000000100e0d7224 */ /* 0x000fe400078e020f */
[----:B------:R-:W-:Y:S01]  /*7960*/  IMAD R15, R0, 0xc, R21 ;  /* 0x0000000c000f7824 */ /* 0x000fe200078e0215 */
[C---:B------:R-:W-:Y:S02]  /*7970*/  ISETP.GT.U32.AND P5, PT, R20.reuse, R11, PT ;  /* 0x0000000b1400720c */ /* 0x040fe40003fa4070 */
[----:B------:R-:W-:Y:S02]  /*7980*/  ISETP.GT.U32.AND P1, PT, R20, R13, PT ;  /* 0x0000000d1400720c */ /* 0x000fe40003f24070 */
[----:B------:R-:W-:Y:S03]  /*7990*/  LDS R29, [R15] ;  /* 0x000000000f1d7984 */ /* 0x000fe60000000800 */
[----:B------:R-:W-:-:S02]  /*79a0*/  @!P2 IMAD.IADD R9, R9, 0x1, -R20 ;  /* 0x000000010909a824 */ /* 0x000fc400078e0a14 */
[----:B------:R-:W-:-:S03]  /*79b0*/  @!P2 VIADD R8, R8, 0x1 ;  /* 0x000000010808a836 */ /* 0x000fc60000000000 */
[-C--:B------:R-:W-:Y:S01]  /*79c0*/  ISETP.GE.U32.AND P6, PT, R9, R20.reuse, PT ;  /* 0x000000140900720c */ /* 0x080fe20003fc6070 */
[--C-:B------:R-:W-:Y:S01]  /*79d0*/  @!P5 IMAD.IADD R11, R11, 0x1, -R20.reuse ;  /* 0x000000010b0bd824 */ /* 0x100fe200078e0a14 */
[----:B------:R-:W-:Y:S01]  /*79e0*/  LOP3.LUT R9, R19, UR6, RZ, 0x3c, !PT ;  /* 0x0000000613097c12 */ /* 0x000fe2000f8e3cff */
[----:B------:R-:W-:Y:S02]  /*79f0*/  @!P1 IMAD.IADD R13, R13, 0x1, -R20 ;  /* 0x000000010d0d9824 */ /* 0x000fe400078e0a14 */
[----:B------:R-:W-:Y:S01]  /*7a00*/  @!P5 VIADD R12, R12, 0x1 ;  /* 0x000000010c0cd836 */ /* 0x000fe20000000000 */
[----:B------:R-:W-:Y:S01]  /*7a10*/  ISETP.GE.AND P3, PT, R9, RZ, PT ;  /* 0x000000ff0900720c */ /* 0x000fe20003f66270 */
[----:B------:R-:W-:Y:S01]  /*7a20*/  @!P1 VIADD R14, R14, 0x1 ;  /* 0x000000010e0e9836 */ /* 0x000fe20000000000 */
[----:B------:R-:W-:Y:S02]  /*7a30*/  LOP3.LUT R9, R7, UR6, RZ, 0x3c, !PT ;  /* 0x0000000607097c12 */ /* 0x000fe4000f8e3cff */
[-C--:B------:R-:W-:Y:S01]  /*7a40*/  ISETP.GE.U32.AND P4, PT, R11, R20.reuse, PT ;  /* 0x000000140b00720c */ /* 0x080fe20003f86070 */
[--C-:B------:R-:W-:Y:S01]  /*7a50*/  IMAD R11, R0, 0x4, R21.reuse ;  /* 0x00000004000b7824 */ /* 0x100fe200078e0215 */
[----:B------:R-:W-:Y:S01]  /*7a60*/  ISETP.GE.AND P2, PT, R9, RZ, PT ;  /* 0x000000ff0900720c */ /* 0x000fe20003f46270 */
[----:B------:R-:W-:Y:S01]  /*7a70*/  @P6 VIADD R8, R8, 0x1 ;  /* 0x0000000108086836 */ /* 0x000fe20000000000 */
[----:B------:R-:W-:Y:S01]  /*7a80*/  ISETP.GE.U32.AND P6, PT, R13, R20, PT ;  /* 0x000000140d00720c */ /* 0x000fe20003fc6070 */
[--C-:B------:R-:W-:Y:S01]  /*7a90*/  IMAD R13, R0, 0x8, R21.reuse ;  /* 0x00000008000d7824 */ /* 0x100fe200078e0215 */
[----:B------:R-:W-:Y:S01]  /*7aa0*/  LOP3.LUT R9, R17, UR6, RZ, 0x3c, !PT ;  /* 0x0000000611097c12 */ /* 0x000fe2000f8e3cff */
[----:B------:R1:W2:Y:S01]  /*7ab0*/  LDS R25, [R11] ;  /* 0x000000000b197984 */ /* 0x0002a20000000800 */
[----:B------:R-:W-:Y:S01]  /*7ac0*/  ISETP.NE.AND P1, PT, RZ, UR6, PT ;  /* 0x00000006ff007c0c */ /* 0x000fe2000bf25270 */
[----:B------:R-:W-:Y:S01]  /*7ad0*/  @!P3 IMAD.MOV R8, RZ, RZ, -R8 ;  /* 0x000000ffff08b224 */ /* 0x000fe200078e0a08 */
[----:B------:R-:W-:Y:S01]  /*7ae0*/  ISETP.GE.AND P5, PT, R9, RZ, PT ;  /* 0x000000ff0900720c */ /* 0x000fe20003fa6270 */
[----:B------:R3:W5:Y:S01]  /*7af0*/  LDS R27, [R13] ;  /* 0x000000000d1b7984 */ /* 0x0007620000000800 */
[C---:B------:R-:W-:Y:S01]  /*7b00*/  SEL R9, R33.reuse, R10, !P1 ;  /* 0x0000000a21097207 */ /* 0x040fe20004800000 */
[----:B------:R-:W-:Y:S01]  /*7b10*/  @P4 VIADD R12, R12, 0x1 ;  /* 0x000000010c0c4836 */ /* 0x000fe20000000000 */
[----:B-1----:R-:W-:Y:S01]  /*7b20*/  SEL R11, R33, R8, !P1 ;  /* 0x00000008210b7207 */ /* 0x002fe20004800000 */
[----:B------:R-:W-:-:S02]  /*7b30*/  IMAD R21, R0, 0x10, R21 ;  /* 0x0000001000157824 */ /* 0x000fc400078e0215 */
[----:B------:R-:W-:Y:S01]  /*7b40*/  @P6 IADD3 R14, PT, PT, R14, 0x1, RZ ;  /* 0x000000010e0e6810 */ /* 0x000fe20007ffe0ff */
[----:B------:R-:W-:Y:S02]  /*7b50*/  @!P2 IMAD.MOV R12, RZ, RZ, -R12 ;  /* 0x000000ffff0ca224 */ /* 0x000fe400078e0a0c */
[----:B------:R-:W-:Y:S02]  /*7b60*/  IMAD.MOV R10, RZ, RZ, -R9 ;  /* 0x000000ffff0a7224 */ /* 0x000fe400078e0a09 */
[----:B------:R-:W-:Y:S01]  /*7b70*/  IMAD R9, R4, R9, UR4 ;  /* 0x0000000404097e24 */ /* 0x000fe2000f8e0209 */
[----:B---3--:R-:W-:Y:S01]  /*7b80*/  SEL R13, R33, R12, !P1 ;  /* 0x0000000c210d7207 */ /* 0x008fe20004800000 */
[----:B------:R-:W-:Y:S02]  /*7b90*/  @!P5 IMAD.MOV R14, RZ, RZ, -R14 ;  /* 0x000000ffff0ed224 */ /* 0x000fe400078e0a0e */
[----:B------:R-:W-:Y:S02]  /*7ba0*/  IMAD.MOV R12, RZ, RZ, -R11 ;  /* 0x000000ffff0c7224 */ /* 0x000fe400078e0a0b */
[----:B------:R-:W-:Y:S01]  /*7bb0*/  IMAD R8, R10, UR6, R5 ;  /* 0x000000060a087c24 */ /* 0x000fe2000f8e0205 */
[----:B------:R-:W-:Y:S01]  /*7bc0*/  SEL R15, R31, R14, !P0 ;  /* 0x0000000e1f0f7207 */ /* 0x000fe20004000000 */
[----:B------:R-:W-:Y:S01]  /*7bd0*/  IMAD.MOV R14, RZ, RZ, -R13 ;  /* 0x000000ffff0e7224 */ /* 0x000fe200078e0a0d */
[----:B------:R-:W-:Y:S01]  /*7be0*/  IADD3 R5, PT, PT, R0, R5, R0 ;  /* 0x0000000500057210 */ /* 0x000fe20007ffe000 */
[----:B------:R-:W-:-:S02]  /*7bf0*/  IMAD R10, R4, R11, UR4 ;  /* 0x00000004040a7e24 */ /* 0x000fc4000f8e020b */
[----:B------:R-:W-:Y:S01]  /*7c00*/  IMAD.MOV R16, RZ, RZ, -R15 ;  /* 0x000000ffff107224 */ /* 0x000fe200078e0a0f */
[----:B------:R-:W-:Y:S01]  /*7c10*/  IADD3 R5, PT, PT, R0, R5, R0 ;  /* 0x0000000500057210 */ /* 0x000fe20007ffe000 */
[----:B------:R-:W-:Y:S02]  /*7c20*/  IMAD R11, R12, UR6, R19 ;  /* 0x000000060c0b7c24 */ /* 0x000fe4000f8e0213 */
[----:B------:R-:W-:Y:S01]  /*7c30*/  IMAD R13, R4, R13, UR4 ;  /* 0x00000004040d7e24 */ /* 0x000fe2000f8e020d */
[----:B------:R-:W-:Y:S01]  /*7c40*/  ISETP.GE.U32.AND P1, PT, R5, 0x100, PT ;  /* 0x000001000500780c */ /* 0x000fe20003f26070 */
[----:B------:R-:W-:Y:S02]  /*7c50*/  IMAD R12, R14, UR6, R7 ;  /* 0x000000060e0c7c24 */ /* 0x000fe4000f8e0207 */
[----:B------:R-:W-:Y:S02]  /*7c60*/  IMAD R15, R4, R15, UR4 ;  /* 0x00000004040f7e24 */ /* 0x000fe4000f8e020f */
[----:B------:R-:W-:Y:S01]  /*7c70*/  IMAD R14, R16, UR6, R17 ;  /* 0x00000006100e7c24 */ /* 0x000fe2000f8e0211 */
[----:B------:R-:W-:Y:S01]  /*7c80*/  IADD3 R13, PT, PT, R13, R12, RZ ;  /* 0x0000000c0d0d7210 */ /* 0x000fe20007ffe0ff */
[----:B------:R-:W-:-:S02]  /*7c90*/  IMAD.IADD R9, R9, 0x1, R8 ;  /* 0x0000000109097824 */ /* 0x000fc400078e0208 */
[----:B------:R-:W-:Y:S02]  /*7ca0*/  IMAD.IADD R11, R10, 0x1, R11 ;  /* 0x000000010a0b7824 */ /* 0x000fe400078e020b */
[----:B------:R-:W-:Y:S02]  /*7cb0*/  IMAD.IADD R15, R15, 0x1, R14 ;  /* 0x000000010f0f7824 */ /* 0x000fe400078e020e */
[----:B------:R-:W-:-:S04]  /*7cc0*/  IMAD.WIDE R8, R9, 0x4, R2 ;  /* 0x0000000409087825 */ /* 0x000fc800078e0202 */
[--C-:B------:R-:W-:Y:S01]  /*7cd0*/  IMAD.WIDE R10, R11, 0x4, R2.reuse ;  /* 0x000000040b0a7825 */ /* 0x100fe200078e0202 */
[----:B0-----:R0:W-:Y:S03]  /*7ce0*/  STG.E desc[UR10][R8.64], R23 ;  /* 0x0000001708007986 */ /* 0x0011e6000c10190a */
[--C-:B------:R-:W-:Y:S01]  /*7cf0*/  IMAD.WIDE R12, R13, 0x4, R2.reuse ;  /* 0x000000040d0c7825 */ /* 0x100fe200078e0202 */
[----:B--2---:R0:W-:Y:S03]  /*7d00*/  STG.E desc[UR10][R10.64], R25 ;  /* 0x000000190a007986 */ /* 0x0041e6000c10190a */
[----:B------:R-:W-:Y:S01]  /*7d10*/  IMAD.WIDE R14, R15, 0x4, R2 ;  /* 0x000000040f0e7825 */ /* 0x000fe200078e0202 */
[----:B-----5:R0:W-:Y:S03]  /*7d20*/  STG.E desc[UR10][R12.64], R27 ;  /* 0x0000001b0c007986 */ /* 0x0201e6000c10190a */
[C---:B------:R-:W-:Y:S01]  /*7d30*/  IMAD R7, R0.reuse, 0x4, R7 ;  /* 0x0000000400077824 */ /* 0x040fe200078e0207 */
[----:B------:R0:W-:Y:S01]  /*7d40*/  STG.E desc[UR10][R14.64], R29 ;  /* 0x0000001d0e007986 */ /* 0x0001e2000c10190a */
[----:B------:R-:W-:-:S02]  /*7d50*/  IMAD R17, R0, 0x4, R17 ;  /* 0x0000000400117824 */ /* 0x000fc400078e0211 */
[----:B------:R-:W-:Y:S01]  /*7d60*/  IMAD R19, R0, 0x4, R19 ;  /* 0x0000000400137824 */ /* 0x000fe200078e0213 */
[----:B------:R-:W-:Y:S06]  /*7d70*/  @!P1 BRA `(.L_x_15859) ;  /* 0xfffffff8006c9947 */ /* 0x000fec000383ffff */
[----:B------:R-:W-:Y:S05]  /*7d80*/  EXIT ;  /* 0x000000000000794d */ /* 0x000fea0003800000 */
.L_x_15759:
[----:B------:R-:W-:Y:S01]  /*7d90*/  BSSY B3, `(.L_x_15860) ;  /* 0x0000006000037945 */ /* 0x000fe20003800000 */
[----:B------:R-:W-:Y:S02]  /*7da0*/  IMAD.MOV.U32 R84, RZ, RZ, R44 ;  /* 0x000000ffff547224 */ /* 0x000fe400078e002c */
[----:B------:R-:W-:-:S07]  /*7db0*/  IMAD.MOV.U32 R83, RZ, RZ, -0x1 ;  /* 0xffffffffff537424 */ /* 0x000fce00078e00ff */
[----:B01234-:R-:W-:Y:S05]  /*7dc0*/  WARPSYNC.COLLECTIVE R83, `(.L_x_15861) ;  /* 0x0000000053087348 */ /* 0x01ffea0003c00000 */
[----:B0-----:R0:W0:Y:S02]  /*7dd0*/  SHFL.IDX P6, R83, R82, R84, R37 ;  /* 0x0000005452537389 */ /* 0x00102400000c0025 */
[----:B01234-:R-:W-:Y:S05]  /*7de0*/  ENDCOLLECTIVE ;  /* 0x000000000000791b */ /* 0x01ffea0003800000 */
.L_x_15861:
[----:B------:R-:W-:Y:S05]  /*7df0*/  BSYNC B3 ;  /* 0x0000000000037941 */ /* 0x000fea0003800000 */
.L_x_15860:
[----:B------:R-:W-:Y:S01]  /*7e00*/  IMAD.MOV.U32 R80, RZ, RZ, R83 ;  /* 0x000000ffff507224 */ /* 0x000fe200078e0053 */
[----:B------:R-:W-:Y:S06]  /*7e10*/  BRA `(.L_x_15862) ;  /* 0xffffffd8004c7947 */ /* 0x000fec000383ffff */
.L_x_15762:
[----:B------:R-:W-:Y:S01]  /*7e20*/  BSSY B3, `(.L_x_15863) ;  /* 0x0000006000037945 */ /* 0x000fe20003800000 */
[----:B------:R-:W-:Y:S01]  /*7e30*/  IMAD.MOV.U32 R84, RZ, RZ, R83 ;  /* 0x000000ffff547224 */ /* 0x000fe200078e0053 */
[----:B------:R-:W-:-:S07]  /*7e40*/  MOV R83, 0xffffffff ;  /* 0xffffffff00537802 */ /* 0x000fce0000000f00 */
[----:B01234-:R-:W-:Y:S05]  /*7e50*/  WARPSYNC.COLLECTIVE R83, `(.L_x_15864) ;  /* 0x0000000053087348 */ /* 0x01ffea0003c00000 */
[----:B0-----:R0:W0:Y:S02]  /*7e60*/  SHFL.IDX P6, R83, R82, R84, R37 ;  /* 0x0000005452537389 */ /* 0x00102400000c0025 */
[----:B01234-:R-:W-:Y:S05]  /*7e70*/  ENDCOLLECTIVE ;  /* 0x000000000000791b */ /* 0x01ffea0003800000 */
.L_x_15864:
[----:B------:R-:W-:Y:S05]  /*7e80*/  BSYNC B3 ;  /* 0x0000000000037941 */ /* 0x000fea0003800000 */
.L_x_15863:
[----:B------:R-:W-:Y:S05]  /*7e90*/  BRA `(.L_x_15865) ;  /* 0xffffffd8005c7947 */ /* 0x000fea000383ffff */
.L_x_15765:
[----:B------:R-:W-:Y:S01]  /*7ea0*/  BSSY B3, `(.L_x_15866) ;  /* 0x0000006000037945 */ /* 0x000fe20003800000 */
[----:B------:R-:W-:Y:S02]  /*7eb0*/  IMAD.MOV.U32 R84, RZ, RZ, R83 ;  /* 0x000000ffff547224 */ /* 0x000fe400078e0053 */
[----:B------:R-:W-:-:S07]  /*7ec0*/  IMAD.MOV.U32 R83, RZ, RZ, -0x1 ;  /* 0xffffffffff537424 */ /* 0x000fce00078e00ff */
[----:B01234-:R-:W-:Y:S05]  /*7ed0*/  WARPSYNC.COLLECTIVE R83, `(.L_x_15867) ;  /* 0x0000000053087348 */ /* 0x01ffea0003c00000 */
[----:B0-----:R0:W0:Y:S02]  /*7ee0*/  SHFL.IDX P6, R83, R82, R84, R37 ;  /* 0x0000005452537389 */ /* 0x00102400000c0025 */
[----:B01234-:R-:W-:Y:S05]  /*7ef0*/  ENDCOLLECTIVE ;  /* 0x000000000000791b */ /* 0x01ffea0003800000 */
.L_x_15867:
[----:B------:R-:W-:Y:S05]  /*7f00*/  BSYNC B3 ;  /* 0x0000000000037941 */ /* 0x000fea0003800000 */
.L_x_15866:
[----:B------:R-:W-:Y:S05]  /*7f10*/  BRA `(.L_x_15868) ;  /* 0xffffffd8006c7947 */ /* 0x000fea000383ffff */
.L_x_15768:
[----:B------:R-:W-:Y:S01]  /*7f20*/  BSSY B3, `(.L_x_15869) ;  /* 0x0000006000037945 */ /* 0x000fe20003800000 */
[----:B------:R-:W-:Y:S02]  /*7f30*/  IMAD.MOV.U32 R84, RZ, RZ, R83 ;  /* 0x000000ffff547224 */ /* 0x000fe400078e0053 */
[----:B------:R-:W-:-:S07]  /*7f40*/  IMAD.MOV.U32 R83, RZ, RZ, -0x1 ;  /* 0xffffffffff537424 */ /* 0x000fce00078e00ff */
[----:B01234-:R-:W-:Y:S05]  /*7f50*/  WARPSYNC.COLLECTIVE R83, `(.L_x_15870) ;  /* 0x0000000053087348 */ /* 0x01ffea0003c00000 */
[----:B0-----:R0:W0:Y:S02]  /*7f60*/  SHFL.IDX P6, R83, R82, R84, R37 ;  /* 0x0000005452537389 */ /* 0x00102400000c0025 */
[----:B01234-:R-:W-:Y:S05]  /*7f70*/  ENDCOLLECTIVE ;  /* 0x000000000000791b */ /* 0x01ffea0003800000 */
.L_x_15870:
[----:B------:R-:W-:Y:S05]  /*7f80*/  BSYNC B3 ;  /* 0x0000000000037941 */ /* 0x000fea0003800000 */
.L_x_15869:
[----:B------:R-:W-:Y:S05]  /*7f90*/  BRA `(.L_x_15871) ;  /* 0xffffffd8007c7947 */ /* 0x000fea000383ffff */
.L_x_15771:
[----:B------:R-:W-:Y:S01]  /*7fa0*/  BSSY B3, `(.L_x_15872) ;  /* 0x0000006000037945 */ /* 0x000fe20003800000 */
[----:B------:R-:W-:Y:S02]  /*7fb0*/  IMAD.MOV.U32 R84, RZ, RZ, R83 ;  /* 0x000000ffff547224 */ /* 0x000fe400078e0053 */
[----:B------:R-:W-:-:S07]  /*7fc0*/  IMAD.MOV.U32 R83, RZ, RZ, -0x1 ;  /* 0xffffffffff537424 */ /* 0x000fce00078e00ff */
[----:B01234-:R-:W-:Y:S05]  /*7fd0*/  WARPSYNC.COLLECTIVE R83, `(.L_x_15873) ;  /* 0x0000000053087348 */ /* 0x01ffea0003c00000 */
[----:B0-----:R0:W0:Y:S02]  /*7fe0*/  SHFL.IDX P6, R83, R82, R84, R37 ;  /* 0x0000005452537389 */ /* 0x00102400000c0025 */
[----:B01234-:R-:W-:Y:S05]  /*7ff0*/  ENDCOLLECTIVE ;  /* 0x000000000000791b */ /* 0x01ffea0003800000 */
.L_x_15873:
[----:B------:R-:W-:Y:S05]  /*8000*/  BSYNC B3 ;  /* 0x0000000000037941 */ /* 0x000fea0003800000 */
.L_x_15872:
[----:B------:R-:W-:Y:S05]  /*8010*/  BRA `(.L_x_15874) ;  /* 0xffffffd8008c7947 */ /* 0x000fea000383ffff */
.L_x_15774:
[----:B------:R-:W-:Y:S01]  /*8020*/  BSSY B3, `(.L_x_15875) ;  /* 0x0000006000037945 */ /* 0x000fe20003800000 */
[----:B------:R-:W-:Y:S02]  /*8030*/  IMAD.MOV.U32 R84, RZ, RZ, R83 ;  /* 0x000000ffff547224 */ /* 0x000fe400078e0053 */
[----:B------:R-:W-:-:S07]  /*8040*/  IMAD.MOV.U32 R83, RZ, RZ, -0x1 ;  /* 0xffffffffff537424 */ /* 0x000fce00078e00ff */
[----:B01234-:R-:W-:Y:S05]  /*8050*/  WARPSYNC.COLLECTIVE R83, `(.L_x_15876) ;  /* 0x0000000053087348 */ /* 0x01ffea0003c00000 */
[----:B0-----:R0:W0:Y:S02]  /*8060*/  SHFL.IDX P6, R83, R82, R84, R37 ;  /* 0x0000005452537389 */ /* 0x00102400000c0025 */
[----:B01234-:R-:W-:Y:S05]  /*8070*/  ENDCOLLECTIVE ;  /* 0x000000000000791b */ /* 0x01ffea0003800000 */
.L_x_15876:
[----:B------:R-:W-:Y:S05]  /*8080*/  BSYNC B3 ;  /* 0x0000000000037941 */ /* 0x000fea0003800000 */
.L_x_15875:
[----:B------:R-:W-:Y:S05]  /*8090*/  BRA `(.L_x_15877) ;  /* 0xffffffd800a07947 */ /* 0x000fea000383ffff */
.L_x_15777:
[----:B------:R-:W-:Y:S01]  /*80a0*/  BSSY B3, `(.L_x_15878) ;  /* 0x0000006000037945 */ /* 0x000fe20003800000 */
[----:B------:R-:W-:Y:S01]  /*80b0*/  IMAD.MOV.U32 R84, RZ, RZ, R83 ;  /* 0x000000ffff547224 */ /* 0x000fe200078e0053 */
[----:B------:R-:W-:-:S07]  /*80c0*/  MOV R83, 0xffffffff ;  /* 0xffffffff00537802 */ /* 0x000fce0000000f00 */
[----:B01234-:R-:W-:Y:S05]  /*80d0*/  WARPSYNC.COLLECTIVE R83, `(.L_x_15879) ;  /* 0x0000000053087348 */ /* 0x01ffea0003c00000 */
[----:B0-----:R0:W0:Y:S02]  /*80e0*/  SHFL.IDX P6, R83, R82, R84, R37 ;  /* 0x0000005452537389 */ /* 0x00102400000c0025 */
[----:B01234-:R-:W-:Y:S05]  /*80f0*/  ENDCOLLECTIVE ;  /* 0x000000000000791b */ /* 0x01ffea0003800000 */
.L_x_15879:
[----:B------:R-:W-:Y:S05]  /*8100*/  BSYNC B3 ;  /* 0x0000000000037941 */ /* 0x000fea0003800000 */
.L_x_15878:
[----:B------:R-:W-:Y:S05]  /*8110*/  BRA `(.L_x_15880) ;  /* 0xffffffd800b47947 */ /* 0x000fea000383ffff */
.L_x_15780:
[----:B------:R-:W-:Y:S01]  /*8120*/  BSSY B3, `(.L_x_15881) ;  /* 0x0000006000037945 */ /* 0x000fe20003800000 */
[----:B------:R-:W-:Y:S02]  /*8130*/  IMAD.MOV.U32 R84, RZ, RZ, R83 ;  /* 0x000000ffff547224 */ /* 0x000fe400078e0053 */
[----:B------:R-:W-:-:S07]  /*8140*/  IMAD.MOV.U32 R83, RZ, RZ, -0x1 ;  /* 0xffffffffff537424 */ /* 0x000fce00078e00ff */
[----:B01234-:R-:W-:Y:S05]  /*8150*/  WARPSYNC.COLLECTIVE R83, `(.L_x_15882) ;  /* 0x0000000053087348 */ /* 0x01ffea0003c00000 */
[----:B0-----:R0:W0:Y:S02]  /*8160*/  SHFL.IDX P6, R83, R82, R84, R37 ;  /* 0x0000005452537389 */ /* 0x00102400000c0025 */
[----:B01234-:R-:W-:Y:S05]  /*8170*/  ENDCOLLECTIVE ;  /* 0x000000000000791b */ /* 0x01ffea0003800000 */
.L_x_15882:
[----:B------:R-:W-:Y:S05]  /*8180*/  BSYNC B3 ;  /* 0x0000000000037941 */ /* 0x000fea0003800000 */
.L_x_15881:
[----:B------:R-:W-:Y:S05]  /*8190*/  BRA `(.L_x_15883) ;  /* 0xffffffd800c87947 */ /* 0x000fea000383ffff */
.L_x_15783:
[----:B------:R-:W-:Y:S01]  /*81a0*/  BSSY B3, `(.L_x_15884) ;  /* 0x0000006000037945 */ /* 0x000fe20003800000 */
[----:B------:R-:W-:Y:S02]  /*81b0*/  IMAD.MOV.U32 R84, RZ, RZ, R83 ;  /* 0x000000ffff547224 */ /* 0x000fe400078e0053 */
[----:B------:R-:W-:-:S07]  /*81c0*/  IMAD.MOV.U32 R83, RZ, RZ, -0x1 ;  /* 0xffffffffff537424 */ /* 0x000fce00078e00ff */
[----:B01234-:R-:W-:Y:S05]  /*81d0*/  WARPSYNC.COLLECTIVE R83, `(.L_x_15885) ;  /* 0x0000000053087348 */ /* 0x01ffea0003c00000 */
[----:B0-----:R0:W0:Y:S02]  /*81e0*/  SHFL.IDX P6, R83, R82, R84, R37 ;  /* 0x0000005452537389 */ /* 0x00102400000c0025 */
[----:B01234-:R-:W-:Y:S05]  /*81f0*/  ENDCOLLECTIVE ;  /* 0x000000000000791b */ /* 0x01ffea0003800000 */
.L_x_15885:
[----:B------:R-:W-:Y:S05]  /*8200*/  BSYNC B3 ;  /* 0x0000000000037941 */ /* 0x000fea0003800000 */
.L_x_15884:
[----:B------:R-:W-:Y:S05]  /*8210*/  BRA `(.L_x_15886) ;  /* 0xffffffd800dc7947 */ /* 0x000fea000383ffff */
.L_x_15786:
[----:B------:R-:W-:Y:S01]  /*8220*/  BSSY B3, `(.L_x_15887) ;  /* 0x0000006000037945 */ /* 0x000fe20003800000 */
[----:B------:R-:W-:Y:S02]  /*8230*/  IMAD.MOV.U32 R84, RZ, RZ, R83 ;  /* 0x000000ffff547224 */ /* 0x000fe400078e0053 */
[----:B------:R-:W-:-:S07]  /*8240*/  IMAD.MOV.U32 R83, RZ, RZ, -0x1 ;  /* 0xffffffffff537424 */ /* 0x000fce00078e00ff */
[----:B01234-:R-:W-:Y:S05]  /*8250*/  WARPSYNC.COLLECTIVE R83, `(.L_x_15888) ;  /* 0x0000000053087348 */ /* 0x01ffea0003c00000 */
[----:B0-----:R0:W0:Y:S02]  /*8260*/  SHFL.IDX P6, R83, R82, R84, R37 ;  /* 0x0000005452537389 */ /* 0x00102400000c0025 */
[----:B01234-:R-:W-:Y:S05]  /*8270*/  ENDCOLLECTIVE ;  /* 0x000000000000791b */ /* 0x01ffea0003800000 */
.L_x_15888:
[----:B------:R-:W-:Y:S05]  /*8280*/  BSYNC B3 ;  /* 0x0000000000037941 */ /* 0x000fea0003800000 */
.L_x_15887:
[----:B------:R-:W-:Y:S05]  /*8290*/  BRA `(.L_x_15889) ;  /* 0xffffffd800f07947 */ /* 0x000fea000383ffff */
.L_x_15789:
[----:B------:R-:W-:Y:S01]  /*82a0*/  BSSY B3, `(.L_x_15890) ;  /* 0x0000006000037945 */ /* 0x000fe20003800000 */
[----:B------:R-:W-:Y:S02]  /*82b0*/  IMAD.MOV.U32 R84, RZ, RZ, R83 ;  /* 0x000000ffff547224 */ /* 0x000fe400078e0053 */
[----:B------:R-:W-:-:S07]  /*82c0*/  IMAD.MOV.U32 R83, RZ, RZ, -0x1 ;  /* 0xffffffffff537424 */ /* 0x000fce00078e00ff */
[----:B01234-:R-:W-:Y:S05]  /*82d0*/  WARPSYNC.COLLECTIVE R83, `(.L_x_15891) ;  /* 0x0000000053087348 */ /* 0x01ffea0003c00000 */
[----:B0-----:R0:W0:Y:S02]  /*82e0*/  SHFL.IDX P6, R83, R82, R84, R37 ;  /* 0x0000005452537389 */ /* 0x00102400000c0025 */
[----:B01234-:R-:W-:Y:S05]  /*82f0*/  ENDCOLLECTIVE ;  /* 0x000000000000791b */ /* 0x01ffea0003800000 */
.L_x_15891:
[----:B------:R-:W-:Y:S05]  /*8300*/  BSYNC B3 ;  /* 0x0000000000037941 */ /* 0x000fea0003800000 */
.L_x_15890:
[----:B------:R-:W-:Y:S05]  /*8310*/  BRA `(.L_x_15892) ;  /* 0xffffffdc00047947 */ /* 0x000fea000383ffff */
.L_x_15792:
[----:B------:R-:W-:Y:S01]  /*8320*/  BSSY B3, `(.L_x_15893) ;  /* 0x0000006000037945 */ /* 0x000fe20003800000 */
[----:B------:R-:W-:Y:S01]  /*8330*/  IMAD.MOV.U32 R84, RZ, RZ, R83 ;  /* 0x000000ffff547224 */ /* 0x000fe200078e0053 */
[----:B------:R-:W-:-:S07]  /*8340*/  MOV R83, 0xffffffff ;  /* 0xffffffff00537802 */ /* 0x000fce0000000f00 */
[----:B01234-:R-:W-:Y:S05]  /*8350*/  WARPSYNC.COLLECTIVE R83, `(.L_x_15894) ;  /* 0x0000000053087348 */ /* 0x01ffea0003c00000 */
[----:B0-----:R0:W0:Y:S02]  /*8360*/  SHFL.IDX P6, R83, R82, R84, R37 ;  /* 0x0000005452537389 */ /* 0x00102400000c0025 */
[----:B01234-:R-:W-:Y:S05]  /*8370*/  ENDCOLLECTIVE ;  /* 0x000000000000791b */ /* 0x01ffea0003800000 */
.L_x_15894:
[----:B------:R-:W-:Y:S05]  /*8380*/  BSYNC B3 ;  /* 0x0000000000037941 */ /* 0x000fea0003800000 */
.L_x_15893:
[----:B------:R-:W-:Y:S05]  /*8390*/  BRA `(.L_x_15895) ;  /* 0xffffffdc00187947 */ /* 0x000fea000383ffff */
.L_x_15795:
[----:B------:R-:W-:Y:S01]  /*83a0*/  BSSY B3, `(.L_x_15896) ;  /* 0x0000006000037945 */ /* 0x000fe20003800000 */
[----:B------:R-:W-:Y:S02]  /*83b0*/  IMAD.MOV.U32 R84, RZ, RZ, R83 ;  /* 0x000000ffff547224 */ /* 0x000fe400078e0053 */
[----:B------:R-:W-:-:S07]  /*83c0*/  IMAD.MOV.U32 R83, RZ, RZ, -0x1 ;  /* 0xffffffffff537424 */ /* 0x000fce00078e00ff */
[----:B01234-:R-:W-:Y:S05]  /*83d0*/  WARPSYNC.COLLECTIVE R83, `(.L_x_15897) ;  /* 0x0000000053087348 */ /* 0x01ffea0003c00000 */
[----:B0-----:R0:W0:Y:S02]  /*83e0*/  SHFL.IDX P6, R83, R82, R84, R37 ;  /* 0x0000005452537389 */ /* 0x00102400000c0025 */
[----:B01234-:R-:W-:Y:S05]  /*83f0*/  ENDCOLLECTIVE ;  /* 0x000000000000791b */ /* 0x01ffea0003800000 */
.L_x_15897:
[----:B------:R-:W-:Y:S05]  /*8400*/  BSYNC B3 ;  /* 0x0000000000037941 */ /* 0x000fea0003800000 */
.L_x_15896:
[----:B------:R-:W-:Y:S05]  /*8410*/  BRA `(.L_x_15898) ;  /* 0xffffffdc002c7947 */ /* 0x000fea000383ffff */
.L_x_15798:
[----:B------:R-:W-:Y:S01]  /*8420*/  BSSY B3, `(.L_x_15899) ;  /* 0x0000006000037945 */ /* 0x000fe20003800000 */
[----:B------:R-:W-:Y:S02]  /*8430*/  IMAD.MOV.U32 R84, RZ, RZ, R83 ;  /* 0x000000ffff547224 */ /* 0x000fe400078e0053 */
[----:B------:R-:W-:-:S07]  /*8440*/  IMAD.MOV.U32 R83, RZ, RZ, -0x1 ;  /* 0xffffffffff537424 */ /* 0x000fce00078e00ff */
[----:B01234-:R-:W-:Y:S05]  /*8450*/  WARPSYNC.COLLECTIVE R83, `(.L_x_15900) ;  /* 0x0000000053087348 */ /* 0x01ffea0003c00000 */
[----:B0-----:R0:W0:Y:S02]  /*8460*/  SHFL.IDX P6, R83, R82, R84, R37 ;  /* 0x0000005452537389 */ /* 0x00102400000c0025 */
[----:B01234-:R-:W-:Y:S05]  /*8470*/  ENDCOLLECTIVE ;  /* 0x000000000000791b */ /* 0x01ffea0003800000 */
.L_x_15900:
[----:B------:R-:W-:Y:S05]  /*8480*/  BSYNC B3 ;  /* 0x0000000000037941 */ /* 0x000fea0003800000 */
.L_x_15899:
[----:B------:R-:W-:Y:S05]  /*8490*/  BRA `(.L_x_15901) ;  /* 0xffffffdc00407947 */ /* 0x000fea000383ffff */
.L_x_15801:
[----:B------:R-:W-:Y:S01]  /*84a0*/  BSSY B3, `(.L_x_15902) ;  /* 0x0000006000037945 */ /* 0x000fe20003800000 */
[----:B------:R-:W-:Y:S02]  /*84b0*/  IMAD.MOV.U32 R84, RZ, RZ, R83 ;  /* 0x000000ffff547224 */ /* 0x000fe400078e0053 */
[----:B------:R-:W-:-:S07]  /*84c0*/  IMAD.MOV.U32 R83, RZ, RZ, -0x1 ;  /* 0xffffffffff537424 */ /* 0x000fce00078e00ff */
[----:B01234-:R-:W-:Y:S05]  /*84d0*/  WARPSYNC.COLLECTIVE R83, `(.L_x_15903) ;  /* 0x0000000053087348 */ /* 0x01ffea0003c00000 */
[----:B0-----:R0:W0:Y:S02]  /*84e0*/  SHFL.IDX P6, R83, R82, R84, R37 ;  /* 0x0000005452537389 */ /* 0x00102400000c0025 */
[----:B01234-:R-:W-:Y:S05]  /*84f0*/  ENDCOLLECTIVE ;  /* 0x000000000000791b */ /* 0x01ffea0003800000 */
.L_x_15903:
[----:B------:R-:W-:Y:S05]  /*8500*/  BSYNC B3 ;  /* 0x0000000000037941 */ /* 0x000fea0003800000 */
.L_x_15902:
[----:B------:R-:W-:Y:S05]  /*8510*/  BRA `(.L_x_15904) ;  /* 0xffffffdc00547947 */ /* 0x000fea000383ffff */
.L_x_15804:
[----:B------:R-:W-:Y:S01]  /*8520*/  BSSY B3, `(.L_x_15905) ;  /* 0x0000006000037945 */ /* 0x000fe20003800000 */
[----:B------:R-:W-:Y:S02]  /*8530*/  IMAD.MOV.U32 R84, RZ, RZ, R83 ;  /* 0x000000ffff547224 */ /* 0x000fe400078e0053 */
[----:B------:R-:W-:-:S07]  /*8540*/  IMAD.MOV.U32 R83, RZ, RZ, -0x1 ;  /* 0xffffffffff537424 */ /* 0x000fce00078e00ff */
[----:B01234-:R-:W-:Y:S05]  /*8550*/  WARPSYNC.COLLECTIVE R83, `(.L_x_15906) ;  /* 0x0000000053087348 */ /* 0x01ffea0003c00000 */
[----:B0-----:R0:W0:Y:S02]  /*8560*/  SHFL.IDX P6, R83, R82, R84, R37 ;  /* 0x0000005452537389 */ /* 0x00102400000c0025 */
[----:B01234-:R-:W-:Y:S05]  /*8570*/  ENDCOLLECTIVE ;  /* 0x000000000000791b */ /* 0x01ffea0003800000 */
.L_x_15906:
[----:B------:R-:W-:Y:S05]  /*8580*/  BSYNC B3 ;  /* 0x0000000000037941 */ /* 0x000fea0003800000 */
.L_x_15905:
[----:B------:R-:W-:Y:S05]  /*8590*/  BRA `(.L_x_15907) ;  /* 0xffffffdc00687947 */ /* 0x000fea000383ffff */
.L_x_15807:
[----:B------:R-:W-:Y:S01]  /*85a0*/  BSSY B3, `(.L_x_15908) ;  /* 0x0000006000037945 */ /* 0x000fe20003800000 */
[----:B------:R-:W-:Y:S01]  /*85b0*/  IMAD.MOV.U32 R84, RZ, RZ, R83 ;  /* 0x000000ffff547224 */ /* 0x000fe200078e0053 */
[----:B------:R-:W-:-:S07]  /*85c0*/  MOV R83, 0xffffffff ;  /* 0xffffffff00537802 */ /* 0x000fce0000000f00 */
[----:B01234-:R-:W-:Y:S05]  /*85d0*/  WARPSYNC.COLLECTIVE R83, `(.L_x_15909) ;  /* 0x0000000053087348 */ /* 0x01ffea0003c00000 */
[----:B0-----:R0:W0:Y:S02]  /*85e0*/  SHFL.IDX P6, R83, R82, R84, R37 ;  /* 0x0000005452537389 */ /* 0x00102400000c0025 */
[----:B01234-:R-:W-:Y:S05]  /*85f0*/  ENDCOLLECTIVE ;  /* 0x000000000000791b */ /* 0x01ffea0003800000 */
.L_x_15909:
[----:B------:R-:W-:Y:S05]  /*8600*/  BSYNC B3 ;  /* 0x0000000000037941 */ /* 0x000fea0003800000 */
.L_x_15908:
[----:B------:R-:W-:Y:S05]  /*8610*/  BRA `(.L_x_15910) ;  /* 0xffffffdc007c7947 */ /* 0x000fea000383ffff */
.L_x_15810:
[----:B------:R-:W-:Y:S01]  /*8620*/  BSSY B3, `(.L_x_15911) ;  /* 0x0000006000037945 */ /* 0x000fe20003800000 */
[----:B------:R-:W-:Y:S02]  /*8630*/  IMAD.MOV.U32 R84, RZ, RZ, R83 ;  /* 0x000000ffff547224 */ /* 0x000fe400078e0053 */
[----:B------:R-:W-:-:S07]  /*8640*/  IMAD.MOV.U32 R83, RZ, RZ, -0x1 ;  /* 0xffffffffff537424 */ /* 0x000fce00078e00ff */
[----:B01234-:R-:W-:Y:S05]  /*8650*/  WARPSYNC.COLLECTIVE R83, `(.L_x_15912) ;  /* 0x0000000053087348 */ /* 0x01ffea0003c00000 */
[----:B0-----:R0:W0:Y:S02]  /*8660*/  SHFL.IDX P6, R83, R82, R84, R37 ;  /* 0x0000005452537389 */ /* 0x00102400000c0025 */
[----:B01234-:R-:W-:Y:S05]  /*8670*/  ENDCOLLECTIVE ;  /* 0x000000000000791b */ /* 0x01ffea0003800000 */
.L_x_15912:
[----:B------:R-:W-:Y:S05]  /*8680*/  BSYNC B3 ;  /* 0x0000000000037941 */ /* 0x000fea0003800000 */
.L_x_15911:
[----:B------:R-:W-:Y:S05]  /*8690*/  BRA `(.L_x_15913) ;  /* 0xffffffdc00907947 */ /* 0x000fea000383ffff */
.L_x_15813:
[----:B------:R-:W-:Y:S01]  /*86a0*/  BSSY B3, `(.L_x_15914) ;  /* 0x0000006000037945 */ /* 0x000fe20003800000 */
[----:B------:R-:W-:Y:S02]  /*86b0*/  IMAD.MOV.U32 R84, RZ, RZ, R83 ;  /* 0x000000ffff547224 */ /* 0x000fe400078e0053 */
[----:B------:R-:W-:-:S07]  /*86c0*/  IMAD.MOV.U32 R83, RZ, RZ, -0x1 ;  /* 0xffffffffff537424 */ /* 0x000fce00078e00ff */
[----:B01234-:R-:W-:Y:S05]  /*86d0*/  WARPSYNC.COLLECTIVE R83, `(.L_x_15915) ;  /* 0x0000000053087348 */ /* 0x01ffea0003c00000 */
[----:B0-----:R0:W0:Y:S02]  /*86e0*/  SHFL.IDX P6, R83, R82, R84, R37 ;  /* 0x0000005452537389 */ /* 0x00102400000c0025 */
[----:B01234-:R-:W-:Y:S05]  /*86f0*/  ENDCOLLECTIVE ;  /* 0x000000000000791b */ /* 0x01ffea0003800000 */
.L_x_15915:
[----:B------:R-:W-:Y:S05]  /*8700*/  BSYNC B3 ;  /* 0x0000000000037941 */ /* 0x000fea0003800000 */
.L_x_15914:
[----:B------:R-:W-:Y:S05]  /*8710*/  BRA `(.L_x_15916) ;  /* 0xffffffdc00a47947 */ /* 0x000fea000383ffff */
.L_x_15816:
[----:B------:R-:W-:Y:S01]  /*8720*/  BSSY B3, `(.L_x_15917) ;  /* 0x0000006000037945 */ /* 0x000fe20003800000 */
[----:B------:R-:W-:Y:S02]  /*8730*/  IMAD.MOV.U32 R84, RZ, RZ, R30 ;  /* 0x000000ffff547224 */ /* 0x000fe400078e001e */
[----:B------:R-:W-:-:S07]  /*8740*/  IMAD.MOV.U32 R83, RZ, RZ, -0x1 ;  /* 0xffffffffff537424 */ /* 0x000fce00078e00ff */
[----:B01234-:R-:W-:Y:S05]  /*8750*/  WARPSYNC.COLLECTIVE R83, `(.L_x_15918) ;  /* 0x0000000053087348 */ /* 0x01ffea0003c00000 */
[----:B0-----:R0:W0:Y:S02]  /*8760*/  SHFL.IDX P6, R83, R82, R84, R37 ;  /* 0x0000005452537389 */ /* 0x00102400000c0025 */
[----:B01234-:R-:W-:Y:S05]  /*8770*/  ENDCOLLECTIVE ;  /* 0x000000000000791b */ /* 0x01ffea0003800000 */
.L_x_15918:
[----:B------:R-:W-:Y:S05]  /*8780*/  BSYNC B3 ;  /* 0x0000000000037941 */ /* 0x000fea0003800000 */
.L_x_15917:
[----:B------:R-:W-:Y:S05]  /*8790*/  BRA `(.L_x_15919) ;  /* 0xffffffdc00a47947 */ /* 0x000fea000383ffff */
.L_x_15819:
[----:B------:R-:W-:Y:S01]  /*87a0*/  BSSY B3, `(.L_x_15920) ;  /* 0x0000006000037945 */ /* 0x000fe20003800000 */
[----:B------:R-:W-:Y:S02]  /*87b0*/  IMAD.MOV.U32 R84, RZ, RZ, R83 ;  /* 0x000000ffff547224 */ /* 0x000fe400078e0053 */
[----:B------:R-:W-:-:S07]  /*87c0*/  IMAD.MOV.U32 R83, RZ, RZ, -0x1 ;  /* 0xffffffffff537424 */ /* 0x000fce00078e00ff */
[----:B01234-:R-:W-:Y:S05]  /*87d0*/  WARPSYNC.COLLECTIVE R83, `(.L_x_15921) ;  /* 0x0000000053087348 */ /* 0x01ffea0003c00000 */
[----:B0-----:R0:W0:Y:S02]  /*87e0*/  SHFL.IDX P6, R83, R82, R84, R37 ;  /* 0x0000005452537389 */ /* 0x00102400000c0025 */
[----:B01234-:R-:W-:Y:S05]  /*87f0*/  ENDCOLLECTIVE ;  /* 0x000000000000791b */ /* 0x01ffea0003800000 */
.L_x_15921:
[----:B------:R-:W-:Y:S05]  /*8800*/  BSYNC B3 ;  /* 0x0000000000037941 */ /* 0x000fea0003800000 */
.L_x_15920:
[----:B------:R-:W-:Y:S05]  /*8810*/  BRA `(.L_x_15922) ;  /* 0xffffffdc00b87947 */ /* 0x000fea000383ffff */
.L_x_15822:
[----:B------:R-:W-:Y:S01]  /*8820*/  BSSY B3, `(.L_x_15923) ;  /* 0x0000006000037945 */ /* 0x000fe20003800000 */
[----:B------:R-:W-:Y:S01]  /*8830*/  IMAD.MOV.U32 R84, RZ, RZ, R31 ;  /* 0x000000ffff547224 */ /* 0x000fe200078e001f */
[----:B------:R-:W-:-:S07]  /*8840*/  MOV R83, 0xffffffff ;  /* 0xffffffff00537802 */ /* 0x000fce0000000f00 */
[----:B01234-:R-:W-:Y:S05]  /*8850*/  WARPSYNC.COLLECTIVE R83, `(.L_x_15924) ;  /* 0x0000000053087348 */ /* 0x01ffea0003c00000 */
[----:B0-----:R0:W0:Y:S02]  /*8860*/  SHFL.IDX P6, R83, R82, R84, R37 ;  /* 0x0000005452537389 */ /* 0x00102400000c0025 */
[----:B01234-:R-:W-:Y:S05]  /*8870*/  ENDCOLLECTIVE ;  /* 0x000000000000791b */ /* 0x01ffea0003800000 */
.L_x_15924:
[----:B------:R-:W-:Y:S05]  /*8880*/  BSYNC B3 ;  /* 0x0000000000037941 */ /* 0x000fea0003800000 */
.L_x_15923:
[----:B------:R-:W-:Y:S05]  /*8890*/  BRA `(.L_x_15925) ;  /* 0xffffffdc00b87947 */ /* 0x000fea000383ffff */
.L_x_15825:
[----:B------:R-:W-:Y:S01]  /*88a0*/  BSSY B3, `(.L_x_15926) ;  /* 0x0000006000037945 */ /* 0x000fe20003800000 */
[----:B------:R-:W-:Y:S02]  /*88b0*/  IMAD.MOV.U32 R84, RZ, RZ, R83 ;  /* 0x000000ffff547224 */ /* 0x000fe400078e0053 */
[----:B------:R-:W-:-:S07]  /*88c0*/  IMAD.MOV.U32 R83, RZ, RZ, -0x1 ;  /* 0xffffffffff537424 */ /* 0x000fce00078e00ff */
[----:B01234-:R-:W-:Y:S05]  /*88d0*/  WARPSYNC.COLLECTIVE R83, `(.L_x_15927) ;  /* 0x0000000053087348 */ /* 0x01ffea0003c00000 */
[----:B0-----:R0:W0:Y:S02]  /*88e0*/  SHFL.IDX P6, R83, R82, R84, R37 ;  /* 0x0000005452537389 */ /* 0x00102400000c0025 */
[----:B01234-:R-:W-:Y:S05]  /*88f0*/  ENDCOLLECTIVE ;  /* 0x000000000000791b */ /* 0x01ffea0003800000 */
.L_x_15927:
[----:B------:R-:W-:Y:S05]  /*8900*/  BSYNC B3 ;  /* 0x0000000000037941 */ /* 0x000fea0003800000 */
.L_x_15926:
[----:B------:R-:W-:Y:S05]  /*8910*/  BRA `(.L_x_15928) ;  /* 0xffffffdc00cc7947 */ /* 0x000fea000383ffff */
.L_x_15828:
[----:B------:R-:W-:Y:S01]  /*8920*/  BSSY B3, `(.L_x_15929) ;  /* 0x0000006000037945 */ /* 0x000fe20003800000 */
[----:B------:R-:W-:Y:S02]  /*8930*/  IMAD.MOV.U32 R84, RZ, RZ, R83 ;  /* 0x000000ffff547224 */ /* 0x000fe400078e0053 */
[----:B------:R-:W-:-:S07]  /*8940*/  IMAD.MOV.U32 R83, RZ, RZ, -0x1 ;  /* 0xffffffffff537424 */ /* 0x000fce00078e00ff */
[----:B01234-:R-:W-:Y:S05]  /*8950*/  WARPSYNC.COLLECTIVE R83, `(.L_x_15930) ;  /* 0x0000000053087348 */ /* 0x01ffea0003c00000 */
[----:B0-----:R0:W0:Y:S02]  /*8960*/  SHFL.IDX P6, R83, R82, R84, R37 ;  /* 0x0000005452537389 */ /* 0x00102400000c0025 */
[----:B01234-:R-:W-:Y:S05]  /*8970*/  ENDCOLLECTIVE ;  /* 0x000000000000791b */ /* 0x01ffea0003800000 */
.L_x_15930:
[----:B------:R-:W-:Y:S05]  /*8980*/  BSYNC B3 ;  /* 0x0000000000037941 */ /* 0x000fea0003800000 */
.L_x_15929:
[----:B------:R-:W-:Y:S05]  /*8990*/  BRA `(.L_x_15931) ;  /* 0xffffffdc00e07947 */ /* 0x000fea000383ffff */
.L_x_15831:
[----:B------:R-:W-:Y:S01]  /*89a0*/  BSSY B3, `(.L_x_15932) ;  /* 0x0000006000037945 */ /* 0x000fe20003800000 */
[----:B------:R-:W-:Y:S02]  /*89b0*/  IMAD.MOV.U32 R84, RZ, RZ, R32 ;  /* 0x000000ffff547224 */ /* 0x000fe400078e0020 */
[----:B------:R-:W-:-:S07]  /*89c0*/  IMAD.MOV.U32 R83, RZ, RZ, -0x1 ;  /* 0xffffffffff537424 */ /* 0x000fce00078e00ff */
[----:B01234-:R-:W-:Y:S05]  /*89d0*/  WARPSYNC.COLLECTIVE R83, `(.L_x_15933) ;  /* 0x0000000053087348 */ /* 0x01ffea0003c00000 */
[----:B0-----:R0:W0:Y:S02]  /*89e0*/  SHFL.IDX P6, R83, R82, R84, R37 ;  /* 0x0000005452537389 */ /* 0x00102400000c0025 */
[----:B01234-:R-:W-:Y:S05]  /*89f0*/  ENDCOLLECTIVE ;  /* 0x000000000000791b */ /* 0x01ffea0003800000 */
.L_x_15933:
[----:B------:R-:W-:Y:S05]  /*8a00*/  BSYNC B3 ;  /* 0x0000000000037941 */ /* 0x000fea0003800000 */
.L_x_15932:
[----:B------:R-:W-:Y:S05]  /*8a10*/  BRA `(.L_x_15934) ;  /* 0xffffffdc00e07947 */ /* 0x000fea000383ffff */
.L_x_15834:
[----:B------:R-:W-:Y:S01]  /*8a20*/  BSSY B3, `(.L_x_15935) ;  /* 0x0000006000037945 */ /* 0x000fe20003800000 */
[----:B------:R-:W-:Y:S02]  /*8a30*/  IMAD.MOV.U32 R84, RZ, RZ, R83 ;  /* 0x000000ffff547224 */ /* 0x000fe400078e0053 */
[----:B------:R-:W-:-:S07]  /*8a40*/  IMAD.MOV.U32 R83, RZ, RZ, -0x1 ;  /* 0xffffffffff537424 */ /* 0x000fce00078e00ff */
[----:B01234-:R-:W-:Y:S05]  /*8a50*/  WARPSYNC.COLLECTIVE R83, `(.L_x_15936) ;  /* 0x0000000053087348 */ /* 0x01ffea0003c00000 */
[----:B0-----:R0:W0:Y:S02]  /*8a60*/  SHFL.IDX P6, R83, R82, R84, R37 ;  /* 0x0000005452537389 */ /* 0x00102400000c0025 */
[----:B01234-:R-:W-:Y:S05]  /*8a70*/  ENDCOLLECTIVE ;  /* 0x000000000000791b */ /* 0x01ffea0003800000 */
.L_x_15936:
[----:B------:R-:W-:Y:S05]  /*8a80*/  BSYNC B3 ;  /* 0x0000000000037941 */ /* 0x000fea0003800000 */
.L_x_15935:
[----:B------:R-:W-:Y:S05]  /*8a90*/  BRA `(.L_x_15937) ;  /* 0xffffffdc00f47947 */ /* 0x000fea000383ffff */
.L_x_15837:
[----:B------:R-:W-:Y:S01]  /*8aa0*/  BSSY B3, `(.L_x_15938) ;  /* 0x0000006000037945 */ /* 0x000fe20003800000 */
[----:B------:R-:W-:Y:S01]  /*8ab0*/  IMAD.MOV.U32 R84, RZ, RZ, R83 ;  /* 0x000000ffff547224 */ /* 0x000fe200078e0053 */
[----:B------:R-:W-:-:S07]  /*8ac0*/  MOV R83, 0xffffffff ;  /* 0xffffffff00537802 */ /* 0x000fce0000000f00 */
[----:B01234-:R-:W-:Y:S05]  /*8ad0*/  WARPSYNC.COLLECTIVE R83, `(.L_x_15939) ;  /* 0x0000000053087348 */ /* 0x01ffea0003c00000 */
[----:B0-----:R0:W0:Y:S02]  /*8ae0*/  SHFL.IDX P6, R83, R82, R84, R37 ;  /* 0x0000005452537389 */ /* 0x00102400000c0025 */
[----:B01234-:R-:W-:Y:S05]  /*8af0*/  ENDCOLLECTIVE ;  /* 0x000000000000791b */ /* 0x01ffea0003800000 */
.L_x_15939:
[----:B------:R-:W-:Y:S05]  /*8b00*/  BSYNC B3 ;  /* 0x0000000000037941 */ /* 0x000fea0003800000 */
.L_x_15938:
[----:B------:R-:W-:Y:S05]  /*8b10*/  BRA `(.L_x_15940) ;  /* 0xffffffe000087947 */ /* 0x000fea000383ffff */
.L_x_15840:
[----:B------:R-:W-:Y:S01]  /*8b20*/  BSSY B3, `(.L_x_15941) ;  /* 0x0000006000037945 */ /* 0x000fe20003800000 */
[----:B------:R-:W-:Y:S02]  /*8b30*/  IMAD.MOV.U32 R84, RZ, RZ, R83 ;  /* 0x000000ffff547224 */ /* 0x000fe400078e0053 */
[----:B------:R-:W-:-:S07]  /*8b40*/  IMAD.MOV.U32 R83, RZ, RZ, -0x1 ;  /* 0xffffffffff537424 */ /* 0x000fce00078e00ff */
[----:B01234-:R-:W-:Y:S05]  /*8b50*/  WARPSYNC.COLLECTIVE R83, `(.L_x_15942) ;  /* 0x0000000053087348 */ /* 0x01ffea0003c00000 */
[----:B0-----:R0:W0:Y:S02]  /*8b60*/  SHFL.IDX P6, R83, R82, R84, R37 ;  /* 0x0000005452537389 */ /* 0x00102400000c0025 */
[----:B01234-:R-:W-:Y:S05]  /*8b70*/  ENDCOLLECTIVE ;  /* 0x000000000000791b */ /* 0x01ffea0003800000 */
.L_x_15942:
[----:B------:R-:W-:Y:S05]  /*8b80*/  BSYNC B3 ;  /* 0x0000000000037941 */ /* 0x000fea0003800000 */
.L_x_15941:
[----:B------:R-:W-:Y:S05]  /*8b90*/  BRA `(.L_x_15943) ;  /* 0xffffffe0001c7947 */ /* 0x000fea000383ffff */
.L_x_15843:
[----:B------:R-:W-:Y:S01]  /*8ba0*/  BSSY B3, `(.L_x_15944) ;  /* 0x0000006000037945 */ /* 0x000fe20003800000 */
[----:B------:R-:W-:Y:S02]  /*8bb0*/  IMAD.MOV.U32 R84, RZ, RZ, R83 ;  /* 0x000000ffff547224 */ /* 0x000fe400078e0053 */
[----:B------:R-:W-:-:S07]  /*8bc0*/  IMAD.MOV.U32 R83, RZ, RZ, -0x1 ;  /* 0xffffffffff537424 */ /* 0x000fce00078e00ff */
[----:B01234-:R-:W-:Y:S05]  /*8bd0*/  WARPSYNC.COLLECTIVE R83, `(.L_x_15945) ;  /* 0x0000000053087348 */ /* 0x01ffea0003c00000 */
[----:B0-----:R0:W0:Y:S02]  /*8be0*/  SHFL.IDX P6, R83, R82, R84, R37 ;  /* 0x0000005452537389 */ /* 0x00102400000c0025 */
[----:B01234-:R-:W-:Y:S05]  /*8bf0*/  ENDCOLLECTIVE ;  /* 0x000000000000791b */ /* 0x01ffea0003800000 */
.L_x_15945:
[----:B------:R-:W-:Y:S05]  /*8c00*/  BSYNC B3 ;  /* 0x0000000000037941 */ /* 0x000fea0003800000 */
.L_x_15944:
[----:B------:R-:W-:Y:S05]  /*8c10*/  BRA `(.L_x_15946) ;  /* 0xffffffe000307947 */ /* 0x000fea000383ffff */
.L_x_15846:
[----:B------:R-:W-:Y:S01]  /*8c20*/  BSSY B3, `(.L_x_15947) ;  /* 0x0000006000037945 */ /* 0x000fe20003800000 */
[----:B------:R-:W-:Y:S02]  /*8c30*/  IMAD.MOV.U32 R84, RZ, RZ, R83 ;  /* 0x000000ffff547224 */ /* 0x000fe400078e0053 */
[----:B------:R-:W-:-:S07]  /*8c40*/  IMAD.MOV.U32 R83, RZ, RZ, -0x1 ;  /* 0xffffffffff537424 */ /* 0x000fce00078e00ff */
[----:B01234-:R-:W-:Y:S05]  /*8c50*/  WARPSYNC.COLLECTIVE R83, `(.L_x_15948) ;  /* 0x0000000053087348 */ /* 0x01ffea0003c00000 */
[----:B0-----:R0:W0:Y:S02]  /*8c60*/  SHFL.IDX P6, R83, R82, R84, R37 ;  /* 0x0000005452537389 */ /* 0x00102400000c0025 */
[----:B01234-:R-:W-:Y:S05]  /*8c70*/  ENDCOLLECTIVE ;  /* 0x000000000000791b */ /* 0x01ffea0003800000 */
.L_x_15948:
[----:B------:R-:W-:Y:S05]  /*8c80*/  BSYNC B3 ;  /* 0x0000000000037941 */ /* 0x000fea0003800000 */
.L_x_15947:
[----:B------:R-:W-:Y:S05]  /*8c90*/  BRA `(.L_x_15949) ;  /* 0xffffffe000447947 */ /* 0x000fea000383ffff */
.L_x_15849:
[----:B------:R-:W-:Y:S01]  /*8ca0*/  BSSY B3, `(.L_x_15950) ;  /* 0x0000006000037945 */ /* 0x000fe20003800000 */
[----:B------:R-:W-:Y:S02]  /*8cb0*/  IMAD.MOV.U32 R84, RZ, RZ, R33 ;  /* 0x000000ffff547224 */ /* 0x000fe400078e0021 */
[----:B------:R-:W-:-:S07]  /*8cc0*/  IMAD.MOV.U32 R83, RZ, RZ, -0x1 ;  /* 0xffffffffff537424 */ /* 0x000fce00078e00ff */
[----:B01234-:R-:W-:Y:S05]  /*8cd0*/  WARPSYNC.COLLECTIVE R83, `(.L_x_15951) ;  /* 0x0000000053087348 */ /* 0x01ffea0003c00000 */
[----:B0-----:R0:W0:Y:S02]  /*8ce0*/  SHFL.IDX P6, R83, R82, R84, R37 ;  /* 0x0000005452537389 */ /* 0x00102400000c0025 */
[----:B01234-:R-:W-:Y:S05]  /*8cf0*/  ENDCOLLECTIVE ;  /* 0x000000000000791b */ /* 0x01ffea0003800000 */
.L_x_15951:
[----:B------:R-:W-:Y:S05]  /*8d00*/  BSYNC B3 ;  /* 0x0000000000037941 */ /* 0x000fea0003800000 */
.L_x_15950:
[----:B------:R-:W-:Y:S05]  /*8d10*/  BRA `(.L_x_15952) ;  /* 0xffffffe000447947 */ /* 0x000fea000383ffff */
.L_x_15852:
[----:B------:R-:W-:Y:S01]  /*8d20*/  BSSY B3, `(.L_x_15953) ;  /* 0x0000006000037945 */ /* 0x000fe20003800000 */
[----:B------:R-:W-:Y:S01]  /*8d30*/  MOV R84, R83 ;  /* 0x0000005300547202 */ /* 0x000fe20000000f00 */
[----:B------:R-:W-:-:S07]  /*8d40*/  IMAD.MOV.U32 R83, RZ, RZ, -0x1 ;  /* 0xffffffffff537424 */ /* 0x000fce00078e00ff */
[----:B01234-:R-:W-:Y:S05]  /*8d50*/  WARPSYNC.COLLECTIVE R83, `(.L_x_15954) ;  /* 0x0000000053087348 */ /* 0x01ffea0003c00000 */
[----:B0-----:R0:W0:Y:S02]  /*8d60*/  SHFL.IDX P6, R83, R82, R84, R37 ;  /* 0x0000005452537389 */ /* 0x00102400000c0025 */
[----:B01234-:R-:W-:Y:S05]  /*8d70*/  ENDCOLLECTIVE ;  /* 0x000000000000791b */ /* 0x01ffea0003800000 */
.L_x_15954:
[----:B------:R-:W-:Y:S05]  /*8d80*/  BSYNC B3 ;  /* 0x0000000000037941 */ /* 0x000fea0003800000 */
.L_x_15953:
[----:B------:R-:W-:Y:S01]  /*8d90*/  IMAD.MOV.U32 R82, RZ, RZ, R83 ;  /* 0x000000ffff527224 */ /* 0x000fe200078e0053 */
[----:B------:R-:W-:Y:S06]  /*8da0*/  BRA `(.L_x_15955) ;  /* 0xffffffe000547947 */ /* 0x000fec000383ffff */
        .weak           $__internal_121_$__cuda_sm20_div_u16
        .type           $__internal_121_$__cuda_sm20_div_u16,@function
        .size           $__internal_121_$__cuda_sm20_div_u16,(.L_x_20411 - $__internal_121_$__cuda_sm20_div_u16)
$__internal_121_$__cuda_sm20_div_u16:
[----:B------:R-:W0:Y:S01]  /*8db0*/  I2F.U16 R2, UR9 ;  /* 0x0000000900027d06 */ /* 0x000e220008101000 */
[----:B------:R-:W-:-:S07]  /*8dc0*/  IMAD.MOV.U32 R6, RZ, RZ, 0x4b800000 ;  /* 0x4b800000ff067424 */ /* 0x000fce00078e00ff */
[----:B------:R-:W-:Y:S01]  /*8dd0*/  I2F.U16.RZ R5, R5 ;  /* 0x0000000500057306 */ /* 0x000fe2000010d000 */
[C---:B0-----:R-:W-:Y:S02]  /*8de0*/  FSETP.GEU.AND P1, PT, |R2|.reuse, 1.175494350822287508e-38, PT ;  /* 0x008000000200780b */ /* 0x041fe40003f2e200 */
[----:B------:R-:W-:Y:S02]  /*8df0*/  FSETP.GT.AND P0, PT, |R2|, 8.50705917302346158658e+37, PT ;  /* 0x7e8000000200780b */ /* 0x000fe40003f04200 */
[----:B------:R-:W-:-:S04]  /*8e00*/  FSEL R6, R6, 1, !P1 ;  /* 0x3f80000006067808 */ /* 0x000fc80004800000 */
[----:B------:R-:W-:Y:S01]  /*8e10*/  FSEL R7, R6, 0.25, !P0 ;  /* 0x3e80000006077808 */ /* 0x000fe20004000000 */
[----:B------:R-:W-:Y:S01]  /*8e20*/  IMAD.MOV.U32 R6, RZ, RZ, R10 ;  /* 0x000000ffff067224 */ /* 0x000fe200078e000a */
[----:B------:R-:W-:-:S03]  /*8e30*/  ISETP.NE.U32.AND P0, PT, RZ, UR9, PT ;  /* 0x00000009ff007c0c */ /* 0x000fc6000bf05070 */
[----:B------:R-:W-:-:S06]  /*8e40*/  FMUL R8, R2, R7 ;  /* 0x0000000702087220 */ /* 0x000fcc0000400000 */
[----:B------:R-:W0:Y:S02]  /*8e50*/  MUFU.RCP R8, R8 ;  /* 0x0000000800087308 */ /* 0x000e240000001000 */
[----:B0-----:R-:W-:-:S04]  /*8e60*/  FMUL R7, R7, R8 ;  /* 0x0000000807077220 */ /* 0x001fc80000400000 */
[----:B------:R-:W-:Y:S02]  /*8e70*/  VIADD R2, R7, 0x2 ;  /* 0x0000000207027836 */ /* 0x000fe40000000000 */
[----:B------:R-:W-:Y:S02]  /*8e80*/  IMAD.MOV.U32 R7, RZ, RZ, 0x0 ;  /* 0x00000000ff077424 */ /* 0x000fe400078e00ff */
[----:B------:R-:W-:-:S06]  /*8e90*/  FMUL.RZ R9, R5, R2 ;  /* 0x0000000205097220 */ /* 0x000fcc000040c000 */
[----:B------:R-:W0:Y:S02]  /*8ea0*/  F2I.U32.TRUNC.NTZ R9, R9 ;  /* 0x0000000900097305 */ /* 0x000e24000020f000 */
[----:B0-----:R-:W-:Y:S01]  /*8eb0*/  LOP3.LUT R2, R9, 0xffff, RZ, 0xc0, !PT ;  /* 0x0000ffff09027812 */ /* 0x001fe200078ec0ff */
[----:B------:R-:W-:Y:S01]  /*8ec0*/  @!P0 IMAD.MOV.U32 R2, RZ, RZ, -0x1 ;  /* 0xffffffffff028424 */ /* 0x000fe200078e00ff */
[----:B------:R-:W-:Y:S06]  /*8ed0*/  RET.REL.NODEC R6 `(_Z9cuda_gemmIiLi128ELi1ELi1ELi256ELi64ELi64ELi0EEviiiPT_S1_S1_ii) ;  /* 0xffffff7006487950 */ /* 0x000fec0003c3ffff */
.L_x_15956:
        /* <DEDUP_REMOVED lines=10> */
.L_x_20411:


//--------------------- .text._Z9cuda_gemmIiLi128ELi1ELi1ELi256ELi32ELi32ELi1EEviiiPT_S1_S1_ii --------------------------
	.section	.text._Z9cuda_gemmIiLi128ELi1ELi1ELi256ELi32ELi32ELi1EEviiiPT_S1_S1_ii,"ax",@progbits
	.align	128
        .global         _Z9cuda_gemmIiLi128ELi1ELi1ELi256ELi32ELi32ELi1EEviiiPT_S1_S1_ii
        .type           _Z9cuda_gemmIiLi128ELi1ELi1ELi256ELi32ELi32ELi1EEviiiPT_S1_S1_ii,@function
        .size           _Z9cuda_gemmIiLi128ELi1ELi1ELi256ELi32ELi32ELi1EEviiiPT_S1_S1_ii,(.L_x_20412 - _Z9cuda_gemmIiLi128ELi1ELi1ELi256ELi32ELi32ELi1EEviiiPT_S1_S1_ii)
        .other          _Z9cuda_gemmIiLi128ELi1ELi1ELi256ELi32ELi32ELi1EEviiiPT_S1_S1_ii,@"STO_CUDA_ENTRY STV_DEFAULT"
_Z9cuda_gemmIiLi128ELi1ELi1ELi256ELi32ELi32ELi1EEviiiPT_S1_S1_ii:
.text._Z9cuda_gemmIiLi128ELi1ELi1ELi256ELi32ELi32ELi1EEviiiPT_S1_S1_ii:
[----:B------:R-:W-:Y:S01]  /*0000*/  LDC R1, c[0x0][0x37c] ;  /* 0x0000df00ff017b82 */ /* 0x000fe20000000800 */
[----:B------:R-:W0:Y:S07]  /*0010*/  S2R R73, SR_TID.X ;  /* 0x0000000000497919 */ /* 0x000e2e0000002100 */
[----:B------:R-:W1:Y:S01]  /*0020*/  LDC R72, c[0x0][0x360] ;  /* 0x0000d800ff487b82 */ /* 0x000e620000000800 */
[----:B------:R-:W-:Y:S02]  /*0030*/  MOV R9, 0x90 ;  /* 0x0000009000097802 */ /* 0x000fe40000000f00 */
[----:B-1----:R-:W-:Y:S01]  /*0040*/  LOP3.LUT R8, R72, 0xffff, RZ, 0xc0, !PT ;  /* 0x0000ffff48087812 */ /* 0x002fe200078ec0ff */
[----:B0-----:R-:W-:-:S05]  /*0050*/  IMAD.IADD R4, R73, 0x1, R72 ;  /* 0x0000000149047824 */ /* 0x001fca00078e0248 */
[----:B------:R-:W-:-:S04]  /*0060*/  LOP3.LUT R0, R4, 0x3ff, RZ, 0x3c, !PT ;  /* 0x000003ff04007812 */ /* 0x000fc800078e3cff */
[----:B------:R-:W-:-:S07]  /*0070*/  LOP3.LUT R7, R0, 0xffff, RZ, 0xc0, !PT ;  /* 0x0000ffff00077812 */ /* 0x000fce00078ec0ff */
[----:B------:R-:W-:Y:S05]  /*0080*/  CALL.REL.NOINC `($__internal_122_$__cuda_sm20_div_u16) ;  /* 0x0000002800a87944 */ /* 0x000fea0003c00000 */
        /* <DEDUP_REMOVED lines=16> */
.L_x_15959:
        /* <DEDUP_REMOVED lines=13> */
.L_x_15958:
[----:B------:R-:W-:Y:S05]  /*0260*/  BSYNC.RECONVERGENT B0 ;  /* 0x0000000000007941 */ /* 0x000fea0003800200 */
.L_x_15957:
[----:B------:R-:W-:Y:S01]  /*0270*/  BSSY.RECONVERGENT B0, `(.L_x_15960) ;  /* 0x000002b000007945 */ /* 0x000fe20003800200 */
[C-C-:B------:R-:W-:Y:S01]  /*0280*/  IMAD R15, R72.reuse, 0x2, R5.reuse ;  /* 0x00000002480f7824 */ /* 0x140fe200078e0205 */
[----:B------:R-:W-:Y:S01]  /*0290*/  IADD3 R19, PT, PT, R5, R72, RZ ;  /* 0x0000004805137210 */ /* 0x000fe20007ffe0ff */
[----:B------:R-:W-:-:S07]  /*02a0*/  IMAD R17, R72, 0x3, R5 ;  /* 0x0000000348117824 */ /* 0x000fce00078e0205 */
.L_x_15961:
        /* <DEDUP_REMOVED lines=40> */
.L_x_15960:
[----:B------:R-:W0:Y:S01]  /*0530*/  S2R R2, SR_CTAID.Y ;  /* 0x0000000000027919 */ /* 0x000e220000002600 */
[----:B------:R-:W0:Y:S02]  /*0540*/  LDCU UR4, c[0x0][0x374] ;  /* 0x00006e80ff0477ac */ /* 0x000e240008000800 */
[----:B0-----:R-:W-:-:S13]  /*0550*/  ISETP.GE.U32.AND P0, PT, R2, UR4, PT ;  /* 0x0000000402007c0c */ /* 0x001fda000bf06070 */
[----:B------:R-:W-:Y:S05]  /*0560*/  @P0 EXIT ;  /* 0x000000000000094d */ /* 0x000fea0003800000 */
[----:B--2---:R-:W-:Y:S02]  /*0570*/  LOP3.LUT R7, R4, 0xff, RZ, 0xc, !PT ;  /* 0x000000ff04077812 */ /* 0x004fe400078e0cff */
[----:B------:R-:W-:Y:S02]  /*0580*/  LOP3.LUT R8, R72, 0xff, RZ, 0xc0, !PT ;  /* 0x000000ff48087812 */ /* 0x000fe400078ec0ff */
[----:B------:R-:W-:-:S07]  /*0590*/  MOV R9, 0x5b0 ;  /* 0x000005b000097802 */ /* 0x000fce0000000f00 */
[----:B------:R-:W-:Y:S05]  /*05a0*/  CALL.REL.NOINC `($__internal_122_$__cuda_sm20_div_u16) ;  /* 0x0000002400607944 */ /* 0x000fea0003c00000 */
        /* <DEDUP_REMOVED lines=8> */
[C---:B------:R-:W-:Y:S02]  /*0630*/  ISETP.NE.AND P2, PT, R77.reuse, 0x2, PT ;  /* 0x000000024d00780c */ /* 0x040fe40003f45270 */
[----:B------:R-:W-:-:S03]  /*0640*/  LOP3.LUT R12, R77, 0x2, RZ, 0x3c, !PT ;  /* 0x000000024d0c7812 */ /* 0x000fc600078e3cff */
[----:B------:R-:W-:Y:S08]  /*0650*/  @!P0 BRA `(.L_x_15963) ;  /* 0x0000000000448947 */ /* 0x000ff00003800000 */
[----:B------:R-:W0:Y:S01]  /*0660*/  S2R R4, SR_CTAID.Y ;  /* 0x0000000000047919 */ /* 0x000e220000002600 */
[----:B------:R-:W1:Y:S01]  /*0670*/  LDC.64 R2, c[0x0][0x390] ;  /* 0x0000e400ff027b82 */ /* 0x000e620000000a00 */
[----:B------:R-:W-:Y:S01]  /*0680*/  IADD3 R0, PT, PT, R0, 0x1080, RZ ;  /* 0x0000108000007810 */ /* 0x000fe20007ffe0ff */
[--C-:B------:R-:W-:Y:S01]  /*0690*/  IMAD R13, R12, R72, R73.reuse ;  /* 0x000000480c0d7224 */ /* 0x100fe200078e0249 */
[----:B------:R-:W2:Y:S01]  /*06a0*/  S2R R7, SR_CgaCtaId ;  /* 0x0000000000077919 */ /* 0x000ea20000008800 */
[----:B0-----:R-:W-:Y:S02]  /*06b0*/  IMAD R5, R4, 0x100, R73 ;  /* 0x0000010004057824 */ /* 0x001fe400078e0249 */
[----:B------:R-:W-:Y:S01]  /*06c0*/  IMAD.MOV R4, RZ, RZ, -R12 ;  /* 0x000000ffff047224 */ /* 0x000fe200078e0a0c */
[----:B--2---:R-:W-:Y:S01]  /*06d0*/  LEA R0, R7, R0, 0x18 ;  /* 0x0000000007007211 */ /* 0x004fe200078ec0ff */
[----:B-1----:R-:W-:-:S03]  /*06e0*/  IMAD.WIDE.U32 R2, R5, 0x4, R2 ;  /* 0x0000000405027825 */ /* 0x002fc600078e0002 */
[----:B------:R-:W-:-:S07]  /*06f0*/  LEA R5, R73, R0, 0x2 ;  /* 0x0000000049057211 */ /* 0x000fce00078e10ff */
.L_x_15964:
[----:B------:R0:W2:Y:S01]  /*0700*/  LDG.E R0, desc[UR8][R2.64] ;  /* 0x0000000802007981 */ /* 0x0000a2000c1e1900 */
[----:B------:R-:W-:-:S05]  /*0710*/  VIADD R4, R4, 0x1 ;  /* 0x0000000104047836 */ /* 0x000fca0000000000 */
[----:B------:R-:W-:Y:S01]  /*0720*/  ISETP.NE.AND P0, PT, R4, RZ, PT ;  /* 0x000000ff0400720c */ /* 0x000fe20003f05270 */
[C---:B0-----:R-:W-:Y:S01]  /*0730*/  IMAD.WIDE.U32 R2, R72.reuse, 0x4, R2 ;  /* 0x0000000448027825 */ /* 0x041fe200078e0002 */
[----:B--2---:R0:W-:Y:S03]  /*0740*/  STS [R5], R0 ;  /* 0x0000000005007388 */ /* 0x0041e60000000800 */
[----:B0-----:R-:W-:-:S08]  /*0750*/  IMAD R5, R72, 0x4, R5 ;  /* 0x0000000448057824 */ /* 0x001fd000078e0205 */
[----:B------:R-:W-:Y:S05]  /*0760*/  @P0 BRA `(.L_x_15964) ;  /* 0xfffffffc00e40947 */ /* 0x000fea000383ffff */
.L_x_15963:
[----:B------:R-:W-:Y:S05]  /*0770*/  BSYNC.RECONVERGENT B0 ;  /* 0x0000000000007941 */ /* 0x000fea0003800200 */
.L_x_15962:
[----:B------:R-:W-:Y:S04]  /*0780*/  BSSY.RECONVERGENT B0, `(.L_x_15965) ;  /* 0x0000024000007945 */ /* 0x000fe80003800200 */
[----:B------:R-:W-:Y:S05]  /*0790*/  @!P1 BRA `(.L_x_15966) ;  /* 0x0000000000889947 */ /* 0x000fea0003800000 */
[----:B------:R-:W0:Y:S01]  /*07a0*/  S2R R0, SR_CTAID.Y ;  /* 0x0000000000007919 */ /* 0x000e220000002600 */
[----:B------:R-:W1:Y:S01]  /*07b0*/  S2UR UR5, SR_CgaCtaId ;  /* 0x00000000000579c3 */ /* 0x000e620000008800 */
[----:B------:R-:W-:Y:S02]  /*07c0*/  UMOV UR4, 0x400 ;  /* 0x0000040000047882 */ /* 0x000fe40000000000 */
[----:B------:R-:W-:-:S05]  /*07d0*/  UIADD3 UR4, UPT, UPT, UR4, 0x1080, URZ ;  /* 0x0000108004047890 */ /* 0x000fca000fffe0ff */
[----:B------:R-:W2:Y:S01]  /*07e0*/  LDC.64 R10, c[0x0][0x390] ;  /* 0x0000e400ff0a7b82 */ /* 0x000ea20000000a00 */
[----:B-1----:R-:W-:-:S06]  /*07f0*/  ULEA UR4, UR5, UR4, 0x18 ;  /* 0x0000000405047291 */ /* 0x002fcc000f8ec0ff */
[----:B------:R-:W-:Y:S02]  /*0800*/  LEA R15, R13, UR4, 0x2 ;  /* 0x000000040d0f7c11 */ /* 0x000fe4000f8e10ff */
[----:B0-----:R-:W-:-:S05]  /*0810*/  LEA R17, R0, R13, 0x8 ;  /* 0x0000000d00117211 */ /* 0x001fca00078e40ff */
[----:B------:R-:W-:Y:S02]  /*0820*/  IMAD.IADD R19, R17, 0x1, R72 ;  /* 0x0000000111137824 */ /* 0x000fe400078e0248 */
[C-C-:B------:R-:W-:Y:S02]  /*0830*/  IMAD R21, R72.reuse, 0x2, R17.reuse ;  /* 0x0000000248157824 */ /* 0x140fe400078e0211 */
[----:B------:R-:W-:-:S07]  /*0840*/  IMAD R23, R72, 0x3, R17 ;  /* 0x0000000348177824 */ /* 0x000fce00078e0211 */
.L_x_15967:
[----:B--2---:R-:W-:-:S04]  /*0850*/  IMAD.WIDE.U32 R2, R17, 0x4, R10 ;  /* 0x0000000411027825 */ /* 0x004fc800078e000a */
        /* <DEDUP_REMOVED lines=22> */
.L_x_15966:
[----:B------:R-:W-:Y:S05]  /*09c0*/  BSYNC.RECONVERGENT B0 ;  /* 0x0000000000007941 */ /* 0x000fea0003800200 */
.L_x_15965:
        /* <DEDUP_REMOVED lines=10> */
[----:B------:R-:W-:-:S07]  /*0a70*/  LEA R5, R73, UR4, 0x2 ;  /* 0x0000000449057c11 */ /* 0x000fce000f8e10ff */
.L_x_15970:
[----:B------:R-:W-:Y:S01]  /*0a80*/  VIADD R0, R0, 0x1 ;  /* 0x0000000100007836 */ /* 0x000fe20000000000 */
[----:B------:R0:W-:Y:S04]  /*0a90*/  STS [R5], RZ ;  /* 0x000000ff05007388 */ /* 0x0001e80000000800 */
[----:B------:R-:W-:Y:S01]  /*0aa0*/  ISETP.NE.AND P0, PT, R0, RZ, PT ;  /* 0x000000ff0000720c */ /* 0x000fe20003f05270 */
[----:B0-----:R-:W-:-:S12]  /*0ab0*/  IMAD R5, R72, 0x4, R5 ;  /* 0x0000000448057824 */ /* 0x001fd800078e0205 */
[----:B------:R-:W-:Y:S05]  /*0ac0*/  @P0 BRA `(.L_x_15970) ;  /* 0xfffffffc00ec0947 */ /* 0x000fea000383ffff */
.L_x_15969:
[----:B------:R-:W-:Y:S05]  /*0ad0*/  BSYNC.RECONVERGENT B0 ;  /* 0x0000000000007941 */ /* 0x000fea0003800200 */
.L_x_15968:
[----:B------:R-:W-:Y:S04]  /*0ae0*/  BSSY.RECONVERGENT B0, `(.L_x_15971) ;  /* 0x0000012000007945 */ /* 0x000fe80003800200 */
[----:B------:R-:W-:Y:S05]  /*0af0*/  @!P3 BRA `(.L_x_15972) ;  /* 0x000000000040b947 */ /* 0x000fea0003800000 */
[----:B------:R-:W0:Y:S01]  /*0b00*/  S2UR UR5, SR_CgaCtaId ;  /* 0x00000000000579c3 */ /* 0x000e220000008800 */
[----:B------:R-:W-:Y:S02]  /*0b10*/  UMOV UR4, 0x400 ;  /* 0x0000040000047882 */ /* 0x000fe40000000000 */
[----:B------:R-:W-:-:S04]  /*0b20*/  UIADD3 UR4, UPT, UPT, UR4, 0x1480, URZ ;  /* 0x0000148004047890 */ /* 0x000fc8000fffe0ff */
[----:B0-----:R-:W-:-:S06]  /*0b30*/  ULEA UR4, UR5, UR4, 0x18 ;  /* 0x0000000405047291 */ /* 0x001fcc000f8ec0ff */
[----:B------:R-:W-:-:S07]  /*0b40*/  LEA R5, R3, UR4, 0x2 ;  /* 0x0000000403057c11 */ /* 0x000fce000f8e10ff */
.L_x_15973:
        /* <DEDUP_REMOVED lines=11> */
.L_x_15972:
[----:B------:R-:W-:Y:S05]  /*0c00*/  BSYNC.RECONVERGENT B0 ;  /* 0x0000000000007941 */ /* 0x000fea0003800200 */
.L_x_15971:
[----:B------:R-:W0:Y:S01]  /*0c10*/  S2UR UR6, SR_CgaCtaId ;  /* 0x00000000000679c3 */ /* 0x000e220000008800 */
[C---:B------:R-:W-:Y:S01]  /*0c20*/  IMAD.SHL.U32 R2, R73.reuse, 0x80, RZ ;  /* 0x0000008049027824 */ /* 0x040fe200078e00ff */
[----:B------:R-:W-:Y:S01]  /*0c30*/  UMOV UR4, 0x400 ;  /* 0x0000040000047882 */ /* 0x000fe20000000000 */
[C---:B------:R-:W-:Y:S01]  /*0c40*/  IMAD.SHL.U32 R0, R73.reuse, 0x4, RZ ;  /* 0x0000000449007824 */ /* 0x040fe200078e00ff */
[----:B------:R-:W-:Y:S01]  /*0c50*/  UIADD3 UR5, UPT, UPT, UR4, 0x1080, URZ ;  /* 0x0000108004057890 */ /* 0x000fe2000fffe0ff */
[C---:B------:R-:W-:Y:S01]  /*0c60*/  LOP3.LUT R70, R73.reuse, 0x1f, RZ, 0xc0, !PT ;  /* 0x0000001f49467812 */ /* 0x040fe200078ec0ff */
[C---:B------:R-:W-:Y:S01]  /*0c70*/  VIADD R68, R73.reuse, 0x6 ;  /* 0x0000000649447836 */ /* 0x040fe20000000000 */
[----:B------:R-:W-:Y:S01]  /*0c80*/  LOP3.LUT R3, R2, 0x380, RZ, 0xc0, !PT ;  /* 0x0000038002037812 */ /* 0x000fe200078ec0ff */
[C---:B------:R-:W-:Y:S01]  /*0c90*/  VIADD R66, R73.reuse, 0x8 ;  /* 0x0000000849427836 */ /* 0x040fe20000000000 */
[C---:B------:R-:W-:Y:S01]  /*0ca0*/  ISETP.GE.U32.AND P4, PT, R70.reuse, 0x1d, PT ;  /* 0x0000001d4600780c */ /* 0x040fe20003f86070 */
[----:B------:R-:W-:Y:S01]  /*0cb0*/  VIADD R32, R73, 0xa ;  /* 0x0000000a49207836 */ /* 0x000fe20000000000 */
[----:B------:R-:W-:Y:S01]  /*0cc0*/  LOP3.LUT R64, R3, 0x7c, R0, 0xf8, !PT ;  /* 0x0000007c03407812 */ /* 0x000fe200078ef800 */
[C---:B------:R-:W-:Y:S01]  /*0cd0*/  VIADD R30, R73.reuse, 0xc ;  /* 0x0000000c491e7836 */ /* 0x040fe20000000000 */
[C---:B------:R-:W-:Y:S01]  /*0ce0*/  ISETP.NE.AND P2, PT, R70.reuse, 0x1f, PT ;  /* 0x0000001f4600780c */ /* 0x040fe20003f45270 */
        /* <DEDUP_REMOVED lines=10> */
[----:B0-----:R-:W-:Y:S01]  /*0d90*/  ULEA UR5, UR6, UR5, 0x18 ;  /* 0x0000000506057291 */ /* 0x001fe2000f8ec0ff */
[C---:B------:R-:W-:Y:S01]  /*0da0*/  VIADD R18, R73.reuse, 0x4 ;  /* 0x0000000449127836 */ /* 0x040fe20000000000 */
[C---:B------:R-:W-:Y:S01]  /*0db0*/  IADD3 R69, PT, PT, R73.reuse, 0x1, RZ ;  /* 0x0000000149457810 */ /* 0x040fe20007ffe0ff */
[C---:B------:R-:W-:Y:S01]  /*0dc0*/  VIADD R16, R73.reuse, 0x12 ;  /* 0x0000001249107836 */ /* 0x040fe20000000000 */
[C---:B------:R-:W-:Y:S01]  /*0dd0*/  IADD3 R67, PT, PT, R73.reuse, 0x7, RZ ;  /* 0x0000000749437810 */ /* 0x040fe20007ffe0ff */
[C---:B------:R-:W-:Y:S01]  /*0de0*/  VIADD R14, R73.reuse, 0x14 ;  /* 0x00000014490e7836 */ /* 0x040fe20000000000 */
[----:B-1----:R-:W-:Y:S01]  /*0df0*/  IADD3 R8, PT, PT, R64, UR5, RZ ;  /* 0x0000000540087c10 */ /* 0x002fe2000fffe0ff */
[C---:B------:R-:W-:Y:S01]  /*0e00*/  VIADD R12, R73.reuse, 0x17 ;  /* 0x00000017490c7836 */ /* 0x040fe20000000000 */
[C---:B------:R-:W-:Y:S01]  /*0e10*/  IADD3 R65, PT, PT, R73.reuse, 0x9, RZ ;  /* 0x0000000949417810 */ /* 0x040fe20007ffe0ff */
[----:B------:R-:W0:Y:S01]  /*0e20*/  LDS R64, [R64+UR5] ;  /* 0x0000000540407984 */ /* 0x000e220008000800 */
[----:B------:R-:W-:Y:S01]  /*0e30*/  UIADD3 UR5, UPT, UPT, UR4, 0x1480, URZ ;  /* 0x0000148004057890 */ /* 0x000fe2000fffe0ff */
[C---:B------:R-:W-:Y:S01]  /*0e40*/  VIADD R33, R8.reuse, 0xffffff80 ;  /* 0xffffff8008217836 */ /* 0x040fe20000000000 */
[----:B------:R-:W-:Y:S01]  /*0e50*/  ULEA UR4, UR6, UR4, 0x18 ;  /* 0x0000000406047291 */ /* 0x000fe2000f8ec0ff */
[C---:B------:R-:W-:Y:S01]  /*0e60*/  VIADD R10, R73.reuse, 0x1b ;  /* 0x0000001b490a7836 */ /* 0x040fe20000000000 */
[C---:B------:R-:W-:Y:S01]  /*0e70*/  IADD3 R31, PT, PT, R73.reuse, 0xb, RZ ;  /* 0x0000000b491f7810 */ /* 0x040fe20007ffe0ff */
[--C-:B------:R-:W-:Y:S01]  /*0e80*/  IMAD.MOV.U32 R61, RZ, RZ, R33.reuse ;  /* 0x000000ffff3d7224 */ /* 0x100fe200078e0021 */
[-C--:B------:R-:W-:Y:S01]  /*0e90*/  MOV R51, R33.reuse ;  /* 0x0000002100337202 */ /* 0x080fe20000000f00 */
[--C-:B------:R-:W-:Y:S01]  /*0ea0*/  IMAD.MOV.U32 R50, RZ, RZ, R33.reuse ;  /* 0x000000ffff327224 */ /* 0x100fe200078e0021 */
[----:B------:R-:W-:Y:S01]  /*0eb0*/  @!P3 IADD3 R51, PT, PT, R8, RZ, RZ ;  /* 0x000000ff0833b210 */ /* 0x000fe20007ffe0ff */
[--C-:B------:R-:W-:Y:S01]  /*0ec0*/  @!P4 IMAD.MOV R61, RZ, RZ, R8.reuse ;  /* 0x000000ffff3dc224 */ /* 0x100fe200078e0208 */
[C---:B------:R-:W-:Y:S01]  /*0ed0*/  ISETP.GE.U32.AND P4, PT, R70.reuse, 0x16, PT ;  /* 0x000000164600780c */ /* 0x040fe20003f86070 */
[--C-:B------:R-:W-:Y:S01]  /*0ee0*/  @P2 IMAD.MOV R50, RZ, RZ, R8.reuse ;  /* 0x000000ffff322224 */ /* 0x100fe200078e0208 */
        /* <DEDUP_REMOVED lines=8> */
[C---:B------:R-:W-:Y:S01]  /*0f70*/  ISETP.GE.U32.AND P1, PT, R70.reuse, 0x12, PT ;  /* 0x000000124600780c */ /* 0x040fe20003f26070 */
[--C-:B------:R-:W-:Y:S01]  /*0f80*/  IMAD.MOV.U32 R49, RZ, RZ, R33.reuse ;  /* 0x000000ffff317224 */ /* 0x100fe200078e0021 */
[-C--:B------:R-:W-:Y:S01]  /*0f90*/  MOV R36, R33.reuse ;  /* 0x0000002100247202 */ /* 0x080fe20000000f00 */
[--C-:B------:R-:W-:Y:S01]  /*0fa0*/  @!P4 IMAD.MOV R54, RZ, RZ, R8.reuse ;  /* 0x000000ffff36c224 */ /* 0x100fe200078e0208 */
[----:B------:R-:W-:Y:S01]  /*0fb0*/  ISETP.GE.U32.AND P4, PT, R70, 0xf, PT ;  /* 0x0000000f4600780c */ /* 0x000fe20003f86070 */
[--C-:B------:R-:W-:Y:S01]  /*0fc0*/  IMAD.MOV.U32 R47, RZ, RZ, R33.reuse ;  /* 0x000000ffff2f7224 */ /* 0x100fe200078e0021 */
[----:B------:R-:W-:Y:S01]  /*0fd0*/  @!P2 IADD3 R45, PT, PT, R8, RZ, RZ ;  /* 0x000000ff082da210 */ /* 0x000fe20007ffe0ff */
[--C-:B------:R-:W-:Y:S01]  /*0fe0*/  @!P3 IMAD.MOV R55, RZ, RZ, R8.reuse ;  /* 0x000000ffff37b224 */ /* 0x100fe200078e0208 */
[C---:B------:R-:W-:Y:S01]  /*0ff0*/  ISETP.GE.U32.AND P2, PT, R70.reuse, 0x11, PT ;  /* 0x000000114600780c */ /* 0x040fe20003f46070 */
[--C-:B------:R-:W-:Y:S01]  /*1000*/  @!P5 IMAD.MOV R49, RZ, RZ, R8.reuse ;  /* 0x000000ffff31d224 */ /* 0x100fe200078e0208 */
[----:B------:R-:W-:Y:S01]  /*1010*/  ISETP.GE.U32.AND P3, PT, R70, 0x10, PT ;  /* 0x000000104600780c */ /* 0x000fe20003f66070 */
[--C-:B------:R-:W-:Y:S01]  /*1020*/  @!P0 IMAD.MOV R47, RZ, RZ, R8.reuse ;  /* 0x000000ffff2f8224 */ /* 0x100fe200078e0208 */
[----:B------:R-:W-:Y:S01]  /*1030*/  @!P6 IADD3 R48, PT, PT, R8, RZ, RZ ;  /* 0x000000ff0830e210 */ /* 0x000fe20007ffe0ff */
[--C-:B------:R-:W-:Y:S01]  /*1040*/  IMAD.MOV.U32 R38, RZ, RZ, R33.reuse ;  /* 0x000000ffff267224 */ /* 0x100fe200078e0021 */
[-C--:B------:R-:W-:Y:S01]  /*1050*/  MOV R39, R33.reuse ;  /* 0x0000002100277202 */ /* 0x080fe20000000f00 */
[--C-:B------:R-:W-:Y:S01]  /*1060*/  IMAD.MOV.U32 R37, RZ, RZ, R33.reuse ;  /* 0x000000ffff257224 */ /* 0x100fe200078e0021 */
[----:B------:R-:W-:Y:S01]  /*1070*/  ISETP.GE.U32.AND P5, PT, R70, 0x15, PT ;  /* 0x000000154600780c */ /* 0x000fe20003fa6070 */
[--C-:B------:R-:W-:Y:S01]  /*1080*/  IMAD.MOV.U32 R52, RZ, RZ, R33.reuse ;  /* 0x000000ffff347224 */ /* 0x100fe200078e0021 */
[----:B------:R-:W-:Y:S01]  /*1090*/  @!P4 IADD3 R36, PT, PT, R8, RZ, RZ ;  /* 0x000000ff0824c210 */ /* 0x000fe20007ffe0ff */
[--C-:B------:R-:W-:Y:S01]  /*10a0*/  IMAD.MOV.U32 R40, RZ, RZ, R33.reuse ;  /* 0x000000ffff287224 */ /* 0x100fe200078e0021 */
[C---:B------:R-:W-:Y:S01]  /*10b0*/  ISETP.GE.U32.AND P6, PT, R70.reuse, 0x14, PT ;  /* 0x000000144600780c */ /* 0x040fe20003fc6070 */
[--C-:B------:R-:W-:Y:S01]  /*10c0*/  @!P2 IMAD.MOV R38, RZ, RZ, R8.reuse ;  /* 0x000000ffff26a224 */ /* 0x100fe200078e0208 */
[----:B------:R-:W-:Y:S01]  /*10d0*/  ISETP.GE.U32.AND P0, PT, R70, 0x13, PT ;  /* 0x000000134600780c */ /* 0x000fe20003f06070 */
        /* <DEDUP_REMOVED lines=13> */
[----:B------:R-:W-:Y:S01]  /*11b0*/  @!P5 IADD3 R53, PT, PT, R8, RZ, RZ ;  /* 0x000000ff0835d210 */ /* 0x000fe20007ffe0ff */
[--C-:B------:R-:W-:Y:S01]  /*11c0*/  IMAD.MOV.U32 R34, RZ, RZ, R33.reuse ;  /* 0x000000ffff227224 */ /* 0x100fe200078e0021 */
[-C--:B------:R-:W-:Y:S01]  /*11d0*/  MOV R41, R33.reuse ;  /* 0x0000002100297202 */ /* 0x080fe20000000f00 */
[--C-:B------:R-:W-:Y:S01]  /*11e0*/  @!P4 IMAD.MOV R7, RZ, RZ, R8.reuse ;  /* 0x000000ffff07c224 */ /* 0x100fe200078e0208 */
[C---:B------:R-:W-:Y:S01]  /*11f0*/  ISETP.GE.U32.AND P5, PT, R70.reuse, 0xe, PT ;  /* 0x0000000e4600780c */ /* 0x040fe20003fa6070 */
[--C-:B------:R-:W-:Y:S01]  /*1200*/  @!P1 IMAD.MOV R43, RZ, RZ, R8.reuse ;  /* 0x000000ffff2b9224 */ /* 0x100fe200078e0208 */
[C---:B------:R-:W-:Y:S01]  /*1210*/  ISETP.GE.U32.AND P6, PT, R70.reuse, 0xd, PT ;  /* 0x0000000d4600780c */ /* 0x040fe20003fc6070 */
[--C-:B------:R-:W-:Y:S01]  /*1220*/  @!P2 IMAD.MOV R42, RZ, RZ, R8.reuse ;  /* 0x000000ffff2aa224 */ /* 0x100fe200078e0208 */
[----:B------:R-:W-:Y:S01]  /*1230*/  ISETP.GE.U32.AND P0, PT, R70, 0xc, PT ;  /* 0x0000000c4600780c */ /* 0x000fe20003f06070 */
[--C-:B------:R-:W-:Y:S01]  /*1240*/  IMAD.MOV.U32 R6, RZ, RZ, R33.reuse ;  /* 0x000000ffff067224 */ /* 0x100fe200078e0021 */
[----:B------:R-:W-:Y:S01]  /*1250*/  @!P3 IADD3 R41, PT, PT, R8, RZ, RZ ;  /* 0x000000ff0829b210 */ /* 0x000fe20007ffe0ff */
[--C-:B------:R-:W-:Y:S01]  /*1260*/  IMAD.MOV.U32 R4, RZ, RZ, R33.reuse ;  /* 0x000000ffff047224 */ /* 0x100fe200078e0021 */
[----:B------:R-:W-:Y:S01]  /*1270*/  LOP3.LUT P4, RZ, R73, 0x1f, RZ, 0xc0, !PT ;  /* 0x0000001f49ff7812 */ /* 0x000fe2000788c0ff */
[----:B------:R-:W-:Y:S01]  /*1280*/  IMAD.MOV.U32 R2, RZ, RZ, R33 ;  /* 0x000000ffff027224 */ /* 0x000fe200078e0021 */
[C---:B------:R-:W-:Y:S01]  /*1290*/  ISETP.GE.U32.AND P1, PT, R70.reuse, 0x4, PT ;  /* 0x000000044600780c */ /* 0x040fe20003f26070 */
[----:B------:R-:W1:Y:S01]  /*12a0*/  LDS R58, [R47+0x18] ;  /* 0x000018002f3a7984 */ /* 0x000e620000000800 */
[C---:B------:R-:W-:Y:S01]  /*12b0*/  ISETP.GE.U32.AND P2, PT, R70.reuse, 0x3, PT ;  /* 0x000000034600780c */ /* 0x040fe20003f46070 */
[--C-:B------:R-:W-:Y:S01]  /*12c0*/  @!P5 IMAD.MOV R35, RZ, RZ, R8.reuse ;  /* 0x000000ffff23d224 */ /* 0x100fe200078e0208 */
[----:B------:R-:W-:Y:S01]  /*12d0*/  ISETP.GE.U32.AND P3, PT, R70, 0x2, PT ;  /* 0x000000024600780c */ /* 0x000fe20003f66070 */
[--C-:B------:R-:W-:Y:S01]  /*12e0*/  @!P6 IMAD.MOV R34, RZ, RZ, R8.reuse ;  /* 0x000000ffff22e224 */ /* 0x100fe200078e0208 */
[-C--:B------:R-:W-:Y:S01]  /*12f0*/  MOV R44, R33.reuse ;  /* 0x00000021002c7202 */ /* 0x080fe20000000f00 */
[----:B------:R-:W2:Y:S01]  /*1300*/  LDS R57, [R46+0x1c] ;  /* 0x00001c002e397984 */ /* 0x000ea20000000800 */
[-C--:B------:R-:W-:Y:S01]  /*1310*/  MOV R5, R33.reuse ;  /* 0x0000002100057202 */ /* 0x080fe20000000f00 */
[----:B------:R-:W-:Y:S01]  /*1320*/  ULEA UR5, UR6, UR5, 0x18 ;  /* 0x0000000506057291 */ /* 0x000fe2000f8ec0ff */
[-C--:B------:R-:W-:Y:S01]  /*1330*/  MOV R3, R33.reuse ;  /* 0x0000002100037202 */ /* 0x080fe20000000f00 */
[----:B------:R-:W3:Y:S01]  /*1340*/  LDS R56, [R45+0x20] ;  /* 0x000020002d387984 */ /* 0x000ee20000000800 */
[----:B------:R-:W-:Y:S01]  /*1350*/  MOV R0, R33 ;  /* 0x0000002100007202 */ /* 0x000fe20000000f00 */
[--C-:B------:R-:W-:Y:S01]  /*1360*/  @!P4 IMAD.MOV R33, RZ, RZ, R8.reuse ;  /* 0x000000ffff21c224 */ /* 0x100fe200078e0208 */
[C---:B------:R-:W-:Y:S01]  /*1370*/  @!P0 IADD3 R44, PT, PT, R8.reuse, RZ, RZ ;  /* 0x000000ff082c8210 */ /* 0x040fe20007ffe0ff */
[----:B------:R-:W-:Y:S01]  /*1380*/  @!P2 IMAD.MOV R2, RZ, RZ, R8 ;  /* 0x000000ffff02a224 */ /* 0x000fe200078e0208 */
[C---:B------:R-:W-:Y:S01]  /*1390*/  @!P1 IADD3 R3, PT, PT, R8.reuse, RZ, RZ ;  /* 0x000000ff08039210 */ /* 0x040fe20007ffe0ff */
[----:B------:R-:W4:Y:S01]  /*13a0*/  LDS R47, [R36+0x44] ;  /* 0x00004400242f7984 */ /* 0x000f220000000800 */
[----:B------:R-:W-:-:S02]  /*13b0*/  @!P3 IADD3 R0, PT, PT, R8, RZ, RZ ;  /* 0x000000ff0800b210 */ /* 0x000fc40007ffe0ff */
[C---:B------:R-:W-:Y:S01]  /*13c0*/  ISETP.GE.U32.AND P5, PT, R70.reuse, 0x7, PT ;  /* 0x000000074600780c */ /* 0x040fe20003fa6070 */
[----:B------:R-:W0:Y:S01]  /*13d0*/  LDS R46, [R35+0x48] ;  /* 0x00004800232e7984 */ /* 0x000e220000000800 */
[C---:B------:R-:W-:Y:S02]  /*13e0*/  ISETP.GE.U32.AND P6, PT, R70.reuse, 0x6, PT ;  /* 0x000000064600780c */ /* 0x040fe40003fc6070 */
[----:B------:R-:W-:Y:S01]  /*13f0*/  ISETP.GE.U32.AND P0, PT, R70, 0x5, PT ;  /* 0x000000054600780c */ /* 0x000fe20003f06070 */
[----:B------:R-:W0:Y:S01]  /*1400*/  LDS R45, [R34+0x4c] ;  /* 0x00004c00222d7984 */ /* 0x000e220000000800 */
[C---:B------:R-:W-:Y:S02]  /*1410*/  IADD3 R29, PT, PT, R73.reuse, 0xd, RZ ;  /* 0x0000000d491d7810 */ /* 0x040fe40007ffe0ff */
[C---:B------:R-:W-:Y:S01]  /*1420*/  IADD3 R27, PT, PT, R73.reuse, 0xf, RZ ;  /* 0x0000000f491b7810 */ /* 0x040fe20007ffe0ff */
[----:B------:R-:W0:Y:S01]  /*1430*/  LDS R61, [R61+0xc] ;  /* 0x00000c003d3d7984 */ /* 0x000e220000000800 */
[----:B------:R-:W-:-:S02]  /*1440*/  IADD3 R25, PT, PT, R73, 0x16, RZ ;  /* 0x0000001649197810 */ /* 0x000fc40007ffe0ff */
[C---:B------:R-:W-:Y:S01]  /*1450*/  IADD3 R23, PT, PT, R73.reuse, 0x1a, RZ ;  /* 0x0000001a49177810 */ /* 0x040fe20007ffe0ff */
[----:B------:R-:W0:Y:S01]  /*1460*/  LDS R55, [R55+0x24] ;  /* 0x0000240037377984 */ /* 0x000e220000000800 */
[--C-:B------:R-:W-:Y:S01]  /*1470*/  @!P5 IMAD.MOV R6, RZ, RZ, R8.reuse ;  /* 0x000000ffff06d224 */ /* 0x100fe200078e0208 */
[----:B------:R-:W-:Y:S02]  /*1480*/  @!P6 IADD3 R5, PT, PT, R8, RZ, RZ ;  /* 0x000000ff0805e210 */ /* 0x000fe40007ffe0ff */
[----:B------:R-:W0:Y:S01]  /*1490*/  LDS R54, [R54+0x28] ;  /* 0x0000280036367984 */ /* 0x000e220000000800 */
[----:B------:R-:W-:Y:S01]  /*14a0*/  @!P0 IMAD.MOV R4, RZ, RZ, R8 ;  /* 0x000000ffff048224 */ /* 0x000fe200078e0208 */
[C---:B------:R-:W-:Y:S01]  /*14b0*/  SHF.L.U32 R21, R73.reuse, 0x2, RZ ;  /* 0x0000000249157819 */ /* 0x040fe200000006ff */
        /* <DEDUP_REMOVED lines=37> */
[----:B------:R5:W0:Y:S01]  /*1710*/  LDS R40, [R7+0x60] ;  /* 0x0000600007287984 */ /* 0x000a220000000800 */
[----:B------:R-:W-:-:S02]  /*1720*/  LOP3.LUT R19, R19, 0x1f, RZ, 0xc0, !PT ;  /* 0x0000001f13137812 */ /* 0x000fc400078ec0ff */
[----:B------:R-:W-:Y:S01]  /*1730*/  LOP3.LUT R18, R18, 0x1f, RZ, 0xc0, !PT ;  /* 0x0000001f12127812 */ /* 0x000fe200078ec0ff */
[----:B------:R-:W0:Y:S01]  /*1740*/  LDS R63, [R50+0x4] ;  /* 0x00000400323f7984 */ /* 0x000e220000000800 */
[----:B------:R-:W-:Y:S02]  /*1750*/  LOP3.LUT R17, R17, 0x1f, RZ, 0xc0, !PT ;  /* 0x0000001f11117812 */ /* 0x000fe400078ec0ff */
[----:B------:R-:W-:Y:S01]  /*1760*/  LOP3.LUT R16, R16, 0x1f, RZ, 0xc0, !PT ;  /* 0x0000001f10107812 */ /* 0x000fe200078ec0ff */
[----:B------:R-:W0:Y:S01]  /*1770*/  LDS R60, [R49+0x10] ;  /* 0x00001000313c7984 */ /* 0x000e220000000800 */
[----:B-----5:R-:W-:Y:S02]  /*1780*/  IADD3 R7, PT, PT, R73, -0x1, RZ ;  /* 0xffffffff49077810 */ /* 0x020fe40007ffe0ff */
        /* <DEDUP_REMOVED lines=13> */
[----:B------:R5:W0:Y:S04]  /*1860*/  LDS R39, [R6+0x64] ;  /* 0x0000640006277984 */ /* 0x000a280000000800 */
[----:B------:R1:W0:Y:S04]  /*1870*/  LDS R38, [R5+0x68] ;  /* 0x0000680005267984 */ /* 0x0002280000000800 */
[----:B------:R2:W0:Y:S01]  /*1880*/  LDS R37, [R4+0x6c] ;  /* 0x00006c0004257984 */ /* 0x0004220000000800 */
[----:B-----5:R-:W-:-:S02]  /*1890*/  SHF.R.U32.HI R6, RZ, 0x3, R73 ;  /* 0x00000003ff067819 */ /* 0x020fc40000011649 */
[C---:B-1----:R-:W-:Y:S02]  /*18a0*/  LOP3.LUT R5, R70.reuse, 0x10, RZ, 0x3c, !PT ;  /* 0x0000001046057812 */ /* 0x042fe400078e3cff */
[----:B--234-:R-:W-:-:S07]  /*18b0*/  LEA R4, R70, UR4, 0x2 ;  /* 0x0000000446047c11 */ /* 0x01cfce000f8e10ff */
.L_x_15975:
        /* <DEDUP_REMOVED lines=67> */
.L_x_16013:
[----:B------:R-:W-:Y:S01]  /*1cf0*/  IMAD R0, R6, 0x20, R21 ;  /* 0x0000002006007824 */ /* 0x000fe200078e0215 */
[----:B------:R-:W-:Y:S01]  /*1d00*/  LEA.HI R6, R72, R6, RZ, 0x1d ;  /* 0x0000000648067211 */ /* 0x000fe200078fe8ff */
[----:B-1----:R-:W-:-:S03]  /*1d10*/  IMAD R74, R33, R76, R74 ;  /* 0x0000004c214a7224 */ /* 0x002fc600078e024a */
[----:B------:R-:W1:Y:S01]  /*1d20*/  LDS R3, [R0+UR5] ;  /* 0x0000000500037984 */ /* 0x000e620008000800 */
[----:B------:R-:W-:Y:S02]  /*1d30*/  ISETP.GE.U32.AND P0, PT, R6, 0x20, PT ;  /* 0x000000200600780c */ /* 0x000fe40003f06070 */
[----:B-1----:R-:W-:-:S05]  /*1d40*/  IADD3 R3, PT, PT, R74, R3, RZ ;  /* 0x000000034a037210 */ /* 0x002fca0007ffe0ff */
[----:B------:R1:W-:Y:S06]  /*1d50*/  STS [R0+UR5], R3 ;  /* 0x0000000300007988 */ /* 0x0003ec0008000805 */
[----:B------:R-:W-:Y:S05]  /*1d60*/  @!P0 BRA `(.L_x_15975) ;  /* 0xfffffff800d48947 */ /* 0x000fea000383ffff */
[----:B------:R-:W-:Y:S01]  /*1d70*/  ISETP.NE.AND P0, PT, R77, 0x2, PT ;  /* 0x000000024d00780c */ /* 0x000fe20003f05270 */
[----:B------:R-:W-:Y:S05]  /*1d80*/  WARPSYNC.ALL ;  /* 0x0000000000007948 */ /* 0x000fea0003800000 */
[----:B-1----:R-:W-:Y:S01]  /*1d90*/  LOP3.LUT R0, R71, 0xffff, RZ, 0xc0, !PT ;  /* 0x0000ffff47007812 */ /* 0x002fe200078ec0ff */
[----:B------:R-:W-:Y:S03]  /*1da0*/  BAR.SYNC.DEFER_BLOCKING 0x0 ;  /* 0x0000000000007b1d */ /* 0x000fe60000010000 */
[----:B------:R-:W-:-:S03]  /*1db0*/  ISETP.GE.U32.AND P1, PT, R0, 0x2, PT ;  /* 0x000000020000780c */ /* 0x000fc60003f26070 */
[----:B------:R-:W-:Y:S04]  /*1dc0*/  BSSY.RECONVERGENT B0, `(.L_x_15976) ;  /* 0x0000012000007945 */ /* 0x000fe80003800200 */
[----:B------:R-:W-:Y:S06]  /*1dd0*/  @!P0 BRA `(.L_x_15977) ;  /* 0x0000000000408947 */ /* 0x000fec0003800000 */
[----:B0-----:R-:W0:Y:S01]  /*1de0*/  S2R R75, SR_CTAID.Y ;  /* 0x00000000004b7919 */ /* 0x001e220000002600 */
[----:B------:R-:W1:Y:S01]  /*1df0*/  LDC.64 R2, c[0x0][0x3a0] ;  /* 0x0000e800ff027b82 */ /* 0x000e620000000a00 */
[----:B------:R-:W-:Y:S02]  /*1e00*/  LOP3.LUT R71, R71, 0x3, RZ, 0xc0, !PT ;  /* 0x0000000347477812 */ /* 0x000fe400078ec0ff */
[----:B------:R-:W-:Y:S02]  /*1e10*/  LEA R5, R73, UR5, 0x2 ;  /* 0x0000000549057c11 */ /* 0x000fe4000f8e10ff */
[----:B------:R-:W-:Y:S01]  /*1e20*/  LOP3.LUT R71, R71, 0x2, RZ, 0x3c, !PT ;  /* 0x0000000247477812 */ /* 0x000fe200078e3cff */
[----:B0-----:R-:W-:-:S04]  /*1e30*/  IMAD R7, R75, 0x100, R73 ;  /* 0x000001004b077824 */ /* 0x001fc800078e0249 */
[C---:B------:R-:W-:Y:S01]  /*1e40*/  IMAD R73, R71.reuse, R72, R73 ;  /* 0x0000004847497224 */ /* 0x040fe200078e0249 */
[----:B------:R-:W-:Y:S01]  /*1e50*/  IADD3 R71, PT, PT, -R71, RZ, RZ ;  /* 0x000000ff47477210 */ /* 0x000fe20007ffe1ff */
[----:B-1----:R-:W-:-:S07]  /*1e60*/  IMAD.WIDE.U32 R2, R7, 0x4, R2 ;  /* 0x0000000407027825 */ /* 0x002fce00078e0002 */
.L_x_15978:
[----:B------:R0:W1:Y:S01]  /*1e70*/  LDS R7, [R5] ;  /* 0x0000000005077984 */ /* 0x0000620000000800 */
[----:B------:R-:W-:-:S05]  /*1e80*/  VIADD R71, R71, 0x1 ;  /* 0x0000000147477836 */ /* 0x000fca0000000000 */
[----:B------:R-:W-:Y:S02]  /*1e90*/  ISETP.NE.AND P0, PT, R71, RZ, PT ;  /* 0x000000ff4700720c */ /* 0x000fe40003f05270 */
[C---:B0-----:R-:W-:Y:S01]  /*1ea0*/  LEA R5, R72.reuse, R5, 0x2 ;  /* 0x0000000548057211 */ /* 0x041fe200078e10ff */
[----:B-1----:R0:W-:Y:S02]  /*1eb0*/  STG.E desc[UR8][R2.64], R7 ;  /* 0x0000000702007986 */ /* 0x0021e4000c101908 */
[----:B0-----:R-:W-:-:S08]  /*1ec0*/  IMAD.WIDE.U32 R2, R72, 0x4, R2 ;  /* 0x0000000448027825 */ /* 0x001fd000078e0002 */
[----:B------:R-:W-:Y:S05]  /*1ed0*/  @P0 BRA `(.L_x_15978) ;  /* 0xfffffffc00e40947 */ /* 0x000fea000383ffff */
.L_x_15977:
[----:B------:R-:W-:Y:S05]  /*1ee0*/  BSYNC.RECONVERGENT B0 ;  /* 0x0000000000007941 */ /* 0x000fea0003800200 */
.L_x_15976:
[----:B------:R-:W-:Y:S05]  /*1ef0*/  @!P1 EXIT ;  /* 0x000000000000994d */ /* 0x000fea0003800000 */
[----:B------:R-:W1:Y:S01]  /*1f00*/  S2R R0, SR_CTAID.Y ;  /* 0x0000000000007919 */ /* 0x000e620000002600 */
[----:B------:R-:W2:Y:S01]  /*1f10*/  LDC.64 R16, c[0x0][0x3a0] ;  /* 0x0000e800ff107b82 */ /* 0x000ea20000000a00 */
[----:B------:R-:W-:Y:S01]  /*1f20*/  LEA R19, R73, UR5, 0x2 ;  /* 0x0000000549137c11 */ /* 0x000fe2000f8e10ff */
[----:B--2---:R-:W-:-:S04]  /*1f30*/  IMAD.WIDE.U32 R2, R72, 0x4, R16 ;  /* 0x0000000448027825 */ /* 0x004fc800078e0010 */
[----:B------:R-:W-:-:S04]  /*1f40*/  IMAD.WIDE.U32 R4, R72, 0x8, R16 ;  /* 0x0000000848047825 */ /* 0x000fc800078e0010 */
[----:B-1----:R-:W-:Y:S02]  /*1f50*/  IMAD R21, R0, 0x100, R73 ;  /* 0x0000010000157824 */ /* 0x002fe400078e0249 */
[----:B0-----:R-:W-:-:S07]  /*1f60*/  IMAD.WIDE.U32 R6, R72, 0xc, R16 ;  /* 0x0000000c48067825 */ /* 0x001fce00078e0010 */
.L_x_15979:
        /* <DEDUP_REMOVED lines=21> */
.L_x_15974:
[----:B------:R-:W-:Y:S01]  /*20c0*/  HFMA2 R2, -RZ, RZ, 0, 1.847743988037109375e-06 ;  /* 0x0000001fff027431 */ /* 0x000fe200000001ff */
[----:B------:R-:W-:Y:S01]  /*20d0*/  BSSY B0, `(.L_x_15980) ;  /* 0x0000006000007945 */ /* 0x000fe20003800000 */
[----:B------:R-:W-:Y:S02]  /*20e0*/  IMAD.MOV.U32 R3, RZ, RZ, R70 ;  /* 0x000000ffff037224 */ /* 0x000fe400078e0046 */
[----:B------:R-:W-:-:S07]  /*20f0*/  IMAD.MOV.U32 R0, RZ, RZ, -0x1 ;  /* 0xffffffffff007424 */ /* 0x000fce00078e00ff */
[----:B01----:R-:W-:Y:S05]  /*2100*/  WARPSYNC.COLLECTIVE R0, `(.L_x_15981) ;  /* 0x0000000000087348 */ /* 0x003fea0003c00000 */
[----:B-1----:R1:W2:Y:S02]  /*2110*/  SHFL.IDX P0, R76, R75, R3, R2 ;  /* 0x000000034b4c7389 */ /* 0x0022a40000000002 */
[----:B012---:R-:W-:Y:S05]  /*2120*/  ENDCOLLECTIVE ;  /* 0x000000000000791b */ /* 0x007fea0003800000 */
.L_x_15981:
[----:B------:R-:W-:Y:S05]  /*2130*/  BSYNC B0 ;  /* 0x0000000000007941 */ /* 0x000fea0003800000 */
.L_x_15980:
        /* <DEDUP_REMOVED lines=8> */
.L_x_15982:
[----:B------:R-:W-:Y:S01]  /*21c0*/  MOV R3, R20 ;  /* 0x0000001400037202 */ /* 0x000fe20000000f00 */
[----:B------:R-:W-:-:S07]  /*21d0*/  IMAD R74, R63, R76, R74 ;  /* 0x0000004c3f4a7224 */ /* 0x000fce00078e024a */
[----:B------:R-:W-:Y:S05]  /*21e0*/  WARPSYNC.COLLECTIVE R0, `(.L_x_15983) ;  /* 0x0000000000087348 */ /* 0x000fea0003c00000 */
[----:B------:R0:W1:Y:S02]  /*21f0*/  SHFL.IDX P0, R76, R75, R3, R2 ;  /* 0x000000034b4c7389 */ /* 0x0000640000000002 */
[----:B01----:R-:W-:Y:S05]  /*2200*/  ENDCOLLECTIVE ;  /* 0x000000000000791b */ /* 0x003fea0003800000 */
.L_x_15983:
[----:B------:R-:W-:Y:S02]  /*2210*/  IMAD.MOV.U32 R3, RZ, RZ, R19 ;  /* 0x000000ffff037224 */ /* 0x000fe400078e0013 */
[----:B------:R-:W-:-:S07]  /*2220*/  IMAD R74, R62, R76, R74 ;  /* 0x0000004c3e4a7224 */ /* 0x000fce00078e024a */
[----:B------:R-:W-:Y:S05]  /*2230*/  WARPSYNC.COLLECTIVE R0, `(.L_x_15984) ;  /* 0x0000000000087348 */ /* 0x000fea0003c00000 */
[----:B------:R0:W1:Y:S02]  /*2240*/  SHFL.IDX P0, R76, R75, R3, R2 ;  /* 0x000000034b4c7389 */ /* 0x0000640000000002 */
[----:B01----:R-:W-:Y:S05]  /*2250*/  ENDCOLLECTIVE ;  /* 0x000000000000791b */ /* 0x003fea0003800000 */
.L_x_15984:
[----:B------:R-:W-:Y:S01]  /*2260*/  MOV R3, R18 ;  /* 0x0000001200037202 */ /* 0x000fe20000000f00 */
[----:B------:R-:W-:-:S07]  /*2270*/  IMAD R74, R61, R76, R74 ;  /* 0x0000004c3d4a7224 */ /* 0x000fce00078e024a */
[----:B------:R-:W-:Y:S05]  /*2280*/  WARPSYNC.COLLECTIVE R0, `(.L_x_15985) ;  /* 0x0000000000087348 */ /* 0x000fea0003c00000 */
[----:B------:R0:W1:Y:S02]  /*2290*/  SHFL.IDX P0, R76, R75, R3, R2 ;  /* 0x000000034b4c7389 */ /* 0x0000640000000002 */
[----:B01----:R-:W-:Y:S05]  /*22a0*/  ENDCOLLECTIVE ;  /* 0x000000000000791b */ /* 0x003fea0003800000 */
.L_x_15985:
[----:B------:R-:W-:Y:S02]  /*22b0*/  IMAD.MOV.U32 R3, RZ, RZ, R17 ;  /* 0x000000ffff037224 */ /* 0x000fe400078e0011 */
[----:B------:R-:W-:-:S07]  /*22c0*/  IMAD R74, R60, R76, R74 ;  /* 0x0000004c3c4a7224 */ /* 0x000fce00078e024a */
[----:B------:R-:W-:Y:S05]  /*22d0*/  WARPSYNC.COLLECTIVE R0, `(.L_x_15986) ;  /* 0x0000000000087348 */ /* 0x000fea0003c00000 */
[----:B------:R0:W1:Y:S02]  /*22e0*/  SHFL.IDX P0, R76, R75, R3, R2 ;  /* 0x000000034b4c7389 */ /* 0x0000640000000002 */
[----:B01----:R-:W-:Y:S05]  /*22f0*/  ENDCOLLECTIVE ;  /* 0x000000000000791b */ /* 0x003fea0003800000 */
.L_x_15986:
[----:B------:R-:W-:Y:S01]  /*2300*/  MOV R3, R68 ;  /* 0x0000004400037202 */ /* 0x000fe20000000f00 */
[----:B------:R-:W-:-:S07]  /*2310*/  IMAD R74, R59, R76, R74 ;  /* 0x0000004c3b4a7224 */ /* 0x000fce00078e024a */
[----:B------:R-:W-:Y:S05]  /*2320*/  WARPSYNC.COLLECTIVE R0, `(.L_x_15987) ;  /* 0x0000000000087348 */ /* 0x000fea0003c00000 */
[----:B------:R0:W1:Y:S02]  /*2330*/  SHFL.IDX P0, R76, R75, R3, R2 ;  /* 0x000000034b4c7389 */ /* 0x0000640000000002 */
[----:B01----:R-:W-:Y:S05]  /*2340*/  ENDCOLLECTIVE ;  /* 0x000000000000791b */ /* 0x003fea0003800000 */
.L_x_15987:
[----:B------:R-:W-:Y:S02]  /*2350*/  IMAD.MOV.U32 R3, RZ, RZ, R67 ;  /* 0x000000ffff037224 */ /* 0x000fe400078e0043 */
[----:B------:R-:W-:-:S07]  /*2360*/  IMAD R74, R58, R76, R74 ;  /* 0x0000004c3a4a7224 */ /* 0x000fce00078e024a */
[----:B------:R-:W-:Y:S05]  /*2370*/  WARPSYNC.COLLECTIVE R0, `(.L_x_15988) ;  /* 0x0000000000087348 */ /* 0x000fea0003c00000 */
[----:B------:R0:W1:Y:S02]  /*2380*/  SHFL.IDX P0, R76, R75, R3, R2 ;  /* 0x000000034b4c7389 */ /* 0x0000640000000002 */
[----:B01----:R-:W-:Y:S05]  /*2390*/  ENDCOLLECTIVE ;  /* 0x000000000000791b */ /* 0x003fea0003800000 */
.L_x_15988:
[----:B------:R-:W-:Y:S01]  /*23a0*/  MOV R3, R66 ;  /* 0x0000004200037202 */ /* 0x000fe20000000f00 */
[----:B------:R-:W-:-:S07]  /*23b0*/  IMAD R74, R57, R76, R74 ;  /* 0x0000004c394a7224 */ /* 0x000fce00078e024a */
[----:B------:R-:W-:Y:S05]  /*23c0*/  WARPSYNC.COLLECTIVE R0, `(.L_x_15989) ;  /* 0x0000000000087348 */ /* 0x000fea0003c00000 */
[----:B------:R0:W1:Y:S02]  /*23d0*/  SHFL.IDX P0, R76, R75, R3, R2 ;  /* 0x000000034b4c7389 */ /* 0x0000640000000002 */
[----:B01----:R-:W-:Y:S05]  /*23e0*/  ENDCOLLECTIVE ;  /* 0x000000000000791b */ /* 0x003fea0003800000 */
.L_x_15989:
[----:B------:R-:W-:Y:S02]  /*23f0*/  IMAD.MOV.U32 R3, RZ, RZ, R65 ;  /* 0x000000ffff037224 */ /* 0x000fe400078e0041 */
[----:B------:R-:W-:-:S07]  /*2400*/  IMAD R74, R56, R76, R74 ;  /* 0x0000004c384a7224 */ /* 0x000fce00078e024a */
[----:B------:R-:W-:Y:S05]  /*2410*/  WARPSYNC.COLLECTIVE R0, `(.L_x_15990) ;  /* 0x0000000000087348 */ /* 0x000fea0003c00000 */
[----:B------:R0:W1:Y:S02]  /*2420*/  SHFL.IDX P0, R76, R75, R3, R2 ;  /* 0x000000034b4c7389 */ /* 0x0000640000000002 */
[----:B01----:R-:W-:Y:S05]  /*2430*/  ENDCOLLECTIVE ;  /* 0x000000000000791b */ /* 0x003fea0003800000 */
.L_x_15990:
[----:B------:R-:W-:Y:S01]  /*2440*/  MOV R3, R32 ;  /* 0x0000002000037202 */ /* 0x000fe20000000f00 */
[----:B------:R-:W-:-:S07]  /*2450*/  IMAD R74, R55, R76, R74 ;  /* 0x0000004c374a7224 */ /* 0x000fce00078e024a */
[----:B------:R-:W-:Y:S05]  /*2460*/  WARPSYNC.COLLECTIVE R0, `(.L_x_15991) ;  /* 0x0000000000087348 */ /* 0x000fea0003c00000 */
[----:B------:R0:W1:Y:S02]  /*2470*/  SHFL.IDX P0, R76, R75, R3, R2 ;  /* 0x000000034b4c7389 */ /* 0x0000640000000002 */
[----:B01----:R-:W-:Y:S05]  /*2480*/  ENDCOLLECTIVE ;  /* 0x000000000000791b */ /* 0x003fea0003800000 */
.L_x_15991:
[----:B------:R-:W-:Y:S02]  /*2490*/  IMAD.MOV.U32 R3, RZ, RZ, R31 ;  /* 0x000000ffff037224 */ /* 0x000fe400078e001f */
[----:B------:R-:W-:-:S07]  /*24a0*/  IMAD R74, R54, R76, R74 ;  /* 0x0000004c364a7224 */ /* 0x000fce00078e024a */
[----:B------:R-:W-:Y:S05]  /*24b0*/  WARPSYNC.COLLECTIVE R0, `(.L_x_15992) ;  /* 0x0000000000087348 */ /* 0x000fea0003c00000 */
[----:B------:R0:W1:Y:S02]  /*24c0*/  SHFL.IDX P0, R76, R75, R3, R2 ;  /* 0x000000034b4c7389 */ /* 0x0000640000000002 */
[----:B01----:R-:W-:Y:S05]  /*24d0*/  ENDCOLLECTIVE ;  /* 0x000000000000791b */ /* 0x003fea0003800000 */
.L_x_15992:
[----:B------:R-:W-:Y:S01]  /*24e0*/  MOV R3, R30 ;  /* 0x0000001e00037202 */ /* 0x000fe20000000f00 */
[----:B------:R-:W-:-:S07]  /*24f0*/  IMAD R74, R53, R76, R74 ;  /* 0x0000004c354a7224 */ /* 0x000fce00078e024a */
[----:B------:R-:W-:Y:S05]  /*2500*/  WARPSYNC.COLLECTIVE R0, `(.L_x_15993) ;  /* 0x0000000000087348 */ /* 0x000fea0003c00000 */
[----:B------:R0:W1:Y:S02]  /*2510*/  SHFL.IDX P0, R76, R75, R3, R2 ;  /* 0x000000034b4c7389 */ /* 0x0000640000000002 */
[----:B01----:R-:W-:Y:S05]  /*2520*/  ENDCOLLECTIVE ;  /* 0x000000000000791b */ /* 0x003fea0003800000 */
.L_x_15993:
[----:B------:R-:W-:Y:S02]  /*2530*/  IMAD.MOV.U32 R3, RZ, RZ, R29 ;  /* 0x000000ffff037224 */ /* 0x000fe400078e001d */
[----:B------:R-:W-:-:S07]  /*2540*/  IMAD R74, R52, R76, R74 ;  /* 0x0000004c344a7224 */ /* 0x000fce00078e024a */
[----:B------:R-:W-:Y:S05]  /*2550*/  WARPSYNC.COLLECTIVE R0, `(.L_x_15994) ;  /* 0x0000000000087348 */ /* 0x000fea0003c00000 */
[----:B------:R0:W1:Y:S02]  /*2560*/  SHFL.IDX P0, R76, R75, R3, R2 ;  /* 0x000000034b4c7389 */ /* 0x0000640000000002 */
[----:B01----:R-:W-:Y:S05]  /*2570*/  ENDCOLLECTIVE ;  /* 0x000000000000791b */ /* 0x003fea0003800000 */
.L_x_15994:
[----:B------:R-:W-:Y:S01]  /*2580*/  MOV R3, R28 ;  /* 0x0000001c00037202 */ /* 0x000fe20000000f00 */
[----:B------:R-:W-:-:S07]  /*2590*/  IMAD R74, R51, R76, R74 ;  /* 0x0000004c334a7224 */ /* 0x000fce00078e024a */
[----:B------:R-:W-:Y:S05]  /*25a0*/  WARPSYNC.COLLECTIVE R0, `(.L_x_15995) ;  /* 0x0000000000087348 */ /* 0x000fea0003c00000 */
[----:B------:R0:W1:Y:S02]  /*25b0*/  SHFL.IDX P0, R76, R75, R3, R2 ;  /* 0x000000034b4c7389 */ /* 0x0000640000000002 */
[----:B01----:R-:W-:Y:S05]  /*25c0*/  ENDCOLLECTIVE ;  /* 0x000000000000791b */ /* 0x003fea0003800000 */
.L_x_15995:
[----:B------:R-:W-:Y:S02]  /*25d0*/  IMAD.MOV.U32 R3, RZ, RZ, R27 ;  /* 0x000000ffff037224 */ /* 0x000fe400078e001b */
[----:B------:R-:W-:-:S07]  /*25e0*/  IMAD R74, R50, R76, R74 ;  /* 0x0000004c324a7224 */ /* 0x000fce00078e024a */
[----:B------:R-:W-:Y:S05]  /*25f0*/  WARPSYNC.COLLECTIVE R0, `(.L_x_15996) ;  /* 0x0000000000087348 */ /* 0x000fea0003c00000 */
[----:B------:R0:W1:Y:S02]  /*2600*/  SHFL.IDX P0, R76, R75, R3, R2 ;  /* 0x000000034b4c7389 */ /* 0x0000640000000002 */
[----:B01----:R-:W-:Y:S05]  /*2610*/  ENDCOLLECTIVE ;  /* 0x000000000000791b */ /* 0x003fea0003800000 */
.L_x_15996:
[----:B------:R-:W-:Y:S01]  /*2620*/  MOV R3, R5 ;  /* 0x0000000500037202 */ /* 0x000fe20000000f00 */
[----:B------:R-:W-:-:S07]  /*2630*/  IMAD R74, R49, R76, R74 ;  /* 0x0000004c314a7224 */ /* 0x000fce00078e024a */
[----:B------:R-:W-:Y:S05]  /*2640*/  WARPSYNC.COLLECTIVE R0, `(.L_x_15997) ;  /* 0x0000000000087348 */ /* 0x000fea0003c00000 */
[----:B------:R0:W1:Y:S02]  /*2650*/  SHFL.IDX P0, R76, R75, R3, R2 ;  /* 0x000000034b4c7389 */ /* 0x0000640000000002 */
[----:B01----:R-:W-:Y:S05]  /*2660*/  ENDCOLLECTIVE ;  /* 0x000000000000791b */ /* 0x003fea0003800000 */
.L_x_15997:
[----:B------:R-:W-:Y:S02]  /*2670*/  IMAD.MOV.U32 R3, RZ, RZ, R26 ;  /* 0x000000ffff037224 */ /* 0x000fe400078e001a */
[----:B------:R-:W-:-:S07]  /*2680*/  IMAD R74, R48, R76, R74 ;  /* 0x0000004c304a7224 */ /* 0x000fce00078e024a */
[----:B------:R-:W-:Y:S05]  /*2690*/  WARPSYNC.COLLECTIVE R0, `(.L_x_15998) ;  /* 0x0000000000087348 */ /* 0x000fea0003c00000 */
[----:B------:R0:W1:Y:S02]  /*26a0*/  SHFL.IDX P0, R76, R75, R3, R2 ;  /* 0x000000034b4c7389 */ /* 0x0000640000000002 */
[----:B01----:R-:W-:Y:S05]  /*26b0*/  ENDCOLLECTIVE ;  /* 0x000000000000791b */ /* 0x003fea0003800000 */
.L_x_15998:
[----:B------:R-:W-:Y:S01]  /*26c0*/  MOV R3, R16 ;  /* 0x0000001000037202 */ /* 0x000fe20000000f00 */
[----:B------:R-:W-:-:S07]  /*26d0*/  IMAD R74, R47, R76, R74 ;  /* 0x0000004c2f4a7224 */ /* 0x000fce00078e024a */
[----:B------:R-:W-:Y:S05]  /*26e0*/  WARPSYNC.COLLECTIVE R0, `(.L_x_15999) ;  /* 0x0000000000087348 */ /* 0x000fea0003c00000 */
[----:B------:R0:W1:Y:S02]  /*26f0*/  SHFL.IDX P0, R76, R75, R3, R2 ;  /* 0x000000034b4c7389 */ /* 0x0000640000000002 */
[----:B01----:R-:W-:Y:S05]  /*2700*/  ENDCOLLECTIVE ;  /* 0x000000000000791b */ /* 0x003fea0003800000 */
.L_x_15999:
[----:B------:R-:W-:Y:S02]  /*2710*/  IMAD.MOV.U32 R3, RZ, RZ, R15 ;  /* 0x000000ffff037224 */ /* 0x000fe400078e000f */
[----:B------:R-:W-:-:S07]  /*2720*/  IMAD R74, R46, R76, R74 ;  /* 0x0000004c2e4a7224 */ /* 0x000fce00078e024a */
[----:B------:R-:W-:Y:S05]  /*2730*/  WARPSYNC.COLLECTIVE R0, `(.L_x_16000) ;  /* 0x0000000000087348 */ /* 0x000fea0003c00000 */
[----:B------:R0:W1:Y:S02]  /*2740*/  SHFL.IDX P0, R76, R75, R3, R2 ;  /* 0x000000034b4c7389 */ /* 0x0000640000000002 */
[----:B01----:R-:W-:Y:S05]  /*2750*/  ENDCOLLECTIVE ;  /* 0x000000000000791b */ /* 0x003fea0003800000 */
.L_x_16000:
[----:B------:R-:W-:Y:S01]  /*2760*/  MOV R3, R14 ;  /* 0x0000000e00037202 */ /* 0x000fe20000000f00 */
[----:B------:R-:W-:-:S07]  /*2770*/  IMAD R74, R45, R76, R74 ;  /* 0x0000004c2d4a7224 */ /* 0x000fce00078e024a */
[----:B------:R-:W-:Y:S05]  /*2780*/  WARPSYNC.COLLECTIVE R0, `(.L_x_16001) ;  /* 0x0000000000087348 */ /* 0x000fea0003c00000 */
[----:B------:R0:W1:Y:S02]  /*2790*/  SHFL.IDX P0, R76, R75, R3, R2 ;  /* 0x000000034b4c7389 */ /* 0x0000640000000002 */
[----:B01----:R-:W-:Y:S05]  /*27a0*/  ENDCOLLECTIVE ;  /* 0x000000000000791b */ /* 0x003fea0003800000 */
.L_x_16001:
[----:B------:R-:W-:Y:S02]  /*27b0*/  IMAD.MOV.U32 R3, RZ, RZ, R13 ;  /* 0x000000ffff037224 */ /* 0x000fe400078e000d */
[----:B------:R-:W-:-:S07]  /*27c0*/  IMAD R74, R44, R76, R74 ;  /* 0x0000004c2c4a7224 */ /* 0x000fce00078e024a */
[----:B------:R-:W-:Y:S05]  /*27d0*/  WARPSYNC.COLLECTIVE R0, `(.L_x_16002) ;  /* 0x0000000000087348 */ /* 0x000fea0003c00000 */
[----:B------:R0:W1:Y:S02]  /*27e0*/  SHFL.IDX P0, R76, R75, R3, R2 ;  /* 0x000000034b4c7389 */ /* 0x0000640000000002 */
[----:B01----:R-:W-:Y:S05]  /*27f0*/  ENDCOLLECTIVE ;  /* 0x000000000000791b */ /* 0x003fea0003800000 */
.L_x_16002:
[----:B------:R-:W-:Y:S01]  /*2800*/  MOV R3, R25 ;  /* 0x0000001900037202 */ /* 0x000fe20000000f00 */
[----:B------:R-:W-:-:S07]  /*2810*/  IMAD R74, R43, R76, R74 ;  /* 0x0000004c2b4a7224 */ /* 0x000fce00078e024a */
[----:B------:R-:W-:Y:S05]  /*2820*/  WARPSYNC.COLLECTIVE R0, `(.L_x_16003) ;  /* 0x0000000000087348 */ /* 0x000fea0003c00000 */
[----:B------:R0:W1:Y:S02]  /*2830*/  SHFL.IDX P0, R76, R75, R3, R2 ;  /* 0x000000034b4c7389 */ /* 0x0000640000000002 */
[----:B01----:R-:W-:Y:S05]  /*2840*/  ENDCOLLECTIVE ;  /* 0x000000000000791b */ /* 0x003fea0003800000 */
.L_x_16003:
[----:B------:R-:W-:Y:S02]  /*2850*/  IMAD.MOV.U32 R3, RZ, RZ, R12 ;  /* 0x000000ffff037224 */ /* 0x000fe400078e000c */
[----:B------:R-:W-:-:S07]  /*2860*/  IMAD R74, R42, R76, R74 ;  /* 0x0000004c2a4a7224 */ /* 0x000fce00078e024a */
[----:B------:R-:W-:Y:S05]  /*2870*/  WARPSYNC.COLLECTIVE R0, `(.L_x_16004) ;  /* 0x0000000000087348 */ /* 0x000fea0003c00000 */
[----:B------:R0:W1:Y:S02]  /*2880*/  SHFL.IDX P0, R76, R75, R3, R2 ;  /* 0x000000034b4c7389 */ /* 0x0000640000000002 */
[----:B01----:R-:W-:Y:S05]  /*2890*/  ENDCOLLECTIVE ;  /* 0x000000000000791b */ /* 0x003fea0003800000 */
.L_x_16004:
[----:B------:R-:W-:Y:S01]  /*28a0*/  MOV R3, R24 ;  /* 0x0000001800037202 */ /* 0x000fe20000000f00 */
[----:B------:R-:W-:-:S07]  /*28b0*/  IMAD R74, R41, R76, R74 ;  /* 0x0000004c294a7224 */ /* 0x000fce00078e024a */
[----:B------:R-:W-:Y:S05]  /*28c0*/  WARPSYNC.COLLECTIVE R0, `(.L_x_16005) ;  /* 0x0000000000087348 */ /* 0x000fea0003c00000 */
[----:B------:R0:W1:Y:S02]  /*28d0*/  SHFL.IDX P0, R76, R75, R3, R2 ;  /* 0x000000034b4c7389 */ /* 0x0000640000000002 */
[----:B01----:R-:W-:Y:S05]  /*28e0*/  ENDCOLLECTIVE ;  /* 0x000000000000791b */ /* 0x003fea0003800000 */
.L_x_16005:
[----:B------:R-:W-:Y:S02]  /*28f0*/  IMAD.MOV.U32 R3, RZ, RZ, R11 ;  /* 0x000000ffff037224 */ /* 0x000fe400078e000b */
[----:B------:R-:W-:-:S07]  /*2900*/  IMAD R74, R40, R76, R74 ;  /* 0x0000004c284a7224 */ /* 0x000fce00078e024a */
[----:B------:R-:W-:Y:S05]  /*2910*/  WARPSYNC.COLLECTIVE R0, `(.L_x_16006) ;  /* 0x0000000000087348 */ /* 0x000fea0003c00000 */
[----:B------:R0:W1:Y:S02]  /*2920*/  SHFL.IDX P0, R76, R75, R3, R2 ;  /* 0x000000034b4c7389 */ /* 0x0000640000000002 */
[----:B01----:R-:W-:Y:S05]  /*2930*/  ENDCOLLECTIVE ;  /* 0x000000000000791b */ /* 0x003fea0003800000 */
.L_x_16006:
[----:B------:R-:W-:Y:S01]  /*2940*/  MOV R3, R23 ;  /* 0x0000001700037202 */ /* 0x000fe20000000f00 */
[----:B------:R-:W-:-:S07]  /*2950*/  IMAD R74, R39, R76, R74 ;  /* 0x0000004c274a7224 */ /* 0x000fce00078e024a */
[----:B------:R-:W-:Y:S05]  /*2960*/  WARPSYNC.COLLECTIVE R0, `(.L_x_16007) ;  /* 0x0000000000087348 */ /* 0x000fea0003c00000 */
[----:B------:R0:W1:Y:S02]  /*2970*/  SHFL.IDX P0, R76, R75, R3, R2 ;  /* 0x000000034b4c7389 */ /* 0x0000640000000002 */
[----:B01----:R-:W-:Y:S05]  /*2980*/  ENDCOLLECTIVE ;  /* 0x000000000000791b */ /* 0x003fea0003800000 */
.L_x_16007:
[----:B------:R-:W-:Y:S02]  /*2990*/  IMAD.MOV.U32 R3, RZ, RZ, R10 ;  /* 0x000000ffff037224 */ /* 0x000fe400078e000a */
[----:B------:R-:W-:-:S07]  /*29a0*/  IMAD R74, R38, R76, R74 ;  /* 0x0000004c264a7224 */ /* 0x000fce00078e024a */
[----:B------:R-:W-:Y:S05]  /*29b0*/  WARPSYNC.COLLECTIVE R0, `(.L_x_16008) ;  /* 0x0000000000087348 */ /* 0x000fea0003c00000 */
[----:B------:R0:W1:Y:S02]  /*29c0*/  SHFL.IDX P0, R76, R75, R3, R2 ;  /* 0x000000034b4c7389 */ /* 0x0000640000000002 */
[----:B01----:R-:W-:Y:S05]  /*29d0*/  ENDCOLLECTIVE ;  /* 0x000000000000791b */ /* 0x003fea0003800000 */
.L_x_16008:
[----:B------:R-:W-:Y:S01]  /*29e0*/  MOV R3, R9 ;  /* 0x0000000900037202 */ /* 0x000fe20000000f00 */
[----:B------:R-:W-:-:S07]  /*29f0*/  IMAD R74, R37, R76, R74 ;  /* 0x0000004c254a7224 */ /* 0x000fce00078e024a */
[----:B------:R-:W-:Y:S05]  /*2a00*/  WARPSYNC.COLLECTIVE R0, `(.L_x_16009) ;  /* 0x0000000000087348 */ /* 0x000fea0003c00000 */
[----:B------:R0:W1:Y:S02]  /*2a10*/  SHFL.IDX P0, R76, R75, R3, R2 ;  /* 0x000000034b4c7389 */ /* 0x0000640000000002 */
[----:B01----:R-:W-:Y:S05]  /*2a20*/  ENDCOLLECTIVE ;  /* 0x000000000000791b */ /* 0x003fea0003800000 */
.L_x_16009:
[----:B------:R-:W-:Y:S02]  /*2a30*/  IMAD.MOV.U32 R3, RZ, RZ, R8 ;  /* 0x000000ffff037224 */ /* 0x000fe400078e0008 */
[----:B------:R-:W-:-:S07]  /*2a40*/  IMAD R74, R36, R76, R74 ;  /* 0x0000004c244a7224 */ /* 0x000fce00078e024a */
[----:B------:R-:W-:Y:S05]  /*2a50*/  WARPSYNC.COLLECTIVE R0, `(.L_x_16010) ;  /* 0x0000000000087348 */ /* 0x000fea0003c00000 */
[----:B------:R0:W1:Y:S02]  /*2a60*/  SHFL.IDX P0, R76, R75, R3, R2 ;  /* 0x000000034b4c7389 */ /* 0x0000640000000002 */
[----:B01----:R-:W-:Y:S05]  /*2a70*/  ENDCOLLECTIVE ;  /* 0x000000000000791b */ /* 0x003fea0003800000 */
.L_x_16010:
[----:B------:R-:W-:Y:S01]  /*2a80*/  MOV R3, R22 ;  /* 0x0000001600037202 */ /* 0x000fe20000000f00 */
[----:B------:R-:W-:-:S07]  /*2a90*/  IMAD R74, R35, R76, R74 ;  /* 0x0000004c234a7224 */ /* 0x000fce00078e024a */
[----:B------:R-:W-:Y:S05]  /*2aa0*/  WARPSYNC.COLLECTIVE R0, `(.L_x_16011) ;  /* 0x0000000000087348 */ /* 0x000fea0003c00000 */
[----:B------:R0:W1:Y:S02]  /*2ab0*/  SHFL.IDX P0, R76, R75, R3, R2 ;  /* 0x000000034b4c7389 */ /* 0x0000640000000002 */
[----:B01----:R-:W-:Y:S05]  /*2ac0*/  ENDCOLLECTIVE ;  /* 0x000000000000791b */ /* 0x003fea0003800000 */
.L_x_16011:
[----:B------:R-:W-:Y:S02]  /*2ad0*/  IMAD.MOV.U32 R3, RZ, RZ, R7 ;  /* 0x000000ffff037224 */ /* 0x000fe400078e0007 */
[----:B------:R-:W-:-:S07]  /*2ae0*/  IMAD R74, R34, R76, R74 ;  /* 0x0000004c224a7224 */ /* 0x000fce00078e024a */
[----:B------:R-:W-:Y:S05]  /*2af0*/  WARPSYNC.COLLECTIVE R0, `(.L_x_16012) ;  /* 0x0000000000087348 */ /* 0x000fea0003c00000 */
[----:B------:R0:W1:Y:S02]  /*2b00*/  SHFL.IDX P0, R76, R75, R3, R2 ;  /* 0x000000034b4c7389 */ /* 0x0000640000000002 */
[----:B01----:R-:W-:Y:S05]  /*2b10*/  ENDCOLLECTIVE ;  /* 0x000000000000791b */ /* 0x003fea0003800000 */
.L_x_16012:
[----:B------:R-:W-:Y:S05]  /*2b20*/  BRA `(.L_x_16013) ;  /* 0xfffffff000707947 */ /* 0x000fea000383ffff */
        .weak           $__internal_122_$__cuda_sm20_div_u16
        .type           $__internal_122_$__cuda_sm20_div_u16,@function
        .size           $__internal_122_$__cuda_sm20_div_u16,(.L_x_20412 - $__internal_122_$__cuda_sm20_div_u16)
$__internal_122_$__cuda_sm20_div_u16:
        /* <DEDUP_REMOVED lines=18> */
[----:B------:R-:W-:Y:S06]  /*2c50*/  RET.REL.NODEC R2 `(_Z9cuda_gemmIiLi128ELi1ELi1ELi256ELi32ELi32ELi1EEviiiPT_S1_S1_ii) ;  /* 0xffffffd002e87950 */ /* 0x000fec0003c3ffff */
.L_x_16014:
        /* <DEDUP_REMOVED lines=10> */
.L_x_20412:


//--------------------- .text._Z9cuda_gemmIiLi128ELi1ELi1ELi256ELi32ELi32ELi0EEviiiPT_S1_S1_ii --------------------------
	.section	.text._Z9cuda_gemmIiLi128ELi1ELi1ELi256ELi32ELi32ELi0EEviiiPT_S1_S1_ii,"ax",@progbits
	.align	128
        .global         _Z9cuda_gemmIiLi128ELi1ELi1ELi256ELi32ELi32ELi0EEviiiPT_S1_S1_ii
        .type           _Z9cuda_gemmIiLi128ELi1ELi1ELi256ELi32ELi32ELi0EEviiiPT_S1_S1_ii,@function
        .size           _Z9cuda_gemmIiLi128ELi1ELi1ELi256ELi32ELi32ELi0EEviiiPT_S1_S1_ii,(.L_x_20413 - _Z9cuda_gemmIiLi128ELi1ELi1ELi256ELi32ELi32ELi0EEviiiPT_S1_S1_ii)
        .other          _Z9cuda_gemmIiLi128ELi1ELi1ELi256ELi32ELi32ELi0EEviiiPT_S1_S1_ii,@"STO_CUDA_ENTRY STV_DEFAULT"
_Z9cuda_gemmIiLi128ELi1ELi1ELi256ELi32ELi32ELi0EEviiiPT_S1_S1_ii:
.text._Z9cuda_gemmIiLi128ELi1ELi1ELi256ELi32ELi32ELi0EEviiiPT_S1_S1_ii:
[----:B------:R-:W-:Y:S08]  /*0000*/  LDC R1, c[0x0][0x37c] ;  /* 0x0000df00ff017b82 */ /* 0x000ff00000000800 */
[----:B------:R-:W0:Y:S01]  /*0010*/  LDC.64 R20, c[0x0][0x3a8] ;  /* 0x0000ea00ff147b82 */ /* 0x000e220000000a00 */
[----:B------:R-:W-:Y:S01]  /*0020*/  IMAD.MOV.U32 R2, RZ, RZ, RZ ;  /* 0x000000ffff027224 */ /* 0x000fe200078e00ff */
[----:B------:R-:W1:Y:S01]  /*0030*/  LDCU.64 UR6, c[0x0][0x358] ;  /* 0x00006b00ff0677ac */ /* 0x000e620008000a00 */
[----:B------:R-:W-:Y:S01]  /*0040*/  BSSY.RECONVERGENT B0, `(.L_x_16015) ;  /* 0x0000053000007945 */ /* 0x000fe20003800200 */
[----:B0-----:R-:W-:-:S04]  /*0050*/  IABS R4, R21 ;  /* 0x0000001500047213 */ /* 0x001fc80000000000 */
[----:B------:R-:W0:Y:S08]  /*0060*/  I2F.RP R0, R4 ;  /* 0x0000000400007306 */ /* 0x000e300000209400 */
[----:B0-----:R-:W0:Y:S02]  /*0070*/  MUFU.RCP R0, R0 ;  /* 0x0000000000007308 */ /* 0x001e240000001000 */
[----:B0-----:R-:W-:-:S06]  /*0080*/  VIADD R0, R0, 0xffffffe ;  /* 0x0ffffffe00007836 */ /* 0x001fcc0000000000 */
[----:B------:R-:W0:Y:S02]  /*0090*/  F2I.FTZ.U32.TRUNC.NTZ R3, R0 ;  /* 0x0000000000037305 */ /* 0x000e24000021f000 */
[----:B0-----:R-:W-:-:S04]  /*00a0*/  IMAD.MOV R0, RZ, RZ, -R3 ;  /* 0x000000ffff007224 */ /* 0x001fc800078e0a03 */
        /* <DEDUP_REMOVED lines=8> */
[C---:B------:R-:W-:Y:S02]  /*0130*/  ISETP.NE.AND P1, PT, R21.reuse, RZ, PT ;  /* 0x000000ff1500720c */ /* 0x040fe40003f25270 */
[----:B------:R-:W-:Y:S02]  /*0140*/  ISETP.GE.U32.AND P0, PT, R0, R4, PT ;  /* 0x000000040000720c */ /* 0x000fe40003f06070 */
[----:B------:R-:W-:-:S04]  /*0150*/  LOP3.LUT R0, R21, 0x100, RZ, 0x3c, !PT ;  /* 0x0000010015007812 */ /* 0x000fc800078e3cff */
[----:B------:R-:W-:-:S07]  /*0160*/  ISETP.GE.AND P2, PT, R0, RZ, PT ;  /* 0x000000ff0000720c */ /* 0x000fce0003f46270 */
[----:B------:R-:W-:-:S04]  /*0170*/  @P0 VIADD R2, R2, 0x1 ;  /* 0x0000000102020836 */ /* 0x000fc80000000000 */
[----:B------:R-:W-:Y:S02]  /*0180*/  IMAD.MOV.U32 R3, RZ, RZ, R2 ;  /* 0x000000ffff037224 */ /* 0x000fe400078e0002 */
[----:B------:R-:W0:Y:S02]  /*0190*/  S2R R2, SR_TID.X ;  /* 0x0000000000027919 */ /* 0x000e240000002100 */
[----:B------:R-:W-:Y:S01]  /*01a0*/  @!P2 IMAD.MOV R3, RZ, RZ, -R3 ;  /* 0x000000ffff03a224 */ /* 0x000fe200078e0a03 */
[----:B------:R-:W-:-:S04]  /*01b0*/  @!P1 LOP3.LUT R3, RZ, R21, RZ, 0x33, !PT ;  /* 0x00000015ff039212 */ /* 0x000fc800078e33ff */
[----:B------:R-:W-:-:S04]  /*01c0*/  VIMNMX R69, PT, PT, R3, 0x80, PT ;  /* 0x0000008003457848 */ /* 0x000fc80003fe0100 */
[----:B------:R-:W2:Y:S08]  /*01d0*/  I2F.U32.RP R0, R69 ;  /* 0x0000004500007306 */ /* 0x000eb00000209000 */
[----:B--2---:R2:W3:Y:S02]  /*01e0*/  MUFU.RCP R4, R0 ;  /* 0x0000000000047308 */ /* 0x0044e40000001000 */
[----:B--2---:R-:W-:-:S05]  /*01f0*/  IMAD R0, R21, R20, RZ ;  /* 0x0000001415007224 */ /* 0x004fca00078e02ff */
[----:B0-----:R-:W-:Y:S01]  /*0200*/  ISETP.GE.U32.AND P0, PT, R2, R0, PT ;  /* 0x000000000200720c */ /* 0x001fe20003f06070 */
[----:B---3--:R-:W-:-:S04]  /*0210*/  VIADD R4, R4, 0xffffffe ;  /* 0x0ffffffe04047836 */ /* 0x008fc80000000000 */
[----:B------:R0:W2:Y:S08]  /*0220*/  F2I.FTZ.U32.TRUNC.NTZ R11, R4 ;  /* 0x00000004000b7305 */ /* 0x0000b0000021f000 */
[----:B-1----:R-:W-:Y:S05]  /*0230*/  @P0 BRA `(.L_x_16016) ;  /* 0x0000000000cc0947 */ /* 0x002fea0003800000 */
[----:B------:R-:W1:Y:S01]  /*0240*/  I2F.U32.RP R5, R21 ;  /* 0x0000001500057306 */ /* 0x000e620000209000 */
[----:B------:R-:W3:Y:S01]  /*0250*/  S2R R13, SR_CgaCtaId ;  /* 0x00000000000d7919 */ /* 0x000ee20000008800 */
[----:B------:R-:W4:Y:S01]  /*0260*/  LDC R18, c[0x0][0x360] ;  /* 0x0000d800ff127b82 */ /* 0x000f220000000800 */
[----:B------:R-:W-:Y:S01]  /*0270*/  IMAD.MOV.U32 R8, RZ, RZ, RZ ;  /* 0x000000ffff087224 */ /* 0x000fe200078e00ff */
[----:B------:R-:W-:Y:S02]  /*0280*/  ISETP.NE.U32.AND P1, PT, R20, RZ, PT ;  /* 0x000000ff1400720c */ /* 0x000fe40003f25070 */
[----:B------:R-:W-:Y:S02]  /*0290*/  ISETP.NE.U32.AND P4, PT, R21, RZ, PT ;  /* 0x000000ff1500720c */ /* 0x000fe40003f85070 */
[----:B0-----:R-:W0:Y:S01]  /*02a0*/  I2F.U32.RP R4, R20 ;  /* 0x0000001400047306 */ /* 0x001e220000209000 */
[----:B------:R-:W-:-:S07]  /*02b0*/  LOP3.LUT R17, RZ, R21, RZ, 0x33, !PT ;  /* 0x00000015ff117212 */ /* 0x000fce00078e33ff */
[----:B-1----:R-:W1:Y:S08]  /*02c0*/  MUFU.RCP R6, R5 ;  /* 0x0000000500067308 */ /* 0x002e700000001000 */
[----:B0-----:R-:W0:Y:S01]  /*02d0*/  MUFU.RCP R4, R4 ;  /* 0x0000000400047308 */ /* 0x001e220000001000 */
[----:B-1----:R-:W-:-:S07]  /*02e0*/  IADD3 R6, PT, PT, R6, 0xffffffe, RZ ;  /* 0x0ffffffe06067810 */ /* 0x002fce0007ffe0ff */
[----:B------:R1:W5:Y:S01]  /*02f0*/  F2I.FTZ.U32.TRUNC.NTZ R9, R6 ;  /* 0x0000000600097305 */ /* 0x000362000021f000 */
[----:B0-----:R-:W-:-:S07]  /*0300*/  VIADD R4, R4, 0xffffffe ;  /* 0x0ffffffe04047836 */ /* 0x001fce0000000000 */
[----:B------:R0:W2:Y:S01]  /*0310*/  F2I.FTZ.U32.TRUNC.NTZ R5, R4 ;  /* 0x0000000400057305 */ /* 0x0000a2000021f000 */
[----:B-1----:R-:W1:Y:S01]  /*0320*/  LDC.64 R6, c[0x0][0x398] ;  /* 0x0000e600ff067b82 */ /* 0x002e620000000a00 */
[----:B-----5:R-:W-:Y:S01]  /*0330*/  IMAD.MOV R14, RZ, RZ, -R9 ;  /* 0x000000ffff0e7224 */ /* 0x020fe200078e0a09 */
[----:B0-----:R-:W-:-:S03]  /*0340*/  MOV R4, 0x400 ;  /* 0x0000040000047802 */ /* 0x001fc60000000f00 */
[----:B------:R-:W-:Y:S01]  /*0350*/  IMAD R14, R14, R21, RZ ;  /* 0x000000150e0e7224 */ /* 0x000fe200078e02ff */
[----:B---3--:R-:W-:Y:S01]  /*0360*/  LEA R13, R13, R4, 0x18 ;  /* 0x000000040d0d7211 */ /* 0x008fe200078ec0ff */
[----:B------:R-:W-:Y:S02]  /*0370*/  IMAD.MOV.U32 R4, RZ, RZ, RZ ;  /* 0x000000ffff047224 */ /* 0x000fe400078e00ff */
[----:B--2---:R-:W-:Y:S02]  /*0380*/  IMAD.MOV R12, RZ, RZ, -R5 ;  /* 0x000000ffff0c7224 */ /* 0x004fe400078e0a05 */
[----:B------:R-:W-:Y:S01]  /*0390*/  IMAD.HI.U32 R14, R9, R14, R8 ;  /* 0x0000000e090e7227 */ /* 0x000fe200078e0008 */
[----:B------:R-:W-:-:S03]  /*03a0*/  LOP3.LUT R9, RZ, R20, RZ, 0x33, !PT ;  /* 0x00000014ff097212 */ /* 0x000fc600078e33ff */
[----:B------:R-:W-:Y:S02]  /*03b0*/  IMAD R12, R12, R20, RZ ;  /* 0x000000140c0c7224 */ /* 0x000fe400078e02ff */
[----:B------:R-:W-:Y:S02]  /*03c0*/  IMAD.MOV.U32 R8, RZ, RZ, R2 ;  /* 0x000000ffff087224 */ /* 0x000fe400078e0002 */
[----:B----4-:R-:W-:-:S07]  /*03d0*/  IMAD.HI.U32 R12, R5, R12, R4 ;  /* 0x0000000c050c7227 */ /* 0x010fce00078e0004 */
.L_x_16017:
[----:B-1-3--:R-:W-:-:S06]  /*03e0*/  IMAD.WIDE.U32 R4, R8, 0x4, R6 ;  /* 0x0000000408047825 */ /* 0x00afcc00078e0006 */
[----:B------:R0:W2:Y:S01]  /*03f0*/  LDG.E R4, desc[UR6][R4.64] ;  /* 0x0000000604047981 */ /* 0x0000a2000c1e1900 */
[----:B------:R-:W-:-:S04]  /*0400*/  IMAD.HI.U32 R15, R14, R8, RZ ;  /* 0x000000080e0f7227 */ /* 0x000fc800078e00ff */
[----:B------:R-:W-:-:S04]  /*0410*/  IMAD.MOV R16, RZ, RZ, -R15 ;  /* 0x000000ffff107224 */ /* 0x000fc800078e0a0f */
[----:B------:R-:W-:Y:S02]  /*0420*/  IMAD R16, R21, R16, R8 ;  /* 0x0000001015107224 */ /* 0x000fe400078e0208 */
[----:B0-----:R-:W-:-:S03]  /*0430*/  IMAD.HI.U32 R5, R12, R8, RZ ;  /* 0x000000080c057227 */ /* 0x001fc600078e00ff */
[----:B------:R-:W-:Y:S02]  /*0440*/  ISETP.GE.U32.AND P2, PT, R16, R21, PT ;  /* 0x000000151000720c */ /* 0x000fe40003f46070 */
[----:B------:R-:W-:-:S05]  /*0450*/  IADD3 R5, PT, PT, -R5, RZ, RZ ;  /* 0x000000ff05057210 */ /* 0x000fca0007ffe1ff */
[--C-:B------:R-:W-:Y:S02]  /*0460*/  IMAD R5, R20, R5, R8.reuse ;  /* 0x0000000514057224 */ /* 0x100fe400078e0208 */
[----:B------:R-:W-:-:S03]  /*0470*/  IMAD.IADD R8, R18, 0x1, R8 ;  /* 0x0000000112087824 */ /* 0x000fc600078e0208 */
[----:B------:R-:W-:Y:S01]  /*0480*/  ISETP.GE.U32.AND P0, PT, R5, R20, PT ;  /* 0x000000140500720c */ /* 0x000fe20003f06070 */
[----:B------:R-:W-:Y:S02]  /*0490*/  @P2 IMAD.IADD R16, R16, 0x1, -R21 ;  /* 0x0000000110102824 */ /* 0x000fe400078e0a15 */
[----:B------:R-:W-:-:S03]  /*04a0*/  @P2 VIADD R15, R15, 0x1 ;  /* 0x000000010f0f2836 */ /* 0x000fc60000000000 */
[----:B------:R-:W-:-:S07]  /*04b0*/  ISETP.GE.U32.AND P3, PT, R16, R21, PT ;  /* 0x000000151000720c */ /* 0x000fce0003f66070 */
[----:B------:R-:W-:-:S05]  /*04c0*/  @P0 IMAD.IADD R5, R5, 0x1, -R20 ;  /* 0x0000000105050824 */ /* 0x000fca00078e0a14 */
[----:B------:R-:W-:Y:S02]  /*04d0*/  ISETP.GE.U32.AND P0, PT, R5, R20, PT ;  /* 0x000000140500720c */ /* 0x000fe40003f06070 */
[----:B------:R-:W-:-:S04]  /*04e0*/  @P3 IADD3 R15, PT, PT, R15, 0x1, RZ ;  /* 0x000000010f0f3810 */ /* 0x000fc80007ffe0ff */
[----:B------:R-:W-:-:S07]  /*04f0*/  SEL R15, R17, R15, !P4 ;  /* 0x0000000f110f7207 */ /* 0x000fce0006000000 */
[----:B------:R-:W-:Y:S01]  /*0500*/  @P0 IMAD.IADD R5, R5, 0x1, -R20 ;  /* 0x0000000105050824 */ /* 0x000fe200078e0a14 */
[----:B------:R-:W-:-:S04]  /*0510*/  ISETP.GE.U32.AND P0, PT, R8, R0, PT ;  /* 0x000000000800720c */ /* 0x000fc80003f06070 */
[----:B------:R-:W-:-:S05]  /*0520*/  SEL R5, R9, R5, !P1 ;  /* 0x0000000509057207 */ /* 0x000fca0004800000 */
[----:B------:R-:W-:-:S04]  /*0530*/  IMAD R5, R5, 0x84, R13 ;  /* 0x0000008405057824 */ /* 0x000fc800078e020d */
[----:B------:R-:W-:-:S05]  /*0540*/  IMAD R5, R15, 0x4, R5 ;  /* 0x000000040f057824 */ /* 0x000fca00078e0205 */
[----:B--2---:R3:W-:Y:S01]  /*0550*/  STS [R5], R4 ;  /* 0x0000000405007388 */ /* 0x0047e20000000800 */
[----:B------:R-:W-:Y:S05]  /*0560*/  @!P0 BRA `(.L_x_16017) ;  /* 0xfffffffc009c8947 */ /* 0x000fea000383ffff */
.L_x_16016:
[----:B------:R-:W-:Y:S05]  /*0570*/  BSYNC.RECONVERGENT B0 ;  /* 0x0000000000007941 */ /* 0x000fea0003800200 */
.L_x_16015:
[----:B------:R-:W1:Y:S01]  /*0580*/  LDC R0, c[0x0][0x360] ;  /* 0x0000d800ff007b82 */ /* 0x000e620000000800 */
[----:B0--3--:R-:W-:Y:S02]  /*0590*/  IMAD.MOV R4, RZ, RZ, -R69 ;  /* 0x000000ffff047224 */ /* 0x009fe400078e0a45 */
[----:B------:R-:W-:Y:S02]  /*05a0*/  IMAD.MOV.U32 R10, RZ, RZ, RZ ;  /* 0x000000ffff0a7224 */ /* 0x000fe400078e00ff */
        /* <DEDUP_REMOVED lines=9> */
[----:B-1----:R-:W-:Y:S05]  /*0640*/  @P1 EXIT ;  /* 0x000000000000194d */ /* 0x002fea0003800000 */
        /* <DEDUP_REMOVED lines=8> */
[----:B------:R-:W-:-:S07]  /*06d0*/  LOP3.LUT R10, R4, 0xff, RZ, 0xc, !PT ;  /* 0x000000ff040a7812 */ /* 0x000fce00078e0cff */
[----:B------:R-:W-:Y:S01]  /*06e0*/  @P1 VIADD R68, R68, 0x1 ;  /* 0x0000000144441836 */ /* 0x000fe20000000000 */
[----:B------:R-:W-:-:S07]  /*06f0*/  @!P2 LOP3.LUT R68, RZ, R69, RZ, 0x33, !PT ;  /* 0x00000045ff44a212 */ /* 0x000fce00078e33ff */
[----:B0-----:R-:W-:Y:S05]  /*0700*/  CALL.REL.NOINC `($__internal_123_$__cuda_sm20_div_u16) ;  /* 0x0000005c00487944 */ /* 0x001fea0003c00000 */
[C---:B------:R-:W-:Y:S01]  /*0710*/  LOP3.LUT R4, R67.reuse, 0x3, RZ, 0xc0, !PT ;  /* 0x0000000343047812 */ /* 0x040fe200078ec0ff */
[----:B------:R-:W-:Y:S01]  /*0720*/  BSSY.RECONVERGENT B0, `(.L_x_16018) ;  /* 0x000001e000007945 */ /* 0x000fe20003800200 */
[C---:B------:R-:W-:Y:S01]  /*0730*/  LOP3.LUT R6, R67.reuse, 0xffff, RZ, 0xc0, !PT ;  /* 0x0000ffff43067812 */ /* 0x040fe200078ec0ff */
[----:B------:R-:W-:Y:S01]  /*0740*/  IMAD.MOV.U32 R16, RZ, RZ, R2 ;  /* 0x000000ffff107224 */ /* 0x000fe200078e0002 */
[----:B------:R-:W-:Y:S02]  /*0750*/  ISETP.NE.AND P2, PT, R4, 0x2, PT ;  /* 0x000000020400780c */ /* 0x000fe40003f45270 */
[----:B------:R-:W-:Y:S02]  /*0760*/  LOP3.LUT R7, R67, 0xffff, RZ, 0xc0, !PT ;  /* 0x0000ffff43077812 */ /* 0x000fe400078ec0ff */
[----:B------:R-:W-:Y:S02]  /*0770*/  ISETP.GE.U32.AND P3, PT, R6, 0x2, PT ;  /* 0x000000020600780c */ /* 0x000fe40003f66070 */
[----:B------:R-:W-:-:S02]  /*0780*/  ISETP.GE.U32.AND P1, PT, R7, 0x2, PT ;  /* 0x000000020700780c */ /* 0x000fc40003f26070 */
[----:B------:R-:W-:Y:S02]  /*0790*/  ISETP.GE.AND P0, PT, R3, 0x1, PT ;  /* 0x000000010300780c */ /* 0x000fe40003f06270 */
[C---:B------:R-:W-:Y:S02]  /*07a0*/  ISETP.NE.AND P4, PT, R4.reuse, 0x2, PT ;  /* 0x000000020400780c */ /* 0x040fe40003f85270 */
[----:B------:R-:W-:Y:S01]  /*07b0*/  LOP3.LUT R22, R4, 0x2, RZ, 0x3c, !PT ;  /* 0x0000000204167812 */ /* 0x000fe200078e3cff */
[----:B------:R-:W-:Y:S10]  /*07c0*/  @!P2 BRA `(.L_x_16019) ;  /* 0x00000000004ca947 */ /* 0x000ff40003800000 */
[----:B------:R-:W0:Y:S01]  /*07d0*/  S2UR UR5, SR_CgaCtaId ;  /* 0x00000000000579c3 */ /* 0x000e220000008800 */
[----:B------:R-:W-:Y:S01]  /*07e0*/  UMOV UR4, 0x400 ;  /* 0x0000040000047882 */ /* 0x000fe20000000000 */
[----:B------:R-:W-:Y:S01]  /*07f0*/  IMAD R16, R22, R0, R2 ;  /* 0x0000000016107224 */ /* 0x000fe200078e0202 */
[----:B------:R-:W-:Y:S01]  /*0800*/  UIADD3 UR4, UPT, UPT, UR4, 0x1080, URZ ;  /* 0x0000108004047890 */ /* 0x000fe2000fffe0ff */
[----:B------:R-:W-:-:S04]  /*0810*/  IMAD.MOV R12, RZ, RZ, -R22 ;  /* 0x000000ffff0c7224 */ /* 0x000fc800078e0a16 */
[----:B------:R-:W1:Y:S08]  /*0820*/  LDC R6, c[0x0][0x388] ;  /* 0x0000e200ff067b82 */ /* 0x000e700000000800 */
[----:B------:R-:W2:Y:S01]  /*0830*/  LDC.64 R8, c[0x0][0x390] ;  /* 0x0000e400ff087b82 */ /* 0x000ea20000000a00 */
[----:B0-----:R-:W-:-:S06]  /*0840*/  ULEA UR4, UR5, UR4, 0x18 ;  /* 0x0000000405047291 */ /* 0x001fcc000f8ec0ff */
[----:B------:R-:W-:Y:S01]  /*0850*/  LEA R10, R2, UR4, 0x2 ;  /* 0x00000004020a7c11 */ /* 0x000fe2000f8e10ff */
[----:B-1----:R-:W-:-:S05]  /*0860*/  IMAD R6, R6, UR8, R2 ;  /* 0x0000000806067c24 */ /* 0x002fca000f8e0202 */
[----:B------:R-:W-:-:S07]  /*0870*/  LEA R11, R5, R6, 0x8 ;  /* 0x00000006050b7211 */ /* 0x000fce00078e40ff */
.L_x_16020:
[----:B--2---:R-:W-:-:S06]  /*0880*/  IMAD.WIDE.U32 R6, R11, 0x4, R8 ;  /* 0x000000040b067825 */ /* 0x004fcc00078e0008 */
[----:B------:R-:W2:Y:S01]  /*0890*/  LDG.E R6, desc[UR6][R6.64] ;  /* 0x0000000606067981 */ /* 0x000ea2000c1e1900 */
[----:B------:R-:W-:Y:S02]  /*08a0*/  VIADD R12, R12, 0x1 ;  /* 0x000000010c0c7836 */ /* 0x000fe40000000000 */
[----:B------:R-:W-:-:S03]  /*08b0*/  IMAD.IADD R11, R0, 0x1, R11 ;  /* 0x00000001000b7824 */ /* 0x000fc600078e020b */
[----:B------:R-:W-:Y:S01]  /*08c0*/  ISETP.NE.AND P2, PT, R12, RZ, PT ;  /* 0x000000ff0c00720c */ /* 0x000fe20003f45270 */
[----:B--2---:R0:W-:Y:S02]  /*08d0*/  STS [R10], R6 ;  /* 0x000000060a007388 */ /* 0x0041e40000000800 */
[----:B0-----:R-:W-:-:S10]  /*08e0*/  IMAD R10, R0, 0x4, R10 ;  /* 0x00000004000a7824 */ /* 0x001fd400078e020a */
[----:B------:R-:W-:Y:S05]  /*08f0*/  @P2 BRA `(.L_x_16020) ;  /* 0xfffffffc00e02947 */ /* 0x000fea000383ffff */
.L_x_16019:
[----:B------:R-:W-:Y:S05]  /*0900*/  BSYNC.RECONVERGENT B0 ;  /* 0x0000000000007941 */ /* 0x000fea0003800200 */
.L_x_16018:
[----:B------:R-:W-:Y:S04]  /*0910*/  BSSY.RECONVERGENT B0, `(.L_x_16021) ;  /* 0x0000025000007945 */ /* 0x000fe80003800200 */
[----:B------:R-:W-:Y:S05]  /*0920*/  @!P3 BRA `(.L_x_16022) ;  /* 0x00000000008cb947 */ /* 0x000fea0003800000 */
[----:B------:R-:W0:Y:S01]  /*0930*/  LDC R6, c[0x0][0x388] ;  /* 0x0000e200ff067b82 */ /* 0x000e220000000800 */
[----:B------:R-:W-:Y:S02]  /*0940*/  UMOV UR4, 0x400 ;  /* 0x0000040000047882 */ /* 0x000fe40000000000 */
[----:B------:R-:W-:-:S05]  /*0950*/  UIADD3 UR4, UPT, UPT, UR4, 0x1080, URZ ;  /* 0x0000108004047890 */ /* 0x000fca000fffe0ff */
[----:B------:R-:W1:Y:S08]  /*0960*/  S2UR UR5, SR_CgaCtaId ;  /* 0x00000000000579c3 */ /* 0x000e700000008800 */
[----:B------:R-:W2:Y:S01]  /*0970*/  LDC.64 R14, c[0x0][0x390] ;  /* 0x0000e400ff0e7b82 */ /* 0x000ea20000000a00 */
[----:B0-----:R-:W-:-:S04]  /*0980*/  IMAD R6, R6, UR8, R16 ;  /* 0x0000000806067c24 */ /* 0x001fc8000f8e0210 */
[----:B------:R-:W-:Y:S01]  /*0990*/  IMAD R18, R5, 0x100, R6 ;  /* 0x0000010005127824 */ /* 0x000fe200078e0206 */
[----:B-1----:R-:W-:-:S03]  /*09a0*/  ULEA UR4, UR5, UR4, 0x18 ;  /* 0x0000000405047291 */ /* 0x002fc6000f8ec0ff */
[----:B------:R-:W-:Y:S01]  /*09b0*/  IMAD.IADD R19, R18, 0x1, R0 ;  /* 0x0000000112137824 */ /* 0x000fe200078e0200 */
[C---:B------:R-:W-:Y:S01]  /*09c0*/  LEA R20, R0.reuse, R18, 0x1 ;  /* 0x0000001200147211 */ /* 0x040fe200078e08ff */
[----:B------:R-:W-:Y:S01]  /*09d0*/  IMAD R21, R0, 0x3, R18 ;  /* 0x0000000300157824 */ /* 0x000fe200078e0212 */
[----:B------:R-:W-:-:S07]  /*09e0*/  LEA R17, R16, UR4, 0x2 ;  /* 0x0000000410117c11 */ /* 0x000fce000f8e10ff */
.L_x_16023:
        /* <DEDUP_REMOVED lines=8> */
[----:B0-----:R-:W-:-:S02]  /*0a70*/  IMAD R7, R0, 0x4, R17 ;  /* 0x0000000400077824 */ /* 0x001fc400078e0211 */
[C-C-:B-1----:R-:W-:Y:S02]  /*0a80*/  IMAD R9, R0.reuse, 0x8, R17.reuse ;  /* 0x0000000800097824 */ /* 0x142fe400078e0211 */
        /* <DEDUP_REMOVED lines=13> */
.L_x_16022:
[----:B------:R-:W-:Y:S05]  /*0b60*/  BSYNC.RECONVERGENT B0 ;  /* 0x0000000000007941 */ /* 0x000fea0003800200 */
.L_x_16021:
[----:B------:R-:W-:Y:S01]  /*0b70*/  BAR.SYNC.DEFER_BLOCKING 0x0 ;  /* 0x0000000000007b1d */ /* 0x000fe20000010000 */
[----:B------:R-:W-:-:S05]  /*0b80*/  IMAD.MOV.U32 R6, RZ, RZ, R2 ;  /* 0x000000ffff067224 */ /* 0x000fca00078e0002 */
[----:B------:R-:W-:Y:S04]  /*0b90*/  BSSY.RECONVERGENT B0, `(.L_x_16024) ;  /* 0x000000e000007945 */ /* 0x000fe80003800200 */
[----:B------:R-:W-:Y:S05]  /*0ba0*/  @!P4 BRA `(.L_x_16025) ;  /* 0x000000000030c947 */ /* 0x000fea0003800000 */
[----:B------:R-:W0:Y:S01]  /*0bb0*/  S2UR UR5, SR_CgaCtaId ;  /* 0x00000000000579c3 */ /* 0x000e220000008800 */
[----:B------:R-:W-:Y:S01]  /*0bc0*/  UMOV UR4, 0x400 ;  /* 0x0000040000047882 */ /* 0x000fe20000000000 */
[----:B------:R-:W-:Y:S01]  /*0bd0*/  IMAD R6, R22, R0, R2 ;  /* 0x0000000016067224 */ /* 0x000fe200078e0202 */
[----:B------:R-:W-:Y:S01]  /*0be0*/  UIADD3 UR4, UPT, UPT, UR4, 0x1480, URZ ;  /* 0x0000148004047890 */ /* 0x000fe2000fffe0ff */
[----:B-1----:R-:W-:-:S03]  /*0bf0*/  IMAD.MOV R8, RZ, RZ, -R22 ;  /* 0x000000ffff087224 */ /* 0x002fc600078e0a16 */
[----:B0-----:R-:W-:-:S06]  /*0c00*/  ULEA UR4, UR5, UR4, 0x18 ;  /* 0x0000000405047291 */ /* 0x001fcc000f8ec0ff */
[----:B------:R-:W-:-:S07]  /*0c10*/  LEA R7, R2, UR4, 0x2 ;  /* 0x0000000402077c11 */ /* 0x000fce000f8e10ff */
.L_x_16026:
[----:B------:R-:W-:Y:S01]  /*0c20*/  VIADD R8, R8, 0x1 ;  /* 0x0000000108087836 */ /* 0x000fe20000000000 */
[----:B------:R0:W-:Y:S04]  /*0c30*/  STS [R7], RZ ;  /* 0x000000ff07007388 */ /* 0x0001e80000000800 */
[----:B------:R-:W-:Y:S02]  /*0c40*/  ISETP.NE.AND P2, PT, R8, RZ, PT ;  /* 0x000000ff0800720c */ /* 0x000fe40003f45270 */
[----:B0-----:R-:W-:-:S11]  /*0c50*/  LEA R7, R0, R7, 0x2 ;  /* 0x0000000700077211 */ /* 0x001fd600078e10ff */
[----:B------:R-:W-:Y:S05]  /*0c60*/  @P2 BRA `(.L_x_16026) ;  /* 0xfffffffc00ec2947 */ /* 0x000fea000383ffff */
.L_x_16025:
[----:B------:R-:W-:Y:S05]  /*0c70*/  BSYNC.RECONVERGENT B0 ;  /* 0x0000000000007941 */ /* 0x000fea0003800200 */
.L_x_16024:
[----:B------:R-:W-:Y:S04]  /*0c80*/  BSSY.RECONVERGENT B0, `(.L_x_16027) ;  /* 0x0000012000007945 */ /* 0x000fe80003800200 */
[----:B------:R-:W-:Y:S05]  /*0c90*/  @!P1 BRA `(.L_x_16028) ;  /* 0x0000000000409947 */ /* 0x000fea0003800000 */
[----:B------:R-:W0:Y:S01]  /*0ca0*/  S2UR UR5, SR_CgaCtaId ;  /* 0x00000000000579c3 */ /* 0x000e220000008800 */
[----:B------:R-:W-:Y:S02]  /*0cb0*/  UMOV UR4, 0x400 ;  /* 0x0000040000047882 */ /* 0x000fe40000000000 */
[----:B------:R-:W-:-:S04]  /*0cc0*/  UIADD3 UR4, UPT, UPT, UR4, 0x1480, URZ ;  /* 0x0000148004047890 */ /* 0x000fc8000fffe0ff */
[----:B0-----:R-:W-:-:S06]  /*0cd0*/  ULEA UR4, UR5, UR4, 0x18 ;  /* 0x0000000405047291 */ /* 0x001fcc000f8ec0ff */
[----:B-1----:R-:W-:-:S07]  /*0ce0*/  LEA R7, R6, UR4, 0x2 ;  /* 0x0000000406077c11 */ /* 0x002fce000f8e10ff */
.L_x_16029:
[C-C-:B------:R-:W-:Y:S01]  /*0cf0*/  IMAD R8, R0.reuse, 0x4, R7.reuse ;  /* 0x0000000400087824 */ /* 0x140fe200078e0207 */
[----:B------:R0:W-:Y:S01]  /*0d00*/  STS [R7], RZ ;  /* 0x000000ff07007388 */ /* 0x0001e20000000800 */
[C-C-:B------:R-:W-:Y:S02]  /*0d10*/  IMAD R9, R0.reuse, 0x8, R7.reuse ;  /* 0x0000000800097824 */ /* 0x140fe400078e0207 */
[C---:B------:R-:W-:Y:S01]  /*0d20*/  IMAD R10, R0.reuse, 0xc, R7 ;  /* 0x0000000c000a7824 */ /* 0x040fe200078e0207 */
[----:B------:R2:W-:Y:S01]  /*0d30*/  STS [R8], RZ ;  /* 0x000000ff08007388 */ /* 0x0005e20000000800 */
[----:B------:R-:W-:-:S03]  /*0d40*/  IMAD R6, R0, 0x4, R6 ;  /* 0x0000000400067824 */ /* 0x000fc600078e0206 */
[----:B------:R2:W-:Y:S01]  /*0d50*/  STS [R9], RZ ;  /* 0x000000ff09007388 */ /* 0x0005e20000000800 */
[----:B0-----:R-:W-:Y:S01]  /*0d60*/  IMAD R7, R0, 0x10, R7 ;  /* 0x0000001000077824 */ /* 0x001fe200078e0207 */
[----:B------:R-:W-:Y:S02]  /*0d70*/  ISETP.GE.U32.AND P1, PT, R6, 0x100, PT ;  /* 0x000001000600780c */ /* 0x000fe40003f26070 */
[----:B------:R2:W-:Y:S11]  /*0d80*/  STS [R10], RZ ;  /* 0x000000ff0a007388 */ /* 0x0005f60000000800 */
[----:B--2---:R-:W-:Y:S05]  /*0d90*/  @!P1 BRA `(.L_x_16029) ;  /* 0xfffffffc00d49947 */ /* 0x004fea000383ffff */
.L_x_16028:
[----:B------:R-:W-:Y:S05]  /*0da0*/  BSYNC.RECONVERGENT B0 ;  /* 0x0000000000007941 */ /* 0x000fea0003800200 */
.L_x_16027:
[----:B------:R-:W-:Y:S05]  /*0db0*/  @!P0 BRA `(.L_x_16030) ;  /* 0x0000003800548947 */ /* 0x000fea0003800000 */
[----:B------:R-:W0:Y:S01]  /*0dc0*/  LDC R70, c[0x0][0x3ac] ;  /* 0x0000eb00ff467b82 */ /* 0x000e220000000800 */
[----:B-1----:R-:W1:Y:S01]  /*0dd0*/  I2F.U32.RP R7, R69 ;  /* 0x0000004500077306 */ /* 0x002e620000209000 */
[----:B------:R-:W-:Y:S01]  /*0de0*/  LOP3.LUT R10, R2, 0x1f, RZ, 0xc0, !PT ;  /* 0x0000001f020a7812 */ /* 0x000fe200078ec0ff */
[----:B------:R-:W-:Y:S01]  /*0df0*/  IMAD.MOV R14, RZ, RZ, -R69 ;  /* 0x000000ffff0e7224 */ /* 0x000fe200078e0a45 */
[----:B------:R-:W-:Y:S02]  /*0e00*/  LOP3.LUT R63, RZ, R69, RZ, 0x33, !PT ;  /* 0x00000045ff3f7212 */ /* 0x000fe400078e33ff */
[----:B------:R-:W-:Y:S02]  /*0e10*/  IABS R12, R10 ;  /* 0x0000000a000c7213 */ /* 0x000fe40000000000 */
[----:B------:R-:W-:Y:S01]  /*0e20*/  ISETP.GE.AND P3, PT, R10, RZ, PT ;  /* 0x000000ff0a00720c */ /* 0x000fe20003f66270 */
[----:B-1----:R-:W1:Y:S01]  /*0e30*/  MUFU.RCP R8, R7 ;  /* 0x0000000700087308 */ /* 0x002e620000001000 */
[----:B0-----:R-:W-:-:S02]  /*0e40*/  VIMNMX R115, PT, PT, R70, 0x20, PT ;  /* 0x0000002046737848 */ /* 0x001fc40003fe0100 */
[----:B------:R-:W-:Y:S02]  /*0e50*/  IADD3 R71, PT, PT, -R70, RZ, RZ ;  /* 0x000000ff46477210 */ /* 0x000fe40007ffe1ff */
        /* <DEDUP_REMOVED lines=8> */
[----:B0-----:R-:W-:-:S05]  /*0ee0*/  IADD3 R6, PT, PT, RZ, -R7, RZ ;  /* 0x80000007ff067210 */ /* 0x001fca0007ffe0ff */
[----:B------:R-:W-:Y:S02]  /*0ef0*/  IMAD R8, R6, R11, RZ ;  /* 0x0000000b06087224 */ /* 0x000fe400078e02ff */
[----:B------:R-:W-:-:S04]  /*0f00*/  IMAD.MOV.U32 R6, RZ, RZ, RZ ;  /* 0x000000ffff067224 */ /* 0x000fc800078e00ff */
[----:B------:R-:W-:-:S04]  /*0f10*/  IMAD.HI.U32 R6, R7, R8, R6 ;  /* 0x0000000807067227 */ /* 0x000fc800078e0006 */
[----:B------:R-:W-:Y:S02]  /*0f20*/  IMAD.MOV.U32 R7, RZ, RZ, R12 ;  /* 0x000000ffff077224 */ /* 0x000fe400078e000c */
[----:B------:R-:W-:Y:S01]  /*0f30*/  IMAD.MOV R12, RZ, RZ, -R13 ;  /* 0x000000ffff0c7224 */ /* 0x000fe200078e0a0d */
[----:B------:R-:W-:Y:S01]  /*0f40*/  MOV R13, R14 ;  /* 0x0000000e000d7202 */ /* 0x000fe20000000f00 */
[----:B------:R-:W-:-:S04]  /*0f50*/  IMAD.HI.U32 R6, R6, R7, RZ ;  /* 0x0000000706067227 */ /* 0x000fc800078e00ff */
[----:B------:R-:W-:Y:S02]  /*0f60*/  IMAD R13, R13, R9, RZ ;  /* 0x000000090d0d7224 */ /* 0x000fe400078e02ff */
[----:B------:R-:W-:Y:S02]  /*0f70*/  IMAD.MOV.U32 R8, RZ, RZ, RZ ;  /* 0x000000ffff087224 */ /* 0x000fe400078e00ff */
[----:B------:R-:W-:Y:S02]  /*0f80*/  IMAD R6, R6, R12, R7 ;  /* 0x0000000c06067224 */ /* 0x000fe400078e0207 */
[----:B------:R-:W-:-:S03]  /*0f90*/  IMAD.HI.U32 R13, R9, R13, R8 ;  /* 0x0000000d090d7227 */ /* 0x000fc600078e0008 */
[----:B------:R-:W-:-:S03]  /*0fa0*/  ISETP.GT.U32.AND P0, PT, R11, R6, PT ;  /* 0x000000060b00720c */ /* 0x000fc60003f04070 */
[----:B------:R-:W-:-:S04]  /*0fb0*/  IMAD.HI.U32 R65, R13, R0, RZ ;  /* 0x000000000d417227 */ /* 0x000fc800078e00ff */
[----:B------:R-:W-:-:S04]  /*0fc0*/  IMAD.HI.U32 R13, R13, R2, RZ ;  /* 0x000000020d0d7227 */ /* 0x000fc800078e00ff */
[----:B------:R-:W-:Y:S02]  /*0fd0*/  IMAD.MOV R7, RZ, RZ, -R65 ;  /* 0x000000ffff077224 */ /* 0x000fe400078e0a41 */
[----:B------:R-:W-:Y:S02]  /*0fe0*/  IMAD.MOV R13, RZ, RZ, -R13 ;  /* 0x000000ffff0d7224 */ /* 0x000fe400078e0a0d */
[----:B------:R-:W-:Y:S02]  /*0ff0*/  IMAD R7, R69, R7, R0 ;  /* 0x0000000745077224 */ /* 0x000fe400078e0200 */
[----:B------:R-:W-:Y:S01]  /*1000*/  @!P0 IMAD.IADD R6, R6, 0x1, -R11 ;  /* 0x0000000106068824 */ /* 0x000fe200078e0a0b */
[----:B------:R-:W-:Y:S01]  /*1010*/  ISETP.NE.AND P0, PT, R115, RZ, PT ;  /* 0x000000ff7300720c */ /* 0x000fe20003f05270 */
[----:B------:R-:W-:Y:S01]  /*1020*/  IMAD R13, R69, R13, R2 ;  /* 0x0000000d450d7224 */ /* 0x000fe200078e0202 */
[----:B------:R-:W-:Y:S02]  /*1030*/  ISETP.GE.U32.AND P1, PT, R7, R69, PT ;  /* 0x000000450700720c */ /* 0x000fe40003f26070 */
[----:B------:R-:W-:-:S02]  /*1040*/  ISETP.GT.U32.AND P2, PT, R11, R6, PT ;  /* 0x000000060b00720c */ /* 0x000fc40003f44070 */
[----:B------:R-:W-:-:S09]  /*1050*/  ISETP.GE.U32.AND P4, PT, R13, R69, PT ;  /* 0x000000450d00720c */ /* 0x000fd20003f86070 */
[----:B------:R-:W-:Y:S01]  /*1060*/  @P1 IADD3 R7, PT, PT, -R69, R7, RZ ;  /* 0x0000000745071210 */ /* 0x000fe20007ffe1ff */
[----:B------:R-:W-:Y:S01]  /*1070*/  @P1 VIADD R65, R65, 0x1 ;  /* 0x0000000141411836 */ /* 0x000fe20000000000 */
[----:B------:R-:W-:Y:S01]  /*1080*/  ISETP.NE.U32.AND P1, PT, R69, RZ, PT ;  /* 0x000000ff4500720c */ /* 0x000fe20003f25070 */
[----:B------:R-:W-:Y:S01]  /*1090*/  @!P2 IMAD.IADD R6, R6, 0x1, -R11 ;  /* 0x000000010606a824 */ /* 0x000fe200078e0a0b */
[----:B------:R-:W-:Y:S01]  /*10a0*/  ISETP.GE.U32.AND P2, PT, R7, R69, PT ;  /* 0x000000450700720c */ /* 0x000fe20003f46070 */
[----:B------:R-:W-:Y:S02]  /*10b0*/  @P4 IMAD.IADD R13, R13, 0x1, -R69 ;  /* 0x000000010d0d4824 */ /* 0x000fe400078e0a45 */
[----:B------:R-:W-:-:S03]  /*10c0*/  IMAD.MOV.U32 R66, RZ, RZ, R6 ;  /* 0x000000ffff427224 */ /* 0x000fc600078e0006 */
[----:B------:R-:W-:Y:S01]  /*10d0*/  ISETP.GE.U32.AND P4, PT, R13, R69, PT ;  /* 0x000000450d00720c */ /* 0x000fe20003f86070 */
[----:B------:R-:W-:Y:S01]  /*10e0*/  @!P3 IMAD.MOV R66, RZ, RZ, -R66 ;  /* 0x000000ffff42b224 */ /* 0x000fe200078e0a42 */
[----:B------:R-:W-:-:S04]  /*10f0*/  @!P0 LOP3.LUT R66, RZ, R115, RZ, 0x33, !PT ;  /* 0x00000073ff428212 */ /* 0x000fc800078e33ff */
[C---:B------:R-:W-:Y:S01]  /*1100*/  ISETP.NE.AND P0, PT, R66.reuse, RZ, PT ;  /* 0x000000ff4200720c */ /* 0x040fe20003f05270 */
[----:B------:R-:W-:Y:S01]  /*1110*/  @P2 VIADD R65, R65, 0x1 ;  /* 0x0000000141412836 */ /* 0x000fe20000000000 */
[C---:B------:R-:W-:Y:S01]  /*1120*/  IADD3 R60, PT, PT, R66.reuse, 0x3, RZ ;  /* 0x00000003423c7810 */ /* 0x040fe20007ffe0ff */
[C---:B------:R-:W-:Y:S01]  /*1130*/  VIADD R62, R66.reuse, 0x1 ;  /* 0x00000001423e7836 */ /* 0x040fe20000000000 */
[C---:B------:R-:W-:Y:S01]  /*1140*/  IADD3 R56, PT, PT, R66.reuse, 0x6, RZ ;  /* 0x0000000642387810 */ /* 0x040fe20007ffe0ff */
[C---:B------:R-:W-:Y:S01]  /*1150*/  VIADD R6, R66.reuse, 0x1f ;  /* 0x0000001f42067836 */ /* 0x040fe20000000000 */
[----:B------:R-:W-:Y:S01]  /*1160*/  SEL R65, R63, R65, !P1 ;  /* 0x000000413f417207 */ /* 0x000fe20004800000 */
[C---:B------:R-:W-:Y:S01]  /*1170*/  VIADD R64, R66.reuse, 0xffffffff ;  /* 0xffffffff42407836 */ /* 0x040fe20000000000 */
[----:B------:R-:W-:Y:S01]  /*1180*/  @P4 IADD3 R13, PT, PT, -R69, R13, RZ ;  /* 0x0000000d450d4210 */ /* 0x000fe20007ffe1ff */
[----:B------:R-:W-:Y:S01]  /*1190*/  VIADD R61, R66, 0x2 ;  /* 0x00000002423d7836 */ /* 0x000fe20000000000 */
[----:B------:R-:W-:Y:S01]  /*11a0*/  ISETP.GE.AND P5, PT, R60, R115, PT ;  /* 0x000000733c00720c */ /* 0x000fe20003fa6270 */
[----:B------:R-:W-:Y:S01]  /*11b0*/  VIADD R59, R66, 0x4 ;  /* 0x00000004423b7836 */ /* 0x000fe20000000000 */
[----:B------:R-:W-:Y:S01]  /*11c0*/  SEL R63, R63, R13, !P1 ;  /* 0x0000000d3f3f7207 */ /* 0x000fe20004800000 */
[----:B------:R-:W-:Y:S01]  /*11d0*/  @!P0 IMAD.MOV R64, RZ, RZ, R6 ;  /* 0x000000ffff408224 */ /* 0x000fe200078e0206 */
[-C--:B------:R-:W-:Y:S01]  /*11e0*/  ISETP.GE.AND P1, PT, R62, R70.reuse, PT ;  /* 0x000000463e00720c */ /* 0x080fe20003f26270 */
[----:B------:R-:W-:Y:S01]  /*11f0*/  VIADD R54, R66, 0x7 ;  /* 0x0000000742367836 */ /* 0x000fe20000000000 */
[-C--:B------:R-:W-:Y:S01]  /*1200*/  ISETP.GE.AND P0, PT, R6, R115.reuse, PT ;  /* 0x000000730600720c */ /* 0x080fe20003f06270 */
[----:B------:R-:W-:Y:S01]  /*1210*/  VIADD R52, R66, 0x8 ;  /* 0x0000000842347836 */ /* 0x000fe20000000000 */
[----:B------:R-:W-:Y:S01]  /*1220*/  SEL R6, R70, RZ, P1 ;  /* 0x000000ff46067207 */ /* 0x000fe20000800000 */
[C---:B------:R-:W-:Y:S01]  /*1230*/  VIADD R58, R66.reuse, 0x5 ;  /* 0x00000005423a7836 */ /* 0x040fe20000000000 */
[CC--:B------:R-:W-:Y:S01]  /*1240*/  ISETP.GE.AND P2, PT, R61.reuse, R70.reuse, PT ;  /* 0x000000463d00720c */ /* 0x0c0fe20003f46270 */
[----:B------:R-:W-:Y:S01]  /*1250*/  VIADD R48, R66, 0xa ;  /* 0x0000000a42307836 */ /* 0x000fe20000000000 */
[CC--:B------:R-:W-:Y:S01]  /*1260*/  ISETP.GE.AND P1, PT, R62.reuse, R115.reuse, PT ;  /* 0x000000733e00720c */ /* 0x0c0fe20003f26270 */
[----:B------:R-:W-:Y:S01]  /*1270*/  IMAD.IADD R62, R62, 0x1, -R6 ;  /* 0x000000013e3e7824 */ /* 0x000fe200078e0a06 */
[----:B------:R-:W-:Y:S01]  /*1280*/  SEL R6, R70, RZ, P2 ;  /* 0x000000ff46067207 */ /* 0x000fe20001000000 */
[----:B------:R-:W-:Y:S01]  /*1290*/  VIADD R46, R66, 0xb ;  /* 0x0000000b422e7836 */ /* 0x000fe20000000000 */
[-C--:B------:R-:W-:Y:S01]  /*12a0*/  ISETP.GE.AND P2, PT, R60, R70.reuse, PT ;  /* 0x000000463c00720c */ /* 0x080fe20003f46270 */
[----:B------:R-:W-:Y:S01]  /*12b0*/  VIADD R44, R66, 0xc ;  /* 0x0000000c422c7836 */ /* 0x000fe20000000000 */
[CC--:B------:R-:W-:Y:S01]  /*12c0*/  ISETP.GE.AND P6, PT, R61.reuse, R115.reuse, PT ;  /* 0x000000733d00720c */ /* 0x0c0fe20003fc6270 */
[----:B------:R-:W-:Y:S01]  /*12d0*/  IMAD.IADD R61, R61, 0x1, -R6 ;  /* 0x000000013d3d7824 */ /* 0x000fe200078e0a06 */
[----:B------:R-:W-:Y:S01]  /*12e0*/  SEL R6, R70, RZ, P2 ;  /* 0x000000ff46067207 */ /* 0x000fe20001000000 */
[C---:B------:R-:W-:Y:S01]  /*12f0*/  VIADD R42, R66.reuse, 0xd ;  /* 0x0000000d422a7836 */ /* 0x040fe20000000000 */
[CC--:B------:R-:W-:Y:S01]  /*1300*/  ISETP.GE.AND P2, PT, R59.reuse, R70.reuse, PT ;  /* 0x000000463b00720c */ /* 0x0c0fe20003f46270 */
[----:B------:R-:W-:Y:S01]  /*1310*/  VIADD R40, R66, 0xe ;  /* 0x0000000e42287836 */ /* 0x000fe20000000000 */
[-C--:B------:R-:W-:Y:S01]  /*1320*/  ISETP.GE.AND P4, PT, R59, R115.reuse, PT ;  /* 0x000000733b00720c */ /* 0x080fe20003f86270 */
[----:B------:R-:W-:Y:S01]  /*1330*/  IMAD.IADD R60, R60, 0x1, -R6 ;  /* 0x000000013c3c7824 */ /* 0x000fe200078e0a06 */
[----:B------:R-:W-:Y:S01]  /*1340*/  SEL R6, R70, RZ, P2 ;  /* 0x000000ff46067207 */ /* 0x000fe20001000000 */
[----:B------:R-:W-:Y:S01]  /*1350*/  VIADD R38, R66, 0xf ;  /* 0x0000000f42267836 */ /* 0x000fe20000000000 */
[-C--:B------:R-:W-:Y:S01]  /*1360*/  ISETP.GE.AND P2, PT, R56, R70.reuse, PT ;  /* 0x000000463800720c */ /* 0x080fe20003f46270 */
[----:B------:R-:W-:Y:S01]  /*1370*/  VIADD R36, R66, 0x10 ;  /* 0x0000001042247836 */ /* 0x000fe20000000000 */
[----:B------:R-:W-:Y:S01]  /*1380*/  SEL R57, R115, RZ, P1 ;  /* 0x000000ff73397207 */ /* 0x000fe20000800000 */
        /* <DEDUP_REMOVED lines=9> */
[C---:B------:R-:W-:Y:S01]  /*1420*/  SEL R55, R115.reuse, RZ, P6 ;  /* 0x000000ff73377207 */ /* 0x040fe20003000000 */
[----:B------:R-:W-:Y:S01]  /*1430*/  VIADD R24, R66, 0x16 ;  /* 0x0000001642187836 */ /* 0x000fe20000000000 */
[-C--:B------:R-:W-:Y:S01]  /*1440*/  ISETP.GE.AND P6, PT, R52, R70.reuse, PT ;  /* 0x000000463400720c */ /* 0x080fe20003fc6270 */
[C---:B------:R-:W-:Y:S01]  /*1450*/  VIADD R22, R66.reuse, 0x17 ;  /* 0x0000001742167836 */ /* 0x040fe20000000000 */
[C---:B------:R-:W-:Y:S01]  /*1460*/  IADD3 R50, PT, PT, R66.reuse, 0x9, RZ ;  /* 0x0000000942327810 */ /* 0x040fe20007ffe0ff */
[----:B------:R-:W-:Y:S01]  /*1470*/  VIADD R20, R66, 0x18 ;  /* 0x0000001842147836 */ /* 0x000fe20000000000 */
[CC--:B------:R-:W-:Y:S01]  /*1480*/  ISETP.GE.AND P1, PT, R54.reuse, R115.reuse, PT ;  /* 0x000000733600720c */ /* 0x0c0fe20003f26270 */
[----:B------:R-:W-:Y:S01]  /*1490*/  IMAD.IADD R54, R54, 0x1, -R6 ;  /* 0x0000000136367824 */ /* 0x000fe200078e0a06 */
[----:B------:R-:W-:Y:S01]  /*14a0*/  SEL R6, R70, RZ, P6 ;  /* 0x000000ff46067207 */ /* 0x000fe20003000000 */
[----:B------:R-:W-:Y:S01]  /*14b0*/  VIADD R18, R66, 0x19 ;  /* 0x0000001942127836 */ /* 0x000fe20000000000 */
[-C--:B------:R-:W-:Y:S01]  /*14c0*/  ISETP.GE.AND P6, PT, R50, R70.reuse, PT ;  /* 0x000000463200720c */ /* 0x080fe20003fc6270 */
[C---:B------:R-:W-:Y:S01]  /*14d0*/  VIADD R16, R66.reuse, 0x1a ;  /* 0x0000001a42107836 */ /* 0x040fe20000000000 */
[----:B------:R-:W-:Y:S01]  /*14e0*/  SEL R53, R115, RZ, P5 ;  /* 0x000000ff73357207 */ /* 0x000fe20002800000 */
[----:B------:R-:W-:Y:S01]  /*14f0*/  VIADD R14, R66, 0x1b ;  /* 0x0000001b420e7836 */ /* 0x000fe20000000000 */
[C---:B------:R-:W-:Y:S01]  /*1500*/  ISETP.GE.AND P5, PT, R52.reuse, R115, PT ;  /* 0x000000733400720c */ /* 0x040fe20003fa6270 */
[----:B------:R-:W-:Y:S01]  /*1510*/  IMAD.IADD R52, R52, 0x1, -R6 ;  /* 0x0000000134347824 */ /* 0x000fe200078e0a06 */
[-C--:B------:R-:W-:Y:S01]  /*1520*/  ISETP.GE.AND P3, PT, R58, R70.reuse, PT ;  /* 0x000000463a00720c */ /* 0x080fe20003f66270 */
[----:B------:R-:W-:Y:S01]  /*1530*/  VIADD R12, R66, 0x1c ;  /* 0x0000001c420c7836 */ /* 0x000fe20000000000 */
[----:B------:R-:W-:Y:S01]  /*1540*/  SEL R6, R70, RZ, P6 ;  /* 0x000000ff46067207 */ /* 0x000fe20003000000 */
[----:B------:R-:W-:Y:S01]  /*1550*/  VIADD R8, R66, 0x1e ;  /* 0x0000001e42087836 */ /* 0x000fe20000000000 */
[----:B------:R-:W-:Y:S01]  /*1560*/  ISETP.GE.AND P6, PT, R48, R70, PT ;  /* 0x000000463000720c */ /* 0x000fe20003fc6270 */
[----:B------:R-:W-:Y:S01]  /*1570*/  IMAD.IADD R113, R66, 0x1, -R53 ;  /* 0x0000000142717824 */ /* 0x000fe200078e0a35 */
[----:B------:R-:W-:-:S02]  /*1580*/  SEL R7, R70, RZ, P3 ;  /* 0x000000ff46077207 */ /* 0x000fc40001800000 */
[C---:B------:R-:W-:Y:S02]  /*1590*/  SEL R51, R115.reuse, RZ, P4 ;  /* 0x000000ff73337207 */ /* 0x040fe40002000000 */
[CC--:B------:R-:W-:Y:S01]  /*15a0*/  ISETP.GE.AND P3, PT, R58.reuse, R115.reuse, PT ;  /* 0x000000733a00720c */ /* 0x0c0fe20003f66270 */
[----:B------:R-:W-:Y:S01]  /*15b0*/  IMAD.IADD R58, R58, 0x1, -R7 ;  /* 0x000000013a3a7824 */ /* 0x000fe200078e0a07 */
[C---:B------:R-:W-:Y:S01]  /*15c0*/  ISETP.GE.AND P4, PT, R50.reuse, R115, PT ;  /* 0x000000733200720c */ /* 0x040fe20003f86270 */
[----:B------:R-:W-:Y:S01]  /*15d0*/  IMAD.IADD R50, R50, 0x1, -R6 ;  /* 0x0000000132327824 */ /* 0x000fe200078e0a06 */
[----:B------:R-:W-:Y:S01]  /*15e0*/  SEL R6, R70, RZ, P6 ;  /* 0x000000ff46067207 */ /* 0x000fe20003000000 */
[----:B------:R-:W-:Y:S01]  /*15f0*/  IMAD.MOV.U32 R7, RZ, RZ, RZ ;  /* 0x000000ffff077224 */ /* 0x000fe200078e00ff */
[----:B------:R-:W-:Y:S02]  /*1600*/  ISETP.GE.AND P6, PT, R46, R70, PT ;  /* 0x000000462e00720c */ /* 0x000fe40003fc6270 */
[----:B------:R-:W-:-:S02]  /*1610*/  SEL R49, R115, RZ, P3 ;  /* 0x000000ff73317207 */ /* 0x000fc40001800000 */
[CC--:B------:R-:W-:Y:S02]  /*1620*/  ISETP.GE.AND P3, PT, R48.reuse, R115.reuse, PT ;  /* 0x000000733000720c */ /* 0x0c0fe40003f66270 */
[----:B------:R-:W-:Y:S01]  /*1630*/  IADD3 R48, PT, PT, R48, -R6, RZ ;  /* 0x8000000630307210 */ /* 0x000fe20007ffe0ff */
[----:B------:R-:W-:Y:S01]  /*1640*/  IMAD.IADD R111, R66, 0x1, -R49 ;  /* 0x00000001426f7824 */ /* 0x000fe200078e0a31 */
[----:B------:R-:W-:Y:S02]  /*1650*/  SEL R6, R70, RZ, P6 ;  /* 0x000000ff46067207 */ /* 0x000fe40003000000 */
[-C--:B------:R-:W-:Y:S02]  /*1660*/  ISETP.GE.AND P6, PT, R44, R70.reuse, PT ;  /* 0x000000462c00720c */ /* 0x080fe40003fc6270 */
[----:B------:R-:W-:Y:S02]  /*1670*/  SEL R47, R115, RZ, P2 ;  /* 0x000000ff732f7207 */ /* 0x000fe40001000000 */
[C---:B------:R-:W-:Y:S01]  /*1680*/  ISETP.GE.AND P2, PT, R46.reuse, R115, PT ;  /* 0x000000732e00720c */ /* 0x040fe20003f46270 */
[----:B------:R-:W-:Y:S01]  /*1690*/  IMAD.IADD R46, R46, 0x1, -R6 ;  /* 0x000000012e2e7824 */ /* 0x000fe200078e0a06 */
[----:B------:R-:W-:Y:S01]  /*16a0*/  SEL R6, R70, RZ, P6 ;  /* 0x000000ff46067207 */ /* 0x000fe20003000000 */
[----:B------:R-:W-:Y:S01]  /*16b0*/  IMAD.IADD R110, R66, 0x1, -R47 ;  /* 0x00000001426e7824 */ /* 0x000fe200078e0a2f */
[----:B------:R-:W-:-:S02]  /*16c0*/  ISETP.GE.AND P6, PT, R42, R70, PT ;  /* 0x000000462a00720c */ /* 0x000fc40003fc6270 */
[C---:B------:R-:W-:Y:S02]  /*16d0*/  SEL R45, R115.reuse, RZ, P1 ;  /* 0x000000ff732d7207 */ /* 0x040fe40000800000 */
[CC--:B------:R-:W-:Y:S01]  /*16e0*/  ISETP.GE.AND P1, PT, R44.reuse, R115.reuse, PT ;  /* 0x000000732c00720c */ /* 0x0c0fe20003f26270 */
[----:B------:R-:W-:Y:S01]  /*16f0*/  IMAD.IADD R44, R44, 0x1, -R6 ;  /* 0x000000012c2c7824 */ /* 0x000fe200078e0a06 */
[----:B------:R-:W-:Y:S02]  /*1700*/  SEL R6, R70, RZ, P6 ;  /* 0x000000ff46067207 */ /* 0x000fe40003000000 */
[----:B------:R-:W-:Y:S02]  /*1710*/  ISETP.GE.AND P6, PT, R40, R70, PT ;  /* 0x000000462800720c */ /* 0x000fe40003fc6270 */
[----:B------:R-:W-:Y:S02]  /*1720*/  SEL R43, R115, RZ, P5 ;  /* 0x000000ff732b7207 */ /* 0x000fe40002800000 */
[----:B------:R-:W-:-:S02]  /*1730*/  ISETP.GE.AND P5, PT, R42, R115, PT ;  /* 0x000000732a00720c */ /* 0x000fc40003fa6270 */
[----:B------:R-:W-:Y:S02]  /*1740*/  IADD3 R42, PT, PT, R42, -R6, RZ ;  /* 0x800000062a2a7210 */ /* 0x000fe40007ffe0ff */
        /* <DEDUP_REMOVED lines=9> */
[C---:B------:R-:W-:Y:S01]  /*17e0*/  ISETP.GE.AND P3, PT, R38.reuse, R115, PT ;  /* 0x000000732600720c */ /* 0x040fe20003f66270 */
[----:B------:R-:W-:Y:S01]  /*17f0*/  IMAD.IADD R38, R38, 0x1, -R6 ;  /* 0x0000000126267824 */ /* 0x000fe200078e0a06 */
[----:B------:R-:W-:Y:S01]  /*1800*/  SEL R6, R70, RZ, P6 ;  /* 0x000000ff46067207 */ /* 0x000fe20003000000 */
[----:B------:R-:W-:Y:S01]  /*1810*/  IMAD.IADD R108, R66, 0x1, -R39 ;  /* 0x00000001426c7824 */ /* 0x000fe200078e0a27 */
[----:B------:R-:W-:Y:S02]  /*1820*/  ISETP.GE.AND P6, PT, R34, R70, PT ;  /* 0x000000462200720c */ /* 0x000fe40003fc6270 */
[----:B------:R-:W-:Y:S02]  /*1830*/  SEL R37, R115, RZ, P2 ;  /* 0x000000ff73257207 */ /* 0x000fe40001000000 */
[----:B------:R-:W-:-:S02]  /*1840*/  IADD3 R32, PT, PT, R66, 0x12, RZ ;  /* 0x0000001242207810 */ /* 0x000fc40007ffe0ff */
        /* <DEDUP_REMOVED lines=8> */
[-C--:B------:R-:W-:Y:S02]  /*18d0*/  ISETP.GE.AND P6, PT, R30, R70.reuse, PT ;  /* 0x000000461e00720c */ /* 0x080fe40003fc6270 */
[C---:B------:R-:W-:Y:S02]  /*18e0*/  SEL R33, R115.reuse, RZ, P5 ;  /* 0x000000ff73217207 */ /* 0x040fe40002800000 */
[C---:B------:R-:W-:Y:S01]  /*18f0*/  ISETP.GE.AND P5, PT, R32.reuse, R115, PT ;  /* 0x000000732000720c */ /* 0x040fe20003fa6270 */
[----:B------:R-:W-:Y:S01]  /*1900*/  IMAD.IADD R32, R32, 0x1, -R6 ;  /* 0x0000000120207824 */ /* 0x000fe200078e0a06 */
[----:B------:R-:W-:Y:S02]  /*1910*/  SEL R6, R70, RZ, P6 ;  /* 0x000000ff46067207 */ /* 0x000fe40003000000 */
[----:B------:R-:W-:Y:S02]  /*1920*/  ISETP.GE.AND P6, PT, R28, R70, PT ;  /* 0x000000461c00720c */ /* 0x000fe40003fc6270 */
[----:B------:R-:W-:-:S02]  /*1930*/  SEL R31, R115, RZ, P4 ;  /* 0x000000ff731f7207 */ /* 0x000fc40002000000 */
[----:B------:R-:W-:Y:S02]  /*1940*/  IADD3 R26, PT, PT, R66, 0x15, RZ ;  /* 0x00000015421a7810 */ /* 0x000fe40007ffe0ff */
        /* <DEDUP_REMOVED lines=15> */
[CC--:B------:R-:W-:Y:S02]  /*1a40*/  ISETP.GE.AND P1, PT, R24.reuse, R115.reuse, PT ;  /* 0x000000731800720c */ /* 0x0c0fe40003f26270 */
[----:B------:R-:W-:Y:S02]  /*1a50*/  IADD3 R24, PT, PT, R24, -R6, RZ ;  /* 0x8000000618187210 */ /* 0x000fe40007ffe0ff */
        /* <DEDUP_REMOVED lines=8> */
[C---:B------:R-:W-:Y:S02]  /*1ae0*/  ISETP.GE.AND P4, PT, R20.reuse, R115, PT ;  /* 0x000000731400720c */ /* 0x040fe40003f86270 */
[----:B------:R-:W-:Y:S02]  /*1af0*/  IADD3 R20, PT, PT, R20, -R6, RZ ;  /* 0x8000000614147210 */ /* 0x000fe40007ffe0ff */
[----:B------:R-:W-:Y:S02]  /*1b00*/  SEL R6, R70, RZ, P6 ;  /* 0x000000ff46067207 */ /* 0x000fe40003000000 */
[----:B------:R-:W-:-:S02]  /*1b10*/  ISETP.GE.AND P6, PT, R16, R70, PT ;  /* 0x000000461000720c */ /* 0x000fc40003fc6270 */
[C---:B------:R-:W-:Y:S02]  /*1b20*/  SEL R19, R115.reuse, RZ, P3 ;  /* 0x000000ff73137207 */ /* 0x040fe40001800000 */
        /* <DEDUP_REMOVED lines=9> */
[----:B------:R-:W-:Y:S02]  /*1bc0*/  SEL R15, R115, RZ, P1 ;  /* 0x000000ff730f7207 */ /* 0x000fe40000800000 */
[----:B------:R-:W-:Y:S02]  /*1bd0*/  IADD3 R10, PT, PT, R66, 0x1d, RZ ;  /* 0x0000001d420a7810 */ /* 0x000fe40007ffe0ff */
[C---:B------:R-:W-:Y:S01]  /*1be0*/  ISETP.GE.AND P1, PT, R14.reuse, R115, PT ;  /* 0x000000730e00720c */ /* 0x040fe20003f26270 */
[----:B------:R-:W-:Y:S01]  /*1bf0*/  IMAD.IADD R14, R14, 0x1, -R6 ;  /* 0x000000010e0e7824 */ /* 0x000fe200078e0a06 */
        /* <DEDUP_REMOVED lines=13> */
[C---:B------:R-:W-:Y:S01]  /*1cd0*/  ISETP.GE.AND P3, PT, R8.reuse, R115, PT ;  /* 0x000000730800720c */ /* 0x040fe20003f66270 */
[----:B------:R-:W-:Y:S01]  /*1ce0*/  IMAD.IADD R8, R8, 0x1, -R6 ;  /* 0x0000000108087824 */ /* 0x000fe200078e0a06 */
[----:B------:R-:W-:Y:S02]  /*1cf0*/  SEL R114, R70, RZ, P6 ;  /* 0x000000ff46727207 */ /* 0x000fe40003000000 */
[----:B------:R-:W-:Y:S02]  /*1d00*/  LEA R6, R71, 0x201f, 0x8 ;  /* 0x0000201f47067811 */ /* 0x000fe400078e40ff */
[C---:B------:R-:W-:Y:S01]  /*1d10*/  SEL R74, R115.reuse, RZ, P2 ;  /* 0x000000ff734a7207 */ /* 0x040fe20001000000 */
[----:B------:R-:W-:Y:S01]  /*1d20*/  IMAD.IADD R114, R66, 0x1, -R114 ;  /* 0x0000000142727824 */ /* 0x000fe200078e0a72 */
[----:B------:R-:W-:-:S02]  /*1d30*/  SEL R73, R115, RZ, P1 ;  /* 0x000000ff73497207 */ /* 0x000fc40000800000 */
[C---:B------:R-:W-:Y:S02]  /*1d40*/  SEL R72, R115.reuse, RZ, P5 ;  /* 0x000000ff73487207 */ /* 0x040fe40002800000 */
[C---:B------:R-:W-:Y:S02]  /*1d50*/  SEL R71, R115.reuse, RZ, P4 ;  /* 0x000000ff73477207 */ /* 0x040fe40002000000 */
[C---:B------:R-:W-:Y:S02]  /*1d60*/  SEL R70, R115.reuse, RZ, P3 ;  /* 0x000000ff73467207 */ /* 0x040fe40001800000 */
[----:B------:R-:W-:Y:S02]  /*1d70*/  SEL R115, R115, RZ, P0 ;  /* 0x000000ff73737207 */ /* 0x000fe40000000000 */
[----:B------:R-:W-:-:S07]  /*1d80*/  IADD3 R112, PT, PT, R66, -R51, RZ ;  /* 0x8000003342707210 */ /* 0x000fce0007ffe0ff */
.L_x_16130:
[----:B0-----:R-:W0:Y:S01]  /*1d90*/  LDC R117, c[0x0][0x3ac] ;  /* 0x0000eb00ff757b82 */ /* 0x001e220000000800 */
[----:B-1----:R-:W1:Y:S01]  /*1da0*/  LDCU UR4, c[0x0][0x3a8] ;  /* 0x00007500ff0477ac */ /* 0x002e620008000800 */
        /* <DEDUP_REMOVED lines=8> */
[----:B------:R-:W-:-:S04]  /*1e30*/  @P0 MOV R107, 0x400 ;  /* 0x00000400006b0802 */ /* 0x000fc80000000f00 */
[----:B------:R-:W-:Y:S01]  /*1e40*/  @P0 IADD3 R116, PT, PT, R107, 0x1080, RZ ;  /* 0x000010806b740810 */ /* 0x000fe20007ffe0ff */
[--C-:B------:R-:W-:Y:S02]  /*1e50*/  IMAD.IADD R107, R63, 0x1, R7.reuse ;  /* 0x000000013f6b7824 */ /* 0x100fe400078e0207 */
[----:B------:R-:W-:Y:S01]  /*1e60*/  IMAD.IADD R7, R69, 0x1, R7 ;  /* 0x0000000145077824 */ /* 0x000fe200078e0207 */
        /* <DEDUP_REMOVED lines=14> */
.L_x_16031:
        /* <DEDUP_REMOVED lines=8> */
.L_x_16032:
        /* <DEDUP_REMOVED lines=8> */
.L_x_16033:
        /* <DEDUP_REMOVED lines=8> */
.L_x_16034:
        /* <DEDUP_REMOVED lines=8> */
.L_x_16035:
        /* <DEDUP_REMOVED lines=9> */
.L_x_16036:
        /* <DEDUP_REMOVED lines=9> */
.L_x_16037:
        /* <DEDUP_REMOVED lines=9> */
.L_x_16038:
        /* <DEDUP_REMOVED lines=9> */
.L_x_16039:
        /* <DEDUP_REMOVED lines=9> */
.L_x_16040:
        /* <DEDUP_REMOVED lines=9> */
.L_x_16041:
        /* <DEDUP_REMOVED lines=9> */
.L_x_16042:
        /* <DEDUP_REMOVED lines=9> */
.L_x_16043:
        /* <DEDUP_REMOVED lines=9> */
.L_x_16044:
        /* <DEDUP_REMOVED lines=9> */
.L_x_16045:
        /* <DEDUP_REMOVED lines=9> */
.L_x_16046:
        /* <DEDUP_REMOVED lines=9> */
.L_x_16047:
        /* <DEDUP_REMOVED lines=9> */
.L_x_16048:
        /* <DEDUP_REMOVED lines=9> */
.L_x_16049:
        /* <DEDUP_REMOVED lines=9> */
.L_x_16050:
        /* <DEDUP_REMOVED lines=9> */
.L_x_16051:
        /* <DEDUP_REMOVED lines=9> */
.L_x_16052:
        /* <DEDUP_REMOVED lines=9> */
.L_x_16053:
        /* <DEDUP_REMOVED lines=9> */
.L_x_16054:
        /* <DEDUP_REMOVED lines=9> */
.L_x_16055:
        /* <DEDUP_REMOVED lines=9> */
.L_x_16056:
        /* <DEDUP_REMOVED lines=9> */
.L_x_16057:
        /* <DEDUP_REMOVED lines=9> */
.L_x_16058:
        /* <DEDUP_REMOVED lines=9> */
.L_x_16059:
        /* <DEDUP_REMOVED lines=9> */
.L_x_16060:
        /* <DEDUP_REMOVED lines=10> */
.L_x_16061:
        /* <DEDUP_REMOVED lines=10> */
.L_x_16129:
        /* <DEDUP_REMOVED lines=11> */
.L_x_16137:
[----:B0-2---:R-:W-:-:S07]  /*3150*/  IMAD R120, R106, R120, RZ ;  /* 0x000000786a787224 */ /* 0x005fce00078e02ff */
.L_x_16065:
[----:B------:R-:W-:-:S13]  /*3160*/  ISETP.GE.AND P5, PT, R124, 0x2, PT ;  /* 0x000000027c00780c */ /* 0x000fda0003fa6270 */
[----:B------:R-:W-:Y:S05]  /*3170*/  @!P5 BRA `(.L_x_16067) ;  /* 0x000000000010d947 */ /* 0x000fea0003800000 */
[----:B------:R-:W-:-:S03]  /*3180*/  UMOV UR4, 0xffffffff ;  /* 0xffffffff00047882 */ /* 0x000fc60000000000 */
[----:B------:R-:W-:Y:S05]  /*3190*/  BRA.DIV UR4, `(.L_x_16068) ;  /* 0x0000002204c07947 */ /* 0x000fea000b800000 */
[----:B0-----:R0:W0:Y:S02]  /*31a0*/  SHFL.IDX PT, R121, R119, R62, R6 ;  /* 0x0000003e77797389 */ /* 0x00102400000e0006 */
.L_x_16140:
[----:B0-----:R-:W-:-:S07]  /*31b0*/  IMAD R120, R105, R121, R120 ;  /* 0x0000007969787224 */ /* 0x001fce00078e0278 */
.L_x_16067:
[----:B------:R-:W-:-:S13]  /*31c0*/  ISETP.GE.AND P4, PT, R124, 0x3, PT ;  /* 0x000000037c00780c */ /* 0x000fda0003f86270 */
[----:B------:R-:W-:Y:S05]  /*31d0*/  @!P4 BRA `(.L_x_16069) ;  /* 0x000000000010c947 */ /* 0x000fea0003800000 */
[----:B------:R-:W-:-:S03]  /*31e0*/  UMOV UR4, 0xffffffff ;  /* 0xffffffff00047882 */ /* 0x000fc60000000000 */
[----:B------:R-:W-:Y:S05]  /*31f0*/  BRA.DIV UR4, `(.L_x_16070) ;  /* 0x0000002204c87947 */ /* 0x000fea000b800000 */
[----:B0-----:R0:W0:Y:S02]  /*3200*/  SHFL.IDX PT, R121, R119, R61, R6 ;  /* 0x0000003d77797389 */ /* 0x00102400000e0006 */
.L_x_16143:
[----:B01----:R-:W-:-:S07]  /*3210*/  IMAD R120, R104, R121, R120 ;  /* 0x0000007968787224 */ /* 0x003fce00078e0278 */
.L_x_16069:
[----:B------:R-:W-:-:S13]  /*3220*/  ISETP.GE.AND P3, PT, R124, 0x4, PT ;  /* 0x000000047c00780c */ /* 0x000fda0003f66270 */
[----:B------:R-:W-:Y:S05]  /*3230*/  @!P3 BRA `(.L_x_16071) ;  /* 0x000000000010b947 */ /* 0x000fea0003800000 */
[----:B------:R-:W-:-:S03]  /*3240*/  UMOV UR4, 0xffffffff ;  /* 0xffffffff00047882 */ /* 0x000fc60000000000 */
[----:B------:R-:W-:Y:S05]  /*3250*/  BRA.DIV UR4, `(.L_x_16072) ;  /* 0x0000002204d07947 */ /* 0x000fea000b800000 */
[----:B0-----:R0:W0:Y:S02]  /*3260*/  SHFL.IDX PT, R121, R119, R60, R6 ;  /* 0x0000003c77797389 */ /* 0x00102400000e0006 */
.L_x_16146:
[----:B0--3--:R-:W-:-:S07]  /*3270*/  IMAD R120, R103, R121, R120 ;  /* 0x0000007967787224 */ /* 0x009fce00078e0278 */
.L_x_16071:
[----:B------:R-:W-:-:S13]  /*3280*/  ISETP.GE.AND P2, PT, R124, 0x5, PT ;  /* 0x000000057c00780c */ /* 0x000fda0003f46270 */
[----:B------:R-:W-:Y:S05]  /*3290*/  @!P2 BRA `(.L_x_16073) ;  /* 0x000000000010a947 */ /* 0x000fea0003800000 */
[----:B------:R-:W-:-:S03]  /*32a0*/  UMOV UR4, 0xffffffff ;  /* 0xffffffff00047882 */ /* 0x000fc60000000000 */
[----:B------:R-:W-:Y:S05]  /*32b0*/  BRA.DIV UR4, `(.L_x_16074) ;  /* 0x0000002204d87947 */ /* 0x000fea000b800000 */
[----:B0-----:R0:W0:Y:S02]  /*32c0*/  SHFL.IDX PT, R121, R119, R59, R6 ;  /* 0x0000003b77797389 */ /* 0x00102400000e0006 */
.L_x_16149:
[----:B0---4-:R-:W-:-:S07]  /*32d0*/  IMAD R120, R102, R121, R120 ;  /* 0x0000007966787224 */ /* 0x011fce00078e0278 */
.L_x_16073:
[----:B------:R-:W-:-:S13]  /*32e0*/  ISETP.GE.AND P1, PT, R124, 0x6, PT ;  /* 0x000000067c00780c */ /* 0x000fda0003f26270 */
[----:B------:R-:W-:Y:S05]  /*32f0*/  @!P1 BRA `(.L_x_16075) ;  /* 0x0000000000109947 */ /* 0x000fea0003800000 */
[----:B------:R-:W-:-:S03]  /*3300*/  UMOV UR4, 0xffffffff ;  /* 0xffffffff00047882 */ /* 0x000fc60000000000 */
[----:B------:R-:W-:Y:S05]  /*3310*/  BRA.DIV UR4, `(.L_x_16076) ;  /* 0x0000002204e07947 */ /* 0x000fea000b800000 */
[----:B0-----:R0:W0:Y:S02]  /*3320*/  SHFL.IDX PT, R121, R119, R58, R6 ;  /* 0x0000003a77797389 */ /* 0x00102400000e0006 */
.L_x_16152:
[----:B0-----:R-:W-:-:S07]  /*3330*/  IMAD R120, R101, R121, R120 ;  /* 0x0000007965787224 */ /* 0x001fce00078e0278 */
.L_x_16075:
[----:B------:R-:W-:-:S13]  /*3340*/  ISETP.GE.AND P6, PT, R124, 0x7, PT ;  /* 0x000000077c00780c */ /* 0x000fda0003fc6270 */
[----:B------:R-:W-:Y:S05]  /*3350*/  @!P6 BRA `(.L_x_16077) ;  /* 0x000000000010e947 */ /* 0x000fea0003800000 */
[----:B------:R-:W-:-:S03]  /*3360*/  UMOV UR4, 0xffffffff ;  /* 0xffffffff00047882 */ /* 0x000fc60000000000 */
[----:B------:R-:W-:Y:S05]  /*3370*/  BRA.DIV UR4, `(.L_x_16078) ;  /* 0x0000002204e87947 */ /* 0x000fea000b800000 */
[----:B0-----:R0:W0:Y:S02]  /*3380*/  SHFL.IDX PT, R121, R119, R56, R6 ;  /* 0x0000003877797389 */ /* 0x00102400000e0006 */
.L_x_16155:
[----:B0-----:R-:W-:-:S07]  /*3390*/  IMAD R120, R100, R121, R120 ;  /* 0x0000007964787224 */ /* 0x001fce00078e0278 */
.L_x_16077:
[----:B------:R-:W-:-:S13]  /*33a0*/  ISETP.GE.AND P6, PT, R124, 0x8, PT ;  /* 0x000000087c00780c */ /* 0x000fda0003fc6270 */
[----:B------:R-:W-:Y:S05]  /*33b0*/  @!P6 BRA `(.L_x_16079) ;  /* 0x000000000010e947 */ /* 0x000fea0003800000 */
[----:B------:R-:W-:-:S03]  /*33c0*/  UMOV UR4, 0xffffffff ;  /* 0xffffffff00047882 */ /* 0x000fc60000000000 */
[----:B------:R-:W-:Y:S05]  /*33d0*/  BRA.DIV UR4, `(.L_x_16080) ;  /* 0x0000002204f07947 */ /* 0x000fea000b800000 */
[----:B0-----:R0:W0:Y:S02]  /*33e0*/  SHFL.IDX PT, R121, R119, R54, R6 ;  /* 0x0000003677797389 */ /* 0x00102400000e0006 */
.L_x_16158:
[----:B0-----:R-:W-:-:S07]  /*33f0*/  IMAD R120, R99, R121, R120 ;  /* 0x0000007963787224 */ /* 0x001fce00078e0278 */
.L_x_16079:
[----:B------:R-:W-:-:S13]  /*3400*/  ISETP.GE.AND P6, PT, R124, 0x9, PT ;  /* 0x000000097c00780c */ /* 0x000fda0003fc6270 */
[----:B------:R-:W-:Y:S05]  /*3410*/  @!P6 BRA `(.L_x_16081) ;  /* 0x000000000010e947 */ /* 0x000fea0003800000 */
[----:B------:R-:W-:-:S03]  /*3420*/  UMOV UR4, 0xffffffff ;  /* 0xffffffff00047882 */ /* 0x000fc60000000000 */
[----:B------:R-:W-:Y:S05]  /*3430*/  BRA.DIV UR4, `(.L_x_16082) ;  /* 0x0000002204f87947 */ /* 0x000fea000b800000 */
[----:B0-----:R0:W0:Y:S02]  /*3440*/  SHFL.IDX PT, R121, R119, R52, R6 ;  /* 0x0000003477797389 */ /* 0x00102400000e0006 */
.L_x_16161:
[----:B0-----:R-:W-:-:S07]  /*3450*/  IMAD R120, R98, R121, R120 ;  /* 0x0000007962787224 */ /* 0x001fce00078e0278 */
.L_x_16081:
[----:B------:R-:W-:-:S13]  /*3460*/  ISETP.GE.AND P6, PT, R124, 0xa, PT ;  /* 0x0000000a7c00780c */ /* 0x000fda0003fc6270 */
[----:B------:R-:W-:Y:S05]  /*3470*/  @!P6 BRA `(.L_x_16083) ;  /* 0x000000000010e947 */ /* 0x000fea0003800000 */
[----:B------:R-:W-:-:S03]  /*3480*/  UMOV UR4, 0xffffffff ;  /* 0xffffffff00047882 */ /* 0x000fc60000000000 */
[----:B------:R-:W-:Y:S05]  /*3490*/  BRA.DIV UR4, `(.L_x_16084) ;  /* 0x0000002604007947 */ /* 0x000fea000b800000 */
[----:B0-----:R0:W0:Y:S02]  /*34a0*/  SHFL.IDX PT, R121, R119, R50, R6 ;  /* 0x0000003277797389 */ /* 0x00102400000e0006 */
.L_x_16164:
[----:B0-----:R-:W-:-:S07]  /*34b0*/  IMAD R120, R97, R121, R120 ;  /* 0x0000007961787224 */ /* 0x001fce00078e0278 */
.L_x_16083:
[----:B------:R-:W-:-:S13]  /*34c0*/  ISETP.GE.AND P6, PT, R124, 0xb, PT ;  /* 0x0000000b7c00780c */ /* 0x000fda0003fc6270 */
[----:B------:R-:W-:Y:S05]  /*34d0*/  @!P6 BRA `(.L_x_16085) ;  /* 0x000000000010e947 */ /* 0x000fea0003800000 */
[----:B------:R-:W-:-:S03]  /*34e0*/  UMOV UR4, 0xffffffff ;  /* 0xffffffff00047882 */ /* 0x000fc60000000000 */
[----:B------:R-:W-:Y:S05]  /*34f0*/  BRA.DIV UR4, `(.L_x_16086) ;  /* 0x0000002604087947 */ /* 0x000fea000b800000 */
[----:B0-----:R0:W0:Y:S02]  /*3500*/  SHFL.IDX PT, R121, R119, R48, R6 ;  /* 0x0000003077797389 */ /* 0x00102400000e0006 */
.L_x_16167:
[----:B0-----:R-:W-:-:S07]  /*3510*/  IMAD R120, R96, R121, R120 ;  /* 0x0000007960787224 */ /* 0x001fce00078e0278 */
.L_x_16085:
[----:B------:R-:W-:-:S13]  /*3520*/  ISETP.GE.AND P6, PT, R124, 0xc, PT ;  /* 0x0000000c7c00780c */ /* 0x000fda0003fc6270 */
[----:B------:R-:W-:Y:S05]  /*3530*/  @!P6 BRA `(.L_x_16087) ;  /* 0x000000000010e947 */ /* 0x000fea0003800000 */
[----:B------:R-:W-:-:S03]  /*3540*/  UMOV UR4, 0xffffffff ;  /* 0xffffffff00047882 */ /* 0x000fc60000000000 */
[----:B------:R-:W-:Y:S05]  /*3550*/  BRA.DIV UR4, `(.L_x_16088) ;  /* 0x0000002604107947 */ /* 0x000fea000b800000 */
[----:B0-----:R0:W0:Y:S02]  /*3560*/  SHFL.IDX PT, R121, R119, R46, R6 ;  /* 0x0000002e77797389 */ /* 0x00102400000e0006 */
.L_x_16170:
[----:B0-----:R-:W-:-:S07]  /*3570*/  IMAD R120, R95, R121, R120 ;  /* 0x000000795f787224 */ /* 0x001fce00078e0278 */
.L_x_16087:
[----:B------:R-:W-:-:S13]  /*3580*/  ISETP.GE.AND P6, PT, R124, 0xd, PT ;  /* 0x0000000d7c00780c */ /* 0x000fda0003fc6270 */
[----:B------:R-:W-:Y:S05]  /*3590*/  @!P6 BRA `(.L_x_16089) ;  /* 0x000000000010e947 */ /* 0x000fea0003800000 */
[----:B------:R-:W-:-:S03]  /*35a0*/  UMOV UR4, 0xffffffff ;  /* 0xffffffff00047882 */ /* 0x000fc60000000000 */
[----:B------:R-:W-:Y:S05]  /*35b0*/  BRA.DIV UR4, `(.L_x_16090) ;  /* 0x0000002604187947 */ /* 0x000fea000b800000 */
[----:B0-----:R0:W0:Y:S02]  /*35c0*/  SHFL.IDX PT, R121, R119, R44, R6 ;  /* 0x0000002c77797389 */ /* 0x00102400000e0006 */
.L_x_16173:
[----:B0-----:R-:W-:-:S07]  /*35d0*/  IMAD R120, R94, R121, R120 ;  /* 0x000000795e787224 */ /* 0x001fce00078e0278 */
.L_x_16089:
[----:B------:R-:W-:-:S13]  /*35e0*/  ISETP.GE.AND P6, PT, R124, 0xe, PT ;  /* 0x0000000e7c00780c */ /* 0x000fda0003fc6270 */
[----:B------:R-:W-:Y:S05]  /*35f0*/  @!P6 BRA `(.L_x_16091) ;  /* 0x000000000010e947 */ /* 0x000fea0003800000 */
[----:B------:R-:W-:-:S03]  /*3600*/  UMOV UR4, 0xffffffff ;  /* 0xffffffff00047882 */ /* 0x000fc60000000000 */
[----:B------:R-:W-:Y:S05]  /*3610*/  BRA.DIV UR4, `(.L_x_16092) ;  /* 0x0000002604207947 */ /* 0x000fea000b800000 */
[----:B0-----:R0:W0:Y:S02]  /*3620*/  SHFL.IDX PT, R121, R119, R42, R6 ;  /* 0x0000002a77797389 */ /* 0x00102400000e0006 */
.L_x_16176:
[----:B0-----:R-:W-:-:S07]  /*3630*/  IMAD R120, R93, R121, R120 ;  /* 0x000000795d787224 */ /* 0x001fce00078e0278 */
.L_x_16091:
[----:B------:R-:W-:-:S13]  /*3640*/  ISETP.GE.AND P6, PT, R124, 0xf, PT ;  /* 0x0000000f7c00780c */ /* 0x000fda0003fc6270 */
[----:B------:R-:W-:Y:S05]  /*3650*/  @!P6 BRA `(.L_x_16093) ;  /* 0x000000000010e947 */ /* 0x000fea0003800000 */
[----:B------:R-:W-:-:S03]  /*3660*/  UMOV UR4, 0xffffffff ;  /* 0xffffffff00047882 */ /* 0x000fc60000000000 */
[----:B------:R-:W-:Y:S05]  /*3670*/  BRA.DIV UR4, `(.L_x_16094) ;  /* 0x0000002604287947 */ /* 0x000fea000b800000 */
[----:B0-----:R0:W0:Y:S02]  /*3680*/  SHFL.IDX PT, R121, R119, R40, R6 ;  /* 0x0000002877797389 */ /* 0x00102400000e0006 */
.L_x_16179:
[----:B0-----:R-:W-:-:S07]  /*3690*/  IMAD R120, R92, R121, R120 ;  /* 0x000000795c787224 */ /* 0x001fce00078e0278 */
.L_x_16093:
[----:B------:R-:W-:-:S13]  /*36a0*/  ISETP.GE.AND P6, PT, R124, 0x10, PT ;  /* 0x000000107c00780c */ /* 0x000fda0003fc6270 */
[----:B------:R-:W-:Y:S05]  /*36b0*/  @!P6 BRA `(.L_x_16095) ;  /* 0x000000000010e947 */ /* 0x000fea0003800000 */
[----:B------:R-:W-:-:S03]  /*36c0*/  UMOV UR4, 0xffffffff ;  /* 0xffffffff00047882 */ /* 0x000fc60000000000 */
[----:B------:R-:W-:Y:S05]  /*36d0*/  BRA.DIV UR4, `(.L_x_16096) ;  /* 0x0000002604307947 */ /* 0x000fea000b800000 */
[----:B0-----:R0:W0:Y:S02]  /*36e0*/  SHFL.IDX PT, R121, R119, R38, R6 ;  /* 0x0000002677797389 */ /* 0x00102400000e0006 */
.L_x_16182:
[----:B0-----:R-:W-:-:S07]  /*36f0*/  IMAD R120, R91, R121, R120 ;  /* 0x000000795b787224 */ /* 0x001fce00078e0278 */
.L_x_16095:
[----:B------:R-:W-:-:S13]  /*3700*/  ISETP.GE.AND P6, PT, R124, 0x11, PT ;  /* 0x000000117c00780c */ /* 0x000fda0003fc6270 */
[----:B------:R-:W-:Y:S05]  /*3710*/  @!P6 BRA `(.L_x_16097) ;  /* 0x000000000010e947 */ /* 0x000fea0003800000 */
[----:B------:R-:W-:-:S03]  /*3720*/  UMOV UR4, 0xffffffff ;  /* 0xffffffff00047882 */ /* 0x000fc60000000000 */
[----:B------:R-:W-:Y:S05]  /*3730*/  BRA.DIV UR4, `(.L_x_16098) ;  /* 0x0000002604387947 */ /* 0x000fea000b800000 */
[----:B0-----:R0:W0:Y:S02]  /*3740*/  SHFL.IDX PT, R121, R119, R36, R6 ;  /* 0x0000002477797389 */ /* 0x00102400000e0006 */
.L_x_16185:
[----:B0-----:R-:W-:-:S07]  /*3750*/  IMAD R120, R90, R121, R120 ;  /* 0x000000795a787224 */ /* 0x001fce00078e0278 */
.L_x_16097:
[----:B------:R-:W-:-:S13]  /*3760*/  ISETP.GE.AND P6, PT, R124, 0x12, PT ;  /* 0x000000127c00780c */ /* 0x000fda0003fc6270 */
[----:B------:R-:W-:Y:S05]  /*3770*/  @!P6 BRA `(.L_x_16099) ;  /* 0x000000000010e947 */ /* 0x000fea0003800000 */
[----:B------:R-:W-:-:S03]  /*3780*/  UMOV UR4, 0xffffffff ;  /* 0xffffffff00047882 */ /* 0x000fc60000000000 */
[----:B------:R-:W-:Y:S05]  /*3790*/  BRA.DIV UR4, `(.L_x_16100) ;  /* 0x0000002604407947 */ /* 0x000fea000b800000 */
[----:B0-----:R0:W0:Y:S02]  /*37a0*/  SHFL.IDX PT, R121, R119, R34, R6 ;  /* 0x0000002277797389 */ /* 0x00102400000e0006 */
.L_x_16188:
[----:B0-----:R-:W-:-:S07]  /*37b0*/  IMAD R120, R89, R121, R120 ;  /* 0x0000007959787224 */ /* 0x001fce00078e0278 */
.L_x_16099:
[----:B------:R-:W-:-:S13]  /*37c0*/  ISETP.GE.AND P6, PT, R124, 0x13, PT ;  /* 0x000000137c00780c */ /* 0x000fda0003fc6270 */
[----:B------:R-:W-:Y:S05]  /*37d0*/  @!P6 BRA `(.L_x_16101) ;  /* 0x000000000010e947 */ /* 0x000fea0003800000 */
[----:B------:R-:W-:-:S03]  /*37e0*/  UMOV UR4, 0xffffffff ;  /* 0xffffffff00047882 */ /* 0x000fc60000000000 */
[----:B------:R-:W-:Y:S05]  /*37f0*/  BRA.DIV UR4, `(.L_x_16102) ;  /* 0x0000002604487947 */ /* 0x000fea000b800000 */
[----:B0-----:R0:W0:Y:S02]  /*3800*/  SHFL.IDX PT, R121, R119, R32, R6 ;  /* 0x0000002077797389 */ /* 0x00102400000e0006 */
.L_x_16191:
[----:B0-----:R-:W-:-:S07]  /*3810*/  IMAD R120, R88, R121, R120 ;  /* 0x0000007958787224 */ /* 0x001fce00078e0278 */
.L_x_16101:
[----:B------:R-:W-:-:S13]  /*3820*/  ISETP.GE.AND P6, PT, R124, 0x14, PT ;  /* 0x000000147c00780c */ /* 0x000fda0003fc6270 */
[----:B------:R-:W-:Y:S05]  /*3830*/  @!P6 BRA `(.L_x_16103) ;  /* 0x000000000010e947 */ /* 0x000fea0003800000 */
[----:B------:R-:W-:-:S03]  /*3840*/  UMOV UR4, 0xffffffff ;  /* 0xffffffff00047882 */ /* 0x000fc60000000000 */
[----:B------:R-:W-:Y:S05]  /*3850*/  BRA.DIV UR4, `(.L_x_16104) ;  /* 0x0000002604507947 */ /* 0x000fea000b800000 */
[----:B0-----:R0:W0:Y:S02]  /*3860*/  SHFL.IDX PT, R121, R119, R30, R6 ;  /* 0x0000001e77797389 */ /* 0x00102400000e0006 */
.L_x_16194:
[----:B0-----:R-:W-:-:S07]  /*3870*/  IMAD R120, R87, R121, R120 ;  /* 0x0000007957787224 */ /* 0x001fce00078e0278 */
.L_x_16103:
[----:B------:R-:W-:-:S13]  /*3880*/  ISETP.GE.AND P6, PT, R124, 0x15, PT ;  /* 0x000000157c00780c */ /* 0x000fda0003fc6270 */
[----:B------:R-:W-:Y:S05]  /*3890*/  @!P6 BRA `(.L_x_16105) ;  /* 0x000000000010e947 */ /* 0x000fea0003800000 */
[----:B------:R-:W-:-:S03]  /*38a0*/  UMOV UR4, 0xffffffff ;  /* 0xffffffff00047882 */ /* 0x000fc60000000000 */
[----:B------:R-:W-:Y:S05]  /*38b0*/  BRA.DIV UR4, `(.L_x_16106) ;  /* 0x0000002604587947 */ /* 0x000fea000b800000 */
[----:B0-----:R0:W0:Y:S02]  /*38c0*/  SHFL.IDX PT, R121, R119, R28, R6 ;  /* 0x0000001c77797389 */ /* 0x00102400000e0006 */
.L_x_16197:
[----:B0-----:R-:W-:-:S07]  /*38d0*/  IMAD R120, R86, R121, R120 ;  /* 0x0000007956787224 */ /* 0x001fce00078e0278 */
.L_x_16105:
[----:B------:R-:W-:-:S13]  /*38e0*/  ISETP.GE.AND P6, PT, R124, 0x16, PT ;  /* 0x000000167c00780c */ /* 0x000fda0003fc6270 */
[----:B------:R-:W-:Y:S05]  /*38f0*/  @!P6 BRA `(.L_x_16107) ;  /* 0x000000000010e947 */ /* 0x000fea0003800000 */
[----:B------:R-:W-:-:S03]  /*3900*/  UMOV UR4, 0xffffffff ;  /* 0xffffffff00047882 */ /* 0x000fc60000000000 */
[----:B------:R-:W-:Y:S05]  /*3910*/  BRA.DIV UR4, `(.L_x_16108) ;  /* 0x0000002604607947 */ /* 0x000fea000b800000 */
[----:B0-----:R0:W0:Y:S02]  /*3920*/  SHFL.IDX PT, R121, R119, R26, R6 ;  /* 0x0000001a77797389 */ /* 0x00102400000e0006 */
.L_x_16200:
[----:B0-----:R-:W-:-:S07]  /*3930*/  IMAD R120, R85, R121, R120 ;  /* 0x0000007955787224 */ /* 0x001fce00078e0278 */
.L_x_16107:
[----:B------:R-:W-:-:S13]  /*3940*/  ISETP.GE.AND P6, PT, R124, 0x17, PT ;  /* 0x000000177c00780c */ /* 0x000fda0003fc6270 */
[----:B------:R-:W-:Y:S05]  /*3950*/  @!P6 BRA `(.L_x_16109) ;  /* 0x000000000010e947 */ /* 0x000fea0003800000 */
[----:B------:R-:W-:-:S03]  /*3960*/  UMOV UR4, 0xffffffff ;  /* 0xffffffff00047882 */ /* 0x000fc60000000000 */
[----:B------:R-:W-:Y:S05]  /*3970*/  BRA.DIV UR4, `(.L_x_16110) ;  /* 0x0000002604687947 */ /* 0x000fea000b800000 */
[----:B0-----:R0:W0:Y:S02]  /*3980*/  SHFL.IDX PT, R121, R119, R24, R6 ;  /* 0x0000001877797389 */ /* 0x00102400000e0006 */
.L_x_16203:
[----:B0-----:R-:W-:-:S07]  /*3990*/  IMAD R120, R84, R121, R120 ;  /* 0x0000007954787224 */ /* 0x001fce00078e0278 */
.L_x_16109:
[----:B------:R-:W-:-:S13]  /*39a0*/  ISETP.GE.AND P6, PT, R124, 0x18, PT ;  /* 0x000000187c00780c */ /* 0x000fda0003fc6270 */
[----:B------:R-:W-:Y:S05]  /*39b0*/  @!P6 BRA `(.L_x_16111) ;  /* 0x000000000010e947 */ /* 0x000fea0003800000 */
[----:B------:R-:W-:-:S03]  /*39c0*/  UMOV UR4, 0xffffffff ;  /* 0xffffffff00047882 */ /* 0x000fc60000000000 */
[----:B------:R-:W-:Y:S05]  /*39d0*/  BRA.DIV UR4, `(.L_x_16112) ;  /* 0x0000002604707947 */ /* 0x000fea000b800000 */
[----:B0-----:R0:W0:Y:S02]  /*39e0*/  SHFL.IDX PT, R121, R119, R22, R6 ;  /* 0x0000001677797389 */ /* 0x00102400000e0006 */
.L_x_16206:
[----:B0-----:R-:W-:-:S07]  /*39f0*/  IMAD R120, R83, R121, R120 ;  /* 0x0000007953787224 */ /* 0x001fce00078e0278 */
.L_x_16111:
[----:B------:R-:W-:-:S13]  /*3a00*/  ISETP.GE.AND P6, PT, R124, 0x19, PT ;  /* 0x000000197c00780c */ /* 0x000fda0003fc6270 */
[----:B------:R-:W-:Y:S05]  /*3a10*/  @!P6 BRA `(.L_x_16113) ;  /* 0x000000000010e947 */ /* 0x000fea0003800000 */
[----:B------:R-:W-:-:S03]  /*3a20*/  UMOV UR4, 0xffffffff ;  /* 0xffffffff00047882 */ /* 0x000fc60000000000 */
[----:B------:R-:W-:Y:S05]  /*3a30*/  BRA.DIV UR4, `(.L_x_16114) ;  /* 0x0000002604787947 */ /* 0x000fea000b800000 */
[----:B0-----:R0:W0:Y:S02]  /*3a40*/  SHFL.IDX PT, R121, R119, R20, R6 ;  /* 0x0000001477797389 */ /* 0x00102400000e0006 */
.L_x_16209:
[----:B0-----:R-:W-:-:S07]  /*3a50*/  IMAD R120, R82, R121, R120 ;  /* 0x0000007952787224 */ /* 0x001fce00078e0278 */
.L_x_16113:
[----:B------:R-:W-:-:S13]  /*3a60*/  ISETP.GE.AND P6, PT, R124, 0x1a, PT ;  /* 0x0000001a7c00780c */ /* 0x000fda0003fc6270 */
[----:B------:R-:W-:Y:S05]  /*3a70*/  @!P6 BRA `(.L_x_16115) ;  /* 0x000000000010e947 */ /* 0x000fea0003800000 */
[----:B------:R-:W-:-:S03]  /*3a80*/  UMOV UR4, 0xffffffff ;  /* 0xffffffff00047882 */ /* 0x000fc60000000000 */
[----:B------:R-:W-:Y:S05]  /*3a90*/  BRA.DIV UR4, `(.L_x_16116) ;  /* 0x0000002604807947 */ /* 0x000fea000b800000 */
[----:B0-----:R0:W0:Y:S02]  /*3aa0*/  SHFL.IDX PT, R121, R119, R18, R6 ;  /* 0x0000001277797389 */ /* 0x00102400000e0006 */
.L_x_16212:
[----:B0-----:R-:W-:-:S07]  /*3ab0*/  IMAD R120, R81, R121, R120 ;  /* 0x0000007951787224 */ /* 0x001fce00078e0278 */
.L_x_16115:
[----:B------:R-:W-:-:S13]  /*3ac0*/  ISETP.GE.AND P6, PT, R124, 0x1b, PT ;  /* 0x0000001b7c00780c */ /* 0x000fda0003fc6270 */
[----:B------:R-:W-:Y:S05]  /*3ad0*/  @!P6 BRA `(.L_x_16117) ;  /* 0x000000000010e947 */ /* 0x000fea0003800000 */
[----:B------:R-:W-:-:S03]  /*3ae0*/  UMOV UR4, 0xffffffff ;  /* 0xffffffff00047882 */ /* 0x000fc60000000000 */
[----:B------:R-:W-:Y:S05]  /*3af0*/  BRA.DIV UR4, `(.L_x_16118) ;  /* 0x0000002604887947 */ /* 0x000fea000b800000 */
[----:B0-----:R0:W0:Y:S02]  /*3b00*/  SHFL.IDX PT, R121, R119, R16, R6 ;  /* 0x0000001077797389 */ /* 0x00102400000e0006 */
.L_x_16215:
[----:B0-----:R-:W-:-:S07]  /*3b10*/  IMAD R120, R80, R121, R120 ;  /* 0x0000007950787224 */ /* 0x001fce00078e0278 */
.L_x_16117:
[----:B------:R-:W-:-:S13]  /*3b20*/  ISETP.GE.AND P6, PT, R124, 0x1c, PT ;  /* 0x0000001c7c00780c */ /* 0x000fda0003fc6270 */
[----:B------:R-:W-:Y:S05]  /*3b30*/  @!P6 BRA `(.L_x_16119) ;  /* 0x000000000010e947 */ /* 0x000fea0003800000 */
[----:B------:R-:W-:-:S03]  /*3b40*/  UMOV UR4, 0xffffffff ;  /* 0xffffffff00047882 */ /* 0x000fc60000000000 */
[----:B------:R-:W-:Y:S05]  /*3b50*/  BRA.DIV UR4, `(.L_x_16120) ;  /* 0x0000002604907947 */ /* 0x000fea000b800000 */
[----:B0-----:R0:W0:Y:S02]  /*3b60*/  SHFL.IDX PT, R121, R119, R14, R6 ;  /* 0x0000000e77797389 */ /* 0x00102400000e0006 */
.L_x_16218:
[----:B0-----:R-:W-:-:S07]  /*3b70*/  IMAD R120, R79, R121, R120 ;  /* 0x000000794f787224 */ /* 0x001fce00078e0278 */
.L_x_16119:
[----:B------:R-:W-:-:S13]  /*3b80*/  ISETP.GE.AND P6, PT, R124, 0x1d, PT ;  /* 0x0000001d7c00780c */ /* 0x000fda0003fc6270 */
[----:B------:R-:W-:Y:S05]  /*3b90*/  @!P6 BRA `(.L_x_16121) ;  /* 0x000000000010e947 */ /* 0x000fea0003800000 */
[----:B------:R-:W-:-:S03]  /*3ba0*/  UMOV UR4, 0xffffffff ;  /* 0xffffffff00047882 */ /* 0x000fc60000000000 */
[----:B------:R-:W-:Y:S05]  /*3bb0*/  BRA.DIV UR4, `(.L_x_16122) ;  /* 0x0000002604987947 */ /* 0x000fea000b800000 */
[----:B0-----:R0:W0:Y:S02]  /*3bc0*/  SHFL.IDX PT, R121, R119, R12, R6 ;  /* 0x0000000c77797389 */ /* 0x00102400000e0006 */
.L_x_16221:
[----:B0-----:R-:W-:-:S07]  /*3bd0*/  IMAD R120, R78, R121, R120 ;  /* 0x000000794e787224 */ /* 0x001fce00078e0278 */
.L_x_16121:
[----:B------:R-:W-:-:S13]  /*3be0*/  ISETP.GE.AND P6, PT, R124, 0x1e, PT ;  /* 0x0000001e7c00780c */ /* 0x000fda0003fc6270 */
[----:B------:R-:W-:Y:S05]  /*3bf0*/  @!P6 BRA `(.L_x_16123) ;  /* 0x000000000010e947 */ /* 0x000fea0003800000 */
[----:B------:R-:W-:-:S03]  /*3c00*/  UMOV UR4, 0xffffffff ;  /* 0xffffffff00047882 */ /* 0x000fc60000000000 */
[----:B------:R-:W-:Y:S05]  /*3c10*/  BRA.DIV UR4, `(.L_x_16124) ;  /* 0x0000002604a07947 */ /* 0x000fea000b800000 */
[----:B0-----:R0:W0:Y:S02]  /*3c20*/  SHFL.IDX PT, R121, R119, R10, R6 ;  /* 0x0000000a77797389 */ /* 0x00102400000e0006 */
.L_x_16224:
[----:B0-----:R-:W-:-:S07]  /*3c30*/  IMAD R120, R77, R121, R120 ;  /* 0x000000794d787224 */ /* 0x001fce00078e0278 */
.L_x_16123:
[----:B------:R-:W-:-:S13]  /*3c40*/  ISETP.GE.AND P6, PT, R124, 0x1f, PT ;  /* 0x0000001f7c00780c */ /* 0x000fda0003fc6270 */
[----:B------:R-:W-:Y:S05]  /*3c50*/  @!P6 BRA `(.L_x_16125) ;  /* 0x000000000010e947 */ /* 0x000fea0003800000 */
[----:B------:R-:W-:-:S03]  /*3c60*/  UMOV UR4, 0xffffffff ;  /* 0xffffffff00047882 */ /* 0x000fc60000000000 */
[----:B------:R-:W-:Y:S05]  /*3c70*/  BRA.DIV UR4, `(.L_x_16126) ;  /* 0x0000002604a87947 */ /* 0x000fea000b800000 */
[----:B0-----:R0:W0:Y:S02]  /*3c80*/  SHFL.IDX PT, R121, R119, R8, R6 ;  /* 0x0000000877797389 */ /* 0x00102400000e0006 */
.L_x_16227:
[----:B0-----:R-:W-:-:S07]  /*3c90*/  IMAD R120, R76, R121, R120 ;  /* 0x000000794c787224 */ /* 0x001fce00078e0278 */
.L_x_16125:
[----:B------:R-:W-:-:S13]  /*3ca0*/  ISETP.NE.AND P6, PT, R124, 0x20, PT ;  /* 0x000000207c00780c */ /* 0x000fda0003fc5270 */
[----:B------:R-:W-:Y:S05]  /*3cb0*/  @P6 BRA `(.L_x_16127) ;  /* 0x0000000800646947 */ /* 0x000fea0003800000 */
[----:B------:R-:W-:-:S03]  /*3cc0*/  UMOV UR4, 0xffffffff ;  /* 0xffffffff00047882 */ /* 0x000fc60000000000 */
[----:B------:R-:W-:Y:S05]  /*3cd0*/  BRA.DIV UR4, `(.L_x_16128) ;  /* 0x0000002604b07947 */ /* 0x000fea000b800000 */
[----:B0-----:R0:W0:Y:S02]  /*3ce0*/  SHFL.IDX PT, R119, R119, R64, R6 ;  /* 0x0000004077777389 */ /* 0x00102400000e0006 */
.L_x_16230:
[----:B0-----:R-:W-:Y:S01]  /*3cf0*/  IMAD R120, R75, R119, R120 ;  /* 0x000000774b787224 */ /* 0x001fe200078e0278 */
[----:B------:R-:W-:Y:S06]  /*3d00*/  BRA `(.L_x_16127) ;  /* 0x0000000800507947 */ /* 0x000fec0003800000 */
.L_x_16064:
        /* <DEDUP_REMOVED lines=9> */
[----:B------:R-:W-:-:S04]  /*3da0*/  @P4 IMAD.IADD R119, R66, 0x1, -R55 ;  /* 0x0000000142774824 */ /* 0x000fc800078e0a37 */
[----:B------:R-:W-:-:S06]  /*3db0*/  @P4 IMAD R119, R119, 0x4, R121 ;  /* 0x0000000477774824 */ /* 0x000fcc00078e0279 */
[----:B------:R-:W1:Y:S02]  /*3dc0*/  @P4 LDS R119, [R119+0x8] ;  /* 0x0000080077774984 */ /* 0x000e640000000800 */
[----:B-1----:R-:W-:Y:S02]  /*3dd0*/  @P4 IMAD R120, R104, R119, R120 ;  /* 0x0000007768784224 */ /* 0x002fe400078e0278 */
[----:B------:R-:W-:-:S06]  /*3de0*/  @P3 IMAD R119, R113, 0x4, R121 ;  /* 0x0000000471773824 */ /* 0x000fcc00078e0279 */
[----:B------:R-:W3:Y:S02]  /*3df0*/  @P3 LDS R119, [R119+0xc] ;  /* 0x00000c0077773984 */ /* 0x000ee40000000800 */
[----:B---3--:R-:W-:Y:S02]  /*3e00*/  @P3 IMAD R120, R103, R119, R120 ;  /* 0x0000007767783224 */ /* 0x008fe400078e0278 */
[----:B------:R-:W-:-:S06]  /*3e10*/  @P2 IMAD R119, R112, 0x4, R121 ;  /* 0x0000000470772824 */ /* 0x000fcc00078e0279 */
[----:B------:R-:W4:Y:S02]  /*3e20*/  @P2 LDS R119, [R119+0x10] ;  /* 0x0000100077772984 */ /* 0x000f240000000800 */
[----:B----4-:R-:W-:Y:S01]  /*3e30*/  @P2 IMAD R120, R102, R119, R120 ;  /* 0x0000007766782224 */ /* 0x010fe200078e0278 */
[----:B------:R-:W-:-:S06]  /*3e40*/  @P1 LEA R119, R111, R121, 0x2 ;  /* 0x000000796f771211 */ /* 0x000fcc00078e10ff */
[----:B------:R-:W0:Y:S02]  /*3e50*/  @P1 LDS R119, [R119+0x14] ;  /* 0x0000140077771984 */ /* 0x000e240000000800 */
[----:B0-----:R-:W-:Y:S02]  /*3e60*/  @P1 IMAD R120, R101, R119, R120 ;  /* 0x0000007765781224 */ /* 0x001fe400078e0278 */
        /* <DEDUP_REMOVED lines=126> */
.L_x_16127:
[----:B0-----:R-:W-:Y:S01]  /*4650*/  IMAD R119, R3, R116, R107 ;  /* 0x0000007403777224 */ /* 0x001fe200078e026b */
        /* <DEDUP_REMOVED lines=8> */
.L_x_16063:
[----:B------:R-:W-:Y:S05]  /*46e0*/  BSYNC B0 ;  /* 0x0000000000007941 */ /* 0x000fea0003800000 */
.L_x_16062:
[----:B------:R-:W-:-:S13]  /*46f0*/  ISETP.NE.AND P6, PT, R122, RZ, PT ;  /* 0x000000ff7a00720c */ /* 0x000fda0003fc5270 */
[----:B------:R-:W-:Y:S05]  /*4700*/  @!P6 BRA `(.L_x_16130) ;  /* 0xffffffd400a0e947 */ /* 0x000fea000383ffff */
.L_x_16030:
[----:B------:R-:W-:Y:S05]  /*4710*/  WARPSYNC.ALL ;  /* 0x0000000000007948 */ /* 0x000fea0003800000 */
[----:B------:R-:W-:Y:S01]  /*4720*/  ISETP.NE.AND P3, PT, R4, 0x2, PT ;  /* 0x000000020400780c */ /* 0x000fe20003f65270 */
[----:B-1----:R-:W1:Y:S01]  /*4730*/  LDC R9, c[0x0][0x3ac] ;  /* 0x0000eb00ff097b82 */ /* 0x002e620000000800 */
[----:B------:R-:W-:Y:S01]  /*4740*/  LOP3.LUT R67, R67, 0xffff, RZ, 0xc0, !PT ;  /* 0x0000ffff43437812 */ /* 0x000fe200078ec0ff */
[----:B------:R-:W-:Y:S06]  /*4750*/  BSSY.RECONVERGENT B0, `(.L_x_16131) ;  /* 0x000004f000007945 */ /* 0x000fec0003800200 */
[----:B------:R-:W5:Y:S01]  /*4760*/  LDC R11, c[0x0][0x388] ;  /* 0x0000e200ff0b7b82 */ /* 0x000f620000000800 */
[----:B-1----:R-:W-:-:S04]  /*4770*/  IABS R10, R9 ;  /* 0x00000009000a7213 */ /* 0x002fc80000000000 */
[----:B------:R-:W1:Y:S01]  /*4780*/  I2F.RP R6, R10 ;  /* 0x0000000a00067306 */ /* 0x000e620000209400 */
[----:B-----5:R-:W-:-:S07]  /*4790*/  IABS R12, R11 ;  /* 0x0000000b000c7213 */ /* 0x020fce0000000000 */
[----:B-1----:R-:W1:Y:S02]  /*47a0*/  MUFU.RCP R6, R6 ;  /* 0x0000000600067308 */ /* 0x002e640000001000 */
[----:B-1----:R-:W-:-:S06]  /*47b0*/  VIADD R6, R6, 0xffffffe ;  /* 0x0ffffffe06067836 */ /* 0x002fcc0000000000 */
[----:B------:R1:W5:Y:S02]  /*47c0*/  F2I.FTZ.U32.TRUNC.NTZ R7, R6 ;  /* 0x0000000600077305 */ /* 0x000364000021f000 */
[----:B-1----:R-:W-:Y:S02]  /*47d0*/  HFMA2 R6, -RZ, RZ, 0, 0 ;  /* 0x00000000ff067431 */ /* 0x002fe400000001ff */
[----:B-----5:R-:W-:-:S04]  /*47e0*/  IMAD.MOV R8, RZ, RZ, -R7 ;  /* 0x000000ffff087224 */ /* 0x020fc800078e0a07 */
[----:B------:R-:W-:-:S04]  /*47f0*/  IMAD R8, R8, R10, RZ ;  /* 0x0000000a08087224 */ /* 0x000fc800078e02ff */
[----:B------:R-:W-:-:S04]  /*4800*/  IMAD.HI.U32 R6, R7, R8, R6 ;  /* 0x0000000807067227 */ /* 0x000fc800078e0006 */
[----:B------:R-:W-:-:S04]  /*4810*/  IMAD.MOV.U32 R7, RZ, RZ, R12 ;  /* 0x000000ffff077224 */ /* 0x000fc800078e000c */
[----:B------:R-:W-:-:S04]  /*4820*/  IMAD.HI.U32 R6, R6, R7, RZ ;  /* 0x0000000706067227 */ /* 0x000fc800078e00ff */
[----:B------:R-:W-:-:S04]  /*4830*/  IMAD.MOV R8, RZ, RZ, -R6 ;  /* 0x000000ffff087224 */ /* 0x000fc800078e0a06 */
[C---:B------:R-:W-:Y:S02]  /*4840*/  IMAD R7, R10.reuse, R8, R7 ;  /* 0x000000080a077224 */ /* 0x040fe400078e0207 */
[----:B------:R-:W1:Y:S08]  /*4850*/  LDC R8, c[0x0][0x384] ;  /* 0x0000e100ff087b82 */ /* 0x000e700000000800 */
[----:B------:R-:W-:Y:S01]  /*4860*/  BAR.SYNC.DEFER_BLOCKING 0x0 ;  /* 0x0000000000007b1d */ /* 0x000fe20000010000 */
[----:B------:R-:W-:-:S13]  /*4870*/  ISETP.GT.U32.AND P1, PT, R10, R7, PT ;  /* 0x000000070a00720c */ /* 0x000fda0003f24070 */
[----:B------:R-:W-:Y:S02]  /*4880*/  @!P1 IMAD.IADD R7, R7, 0x1, -R10 ;  /* 0x0000000107079824 */ /* 0x000fe400078e0a0a */
[----:B------:R-:W-:Y:S01]  /*4890*/  @!P1 VIADD R6, R6, 0x1 ;  /* 0x0000000106069836 */ /* 0x000fe20000000000 */
[----:B------:R-:W-:Y:S02]  /*48a0*/  ISETP.NE.AND P1, PT, R9, RZ, PT ;  /* 0x000000ff0900720c */ /* 0x000fe40003f25270 */
[----:B------:R-:W-:Y:S02]  /*48b0*/  ISETP.GE.U32.AND P0, PT, R7, R10, PT ;  /* 0x0000000a0700720c */ /* 0x000fe40003f06070 */
[----:B------:R-:W-:-:S04]  /*48c0*/  LOP3.LUT R7, R11, R9, RZ, 0x3c, !PT ;  /* 0x000000090b077212 */ /* 0x000fc800078e3cff */
[----:B------:R-:W-:Y:S01]  /*48d0*/  ISETP.GE.AND P2, PT, R7, RZ, PT ;  /* 0x000000ff0700720c */ /* 0x000fe20003f46270 */
[----:B------:R-:W-:-:S04]  /*48e0*/  IMAD R7, R3, R5, RZ ;  /* 0x0000000503077224 */ /* 0x000fc800078e02ff */
[----:B-1----:R-:W-:Y:S02]  /*48f0*/  IMAD R7, R8, UR8, R7 ;  /* 0x0000000808077c24 */ /* 0x002fe4000f8e0207 */
[----:B------:R-:W-:Y:S02]  /*4900*/  @P0 IADD3 R6, PT, PT, R6, 0x1, RZ ;  /* 0x0000000106060810 */ /* 0x000fe40007ffe0ff */
[----:B------:R-:W-:-:S04]  /*4910*/  ISETP.GE.U32.AND P0, PT, R67, 0x2, PT ;  /* 0x000000024300780c */ /* 0x000fc80003f06070 */
[----:B------:R-:W-:Y:S01]  /*4920*/  @!P2 IMAD.MOV R6, RZ, RZ, -R6 ;  /* 0x000000ffff06a224 */ /* 0x000fe200078e0a06 */
[----:B------:R-:W-:Y:S01]  /*4930*/  @!P1 LOP3.LUT R6, RZ, R9, RZ, 0x33, !PT ;  /* 0x00000009ff069212 */ /* 0x000fe200078e33ff */
[----:B------:R-:W-:Y:S07]  /*4940*/  @!P3 BRA `(.L_x_16132) ;  /* 0x0000000000bcb947 */ /* 0x000fee0003800000 */
[-C--:B------:R-:W-:Y:S01]  /*4950*/  IABS R13, R3.reuse ;  /* 0x00000003000d7213 */ /* 0x080fe20000000000 */
[----:B------:R-:W1:Y:S01]  /*4960*/  S2UR UR5, SR_CgaCtaId ;  /* 0x00000000000579c3 */ /* 0x000e620000008800 */
[----:B------:R-:W-:Y:S01]  /*4970*/  UMOV UR4, 0x400 ;  /* 0x0000040000047882 */ /* 0x000fe20000000000 */
[----:B------:R-:W-:Y:S01]  /*4980*/  LOP3.LUT R11, R4, 0x2, RZ, 0x3c, !PT ;  /* 0x00000002040b7812 */ /* 0x000fe200078e3cff */
[----:B------:R-:W5:Y:S01]  /*4990*/  I2F.RP R5, R13 ;  /* 0x0000000d00057306 */ /* 0x000f620000209400 */
[----:B------:R-:W-:Y:S01]  /*49a0*/  UIADD3 UR4, UPT, UPT, UR4, 0x1480, URZ ;  /* 0x0000148004047890 */ /* 0x000fe2000fffe0ff */
[----:B------:R-:W-:Y:S01]  /*49b0*/  IMAD.MOV.U32 R4, RZ, RZ, RZ ;  /* 0x000000ffff047224 */ /* 0x000fe200078e00ff */
[----:B------:R-:W-:Y:S02]  /*49c0*/  ISETP.NE.AND P4, PT, R3, RZ, PT ;  /* 0x000000ff0300720c */ /* 0x000fe40003f85270 */
[----:B------:R-:W0:Y:S01]  /*49d0*/  LDC.64 R8, c[0x0][0x3a0] ;  /* 0x0000e800ff087b82 */ /* 0x000e220000000a00 */
[----:B------:R-:W-:-:S02]  /*49e0*/  LOP3.LUT R15, RZ, R3, RZ, 0x33, !PT ;  /* 0x00000003ff0f7212 */ /* 0x000fc400078e33ff */
[----:B------:R-:W-:Y:S01]  /*49f0*/  IADD3 R11, PT, PT, -R11, RZ, RZ ;  /* 0x000000ff0b0b7210 */ /* 0x000fe20007ffe1ff */
[----:B-----5:R-:W5:Y:S01]  /*4a00*/  MUFU.RCP R5, R5 ;  /* 0x0000000500057308 */ /* 0x020f620000001000 */
[----:B-1----:R-:W-:Y:S01]  /*4a10*/  ULEA UR4, UR5, UR4, 0x18 ;  /* 0x0000000405047291 */ /* 0x002fe2000f8ec0ff */
[----:B-----5:R-:W-:-:S06]  /*4a20*/  VIADD R5, R5, 0xffffffe ;  /* 0x0ffffffe05057836 */ /* 0x020fcc0000000000 */
[----:B------:R-:W1:Y:S02]  /*4a30*/  F2I.FTZ.U32.TRUNC.NTZ R5, R5 ;  /* 0x0000000500057305 */ /* 0x000e64000021f000 */
[----:B-1----:R-:W-:-:S04]  /*4a40*/  IMAD.MOV R10, RZ, RZ, -R5 ;  /* 0x000000ffff0a7224 */ /* 0x002fc800078e0a05 */
[----:B------:R-:W-:-:S04]  /*4a50*/  IMAD R10, R10, R13, RZ ;  /* 0x0000000d0a0a7224 */ /* 0x000fc800078e02ff */
[----:B------:R-:W-:Y:S01]  /*4a60*/  IMAD.HI.U32 R14, R5, R10, R4 ;  /* 0x0000000a050e7227 */ /* 0x000fe200078e0004 */
[----:B0-----:R-:W-:-:S07]  /*4a70*/  LEA R10, R2, UR4, 0x2 ;  /* 0x00000004020a7c11 */ /* 0x001fce000f8e10ff */
.L_x_16133:
[----:B-1----:R-:W-:Y:S01]  /*4a80*/  IABS R4, R3 ;  /* 0x0000000300047213 */ /* 0x002fe20000000000 */
[----:B------:R-:W-:Y:S01]  /*4a90*/  VIADD R11, R11, 0x1 ;  /* 0x000000010b0b7836 */ /* 0x000fe20000000000 */
[----:B------:R-:W-:-:S03]  /*4aa0*/  IABS R5, R2 ;  /* 0x0000000200057213 */ /* 0x000fc60000000000 */
[----:B------:R-:W-:-:S04]  /*4ab0*/  IMAD.MOV R4, RZ, RZ, -R4 ;  /* 0x000000ffff047224 */ /* 0x000fc800078e0a04 */
[----:B------:R-:W-:Y:S02]  /*4ac0*/  IMAD.MOV.U32 R12, RZ, RZ, R4 ;  /* 0x000000ffff0c7224 */ /* 0x000fe400078e0004 */
[----:B------:R-:W-:-:S04]  /*4ad0*/  IMAD.HI.U32 R4, R14, R5, RZ ;  /* 0x000000050e047227 */ /* 0x000fc800078e00ff */
[----:B------:R-:W-:Y:S01]  /*4ae0*/  IMAD R5, R4, R12, R5 ;  /* 0x0000000c04057224 */ /* 0x000fe200078e0205 */
[----:B------:R-:W-:-:S04]  /*4af0*/  IABS R12, R3 ;  /* 0x00000003000c7213 */ /* 0x000fc80000000000 */
[----:B------:R-:W-:-:S13]  /*4b00*/  ISETP.GT.U32.AND P2, PT, R13, R5, PT ;  /* 0x000000050d00720c */ /* 0x000fda0003f44070 */
[----:B------:R-:W-:Y:S02]  /*4b10*/  @!P2 IMAD.IADD R5, R5, 0x1, -R12 ;  /* 0x000000010505a824 */ /* 0x000fe400078e0a0c */
[----:B------:R0:W1:Y:S01]  /*4b20*/  LDS R12, [R10] ;  /* 0x000000000a0c7984 */ /* 0x0000620000000800 */
[----:B------:R-:W-:Y:S02]  /*4b30*/  @!P2 VIADD R4, R4, 0x1 ;  /* 0x000000010404a836 */ /* 0x000fe40000000000 */
[----:B------:R-:W-:Y:S02]  /*4b40*/  ISETP.GE.U32.AND P1, PT, R5, R13, PT ;  /* 0x0000000d0500720c */ /* 0x000fe40003f26070 */
[----:B------:R-:W-:Y:S02]  /*4b50*/  LOP3.LUT R5, R2, R3, RZ, 0x3c, !PT ;  /* 0x0000000302057212 */ /* 0x000fe400078e3cff */
[----:B0-----:R-:W-:Y:S02]  /*4b60*/  LEA R10, R0, R10, 0x2 ;  /* 0x0000000a000a7211 */ /* 0x001fe400078e10ff */
[----:B------:R-:W-:-:S07]  /*4b70*/  ISETP.GE.AND P3, PT, R5, RZ, PT ;  /* 0x000000ff0500720c */ /* 0x000fce0003f66270 */
[----:B------:R-:W-:Y:S02]  /*4b80*/  @P1 IADD3 R4, PT, PT, R4, 0x1, RZ ;  /* 0x0000000104041810 */ /* 0x000fe40007ffe0ff */
[----:B------:R-:W-:-:S04]  /*4b90*/  ISETP.NE.AND P1, PT, R11, RZ, PT ;  /* 0x000000ff0b00720c */ /* 0x000fc80003f25270 */
        /* <DEDUP_REMOVED lines=10> */
.L_x_16132:
[----:B------:R-:W-:Y:S05]  /*4c40*/  BSYNC.RECONVERGENT B0 ;  /* 0x0000000000007941 */ /* 0x000fea0003800200 */
.L_x_16131:
[----:B------:R-:W-:Y:S05]  /*4c50*/  @!P0 EXIT ;  /* 0x000000000000894d */ /* 0x000fea0003800000 */
[-C--:B------:R-:W-:Y:S01]  /*4c60*/  IABS R25, R3.reuse ;  /* 0x0000000300197213 */ /* 0x080fe20000000000 */
[----:B------:R-:W5:Y:S01]  /*4c70*/  S2UR UR5, SR_CgaCtaId ;  /* 0x00000000000579c3 */ /* 0x000f620000008800 */
[----:B------:R-:W-:Y:S01]  /*4c80*/  UMOV UR4, 0x400 ;  /* 0x0000040000047882 */ /* 0x000fe20000000000 */
[----:B------:R-:W-:Y:S01]  /*4c90*/  IMAD.MOV.U32 R8, RZ, RZ, RZ ;  /* 0x000000ffff087224 */ /* 0x000fe200078e00ff */
[----:B-1----:R-:W1:Y:S01]  /*4ca0*/  I2F.RP R4, R25 ;  /* 0x0000001900047306 */ /* 0x002e620000209400 */
[----:B------:R-:W-:Y:S01]  /*4cb0*/  UIADD3 UR4, UPT, UPT, UR4, 0x1480, URZ ;  /* 0x0000148004047890 */ /* 0x000fe2000fffe0ff */
[----:B------:R-:W-:Y:S01]  /*4cc0*/  ISETP.NE.AND P0, PT, R3, RZ, PT ;  /* 0x000000ff0300720c */ /* 0x000fe20003f05270 */
[C---:B------:R-:W-:Y:S01]  /*4cd0*/  IMAD R17, R0.reuse, 0x3, R2 ;  /* 0x0000000300117824 */ /* 0x040fe200078e0202 */
[----:B------:R-:W-:Y:S01]  /*4ce0*/  LEA R16, R0, R2, 0x1 ;  /* 0x0000000200107211 */ /* 0x000fe200078e08ff */
[----:B------:R-:W-:Y:S01]  /*4cf0*/  IMAD.IADD R18, R2, 0x1, R0 ;  /* 0x0000000102127824 */ /* 0x000fe200078e0200 */
[----:B------:R-:W-:-:S02]  /*4d00*/  LOP3.LUT R27, RZ, R3, RZ, 0x33, !PT ;  /* 0x00000003ff1b7212 */ /* 0x000fc400078e33ff */
[----:B-1----:R-:W1:Y:S01]  /*4d10*/  MUFU.RCP R4, R4 ;  /* 0x0000000400047308 */ /* 0x002e620000001000 */
[----:B-----5:R-:W-:-:S06]  /*4d20*/  ULEA UR4, UR5, UR4, 0x18 ;  /* 0x0000000405047291 */ /* 0x020fcc000f8ec0ff */
[----:B------:R-:W-:Y:S01]  /*4d30*/  LEA R19, R2, UR4, 0x2 ;  /* 0x0000000402137c11 */ /* 0x000fe2000f8e10ff */
[----:B-1----:R-:W-:-:S04]  /*4d40*/  VIADD R4, R4, 0xffffffe ;  /* 0x0ffffffe04047836 */ /* 0x002fc80000000000 */
[----:B------:R1:W5:Y:S02]  /*4d50*/  F2I.FTZ.U32.TRUNC.NTZ R9, R4 ;  /* 0x0000000400097305 */ /* 0x000364000021f000 */
[----:B-1----:R-:W1:Y:S01]  /*4d60*/  LDC.64 R4, c[0x0][0x3a0] ;  /* 0x0000e800ff047b82 */ /* 0x002e620000000a00 */
[----:B-----5:R-:W-:-:S04]  /*4d70*/  IMAD.MOV R10, RZ, RZ, -R9 ;  /* 0x000000ffff0a7224 */ /* 0x020fc800078e0a09 */
[----:B------:R-:W-:-:S04]  /*4d80*/  IMAD R10, R10, R25, RZ ;  /* 0x000000190a0a7224 */ /* 0x000fc800078e02ff */
[----:B------:R-:W-:-:S07]  /*4d90*/  IMAD.HI.U32 R26, R9, R10, R8 ;  /* 0x0000000a091a7227 */ /* 0x000fce00078e0008 */
.L_x_16134:
[----:B0-----:R-:W-:Y:S02]  /*4da0*/  IABS R20, R3 ;  /* 0x0000000300147213 */ /* 0x001fe40000000000 */
[----:B------:R-:W-:Y:S02]  /*4db0*/  IABS R11, R2 ;  /* 0x00000002000b7213 */ /* 0x000fe40000000000 */
[----:B------:R-:W5:Y:S01]  /*4dc0*/  I2F.RP R8, R20 ;  /* 0x0000001400087306 */ /* 0x000f620000209400 */
[----:B------:R-:W-:Y:S02]  /*4dd0*/  IABS R14, R18 ;  /* 0x00000012000e7213 */ /* 0x000fe40000000000 */
[----:B------:R-:W-:Y:S01]  /*4de0*/  IMAD.HI.U32 R10, R26, R11, RZ ;  /* 0x0000000b1a0a7227 */ /* 0x000fe200078e00ff */
[----:B------:R-:W-:-:S04]  /*4df0*/  LOP3.LUT R21, R2, R3, RZ, 0x3c, !PT ;  /* 0x0000000302157212 */ /* 0x000fc800078e3cff */
[----:B------:R-:W-:Y:S01]  /*4e00*/  ISETP.GE.AND P4, PT, R21, RZ, PT ;  /* 0x000000ff1500720c */ /* 0x000fe20003f86270 */
[----:B-----5:R-:W5:Y:S02]  /*4e10*/  MUFU.RCP R8, R8 ;  /* 0x0000000800087308 */ /* 0x020f640000001000 */
[----:B-----5:R-:W-:-:S06]  /*4e20*/  VIADD R8, R8, 0xffffffe ;  /* 0x0ffffffe08087836 */ /* 0x020fcc0000000000 */
[----:B------:R5:W0:Y:S02]  /*4e30*/  F2I.FTZ.U32.TRUNC.NTZ R9, R8 ;  /* 0x0000000800097305 */ /* 0x000a24000021f000 */
[----:B-----5:R-:W-:-:S05]  /*4e40*/  IABS R8, R3 ;  /* 0x0000000300087213 */ /* 0x020fca0000000000 */
[----:B------:R-:W-:Y:S02]  /*4e50*/  IMAD.MOV R8, RZ, RZ, -R8 ;  /* 0x000000ffff087224 */ /* 0x000fe400078e0a08 */
[----:B0-----:R-:W-:-:S03]  /*4e60*/  IMAD.MOV R12, RZ, RZ, -R9 ;  /* 0x000000ffff0c7224 */ /* 0x001fc600078e0a09 */
[----:B------:R-:W-:Y:S01]  /*4e70*/  MOV R15, R8 ;  /* 0x00000008000f7202 */ /* 0x000fe20000000f00 */
[----:B------:R-:W-:Y:S02]  /*4e80*/  IMAD R12, R12, R20, RZ ;  /* 0x000000140c0c7224 */ /* 0x000fe400078e02ff */
[----:B------:R-:W-:Y:S02]  /*4e90*/  IMAD.MOV.U32 R8, RZ, RZ, RZ ;  /* 0x000000ffff087224 */ /* 0x000fe400078e00ff */
[----:B------:R-:W-:Y:S02]  /*4ea0*/  IMAD R11, R10, R15, R11 ;  /* 0x0000000f0a0b7224 */ /* 0x000fe400078e020b */
[----:B------:R-:W-:Y:S01]  /*4eb0*/  IMAD.HI.U32 R13, R9, R12, R8 ;  /* 0x0000000c090d7227 */ /* 0x000fe200078e0008 */
[----:B------:R-:W-:Y:S02]  /*4ec0*/  IABS R12, R16 ;  /* 0x00000010000c7213 */ /* 0x000fe40000000000 */
[----:B------:R-:W-:Y:S01]  /*4ed0*/  ISETP.GT.U32.AND P1, PT, R25, R11, PT ;  /* 0x0000000b1900720c */ /* 0x000fe20003f24070 */
[----:B------:R-:W-:Y:S01]  /*4ee0*/  IMAD.MOV.U32 R9, RZ, RZ, R14 ;  /* 0x000000ffff097224 */ /* 0x000fe200078e000e */
[----:B------:R-:W-:-:S03]  /*4ef0*/  IABS R14, R17 ;  /* 0x00000011000e7213 */ /* 0x000fc60000000000 */
[----:B------:R-:W-:-:S04]  /*4f00*/  IMAD.HI.U32 R8, R13, R9, RZ ;  /* 0x000000090d087227 */ /* 0x000fc800078e00ff */
[----:B------:R-:W-:-:S04]  /*4f10*/  IMAD R9, R8, R15, R9 ;  /* 0x0000000f08097224 */ /* 0x000fc800078e0209 */
[----:B------:R-:W-:Y:S01]  /*4f20*/  @!P1 IMAD.IADD R11, R11, 0x1, -R20 ;  /* 0x000000010b0b9824 */ /* 0x000fe200078e0a14 */
[----:B------:R-:W-:Y:S01]  /*4f30*/  ISETP.GT.U32.AND P2, PT, R20, R9, PT ;  /* 0x000000091400720c */ /* 0x000fe20003f44070 */
[----:B------:R-:W-:-:S03]  /*4f40*/  @!P1 VIADD R10, R10, 0x1 ;  /* 0x000000010a0a9836 */ /* 0x000fc60000000000 */
[----:B------:R-:W-:Y:S01]  /*4f50*/  ISETP.GE.U32.AND P3, PT, R11, R25, PT ;  /* 0x000000190b00720c */ /* 0x000fe20003f66070 */
[----:B------:R-:W-:-:S04]  /*4f60*/  IMAD.HI.U32 R11, R13, R12, RZ ;  /* 0x0000000c0d0b7227 */ /* 0x000fc800078e00ff */
[----:B------:R-:W-:-:S04]  /*4f70*/  IMAD.HI.U32 R13, R13, R14, RZ ;  /* 0x0000000e0d0d7227 */ /* 0x000fc800078e00ff */
[-C--:B------:R-:W-:Y:S01]  /*4f80*/  IMAD R12, R11, R15.reuse, R12 ;  /* 0x0000000f0b0c7224 */ /* 0x080fe200078e020c */
[----:B------:R-:W-:Y:S01]  /*4f90*/  @!P2 IADD3 R9, PT, PT, R9, -R20, RZ ;  /* 0x800000140909a210 */ /* 0x000fe20007ffe0ff */
[----:B------:R-:W-:Y:S01]  /*4fa0*/  IMAD R14, R13, R15, R14 ;  /* 0x0000000f0d0e7224 */ /* 0x000fe200078e020e */
[-C--:B------:R-:W-:Y:S01]  /*4fb0*/  LOP3.LUT R15, R17, R3.reuse, RZ, 0x3c, !PT ;  /* 0x00000003110f7212 */ /* 0x080fe200078e3cff */
[----:B------:R-:W-:Y:S01]  /*4fc0*/  @P3 VIADD R10, R10, 0x1 ;  /* 0x000000010a0a3836 */ /* 0x000fe20000000000 */
[----:B------:R-:W-:Y:S01]  /*4fd0*/  ISETP.GT.U32.AND P5, PT, R20, R12, PT ;  /* 0x0000000c1400720c */ /* 0x000fe20003fa4070 */
[----:B------:R-:W-:Y:S01]  /*4fe0*/  @!P2 VIADD R8, R8, 0x1 ;  /* 0x000000010808a836 */ /* 0x000fe20000000000 */
[----:B------:R-:W-:Y:S01]  /*4ff0*/  ISETP.GT.U32.AND P1, PT, R20, R14, PT ;  /* 0x0000000e1400720c */ /* 0x000fe20003f24070 */
[----:B------:R-:W-:Y:S01]  /*5000*/  @!P4 IMAD.MOV R10, RZ, RZ, -R10 ;  /* 0x000000ffff0ac224 */ /* 0x000fe200078e0a0a */
[----:B------:R-:W-:Y:S02]  /*5010*/  ISETP.GE.U32.AND P6, PT, R9, R20, PT ;  /* 0x000000140900720c */ /* 0x000fe40003fc6070 */
[----:B------:R-:W-:-:S04]  /*5020*/  LOP3.LUT R9, R18, R3, RZ, 0x3c, !PT ;  /* 0x0000000312097212 */ /* 0x000fc800078e3cff */
[----:B------:R-:W-:Y:S02]  /*5030*/  ISETP.GE.AND P3, PT, R9, RZ, PT ;  /* 0x000000ff0900720c */ /* 0x000fe40003f66270 */
[----:B------:R-:W-:Y:S01]  /*5040*/  LOP3.LUT R9, R16, R3, RZ, 0x3c, !PT ;  /* 0x0000000310097212 */ /* 0x000fe200078e3cff */
[----:B------:R-:W-:Y:S02]  /*5050*/  @!P5 IMAD.IADD R12, R12, 0x1, -R20 ;  /* 0x000000010c0cd824 */ /* 0x000fe400078e0a14 */
[-C--:B------:R-:W-:Y:S01]  /*5060*/  @!P1 IADD3 R14, PT, PT, R14, -R20.reuse, RZ ;  /* 0x800000140e0e9210 */ /* 0x080fe20007ffe0ff */
[----:B------:R-:W-:Y:S01]  /*5070*/  @!P5 VIADD R11, R11, 0x1 ;  /* 0x000000010b0bd836 */ /* 0x000fe20000000000 */
[----:B------:R-:W-:Y:S01]  /*5080*/  ISETP.GE.AND P2, PT, R9, RZ, PT ;  /* 0x000000ff0900720c */ /* 0x000fe20003f46270 */
[----:B------:R-:W-:Y:S01]  /*5090*/  @P6 VIADD R8, R8, 0x1 ;  /* 0x0000000108086836 */ /* 0x000fe20000000000 */
[-C--:B------:R-:W-:Y:S01]  /*50a0*/  ISETP.GE.U32.AND P4, PT, R12, R20.reuse, PT ;  /* 0x000000140c00720c */ /* 0x080fe20003f86070 */
[--C-:B------:R-:W-:Y:S01]  /*50b0*/  IMAD R9, R0, 0x4, R19.reuse ;  /* 0x0000000400097824 */ /* 0x100fe200078e0213 */
[----:B------:R-:W-:Y:S01]  /*50c0*/  ISETP.GE.U32.AND P6, PT, R14, R20, PT ;  /* 0x000000140e00720c */ /* 0x000fe20003fc6070 */
[C-C-:B------:R-:W-:Y:S01]  /*50d0*/  IMAD R12, R0.reuse, 0x8, R19.reuse ;  /* 0x00000008000c7824 */ /* 0x140fe200078e0213 */
[----:B------:R-:W0:Y:S01]  /*50e0*/  LDS R20, [R19] ;  /* 0x0000000013147984 */ /* 0x000e220000000800 */
[----:B------:R-:W-:Y:S01]  /*50f0*/  IMAD R14, R0, 0xc, R19 ;  /* 0x0000000c000e7824 */ /* 0x000fe200078e0213 */
[----:B------:R-:W-:Y:S01]  /*5100*/  ISETP.GE.AND P5, PT, R15, RZ, PT ;  /* 0x000000ff0f00720c */ /* 0x000fe20003fa6270 */
[----:B------:R-:W-:Y:S01]  /*5110*/  @!P3 IMAD.MOV R8, RZ, RZ, -R8 ;  /* 0x000000ffff08b224 */ /* 0x000fe200078e0a08 */
[----:B------:R-:W5:Y:S01]  /*5120*/  LDS R21, [R9] ;  /* 0x0000000009157984 */ /* 0x000f620000000800 */
[----:B------:R-:W-:-:S02]  /*5130*/  @!P1 IADD3 R13, PT, PT, R13, 0x1, RZ ;  /* 0x000000010d0d9810 */ /* 0x000fc40007ffe0ff */
[----:B------:R-:W-:Y:S01]  /*5140*/  ISETP.NE.AND P1, PT, R3, RZ, PT ;  /* 0x000000ff0300720c */ /* 0x000fe20003f25270 */
[----:B------:R2:W3:Y:S01]  /*5150*/  LDS R22, [R12] ;  /* 0x000000000c167984 */ /* 0x0004e20000000800 */
[----:B------:R-:W-:Y:S02]  /*5160*/  @P4 VIADD R11, R11, 0x1 ;  /* 0x000000010b0b4836 */ /* 0x000fe40000000000 */
[----:B------:R-:W-:Y:S01]  /*5170*/  @P6 VIADD R13, R13, 0x1 ;  /* 0x000000010d0d6836 */ /* 0x000fe20000000000 */
[----:B------:R4:W3:Y:S01]  /*5180*/  LDS R23, [R14] ;  /* 0x000000000e177984 */ /* 0x0008e20000000800 */
[----:B------:R-:W-:Y:S02]  /*5190*/  @!P2 IMAD.MOV R11, RZ, RZ, -R11 ;  /* 0x000000ffff0ba224 */ /* 0x000fe400078e0a0b */
[----:B------:R-:W-:Y:S01]  /*51a0*/  @!P5 IMAD.MOV R13, RZ, RZ, -R13 ;  /* 0x000000ffff0dd224 */ /* 0x000fe200078e0a0d */
[----:B--2---:R-:W-:Y:S01]  /*51b0*/  LOP3.LUT R12, RZ, R3, RZ, 0x33, !PT ;  /* 0x00000003ff0c7212 */ /* 0x004fe200078e33ff */
[----:B------:R-:W-:-:S03]  /*51c0*/  IMAD R19, R0, 0x10, R19 ;  /* 0x0000001000137824 */ /* 0x000fc600078e0213 */
[C---:B------:R-:W-:Y:S02]  /*51d0*/  SEL R10, R12.reuse, R10, !P1 ;  /* 0x0000000a0c0a7207 */ /* 0x040fe40004800000 */
[----:B------:R-:W-:Y:S02]  /*51e0*/  SEL R9, R12, R8, !P1 ;  /* 0x000000080c097207 */ /* 0x000fe40004800000 */
[----:B----4-:R-:W-:Y:S01]  /*51f0*/  IADD3 R14, PT, PT, -R10, RZ, RZ ;  /* 0x000000ff0a0e7210 */ /* 0x010fe20007ffe1ff */
[--C-:B------:R-:W-:Y:S01]  /*5200*/  IMAD R10, R6, R10, R7.reuse ;  /* 0x0000000a060a7224 */ /* 0x100fe200078e0207 */
[----:B------:R-:W-:Y:S01]  /*5210*/  SEL R12, R12, R11, !P1 ;  /* 0x0000000b0c0c7207 */ /* 0x000fe20004800000 */
[----:B------:R-:W-:Y:S01]  /*5220*/  IMAD R11, R6, R9, R7 ;  /* 0x00000009060b7224 */ /* 0x000fe200078e0207 */
[----:B------:R-:W-:Y:S01]  /*5230*/  SEL R13, R27, R13, !P0 ;  /* 0x0000000d1b0d7207 */ /* 0x000fe20004000000 */
[----:B------:R-:W-:Y:S02]  /*5240*/  IMAD.MOV R9, RZ, RZ, -R9 ;  /* 0x000000ffff097224 */ /* 0x000fe400078e0a09 */
[----:B------:R-:W-:Y:S01]  /*5250*/  IMAD R8, R3, R14, R2 ;  /* 0x0000000e03087224 */ /* 0x000fe200078e0202 */
[----:B------:R-:W-:Y:S01]  /*5260*/  IADD3 R2, PT, PT, R0, R2, R0 ;  /* 0x0000000200027210 */ /* 0x000fe20007ffe000 */
[----:B------:R-:W-:-:S02]  /*5270*/  IMAD.MOV R15, RZ, RZ, -R12 ;  /* 0x000000ffff0f7224 */ /* 0x000fc400078e0a0c */
[----:B------:R-:W-:Y:S01]  /*5280*/  IMAD.MOV R24, RZ, RZ, -R13 ;  /* 0x000000ffff187224 */ /* 0x000fe200078e0a0d */
[----:B------:R-:W-:Y:S01]  /*5290*/  IADD3 R8, PT, PT, R10, R8, RZ ;  /* 0x000000080a087210 */ /* 0x000fe20007ffe0ff */
[--C-:B------:R-:W-:Y:S01]  /*52a0*/  IMAD R14, R6, R13, R7.reuse ;  /* 0x0000000d060e7224 */ /* 0x100fe200078e0207 */
[----:B------:R-:W-:Y:S01]  /*52b0*/  IADD3 R2, PT, PT, R0, R2, R0 ;  /* 0x0000000200027210 */ /* 0x000fe20007ffe000 */
[C---:B------:R-:W-:Y:S02]  /*52c0*/  IMAD R9, R3.reuse, R9, R18 ;  /* 0x0000000903097224 */ /* 0x040fe400078e0212 */
[----:B------:R-:W-:Y:S01]  /*52d0*/  IMAD R12, R6, R12, R7 ;  /* 0x0000000c060c7224 */ /* 0x000fe200078e0207 */
[----:B------:R-:W-:Y:S01]  /*52e0*/  ISETP.GE.U32.AND P1, PT, R2, 0x100, PT ;  /* 0x000001000200780c */ /* 0x000fe20003f26070 */
[C---:B------:R-:W-:Y:S01]  /*52f0*/  IMAD R13, R3.reuse, R15, R16 ;  /* 0x0000000f030d7224 */ /* 0x040fe200078e0210 */
[----:B------:R-:W-:Y:S01]  /*5300*/  LEA R16, R0, R16, 0x2 ;  /* 0x0000001000107211 */ /* 0x000fe200078e10ff */
        /* <DEDUP_REMOVED lines=8> */
[----:B-----5:R0:W-:Y:S03]  /*5390*/  STG.E desc[UR6][R10.64], R21 ;  /* 0x000000150a007986 */ /* 0x0201e6000c101906 */
[----:B------:R-:W-:Y:S01]  /*53a0*/  IMAD.WIDE R14, R14, 0x4, R4 ;  /* 0x000000040e0e7825 */ /* 0x000fe200078e0204 */
[----:B---3--:R0:W-:Y:S03]  /*53b0*/  STG.E desc[UR6][R12.64], R22 ;  /* 0x000000160c007986 */ /* 0x0081e6000c101906 */
[C---:B------:R-:W-:Y:S01]  /*53c0*/  IMAD R17, R0.reuse, 0x4, R17 ;  /* 0x0000000400117824 */ /* 0x040fe200078e0211 */
[----:B------:R0:W-:Y:S01]  /*53d0*/  STG.E desc[UR6][R14.64], R23 ;  /* 0x000000170e007986 */ /* 0x0001e2000c101906 */
[----:B------:R-:W-:Y:S01]  /*53e0*/  IMAD R18, R0, 0x4, R18 ;  /* 0x0000000400127824 */ /* 0x000fe200078e0212 */
[----:B------:R-:W-:Y:S06]  /*53f0*/  @!P1 BRA `(.L_x_16134) ;  /* 0xfffffff800689947 */ /* 0x000fec000383ffff */
[----:B------:R-:W-:Y:S05]  /*5400*/  EXIT ;  /* 0x000000000000794d */ /* 0x000fea0003800000 */
.L_x_16066:
[----:B------:R-:W-:Y:S01]  /*5410*/  BSSY B1, `(.L_x_16135) ;  /* 0x0000006000017945 */ /* 0x000fe20003800000 */
[----:B------:R-:W-:Y:S02]  /*5420*/  IMAD.MOV.U32 R121, RZ, RZ, R114 ;  /* 0x000000ffff797224 */ /* 0x000fe400078e0072 */
[----:B------:R-:W-:-:S07]  /*5430*/  IMAD.MOV.U32 R123, RZ, RZ, -0x1 ;  /* 0xffffffffff7b7424 */ /* 0x000fce00078e00ff */
[----:B01234-:R-:W-:Y:S05]  /*5440*/  WARPSYNC.COLLECTIVE R123, `(.L_x_16136) ;  /* 0x000000007b087348 */ /* 0x01ffea0003c00000 */
[----:B0-----:R0:W0:Y:S02]  /*5450*/  SHFL.IDX P6, R121, R119, R121, R6 ;  /* 0x0000007977797389 */ /* 0x00102400000c0006 */
[----:B01234-:R-:W-:Y:S05]  /*5460*/  ENDCOLLECTIVE ;  /* 0x000000000000791b */ /* 0x01ffea0003800000 */
.L_x_16136:
[----:B------:R-:W-:Y:S05]  /*5470*/  BSYNC B1 ;  /* 0x0000000000017941 */ /* 0x000fea0003800000 */
.L_x_16135:
[----:B------:R-:W-:Y:S01]  /*5480*/  MOV R120, R121 ;  /* 0x0000007900787202 */ /* 0x000fe20000000f00 */
[----:B------:R-:W-:Y:S06]  /*5490*/  BRA `(.L_x_16137) ;  /* 0xffffffdc002c7947 */ /* 0x000fec000383ffff */
.L_x_16068:
[----:B------:R-:W-:Y:S01]  /*54a0*/  BSSY B1, `(.L_x_16138) ;  /* 0x0000006000017945 */ /* 0x000fe20003800000 */
[----:B------:R-:W-:Y:S02]  /*54b0*/  IMAD.MOV.U32 R121, RZ, RZ, R62 ;  /* 0x000000ffff797224 */ /* 0x000fe400078e003e */
[----:B------:R-:W-:-:S07]  /*54c0*/  IMAD.MOV.U32 R123, RZ, RZ, -0x1 ;  /* 0xffffffffff7b7424 */ /* 0x000fce00078e00ff */
[----:B01234-:R-:W-:Y:S05]  /*54d0*/  WARPSYNC.COLLECTIVE R123, `(.L_x_16139) ;  /* 0x000000007b087348 */ /* 0x01ffea0003c00000 */
[----:B0-----:R0:W0:Y:S02]  /*54e0*/  SHFL.IDX P6, R121, R119, R121, R6 ;  /* 0x0000007977797389 */ /* 0x00102400000c0006 */
[----:B01234-:R-:W-:Y:S05]  /*54f0*/  ENDCOLLECTIVE ;  /* 0x000000000000791b */ /* 0x01ffea0003800000 */
.L_x_16139:
[----:B------:R-:W-:Y:S05]  /*5500*/  BSYNC B1 ;  /* 0x0000000000017941 */ /* 0x000fea0003800000 */
.L_x_16138:
[----:B------:R-:W-:Y:S05]  /*5510*/  BRA `(.L_x_16140) ;  /* 0xffffffdc00247947 */ /* 0x000fea000383ffff */
.L_x_16070:
[----:B------:R-:W-:Y:S01]  /*5520*/  BSSY B1, `(.L_x_16141) ;  /* 0x0000006000017945 */ /* 0x000fe20003800000 */
[----:B------:R-:W-:Y:S02]  /*5530*/  IMAD.MOV.U32 R121, RZ, RZ, R61 ;  /* 0x000000ffff797224 */ /* 0x000fe400078e003d */
[----:B------:R-:W-:-:S07]  /*5540*/  IMAD.MOV.U32 R123, RZ, RZ, -0x1 ;  /* 0xffffffffff7b7424 */ /* 0x000fce00078e00ff */
[----:B01234-:R-:W-:Y:S05]  /*5550*/  WARPSYNC.COLLECTIVE R123, `(.L_x_16142) ;  /* 0x000000007b087348 */ /* 0x01ffea0003c00000 */
[----:B0-----:R0:W0:Y:S02]  /*5560*/  SHFL.IDX P6, R121, R119, R121, R6 ;  /* 0x0000007977797389 */ /* 0x00102400000c0006 */
[----:B01234-:R-:W-:Y:S05]  /*5570*/  ENDCOLLECTIVE ;  /* 0x000000000000791b */ /* 0x01ffea0003800000 */
.L_x_16142:
[----:B------:R-:W-:Y:S05]  /*5580*/  BSYNC B1 ;  /* 0x0000000000017941 */ /* 0x000fea0003800000 */
.L_x_16141:
[----:B------:R-:W-:Y:S05]  /*5590*/  BRA `(.L_x_16143) ;  /* 0xffffffdc001c7947 */ /* 0x000fea000383ffff */
.L_x_16072:
[----:B------:R-:W-:Y:S01]  /*55a0*/  BSSY B1, `(.L_x_16144) ;  /* 0x0000006000017945 */ /* 0x000fe20003800000 */
[----:B------:R-:W-:Y:S01]  /*55b0*/  MOV R121, R60 ;  /* 0x0000003c00797202 */ /* 0x000fe20000000f00 */
[----:B------:R-:W-:-:S07]  /*55c0*/  IMAD.MOV.U32 R123, RZ, RZ, -0x1 ;  /* 0xffffffffff7b7424 */ /* 0x000fce00078e00ff */
[----:B01234-:R-:W-:Y:S05]  /*55d0*/  WARPSYNC.COLLECTIVE R123, `(.L_x_16145) ;  /* 0x000000007b087348 */ /* 0x01ffea0003c00000 */
[----:B0-----:R0:W0:Y:S02]  /*55e0*/  SHFL.IDX P6, R121, R119, R121, R6 ;  /* 0x0000007977797389 */ /* 0x00102400000c0006 */
[----:B01234-:R-:W-:Y:S05]  /*55f0*/  ENDCOLLECTIVE ;  /* 0x000000000000791b */ /* 0x01ffea0003800000 */
.L_x_16145:
[----:B------:R-:W-:Y:S05]  /*5600*/  BSYNC B1 ;  /* 0x0000000000017941 */ /* 0x000fea0003800000 */
.L_x_16144:
[----:B------:R-:W-:Y:S05]  /*5610*/  BRA `(.L_x_16146) ;  /* 0xffffffdc00147947 */ /* 0x000fea000383ffff */
.L_x_16074:
[----:B------:R-:W-:Y:S01]  /*5620*/  BSSY B1, `(.L_x_16147) ;  /* 0x0000006000017945 */ /* 0x000fe20003800000 */
[----:B------:R-:W-:Y:S02]  /*5630*/  IMAD.MOV.U32 R121, RZ, RZ, R59 ;  /* 0x000000ffff797224 */ /* 0x000fe400078e003b */
[----:B------:R-:W-:-:S07]  /*5640*/  IMAD.MOV.U32 R123, RZ, RZ, -0x1 ;  /* 0xffffffffff7b7424 */ /* 0x000fce00078e00ff */
[----:B01234-:R-:W-:Y:S05]  /*5650*/  WARPSYNC.COLLECTIVE R123, `(.L_x_16148) ;  /* 0x000000007b087348 */ /* 0x01ffea0003c00000 */
[----:B0-----:R0:W0:Y:S02]  /*5660*/  SHFL.IDX P6, R121, R119, R121, R6 ;  /* 0x0000007977797389 */ /* 0x00102400000c0006 */
[----:B01234-:R-:W-:Y:S05]  /*5670*/  ENDCOLLECTIVE ;  /* 0x000000000000791b */ /* 0x01ffea0003800000 */
.L_x_16148:
[----:B------:R-:W-:Y:S05]  /*5680*/  BSYNC B1 ;  /* 0x0000000000017941 */ /* 0x000fea0003800000 */
.L_x_16147:
[----:B------:R-:W-:Y:S05]  /*5690*/  BRA `(.L_x_16149) ;  /* 0xffffffdc000c7947 */ /* 0x000fea000383ffff */
.L_x_16076:
[----:B------:R-:W-:Y:S01]  /*56a0*/  BSSY B1, `(.L_x_16150) ;  /* 0x0000006000017945 */ /* 0x000fe20003800000 */
[----:B------:R-:W-:Y:S01]  /*56b0*/  IMAD.MOV.U32 R121, RZ, RZ, R58 ;  /* 0x000000ffff797224 */ /* 0x000fe200078e003a */
[----:B------:R-:W-:-:S07]  /*56c0*/  MOV R123, 0xffffffff ;  /* 0xffffffff007b7802 */ /* 0x000fce0000000f00 */
[----:B01234-:R-:W-:Y:S05]  /*56d0*/  WARPSYNC.COLLECTIVE R123, `(.L_x_16151) ;  /* 0x000000007b087348 */ /* 0x01ffea0003c00000 */
[----:B0-----:R0:W0:Y:S02]  /*56e0*/  SHFL.IDX P6, R121, R119, R121, R6 ;  /* 0x0000007977797389 */ /* 0x00102400000c0006 */
[----:B01234-:R-:W-:Y:S05]  /*56f0*/  ENDCOLLECTIVE ;  /* 0x000000000000791b */ /* 0x01ffea0003800000 */
.L_x_16151:
[----:B------:R-:W-:Y:S05]  /*5700*/  BSYNC B1 ;  /* 0x0000000000017941 */ /* 0x000fea0003800000 */
.L_x_16150:
[----:B------:R-:W-:Y:S05]  /*5710*/  BRA `(.L_x_16152) ;  /* 0xffffffdc00047947 */ /* 0x000fea000383ffff */
.L_x_16078:
[----:B------:R-:W-:Y:S01]  /*5720*/  BSSY B1, `(.L_x_16153) ;  /* 0x0000006000017945 */ /* 0x000fe20003800000 */
[----:B------:R-:W-:Y:S02]  /*5730*/  IMAD.MOV.U32 R121, RZ, RZ, R56 ;  /* 0x000000ffff797224 */ /* 0x000fe400078e0038 */
[----:B------:R-:W-:-:S07]  /*5740*/  IMAD.MOV.U32 R123, RZ, RZ, -0x1 ;  /* 0xffffffffff7b7424 */ /* 0x000fce00078e00ff */
[----:B01234-:R-:W-:Y:S05]  /*5750*/  WARPSYNC.COLLECTIVE R123, `(.L_x_16154) ;  /* 0x000000007b087348 */ /* 0x01ffea0003c00000 */
[----:B0-----:R0:W0:Y:S02]  /*5760*/  SHFL.IDX P6, R121, R119, R121, R6 ;  /* 0x0000007977797389 */ /* 0x00102400000c0006 */
[----:B01234-:R-:W-:Y:S05]  /*5770*/  ENDCOLLECTIVE ;  /* 0x000000000000791b */ /* 0x01ffea0003800000 */
.L_x_16154:
[----:B------:R-:W-:Y:S05]  /*5780*/  BSYNC B1 ;  /* 0x0000000000017941 */ /* 0x000fea0003800000 */
.L_x_16153:
[----:B------:R-:W-:Y:S05]  /*5790*/  BRA `(.L_x_16155) ;  /* 0xffffffd800fc7947 */ /* 0x000fea000383ffff */
.L_x_16080:
[----:B------:R-:W-:Y:S01]  /*57a0*/  BSSY B1, `(.L_x_16156) ;  /* 0x0000006000017945 */ /* 0x000fe20003800000 */
[----:B------:R-:W-:Y:S02]  /*57b0*/  IMAD.MOV.U32 R121, RZ, RZ, R54 ;  /* 0x000000ffff797224 */ /* 0x000fe400078e0036 */
[----:B------:R-:W-:-:S07]  /*57c0*/  IMAD.MOV.U32 R123, RZ, RZ, -0x1 ;  /* 0xffffffffff7b7424 */ /* 0x000fce00078e00ff */
[----:B01234-:R-:W-:Y:S05]  /*57d0*/  WARPSYNC.COLLECTIVE R123, `(.L_x_16157) ;  /* 0x000000007b087348 */ /* 0x01ffea0003c00000 */
[----:B0-----:R0:W0:Y:S02]  /*57e0*/  SHFL.IDX P6, R121, R119, R121, R6 ;  /* 0x0000007977797389 */ /* 0x00102400000c0006 */
[----:B01234-:R-:W-:Y:S05]  /*57f0*/  ENDCOLLECTIVE ;  /* 0x000000000000791b */ /* 0x01ffea0003800000 */
.L_x_16157:
[----:B------:R-:W-:Y:S05]  /*5800*/  BSYNC B1 ;  /* 0x0000000000017941 */ /* 0x000fea0003800000 */
.L_x_16156:
[----:B------:R-:W-:Y:S05]  /*5810*/  BRA `(.L_x_16158) ;  /* 0xffffffd800f47947 */ /* 0x000fea000383ffff */
.L_x_16082:
[----:B------:R-:W-:Y:S01]  /*5820*/  BSSY B1, `(.L_x_16159) ;  /* 0x0000006000017945 */ /* 0x000fe20003800000 */
[----:B------:R-:W-:Y:S01]  /*5830*/  MOV R121, R52 ;  /* 0x0000003400797202 */ /* 0x000fe20000000f00 */
[----:B------:R-:W-:-:S07]  /*5840*/  IMAD.MOV.U32 R123, RZ, RZ, -0x1 ;  /* 0xffffffffff7b7424 */ /* 0x000fce00078e00ff */
[----:B01234-:R-:W-:Y:S05]  /*5850*/  WARPSYNC.COLLECTIVE R123, `(.L_x_16160) ;  /* 0x000000007b087348 */ /* 0x01ffea0003c00000 */
[----:B0-----:R0:W0:Y:S02]  /*5860*/  SHFL.IDX P6, R121, R119, R121, R6 ;  /* 0x0000007977797389 */ /* 0x00102400000c0006 */
[----:B01234-:R-:W-:Y:S05]  /*5870*/  ENDCOLLECTIVE ;  /* 0x000000000000791b */ /* 0x01ffea0003800000 */
.L_x_16160:
[----:B------:R-:W-:Y:S05]  /*5880*/  BSYNC B1 ;  /* 0x0000000000017941 */ /* 0x000fea0003800000 */
.L_x_16159:
[----:B------:R-:W-:Y:S05]  /*5890*/  BRA `(.L_x_16161) ;  /* 0xffffffd800ec7947 */ /* 0x000fea000383ffff */
.L_x_16084:
[----:B------:R-:W-:Y:S01]  /*58a0*/  BSSY B1, `(.L_x_16162) ;  /* 0x0000006000017945 */ /* 0x000fe20003800000 */
[----:B------:R-:W-:Y:S02]  /*58b0*/  IMAD.MOV.U32 R121, RZ, RZ, R50 ;  /* 0x000000ffff797224 */ /* 0x000fe400078e0032 */
[----:B------:R-:W-:-:S07]  /*58c0*/  IMAD.MOV.U32 R123, RZ, RZ, -0x1 ;  /* 0xffffffffff7b7424 */ /* 0x000fce00078e00ff */
[----:B01234-:R-:W-:Y:S05]  /*58d0*/  WARPSYNC.COLLECTIVE R123, `(.L_x_16163) ;  /* 0x000000007b087348 */ /* 0x01ffea0003c00000 */
[----:B0-----:R0:W0:Y:S02]  /*58e0*/  SHFL.IDX P6, R121, R119, R121, R6 ;  /* 0x0000007977797389 */ /* 0x00102400000c0006 */
[----:B01234-:R-:W-:Y:S05]  /*58f0*/  ENDCOLLECTIVE ;  /* 0x000000000000791b */ /* 0x01ffea0003800000 */
.L_x_16163:
[----:B------:R-:W-:Y:S05]  /*5900*/  BSYNC B1 ;  /* 0x0000000000017941 */ /* 0x000fea0003800000 */
.L_x_16162:
[----:B------:R-:W-:Y:S05]  /*5910*/  BRA `(.L_x_16164) ;  /* 0xffffffd800e47947 */ /* 0x000fea000383ffff */
.L_x_16086:
[----:B------:R-:W-:Y:S01]  /*5920*/  BSSY B1, `(.L_x_16165) ;  /* 0x0000006000017945 */ /* 0x000fe20003800000 */
[----:B------:R-:W-:Y:S01]  /*5930*/  IMAD.MOV.U32 R121, RZ, RZ, R48 ;  /* 0x000000ffff797224 */ /* 0x000fe200078e0030 */
[----:B------:R-:W-:-:S07]  /*5940*/  MOV R123, 0xffffffff ;  /* 0xffffffff007b7802 */ /* 0x000fce0000000f00 */
[----:B01234-:R-:W-:Y:S05]  /*5950*/  WARPSYNC.COLLECTIVE R123, `(.L_x_16166) ;  /* 0x000000007b087348 */ /* 0x01ffea0003c00000 */
[----:B0-----:R0:W0:Y:S02]  /*5960*/  SHFL.IDX P6, R121, R119, R121, R6 ;  /* 0x0000007977797389 */ /* 0x00102400000c0006 */
[----:B01234-:R-:W-:Y:S05]  /*5970*/  ENDCOLLECTIVE ;  /* 0x000000000000791b */ /* 0x01ffea0003800000 */
.L_x_16166:
[----:B------:R-:W-:Y:S05]  /*5980*/  BSYNC B1 ;  /* 0x0000000000017941 */ /* 0x000fea0003800000 */
.L_x_16165:
[----:B------:R-:W-:Y:S05]  /*5990*/  BRA `(.L_x_16167) ;  /* 0xffffffd800dc7947 */ /* 0x000fea000383ffff */
.L_x_16088:
[----:B------:R-:W-:Y:S01]  /*59a0*/  BSSY B1, `(.L_x_16168) ;  /* 0x0000006000017945 */ /* 0x000fe20003800000 */
[----:B------:R-:W-:Y:S02]  /*59b0*/  IMAD.MOV.U32 R121, RZ, RZ, R46 ;  /* 0x000000ffff797224 */ /* 0x000fe400078e002e */
[----:B------:R-:W-:-:S07]  /*59c0*/  IMAD.MOV.U32 R123, RZ, RZ, -0x1 ;  /* 0xffffffffff7b7424 */ /* 0x000fce00078e00ff */
[----:B01234-:R-:W-:Y:S05]  /*59d0*/  WARPSYNC.COLLECTIVE R123, `(.L_x_16169) ;  /* 0x000000007b087348 */ /* 0x01ffea0003c00000 */
[----:B0-----:R0:W0:Y:S02]  /*59e0*/  SHFL.IDX P6, R121, R119, R121, R6 ;  /* 0x0000007977797389 */ /* 0x00102400000c0006 */
[----:B01234-:R-:W-:Y:S05]  /*59f0*/  ENDCOLLECTIVE ;  /* 0x000000000000791b */ /* 0x01ffea0003800000 */
.L_x_16169:
[----:B------:R-:W-:Y:S05]  /*5a00*/  BSYNC B1 ;  /* 0x0000000000017941 */ /* 0x000fea0003800000 */
.L_x_16168:
[----:B------:R-:W-:Y:S05]  /*5a10*/  BRA `(.L_x_16170) ;  /* 0xffffffd800d47947 */ /* 0x000fea000383ffff */
.L_x_16090:
[----:B------:R-:W-:Y:S01]  /*5a20*/  BSSY B1, `(.L_x_16171) ;  /* 0x0000006000017945 */ /* 0x000fe20003800000 */
[----:B------:R-:W-:Y:S02]  /*5a30*/  IMAD.MOV.U32 R121, RZ, RZ, R44 ;  /* 0x000000ffff797224 */ /* 0x000fe400078e002c */
[----:B------:R-:W-:-:S07]  /*5a40*/  IMAD.MOV.U32 R123, RZ, RZ, -0x1 ;  /* 0xffffffffff7b7424 */ /* 0x000fce00078e00ff */
[----:B01234-:R-:W-:Y:S05]  /*5a50*/  WARPSYNC.COLLECTIVE R123, `(.L_x_16172) ;  /* 0x000000007b087348 */ /* 0x01ffea0003c00000 */
[----:B0-----:R0:W0:Y:S02]  /*5a60*/  SHFL.IDX P6, R121, R119, R121, R6 ;  /* 0x0000007977797389 */ /* 0x00102400000c0006 */
[----:B01234-:R-:W-:Y:S05]  /*5a70*/  ENDCOLLECTIVE ;  /* 0x000000000000791b */ /* 0x01ffea0003800000 */
.L_x_16172:
[----:B------:R-:W-:Y:S05]  /*5a80*/  BSYNC B1 ;  /* 0x0000000000017941 */ /* 0x000fea0003800000 */
.L_x_16171:
[----:B------:R-:W-:Y:S05]  /*5a90*/  BRA `(.L_x_16173) ;  /* 0xffffffd800cc7947 */ /* 0x000fea000383ffff */
.L_x_16092:
[----:B------:R-:W-:Y:S01]  /*5aa0*/  BSSY B1, `(.L_x_16174) ;  /* 0x0000006000017945 */ /* 0x000fe20003800000 */
[----:B------:R-:W-:Y:S01]  /*5ab0*/  MOV R121, R42 ;  /* 0x0000002a00797202 */ /* 0x000fe20000000f00 */
[----:B------:R-:W-:-:S07]  /*5ac0*/  IMAD.MOV.U32 R123, RZ, RZ, -0x1 ;  /* 0xffffffffff7b7424 */ /* 0x000fce00078e00ff */
[----:B01234-:R-:W-:Y:S05]  /*5ad0*/  WARPSYNC.COLLECTIVE R123, `(.L_x_16175) ;  /* 0x000000007b087348 */ /* 0x01ffea0003c00000 */
[----:B0-----:R0:W0:Y:S02]  /*5ae0*/  SHFL.IDX P6, R121, R119, R121, R6 ;  /* 0x0000007977797389 */ /* 0x00102400000c0006 */
[----:B01234-:R-:W-:Y:S05]  /*5af0*/  ENDCOLLECTIVE ;  /* 0x000000000000791b */ /* 0x01ffea0003800000 */
.L_x_16175:
[----:B------:R-:W-:Y:S05]  /*5b00*/  BSYNC B1 ;  /* 0x0000000000017941 */ /* 0x000fea0003800000 */
.L_x_16174:
[----:B------:R-:W-:Y:S05]  /*5b10*/  BRA `(.L_x_16176) ;  /* 0xffffffd800c47947 */ /* 0x000fea000383ffff */
.L_x_16094:
[----:B------:R-:W-:Y:S01]  /*5b20*/  BSSY B1, `(.L_x_16177) ;  /* 0x0000006000017945 */ /* 0x000fe20003800000 */
[----:B------:R-:W-:Y:S02]  /*5b30*/  IMAD.MOV.U32 R121, RZ, RZ, R40 ;  /* 0x000000ffff797224 */ /* 0x000fe400078e0028 */
[----:B------:R-:W-:-:S07]  /*5b40*/  IMAD.MOV.U32 R123, RZ, RZ, -0x1 ;  /* 0xffffffffff7b7424 */ /* 0x000fce00078e00ff */
[----:B01234-:R-:W-:Y:S05]  /*5b50*/  WARPSYNC.COLLECTIVE R123, `(.L_x_16178) ;  /* 0x000000007b087348 */ /* 0x01ffea0003c00000 */
[----:B0-----:R0:W0:Y:S02]  /*5b60*/  SHFL.IDX P6, R121, R119, R121, R6 ;  /* 0x0000007977797389 */ /* 0x00102400000c0006 */
[----:B01234-:R-:W-:Y:S05]  /*5b70*/  ENDCOLLECTIVE ;  /* 0x000000000000791b */ /* 0x01ffea0003800000 */
.L_x_16178:
[----:B------:R-:W-:Y:S05]  /*5b80*/  BSYNC B1 ;  /* 0x0000000000017941 */ /* 0x000fea0003800000 */
.L_x_16177:
[----:B------:R-:W-:Y:S05]  /*5b90*/  BRA `(.L_x_16179) ;  /* 0xffffffd800bc7947 */ /* 0x000fea000383ffff */
.L_x_16096:
[----:B------:R-:W-:Y:S01]  /*5ba0*/  BSSY B1, `(.L_x_16180) ;  /* 0x0000006000017945 */ /* 0x000fe20003800000 */
[----:B------:R-:W-:Y:S01]  /*5bb0*/  IMAD.MOV.U32 R121, RZ, RZ, R38 ;  /* 0x000000ffff797224 */ /* 0x000fe200078e0026 */
[----:B------:R-:W-:-:S07]  /*5bc0*/  MOV R123, 0xffffffff ;  /* 0xffffffff007b7802 */ /* 0x000fce0000000f00 */
[----:B01234-:R-:W-:Y:S05]  /*5bd0*/  WARPSYNC.COLLECTIVE R123, `(.L_x_16181) ;  /* 0x000000007b087348 */ /* 0x01ffea0003c00000 */
[----:B0-----:R0:W0:Y:S02]  /*5be0*/  SHFL.IDX P6, R121, R119, R121, R6 ;  /* 0x0000007977797389 */ /* 0x00102400000c0006 */
[----:B01234-:R-:W-:Y:S05]  /*5bf0*/  ENDCOLLECTIVE ;  /* 0x000000000000791b */ /* 0x01ffea0003800000 */
.L_x_16181:
[----:B------:R-:W-:Y:S05]  /*5c00*/  BSYNC B1 ;  /* 0x0000000000017941 */ /* 0x000fea0003800000 */
.L_x_16180:
[----:B------:R-:W-:Y:S05]  /*5c10*/  BRA `(.L_x_16182) ;  /* 0xffffffd800b47947 */ /* 0x000fea000383ffff */
.L_x_16098:
[----:B------:R-:W-:Y:S01]  /*5c20*/  BSSY B1, `(.L_x_16183) ;  /* 0x0000006000017945 */ /* 0x000fe20003800000 */
[----:B------:R-:W-:Y:S02]  /*5c30*/  IMAD.MOV.U32 R121, RZ, RZ, R36 ;  /* 0x000000ffff797224 */ /* 0x000fe400078e0024 */
[----:B------:R-:W-:-:S07]  /*5c40*/  IMAD.MOV.U32 R123, RZ, RZ, -0x1 ;  /* 0xffffffffff7b7424 */ /* 0x000fce00078e00ff */
[----:B01234-:R-:W-:Y:S05]  /*5c50*/  WARPSYNC.COLLECTIVE R123, `(.L_x_16184) ;  /* 0x000000007b087348 */ /* 0x01ffea0003c00000 */
[----:B0-----:R0:W0:Y:S02]  /*5c60*/  SHFL.IDX P6, R121, R119, R121, R6 ;  /* 0x0000007977797389 */ /* 0x00102400000c0006 */
[----:B01234-:R-:W-:Y:S05]  /*5c70*/  ENDCOLLECTIVE ;  /* 0x000000000000791b */ /* 0x01ffea0003800000 */
.L_x_16184:
[----:B------:R-:W-:Y:S05]  /*5c80*/  BSYNC B1 ;  /* 0x0000000000017941 */ /* 0x000fea0003800000 */
.L_x_16183:
[----:B------:R-:W-:Y:S05]  /*5c90*/  BRA `(.L_x_16185) ;  /* 0xffffffd800ac7947 */ /* 0x000fea000383ffff */
.L_x_16100:
[----:B------:R-:W-:Y:S01]  /*5ca0*/  BSSY B1, `(.L_x_16186) ;  /* 0x0000006000017945 */ /* 0x000fe20003800000 */
[----:B------:R-:W-:Y:S02]  /*5cb0*/  IMAD.MOV.U32 R121, RZ, RZ, R34 ;  /* 0x000000ffff797224 */ /* 0x000fe400078e0022 */
[----:B------:R-:W-:-:S07]  /*5cc0*/  IMAD.MOV.U32 R123, RZ, RZ, -0x1 ;  /* 0xffffffffff7b7424 */ /* 0x000fce00078e00ff */
[----:B01234-:R-:W-:Y:S05]  /*5cd0*/  WARPSYNC.COLLECTIVE R123, `(.L_x_16187) ;  /* 0x000000007b087348 */ /* 0x01ffea0003c00000 */
[----:B0-----:R0:W0:Y:S02]  /*5ce0*/  SHFL.IDX P6, R121, R119, R121, R6 ;  /* 0x0000007977797389 */ /* 0x00102400000c0006 */
[----:B01234-:R-:W-:Y:S05]  /*5cf0*/  ENDCOLLECTIVE ;  /* 0x000000000000791b */ /* 0x01ffea0003800000 */
.L_x_16187:
[----:B------:R-:W-:Y:S05]  /*5d00*/  BSYNC B1 ;  /* 0x0000000000017941 */ /* 0x000fea0003800000 */
.L_x_16186:
[----:B------:R-:W-:Y:S05]  /*5d10*/  BRA `(.L_x_16188) ;  /* 0xffffffd800a47947 */ /* 0x000fea000383ffff */
.L_x_16102:
[----:B------:R-:W-:Y:S01]  /*5d20*/  BSSY B1, `(.L_x_16189) ;  /* 0x0000006000017945 */ /* 0x000fe20003800000 */
[----:B------:R-:W-:Y:S01]  /*5d30*/  MOV R121, R32 ;  /* 0x0000002000797202 */ /* 0x000fe20000000f00 */
[----:B------:R-:W-:-:S07]  /*5d40*/  IMAD.MOV.U32 R123, RZ, RZ, -0x1 ;  /* 0xffffffffff7b7424 */ /* 0x000fce00078e00ff */
[----:B01234-:R-:W-:Y:S05]  /*5d50*/  WARPSYNC.COLLECTIVE R123, `(.L_x_16190) ;  /* 0x000000007b087348 */ /* 0x01ffea0003c00000 */
[----:B0-----:R0:W0:Y:S02]  /*5d60*/  SHFL.IDX P6, R121, R119, R121, R6 ;  /* 0x0000007977797389 */ /* 0x00102400000c0006 */
[----:B01234-:R-:W-:Y:S05]  /*5d70*/  ENDCOLLECTIVE ;  /* 0x000000000000791b */ /* 0x01ffea0003800000 */
.L_x_16190:
[----:B------:R-:W-:Y:S05]  /*5d80*/  BSYNC B1 ;  /* 0x0000000000017941 */ /* 0x000fea0003800000 */
.L_x_16189:
[----:B------:R-:W-:Y:S05]  /*5d90*/  BRA `(.L_x_16191) ;  /* 0xffffffd8009c7947 */ /* 0x000fea000383ffff */
.L_x_16104:
[----:B------:R-:W-:Y:S01]  /*5da0*/  BSSY B1, `(.L_x_16192) ;  /* 0x0000006000017945 */ /* 0x000fe20003800000 */
[----:B------:R-:W-:Y:S02]  /*5db0*/  IMAD.MOV.U32 R121, RZ, RZ, R30 ;  /* 0x000000ffff797224 */ /* 0x000fe400078e001e */
[----:B------:R-:W-:-:S07]  /*5dc0*/  IMAD.MOV.U32 R123, RZ, RZ, -0x1 ;  /* 0xffffffffff7b7424 */ /* 0x000fce00078e00ff */
[----:B01234-:R-:W-:Y:S05]  /*5dd0*/  WARPSYNC.COLLECTIVE R123, `(.L_x_16193) ;  /* 0x000000007b087348 */ /* 0x01ffea0003c00000 */
[----:B0-----:R0:W0:Y:S02]  /*5de0*/  SHFL.IDX P6, R121, R119, R121, R6 ;  /* 0x0000007977797389 */ /* 0x00102400000c0006 */
[----:B01234-:R-:W-:Y:S05]  /*5df0*/  ENDCOLLECTIVE ;  /* 0x000000000000791b */ /* 0x01ffea0003800000 */
.L_x_16193:
[----:B------:R-:W-:Y:S05]  /*5e00*/  BSYNC B1 ;  /* 0x0000000000017941 */ /* 0x000fea0003800000 */
.L_x_16192:
[----:B------:R-:W-:Y:S05]  /*5e10*/  BRA `(.L_x_16194) ;  /* 0xffffffd800947947 */ /* 0x000fea000383ffff */
.L_x_16106:
[----:B------:R-:W-:Y:S01]  /*5e20*/  BSSY B1, `(.L_x_16195) ;  /* 0x0000006000017945 */ /* 0x000fe20003800000 */
[----:B------:R-:W-:Y:S01]  /*5e30*/  IMAD.MOV.U32 R121, RZ, RZ, R28 ;  /* 0x000000ffff797224 */ /* 0x000fe200078e001c */
[----:B------:R-:W-:-:S07]  /*5e40*/  MOV R123, 0xffffffff ;  /* 0xffffffff007b7802 */ /* 0x000fce0000000f00 */
[----:B01234-:R-:W-:Y:S05]  /*5e50*/  WARPSYNC.COLLECTIVE R123, `(.L_x_16196) ;  /* 0x000000007b087348 */ /* 0x01ffea0003c00000 */
[----:B0-----:R0:W0:Y:S02]  /*5e60*/  SHFL.IDX P6, R121, R119, R121, R6 ;  /* 0x0000007977797389 */ /* 0x00102400000c0006 */
[----:B01234-:R-:W-:Y:S05]  /*5e70*/  ENDCOLLECTIVE ;  /* 0x000000000000791b */ /* 0x01ffea0003800000 */
.L_x_16196:
[----:B------:R-:W-:Y:S05]  /*5e80*/  BSYNC B1 ;  /* 0x0000000000017941 */ /* 0x000fea0003800000 */
.L_x_16195:
[----:B------:R-:W-:Y:S05]  /*5e90*/  BRA `(.L_x_16197) ;  /* 0xffffffd8008c7947 */ /* 0x000fea000383ffff */
.L_x_16108:
[----:B------:R-:W-:Y:S01]  /*5ea0*/  BSSY B1, `(.L_x_16198) ;  /* 0x0000006000017945 */ /* 0x000fe20003800000 */
[----:B------:R-:W-:Y:S02]  /*5eb0*/  IMAD.MOV.U32 R121, RZ, RZ, R26 ;  /* 0x000000ffff797224 */ /* 0x000fe400078e001a */
[----:B------:R-:W-:-:S07]  /*5ec0*/  IMAD.MOV.U32 R123, RZ, RZ, -0x1 ;  /* 0xffffffffff7b7424 */ /* 0x000fce00078e00ff */
[----:B01234-:R-:W-:Y:S05]  /*5ed0*/  WARPSYNC.COLLECTIVE R123, `(.L_x_16199) ;  /* 0x000000007b087348 */ /* 0x01ffea0003c00000 */
[----:B0-----:R0:W0:Y:S02]  /*5ee0*/  SHFL.IDX P6, R121, R119, R121, R6 ;  /* 0x0000007977797389 */ /* 0x00102400000c0006 */
[----:B01234-:R-:W-:Y:S05]  /*5ef0*/  ENDCOLLECTIVE ;  /* 0x000000000000791b */ /* 0x01ffea0003800000 */
.L_x_16199:
[----:B------:R-:W-:Y:S05]  /*5f00*/  BSYNC B1 ;  /* 0x0000000000017941 */ /* 0x000fea0003800000 */
.L_x_16198:
[----:B------:R-:W-:Y:S05]  /*5f10*/  BRA `(.L_x_16200) ;  /* 0xffffffd800847947 */ /* 0x000fea000383ffff */
.L_x_16110:
[----:B------:R-:W-:Y:S01]  /*5f20*/  BSSY B1, `(.L_x_16201) ;  /* 0x0000006000017945 */ /* 0x000fe20003800000 */
[----:B------:R-:W-:Y:S02]  /*5f30*/  IMAD.MOV.U32 R121, RZ, RZ, R24 ;  /* 0x000000ffff797224 */ /* 0x000fe400078e0018 */
[----:B------:R-:W-:-:S07]  /*5f40*/  IMAD.MOV.U32 R123, RZ, RZ, -0x1 ;  /* 0xffffffffff7b7424 */ /* 0x000fce00078e00ff */
[----:B01234-:R-:W-:Y:S05]  /*5f50*/  WARPSYNC.COLLECTIVE R123, `(.L_x_16202) ;  /* 0x000000007b087348 */ /* 0x01ffea0003c00000 */
[----:B0-----:R0:W0:Y:S02]  /*5f60*/  SHFL.IDX P6, R121, R119, R121, R6 ;  /* 0x0000007977797389 */ /* 0x00102400000c0006 */
[----:B01234-:R-:W-:Y:S05]  /*5f70*/  ENDCOLLECTIVE ;  /* 0x000000000000791b */ /* 0x01ffea0003800000 */
.L_x_16202:
[----:B------:R-:W-:Y:S05]  /*5f80*/  BSYNC B1 ;  /* 0x0000000000017941 */ /* 0x000fea0003800000 */
.L_x_16201:
[----:B------:R-:W-:Y:S05]  /*5f90*/  BRA `(.L_x_16203) ;  /* 0xffffffd8007c7947 */ /* 0x000fea000383ffff */
.L_x_16112:
[----:B------:R-:W-:Y:S01]  /*5fa0*/  BSSY B1, `(.L_x_16204) ;  /* 0x0000006000017945 */ /* 0x000fe20003800000 */
[----:B------:R-:W-:Y:S01]  /*5fb0*/  MOV R121, R22 ;  /* 0x0000001600797202 */ /* 0x000fe20000000f00 */
[----:B------:R-:W-:-:S07]  /*5fc0*/  IMAD.MOV.U32 R123, RZ, RZ, -0x1 ;  /* 0xffffffffff7b7424 */ /* 0x000fce00078e00ff */
[----:B01234-:R-:W-:Y:S05]  /*5fd0*/  WARPSYNC.COLLECTIVE R123, `(.L_x_16205) ;  /* 0x000000007b087348 */ /* 0x01ffea0003c00000 */
[----:B0-----:R0:W0:Y:S02]  /*5fe0*/  SHFL.IDX P6, R121, R119, R121, R6 ;  /* 0x0000007977797389 */ /* 0x00102400000c0006 */
[----:B01234-:R-:W-:Y:S05]  /*5ff0*/  ENDCOLLECTIVE ;  /* 0x000000000000791b */ /* 0x01ffea0003800000 */
.L_x_16205:
[----:B------:R-:W-:Y:S05]  /*6000*/  BSYNC B1 ;  /* 0x0000000000017941 */ /* 0x000fea0003800000 */
.L_x_16204:
[----:B------:R-:W-:Y:S05]  /*6010*/  BRA `(.L_x_16206) ;  /* 0xffffffd800747947 */ /* 0x000fea000383ffff */
.L_x_16114:
[----:B------:R-:W-:Y:S01]  /*6020*/  BSSY B1, `(.L_x_16207) ;  /* 0x0000006000017945 */ /* 0x000fe20003800000 */
[----:B------:R-:W-:Y:S02]  /*6030*/  IMAD.MOV.U32 R121, RZ, RZ, R20 ;  /* 0x000000ffff797224 */ /* 0x000fe400078e0014 */
[----:B------:R-:W-:-:S07]  /*6040*/  IMAD.MOV.U32 R123, RZ, RZ, -0x1 ;  /* 0xffffffffff7b7424 */ /* 0x000fce00078e00ff */
[----:B01234-:R-:W-:Y:S05]  /*6050*/  WARPSYNC.COLLECTIVE R123, `(.L_x_16208) ;  /* 0x000000007b087348 */ /* 0x01ffea0003c00000 */
[----:B0-----:R0:W0:Y:S02]  /*6060*/  SHFL.IDX P6, R121, R119, R121, R6 ;  /* 0x0000007977797389 */ /* 0x00102400000c0006 */
[----:B01234-:R-:W-:Y:S05]  /*6070*/  ENDCOLLECTIVE ;  /* 0x000000000000791b */ /* 0x01ffea0003800000 */
.L_x_16208:
[----:B------:R-:W-:Y:S05]  /*6080*/  BSYNC B1 ;  /* 0x0000000000017941 */ /* 0x000fea0003800000 */
.L_x_16207:
[----:B------:R-:W-:Y:S05]  /*6090*/  BRA `(.L_x_16209) ;  /* 0xffffffd8006c7947 */ /* 0x000fea000383ffff */
.L_x_16116:
[----:B------:R-:W-:Y:S01]  /*60a0*/  BSSY B1, `(.L_x_16210) ;  /* 0x0000006000017945 */ /* 0x000fe20003800000 */
[----:B------:R-:W-:Y:S01]  /*60b0*/  IMAD.MOV.U32 R121, RZ, RZ, R18 ;  /* 0x000000ffff797224 */ /* 0x000fe200078e0012 */
[----:B------:R-:W-:-:S07]  /*60c0*/  MOV R123, 0xffffffff ;  /* 0xffffffff007b7802 */ /* 0x000fce0000000f00 */
[----:B01234-:R-:W-:Y:S05]  /*60d0*/  WARPSYNC.COLLECTIVE R123, `(.L_x_16211) ;  /* 0x000000007b087348 */ /* 0x01ffea0003c00000 */
[----:B0-----:R0:W0:Y:S02]  /*60e0*/  SHFL.IDX P6, R121, R119, R121, R6 ;  /* 0x0000007977797389 */ /* 0x00102400000c0006 */
[----:B01234-:R-:W-:Y:S05]  /*60f0*/  ENDCOLLECTIVE ;  /* 0x000000000000791b */ /* 0x01ffea0003800000 */
.L_x_16211:
[----:B------:R-:W-:Y:S05]  /*6100*/  BSYNC B1 ;  /* 0x0000000000017941 */ /* 0x000fea0003800000 */
.L_x_16210:
[----:B------:R-:W-:Y:S05]  /*6110*/  BRA `(.L_x_16212) ;  /* 0xffffffd800647947 */ /* 0x000fea000383ffff */
.L_x_16118:
[----:B------:R-:W-:Y:S01]  /*6120*/  BSSY B1, `(.L_x_16213) ;  /* 0x0000006000017945 */ /* 0x000fe20003800000 */
[----:B------:R-:W-:Y:S02]  /*6130*/  IMAD.MOV.U32 R121, RZ, RZ, R16 ;  /* 0x000000ffff797224 */ /* 0x000fe400078e0010 */
[----:B------:R-:W-:-:S07]  /*6140*/  IMAD.MOV.U32 R123, RZ, RZ, -0x1 ;  /* 0xffffffffff7b7424 */ /* 0x000fce00078e00ff */
[----:B01234-:R-:W-:Y:S05]  /*6150*/  WARPSYNC.COLLECTIVE R123, `(.L_x_16214) ;  /* 0x000000007b087348 */ /* 0x01ffea0003c00000 */
[----:B0-----:R0:W0:Y:S02]  /*6160*/  SHFL.IDX P6, R121, R119, R121, R6 ;  /* 0x0000007977797389 */ /* 0x00102400000c0006 */
[----:B01234-:R-:W-:Y:S05]  /*6170*/  ENDCOLLECTIVE ;  /* 0x000000000000791b */ /* 0x01ffea0003800000 */
.L_x_16214:
[----:B------:R-:W-:Y:S05]  /*6180*/  BSYNC B1 ;  /* 0x0000000000017941 */ /* 0x000fea0003800000 */
.L_x_16213:
[----:B------:R-:W-:Y:S05]  /*6190*/  BRA `(.L_x_16215) ;  /* 0xffffffd8005c7947 */ /* 0x000fea000383ffff */
.L_x_16120:
[----:B------:R-:W-:Y:S01]  /*61a0*/  BSSY B1, `(.L_x_16216) ;  /* 0x0000006000017945 */ /* 0x000fe20003800000 */
[----:B------:R-:W-:Y:S02]  /*61b0*/  IMAD.MOV.U32 R121, RZ, RZ, R14 ;  /* 0x000000ffff797224 */ /* 0x000fe400078e000e */
[----:B------:R-:W-:-:S07]  /*61c0*/  IMAD.MOV.U32 R123, RZ, RZ, -0x1 ;  /* 0xffffffffff7b7424 */ /* 0x000fce00078e00ff */
[----:B01234-:R-:W-:Y:S05]  /*61d0*/  WARPSYNC.COLLECTIVE R123, `(.L_x_16217) ;  /* 0x000000007b087348 */ /* 0x01ffea0003c00000 */
[----:B0-----:R0:W0:Y:S02]  /*61e0*/  SHFL.IDX P6, R121, R119, R121, R6 ;  /* 0x0000007977797389 */ /* 0x00102400000c0006 */
[----:B01234-:R-:W-:Y:S05]  /*61f0*/  ENDCOLLECTIVE ;  /* 0x000000000000791b */ /* 0x01ffea0003800000 */
.L_x_16217:
[----:B------:R-:W-:Y:S05]  /*6200*/  BSYNC B1 ;  /* 0x0000000000017941 */ /* 0x000fea0003800000 */
.L_x_16216:
[----:B------:R-:W-:Y:S05]  /*6210*/  BRA `(.L_x_16218) ;  /* 0xffffffd800547947 */ /* 0x000fea000383ffff */
.L_x_16122:
[----:B------:R-:W-:Y:S01]  /*6220*/  BSSY B1, `(.L_x_16219) ;  /* 0x0000006000017945 */ /* 0x000fe20003800000 */
[----:B------:R-:W-:Y:S01]  /*6230*/  MOV R121, R12 ;  /* 0x0000000c00797202 */ /* 0x000fe20000000f00 */
[----:B------:R-:W-:-:S07]  /*6240*/  IMAD.MOV.U32 R123, RZ, RZ, -0x1 ;  /* 0xffffffffff7b7424 */ /* 0x000fce00078e00ff */
[----:B01234-:R-:W-:Y:S05]  /*6250*/  WARPSYNC.COLLECTIVE R123, `(.L_x_16220) ;  /* 0x000000007b087348 */ /* 0x01ffea0003c00000 */
[----:B0-----:R0:W0:Y:S02]  /*6260*/  SHFL.IDX P6, R121, R119, R121, R6 ;  /* 0x0000007977797389 */ /* 0x00102400000c0006 */
[----:B01234-:R-:W-:Y:S05]  /*6270*/  ENDCOLLECTIVE ;  /* 0x000000000000791b */ /* 0x01ffea0003800000 */
.L_x_16220:
[----:B------:R-:W-:Y:S05]  /*6280*/  BSYNC B1 ;  /* 0x0000000000017941 */ /* 0x000fea0003800000 */
.L_x_16219:
[----:B------:R-:W-:Y:S05]  /*6290*/  BRA `(.L_x_16221) ;  /* 0xffffffd8004c7947 */ /* 0x000fea000383ffff */
.L_x_16124:
[----:B------:R-:W-:Y:S01]  /*62a0*/  BSSY B1, `(.L_x_16222) ;  /* 0x0000006000017945 */ /* 0x000fe20003800000 */
[----:B------:R-:W-:Y:S02]  /*62b0*/  IMAD.MOV.U32 R121, RZ, RZ, R10 ;  /* 0x000000ffff797224 */ /* 0x000fe400078e000a */
[----:B------:R-:W-:-:S07]  /*62c0*/  IMAD.MOV.U32 R123, RZ, RZ, -0x1 ;  /* 0xffffffffff7b7424 */ /* 0x000fce00078e00ff */
[----:B01234-:R-:W-:Y:S05]  /*62d0*/  WARPSYNC.COLLECTIVE R123, `(.L_x_16223) ;  /* 0x000000007b087348 */ /* 0x01ffea0003c00000 */
[----:B0-----:R0:W0:Y:S02]  /*62e0*/  SHFL.IDX P6, R121, R119, R121, R6 ;  /* 0x0000007977797389 */ /* 0x00102400000c0006 */
[----:B01234-:R-:W-:Y:S05]  /*62f0*/  ENDCOLLECTIVE ;  /* 0x000000000000791b */ /* 0x01ffea0003800000 */
.L_x_16223:
[----:B------:R-:W-:Y:S05]  /*6300*/  BSYNC B1 ;  /* 0x0000000000017941 */ /* 0x000fea0003800000 */
.L_x_16222:
[----:B------:R-:W-:Y:S05]  /*6310*/  BRA `(.L_x_16224) ;  /* 0xffffffd800447947 */ /* 0x000fea000383ffff */
.L_x_16126:
[----:B------:R-:W-:Y:S01]  /*6320*/  BSSY B1, `(.L_x_16225) ;  /* 0x0000006000017945 */ /* 0x000fe20003800000 */
[----:B------:R-:W-:Y:S01]  /*6330*/  IMAD.MOV.U32 R121, RZ, RZ, R8 ;  /* 0x000000ffff797224 */ /* 0x000fe200078e0008 */
[----:B------:R-:W-:-:S07]  /*6340*/  MOV R123, 0xffffffff ;  /* 0xffffffff007b7802 */ /* 0x000fce0000000f00 */
[----:B01234-:R-:W-:Y:S05]  /*6350*/  WARPSYNC.COLLECTIVE R123, `(.L_x_16226) ;  /* 0x000000007b087348 */ /* 0x01ffea0003c00000 */
[----:B0-----:R0:W0:Y:S02]  /*6360*/  SHFL.IDX P6, R121, R119, R121, R6 ;  /* 0x0000007977797389 */ /* 0x00102400000c0006 */
[----:B01234-:R-:W-:Y:S05]  /*6370*/  ENDCOLLECTIVE ;  /* 0x000000000000791b */ /* 0x01ffea0003800000 */
.L_x_16226:
[----:B------:R-:W-:Y:S05]  /*6380*/  BSYNC B1 ;  /* 0x0000000000017941 */ /* 0x000fea0003800000 */
.L_x_16225:
[----:B------:R-:W-:Y:S05]  /*6390*/  BRA `(.L_x_16227) ;  /* 0xffffffd8003c7947 */ /* 0x000fea000383ffff */
.L_x_16128:
[----:B------:R-:W-:Y:S01]  /*63a0*/  BSSY B1, `(.L_x_16228) ;  /* 0x0000006000017945 */ /* 0x000fe20003800000 */
[----:B------:R-:W-:Y:S02]  /*63b0*/  IMAD.MOV.U32 R121, RZ, RZ, R64 ;  /* 0x000000ffff797224 */ /* 0x000fe400078e0040 */
[----:B------:R-:W-:-:S07]  /*63c0*/  IMAD.MOV.U32 R123, RZ, RZ, -0x1 ;  /* 0xffffffffff7b7424 */ /* 0x000fce00078e00ff */
[----:B01234-:R-:W-:Y:S05]  /*63d0*/  WARPSYNC.COLLECTIVE R123, `(.L_x_16229) ;  /* 0x000000007b087348 */ /* 0x01ffea0003c00000 */
[----:B0-----:R0:W0:Y:S02]  /*63e0*/  SHFL.IDX P6, R121, R119, R121, R6 ;  /* 0x0000007977797389 */ /* 0x00102400000c0006 */
[----:B01234-:R-:W-:Y:S05]  /*63f0*/  ENDCOLLECTIVE ;  /* 0x000000000000791b */ /* 0x01ffea0003800000 */
.L_x_16229:
[----:B------:R-:W-:Y:S05]  /*6400*/  BSYNC B1 ;  /* 0x0000000000017941 */ /* 0x000fea0003800000 */
.L_x_16228:
[----:B------:R-:W-:Y:S01]  /*6410*/  IMAD.MOV.U32 R119, RZ, RZ, R121 ;  /* 0x000000ffff777224 */ /* 0x000fe200078e0079 */
[----:B------:R-:W-:Y:S06]  /*6420*/  BRA `(.L_x_16230) ;  /* 0xffffffd800307947 */ /* 0x000fec000383ffff */
        .weak           $__internal_123_$__cuda_sm20_div_u16
        .type           $__internal_123_$__cuda_sm20_div_u16,@function
        .size           $__internal_123_$__cuda_sm20_div_u16,(.L_x_20413 - $__internal_123_$__cuda_sm20_div_u16)
$__internal_123_$__cuda_sm20_div_u16:
        /* <DEDUP_REMOVED lines=8> */
[----:B------:R-:W-:-:S04]  /*64b0*/  FMUL R4, R4, R7 ;  /* 0x0000000704047220 */ /* 0x000fc80000400000 */
[----:B------:R-:W0:Y:S08]  /*64c0*/  MUFU.RCP R8, R4 ;  /* 0x0000000400087308 */ /* 0x000e300000001000 */
[----:B------:R-:W1:Y:S01]  /*64d0*/  I2F.U16.RZ R4, R10 ;  /* 0x0000000a00047306 */ /* 0x000e62000010d000 */
[----:B0-----:R-:W-:Y:S01]  /*64e0*/  FMUL R8, R7, R8 ;  /* 0x0000000807087220 */ /* 0x001fe20000400000 */
[----:B------:R-:W-:-:S04]  /*64f0*/  IMAD.MOV.U32 R7, RZ, RZ, 0x0 ;  /* 0x00000000ff077424 */ /* 0x000fc800078e00ff */
[----:B------:R-:W-:-:S05]  /*6500*/  IADD3 R8, PT, PT, R8, 0x2, RZ ;  /* 0x0000000208087810 */ /* 0x000fca0007ffe0ff */
[----:B-1----:R-:W-:-:S06]  /*6510*/  FMUL.RZ R4, R4, R8 ;  /* 0x0000000804047220 */ /* 0x002fcc000040c000 */
[----:B------:R-:W0:Y:S02]  /*6520*/  F2I.U32.TRUNC.NTZ R4, R4 ;  /* 0x0000000400047305 */ /* 0x000e24000020f000 */
[----:B0-----:R-:W-:Y:S01]  /*6530*/  LOP3.LUT R67, R4, 0xffff, RZ, 0xc0, !PT ;  /* 0x0000ffff04437812 */ /* 0x001fe200078ec0ff */
[----:B------:R-:W-:Y:S01]  /*6540*/  @!P0 IMAD.MOV.U32 R67, RZ, RZ, -0x1 ;  /* 0xffffffffff438424 */ /* 0x000fe200078e00ff */
[----:B------:R-:W-:Y:S06]  /*6550*/  RET.REL.NODEC R6 `(_Z9cuda_gemmIiLi128ELi1ELi1ELi256ELi32ELi32ELi0EEviiiPT_S1_S1_ii) ;  /* 0xffffff9806a87950 */ /* 0x000fec0003c3ffff */
.L_x_16231:
        /* <DEDUP_REMOVED lines=10> */
.L_x_20413:


//--------------------- .text._Z9cuda_gemmIiLi128ELi1ELi1ELi256ELi16ELi16ELi1EEviiiPT_S1_S1_ii --------------------------
	.section	.text._Z9cuda_gemmIiLi128ELi1ELi1ELi256ELi16ELi16ELi1EEviiiPT_S1_S1_ii,"ax",@progbits
	.align	128
        .global         _Z9cuda_gemmIiLi128ELi1ELi1ELi256ELi16ELi16ELi1EEviiiPT_S1_S1_ii
        .type           _Z9cuda_gemmIiLi128ELi1ELi1ELi256ELi16ELi16ELi1EEviiiPT_S1_S1_ii,@function
        .size           _Z9cuda_gemmIiLi128ELi1ELi1ELi256ELi16ELi16ELi1EEviiiPT_S1_S1_ii,(.L_x_20414 - _Z9cuda_gemmIiLi128ELi1ELi1ELi256ELi16ELi16ELi1EEviiiPT_S1_S1_ii)
        .other          _Z9cuda_gemmIiLi128ELi1ELi1ELi256ELi16ELi16ELi1EEviiiPT_S1_S1_ii,@"STO_CUDA_ENTRY STV_DEFAULT"
_Z9cuda_gemmIiLi128ELi1ELi1ELi256ELi16ELi16ELi1EEviiiPT_S1_S1_ii:
.text._Z9cuda_gemmIiLi128ELi1ELi1ELi256ELi16ELi16ELi1EEviiiPT_S1_S1_ii:
[----:B------:R-:W-:Y:S01]  /*0000*/  LDC R1, c[0x0][0x37c] ;  /* 0x0000df00ff017b82 */ /* 0x000fe20000000800 */
[----:B------:R-:W0:Y:S07]  /*0010*/  S2R R41, SR_TID.X ;  /* 0x0000000000297919 */ /* 0x000e2e0000002100 */
[----:B------:R-:W1:Y:S01]  /*0020*/  LDC R42, c[0x0][0x360] ;  /* 0x0000d800ff2a7b82 */ /* 0x000e620000000800 */
[----:B------:R-:W-:Y:S02]  /*0030*/  MOV R6, 0x80 ;  /* 0x0000008000067802 */ /* 0x000fe40000000f00 */
[----:B-1----:R-:W-:Y:S01]  /*0040*/  LOP3.LUT R2, R42, 0xff, RZ, 0xc0, !PT ;  /* 0x000000ff2a027812 */ /* 0x002fe200078ec0ff */
[----:B0-----:R-:W-:-:S05]  /*0050*/  IMAD.IADD R0, R41, 0x1, R42 ;  /* 0x0000000129007824 */ /* 0x001fca00078e022a */
[----:B------:R-:W-:-:S07]  /*0060*/  LOP3.LUT R0, R0, 0xff, RZ, 0xc, !PT ;  /* 0x000000ff00007812 */ /* 0x000fce00078e0cff */
[----:B------:R-:W-:Y:S05]  /*0070*/  CALL.REL.NOINC `($__internal_124_$__cuda_sm20_div_u16) ;  /* 0x0000001c00bc7944 */ /* 0x000fea0003c00000 */
        /* <DEDUP_REMOVED lines=15> */
.L_x_16234:
        /* <DEDUP_REMOVED lines=13> */
.L_x_16233:
[----:B-1----:R-:W-:Y:S05]  /*0240*/  BSYNC.RECONVERGENT B0 ;  /* 0x0000000000007941 */ /* 0x002fea0003800200 */
.L_x_16232:
        /* <DEDUP_REMOVED lines=9> */
.L_x_16237:
        /* <DEDUP_REMOVED lines=39> */
.L_x_16236:
[----:B------:R-:W-:Y:S05]  /*0550*/  BSYNC.RECONVERGENT B0 ;  /* 0x0000000000007941 */ /* 0x000fea0003800200 */
.L_x_16235:
[----:B------:R-:W0:Y:S02]  /*0560*/  LDCU UR4, c[0x0][0x374] ;  /* 0x00006e80ff0477ac */ /* 0x000e240008000800 */
[----:B0-----:R-:W-:-:S13]  /*0570*/  ISETP.GE.U32.AND P0, PT, R40, UR4, PT ;  /* 0x0000000428007c0c */ /* 0x001fda000bf06070 */
[----:B------:R-:W-:Y:S05]  /*0580*/  @P0 EXIT ;  /* 0x000000000000094d */ /* 0x000fea0003800000 */
[----:B------:R-:W-:Y:S01]  /*0590*/  ISETP.NE.AND P0, PT, R39, 0x2, PT ;  /* 0x000000022700780c */ /* 0x000fe20003f05270 */
[----:B------:R-:W-:Y:S01]  /*05a0*/  BSSY.RECONVERGENT B0, `(.L_x_16238) ;  /* 0x000001a000007945 */ /* 0x000fe20003800200 */
[C---:B------:R-:W-:Y:S01]  /*05b0*/  LOP3.LUT R0, R37.reuse, 0xffff, RZ, 0xc0, !PT ;  /* 0x0000ffff25007812 */ /* 0x040fe200078ec0ff */
[----:B------:R-:W-:Y:S01]  /*05c0*/  IMAD.MOV.U32 R13, RZ, RZ, R41 ;  /* 0x000000ffff0d7224 */ /* 0x000fe200078e0029 */
[----:B--2---:R-:W-:Y:S02]  /*05d0*/  LOP3.LUT R2, R37, 0xffff, RZ, 0xc0, !PT ;  /* 0x0000ffff25027812 */ /* 0x004fe400078ec0ff */
[----:B------:R-:W-:Y:S02]  /*05e0*/  ISETP.GE.U32.AND P1, PT, R0, 0x2, PT ;  /* 0x000000020000780c */ /* 0x000fe40003f26070 */
[----:B------:R-:W-:Y:S02]  /*05f0*/  ISETP.GE.U32.AND P3, PT, R2, 0x2, PT ;  /* 0x000000020200780c */ /* 0x000fe40003f66070 */
[----:B------:R-:W-:-:S02]  /*0600*/  ISETP.NE.AND P2, PT, R39, 0x2, PT ;  /* 0x000000022700780c */ /* 0x000fc40003f45270 */
[----:B-1----:R-:W-:Y:S01]  /*0610*/  LOP3.LUT R12, R39, 0x2, RZ, 0x3c, !PT ;  /* 0x00000002270c7812 */ /* 0x002fe200078e3cff */
[----:B------:R-:W-:Y:S10]  /*0620*/  @!P0 BRA `(.L_x_16239) ;  /* 0x0000000000448947 */ /* 0x000ff40003800000 */
[----:B------:R-:W0:Y:S01]  /*0630*/  S2UR UR5, SR_CgaCtaId ;  /* 0x00000000000579c3 */ /* 0x000e220000008800 */
[----:B------:R-:W-:Y:S01]  /*0640*/  UMOV UR4, 0x400 ;  /* 0x0000040000047882 */ /* 0x000fe20000000000 */
[----:B------:R-:W-:Y:S01]  /*0650*/  LEA R5, R40, R41, 0x8 ;  /* 0x0000002928057211 */ /* 0x000fe200078e40ff */
[----:B------:R-:W-:Y:S01]  /*0660*/  UIADD3 UR4, UPT, UPT, UR4, 0x480, URZ ;  /* 0x0000048004047890 */ /* 0x000fe2000fffe0ff */
[----:B------:R-:W-:Y:S02]  /*0670*/  IMAD R13, R12, R42, R41 ;  /* 0x0000002a0c0d7224 */ /* 0x000fe400078e0229 */
[----:B------:R-:W-:Y:S02]  /*0680*/  IMAD.MOV R0, RZ, RZ, -R12 ;  /* 0x000000ffff007224 */ /* 0x000fe400078e0a0c */
[----:B------:R-:W1:Y:S01]  /*0690*/  LDC.64 R2, c[0x0][0x390] ;  /* 0x0000e400ff027b82 */ /* 0x000e620000000a00 */
[----:B0-----:R-:W-:Y:S01]  /*06a0*/  ULEA UR4, UR5, UR4, 0x18 ;  /* 0x0000000405047291 */ /* 0x001fe2000f8ec0ff */
[----:B-1----:R-:W-:-:S05]  /*06b0*/  IMAD.WIDE.U32 R2, R5, 0x4, R2 ;  /* 0x0000000405027825 */ /* 0x002fca00078e0002 */
[----:B------:R-:W-:-:S07]  /*06c0*/  LEA R5, R41, UR4, 0x2 ;  /* 0x0000000429057c11 */ /* 0x000fce000f8e10ff */
.L_x_16240:
[----:B------:R0:W2:Y:S01]  /*06d0*/  LDG.E R4, desc[UR8][R2.64] ;  /* 0x0000000802047981 */ /* 0x0000a2000c1e1900 */
[----:B------:R-:W-:-:S05]  /*06e0*/  VIADD R0, R0, 0x1 ;  /* 0x0000000100007836 */ /* 0x000fca0000000000 */
[----:B------:R-:W-:Y:S01]  /*06f0*/  ISETP.NE.AND P0, PT, R0, RZ, PT ;  /* 0x000000ff0000720c */ /* 0x000fe20003f05270 */
[C---:B0-----:R-:W-:Y:S01]  /*0700*/  IMAD.WIDE.U32 R2, R42.reuse, 0x4, R2 ;  /* 0x000000042a027825 */ /* 0x041fe200078e0002 */
[----:B--2---:R0:W-:Y:S02]  /*0710*/  STS [R5], R4 ;  /* 0x0000000405007388 */ /* 0x0041e40000000800 */
[----:B0-----:R-:W-:-:S09]  /*0720*/  LEA R5, R42, R5, 0x2 ;  /* 0x000000052a057211 */ /* 0x001fd200078e10ff */
[----:B------:R-:W-:Y:S05]  /*0730*/  @P0 BRA `(.L_x_16240) ;  /* 0xfffffffc00e40947 */ /* 0x000fea000383ffff */
.L_x_16239:
[----:B------:R-:W-:Y:S05]  /*0740*/  BSYNC.RECONVERGENT B0 ;  /* 0x0000000000007941 */ /* 0x000fea0003800200 */
.L_x_16238:
[----:B------:R-:W-:Y:S04]  /*0750*/  BSSY.RECONVERGENT B0, `(.L_x_16241) ;  /* 0x0000023000007945 */ /* 0x000fe80003800200 */
[----:B------:R-:W-:Y:S05]  /*0760*/  @!P1 BRA `(.L_x_16242) ;  /* 0x0000000000849947 */ /* 0x000fea0003800000 */
[----:B------:R-:W0:Y:S01]  /*0770*/  S2UR UR5, SR_CgaCtaId ;  /* 0x00000000000579c3 */ /* 0x000e220000008800 */
[----:B------:R-:W-:Y:S01]  /*0780*/  UMOV UR4, 0x400 ;  /* 0x0000040000047882 */ /* 0x000fe20000000000 */
[----:B------:R-:W-:Y:S01]  /*0790*/  IMAD R17, R40, 0x100, R13 ;  /* 0x0000010028117824 */ /* 0x000fe200078e020d */
[----:B------:R-:W-:-:S03]  /*07a0*/  UIADD3 UR4, UPT, UPT, UR4, 0x480, URZ ;  /* 0x0000048004047890 */ /* 0x000fc6000fffe0ff */
[----:B------:R-:W-:Y:S01]  /*07b0*/  IMAD.IADD R19, R17, 0x1, R42 ;  /* 0x0000000111137824 */ /* 0x000fe200078e022a */
[C---:B------:R-:W-:Y:S01]  /*07c0*/  LEA R21, R42.reuse, R17, 0x1 ;  /* 0x000000112a157211 */ /* 0x040fe200078e08ff */
[----:B------:R-:W1:Y:S01]  /*07d0*/  LDC.64 R2, c[0x0][0x390] ;  /* 0x0000e400ff027b82 */ /* 0x000e620000000a00 */
[----:B------:R-:W-:Y:S01]  /*07e0*/  IMAD R23, R42, 0x3, R17 ;  /* 0x000000032a177824 */ /* 0x000fe200078e0211 */
[----:B0-----:R-:W-:-:S06]  /*07f0*/  ULEA UR4, UR5, UR4, 0x18 ;  /* 0x0000000405047291 */ /* 0x001fcc000f8ec0ff */
[----:B------:R-:W-:-:S07]  /*0800*/  LEA R15, R13, UR4, 0x2 ;  /* 0x000000040d0f7c11 */ /* 0x000fce000f8e10ff */
.L_x_16243:
        /* <DEDUP_REMOVED lines=23> */
.L_x_16242:
[----:B------:R-:W-:Y:S05]  /*0980*/  BSYNC.RECONVERGENT B0 ;  /* 0x0000000000007941 */ /* 0x000fea0003800200 */
.L_x_16241:
[----:B------:R-:W-:Y:S01]  /*0990*/  BAR.SYNC.DEFER_BLOCKING 0x0 ;  /* 0x0000000000007b1d */ /* 0x000fe20000010000 */
[----:B------:R-:W-:-:S05]  /*09a0*/  MOV R3, R41 ;  /* 0x0000002900037202 */ /* 0x000fca0000000f00 */
[----:B------:R-:W-:Y:S04]  /*09b0*/  BSSY.RECONVERGENT B0, `(.L_x_16244) ;  /* 0x000000e000007945 */ /* 0x000fe80003800200 */
[----:B------:R-:W-:Y:S05]  /*09c0*/  @!P2 BRA `(.L_x_16245) ;  /* 0x000000000030a947 */ /* 0x000fea0003800000 */
[----:B------:R-:W0:Y:S01]  /*09d0*/  S2UR UR5, SR_CgaCtaId ;  /* 0x00000000000579c3 */ /* 0x000e220000008800 */
[----:B------:R-:W-:Y:S01]  /*09e0*/  UMOV UR4, 0x400 ;  /* 0x0000040000047882 */ /* 0x000fe20000000000 */
[----:B------:R-:W-:Y:S01]  /*09f0*/  IMAD R3, R12, R42, R41 ;  /* 0x0000002a0c037224 */ /* 0x000fe200078e0229 */
[----:B------:R-:W-:Y:S01]  /*0a00*/  UIADD3 UR4, UPT, UPT, UR4, 0x880, URZ ;  /* 0x0000088004047890 */ /* 0x000fe2000fffe0ff */
[----:B------:R-:W-:-:S03]  /*0a10*/  IMAD.MOV R0, RZ, RZ, -R12 ;  /* 0x000000ffff007224 */ /* 0x000fc600078e0a0c */
[----:B0-----:R-:W-:-:S06]  /*0a20*/  ULEA UR4, UR5, UR4, 0x18 ;  /* 0x0000000405047291 */ /* 0x001fcc000f8ec0ff */
[----:B------:R-:W-:-:S07]  /*0a30*/  LEA R5, R41, UR4, 0x2 ;  /* 0x0000000429057c11 */ /* 0x000fce000f8e10ff */
.L_x_16246:
[----:B------:R-:W-:Y:S01]  /*0a40*/  VIADD R0, R0, 0x1 ;  /* 0x0000000100007836 */ /* 0x000fe20000000000 */
[----:B------:R0:W-:Y:S04]  /*0a50*/  STS [R5], RZ ;  /* 0x000000ff05007388 */ /* 0x0001e80000000800 */
[----:B------:R-:W-:Y:S02]  /*0a60*/  ISETP.NE.AND P0, PT, R0, RZ, PT ;  /* 0x000000ff0000720c */ /* 0x000fe40003f05270 */
[----:B0-----:R-:W-:-:S11]  /*0a70*/  LEA R5, R42, R5, 0x2 ;  /* 0x000000052a057211 */ /* 0x001fd600078e10ff */
[----:B------:R-:W-:Y:S05]  /*0a80*/  @P0 BRA `(.L_x_16246) ;  /* 0xfffffffc00ec0947 */ /* 0x000fea000383ffff */
.L_x_16245:
[----:B------:R-:W-:Y:S05]  /*0a90*/  BSYNC.RECONVERGENT B0 ;  /* 0x0000000000007941 */ /* 0x000fea0003800200 */
.L_x_16244:
[----:B------:R-:W-:Y:S04]  /*0aa0*/  BSSY.RECONVERGENT B0, `(.L_x_16247) ;  /* 0x0000012000007945 */ /* 0x000fe80003800200 */
[----:B------:R-:W-:Y:S05]  /*0ab0*/  @!P3 BRA `(.L_x_16248) ;  /* 0x000000000040b947 */ /* 0x000fea0003800000 */
[----:B------:R-:W0:Y:S01]  /*0ac0*/  S2UR UR5, SR_CgaCtaId ;  /* 0x00000000000579c3 */ /* 0x000e220000008800 */
[----:B------:R-:W-:Y:S02]  /*0ad0*/  UMOV UR4, 0x400 ;  /* 0x0000040000047882 */ /* 0x000fe40000000000 */
[----:B------:R-:W-:-:S04]  /*0ae0*/  UIADD3 UR4, UPT, UPT, UR4, 0x880, URZ ;  /* 0x0000088004047890 */ /* 0x000fc8000fffe0ff */
[----:B0-----:R-:W-:-:S06]  /*0af0*/  ULEA UR4, UR5, UR4, 0x18 ;  /* 0x0000000405047291 */ /* 0x001fcc000f8ec0ff */
[----:B------:R-:W-:-:S07]  /*0b00*/  LEA R5, R3, UR4, 0x2 ;  /* 0x0000000403057c11 */ /* 0x000fce000f8e10ff */
.L_x_16249:
[C-C-:B-1----:R-:W-:Y:S01]  /*0b10*/  IMAD R0, R42.reuse, 0x4, R5.reuse ;  /* 0x000000042a007824 */ /* 0x142fe200078e0205 */
        /* <DEDUP_REMOVED lines=10> */
.L_x_16248:
[----:B------:R-:W-:Y:S05]  /*0bc0*/  BSYNC.RECONVERGENT B0 ;  /* 0x0000000000007941 */ /* 0x000fea0003800200 */
.L_x_16247:
[----:B------:R-:W0:Y:S01]  /*0bd0*/  S2UR UR6, SR_CgaCtaId ;  /* 0x00000000000679c3 */ /* 0x000e220000008800 */
[C---:B-1----:R-:W-:Y:S01]  /*0be0*/  IMAD.SHL.U32 R2, R41.reuse, 0x40, RZ ;  /* 0x0000004029027824 */ /* 0x042fe200078e00ff */
[----:B------:R-:W-:Y:S01]  /*0bf0*/  UMOV UR4, 0x400 ;  /* 0x0000040000047882 */ /* 0x000fe20000000000 */
[C---:B------:R-:W-:Y:S01]  /*0c00*/  SHF.L.U32 R0, R41.reuse, 0x2, RZ ;  /* 0x0000000229007819 */ /* 0x040fe200000006ff */
[----:B------:R-:W-:Y:S01]  /*0c10*/  UIADD3 UR5, UPT, UPT, UR4, 0x480, URZ ;  /* 0x0000048004057890 */ /* 0x000fe2000fffe0ff */
[C---:B------:R-:W-:Y:S01]  /*0c20*/  LOP3.LUT R38, R41.reuse, 0xf, RZ, 0xc0, !PT ;  /* 0x0000000f29267812 */ /* 0x040fe200078ec0ff */
[C---:B------:R-:W-:Y:S01]  /*0c30*/  VIADD R19, R41.reuse, 0x1 ;  /* 0x0000000129137836 */ /* 0x040fe20000000000 */
[----:B------:R-:W-:Y:S01]  /*0c40*/  LOP3.LUT R3, R2, 0x3c0, RZ, 0xc0, !PT ;  /* 0x000003c002037812 */ /* 0x000fe200078ec0ff */
[----:B------:R-:W-:Y:S01]  /*0c50*/  VIADD R17, R41, 0x3 ;  /* 0x0000000329117836 */ /* 0x000fe20000000000 */
[----:B------:R-:W-:Y:S02]  /*0c60*/  ISETP.NE.AND P3, PT, R38, 0xf, PT ;  /* 0x0000000f2600780c */ /* 0x000fe40003f65270 */
[----:B------:R-:W-:-:S02]  /*0c70*/  LOP3.LUT R0, R3, 0x3c, R0, 0xf8, !PT ;  /* 0x0000003c03007812 */ /* 0x000fc400078ef800 */
[C---:B------:R-:W-:Y:S02]  /*0c80*/  ISETP.GE.U32.AND P4, PT, R38.reuse, 0xe, PT ;  /* 0x0000000e2600780c */ /* 0x040fe40003f86070 */
[C---:B------:R-:W-:Y:S02]  /*0c90*/  ISETP.GE.U32.AND P5, PT, R38.reuse, 0xd, PT ;  /* 0x0000000d2600780c */ /* 0x040fe40003fa6070 */
[C---:B------:R-:W-:Y:S02]  /*0ca0*/  ISETP.GE.U32.AND P6, PT, R38.reuse, 0xc, PT ;  /* 0x0000000c2600780c */ /* 0x040fe40003fc6070 */
[C---:B------:R-:W-:Y:S02]  /*0cb0*/  ISETP.GE.U32.AND P0, PT, R38.reuse, 0xb, PT ;  /* 0x0000000b2600780c */ /* 0x040fe40003f06070 */
[C---:B------:R-:W-:Y:S02]  /*0cc0*/  ISETP.GE.U32.AND P1, PT, R38.reuse, 0xa, PT ;  /* 0x0000000a2600780c */ /* 0x040fe40003f26070 */
[----:B------:R-:W-:Y:S01]  /*0cd0*/  ISETP.GE.U32.AND P2, PT, R38, 0x9, PT ;  /* 0x000000092600780c */ /* 0x000fe20003f46070 */
[----:B0-----:R-:W-:Y:S01]  /*0ce0*/  ULEA UR5, UR6, UR5, 0x18 ;  /* 0x0000000506057291 */ /* 0x001fe2000f8ec0ff */
[----:B------:R-:W-:-:S02]  /*0cf0*/  IADD3 R18, PT, PT, R41, 0x2, RZ ;  /* 0x0000000229127810 */ /* 0x000fc40007ffe0ff */
[----:B------:R-:W-:Y:S02]  /*0d00*/  SHF.R.U32.HI R21, RZ, 0x4, R41 ;  /* 0x00000004ff157819 */ /* 0x000fe40000011629 */
[----:B------:R-:W-:Y:S01]  /*0d10*/  LOP3.LUT R19, R19, 0xf, RZ, 0xc0, !PT ;  /* 0x0000000f13137812 */ /* 0x000fe200078ec0ff */
[----:B------:R-:W-:Y:S01]  /*0d20*/  VIADD R16, R0, UR5 ;  /* 0x0000000500107c36 */ /* 0x000fe20008000000 */
[----:B------:R-:W-:Y:S02]  /*0d30*/  LOP3.LUT R18, R18, 0xf, RZ, 0xc0, !PT ;  /* 0x0000000f12127812 */ /* 0x000fe400078ec0ff */
[----:B------:R0:W1:Y:S01]  /*0d40*/  LDS R36, [R0+UR5] ;  /* 0x0000000500247984 */ /* 0x0000620008000800 */
[----:B------:R-:W-:Y:S01]  /*0d50*/  VIADD R20, R16, 0xffffffc0 ;  /* 0xffffffc010147836 */ /* 0x000fe20000000000 */
[----:B------:R-:W-:Y:S01]  /*0d60*/  UIADD3 UR5, UPT, UPT, UR4, 0x880, URZ ;  /* 0x0000088004057890 */ /* 0x000fe2000fffe0ff */
[----:B------:R-:W-:Y:S01]  /*0d70*/  LOP3.LUT R17, R17, 0xf, RZ, 0xc0, !PT ;  /* 0x0000000f11117812 */ /* 0x000fe200078ec0ff */
[----:B------:R-:W-:Y:S01]  /*0d80*/  ULEA UR4, UR6, UR4, 0x18 ;  /* 0x0000000406047291 */ /* 0x000fe2000f8ec0ff */
[----:B------:R-:W-:Y:S01]  /*0d90*/  IMAD.MOV.U32 R3, RZ, RZ, R20 ;  /* 0x000000ffff037224 */ /* 0x000fe200078e0014 */
[-C--:B------:R-:W-:Y:S01]  /*0da0*/  MOV R2, R20.reuse ;  /* 0x0000001400027202 */ /* 0x080fe20000000f00 */
[----:B------:R-:W-:Y:S01]  /*0db0*/  @P3 IMAD.MOV R2, RZ, RZ, R16 ;  /* 0x000000ffff023224 */ /* 0x000fe200078e0210 */
[----:B------:R-:W-:Y:S01]  /*0dc0*/  ISETP.GE.U32.AND P3, PT, R38, 0x8, PT ;  /* 0x000000082600780c */ /* 0x000fe20003f66070 */
[--C-:B------:R-:W-:Y:S01]  /*0dd0*/  IMAD.MOV.U32 R5, RZ, RZ, R20.reuse ;  /* 0x000000ffff057224 */ /* 0x100fe200078e0014 */
[-C--:B------:R-:W-:Y:S01]  /*0de0*/  MOV R9, R20.reuse ;  /* 0x0000001400097202 */ /* 0x080fe20000000f00 */
[--C-:B--2---:R-:W-:Y:S01]  /*0df0*/  IMAD.MOV.U32 R6, RZ, RZ, R20.reuse ;  /* 0x000000ffff067224 */ /* 0x104fe200078e0014 */
        /* <DEDUP_REMOVED lines=12> */
[C---:B------:R-:W-:Y:S01]  /*0ec0*/  LOP3.LUT P3, RZ, R41.reuse, 0xf, RZ, 0xc0, !PT ;  /* 0x0000000f29ff7812 */ /* 0x040fe2000786c0ff */
        /* <DEDUP_REMOVED lines=8> */
[----:B------:R2:W3:Y:S01]  /*0f50*/  LDS R35, [R2+0x4] ;  /* 0x0000040002237984 */ /* 0x0004e20000000800 */
[C---:B------:R-:W-:Y:S01]  /*0f60*/  ISETP.GE.U32.AND P1, PT, R38.reuse, 0x3, PT ;  /* 0x000000032600780c */ /* 0x040fe20003f26070 */
[----:B------:R-:W-:Y:S01]  /*0f70*/  ULEA UR5, UR6, UR5, 0x18 ;  /* 0x0000000506057291 */ /* 0x000fe2000f8ec0ff */
[----:B------:R-:W-:Y:S01]  /*0f80*/  ISETP.GE.U32.AND P2, PT, R38, 0x2, PT ;  /* 0x000000022600780c */ /* 0x000fe20003f46070 */
[--C-:B------:R-:W-:Y:S01]  /*0f90*/  @!P3 IMAD.MOV R20, RZ, RZ, R16.reuse ;  /* 0x000000ffff14b224 */ /* 0x100fe200078e0210 */
[----:B------:R4:W1:Y:S01]  /*0fa0*/  LDS R34, [R3+0x8] ;  /* 0x0000080003227984 */ /* 0x0008620000000800 */
[--C-:B------:R-:W-:Y:S01]  /*0fb0*/  @!P4 IMAD.MOV R10, RZ, RZ, R16.reuse ;  /* 0x000000ffff0ac224 */ /* 0x100fe200078e0210 */
[C---:B0-----:R-:W-:Y:S01]  /*0fc0*/  IADD3 R0, PT, PT, R41.reuse, 0xa, RZ ;  /* 0x0000000a29007810 */ /* 0x041fe20007ffe0ff */
[----:B------:R-:W-:Y:S01]  /*0fd0*/  @!P5 IMAD.MOV R11, RZ, RZ, R16 ;  /* 0x000000ffff0bd224 */ /* 0x000fe200078e0210 */
[----:B------:R0:W1:Y:S01]  /*0fe0*/  LDS R30, [R7+0x18] ;  /* 0x00001800071e7984 */ /* 0x0000620000000800 */
[----:B------:R-:W-:Y:S01]  /*0ff0*/  @!P6 IADD3 R12, PT, PT, R16, RZ, RZ ;  /* 0x000000ff100ce210 */ /* 0x000fe20007ffe0ff */
[----:B--2---:R-:W-:-:S02]  /*1000*/  VIADD R2, R41, 0xc ;  /* 0x0000000c29027836 */ /* 0x004fc40000000000 */
[----:B------:R-:W2:Y:S01]  /*1010*/  LDS R20, [R20+0x3c] ;  /* 0x00003c0014147984 */ /* 0x000ea20000000800 */
[--C-:B------:R-:W-:Y:S02]  /*1020*/  @!P0 IMAD.MOV R13, RZ, RZ, R16.reuse ;  /* 0x000000ffff0d8224 */ /* 0x100fe400078e0210 */
[----:B------:R-:W-:Y:S01]  /*1030*/  @!P1 IMAD.MOV R14, RZ, RZ, R16 ;  /* 0x000000ffff0e9224 */ /* 0x000fe200078e0210 */
[----:B------:R-:W-:Y:S01]  /*1040*/  @!P2 IADD3 R15, PT, PT, R16, RZ, RZ ;  /* 0x000000ff100fa210 */ /* 0x000fe20007ffe0ff */
[----:B------:R5:W1:Y:S01]  /*1050*/  LDS R29, [R8+0x1c] ;  /* 0x00001c00081d7984 */ /* 0x000a620000000800 */
[C---:B------:R-:W-:Y:S02]  /*1060*/  VIADD R16, R41.reuse, 0x9 ;  /* 0x0000000929107836 */ /* 0x040fe40000000000 */
[C---:B----4-:R-:W-:Y:S01]  /*1070*/  VIADD R3, R41.reuse, 0x4 ;  /* 0x0000000429037836 */ /* 0x050fe20000000000 */
[----:B------:R4:W1:Y:S01]  /*1080*/  LDS R27, [R10+0x24] ;  /* 0x000024000a1b7984 */ /* 0x0008620000000800 */
[----:B0-----:R-:W-:Y:S01]  /*1090*/  VIADD R7, R41, 0xe ;  /* 0x0000000e29077836 */ /* 0x001fe20000000000 */
[----:B------:R-:W-:-:S02]  /*10a0*/  LOP3.LUT R16, R16, 0xf, RZ, 0xc0, !PT ;  /* 0x0000000f10107812 */ /* 0x000fc400078ec0ff */
[----:B------:R0:W1:Y:S01]  /*10b0*/  LDS R26, [R11+0x28] ;  /* 0x000028000b1a7984 */ /* 0x0000620000000800 */
[----:B-----5:R-:W-:Y:S01]  /*10c0*/  VIADD R8, R41, 0xd ;  /* 0x0000000d29087836 */ /* 0x020fe20000000000 */
[----:B------:R-:W-:Y:S02]  /*10d0*/  LOP3.LUT R7, R7, 0xf, RZ, 0xc0, !PT ;  /* 0x0000000f07077812 */ /* 0x000fe400078ec0ff */
[----:B------:R5:W1:Y:S01]  /*10e0*/  LDS R31, [R6+0x14] ;  /* 0x00001400061f7984 */ /* 0x000a620000000800 */
[C---:B----4-:R-:W-:Y:S01]  /*10f0*/  VIADD R10, R41.reuse, 0x7 ;  /* 0x00000007290a7836 */ /* 0x050fe20000000000 */
[----:B------:R-:W-:Y:S02]  /*1100*/  LOP3.LUT R8, R8, 0xf, RZ, 0xc0, !PT ;  /* 0x0000000f08087812 */ /* 0x000fe400078ec0ff */
[----:B------:R4:W1:Y:S01]  /*1110*/  LDS R28, [R9+0x20] ;  /* 0x00002000091c7984 */ /* 0x0008620000000800 */
[----:B0-----:R-:W-:Y:S01]  /*1120*/  VIADD R11, R41, 0x6 ;  /* 0x00000006290b7836 */ /* 0x001fe20000000000 */
[----:B------:R-:W-:-:S02]  /*1130*/  LOP3.LUT R10, R10, 0xf, RZ, 0xc0, !PT ;  /* 0x0000000f0a0a7812 */ /* 0x000fc400078ec0ff */
[----:B------:R0:W1:Y:S01]  /*1140*/  LDS R25, [R12+0x2c] ;  /* 0x00002c000c197984 */ /* 0x0000620000000800 */
[----:B-----5:R-:W-:Y:S02]  /*1150*/  IADD3 R6, PT, PT, R41, -0x1, RZ ;  /* 0xffffffff29067810 */ /* 0x020fe40007ffe0ff */
[----:B------:R-:W-:Y:S01]  /*1160*/  LOP3.LUT R11, R11, 0xf, RZ, 0xc0, !PT ;  /* 0x0000000f0b0b7812 */ /* 0x000fe200078ec0ff */
[----:B------:R5:W1:Y:S01]  /*1170*/  LDS R33, [R4+0xc] ;  /* 0x00000c0004217984 */ /* 0x000a620000000800 */
[C---:B----4-:R-:W-:Y:S02]  /*1180*/  IADD3 R9, PT, PT, R41.reuse, 0xb, RZ ;  /* 0x0000000b29097810 */ /* 0x050fe40007ffe0ff */
[----:B------:R-:W-:Y:S01]  /*1190*/  LOP3.LUT R6, R6, 0xf, RZ, 0xc0, !PT ;  /* 0x0000000f06067812 */ /* 0x000fe200078ec0ff */
[----:B------:R4:W1:Y:S01]  /*11a0*/  LDS R32, [R5+0x10] ;  /* 0x0000100005207984 */ /* 0x0008620000000800 */
[----:B0-----:R-:W-:Y:S02]  /*11b0*/  IADD3 R12, PT, PT, R41, 0x5, RZ ;  /* 0x00000005290c7810 */ /* 0x001fe40007ffe0ff */
[----:B------:R-:W-:Y:S01]  /*11c0*/  LOP3.LUT R9, R9, 0xf, RZ, 0xc0, !PT ;  /* 0x0000000f09097812 */ /* 0x000fe200078ec0ff */
[----:B------:R0:W1:Y:S01]  /*11d0*/  LDS R24, [R13+0x30] ;  /* 0x000030000d187984 */ /* 0x0000620000000800 */
[----:B------:R-:W-:-:S02]  /*11e0*/  LOP3.LUT R12, R12, 0xf, RZ, 0xc0, !PT ;  /* 0x0000000f0c0c7812 */ /* 0x000fc400078ec0ff */
[C---:B-----5:R-:W-:Y:S01]  /*11f0*/  LEA R4, R38.reuse, UR4, 0x2 ;  /* 0x0000000426047c11 */ /* 0x060fe2000f8e10ff */
[----:B------:R5:W1:Y:S01]  /*1200*/  LDS R23, [R14+0x34] ;  /* 0x000034000e177984 */ /* 0x000a620000000800 */
[----:B----4-:R-:W-:-:S03]  /*1210*/  LOP3.LUT R5, R38, 0x8, RZ, 0x3c, !PT ;  /* 0x0000000826057812 */ /* 0x010fc600078e3cff */
[----:B------:R4:W1:Y:S01]  /*1220*/  LDS R22, [R15+0x38] ;  /* 0x000038000f167984 */ /* 0x0008620000000800 */
[----:B0-----:R-:W-:Y:S02]  /*1230*/  LOP3.LUT R13, R3, 0xf, RZ, 0xc0, !PT ;  /* 0x0000000f030d7812 */ /* 0x001fe400078ec0ff */
[----:B-----5:R-:W-:Y:S02]  /*1240*/  LOP3.LUT R14, R2, 0xf, RZ, 0xc0, !PT ;  /* 0x0000000f020e7812 */ /* 0x020fe400078ec0ff */
[----:B--234-:R-:W-:-:S07]  /*1250*/  LOP3.LUT R15, R0, 0xf, RZ, 0xc0, !PT ;  /* 0x0000000f000f7812 */ /* 0x01cfce00078ec0ff */
.L_x_16251:
[----:B------:R-:W-:Y:S01]  /*1260*/  IMAD R43, R21, 0x44, R4 ;  /* 0x00000044152b7824 */ /* 0x000fe200078e0204 */
[----:B------:R-:W-:-:S05]  /*1270*/  UMOV UR4, 0xffffffff ;  /* 0xffffffff00047882 */ /* 0x000fca0000000000 */
[----:B0-----:R-:W0:Y:S01]  /*1280*/  LDS R43, [R43] ;  /* 0x000000002b2b7984 */ /* 0x001e220000000800 */
[----:B------:R-:W-:Y:S05]  /*1290*/  BRA.DIV UR4, `(.L_x_16250) ;  /* 0x00000006046c7947 */ /* 0x000fea000b800000 */
[----:B0-----:R-:W1:Y:S04]  /*12a0*/  SHFL.IDX PT, R45, R43, R38, 0x101f ;  /* 0x00101f262b2d7589 */ /* 0x001e6800000e0000 */
[----:B------:R-:W0:Y:S01]  /*12b0*/  SHFL.IDX PT, R0, R43, R19, 0x101f ;  /* 0x00101f132b007589 */ /* 0x000e2200000e0000 */
[----:B-1----:R-:W-:-:S04]  /*12c0*/  IMAD R44, R36, R45, RZ ;  /* 0x0000002d242c7224 */ /* 0x002fc800078e02ff */
[----:B0-----:R-:W-:Y:S02]  /*12d0*/  IMAD R45, R35, R0, R44 ;  /* 0x00000000232d7224 */ /* 0x001fe400078e022c */
        /* <DEDUP_REMOVED lines=27> */
.L_x_16273:
[----:B------:R-:W-:Y:S01]  /*1490*/  IMAD R2, R21, 0x10, R38 ;  /* 0x0000001015027824 */ /* 0x000fe200078e0226 */
[----:B------:R-:W-:Y:S01]  /*14a0*/  LEA.HI R21, R42, R21, RZ, 0x1c ;  /* 0x000000152a157211 */ /* 0x000fe200078fe0ff */
[----:B------:R-:W-:-:S03]  /*14b0*/  IMAD R0, R20, R0, R45 ;  /* 0x0000000014007224 */ /* 0x000fc600078e022d */
        /* <DEDUP_REMOVED lines=8> */
[----:B------:R-:W-:Y:S01]  /*1540*/  LOP3.LUT R0, R37, 0xffff, RZ, 0xc0, !PT ;  /* 0x0000ffff25007812 */ /* 0x000fe200078ec0ff */
[----:B------:R-:W-:Y:S03]  /*1550*/  BAR.SYNC.DEFER_BLOCKING 0x0 ;  /* 0x0000000000007b1d */ /* 0x000fe60000010000 */
[----:B------:R-:W-:-:S03]  /*1560*/  ISETP.GE.U32.AND P1, PT, R0, 0x2, PT ;  /* 0x000000020000780c */ /* 0x000fc60003f26070 */
[----:B------:R-:W-:Y:S04]  /*1570*/  BSSY.RECONVERGENT B0, `(.L_x_16252) ;  /* 0x0000011000007945 */ /* 0x000fe80003800200 */
[----:B------:R-:W-:Y:S06]  /*1580*/  @!P0 BRA `(.L_x_16253) ;  /* 0x00000000003c8947 */ /* 0x000fec0003800000 */
[----:B0-----:R-:W0:Y:S01]  /*1590*/  LDC.64 R2, c[0x0][0x3a0] ;  /* 0x0000e800ff027b82 */ /* 0x001e220000000a00 */
[----:B------:R-:W-:Y:S02]  /*15a0*/  LOP3.LUT R37, R37, 0x3, RZ, 0xc0, !PT ;  /* 0x0000000325257812 */ /* 0x000fe400078ec0ff */
[----:B------:R-:W-:Y:S02]  /*15b0*/  LEA R7, R40, R41, 0x8 ;  /* 0x0000002928077211 */ /* 0x000fe400078e40ff */
[----:B------:R-:W-:Y:S02]  /*15c0*/  LOP3.LUT R37, R37, 0x2, RZ, 0x3c, !PT ;  /* 0x0000000225257812 */ /* 0x000fe400078e3cff */
[----:B------:R-:W-:-:S03]  /*15d0*/  LEA R5, R41, UR5, 0x2 ;  /* 0x0000000529057c11 */ /* 0x000fc6000f8e10ff */
[----:B------:R-:W-:Y:S02]  /*15e0*/  IMAD R41, R37, R42, R41 ;  /* 0x0000002a25297224 */ /* 0x000fe400078e0229 */
[----:B------:R-:W-:Y:S02]  /*15f0*/  IMAD.MOV R37, RZ, RZ, -R37 ;  /* 0x000000ffff257224 */ /* 0x000fe400078e0a25 */
[----:B0-----:R-:W-:-:S07]  /*1600*/  IMAD.WIDE.U32 R2, R7, 0x4, R2 ;  /* 0x0000000407027825 */ /* 0x001fce00078e0002 */
.L_x_16254:
[----:B------:R0:W1:Y:S01]  /*1610*/  LDS R7, [R5] ;  /* 0x0000000005077984 */ /* 0x0000620000000800 */
[----:B------:R-:W-:-:S04]  /*1620*/  IADD3 R37, PT, PT, R37, 0x1, RZ ;  /* 0x0000000125257810 */ /* 0x000fc80007ffe0ff */
[----:B------:R-:W-:Y:S01]  /*1630*/  ISETP.NE.AND P0, PT, R37, RZ, PT ;  /* 0x000000ff2500720c */ /* 0x000fe20003f05270 */
[C---:B0-----:R-:W-:Y:S01]  /*1640*/  IMAD R5, R42.reuse, 0x4, R5 ;  /* 0x000000042a057824 */ /* 0x041fe200078e0205 */
[----:B-1----:R0:W-:Y:S02]  /*1650*/  STG.E desc[UR8][R2.64], R7 ;  /* 0x0000000702007986 */ /* 0x0021e4000c101908 */
[----:B0-----:R-:W-:-:S09]  /*1660*/  IMAD.WIDE.U32 R2, R42, 0x4, R2 ;  /* 0x000000042a027825 */ /* 0x001fd200078e0002 */
[----:B------:R-:W-:Y:S05]  /*1670*/  @P0 BRA `(.L_x_16254) ;  /* 0xfffffffc00e40947 */ /* 0x000fea000383ffff */
.L_x_16253:
[----:B------:R-:W-:Y:S05]  /*1680*/  BSYNC.RECONVERGENT B0 ;  /* 0x0000000000007941 */ /* 0x000fea0003800200 */
.L_x_16252:
[----:B------:R-:W-:Y:S05]  /*1690*/  @!P1 EXIT ;  /* 0x000000000000994d */ /* 0x000fea0003800000 */
[----:B------:R-:W0:Y:S01]  /*16a0*/  LDC.64 R16, c[0x0][0x3a0] ;  /* 0x0000e800ff107b82 */ /* 0x000e220000000a00 */
[----:B------:R-:W-:Y:S02]  /*16b0*/  LEA R21, R40, R41, 0x8 ;  /* 0x0000002928157211 */ /* 0x000fe400078e40ff */
[----:B------:R-:W-:Y:S01]  /*16c0*/  LEA R19, R41, UR5, 0x2 ;  /* 0x0000000529137c11 */ /* 0x000fe2000f8e10ff */
[----:B0-----:R-:W-:-:S04]  /*16d0*/  IMAD.WIDE.U32 R2, R42, 0x4, R16 ;  /* 0x000000042a027825 */ /* 0x001fc800078e0010 */
[----:B------:R-:W-:-:S04]  /*16e0*/  IMAD.WIDE.U32 R4, R42, 0x8, R16 ;  /* 0x000000082a047825 */ /* 0x000fc800078e0010 */
[----:B------:R-:W-:-:S07]  /*16f0*/  IMAD.WIDE.U32 R6, R42, 0xc, R16 ;  /* 0x0000000c2a067825 */ /* 0x000fce00078e0010 */
.L_x_16255:
        /* <DEDUP_REMOVED lines=21> */
.L_x_16250:
[----:B------:R-:W-:Y:S01]  /*1850*/  BSSY B0, `(.L_x_16256) ;  /* 0x0000007000007945 */ /* 0x000fe20003800000 */
[----:B------:R-:W-:Y:S01]  /*1860*/  MOV R2, R38 ;  /* 0x0000002600027202 */ /* 0x000fe20000000f00 */
[----:B------:R-:W-:Y:S01]  /*1870*/  IMAD.MOV.U32 R3, RZ, RZ, 0x101f ;  /* 0x0000101fff037424 */ /* 0x000fe200078e00ff */
[----:B------:R-:W-:-:S07]  /*1880*/  MOV R0, 0xffffffff ;  /* 0xffffffff00007802 */ /* 0x000fce0000000f00 */
[----:B01----:R-:W-:Y:S05]  /*1890*/  WARPSYNC.COLLECTIVE R0, `(.L_x_16257) ;  /* 0x0000000000087348 */ /* 0x003fea0003c00000 */
[----:B0-----:R0:W2:Y:S02]  /*18a0*/  SHFL.IDX P0, R0, R43, R2, R3 ;  /* 0x000000022b007389 */ /* 0x0010a40000000003 */
[----:B012---:R-:W-:Y:S05]  /*18b0*/  ENDCOLLECTIVE ;  /* 0x000000000000791b */ /* 0x007fea0003800000 */
.L_x_16257:
[----:B------:R-:W-:Y:S05]  /*18c0*/  BSYNC B0 ;  /* 0x0000000000007941 */ /* 0x000fea0003800000 */
.L_x_16256:
        /* <DEDUP_REMOVED lines=8> */
.L_x_16258:
[----:B------:R-:W-:Y:S02]  /*1950*/  IMAD.MOV.U32 R2, RZ, RZ, R18 ;  /* 0x000000ffff027224 */ /* 0x000fe400078e0012 */
[----:B------:R-:W-:Y:S01]  /*1960*/  IMAD R45, R35, R0, R44 ;  /* 0x00000000232d7224 */ /* 0x000fe200078e022c */
[----:B------:R-:W-:-:S07]  /*1970*/  MOV R0, 0xffffffff ;  /* 0xffffffff00007802 */ /* 0x000fce0000000f00 */
[----:B------:R-:W-:Y:S05]  /*1980*/  WARPSYNC.COLLECTIVE R0, `(.L_x_16259) ;  /* 0x0000000000087348 */ /* 0x000fea0003c00000 */
[----:B------:R0:W1:Y:S02]  /*1990*/  SHFL.IDX P0, R0, R43, R2, R3 ;  /* 0x000000022b007389 */ /* 0x0000640000000003 */
[----:B01----:R-:W-:Y:S05]  /*19a0*/  ENDCOLLECTIVE ;  /* 0x000000000000791b */ /* 0x003fea0003800000 */
.L_x_16259:
[----:B------:R-:W-:Y:S01]  /*19b0*/  MOV R2, R17 ;  /* 0x0000001100027202 */ /* 0x000fe20000000f00 */
[----:B------:R-:W-:Y:S02]  /*19c0*/  IMAD.MOV.U32 R44, RZ, RZ, R0 ;  /* 0x000000ffff2c7224 */ /* 0x000fe400078e0000 */
[----:B------:R-:W-:Y:S02]  /*19d0*/  IMAD.MOV.U32 R0, RZ, RZ, -0x1 ;  /* 0xffffffffff007424 */ /* 0x000fe400078e00ff */
[----:B------:R-:W-:-:S07]  /*19e0*/  IMAD R44, R34, R44, R45 ;  /* 0x0000002c222c7224 */ /* 0x000fce00078e022d */
[----:B------:R-:W-:Y:S05]  /*19f0*/  WARPSYNC.COLLECTIVE R0, `(.L_x_16260) ;  /* 0x0000000000087348 */ /* 0x000fea0003c00000 */
[----:B------:R0:W1:Y:S02]  /*1a00*/  SHFL.IDX P0, R0, R43, R2, R3 ;  /* 0x000000022b007389 */ /* 0x0000640000000003 */
[----:B01----:R-:W-:Y:S05]  /*1a10*/  ENDCOLLECTIVE ;  /* 0x000000000000791b */ /* 0x003fea0003800000 */
.L_x_16260:
[----:B------:R-:W-:Y:S01]  /*1a20*/  IMAD.MOV.U32 R2, RZ, RZ, R13 ;  /* 0x000000ffff027224 */ /* 0x000fe200078e000d */
[----:B------:R-:W-:Y:S02]  /*1a30*/  MOV R45, R0 ;  /* 0x00000000002d7202 */ /* 0x000fe40000000f00 */
[----:B------:R-:W-:-:S03]  /*1a40*/  MOV R0, 0xffffffff ;  /* 0xffffffff00007802 */ /* 0x000fc60000000f00 */
[----:B------:R-:W-:-:S07]  /*1a50*/  IMAD R45, R33, R45, R44 ;  /* 0x0000002d212d7224 */ /* 0x000fce00078e022c */
[----:B------:R-:W-:Y:S05]  /*1a60*/  WARPSYNC.COLLECTIVE R0, `(.L_x_16261) ;  /* 0x0000000000087348 */ /* 0x000fea0003c00000 */
[----:B------:R0:W1:Y:S02]  /*1a70*/  SHFL.IDX P0, R0, R43, R2, R3 ;  /* 0x000000022b007389 */ /* 0x0000640000000003 */
[----:B01----:R-:W-:Y:S05]  /*1a80*/  ENDCOLLECTIVE ;  /* 0x000000000000791b */ /* 0x003fea0003800000 */
.L_x_16261:
[----:B------:R-:W-:Y:S01]  /*1a90*/  MOV R2, R12 ;  /* 0x0000000c00027202 */ /* 0x000fe20000000f00 */
[----:B------:R-:W-:Y:S02]  /*1aa0*/  IMAD.MOV.U32 R44, RZ, RZ, R0 ;  /* 0x000000ffff2c7224 */ /* 0x000fe400078e0000 */
[----:B------:R-:W-:Y:S02]  /*1ab0*/  IMAD.MOV.U32 R0, RZ, RZ, -0x1 ;  /* 0xffffffffff007424 */ /* 0x000fe400078e00ff */
[----:B------:R-:W-:-:S07]  /*1ac0*/  IMAD R44, R32, R44, R45 ;  /* 0x0000002c202c7224 */ /* 0x000fce00078e022d */
[----:B------:R-:W-:Y:S05]  /*1ad0*/  WARPSYNC.COLLECTIVE R0, `(.L_x_16262) ;  /* 0x0000000000087348 */ /* 0x000fea0003c00000 */
[----:B------:R0:W1:Y:S02]  /*1ae0*/  SHFL.IDX P0, R0, R43, R2, R3 ;  /* 0x000000022b007389 */ /* 0x0000640000000003 */
[----:B01----:R-:W-:Y:S05]  /*1af0*/  ENDCOLLECTIVE ;  /* 0x000000000000791b */ /* 0x003fea0003800000 */
.L_x_16262:
[----:B------:R-:W-:Y:S01]  /*1b00*/  IMAD.MOV.U32 R2, RZ, RZ, R11 ;  /* 0x000000ffff027224 */ /* 0x000fe200078e000b */
[----:B------:R-:W-:Y:S02]  /*1b10*/  MOV R45, R0 ;  /* 0x00000000002d7202 */ /* 0x000fe40000000f00 */
[----:B------:R-:W-:-:S03]  /*1b20*/  MOV R0, 0xffffffff ;  /* 0xffffffff00007802 */ /* 0x000fc60000000f00 */
[----:B------:R-:W-:-:S07]  /*1b30*/  IMAD R45, R31, R45, R44 ;  /* 0x0000002d1f2d7224 */ /* 0x000fce00078e022c */
[----:B------:R-:W-:Y:S05]  /*1b40*/  WARPSYNC.COLLECTIVE R0, `(.L_x_16263) ;  /* 0x0000000000087348 */ /* 0x000fea0003c00000 */
[----:B------:R0:W1:Y:S02]  /*1b50*/  SHFL.IDX P0, R0, R43, R2, R3 ;  /* 0x000000022b007389 */ /* 0x0000640000000003 */
[----:B01----:R-:W-:Y:S05]  /*1b60*/  ENDCOLLECTIVE ;  /* 0x000000000000791b */ /* 0x003fea0003800000 */
.L_x_16263:
[----:B------:R-:W-:Y:S01]  /*1b70*/  MOV R2, R10 ;  /* 0x0000000a00027202 */ /* 0x000fe20000000f00 */
[----:B------:R-:W-:Y:S02]  /*1b80*/  IMAD.MOV.U32 R44, RZ, RZ, R0 ;  /* 0x000000ffff2c7224 */ /* 0x000fe400078e0000 */
[----:B------:R-:W-:Y:S02]  /*1b90*/  IMAD.MOV.U32 R0, RZ, RZ, -0x1 ;  /* 0xffffffffff007424 */ /* 0x000fe400078e00ff */
[----:B------:R-:W-:-:S07]  /*1ba0*/  IMAD R44, R30, R44, R45 ;  /* 0x0000002c1e2c7224 */ /* 0x000fce00078e022d */
[----:B------:R-:W-:Y:S05]  /*1bb0*/  WARPSYNC.COLLECTIVE R0, `(.L_x_16264) ;  /* 0x0000000000087348 */ /* 0x000fea0003c00000 */
[----:B------:R0:W1:Y:S02]  /*1bc0*/  SHFL.IDX P0, R0, R43, R2, R3 ;  /* 0x000000022b007389 */ /* 0x0000640000000003 */
[----:B01----:R-:W-:Y:S05]  /*1bd0*/  ENDCOLLECTIVE ;  /* 0x000000000000791b */ /* 0x003fea0003800000 */
.L_x_16264:
[----:B------:R-:W-:Y:S01]  /*1be0*/  IMAD.MOV.U32 R2, RZ, RZ, R5 ;  /* 0x000000ffff027224 */ /* 0x000fe200078e0005 */
[----:B------:R-:W-:Y:S02]  /*1bf0*/  MOV R45, R0 ;  /* 0x00000000002d7202 */ /* 0x000fe40000000f00 */
[----:B------:R-:W-:-:S03]  /*1c00*/  MOV R0, 0xffffffff ;  /* 0xffffffff00007802 */ /* 0x000fc60000000f00 */
[----:B------:R-:W-:-:S07]  /*1c10*/  IMAD R45, R29, R45, R44 ;  /* 0x0000002d1d2d7224 */ /* 0x000fce00078e022c */
[----:B------:R-:W-:Y:S05]  /*1c20*/  WARPSYNC.COLLECTIVE R0, `(.L_x_16265) ;  /* 0x0000000000087348 */ /* 0x000fea0003c00000 */
[----:B------:R0:W1:Y:S02]  /*1c30*/  SHFL.IDX P0, R0, R43, R2, R3 ;  /* 0x000000022b007389 */ /* 0x0000640000000003 */
[----:B01----:R-:W-:Y:S05]  /*1c40*/  ENDCOLLECTIVE ;  /* 0x000000000000791b */ /* 0x003fea0003800000 */
.L_x_16265:
[----:B------:R-:W-:Y:S01]  /*1c50*/  MOV R2, R16 ;  /* 0x0000001000027202 */ /* 0x000fe20000000f00 */
[----:B------:R-:W-:Y:S02]  /*1c60*/  IMAD.MOV.U32 R44, RZ, RZ, R0 ;  /* 0x000000ffff2c7224 */ /* 0x000fe400078e0000 */
[----:B------:R-:W-:Y:S02]  /*1c70*/  IMAD.MOV.U32 R0, RZ, RZ, -0x1 ;  /* 0xffffffffff007424 */ /* 0x000fe400078e00ff */
[----:B------:R-:W-:-:S07]  /*1c80*/  IMAD R44, R28, R44, R45 ;  /* 0x0000002c1c2c7224 */ /* 0x000fce00078e022d */
[----:B------:R-:W-:Y:S05]  /*1c90*/  WARPSYNC.COLLECTIVE R0, `(.L_x_16266) ;  /* 0x0000000000087348 */ /* 0x000fea0003c00000 */
[----:B------:R0:W1:Y:S02]  /*1ca0*/  SHFL.IDX P0, R0, R43, R2, R3 ;  /* 0x000000022b007389 */ /* 0x0000640000000003 */
[----:B01----:R-:W-:Y:S05]  /*1cb0*/  ENDCOLLECTIVE ;  /* 0x000000000000791b */ /* 0x003fea0003800000 */
.L_x_16266:
[----:B------:R-:W-:Y:S01]  /*1cc0*/  IMAD.MOV.U32 R2, RZ, RZ, R15 ;  /* 0x000000ffff027224 */ /* 0x000fe200078e000f */
[----:B------:R-:W-:Y:S02]  /*1cd0*/  MOV R45, R0 ;  /* 0x00000000002d7202 */ /* 0x000fe40000000f00 */
[----:B------:R-:W-:-:S03]  /*1ce0*/  MOV R0, 0xffffffff ;  /* 0xffffffff00007802 */ /* 0x000fc60000000f00 */
[----:B------:R-:W-:-:S07]  /*1cf0*/  IMAD R45, R27, R45, R44 ;  /* 0x0000002d1b2d7224 */ /* 0x000fce00078e022c */
[----:B------:R-:W-:Y:S05]  /*1d00*/  WARPSYNC.COLLECTIVE R0, `(.L_x_16267) ;  /* 0x0000000000087348 */ /* 0x000fea0003c00000 */
[----:B------:R0:W1:Y:S02]  /*1d10*/  SHFL.IDX P0, R0, R43, R2, R3 ;  /* 0x000000022b007389 */ /* 0x0000640000000003 */
[----:B01----:R-:W-:Y:S05]  /*1d20*/  ENDCOLLECTIVE ;  /* 0x000000000000791b */ /* 0x003fea0003800000 */
.L_x_16267:
[----:B------:R-:W-:Y:S01]  /*1d30*/  MOV R2, R9 ;  /* 0x0000000900027202 */ /* 0x000fe20000000f00 */
[----:B------:R-:W-:Y:S02]  /*1d40*/  IMAD.MOV.U32 R44, RZ, RZ, R0 ;  /* 0x000000ffff2c7224 */ /* 0x000fe400078e0000 */
[----:B------:R-:W-:Y:S02]  /*1d50*/  IMAD.MOV.U32 R0, RZ, RZ, -0x1 ;  /* 0xffffffffff007424 */ /* 0x000fe400078e00ff */
[----:B------:R-:W-:-:S07]  /*1d60*/  IMAD R44, R26, R44, R45 ;  /* 0x0000002c1a2c7224 */ /* 0x000fce00078e022d */
[----:B------:R-:W-:Y:S05]  /*1d70*/  WARPSYNC.COLLECTIVE R0, `(.L_x_16268) ;  /* 0x0000000000087348 */ /* 0x000fea0003c00000 */
[----:B------:R0:W1:Y:S02]  /*1d80*/  SHFL.IDX P0, R0, R43, R2, R3 ;  /* 0x000000022b007389 */ /* 0x0000640000000003 */
[----:B01----:R-:W-:Y:S05]  /*1d90*/  ENDCOLLECTIVE ;  /* 0x000000000000791b */ /* 0x003fea0003800000 */
.L_x_16268:
[----:B------:R-:W-:Y:S01]  /*1da0*/  IMAD.MOV.U32 R2, RZ, RZ, R14 ;  /* 0x000000ffff027224 */ /* 0x000fe200078e000e */
[----:B------:R-:W-:Y:S02]  /*1db0*/  MOV R45, R0 ;  /* 0x00000000002d7202 */ /* 0x000fe40000000f00 */
[----:B------:R-:W-:-:S03]  /*1dc0*/  MOV R0, 0xffffffff ;  /* 0xffffffff00007802 */ /* 0x000fc60000000f00 */
[----:B------:R-:W-:-:S07]  /*1dd0*/  IMAD R45, R25, R45, R44 ;  /* 0x0000002d192d7224 */ /* 0x000fce00078e022c */
[----:B------:R-:W-:Y:S05]  /*1de0*/  WARPSYNC.COLLECTIVE R0, `(.L_x_16269) ;  /* 0x0000000000087348 */ /* 0x000fea0003c00000 */
[----:B------:R0:W1:Y:S02]  /*1df0*/  SHFL.IDX P0, R0, R43, R2, R3 ;  /* 0x000000022b007389 */ /* 0x0000640000000003 */
[----:B01----:R-:W-:Y:S05]  /*1e00*/  ENDCOLLECTIVE ;  /* 0x000000000000791b */ /* 0x003fea0003800000 */
.L_x_16269:
[----:B------:R-:W-:Y:S01]  /*1e10*/  MOV R2, R8 ;  /* 0x0000000800027202 */ /* 0x000fe20000000f00 */
[----:B------:R-:W-:Y:S02]  /*1e20*/  IMAD.MOV.U32 R44, RZ, RZ, R0 ;  /* 0x000000ffff2c7224 */ /* 0x000fe400078e0000 */
[----:B------:R-:W-:Y:S02]  /*1e30*/  IMAD.MOV.U32 R0, RZ, RZ, -0x1 ;  /* 0xffffffffff007424 */ /* 0x000fe400078e00ff */
[----:B------:R-:W-:-:S07]  /*1e40*/  IMAD R44, R24, R44, R45 ;  /* 0x0000002c182c7224 */ /* 0x000fce00078e022d */
[----:B------:R-:W-:Y:S05]  /*1e50*/  WARPSYNC.COLLECTIVE R0, `(.L_x_16270) ;  /* 0x0000000000087348 */ /* 0x000fea0003c00000 */
[----:B------:R0:W1:Y:S02]  /*1e60*/  SHFL.IDX P0, R0, R43, R2, R3 ;  /* 0x000000022b007389 */ /* 0x0000640000000003 */
[----:B01----:R-:W-:Y:S05]  /*1e70*/  ENDCOLLECTIVE ;  /* 0x000000000000791b */ /* 0x003fea0003800000 */
.L_x_16270:
[----:B------:R-:W-:Y:S01]  /*1e80*/  IMAD.MOV.U32 R2, RZ, RZ, R7 ;  /* 0x000000ffff027224 */ /* 0x000fe200078e0007 */
[----:B------:R-:W-:Y:S02]  /*1e90*/  MOV R45, R0 ;  /* 0x00000000002d7202 */ /* 0x000fe40000000f00 */
[----:B------:R-:W-:-:S03]  /*1ea0*/  MOV R0, 0xffffffff ;  /* 0xffffffff00007802 */ /* 0x000fc60000000f00 */
[----:B------:R-:W-:-:S07]  /*1eb0*/  IMAD R45, R23, R45, R44 ;  /* 0x0000002d172d7224 */ /* 0x000fce00078e022c */
[----:B------:R-:W-:Y:S05]  /*1ec0*/  WARPSYNC.COLLECTIVE R0, `(.L_x_16271) ;  /* 0x0000000000087348 */ /* 0x000fea0003c00000 */
[----:B------:R0:W1:Y:S02]  /*1ed0*/  SHFL.IDX P0, R0, R43, R2, R3 ;  /* 0x000000022b007389 */ /* 0x0000640000000003 */
[----:B01----:R-:W-:Y:S05]  /*1ee0*/  ENDCOLLECTIVE ;  /* 0x000000000000791b */ /* 0x003fea0003800000 */
.L_x_16271:
[----:B------:R-:W-:Y:S01]  /*1ef0*/  MOV R2, R6 ;  /* 0x0000000600027202 */ /* 0x000fe20000000f00 */
[----:B------:R-:W-:Y:S02]  /*1f00*/  IMAD.MOV.U32 R44, RZ, RZ, R0 ;  /* 0x000000ffff2c7224 */ /* 0x000fe400078e0000 */
[----:B------:R-:W-:Y:S02]  /*1f10*/  IMAD.MOV.U32 R0, RZ, RZ, -0x1 ;  /* 0xffffffffff007424 */ /* 0x000fe400078e00ff */
[----:B------:R-:W-:-:S07]  /*1f20*/  IMAD R45, R22, R44, R45 ;  /* 0x0000002c162d7224 */ /* 0x000fce00078e022d */
[----:B------:R-:W-:Y:S05]  /*1f30*/  WARPSYNC.COLLECTIVE R0, `(.L_x_16272) ;  /* 0x0000000000087348 */ /* 0x000fea0003c00000 */
[----:B------:R0:W1:Y:S02]  /*1f40*/  SHFL.IDX P0, R0, R43, R2, R3 ;  /* 0x000000022b007389 */ /* 0x0000640000000003 */
[----:B01----:R-:W-:Y:S05]  /*1f50*/  ENDCOLLECTIVE ;  /* 0x000000000000791b */ /* 0x003fea0003800000 */
.L_x_16272:
[----:B------:R-:W-:Y:S05]  /*1f60*/  BRA `(.L_x_16273) ;  /* 0xfffffff400487947 */ /* 0x000fea000383ffff */
        .weak           $__internal_124_$__cuda_sm20_div_u16
        .type           $__internal_124_$__cuda_sm20_div_u16,@function
        .size           $__internal_124_$__cuda_sm20_div_u16,(.L_x_20414 - $__internal_124_$__cuda_sm20_div_u16)
$__internal_124_$__cuda_sm20_div_u16:
        /* <DEDUP_REMOVED lines=18> */
[----:B------:R-:W-:Y:S06]  /*2090*/  RET.REL.NODEC R2 `(_Z9cuda_gemmIiLi128ELi1ELi1ELi256ELi16ELi16ELi1EEviiiPT_S1_S1_ii) ;  /* 0xffffffdc02d87950 */ /* 0x000fec0003c3ffff */
.L_x_16274:
        /* <DEDUP_REMOVED lines=14> */
.L_x_20414:


//--------------------- .text._Z9cuda_gemmIiLi128ELi1ELi1ELi256ELi16ELi16ELi0EEviiiPT_S1_S1_ii --------------------------
	.section	.text._Z9cuda_gemmIiLi128ELi1ELi1ELi256ELi16ELi16ELi0EEviiiPT_S1_S1_ii,"ax",@progbits
	.align	128
        .global         _Z9cuda_gemmIiLi128ELi1ELi1ELi256ELi16ELi16ELi0EEviiiPT_S1_S1_ii
        .type           _Z9cuda_gemmIiLi128ELi1ELi1ELi256ELi16ELi16ELi0EEviiiPT_S1_S1_ii,@function
        .size           _Z9cuda_gemmIiLi128ELi1ELi1ELi256ELi16ELi16ELi0EEviiiPT_S1_S1_ii,(.L_x_20415 - _Z9cuda_gemmIiLi128ELi1ELi1ELi256ELi16ELi16ELi0EEviiiPT_S1_S1_ii)
        .other          _Z9cuda_gemmIiLi128ELi1ELi1ELi256ELi16ELi16ELi0EEviiiPT_S1_S1_ii,@"STO_CUDA_ENTRY STV_DEFAULT"
_Z9cuda_gemmIiLi128ELi1ELi1ELi256ELi16ELi16ELi0EEviiiPT_S1_S1_ii:
.text._Z9cuda_gemmIiLi128ELi1ELi1ELi256ELi16ELi16ELi0EEviiiPT_S1_S1_ii:
        /* <DEDUP_REMOVED lines=18> */
[----:B------:R-:W-:-:S03]  /*0120*/  ISETP.NE.U32.AND P4, PT, RZ, UR13, PT ;  /* 0x0000000dff007c0c */ /* 0x000fc6000bf85070 */
[----:B------:R-:W5:Y:S02]  /*0130*/  I2F.U32.RP R2, UR13 ;  /* 0x0000000d00027d06 */ /* 0x000f640008209000 */
[----:B------:R-:W0:Y:S06]  /*0140*/  LDC.64 R8, c[0x0][0x398] ;  /* 0x0000e600ff087b82 */ /* 0x000e2c0000000a00 */
[----:B--2---:R-:W2:Y:S08]  /*0150*/  MUFU.RCP R0, R0 ;  /* 0x0000000000007308 */ /* 0x004eb00000001000 */
[----:B-----5:R-:W5:Y:S01]  /*0160*/  MUFU.RCP R2, R2 ;  /* 0x0000000200027308 */ /* 0x020f620000001000 */
[----:B--2---:R-:W-:Y:S01]  /*0170*/  VIADD R6, R0, 0xffffffe ;  /* 0x0ffffffe00067836 */ /* 0x004fe20000000000 */
[----:B------:R-:W-:-:S06]  /*0180*/  MOV R0, 0x400 ;  /* 0x0000040000007802 */ /* 0x000fcc0000000f00 */
[----:B------:R2:W1:Y:S01]  /*0190*/  F2I.FTZ.U32.TRUNC.NTZ R7, R6 ;  /* 0x0000000600077305 */ /* 0x000462000021f000 */
[----:B---3--:R-:W-:Y:S01]  /*01a0*/  LEA R15, R15, R0, 0x18 ;  /* 0x000000000f0f7211 */ /* 0x008fe200078ec0ff */
[----:B-----5:R-:W-:-:S06]  /*01b0*/  VIADD R10, R2, 0xffffffe ;  /* 0x0ffffffe020a7836 */ /* 0x020fcc0000000000 */
[----:B------:R3:W5:Y:S01]  /*01c0*/  F2I.FTZ.U32.TRUNC.NTZ R11, R10 ;  /* 0x0000000a000b7305 */ /* 0x000762000021f000 */
[----:B--2---:R-:W-:Y:S01]  /*01d0*/  IMAD.MOV.U32 R6, RZ, RZ, RZ ;  /* 0x000000ffff067224 */ /* 0x004fe200078e00ff */
[----:B-1----:R-:W-:Y:S01]  /*01e0*/  IADD3 R13, PT, PT, RZ, -R7, RZ ;  /* 0x80000007ff0d7210 */ /* 0x002fe20007ffe0ff */
[----:B---3--:R-:W-:-:S04]  /*01f0*/  IMAD.MOV.U32 R10, RZ, RZ, RZ ;  /* 0x000000ffff0a7224 */ /* 0x008fc800078e00ff */
[----:B------:R-:W-:Y:S02]  /*0200*/  IMAD R13, R13, UR12, RZ ;  /* 0x0000000c0d0d7c24 */ /* 0x000fe4000f8e02ff */
[----:B-----5:R-:W-:Y:S02]  /*0210*/  IMAD.MOV R17, RZ, RZ, -R11 ;  /* 0x000000ffff117224 */ /* 0x020fe400078e0a0b */
[----:B------:R-:W-:Y:S01]  /*0220*/  IMAD.HI.U32 R0, R7, R13, R6 ;  /* 0x0000000d07007227 */ /* 0x000fe200078e0006 */
[----:B------:R-:W-:-:S03]  /*0230*/  LOP3.LUT R13, RZ, UR12, RZ, 0x33, !PT ;  /* 0x0000000cff0d7c12 */ /* 0x000fc6000f8e33ff */
[----:B------:R-:W-:-:S04]  /*0240*/  IMAD R17, R17, UR13, RZ ;  /* 0x0000000d11117c24 */ /* 0x000fc8000f8e02ff */
[----:B------:R-:W-:Y:S01]  /*0250*/  IMAD.HI.U32 R10, R11, R17, R10 ;  /* 0x000000110b0a7227 */ /* 0x000fe200078e000a */
[----:B------:R-:W-:-:S03]  /*0260*/  LOP3.LUT R17, RZ, UR13, RZ, 0x33, !PT ;  /* 0x0000000dff117c12 */ /* 0x000fc6000f8e33ff */
[----:B0---4-:R-:W-:-:S07]  /*0270*/  IMAD.MOV.U32 R11, RZ, RZ, R3 ;  /* 0x000000ffff0b7224 */ /* 0x011fce00078e0003 */
.L_x_16277:
[----:B--2---:R-:W-:-:S06]  /*0280*/  IMAD.WIDE.U32 R6, R11, 0x4, R8 ;  /* 0x000000040b067825 */ /* 0x004fcc00078e0008 */
        /* <DEDUP_REMOVED lines=11> */
[----:B------:R-:W-:Y:S01]  /*0340*/  @P2 VIADD R14, R14, -UR13 ;  /* 0x8000000d0e0e2c36 */ /* 0x000fe20008000000 */
[----:B------:R-:W-:Y:S02]  /*0350*/  @P2 IADD3 R12, PT, PT, R12, 0x1, RZ ;  /* 0x000000010c0c2810 */ /* 0x000fe40007ffe0ff */
[----:B------:R-:W-:Y:S02]  /*0360*/  ISETP.GE.U32.AND P0, PT, R2, UR12, PT ;  /* 0x0000000c02007c0c */ /* 0x000fe4000bf06070 */
[----:B------:R-:W-:-:S11]  /*0370*/  ISETP.GE.U32.AND P3, PT, R14, UR13, PT ;  /* 0x0000000d0e007c0c */ /* 0x000fd6000bf66070 */
[----:B------:R-:W-:Y:S01]  /*0380*/  @P0 VIADD R2, R2, -UR12 ;  /* 0x8000000c02020c36 */ /* 0x000fe20008000000 */
[----:B------:R-:W-:Y:S01]  /*0390*/  ISETP.GE.U32.AND P0, PT, R11, UR6, PT ;  /* 0x000000060b007c0c */ /* 0x000fe2000bf06070 */
[----:B------:R-:W-:-:S03]  /*03a0*/  @P3 VIADD R12, R12, 0x1 ;  /* 0x000000010c0c3836 */ /* 0x000fc60000000000 */
[----:B------:R-:W-:Y:S02]  /*03b0*/  SEL R2, R13, R2, !P1 ;  /* 0x000000020d027207 */ /* 0x000fe40004800000 */
[----:B0-----:R-:W-:-:S03]  /*03c0*/  SEL R7, R17, R12, !P4 ;  /* 0x0000000c11077207 */ /* 0x001fc60006000000 */
[----:B------:R-:W-:-:S04]  /*03d0*/  IMAD R2, R2, 0x44, R15 ;  /* 0x0000004402027824 */ /* 0x000fc800078e020f */
[----:B------:R-:W-:-:S05]  /*03e0*/  IMAD R7, R7, 0x4, R2 ;  /* 0x0000000407077824 */ /* 0x000fca00078e0202 */
[----:B--2---:R2:W-:Y:S01]  /*03f0*/  STS [R7], R6 ;  /* 0x0000000607007388 */ /* 0x0045e20000000800 */
[----:B------:R-:W-:Y:S05]  /*0400*/  @!P0 BRA `(.L_x_16277) ;  /* 0xfffffffc009c8947 */ /* 0x000fea000383ffff */
.L_x_16276:
[----:B------:R-:W-:Y:S05]  /*0410*/  BSYNC.RECONVERGENT B0 ;  /* 0x0000000000007941 */ /* 0x000fea0003800200 */
.L_x_16275:
[----:B0-----:R-:W-:Y:S01]  /*0420*/  HFMA2 R4, -RZ, RZ, 0, 0 ;  /* 0x00000000ff047431 */ /* 0x001fe200000001ff */
[----:B-1----:R-:W-:Y:S01]  /*0430*/  R2UR UR5, R5 ;  /* 0x00000000050572ca */ /* 0x002fe200000e0000 */
[----:B------:R-:W-:Y:S01]  /*0440*/  IMAD.MOV R0, RZ, RZ, -R5 ;  /* 0x000000ffff007224 */ /* 0x000fe200078e0a05 */
[----:B------:R-:W0:Y:S02]  /*0450*/  S2UR UR10, SR_CTAID.Y ;  /* 0x00000000000a79c3 */ /* 0x000e240000002600 */
[----:B------:R-:W-:Y:S01]  /*0460*/  R2UR UR4, R4 ;  /* 0x00000000040472ca */ /* 0x000fe200000e0000 */
[----:B------:R-:W-:-:S04]  /*0470*/  IMAD.MOV.U32 R4, RZ, RZ, R0 ;  /* 0x000000ffff047224 */ /* 0x000fc800078e0000 */
[----:B------:R-:W-:-:S08]  /*0480*/  IMAD R4, R4, R19, RZ ;  /* 0x0000001304047224 */ /* 0x000fd000078e02ff */
        /* <DEDUP_REMOVED lines=12> */
[----:B------:R-:W-:Y:S02]  /*0550*/  ISETP.GE.U32.AND P0, PT, R0, R19, PT ;  /* 0x000000130000720c */ /* 0x000fe40003f06070 */
[----:B------:R-:W1:Y:S08]  /*0560*/  LDC R0, c[0x0][0x360] ;  /* 0x0000d800ff007b82 */ /* 0x000e700000000800 */
[----:B--2---:R-:W0:Y:S03]  /*0570*/  LDC R7, c[0x0][0x374] ;  /* 0x0000dd00ff077b82 */ /* 0x004e260000000800 */
[----:B------:R-:W-:-:S05]  /*0580*/  VOTEU.ANY UP1, P0 ;  /* 0x0000000000ff7886 */ /* 0x000fca0000020100 */
[----:B------:R-:W-:Y:S02]  /*0590*/  @UP1 UIADD3 UR5, UPT, UPT, UR5, 0x1, URZ ;  /* 0x0000000105051890 */ /* 0x000fe4000fffe0ff */
[----:B------:R-:W-:-:S05]  /*05a0*/  UISETP.NE.AND UP1, UPT, UR13, URZ, UPT ;  /* 0x000000ff0d00728c */ /* 0x000fca000bf25270 */
[----:B------:R-:W-:Y:S02]  /*05b0*/  UMOV UR4, UR5 ;  /* 0x0000000500047c82 */ /* 0x000fe40008000000 */
[----:B------:R-:W-:-:S04]  /*05c0*/  @!UP0 UIADD3 UR4, UPT, UPT, -UR4, URZ, URZ ;  /* 0x000000ff04048290 */ /* 0x000fc8000fffe1ff */
[----:B------:R-:W-:Y:S01]  /*05d0*/  @!UP1 ULOP3.LUT UR4, URZ, UR13, URZ, 0x33, !UPT ;  /* 0x0000000dff049292 */ /* 0x000fe2000f8e33ff */
[----:B0-----:R-:W-:-:S03]  /*05e0*/  ISETP.LE.U32.AND P1, PT, R7, UR10, PT ;  /* 0x0000000a07007c0c */ /* 0x001fc6000bf23070 */
[----:B------:R-:W-:-:S04]  /*05f0*/  UISETP.LT.AND UP0, UPT, UR4, 0x80, UPT ;  /* 0x000000800400788c */ /* 0x000fc8000bf01270 */
[----:B------:R-:W-:-:S06]  /*0600*/  USEL UR7, UR4, 0x80, UP0 ;  /* 0x0000008004077887 */ /* 0x000fcc0008000000 */
[----:B------:R-:W-:-:S03]  /*0610*/  IADD3 R9, PT, PT, RZ, -UR7, RZ ;  /* 0x80000007ff097c10 */ /* 0x000fc6000fffe0ff */
[----:B------:R-:W0:Y:S08]  /*0620*/  I2F.U32.RP R2, UR7 ;  /* 0x0000000700027d06 */ /* 0x000e300008209000 */
[----:B0-----:R-:W0:Y:S02]  /*0630*/  MUFU.RCP R2, R2 ;  /* 0x0000000200027308 */ /* 0x001e240000001000 */
[----:B0-----:R-:W-:-:S06]  /*0640*/  VIADD R4, R2, 0xffffffe ;  /* 0x0ffffffe02047836 */ /* 0x001fcc0000000000 */
[----:B------:R0:W2:Y:S02]  /*0650*/  F2I.FTZ.U32.TRUNC.NTZ R5, R4 ;  /* 0x0000000400057305 */ /* 0x0000a4000021f000 */
[----:B0-----:R-:W-:Y:S02]  /*0660*/  IMAD.MOV.U32 R4, RZ, RZ, RZ ;  /* 0x000000ffff047224 */ /* 0x001fe400078e00ff */
[----:B--2---:R-:W-:-:S04]  /*0670*/  IMAD R9, R9, R5, RZ ;  /* 0x0000000509097224 */ /* 0x004fc800078e02ff */
[----:B------:R-:W-:-:S06]  /*0680*/  IMAD.HI.U32 R6, R5, R9, R4 ;  /* 0x0000000905067227 */ /* 0x000fcc00078e0004 */
[----:B------:R-:W-:-:S04]  /*0690*/  IMAD.HI.U32 R5, R6, R3, RZ ;  /* 0x0000000306057227 */ /* 0x000fc800078e00ff */
[----:B------:R-:W-:-:S04]  /*06a0*/  IMAD.MOV R2, RZ, RZ, -R5 ;  /* 0x000000ffff027224 */ /* 0x000fc800078e0a05 */
[----:B------:R-:W-:-:S05]  /*06b0*/  IMAD R4, R2, UR7, R3 ;  /* 0x0000000702047c24 */ /* 0x000fca000f8e0203 */
[----:B------:R-:W-:Y:S01]  /*06c0*/  ISETP.GE.U32.AND P0, PT, R4, UR7, PT ;  /* 0x0000000704007c0c */ /* 0x000fe2000bf06070 */
[----:B-1----:R-:W-:-:S12]  /*06d0*/  @P1 EXIT ;  /* 0x000000000000194d */ /* 0x002fd80003800000 */
[----:B------:R-:W0:Y:S01]  /*06e0*/  S2R R2, SR_CTAID.X ;  /* 0x0000000000027919 */ /* 0x000e220000002500 */
[----:B------:R-:W-:Y:S01]  /*06f0*/  @P0 VIADD R4, R4, -UR7 ;  /* 0x8000000704040c36 */ /* 0x000fe20008000000 */
[----:B------:R-:W-:Y:S01]  /*0700*/  ISETP.NE.U32.AND P2, PT, RZ, UR7, PT ;  /* 0x00000007ff007c0c */ /* 0x000fe2000bf45070 */
[----:B------:R-:W-:Y:S01]  /*0710*/  @P0 VIADD R5, R5, 0x1 ;  /* 0x0000000105050836 */ /* 0x000fe20000000000 */
[----:B------:R-:W-:Y:S02]  /*0720*/  LOP3.LUT R6, R0, 0xff, RZ, 0xc0, !PT ;  /* 0x000000ff00067812 */ /* 0x000fe400078ec0ff */
[----:B------:R-:W-:Y:S02]  /*0730*/  ISETP.GE.U32.AND P1, PT, R4, UR7, PT ;  /* 0x0000000704007c0c */ /* 0x000fe4000bf26070 */
[----:B------:R-:W-:Y:S02]  /*0740*/  IADD3 R4, PT, PT, R3, R0, RZ ;  /* 0x0000000003047210 */ /* 0x000fe40007ffe0ff */
[----:B------:R-:W-:-:S02]  /*0750*/  MOV R8, 0x7a0 ;  /* 0x000007a000087802 */ /* 0x000fc40000000f00 */
[----:B------:R-:W-:-:S07]  /*0760*/  LOP3.LUT R11, R4, 0xff, RZ, 0xc, !PT ;  /* 0x000000ff040b7812 */ /* 0x000fce00078e0cff */
[----:B------:R-:W-:Y:S01]  /*0770*/  @P1 VIADD R5, R5, 0x1 ;  /* 0x0000000105051836 */ /* 0x000fe20000000000 */
[----:B------:R-:W-:-:S07]  /*0780*/  @!P2 LOP3.LUT R5, RZ, UR7, RZ, 0x33, !PT ;  /* 0x00000007ff05ac12 */ /* 0x000fce000f8e33ff */
[----:B0-----:R-:W-:Y:S05]  /*0790*/  CALL.REL.NOINC `($__internal_125_$__cuda_sm20_div_u16) ;  /* 0x0000003800e07944 */ /* 0x001fea0003c00000 */
[C---:B------:R-:W-:Y:S01]  /*07a0*/  LOP3.LUT R4, R6.reuse, 0x3, RZ, 0xc0, !PT ;  /* 0x0000000306047812 */ /* 0x040fe200078ec0ff */
[----:B------:R-:W-:Y:S01]  /*07b0*/  BSSY.RECONVERGENT B0, `(.L_x_16278) ;  /* 0x000001d000007945 */ /* 0x000fe20003800200 */
[----:B------:R-:W-:Y:S02]  /*07c0*/  LOP3.LUT R7, R6, 0xffff, RZ, 0xc0, !PT ;  /* 0x0000ffff06077812 */ /* 0x000fe400078ec0ff */
[----:B------:R-:W-:Y:S02]  /*07d0*/  ISETP.NE.AND P0, PT, R4, 0x2, PT ;  /* 0x000000020400780c */ /* 0x000fe40003f05270 */
[----:B------:R-:W-:Y:S02]  /*07e0*/  LOP3.LUT R8, R6, 0xffff, RZ, 0xc0, !PT ;  /* 0x0000ffff06087812 */ /* 0x000fe400078ec0ff */
[----:B------:R-:W-:Y:S01]  /*07f0*/  ISETP.GE.U32.AND P1, PT, R7, 0x2, PT ;  /* 0x000000020700780c */ /* 0x000fe20003f26070 */
[----:B------:R-:W-:Y:S01]  /*0800*/  IMAD.MOV.U32 R7, RZ, RZ, R3 ;  /* 0x000000ffff077224 */ /* 0x000fe200078e0003 */
[----:B------:R-:W-:-:S02]  /*0810*/  ISETP.GE.U32.AND P3, PT, R8, 0x2, PT ;  /* 0x000000020800780c */ /* 0x000fc40003f66070 */
[C---:B------:R-:W-:Y:S02]  /*0820*/  ISETP.NE.AND P2, PT, R4.reuse, 0x2, PT ;  /* 0x000000020400780c */ /* 0x040fe40003f45270 */
[----:B------:R-:W-:-:S03]  /*0830*/  LOP3.LUT R18, R4, 0x2, RZ, 0x3c, !PT ;  /* 0x0000000204127812 */ /* 0x000fc600078e3cff */
[----:B------:R-:W-:Y:S08]  /*0840*/  @!P0 BRA `(.L_x_16279) ;  /* 0x00000000004c8947 */ /* 0x000ff00003800000 */
        /* <DEDUP_REMOVED lines=9> */
[----:B-1----:R-:W-:-:S04]  /*08e0*/  IMAD R9, R8, UR10, R3 ;  /* 0x0000000a08097c24 */ /* 0x002fc8000f8e0203 */
[----:B------:R-:W-:-:S07]  /*08f0*/  IMAD R15, R2, 0x100, R9 ;  /* 0x00000100020f7824 */ /* 0x000fce00078e0209 */
.L_x_16280:
[----:B--2---:R-:W-:-:S06]  /*0900*/  IMAD.WIDE.U32 R8, R15, 0x4, R10 ;  /* 0x000000040f087825 */ /* 0x004fcc00078e000a */
[----:B------:R-:W2:Y:S01]  /*0910*/  LDG.E R8, desc[UR8][R8.64] ;  /* 0x0000000808087981 */ /* 0x000ea2000c1e1900 */
[----:B------:R-:W-:Y:S01]  /*0920*/  IADD3 R12, PT, PT, R12, 0x1, RZ ;  /* 0x000000010c0c7810 */ /* 0x000fe20007ffe0ff */
[----:B------:R-:W-:-:S03]  /*0930*/  IMAD.IADD R15, R0, 0x1, R15 ;  /* 0x00000001000f7824 */ /* 0x000fc600078e020f */
[----:B------:R-:W-:Y:S01]  /*0940*/  ISETP.NE.AND P0, PT, R12, RZ, PT ;  /* 0x000000ff0c00720c */ /* 0x000fe20003f05270 */
[----:B--2---:R0:W-:Y:S02]  /*0950*/  STS [R13], R8 ;  /* 0x000000080d007388 */ /* 0x0041e40000000800 */
[----:B0-----:R-:W-:-:S10]  /*0960*/  IMAD R13, R0, 0x4, R13 ;  /* 0x00000004000d7824 */ /* 0x001fd400078e020d */
[----:B------:R-:W-:Y:S05]  /*0970*/  @P0 BRA `(.L_x_16280) ;  /* 0xfffffffc00e00947 */ /* 0x000fea000383ffff */
.L_x_16279:
[----:B------:R-:W-:Y:S05]  /*0980*/  BSYNC.RECONVERGENT B0 ;  /* 0x0000000000007941 */ /* 0x000fea0003800200 */
.L_x_16278:
        /* <DEDUP_REMOVED lines=14> */
.L_x_16283:
        /* <DEDUP_REMOVED lines=23> */
.L_x_16282:
[----:B------:R-:W-:Y:S05]  /*0be0*/  BSYNC.RECONVERGENT B0 ;  /* 0x0000000000007941 */ /* 0x000fea0003800200 */
.L_x_16281:
        /* <DEDUP_REMOVED lines=11> */
.L_x_16286:
[----:B------:R-:W-:Y:S01]  /*0ca0*/  VIADD R8, R8, 0x1 ;  /* 0x0000000108087836 */ /* 0x000fe20000000000 */
[----:B------:R0:W-:Y:S04]  /*0cb0*/  STS [R9], RZ ;  /* 0x000000ff09007388 */ /* 0x0001e80000000800 */
[----:B------:R-:W-:Y:S01]  /*0cc0*/  ISETP.NE.AND P0, PT, R8, RZ, PT ;  /* 0x000000ff0800720c */ /* 0x000fe20003f05270 */
[----:B0-----:R-:W-:-:S12]  /*0cd0*/  IMAD R9, R0, 0x4, R9 ;  /* 0x0000000400097824 */ /* 0x001fd800078e0209 */
[----:B------:R-:W-:Y:S05]  /*0ce0*/  @P0 BRA `(.L_x_16286) ;  /* 0xfffffffc00ec0947 */ /* 0x000fea000383ffff */
.L_x_16285:
[----:B------:R-:W-:Y:S05]  /*0cf0*/  BSYNC.RECONVERGENT B0 ;  /* 0x0000000000007941 */ /* 0x000fea0003800200 */
.L_x_16284:
[----:B------:R-:W-:Y:S04]  /*0d00*/  BSSY.RECONVERGENT B0, `(.L_x_16287) ;  /* 0x0000012000007945 */ /* 0x000fe80003800200 */
[----:B------:R-:W-:Y:S05]  /*0d10*/  @!P3 BRA `(.L_x_16288) ;  /* 0x000000000040b947 */ /* 0x000fea0003800000 */
[----:B------:R-:W0:Y:S01]  /*0d20*/  S2UR UR6, SR_CgaCtaId ;  /* 0x00000000000679c3 */ /* 0x000e220000008800 */
[----:B------:R-:W-:Y:S02]  /*0d30*/  UMOV UR5, 0x400 ;  /* 0x0000040000057882 */ /* 0x000fe40000000000 */
[----:B------:R-:W-:-:S04]  /*0d40*/  UIADD3 UR5, UPT, UPT, UR5, 0x880, URZ ;  /* 0x0000088005057890 */ /* 0x000fc8000fffe0ff */
[----:B0-----:R-:W-:-:S06]  /*0d50*/  ULEA UR5, UR6, UR5, 0x18 ;  /* 0x0000000506057291 */ /* 0x001fcc000f8ec0ff */
[----:B------:R-:W-:-:S07]  /*0d60*/  LEA R9, R7, UR5, 0x2 ;  /* 0x0000000507097c11 */ /* 0x000fce000f8e10ff */
.L_x_16289:
[C-C-:B--2---:R-:W-:Y:S01]  /*0d70*/  IMAD R8, R0.reuse, 0x4, R9.reuse ;  /* 0x0000000400087824 */ /* 0x144fe200078e0209 */
[----:B------:R0:W-:Y:S01]  /*0d80*/  STS [R9], RZ ;  /* 0x000000ff09007388 */ /* 0x0001e20000000800 */
[C-C-:B-1----:R-:W-:Y:S01]  /*0d90*/  IMAD R10, R0.reuse, 0x8, R9.reuse ;  /* 0x00000008000a7824 */ /* 0x142fe200078e0209 */
        /* <DEDUP_REMOVED lines=8> */
.L_x_16288:
[----:B------:R-:W-:Y:S05]  /*0e20*/  BSYNC.RECONVERGENT B0 ;  /* 0x0000000000007941 */ /* 0x000fea0003800200 */
.L_x_16287:
[----:B------:R-:W-:-:S09]  /*0e30*/  UISETP.GE.AND UP0, UPT, UR4, 0x1, UPT ;  /* 0x000000010400788c */ /* 0x000fd2000bf06270 */
[----:B------:R-:W-:Y:S05]  /*0e40*/  BRA.U !UP0, `(.L_x_16290) ;  /* 0x0000001d08d47547 */ /* 0x000fea000b800000 */
[----:B------:R-:W0:Y:S01]  /*0e50*/  LDC R34, c[0x0][0x3ac] ;  /* 0x0000eb00ff227b82 */ /* 0x000e220000000800 */
[----:B-1----:R-:W1:Y:S01]  /*0e60*/  I2F.U32.RP R14, UR7 ;  /* 0x00000007000e7d06 */ /* 0x002e620008209000 */
[----:B------:R-:W-:Y:S02]  /*0e70*/  LOP3.LUT R7, R3, 0x1f, RZ, 0xc0, !PT ;  /* 0x0000001f03077812 */ /* 0x000fe400078ec0ff */
[----:B------:R-:W-:Y:S02]  /*0e80*/  IADD3 R17, PT, PT, RZ, -UR7, RZ ;  /* 0x80000007ff117c10 */ /* 0x000fe4000fffe0ff */
[----:B------:R-:W-:-:S03]  /*0e90*/  ISETP.GE.AND P3, PT, R7, RZ, PT ;  /* 0x000000ff0700720c */ /* 0x000fc60003f66270 */
[----:B-1----:R-:W2:Y:S01]  /*0ea0*/  MUFU.RCP R14, R14 ;  /* 0x0000000e000e7308 */ /* 0x002ea20000001000 */
[----:B0-----:R-:W-:Y:S01]  /*0eb0*/  VIMNMX R31, PT, PT, R34, 0x20, PT ;  /* 0x00000020221f7848 */ /* 0x001fe20003fe0100 */
[----:B------:R-:W-:-:S03]  /*0ec0*/  IMAD.MOV R38, RZ, RZ, -R34 ;  /* 0x000000ffff267224 */ /* 0x000fc600078e0a22 */
[-C--:B------:R-:W-:Y:S02]  /*0ed0*/  IABS R13, R31.reuse ;  /* 0x0000001f000d7213 */ /* 0x080fe40000000000 */
[----:B------:R-:W-:Y:S02]  /*0ee0*/  LEA R38, R38, 0x201f, 0x8 ;  /* 0x0000201f26267811 */ /* 0x000fe400078e40ff */
[----:B------:R-:W0:Y:S01]  /*0ef0*/  I2F.RP R12, R13 ;  /* 0x0000000d000c7306 */ /* 0x000e220000209400 */
[----:B--2---:R-:W-:Y:S01]  /*0f00*/  VIADD R10, R14, 0xffffffe ;  /* 0x0ffffffe0e0a7836 */ /* 0x004fe20000000000 */
[----:B------:R-:W-:-:S06]  /*0f10*/  IABS R14, R31 ;  /* 0x0000001f000e7213 */ /* 0x000fcc0000000000 */
        /* <DEDUP_REMOVED lines=9> */
[----:B------:R-:W-:-:S04]  /*0fb0*/  IMAD.HI.U32 R8, R9, R15, R8 ;  /* 0x0000000f09087227 */ /* 0x000fc800078e0008 */
[----:B------:R-:W-:Y:S02]  /*0fc0*/  IMAD.MOV.U32 R9, RZ, RZ, R12 ;  /* 0x000000ffff097224 */ /* 0x000fe400078e000c */
[----:B------:R-:W-:Y:S02]  /*0fd0*/  IMAD.MOV R12, RZ, RZ, -R14 ;  /* 0x000000ffff0c7224 */ /* 0x000fe400078e0a0e */
[----:B------:R-:W-:-:S04]  /*0fe0*/  IMAD.HI.U32 R8, R8, R9, RZ ;  /* 0x0000000908087227 */ /* 0x000fc800078e00ff */
[----:B------:R-:W-:Y:S02]  /*0ff0*/  IMAD R8, R8, R12, R9 ;  /* 0x0000000c08087224 */ /* 0x000fe400078e0209 */
[----:B------:R-:W-:-:S03]  /*1000*/  IMAD.MOV.U32 R15, RZ, RZ, R17 ;  /* 0x000000ffff0f7224 */ /* 0x000fc600078e0011 */
[----:B------:R-:W-:Y:S01]  /*1010*/  ISETP.GT.U32.AND P0, PT, R13, R8, PT ;  /* 0x000000080d00720c */ /* 0x000fe20003f04070 */
[----:B------:R-:W-:-:S04]  /*1020*/  IMAD R15, R15, R11, RZ ;  /* 0x0000000b0f0f7224 */ /* 0x000fc800078e02ff */
[----:B------:R-:W-:-:S06]  /*1030*/  IMAD.HI.U32 R15, R11, R15, R10 ;  /* 0x0000000f0b0f7227 */ /* 0x000fcc00078e000a */
[----:B------:R-:W-:-:S04]  /*1040*/  IMAD.HI.U32 R9, R15, R0, RZ ;  /* 0x000000000f097227 */ /* 0x000fc800078e00ff */
[----:B------:R-:W-:Y:S01]  /*1050*/  @!P0 IMAD.IADD R8, R8, 0x1, -R13 ;  /* 0x0000000108088824 */ /* 0x000fe200078e0a0d */
[----:B------:R-:W-:Y:S01]  /*1060*/  ISETP.NE.AND P0, PT, R31, RZ, PT ;  /* 0x000000ff1f00720c */ /* 0x000fe20003f05270 */
[----:B------:R-:W-:-:S03]  /*1070*/  IMAD.HI.U32 R15, R15, R3, RZ ;  /* 0x000000030f0f7227 */ /* 0x000fc600078e00ff */
[----:B------:R-:W-:Y:S01]  /*1080*/  ISETP.GT.U32.AND P2, PT, R13, R8, PT ;  /* 0x000000080d00720c */ /* 0x000fe20003f44070 */
[----:B------:R-:W-:Y:S02]  /*1090*/  IMAD.MOV R11, RZ, RZ, -R9 ;  /* 0x000000ffff0b7224 */ /* 0x000fe400078e0a09 */
[----:B------:R-:W-:Y:S02]  /*10a0*/  IMAD.MOV R12, RZ, RZ, -R15 ;  /* 0x000000ffff0c7224 */ /* 0x000fe400078e0a0f */
[----:B------:R-:W-:Y:S02]  /*10b0*/  IMAD R10, R11, UR7, R0 ;  /* 0x000000070b0a7c24 */ /* 0x000fe4000f8e0200 */
[----:B------:R-:W-:Y:S01]  /*10c0*/  IMAD R15, R12, UR7, R3 ;  /* 0x000000070c0f7c24 */ /* 0x000fe2000f8e0203 */
[----:B------:R-:W-:Y:S02]  /*10d0*/  LOP3.LUT R12, RZ, UR7, RZ, 0x33, !PT ;  /* 0x00000007ff0c7c12 */ /* 0x000fe4000f8e33ff */
[----:B------:R-:W-:-:S02]  /*10e0*/  ISETP.GE.U32.AND P1, PT, R10, UR7, PT ;  /* 0x000000070a007c0c */ /* 0x000fc4000bf26070 */
[----:B------:R-:W-:Y:S01]  /*10f0*/  ISETP.GE.U32.AND P4, PT, R15, UR7, PT ;  /* 0x000000070f007c0c */ /* 0x000fe2000bf86070 */
[----:B------:R-:W-:-:S04]  /*1100*/  @!P2 IMAD.IADD R8, R8, 0x1, -R13 ;  /* 0x000000010808a824 */ /* 0x000fc800078e0a0d */
[----:B------:R-:W-:-:S04]  /*1110*/  IMAD.MOV.U32 R7, RZ, RZ, R8 ;  /* 0x000000ffff077224 */ /* 0x000fc800078e0008 */
[----:B------:R-:W-:Y:S01]  /*1120*/  @!P3 IMAD.MOV R7, RZ, RZ, -R7 ;  /* 0x000000ffff07b224 */ /* 0x000fe200078e0a07 */
[-C--:B------:R-:W-:Y:S01]  /*1130*/  @!P0 LOP3.LUT R7, RZ, R31.reuse, RZ, 0x33, !PT ;  /* 0x0000001fff078212 */ /* 0x080fe200078e33ff */
[----:B------:R-:W-:Y:S01]  /*1140*/  @P1 VIADD R9, R9, 0x1 ;  /* 0x0000000109091836 */ /* 0x000fe20000000000 */
[----:B------:R-:W-:Y:S01]  /*1150*/  @P1 IADD3 R10, PT, PT, R10, -UR7, RZ ;  /* 0x800000070a0a1c10 */ /* 0x000fe2000fffe0ff */
[----:B------:R-:W-:Y:S01]  /*1160*/  @P4 VIADD R15, R15, -UR7 ;  /* 0x800000070f0f4c36 */ /* 0x000fe20008000000 */
[----:B------:R-:W-:Y:S01]  /*1170*/  ISETP.NE.U32.AND P1, PT, RZ, UR7, PT ;  /* 0x00000007ff007c0c */ /* 0x000fe2000bf25070 */
[C---:B------:R-:W-:Y:S01]  /*1180*/  VIADD R11, R7.reuse, 0x2 ;  /* 0x00000002070b7836 */ /* 0x040fe20000000000 */
[----:B------:R-:W-:Y:S01]  /*1190*/  ISETP.GE.U32.AND P2, PT, R10, UR7, PT ;  /* 0x000000070a007c0c */ /* 0x000fe2000bf46070 */
[C---:B------:R-:W-:Y:S01]  /*11a0*/  VIADD R17, R7.reuse, 0x7 ;  /* 0x0000000707117836 */ /* 0x040fe20000000000 */
[C---:B------:R-:W-:Y:S01]  /*11b0*/  IADD3 R10, PT, PT, R7.reuse, 0x1, RZ ;  /* 0x00000001070a7810 */ /* 0x040fe20007ffe0ff */
[----:B------:R-:W-:Y:S01]  /*11c0*/  VIADD R23, R7, 0xa ;  /* 0x0000000a07177836 */ /* 0x000fe20000000000 */
[----:B------:R-:W-:Y:S01]  /*11d0*/  ISETP.GE.U32.AND P4, PT, R15, UR7, PT ;  /* 0x000000070f007c0c */ /* 0x000fe2000bf86070 */
[C---:B------:R-:W-:Y:S01]  /*11e0*/  VIADD R25, R7.reuse, 0xb ;  /* 0x0000000b07197836 */ /* 0x040fe20000000000 */
[-C--:B------:R-:W-:Y:S01]  /*11f0*/  ISETP.GE.AND P0, PT, R10, R34.reuse, PT ;  /* 0x000000220a00720c */ /* 0x080fe20003f06270 */
[----:B------:R-:W-:Y:S01]  /*1200*/  VIADD R27, R7, 0xc ;  /* 0x0000000c071b7836 */ /* 0x000fe20000000000 */
[-C--:B------:R-:W-:Y:S01]  /*1210*/  ISETP.GE.AND P6, PT, R11, R31.reuse, PT ;  /* 0x0000001f0b00720c */ /* 0x080fe20003fc6270 */
[C---:B------:R-:W-:Y:S01]  /*1220*/  VIADD R33, R7.reuse, 0xe ;  /* 0x0000000e07217836 */ /* 0x040fe20000000000 */
[----:B------:R-:W-:Y:S01]  /*1230*/  SEL R13, R34, RZ, P0 ;  /* 0x000000ff220d7207 */ /* 0x000fe20000000000 */
[----:B------:R-:W-:Y:S01]  /*1240*/  VIADD R35, R7, 0xf ;  /* 0x0000000f07237836 */ /* 0x000fe20000000000 */
[----:B------:R-:W-:Y:S01]  /*1250*/  ISETP.GE.AND P0, PT, R11, R34, PT ;  /* 0x000000220b00720c */ /* 0x000fe20003f06270 */
[----:B------:R-:W-:Y:S01]  /*1260*/  @P2 VIADD R9, R9, 0x1 ;  /* 0x0000000109092836 */ /* 0x000fe20000000000 */
[----:B------:R-:W-:-:S02]  /*1270*/  ISETP.GE.AND P2, PT, R10, R31, PT ;  /* 0x0000001f0a00720c */ /* 0x000fc40003f46270 */
[----:B------:R-:W-:Y:S01]  /*1280*/  SEL R14, R34, RZ, P0 ;  /* 0x000000ff220e7207 */ /* 0x000fe20000000000 */
[----:B------:R-:W-:Y:S01]  /*1290*/  @P4 VIADD R15, R15, -UR7 ;  /* 0x800000070f0f4c36 */ /* 0x000fe20008000000 */
[----:B------:R-:W-:Y:S02]  /*12a0*/  SEL R8, R12, R9, !P1 ;  /* 0x000000090c087207 */ /* 0x000fe40004800000 */
[----:B------:R-:W-:Y:S01]  /*12b0*/  IADD3 R10, PT, PT, R10, -R13, RZ ;  /* 0x8000000d0a0a7210 */ /* 0x000fe20007ffe0ff */
[----:B------:R-:W-:Y:S01]  /*12c0*/  IMAD.IADD R11, R11, 0x1, -R14 ;  /* 0x000000010b0b7824 */ /* 0x000fe200078e0a0e */
[----:B------:R-:W-:Y:S01]  /*12d0*/  SEL R9, R12, R15, !P1 ;  /* 0x0000000f0c097207 */ /* 0x000fe20004800000 */
[C---:B------:R-:W-:Y:S01]  /*12e0*/  VIADD R14, R7.reuse, 0x5 ;  /* 0x00000005070e7836 */ /* 0x040fe20000000000 */
[C---:B------:R-:W-:Y:S01]  /*12f0*/  IADD3 R21, PT, PT, R7.reuse, 0x9, RZ ;  /* 0x0000000907157810 */ /* 0x040fe20007ffe0ff */
[C---:B------:R-:W-:Y:S01]  /*1300*/  VIADD R12, R7.reuse, 0x3 ;  /* 0x00000003070c7836 */ /* 0x040fe20000000000 */
[C---:B------:R-:W-:Y:S01]  /*1310*/  IADD3 R29, PT, PT, R7.reuse, 0xd, RZ ;  /* 0x0000000d071d7810 */ /* 0x040fe20007ffe0ff */
[----:B------:R-:W-:Y:S01]  /*1320*/  VIADD R13, R7, 0x4 ;  /* 0x00000004070d7836 */ /* 0x000fe20000000000 */
[----:B------:R-:W-:-:S02]  /*1330*/  ISETP.GE.AND P3, PT, R14, R34, PT ;  /* 0x000000220e00720c */ /* 0x000fc40003f66270 */
[-C--:B------:R-:W-:Y:S02]  /*1340*/  ISETP.GE.AND P0, PT, R12, R34.reuse, PT ;  /* 0x000000220c00720c */ /* 0x080fe40003f06270 */
[C---:B------:R-:W-:Y:S02]  /*1350*/  SEL R19, R34.reuse, RZ, P3 ;  /* 0x000000ff22137207 */ /* 0x040fe40001800000 */
[----:B------:R-:W-:Y:S02]  /*1360*/  ISETP.GE.AND P3, PT, R17, R34, PT ;  /* 0x000000221100720c */ /* 0x000fe40003f66270 */
[----:B------:R-:W-:Y:S02]  /*1370*/  SEL R15, R34, RZ, P0 ;  /* 0x000000ff220f7207 */ /* 0x000fe40000000000 */
[----:B------:R-:W-:Y:S02]  /*1380*/  ISETP.GE.AND P1, PT, R12, R31, PT ;  /* 0x0000001f0c00720c */ /* 0x000fe40003f26270 */
[----:B------:R-:W-:-:S02]  /*1390*/  SEL R18, R34, RZ, P3 ;  /* 0x000000ff22127207 */ /* 0x000fc40001800000 */
[-C--:B------:R-:W-:Y:S02]  /*13a0*/  ISETP.GE.AND P0, PT, R13, R34.reuse, PT ;  /* 0x000000220d00720c */ /* 0x080fe40003f06270 */
[----:B------:R-:W-:Y:S01]  /*13b0*/  IADD3 R12, PT, PT, R12, -R15, RZ ;  /* 0x8000000f0c0c7210 */ /* 0x000fe20007ffe0ff */
[----:B------:R-:W-:Y:S01]  /*13c0*/  VIADD R15, R7, 0x6 ;  /* 0x00000006070f7836 */ /* 0x000fe20000000000 */
[C---:B------:R-:W-:Y:S01]  /*13d0*/  ISETP.GE.AND P3, PT, R17.reuse, R31, PT ;  /* 0x0000001f1100720c */ /* 0x040fe20003f66270 */
[----:B------:R-:W-:Y:S01]  /*13e0*/  IMAD.IADD R17, R17, 0x1, -R18 ;  /* 0x0000000111117824 */ /* 0x000fe200078e0a12 */
[----:B------:R-:W-:Y:S02]  /*13f0*/  SEL R16, R34, RZ, P0 ;  /* 0x000000ff22107207 */ /* 0x000fe40000000000 */
[----:B------:R-:W-:Y:S02]  /*1400*/  SEL R18, R31, RZ, P6 ;  /* 0x000000ff1f127207 */ /* 0x000fe40003000000 */
[----:B------:R-:W-:-:S02]  /*1410*/  ISETP.GE.AND P4, PT, R15, R34, PT ;  /* 0x000000220f00720c */ /* 0x000fc40003f86270 */
[-C--:B------:R-:W-:Y:S01]  /*1420*/  ISETP.GE.AND P6, PT, R21, R34.reuse, PT ;  /* 0x000000221500720c */ /* 0x080fe20003fc6270 */
[----:B------:R-:W-:Y:S01]  /*1430*/  IMAD.IADD R37, R7, 0x1, -R18 ;  /* 0x0000000107257824 */ /* 0x000fe200078e0a12 */
[CC--:B------:R-:W-:Y:S01]  /*1440*/  ISETP.GE.AND P0, PT, R13.reuse, R31.reuse, PT ;  /* 0x0000001f0d00720c */ /* 0x0c0fe20003f06270 */
[----:B------:R-:W-:Y:S01]  /*1450*/  IMAD.IADD R13, R13, 0x1, -R16 ;  /* 0x000000010d0d7824 */ /* 0x000fe200078e0a10 */
[----:B------:R-:W-:Y:S02]  /*1460*/  ISETP.GE.AND P5, PT, R14, R31, PT ;  /* 0x0000001f0e00720c */ /* 0x000fe40003fa6270 */
[C---:B------:R-:W-:Y:S02]  /*1470*/  SEL R16, R34.reuse, RZ, P4 ;  /* 0x000000ff22107207 */ /* 0x040fe40002000000 */
[----:B------:R-:W-:Y:S02]  /*1480*/  SEL R22, R34, RZ, P6 ;  /* 0x000000ff22167207 */ /* 0x000fe40003000000 */
[----:B------:R-:W-:Y:S01]  /*1490*/  IADD3 R14, PT, PT, R14, -R19, RZ ;  /* 0x800000130e0e7210 */ /* 0x000fe20007ffe0ff */
[----:B------:R-:W-:Y:S01]  /*14a0*/  VIADD R19, R7, 0x8 ;  /* 0x0000000807137836 */ /* 0x000fe20000000000 */
[----:B------:R-:W-:-:S02]  /*14b0*/  ISETP.GE.AND P6, PT, R23, R34, PT ;  /* 0x000000221700720c */ /* 0x000fc40003fc6270 */
[C---:B------:R-:W-:Y:S01]  /*14c0*/  ISETP.GE.AND P4, PT, R15.reuse, R31, PT ;  /* 0x0000001f0f00720c */ /* 0x040fe20003f86270 */
[----:B------:R-:W-:Y:S01]  /*14d0*/  IMAD.IADD R15, R15, 0x1, -R16 ;  /* 0x000000010f0f7824 */ /* 0x000fe200078e0a10 */
[C---:B------:R-:W-:Y:S02]  /*14e0*/  SEL R24, R34.reuse, RZ, P6 ;  /* 0x000000ff22187207 */ /* 0x040fe40003000000 */
[----:B------:R-:W-:Y:S02]  /*14f0*/  SEL R16, R31, RZ, P2 ;  /* 0x000000ff1f107207 */ /* 0x000fe40001000000 */
[-C--:B------:R-:W-:Y:S02]  /*1500*/  ISETP.GE.AND P6, PT, R25, R34.reuse, PT ;  /* 0x000000221900720c */ /* 0x080fe40003fc6270 */
[----:B------:R-:W-:Y:S02]  /*1510*/  ISETP.GE.AND P2, PT, R19, R34, PT ;  /* 0x000000221300720c */ /* 0x000fe40003f46270 */
[----:B------:R-:W-:-:S02]  /*1520*/  SEL R26, R34, RZ, P6 ;  /* 0x000000ff221a7207 */ /* 0x000fc40003000000 */
[C---:B------:R-:W-:Y:S02]  /*1530*/  SEL R20, R34.reuse, RZ, P2 ;  /* 0x000000ff22147207 */ /* 0x040fe40001000000 */
[-C--:B------:R-:W-:Y:S02]  /*1540*/  ISETP.GE.AND P6, PT, R27, R34.reuse, PT ;  /* 0x000000221b00720c */ /* 0x080fe40003fc6270 */
[C---:B------:R-:W-:Y:S01]  /*1550*/  ISETP.GE.AND P2, PT, R19.reuse, R31, PT ;  /* 0x0000001f1300720c */ /* 0x040fe20003f46270 */
[----:B------:R-:W-:Y:S01]  /*1560*/  IMAD.IADD R19, R19, 0x1, -R20 ;  /* 0x0000000113137824 */ /* 0x000fe200078e0a14 */
[----:B------:R-:W-:Y:S02]  /*1570*/  SEL R28, R34, RZ, P6 ;  /* 0x000000ff221c7207 */ /* 0x000fe40003000000 */
[----:B------:R-:W-:Y:S02]  /*1580*/  ISETP.GE.AND P6, PT, R29, R34, PT ;  /* 0x000000221d00720c */ /* 0x000fe40003fc6270 */
[----:B------:R-:W-:-:S02]  /*1590*/  SEL R20, R31, RZ, P1 ;  /* 0x000000ff1f147207 */ /* 0x000fc40000800000 */
[CC--:B------:R-:W-:Y:S02]  /*15a0*/  ISETP.GE.AND P1, PT, R21.reuse, R31.reuse, PT ;  /* 0x0000001f1500720c */ /* 0x0c0fe40003f26270 */
[----:B------:R-:W-:Y:S01]  /*15b0*/  IADD3 R21, PT, PT, R21, -R22, RZ ;  /* 0x8000001615157210 */ /* 0x000fe20007ffe0ff */
        /* <DEDUP_REMOVED lines=9> */
[----:B------:R-:W-:Y:S01]  /*1650*/  SEL R32, R34, RZ, P6 ;  /* 0x000000ff22207207 */ /* 0x000fe20003000000 */
[----:B------:R-:W-:Y:S01]  /*1660*/  IMAD.IADD R43, R7, 0x1, -R24 ;  /* 0x00000001072b7824 */ /* 0x000fe200078e0a18 */
[----:B------:R-:W-:Y:S02]  /*1670*/  SEL R26, R31, RZ, P4 ;  /* 0x000000ff1f1a7207 */ /* 0x000fe40002000000 */
[----:B------:R-:W-:Y:S02]  /*1680*/  ISETP.GE.AND P6, PT, R35, R34, PT ;  /* 0x000000222300720c */ /* 0x000fe40003fc6270 */
[CC--:B------:R-:W-:Y:S01]  /*1690*/  ISETP.GE.AND P4, PT, R27.reuse, R31.reuse, PT ;  /* 0x0000001f1b00720c */ /* 0x0c0fe20003f86270 */
[----:B------:R-:W-:Y:S01]  /*16a0*/  IMAD.IADD R27, R27, 0x1, -R28 ;  /* 0x000000011b1b7824 */ /* 0x000fe200078e0a1c */
[----:B------:R-:W-:Y:S01]  /*16b0*/  SEL R28, R31, RZ, P3 ;  /* 0x000000ff1f1c7207 */ /* 0x000fe20001800000 */
[----:B------:R-:W-:Y:S01]  /*16c0*/  IMAD.IADD R45, R7, 0x1, -R26 ;  /* 0x00000001072d7824 */ /* 0x000fe200078e0a1a */
[----:B------:R-:W-:-:S02]  /*16d0*/  ISETP.GE.AND P3, PT, R29, R31, PT ;  /* 0x0000001f1d00720c */ /* 0x000fc40003f66270 */
        /* <DEDUP_REMOVED lines=8> */
[C---:B------:R-:W-:Y:S01]  /*1760*/  ISETP.GE.AND P1, PT, R35.reuse, R31, PT ;  /* 0x0000001f2300720c */ /* 0x040fe20003f26270 */
[----:B------:R-:W-:Y:S01]  /*1770*/  IMAD.IADD R35, R35, 0x1, -R36 ;  /* 0x0000000123237824 */ /* 0x000fe200078e0a24 */
[C---:B------:R-:W-:Y:S02]  /*1780*/  SEL R34, R31.reuse, RZ, P0 ;  /* 0x000000ff1f227207 */ /* 0x040fe40000000000 */
[C---:B------:R-:W-:Y:S02]  /*1790*/  SEL R40, R31.reuse, RZ, P5 ;  /* 0x000000ff1f287207 */ /* 0x040fe40002800000 */
[----:B------:R-:W-:Y:S01]  /*17a0*/  SEL R42, R31, RZ, P4 ;  /* 0x000000ff1f2a7207 */ /* 0x000fe20002000000 */
[----:B------:R-:W-:Y:S01]  /*17b0*/  IMAD.IADD R47, R7, 0x1, -R34 ;  /* 0x00000001072f7824 */ /* 0x000fe200078e0a22 */
[----:B------:R-:W-:-:S02]  /*17c0*/  SEL R44, R31, RZ, P3 ;  /* 0x000000ff1f2c7207 */ /* 0x000fc40001800000 */
[C---:B------:R-:W-:Y:S02]  /*17d0*/  SEL R46, R31.reuse, RZ, P2 ;  /* 0x000000ff1f2e7207 */ /* 0x040fe40001000000 */
[----:B------:R-:W-:Y:S01]  /*17e0*/  SEL R48, R31, RZ, P1 ;  /* 0x000000ff1f307207 */ /* 0x000fe20000800000 */
[C---:B------:R-:W-:Y:S01]  /*17f0*/  IMAD.IADD R31, R7.reuse, 0x1, -R50 ;  /* 0x00000001071f7824 */ /* 0x040fe200078e0a32 */
[----:B------:R-:W-:Y:S02]  /*1800*/  MOV R36, RZ ;  /* 0x000000ff00247202 */ /* 0x000fe40000000f00 */
[----:B------:R-:W-:-:S07]  /*1810*/  IADD3 R41, PT, PT, R7, -R22, RZ ;  /* 0x8000001607297210 */ /* 0x000fce0007ffe0ff */
.L_x_16342:
        /* <DEDUP_REMOVED lines=28> */
.L_x_16291:
        /* <DEDUP_REMOVED lines=8> */
.L_x_16292:
        /* <DEDUP_REMOVED lines=8> */
.L_x_16293:
        /* <DEDUP_REMOVED lines=8> */
.L_x_16294:
        /* <DEDUP_REMOVED lines=8> */
.L_x_16295:
        /* <DEDUP_REMOVED lines=9> */
.L_x_16296:
        /* <DEDUP_REMOVED lines=9> */
.L_x_16297:
        /* <DEDUP_REMOVED lines=9> */
.L_x_16298:
        /* <DEDUP_REMOVED lines=9> */
.L_x_16299:
        /* <DEDUP_REMOVED lines=9> */
.L_x_16300:
        /* <DEDUP_REMOVED lines=9> */
.L_x_16301:
        /* <DEDUP_REMOVED lines=9> */
.L_x_16302:
        /* <DEDUP_REMOVED lines=9> */
.L_x_16303:
        /* <DEDUP_REMOVED lines=9> */
.L_x_16304:
        /* <DEDUP_REMOVED lines=10> */
.L_x_16305:
        /* <DEDUP_REMOVED lines=10> */
.L_x_16341:
        /* <DEDUP_REMOVED lines=11> */
.L_x_16349:
[----:B0-2---:R-:W-:-:S07]  /*22e0*/  IMAD R70, R49, R70, RZ ;  /* 0x0000004631467224 */ /* 0x005fce00078e02ff */
.L_x_16309:
[----:B------:R-:W-:-:S13]  /*22f0*/  ISETP.GE.AND P5, PT, R74, 0x2, PT ;  /* 0x000000024a00780c */ /* 0x000fda0003fa6270 */
[----:B------:R-:W-:Y:S05]  /*2300*/  @!P5 BRA `(.L_x_16311) ;  /* 0x000000000010d947 */ /* 0x000fea0003800000 */
[----:B------:R-:W-:-:S03]  /*2310*/  UMOV UR5, 0xffffffff ;  /* 0xffffffff00057882 */ /* 0x000fc60000000000 */
[----:B------:R-:W-:Y:S05]  /*2320*/  BRA.DIV UR5, `(.L_x_16312) ;  /* 0x0000001605fc7947 */ /* 0x000fea000b800000 */
[----:B0-----:R0:W0:Y:S02]  /*2330*/  SHFL.IDX PT, R73, R69, R10, R38 ;  /* 0x0000000a45497389 */ /* 0x00102400000e0026 */
.L_x_16352:
[----:B0-----:R-:W-:-:S07]  /*2340*/  IMAD R70, R64, R73, R70 ;  /* 0x0000004940467224 */ /* 0x001fce00078e0246 */
.L_x_16311:
[----:B------:R-:W-:-:S13]  /*2350*/  ISETP.GE.AND P4, PT, R74, 0x3, PT ;  /* 0x000000034a00780c */ /* 0x000fda0003f86270 */
[----:B------:R-:W-:Y:S05]  /*2360*/  @!P4 BRA `(.L_x_16313) ;  /* 0x000000000010c947 */ /* 0x000fea0003800000 */
[----:B------:R-:W-:-:S03]  /*2370*/  UMOV UR5, 0xffffffff ;  /* 0xffffffff00057882 */ /* 0x000fc60000000000 */
[----:B------:R-:W-:Y:S05]  /*2380*/  BRA.DIV UR5, `(.L_x_16314) ;  /* 0x0000001a05087947 */ /* 0x000fea000b800000 */
[----:B0-----:R0:W0:Y:S02]  /*2390*/  SHFL.IDX PT, R72, R69, R11, R38 ;  /* 0x0000000b45487389 */ /* 0x00102400000e0026 */
.L_x_16355:
[----:B01----:R-:W-:-:S07]  /*23a0*/  IMAD R70, R65, R72, R70 ;  /* 0x0000004841467224 */ /* 0x003fce00078e0246 */
.L_x_16313:
[----:B------:R-:W-:-:S13]  /*23b0*/  ISETP.GE.AND P3, PT, R74, 0x4, PT ;  /* 0x000000044a00780c */ /* 0x000fda0003f66270 */
[----:B------:R-:W-:Y:S05]  /*23c0*/  @!P3 BRA `(.L_x_16315) ;  /* 0x000000000010b947 */ /* 0x000fea0003800000 */
[----:B------:R-:W-:-:S03]  /*23d0*/  UMOV UR5, 0xffffffff ;  /* 0xffffffff00057882 */ /* 0x000fc60000000000 */
[----:B------:R-:W-:Y:S05]  /*23e0*/  BRA.DIV UR5, `(.L_x_16316) ;  /* 0x0000001a05107947 */ /* 0x000fea000b800000 */
[----:B0-----:R0:W0:Y:S02]  /*23f0*/  SHFL.IDX PT, R72, R69, R12, R38 ;  /* 0x0000000c45487389 */ /* 0x00102400000e0026 */
.L_x_16358:
[----:B0--3--:R-:W-:-:S07]  /*2400*/  IMAD R70, R51, R72, R70 ;  /* 0x0000004833467224 */ /* 0x009fce00078e0246 */
.L_x_16315:
[----:B------:R-:W-:-:S13]  /*2410*/  ISETP.GE.AND P2, PT, R74, 0x5, PT ;  /* 0x000000054a00780c */ /* 0x000fda0003f46270 */
[----:B------:R-:W-:Y:S05]  /*2420*/  @!P2 BRA `(.L_x_16317) ;  /* 0x000000000010a947 */ /* 0x000fea0003800000 */
[----:B------:R-:W-:-:S03]  /*2430*/  UMOV UR5, 0xffffffff ;  /* 0xffffffff00057882 */ /* 0x000fc60000000000 */
[----:B------:R-:W-:Y:S05]  /*2440*/  BRA.DIV UR5, `(.L_x_16318) ;  /* 0x0000001a05187947 */ /* 0x000fea000b800000 */
[----:B0-----:R0:W0:Y:S02]  /*2450*/  SHFL.IDX PT, R73, R69, R13, R38 ;  /* 0x0000000d45497389 */ /* 0x00102400000e0026 */
.L_x_16361:
[----:B0---4-:R-:W-:-:S07]  /*2460*/  IMAD R70, R52, R73, R70 ;  /* 0x0000004934467224 */ /* 0x011fce00078e0246 */
.L_x_16317:
[----:B------:R-:W-:-:S13]  /*2470*/  ISETP.GE.AND P1, PT, R74, 0x6, PT ;  /* 0x000000064a00780c */ /* 0x000fda0003f26270 */
[----:B------:R-:W-:Y:S05]  /*2480*/  @!P1 BRA `(.L_x_16319) ;  /* 0x0000000000109947 */ /* 0x000fea0003800000 */
[----:B------:R-:W-:-:S03]  /*2490*/  UMOV UR5, 0xffffffff ;  /* 0xffffffff00057882 */ /* 0x000fc60000000000 */
[----:B------:R-:W-:Y:S05]  /*24a0*/  BRA.DIV UR5, `(.L_x_16320) ;  /* 0x0000001a05247947 */ /* 0x000fea000b800000 */
[----:B0-----:R0:W0:Y:S02]  /*24b0*/  SHFL.IDX PT, R72, R69, R14, R38 ;  /* 0x0000000e45487389 */ /* 0x00102400000e0026 */
.L_x_16364:
[----:B0-----:R-:W-:-:S07]  /*24c0*/  IMAD R70, R53, R72, R70 ;  /* 0x0000004835467224 */ /* 0x001fce00078e0246 */
.L_x_16319:
[----:B------:R-:W-:-:S13]  /*24d0*/  ISETP.GE.AND P6, PT, R74, 0x7, PT ;  /* 0x000000074a00780c */ /* 0x000fda0003fc6270 */
[----:B------:R-:W-:Y:S05]  /*24e0*/  @!P6 BRA `(.L_x_16321) ;  /* 0x000000000010e947 */ /* 0x000fea0003800000 */
[----:B------:R-:W-:-:S03]  /*24f0*/  UMOV UR5, 0xffffffff ;  /* 0xffffffff00057882 */ /* 0x000fc60000000000 */
[----:B------:R-:W-:Y:S05]  /*2500*/  BRA.DIV UR5, `(.L_x_16322) ;  /* 0x0000001a052c7947 */ /* 0x000fea000b800000 */
[----:B0-----:R0:W0:Y:S02]  /*2510*/  SHFL.IDX PT, R73, R69, R15, R38 ;  /* 0x0000000f45497389 */ /* 0x00102400000e0026 */
.L_x_16367:
[----:B0-----:R-:W-:-:S07]  /*2520*/  IMAD R70, R54, R73, R70 ;  /* 0x0000004936467224 */ /* 0x001fce00078e0246 */
.L_x_16321:
[----:B------:R-:W-:-:S13]  /*2530*/  ISETP.GE.AND P6, PT, R74, 0x8, PT ;  /* 0x000000084a00780c */ /* 0x000fda0003fc6270 */
[----:B------:R-:W-:Y:S05]  /*2540*/  @!P6 BRA `(.L_x_16323) ;  /* 0x000000000010e947 */ /* 0x000fea0003800000 */
[----:B------:R-:W-:-:S03]  /*2550*/  UMOV UR5, 0xffffffff ;  /* 0xffffffff00057882 */ /* 0x000fc60000000000 */
[----:B------:R-:W-:Y:S05]  /*2560*/  BRA.DIV UR5, `(.L_x_16324) ;  /* 0x0000001a05387947 */ /* 0x000fea000b800000 */
[----:B0-----:R0:W0:Y:S02]  /*2570*/  SHFL.IDX PT, R72, R69, R17, R38 ;  /* 0x0000001145487389 */ /* 0x00102400000e0026 */
.L_x_16370:
[----:B0-----:R-:W-:-:S07]  /*2580*/  IMAD R70, R55, R72, R70 ;  /* 0x0000004837467224 */ /* 0x001fce00078e0246 */
.L_x_16323:
[----:B------:R-:W-:-:S13]  /*2590*/  ISETP.GE.AND P6, PT, R74, 0x9, PT ;  /* 0x000000094a00780c */ /* 0x000fda0003fc6270 */
[----:B------:R-:W-:Y:S05]  /*25a0*/  @!P6 BRA `(.L_x_16325) ;  /* 0x000000000010e947 */ /* 0x000fea0003800000 */
[----:B------:R-:W-:-:S03]  /*25b0*/  UMOV UR5, 0xffffffff ;  /* 0xffffffff00057882 */ /* 0x000fc60000000000 */
[----:B------:R-:W-:Y:S05]  /*25c0*/  BRA.DIV UR5, `(.L_x_16326) ;  /* 0x0000001a05407947 */ /* 0x000fea000b800000 */
[----:B0-----:R0:W0:Y:S02]  /*25d0*/  SHFL.IDX PT, R73, R69, R19, R38 ;  /* 0x0000001345497389 */ /* 0x00102400000e0026 */
.L_x_16373:
[----:B0-----:R-:W-:-:S07]  /*25e0*/  IMAD R70, R56, R73, R70 ;  /* 0x0000004938467224 */ /* 0x001fce00078e0246 */
.L_x_16325:
[----:B------:R-:W-:-:S13]  /*25f0*/  ISETP.GE.AND P6, PT, R74, 0xa, PT ;  /* 0x0000000a4a00780c */ /* 0x000fda0003fc6270 */
[----:B------:R-:W-:Y:S05]  /*2600*/  @!P6 BRA `(.L_x_16327) ;  /* 0x000000000010e947 */ /* 0x000fea0003800000 */
[----:B------:R-:W-:-:S03]  /*2610*/  UMOV UR5, 0xffffffff ;  /* 0xffffffff00057882 */ /* 0x000fc60000000000 */
[----:B------:R-:W-:Y:S05]  /*2620*/  BRA.DIV UR5, `(.L_x_16328) ;  /* 0x0000001a054c7947 */ /* 0x000fea000b800000 */
[----:B0-----:R0:W0:Y:S02]  /*2630*/  SHFL.IDX PT, R72, R69, R21, R38 ;  /* 0x0000001545487389 */ /* 0x00102400000e0026 */
.L_x_16376:
[----:B0-----:R-:W-:-:S07]  /*2640*/  IMAD R70, R57, R72, R70 ;  /* 0x0000004839467224 */ /* 0x001fce00078e0246 */
.L_x_16327:
[----:B------:R-:W-:-:S13]  /*2650*/  ISETP.GE.AND P6, PT, R74, 0xb, PT ;  /* 0x0000000b4a00780c */ /* 0x000fda0003fc6270 */
[----:B------:R-:W-:Y:S05]  /*2660*/  @!P6 BRA `(.L_x_16329) ;  /* 0x000000000010e947 */ /* 0x000fea0003800000 */
[----:B------:R-:W-:-:S03]  /*2670*/  UMOV UR5, 0xffffffff ;  /* 0xffffffff00057882 */ /* 0x000fc60000000000 */
[----:B------:R-:W-:Y:S05]  /*2680*/  BRA.DIV UR5, `(.L_x_16330) ;  /* 0x0000001a05547947 */ /* 0x000fea000b800000 */
[----:B0-----:R0:W0:Y:S02]  /*2690*/  SHFL.IDX PT, R73, R69, R23, R38 ;  /* 0x0000001745497389 */ /* 0x00102400000e0026 */
.L_x_16379:
[----:B0-----:R-:W-:-:S07]  /*26a0*/  IMAD R70, R58, R73, R70 ;  /* 0x000000493a467224 */ /* 0x001fce00078e0246 */
.L_x_16329:
[----:B------:R-:W-:-:S13]  /*26b0*/  ISETP.GE.AND P6, PT, R74, 0xc, PT ;  /* 0x0000000c4a00780c */ /* 0x000fda0003fc6270 */
[----:B------:R-:W-:Y:S05]  /*26c0*/  @!P6 BRA `(.L_x_16331) ;  /* 0x000000000010e947 */ /* 0x000fea0003800000 */
[----:B------:R-:W-:-:S03]  /*26d0*/  UMOV UR5, 0xffffffff ;  /* 0xffffffff00057882 */ /* 0x000fc60000000000 */
[----:B------:R-:W-:Y:S05]  /*26e0*/  BRA.DIV UR5, `(.L_x_16332) ;  /* 0x0000001a05607947 */ /* 0x000fea000b800000 */
[----:B0-----:R0:W0:Y:S02]  /*26f0*/  SHFL.IDX PT, R72, R69, R25, R38 ;  /* 0x0000001945487389 */ /* 0x00102400000e0026 */
.L_x_16382:
[----:B0-----:R-:W-:-:S07]  /*2700*/  IMAD R70, R59, R72, R70 ;  /* 0x000000483b467224 */ /* 0x001fce00078e0246 */
.L_x_16331:
[----:B------:R-:W-:-:S13]  /*2710*/  ISETP.GE.AND P6, PT, R74, 0xd, PT ;  /* 0x0000000d4a00780c */ /* 0x000fda0003fc6270 */
[----:B------:R-:W-:Y:S05]  /*2720*/  @!P6 BRA `(.L_x_16333) ;  /* 0x000000000010e947 */ /* 0x000fea0003800000 */
[----:B------:R-:W-:-:S03]  /*2730*/  UMOV UR5, 0xffffffff ;  /* 0xffffffff00057882 */ /* 0x000fc60000000000 */
[----:B------:R-:W-:Y:S05]  /*2740*/  BRA.DIV UR5, `(.L_x_16334) ;  /* 0x0000001a05687947 */ /* 0x000fea000b800000 */
[----:B0-----:R0:W0:Y:S02]  /*2750*/  SHFL.IDX PT, R73, R69, R27, R38 ;  /* 0x0000001b45497389 */ /* 0x00102400000e0026 */
.L_x_16385:
[----:B0-----:R-:W-:-:S07]  /*2760*/  IMAD R70, R60, R73, R70 ;  /* 0x000000493c467224 */ /* 0x001fce00078e0246 */
.L_x_16333:
[----:B------:R-:W-:-:S13]  /*2770*/  ISETP.GE.AND P6, PT, R74, 0xe, PT ;  /* 0x0000000e4a00780c */ /* 0x000fda0003fc6270 */
[----:B------:R-:W-:Y:S05]  /*2780*/  @!P6 BRA `(.L_x_16335) ;  /* 0x000000000010e947 */ /* 0x000fea0003800000 */
[----:B------:R-:W-:-:S03]  /*2790*/  UMOV UR5, 0xffffffff ;  /* 0xffffffff00057882 */ /* 0x000fc60000000000 */
[----:B------:R-:W-:Y:S05]  /*27a0*/  BRA.DIV UR5, `(.L_x_16336) ;  /* 0x0000001a05747947 */ /* 0x000fea000b800000 */
[----:B0-----:R0:W0:Y:S02]  /*27b0*/  SHFL.IDX PT, R72, R69, R29, R38 ;  /* 0x0000001d45487389 */ /* 0x00102400000e0026 */
.L_x_16388:
[----:B0-----:R-:W-:-:S07]  /*27c0*/  IMAD R70, R61, R72, R70 ;  /* 0x000000483d467224 */ /* 0x001fce00078e0246 */
.L_x_16335:
[----:B------:R-:W-:-:S13]  /*27d0*/  ISETP.GE.AND P6, PT, R74, 0xf, PT ;  /* 0x0000000f4a00780c */ /* 0x000fda0003fc6270 */
[----:B------:R-:W-:Y:S05]  /*27e0*/  @!P6 BRA `(.L_x_16337) ;  /* 0x000000000010e947 */ /* 0x000fea0003800000 */
[----:B------:R-:W-:-:S03]  /*27f0*/  UMOV UR5, 0xffffffff ;  /* 0xffffffff00057882 */ /* 0x000fc60000000000 */
[----:B------:R-:W-:Y:S05]  /*2800*/  BRA.DIV UR5, `(.L_x_16338) ;  /* 0x0000001a057c7947 */ /* 0x000fea000b800000 */
[----:B0-----:R0:W0:Y:S02]  /*2810*/  SHFL.IDX PT, R73, R69, R33, R38 ;  /* 0x0000002145497389 */ /* 0x00102400000e0026 */
.L_x_16391:
[----:B0-----:R-:W-:-:S07]  /*2820*/  IMAD R70, R62, R73, R70 ;  /* 0x000000493e467224 */ /* 0x001fce00078e0246 */
.L_x_16337:
[----:B------:R-:W-:-:S13]  /*2830*/  ISETP.GE.AND P6, PT, R74, 0x10, PT ;  /* 0x000000104a00780c */ /* 0x000fda0003fc6270 */
[----:B------:R-:W-:Y:S05]  /*2840*/  @!P6 BRA `(.L_x_16339) ;  /* 0x000000040024e947 */ /* 0x000fea0003800000 */
[----:B------:R-:W-:-:S03]  /*2850*/  UMOV UR5, 0xffffffff ;  /* 0xffffffff00057882 */ /* 0x000fc60000000000 */
[----:B------:R-:W-:Y:S05]  /*2860*/  BRA.DIV UR5, `(.L_x_16340) ;  /* 0x0000001a05887947 */ /* 0x000fea000b800000 */
[----:B0-----:R0:W0:Y:S02]  /*2870*/  SHFL.IDX PT, R69, R69, R35, R38 ;  /* 0x0000002345457389 */ /* 0x00102400000e0026 */
.L_x_16394:
[----:B0-----:R-:W-:Y:S01]  /*2880*/  IMAD R70, R63, R69, R70 ;  /* 0x000000453f467224 */ /* 0x001fe200078e0246 */
[----:B------:R-:W-:Y:S06]  /*2890*/  BRA `(.L_x_16339) ;  /* 0x0000000400107947 */ /* 0x000fec0003800000 */
.L_x_16308:
[----:B------:R-:W5:Y:S01]  /*28a0*/  LDC R73, c[0x0][0x3ac] ;  /* 0x0000eb00ff497b82 */ /* 0x000f620000000800 */
[----:B0-2---:R-:W-:Y:S02]  /*28b0*/  IMAD R69, R49, R69, RZ ;  /* 0x0000004531457224 */ /* 0x005fe400078e02ff */
[--C-:B------:R-:W-:Y:S02]  /*28c0*/  @P4 IMAD R74, R37, 0x4, R72.reuse ;  /* 0x00000004254a4824 */ /* 0x100fe400078e0248 */
[--C-:B------:R-:W-:Y:S02]  /*28d0*/  @P3 IMAD R75, R39, 0x4, R72.reuse ;  /* 0x00000004274b3824 */ /* 0x100fe400078e0248 */
[----:B------:R-:W-:Y:S02]  /*28e0*/  @P2 IMAD R76, R41, 0x4, R72 ;  /* 0x00000004294c2824 */ /* 0x000fe400078e0248 */
[----:B------:R-:W-:Y:S04]  /*28f0*/  @P4 LDS R74, [R74+0x8] ;  /* 0x000008004a4a4984 */ /* 0x000fe80000000800 */
[----:B------:R-:W-:Y:S04]  /*2900*/  @P3 LDS R75, [R75+0xc] ;  /* 0x00000c004b4b3984 */ /* 0x000fe80000000800 */
[----:B------:R-:W-:Y:S01]  /*2910*/  @P2 LDS R77, [R76+0x10] ;  /* 0x000010004c4d2984 */ /* 0x000fe20000000800 */
[----:B-----5:R-:W-:-:S04]  /*2920*/  ISETP.GT.AND P6, PT, R73, RZ, PT ;  /* 0x000000ff4900720c */ /* 0x020fc80003fc4270 */
[----:B------:R-:W-:Y:S01]  /*2930*/  SEL R70, R69, RZ, P6 ;  /* 0x000000ff45467207 */ /* 0x000fe20003000000 */
[----:B------:R-:W-:Y:S01]  /*2940*/  @P5 IMAD.IADD R69, R7, 0x1, -R16 ;  /* 0x0000000107455824 */ /* 0x000fe200078e0a10 */
[----:B------:R-:W-:-:S04]  /*2950*/  ISETP.GE.AND P6, PT, R73, 0x7, PT ;  /* 0x000000074900780c */ /* 0x000fc80003fc6270 */
[----:B------:R-:W-:-:S06]  /*2960*/  @P5 LEA R69, R69, R72, 0x2 ;  /* 0x0000004845455211 */ /* 0x000fcc00078e10ff */
[----:B------:R-:W0:Y:S02]  /*2970*/  @P5 LDS R69, [R69+0x4] ;  /* 0x0000040045455984 */ /* 0x000e240000000800 */
[----:B0-----:R-:W-:Y:S01]  /*2980*/  @P5 IMAD R70, R64, R69, R70 ;  /* 0x0000004540465224 */ /* 0x001fe200078e0246 */
[----:B------:R-:W-:-:S03]  /*2990*/  @P1 LEA R69, R43, R72, 0x2 ;  /* 0x000000482b451211 */ /* 0x000fc600078e10ff */
[----:B-1----:R-:W-:Y:S02]  /*29a0*/  @P4 IMAD R70, R65, R74, R70 ;  /* 0x0000004a41464224 */ /* 0x002fe400078e0246 */
[----:B------:R-:W-:Y:S01]  /*29b0*/  @P6 IMAD R74, R45, 0x4, R72 ;  /* 0x000000042d4a6824 */ /* 0x000fe200078e0248 */
[----:B------:R-:W0:Y:S01]  /*29c0*/  @P1 LDS R69, [R69+0x14] ;  /* 0x0000140045451984 */ /* 0x000e220000000800 */
[----:B---3--:R-:W-:-:S04]  /*29d0*/  @P3 IMAD R70, R51, R75, R70 ;  /* 0x0000004b33463224 */ /* 0x008fc800078e0246 */
[----:B----4-:R-:W-:Y:S02]  /*29e0*/  @P2 IMAD R70, R52, R77, R70 ;  /* 0x0000004d34462224 */ /* 0x010fe400078e0246 */
[----:B------:R-:W1:Y:S02]  /*29f0*/  @P6 LDS R77, [R74+0x18] ;  /* 0x000018004a4d6984 */ /* 0x000e640000000800 */
[----:B0-----:R-:W-:-:S04]  /*2a00*/  @P1 IMAD R70, R53, R69, R70 ;  /* 0x0000004535461224 */ /* 0x001fc800078e0246 */
[----:B-1----:R-:W-:Y:S01]  /*2a10*/  @P6 IMAD R70, R54, R77, R70 ;  /* 0x0000004d36466224 */ /* 0x002fe200078e0246 */
        /* <DEDUP_REMOVED lines=44> */
.L_x_16339:
[----:B0-----:R-:W-:Y:S01]  /*2ce0*/  IMAD R69, R67, UR4, R50 ;  /* 0x0000000443457c24 */ /* 0x001fe2000f8e0232 */
[----:B------:R-:W0:Y:S01]  /*2cf0*/  LDCU UR5, c[0x0][0x3a8] ;  /* 0x00007500ff0577ac */ /* 0x000e220008000800 */
[----:B------:R-:W-:Y:S02]  /*2d00*/  IMAD.IADD R67, R8, 0x1, R67 ;  /* 0x0000000108437824 */ /* 0x000fe400078e0243 */
[----:B------:R-:W-:-:S05]  /*2d10*/  IMAD R69, R69, 0x4, R66 ;  /* 0x0000000445457824 */ /* 0x000fca00078e0242 */
[----:B------:R-:W5:Y:S01]  /*2d20*/  LDS R73, [R69] ;  /* 0x0000000045497984 */ /* 0x000f620000000800 */
[----:B0-----:R-:W-:Y:S02]  /*2d30*/  ISETP.GE.AND P6, PT, R67, UR5, PT ;  /* 0x0000000543007c0c */ /* 0x001fe4000bfc6270 */
[----:B-----5:R-:W-:-:S05]  /*2d40*/  IADD3 R70, PT, PT, R73, R70, RZ ;  /* 0x0000004649467210 */ /* 0x020fca0007ffe0ff */
[----:B------:R0:W-:Y:S06]  /*2d50*/  STS [R69], R70 ;  /* 0x0000004645007388 */ /* 0x0001ec0000000800 */
[----:B------:R-:W-:Y:S05]  /*2d60*/  @!P6 BRA `(.L_x_16341) ;  /* 0xfffffff40030e947 */ /* 0x000fea000383ffff */
.L_x_16307:
[----:B------:R-:W-:Y:S05]  /*2d70*/  BSYNC B0 ;  /* 0x0000000000007941 */ /* 0x000fea0003800000 */
.L_x_16306:
[----:B------:R-:W-:-:S13]  /*2d80*/  ISETP.NE.AND P6, PT, R71, RZ, PT ;  /* 0x000000ff4700720c */ /* 0x000fda0003fc5270 */
[----:B------:R-:W-:Y:S05]  /*2d90*/  @!P6 BRA `(.L_x_16342) ;  /* 0xffffffe800a0e947 */ /* 0x000fea000383ffff */
.L_x_16290:
[----:B------:R-:W-:Y:S05]  /*2da0*/  WARPSYNC.ALL ;  /* 0x0000000000007948 */ /* 0x000fea0003800000 */
[----:B------:R-:W-:Y:S01]  /*2db0*/  ISETP.NE.AND P3, PT, R4, 0x2, PT ;  /* 0x000000020400780c */ /* 0x000fe20003f65270 */
[----:B-12---:R-:W1:Y:S01]  /*2dc0*/  LDC R10, c[0x0][0x3ac] ;  /* 0x0000eb00ff0a7b82 */ /* 0x006e620000000800 */
[----:B------:R-:W-:Y:S01]  /*2dd0*/  HFMA2 R8, -RZ, RZ, 0, 0 ;  /* 0x00000000ff087431 */ /* 0x000fe200000001ff */
[----:B------:R-:W-:Y:S06]  /*2de0*/  BSSY.RECONVERGENT B0, `(.L_x_16343) ;  /* 0x000004f000007945 */ /* 0x000fec0003800200 */
[----:B------:R-:W2:Y:S01]  /*2df0*/  LDC R11, c[0x0][0x388] ;  /* 0x0000e200ff0b7b82 */ /* 0x000ea20000000800 */
[----:B-1----:R-:W-:-:S04]  /*2e00*/  IABS R12, R10 ;  /* 0x0000000a000c7213 */ /* 0x002fc80000000000 */
[----:B------:R-:W1:Y:S01]  /*2e10*/  I2F.RP R5, R12 ;  /* 0x0000000c00057306 */ /* 0x000e620000209400 */
[----:B--2---:R-:W-:-:S07]  /*2e20*/  IABS R13, R11 ;  /* 0x0000000b000d7213 */ /* 0x004fce0000000000 */
[----:B-1----:R-:W1:Y:S02]  /*2e30*/  MUFU.RCP R5, R5 ;  /* 0x0000000500057308 */ /* 0x002e640000001000 */
[----:B-1----:R-:W-:-:S06]  /*2e40*/  VIADD R9, R5, 0xffffffe ;  /* 0x0ffffffe05097836 */ /* 0x002fcc0000000000 */
[----:B------:R-:W1:Y:S02]  /*2e50*/  F2I.FTZ.U32.TRUNC.NTZ R9, R9 ;  /* 0x0000000900097305 */ /* 0x000e64000021f000 */
[----:B-1----:R-:W-:-:S04]  /*2e60*/  IMAD.MOV R7, RZ, RZ, -R9 ;  /* 0x000000ffff077224 */ /* 0x002fc800078e0a09 */
        /* <DEDUP_REMOVED lines=9> */
[----:B------:R-:W-:Y:S01]  /*2f00*/  @!P1 IMAD.IADD R7, R7, 0x1, -R12 ;  /* 0x0000000107079824 */ /* 0x000fe200078e0a0c */
[----:B------:R-:W-:Y:S02]  /*2f10*/  @!P1 IADD3 R5, PT, PT, R5, 0x1, RZ ;  /* 0x0000000105059810 */ /* 0x000fe40007ffe0ff */
[----:B------:R-:W-:Y:S02]  /*2f20*/  ISETP.NE.AND P1, PT, R10, RZ, PT ;  /* 0x000000ff0a00720c */ /* 0x000fe40003f25270 */
[----:B------:R-:W-:Y:S02]  /*2f30*/  ISETP.GE.U32.AND P0, PT, R7, R12, PT ;  /* 0x0000000c0700720c */ /* 0x000fe40003f06070 */
[----:B------:R-:W-:-:S04]  /*2f40*/  LOP3.LUT R7, R11, R10, RZ, 0x3c, !PT ;  /* 0x0000000a0b077212 */ /* 0x000fc800078e3cff */
[----:B------:R-:W-:Y:S02]  /*2f50*/  ISETP.GE.AND P2, PT, R7, RZ, PT ;  /* 0x000000ff0700720c */ /* 0x000fe40003f46270 */
[----:B------:R-:W-:-:S05]  /*2f60*/  LOP3.LUT R7, R6, 0xffff, RZ, 0xc0, !PT ;  /* 0x0000ffff06077812 */ /* 0x000fca00078ec0ff */
[----:B------:R-:W-:Y:S01]  /*2f70*/  @P0 VIADD R5, R5, 0x1 ;  /* 0x0000000105050836 */ /* 0x000fe20000000000 */
[----:B------:R-:W-:Y:S01]  /*2f80*/  ISETP.GE.U32.AND P0, PT, R7, 0x2, PT ;  /* 0x000000020700780c */ /* 0x000fe20003f06070 */
[----:B------:R-:W-:Y:S02]  /*2f90*/  IMAD R7, R2, UR4, RZ ;  /* 0x0000000402077c24 */ /* 0x000fe4000f8e02ff */
[----:B------:R-:W-:Y:S02]  /*2fa0*/  IMAD.MOV.U32 R6, RZ, RZ, R5 ;  /* 0x000000ffff067224 */ /* 0x000fe400078e0005 */
[----:B-1----:R-:W-:Y:S02]  /*2fb0*/  IMAD R7, R8, UR10, R7 ;  /* 0x0000000a08077c24 */ /* 0x002fe4000f8e0207 */
[----:B------:R-:W-:Y:S01]  /*2fc0*/  @!P2 IMAD.MOV R6, RZ, RZ, -R6 ;  /* 0x000000ffff06a224 */ /* 0x000fe200078e0a06 */
[----:B------:R-:W-:Y:S01]  /*2fd0*/  @!P1 LOP3.LUT R6, RZ, R10, RZ, 0x33, !PT ;  /* 0x0000000aff069212 */ /* 0x000fe200078e33ff */
[----:B------:R-:W-:Y:S06]  /*2fe0*/  @!P3 BRA `(.L_x_16344) ;  /* 0x0000000000b8b947 */ /* 0x000fec0003800000 */
[----:B------:R-:W-:Y:S01]  /*2ff0*/  IABS R10, UR4 ;  /* 0x00000004000a7c13 */ /* 0x000fe20008000000 */
[----:B------:R-:W1:Y:S01]  /*3000*/  S2UR UR6, SR_CgaCtaId ;  /* 0x00000000000679c3 */ /* 0x000e620000008800 */
[----:B------:R-:W-:Y:S01]  /*3010*/  UMOV UR5, 0x400 ;  /* 0x0000040000057882 */ /* 0x000fe20000000000 */
[----:B------:R-:W-:Y:S01]  /*3020*/  ISETP.NE.AND P4, PT, RZ, UR4, PT ;  /* 0x00000004ff007c0c */ /* 0x000fe2000bf85270 */
[----:B------:R-:W2:Y:S01]  /*3030*/  I2F.RP R2, R10 ;  /* 0x0000000a00027306 */ /* 0x000ea20000209400 */
[----:B------:R-:W-:Y:S01]  /*3040*/  UIADD3 UR5, UPT, UPT, UR5, 0x880, URZ ;  /* 0x0000088005057890 */ /* 0x000fe2000fffe0ff */
[----:B------:R-:W-:-:S03]  /*3050*/  LOP3.LUT R15, RZ, UR4, RZ, 0x33, !PT ;  /* 0x00000004ff0f7c12 */ /* 0x000fc6000f8e33ff */
[----:B------:R-:W0:Y:S03]  /*3060*/  LDC.64 R8, c[0x0][0x3a0] ;  /* 0x0000e800ff087b82 */ /* 0x000e260000000a00 */
[----:B--2---:R-:W2:Y:S01]  /*3070*/  MUFU.RCP R2, R2 ;  /* 0x0000000200027308 */ /* 0x004ea20000001000 */
[----:B-1----:R-:W-:Y:S01]  /*3080*/  ULEA UR5, UR6, UR5, 0x18 ;  /* 0x0000000506057291 */ /* 0x002fe2000f8ec0ff */
[----:B--2---:R-:W-:Y:S02]  /*3090*/  IADD3 R5, PT, PT, R2, 0xffffffe, RZ ;  /* 0x0ffffffe02057810 */ /* 0x004fe40007ffe0ff */
[----:B------:R-:W-:Y:S01]  /*30a0*/  LOP3.LUT R2, R4, 0x2, RZ, 0x3c, !PT ;  /* 0x0000000204027812 */ /* 0x000fe200078e3cff */
[----:B------:R-:W-:-:S03]  /*30b0*/  IMAD.MOV.U32 R4, RZ, RZ, RZ ;  /* 0x000000ffff047224 */ /* 0x000fc600078e00ff */
[----:B------:R-:W1:Y:S01]  /*30c0*/  F2I.FTZ.U32.TRUNC.NTZ R5, R5 ;  /* 0x0000000500057305 */ /* 0x000e62000021f000 */
[----:B------:R-:W-:Y:S02]  /*30d0*/  IMAD.MOV R2, RZ, RZ, -R2 ;  /* 0x000000ffff027224 */ /* 0x000fe400078e0a02 */
[----:B-1----:R-:W-:-:S04]  /*30e0*/  IMAD.MOV R11, RZ, RZ, -R5 ;  /* 0x000000ffff0b7224 */ /* 0x002fc800078e0a05 */
[----:B------:R-:W-:-:S04]  /*30f0*/  IMAD R11, R11, R10, RZ ;  /* 0x0000000a0b0b7224 */ /* 0x000fc800078e02ff */
[----:B------:R-:W-:Y:S01]  /*3100*/  IMAD.HI.U32 R14, R5, R11, R4 ;  /* 0x0000000b050e7227 */ /* 0x000fe200078e0004 */
[----:B0-----:R-:W-:-:S07]  /*3110*/  LEA R11, R3, UR5, 0x2 ;  /* 0x00000005030b7c11 */ /* 0x001fce000f8e10ff */
.L_x_16345:
[----:B-1----:R-:W-:Y:S01]  /*3120*/  IABS R4, UR4 ;  /* 0x0000000400047c13 */ /* 0x002fe20008000000 */
[----:B------:R0:W1:Y:S01]  /*3130*/  LDS R13, [R11] ;  /* 0x000000000b0d7984 */ /* 0x0000620000000800 */
[----:B------:R-:W-:Y:S01]  /*3140*/  IABS R5, R3 ;  /* 0x0000000300057213 */ /* 0x000fe20000000000 */
[----:B------:R-:W-:Y:S01]  /*3150*/  VIADD R2, R2, 0x1 ;  /* 0x0000000102027836 */ /* 0x000fe20000000000 */
[----:B------:R-:W-:-:S03]  /*3160*/  IADD3 R12, PT, PT, RZ, -R4, RZ ;  /* 0x80000004ff0c7210 */ /* 0x000fc60007ffe0ff */
[----:B------:R-:W-:Y:S01]  /*3170*/  IMAD.HI.U32 R4, R14, R5, RZ ;  /* 0x000000050e047227 */ /* 0x000fe200078e00ff */
[----:B0-----:R-:W-:-:S03]  /*3180*/  LEA R11, R0, R11, 0x2 ;  /* 0x0000000b000b7211 */ /* 0x001fc600078e10ff */
[----:B------:R-:W-:Y:S01]  /*3190*/  IMAD R5, R4, R12, R5 ;  /* 0x0000000c04057224 */ /* 0x000fe200078e0205 */
[----:B------:R-:W-:-:S04]  /*31a0*/  IABS R12, UR4 ;  /* 0x00000004000c7c13 */ /* 0x000fc80008000000 */
        /* <DEDUP_REMOVED lines=11> */
[----:B------:R-:W-:Y:S02]  /*3260*/  IMAD R4, R6, R4, R7 ;  /* 0x0000000406047224 */ /* 0x000fe400078e0207 */
[--C-:B------:R-:W-:Y:S02]  /*3270*/  IMAD R5, R12, UR4, R3.reuse ;  /* 0x000000040c057c24 */ /* 0x100fe4000f8e0203 */
[----:B------:R-:W-:Y:S02]  /*3280*/  IMAD.IADD R3, R0, 0x1, R3 ;  /* 0x0000000100037824 */ /* 0x000fe400078e0203 */
[----:B------:R-:W-:-:S04]  /*3290*/  IMAD.IADD R5, R4, 0x1, R5 ;  /* 0x0000000104057824 */ /* 0x000fc800078e0205 */
[----:B------:R-:W-:-:S05]  /*32a0*/  IMAD.WIDE R4, R5, 0x4, R8 ;  /* 0x0000000405047825 */ /* 0x000fca00078e0208 */
[----:B-1----:R1:W-:Y:S01]  /*32b0*/  STG.E desc[UR8][R4.64], R13 ;  /* 0x0000000d04007986 */ /* 0x0023e2000c101908 */
[----:B------:R-:W-:Y:S05]  /*32c0*/  @P1 BRA `(.L_x_16345) ;  /* 0xfffffffc00941947 */ /* 0x000fea000383ffff */
.L_x_16344:
[----:B------:R-:W-:Y:S05]  /*32d0*/  BSYNC.RECONVERGENT B0 ;  /* 0x0000000000007941 */ /* 0x000fea0003800200 */
.L_x_16343:
[----:B------:R-:W-:Y:S05]  /*32e0*/  @!P0 EXIT ;  /* 0x000000000000894d */ /* 0x000fea0003800000 */
[----:B------:R-:W-:Y:S01]  /*32f0*/  IABS R2, UR4 ;  /* 0x0000000400027c13 */ /* 0x000fe20008000000 */
[----:B------:R-:W2:Y:S01]  /*3300*/  S2UR UR6, SR_CgaCtaId ;  /* 0x00000000000679c3 */ /* 0x000ea20000008800 */
[----:B------:R-:W-:Y:S01]  /*3310*/  UMOV UR5, 0x400 ;  /* 0x0000040000057882 */ /* 0x000fe20000000000 */
[----:B------:R-:W-:Y:S01]  /*3320*/  ISETP.NE.AND P0, PT, RZ, UR4, PT ;  /* 0x00000004ff007c0c */ /* 0x000fe2000bf05270 */
[----:B------:R-:W5:Y:S01]  /*3330*/  I2F.RP R10, R2 ;  /* 0x00000002000a7306 */ /* 0x000f620000209400 */
[----:B------:R-:W-:Y:S01]  /*3340*/  UIADD3 UR5, UPT, UPT, UR5, 0x880, URZ ;  /* 0x0000088005057890 */ /* 0x000fe2000fffe0ff */
[----:B------:R-:W-:Y:S02]  /*3350*/  IMAD R15, R0, 0x2, R3 ;  /* 0x00000002000f7824 */ /* 0x000fe400078e0203 */
[----:B-1----:R-:W-:Y:S01]  /*3360*/  IMAD.IADD R13, R3, 0x1, R0 ;  /* 0x00000001030d7824 */ /* 0x002fe200078e0200 */
[----:B------:R-:W1:Y:S03]  /*3370*/  LDC.64 R4, c[0x0][0x3a0] ;  /* 0x0000e800ff047b82 */ /* 0x000e660000000a00 */
[----:B-----5:R-:W5:Y:S01]  /*3380*/  MUFU.RCP R10, R10 ;  /* 0x0000000a000a7308 */ /* 0x020f620000001000 */
[----:B--2---:R-:W-:Y:S01]  /*3390*/  ULEA UR5, UR6, UR5, 0x18 ;  /* 0x0000000506057291 */ /* 0x004fe2000f8ec0ff */
[----:B-----5:R-:W-:Y:S01]  /*33a0*/  VIADD R8, R10, 0xffffffe ;  /* 0x0ffffffe0a087836 */ /* 0x020fe20000000000 */
[----:B------:R-:W-:-:S05]  /*33b0*/  LOP3.LUT R10, RZ, UR4, RZ, 0x33, !PT ;  /* 0x00000004ff0a7c12 */ /* 0x000fca000f8e33ff */
[----:B------:R2:W5:Y:S02]  /*33c0*/  F2I.FTZ.U32.TRUNC.NTZ R9, R8 ;  /* 0x0000000800097305 */ /* 0x000564000021f000 */
[----:B--2---:R-:W-:Y:S01]  /*33d0*/  MOV R8, RZ ;  /* 0x000000ff00087202 */ /* 0x004fe20000000f00 */
[----:B-----5:R-:W-:-:S04]  /*33e0*/  IMAD.MOV R11, RZ, RZ, -R9 ;  /* 0x000000ffff0b7224 */ /* 0x020fc800078e0a09 */
[----:B------:R-:W-:-:S04]  /*33f0*/  IMAD R11, R11, R2, RZ ;  /* 0x000000020b0b7224 */ /* 0x000fc800078e02ff */
[----:B------:R-:W-:Y:S01]  /*3400*/  IMAD.HI.U32 R8, R9, R11, R8 ;  /* 0x0000000b09087227 */ /* 0x000fe200078e0008 */
[----:B------:R-:W-:-:S03]  /*3410*/  LEA R9, R3, UR5, 0x2 ;  /* 0x0000000503097c11 */ /* 0x000fc6000f8e10ff */
[----:B-1----:R-:W-:-:S07]  /*3420*/  IMAD R11, R0, 0x3, R3 ;  /* 0x00000003000b7824 */ /* 0x002fce00078e0203 */
.L_x_16346:
[----:B-1----:R-:W-:Y:S02]  /*3430*/  IABS R23, UR4 ;  /* 0x0000000400177c13 */ /* 0x002fe40008000000 */
[----:B------:R-:W-:Y:S02]  /*3440*/  IABS R12, UR4 ;  /* 0x00000004000c7c13 */ /* 0x000fe40008000000 */
[----:B------:R-:W1:Y:S01]  /*3450*/  I2F.RP R14, R23 ;  /* 0x00000017000e7306 */ /* 0x000e620000209400 */
[----:B------:R-:W-:Y:S02]  /*3460*/  IABS R19, R3 ;  /* 0x0000000300137213 */ /* 0x000fe40000000000 */
[----:B------:R-:W-:Y:S02]  /*3470*/  IADD3 R21, PT, PT, RZ, -R12, RZ ;  /* 0x8000000cff157210 */ /* 0x000fe40007ffe0ff */
[----:B------:R-:W-:Y:S01]  /*3480*/  IABS R20, R11 ;  /* 0x0000000b00147213 */ /* 0x000fe20000000000 */
[----:B------:R-:W-:Y:S01]  /*3490*/  IMAD.HI.U32 R12, R8, R19, RZ ;  /* 0x00000013080c7227 */ /* 0x000fe200078e00ff */
[----:B------:R-:W-:-:S03]  /*34a0*/  LOP3.LUT R22, R3, UR4, RZ, 0x3c, !PT ;  /* 0x0000000403167c12 */ /* 0x000fc6000f8e3cff */
[----:B------:R-:W-:Y:S01]  /*34b0*/  IMAD R19, R12, R21, R19 ;  /* 0x000000150c137224 */ /* 0x000fe200078e0213 */
[----:B------:R-:W-:Y:S01]  /*34c0*/  ISETP.GE.AND P4, PT, R22, RZ, PT ;  /* 0x000000ff1600720c */ /* 0x000fe20003f86270 */
[----:B-1----:R-:W1:Y:S03]  /*34d0*/  MUFU.RCP R14, R14 ;  /* 0x0000000e000e7308 */ /* 0x002e660000001000 */
[----:B------:R-:W-:-:S13]  /*34e0*/  ISETP.GT.U32.AND P1, PT, R2, R19, PT ;  /* 0x000000130200720c */ /* 0x000fda0003f24070 */
[----:B------:R-:W-:Y:S01]  /*34f0*/  @!P1 IADD3 R19, PT, PT, R19, -R23, RZ ;  /* 0x8000001713139210 */ /* 0x000fe20007ffe0ff */
        /* <DEDUP_REMOVED lines=9> */
[----:B------:R-:W-:Y:S01]  /*3590*/  IMAD R25, R18, R23, RZ ;  /* 0x0000001712197224 */ /* 0x000fe200078e02ff */
[----:B------:R-:W-:-:S03]  /*35a0*/  IABS R18, R15 ;  /* 0x0000000f00127213 */ /* 0x000fc60000000000 */
[----:B------:R-:W-:-:S04]  /*35b0*/  IMAD.HI.U32 R25, R17, R25, R16 ;  /* 0x0000001911197227 */ /* 0x000fc800078e0010 */
[----:B------:R-:W-:Y:S02]  /*35c0*/  IMAD.MOV.U32 R17, RZ, RZ, R14 ;  /* 0x000000ffff117224 */ /* 0x000fe400078e000e */
[----:B------:R-:W-:-:S04]  /*35d0*/  IMAD.HI.U32 R19, R25, R20, RZ ;  /* 0x0000001419137227 */ /* 0x000fc800078e00ff */
[----:B------:R-:W-:-:S04]  /*35e0*/  IMAD.HI.U32 R14, R25, R17, RZ ;  /* 0x00000011190e7227 */ /* 0x000fc800078e00ff */
[-C--:B------:R-:W-:Y:S02]  /*35f0*/  IMAD R16, R14, R21.reuse, R17 ;  /* 0x000000150e107224 */ /* 0x080fe400078e0211 */
[----:B------:R-:W-:Y:S02]  /*3600*/  IMAD.HI.U32 R17, R25, R18, RZ ;  /* 0x0000001219117227 */ /* 0x000fe400078e00ff */
[----:B------:R1:W2:Y:S01]  /*3610*/  LDS R25, [R9] ;  /* 0x0000000009197984 */ /* 0x0002a20000000800 */
[----:B------:R-:W-:Y:S01]  /*3620*/  ISETP.GT.U32.AND P2, PT, R23, R16, PT ;  /* 0x000000101700720c */ /* 0x000fe20003f44070 */
[-C--:B------:R-:W-:Y:S02]  /*3630*/  IMAD R18, R17, R21.reuse, R18 ;  /* 0x0000001511127224 */ /* 0x080fe400078e0212 */
[----:B------:R-:W-:Y:S01]  /*3640*/  IMAD R20, R19, R21, R20 ;  /* 0x0000001513147224 */ /* 0x000fe200078e0214 */
[----:B------:R-:W-:Y:S02]  /*3650*/  LOP3.LUT R21, R11, UR4, RZ, 0x3c, !PT ;  /* 0x000000040b157c12 */ /* 0x000fe4000f8e3cff */
[----:B------:R-:W-:-:S02]  /*3660*/  ISETP.GT.U32.AND P5, PT, R23, R18, PT ;  /* 0x000000121700720c */ /* 0x000fc40003fa4070 */
[----:B------:R-:W-:-:S05]  /*3670*/  ISETP.GT.U32.AND P1, PT, R23, R20, PT ;  /* 0x000000141700720c */ /* 0x000fca0003f24070 */
[----:B------:R-:W-:Y:S02]  /*3680*/  @!P2 IMAD.IADD R16, R16, 0x1, -R23 ;  /* 0x000000011010a824 */ /* 0x000fe400078e0a17 */
[----:B------:R-:W-:-:S03]  /*3690*/  @!P2 VIADD R14, R14, 0x1 ;  /* 0x000000010e0ea836 */ /* 0x000fc60000000000 */
[-C--:B------:R-:W-:Y:S01]  /*36a0*/  ISETP.GE.U32.AND P6, PT, R16, R23.reuse, PT ;  /* 0x000000171000720c */ /* 0x080fe20003fc6070 */
[--C-:B------:R-:W-:Y:S01]  /*36b0*/  @!P5 IMAD.IADD R18, R18, 0x1, -R23.reuse ;  /* 0x000000011212d824 */ /* 0x100fe200078e0a17 */
[----:B------:R-:W-:Y:S01]  /*36c0*/  LOP3.LUT R16, R13, UR4, RZ, 0x3c, !PT ;  /* 0x000000040d107c12 */ /* 0x000fe2000f8e3cff */
[----:B------:R-:W-:Y:S01]  /*36d0*/  @!P1 IMAD.IADD R20, R20, 0x1, -R23 ;  /* 0x0000000114149824 */ /* 0x000fe200078e0a17 */
[----:B------:R-:W-:Y:S01]  /*36e0*/  @!P1 IADD3 R19, PT, PT, R19, 0x1, RZ ;  /* 0x0000000113139810 */ /* 0x000fe20007ffe0ff */
[----:B------:R-:W-:Y:S01]  /*36f0*/  @!P5 VIADD R17, R17, 0x1 ;  /* 0x000000011111d836 */ /* 0x000fe20000000000 */
[----:B------:R-:W-:Y:S02]  /*3700*/  ISETP.GE.AND P3, PT, R16, RZ, PT ;  /* 0x000000ff1000720c */ /* 0x000fe40003f66270 */
[----:B------:R-:W-:Y:S02]  /*3710*/  LOP3.LUT R16, R15, UR4, RZ, 0x3c, !PT ;  /* 0x000000040f107c12 */ /* 0x000fe4000f8e3cff */
[----:B------:R-:W-:Y:S01]  /*3720*/  ISETP.GE.U32.AND P4, PT, R18, R23, PT ;  /* 0x000000171200720c */ /* 0x000fe20003f86070 */
[--C-:B------:R-:W-:Y:S01]  /*3730*/  IMAD R18, R0, 0x8, R9.reuse ;  /* 0x0000000800127824 */ /* 0x100fe200078e0209 */
[----:B------:R-:W-:Y:S01]  /*3740*/  ISETP.GE.AND P2, PT, R16, RZ, PT ;  /* 0x000000ff1000720c */ /* 0x000fe20003f46270 */
[----:B------:R-:W-:Y:S01]  /*3750*/  IMAD R16, R0, 0x4, R9 ;  /* 0x0000000400107824 */ /* 0x000fe200078e0209 */
[----:B------:R-:W-:-:S02]  /*3760*/  @P6 IADD3 R14, PT, PT, R14, 0x1, RZ ;  /* 0x000000010e0e6810 */ /* 0x000fc40007ffe0ff */
[----:B------:R-:W-:Y:S01]  /*3770*/  ISETP.GE.U32.AND P6, PT, R20, R23, PT ;  /* 0x000000171400720c */ /* 0x000fe20003fc6070 */
[C-C-:B------:R-:W-:Y:S01]  /*3780*/  IMAD R20, R0.reuse, 0xc, R9.reuse ;  /* 0x0000000c00147824 */ /* 0x140fe200078e0209 */
[----:B------:R-:W5:Y:S01]  /*3790*/  LDS R27, [R16] ;  /* 0x00000000101b7984 */ /* 0x000f620000000800 */
[----:B------:R-:W-:Y:S01]  /*37a0*/  ISETP.GE.AND P5, PT, R21, RZ, PT ;  /* 0x000000ff1500720c */ /* 0x000fe20003fa6270 */
[----:B------:R-:W-:Y:S01]  /*37b0*/  @!P3 IMAD.MOV R14, RZ, RZ, -R14 ;  /* 0x000000ffff0eb224 */ /* 0x000fe200078e0a0e */
[----:B------:R-:W-:Y:S01]  /*37c0*/  ISETP.NE.AND P1, PT, RZ, UR4, PT ;  /* 0x00000004ff007c0c */ /* 0x000fe2000bf25270 */
[----:B------:R0:W3:Y:S01]  /*37d0*/  LDS R29, [R18] ;  /* 0x00000000121d7984 */ /* 0x0000e20000000800 */
[----:B------:R-:W-:Y:S01]  /*37e0*/  @P4 VIADD R17, R17, 0x1 ;  /* 0x0000000111114836 */ /* 0x000fe20000000000 */
[----:B------:R-:W-:Y:S01]  /*37f0*/  LOP3.LUT R21, RZ, UR4, RZ, 0x33, !PT ;  /* 0x00000004ff157c12 */ /* 0x000fe2000f8e33ff */
[----:B-1----:R-:W-:Y:S01]  /*3800*/  IMAD R9, R0, 0x10, R9 ;  /* 0x0000001000097824 */ /* 0x002fe200078e0209 */
[----:B------:R1:W4:Y:S02]  /*3810*/  LDS R31, [R20] ;  /* 0x00000000141f7984 */ /* 0x0003240000000800 */
[----:B------:R-:W-:Y:S01]  /*3820*/  @!P2 IADD3 R17, PT, PT, -R17, RZ, RZ ;  /* 0x000000ff1111a210 */ /* 0x000fe20007ffe1ff */
[----:B------:R-:W-:Y:S01]  /*3830*/  @P6 VIADD R19, R19, 0x1 ;  /* 0x0000000113136836 */ /* 0x000fe20000000000 */
[----:B------:R-:W-:-:S02]  /*3840*/  SEL R12, R21, R12, !P1 ;  /* 0x0000000c150c7207 */ /* 0x000fc40004800000 */
[C---:B0-----:R-:W-:Y:S01]  /*3850*/  SEL R18, R21.reuse, R17, !P1 ;  /* 0x0000001115127207 */ /* 0x041fe20004800000 */
[----:B------:R-:W-:Y:S01]  /*3860*/  @!P5 IMAD.MOV R19, RZ, RZ, -R19 ;  /* 0x000000ffff13d224 */ /* 0x000fe200078e0a13 */
[----:B------:R-:W-:Y:S01]  /*3870*/  SEL R14, R21, R14, !P1 ;  /* 0x0000000e150e7207 */ /* 0x000fe20004800000 */
[----:B------:R-:W-:Y:S01]  /*3880*/  IMAD.MOV R16, RZ, RZ, -R12 ;  /* 0x000000ffff107224 */ /* 0x000fe200078e0a0c */
[----:B------:R-:W-:Y:S01]  /*3890*/  IADD3 R22, PT, PT, -R18, RZ, RZ ;  /* 0x000000ff12167210 */ /* 0x000fe20007ffe1ff */
[----:B------:R-:W-:Y:S01]  /*38a0*/  IMAD R12, R6, R12, R7 ;  /* 0x0000000c060c7224 */ /* 0x000fe200078e0207 */
[----:B------:R-:W-:Y:S01]  /*38b0*/  SEL R19, R10, R19, !P0 ;  /* 0x000000130a137207 */ /* 0x000fe20004000000 */
[----:B-1----:R-:W-:Y:S02]  /*38c0*/  IMAD.MOV R20, RZ, RZ, -R14 ;  /* 0x000000ffff147224 */ /* 0x002fe400078e0a0e */
[----:B------:R-:W-:Y:S01]  /*38d0*/  IMAD R17, R16, UR4, R3 ;  /* 0x0000000410117c24 */ /* 0x000fe2000f8e0203 */
[----:B------:R-:W-:Y:S01]  /*38e0*/  IADD3 R3, PT, PT, R0, R3, R0 ;  /* 0x0000000300037210 */ /* 0x000fe20007ffe000 */
[----:B------:R-:W-:-:S02]  /*38f0*/  IMAD R16, R6, R14, R7 ;  /* 0x0000000e06107224 */ /* 0x000fc400078e0207 */
[----:B------:R-:W-:Y:S01]  /*3900*/  IMAD.MOV R24, RZ, RZ, -R19 ;  /* 0x000000ffff187224 */ /* 0x000fe200078e0a13 */
[----:B------:R-:W-:Y:S01]  /*3910*/  IADD3 R3, PT, PT, R0, R3, R0 ;  /* 0x0000000300037210 */ /* 0x000fe20007ffe000 */
[C-C-:B------:R-:W-:Y:S02]  /*3920*/  IMAD R18, R6.reuse, R18, R7.reuse ;  /* 0x0000001206127224 */ /* 0x140fe400078e0207 */
[----:B------:R-:W-:Y:S01]  /*3930*/  IMAD R14, R6, R19, R7 ;  /* 0x00000013060e7224 */ /* 0x000fe200078e0207 */
[----:B------:R-:W-:Y:S01]  /*3940*/  ISETP.GE.U32.AND P1, PT, R3, 0x100, PT ;  /* 0x000001000300780c */ /* 0x000fe20003f26070 */
[----:B------:R-:W-:Y:S02]  /*3950*/  IMAD R21, R22, UR4, R15 ;  /* 0x0000000416157c24 */ /* 0x000fe4000f8e020f */
[----:B------:R-:W-:Y:S02]  /*3960*/  IMAD R19, R20, UR4, R13 ;  /* 0x0000000414137c24 */ /* 0x000fe4000f8e020d */
[----:B------:R-:W-:Y:S01]  /*3970*/  IMAD R23, R24, UR4, R11 ;  /* 0x0000000418177c24 */ /* 0x000fe2000f8e020b */
[----:B------:R-:W-:Y:S01]  /*3980*/  IADD3 R21, PT, PT, R18, R21, RZ ;  /* 0x0000001512157210 */ /* 0x000fe20007ffe0ff */
[----:B------:R-:W-:Y:S01]  /*3990*/  IMAD.IADD R17, R12, 0x1, R17 ;  /* 0x000000010c117824 */ /* 0x000fe200078e0211 */
[----:B------:R-:W-:Y:S01]  /*39a0*/  LEA R11, R0, R11, 0x2 ;  /* 0x0000000b000b7211 */ /* 0x000fe200078e10ff */
[----:B------:R-:W-:-:S02]  /*39b0*/  IMAD.IADD R19, R16, 0x1, R19 ;  /* 0x0000000110137824 */ /* 0x000fc400078e0213 */
[----:B------:R-:W-:Y:S02]  /*39c0*/  IMAD.IADD R23, R14, 0x1, R23 ;  /* 0x000000010e177824 */ /* 0x000fe400078e0217 */
[----:B------:R-:W-:-:S04]  /*39d0*/  IMAD.WIDE R16, R17, 0x4, R4 ;  /* 0x0000000411107825 */ /* 0x000fc800078e0204 */
[--C-:B------:R-:W-:Y:S01]  /*39e0*/  IMAD.WIDE R18, R19, 0x4, R4.reuse ;  /* 0x0000000413127825 */ /* 0x100fe200078e0204 */
[----:B--2---:R1:W-:Y:S03]  /*39f0*/  STG.E desc[UR8][R16.64], R25 ;  /* 0x0000001910007986 */ /* 0x0043e6000c101908 */
[--C-:B------:R-:W-:Y:S01]  /*3a00*/  IMAD.WIDE R20, R21, 0x4, R4.reuse ;  /* 0x0000000415147825 */ /* 0x100fe200078e0204 */
[----:B-----5:R1:W-:Y:S03]  /*3a10*/  STG.E desc[UR8][R18.64], R27 ;  /* 0x0000001b12007986 */ /* 0x0203e6000c101908 */
[----:B------:R-:W-:Y:S01]  /*3a20*/  IMAD.WIDE R22, R23, 0x4, R4 ;  /* 0x0000000417167825 */ /* 0x000fe200078e0204 */
[----:B---3--:R1:W-:Y:S03]  /*3a30*/  STG.E desc[UR8][R20.64], R29 ;  /* 0x0000001d14007986 */ /* 0x0083e6000c101908 */
[C---:B------:R-:W-:Y:S01]  /*3a40*/  IMAD R15, R0.reuse, 0x4, R15 ;  /* 0x00000004000f7824 */ /* 0x040fe200078e020f */
[----:B----4-:R1:W-:Y:S01]  /*3a50*/  STG.E desc[UR8][R22.64], R31 ;  /* 0x0000001f16007986 */ /* 0x0103e2000c101908 */
[----:B------:R-:W-:Y:S01]  /*3a60*/  IMAD R13, R0, 0x4, R13 ;  /* 0x00000004000d7824 */ /* 0x000fe200078e020d */
[----:B------:R-:W-:Y:S06]  /*3a70*/  @!P1 BRA `(.L_x_16346) ;  /* 0xfffffff8006c9947 */ /* 0x000fec000383ffff */
[----:B------:R-:W-:Y:S05]  /*3a80*/  EXIT ;  /* 0x000000000000794d */ /* 0x000fea0003800000 */
.L_x_16310:
[----:B------:R-:W-:Y:S01]  /*3a90*/  BSSY B1, `(.L_x_16347) ;  /* 0x0000006000017945 */ /* 0x000fe20003800000 */
[----:B------:R-:W-:Y:S02]  /*3aa0*/  IMAD.MOV.U32 R73, RZ, RZ, R31 ;  /* 0x000000ffff497224 */ /* 0x000fe400078e001f */
[----:B------:R-:W-:-:S07]  /*3ab0*/  IMAD.MOV.U32 R72, RZ, RZ, -0x1 ;  /* 0xffffffffff487424 */ /* 0x000fce00078e00ff */
[----:B01234-:R-:W-:Y:S05]  /*3ac0*/  WARPSYNC.COLLECTIVE R72, `(.L_x_16348) ;  /* 0x0000000048087348 */ /* 0x01ffea0003c00000 */
[----:B0-----:R0:W0:Y:S02]  /*3ad0*/  SHFL.IDX P6, R72, R69, R73, R38 ;  /* 0x0000004945487389 */ /* 0x00102400000c0026 */
[----:B01234-:R-:W-:Y:S05]  /*3ae0*/  ENDCOLLECTIVE ;  /* 0x000000000000791b */ /* 0x01ffea0003800000 */
.L_x_16348:
[----:B------:R-:W-:Y:S05]  /*3af0*/  BSYNC B1 ;  /* 0x0000000000017941 */ /* 0x000fea0003800000 */
.L_x_16347:
[----:B------:R-:W-:Y:S01]  /*3b00*/  MOV R70, R72 ;  /* 0x0000004800467202 */ /* 0x000fe20000000f00 */
[----:B------:R-:W-:Y:S06]  /*3b10*/  BRA `(.L_x_16349) ;  /* 0xffffffe400f07947 */ /* 0x000fec000383ffff */
.L_x_16312:
[----:B------:R-:W-:Y:S01]  /*3b20*/  BSSY B1, `(.L_x_16350) ;  /* 0x0000006000017945 */ /* 0x000fe20003800000 */
[----:B------:R-:W-:Y:S02]  /*3b30*/  IMAD.MOV.U32 R73, RZ, RZ, R10 ;  /* 0x000000ffff497224 */ /* 0x000fe400078e000a */
[----:B------:R-:W-:-:S07]  /*3b40*/  IMAD.MOV.U32 R72, RZ, RZ, -0x1 ;  /* 0xffffffffff487424 */ /* 0x000fce00078e00ff */
[----:B01234-:R-:W-:Y:S05]  /*3b50*/  WARPSYNC.COLLECTIVE R72, `(.L_x_16351) ;  /* 0x0000000048087348 */ /* 0x01ffea0003c00000 */
[----:B0-----:R0:W0:Y:S02]  /*3b60*/  SHFL.IDX P6, R72, R69, R73, R38 ;  /* 0x0000004945487389 */ /* 0x00102400000c0026 */
[----:B01234-:R-:W-:Y:S05]  /*3b70*/  ENDCOLLECTIVE ;  /* 0x000000000000791b */ /* 0x01ffea0003800000 */
.L_x_16351:
[----:B------:R-:W-:Y:S05]  /*3b80*/  BSYNC B1 ;  /* 0x0000000000017941 */ /* 0x000fea0003800000 */
.L_x_16350:
[----:B------:R-:W-:Y:S01]  /*3b90*/  IMAD.MOV.U32 R73, RZ, RZ, R72 ;  /* 0x000000ffff497224 */ /* 0x000fe200078e0048 */
[----:B------:R-:W-:Y:S06]  /*3ba0*/  BRA `(.L_x_16352) ;  /* 0xffffffe400e47947 */ /* 0x000fec000383ffff */
.L_x_16314:
[----:B------:R-:W-:Y:S01]  /*3bb0*/  BSSY B1, `(.L_x_16353) ;  /* 0x0000006000017945 */ /* 0x000fe20003800000 */
[----:B------:R-:W-:Y:S01]  /*3bc0*/  MOV R73, R11 ;  /* 0x0000000b00497202 */ /* 0x000fe20000000f00 */
[----:B------:R-:W-:-:S07]  /*3bd0*/  IMAD.MOV.U32 R72, RZ, RZ, -0x1 ;  /* 0xffffffffff487424 */ /* 0x000fce00078e00ff */
[----:B01234-:R-:W-:Y:S05]  /*3be0*/  WARPSYNC.COLLECTIVE R72, `(.L_x_16354) ;  /* 0x0000000048087348 */ /* 0x01ffea0003c00000 */
[----:B0-----:R0:W0:Y:S02]  /*3bf0*/  SHFL.IDX P6, R72, R69, R73, R38 ;  /* 0x0000004945487389 */ /* 0x00102400000c0026 */
[----:B01234-:R-:W-:Y:S05]  /*3c00*/  ENDCOLLECTIVE ;  /* 0x000000000000791b */ /* 0x01ffea0003800000 */
.L_x_16354:
[----:B------:R-:W-:Y:S05]  /*3c10*/  BSYNC B1 ;  /* 0x0000000000017941 */ /* 0x000fea0003800000 */
.L_x_16353:
[----:B------:R-:W-:Y:S05]  /*3c20*/  BRA `(.L_x_16355) ;  /* 0xffffffe400dc7947 */ /* 0x000fea000383ffff */
.L_x_16316:
[----:B------:R-:W-:Y:S01]  /*3c30*/  BSSY B1, `(.L_x_16356) ;  /* 0x0000006000017945 */ /* 0x000fe20003800000 */
[----:B------:R-:W-:Y:S02]  /*3c40*/  IMAD.MOV.U32 R73, RZ, RZ, R12 ;  /* 0x000000ffff497224 */ /* 0x000fe400078e000c */
[----:B------:R-:W-:-:S07]  /*3c50*/  IMAD.MOV.U32 R72, RZ, RZ, -0x1 ;  /* 0xffffffffff487424 */ /* 0x000fce00078e00ff */
[----:B01234-:R-:W-:Y:S05]  /*3c60*/  WARPSYNC.COLLECTIVE R72, `(.L_x_16357) ;  /* 0x0000000048087348 */ /* 0x01ffea0003c00000 */
[----:B0-----:R0:W0:Y:S02]  /*3c70*/  SHFL.IDX P6, R72, R69, R73, R38 ;  /* 0x0000004945487389 */ /* 0x00102400000c0026 */
[----:B01234-:R-:W-:Y:S05]  /*3c80*/  ENDCOLLECTIVE ;  /* 0x000000000000791b */ /* 0x01ffea0003800000 */
.L_x_16357:
[----:B------:R-:W-:Y:S05]  /*3c90*/  BSYNC B1 ;  /* 0x0000000000017941 */ /* 0x000fea0003800000 */
.L_x_16356:
[----:B------:R-:W-:Y:S05]  /*3ca0*/  BRA `(.L_x_16358) ;  /* 0xffffffe400d47947 */ /* 0x000fea000383ffff */
.L_x_16318:
[----:B------:R-:W-:Y:S01]  /*3cb0*/  BSSY B1, `(.L_x_16359) ;  /* 0x0000006000017945 */ /* 0x000fe20003800000 */
[----:B------:R-:W-:Y:S01]  /*3cc0*/  MOV R73, R13 ;  /* 0x0000000d00497202 */ /* 0x000fe20000000f00 */
[----:B------:R-:W-:-:S07]  /*3cd0*/  IMAD.MOV.U32 R72, RZ, RZ, -0x1 ;  /* 0xffffffffff487424 */ /* 0x000fce00078e00ff */
[----:B01234-:R-:W-:Y:S05]  /*3ce0*/  WARPSYNC.COLLECTIVE R72, `(.L_x_16360) ;  /* 0x0000000048087348 */ /* 0x01ffea0003c00000 */
[----:B0-----:R0:W0:Y:S02]  /*3cf0*/  SHFL.IDX P6, R72, R69, R73, R38 ;  /* 0x0000004945487389 */ /* 0x00102400000c0026 */
[----:B01234-:R-:W-:Y:S05]  /*3d00*/  ENDCOLLECTIVE ;  /* 0x000000000000791b */ /* 0x01ffea0003800000 */
.L_x_16360:
[----:B------:R-:W-:Y:S05]  /*3d10*/  BSYNC B1 ;  /* 0x0000000000017941 */ /* 0x000fea0003800000 */
.L_x_16359:
[----:B------:R-:W-:Y:S01]  /*3d20*/  IMAD.MOV.U32 R73, RZ, RZ, R72 ;  /* 0x000000ffff497224 */ /* 0x000fe200078e0048 */
[----:B------:R-:W-:Y:S06]  /*3d30*/  BRA `(.L_x_16361) ;  /* 0xffffffe400c87947 */ /* 0x000fec000383ffff */
.L_x_16320:
[----:B------:R-:W-:Y:S01]  /*3d40*/  BSSY B1, `(.L_x_16362) ;  /* 0x0000006000017945 */ /* 0x000fe20003800000 */
[----:B------:R-:W-:Y:S01]  /*3d50*/  IMAD.MOV.U32 R73, RZ, RZ, R14 ;  /* 0x000000ffff497224 */ /* 0x000fe200078e000e */
[----:B------:R-:W-:-:S07]  /*3d60*/  MOV R72, 0xffffffff ;  /* 0xffffffff00487802 */ /* 0x000fce0000000f00 */
[----:B01234-:R-:W-:Y:S05]  /*3d70*/  WARPSYNC.COLLECTIVE R72, `(.L_x_16363) ;  /* 0x0000000048087348 */ /* 0x01ffea0003c00000 */
[----:B0-----:R0:W0:Y:S02]  /*3d80*/  SHFL.IDX P6, R72, R69, R73, R38 ;  /* 0x0000004945487389 */ /* 0x00102400000c0026 */
[----:B01234-:R-:W-:Y:S05]  /*3d90*/  ENDCOLLECTIVE ;  /* 0x000000000000791b */ /* 0x01ffea0003800000 */
.L_x_16363:
[----:B------:R-:W-:Y:S05]  /*3da0*/  BSYNC B1 ;  /* 0x0000000000017941 */ /* 0x000fea0003800000 */
.L_x_16362:
[----:B------:R-:W-:Y:S05]  /*3db0*/  BRA `(.L_x_16364) ;  /* 0xffffffe400c07947 */ /* 0x000fea000383ffff */
.L_x_16322:
[----:B------:R-:W-:Y:S01]  /*3dc0*/  BSSY B1, `(.L_x_16365) ;  /* 0x0000006000017945 */ /* 0x000fe20003800000 */
[----:B------:R-:W-:Y:S02]  /*3dd0*/  IMAD.MOV.U32 R73, RZ, RZ, R15 ;  /* 0x000000ffff497224 */ /* 0x000fe400078e000f */
[----:B------:R-:W-:-:S07]  /*3de0*/  IMAD.MOV.U32 R72, RZ, RZ, -0x1 ;  /* 0xffffffffff487424 */ /* 0x000fce00078e00ff */
[----:B01234-:R-:W-:Y:S05]  /*3df0*/  WARPSYNC.COLLECTIVE R72, `(.L_x_16366) ;  /* 0x0000000048087348 */ /* 0x01ffea0003c00000 */
[----:B0-----:R0:W0:Y:S02]  /*3e00*/  SHFL.IDX P6, R72, R69, R73, R38 ;  /* 0x0000004945487389 */ /* 0x00102400000c0026 */
[----:B01234-:R-:W-:Y:S05]  /*3e10*/  ENDCOLLECTIVE ;  /* 0x000000000000791b */ /* 0x01ffea0003800000 */
.L_x_16366:
[----:B------:R-:W-:Y:S05]  /*3e20*/  BSYNC B1 ;  /* 0x0000000000017941 */ /* 0x000fea0003800000 */
.L_x_16365:
[----:B------:R-:W-:Y:S01]  /*3e30*/  IMAD.MOV.U32 R73, RZ, RZ, R72 ;  /* 0x000000ffff497224 */ /* 0x000fe200078e0048 */
[----:B------:R-:W-:Y:S06]  /*3e40*/  BRA `(.L_x_16367) ;  /* 0xffffffe400b47947 */ /* 0x000fec000383ffff */
.L_x_16324:
[----:B------:R-:W-:Y:S01]  /*3e50*/  BSSY B1, `(.L_x_16368) ;  /* 0x0000006000017945 */ /* 0x000fe20003800000 */
[----:B------:R-:W-:Y:S01]  /*3e60*/  MOV R73, R17 ;  /* 0x0000001100497202 */ /* 0x000fe20000000f00 */
[----:B------:R-:W-:-:S07]  /*3e70*/  IMAD.MOV.U32 R72, RZ, RZ, -0x1 ;  /* 0xffffffffff487424 */ /* 0x000fce00078e00ff */
[----:B01234-:R-:W-:Y:S05]  /*3e80*/  WARPSYNC.COLLECTIVE R72, `(.L_x_16369) ;  /* 0x0000000048087348 */ /* 0x01ffea0003c00000 */
[----:B0-----:R0:W0:Y:S02]  /*3e90*/  SHFL.IDX P6, R72, R69, R73, R38 ;  /* 0x0000004945487389 */ /* 0x00102400000c0026 */
[----:B01234-:R-:W-:Y:S05]  /*3ea0*/  ENDCOLLECTIVE ;  /* 0x000000000000791b */ /* 0x01ffea0003800000 */
.L_x_16369:
[----:B------:R-:W-:Y:S05]  /*3eb0*/  BSYNC B1 ;  /* 0x0000000000017941 */ /* 0x000fea0003800000 */
.L_x_16368:
[----:B------:R-:W-:Y:S05]  /*3ec0*/  BRA `(.L_x_16370) ;  /* 0xffffffe400ac7947 */ /* 0x000fea000383ffff */
.L_x_16326:
[----:B------:R-:W-:Y:S01]  /*3ed0*/  BSSY B1, `(.L_x_16371) ;  /* 0x0000006000017945 */ /* 0x000fe20003800000 */
[----:B------:R-:W-:Y:S02]  /*3ee0*/  IMAD.MOV.U32 R73, RZ, RZ, R19 ;  /* 0x000000ffff497224 */ /* 0x000fe400078e0013 */
[----:B------:R-:W-:-:S07]  /*3ef0*/  IMAD.MOV.U32 R72, RZ, RZ, -0x1 ;  /* 0xffffffffff487424 */ /* 0x000fce00078e00ff */
[----:B01234-:R-:W-:Y:S05]  /*3f00*/  WARPSYNC.COLLECTIVE R72, `(.L_x_16372) ;  /* 0x0000000048087348 */ /* 0x01ffea0003c00000 */
[----:B0-----:R0:W0:Y:S02]  /*3f10*/  SHFL.IDX P6, R72, R69, R73, R38 ;  /* 0x0000004945487389 */ /* 0x00102400000c0026 */
[----:B01234-:R-:W-:Y:S05]  /*3f20*/  ENDCOLLECTIVE ;  /* 0x000000000000791b */ /* 0x01ffea0003800000 */
.L_x_16372:
[----:B------:R-:W-:Y:S05]  /*3f30*/  BSYNC B1 ;  /* 0x0000000000017941 */ /* 0x000fea0003800000 */
.L_x_16371:
[----:B------:R-:W-:Y:S01]  /*3f40*/  MOV R73, R72 ;  /* 0x0000004800497202 */ /* 0x000fe20000000f00 */
[----:B------:R-:W-:Y:S06]  /*3f50*/  BRA `(.L_x_16373) ;  /* 0xffffffe400a07947 */ /* 0x000fec000383ffff */
.L_x_16328:
[----:B------:R-:W-:Y:S01]  /*3f60*/  BSSY B1, `(.L_x_16374) ;  /* 0x0000006000017945 */ /* 0x000fe20003800000 */
[----:B------:R-:W-:Y:S02]  /*3f70*/  IMAD.MOV.U32 R73, RZ, RZ, R21 ;  /* 0x000000ffff497224 */ /* 0x000fe400078e0015 */
[----:B------:R-:W-:-:S07]  /*3f80*/  IMAD.MOV.U32 R72, RZ, RZ, -0x1 ;  /* 0xffffffffff487424 */ /* 0x000fce00078e00ff */
[----:B01234-:R-:W-:Y:S05]  /*3f90*/  WARPSYNC.COLLECTIVE R72, `(.L_x_16375) ;  /* 0x0000000048087348 */ /* 0x01ffea0003c00000 */
[----:B0-----:R0:W0:Y:S02]  /*3fa0*/  SHFL.IDX P6, R72, R69, R73, R38 ;  /* 0x0000004945487389 */ /* 0x00102400000c0026 */
[----:B01234-:R-:W-:Y:S05]  /*3fb0*/  ENDCOLLECTIVE ;  /* 0x000000000000791b */ /* 0x01ffea0003800000 */
.L_x_16375:
[----:B------:R-:W-:Y:S05]  /*3fc0*/  BSYNC B1 ;  /* 0x0000000000017941 */ /* 0x000fea0003800000 */
.L_x_16374:
[----:B------:R-:W-:Y:S05]  /*3fd0*/  BRA `(.L_x_16376) ;  /* 0xffffffe400987947 */ /* 0x000fea000383ffff */
.L_x_16330:
[----:B------:R-:W-:Y:S01]  /*3fe0*/  BSSY B1, `(.L_x_16377) ;  /* 0x0000006000017945 */ /* 0x000fe20003800000 */
[----:B------:R-:W-:Y:S01]  /*3ff0*/  IMAD.MOV.U32 R73, RZ, RZ, R23 ;  /* 0x000000ffff497224 */ /* 0x000fe200078e0017 */
[----:B------:R-:W-:-:S07]  /*4000*/  MOV R72, 0xffffffff ;  /* 0xffffffff00487802 */ /* 0x000fce0000000f00 */
[----:B01234-:R-:W-:Y:S05]  /*4010*/  WARPSYNC.COLLECTIVE R72, `(.L_x_16378) ;  /* 0x0000000048087348 */ /* 0x01ffea0003c00000 */
[----:B0-----:R0:W0:Y:S02]  /*4020*/  SHFL.IDX P6, R72, R69, R73, R38 ;  /* 0x0000004945487389 */ /* 0x00102400000c0026 */
[----:B01234-:R-:W-:Y:S05]  /*4030*/  ENDCOLLECTIVE ;  /* 0x000000000000791b */ /* 0x01ffea0003800000 */
.L_x_16378:
[----:B------:R-:W-:Y:S05]  /*4040*/  BSYNC B1 ;  /* 0x0000000000017941 */ /* 0x000fea0003800000 */
.L_x_16377:
[----:B------:R-:W-:Y:S01]  /*4050*/  IMAD.MOV.U32 R73, RZ, RZ, R72 ;  /* 0x000000ffff497224 */ /* 0x000fe200078e0048 */
[----:B------:R-:W-:Y:S06]  /*4060*/  BRA `(.L_x_16379) ;  /* 0xffffffe4008c7947 */ /* 0x000fec000383ffff */
.L_x_16332:
[----:B------:R-:W-:Y:S01]  /*4070*/  BSSY B1, `(.L_x_16380) ;  /* 0x0000006000017945 */ /* 0x000fe20003800000 */
[----:B------:R-:W-:Y:S02]  /*4080*/  IMAD.MOV.U32 R73, RZ, RZ, R25 ;  /* 0x000000ffff497224 */ /* 0x000fe400078e0019 */
[----:B------:R-:W-:-:S07]  /*4090*/  IMAD.MOV.U32 R72, RZ, RZ, -0x1 ;  /* 0xffffffffff487424 */ /* 0x000fce00078e00ff */
[----:B01234-:R-:W-:Y:S05]  /*40a0*/  WARPSYNC.COLLECTIVE R72, `(.L_x_16381) ;  /* 0x0000000048087348 */ /* 0x01ffea0003c00000 */
[----:B0-----:R0:W0:Y:S02]  /*40b0*/  SHFL.IDX P6, R72, R69, R73, R38 ;  /* 0x0000004945487389 */ /* 0x00102400000c0026 */
[----:B01234-:R-:W-:Y:S05]  /*40c0*/  ENDCOLLECTIVE ;  /* 0x000000000000791b */ /* 0x01ffea0003800000 */
.L_x_16381:
[----:B------:R-:W-:Y:S05]  /*40d0*/  BSYNC B1 ;  /* 0x0000000000017941 */ /* 0x000fea0003800000 */
.L_x_16380:
[----:B------:R-:W-:Y:S05]  /*40e0*/  BRA `(.L_x_16382) ;  /* 0xffffffe400847947 */ /* 0x000fea000383ffff */
.L_x_16334:
[----:B------:R-:W-:Y:S01]  /*40f0*/  BSSY B1, `(.L_x_16383) ;  /* 0x0000006000017945 */ /* 0x000fe20003800000 */
[----:B------:R-:W-:Y:S01]  /*4100*/  MOV R73, R27 ;  /* 0x0000001b00497202 */ /* 0x000fe20000000f00 */
[----:B------:R-:W-:-:S07]  /*4110*/  IMAD.MOV.U32 R72, RZ, RZ, -0x1 ;  /* 0xffffffffff487424 */ /* 0x000fce00078e00ff */
[----:B01234-:R-:W-:Y:S05]  /*4120*/  WARPSYNC.COLLECTIVE R72, `(.L_x_16384) ;  /* 0x0000000048087348 */ /* 0x01ffea0003c00000 */
[----:B0-----:R0:W0:Y:S02]  /*4130*/  SHFL.IDX P6, R72, R69, R73, R38 ;  /* 0x0000004945487389 */ /* 0x00102400000c0026 */
[----:B01234-:R-:W-:Y:S05]  /*4140*/  ENDCOLLECTIVE ;  /* 0x000000000000791b */ /* 0x01ffea0003800000 */
.L_x_16384:
[----:B------:R-:W-:Y:S05]  /*4150*/  BSYNC B1 ;  /* 0x0000000000017941 */ /* 0x000fea0003800000 */
.L_x_16383:
[----:B------:R-:W-:Y:S01]  /*4160*/  IMAD.MOV.U32 R73, RZ, RZ, R72 ;  /* 0x000000ffff497224 */ /* 0x000fe200078e0048 */
[----:B------:R-:W-:Y:S06]  /*4170*/  BRA `(.L_x_16385) ;  /* 0xffffffe400787947 */ /* 0x000fec000383ffff */
.L_x_16336:
[----:B------:R-:W-:Y:S01]  /*4180*/  BSSY B1, `(.L_x_16386) ;  /* 0x0000006000017945 */ /* 0x000fe20003800000 */
[----:B------:R-:W-:Y:S01]  /*4190*/  IMAD.MOV.U32 R73, RZ, RZ, R29 ;  /* 0x000000ffff497224 */ /* 0x000fe200078e001d */
[----:B------:R-:W-:-:S07]  /*41a0*/  MOV R72, 0xffffffff ;  /* 0xffffffff00487802 */ /* 0x000fce0000000f00 */
[----:B01234-:R-:W-:Y:S05]  /*41b0*/  WARPSYNC.COLLECTIVE R72, `(.L_x_16387) ;  /* 0x0000000048087348 */ /* 0x01ffea0003c00000 */
[----:B0-----:R0:W0:Y:S02]  /*41c0*/  SHFL.IDX P6, R72, R69, R73, R38 ;  /* 0x0000004945487389 */ /* 0x00102400000c0026 */
[----:B01234-:R-:W-:Y:S05]  /*41d0*/  ENDCOLLECTIVE ;  /* 0x000000000000791b */ /* 0x01ffea0003800000 */
.L_x_16387:
[----:B------:R-:W-:Y:S05]  /*41e0*/  BSYNC B1 ;  /* 0x0000000000017941 */ /* 0x000fea0003800000 */
.L_x_16386:
[----:B------:R-:W-:Y:S05]  /*41f0*/  BRA `(.L_x_16388) ;  /* 0xffffffe400707947 */ /* 0x000fea000383ffff */
.L_x_16338:
[----:B------:R-:W-:Y:S01]  /*4200*/  BSSY B1, `(.L_x_16389) ;  /* 0x0000006000017945 */ /* 0x000fe20003800000 */
[----:B------:R-:W-:Y:S02]  /*4210*/  IMAD.MOV.U32 R73, RZ, RZ, R33 ;  /* 0x000000ffff497224 */ /* 0x000fe400078e0021 */
[----:B------:R-:W-:-:S07]  /*4220*/  IMAD.MOV.U32 R72, RZ, RZ, -0x1 ;  /* 0xffffffffff487424 */ /* 0x000fce00078e00ff */
[----:B01234-:R-:W-:Y:S05]  /*4230*/  WARPSYNC.COLLECTIVE R72, `(.L_x_16390) ;  /* 0x0000000048087348 */ /* 0x01ffea0003c00000 */
[----:B0-----:R0:W0:Y:S02]  /*4240*/  SHFL.IDX P6, R72, R69, R73, R38 ;  /* 0x0000004945487389 */ /* 0x00102400000c0026 */
[----:B01234-:R-:W-:Y:S05]  /*4250*/  ENDCOLLECTIVE ;  /* 0x000000000000791b */ /* 0x01ffea0003800000 */
.L_x_16390:
[----:B------:R-:W-:Y:S05]  /*4260*/  BSYNC B1 ;  /* 0x0000000000017941 */ /* 0x000fea0003800000 */
.L_x_16389:
[----:B------:R-:W-:Y:S01]  /*4270*/  IMAD.MOV.U32 R73, RZ, RZ, R72 ;  /* 0x000000ffff497224 */ /* 0x000fe200078e0048 */
[----:B------:R-:W-:Y:S06]  /*4280*/  BRA `(.L_x_16391) ;  /* 0xffffffe400647947 */ /* 0x000fec000383ffff */
.L_x_16340:
[----:B------:R-:W-:Y:S01]  /*4290*/  BSSY B1, `(.L_x_16392) ;  /* 0x0000006000017945 */ /* 0x000fe20003800000 */
[----:B------:R-:W-:Y:S01]  /*42a0*/  MOV R73, R35 ;  /* 0x0000002300497202 */ /* 0x000fe20000000f00 */
[----:B------:R-:W-:-:S07]  /*42b0*/  IMAD.MOV.U32 R72, RZ, RZ, -0x1 ;  /* 0xffffffffff487424 */ /* 0x000fce00078e00ff */
[----:B01234-:R-:W-:Y:S05]  /*42c0*/  WARPSYNC.COLLECTIVE R72, `(.L_x_16393) ;  /* 0x0000000048087348 */ /* 0x01ffea0003c00000 */
[----:B0-----:R0:W0:Y:S02]  /*42d0*/  SHFL.IDX P6, R72, R69, R73, R38 ;  /* 0x0000004945487389 */ /* 0x00102400000c0026 */
[----:B01234-:R-:W-:Y:S05]  /*42e0*/  ENDCOLLECTIVE ;  /* 0x000000000000791b */ /* 0x01ffea0003800000 */
.L_x_16393:
[----:B------:R-:W-:Y:S05]  /*42f0*/  BSYNC B1 ;  /* 0x0000000000017941 */ /* 0x000fea0003800000 */
.L_x_16392:
[----:B------:R-:W-:Y:S01]  /*4300*/  IMAD.MOV.U32 R69, RZ, RZ, R72 ;  /* 0x000000ffff457224 */ /* 0x000fe200078e0048 */
[----:B------:R-:W-:Y:S06]  /*4310*/  BRA `(.L_x_16394) ;  /* 0xffffffe400587947 */ /* 0x000fec000383ffff */
        .weak           $__internal_125_$__cuda_sm20_div_u16
        .type           $__internal_125_$__cuda_sm20_div_u16,@function
        .size           $__internal_125_$__cuda_sm20_div_u16,(.L_x_20415 - $__internal_125_$__cuda_sm20_div_u16)
$__internal_125_$__cuda_sm20_div_u16:
[----:B------:R-:W0:Y:S01]  /*4320*/  I2F.U16 R4, R6 ;  /* 0x0000000600047306 */ /* 0x000e220000101000 */
[----:B------:R-:W-:Y:S02]  /*4330*/  IMAD.MOV.U32 R7, RZ, RZ, 0x4b800000 ;  /* 0x4b800000ff077424 */ /* 0x000fe400078e00ff */
[----:B------:R-:W-:Y:S01]  /*4340*/  IMAD.MOV.U32 R9, RZ, RZ, 0x0 ;  /* 0x00000000ff097424 */ /* 0x000fe200078e00ff */
        /* <DEDUP_REMOVED lines=8> */
[----:B0-----:R-:W-:-:S05]  /*43d0*/  FMUL R7, R7, R10 ;  /* 0x0000000a07077220 */ /* 0x001fca0000400000 */
[----:B------:R-:W-:-:S05]  /*43e0*/  IADD3 R7, PT, PT, R7, 0x2, RZ ;  /* 0x0000000207077810 */ /* 0x000fca0007ffe0ff */
[----:B------:R-:W-:-:S06]  /*43f0*/  FMUL.RZ R4, R4, R7 ;  /* 0x0000000704047220 */ /* 0x000fcc000040c000 */
[----:B------:R-:W0:Y:S02]  /*4400*/  F2I.U32.TRUNC.NTZ R4, R4 ;  /* 0x0000000400047305 */ /* 0x000e24000020f000 */
[----:B0-----:R-:W-:Y:S01]  /*4410*/  LOP3.LUT R6, R4, 0xffff, RZ, 0xc0, !PT ;  /* 0x0000ffff04067812 */ /* 0x001fe200078ec0ff */
[----:B------:R-:W-:Y:S01]  /*4420*/  @!P0 IMAD.MOV.U32 R6, RZ, RZ, -0x1 ;  /* 0xffffffffff068424 */ /* 0x000fe200078e00ff */
[----:B------:R-:W-:Y:S06]  /*4430*/  RET.REL.NODEC R8 `(_Z9cuda_gemmIiLi128ELi1ELi1ELi256ELi16ELi16ELi0EEviiiPT_S1_S1_ii) ;  /* 0xffffffb808f07950 */ /* 0x000fec0003c3ffff */
.L_x_16395:
        /* <DEDUP_REMOVED lines=12> */
.L_x_20415:


//--------------------- .text._Z9cuda_gemmIiLi128ELi1ELi1ELi256ELi8ELi8ELi1EEviiiPT_S1_S1_ii --------------------------
	.section	.text._Z9cuda_gemmIiLi128ELi1ELi1ELi256ELi8ELi8ELi1EEviiiPT_S1_S1_ii,"ax",@progbits
	.align	128
        .global         _Z9cuda_gemmIiLi128ELi1ELi1ELi256ELi8ELi8ELi1EEviiiPT_S1_S1_ii
        .type           _Z9cuda_gemmIiLi128ELi1ELi1ELi256ELi8ELi8ELi1EEviiiPT_S1_S1_ii,@function
        .size           _Z9cuda_gemmIiLi128ELi1ELi1ELi256ELi8ELi8ELi1EEviiiPT_S1_S1_ii,(.L_x_20416 - _Z9cuda_gemmIiLi128ELi1ELi1ELi256ELi8ELi8ELi1EEviiiPT_S1_S1_ii)
        .other          _Z9cuda_gemmIiLi128ELi1ELi1ELi256ELi8ELi8ELi1EEviiiPT_S1_S1_ii,@"STO_CUDA_ENTRY STV_DEFAULT"
_Z9cuda_gemmIiLi128ELi1ELi1ELi256ELi8ELi8ELi1EEviiiPT_S1_S1_ii:
.text._Z9cuda_gemmIiLi128ELi1ELi1ELi256ELi8ELi8ELi1EEviiiPT_S1_S1_ii:
        /* <DEDUP_REMOVED lines=46> */
.L_x_16400:
        /* <DEDUP_REMOVED lines=12> */
.L_x_16399:
[----:B------:R-:W-:Y:S05]  /*03a0*/  BSYNC.RECONVERGENT B1 ;  /* 0x0000000000017941 */ /* 0x000fea0003800200 */
.L_x_16398:
        /* <DEDUP_REMOVED lines=8> */
.L_x_16401:
        /* <DEDUP_REMOVED lines=39> */
.L_x_16397:
[----:B------:R-:W-:Y:S05]  /*06a0*/  BSYNC.RECONVERGENT B0 ;  /* 0x0000000000007941 */ /* 0x000fea0003800200 */
.L_x_16396:
[----:B------:R-:W1:Y:S01]  /*06b0*/  S2R R0, SR_CTAID.Y ;  /* 0x0000000000007919 */ /* 0x000e620000002600 */
[----:B------:R-:W3:Y:S01]  /*06c0*/  LDC R24, c[0x0][0x360] ;  /* 0x0000d800ff187b82 */ /* 0x000ee20000000800 */
[----:B------:R-:W1:Y:S02]  /*06d0*/  LDCU UR4, c[0x0][0x374] ;  /* 0x00006e80ff0477ac */ /* 0x000e640008000800 */
[----:B-1----:R-:W-:-:S13]  /*06e0*/  ISETP.GE.U32.AND P0, PT, R0, UR4, PT ;  /* 0x0000000400007c0c */ /* 0x002fda000bf06070 */
[----:B------:R-:W-:Y:S05]  /*06f0*/  @P0 EXIT ;  /* 0x000000000000094d */ /* 0x000fea0003800000 */
[C---:B---3--:R-:W-:Y:S01]  /*0700*/  IMAD.IADD R0, R25.reuse, 0x1, R24 ;  /* 0x0000000119007824 */ /* 0x048fe200078e0218 */
[C---:B--2---:R-:W-:Y:S02]  /*0710*/  LOP3.LUT R23, R25.reuse, 0x1f, RZ, 0xc0, !PT ;  /* 0x0000001f19177812 */ /* 0x044fe400078ec0ff */
[----:B------:R-:W-:Y:S02]  /*0720*/  LOP3.LUT R22, R25, 0x7, RZ, 0xc0, !PT ;  /* 0x0000000719167812 */ /* 0x000fe400078ec0ff */
[----:B------:R-:W-:Y:S02]  /*0730*/  LOP3.LUT R2, R24, 0xff, RZ, 0xc0, !PT ;  /* 0x000000ff18027812 */ /* 0x000fe400078ec0ff */
[----:B0-----:R-:W-:Y:S02]  /*0740*/  LOP3.LUT R6, R0, 0xff, RZ, 0xc, !PT ;  /* 0x000000ff00067812 */ /* 0x001fe400078e0cff */
[----:B------:R-:W-:-:S07]  /*0750*/  MOV R5, 0x770 ;  /* 0x0000077000057802 */ /* 0x000fce0000000f00 */
[----:B------:R-:W-:Y:S05]  /*0760*/  CALL.REL.NOINC `($__internal_126_$__cuda_sm20_div_u16) ;  /* 0x0000001000847944 */ /* 0x000fea0003c00000 */
[C---:B------:R-:W-:Y:S01]  /*0770*/  LOP3.LUT R29, R28.reuse, 0x3, RZ, 0xc0, !PT ;  /* 0x000000031c1d7812 */ /* 0x040fe200078ec0ff */
[----:B------:R-:W-:Y:S01]  /*0780*/  BSSY.RECONVERGENT B0, `(.L_x_16402) ;  /* 0x000001c000007945 */ /* 0x000fe20003800200 */
[C---:B------:R-:W-:Y:S02]  /*0790*/  LOP3.LUT R0, R28.reuse, 0xffff, RZ, 0xc0, !PT ;  /* 0x0000ffff1c007812 */ /* 0x040fe400078ec0ff */
        /* <DEDUP_REMOVED lines=8> */
[----:B------:R-:W0:Y:S01]  /*0820*/  S2R R4, SR_CTAID.Y ;  /* 0x0000000000047919 */ /* 0x000e220000002600 */
[----:B------:R-:W1:Y:S01]  /*0830*/  S2UR UR5, SR_CgaCtaId ;  /* 0x00000000000579c3 */ /* 0x000e620000008800 */
[----:B------:R-:W-:Y:S01]  /*0840*/  UMOV UR4, 0x400 ;  /* 0x0000040000047882 */ /* 0x000fe20000000000 */
[----:B------:R-:W-:Y:S01]  /*0850*/  IMAD R13, R21, R24, R25 ;  /* 0x00000018150d7224 */ /* 0x000fe200078e0219 */
[----:B------:R-:W-:Y:S01]  /*0860*/  UIADD3 UR4, UPT, UPT, UR4, 0x180, URZ ;  /* 0x0000018004047890 */ /* 0x000fe2000fffe0ff */
[----:B------:R-:W-:-:S04]  /*0870*/  IMAD.MOV R0, RZ, RZ, -R21 ;  /* 0x000000ffff007224 */ /* 0x000fc800078e0a15 */
[----:B------:R-:W2:Y:S01]  /*0880*/  LDC.64 R2, c[0x0][0x390] ;  /* 0x0000e400ff027b82 */ /* 0x000ea20000000a00 */
[----:B-1----:R-:W-:Y:S01]  /*0890*/  ULEA UR4, UR5, UR4, 0x18 ;  /* 0x0000000405047291 */ /* 0x002fe2000f8ec0ff */
[----:B0-----:R-:W-:-:S04]  /*08a0*/  IMAD R5, R4, 0x100, R25 ;  /* 0x0000010004057824 */ /* 0x001fc800078e0219 */
[----:B--2---:R-:W-:Y:S01]  /*08b0*/  IMAD.WIDE.U32 R2, R5, 0x4, R2 ;  /* 0x0000000405027825 */ /* 0x004fe200078e0002 */
[----:B------:R-:W-:-:S07]  /*08c0*/  LEA R5, R25, UR4, 0x2 ;  /* 0x0000000419057c11 */ /* 0x000fce000f8e10ff */
.L_x_16404:
[----:B------:R0:W2:Y:S01]  /*08d0*/  LDG.E R4, desc[UR8][R2.64] ;  /* 0x0000000802047981 */ /* 0x0000a2000c1e1900 */
[----:B------:R-:W-:-:S04]  /*08e0*/  IADD3 R0, PT, PT, R0, 0x1, RZ ;  /* 0x0000000100007810 */ /* 0x000fc80007ffe0ff */
[----:B------:R-:W-:Y:S01]  /*08f0*/  ISETP.NE.AND P0, PT, R0, RZ, PT ;  /* 0x000000ff0000720c */ /* 0x000fe20003f05270 */
[C---:B0-----:R-:W-:Y:S01]  /*0900*/  IMAD.WIDE.U32 R2, R24.reuse, 0x4, R2 ;  /* 0x0000000418027825 */ /* 0x041fe200078e0002 */
[----:B--2---:R0:W-:Y:S03]  /*0910*/  STS [R5], R4 ;  /* 0x0000000405007388 */ /* 0x0041e60000000800 */
[----:B0-----:R-:W-:-:S08]  /*0920*/  IMAD R5, R24, 0x4, R5 ;  /* 0x0000000418057824 */ /* 0x001fd000078e0205 */
[----:B------:R-:W-:Y:S05]  /*0930*/  @P0 BRA `(.L_x_16404) ;  /* 0xfffffffc00e40947 */ /* 0x000fea000383ffff */
.L_x_16403:
[----:B------:R-:W-:Y:S05]  /*0940*/  BSYNC.RECONVERGENT B0 ;  /* 0x0000000000007941 */ /* 0x000fea0003800200 */
.L_x_16402:
        /* <DEDUP_REMOVED lines=8> */
[----:B------:R-:W-:Y:S01]  /*09d0*/  LEA R17, R13, UR4, 0x2 ;  /* 0x000000040d117c11 */ /* 0x000fe2000f8e10ff */
[----:B0-----:R-:W-:-:S04]  /*09e0*/  IMAD R0, R4, 0x100, R13 ;  /* 0x0000010004007824 */ /* 0x001fc800078e020d */
[--C-:B------:R-:W-:Y:S01]  /*09f0*/  IMAD R19, R24, 0x2, R0.reuse ;  /* 0x0000000218137824 */ /* 0x100fe200078e0200 */
[----:B------:R-:W-:Y:S01]  /*0a00*/  IADD3 R15, PT, PT, R0, R24, RZ ;  /* 0x00000018000f7210 */ /* 0x000fe20007ffe0ff */
[----:B------:R-:W-:-:S07]  /*0a10*/  IMAD R27, R24, 0x3, R0 ;  /* 0x00000003181b7824 */ /* 0x000fce00078e0200 */
.L_x_16407:
        /* <DEDUP_REMOVED lines=23> */
.L_x_16406:
[----:B------:R-:W-:Y:S05]  /*0b90*/  BSYNC.RECONVERGENT B0 ;  /* 0x0000000000007941 */ /* 0x000fea0003800200 */
.L_x_16405:
        /* <DEDUP_REMOVED lines=11> */
.L_x_16410:
[----:B------:R-:W-:Y:S01]  /*0c50*/  IADD3 R0, PT, PT, R0, 0x1, RZ ;  /* 0x0000000100007810 */ /* 0x000fe20007ffe0ff */
[----:B------:R0:W-:Y:S03]  /*0c60*/  STS [R5], RZ ;  /* 0x000000ff05007388 */ /* 0x0001e60000000800 */
[----:B------:R-:W-:Y:S01]  /*0c70*/  ISETP.NE.AND P0, PT, R0, RZ, PT ;  /* 0x000000ff0000720c */ /* 0x000fe20003f05270 */
[----:B0-----:R-:W-:-:S12]  /*0c80*/  IMAD R5, R24, 0x4, R5 ;  /* 0x0000000418057824 */ /* 0x001fd800078e0205 */
[----:B------:R-:W-:Y:S05]  /*0c90*/  @P0 BRA `(.L_x_16410) ;  /* 0xfffffffc00ec0947 */ /* 0x000fea000383ffff */
.L_x_16409:
[----:B------:R-:W-:Y:S05]  /*0ca0*/  BSYNC.RECONVERGENT B0 ;  /* 0x0000000000007941 */ /* 0x000fea0003800200 */
.L_x_16408:
[----:B------:R-:W-:Y:S04]  /*0cb0*/  BSSY.RECONVERGENT B0, `(.L_x_16411) ;  /* 0x0000012000007945 */ /* 0x000fe80003800200 */
[----:B------:R-:W-:Y:S05]  /*0cc0*/  @!P3 BRA `(.L_x_16412) ;  /* 0x000000000040b947 */ /* 0x000fea0003800000 */
[----:B------:R-:W0:Y:S01]  /*0cd0*/  S2UR UR5, SR_CgaCtaId ;  /* 0x00000000000579c3 */ /* 0x000e220000008800 */
[----:B------:R-:W-:Y:S02]  /*0ce0*/  UMOV UR4, 0x400 ;  /* 0x0000040000047882 */ /* 0x000fe40000000000 */
[----:B------:R-:W-:-:S04]  /*0cf0*/  UIADD3 UR4, UPT, UPT, UR4, 0x580, URZ ;  /* 0x0000058004047890 */ /* 0x000fc8000fffe0ff */
[----:B0-----:R-:W-:-:S06]  /*0d00*/  ULEA UR4, UR5, UR4, 0x18 ;  /* 0x0000000405047291 */ /* 0x001fcc000f8ec0ff */
[----:B------:R-:W-:-:S07]  /*0d10*/  LEA R5, R3, UR4, 0x2 ;  /* 0x0000000403057c11 */ /* 0x000fce000f8e10ff */
.L_x_16413:
        /* <DEDUP_REMOVED lines=11> */
.L_x_16412:
[----:B------:R-:W-:Y:S05]  /*0dd0*/  BSYNC.RECONVERGENT B0 ;  /* 0x0000000000007941 */ /* 0x000fea0003800200 */
.L_x_16411:
[----:B------:R-:W0:Y:S01]  /*0de0*/  S2UR UR6, SR_CgaCtaId ;  /* 0x00000000000679c3 */ /* 0x000e220000008800 */
[----:B------:R-:W-:Y:S01]  /*0df0*/  UMOV UR4, 0x400 ;  /* 0x0000040000047882 */ /* 0x000fe20000000000 */
[C---:B--2---:R-:W-:Y:S01]  /*0e00*/  SHF.L.U32 R0, R22.reuse, 0x2, RZ ;  /* 0x0000000216007819 */ /* 0x044fe200000006ff */
[----:B------:R-:W-:Y:S01]  /*0e10*/  UIADD3 UR5, UPT, UPT, UR4, 0x180, URZ ;  /* 0x0000018004057890 */ /* 0x000fe2000fffe0ff */
[C---:B------:R-:W-:Y:S01]  /*0e20*/  ISETP.NE.AND P6, PT, R22.reuse, RZ, PT ;  /* 0x000000ff1600720c */ /* 0x040fe20003fc5270 */
[----:B------:R-:W-:Y:S01]  /*0e30*/  VIADD R11, R25, 0x1 ;  /* 0x00000001190b7836 */ /* 0x000fe20000000000 */
[C---:B------:R-:W-:Y:S01]  /*0e40*/  ISETP.GE.U32.AND P1, PT, R22.reuse, 0x6, PT ;  /* 0x000000061600780c */ /* 0x040fe20003f26070 */
[----:B------:R-:W-:Y:S01]  /*0e50*/  IMAD R20, R23, 0x20, R0 ;  /* 0x0000002017147824 */ /* 0x000fe200078e0200 */
[C---:B------:R-:W-:Y:S01]  /*0e60*/  ISETP.NE.AND P0, PT, R22.reuse, 0x7, PT ;  /* 0x000000071600780c */ /* 0x040fe20003f05270 */
[----:B------:R-:W-:Y:S01]  /*0e70*/  VIADD R9, R25, 0x3 ;  /* 0x0000000319097836 */ /* 0x000fe20000000000 */
[----:B------:R-:W-:-:S02]  /*0e80*/  ISETP.GE.U32.AND P2, PT, R22, 0x5, PT ;  /* 0x000000051600780c */ /* 0x000fc40003f46070 */
[C---:B------:R-:W-:Y:S02]  /*0e90*/  ISETP.GE.U32.AND P3, PT, R22.reuse, 0x4, PT ;  /* 0x000000041600780c */ /* 0x040fe40003f66070 */
[C---:B------:R-:W-:Y:S02]  /*0ea0*/  ISETP.GE.U32.AND P4, PT, R22.reuse, 0x3, PT ;  /* 0x000000031600780c */ /* 0x040fe40003f86070 */
[C---:B------:R-:W-:Y:S02]  /*0eb0*/  ISETP.GE.U32.AND P5, PT, R22.reuse, 0x2, PT ;  /* 0x000000021600780c */ /* 0x040fe40003fa6070 */
[----:B-1----:R-:W-:Y:S02]  /*0ec0*/  IADD3 R10, PT, PT, R25, 0x2, RZ ;  /* 0x00000002190a7810 */ /* 0x002fe40007ffe0ff */
[----:B------:R-:W-:Y:S02]  /*0ed0*/  LOP3.LUT R12, R22, 0x4, RZ, 0x3c, !PT ;  /* 0x00000004160c7812 */ /* 0x000fe400078e3cff */
[----:B------:R-:W-:Y:S01]  /*0ee0*/  LOP3.LUT R11, R11, 0x7, RZ, 0xc0, !PT ;  /* 0x000000070b0b7812 */ /* 0x000fe200078ec0ff */
[----:B0-----:R-:W-:Y:S01]  /*0ef0*/  ULEA UR5, UR6, UR5, 0x18 ;  /* 0x0000000506057291 */ /* 0x001fe2000f8ec0ff */
[----:B------:R-:W-:-:S02]  /*0f00*/  LOP3.LUT R10, R10, 0x7, RZ, 0xc0, !PT ;  /* 0x000000070a0a7812 */ /* 0x000fc400078ec0ff */
[----:B------:R-:W-:-:S03]  /*0f10*/  LOP3.LUT R9, R9, 0x7, RZ, 0xc0, !PT ;  /* 0x0000000709097812 */ /* 0x000fc600078ec0ff */
[----:B------:R-:W-:-:S03]  /*0f20*/  VIADD R8, R20, UR5 ;  /* 0x0000000514087c36 */ /* 0x000fc60008000000 */
[----:B------:R-:W0:Y:S01]  /*0f30*/  LDS R20, [R20+UR5] ;  /* 0x0000000514147984 */ /* 0x000e220008000800 */
[----:B------:R-:W-:Y:S01]  /*0f40*/  UIADD3 UR5, UPT, UPT, UR4, 0x580, URZ ;  /* 0x0000058004057890 */ /* 0x000fe2000fffe0ff */
[C---:B------:R-:W-:Y:S01]  /*0f50*/  IADD3 R13, PT, PT, R8.reuse, -0x20, RZ ;  /* 0xffffffe0080d7810 */ /* 0x040fe20007ffe0ff */
[----:B------:R-:W-:Y:S02]  /*0f60*/  ULEA UR4, UR6, UR4, 0x18 ;  /* 0x0000000406047291 */ /* 0x000fe4000f8ec0ff */
[----:B------:R-:W-:Y:S01]  /*0f70*/  ULEA UR5, UR6, UR5, 0x18 ;  /* 0x0000000506057291 */ /* 0x000fe2000f8ec0ff */
[-C--:B------:R-:W-:Y:S01]  /*0f80*/  MOV R4, R13.reuse ;  /* 0x0000000d00047202 */ /* 0x080fe20000000f00 */
[--C-:B------:R-:W-:Y:S01]  /*0f90*/  IMAD.MOV.U32 R2, RZ, RZ, R13.reuse ;  /* 0x000000ffff027224 */ /* 0x100fe200078e000d */
[----:B------:R-:W-:Y:S01]  /*0fa0*/  MOV R7, R13 ;  /* 0x0000000d00077202 */ /* 0x000fe20000000f00 */
[--C-:B------:R-:W-:Y:S01]  /*0fb0*/  IMAD.MOV.U32 R3, RZ, RZ, R13.reuse ;  /* 0x000000ffff037224 */ /* 0x100fe200078e000d */
[C---:B------:R-:W-:Y:S01]  /*0fc0*/  @!P2 IADD3 R4, PT, PT, R8.reuse, RZ, RZ ;  /* 0x000000ff0804a210 */ /* 0x040fe20007ffe0ff */
[--C-:B------:R-:W-:Y:S01]  /*0fd0*/  IMAD.MOV.U32 R5, RZ, RZ, R13.reuse ;  /* 0x000000ffff057224 */ /* 0x100fe200078e000d */
[----:B------:R-:W-:Y:S01]  /*0fe0*/  @!P5 IADD3 R7, PT, PT, R8, RZ, RZ ;  /* 0x000000ff0807d210 */ /* 0x000fe20007ffe0ff */
[----:B------:R-:W-:-:S02]  /*0ff0*/  IMAD.MOV.U32 R6, RZ, RZ, R13 ;  /* 0x000000ffff067224 */ /* 0x000fc400078e000d */
[--C-:B------:R-:W-:Y:S01]  /*1000*/  @!P6 IMAD.MOV R13, RZ, RZ, R8.reuse ;  /* 0x000000ffff0de224 */ /* 0x100fe200078e0208 */
[----:B------:R1:W2:Y:S01]  /*1010*/  LDS R17, [R4+0xc] ;  /* 0x00000c0004117984 */ /* 0x0002a20000000800 */
[--C-:B------:R-:W-:Y:S02]  /*1020*/  @!P1 IMAD.MOV R3, RZ, RZ, R8.reuse ;  /* 0x000000ffff039224 */ /* 0x100fe400078e0208 */
[--C-:B------:R-:W-:Y:S01]  /*1030*/  @P0 IMAD.MOV R2, RZ, RZ, R8.reuse ;  /* 0x000000ffff020224 */ /* 0x100fe200078e0208 */
[----:B------:R-:W3:Y:S01]  /*1040*/  LDS R14, [R7+0x18] ;  /* 0x00001800070e7984 */ /* 0x000ee20000000800 */
[--C-:B------:R-:W-:Y:S02]  /*1050*/  @!P3 IMAD.MOV R5, RZ, RZ, R8.reuse ;  /* 0x000000ffff05b224 */ /* 0x100fe400078e0208 */
[----:B------:R-:W-:Y:S01]  /*1060*/  @!P4 IMAD.MOV R6, RZ, RZ, R8 ;  /* 0x000000ffff06c224 */ /* 0x000fe200078e0208 */
[----:B------:R-:W4:Y:S01]  /*1070*/  LDS R13, [R13+0x1c] ;  /* 0x00001c000d0d7984 */ /* 0x000f220000000800 */
[----:B------:R-:W-:Y:S01]  /*1080*/  VIADD R8, R25, 0x5 ;  /* 0x0000000519087836 */ /* 0x000fe20000000000 */
[----:B-1----:R-:W-:-:S02]  /*1090*/  SHF.R.U32.HI R4, RZ, 0x5, R25 ;  /* 0x00000005ff047819 */ /* 0x002fc40000011619 */
[----:B------:R1:W0:Y:S02]  /*10a0*/  LDS R18, [R3+0x8] ;  /* 0x0000080003127984 */ /* 0x0002240000000800 */
[----:B------:R-:W-:Y:S02]  /*10b0*/  LOP3.LUT R8, R8, 0x7, RZ, 0xc0, !PT ;  /* 0x0000000708087812 */ /* 0x000fe400078ec0ff */
[----:B------:R5:W0:Y:S01]  /*10c0*/  LDS R19, [R2+0x4] ;  /* 0x0000040002137984 */ /* 0x000a220000000800 */
[----:B-1----:R-:W-:-:S03]  /*10d0*/  VIADD R3, R25, 0xffffffff ;  /* 0xffffffff19037836 */ /* 0x002fc60000000000 */
[----:B------:R1:W0:Y:S01]  /*10e0*/  LDS R16, [R5+0x10] ;  /* 0x0000100005107984 */ /* 0x0002220000000800 */
[----:B-----5:R-:W-:-:S03]  /*10f0*/  IADD3 R2, PT, PT, R25, 0x6, RZ ;  /* 0x0000000619027810 */ /* 0x020fc60007ffe0ff */
[----:B------:R5:W0:Y:S01]  /*1100*/  LDS R15, [R6+0x14] ;  /* 0x00001400060f7984 */ /* 0x000a220000000800 */
[----:B------:R-:W-:Y:S01]  /*1110*/  LOP3.LUT R7, R2, 0x7, RZ, 0xc0, !PT ;  /* 0x0000000702077812 */ /* 0x000fe200078ec0ff */
[----:B-1----:R-:W-:Y:S01]  /*1120*/  VIADD R5, R0, UR4 ;  /* 0x0000000400057c36 */ /* 0x002fe20008000000 */
[----:B-----5:R-:W-:-:S07]  /*1130*/  LOP3.LUT R6, R3, 0x7, RZ, 0xc0, !PT ;  /* 0x0000000703067812 */ /* 0x020fce00078ec0ff */
.L_x_16415:
        /* <DEDUP_REMOVED lines=10> */
[----:B------:R-:W2:Y:S02]  /*11e0*/  SHFL.IDX PT, R0, R26, R9, 0x181f ;  /* 0x00181f091a007589 */ /* 0x000ea400000e0000 */
[----:B--2---:R-:W-:Y:S02]  /*11f0*/  IMAD R27, R17, R0, R27 ;  /* 0x00000000111b7224 */ /* 0x004fe400078e021b */
[----:B------:R-:W0:Y:S02]  /*1200*/  SHFL.IDX PT, R0, R26, R12, 0x181f ;  /* 0x00181f0c1a007589 */ /* 0x000e2400000e0000 */
[----:B0-----:R-:W-:-:S02]  /*1210*/  IMAD R27, R16, R0, R27 ;  /* 0x00000000101b7224 */ /* 0x001fc400078e021b */
[----:B------:R-:W0:Y:S02]  /*1220*/  SHFL.IDX PT, R0, R26, R8, 0x181f ;  /* 0x00181f081a007589 */ /* 0x000e2400000e0000 */
[----:B0-----:R-:W-:Y:S02]  /*1230*/  IMAD R27, R15, R0, R27 ;  /* 0x000000000f1b7224 */ /* 0x001fe400078e021b */
[----:B------:R-:W3:Y:S02]  /*1240*/  SHFL.IDX PT, R0, R26, R7, 0x181f ;  /* 0x00181f071a007589 */ /* 0x000ee400000e0000 */
[----:B---3--:R-:W-:Y:S02]  /*1250*/  IMAD R27, R14, R0, R27 ;  /* 0x000000000e1b7224 */ /* 0x008fe400078e021b */
[----:B------:R0:W1:Y:S05]  /*1260*/  SHFL.IDX PT, R0, R26, R6, 0x181f ;  /* 0x00181f061a007589 */ /* 0x00006a00000e0000 */
.L_x_16429:
[----:B------:R-:W-:Y:S01]  /*1270*/  LEA R2, R4, R23, 0x5 ;  /* 0x0000001704027211 */ /* 0x000fe200078e28ff */
[----:B-1--4-:R-:W-:Y:S01]  /*1280*/  IMAD R0, R13, R0, R27 ;  /* 0x000000000d007224 */ /* 0x012fe200078e021b */
[----:B------:R-:W-:Y:S02]  /*1290*/  LEA.HI R4, R24, R4, RZ, 0x1b ;  /* 0x0000000418047211 */ /* 0x000fe400078fd8ff */
[----:B------:R-:W-:Y:S02]  /*12a0*/  LEA R2, R2, UR5, 0x2 ;  /* 0x0000000502027c11 */ /* 0x000fe4000f8e10ff */
[----:B------:R-:W-:-:S03]  /*12b0*/  ISETP.GE.U32.AND P0, PT, R4, 0x8, PT ;  /* 0x000000080400780c */ /* 0x000fc60003f06070 */
[----:B------:R-:W1:Y:S02]  /*12c0*/  LDS R3, [R2] ;  /* 0x0000000002037984 */ /* 0x000e640000000800 */
[----:B-1----:R-:W-:-:S05]  /*12d0*/  IMAD.IADD R3, R0, 0x1, R3 ;  /* 0x0000000100037824 */ /* 0x002fca00078e0203 */
        /* <DEDUP_REMOVED lines=9> */
[----:B0-----:R-:W0:Y:S01]  /*1370*/  S2R R26, SR_CTAID.Y ;  /* 0x00000000001a7919 */ /* 0x001e220000002600 */
[----:B-1----:R-:W1:Y:S01]  /*1380*/  LDC.64 R2, c[0x0][0x3a0] ;  /* 0x0000e800ff027b82 */ /* 0x002e620000000a00 */
[----:B------:R-:W-:Y:S02]  /*1390*/  LEA R5, R25, UR5, 0x2 ;  /* 0x0000000519057c11 */ /* 0x000fe4000f8e10ff */
[C---:B------:R-:W-:Y:S01]  /*13a0*/  IADD3 R0, PT, PT, -R21.reuse, RZ, RZ ;  /* 0x000000ff15007210 */ /* 0x040fe20007ffe1ff */
[--C-:B0-----:R-:W-:Y:S02]  /*13b0*/  IMAD R7, R26, 0x100, R25.reuse ;  /* 0x000001001a077824 */ /* 0x101fe400078e0219 */
[----:B------:R-:W-:Y:S02]  /*13c0*/  IMAD R25, R21, R24, R25 ;  /* 0x0000001815197224 */ /* 0x000fe400078e0219 */
[----:B-1----:R-:W-:-:S07]  /*13d0*/  IMAD.WIDE.U32 R2, R7, 0x4, R2 ;  /* 0x0000000407027825 */ /* 0x002fce00078e0002 */
.L_x_16418:
[----:B------:R0:W1:Y:S01]  /*13e0*/  LDS R7, [R5] ;  /* 0x0000000005077984 */ /* 0x0000620000000800 */
[----:B------:R-:W-:-:S05]  /*13f0*/  VIADD R0, R0, 0x1 ;  /* 0x0000000100007836 */ /* 0x000fca0000000000 */
[----:B------:R-:W-:Y:S01]  /*1400*/  ISETP.NE.AND P0, PT, R0, RZ, PT ;  /* 0x000000ff0000720c */ /* 0x000fe20003f05270 */
[C---:B0-----:R-:W-:Y:S01]  /*1410*/  IMAD R5, R24.reuse, 0x4, R5 ;  /* 0x0000000418057824 */ /* 0x041fe200078e0205 */
[----:B-1----:R0:W-:Y:S02]  /*1420*/  STG.E desc[UR8][R2.64], R7 ;  /* 0x0000000702007986 */ /* 0x0021e4000c101908 */
[----:B0-----:R-:W-:-:S09]  /*1430*/  IMAD.WIDE.U32 R2, R24, 0x4, R2 ;  /* 0x0000000418027825 */ /* 0x001fd200078e0002 */
[----:B------:R-:W-:Y:S05]  /*1440*/  @P0 BRA `(.L_x_16418) ;  /* 0xfffffffc00e40947 */ /* 0x000fea000383ffff */
.L_x_16417:
[----:B------:R-:W-:Y:S05]  /*1450*/  BSYNC.RECONVERGENT B0 ;  /* 0x0000000000007941 */ /* 0x000fea0003800200 */
.L_x_16416:
[----:B------:R-:W-:Y:S05]  /*1460*/  @!P1 EXIT ;  /* 0x000000000000994d */ /* 0x000fea0003800000 */
[----:B------:R-:W2:Y:S01]  /*1470*/  S2R R4, SR_CTAID.Y ;  /* 0x0000000000047919 */ /* 0x000ea20000002600 */
[----:B-1----:R-:W0:Y:S01]  /*1480*/  LDC.64 R2, c[0x0][0x3a0] ;  /* 0x0000e800ff027b82 */ /* 0x002e220000000a00 */
[----:B------:R-:W-:Y:S01]  /*1490*/  LEA R19, R25, UR5, 0x2 ;  /* 0x0000000519137c11 */ /* 0x000fe2000f8e10ff */
[----:B0-----:R-:W-:-:S04]  /*14a0*/  IMAD.WIDE.U32 R6, R24, 0x4, R2 ;  /* 0x0000000418067825 */ /* 0x001fc800078e0002 */
[----:B------:R-:W-:Y:S01]  /*14b0*/  IMAD.WIDE.U32 R8, R24, 0x8, R2 ;  /* 0x0000000818087825 */ /* 0x000fe200078e0002 */
[----:B--2---:R-:W-:-:S03]  /*14c0*/  LEA R21, R4, R25, 0x8 ;  /* 0x0000001904157211 */ /* 0x004fc600078e40ff */
[----:B------:R-:W-:-:S07]  /*14d0*/  IMAD.WIDE.U32 R4, R24, 0xc, R2 ;  /* 0x0000000c18047825 */ /* 0x000fce00078e0002 */
.L_x_16419:
[C-C-:B------:R-:W-:Y:S01]  /*14e0*/  IMAD R0, R24.reuse, 0x4, R19.reuse ;  /* 0x0000000418007824 */ /* 0x140fe200078e0213 */
[----:B0-----:R0:W1:Y:S01]  /*14f0*/  LDS R23, [R19] ;  /* 0x0000000013177984 */ /* 0x0010620000000800 */
[C-C-:B------:R-:W-:Y:S01]  /*1500*/  IMAD R18, R24.reuse, 0x8, R19.reuse ;  /* 0x0000000818127824 */ /* 0x140fe200078e0213 */
[C---:B------:R-:W-:Y:S01]  /*1510*/  LEA R25, R24.reuse, R25, 0x2 ;  /* 0x0000001918197211 */ /* 0x040fe200078e10ff */
[----:B------:R-:W-:Y:S01]  /*1520*/  IMAD R20, R24, 0xc, R19 ;  /* 0x0000000c18147824 */ /* 0x000fe200078e0213 */
[----:B------:R-:W2:Y:S01]  /*1530*/  LDS R27, [R0] ;  /* 0x00000000001b7984 */ /* 0x000ea20000000800 */
[----:B------:R-:W-:Y:S01]  /*1540*/  IMAD.WIDE R10, R21, 0x4, R2 ;  /* 0x00000004150a7825 */ /* 0x000fe200078e0202 */
[----:B------:R-:W-:Y:S02]  /*1550*/  ISETP.GE.U32.AND P0, PT, R25, 0x100, PT ;  /* 0x000001001900780c */ /* 0x000fe40003f06070 */
[----:B------:R-:W3:Y:S01]  /*1560*/  LDS R29, [R18] ;  /* 0x00000000121d7984 */ /* 0x000ee20000000800 */
[----:B------:R-:W-:-:S03]  /*1570*/  IMAD.WIDE R12, R21, 0x4, R6 ;  /* 0x00000004150c7825 */ /* 0x000fc600078e0206 */
[----:B------:R-:W4:Y:S01]  /*1580*/  LDS R20, [R20] ;  /* 0x0000000014147984 */ /* 0x000f220000000800 */
[----:B------:R-:W-:-:S04]  /*1590*/  IMAD.WIDE R14, R21, 0x4, R8 ;  /* 0x00000004150e7825 */ /* 0x000fc800078e0208 */
[----:B------:R-:W-:-:S04]  /*15a0*/  IMAD.WIDE R16, R21, 0x4, R4 ;  /* 0x0000000415107825 */ /* 0x000fc800078e0204 */
[C---:B------:R-:W-:Y:S02]  /*15b0*/  IMAD R21, R24.reuse, 0x4, R21 ;  /* 0x0000000418157824 */ /* 0x040fe400078e0215 */
[----:B0-----:R-:W-:Y:S01]  /*15c0*/  IMAD R19, R24, 0x10, R19 ;  /* 0x0000001018137824 */ /* 0x001fe200078e0213 */
[----:B-1----:R0:W-:Y:S04]  /*15d0*/  STG.E desc[UR8][R10.64], R23 ;  /* 0x000000170a007986 */ /* 0x0021e8000c101908 */
[----:B--2---:R0:W-:Y:S04]  /*15e0*/  STG.E desc[UR8][R12.64], R27 ;  /* 0x0000001b0c007986 */ /* 0x0041e8000c101908 */
[----:B---3--:R0:W-:Y:S04]  /*15f0*/  STG.E desc[UR8][R14.64], R29 ;  /* 0x0000001d0e007986 */ /* 0x0081e8000c101908 */
[----:B----4-:R0:W-:Y:S01]  /*1600*/  STG.E desc[UR8][R16.64], R20 ;  /* 0x0000001410007986 */ /* 0x0101e2000c101908 */
[----:B------:R-:W-:Y:S05]  /*1610*/  @!P0 BRA `(.L_x_16419) ;  /* 0xfffffffc00b08947 */ /* 0x000fea000383ffff */
[----:B------:R-:W-:Y:S05]  /*1620*/  EXIT ;  /* 0x000000000000794d */ /* 0x000fea0003800000 */
.L_x_16414:
[----:B------:R-:W-:Y:S01]  /*1630*/  BSSY B0, `(.L_x_16420) ;  /* 0x0000007000007945 */ /* 0x000fe20003800000 */
[----:B------:R-:W-:Y:S01]  /*1640*/  MOV R3, R22 ;  /* 0x0000001600037202 */ /* 0x000fe20000000f00 */
[----:B------:R-:W-:Y:S02]  /*1650*/  IMAD.MOV.U32 R2, RZ, RZ, 0x181f ;  /* 0x0000181fff027424 */ /* 0x000fe400078e00ff */
[----:B------:R-:W-:-:S07]  /*1660*/  IMAD.MOV.U32 R0, RZ, RZ, -0x1 ;  /* 0xffffffffff007424 */ /* 0x000fce00078e00ff */
[----:B01234-:R-:W-:Y:S05]  /*1670*/  WARPSYNC.COLLECTIVE R0, `(.L_x_16421) ;  /* 0x0000000000087348 */ /* 0x01ffea0003c00000 */
[----:B-1----:R1:W0:Y:S02]  /*1680*/  SHFL.IDX P0, R0, R26, R3, R2 ;  /* 0x000000031a007389 */ /* 0x0022240000000002 */
[----:B01234-:R-:W-:Y:S05]  /*1690*/  ENDCOLLECTIVE ;  /* 0x000000000000791b */ /* 0x01ffea0003800000 */
.L_x_16421:
[----:B------:R-:W-:Y:S05]  /*16a0*/  BSYNC B0 ;  /* 0x0000000000007941 */ /* 0x000fea0003800000 */
.L_x_16420:
        /* <DEDUP_REMOVED lines=8> */
.L_x_16422:
[----:B------:R-:W-:Y:S01]  /*1730*/  MOV R3, R10 ;  /* 0x0000000a00037202 */ /* 0x000fe20000000f00 */
[----:B------:R-:W-:Y:S02]  /*1740*/  IMAD R27, R19, R0, R27 ;  /* 0x00000000131b7224 */ /* 0x000fe400078e021b */
[----:B------:R-:W-:-:S07]  /*1750*/  IMAD.MOV.U32 R0, RZ, RZ, -0x1 ;  /* 0xffffffffff007424 */ /* 0x000fce00078e00ff */
[----:B------:R-:W-:Y:S05]  /*1760*/  WARPSYNC.COLLECTIVE R0, `(.L_x_16423) ;  /* 0x0000000000087348 */ /* 0x000fea0003c00000 */
[----:B------:R0:W1:Y:S02]  /*1770*/  SHFL.IDX P0, R0, R26, R3, R2 ;  /* 0x000000031a007389 */ /* 0x0000640000000002 */
[----:B01----:R-:W-:Y:S05]  /*1780*/  ENDCOLLECTIVE ;  /* 0x000000000000791b */ /* 0x003fea0003800000 */
.L_x_16423:
[----:B------:R-:W-:Y:S01]  /*1790*/  MOV R3, R9 ;  /* 0x0000000900037202 */ /* 0x000fe20000000f00 */
[----:B------:R-:W-:Y:S02]  /*17a0*/  IMAD R27, R18, R0, R27 ;  /* 0x00000000121b7224 */ /* 0x000fe400078e021b */
[----:B------:R-:W-:-:S07]  /*17b0*/  IMAD.MOV.U32 R0, RZ, RZ, -0x1 ;  /* 0xffffffffff007424 */ /* 0x000fce00078e00ff */
[----:B------:R-:W-:Y:S05]  /*17c0*/  WARPSYNC.COLLECTIVE R0, `(.L_x_16424) ;  /* 0x0000000000087348 */ /* 0x000fea0003c00000 */
[----:B------:R0:W1:Y:S02]  /*17d0*/  SHFL.IDX P0, R0, R26, R3, R2 ;  /* 0x000000031a007389 */ /* 0x0000640000000002 */
[----:B01----:R-:W-:Y:S05]  /*17e0*/  ENDCOLLECTIVE ;  /* 0x000000000000791b */ /* 0x003fea0003800000 */
.L_x_16424:
[----:B------:R-:W-:Y:S01]  /*17f0*/  MOV R3, R12 ;  /* 0x0000000c00037202 */ /* 0x000fe20000000f00 */
[----:B------:R-:W-:Y:S02]  /*1800*/  IMAD R27, R17, R0, R27 ;  /* 0x00000000111b7224 */ /* 0x000fe400078e021b */
[----:B------:R-:W-:-:S07]  /*1810*/  IMAD.MOV.U32 R0, RZ, RZ, -0x1 ;  /* 0xffffffffff007424 */ /* 0x000fce00078e00ff */
[----:B------:R-:W-:Y:S05]  /*1820*/  WARPSYNC.COLLECTIVE R0, `(.L_x_16425) ;  /* 0x0000000000087348 */ /* 0x000fea0003c00000 */
[----:B------:R0:W1:Y:S02]  /*1830*/  SHFL.IDX P0, R0, R26, R3, R2 ;  /* 0x000000031a007389 */ /* 0x0000640000000002 */
[----:B01----:R-:W-:Y:S05]  /*1840*/  ENDCOLLECTIVE ;  /* 0x000000000000791b */ /* 0x003fea0003800000 */
.L_x_16425:
[----:B------:R-:W-:Y:S01]  /*1850*/  MOV R3, R8 ;  /* 0x0000000800037202 */ /* 0x000fe20000000f00 */
[----:B------:R-:W-:Y:S02]  /*1860*/  IMAD R27, R16, R0, R27 ;  /* 0x00000000101b7224 */ /* 0x000fe400078e021b */
[----:B------:R-:W-:-:S07]  /*1870*/  IMAD.MOV.U32 R0, RZ, RZ, -0x1 ;  /* 0xffffffffff007424 */ /* 0x000fce00078e00ff */
[----:B------:R-:W-:Y:S05]  /*1880*/  WARPSYNC.COLLECTIVE R0, `(.L_x_16426) ;  /* 0x0000000000087348 */ /* 0x000fea0003c00000 */
[----:B------:R0:W1:Y:S02]  /*1890*/  SHFL.IDX P0, R0, R26, R3, R2 ;  /* 0x000000031a007389 */ /* 0x0000640000000002 */
[----:B01----:R-:W-:Y:S05]  /*18a0*/  ENDCOLLECTIVE ;  /* 0x000000000000791b */ /* 0x003fea0003800000 */
.L_x_16426:
[----:B------:R-:W-:Y:S01]  /*18b0*/  MOV R3, R7 ;  /* 0x0000000700037202 */ /* 0x000fe20000000f00 */
[----:B------:R-:W-:Y:S02]  /*18c0*/  IMAD R27, R15, R0, R27 ;  /* 0x000000000f1b7224 */ /* 0x000fe400078e021b */
[----:B------:R-:W-:-:S07]  /*18d0*/  IMAD.MOV.U32 R0, RZ, RZ, -0x1 ;  /* 0xffffffffff007424 */ /* 0x000fce00078e00ff */
[----:B------:R-:W-:Y:S05]  /*18e0*/  WARPSYNC.COLLECTIVE R0, `(.L_x_16427) ;  /* 0x0000000000087348 */ /* 0x000fea0003c00000 */
[----:B------:R0:W1:Y:S02]  /*18f0*/  SHFL.IDX P0, R0, R26, R3, R2 ;  /* 0x000000031a007389 */ /* 0x0000640000000002 */
[----:B01----:R-:W-:Y:S05]  /*1900*/  ENDCOLLECTIVE ;  /* 0x000000000000791b */ /* 0x003fea0003800000 */
.L_x_16427:
[----:B------:R-:W-:Y:S01]  /*1910*/  MOV R3, R6 ;  /* 0x0000000600037202 */ /* 0x000fe20000000f00 */
[----:B------:R-:W-:Y:S02]  /*1920*/  IMAD R27, R14, R0, R27 ;  /* 0x000000000e1b7224 */ /* 0x000fe400078e021b */
[----:B------:R-:W-:-:S07]  /*1930*/  IMAD.MOV.U32 R0, RZ, RZ, -0x1 ;  /* 0xffffffffff007424 */ /* 0x000fce00078e00ff */
[----:B------:R-:W-:Y:S05]  /*1940*/  WARPSYNC.COLLECTIVE R0, `(.L_x_16428) ;  /* 0x0000000000087348 */ /* 0x000fea0003c00000 */
[----:B------:R0:W1:Y:S02]  /*1950*/  SHFL.IDX P0, R0, R26, R3, R2 ;  /* 0x000000031a007389 */ /* 0x0000640000000002 */
[----:B01----:R-:W-:Y:S05]  /*1960*/  ENDCOLLECTIVE ;  /* 0x000000000000791b */ /* 0x003fea0003800000 */
.L_x_16428:
[----:B------:R-:W-:Y:S05]  /*1970*/  BRA `(.L_x_16429) ;  /* 0xfffffff8003c7947 */ /* 0x000fea000383ffff */
        .weak           $__internal_126_$__cuda_sm20_div_u16
        .type           $__internal_126_$__cuda_sm20_div_u16,@function
        .size           $__internal_126_$__cuda_sm20_div_u16,(.L_x_20416 - $__internal_126_$__cuda_sm20_div_u16)
$__internal_126_$__cuda_sm20_div_u16:
        /* <DEDUP_REMOVED lines=18> */
[----:B------:R-:W-:Y:S06]  /*1aa0*/  RET.REL.NODEC R2 `(_Z9cuda_gemmIiLi128ELi1ELi1ELi256ELi8ELi8ELi1EEviiiPT_S1_S1_ii) ;  /* 0xffffffe402547950 */ /* 0x000fec0003c3ffff */
.L_x_16430:
        /* <DEDUP_REMOVED lines=13> */
.L_x_20416:


//--------------------- .text._Z9cuda_gemmIiLi128ELi1ELi1ELi256ELi8ELi8ELi0EEviiiPT_S1_S1_ii --------------------------
	.section	.text._Z9cuda_gemmIiLi128ELi1ELi1ELi256ELi8ELi8ELi0EEviiiPT_S1_S1_ii,"ax",@progbits
	.align	128
        .global         _Z9cuda_gemmIiLi128ELi1ELi1ELi256ELi8ELi8ELi0EEviiiPT_S1_S1_ii
        .type           _Z9cuda_gemmIiLi128ELi1ELi1ELi256ELi8ELi8ELi0EEviiiPT_S1_S1_ii,@function
        .size           _Z9cuda_gemmIiLi128ELi1ELi1ELi256ELi8ELi8ELi0EEviiiPT_S1_S1_ii,(.L_x_20417 - _Z9cuda_gemmIiLi128ELi1ELi1ELi256ELi8ELi8ELi0EEviiiPT_S1_S1_ii)
        .other          _Z9cuda_gemmIiLi128ELi1ELi1ELi256ELi8ELi8ELi0EEviiiPT_S1_S1_ii,@"STO_CUDA_ENTRY STV_DEFAULT"
_Z9cuda_gemmIiLi128ELi1ELi1ELi256ELi8ELi8ELi0EEviiiPT_S1_S1_ii:
.text._Z9cuda_gemmIiLi128ELi1ELi1ELi256ELi8ELi8ELi0EEviiiPT_S1_S1_ii:
        /* <DEDUP_REMOVED lines=48> */
[----:B---3--:R-:W-:Y:S02]  /*0300*/  LEA R14, R15, R0, 0x18 ;  /* 0x000000000f0e7211 */ /* 0x008fe400078ec0ff */
[----:B------:R-:W-:Y:S01]  /*0310*/  MOV R0, R38 ;  /* 0x0000002600007202 */ /* 0x000fe20000000f00 */
[----:B-----5:R-:W-:-:S04]  /*0320*/  VIADD R12, R8, 0xffffffe ;  /* 0x0ffffffe080c7836 */ /* 0x020fc80000000000 */
[----:B------:R3:W5:Y:S01]  /*0330*/  F2I.FTZ.U32.TRUNC.NTZ R13, R12 ;  /* 0x0000000c000d7305 */ /* 0x000762000021f000 */
[----:B--2---:R-:W-:Y:S01]  /*0340*/  IMAD.MOV.U32 R10, RZ, RZ, RZ ;  /* 0x000000ffff0a7224 */ /* 0x004fe200078e00ff */
[----:B-1----:R-:W-:Y:S01]  /*0350*/  IADD3 R17, PT, PT, RZ, -R11, RZ ;  /* 0x8000000bff117210 */ /* 0x002fe20007ffe0ff */
[----:B---3--:R-:W-:-:S04]  /*0360*/  IMAD.MOV.U32 R12, RZ, RZ, RZ ;  /* 0x000000ffff0c7224 */ /* 0x008fc800078e00ff */
[----:B------:R-:W-:Y:S02]  /*0370*/  IMAD R15, R17, R4, RZ ;  /* 0x00000004110f7224 */ /* 0x000fe400078e02ff */
[----:B-----5:R-:W-:Y:S02]  /*0380*/  IMAD.MOV R8, RZ, RZ, -R13 ;  /* 0x000000ffff087224 */ /* 0x020fe400078e0a0d */
[----:B------:R-:W-:-:S04]  /*0390*/  IMAD.HI.U32 R15, R11, R15, R10 ;  /* 0x0000000f0b0f7227 */ /* 0x000fc800078e000a */
[----:B------:R-:W-:-:S04]  /*03a0*/  IMAD R17, R8, R5, RZ ;  /* 0x0000000508117224 */ /* 0x000fc800078e02ff */
[----:B------:R-:W-:Y:S01]  /*03b0*/  IMAD.HI.U32 R17, R13, R17, R12 ;  /* 0x000000110d117227 */ /* 0x000fe200078e000c */
[----:B0---4-:R-:W-:-:S07]  /*03c0*/  LOP3.LUT R12, RZ, R4, RZ, 0x33, !PT ;  /* 0x00000004ff0c7212 */ /* 0x011fce00078e33ff */
.L_x_16433:
        /* <DEDUP_REMOVED lines=25> */
.L_x_16432:
[----:B------:R-:W-:Y:S05]  /*0560*/  BSYNC.RECONVERGENT B0 ;  /* 0x0000000000007941 */ /* 0x000fea0003800200 */
.L_x_16431:
[----:B------:R-:W3:Y:S01]  /*0570*/  LDC R37, c[0x0][0x360] ;  /* 0x0000d800ff257b82 */ /* 0x000ee20000000800 */
[----:B------:R-:W-:Y:S02]  /*0580*/  IMAD.MOV R5, RZ, RZ, -R39 ;  /* 0x000000ffff057224 */ /* 0x000fe400078e0a27 */
[----:B0-----:R-:W-:Y:S02]  /*0590*/  IMAD.MOV.U32 R2, RZ, RZ, RZ ;  /* 0x000000ffff027224 */ /* 0x001fe400078e00ff */
[----:B-1----:R-:W-:-:S03]  /*05a0*/  IMAD R5, R5, R3, RZ ;  /* 0x0000000305057224 */ /* 0x002fc600078e02ff */
        /* <DEDUP_REMOVED lines=8> */
[----:B---3--:R-:W-:Y:S05]  /*0630*/  @P1 EXIT ;  /* 0x000000000000194d */ /* 0x008fea0003800000 */
[----:B------:R-:W-:Y:S01]  /*0640*/  @P0 IMAD.IADD R0, R0, 0x1, -R39 ;  /* 0x0000000100000824 */ /* 0x000fe200078e0a27 */
[----:B------:R-:W-:Y:S01]  /*0650*/  ISETP.NE.U32.AND P2, PT, R39, RZ, PT ;  /* 0x000000ff2700720c */ /* 0x000fe20003f45070 */
[----:B------:R-:W-:Y:S01]  /*0660*/  @P0 VIADD R36, R36, 0x1 ;  /* 0x0000000124240836 */ /* 0x000fe20000000000 */
[----:B------:R-:W-:Y:S02]  /*0670*/  LOP3.LUT R2, R37, 0xff, RZ, 0xc0, !PT ;  /* 0x000000ff25027812 */ /* 0x000fe400078ec0ff */
[----:B------:R-:W-:Y:S01]  /*0680*/  ISETP.GE.U32.AND P1, PT, R0, R39, PT ;  /* 0x000000270000720c */ /* 0x000fe20003f26070 */
[----:B------:R-:W-:Y:S01]  /*0690*/  IMAD.IADD R0, R38, 0x1, R37 ;  /* 0x0000000126007824 */ /* 0x000fe200078e0225 */
[----:B------:R-:W-:-:S04]  /*06a0*/  MOV R5, 0x6f0 ;  /* 0x000006f000057802 */ /* 0x000fc80000000f00 */
[----:B------:R-:W-:-:S07]  /*06b0*/  LOP3.LUT R6, R0, 0xff, RZ, 0xc, !PT ;  /* 0x000000ff00067812 */ /* 0x000fce00078e0cff */
[----:B------:R-:W-:Y:S02]  /*06c0*/  @P1 IADD3 R36, PT, PT, R36, 0x1, RZ ;  /* 0x0000000124241810 */ /* 0x000fe40007ffe0ff */
[----:B------:R-:W-:-:S07]  /*06d0*/  @!P2 LOP3.LUT R36, RZ, R39, RZ, 0x33, !PT ;  /* 0x00000027ff24a212 */ /* 0x000fce00078e33ff */
[----:B--2---:R-:W-:Y:S05]  /*06e0*/  CALL.REL.NOINC `($__internal_127_$__cuda_sm20_div_u16) ;  /* 0x0000002800ac7944 */ /* 0x004fea0003c00000 */
        /* <DEDUP_REMOVED lines=8> */
[----:B------:R-:W-:Y:S02]  /*0770*/  ISETP.GE.AND P0, PT, R40, 0x1, PT ;  /* 0x000000012800780c */ /* 0x000fe40003f06270 */
[C---:B------:R-:W-:Y:S02]  /*0780*/  ISETP.NE.AND P4, PT, R45.reuse, 0x2, PT ;  /* 0x000000022d00780c */ /* 0x040fe40003f85270 */
[----:B------:R-:W-:Y:S01]  /*0790*/  LOP3.LUT R18, R45, 0x2, RZ, 0x3c, !PT ;  /* 0x000000022d127812 */ /* 0x000fe200078e3cff */
[----:B------:R-:W-:Y:S10]  /*07a0*/  @!P2 BRA `(.L_x_16435) ;  /* 0x000000000050a947 */ /* 0x000ff40003800000 */
[----:B------:R-:W0:Y:S01]  /*07b0*/  S2R R6, SR_CTAID.X ;  /* 0x0000000000067919 */ /* 0x000e220000002500 */
[----:B------:R-:W1:Y:S01]  /*07c0*/  S2UR UR5, SR_CgaCtaId ;  /* 0x00000000000579c3 */ /* 0x000e620000008800 */
[----:B------:R-:W-:Y:S01]  /*07d0*/  UMOV UR4, 0x400 ;  /* 0x0000040000047882 */ /* 0x000fe20000000000 */
[----:B------:R-:W-:Y:S01]  /*07e0*/  IMAD R0, R18, R37, R38 ;  /* 0x0000002512007224 */ /* 0x000fe200078e0226 */
[----:B------:R-:W-:Y:S01]  /*07f0*/  UIADD3 UR4, UPT, UPT, UR4, 0x180, URZ ;  /* 0x0000018004047890 */ /* 0x000fe2000fffe0ff */
[----:B------:R-:W-:-:S04]  /*0800*/  IMAD.MOV R8, RZ, RZ, -R18 ;  /* 0x000000ffff087224 */ /* 0x000fc800078e0a12 */
[----:B------:R-:W2:Y:S08]  /*0810*/  LDC R3, c[0x0][0x388] ;  /* 0x0000e200ff037b82 */ /* 0x000eb00000000800 */
[----:B------:R-:W3:Y:S01]  /*0820*/  LDC.64 R4, c[0x0][0x390] ;  /* 0x0000e400ff047b82 */ /* 0x000ee20000000a00 */
[----:B-1----:R-:W-:Y:S01]  /*0830*/  ULEA UR4, UR5, UR4, 0x18 ;  /* 0x0000000405047291 */ /* 0x002fe2000f8ec0ff */
[----:B--2---:R-:W-:-:S04]  /*0840*/  IMAD R2, R3, UR8, R38 ;  /* 0x0000000803027c24 */ /* 0x004fc8000f8e0226 */
[----:B0-----:R-:W-:Y:S01]  /*0850*/  IMAD R7, R6, 0x100, R2 ;  /* 0x0000010006077824 */ /* 0x001fe200078e0202 */
[----:B------:R-:W-:-:S07]  /*0860*/  LEA R6, R38, UR4, 0x2 ;  /* 0x0000000426067c11 */ /* 0x000fce000f8e10ff */
.L_x_16436:
[----:B---3--:R-:W-:-:S06]  /*0870*/  IMAD.WIDE.U32 R2, R7, 0x4, R4 ;  /* 0x0000000407027825 */ /* 0x008fcc00078e0004 */
[----:B------:R-:W2:Y:S01]  /*0880*/  LDG.E R3, desc[UR6][R2.64] ;  /* 0x0000000602037981 */ /* 0x000ea2000c1e1900 */
[----:B------:R-:W-:Y:S01]  /*0890*/  IADD3 R8, PT, PT, R8, 0x1, RZ ;  /* 0x0000000108087810 */ /* 0x000fe20007ffe0ff */
[----:B------:R-:W-:-:S03]  /*08a0*/  IMAD.IADD R7, R37, 0x1, R7 ;  /* 0x0000000125077824 */ /* 0x000fc600078e0207 */
[----:B------:R-:W-:Y:S01]  /*08b0*/  ISETP.NE.AND P2, PT, R8, RZ, PT ;  /* 0x000000ff0800720c */ /* 0x000fe20003f45270 */
[----:B--2---:R0:W-:Y:S02]  /*08c0*/  STS [R6], R3 ;  /* 0x0000000306007388 */ /* 0x0041e40000000800 */
[----:B0-----:R-:W-:-:S10]  /*08d0*/  IMAD R6, R37, 0x4, R6 ;  /* 0x0000000425067824 */ /* 0x001fd400078e0206 */
[----:B------:R-:W-:Y:S05]  /*08e0*/  @P2 BRA `(.L_x_16436) ;  /* 0xfffffffc00e02947 */ /* 0x000fea000383ffff */
.L_x_16435:
[----:B------:R-:W-:Y:S05]  /*08f0*/  BSYNC.RECONVERGENT B0 ;  /* 0x0000000000007941 */ /* 0x000fea0003800200 */
.L_x_16434:
[----:B------:R-:W-:Y:S04]  /*0900*/  BSSY.RECONVERGENT B0, `(.L_x_16437) ;  /* 0x0000026000007945 */ /* 0x000fe80003800200 */
[----:B------:R-:W-:Y:S05]  /*0910*/  @!P3 BRA `(.L_x_16438) ;  /* 0x000000000090b947 */ /* 0x000fea0003800000 */
[----:B------:R-:W0:Y:S01]  /*0920*/  S2R R9, SR_CTAID.X ;  /* 0x0000000000097919 */ /* 0x000e220000002500 */
[----:B------:R-:W1:Y:S01]  /*0930*/  LDC R5, c[0x0][0x388] ;  /* 0x0000e200ff057b82 */ /* 0x000e620000000800 */
[----:B------:R-:W-:Y:S02]  /*0940*/  UMOV UR4, 0x400 ;  /* 0x0000040000047882 */ /* 0x000fe40000000000 */
[----:B------:R-:W-:-:S05]  /*0950*/  UIADD3 UR4, UPT, UPT, UR4, 0x180, URZ ;  /* 0x0000018004047890 */ /* 0x000fca000fffe0ff */
[----:B------:R-:W2:Y:S08]  /*0960*/  S2UR UR5, SR_CgaCtaId ;  /* 0x00000000000579c3 */ /* 0x000eb00000008800 */
[----:B------:R-:W3:Y:S01]  /*0970*/  LDC.64 R2, c[0x0][0x390] ;  /* 0x0000e400ff027b82 */ /* 0x000ee20000000a00 */
[----:B-1----:R-:W-:-:S04]  /*0980*/  IMAD R4, R5, UR8, R0 ;  /* 0x0000000805047c24 */ /* 0x002fc8000f8e0200 */
[----:B0-----:R-:W-:Y:S01]  /*0990*/  IMAD R14, R9, 0x100, R4 ;  /* 0x00000100090e7824 */ /* 0x001fe200078e0204 */
[----:B--2---:R-:W-:-:S03]  /*09a0*/  ULEA UR4, UR5, UR4, 0x18 ;  /* 0x0000000405047291 */ /* 0x004fc6000f8ec0ff */
[C-C-:B------:R-:W-:Y:S01]  /*09b0*/  IMAD R15, R37.reuse, 0x2, R14.reuse ;  /* 0x00000002250f7824 */ /* 0x140fe200078e020e */
[----:B------:R-:W-:Y:S01]  /*09c0*/  IADD3 R13, PT, PT, R14, R37, RZ ;  /* 0x000000250e0d7210 */ /* 0x000fe20007ffe0ff */
[----:B------:R-:W-:Y:S01]  /*09d0*/  IMAD R16, R37, 0x3, R14 ;  /* 0x0000000325107824 */ /* 0x000fe200078e020e */
[----:B------:R-:W-:-:S07]  /*09e0*/  LEA R12, R0, UR4, 0x2 ;  /* 0x00000004000c7c11 */ /* 0x000fce000f8e10ff */
.L_x_16439:
[----:B---3--:R-:W-:-:S04]  /*09f0*/  IMAD.WIDE.U32 R6, R14, 0x4, R2 ;  /* 0x000000040e067825 */ /* 0x008fc800078e0002 */
        /* <DEDUP_REMOVED lines=22> */
.L_x_16438:
[----:B------:R-:W-:Y:S05]  /*0b60*/  BSYNC.RECONVERGENT B0 ;  /* 0x0000000000007941 */ /* 0x000fea0003800200 */
.L_x_16437:
        /* <DEDUP_REMOVED lines=11> */
.L_x_16442:
[----:B------:R-:W-:Y:S01]  /*0c20*/  IADD3 R3, PT, PT, R3, 0x1, RZ ;  /* 0x0000000103037810 */ /* 0x000fe20007ffe0ff */
[----:B------:R0:W-:Y:S03]  /*0c30*/  STS [R2], RZ ;  /* 0x000000ff02007388 */ /* 0x0001e60000000800 */
[----:B------:R-:W-:Y:S01]  /*0c40*/  ISETP.NE.AND P2, PT, R3, RZ, PT ;  /* 0x000000ff0300720c */ /* 0x000fe20003f45270 */
[----:B0-----:R-:W-:-:S12]  /*0c50*/  IMAD R2, R37, 0x4, R2 ;  /* 0x0000000425027824 */ /* 0x001fd800078e0202 */
[----:B------:R-:W-:Y:S05]  /*0c60*/  @P2 BRA `(.L_x_16442) ;  /* 0xfffffffc00ec2947 */ /* 0x000fea000383ffff */
.L_x_16441:
[----:B------:R-:W-:Y:S05]  /*0c70*/  BSYNC.RECONVERGENT B0 ;  /* 0x0000000000007941 */ /* 0x000fea0003800200 */
.L_x_16440:
[----:B------:R-:W-:Y:S04]  /*0c80*/  BSSY.RECONVERGENT B0, `(.L_x_16443) ;  /* 0x0000012000007945 */ /* 0x000fe80003800200 */
[----:B------:R-:W-:Y:S05]  /*0c90*/  @!P1 BRA `(.L_x_16444) ;  /* 0x0000000000409947 */ /* 0x000fea0003800000 */
[----:B------:R-:W0:Y:S01]  /*0ca0*/  S2UR UR5, SR_CgaCtaId ;  /* 0x00000000000579c3 */ /* 0x000e220000008800 */
[----:B------:R-:W-:Y:S02]  /*0cb0*/  UMOV UR4, 0x400 ;  /* 0x0000040000047882 */ /* 0x000fe40000000000 */
[----:B------:R-:W-:-:S04]  /*0cc0*/  UIADD3 UR4, UPT, UPT, UR4, 0x580, URZ ;  /* 0x0000058004047890 */ /* 0x000fc8000fffe0ff */
[----:B0-----:R-:W-:-:S06]  /*0cd0*/  ULEA UR4, UR5, UR4, 0x18 ;  /* 0x0000000405047291 */ /* 0x001fcc000f8ec0ff */
[----:B------:R-:W-:-:S07]  /*0ce0*/  LEA R2, R0, UR4, 0x2 ;  /* 0x0000000400027c11 */ /* 0x000fce000f8e10ff */
.L_x_16445:
        /* <DEDUP_REMOVED lines=11> */
.L_x_16444:
[----:B------:R-:W-:Y:S05]  /*0da0*/  BSYNC.RECONVERGENT B0 ;  /* 0x0000000000007941 */ /* 0x000fea0003800200 */
.L_x_16443:
[----:B------:R-:W-:Y:S05]  /*0db0*/  @!P0 BRA `(.L_x_16446) ;  /* 0x0000001000ac8947 */ /* 0x000fea0003800000 */
[----:B--2---:R-:W0:Y:S01]  /*0dc0*/  LDC R3, c[0x0][0x3ac] ;  /* 0x0000eb00ff037b82 */ /* 0x004e220000000800 */
[----:B-1----:R-:W1:Y:S01]  /*0dd0*/  I2F.U32.RP R8, R39 ;  /* 0x0000002700087306 */ /* 0x002e620000209000 */
[----:B------:R-:W-:Y:S01]  /*0de0*/  LOP3.LUT R0, R38, 0x1f, RZ, 0xc0, !PT ;  /* 0x0000001f26007812 */ /* 0x000fe200078ec0ff */
[----:B------:R-:W-:Y:S01]  /*0df0*/  IMAD.MOV R12, RZ, RZ, -R39 ;  /* 0x000000ffff0c7224 */ /* 0x000fe200078e0a27 */
[----:B------:R-:W-:Y:S01]  /*0e00*/  LOP3.LUT R32, RZ, R39, RZ, 0x33, !PT ;  /* 0x00000027ff207212 */ /* 0x000fe200078e33ff */
[----:B------:R-:W-:Y:S01]  /*0e10*/  HFMA2 R23, -RZ, RZ, 0, 0 ;  /* 0x00000000ff177431 */ /* 0x000fe200000001ff */
[----:B------:R-:W-:-:S03]  /*0e20*/  ISETP.GE.AND P3, PT, R0, RZ, PT ;  /* 0x000000ff0000720c */ /* 0x000fc60003f66270 */
[----:B-1----:R-:W1:Y:S01]  /*0e30*/  MUFU.RCP R8, R8 ;  /* 0x0000000800087308 */ /* 0x002e620000001000 */
[----:B0-----:R-:W-:Y:S01]  /*0e40*/  VIMNMX R17, PT, PT, R3, 0x20, PT ;  /* 0x0000002003117848 */ /* 0x001fe20003fe0100 */
[----:B------:R-:W-:-:S03]  /*0e50*/  IMAD.MOV R43, RZ, RZ, -R3 ;  /* 0x000000ffff2b7224 */ /* 0x000fc600078e0a03 */
[-C--:B------:R-:W-:Y:S02]  /*0e60*/  IABS R9, R17.reuse ;  /* 0x0000001100097213 */ /* 0x080fe40000000000 */
[----:B------:R-:W-:Y:S02]  /*0e70*/  LEA R43, R43, 0x201f, 0x8 ;  /* 0x0000201f2b2b7811 */ /* 0x000fe400078e40ff */
[----:B------:R-:W0:Y:S01]  /*0e80*/  I2F.RP R2, R9 ;  /* 0x0000000900027306 */ /* 0x000e220000209400 */
[----:B-1----:R-:W-:Y:S02]  /*0e90*/  IADD3 R4, PT, PT, R8, 0xffffffe, RZ ;  /* 0x0ffffffe08047810 */ /* 0x002fe40007ffe0ff */
[----:B------:R-:W-:-:S04]  /*0ea0*/  IABS R8, R17 ;  /* 0x0000001100087213 */ /* 0x000fc80000000000 */
[----:B------:R-:W-:Y:S01]  /*0eb0*/  IADD3 R34, PT, PT, RZ, -R8, RZ ;  /* 0x80000008ff227210 */ /* 0x000fe20007ffe0ff */
[----:B------:R1:W-:Y:S08]  /*0ec0*/  F2I.FTZ.U32.TRUNC.NTZ R5, R4 ;  /* 0x0000000400057305 */ /* 0x0003f0000021f000 */
[----:B0-----:R-:W0:Y:S01]  /*0ed0*/  MUFU.RCP R2, R2 ;  /* 0x0000000200027308 */ /* 0x001e220000001000 */
[----:B-1----:R-:W-:-:S02]  /*0ee0*/  IMAD.MOV.U32 R4, RZ, RZ, RZ ;  /* 0x000000ffff047224 */ /* 0x002fc400078e00ff */
        /* <DEDUP_REMOVED lines=8> */
[----:B------:R-:W-:Y:S02]  /*0f70*/  IMAD.MOV.U32 R11, RZ, RZ, R12 ;  /* 0x000000ffff0b7224 */ /* 0x000fe400078e000c */
[----:B------:R-:W-:-:S04]  /*0f80*/  IMAD.HI.U32 R6, R6, R7, RZ ;  /* 0x0000000706067227 */ /* 0x000fc800078e00ff */
[----:B------:R-:W-:Y:S02]  /*0f90*/  IMAD R34, R6, R34, R7 ;  /* 0x0000002206227224 */ /* 0x000fe400078e0207 */
[----:B------:R-:W-:-:S03]  /*0fa0*/  IMAD R11, R11, R5, RZ ;  /* 0x000000050b0b7224 */ /* 0x000fc600078e02ff */
[----:B------:R-:W-:Y:S01]  /*0fb0*/  ISETP.GT.U32.AND P0, PT, R9, R34, PT ;  /* 0x000000220900720c */ /* 0x000fe20003f04070 */
[----:B------:R-:W-:-:S06]  /*0fc0*/  IMAD.HI.U32 R11, R5, R11, R4 ;  /* 0x0000000b050b7227 */ /* 0x000fcc00078e0004 */
[----:B------:R-:W-:-:S04]  /*0fd0*/  IMAD.HI.U32 R33, R11, R37, RZ ;  /* 0x000000250b217227 */ /* 0x000fc800078e00ff */
[----:B------:R-:W-:-:S04]  /*0fe0*/  IMAD.HI.U32 R11, R11, R38, RZ ;  /* 0x000000260b0b7227 */ /* 0x000fc800078e00ff */
[----:B------:R-:W-:Y:S01]  /*0ff0*/  @!P0 IMAD.IADD R34, R34, 0x1, -R9 ;  /* 0x0000000122228824 */ /* 0x000fe200078e0a09 */
[----:B------:R-:W-:Y:S01]  /*1000*/  IADD3 R11, PT, PT, -R11, RZ, RZ ;  /* 0x000000ff0b0b7210 */ /* 0x000fe20007ffe1ff */
[----:B------:R-:W-:Y:S01]  /*1010*/  IMAD.MOV R2, RZ, RZ, -R33 ;  /* 0x000000ffff027224 */ /* 0x000fe200078e0a21 */
[----:B------:R-:W-:Y:S02]  /*1020*/  ISETP.NE.AND P0, PT, R17, RZ, PT ;  /* 0x000000ff1100720c */ /* 0x000fe40003f05270 */
[----:B------:R-:W-:Y:S01]  /*1030*/  ISETP.GT.U32.AND P2, PT, R9, R34, PT ;  /* 0x000000220900720c */ /* 0x000fe20003f44070 */
[C---:B------:R-:W-:Y:S02]  /*1040*/  IMAD R2, R39.reuse, R2, R37 ;  /* 0x0000000227027224 */ /* 0x040fe400078e0225 */
[----:B------:R-:W-:-:S03]  /*1050*/  IMAD R4, R39, R11, R38 ;  /* 0x0000000b27047224 */ /* 0x000fc600078e0226 */
[-C--:B------:R-:W-:Y:S02]  /*1060*/  ISETP.GE.U32.AND P1, PT, R2, R39.reuse, PT ;  /* 0x000000270200720c */ /* 0x080fe40003f26070 */
[----:B------:R-:W-:-:S05]  /*1070*/  ISETP.GE.U32.AND P4, PT, R4, R39, PT ;  /* 0x000000270400720c */ /* 0x000fca0003f86070 */
[----:B------:R-:W-:-:S04]  /*1080*/  @!P2 IMAD.IADD R34, R34, 0x1, -R9 ;  /* 0x000000012222a824 */ /* 0x000fc800078e0a09 */
[----:B------:R-:W-:Y:S01]  /*1090*/  @!P3 IMAD.MOV R34, RZ, RZ, -R34 ;  /* 0x000000ffff22b224 */ /* 0x000fe200078e0a22 */
[----:B------:R-:W-:Y:S01]  /*10a0*/  @!P0 LOP3.LUT R34, RZ, R17, RZ, 0x33, !PT ;  /* 0x00000011ff228212 */ /* 0x000fe200078e33ff */
[----:B------:R-:W-:Y:S02]  /*10b0*/  @P1 IMAD.IADD R2, R2, 0x1, -R39 ;  /* 0x0000000102021824 */ /* 0x000fe400078e0a27 */
[----:B------:R-:W-:Y:S01]  /*10c0*/  @P4 IADD3 R4, PT, PT, -R39, R4, RZ ;  /* 0x0000000427044210 */ /* 0x000fe20007ffe1ff */
[----:B------:R-:W-:Y:S01]  /*10d0*/  @P1 VIADD R33, R33, 0x1 ;  /* 0x0000000121211836 */ /* 0x000fe20000000000 */
[----:B------:R-:W-:Y:S01]  /*10e0*/  ISETP.NE.U32.AND P1, PT, R39, RZ, PT ;  /* 0x000000ff2700720c */ /* 0x000fe20003f25070 */
[----:B------:R-:W-:Y:S01]  /*10f0*/  VIADD R0, R34, 0x1 ;  /* 0x0000000122007836 */ /* 0x000fe20000000000 */
[-C--:B------:R-:W-:Y:S01]  /*1100*/  ISETP.GE.U32.AND P4, PT, R4, R39.reuse, PT ;  /* 0x000000270400720c */ /* 0x080fe20003f86070 */
[----:B------:R-:W-:Y:S01]  /*1110*/  VIADD R30, R34, 0x2 ;  /* 0x00000002221e7836 */ /* 0x000fe20000000000 */
[----:B------:R-:W-:Y:S01]  /*1120*/  ISETP.GE.U32.AND P2, PT, R2, R39, PT ;  /* 0x000000270200720c */ /* 0x000fe20003f46070 */
        /* <DEDUP_REMOVED lines=8> */
[----:B------:R-:W-:Y:S01]  /*11b0*/  IADD3 R31, PT, PT, R0, -R31, RZ ;  /* 0x8000001f001f7210 */ /* 0x000fe20007ffe0ff */
[----:B------:R-:W-:Y:S01]  /*11c0*/  @P4 IMAD.IADD R4, R4, 0x1, -R39 ;  /* 0x0000000104044824 */ /* 0x000fe200078e0a27 */
[C---:B------:R-:W-:Y:S01]  /*11d0*/  SEL R5, R3.reuse, RZ, P0 ;  /* 0x000000ff03057207 */ /* 0x040fe20000000000 */
[----:B------:R-:W-:Y:S01]  /*11e0*/  VIADD R0, R34, 0x5 ;  /* 0x0000000522007836 */ /* 0x000fe20000000000 */
[----:B------:R-:W-:Y:S02]  /*11f0*/  ISETP.GE.AND P0, PT, R2, R3, PT ;  /* 0x000000030200720c */ /* 0x000fe40003f06270 */
[C---:B------:R-:W-:Y:S01]  /*1200*/  ISETP.GE.AND P4, PT, R30.reuse, R17, PT ;  /* 0x000000111e00720c */ /* 0x040fe20003f86270 */
[----:B------:R-:W-:Y:S01]  /*1210*/  IMAD.IADD R30, R30, 0x1, -R5 ;  /* 0x000000011e1e7824 */ /* 0x000fe200078e0a05 */
[----:B------:R-:W-:Y:S02]  /*1220*/  SEL R29, R3, RZ, P0 ;  /* 0x000000ff031d7207 */ /* 0x000fe40000000000 */
[----:B------:R-:W-:-:S02]  /*1230*/  ISETP.GE.AND P0, PT, R28, R3, PT ;  /* 0x000000031c00720c */ /* 0x000fc40003f06270 */
[----:B------:R-:W-:Y:S02]  /*1240*/  ISETP.GE.AND P6, PT, R26, R3, PT ;  /* 0x000000031a00720c */ /* 0x000fe40003fc6270 */
[----:B------:R-:W-:Y:S02]  /*1250*/  SEL R5, R3, RZ, P0 ;  /* 0x000000ff03057207 */ /* 0x000fe40000000000 */
[----:B------:R-:W-:Y:S02]  /*1260*/  @P2 IADD3 R33, PT, PT, R33, 0x1, RZ ;  /* 0x0000000121212810 */ /* 0x000fe40007ffe0ff */
[C---:B------:R-:W-:Y:S01]  /*1270*/  ISETP.GE.AND P2, PT, R28.reuse, R17, PT ;  /* 0x000000111c00720c */ /* 0x040fe20003f46270 */
[----:B------:R-:W-:Y:S01]  /*1280*/  IMAD.IADD R28, R28, 0x1, -R5 ;  /* 0x000000011c1c7824 */ /* 0x000fe200078e0a05 */
[----:B------:R-:W-:Y:S02]  /*1290*/  ISETP.GE.AND P0, PT, R0, R3, PT ;  /* 0x000000030000720c */ /* 0x000fe40003f06270 */
[----:B------:R-:W-:-:S02]  /*12a0*/  SEL R5, R3, RZ, P6 ;  /* 0x000000ff03057207 */ /* 0x000fc40003000000 */
[----:B------:R-:W-:Y:S02]  /*12b0*/  ISETP.GE.AND P6, PT, R24, R3, PT ;  /* 0x000000031800720c */ /* 0x000fe40003fc6270 */
[C---:B------:R-:W-:Y:S02]  /*12c0*/  SEL R27, R3.reuse, RZ, P0 ;  /* 0x000000ff031b7207 */ /* 0x040fe40000000000 */
[C---:B------:R-:W-:Y:S01]  /*12d0*/  ISETP.GE.AND P0, PT, R26.reuse, R17, PT ;  /* 0x000000111a00720c */ /* 0x040fe20003f06270 */
[----:B------:R-:W-:Y:S01]  /*12e0*/  IMAD.IADD R26, R26, 0x1, -R5 ;  /* 0x000000011a1a7824 */ /* 0x000fe200078e0a05 */
[----:B------:R-:W-:Y:S02]  /*12f0*/  SEL R5, R3, RZ, P6 ;  /* 0x000000ff03057207 */ /* 0x000fe40003000000 */
[----:B------:R-:W-:Y:S02]  /*1300*/  ISETP.GE.AND P6, PT, R34, R3, PT ;  /* 0x000000032200720c */ /* 0x000fe40003fc6270 */
[----:B------:R-:W-:-:S02]  /*1310*/  SEL R33, R32, R33, !P1 ;  /* 0x0000002120217207 */ /* 0x000fc40004800000 */
[----:B------:R-:W-:Y:S02]  /*1320*/  SEL R32, R32, R4, !P1 ;  /* 0x0000000420207207 */ /* 0x000fe40004800000 */
[-C--:B------:R-:W-:Y:S02]  /*1330*/  ISETP.GE.AND P3, PT, R2, R17.reuse, PT ;  /* 0x000000110200720c */ /* 0x080fe40003f66270 */
[-C--:B------:R-:W-:Y:S02]  /*1340*/  ISETP.GE.AND P1, PT, R0, R17.reuse, PT ;  /* 0x000000110000720c */ /* 0x080fe40003f26270 */
[----:B------:R-:W-:Y:S02]  /*1350*/  SEL R25, R17, RZ, P5 ;  /* 0x000000ff11197207 */ /* 0x000fe40002800000 */
[----:B------:R-:W-:Y:S02]  /*1360*/  SEL R3, R3, RZ, P6 ;  /* 0x000000ff03037207 */ /* 0x000fe40003000000 */
[C---:B------:R-:W-:Y:S01]  /*1370*/  ISETP.GE.AND P5, PT, R24.reuse, R17, PT ;  /* 0x000000111800720c */ /* 0x040fe20003fa6270 */
[----:B------:R-:W-:Y:S01]  /*1380*/  IMAD.IADD R24, R24, 0x1, -R5 ;  /* 0x0000000118187824 */ /* 0x000fe200078e0a05 */
[C---:B------:R-:W-:Y:S01]  /*1390*/  SEL R22, R17.reuse, RZ, P4 ;  /* 0x000000ff11167207 */ /* 0x040fe20002000000 */
[----:B------:R-:W-:Y:S01]  /*13a0*/  IMAD.IADD R16, R34, 0x1, -R3 ;  /* 0x0000000122107824 */ /* 0x000fe200078e0a03 */
[----:B------:R-:W-:-:S02]  /*13b0*/  SEL R21, R17, RZ, P3 ;  /* 0x000000ff11157207 */ /* 0x000fc40001800000 */
[C---:B------:R-:W-:Y:S02]  /*13c0*/  SEL R20, R17.reuse, RZ, P2 ;  /* 0x000000ff11147207 */ /* 0x040fe40001000000 */
[C---:B------:R-:W-:Y:S02]  /*13d0*/  SEL R19, R17.reuse, RZ, P1 ;  /* 0x000000ff11137207 */ /* 0x040fe40000800000 */
[C---:B------:R-:W-:Y:S02]  /*13e0*/  SEL R18, R17.reuse, RZ, P0 ;  /* 0x000000ff11127207 */ /* 0x040fe40000000000 */
[----:B------:R-:W-:Y:S02]  /*13f0*/  IADD3 R29, PT, PT, R2, -R29, RZ ;  /* 0x8000001d021d7210 */ /* 0x000fe40007ffe0ff */
[----:B------:R-:W-:Y:S02]  /*1400*/  IADD3 R27, PT, PT, R0, -R27, RZ ;  /* 0x8000001b001b7210 */ /* 0x000fe40007ffe0ff */
[----:B------:R-:W-:-:S07]  /*1410*/  SEL R17, R17, RZ, P5 ;  /* 0x000000ff11117207 */ /* 0x000fce0002800000 */
.L_x_16474:
[----:B0-----:R-:W0:Y:S01]  /*1420*/  LDC R4, c[0x0][0x3ac] ;  /* 0x0000eb00ff047b82 */ /* 0x001e220000000800 */
[--C-:B------:R-:W-:Y:S01]  /*1430*/  IMAD.IADD R15, R32, 0x1, R23.reuse ;  /* 0x00000001200f7824 */ /* 0x100fe200078e0217 */
[----:B-1----:R-:W1:Y:S01]  /*1440*/  LDCU UR4, c[0x0][0x3a8] ;  /* 0x00007500ff0477ac */ /* 0x002e620008000800 */
[----:B------:R-:W-:Y:S01]  /*1450*/  IMAD.IADD R23, R39, 0x1, R23 ;  /* 0x0000000127177824 */ /* 0x000fe200078e0217 */
[----:B-1----:R-:W-:Y:S02]  /*1460*/  ISETP.GE.AND P5, PT, R36, UR4, PT ;  /* 0x0000000424007c0c */ /* 0x002fe4000bfa6270 */
[C---:B0-----:R-:W-:Y:S02]  /*1470*/  ISETP.GE.AND P0, PT, R4.reuse, 0x1, PT ;  /* 0x000000010400780c */ /* 0x041fe40003f06270 */
[C---:B------:R-:W-:Y:S02]  /*1480*/  ISETP.GE.AND P1, PT, R4.reuse, 0x3, PT ;  /* 0x000000030400780c */ /* 0x040fe40003f26270 */
[----:B------:R-:W-:-:S02]  /*1490*/  ISETP.GE.AND P2, PT, R4, 0x4, PT ;  /* 0x000000040400780c */ /* 0x000fc40003f46270 */
[C---:B------:R-:W-:Y:S02]  /*14a0*/  ISETP.GE.AND P3, PT, R4.reuse, 0x5, PT ;  /* 0x000000050400780c */ /* 0x040fe40003f66270 */
[C---:B------:R-:W-:Y:S02]  /*14b0*/  ISETP.GE.AND P4, PT, R4.reuse, 0x6, PT ;  /* 0x000000060400780c */ /* 0x040fe40003f86270 */
[----:B------:R-:W-:-:S03]  /*14c0*/  ISETP.GE.AND P6, PT, R4, 0x7, PT ;  /* 0x000000070400780c */ /* 0x000fc60003fc6270 */
[----:B------:R-:W0:Y:S01]  /*14d0*/  @P0 S2R R3, SR_CgaCtaId ;  /* 0x0000000000030919 */ /* 0x000e220000008800 */
[----:B------:R-:W-:-:S05]  /*14e0*/  @P0 MOV R0, 0x400 ;  /* 0x0000040000000802 */ /* 0x000fca0000000f00 */
[----:B------:R-:W-:-:S05]  /*14f0*/  @P0 VIADD R0, R0, 0x180 ;  /* 0x0000018000000836 */ /* 0x000fca0000000000 */
[----:B0-----:R-:W-:Y:S01]  /*1500*/  @P0 LEA R3, R3, R0, 0x18 ;  /* 0x0000000003030211 */ /* 0x001fe200078ec0ff */
[----:B------:R-:W-:-:S05]  /*1510*/  IMAD R0, R15, R4, R34 ;  /* 0x000000040f007224 */ /* 0x000fca00078e0222 */
[----:B------:R-:W-:-:S05]  /*1520*/  @P0 LEA R2, R0, R3, 0x2 ;  /* 0x0000000300020211 */ /* 0x000fca00078e10ff */
        /* <DEDUP_REMOVED lines=8> */
[----:B------:R-:W-:-:S05]  /*15b0*/  LEA R2, R2, UR4, 0x2 ;  /* 0x0000000402027c11 */ /* 0x000fca000f8e10ff */
[----:B------:R0:W2:Y:S02]  /*15c0*/  LDS R13, [R2+0x4] ;  /* 0x00000400020d7984 */ /* 0x0000a40000000800 */
.L_x_16447:
[----:B------:R-:W-:Y:S05]  /*15d0*/  @!P1 BRA `(.L_x_16448) ;  /* 0x00000000001c9947 */ /* 0x000fea0003800000 */
[----:B------:R-:W3:Y:S01]  /*15e0*/  S2UR UR5, SR_CgaCtaId ;  /* 0x00000000000579c3 */ /* 0x000ee20000008800 */
[----:B------:R-:W-:Y:S01]  /*15f0*/  UMOV UR4, 0x400 ;  /* 0x0000040000047882 */ /* 0x000fe20000000000 */
[----:B0-----:R-:W-:Y:S01]  /*1600*/  IMAD.IADD R2, R0, 0x1, -R22 ;  /* 0x0000000100027824 */ /* 0x001fe200078e0a16 */
[----:B------:R-:W-:-:S04]  /*1610*/  UIADD3 UR4, UPT, UPT, UR4, 0x180, URZ ;  /* 0x0000018004047890 */ /* 0x000fc8000fffe0ff */
[----:B---3--:R-:W-:-:S06]  /*1620*/  ULEA UR4, UR5, UR4, 0x18 ;  /* 0x0000000405047291 */ /* 0x008fcc000f8ec0ff */
[----:B------:R-:W-:-:S05]  /*1630*/  LEA R2, R2, UR4, 0x2 ;  /* 0x0000000402027c11 */ /* 0x000fca000f8e10ff */
[----:B------:R3:W4:Y:S02]  /*1640*/  LDS R12, [R2+0x8] ;  /* 0x00000800020c7984 */ /* 0x0007240000000800 */
.L_x_16448:
[----:B------:R-:W-:Y:S05]  /*1650*/  @!P2 BRA `(.L_x_16449) ;  /* 0x00000000001ca947 */ /* 0x000fea0003800000 */
[----:B------:R-:W5:Y:S01]  /*1660*/  S2UR UR5, SR_CgaCtaId ;  /* 0x00000000000579c3 */ /* 0x000f620000008800 */
[----:B------:R-:W-:Y:S01]  /*1670*/  UMOV UR4, 0x400 ;  /* 0x0000040000047882 */ /* 0x000fe20000000000 */
[----:B0--3--:R-:W-:Y:S01]  /*1680*/  IADD3 R2, PT, PT, -R21, R0, RZ ;  /* 0x0000000015027210 */ /* 0x009fe20007ffe1ff */
[----:B------:R-:W-:-:S04]  /*1690*/  UIADD3 UR4, UPT, UPT, UR4, 0x180, URZ ;  /* 0x0000018004047890 */ /* 0x000fc8000fffe0ff */
[----:B-----5:R-:W-:-:S06]  /*16a0*/  ULEA UR4, UR5, UR4, 0x18 ;  /* 0x0000000405047291 */ /* 0x020fcc000f8ec0ff */
[----:B------:R-:W-:-:S05]  /*16b0*/  LEA R2, R2, UR4, 0x2 ;  /* 0x0000000402027c11 */ /* 0x000fca000f8e10ff */
[----:B------:R0:W3:Y:S02]  /*16c0*/  LDS R11, [R2+0xc] ;  /* 0x00000c00020b7984 */ /* 0x0000e40000000800 */
.L_x_16449:
[----:B------:R-:W-:Y:S05]  /*16d0*/  @!P3 BRA `(.L_x_16450) ;  /* 0x00000000001cb947 */ /* 0x000fea0003800000 */
[----:B------:R-:W5:Y:S01]  /*16e0*/  S2UR UR5, SR_CgaCtaId ;  /* 0x00000000000579c3 */ /* 0x000f620000008800 */
[----:B------:R-:W-:Y:S01]  /*16f0*/  UMOV UR4, 0x400 ;  /* 0x0000040000047882 */ /* 0x000fe20000000000 */
[----:B0--3--:R-:W-:Y:S01]  /*1700*/  IMAD.IADD R2, R0, 0x1, -R20 ;  /* 0x0000000100027824 */ /* 0x009fe200078e0a14 */
[----:B------:R-:W-:-:S04]  /*1710*/  UIADD3 UR4, UPT, UPT, UR4, 0x180, URZ ;  /* 0x0000018004047890 */ /* 0x000fc8000fffe0ff */
[----:B-----5:R-:W-:-:S06]  /*1720*/  ULEA UR4, UR5, UR4, 0x18 ;  /* 0x0000000405047291 */ /* 0x020fcc000f8ec0ff */
[----:B------:R-:W-:-:S05]  /*1730*/  LEA R2, R2, UR4, 0x2 ;  /* 0x0000000402027c11 */ /* 0x000fca000f8e10ff */
[----:B------:R0:W3:Y:S02]  /*1740*/  LDS R10, [R2+0x10] ;  /* 0x00001000020a7984 */ /* 0x0000e40000000800 */
.L_x_16450:
        /* <DEDUP_REMOVED lines=8> */
.L_x_16451:
[----:B0--3--:R-:W-:Y:S02]  /*17d0*/  P2R R2, PR, RZ, 0x1 ;  /* 0x00000001ff027803 */ /* 0x009fe40000000000 */
[----:B------:R-:W-:Y:S02]  /*17e0*/  ISETP.GE.AND P0, PT, R4, 0x8, PT ;  /* 0x000000080400780c */ /* 0x000fe40003f06270 */
        /* <DEDUP_REMOVED lines=8> */
[----:B------:R0:W3:Y:S02]  /*1870*/  LDS R8, [R2+0x18] ;  /* 0x0000180002087984 */ /* 0x0000e40000000800 */
.L_x_16452:
        /* <DEDUP_REMOVED lines=12> */
[----:B------:R0:W0:Y:S02]  /*1940*/  LDS R7, [R0+0x1c] ;  /* 0x00001c0000077984 */ /* 0x0000240000000800 */
.L_x_16453:
[----:B------:R-:W-:Y:S04]  /*1950*/  BSSY B0, `(.L_x_16454) ;  /* 0x000006f000007945 */ /* 0x000fe80003800000 */
[----:B------:R-:W-:Y:S05]  /*1960*/  @P5 BRA `(.L_x_16455) ;  /* 0x0000000400b45947 */ /* 0x000fea0003800000 */
[----:B------:R-:W5:Y:S01]  /*1970*/  S2R R5, SR_CgaCtaId ;  /* 0x0000000000057919 */ /* 0x000f620000008800 */
[----:B------:R-:W-:Y:S02]  /*1980*/  MOV R6, 0x400 ;  /* 0x0000040000067802 */ /* 0x000fe40000000f00 */
[----:B------:R-:W-:Y:S01]  /*1990*/  ISETP.GT.U32.AND P5, PT, R4, 0x20, PT ;  /* 0x000000200400780c */ /* 0x000fe20003fa4070 */
[----:B------:R-:W-:Y:S02]  /*19a0*/  IMAD.MOV.U32 R4, RZ, RZ, R36 ;  /* 0x000000ffff047224 */ /* 0x000fe400078e0024 */
[----:B0-----:R-:W-:Y:S01]  /*19b0*/  VIADD R0, R6, 0x580 ;  /* 0x0000058006007836 */ /* 0x001fe20000000000 */
[----:B-----5:R-:W-:-:S04]  /*19c0*/  LEA R6, R5, R6, 0x18 ;  /* 0x0000000605067211 */ /* 0x020fc800078ec0ff */
[----:B------:R-:W-:-:S07]  /*19d0*/  LEA R5, R5, R0, 0x18 ;  /* 0x0000000005057211 */ /* 0x000fce00078ec0ff */
.L_x_16473:
[----:B0-----:R-:W-:Y:S01]  /*19e0*/  IMAD R3, R4, 0x24, R6 ;  /* 0x0000002404037824 */ /* 0x001fe200078e0206 */
[----:B------:R-:W0:Y:S03]  /*19f0*/  LDC R0, c[0x0][0x3ac] ;  /* 0x0000eb00ff007b82 */ /* 0x000e260000000800 */
[----:B-1----:R-:W-:-:S06]  /*1a00*/  IMAD R44, R34, 0x4, R3 ;  /* 0x00000004222c7824 */ /* 0x002fcc00078e0203 */
[----:B------:R-:W1:Y:S01]  /*1a10*/  LDS R44, [R44] ;  /* 0x000000002c2c7984 */ /* 0x000e620000000800 */
[----:B0-----:R-:W-:-:S13]  /*1a20*/  ISETP.GT.U32.AND P5, PT, R0, 0x20, PT ;  /* 0x000000200000780c */ /* 0x001fda0003fa4070 */
[----:B-1----:R-:W-:Y:S05]  /*1a30*/  @P5 BRA `(.L_x_16456) ;  /* 0x0000000000cc5947 */ /* 0x002fea0003800000 */
[----:B------:R-:W0:Y:S01]  /*1a40*/  LDC R3, c[0x0][0x3ac] ;  /* 0x0000eb00ff037b82 */ /* 0x000e220000000800 */
[----:B------:R-:W-:Y:S02]  /*1a50*/  MOV R2, RZ ;  /* 0x000000ff00027202 */ /* 0x000fe40000000f00 */
[----:B0-----:R-:W-:-:S13]  /*1a60*/  ISETP.NE.AND P0, PT, R3, RZ, PT ;  /* 0x000000ff0300720c */ /* 0x001fda0003f05270 */
[----:B------:R-:W-:Y:S05]  /*1a70*/  @!P0 BRA `(.L_x_16457) ;  /* 0x0000000000108947 */ /* 0x000fea0003800000 */
[----:B------:R-:W-:-:S03]  /*1a80*/  UMOV UR4, 0xffffffff ;  /* 0xffffffff00047882 */ /* 0x000fc60000000000 */
[----:B------:R-:W-:Y:S05]  /*1a90*/  BRA.DIV UR4, `(.L_x_16458) ;  /* 0x0000001204c07947 */ /* 0x000fea000b800000 */
[----:B------:R0:W1:Y:S02]  /*1aa0*/  SHFL.IDX PT, R41, R44, R16, R43 ;  /* 0x000000102c297389 */ /* 0x00006400000e002b */
.L_x_16481:
[----:B-1----:R-:W-:-:S07]  /*1ab0*/  IMAD R2, R14, R41, RZ ;  /* 0x000000290e027224 */ /* 0x002fce00078e02ff */
.L_x_16457:
[----:B------:R-:W-:-:S13]  /*1ac0*/  ISETP.GE.AND P0, PT, R3, 0x2, PT ;  /* 0x000000020300780c */ /* 0x000fda0003f06270 */
[----:B------:R-:W-:Y:S05]  /*1ad0*/  @!P0 BRA `(.L_x_16459) ;  /* 0x0000000000108947 */ /* 0x000fea0003800000 */
[----:B------:R-:W-:-:S03]  /*1ae0*/  UMOV UR4, 0xffffffff ;  /* 0xffffffff00047882 */ /* 0x000fc60000000000 */
[----:B------:R-:W-:Y:S05]  /*1af0*/  BRA.DIV UR4, `(.L_x_16460) ;  /* 0x0000001204c87947 */ /* 0x000fea000b800000 */
[----:B------:R1:W0:Y:S02]  /*1b00*/  SHFL.IDX PT, R41, R44, R31, R43 ;  /* 0x0000001f2c297389 */ /* 0x00022400000e002b */
.L_x_16484:
[----:B0-2---:R-:W-:-:S07]  /*1b10*/  IMAD R2, R13, R41, R2 ;  /* 0x000000290d027224 */ /* 0x005fce00078e0202 */
.L_x_16459:
[----:B------:R-:W-:-:S13]  /*1b20*/  ISETP.GE.AND P1, PT, R3, 0x3, PT ;  /* 0x000000030300780c */ /* 0x000fda0003f26270 */
[----:B------:R-:W-:Y:S05]  /*1b30*/  @!P1 BRA `(.L_x_16461) ;  /* 0x0000000000109947 */ /* 0x000fea0003800000 */
[----:B------:R-:W-:-:S03]  /*1b40*/  UMOV UR4, 0xffffffff ;  /* 0xffffffff00047882 */ /* 0x000fc60000000000 */
[----:B------:R-:W-:Y:S05]  /*1b50*/  BRA.DIV UR4, `(.L_x_16462) ;  /* 0x0000001204d07947 */ /* 0x000fea000b800000 */
[----:B------:R0:W0:Y:S02]  /*1b60*/  SHFL.IDX PT, R41, R44, R30, R43 ;  /* 0x0000001e2c297389 */ /* 0x00002400000e002b */
.L_x_16487:
[----:B0---4-:R-:W-:-:S07]  /*1b70*/  IMAD R2, R12, R41, R2 ;  /* 0x000000290c027224 */ /* 0x011fce00078e0202 */
.L_x_16461:
[----:B------:R-:W-:-:S13]  /*1b80*/  ISETP.GE.AND P2, PT, R3, 0x4, PT ;  /* 0x000000040300780c */ /* 0x000fda0003f46270 */
[----:B------:R-:W-:Y:S05]  /*1b90*/  @!P2 BRA `(.L_x_16463) ;  /* 0x000000000010a947 */ /* 0x000fea0003800000 */
[----:B------:R-:W-:-:S03]  /*1ba0*/  UMOV UR4, 0xffffffff ;  /* 0xffffffff00047882 */ /* 0x000fc60000000000 */
[----:B------:R-:W-:Y:S05]  /*1bb0*/  BRA.DIV UR4, `(.L_x_16464) ;  /* 0x0000001204d87947 */ /* 0x000fea000b800000 */
[----:B------:R0:W0:Y:S02]  /*1bc0*/  SHFL.IDX PT, R41, R44, R29, R43 ;  /* 0x0000001d2c297389 */ /* 0x00002400000e002b */
.L_x_16490:
[----:B0-----:R-:W-:-:S07]  /*1bd0*/  IMAD R2, R11, R41, R2 ;  /* 0x000000290b027224 */ /* 0x001fce00078e0202 */
.L_x_16463:
[----:B------:R-:W-:-:S13]  /*1be0*/  ISETP.GE.AND P3, PT, R3, 0x5, PT ;  /* 0x000000050300780c */ /* 0x000fda0003f66270 */
[----:B------:R-:W-:Y:S05]  /*1bf0*/  @!P3 BRA `(.L_x_16465) ;  /* 0x000000000010b947 */ /* 0x000fea0003800000 */
[----:B------:R-:W-:-:S03]  /*1c00*/  UMOV UR4, 0xffffffff ;  /* 0xffffffff00047882 */ /* 0x000fc60000000000 */
[----:B------:R-:W-:Y:S05]  /*1c10*/  BRA.DIV UR4, `(.L_x_16466) ;  /* 0x0000001204e07947 */ /* 0x000fea000b800000 */
[----:B------:R0:W0:Y:S02]  /*1c20*/  SHFL.IDX PT, R41, R44, R28, R43 ;  /* 0x0000001c2c297389 */ /* 0x00002400000e002b */
.L_x_16493:
[----:B0-----:R-:W-:-:S07]  /*1c30*/  IMAD R2, R10, R41, R2 ;  /* 0x000000290a027224 */ /* 0x001fce00078e0202 */
.L_x_16465:
[----:B------:R-:W-:-:S13]  /*1c40*/  ISETP.GE.AND P4, PT, R3, 0x6, PT ;  /* 0x000000060300780c */ /* 0x000fda0003f86270 */
[----:B------:R-:W-:Y:S05]  /*1c50*/  @!P4 BRA `(.L_x_16467) ;  /* 0x000000000010c947 */ /* 0x000fea0003800000 */
[----:B------:R-:W-:-:S03]  /*1c60*/  UMOV UR4, 0xffffffff ;  /* 0xffffffff00047882 */ /* 0x000fc60000000000 */
[----:B------:R-:W-:Y:S05]  /*1c70*/  BRA.DIV UR4, `(.L_x_16468) ;  /* 0x0000001204e87947 */ /* 0x000fea000b800000 */
[----:B------:R0:W0:Y:S02]  /*1c80*/  SHFL.IDX PT, R41, R44, R27, R43 ;  /* 0x0000001b2c297389 */ /* 0x00002400000e002b */
.L_x_16496:
[----:B0-----:R-:W-:-:S07]  /*1c90*/  IMAD R2, R9, R41, R2 ;  /* 0x0000002909027224 */ /* 0x001fce00078e0202 */
.L_x_16467:
[----:B------:R-:W-:-:S13]  /*1ca0*/  ISETP.GE.AND P5, PT, R3, 0x7, PT ;  /* 0x000000070300780c */ /* 0x000fda0003fa6270 */
[----:B------:R-:W-:Y:S05]  /*1cb0*/  @!P5 BRA `(.L_x_16469) ;  /* 0x000000000010d947 */ /* 0x000fea0003800000 */
[----:B------:R-:W-:-:S03]  /*1cc0*/  UMOV UR4, 0xffffffff ;  /* 0xffffffff00047882 */ /* 0x000fc60000000000 */
[----:B------:R-:W-:Y:S05]  /*1cd0*/  BRA.DIV UR4, `(.L_x_16470) ;  /* 0x0000001204f07947 */ /* 0x000fea000b800000 */
[----:B------:R0:W0:Y:S02]  /*1ce0*/  SHFL.IDX PT, R41, R44, R26, R43 ;  /* 0x0000001a2c297389 */ /* 0x00002400000e002b */
.L_x_16499:
[----:B0--3--:R-:W-:-:S07]  /*1cf0*/  IMAD R2, R8, R41, R2 ;  /* 0x0000002908027224 */ /* 0x009fce00078e0202 */
.L_x_16469:
[----:B------:R-:W-:-:S13]  /*1d00*/  ISETP.GE.AND P5, PT, R3, 0x8, PT ;  /* 0x000000080300780c */ /* 0x000fda0003fa6270 */
[----:B------:R-:W-:Y:S05]  /*1d10*/  @!P5 BRA `(.L_x_16471) ;  /* 0x0000000000a4d947 */ /* 0x000fea0003800000 */
[----:B------:R-:W-:-:S03]  /*1d20*/  UMOV UR4, 0xffffffff ;  /* 0xffffffff00047882 */ /* 0x000fc60000000000 */
[----:B------:R-:W-:Y:S05]  /*1d30*/  BRA.DIV UR4, `(.L_x_16472) ;  /* 0x0000001204f87947 */ /* 0x000fea000b800000 */
[----:B------:R0:W0:Y:S02]  /*1d40*/  SHFL.IDX PT, R41, R44, R24, R43 ;  /* 0x000000182c297389 */ /* 0x00002400000e002b */
.L_x_16502:
[----:B0-----:R-:W-:Y:S01]  /*1d50*/  IMAD R2, R7, R41, R2 ;  /* 0x0000002907027224 */ /* 0x001fe200078e0202 */
[----:B------:R-:W-:Y:S06]  /*1d60*/  BRA `(.L_x_16471) ;  /* 0x0000000000907947 */ /* 0x000fec0003800000 */
.L_x_16456:
[----:B------:R-:W0:Y:S01]  /*1d70*/  LDC R2, c[0x0][0x3ac] ;  /* 0x0000eb00ff027b82 */ /* 0x000e220000000800 */
[----:B------:R-:W-:Y:S01]  /*1d80*/  P2R R0, PR, RZ, 0x10 ;  /* 0x00000010ff007803 */ /* 0x000fe20000000000 */
[----:B------:R-:W-:Y:S01]  /*1d90*/  IMAD R44, R14, R44, RZ ;  /* 0x0000002c0e2c7224 */ /* 0x000fe200078e02ff */
[C---:B0-----:R-:W-:Y:S02]  /*1da0*/  ISETP.GT.AND P4, PT, R2.reuse, RZ, PT ;  /* 0x000000ff0200720c */ /* 0x041fe40003f84270 */
[C---:B------:R-:W-:Y:S02]  /*1db0*/  ISETP.GE.AND P5, PT, R2.reuse, 0x7, PT ;  /* 0x000000070200780c */ /* 0x040fe40003fa6270 */
[----:B------:R-:W-:Y:S02]  /*1dc0*/  ISETP.GE.AND P6, PT, R2, 0x8, PT ;  /* 0x000000080200780c */ /* 0x000fe40003fc6270 */
[----:B------:R-:W-:Y:S01]  /*1dd0*/  SEL R2, R44, RZ, P4 ;  /* 0x000000ff2c027207 */ /* 0x000fe20002000000 */
[----:B------:R-:W-:Y:S01]  /*1de0*/  @P1 IMAD.IADD R44, R34, 0x1, -R22 ;  /* 0x00000001222c1824 */ /* 0x000fe200078e0a16 */
[----:B------:R-:W-:Y:S01]  /*1df0*/  ISETP.NE.AND P4, PT, R0, RZ, PT ;  /* 0x000000ff0000720c */ /* 0x000fe20003f85270 */
[----:B------:R-:W-:-:S03]  /*1e00*/  @P0 IMAD.IADD R0, R34, 0x1, -R25 ;  /* 0x0000000122000824 */ /* 0x000fc600078e0a19 */
[----:B------:R-:W-:Y:S01]  /*1e10*/  @P1 LEA R44, R44, R3, 0x2 ;  /* 0x000000032c2c1211 */ /* 0x000fe200078e10ff */
[----:B------:R-:W-:-:S04]  /*1e20*/  @P0 IMAD R0, R0, 0x4, R3 ;  /* 0x0000000400000824 */ /* 0x000fc800078e0203 */
[----:B------:R-:W-:Y:S04]  /*1e30*/  @P1 LDS R41, [R44+0x8] ;  /* 0x000008002c291984 */ /* 0x000fe80000000800 */
[----:B------:R-:W2:Y:S02]  /*1e40*/  @P0 LDS R0, [R0+0x4] ;  /* 0x0000040000000984 */ /* 0x000ea40000000800 */
[----:B--2---:R-:W-:Y:S02]  /*1e50*/  @P0 IMAD R2, R13, R0, R2 ;  /* 0x000000000d020224 */ /* 0x004fe400078e0202 */
[----:B------:R-:W-:Y:S02]  /*1e60*/  @P3 IMAD.IADD R0, R34, 0x1, -R20 ;  /* 0x0000000122003824 */ /* 0x000fe400078e0a14 */
[----:B----4-:R-:W-:-:S02]  /*1e70*/  @P1 IMAD R2, R12, R41, R2 ;  /* 0x000000290c021224 */ /* 0x010fc400078e0202 */
[----:B------:R-:W-:Y:S01]  /*1e80*/  @P2 IMAD.IADD R41, R34, 0x1, -R21 ;  /* 0x0000000122292824 */ /* 0x000fe200078e0a15 */
[----:B------:R-:W-:-:S03]  /*1e90*/  @P3 LEA R0, R0, R3, 0x2 ;  /* 0x0000000300003211 */ /* 0x000fc600078e10ff */
[----:B------:R-:W-:-:S03]  /*1ea0*/  @P2 IMAD R41, R41, 0x4, R3 ;  /* 0x0000000429292824 */ /* 0x000fc600078e0203 */
[----:B------:R-:W-:Y:S04]  /*1eb0*/  @P3 LDS R0, [R0+0x10] ;  /* 0x0000100000003984 */ /* 0x000fe80000000800 */
[----:B------:R-:W0:Y:S02]  /*1ec0*/  @P2 LDS R41, [R41+0xc] ;  /* 0x00000c0029292984 */ /* 0x000e240000000800 */
[----:B0-----:R-:W-:-:S04]  /*1ed0*/  @P2 IMAD R2, R11, R41, R2 ;  /* 0x000000290b022224 */ /* 0x001fc800078e0202 */
[----:B------:R-:W-:Y:S02]  /*1ee0*/  @P3 IMAD R2, R10, R0, R2 ;  /* 0x000000000a023224 */ /* 0x000fe400078e0202 */
[----:B------:R-:W-:-:S04]  /*1ef0*/  @P4 IMAD.IADD R0, R34, 0x1, -R19 ;  /* 0x0000000122004824 */ /* 0x000fc800078e0a13 */
[----:B------:R-:W-:Y:S02]  /*1f00*/  @P4 IMAD R44, R0, 0x4, R3 ;  /* 0x00000004002c4824 */ /* 0x000fe400078e0203 */
[----:B------:R-:W-:-:S04]  /*1f10*/  @P5 IMAD.IADD R0, R34, 0x1, -R18 ;  /* 0x0000000122005824 */ /* 0x000fc800078e0a12 */
[----:B------:R-:W0:Y:S01]  /*1f20*/  @P4 LDS R44, [R44+0x14] ;  /* 0x000014002c2c4984 */ /* 0x000e220000000800 */
[----:B------:R-:W-:Y:S01]  /*1f30*/  @P5 LEA R41, R0, R3, 0x2 ;  /* 0x0000000300295211 */ /* 0x000fe200078e10ff */
[----:B------:R-:W-:-:S04]  /*1f40*/  @P6 IMAD.IADD R0, R34, 0x1, -R17 ;  /* 0x0000000122006824 */ /* 0x000fc800078e0a11 */
[----:B------:R-:W-:Y:S01]  /*1f50*/  @P6 IMAD R0, R0, 0x4, R3 ;  /* 0x0000000400006824 */ /* 0x000fe200078e0203 */
[----:B------:R-:W3:Y:S05]  /*1f60*/  @P5 LDS R41, [R41+0x18] ;  /* 0x0000180029295984 */ /* 0x000eea0000000800 */
[----:B------:R-:W1:Y:S01]  /*1f70*/  @P6 LDS R0, [R0+0x1c] ;  /* 0x00001c0000006984 */ /* 0x000e620000000800 */
[----:B0-----:R-:W-:-:S04]  /*1f80*/  @P4 IMAD R2, R9, R44, R2 ;  /* 0x0000002c09024224 */ /* 0x001fc800078e0202 */
[----:B---3--:R-:W-:-:S04]  /*1f90*/  @P5 IMAD R2, R8, R41, R2 ;  /* 0x0000002908025224 */ /* 0x008fc800078e0202 */
[----:B-1----:R-:W-:-:S07]  /*1fa0*/  @P6 IMAD R2, R7, R0, R2 ;  /* 0x0000000007026224 */ /* 0x002fce00078e0202 */
.L_x_16471:
[----:B------:R-:W-:Y:S01]  /*1fb0*/  IMAD R0, R40, R4, R15 ;  /* 0x0000000428007224 */ /* 0x000fe200078e020f */
[----:B------:R-:W5:Y:S01]  /*1fc0*/  LDCU UR4, c[0x0][0x3a8] ;  /* 0x00007500ff0477ac */ /* 0x000f620008000800 */
[----:B------:R-:W-:Y:S02]  /*1fd0*/  IMAD.IADD R4, R33, 0x1, R4 ;  /* 0x0000000121047824 */ /* 0x000fe400078e0204 */
[----:B------:R-:W-:-:S05]  /*1fe0*/  IMAD R0, R0, 0x4, R5 ;  /* 0x0000000400007824 */ /* 0x000fca00078e0205 */
[----:B------:R-:W0:Y:S01]  /*1ff0*/  LDS R3, [R0] ;  /* 0x0000000000037984 */ /* 0x000e220000000800 */
[----:B-----5:R-:W-:Y:S02]  /*2000*/  ISETP.GE.AND P5, PT, R4, UR4, PT ;  /* 0x0000000404007c0c */ /* 0x020fe4000bfa6270 */
[----:B0-----:R-:W-:-:S05]  /*2010*/  IADD3 R3, PT, PT, R3, R2, RZ ;  /* 0x0000000203037210 */ /* 0x001fca0007ffe0ff */
[----:B------:R0:W-:Y:S06]  /*2020*/  STS [R0], R3 ;  /* 0x0000000300007388 */ /* 0x0001ec0000000800 */
[----:B------:R-:W-:Y:S05]  /*2030*/  @!P5 BRA `(.L_x_16473) ;  /* 0xfffffff80068d947 */ /* 0x000fea000383ffff */
.L_x_16455:
[----:B------:R-:W-:Y:S05]  /*2040*/  BSYNC B0 ;  /* 0x0000000000007941 */ /* 0x000fea0003800000 */
.L_x_16454:
[----:B------:R-:W-:-:S13]  /*2050*/  ISETP.NE.AND P5, PT, R42, RZ, PT ;  /* 0x000000ff2a00720c */ /* 0x000fda0003fa5270 */
[----:B------:R-:W-:Y:S05]  /*2060*/  @!P5 BRA `(.L_x_16474) ;  /* 0xfffffff000ecd947 */ /* 0x000fea000383ffff */
.L_x_16446:
[----:B------:R-:W-:Y:S05]  /*2070*/  WARPSYNC.ALL ;  /* 0x0000000000007948 */ /* 0x000fea0003800000 */
[----:B------:R-:W-:Y:S01]  /*2080*/  ISETP.NE.AND P3, PT, R45, 0x2, PT ;  /* 0x000000022d00780c */ /* 0x000fe20003f65270 */
[----:B------:R-:W2:Y:S01]  /*2090*/  LDC R6, c[0x0][0x3ac] ;  /* 0x0000eb00ff067b82 */ /* 0x000ea20000000800 */
[----:B------:R-:W5:Y:S01]  /*20a0*/  S2R R15, SR_CTAID.X ;  /* 0x00000000000f7919 */ /* 0x000f620000002500 */
[----:B------:R-:W-:Y:S06]  /*20b0*/  BSSY.RECONVERGENT B0, `(.L_x_16475) ;  /* 0x0000050000007945 */ /* 0x000fec0003800200 */
[----:B------:R-:W1:Y:S01]  /*20c0*/  LDC R9, c[0x0][0x388] ;  /* 0x0000e200ff097b82 */ /* 0x000e620000000800 */
[----:B--2---:R-:W-:-:S04]  /*20d0*/  IABS R5, R6 ;  /* 0x0000000600057213 */ /* 0x004fc80000000000 */
[----:B0-----:R-:W0:Y:S01]  /*20e0*/  I2F.RP R0, R5 ;  /* 0x0000000500007306 */ /* 0x001e220000209400 */
[----:B-1-3--:R-:W-:-:S07]  /*20f0*/  IABS R8, R9 ;  /* 0x0000000900087213 */ /* 0x00afce0000000000 */
[----:B0-----:R-:W0:Y:S02]  /*2100*/  MUFU.RCP R0, R0 ;  /* 0x0000000000007308 */ /* 0x001e240000001000 */
[----:B0-----:R-:W-:-:S06]  /*2110*/  VIADD R4, R0, 0xffffffe ;  /* 0x0ffffffe00047836 */ /* 0x001fcc0000000000 */
[----:B------:R0:W1:Y:S02]  /*2120*/  F2I.FTZ.U32.TRUNC.NTZ R3, R4 ;  /* 0x0000000400037305 */ /* 0x000064000021f000 */
[----:B0-----:R-:W0:Y:S01]  /*2130*/  LDC R4, c[0x0][0x384] ;  /* 0x0000e100ff047b82 */ /* 0x001e220000000800 */
        /* <DEDUP_REMOVED lines=13> */
[----:B------:R-:W-:Y:S01]  /*2210*/  ISETP.GE.U32.AND P0, PT, R2, R5, PT ;  /* 0x000000050200720c */ /* 0x000fe20003f06070 */
[----:B-----5:R-:W-:Y:S01]  /*2220*/  IMAD R5, R40, R15, RZ ;  /* 0x0000000f28057224 */ /* 0x020fe200078e02ff */
[----:B------:R-:W-:-:S03]  /*2230*/  LOP3.LUT R2, R9, R6, RZ, 0x3c, !PT ;  /* 0x0000000609027212 */ /* 0x000fc600078e3cff */
[----:B0-----:R-:W-:Y:S01]  /*2240*/  IMAD R5, R4, UR8, R5 ;  /* 0x0000000804057c24 */ /* 0x001fe2000f8e0205 */
[----:B------:R-:W-:Y:S02]  /*2250*/  ISETP.GE.AND P2, PT, R2, RZ, PT ;  /* 0x000000ff0200720c */ /* 0x000fe40003f46270 */
[----:B------:R-:W-:-:S05]  /*2260*/  LOP3.LUT R2, R35, 0xffff, RZ, 0xc0, !PT ;  /* 0x0000ffff23027812 */ /* 0x000fca00078ec0ff */
[----:B------:R-:W-:Y:S01]  /*2270*/  @P0 VIADD R0, R0, 0x1 ;  /* 0x0000000100000836 */ /* 0x000fe20000000000 */
[----:B------:R-:W-:-:S05]  /*2280*/  ISETP.GE.U32.AND P0, PT, R2, 0x2, PT ;  /* 0x000000020200780c */ /* 0x000fca0003f06070 */
[----:B------:R-:W-:Y:S01]  /*2290*/  @!P2 IMAD.MOV R0, RZ, RZ, -R0 ;  /* 0x000000ffff00a224 */ /* 0x000fe200078e0a00 */
[----:B------:R-:W-:Y:S01]  /*22a0*/  @!P1 LOP3.LUT R0, RZ, R6, RZ, 0x33, !PT ;  /* 0x00000006ff009212 */ /* 0x000fe200078e33ff */
[----:B------:R-:W-:Y:S06]  /*22b0*/  @!P3 BRA `(.L_x_16476) ;  /* 0x0000000000bcb947 */ /* 0x000fec0003800000 */
[-C--:B------:R-:W-:Y:S01]  /*22c0*/  IABS R8, R40.reuse ;  /* 0x0000002800087213 */ /* 0x080fe20000000000 */
[----:B------:R-:W0:Y:S01]  /*22d0*/  S2UR UR5, SR_CgaCtaId ;  /* 0x00000000000579c3 */ /* 0x000e220000008800 */
[----:B------:R-:W-:Y:S01]  /*22e0*/  UMOV UR4, 0x400 ;  /* 0x0000040000047882 */ /* 0x000fe20000000000 */
[----:B------:R-:W-:Y:S01]  /*22f0*/  LOP3.LUT R35, R35, 0x3, RZ, 0xc0, !PT ;  /* 0x0000000323237812 */ /* 0x000fe200078ec0ff */
[----:B------:R-:W1:Y:S01]  /*2300*/  I2F.RP R4, R8 ;  /* 0x0000000800047306 */ /* 0x000e620000209400 */
[----:B------:R-:W-:Y:S01]  /*2310*/  UIADD3 UR4, UPT, UPT, UR4, 0x580, URZ ;  /* 0x0000058004047890 */ /* 0x000fe2000fffe0ff */
[----:B------:R-:W-:Y:S02]  /*2320*/  ISETP.NE.AND P4, PT, R40, RZ, PT ;  /* 0x000000ff2800720c */ /* 0x000fe40003f85270 */
[----:B------:R-:W-:Y:S01]  /*2330*/  LOP3.LUT R35, R35, 0x2, RZ, 0x3c, !PT ;  /* 0x0000000223237812 */ /* 0x000fe200078e3cff */
[----:B------:R-:W2:Y:S01]  /*2340*/  LDC.64 R2, c[0x0][0x3a0] ;  /* 0x0000e800ff027b82 */ /* 0x000ea20000000a00 */
[----:B------:R-:W-:-:S03]  /*2350*/  LOP3.LUT R11, RZ, R40, RZ, 0x33, !PT ;  /* 0x00000028ff0b7212 */ /* 0x000fc600078e33ff */
[----:B------:R-:W-:Y:S01]  /*2360*/  IMAD.MOV R35, RZ, RZ, -R35 ;  /* 0x000000ffff237224 */ /* 0x000fe200078e0a23 */
[----:B-1----:R-:W1:Y:S01]  /*2370*/  MUFU.RCP R4, R4 ;  /* 0x0000000400047308 */ /* 0x002e620000001000 */
[----:B0-----:R-:W-:Y:S01]  /*2380*/  ULEA UR4, UR5, UR4, 0x18 ;  /* 0x0000000405047291 */ /* 0x001fe2000f8ec0ff */
[----:B-1----:R-:W-:-:S05]  /*2390*/  VIADD R6, R4, 0xffffffe ;  /* 0x0ffffffe04067836 */ /* 0x002fca0000000000 */
[----:B------:R-:W-:Y:S01]  /*23a0*/  LEA R4, R38, UR4, 0x2 ;  /* 0x0000000426047c11 */ /* 0x000fe2000f8e10ff */
[----:B------:R0:W1:Y:S02]  /*23b0*/  F2I.FTZ.U32.TRUNC.NTZ R7, R6 ;  /* 0x0000000600077305 */ /* 0x000064000021f000 */
[----:B0-----:R-:W-:Y:S01]  /*23c0*/  IMAD.MOV.U32 R6, RZ, RZ, RZ ;  /* 0x000000ffff067224 */ /* 0x001fe200078e00ff */
[----:B-1----:R-:W-:-:S05]  /*23d0*/  IADD3 R9, PT, PT, RZ, -R7, RZ ;  /* 0x80000007ff097210 */ /* 0x002fca0007ffe0ff */
[----:B------:R-:W-:-:S04]  /*23e0*/  IMAD R9, R9, R8, RZ ;  /* 0x0000000809097224 */ /* 0x000fc800078e02ff */
[----:B--2---:R-:W-:-:S07]  /*23f0*/  IMAD.HI.U32 R10, R7, R9, R6 ;  /* 0x00000009070a7227 */ /* 0x004fce00078e0006 */
.L_x_16477:
[----:B0-----:R-:W-:Y:S01]  /*2400*/  IABS R6, R40 ;  /* 0x0000002800067213 */ /* 0x001fe20000000000 */
[----:B------:R-:W-:Y:S01]  /*2410*/  VIADD R35, R35, 0x1 ;  /* 0x0000000123237836 */ /* 0x000fe20000000000 */
[----:B------:R-:W-:Y:S02]  /*2420*/  IABS R7, R38 ;  /* 0x0000002600077213 */ /* 0x000fe40000000000 */
[----:B----4-:R-:W-:Y:S01]  /*2430*/  IABS R12, R40 ;  /* 0x00000028000c7213 */ /* 0x010fe20000000000 */
        /* <DEDUP_REMOVED lines=21> */
[----:B-1----:R0:W-:Y:S01]  /*2590*/  STG.E desc[UR6][R6.64], R9 ;  /* 0x0000000906007986 */ /* 0x0021e2000c101906 */
[----:B------:R-:W-:Y:S05]  /*25a0*/  @P1 BRA `(.L_x_16477) ;  /* 0xfffffffc00941947 */ /* 0x000fea000383ffff */
.L_x_16476:
[----:B------:R-:W-:Y:S05]  /*25b0*/  BSYNC.RECONVERGENT B0 ;  /* 0x0000000000007941 */ /* 0x000fea0003800200 */
.L_x_16475:
[----:B------:R-:W-:Y:S05]  /*25c0*/  @!P0 EXIT ;  /* 0x000000000000894d */ /* 0x000fea0003800000 */
[----:B------:R-:W-:Y:S01]  /*25d0*/  IABS R4, R40 ;  /* 0x0000002800047213 */ /* 0x000fe20000000000 */
[----:B------:R-:W1:Y:S01]  /*25e0*/  S2UR UR5, SR_CgaCtaId ;  /* 0x00000000000579c3 */ /* 0x000e620000008800 */
[----:B------:R-:W-:Y:S01]  /*25f0*/  UMOV UR4, 0x400 ;  /* 0x0000040000047882 */ /* 0x000fe20000000000 */
[----:B------:R-:W-:Y:S01]  /*2600*/  ISETP.NE.AND P0, PT, R40, RZ, PT ;  /* 0x000000ff2800720c */ /* 0x000fe20003f05270 */
[----:B------:R-:W2:Y:S01]  /*2610*/  I2F.RP R8, R4 ;  /* 0x0000000400087306 */ /* 0x000ea20000209400 */
[----:B------:R-:W-:Y:S01]  /*2620*/  UIADD3 UR4, UPT, UPT, UR4, 0x580, URZ ;  /* 0x0000058004047890 */ /* 0x000fe2000fffe0ff */
[----:B------:R-:W-:Y:S01]  /*2630*/  LEA R13, R37, R38, 0x1 ;  /* 0x00000026250d7211 */ /* 0x000fe200078e08ff */
[----:B------:R-:W-:Y:S02]  /*2640*/  IMAD.IADD R11, R38, 0x1, R37 ;  /* 0x00000001260b7824 */ /* 0x000fe400078e0225 */
[----:B------:R-:W3:Y:S03]  /*2650*/  LDC.64 R2, c[0x0][0x3a0] ;  /* 0x0000e800ff027b82 */ /* 0x000ee60000000a00 */
[----:B--2---:R-:W0:Y:S01]  /*2660*/  MUFU.RCP R8, R8 ;  /* 0x0000000800087308 */ /* 0x004e220000001000 */
[----:B-1----:R-:W-:Y:S01]  /*2670*/  ULEA UR4, UR5, UR4, 0x18 ;  /* 0x0000000405047291 */ /* 0x002fe2000f8ec0ff */
[----:B0-----:R-:W-:Y:S01]  /*2680*/  VIADD R6, R8, 0xffffffe ;  /* 0x0ffffffe08067836 */ /* 0x001fe20000000000 */
[----:B------:R-:W-:-:S05]  /*2690*/  LOP3.LUT R8, RZ, R40, RZ, 0x33, !PT ;  /* 0x00000028ff087212 */ /* 0x000fca00078e33ff */
[----:B------:R0:W1:Y:S02]  /*26a0*/  F2I.FTZ.U32.TRUNC.NTZ R7, R6 ;  /* 0x0000000600077305 */ /* 0x000064000021f000 */
[----:B0-----:R-:W-:Y:S02]  /*26b0*/  IMAD.MOV.U32 R6, RZ, RZ, RZ ;  /* 0x000000ffff067224 */ /* 0x001fe400078e00ff */
[----:B-1----:R-:W-:-:S04]  /*26c0*/  IMAD.MOV R9, RZ, RZ, -R7 ;  /* 0x000000ffff097224 */ /* 0x002fc800078e0a07 */
[----:B------:R-:W-:-:S04]  /*26d0*/  IMAD R9, R9, R4, RZ ;  /* 0x0000000409097224 */ /* 0x000fc800078e02ff */
[----:B------:R-:W-:Y:S01]  /*26e0*/  IMAD.HI.U32 R7, R7, R9, R6 ;  /* 0x0000000907077227 */ /* 0x000fe200078e0006 */
[----:B------:R-:W-:-:S03]  /*26f0*/  LEA R6, R38, UR4, 0x2 ;  /* 0x0000000426067c11 */ /* 0x000fc6000f8e10ff */
[----:B---3--:R-:W-:-:S07]  /*2700*/  IMAD R9, R37, 0x3, R38 ;  /* 0x0000000325097824 */ /* 0x008fce00078e0226 */
.L_x_16478:
[-C--:B0-----:R-:W-:Y:S02]  /*2710*/  IABS R10, R40.reuse ;  /* 0x00000028000a7213 */ /* 0x081fe40000000000 */
[----:B----4-:R-:W-:Y:S02]  /*2720*/  IABS R12, R40 ;  /* 0x00000028000c7213 */ /* 0x010fe40000000000 */
[----:B------:R-:W0:Y:S01]  /*2730*/  I2F.RP R18, R10 ;  /* 0x0000000a00127306 */ /* 0x000e220000209400 */
[----:B------:R-:W-:Y:S02]  /*2740*/  IABS R17, R38 ;  /* 0x0000002600117213 */ /* 0x000fe40000000000 */
[----:B------:R-:W-:Y:S01]  /*2750*/  IMAD.MOV R16, RZ, RZ, -R12 ;  /* 0x000000ffff107224 */ /* 0x000fe200078e0a0c */
[----:B------:R-:W-:Y:S02]  /*2760*/  IABS R21, R13 ;  /* 0x0000000d00157213 */ /* 0x000fe40000000000 */
[----:B------:R-:W-:Y:S01]  /*2770*/  IMAD.HI.U32 R12, R7, R17, RZ ;  /* 0x00000011070c7227 */ /* 0x000fe200078e00ff */
[----:B------:R-:W-:-:S02]  /*2780*/  IABS R23, R9 ;  /* 0x0000000900177213 */ /* 0x000fc40000000000 */
[----:B------:R-:W-:Y:S01]  /*2790*/  LOP3.LUT R22, RZ, R40, RZ, 0x33, !PT ;  /* 0x00000028ff167212 */ /* 0x000fe200078e33ff */
[----:B------:R-:W-:Y:S01]  /*27a0*/  IMAD R17, R12, R16, R17 ;  /* 0x000000100c117224 */ /* 0x000fe200078e0211 */
[----:B0-----:R-:W0:Y:S04]  /*27b0*/  MUFU.RCP R18, R18 ;  /* 0x0000001200127308 */ /* 0x001e280000001000 */
[----:B------:R-:W-:-:S13]  /*27c0*/  ISETP.GT.U32.AND P1, PT, R4, R17, PT ;  /* 0x000000110400720c */ /* 0x000fda0003f24070 */
[----:B------:R-:W-:Y:S01]  /*27d0*/  @!P1 IMAD.IADD R17, R17, 0x1, -R10 ;  /* 0x0000000111119824 */ /* 0x000fe200078e0a0a */
[----:B------:R-:W-:Y:S01]  /*27e0*/  @!P1 IADD3 R12, PT, PT, R12, 0x1, RZ ;  /* 0x000000010c0c9810 */ /* 0x000fe20007ffe0ff */
[----:B0-----:R-:W-:Y:S01]  /*27f0*/  VIADD R14, R18, 0xffffffe ;  /* 0x0ffffffe120e7836 */ /* 0x001fe20000000000 */
[----:B------:R-:W-:Y:S02]  /*2800*/  IABS R18, R11 ;  /* 0x0000000b00127213 */ /* 0x000fe40000000000 */
[----:B------:R-:W-:Y:S01]  /*2810*/  ISETP.GE.U32.AND P3, PT, R17, R4, PT ;  /* 0x000000041100720c */ /* 0x000fe20003f66070 */
[----:B------:R0:W1:Y:S02]  /*2820*/  F2I.FTZ.U32.TRUNC.NTZ R15, R14 ;  /* 0x0000000e000f7305 */ /* 0x000064000021f000 */
[----:B0-----:R-:W-:-:S10]  /*2830*/  IMAD.MOV.U32 R14, RZ, RZ, RZ ;  /* 0x000000ffff0e7224 */ /* 0x001fd400078e00ff */
[----:B------:R-:W-:Y:S01]  /*2840*/  @P3 VIADD R12, R12, 0x1 ;  /* 0x000000010c0c3836 */ /* 0x000fe20000000000 */
[----:B-1----:R-:W-:-:S05]  /*2850*/  IADD3 R19, PT, PT, RZ, -R15, RZ ;  /* 0x8000000fff137210 */ /* 0x002fca0007ffe0ff */
        /* <DEDUP_REMOVED lines=18> */
[----:B------:R-:W-:Y:S02]  /*2980*/  @!P2 IMAD.IADD R19, R19, 0x1, -R10 ;  /* 0x000000011313a824 */ /* 0x000fe400078e0a0a */
[----:B------:R-:W-:Y:S01]  /*2990*/  @!P2 VIADD R15, R15, 0x1 ;  /* 0x000000010f0fa836 */ /* 0x000fe20000000000 */
[----:B------:R-:W-:Y:S01]  /*29a0*/  @!P4 IADD3 R14, PT, PT, -R14, RZ, RZ ;  /* 0x000000ff0e0ec210 */ /* 0x000fe20007ffe1ff */
[----:B------:R-:W-:Y:S01]  /*29b0*/  IMAD R16, R37, 0x8, R6 ;  /* 0x0000000825107824 */ /* 0x000fe200078e0206 */
[-C--:B------:R-:W-:Y:S01]  /*29c0*/  ISETP.GE.U32.AND P6, PT, R19, R10.reuse, PT ;  /* 0x0000000a1300720c */ /* 0x080fe20003fc6070 */
[--C-:B------:R-:W-:Y:S01]  /*29d0*/  @!P5 IMAD.IADD R17, R17, 0x1, -R10.reuse ;  /* 0x000000011111d824 */ /* 0x100fe200078e0a0a */
[----:B------:R-:W-:Y:S01]  /*29e0*/  ISETP.GE.AND P2, PT, R12, RZ, PT ;  /* 0x000000ff0c00720c */ /* 0x000fe20003f46270 */
[----:B------:R-:W-:Y:S01]  /*29f0*/  @!P1 IMAD.IADD R21, R21, 0x1, -R10 ;  /* 0x0000000115159824 */ /* 0x000fe200078e0a0a */
[----:B------:R-:W-:Y:S01]  /*2a00*/  @!P1 IADD3 R20, PT, PT, R20, 0x1, RZ ;  /* 0x0000000114149810 */ /* 0x000fe20007ffe0ff */
[----:B------:R-:W-:Y:S01]  /*2a10*/  IMAD R12, R37, 0xc, R6 ;  /* 0x0000000c250c7824 */ /* 0x000fe200078e0206 */
[----:B------:R-:W-:Y:S01]  /*2a20*/  ISETP.GE.U32.AND P4, PT, R17, R10, PT ;  /* 0x0000000a1100720c */ /* 0x000fe20003f86070 */
[----:B------:R-:W-:Y:S01]  /*2a30*/  @!P5 VIADD R18, R18, 0x1 ;  /* 0x000000011212d836 */ /* 0x000fe20000000000 */
[----:B------:R-:W-:Y:S01]  /*2a40*/  LOP3.LUT R17, R9, R40, RZ, 0x3c, !PT ;  /* 0x0000002809117212 */ /* 0x000fe200078e3cff */
[----:B------:R-:W-:Y:S01]  /*2a50*/  LDS R16, [R16] ;  /* 0x0000000010107984 */ /* 0x000fe20000000800 */
[----:B------:R-:W-:-:S02]  /*2a60*/  ISETP.NE.AND P1, PT, R40, RZ, PT ;  /* 0x000000ff2800720c */ /* 0x000fc40003f25270 */
[----:B------:R-:W-:Y:S01]  /*2a70*/  ISETP.GE.AND P5, PT, R17, RZ, PT ;  /* 0x000000ff1100720c */ /* 0x000fe20003fa6270 */
[----:B------:R-:W-:Y:S01]  /*2a80*/  LDS R12, [R12] ;  /* 0x000000000c0c7984 */ /* 0x000fe20000000800 */
[----:B------:R-:W-:Y:S02]  /*2a90*/  @P6 IADD3 R15, PT, PT, R15, 0x1, RZ ;  /* 0x000000010f0f6810 */ /* 0x000fe40007ffe0ff */
[----:B------:R-:W-:Y:S01]  /*2aa0*/  ISETP.GE.U32.AND P6, PT, R21, R10, PT ;  /* 0x0000000a1500720c */ /* 0x000fe20003fc6070 */
[----:B------:R-:W-:Y:S01]  /*2ab0*/  IMAD R10, R37, 0x4, R6 ;  /* 0x00000004250a7824 */ /* 0x000fe200078e0206 */
[----:B------:R0:W1:Y:S01]  /*2ac0*/  LDS R17, [R6] ;  /* 0x0000000006117984 */ /* 0x0000620000000800 */
[----:B------:R-:W-:Y:S01]  /*2ad0*/  @P4 VIADD R18, R18, 0x1 ;  /* 0x0000000112124836 */ /* 0x000fe20000000000 */
[----:B------:R-:W-:Y:S01]  /*2ae0*/  SEL R14, R22, R14, !P1 ;  /* 0x0000000e160e7207 */ /* 0x000fe20004800000 */
[----:B------:R-:W-:Y:S02]  /*2af0*/  @!P3 IMAD.MOV R15, RZ, RZ, -R15 ;  /* 0x000000ffff0fb224 */ /* 0x000fe400078e0a0f */
[----:B------:R-:W2:Y:S01]  /*2b00*/  LDS R10, [R10] ;  /* 0x000000000a0a7984 */ /* 0x000ea20000000800 */
[----:B------:R-:W-:-:S02]  /*2b10*/  IMAD.MOV.U32 R19, RZ, RZ, R18 ;  /* 0x000000ffff137224 */ /* 0x000fc400078e0012 */
[----:B------:R-:W-:Y:S01]  /*2b20*/  SEL R18, R22, R15, !P1 ;  /* 0x0000000f16127207 */ /* 0x000fe20004800000 */
[----:B------:R-:W-:Y:S01]  /*2b30*/  IMAD.MOV R23, RZ, RZ, -R14 ;  /* 0x000000ffff177224 */ /* 0x000fe200078e0a0e */
[----:B0-----:R-:W-:Y:S01]  /*2b40*/  LEA R6, R37, R6, 0x4 ;  /* 0x0000000625067211 */ /* 0x001fe200078e20ff */
[----:B------:R-:W-:Y:S02]  /*2b50*/  @P6 VIADD R20, R20, 0x1 ;  /* 0x0000000114146836 */ /* 0x000fe40000000000 */
[----:B------:R-:W-:Y:S02]  /*2b60*/  @!P2 IMAD.MOV R19, RZ, RZ, -R19 ;  /* 0x000000ffff13a224 */ /* 0x000fe400078e0a13 */
[----:B------:R-:W-:Y:S01]  /*2b70*/  IMAD R15, R40, R23, R38 ;  /* 0x00000017280f7224 */ /* 0x000fe200078e0226 */
[----:B------:R-:W-:Y:S01]  /*2b80*/  MOV R21, R20 ;  /* 0x0000001400157202 */ /* 0x000fe20000000f00 */
[--C-:B------:R-:W-:Y:S01]  /*2b90*/  IMAD R14, R0, R14, R5.reuse ;  /* 0x0000000e000e7224 */ /* 0x100fe200078e0205 */
[----:B------:R-:W-:Y:S01]  /*2ba0*/  SEL R20, R22, R19, !P1 ;  /* 0x0000001316147207 */ /* 0x000fe20004800000 */
[----:B------:R-:W-:Y:S01]  /*2bb0*/  IMAD R19, R0, R18, R5 ;  /* 0x0000001200137224 */ /* 0x000fe200078e0205 */
[----:B------:R-:W-:Y:S01]  /*2bc0*/  @!P5 IADD3 R21, PT, PT, -R21, RZ, RZ ;  /* 0x000000ff1515d210 */ /* 0x000fe20007ffe1ff */
[----:B------:R-:W-:Y:S01]  /*2bd0*/  IMAD.MOV R18, RZ, RZ, -R18 ;  /* 0x000000ffff127224 */ /* 0x000fe200078e0a12 */
[----:B------:R-:W-:Y:S01]  /*2be0*/  IADD3 R15, PT, PT, R14, R15, RZ ;  /* 0x0000000f0e0f7210 */ /* 0x000fe20007ffe0ff */
[----:B------:R-:W-:Y:S01]  /*2bf0*/  IMAD.MOV R23, RZ, RZ, -R20 ;  /* 0x000000ffff177224 */ /* 0x000fe200078e0a14 */
[----:B------:R-:W-:Y:S01]  /*2c00*/  SEL R21, R8, R21, !P0 ;  /* 0x0000001508157207 */ /* 0x000fe20004000000 */
[----:B------:R-:W-:Y:S01]  /*2c10*/  IMAD R18, R40, R18, R11 ;  /* 0x0000001228127224 */ /* 0x000fe200078e020b */
[----:B------:R-:W-:Y:S01]  /*2c20*/  IADD3 R38, PT, PT, R37, R38, R37 ;  /* 0x0000002625267210 */ /* 0x000fe20007ffe025 */
[----:B------:R-:W-:-:S02]  /*2c30*/  IMAD R20, R0, R20, R5 ;  /* 0x0000001400147224 */ /* 0x000fc400078e0205 */
[----:B------:R-:W-:Y:S01]  /*2c40*/  IMAD.MOV R24, RZ, RZ, -R21 ;  /* 0x000000ffff187224 */ /* 0x000fe200078e0a15 */
[----:B------:R-:W-:Y:S01]  /*2c50*/  IADD3 R38, PT, PT, R37, R38, R37 ;  /* 0x0000002625267210 */ /* 0x000fe20007ffe025 */
[----:B------:R-:W-:Y:S02]  /*2c60*/  IMAD R22, R0, R21, R5 ;  /* 0x0000001500167224 */ /* 0x000fe400078e0205 */
[----:B------:R-:W-:Y:S01]  /*2c70*/  IMAD R21, R40, R23, R13 ;  /* 0x0000001728157224 */ /* 0x000fe200078e020d */
[----:B------:R-:W-:Y:S01]  /*2c80*/  ISETP.GE.U32.AND P1, PT, R38, 0x100, PT ;  /* 0x000001002600780c */ /* 0x000fe20003f26070 */
[----:B------:R-:W-:Y:S02]  /*2c90*/  IMAD R23, R40, R24, R9 ;  /* 0x0000001828177224 */ /* 0x000fe400078e0209 */
[----:B------:R-:W-:Y:S02]  /*2ca0*/  IMAD.IADD R19, R19, 0x1, R18 ;  /* 0x0000000113137824 */ /* 0x000fe400078e0212 */
[----:B------:R-:W-:-:S02]  /*2cb0*/  IMAD.IADD R21, R20, 0x1, R21 ;  /* 0x0000000114157824 */ /* 0x000fc400078e0215 */
[----:B------:R-:W-:Y:S02]  /*2cc0*/  IMAD.IADD R23, R22, 0x1, R23 ;  /* 0x0000000116177824 */ /* 0x000fe400078e0217 */
[----:B------:R-:W-:-:S04]  /*2cd0*/  IMAD.WIDE R14, R15, 0x4, R2 ;  /* 0x000000040f0e7825 */ /* 0x000fc800078e0202 */
[--C-:B------:R-:W-:Y:S01]  /*2ce0*/  IMAD.WIDE R18, R19, 0x4, R2.reuse ;  /* 0x0000000413127825 */ /* 0x100fe200078e0202 */
[----:B-1----:R0:W-:Y:S03]  /*2cf0*/  STG.E desc[UR6][R14.64], R17 ;  /* 0x000000110e007986 */ /* 0x0021e6000c101906 */
[--C-:B------:R-:W-:Y:S01]  /*2d00*/  IMAD.WIDE R20, R21, 0x4, R2.reuse ;  /* 0x0000000415147825 */ /* 0x100fe200078e0202 */
[----:B--2---:R0:W-:Y:S03]  /*2d10*/  STG.E desc[UR6][R18.64], R10 ;  /* 0x0000000a12007986 */ /* 0x0041e6000c101906 */
        /* <DEDUP_REMOVED lines=8> */
.L_x_16458:
[----:B------:R-:W-:Y:S01]  /*2da0*/  BSSY B1, `(.L_x_16479) ;  /* 0x0000006000017945 */ /* 0x000fe20003800000 */
[----:B------:R-:W-:Y:S01]  /*2db0*/  MOV R0, R16 ;  /* 0x0000001000007202 */ /* 0x000fe20000000f00 */
[----:B------:R-:W-:-:S07]  /*2dc0*/  IMAD.MOV.U32 R41, RZ, RZ, -0x1 ;  /* 0xffffffffff297424 */ /* 0x000fce00078e00ff */
[----:B--234-:R-:W-:Y:S05]  /*2dd0*/  WARPSYNC.COLLECTIVE R41, `(.L_x_16480) ;  /* 0x0000000029087348 */ /* 0x01cfea0003c00000 */
[----:B------:R0:W1:Y:S02]  /*2de0*/  SHFL.IDX P5, R41, R44, R0, R43 ;  /* 0x000000002c297389 */ /* 0x00006400000a002b */
[----:B01234-:R-:W-:Y:S05]  /*2df0*/  ENDCOLLECTIVE ;  /* 0x000000000000791b */ /* 0x01ffea0003800000 */
.L_x_16480:
[----:B------:R-:W-:Y:S05]  /*2e00*/  BSYNC B1 ;  /* 0x0000000000017941 */ /* 0x000fea0003800000 */
.L_x_16479:
[----:B------:R-:W-:Y:S05]  /*2e10*/  BRA `(.L_x_16481) ;  /* 0xffffffec00247947 */ /* 0x000fea000383ffff */
.L_x_16460:
[----:B------:R-:W-:Y:S01]  /*2e20*/  BSSY B1, `(.L_x_16482) ;  /* 0x0000006000017945 */ /* 0x000fe20003800000 */
[----:B------:R-:W-:Y:S02]  /*2e30*/  IMAD.MOV.U32 R0, RZ, RZ, R31 ;  /* 0x000000ffff007224 */ /* 0x000fe400078e001f */
[----:B------:R-:W-:-:S07]  /*2e40*/  IMAD.MOV.U32 R41, RZ, RZ, -0x1 ;  /* 0xffffffffff297424 */ /* 0x000fce00078e00ff */
[----:B0-234-:R-:W-:Y:S05]  /*2e50*/  WARPSYNC.COLLECTIVE R41, `(.L_x_16483) ;  /* 0x0000000029087348 */ /* 0x01dfea0003c00000 */
[----:B------:R1:W0:Y:S02]  /*2e60*/  SHFL.IDX P5, R41, R44, R0, R43 ;  /* 0x000000002c297389 */ /* 0x00022400000a002b */
[----:B01234-:R-:W-:Y:S05]  /*2e70*/  ENDCOLLECTIVE ;  /* 0x000000000000791b */ /* 0x01ffea0003800000 */
.L_x_16483:
[----:B------:R-:W-:Y:S05]  /*2e80*/  BSYNC B1 ;  /* 0x0000000000017941 */ /* 0x000fea0003800000 */
.L_x_16482:
[----:B------:R-:W-:Y:S05]  /*2e90*/  BRA `(.L_x_16484) ;  /* 0xffffffec001c7947 */ /* 0x000fea000383ffff */
.L_x_16462:
[----:B------:R-:W-:Y:S01]  /*2ea0*/  BSSY B1, `(.L_x_16485) ;  /* 0x0000006000017945 */ /* 0x000fe20003800000 */
[----:B------:R-:W-:Y:S01]  /*2eb0*/  MOV R0, R30 ;  /* 0x0000001e00007202 */ /* 0x000fe20000000f00 */
[----:B------:R-:W-:-:S07]  /*2ec0*/  IMAD.MOV.U32 R41, RZ, RZ, -0x1 ;  /* 0xffffffffff297424 */ /* 0x000fce00078e00ff */
[----:B01234-:R-:W-:Y:S05]  /*2ed0*/  WARPSYNC.COLLECTIVE R41, `(.L_x_16486) ;  /* 0x0000000029087348 */ /* 0x01ffea0003c00000 */
[----:B------:R0:W0:Y:S02]  /*2ee0*/  SHFL.IDX P5, R41, R44, R0, R43 ;  /* 0x000000002c297389 */ /* 0x00002400000a002b */
[----:B01234-:R-:W-:Y:S05]  /*2ef0*/  ENDCOLLECTIVE ;  /* 0x000000000000791b */ /* 0x01ffea0003800000 */
.L_x_16486:
[----:B------:R-:W-:Y:S05]  /*2f00*/  BSYNC B1 ;  /* 0x0000000000017941 */ /* 0x000fea0003800000 */
.L_x_16485:
[----:B------:R-:W-:Y:S05]  /*2f10*/  BRA `(.L_x_16487) ;  /* 0xffffffec00147947 */ /* 0x000fea000383ffff */
.L_x_16464:
[----:B------:R-:W-:Y:S01]  /*2f20*/  BSSY B1, `(.L_x_16488) ;  /* 0x0000006000017945 */ /* 0x000fe20003800000 */
[----:B------:R-:W-:Y:S01]  /*2f30*/  IMAD.MOV.U32 R0, RZ, RZ, R29 ;  /* 0x000000ffff007224 */ /* 0x000fe200078e001d */
[----:B------:R-:W-:-:S07]  /*2f40*/  MOV R41, 0xffffffff ;  /* 0xffffffff00297802 */ /* 0x000fce0000000f00 */
[----:B01234-:R-:W-:Y:S05]  /*2f50*/  WARPSYNC.COLLECTIVE R41, `(.L_x_16489) ;  /* 0x0000000029087348 */ /* 0x01ffea0003c00000 */
[----:B------:R0:W0:Y:S02]  /*2f60*/  SHFL.IDX P5, R41, R44, R0, R43 ;  /* 0x000000002c297389 */ /* 0x00002400000a002b */
[----:B01234-:R-:W-:Y:S05]  /*2f70*/  ENDCOLLECTIVE ;  /* 0x000000000000791b */ /* 0x01ffea0003800000 */
.L_x_16489:
[----:B------:R-:W-:Y:S05]  /*2f80*/  BSYNC B1 ;  /* 0x0000000000017941 */ /* 0x000fea0003800000 */
.L_x_16488:
[----:B------:R-:W-:Y:S05]  /*2f90*/  BRA `(.L_x_16490) ;  /* 0xffffffec000c7947 */ /* 0x000fea000383ffff */
.L_x_16466:
[----:B------:R-:W-:Y:S01]  /*2fa0*/  BSSY B1, `(.L_x_16491) ;  /* 0x0000006000017945 */ /* 0x000fe20003800000 */
[----:B------:R-:W-:Y:S02]  /*2fb0*/  IMAD.MOV.U32 R0, RZ, RZ, R28 ;  /* 0x000000ffff007224 */ /* 0x000fe400078e001c */
[----:B------:R-:W-:-:S07]  /*2fc0*/  IMAD.MOV.U32 R41, RZ, RZ, -0x1 ;  /* 0xffffffffff297424 */ /* 0x000fce00078e00ff */
[----:B01234-:R-:W-:Y:S05]  /*2fd0*/  WARPSYNC.COLLECTIVE R41, `(.L_x_16492) ;  /* 0x0000000029087348 */ /* 0x01ffea0003c00000 */
[----:B------:R0:W0:Y:S02]  /*2fe0*/  SHFL.IDX P5, R41, R44, R0, R43 ;  /* 0x000000002c297389 */ /* 0x00002400000a002b */
[----:B01234-:R-:W-:Y:S05]  /*2ff0*/  ENDCOLLECTIVE ;  /* 0x000000000000791b */ /* 0x01ffea0003800000 */
.L_x_16492:
[----:B------:R-:W-:Y:S05]  /*3000*/  BSYNC B1 ;  /* 0x0000000000017941 */ /* 0x000fea0003800000 */
.L_x_16491:
[----:B------:R-:W-:Y:S05]  /*3010*/  BRA `(.L_x_16493) ;  /* 0xffffffec00047947 */ /* 0x000fea000383ffff */
.L_x_16468:
[----:B------:R-:W-:Y:S01]  /*3020*/  BSSY B1, `(.L_x_16494) ;  /* 0x0000006000017945 */ /* 0x000fe20003800000 */
[----:B------:R-:W-:Y:S01]  /*3030*/  MOV R0, R27 ;  /* 0x0000001b00007202 */ /* 0x000fe20000000f00 */
[----:B------:R-:W-:-:S07]  /*3040*/  IMAD.MOV.U32 R41, RZ, RZ, -0x1 ;  /* 0xffffffffff297424 */ /* 0x000fce00078e00ff */
[----:B01234-:R-:W-:Y:S05]  /*3050*/  WARPSYNC.COLLECTIVE R41, `(.L_x_16495) ;  /* 0x0000000029087348 */ /* 0x01ffea0003c00000 */
[----:B------:R0:W0:Y:S02]  /*3060*/  SHFL.IDX P5, R41, R44, R0, R43 ;  /* 0x000000002c297389 */ /* 0x00002400000a002b */
[----:B01234-:R-:W-:Y:S05]  /*3070*/  ENDCOLLECTIVE ;  /* 0x000000000000791b */ /* 0x01ffea0003800000 */
.L_x_16495:
[----:B------:R-:W-:Y:S05]  /*3080*/  BSYNC B1 ;  /* 0x0000000000017941 */ /* 0x000fea0003800000 */
.L_x_16494:
[----:B------:R-:W-:Y:S05]  /*3090*/  BRA `(.L_x_16496) ;  /* 0xffffffe800fc7947 */ /* 0x000fea000383ffff */
.L_x_16470:
[----:B------:R-:W-:Y:S01]  /*30a0*/  BSSY B1, `(.L_x_16497) ;  /* 0x0000006000017945 */ /* 0x000fe20003800000 */
[----:B------:R-:W-:Y:S01]  /*30b0*/  IMAD.MOV.U32 R0, RZ, RZ, R26 ;  /* 0x000000ffff007224 */ /* 0x000fe200078e001a */
[----:B------:R-:W-:-:S07]  /*30c0*/  MOV R41, 0xffffffff ;  /* 0xffffffff00297802 */ /* 0x000fce0000000f00 */
[----:B01234-:R-:W-:Y:S05]  /*30d0*/  WARPSYNC.COLLECTIVE R41, `(.L_x_16498) ;  /* 0x0000000029087348 */ /* 0x01ffea0003c00000 */
[----:B------:R0:W0:Y:S02]  /*30e0*/  SHFL.IDX P5, R41, R44, R0, R43 ;  /* 0x000000002c297389 */ /* 0x00002400000a002b */
[----:B01234-:R-:W-:Y:S05]  /*30f0*/  ENDCOLLECTIVE ;  /* 0x000000000000791b */ /* 0x01ffea0003800000 */
.L_x_16498:
[----:B------:R-:W-:Y:S05]  /*3100*/  BSYNC B1 ;  /* 0x0000000000017941 */ /* 0x000fea0003800000 */
.L_x_16497:
[----:B------:R-:W-:Y:S05]  /*3110*/  BRA `(.L_x_16499) ;  /* 0xffffffe800f47947 */ /* 0x000fea000383ffff */
.L_x_16472:
[----:B------:R-:W-:Y:S01]  /*3120*/  BSSY B1, `(.L_x_16500) ;  /* 0x0000006000017945 */ /* 0x000fe20003800000 */
[----:B------:R-:W-:Y:S02]  /*3130*/  IMAD.MOV.U32 R0, RZ, RZ, R24 ;  /* 0x000000ffff007224 */ /* 0x000fe400078e0018 */
[----:B------:R-:W-:-:S07]  /*3140*/  IMAD.MOV.U32 R41, RZ, RZ, -0x1 ;  /* 0xffffffffff297424 */ /* 0x000fce00078e00ff */
[----:B01234-:R-:W-:Y:S05]  /*3150*/  WARPSYNC.COLLECTIVE R41, `(.L_x_16501) ;  /* 0x0000000029087348 */ /* 0x01ffea0003c00000 */
[----:B------:R0:W0:Y:S02]  /*3160*/  SHFL.IDX P5, R41, R44, R0, R43 ;  /* 0x000000002c297389 */ /* 0x00002400000a002b */
[----:B01234-:R-:W-:Y:S05]  /*3170*/  ENDCOLLECTIVE ;  /* 0x000000000000791b */ /* 0x01ffea0003800000 */
.L_x_16501:
[----:B------:R-:W-:Y:S05]  /*3180*/  BSYNC B1 ;  /* 0x0000000000017941 */ /* 0x000fea0003800000 */
.L_x_16500:
[----:B------:R-:W-:Y:S05]  /*3190*/  BRA `(.L_x_16502) ;  /* 0xffffffe800ec7947 */ /* 0x000fea000383ffff */
        .weak           $__internal_127_$__cuda_sm20_div_u16
        .type           $__internal_127_$__cuda_sm20_div_u16,@function
        .size           $__internal_127_$__cuda_sm20_div_u16,(.L_x_20417 - $__internal_127_$__cuda_sm20_div_u16)
$__internal_127_$__cuda_sm20_div_u16:
        /* <DEDUP_REMOVED lines=18> */
[----:B------:R-:W-:Y:S06]  /*32c0*/  RET.REL.NODEC R2 `(_Z9cuda_gemmIiLi128ELi1ELi1ELi256ELi8ELi8ELi0EEviiiPT_S1_S1_ii) ;  /* 0xffffffcc024c7950 */ /* 0x000fec0003c3ffff */
.L_x_16503:
        /* <DEDUP_REMOVED lines=11> */
.L_x_20417:


//--------------------- .text._Z9cuda_gemmIiLi128ELi1ELi1ELi256ELi4ELi4ELi1EEviiiPT_S1_S1_ii --------------------------
	.section	.text._Z9cuda_gemmIiLi128ELi1ELi1ELi256ELi4ELi4ELi1EEviiiPT_S1_S1_ii,"ax",@progbits
	.align	128
        .global         _Z9cuda_gemmIiLi128ELi1ELi1ELi256ELi4ELi4ELi1EEviiiPT_S1_S1_ii
        .type           _Z9cuda_gemmIiLi128ELi1ELi1ELi256ELi4ELi4ELi1EEviiiPT_S1_S1_ii,@function
        .size           _Z9cuda_gemmIiLi128ELi1ELi1ELi256ELi4ELi4ELi1EEviiiPT_S1_S1_ii,(.L_x_20418 - _Z9cuda_gemmIiLi128ELi1ELi1ELi256ELi4ELi4ELi1EEviiiPT_S1_S1_ii)
        .other          _Z9cuda_gemmIiLi128ELi1ELi1ELi256ELi4ELi4ELi1EEviiiPT_S1_S1_ii,@"STO_CUDA_ENTRY STV_DEFAULT"
_Z9cuda_gemmIiLi128ELi1ELi1ELi256ELi4ELi4ELi1EEviiiPT_S1_S1_ii:
.text._Z9cuda_gemmIiLi128ELi1ELi1ELi256ELi4ELi4ELi1EEviiiPT_S1_S1_ii:
        /* <DEDUP_REMOVED lines=14> */
.L_x_16506:
        /* <DEDUP_REMOVED lines=10> */
.L_x_16505:
[----:B------:R-:W-:Y:S05]  /*0180*/  BSYNC.RECONVERGENT B0 ;  /* 0x0000000000007941 */ /* 0x000fea0003800200 */
.L_x_16504:
[----:B------:R-:W1:Y:S01]  /*0190*/  LDC R15, c[0x0][0x360] ;  /* 0x0000d800ff0f7b82 */ /* 0x000e620000000800 */
[----:B------:R-:W2:Y:S02]  /*01a0*/  LDCU UR4, c[0x0][0x374] ;  /* 0x00006e80ff0477ac */ /* 0x000ea40008000800 */
[----:B--2---:R-:W-:-:S13]  /*01b0*/  ISETP.GE.U32.AND P0, PT, R16, UR4, PT ;  /* 0x0000000410007c0c */ /* 0x004fda000bf06070 */
[----:B------:R-:W-:Y:S05]  /*01c0*/  @P0 EXIT ;  /* 0x000000000000094d */ /* 0x000fea0003800000 */
[C---:B-1----:R-:W-:Y:S01]  /*01d0*/  IMAD.IADD R0, R17.reuse, 0x1, R15 ;  /* 0x0000000111007824 */ /* 0x042fe200078e020f */
[C---:B------:R-:W-:Y:S02]  /*01e0*/  LOP3.LUT R14, R17.reuse, 0x3f, RZ, 0xc0, !PT ;  /* 0x0000003f110e7812 */ /* 0x040fe400078ec0ff */
[----:B------:R-:W-:Y:S02]  /*01f0*/  LOP3.LUT R13, R17, 0x3, RZ, 0xc0, !PT ;  /* 0x00000003110d7812 */ /* 0x000fe400078ec0ff */
[----:B------:R-:W-:Y:S02]  /*0200*/  LOP3.LUT R2, R15, 0xff, RZ, 0xc0, !PT ;  /* 0x000000ff0f027812 */ /* 0x000fe400078ec0ff */
[----:B0-----:R-:W-:Y:S02]  /*0210*/  LOP3.LUT R6, R0, 0xff, RZ, 0xc, !PT ;  /* 0x000000ff00067812 */ /* 0x001fe400078e0cff */
[----:B------:R-:W-:-:S07]  /*0220*/  MOV R5, 0x240 ;  /* 0x0000024000057802 */ /* 0x000fce0000000f00 */
[----:B------:R-:W-:Y:S05]  /*0230*/  CALL.REL.NOINC `($__internal_128_$__cuda_sm20_div_u16) ;  /* 0x0000000c00947944 */ /* 0x000fea0003c00000 */
        /* <DEDUP_REMOVED lines=11> */
[----:B------:R-:W0:Y:S01]  /*02f0*/  S2UR UR5, SR_CgaCtaId ;  /* 0x00000000000579c3 */ /* 0x000e220000008800 */
[----:B------:R-:W-:Y:S01]  /*0300*/  UMOV UR4, 0x400 ;  /* 0x0000040000047882 */ /* 0x000fe20000000000 */
[----:B------:R-:W-:Y:S01]  /*0310*/  LEA R5, R16, R17, 0x8 ;  /* 0x0000001110057211 */ /* 0x000fe200078e40ff */
[----:B------:R-:W-:Y:S01]  /*0320*/  UIADD3 UR4, UPT, UPT, UR4, 0x80, URZ ;  /* 0x0000008004047890 */ /* 0x000fe2000fffe0ff */
[----:B------:R-:W-:-:S04]  /*0330*/  IMAD R18, R0, R15, R17 ;  /* 0x0000000f00127224 */ /* 0x000fc800078e0211 */
[----:B------:R-:W1:Y:S01]  /*0340*/  LDC.64 R2, c[0x0][0x390] ;  /* 0x0000e400ff027b82 */ /* 0x000e620000000a00 */
[----:B0-----:R-:W-:-:S06]  /*0350*/  ULEA UR4, UR5, UR4, 0x18 ;  /* 0x0000000405047291 */ /* 0x001fcc000f8ec0ff */
[----:B------:R-:W-:Y:S01]  /*0360*/  LEA R4, R17, UR4, 0x2 ;  /* 0x0000000411047c11 */ /* 0x000fe2000f8e10ff */
[----:B-1----:R-:W-:-:S04]  /*0370*/  IMAD.WIDE.U32 R2, R5, 0x4, R2 ;  /* 0x0000000405027825 */ /* 0x002fc800078e0002 */
[----:B------:R-:W-:-:S07]  /*0380*/  IMAD.MOV R5, RZ, RZ, -R0 ;  /* 0x000000ffff057224 */ /* 0x000fce00078e0a00 */
.L_x_16509:
[----:B------:R0:W2:Y:S01]  /*0390*/  LDG.E R7, desc[UR8][R2.64] ;  /* 0x0000000802077981 */ /* 0x0000a2000c1e1900 */
[----:B------:R-:W-:-:S05]  /*03a0*/  VIADD R5, R5, 0x1 ;  /* 0x0000000105057836 */ /* 0x000fca0000000000 */
[----:B------:R-:W-:Y:S01]  /*03b0*/  ISETP.NE.AND P3, PT, R5, RZ, PT ;  /* 0x000000ff0500720c */ /* 0x000fe20003f65270 */
[C---:B0-----:R-:W-:Y:S01]  /*03c0*/  IMAD.WIDE.U32 R2, R15.reuse, 0x4, R2 ;  /* 0x000000040f027825 */ /* 0x041fe200078e0002 */
[----:B--2---:R0:W-:Y:S02]  /*03d0*/  STS [R4], R7 ;  /* 0x0000000704007388 */ /* 0x0041e40000000800 */
[----:B0-----:R-:W-:-:S09]  /*03e0*/  LEA R4, R15, R4, 0x2 ;  /* 0x000000040f047211 */ /* 0x001fd200078e10ff */
[----:B------:R-:W-:Y:S05]  /*03f0*/  @P3 BRA `(.L_x_16509) ;  /* 0xfffffffc00e43947 */ /* 0x000fea000383ffff */
.L_x_16508:
[----:B------:R-:W-:Y:S05]  /*0400*/  BSYNC.RECONVERGENT B0 ;  /* 0x0000000000007941 */ /* 0x000fea0003800200 */
.L_x_16507:
        /* <DEDUP_REMOVED lines=12> */
.L_x_16512:
        /* <DEDUP_REMOVED lines=23> */
.L_x_16511:
[----:B------:R-:W-:Y:S05]  /*0640*/  BSYNC.RECONVERGENT B0 ;  /* 0x0000000000007941 */ /* 0x000fea0003800200 */
.L_x_16510:
        /* <DEDUP_REMOVED lines=11> */
.L_x_16515:
[----:B------:R-:W-:Y:S01]  /*0700*/  VIADD R3, R3, 0x1 ;  /* 0x0000000103037836 */ /* 0x000fe20000000000 */
[----:B------:R0:W-:Y:S04]  /*0710*/  STS [R4], RZ ;  /* 0x000000ff04007388 */ /* 0x0001e80000000800 */
[----:B------:R-:W-:Y:S02]  /*0720*/  ISETP.NE.AND P0, PT, R3, RZ, PT ;  /* 0x000000ff0300720c */ /* 0x000fe40003f05270 */
[----:B0-----:R-:W-:-:S11]  /*0730*/  LEA R4, R15, R4, 0x2 ;  /* 0x000000040f047211 */ /* 0x001fd600078e10ff */
[----:B------:R-:W-:Y:S05]  /*0740*/  @P0 BRA `(.L_x_16515) ;  /* 0xfffffffc00ec0947 */ /* 0x000fea000383ffff */
.L_x_16514:
[----:B------:R-:W-:Y:S05]  /*0750*/  BSYNC.RECONVERGENT B0 ;  /* 0x0000000000007941 */ /* 0x000fea0003800200 */
.L_x_16513:
[----:B------:R-:W-:Y:S04]  /*0760*/  BSSY.RECONVERGENT B0, `(.L_x_16516) ;  /* 0x0000012000007945 */ /* 0x000fe80003800200 */
[----:B------:R-:W-:Y:S05]  /*0770*/  @!P1 BRA `(.L_x_16517) ;  /* 0x0000000000409947 */ /* 0x000fea0003800000 */
[----:B------:R-:W0:Y:S01]  /*0780*/  S2UR UR5, SR_CgaCtaId ;  /* 0x00000000000579c3 */ /* 0x000e220000008800 */
[----:B------:R-:W-:Y:S02]  /*0790*/  UMOV UR4, 0x400 ;  /* 0x0000040000047882 */ /* 0x000fe40000000000 */
[----:B------:R-:W-:-:S04]  /*07a0*/  UIADD3 UR4, UPT, UPT, UR4, 0x480, URZ ;  /* 0x0000048004047890 */ /* 0x000fc8000fffe0ff */
[----:B0-----:R-:W-:-:S06]  /*07b0*/  ULEA UR4, UR5, UR4, 0x18 ;  /* 0x0000000405047291 */ /* 0x001fcc000f8ec0ff */
[----:B------:R-:W-:-:S07]  /*07c0*/  LEA R4, R2, UR4, 0x2 ;  /* 0x0000000402047c11 */ /* 0x000fce000f8e10ff */
.L_x_16518:
        /* <DEDUP_REMOVED lines=11> */
.L_x_16517:
[----:B------:R-:W-:Y:S05]  /*0880*/  BSYNC.RECONVERGENT B0 ;  /* 0x0000000000007941 */ /* 0x000fea0003800200 */
.L_x_16516:
[----:B------:R-:W0:Y:S01]  /*0890*/  S2UR UR6, SR_CgaCtaId ;  /* 0x00000000000679c3 */ /* 0x000e220000008800 */
[----:B------:R-:W-:Y:S01]  /*08a0*/  UMOV UR4, 0x400 ;  /* 0x0000040000047882 */ /* 0x000fe20000000000 */
[C---:B------:R-:W-:Y:S01]  /*08b0*/  IMAD.SHL.U32 R11, R13.reuse, 0x4, RZ ;  /* 0x000000040d0b7824 */ /* 0x040fe200078e00ff */
[----:B------:R-:W-:Y:S01]  /*08c0*/  UIADD3 UR5, UPT, UPT, UR4, 0x80, URZ ;  /* 0x0000008004057890 */ /* 0x000fe2000fffe0ff */
[----:B------:R-:W-:Y:S01]  /*08d0*/  ISETP.NE.AND P0, PT, R13, 0x3, PT ;  /* 0x000000030d00780c */ /* 0x000fe20003f05270 */
[----:B------:R-:W-:Y:S01]  /*08e0*/  VIADD R9, R17, 0xffffffff ;  /* 0xffffffff11097836 */ /* 0x000fe20000000000 */
[C---:B------:R-:W-:Y:S02]  /*08f0*/  ISETP.GE.U32.AND P1, PT, R13.reuse, 0x2, PT ;  /* 0x000000020d00780c */ /* 0x040fe40003f26070 */
[----:B------:R-:W-:Y:S02]  /*0900*/  LEA R2, R14, R11, 0x4 ;  /* 0x0000000b0e027211 */ /* 0x000fe400078e20ff */
[----:B------:R-:W-:-:S02]  /*0910*/  ISETP.NE.AND P2, PT, R13, RZ, PT ;  /* 0x000000ff0d00720c */ /* 0x000fc40003f45270 */
[----:B--2---:R-:W-:Y:S02]  /*0920*/  IADD3 R8, PT, PT, R17, 0x1, RZ ;  /* 0x0000000111087810 */ /* 0x004fe40007ffe0ff */
[----:B------:R-:W-:Y:S02]  /*0930*/  SHF.R.U32.HI R7, RZ, 0x6, R17 ;  /* 0x00000006ff077819 */ /* 0x000fe40000011611 */
[----:B------:R-:W-:Y:S02]  /*0940*/  LOP3.LUT R8, R8, 0x3, RZ, 0xc0, !PT ;  /* 0x0000000308087812 */ /* 0x000fe400078ec0ff */
[----:B------:R-:W-:Y:S01]  /*0950*/  LOP3.LUT R9, R9, 0x3, RZ, 0xc0, !PT ;  /* 0x0000000309097812 */ /* 0x000fe200078ec0ff */
[----:B0-----:R-:W-:-:S06]  /*0960*/  ULEA UR5, UR6, UR5, 0x18 ;  /* 0x0000000506057291 */ /* 0x001fcc000f8ec0ff */
[----:B-1----:R-:W-:-:S03]  /*0970*/  VIADD R6, R2, UR5 ;  /* 0x0000000502067c36 */ /* 0x002fc60008000000 */
[----:B------:R-:W0:Y:S01]  /*0980*/  LDS R2, [R2+UR5] ;  /* 0x0000000502027984 */ /* 0x000e220008000800 */
[C---:B------:R-:W-:Y:S01]  /*0990*/  VIADD R5, R6.reuse, 0xfffffff0 ;  /* 0xfffffff006057836 */ /* 0x040fe20000000000 */
[----:B------:R-:W-:Y:S02]  /*09a0*/  UIADD3 UR5, UPT, UPT, UR4, 0x480, URZ ;  /* 0x0000048004057890 */ /* 0x000fe4000fffe0ff */
[----:B------:R-:W-:Y:S01]  /*09b0*/  ULEA UR4, UR6, UR4, 0x18 ;  /* 0x0000000406047291 */ /* 0x000fe2000f8ec0ff */
[----:B------:R-:W-:Y:S01]  /*09c0*/  IMAD.MOV.U32 R4, RZ, RZ, R5 ;  /* 0x000000ffff047224 */ /* 0x000fe200078e0005 */
[----:B------:R-:W-:Y:S01]  /*09d0*/  MOV R3, R5 ;  /* 0x0000000500037202 */ /* 0x000fe20000000f00 */
[--C-:B------:R-:W-:Y:S01]  /*09e0*/  @P0 IMAD.MOV R3, RZ, RZ, R6.reuse ;  /* 0x000000ffff030224 */ /* 0x100fe200078e0206 */
[----:B------:R-:W-:Y:S01]  /*09f0*/  @!P1 IADD3 R4, PT, PT, R6, RZ, RZ ;  /* 0x000000ff06049210 */ /* 0x000fe20007ffe0ff */
[----:B------:R-:W-:Y:S01]  /*0a00*/  @!P2 IMAD.MOV R5, RZ, RZ, R6 ;  /* 0x000000ffff05a224 */ /* 0x000fe200078e0206 */
[----:B------:R-:W-:Y:S01]  /*0a10*/  LOP3.LUT R6, R13, 0x2, RZ, 0x3c, !PT ;  /* 0x000000020d067812 */ /* 0x000fe200078e3cff */
[----:B------:R-:W-:Y:S01]  /*0a20*/  ULEA UR5, UR6, UR5, 0x18 ;  /* 0x0000000506057291 */ /* 0x000fe2000f8ec0ff */
[----:B------:R-:W-:Y:S01]  /*0a30*/  IADD3 R10, PT, PT, R11, UR4, RZ ;  /* 0x000000040b0a7c10 */ /* 0x000fe2000fffe0ff */
[----:B------:R-:W1:Y:S04]  /*0a40*/  LDS R3, [R3+0x4] ;  /* 0x0000040003037984 */ /* 0x000e680000000800 */
[----:B------:R-:W2:Y:S04]  /*0a50*/  LDS R4, [R4+0x8] ;  /* 0x0000080004047984 */ /* 0x000ea80000000800 */
[----:B------:R-:W3:Y:S02]  /*0a60*/  LDS R5, [R5+0xc] ;  /* 0x00000c0005057984 */ /* 0x000ee40000000800 */
.L_x_16520:
[----:B----4-:R-:W-:Y:S01]  /*0a70*/  IMAD R11, R7, 0x14, R10 ;  /* 0x00000014070b7824 */ /* 0x010fe200078e020a */
[----:B------:R-:W-:-:S05]  /*0a80*/  UMOV UR4, 0xffffffff ;  /* 0xffffffff00047882 */ /* 0x000fca0000000000 */
[----:B------:R-:W4:Y:S01]  /*0a90*/  LDS R11, [R11] ;  /* 0x000000000b0b7984 */ /* 0x000f220000000800 */
[----:B------:R-:W-:Y:S05]  /*0aa0*/  BRA.DIV UR4, `(.L_x_16519) ;  /* 0x0000000604047947 */ /* 0x000fea000b800000 */
[----:B----4-:R-:W0:Y:S04]  /*0ab0*/  SHFL.IDX PT, R19, R11, R13, 0x1c1f ;  /* 0x001c1f0d0b137589 */ /* 0x010e2800000e0000 */
[----:B------:R-:W1:Y:S04]  /*0ac0*/  SHFL.IDX PT, R20, R11, R8, 0x1c1f ;  /* 0x001c1f080b147589 */ /* 0x000e6800000e0000 */
[----:B------:R-:W2:Y:S04]  /*0ad0*/  SHFL.IDX PT, R21, R11, R6, 0x1c1f ;  /* 0x001c1f060b157589 */ /* 0x000ea800000e0000 */
[----:B------:R4:W3:Y:S01]  /*0ae0*/  SHFL.IDX PT, R22, R11, R9, 0x1c1f ;  /* 0x001c1f090b167589 */ /* 0x0008e200000e0000 */
[----:B0-----:R-:W-:-:S04]  /*0af0*/  IMAD R18, R2, R19, RZ ;  /* 0x0000001302127224 */ /* 0x001fc800078e02ff */
[----:B-1----:R-:W-:-:S04]  /*0b00*/  IMAD R19, R3, R20, R18 ;  /* 0x0000001403137224 */ /* 0x002fc800078e0212 */
[----:B--2---:R-:W-:-:S07]  /*0b10*/  IMAD R18, R4, R21, R19 ;  /* 0x0000001504127224 */ /* 0x004fce00078e0213 */
.L_x_16530:
[----:B----4-:R-:W-:Y:S01]  /*0b20*/  IMAD R11, R7, 0x40, R14 ;  /* 0x00000040070b7824 */ /* 0x010fe200078e020e */
[----:B------:R-:W-:Y:S01]  /*0b30*/  LEA.HI R7, R15, R7, RZ, 0x1a ;  /* 0x000000070f077211 */ /* 0x000fe200078fd0ff */
[----:B---3--:R-:W-:-:S03]  /*0b40*/  IMAD R18, R5, R22, R18 ;  /* 0x0000001605127224 */ /* 0x008fc600078e0212 */
[----:B------:R-:W-:Y:S02]  /*0b50*/  LEA R11, R11, UR5, 0x2 ;  /* 0x000000050b0b7c11 */ /* 0x000fe4000f8e10ff */
[----:B------:R-:W-:-:S03]  /*0b60*/  ISETP.GE.U32.AND P0, PT, R7, 0x4, PT ;  /* 0x000000040700780c */ /* 0x000fc60003f06070 */
[----:B------:R-:W0:Y:S02]  /*0b70*/  LDS R19, [R11] ;  /* 0x000000000b137984 */ /* 0x000e240000000800 */
[----:B0-----:R-:W-:-:S05]  /*0b80*/  IADD3 R18, PT, PT, R18, R19, RZ ;  /* 0x0000001312127210 */ /* 0x001fca0007ffe0ff */
        /* <DEDUP_REMOVED lines=9> */
[----:B------:R-:W0:Y:S01]  /*0c20*/  LDC.64 R2, c[0x0][0x3a0] ;  /* 0x0000e800ff027b82 */ /* 0x000e220000000a00 */
[--C-:B------:R-:W-:Y:S01]  /*0c30*/  IMAD R7, R16, 0x100, R17.reuse ;  /* 0x0000010010077824 */ /* 0x100fe200078e0211 */
[----:B------:R-:W-:Y:S01]  /*0c40*/  LEA R4, R17, UR5, 0x2 ;  /* 0x0000000511047c11 */ /* 0x000fe2000f8e10ff */
[C---:B------:R-:W-:Y:S01]  /*0c50*/  IMAD R17, R0.reuse, R15, R17 ;  /* 0x0000000f00117224 */ /* 0x040fe200078e0211 */
[----:B------:R-:W-:Y:S01]  /*0c60*/  IADD3 R5, PT, PT, -R0, RZ, RZ ;  /* 0x000000ff00057210 */ /* 0x000fe20007ffe1ff */
[----:B0-----:R-:W-:-:S07]  /*0c70*/  IMAD.WIDE.U32 R2, R7, 0x4, R2 ;  /* 0x0000000407027825 */ /* 0x001fce00078e0002 */
.L_x_16523:
[----:B------:R0:W1:Y:S01]  /*0c80*/  LDS R7, [R4] ;  /* 0x0000000004077984 */ /* 0x0000620000000800 */
[----:B------:R-:W-:-:S05]  /*0c90*/  VIADD R5, R5, 0x1 ;  /* 0x0000000105057836 */ /* 0x000fca0000000000 */
[----:B------:R-:W-:Y:S02]  /*0ca0*/  ISETP.NE.AND P0, PT, R5, RZ, PT ;  /* 0x000000ff0500720c */ /* 0x000fe40003f05270 */
[C---:B0-----:R-:W-:Y:S01]  /*0cb0*/  LEA R4, R15.reuse, R4, 0x2 ;  /* 0x000000040f047211 */ /* 0x041fe200078e10ff */
[----:B-1----:R0:W-:Y:S02]  /*0cc0*/  STG.E desc[UR8][R2.64], R7 ;  /* 0x0000000702007986 */ /* 0x0021e4000c101908 */
[----:B0-----:R-:W-:-:S08]  /*0cd0*/  IMAD.WIDE.U32 R2, R15, 0x4, R2 ;  /* 0x000000040f027825 */ /* 0x001fd000078e0002 */
[----:B------:R-:W-:Y:S05]  /*0ce0*/  @P0 BRA `(.L_x_16523) ;  /* 0xfffffffc00e40947 */ /* 0x000fea000383ffff */
.L_x_16522:
[----:B------:R-:W-:Y:S05]  /*0cf0*/  BSYNC.RECONVERGENT B0 ;  /* 0x0000000000007941 */ /* 0x000fea0003800200 */
.L_x_16521:
[----:B------:R-:W-:Y:S05]  /*0d00*/  @!P1 EXIT ;  /* 0x000000000000994d */ /* 0x000fea0003800000 */
[----:B------:R-:W0:Y:S01]  /*0d10*/  LDC.64 R2, c[0x0][0x3a0] ;  /* 0x0000e800ff027b82 */ /* 0x000e220000000a00 */
[----:B------:R-:W-:Y:S01]  /*0d20*/  IMAD R23, R16, 0x100, R17 ;  /* 0x0000010010177824 */ /* 0x000fe200078e0211 */
[----:B------:R-:W-:Y:S01]  /*0d30*/  LEA R0, R17, UR5, 0x2 ;  /* 0x0000000511007c11 */ /* 0x000fe2000f8e10ff */
[----:B0-----:R-:W-:-:S04]  /*0d40*/  IMAD.WIDE.U32 R6, R15, 0x4, R2 ;  /* 0x000000040f067825 */ /* 0x001fc800078e0002 */
[----:B------:R-:W-:-:S04]  /*0d50*/  IMAD.WIDE.U32 R8, R15, 0x8, R2 ;  /* 0x000000080f087825 */ /* 0x000fc800078e0002 */
[----:B------:R-:W-:-:S07]  /*0d60*/  IMAD.WIDE.U32 R4, R15, 0xc, R2 ;  /* 0x0000000c0f047825 */ /* 0x000fce00078e0002 */
.L_x_16524:
[CC--:B------:R-:W-:Y:S01]  /*0d70*/  LEA R14, R15.reuse, R0.reuse, 0x2 ;  /* 0x000000000f0e7211 */ /* 0x0c0fe200078e10ff */
[C-C-:B------:R-:W-:Y:S01]  /*0d80*/  IMAD R16, R15.reuse, 0x8, R0.reuse ;  /* 0x000000080f107824 */ /* 0x140fe200078e0200 */
[----:B-1----:R0:W1:Y:S01]  /*0d90*/  LDS R25, [R0] ;  /* 0x0000000000197984 */ /* 0x0020620000000800 */
[C---:B------:R-:W-:Y:S01]  /*0da0*/  IMAD R22, R15.reuse, 0xc, R0 ;  /* 0x0000000c0f167824 */ /* 0x040fe200078e0200 */
[----:B------:R-:W-:Y:S01]  /*0db0*/  LEA R17, R15, R17, 0x2 ;  /* 0x000000110f117211 */ /* 0x000fe200078e10ff */
[----:B----4-:R-:W-:Y:S01]  /*0dc0*/  IMAD.WIDE R10, R23, 0x4, R2 ;  /* 0x00000004170a7825 */ /* 0x010fe200078e0202 */
        /* <DEDUP_REMOVED lines=15> */
.L_x_16519:
[----:B------:R-:W-:Y:S01]  /*0ec0*/  HFMA2 R26, -RZ, RZ, 0, 0.004024505615234375 ;  /* 0x00001c1fff1a7431 */ /* 0x000fe200000001ff */
[----:B------:R-:W-:Y:S01]  /*0ed0*/  BSSY B0, `(.L_x_16525) ;  /* 0x0000006000007945 */ /* 0x000fe20003800000 */
[----:B------:R-:W-:Y:S02]  /*0ee0*/  IMAD.MOV.U32 R25, RZ, RZ, R13 ;  /* 0x000000ffff197224 */ /* 0x000fe400078e000d */
[----:B------:R-:W-:-:S07]  /*0ef0*/  IMAD.MOV.U32 R24, RZ, RZ, -0x1 ;  /* 0xffffffffff187424 */ /* 0x000fce00078e00ff */
[----:B01234-:R-:W-:Y:S05]  /*0f00*/  WARPSYNC.COLLECTIVE R24, `(.L_x_16526) ;  /* 0x0000000018087348 */ /* 0x01ffea0003c00000 */
[----:B----4-:R4:W0:Y:S02]  /*0f10*/  SHFL.IDX P0, R21, R11, R25, R26 ;  /* 0x000000190b157389 */ /* 0x010824000000001a */
[----:B01234-:R-:W-:Y:S05]  /*0f20*/  ENDCOLLECTIVE ;  /* 0x000000000000791b */ /* 0x01ffea0003800000 */
.L_x_16526:
[----:B------:R-:W-:Y:S05]  /*0f30*/  BSYNC B0 ;  /* 0x0000000000007941 */ /* 0x000fea0003800000 */
.L_x_16525:
        /* <DEDUP_REMOVED lines=8> */
.L_x_16527:
[----:B------:R-:W-:Y:S01]  /*0fc0*/  IMAD.MOV.U32 R25, RZ, RZ, R6 ;  /* 0x000000ffff197224 */ /* 0x000fe200078e0006 */
[----:B------:R-:W-:-:S07]  /*0fd0*/  MOV R20, R21 ;  /* 0x0000001500147202 */ /* 0x000fce0000000f00 */
[----:B------:R-:W-:Y:S05]  /*0fe0*/  WARPSYNC.COLLECTIVE R24, `(.L_x_16528) ;  /* 0x0000000018087348 */ /* 0x000fea0003c00000 */
[----:B------:R0:W1:Y:S02]  /*0ff0*/  SHFL.IDX P0, R21, R11, R25, R26 ;  /* 0x000000190b157389 */ /* 0x000064000000001a */
[----:B01----:R-:W-:Y:S05]  /*1000*/  ENDCOLLECTIVE ;  /* 0x000000000000791b */ /* 0x003fea0003800000 */
.L_x_16528:
[----:B------:R-:W-:Y:S01]  /*1010*/  IMAD R19, R3, R20, R18 ;  /* 0x0000001403137224 */ /* 0x000fe200078e0212 */
[----:B------:R-:W-:-:S03]  /*1020*/  MOV R25, R9 ;  /* 0x0000000900197202 */ /* 0x000fc60000000f00 */
[----:B------:R-:W-:-:S07]  /*1030*/  IMAD R18, R4, R21, R19 ;  /* 0x0000001504127224 */ /* 0x000fce00078e0213 */
[----:B------:R-:W-:Y:S05]  /*1040*/  WARPSYNC.COLLECTIVE R24, `(.L_x_16529) ;  /* 0x0000000018087348 */ /* 0x000fea0003c00000 */
[----:B------:R0:W1:Y:S02]  /*1050*/  SHFL.IDX P0, R21, R11, R25, R26 ;  /* 0x000000190b157389 */ /* 0x000064000000001a */
[----:B01----:R-:W-:Y:S05]  /*1060*/  ENDCOLLECTIVE ;  /* 0x000000000000791b */ /* 0x003fea0003800000 */
.L_x_16529:
[----:B------:R-:W-:Y:S01]  /*1070*/  IMAD.MOV.U32 R22, RZ, RZ, R21 ;  /* 0x000000ffff167224 */ /* 0x000fe200078e0015 */
[----:B------:R-:W-:Y:S06]  /*1080*/  BRA `(.L_x_16530) ;  /* 0xfffffff800a47947 */ /* 0x000fec000383ffff */
        .weak           $__internal_128_$__cuda_sm20_div_u16
        .type           $__internal_128_$__cuda_sm20_div_u16,@function
        .size           $__internal_128_$__cuda_sm20_div_u16,(.L_x_20418 - $__internal_128_$__cuda_sm20_div_u16)
$__internal_128_$__cuda_sm20_div_u16:
        /* <DEDUP_REMOVED lines=18> */
[----:B------:R-:W-:Y:S06]  /*11b0*/  RET.REL.NODEC R2 `(_Z9cuda_gemmIiLi128ELi1ELi1ELi256ELi4ELi4ELi1EEviiiPT_S1_S1_ii) ;  /* 0xffffffec02907950 */ /* 0x000fec0003c3ffff */
.L_x_16531:
        /* <DEDUP_REMOVED lines=12> */
.L_x_20418:


//--------------------- .text._Z9cuda_gemmIiLi128ELi1ELi1ELi256ELi4ELi4ELi0EEviiiPT_S1_S1_ii --------------------------
	.section	.text._Z9cuda_gemmIiLi128ELi1ELi1ELi256ELi4ELi4ELi0EEviiiPT_S1_S1_ii,"ax",@progbits
	.align	128
        .global         _Z9cuda_gemmIiLi128ELi1ELi1ELi256ELi4ELi4ELi0EEviiiPT_S1_S1_ii
        .type           _Z9cuda_gemmIiLi128ELi1ELi1ELi256ELi4ELi4ELi0EEviiiPT_S1_S1_ii,@function
        .size           _Z9cuda_gemmIiLi128ELi1ELi1ELi256ELi4ELi4ELi0EEviiiPT_S1_S1_ii,(.L_x_20419 - _Z9cuda_gemmIiLi128ELi1ELi1ELi256ELi4ELi4ELi0EEviiiPT_S1_S1_ii)
        .other          _Z9cuda_gemmIiLi128ELi1ELi1ELi256ELi4ELi4ELi0EEviiiPT_S1_S1_ii,@"STO_CUDA_ENTRY STV_DEFAULT"
_Z9cuda_gemmIiLi128ELi1ELi1ELi256ELi4ELi4ELi0EEviiiPT_S1_S1_ii:
.text._Z9cuda_gemmIiLi128ELi1ELi1ELi256ELi4ELi4ELi0EEviiiPT_S1_S1_ii:
        /* <DEDUP_REMOVED lines=29> */
[----:B-----5:R-:W-:-:S07]  /*01d0*/  IADD3 R10, PT, PT, R13, 0xffffffe, RZ ;  /* 0x0ffffffe0d0a7810 */ /* 0x020fce0007ffe0ff */
[----:B------:R3:W5:Y:S01]  /*01e0*/  F2I.FTZ.U32.TRUNC.NTZ R11, R10 ;  /* 0x0000000a000b7305 */ /* 0x000762000021f000 */
[----:B-1----:R-:W-:Y:S02]  /*01f0*/  IMAD.MOV R13, RZ, RZ, -R9 ;  /* 0x000000ffff0d7224 */ /* 0x002fe400078e0a09 */
[----:B---3--:R-:W-:Y:S02]  /*0200*/  HFMA2 R10, -RZ, RZ, 0, 0 ;  /* 0x00000000ff0a7431 */ /* 0x008fe400000001ff */
[----:B------:R-:W-:Y:S02]  /*0210*/  IMAD R13, R13, UR10, RZ ;  /* 0x0000000a0d0d7c24 */ /* 0x000fe4000f8e02ff */
[----:B-----5:R-:W-:Y:S02]  /*0220*/  IMAD.MOV R14, RZ, RZ, -R11 ;  /* 0x000000ffff0e7224 */ /* 0x020fe400078e0a0b */
[----:B------:R-:W-:-:S04]  /*0230*/  IMAD.HI.U32 R13, R9, R13, R8 ;  /* 0x0000000d090d7227 */ /* 0x000fc800078e0008 */
[----:B------:R-:W-:Y:S01]  /*0240*/  IMAD R15, R14, UR11, RZ ;  /* 0x0000000b0e0f7c24 */ /* 0x000fe2000f8e02ff */
[----:B------:R-:W-:-:S03]  /*0250*/  LOP3.LUT R14, RZ, UR10, RZ, 0x33, !PT ;  /* 0x0000000aff0e7c12 */ /* 0x000fc6000f8e33ff */
[----:B------:R-:W-:-:S04]  /*0260*/  IMAD.HI.U32 R15, R11, R15, R10 ;  /* 0x0000000f0b0f7227 */ /* 0x000fc800078e000a */
[----:B0---4-:R-:W-:-:S07]  /*0270*/  IMAD.MOV.U32 R10, RZ, RZ, R0 ;  /* 0x000000ffff0a7224 */ /* 0x011fce00078e0000 */
.L_x_16534:
[----:B-1----:R-:W-:-:S06]  /*0280*/  IMAD.WIDE.U32 R8, R10, 0x4, R4 ;  /* 0x000000040a087825 */ /* 0x002fcc00078e0004 */
[----:B------:R-:W3:Y:S01]  /*0290*/  LDG.E R8, desc[UR8][R8.64] ;  /* 0x0000000808087981 */ /* 0x000ee2000c1e1900 */
[----:B------:R-:W-:-:S04]  /*02a0*/  IMAD.HI.U32 R11, R13, R10, RZ ;  /* 0x0000000a0d0b7227 */ /* 0x000fc800078e00ff */
[----:B------:R-:W-:Y:S02]  /*02b0*/  IMAD.MOV R11, RZ, RZ, -R11 ;  /* 0x000000ffff0b7224 */ /* 0x000fe400078e0a0b */
[----:B------:R-:W-:-:S04]  /*02c0*/  IMAD.HI.U32 R16, R15, R10, RZ ;  /* 0x0000000a0f107227 */ /* 0x000fc800078e00ff */
[----:B------:R-:W-:Y:S02]  /*02d0*/  IMAD R11, R11, UR10, R10 ;  /* 0x0000000a0b0b7c24 */ /* 0x000fe4000f8e020a */
[----:B------:R-:W-:-:S03]  /*02e0*/  IMAD.MOV R17, RZ, RZ, -R16 ;  /* 0x000000ffff117224 */ /* 0x000fc600078e0a10 */
[----:B------:R-:W-:Y:S01]  /*02f0*/  ISETP.GE.U32.AND P0, PT, R11, UR10, PT ;  /* 0x0000000a0b007c0c */ /* 0x000fe2000bf06070 */
[--C-:B------:R-:W-:Y:S02]  /*0300*/  IMAD R17, R17, UR11, R10.reuse ;  /* 0x0000000b11117c24 */ /* 0x100fe4000f8e020a */
[----:B------:R-:W-:-:S03]  /*0310*/  IMAD.IADD R10, R7, 0x1, R10 ;  /* 0x00000001070a7824 */ /* 0x000fc600078e020a */
[----:B------:R-:W-:-:S07]  /*0320*/  ISETP.GE.U32.AND P2, PT, R17, UR11, PT ;  /* 0x0000000b11007c0c */ /* 0x000fce000bf46070 */
[----:B------:R-:W-:-:S04]  /*0330*/  @P0 IADD3 R11, PT, PT, R11, -UR10, RZ ;  /* 0x8000000a0b0b0c10 */ /* 0x000fc8000fffe0ff */
[----:B------:R-:W-:Y:S02]  /*0340*/  ISETP.GE.U32.AND P0, PT, R11, UR10, PT ;  /* 0x0000000a0b007c0c */ /* 0x000fe4000bf06070 */
[----:B------:R-:W-:Y:S02]  /*0350*/  @P2 VIADD R17, R17, -UR11 ;  /* 0x8000000b11112c36 */ /* 0x000fe40008000000 */
[----:B------:R-:W-:-:S03]  /*0360*/  @P2 VIADD R16, R16, 0x1 ;  /* 0x0000000110102836 */ /* 0x000fc60000000000 */
[----:B------:R-:W-:-:S06]  /*0370*/  ISETP.GE.U32.AND P3, PT, R17, UR11, PT ;  /* 0x0000000b11007c0c */ /* 0x000fcc000bf66070 */
[----:B------:R-:W-:Y:S01]  /*0380*/  @P0 VIADD R11, R11, -UR10 ;  /* 0x8000000a0b0b0c36 */ /* 0x000fe20008000000 */
[----:B------:R-:W-:-:S04]  /*0390*/  ISETP.GE.U32.AND P0, PT, R10, UR6, PT ;  /* 0x000000060a007c0c */ /* 0x000fc8000bf06070 */
[----:B------:R-:W-:Y:S02]  /*03a0*/  SEL R11, R14, R11, !P1 ;  /* 0x0000000b0e0b7207 */ /* 0x000fe40004800000 */
[----:B------:R-:W-:-:S03]  /*03b0*/  @P3 IADD3 R16, PT, PT, R16, 0x1, RZ ;  /* 0x0000000110103810 */ /* 0x000fc60007ffe0ff */
[----:B------:R-:W-:Y:S01]  /*03c0*/  IMAD R11, R11, 0x14, R12 ;  /* 0x000000140b0b7824 */ /* 0x000fe200078e020c */
[----:B------:R-:W-:-:S05]  /*03d0*/  SEL R16, R19, R16, !P4 ;  /* 0x0000001013107207 */ /* 0x000fca0006000000 */
[----:B------:R-:W-:-:S05]  /*03e0*/  IMAD R11, R16, 0x4, R11 ;  /* 0x00000004100b7824 */ /* 0x000fca00078e020b */
[----:B---3--:R1:W-:Y:S01]  /*03f0*/  STS [R11], R8 ;  /* 0x000000080b007388 */ /* 0x0083e20000000800 */
[----:B------:R-:W-:Y:S05]  /*0400*/  @!P0 BRA `(.L_x_16534) ;  /* 0xfffffffc009c8947 */ /* 0x000fea000383ffff */
.L_x_16533:
[----:B------:R-:W-:Y:S05]  /*0410*/  BSYNC.RECONVERGENT B0 ;  /* 0x0000000000007941 */ /* 0x000fea0003800200 */
.L_x_16532:
[----:B0-----:R-:W-:Y:S01]  /*0420*/  MOV R2, RZ ;  /* 0x000000ff00027202 */ /* 0x001fe20000000f00 */
[----:B--2---:R-:W-:Y:S01]  /*0430*/  IMAD.MOV R5, RZ, RZ, -R3 ;  /* 0x000000ffff057224 */ /* 0x004fe200078e0a03 */
[----:B------:R-:W-:Y:S01]  /*0440*/  R2UR UR5, R3 ;  /* 0x00000000030572ca */ /* 0x000fe200000e0000 */
[----:B------:R-:W0:Y:S01]  /*0450*/  S2UR UR7, SR_CTAID.Y ;  /* 0x00000000000779c3 */ /* 0x000e220000002600 */
[----:B------:R-:W-:Y:S01]  /*0460*/  R2UR UR4, R2 ;  /* 0x00000000020472ca */ /* 0x000fe200000e0000 */
[----:B------:R-:W-:-:S12]  /*0470*/  IMAD R2, R5, R6, RZ ;  /* 0x0000000605027224 */ /* 0x000fd800078e02ff */
        /* <DEDUP_REMOVED lines=13> */
[----:B------:R-:W2:Y:S08]  /*0550*/  LDC R3, c[0x0][0x360] ;  /* 0x0000d800ff037b82 */ /* 0x000eb00000000800 */
[----:B------:R-:W0:Y:S03]  /*0560*/  LDC R6, c[0x0][0x374] ;  /* 0x0000dd00ff067b82 */ /* 0x000e260000000800 */
[----:B------:R-:W-:-:S05]  /*0570*/  VOTEU.ANY UP1, P0 ;  /* 0x0000000000ff7886 */ /* 0x000fca0000020100 */
[----:B------:R-:W-:Y:S02]  /*0580*/  @UP1 UIADD3 UR5, UPT, UPT, UR5, 0x1, URZ ;  /* 0x0000000105051890 */ /* 0x000fe4000fffe0ff */
[----:B------:R-:W-:Y:S02]  /*0590*/  UISETP.NE.AND UP1, UPT, UR11, URZ, UPT ;  /* 0x000000ff0b00728c */ /* 0x000fe4000bf25270 */
[----:B------:R-:W-:-:S09]  /*05a0*/  @!UP0 UIADD3 UR5, UPT, UPT, -UR5, URZ, URZ ;  /* 0x000000ff05058290 */ /* 0x000fd2000fffe1ff */
        /* <DEDUP_REMOVED lines=8> */
[----:B------:R0:W3:Y:S02]  /*0630*/  F2I.FTZ.U32.TRUNC.NTZ R5, R4 ;  /* 0x0000000400057305 */ /* 0x0000e4000021f000 */
[----:B0-----:R-:W-:Y:S02]  /*0640*/  IMAD.MOV.U32 R4, RZ, RZ, RZ ;  /* 0x000000ffff047224 */ /* 0x001fe400078e00ff */
[----:B---3--:R-:W-:-:S04]  /*0650*/  IMAD R7, R7, R5, RZ ;  /* 0x0000000507077224 */ /* 0x008fc800078e02ff */
[----:B------:R-:W-:-:S06]  /*0660*/  IMAD.HI.U32 R5, R5, R7, R4 ;  /* 0x0000000705057227 */ /* 0x000fcc00078e0004 */
[----:B------:R-:W-:-:S04]  /*0670*/  IMAD.HI.U32 R5, R5, R0, RZ ;  /* 0x0000000005057227 */ /* 0x000fc800078e00ff */
[----:B------:R-:W-:-:S04]  /*0680*/  IMAD.MOV R7, RZ, RZ, -R5 ;  /* 0x000000ffff077224 */ /* 0x000fc800078e0a05 */
[----:B------:R-:W-:-:S05]  /*0690*/  IMAD R2, R7, UR12, R0 ;  /* 0x0000000c07027c24 */ /* 0x000fca000f8e0200 */
[----:B------:R-:W-:Y:S01]  /*06a0*/  ISETP.GE.U32.AND P0, PT, R2, UR12, PT ;  /* 0x0000000c02007c0c */ /* 0x000fe2000bf06070 */
[----:B--2---:R-:W-:-:S12]  /*06b0*/  @P1 EXIT ;  /* 0x000000000000194d */ /* 0x004fd80003800000 */
[----:B------:R-:W0:Y:S01]  /*06c0*/  S2R R4, SR_CTAID.X ;  /* 0x0000000000047919 */ /* 0x000e220000002500 */
[----:B------:R-:W-:Y:S01]  /*06d0*/  @P0 VIADD R2, R2, -UR12 ;  /* 0x8000000c02020c36 */ /* 0x000fe20008000000 */
[----:B------:R-:W-:Y:S02]  /*06e0*/  ISETP.NE.U32.AND P2, PT, RZ, UR12, PT ;  /* 0x0000000cff007c0c */ /* 0x000fe4000bf45070 */
[----:B------:R-:W-:Y:S02]  /*06f0*/  @P0 IADD3 R5, PT, PT, R5, 0x1, RZ ;  /* 0x0000000105050810 */ /* 0x000fe40007ffe0ff */
[----:B------:R-:W-:Y:S01]  /*0700*/  ISETP.GE.U32.AND P1, PT, R2, UR12, PT ;  /* 0x0000000c02007c0c */ /* 0x000fe2000bf26070 */
[----:B------:R-:W-:Y:S01]  /*0710*/  IMAD.IADD R2, R0, 0x1, R3 ;  /* 0x0000000100027824 */ /* 0x000fe200078e0203 */
[----:B------:R-:W-:Y:S02]  /*0720*/  LOP3.LUT R6, R3, 0xff, RZ, 0xc0, !PT ;  /* 0x000000ff03067812 */ /* 0x000fe400078ec0ff */
[----:B-1----:R-:W-:-:S02]  /*0730*/  MOV R8, 0x780 ;  /* 0x0000078000087802 */ /* 0x002fc40000000f00 */
[----:B------:R-:W-:-:S07]  /*0740*/  LOP3.LUT R11, R2, 0xff, RZ, 0xc, !PT ;  /* 0x000000ff020b7812 */ /* 0x000fce00078e0cff */
[----:B------:R-:W-:Y:S01]  /*0750*/  @P1 VIADD R5, R5, 0x1 ;  /* 0x0000000105051836 */ /* 0x000fe20000000000 */
[----:B------:R-:W-:-:S07]  /*0760*/  @!P2 LOP3.LUT R5, RZ, UR12, RZ, 0x33, !PT ;  /* 0x0000000cff05ac12 */ /* 0x000fce000f8e33ff */
[----:B0-----:R-:W-:Y:S05]  /*0770*/  CALL.REL.NOINC `($__internal_129_$__cuda_sm20_div_u16) ;  /* 0x0000002000387944 */ /* 0x001fea0003c00000 */
        /* <DEDUP_REMOVED lines=13> */
[C---:B------:R-:W-:Y:S01]  /*0850*/  IMAD R16, R7.reuse, R3, R0 ;  /* 0x0000000307107224 */ /* 0x040fe200078e0200 */
[----:B------:R-:W-:Y:S01]  /*0860*/  UIADD3 UR4, UPT, UPT, UR4, 0x80, URZ ;  /* 0x0000008004047890 */ /* 0x000fe2000fffe0ff */
[----:B------:R-:W-:-:S04]  /*0870*/  IADD3 R14, PT, PT, -R7, RZ, RZ ;  /* 0x000000ff070e7210 */ /* 0x000fc80007ffe1ff */
[----:B------:R-:W1:Y:S08]  /*0880*/  LDC R9, c[0x0][0x388] ;  /* 0x0000e200ff097b82 */ /* 0x000e700000000800 */
[----:B------:R-:W2:Y:S01]  /*0890*/  LDC.64 R10, c[0x0][0x390] ;  /* 0x0000e400ff0a7b82 */ /* 0x000ea20000000a00 */
[----:B0-----:R-:W-:-:S06]  /*08a0*/  ULEA UR4, UR6, UR4, 0x18 ;  /* 0x0000000406047291 */ /* 0x001fcc000f8ec0ff */
[----:B------:R-:W-:Y:S01]  /*08b0*/  LEA R12, R0, UR4, 0x2 ;  /* 0x00000004000c7c11 */ /* 0x000fe2000f8e10ff */
[----:B-1----:R-:W-:-:S04]  /*08c0*/  IMAD R9, R9, UR7, R0 ;  /* 0x0000000709097c24 */ /* 0x002fc8000f8e0200 */
[----:B------:R-:W-:-:S07]  /*08d0*/  IMAD R13, R4, 0x100, R9 ;  /* 0x00000100040d7824 */ /* 0x000fce00078e0209 */
.L_x_16537:
[----:B--2---:R-:W-:-:S06]  /*08e0*/  IMAD.WIDE.U32 R8, R13, 0x4, R10 ;  /* 0x000000040d087825 */ /* 0x004fcc00078e000a */
[----:B------:R-:W2:Y:S01]  /*08f0*/  LDG.E R9, desc[UR8][R8.64] ;  /* 0x0000000808097981 */ /* 0x000ea2000c1e1900 */
[----:B------:R-:W-:Y:S02]  /*0900*/  VIADD R14, R14, 0x1 ;  /* 0x000000010e0e7836 */ /* 0x000fe40000000000 */
[----:B------:R-:W-:-:S03]  /*0910*/  IMAD.IADD R13, R3, 0x1, R13 ;  /* 0x00000001030d7824 */ /* 0x000fc600078e020d */
[----:B------:R-:W-:Y:S01]  /*0920*/  ISETP.NE.AND P0, PT, R14, RZ, PT ;  /* 0x000000ff0e00720c */ /* 0x000fe20003f05270 */
[----:B--2---:R0:W-:Y:S02]  /*0930*/  STS [R12], R9 ;  /* 0x000000090c007388 */ /* 0x0041e40000000800 */
[----:B0-----:R-:W-:-:S10]  /*0940*/  LEA R12, R3, R12, 0x2 ;  /* 0x0000000c030c7211 */ /* 0x001fd400078e10ff */
[----:B------:R-:W-:Y:S05]  /*0950*/  @P0 BRA `(.L_x_16537) ;  /* 0xfffffffc00e00947 */ /* 0x000fea000383ffff */
.L_x_16536:
[----:B------:R-:W-:Y:S05]  /*0960*/  BSYNC.RECONVERGENT B0 ;  /* 0x0000000000007941 */ /* 0x000fea0003800200 */
.L_x_16535:
        /* <DEDUP_REMOVED lines=10> */
[----:B------:R-:W-:Y:S02]  /*0a10*/  IMAD.IADD R17, R22, 0x1, R3 ;  /* 0x0000000116117824 */ /* 0x000fe400078e0203 */
[C-C-:B------:R-:W-:Y:S02]  /*0a20*/  IMAD R21, R3.reuse, 0x2, R22.reuse ;  /* 0x0000000203157824 */ /* 0x140fe400078e0216 */
[----:B------:R-:W-:Y:S01]  /*0a30*/  IMAD R23, R3, 0x3, R22 ;  /* 0x0000000303177824 */ /* 0x000fe200078e0216 */
[----:B------:R-:W-:-:S07]  /*0a40*/  LEA R20, R16, UR4, 0x2 ;  /* 0x0000000410147c11 */ /* 0x000fce000f8e10ff */
.L_x_16540:
        /* <DEDUP_REMOVED lines=23> */
.L_x_16539:
[----:B------:R-:W-:Y:S05]  /*0bc0*/  BSYNC.RECONVERGENT B0 ;  /* 0x0000000000007941 */ /* 0x000fea0003800200 */
.L_x_16538:
        /* <DEDUP_REMOVED lines=10> */
[----:B-1----:R-:W-:-:S07]  /*0c70*/  LEA R10, R0, UR4, 0x2 ;  /* 0x00000004000a7c11 */ /* 0x002fce000f8e10ff */
.L_x_16543:
[----:B------:R-:W-:Y:S01]  /*0c80*/  VIADD R7, R7, 0x1 ;  /* 0x0000000107077836 */ /* 0x000fe20000000000 */
[----:B------:R0:W-:Y:S04]  /*0c90*/  STS [R10], RZ ;  /* 0x000000ff0a007388 */ /* 0x0001e80000000800 */
[----:B------:R-:W-:Y:S02]  /*0ca0*/  ISETP.NE.AND P0, PT, R7, RZ, PT ;  /* 0x000000ff0700720c */ /* 0x000fe40003f05270 */
[----:B0-----:R-:W-:-:S11]  /*0cb0*/  LEA R10, R3, R10, 0x2 ;  /* 0x0000000a030a7211 */ /* 0x001fd600078e10ff */
[----:B------:R-:W-:Y:S05]  /*0cc0*/  @P0 BRA `(.L_x_16543) ;  /* 0xfffffffc00ec0947 */ /* 0x000fea000383ffff */
.L_x_16542:
[----:B------:R-:W-:Y:S05]  /*0cd0*/  BSYNC.RECONVERGENT B0 ;  /* 0x0000000000007941 */ /* 0x000fea0003800200 */
.L_x_16541:
[----:B------:R-:W-:Y:S04]  /*0ce0*/  BSSY.RECONVERGENT B0, `(.L_x_16544) ;  /* 0x0000012000007945 */ /* 0x000fe80003800200 */
[----:B------:R-:W-:Y:S05]  /*0cf0*/  @!P3 BRA `(.L_x_16545) ;  /* 0x000000000040b947 */ /* 0x000fea0003800000 */
[----:B------:R-:W0:Y:S01]  /*0d00*/  S2UR UR6, SR_CgaCtaId ;  /* 0x00000000000679c3 */ /* 0x000e220000008800 */
[----:B------:R-:W-:Y:S02]  /*0d10*/  UMOV UR4, 0x400 ;  /* 0x0000040000047882 */ /* 0x000fe40000000000 */
[----:B------:R-:W-:-:S04]  /*0d20*/  UIADD3 UR4, UPT, UPT, UR4, 0x480, URZ ;  /* 0x0000048004047890 */ /* 0x000fc8000fffe0ff */
[----:B0-----:R-:W-:-:S06]  /*0d30*/  ULEA UR4, UR6, UR4, 0x18 ;  /* 0x0000000406047291 */ /* 0x001fcc000f8ec0ff */
[----:B-1----:R-:W-:-:S07]  /*0d40*/  LEA R10, R8, UR4, 0x2 ;  /* 0x00000004080a7c11 */ /* 0x002fce000f8e10ff */
.L_x_16546:
        /* <DEDUP_REMOVED lines=11> */
.L_x_16545:
[----:B------:R-:W-:Y:S05]  /*0e00*/  BSYNC.RECONVERGENT B0 ;  /* 0x0000000000007941 */ /* 0x000fea0003800200 */
.L_x_16544:
[----:B------:R-:W-:-:S09]  /*0e10*/  UISETP.GE.AND UP0, UPT, UR5, 0x1, UPT ;  /* 0x000000010500788c */ /* 0x000fd2000bf06270 */
[----:B------:R-:W-:Y:S05]  /*0e20*/  BRA.U !UP0, `(.L_x_16547) ;  /* 0x0000000908cc7547 */ /* 0x000fea000b800000 */
[----:B------:R-:W2:Y:S01]  /*0e30*/  LDC R13, c[0x0][0x3ac] ;  /* 0x0000eb00ff0d7b82 */ /* 0x000ea20000000800 */
[----:B------:R-:W0:Y:S01]  /*0e40*/  I2F.U32.RP R16, UR12 ;  /* 0x0000000c00107d06 */ /* 0x000e220008209000 */
[----:B-1----:R-:W-:Y:S01]  /*0e50*/  LOP3.LUT R14, R0, 0x1f, RZ, 0xc0, !PT ;  /* 0x0000001f000e7812 */ /* 0x002fe200078ec0ff */
[----:B------:R-:W-:-:S03]  /*0e60*/  IMAD R19, RZ, RZ, -UR12 ;  /* 0x8000000cff137e24 */ /* 0x000fc6000f8e02ff */
[----:B------:R-:W-:-:S03]  /*0e70*/  ISETP.GE.AND P3, PT, R14, RZ, PT ;  /* 0x000000ff0e00720c */ /* 0x000fc60003f66270 */
[----:B0-----:R-:W0:Y:S01]  /*0e80*/  MUFU.RCP R16, R16 ;  /* 0x0000001000107308 */ /* 0x001e220000001000 */
[----:B--2---:R-:W-:-:S04]  /*0e90*/  VIMNMX R7, PT, PT, R13, 0x20, PT ;  /* 0x000000200d077848 */ /* 0x004fc80003fe0100 */
[----:B------:R-:W-:-:S04]  /*0ea0*/  IABS R12, R7 ;  /* 0x00000007000c7213 */ /* 0x000fc80000000000 */
[----:B------:R-:W1:Y:S01]  /*0eb0*/  I2F.RP R15, R12 ;  /* 0x0000000c000f7306 */ /* 0x000e620000209400 */
[----:B0-----:R-:W-:Y:S02]  /*0ec0*/  IADD3 R8, PT, PT, R16, 0xffffffe, RZ ;  /* 0x0ffffffe10087810 */ /* 0x001fe40007ffe0ff */
[----:B------:R-:W-:-:S05]  /*0ed0*/  IABS R16, R7 ;  /* 0x0000000700107213 */ /* 0x000fca0000000000 */
[----:B------:R0:W-:Y:S08]  /*0ee0*/  F2I.FTZ.U32.TRUNC.NTZ R9, R8 ;  /* 0x0000000800097305 */ /* 0x0001f0000021f000 */
[----:B-1----:R-:W1:Y:S01]  /*0ef0*/  MUFU.RCP R15, R15 ;  /* 0x0000000f000f7308 */ /* 0x002e620000001000 */
[----:B0-----:R-:W-:Y:S01]  /*0f00*/  MOV R8, RZ ;  /* 0x000000ff00087202 */ /* 0x001fe20000000f00 */
[----:B-1----:R-:W-:-:S06]  /*0f10*/  VIADD R10, R15, 0xffffffe ;  /* 0x0ffffffe0f0a7836 */ /* 0x002fcc0000000000 */
[----:B------:R0:W1:Y:S02]  /*0f20*/  F2I.FTZ.U32.TRUNC.NTZ R11, R10 ;  /* 0x0000000a000b7305 */ /* 0x000064000021f000 */
[----:B0-----:R-:W-:Y:S02]  /*0f30*/  HFMA2 R10, -RZ, RZ, 0, 0 ;  /* 0x00000000ff0a7431 */ /* 0x001fe400000001ff */
[----:B-1----:R-:W-:-:S04]  /*0f40*/  IMAD.MOV R17, RZ, RZ, -R11 ;  /* 0x000000ffff117224 */ /* 0x002fc800078e0a0b */
[----:B------:R-:W-:Y:S01]  /*0f50*/  IMAD R15, R17, R12, RZ ;  /* 0x0000000c110f7224 */ /* 0x000fe200078e02ff */
[----:B------:R-:W-:-:S03]  /*0f60*/  IABS R17, R14 ;  /* 0x0000000e00117213 */ /* 0x000fc60000000000 */
[----:B------:R-:W-:-:S04]  /*0f70*/  IMAD.HI.U32 R10, R11, R15, R10 ;  /* 0x0000000f0b0a7227 */ /* 0x000fc800078e000a */
[----:B------:R-:W-:Y:S02]  /*0f80*/  IMAD.MOV.U32 R11, RZ, RZ, R17 ;  /* 0x000000ffff0b7224 */ /* 0x000fe400078e0011 */
[----:B------:R-:W-:Y:S02]  /*0f90*/  IMAD R17, R19, R9, RZ ;  /* 0x0000000913117224 */ /* 0x000fe400078e02ff */
[----:B------:R-:W-:Y:S02]  /*0fa0*/  IMAD.MOV R15, RZ, RZ, -R16 ;  /* 0x000000ffff0f7224 */ /* 0x000fe400078e0a10 */
[----:B------:R-:W-:-:S04]  /*0fb0*/  IMAD.HI.U32 R10, R10, R11, RZ ;  /* 0x0000000b0a0a7227 */ /* 0x000fc800078e00ff */
[----:B------:R-:W-:-:S04]  /*0fc0*/  IMAD.HI.U32 R17, R9, R17, R8 ;  /* 0x0000001109117227 */ /* 0x000fc800078e0008 */
[----:B------:R-:W-:Y:S02]  /*0fd0*/  IMAD R8, R10, R15, R11 ;  /* 0x0000000f0a087224 */ /* 0x000fe400078e020b */
[----:B------:R-:W-:-:S03]  /*0fe0*/  IMAD.HI.U32 R9, R17, R3, RZ ;  /* 0x0000000311097227 */ /* 0x000fc600078e00ff */
[----:B------:R-:W-:Y:S01]  /*0ff0*/  ISETP.GT.U32.AND P0, PT, R12, R8, PT ;  /* 0x000000080c00720c */ /* 0x000fe20003f04070 */
[----:B------:R-:W-:-:S04]  /*1000*/  IMAD.HI.U32 R17, R17, R0, RZ ;  /* 0x0000000011117227 */ /* 0x000fc800078e00ff */
[----:B------:R-:W-:Y:S02]  /*1010*/  IMAD.MOV R10, RZ, RZ, -R9 ;  /* 0x000000ffff0a7224 */ /* 0x000fe400078e0a09 */
[----:B------:R-:W-:Y:S02]  /*1020*/  IMAD.MOV R17, RZ, RZ, -R17 ;  /* 0x000000ffff117224 */ /* 0x000fe400078e0a11 */
[----:B------:R-:W-:Y:S02]  /*1030*/  IMAD R10, R10, UR12, R3 ;  /* 0x0000000c0a0a7c24 */ /* 0x000fe4000f8e0203 */
[----:B------:R-:W-:Y:S02]  /*1040*/  IMAD R17, R17, UR12, R0 ;  /* 0x0000000c11117c24 */ /* 0x000fe4000f8e0200 */
[----:B------:R-:W-:Y:S02]  /*1050*/  @!P0 IADD3 R8, PT, PT, R8, -R12, RZ ;  /* 0x8000000c08088210 */ /* 0x000fe40007ffe0ff */
[----:B------:R-:W-:-:S02]  /*1060*/  ISETP.GE.U32.AND P1, PT, R10, UR12, PT ;  /* 0x0000000c0a007c0c */ /* 0x000fc4000bf26070 */
[----:B------:R-:W-:Y:S02]  /*1070*/  ISETP.GE.U32.AND P4, PT, R17, UR12, PT ;  /* 0x0000000c11007c0c */ /* 0x000fe4000bf86070 */
[----:B------:R-:W-:Y:S02]  /*1080*/  ISETP.GT.U32.AND P2, PT, R12, R8, PT ;  /* 0x000000080c00720c */ /* 0x000fe40003f44070 */
[----:B------:R-:W-:-:S07]  /*1090*/  ISETP.NE.AND P0, PT, R7, RZ, PT ;  /* 0x000000ff0700720c */ /* 0x000fce0003f05270 */
[----:B------:R-:W-:Y:S02]  /*10a0*/  @P1 VIADD R10, R10, -UR12 ;  /* 0x8000000c0a0a1c36 */ /* 0x000fe40008000000 */
[----:B------:R-:W-:Y:S02]  /*10b0*/  @P4 VIADD R17, R17, -UR12 ;  /* 0x8000000c11114c36 */ /* 0x000fe40008000000 */
[----:B------:R-:W-:Y:S01]  /*10c0*/  @!P2 IADD3 R8, PT, PT, R8, -R12, RZ ;  /* 0x8000000c0808a210 */ /* 0x000fe20007ffe0ff */
[----:B------:R-:W-:Y:S01]  /*10d0*/  @P1 VIADD R9, R9, 0x1 ;  /* 0x0000000109091836 */ /* 0x000fe20000000000 */
[----:B------:R-:W-:Y:S02]  /*10e0*/  ISETP.GE.U32.AND P2, PT, R10, UR12, PT ;  /* 0x0000000c0a007c0c */ /* 0x000fe4000bf46070 */
[----:B------:R-:W-:Y:S01]  /*10f0*/  ISETP.GE.U32.AND P4, PT, R17, UR12, PT ;  /* 0x0000000c11007c0c */ /* 0x000fe2000bf86070 */
[----:B------:R-:W-:Y:S01]  /*1100*/  @!P3 IMAD.MOV R8, RZ, RZ, -R8 ;  /* 0x000000ffff08b224 */ /* 0x000fe200078e0a08 */
[----:B------:R-:W-:-:S02]  /*1110*/  @!P0 LOP3.LUT R8, RZ, R7, RZ, 0x33, !PT ;  /* 0x00000007ff088212 */ /* 0x000fc400078e33ff */
[----:B------:R-:W-:Y:S02]  /*1120*/  ISETP.NE.U32.AND P1, PT, RZ, UR12, PT ;  /* 0x0000000cff007c0c */ /* 0x000fe4000bf25070 */
[----:B------:R-:W-:Y:S01]  /*1130*/  LOP3.LUT R10, RZ, UR12, RZ, 0x33, !PT ;  /* 0x0000000cff0a7c12 */ /* 0x000fe2000f8e33ff */
[C---:B------:R-:W-:Y:S01]  /*1140*/  VIADD R12, R8.reuse, 0x1 ;  /* 0x00000001080c7836 */ /* 0x040fe20000000000 */
[C---:B------:R-:W-:Y:S01]  /*1150*/  IADD3 R14, PT, PT, R8.reuse, 0x2, RZ ;  /* 0x00000002080e7810 */ /* 0x040fe20007ffe0ff */
[----:B------:R-:W-:Y:S02]  /*1160*/  VIADD R16, R8, 0x3 ;  /* 0x0000000308107836 */ /* 0x000fe40000000000 */
[----:B------:R-:W-:Y:S02]  /*1170*/  @P2 IADD3 R9, PT, PT, R9, 0x1, RZ ;  /* 0x0000000109092810 */ /* 0x000fe40007ffe0ff */
[----:B------:R-:W-:Y:S01]  /*1180*/  @P4 VIADD R17, R17, -UR12 ;  /* 0x8000000c11114c36 */ /* 0x000fe20008000000 */
[----:B------:R-:W-:-:S02]  /*1190*/  ISETP.GE.AND P0, PT, R12, R13, PT ;  /* 0x0000000d0c00720c */ /* 0x000fc40003f06270 */
[C---:B------:R-:W-:Y:S02]  /*11a0*/  SEL R9, R10.reuse, R9, !P1 ;  /* 0x000000090a097207 */ /* 0x040fe40004800000 */
[----:B------:R-:W-:Y:S01]  /*11b0*/  SEL R10, R10, R17, !P1 ;  /* 0x000000110a0a7207 */ /* 0x000fe20004800000 */
[----:B------:R-:W-:Y:S01]  /*11c0*/  HFMA2 R17, -RZ, RZ, 0, 0 ;  /* 0x00000000ff117431 */ /* 0x000fe200000001ff */
[-C--:B------:R-:W-:Y:S02]  /*11d0*/  ISETP.GE.AND P1, PT, R14, R13.reuse, PT ;  /* 0x0000000d0e00720c */ /* 0x080fe40003f26270 */
[C---:B------:R-:W-:Y:S02]  /*11e0*/  SEL R11, R13.reuse, RZ, P0 ;  /* 0x000000ff0d0b7207 */ /* 0x040fe40000000000 */
[----:B------:R-:W-:Y:S02]  /*11f0*/  SEL R15, R13, RZ, P1 ;  /* 0x000000ff0d0f7207 */ /* 0x000fe40000800000 */
[----:B------:R-:W-:Y:S01]  /*1200*/  ISETP.GE.AND P2, PT, R16, R13, PT ;  /* 0x0000000d1000720c */ /* 0x000fe20003f46270 */
[C---:B------:R-:W-:Y:S01]  /*1210*/  IMAD.IADD R11, R12.reuse, 0x1, -R11 ;  /* 0x000000010c0b7824 */ /* 0x040fe200078e0a0b */
[----:B------:R-:W-:-:S02]  /*1220*/  ISETP.GE.AND P0, PT, R12, R7, PT ;  /* 0x000000070c00720c */ /* 0x000fc40003f06270 */
[C---:B------:R-:W-:Y:S02]  /*1230*/  ISETP.GE.AND P1, PT, R14.reuse, R7, PT ;  /* 0x000000070e00720c */ /* 0x040fe40003f26270 */
[----:B------:R-:W-:Y:S01]  /*1240*/  IADD3 R12, PT, PT, R14, -R15, RZ ;  /* 0x8000000f0e0c7210 */ /* 0x000fe20007ffe0ff */
[----:B------:R-:W-:Y:S01]  /*1250*/  IMAD.MOV R14, RZ, RZ, -R13 ;  /* 0x000000ffff0e7224 */ /* 0x000fe200078e0a0d */
[----:B------:R-:W-:Y:S02]  /*1260*/  SEL R19, R13, RZ, P2 ;  /* 0x000000ff0d137207 */ /* 0x000fe40001000000 */
[----:B------:R-:W-:Y:S02]  /*1270*/  ISETP.GE.AND P2, PT, R16, R7, PT ;  /* 0x000000071000720c */ /* 0x000fe40003f46270 */
[----:B------:R-:W-:Y:S01]  /*1280*/  LEA R14, R14, 0x201f, 0x8 ;  /* 0x0000201f0e0e7811 */ /* 0x000fe200078e40ff */
[----:B------:R-:W-:Y:S01]  /*1290*/  IMAD.IADD R19, R16, 0x1, -R19 ;  /* 0x0000000110137824 */ /* 0x000fe200078e0a13 */
[----:B------:R-:W-:-:S02]  /*12a0*/  SEL R15, R7, RZ, P0 ;  /* 0x000000ff070f7207 */ /* 0x000fc40000000000 */
[C---:B------:R-:W-:Y:S02]  /*12b0*/  SEL R13, R7.reuse, RZ, P1 ;  /* 0x000000ff070d7207 */ /* 0x040fe40000800000 */
[----:B------:R-:W-:-:S07]  /*12c0*/  SEL R23, R7, RZ, P2 ;  /* 0x000000ff07177207 */ /* 0x000fce0001000000 */
.L_x_16562:
[----:B0-----:R-:W0:Y:S01]  /*12d0*/  LDC R25, c[0x0][0x3ac] ;  /* 0x0000eb00ff197b82 */ /* 0x001e220000000800 */
[----:B-1----:R-:W1:Y:S02]  /*12e0*/  LDCU UR4, c[0x0][0x3a8] ;  /* 0x00007500ff0477ac */ /* 0x002e640008000800 */
[----:B-1----:R-:W-:Y:S02]  /*12f0*/  ISETP.GE.AND P4, PT, R5, UR4, PT ;  /* 0x0000000405007c0c */ /* 0x002fe4000bf86270 */
[C---:B0-----:R-:W-:Y:S02]  /*1300*/  ISETP.GE.AND P0, PT, R25.reuse, 0x1, PT ;  /* 0x000000011900780c */ /* 0x041fe40003f06270 */
[C---:B------:R-:W-:Y:S02]  /*1310*/  ISETP.GE.AND P1, PT, R25.reuse, 0x3, PT ;  /* 0x000000031900780c */ /* 0x040fe40003f26270 */
[----:B------:R-:W-:-:S09]  /*1320*/  ISETP.GE.AND P2, PT, R25, 0x4, PT ;  /* 0x000000041900780c */ /* 0x000fd20003f46270 */
[----:B----4-:R-:W0:Y:S01]  /*1330*/  @P0 S2R R27, SR_CgaCtaId ;  /* 0x00000000001b0919 */ /* 0x010e220000008800 */
[----:B------:R-:W-:-:S05]  /*1340*/  @P0 MOV R21, 0x400 ;  /* 0x0000040000150802 */ /* 0x000fca0000000f00 */
[----:B------:R-:W-:Y:S02]  /*1350*/  @P0 VIADD R22, R21, 0x80 ;  /* 0x0000008015160836 */ /* 0x000fe40000000000 */
[----:B------:R-:W-:Y:S02]  /*1360*/  IMAD.IADD R21, R10, 0x1, R17 ;  /* 0x000000010a157824 */ /* 0x000fe400078e0211 */
[----:B------:R-:W-:Y:S02]  /*1370*/  VIADD R17, R17, UR12 ;  /* 0x0000000c11117c36 */ /* 0x000fe40008000000 */
[----:B------:R-:W-:-:S03]  /*1380*/  IMAD R24, R21, R25, R8 ;  /* 0x0000001915187224 */ /* 0x000fc600078e0208 */
[----:B------:R-:W-:Y:S02]  /*1390*/  ISETP.GE.AND P3, PT, R17, UR5, PT ;  /* 0x0000000511007c0c */ /* 0x000fe4000bf66270 */
[----:B0-----:R-:W-:-:S04]  /*13a0*/  @P0 LEA R27, R27, R22, 0x18 ;  /* 0x000000161b1b0211 */ /* 0x001fc800078ec0ff */
[----:B------:R-:W-:-:S05]  /*13b0*/  @P0 LEA R22, R24, R27, 0x2 ;  /* 0x0000001b18160211 */ /* 0x000fca00078e10ff */
[----:B------:R0:W1:Y:S01]  /*13c0*/  @P0 LDS R7, [R22] ;  /* 0x0000000016070984 */ /* 0x0000620000000800 */
[----:B------:R-:W-:-:S13]  /*13d0*/  ISETP.GE.AND P0, PT, R25, 0x2, PT ;  /* 0x000000021900780c */ /* 0x000fda0003f06270 */
[----:B0-23--:R-:W-:Y:S05]  /*13e0*/  @!P0 BRA `(.L_x_16548) ;  /* 0x00000000001c8947 */ /* 0x00dfea0003800000 */
[----:B------:R-:W0:Y:S01]  /*13f0*/  S2UR UR6, SR_CgaCtaId ;  /* 0x00000000000679c3 */ /* 0x000e220000008800 */
[----:B------:R-:W-:Y:S01]  /*1400*/  UMOV UR4, 0x400 ;  /* 0x0000040000047882 */ /* 0x000fe20000000000 */
[----:B------:R-:W-:Y:S01]  /*1410*/  IMAD.IADD R20, R24, 0x1, -R15 ;  /* 0x0000000118147824 */ /* 0x000fe200078e0a0f */
[----:B------:R-:W-:-:S04]  /*1420*/  UIADD3 UR4, UPT, UPT, UR4, 0x80, URZ ;  /* 0x0000008004047890 */ /* 0x000fc8000fffe0ff */
[----:B0-----:R-:W-:-:S06]  /*1430*/  ULEA UR4, UR6, UR4, 0x18 ;  /* 0x0000000406047291 */ /* 0x001fcc000f8ec0ff */
[----:B------:R-:W-:-:S06]  /*1440*/  LEA R20, R20, UR4, 0x2 ;  /* 0x0000000414147c11 */ /* 0x000fcc000f8e10ff */
[----:B------:R-:W0:Y:S02]  /*1450*/  LDS R20, [R20+0x4] ;  /* 0x0000040014147984 */ /* 0x000e240000000800 */
.L_x_16548:
[----:B------:R-:W-:Y:S05]  /*1460*/  @!P1 BRA `(.L_x_16549) ;  /* 0x00000000001c9947 */ /* 0x000fea0003800000 */
[----:B------:R-:W2:Y:S01]  /*1470*/  S2UR UR6, SR_CgaCtaId ;  /* 0x00000000000679c3 */ /* 0x000ea20000008800 */
[----:B------:R-:W-:Y:S01]  /*1480*/  UMOV UR4, 0x400 ;  /* 0x0000040000047882 */ /* 0x000fe20000000000 */
[----:B------:R-:W-:Y:S01]  /*1490*/  IADD3 R18, PT, PT, -R13, R24, RZ ;  /* 0x000000180d127210 */ /* 0x000fe20007ffe1ff */
[----:B------:R-:W-:-:S04]  /*14a0*/  UIADD3 UR4, UPT, UPT, UR4, 0x80, URZ ;  /* 0x0000008004047890 */ /* 0x000fc8000fffe0ff */
[----:B--2---:R-:W-:-:S06]  /*14b0*/  ULEA UR4, UR6, UR4, 0x18 ;  /* 0x0000000406047291 */ /* 0x004fcc000f8ec0ff */
[----:B------:R-:W-:-:S06]  /*14c0*/  LEA R18, R18, UR4, 0x2 ;  /* 0x0000000412127c11 */ /* 0x000fcc000f8e10ff */
[----:B------:R-:W2:Y:S02]  /*14d0*/  LDS R18, [R18+0x8] ;  /* 0x0000080012127984 */ /* 0x000ea40000000800 */
.L_x_16549:
        /* <DEDUP_REMOVED lines=8> */
.L_x_16550:
[----:B------:R-:W-:Y:S04]  /*1560*/  BSSY B0, `(.L_x_16551) ;  /* 0x000003e000007945 */ /* 0x000fe80003800000 */
[----:B------:R-:W-:Y:S05]  /*1570*/  @P4 BRA `(.L_x_16552) ;  /* 0x0000000000f04947 */ /* 0x000fea0003800000 */
[----:B------:R-:W4:Y:S01]  /*1580*/  S2R R27, SR_CgaCtaId ;  /* 0x00000000001b7919 */ /* 0x000f220000008800 */
[----:B------:R-:W-:Y:S02]  /*1590*/  MOV R22, 0x400 ;  /* 0x0000040000167802 */ /* 0x000fe40000000f00 */
[----:B------:R-:W-:Y:S02]  /*15a0*/  ISETP.GT.U32.AND P4, PT, R25, 0x20, PT ;  /* 0x000000201900780c */ /* 0x000fe40003f84070 */
[----:B------:R-:W-:Y:S01]  /*15b0*/  MOV R26, R5 ;  /* 0x00000005001a7202 */ /* 0x000fe20000000f00 */
[----:B------:R-:W-:Y:S01]  /*15c0*/  VIADD R24, R22, 0x480 ;  /* 0x0000048016187836 */ /* 0x000fe20000000000 */
[----:B----4-:R-:W-:-:S04]  /*15d0*/  LEA R22, R27, R22, 0x18 ;  /* 0x000000161b167211 */ /* 0x010fc800078ec0ff */
[----:B------:R-:W-:-:S07]  /*15e0*/  LEA R24, R27, R24, 0x18 ;  /* 0x000000181b187211 */ /* 0x000fce00078ec0ff */
.L_x_16561:
[----:B------:R-:W-:-:S04]  /*15f0*/  IMAD R30, R26, 0x14, R22 ;  /* 0x000000141a1e7824 */ /* 0x000fc800078e0216 */
[----:B----4-:R-:W-:-:S06]  /*1600*/  IMAD R27, R8, 0x4, R30 ;  /* 0x00000004081b7824 */ /* 0x010fcc00078e021e */
[----:B------:R-:W4:Y:S01]  /*1610*/  LDS R27, [R27] ;  /* 0x000000001b1b7984 */ /* 0x000f220000000800 */
[----:B------:R-:W-:Y:S05]  /*1620*/  @P4 BRA `(.L_x_16553) ;  /* 0x0000000000604947 */ /* 0x000fea0003800000 */
[----:B------:R-:W5:Y:S01]  /*1630*/  LDC R25, c[0x0][0x3ac] ;  /* 0x0000eb00ff197b82 */ /* 0x000f620000000800 */
[----:B------:R-:W-:Y:S01]  /*1640*/  UMOV UR4, 0xffffffff ;  /* 0xffffffff00047882 */ /* 0x000fe20000000000 */
[----:B-----5:R-:W-:-:S04]  /*1650*/  ISETP.GE.AND P5, PT, R8, R25, PT ;  /* 0x000000190800720c */ /* 0x020fc80003fa6270 */
[----:B------:R-:W-:-:S05]  /*1660*/  SEL R25, R25, RZ, P5 ;  /* 0x000000ff19197207 */ /* 0x000fca0002800000 */
[----:B------:R-:W-:Y:S01]  /*1670*/  IMAD.IADD R25, R8, 0x1, -R25 ;  /* 0x0000000108197824 */ /* 0x000fe200078e0a19 */
[----:B------:R-:W-:Y:S06]  /*1680*/  BRA.DIV UR4, `(.L_x_16554) ;  /* 0x0000000e04f07947 */ /* 0x000fec000b800000 */
[----:B----4-:R4:W0:Y:S02]  /*1690*/  SHFL.IDX PT, R28, R27, R25, R14 ;  /* 0x000000191b1c7389 */ /* 0x01082400000e000e */
.L_x_16569:
[----:B01--4-:R-:W-:Y:S01]  /*16a0*/  IMAD R25, R7, R28, RZ ;  /* 0x0000001c07197224 */ /* 0x013fe200078e02ff */
[----:B------:R-:W-:Y:S06]  /*16b0*/  @!P0 BRA `(.L_x_16555) ;  /* 0x0000000000108947 */ /* 0x000fec0003800000 */
[----:B------:R-:W-:-:S03]  /*16c0*/  UMOV UR4, 0xffffffff ;  /* 0xffffffff00047882 */ /* 0x000fc60000000000 */
[----:B------:R-:W-:Y:S05]  /*16d0*/  BRA.DIV UR4, `(.L_x_16556) ;  /* 0x0000000e04fc7947 */ /* 0x000fea000b800000 */
[----:B------:R0:W1:Y:S02]  /*16e0*/  SHFL.IDX PT, R28, R27, R11, R14 ;  /* 0x0000000b1b1c7389 */ /* 0x00006400000e000e */
.L_x_16572:
[----:B-1----:R-:W-:-:S07]  /*16f0*/  IMAD R25, R20, R28, R25 ;  /* 0x0000001c14197224 */ /* 0x002fce00078e0219 */
.L_x_16555:
[----:B------:R-:W-:Y:S05]  /*1700*/  @!P1 BRA `(.L_x_16557) ;  /* 0x0000000000109947 */ /* 0x000fea0003800000 */
[----:B------:R-:W-:-:S03]  /*1710*/  UMOV UR4, 0xffffffff ;  /* 0xffffffff00047882 */ /* 0x000fc60000000000 */
[----:B------:R-:W-:Y:S05]  /*1720*/  BRA.DIV UR4, `(.L_x_16558) ;  /* 0x0000001204087947 */ /* 0x000fea000b800000 */
[----:B------:R1:W4:Y:S02]  /*1730*/  SHFL.IDX PT, R28, R27, R12, R14 ;  /* 0x0000000c1b1c7389 */ /* 0x00032400000e000e */
.L_x_16575:
[----:B--2-4-:R-:W-:-:S07]  /*1740*/  IMAD R25, R18, R28, R25 ;  /* 0x0000001c12197224 */ /* 0x014fce00078e0219 */
.L_x_16557:
[----:B------:R-:W-:Y:S05]  /*1750*/  @!P2 BRA `(.L_x_16559) ;  /* 0x000000000054a947 */ /* 0x000fea0003800000 */
[----:B------:R-:W-:-:S03]  /*1760*/  UMOV UR4, 0xffffffff ;  /* 0xffffffff00047882 */ /* 0x000fc60000000000 */
[----:B------:R-:W-:Y:S05]  /*1770*/  BRA.DIV UR4, `(.L_x_16560) ;  /* 0x0000001204147947 */ /* 0x000fea000b800000 */
[----:B01----:R0:W1:Y:S02]  /*1780*/  SHFL.IDX PT, R27, R27, R19, R14 ;  /* 0x000000131b1b7389 */ /* 0x00306400000e000e */
.L_x_16578:
[----:B-1-3--:R-:W-:Y:S01]  /*1790*/  IMAD R25, R16, R27, R25 ;  /* 0x0000001b10197224 */ /* 0x00afe200078e0219 */
[----:B------:R-:W-:Y:S06]  /*17a0*/  BRA `(.L_x_16559) ;  /* 0x0000000000407947 */ /* 0x000fec0003800000 */
.L_x_16553:
[C---:B------:R-:W-:Y:S01]  /*17b0*/  @P0 IADD3 R25, PT, PT, R8.reuse, -R15, RZ ;  /* 0x8000000f08190210 */ /* 0x040fe20007ffe0ff */
[C---:B------:R-:W-:Y:S01]  /*17c0*/  @P2 IMAD.IADD R29, R8.reuse, 0x1, -R23 ;  /* 0x00000001081d2824 */ /* 0x040fe200078e0a17 */
[----:B------:R-:W5:Y:S03]  /*17d0*/  LDCU UR4, c[0x0][0x3ac] ;  /* 0x00007580ff0477ac */ /* 0x000f660008000800 */
[--C-:B------:R-:W-:Y:S02]  /*17e0*/  @P0 IMAD R28, R25, 0x4, R30.reuse ;  /* 0x00000004191c0824 */ /* 0x100fe400078e021e */
[----:B-1--4-:R-:W-:Y:S02]  /*17f0*/  IMAD R25, R7, R27, RZ ;  /* 0x0000001b07197224 */ /* 0x012fe400078e02ff */
[----:B------:R-:W-:Y:S02]  /*1800*/  @P1 IMAD.IADD R27, R8, 0x1, -R13 ;  /* 0x00000001081b1824 */ /* 0x000fe400078e0a0d */
[----:B------:R-:W0:Y:S01]  /*1810*/  @P0 LDS R28, [R28+0x4] ;  /* 0x000004001c1c0984 */ /* 0x000e220000000800 */
[----:B------:R-:W-:-:S02]  /*1820*/  @P2 IMAD R29, R29, 0x4, R30 ;  /* 0x000000041d1d2824 */ /* 0x000fc400078e021e */
[----:B------:R-:W-:-:S04]  /*1830*/  @P1 LEA R27, R27, R30, 0x2 ;  /* 0x0000001e1b1b1211 */ /* 0x000fc800078e10ff */
[----:B------:R-:W-:Y:S01]  /*1840*/  @P2 LDS R29, [R29+0xc] ;  /* 0x00000c001d1d2984 */ /* 0x000fe20000000800 */
[----:B-----5:R-:W-:-:S03]  /*1850*/  ISETP.LT.AND P5, PT, RZ, UR4, PT ;  /* 0x00000004ff007c0c */ /* 0x020fc6000bfa1270 */
[----:B------:R-:W2:Y:S01]  /*1860*/  @P1 LDS R27, [R27+0x8] ;  /* 0x000008001b1b1984 */ /* 0x000ea20000000800 */
[----:B------:R-:W-:-:S05]  /*1870*/  SEL R25, R25, RZ, P5 ;  /* 0x000000ff19197207 */ /* 0x000fca0002800000 */
[----:B0-----:R-:W-:-:S04]  /*1880*/  @P0 IMAD R25, R20, R28, R25 ;  /* 0x0000001c14190224 */ /* 0x001fc800078e0219 */
[----:B--2---:R-:W-:-:S04]  /*1890*/  @P1 IMAD R25, R18, R27, R25 ;  /* 0x0000001b12191224 */ /* 0x004fc800078e0219 */
[----:B---3--:R-:W-:-:S07]  /*18a0*/  @P2 IMAD R25, R16, R29, R25 ;  /* 0x0000001d10192224 */ /* 0x008fce00078e0219 */
.L_x_16559:
[----:B01----:R-:W-:Y:S01]  /*18b0*/  IMAD R27, R26, UR5, R21 ;  /* 0x000000051a1b7c24 */ /* 0x003fe2000f8e0215 */
[----:B------:R-:W0:Y:S01]  /*18c0*/  LDCU UR4, c[0x0][0x3a8] ;  /* 0x00007500ff0477ac */ /* 0x000e220008000800 */
[----:B------:R-:W-:-:S03]  /*18d0*/  IMAD.IADD R26, R9, 0x1, R26 ;  /* 0x00000001091a7824 */ /* 0x000fc600078e021a */
[----:B------:R-:W-:-:S05]  /*18e0*/  LEA R27, R27, R24, 0x2 ;  /* 0x000000181b1b7211 */ /* 0x000fca00078e10ff */
[----:B------:R-:W1:Y:S01]  /*18f0*/  LDS R28, [R27] ;  /* 0x000000001b1c7984 */ /* 0x000e620000000800 */
[----:B0-----:R-:W-:Y:S01]  /*1900*/  ISETP.GE.AND P5, PT, R26, UR4, PT ;  /* 0x000000041a007c0c */ /* 0x001fe2000bfa6270 */
[----:B-1----:R-:W-:-:S05]  /*1910*/  IMAD.IADD R28, R28, 0x1, R25 ;  /* 0x000000011c1c7824 */ /* 0x002fca00078e0219 */
[----:B------:R4:W-:Y:S07]  /*1920*/  STS [R27], R28 ;  /* 0x0000001c1b007388 */ /* 0x0009ee0000000800 */
[----:B------:R-:W-:Y:S05]  /*1930*/  @!P5 BRA `(.L_x_16561) ;  /* 0xfffffffc002cd947 */ /* 0x000fea000383ffff */
.L_x_16552:
[----:B------:R-:W-:Y:S05]  /*1940*/  BSYNC B0 ;  /* 0x0000000000007941 */ /* 0x000fea0003800000 */
.L_x_16551:
[----:B------:R-:W-:Y:S05]  /*1950*/  @!P3 BRA `(.L_x_16562) ;  /* 0xfffffff8005cb947 */ /* 0x000fea000383ffff */
.L_x_16547:
[----:B------:R-:W-:Y:S05]  /*1960*/  WARPSYNC.ALL ;  /* 0x0000000000007948 */ /* 0x000fea0003800000 */
[----:B------:R-:W-:Y:S01]  /*1970*/  ISETP.NE.AND P3, PT, R2, 0x2, PT ;  /* 0x000000020200780c */ /* 0x000fe20003f65270 */
[----:B-12---:R-:W1:Y:S01]  /*1980*/  LDC R7, c[0x0][0x3ac] ;  /* 0x0000eb00ff077b82 */ /* 0x006e620000000800 */
[----:B------:R-:W-:Y:S01]  /*1990*/  IMAD.MOV.U32 R8, RZ, RZ, RZ ;  /* 0x000000ffff087224 */ /* 0x000fe200078e00ff */
[----:B------:R-:W-:Y:S01]  /*19a0*/  LOP3.LUT R6, R6, 0xffff, RZ, 0xc0, !PT ;  /* 0x0000ffff06067812 */ /* 0x000fe200078ec0ff */
[----:B------:R-:W-:Y:S01]  /*19b0*/  IMAD R15, R4, UR5, RZ ;  /* 0x00000005040f7c24 */ /* 0x000fe2000f8e02ff */
[----:B------:R-:W-:Y:S04]  /*19c0*/  BSSY.RECONVERGENT B0, `(.L_x_16563) ;  /* 0x000004c000007945 */ /* 0x000fe80003800200 */
[----:B------:R-:W2:Y:S01]  /*19d0*/  LDC R12, c[0x0][0x388] ;  /* 0x0000e200ff0c7b82 */ /* 0x000ea20000000800 */
[----:B-1----:R-:W-:-:S04]  /*19e0*/  IABS R10, R7 ;  /* 0x00000007000a7213 */ /* 0x002fc80000000000 */
[----:B------:R-:W1:Y:S01]  /*19f0*/  I2F.RP R11, R10 ;  /* 0x0000000a000b7306 */ /* 0x000e620000209400 */
[----:B--2---:R-:W-:-:S07]  /*1a00*/  IABS R13, R12 ;  /* 0x0000000c000d7213 */ /* 0x004fce0000000000 */
[----:B-1----:R-:W1:Y:S02]  /*1a10*/  MUFU.RCP R11, R11 ;  /* 0x0000000b000b7308 */ /* 0x002e640000001000 */
        /* <DEDUP_REMOVED lines=16> */
[----:B------:R-:W-:Y:S01]  /*1b20*/  LOP3.LUT R5, R12, R7, RZ, 0x3c, !PT ;  /* 0x000000070c057212 */ /* 0x000fe200078e3cff */
[----:B-1----:R-:W-:-:S03]  /*1b30*/  IMAD R15, R8, UR7, R15 ;  /* 0x00000007080f7c24 */ /* 0x002fc6000f8e020f */
[----:B------:R-:W-:-:S07]  /*1b40*/  ISETP.GE.AND P2, PT, R5, RZ, PT ;  /* 0x000000ff0500720c */ /* 0x000fce0003f46270 */
[----:B------:R-:W-:Y:S01]  /*1b50*/  @P0 VIADD R14, R14, 0x1 ;  /* 0x000000010e0e0836 */ /* 0x000fe20000000000 */
[----:B------:R-:W-:-:S05]  /*1b60*/  ISETP.GE.U32.AND P0, PT, R6, 0x2, PT ;  /* 0x000000020600780c */ /* 0x000fca0003f06070 */
[----:B------:R-:W-:Y:S01]  /*1b70*/  @!P2 IMAD.MOV R14, RZ, RZ, -R14 ;  /* 0x000000ffff0ea224 */ /* 0x000fe200078e0a0e */
[----:B------:R-:W-:Y:S01]  /*1b80*/  @!P1 LOP3.LUT R14, RZ, R7, RZ, 0x33, !PT ;  /* 0x00000007ff0e9212 */ /* 0x000fe200078e33ff */
[----:B------:R-:W-:Y:S06]  /*1b90*/  @!P3 BRA `(.L_x_16564) ;  /* 0x0000000000b8b947 */ /* 0x000fec0003800000 */
[----:B------:R-:W-:Y:S01]  /*1ba0*/  IABS R6, UR5 ;  /* 0x0000000500067c13 */ /* 0x000fe20008000000 */
[----:B------:R-:W1:Y:S01]  /*1bb0*/  S2UR UR6, SR_CgaCtaId ;  /* 0x00000000000679c3 */ /* 0x000e620000008800 */
[----:B------:R-:W-:Y:S01]  /*1bc0*/  UMOV UR4, 0x400 ;  /* 0x0000040000047882 */ /* 0x000fe20000000000 */
[----:B------:R-:W-:Y:S01]  /*1bd0*/  LOP3.LUT R2, R2, 0x2, RZ, 0x3c, !PT ;  /* 0x0000000202027812 */ /* 0x000fe200078e3cff */
[----:B------:R-:W2:Y:S01]  /*1be0*/  I2F.RP R7, R6 ;  /* 0x0000000600077306 */ /* 0x000ea20000209400 */
[----:B------:R-:W-:Y:S01]  /*1bf0*/  UIADD3 UR4, UPT, UPT, UR4, 0x480, URZ ;  /* 0x0000048004047890 */ /* 0x000fe2000fffe0ff */
[----:B------:R-:W-:Y:S02]  /*1c00*/  ISETP.NE.AND P4, PT, RZ, UR5, PT ;  /* 0x00000005ff007c0c */ /* 0x000fe4000bf85270 */
[----:B------:R-:W-:Y:S01]  /*1c10*/  LOP3.LUT R13, RZ, UR5, RZ, 0x33, !PT ;  /* 0x00000005ff0d7c12 */ /* 0x000fe2000f8e33ff */
[----:B------:R-:W0:Y:S03]  /*1c20*/  LDC.64 R4, c[0x0][0x3a0] ;  /* 0x0000e800ff047b82 */ /* 0x000e260000000a00 */
[----:B--2---:R-:W2:Y:S01]  /*1c30*/  MUFU.RCP R7, R7 ;  /* 0x0000000700077308 */ /* 0x004ea20000001000 */
[----:B-1----:R-:W-:Y:S01]  /*1c40*/  ULEA UR4, UR6, UR4, 0x18 ;  /* 0x0000000406047291 */ /* 0x002fe2000f8ec0ff */
[----:B--2---:R-:W-:-:S02]  /*1c50*/  IADD3 R8, PT, PT, R7, 0xffffffe, RZ ;  /* 0x0ffffffe07087810 */ /* 0x004fc40007ffe0ff */
[----:B------:R-:W-:-:S04]  /*1c60*/  IADD3 R7, PT, PT, -R2, RZ, RZ ;  /* 0x000000ff02077210 */ /* 0x000fc80007ffe1ff */
[----:B------:R1:W2:Y:S01]  /*1c70*/  F2I.FTZ.U32.TRUNC.NTZ R9, R8 ;  /* 0x0000000800097305 */ /* 0x0002a2000021f000 */
[----:B------:R-:W-:Y:S01]  /*1c80*/  LEA R2, R0, UR4, 0x2 ;  /* 0x0000000400027c11 */ /* 0x000fe2000f8e10ff */
[----:B-1----:R-:W-:Y:S02]  /*1c90*/  IMAD.MOV.U32 R8, RZ, RZ, RZ ;  /* 0x000000ffff087224 */ /* 0x002fe400078e00ff */
[----:B--2---:R-:W-:-:S04]  /*1ca0*/  IMAD.MOV R11, RZ, RZ, -R9 ;  /* 0x000000ffff0b7224 */ /* 0x004fc800078e0a09 */
[----:B------:R-:W-:-:S04]  /*1cb0*/  IMAD R11, R11, R6, RZ ;  /* 0x000000060b0b7224 */ /* 0x000fc800078e02ff */
[----:B0-----:R-:W-:-:S07]  /*1cc0*/  IMAD.HI.U32 R12, R9, R11, R8 ;  /* 0x0000000b090c7227 */ /* 0x001fce00078e0008 */
.L_x_16565:
[----:B-1----:R-:W-:Y:S01]  /*1cd0*/  IABS R8, UR5 ;  /* 0x0000000500087c13 */ /* 0x002fe20008000000 */
[----:B------:R0:W1:Y:S01]  /*1ce0*/  LDS R11, [R2] ;  /* 0x00000000020b7984 */ /* 0x0000620000000800 */
[----:B------:R-:W-:Y:S01]  /*1cf0*/  IABS R9, R0 ;  /* 0x0000000000097213 */ /* 0x000fe20000000000 */
[----:B------:R-:W-:Y:S02]  /*1d00*/  VIADD R7, R7, 0x1 ;  /* 0x0000000107077836 */ /* 0x000fe40000000000 */
[----:B------:R-:W-:Y:S02]  /*1d10*/  IMAD.MOV R10, RZ, RZ, -R8 ;  /* 0x000000ffff0a7224 */ /* 0x000fe400078e0a08 */
[----:B------:R-:W-:Y:S01]  /*1d20*/  IMAD.HI.U32 R8, R12, R9, RZ ;  /* 0x000000090c087227 */ /* 0x000fe200078e00ff */
[----:B0-----:R-:W-:-:S03]  /*1d30*/  LEA R2, R3, R2, 0x2 ;  /* 0x0000000203027211 */ /* 0x001fc600078e10ff */
[----:B------:R-:W-:Y:S01]  /*1d40*/  IMAD R9, R8, R10, R9 ;  /* 0x0000000a08097224 */ /* 0x000fe200078e0209 */
[----:B------:R-:W-:-:S04]  /*1d50*/  IABS R10, UR5 ;  /* 0x00000005000a7c13 */ /* 0x000fc80008000000 */
[----:B------:R-:W-:-:S13]  /*1d60*/  ISETP.GT.U32.AND P2, PT, R6, R9, PT ;  /* 0x000000090600720c */ /* 0x000fda0003f44070 */
[----:B------:R-:W-:Y:S01]  /*1d70*/  @!P2 IMAD.IADD R9, R9, 0x1, -R10 ;  /* 0x000000010909a824 */ /* 0x000fe200078e0a0a */
[----:B------:R-:W-:-:S04]  /*1d80*/  @!P2 IADD3 R8, PT, PT, R8, 0x1, RZ ;  /* 0x000000010808a810 */ /* 0x000fc80007ffe0ff */
        /* <DEDUP_REMOVED lines=8> */
[----:B------:R-:W-:-:S04]  /*1e10*/  IMAD R8, R14, R8, R15 ;  /* 0x000000080e087224 */ /* 0x000fc800078e020f */
[--C-:B------:R-:W-:Y:S02]  /*1e20*/  IMAD R9, R9, UR5, R0.reuse ;  /* 0x0000000509097c24 */ /* 0x100fe4000f8e0200 */
[----:B------:R-:W-:Y:S02]  /*1e30*/  IMAD.IADD R0, R3, 0x1, R0 ;  /* 0x0000000103007824 */ /* 0x000fe400078e0200 */
[----:B------:R-:W-:-:S04]  /*1e40*/  IMAD.IADD R9, R8, 0x1, R9 ;  /* 0x0000000108097824 */ /* 0x000fc800078e0209 */
[----:B------:R-:W-:-:S05]  /*1e50*/  IMAD.WIDE R8, R9, 0x4, R4 ;  /* 0x0000000409087825 */ /* 0x000fca00078e0204 */
[----:B-1----:R1:W-:Y:S01]  /*1e60*/  STG.E desc[UR8][R8.64], R11 ;  /* 0x0000000b08007986 */ /* 0x0023e2000c101908 */
[----:B------:R-:W-:Y:S05]  /*1e70*/  @P1 BRA `(.L_x_16565) ;  /* 0xfffffffc00941947 */ /* 0x000fea000383ffff */
.L_x_16564:
[----:B------:R-:W-:Y:S05]  /*1e80*/  BSYNC.RECONVERGENT B0 ;  /* 0x0000000000007941 */ /* 0x000fea0003800200 */
.L_x_16563:
[----:B------:R-:W-:Y:S05]  /*1e90*/  @!P0 EXIT ;  /* 0x000000000000894d */ /* 0x000fea0003800000 */
[----:B------:R-:W-:Y:S01]  /*1ea0*/  IABS R2, UR5 ;  /* 0x0000000500027c13 */ /* 0x000fe20008000000 */
[----:B------:R-:W2:Y:S01]  /*1eb0*/  S2UR UR6, SR_CgaCtaId ;  /* 0x00000000000679c3 */ /* 0x000ea20000008800 */
[----:B------:R-:W-:Y:S01]  /*1ec0*/  UMOV UR4, 0x400 ;  /* 0x0000040000047882 */ /* 0x000fe20000000000 */
[----:B------:R-:W-:Y:S01]  /*1ed0*/  ISETP.NE.AND P0, PT, RZ, UR5, PT ;  /* 0x00000005ff007c0c */ /* 0x000fe2000bf05270 */
[----:B-1----:R-:W1:Y:S01]  /*1ee0*/  I2F.RP R8, R2 ;  /* 0x0000000200087306 */ /* 0x002e620000209400 */
[----:B------:R-:W-:Y:S01]  /*1ef0*/  UIADD3 UR4, UPT, UPT, UR4, 0x480, URZ ;  /* 0x0000048004047890 */ /* 0x000fe2000fffe0ff */
[C-C-:B------:R-:W-:Y:S01]  /*1f00*/  IMAD R22, R3.reuse, 0x2, R0.reuse ;  /* 0x0000000203167824 */ /* 0x140fe200078e0200 */
[----:B0-----:R-:W-:Y:S01]  /*1f10*/  IADD3 R20, PT, PT, R0, R3, RZ ;  /* 0x0000000300147210 */ /* 0x001fe20007ffe0ff */
[----:B------:R-:W-:Y:S01]  /*1f20*/  IMAD R18, R3, 0x3, R0 ;  /* 0x0000000303127824 */ /* 0x000fe200078e0200 */
[----:B------:R-:W0:Y:S01]  /*1f30*/  LDC.64 R4, c[0x0][0x3a0] ;  /* 0x0000e800ff047b82 */ /* 0x000e220000000a00 */
[----:B------:R-:W-:-:S02]  /*1f40*/  LOP3.LUT R19, RZ, UR5, RZ, 0x33, !PT ;  /* 0x00000005ff137c12 */ /* 0x000fc4000f8e33ff */
[----:B-1----:R-:W1:Y:S01]  /*1f50*/  MUFU.RCP R8, R8 ;  /* 0x0000000800087308 */ /* 0x002e620000001000 */
[----:B--2---:R-:W-:-:S06]  /*1f60*/  ULEA UR4, UR6, UR4, 0x18 ;  /* 0x0000000406047291 */ /* 0x004fcc000f8ec0ff */
[----:B---3--:R-:W-:Y:S01]  /*1f70*/  LEA R16, R0, UR4, 0x2 ;  /* 0x0000000400107c11 */ /* 0x008fe2000f8e10ff */
[----:B-1----:R-:W-:-:S04]  /*1f80*/  VIADD R6, R8, 0xffffffe ;  /* 0x0ffffffe08067836 */ /* 0x002fc80000000000 */
[----:B------:R1:W2:Y:S02]  /*1f90*/  F2I.FTZ.U32.TRUNC.NTZ R7, R6 ;  /* 0x0000000600077305 */ /* 0x0002a4000021f000 */
[----:B-1----:R-:W-:Y:S01]  /*1fa0*/  IMAD.MOV.U32 R6, RZ, RZ, RZ ;  /* 0x000000ffff067224 */ /* 0x002fe200078e00ff */
[----:B--2---:R-:W-:-:S05]  /*1fb0*/  IADD3 R17, PT, PT, RZ, -R7, RZ ;  /* 0x80000007ff117210 */ /* 0x004fca0007ffe0ff */
[----:B------:R-:W-:-:S04]  /*1fc0*/  IMAD R17, R17, R2, RZ ;  /* 0x0000000211117224 */ /* 0x000fc800078e02ff */
[----:B0-----:R-:W-:-:S07]  /*1fd0*/  IMAD.HI.U32 R17, R7, R17, R6 ;  /* 0x0000001107117227 */ /* 0x001fce00078e0006 */
.L_x_16566:
[----:B0-----:R-:W-:Y:S01]  /*1fe0*/  IABS R8, UR5 ;  /* 0x0000000500087c13 */ /* 0x001fe20008000000 */
[----:B----4-:R0:W1:Y:S01]  /*1ff0*/  LDS R27, [R16] ;  /* 0x00000000101b7984 */ /* 0x0100620000000800 */
[----:B------:R-:W-:Y:S02]  /*2000*/  IABS R9, UR5 ;  /* 0x0000000500097c13 */ /* 0x000fe40008000000 */
[----:B------:R-:W2:Y:S01]  /*2010*/  I2F.RP R10, R8 ;  /* 0x00000008000a7306 */ /* 0x000ea20000209400 */
[----:B------:R-:W-:Y:S02]  /*2020*/  IABS R6, R0 ;  /* 0x0000000000067213 */ /* 0x000fe40000000000 */
[----:B------:R-:W-:Y:S01]  /*2030*/  IMAD.MOV R23, RZ, RZ, -R9 ;  /* 0x000000ffff177224 */ /* 0x000fe200078e0a09 */
[----:B------:R-:W-:Y:S02]  /*2040*/  IABS R21, R22 ;  /* 0x0000001600157213 */ /* 0x000fe40000000000 */
[----:B------:R-:W-:Y:S01]  /*2050*/  IMAD.HI.U32 R9, R17, R6, RZ ;  /* 0x0000000611097227 */ /* 0x000fe200078e00ff */
[----:B------:R-:W-:-:S02]  /*2060*/  IABS R12, R18 ;  /* 0x00000012000c7213 */ /* 0x000fc40000000000 */
[----:B------:R-:W-:Y:S01]  /*2070*/  LEA R25, R3, R16, 0x2 ;  /* 0x0000001003197211 */ /* 0x000fe200078e10ff */
[----:B------:R-:W-:Y:S02]  /*2080*/  IMAD R11, R9, R23, R6 ;  /* 0x00000017090b7224 */ /* 0x000fe400078e0206 */
[----:B------:R-:W-:Y:S01]  /*2090*/  IMAD.MOV.U32 R6, RZ, RZ, RZ ;  /* 0x000000ffff067224 */ /* 0x000fe200078e00ff */
[----:B--2---:R-:W2:Y:S02]  /*20a0*/  MUFU.RCP R10, R10 ;  /* 0x0000000a000a7308 */ /* 0x004ea40000001000 */
[----:B------:R-:W-:Y:S01]  /*20b0*/  ISETP.GT.U32.AND P1, PT, R2, R11, PT ;  /* 0x0000000b0200720c */ /* 0x000fe20003f24070 */
[----:B------:R-:W3:-:S12]  /*20c0*/  LDS R25, [R25] ;  /* 0x0000000019197984 */ /* 0x000ed80000000800 */
[----:B------:R-:W-:Y:S01]  /*20d0*/  @!P1 IADD3 R11, PT, PT, R11, -R8, RZ ;  /* 0x800000080b0b9210 */ /* 0x000fe20007ffe0ff */
[----:B------:R-:W-:Y:S02]  /*20e0*/  @!P1 VIADD R9, R9, 0x1 ;  /* 0x0000000109099836 */ /* 0x000fe40000000000 */
[----:B--2---:R-:W-:Y:S01]  /*20f0*/  VIADD R7, R10, 0xffffffe ;  /* 0x0ffffffe0a077836 */ /* 0x004fe20000000000 */
[----:B------:R-:W-:Y:S02]  /*2100*/  IABS R10, R20 ;  /* 0x00000014000a7213 */ /* 0x000fe40000000000 */
[----:B------:R-:W-:-:S03]  /*2110*/  ISETP.GE.U32.AND P3, PT, R11, R2, PT ;  /* 0x000000020b00720c */ /* 0x000fc60003f66070 */
[----:B------:R-:W2:Y:S10]  /*2120*/  F2I.FTZ.U32.TRUNC.NTZ R7, R7 ;  /* 0x0000000700077305 */ /* 0x000eb4000021f000 */
[----:B------:R-:W-:-:S02]  /*2130*/  @P3 IADD3 R9, PT, PT, R9, 0x1, RZ ;  /* 0x0000000109093810 */ /* 0x000fc40007ffe0ff */
[----:B--2---:R-:W-:-:S05]  /*2140*/  IADD3 R13, PT, PT, RZ, -R7, RZ ;  /* 0x80000007ff0d7210 */ /* 0x004fca0007ffe0ff */
[----:B------:R-:W-:-:S04]  /*2150*/  IMAD R13, R13, R8, RZ ;  /* 0x000000080d0d7224 */ /* 0x000fc800078e02ff */
[----:B------:R-:W-:-:S04]  /*2160*/  IMAD.HI.U32 R24, R7, R13, R6 ;  /* 0x0000000d07187227 */ /* 0x000fc800078e0006 */
[----:B------:R-:W-:Y:S02]  /*2170*/  IMAD.MOV.U32 R13, RZ, RZ, R10 ;  /* 0x000000ffff0d7224 */ /* 0x000fe400078e000a */
[----:B------:R-:W-:-:S04]  /*2180*/  IMAD.HI.U32 R10, R24, R21, RZ ;  /* 0x00000015180a7227 */ /* 0x000fc800078e00ff */
[----:B------:R-:W-:-:S04]  /*2190*/  IMAD.HI.U32 R6, R24, R13, RZ ;  /* 0x0000000d18067227 */ /* 0x000fc800078e00ff */
[----:B------:R-:W-:Y:S02]  /*21a0*/  IMAD R13, R6, R23, R13 ;  /* 0x00000017060d7224 */ /* 0x000fe400078e020d */
[----:B------:R-:W-:Y:S01]  /*21b0*/  IMAD.HI.U32 R7, R24, R12, RZ ;  /* 0x0000000c18077227 */ /* 0x000fe200078e00ff */
[----:B------:R-:W-:Y:S02]  /*21c0*/  LOP3.LUT R24, R0, UR5, RZ, 0x3c, !PT ;  /* 0x0000000500187c12 */ /* 0x000fe4000f8e3cff */
[----:B------:R-:W-:Y:S01]  /*21d0*/  ISETP.GT.U32.AND P2, PT, R8, R13, PT ;  /* 0x0000000d0800720c */ /* 0x000fe20003f44070 */
[-C--:B------:R-:W-:Y:S01]  /*21e0*/  IMAD R11, R10, R23.reuse, R21 ;  /* 0x000000170a0b7224 */ /* 0x080fe200078e0215 */
[----:B------:R-:W-:Y:S01]  /*21f0*/  ISETP.GE.AND P4, PT, R24, RZ, PT ;  /* 0x000000ff1800720c */ /* 0x000fe20003f86270 */
[----:B------:R-:W-:Y:S01]  /*2200*/  IMAD R21, R7, R23, R12 ;  /* 0x0000001707157224 */ /* 0x000fe200078e020c */
[----:B------:R-:W-:Y:S01]  /*2210*/  LOP3.LUT R12, R20, UR5, RZ, 0x3c, !PT ;  /* 0x00000005140c7c12 */ /* 0x000fe2000f8e3cff */
[----:B------:R-:W-:Y:S01]  /*2220*/  IMAD R23, R3, 0x8, R16 ;  /* 0x0000000803177824 */ /* 0x000fe200078e0210 */
[----:B------:R-:W-:-:S02]  /*2230*/  ISETP.GT.U32.AND P5, PT, R8, R11, PT ;  /* 0x0000000b0800720c */ /* 0x000fc40003fa4070 */
[----:B------:R-:W-:Y:S02]  /*2240*/  ISETP.GT.U32.AND P1, PT, R8, R21, PT ;  /* 0x000000150800720c */ /* 0x000fe40003f24070 */
[----:B------:R-:W-:Y:S01]  /*2250*/  ISETP.GE.AND P3, PT, R12, RZ, PT ;  /* 0x000000ff0c00720c */ /* 0x000fe20003f66270 */
[----:B------:R-:W2:Y:S01]  /*2260*/  LDS R23, [R23] ;  /* 0x0000000017177984 */ /* 0x000ea20000000800 */
[----:B------:R-:W-:Y:S01]  /*2270*/  LOP3.LUT R12, R22, UR5, RZ, 0x3c, !PT ;  /* 0x00000005160c7c12 */ /* 0x000fe2000f8e3cff */
[--C-:B------:R-:W-:Y:S01]  /*2280*/  @!P2 IMAD.IADD R13, R13, 0x1, -R8.reuse ;  /* 0x000000010d0da824 */ /* 0x100fe200078e0a08 */
[----:B------:R-:W-:Y:S01]  /*2290*/  @!P2 IADD3 R6, PT, PT, R6, 0x1, RZ ;  /* 0x000000010606a810 */ /* 0x000fe20007ffe0ff */
[----:B------:R-:W-:Y:S01]  /*22a0*/  @!P4 IMAD.MOV R9, RZ, RZ, -R9 ;  /* 0x000000ffff09c224 */ /* 0x000fe200078e0a09 */
[----:B------:R-:W-:Y:S02]  /*22b0*/  ISETP.GE.AND P2, PT, R12, RZ, PT ;  /* 0x000000ff0c00720c */ /* 0x000fe40003f46270 */
[-C--:B------:R-:W-:Y:S01]  /*22c0*/  ISETP.GE.U32.AND P6, PT, R13, R8.reuse, PT ;  /* 0x000000080d00720c */ /* 0x080fe20003fc6070 */
[--C-:B------:R-:W-:Y:S01]  /*22d0*/  @!P5 IMAD.IADD R11, R11, 0x1, -R8.reuse ;  /* 0x000000010b0bd824 */ /* 0x100fe200078e0a08 */
[----:B------:R-:W-:Y:S01]  /*22e0*/  LOP3.LUT R13, RZ, UR5, RZ, 0x33, !PT ;  /* 0x00000005ff0d7c12 */ /* 0x000fe2000f8e33ff */
[----:B------:R-:W-:Y:S01]  /*22f0*/  @!P1 IMAD.IADD R21, R21, 0x1, -R8 ;  /* 0x0000000115159824 */ /* 0x000fe200078e0a08 */
[----:B------:R-:W-:Y:S01]  /*2300*/  @!P1 IADD3 R7, PT, PT, R7, 0x1, RZ ;  /* 0x0000000107079810 */ /* 0x000fe20007ffe0ff */
[----:B------:R-:W-:Y:S01]  /*2310*/  @!P5 VIADD R10, R10, 0x1 ;  /* 0x000000010a0ad836 */ /* 0x000fe20000000000 */
[----:B------:R-:W-:-:S02]  /*2320*/  ISETP.GE.U32.AND P4, PT, R11, R8, PT ;  /* 0x000000080b00720c */ /* 0x000fc40003f86070 */
[----:B------:R-:W-:-:S04]  /*2330*/  ISETP.NE.AND P1, PT, RZ, UR5, PT ;  /* 0x00000005ff007c0c */ /* 0x000fc8000bf25270 */
[----:B------:R-:W-:Y:S01]  /*2340*/  SEL R9, R13, R9, !P1 ;  /* 0x000000090d097207 */ /* 0x000fe20004800000 */
[----:B------:R-:W-:Y:S01]  /*2350*/  @P6 VIADD R6, R6, 0x1 ;  /* 0x0000000106066836 */ /* 0x000fe20000000000 */
[----:B------:R-:W-:Y:S01]  /*2360*/  ISETP.GE.U32.AND P6, PT, R21, R8, PT ;  /* 0x000000081500720c */ /* 0x000fe20003fc6070 */
[----:B------:R-:W-:Y:S01]  /*2370*/  IMAD R21, R3, 0xc, R16 ;  /* 0x0000000c03157824 */ /* 0x000fe200078e0210 */
[----:B------:R-:W-:Y:S01]  /*2380*/  LOP3.LUT R8, R18, UR5, RZ, 0x3c, !PT ;  /* 0x0000000512087c12 */ /* 0x000fe2000f8e3cff */
[----:B------:R-:W-:Y:S01]  /*2390*/  @!P3 IMAD.MOV R6, RZ, RZ, -R6 ;  /* 0x000000ffff06b224 */ /* 0x000fe200078e0a06 */
[----:B------:R-:W-:Y:S01]  /*23a0*/  IADD3 R11, PT, PT, -R9, RZ, RZ ;  /* 0x000000ff090b7210 */ /* 0x000fe20007ffe1ff */
[----:B------:R-:W-:Y:S01]  /*23b0*/  @P4 VIADD R10, R10, 0x1 ;  /* 0x000000010a0a4836 */ /* 0x000fe20000000000 */
[----:B------:R-:W-:Y:S01]  /*23c0*/  ISETP.GE.AND P5, PT, R8, RZ, PT ;  /* 0x000000ff0800720c */ /* 0x000fe20003fa6270 */
[----:B------:R-:W4:Y:S01]  /*23d0*/  LDS R21, [R21] ;  /* 0x0000000015157984 */ /* 0x000f220000000800 */
[----:B------:R-:W-:Y:S01]  /*23e0*/  IMAD R9, R14, R9, R15 ;  /* 0x000000090e097224 */ /* 0x000fe200078e020f */
[----:B0-----:R-:W-:Y:S01]  /*23f0*/  LEA R16, R3, R16, 0x4 ;  /* 0x0000001003107211 */ /* 0x001fe200078e20ff */
[----:B------:R-:W-:-:S03]  /*2400*/  @!P2 IMAD.MOV R10, RZ, RZ, -R10 ;  /* 0x000000ffff0aa224 */ /* 0x000fc600078e0a0a */
[----:B------:R-:W-:Y:S02]  /*2410*/  @P6 VIADD R7, R7, 0x1 ;  /* 0x0000000107076836 */ /* 0x000fe40000000000 */
[----:B------:R-:W-:-:S03]  /*2420*/  SEL R10, R13, R10, !P1 ;  /* 0x0000000a0d0a7207 */ /* 0x000fc60004800000 */
[----:B------:R-:W-:Y:S02]  /*2430*/  MOV R8, R7 ;  /* 0x0000000700087202 */ /* 0x000fe40000000f00 */
[----:B------:R-:W-:Y:S01]  /*2440*/  SEL R7, R13, R6, !P1 ;  /* 0x000000060d077207 */ /* 0x000fe20004800000 */
[----:B------:R-:W-:Y:S01]  /*2450*/  IMAD R6, R11, UR5, R0 ;  /* 0x000000050b067c24 */ /* 0x000fe2000f8e0200 */
[----:B------:R-:W-:Y:S01]  /*2460*/  IADD3 R13, PT, PT, -R10, RZ, RZ ;  /* 0x000000ff0a0d7210 */ /* 0x000fe20007ffe1ff */
[----:B------:R-:W-:Y:S01]  /*2470*/  @!P5 IMAD.MOV R8, RZ, RZ, -R8 ;  /* 0x000000ffff08d224 */ /* 0x000fe200078e0a08 */
[----:B------:R-:W-:Y:S01]  /*2480*/  IADD3 R0, PT, PT, R3, R0, R3 ;  /* 0x0000000003007210 */ /* 0x000fe20007ffe003 */
[C-C-:B------:R-:W-:Y:S02]  /*2490*/  IMAD R10, R14.reuse, R10, R15.reuse ;  /* 0x0000000a0e0a7224 */ /* 0x140fe400078e020f */
[----:B------:R-:W-:Y:S01]  /*24a0*/  IMAD R13, R13, UR5, R22 ;  /* 0x000000050d0d7c24 */ /* 0x000fe2000f8e0216 */
[----:B------:R-:W-:Y:S01]  /*24b0*/  SEL R11, R19, R8, !P0 ;  /* 0x00000008130b7207 */ /* 0x000fe20004000000 */
[----:B------:R-:W-:Y:S01]  /*24c0*/  IMAD R8, R14, R7, R15 ;  /* 0x000000070e087224 */ /* 0x000fe200078e020f */
[----:B------:R-:W-:Y:S01]  /*24d0*/  IADD3 R0, PT, PT, R3, R0, R3 ;  /* 0x0000000003007210 */ /* 0x000fe20007ffe003 */
[----:B------:R-:W-:-:S02]  /*24e0*/  IMAD.MOV R7, RZ, RZ, -R7 ;  /* 0x000000ffff077224 */ /* 0x000fc400078e0a07 */
[----:B------:R-:W-:Y:S01]  /*24f0*/  IMAD.MOV R29, RZ, RZ, -R11 ;  /* 0x000000ffff1d7224 */ /* 0x000fe200078e0a0b */
[----:B------:R-:W-:Y:S01]  /*2500*/  ISETP.GE.U32.AND P1, PT, R0, 0x100, PT ;  /* 0x000001000000780c */ /* 0x000fe20003f26070 */
[----:B------:R-:W-:Y:S02]  /*2510*/  IMAD R12, R14, R11, R15 ;  /* 0x0000000b0e0c7224 */ /* 0x000fe400078e020f */
[----:B------:R-:W-:Y:S01]  /*2520*/  IMAD R11, R7, UR5, R20 ;  /* 0x00000005070b7c24 */ /* 0x000fe2000f8e0214 */
[----:B------:R-:W-:Y:S01]  /*2530*/  LEA R20, R3, R20, 0x2 ;  /* 0x0000001403147211 */ /* 0x000fe200078e10ff */
[----:B------:R-:W-:Y:S02]  /*2540*/  IMAD R29, R29, UR5, R18 ;  /* 0x000000051d1d7c24 */ /* 0x000fe4000f8e0212 */
[----:B------:R-:W-:Y:S01]  /*2550*/  IMAD.IADD R7, R9, 0x1, R6 ;  /* 0x0000000109077824 */ /* 0x000fe200078e0206 */
[----:B------:R-:W-:Y:S01]  /*2560*/  IADD3 R9, PT, PT, R8, R11, RZ ;  /* 0x0000000b08097210 */ /* 0x000fe20007ffe0ff */
[----:B------:R-:W-:-:S02]  /*2570*/  IMAD.IADD R11, R10, 0x1, R13 ;  /* 0x000000010a0b7824 */ /* 0x000fc400078e020d */
[----:B------:R-:W-:Y:S02]  /*2580*/  IMAD.IADD R13, R12, 0x1, R29 ;  /* 0x000000010c0d7824 */ /* 0x000fe400078e021d */
[----:B------:R-:W-:-:S04]  /*2590*/  IMAD.WIDE R6, R7, 0x4, R4 ;  /* 0x0000000407067825 */ /* 0x000fc800078e0204 */
[--C-:B------:R-:W-:Y:S01]  /*25a0*/  IMAD.WIDE R8, R9, 0x4, R4.reuse ;  /* 0x0000000409087825 */ /* 0x100fe200078e0204 */
[----:B-1----:R0:W-:Y:S03]  /*25b0*/  STG.E desc[UR8][R6.64], R27 ;  /* 0x0000001b06007986 */ /* 0x0021e6000c101908 */
[--C-:B------:R-:W-:Y:S01]  /*25c0*/  IMAD.WIDE R10, R11, 0x4, R4.reuse ;  /* 0x000000040b0a7825 */ /* 0x100fe200078e0204 */
[----:B---3--:R0:W-:Y:S03]  /*25d0*/  STG.E desc[UR8][R8.64], R25 ;  /* 0x0000001908007986 */ /* 0x0081e6000c101908 */
[----:B------:R-:W-:Y:S01]  /*25e0*/  IMAD.WIDE R12, R13, 0x4, R4 ;  /* 0x000000040d0c7825 */ /* 0x000fe200078e0204 */
[----:B--2---:R0:W-:Y:S03]  /*25f0*/  STG.E desc[UR8][R10.64], R23 ;  /* 0x000000170a007986 */ /* 0x0041e6000c101908 */
[C---:B------:R-:W-:Y:S01]  /*2600*/  IMAD R22, R3.reuse, 0x4, R22 ;  /* 0x0000000403167824 */ /* 0x040fe200078e0216 */
[----:B----4-:R0:W-:Y:S01]  /*2610*/  STG.E desc[UR8][R12.64], R21 ;  /* 0x000000150c007986 */ /* 0x0101e2000c101908 */
[----:B------:R-:W-:Y:S01]  /*2620*/  IMAD R18, R3, 0x4, R18 ;  /* 0x0000000403127824 */ /* 0x000fe200078e0212 */
[----:B------:R-:W-:Y:S06]  /*2630*/  @!P1 BRA `(.L_x_16566) ;  /* 0xfffffff800689947 */ /* 0x000fec000383ffff */
[----:B------:R-:W-:Y:S05]  /*2640*/  EXIT ;  /* 0x000000000000794d */ /* 0x000fea0003800000 */
.L_x_16554:
[----:B------:R-:W-:Y:S01]  /*2650*/  BSSY B1, `(.L_x_16567) ;  /* 0x0000006000017945 */ /* 0x000fe20003800000 */
[----:B------:R-:W-:Y:S02]  /*2660*/  IMAD.MOV.U32 R29, RZ, RZ, R25 ;  /* 0x000000ffff1d7224 */ /* 0x000fe400078e0019 */
[----:B------:R-:W-:-:S07]  /*2670*/  IMAD.MOV.U32 R28, RZ, RZ, -0x1 ;  /* 0xffffffffff1c7424 */ /* 0x000fce00078e00ff */
[----:B01234-:R-:W-:Y:S05]  /*2680*/  WARPSYNC.COLLECTIVE R28, `(.L_x_16568) ;  /* 0x000000001c087348 */ /* 0x01ffea0003c00000 */
[----:B----4-:R4:W0:Y:S02]  /*2690*/  SHFL.IDX P5, R28, R27, R29, R14 ;  /* 0x0000001d1b1c7389 */ /* 0x01082400000a000e */
[----:B01234-:R-:W-:Y:S05]  /*26a0*/  ENDCOLLECTIVE ;  /* 0x000000000000791b */ /* 0x01ffea0003800000 */
.L_x_16568:
[----:B------:R-:W-:Y:S05]  /*26b0*/  BSYNC B1 ;  /* 0x0000000000017941 */ /* 0x000fea0003800000 */
.L_x_16567:
[----:B------:R-:W-:Y:S05]  /*26c0*/  BRA `(.L_x_16569) ;  /* 0xffffffec00f47947 */ /* 0x000fea000383ffff */
.L_x_16556:
[----:B------:R-:W-:Y:S01]  /*26d0*/  BSSY B1, `(.L_x_16570) ;  /* 0x0000006000017945 */ /* 0x000fe20003800000 */
[----:B------:R-:W-:Y:S01]  /*26e0*/  MOV R29, R11 ;  /* 0x0000000b001d7202 */ /* 0x000fe20000000f00 */
[----:B------:R-:W-:-:S07]  /*26f0*/  IMAD.MOV.U32 R28, RZ, RZ, -0x1 ;  /* 0xffffffffff1c7424 */ /* 0x000fce00078e00ff */
[----:B--23--:R-:W-:Y:S05]  /*2700*/  WARPSYNC.COLLECTIVE R28, `(.L_x_16571) ;  /* 0x000000001c087348 */ /* 0x00cfea0003c00000 */
[----:B------:R0:W1:Y:S02]  /*2710*/  SHFL.IDX P5, R28, R27, R29, R14 ;  /* 0x0000001d1b1c7389 */ /* 0x00006400000a000e */
[----:B0123--:R-:W-:Y:S05]  /*2720*/  ENDCOLLECTIVE ;  /* 0x000000000000791b */ /* 0x00ffea0003800000 */
.L_x_16571:
[----:B------:R-:W-:Y:S05]  /*2730*/  BSYNC B1 ;  /* 0x0000000000017941 */ /* 0x000fea0003800000 */
.L_x_16570:
[----:B------:R-:W-:Y:S05]  /*2740*/  BRA `(.L_x_16572) ;  /* 0xffffffec00e87947 */ /* 0x000fea000383ffff */
.L_x_16558:
[----:B------:R-:W-:Y:S01]  /*2750*/  BSSY B1, `(.L_x_16573) ;  /* 0x0000006000017945 */ /* 0x000fe20003800000 */
[----:B------:R-:W-:Y:S01]  /*2760*/  IMAD.MOV.U32 R29, RZ, RZ, R12 ;  /* 0x000000ffff1d7224 */ /* 0x000fe200078e000c */
[----:B------:R-:W-:-:S07]  /*2770*/  MOV R28, 0xffffffff ;  /* 0xffffffff001c7802 */ /* 0x000fce0000000f00 */
[----:B0-23--:R-:W-:Y:S05]  /*2780*/  WARPSYNC.COLLECTIVE R28, `(.L_x_16574) ;  /* 0x000000001c087348 */ /* 0x00dfea0003c00000 */
[----:B------:R1:W4:Y:S02]  /*2790*/  SHFL.IDX P5, R28, R27, R29, R14 ;  /* 0x0000001d1b1c7389 */ /* 0x00032400000a000e */
[----:B01234-:R-:W-:Y:S05]  /*27a0*/  ENDCOLLECTIVE ;  /* 0x000000000000791b */ /* 0x01ffea0003800000 */
.L_x_16574:
[----:B------:R-:W-:Y:S05]  /*27b0*/  BSYNC B1 ;  /* 0x0000000000017941 */ /* 0x000fea0003800000 */
.L_x_16573:
[----:B------:R-:W-:Y:S05]  /*27c0*/  BRA `(.L_x_16575) ;  /* 0xffffffec00dc7947 */ /* 0x000fea000383ffff */
.L_x_16560:
[----:B------:R-:W-:Y:S01]  /*27d0*/  BSSY B1, `(.L_x_16576) ;  /* 0x0000006000017945 */ /* 0x000fe20003800000 */
[----:B------:R-:W-:Y:S02]  /*27e0*/  IMAD.MOV.U32 R29, RZ, RZ, R19 ;  /* 0x000000ffff1d7224 */ /* 0x000fe400078e0013 */
[----:B------:R-:W-:-:S07]  /*27f0*/  IMAD.MOV.U32 R28, RZ, RZ, -0x1 ;  /* 0xffffffffff1c7424 */ /* 0x000fce00078e00ff */
[----:B0123--:R-:W-:Y:S05]  /*2800*/  WARPSYNC.COLLECTIVE R28, `(.L_x_16577) ;  /* 0x000000001c087348 */ /* 0x00ffea0003c00000 */
[----:B------:R4:W0:Y:S02]  /*2810*/  SHFL.IDX P5, R28, R27, R29, R14 ;  /* 0x0000001d1b1c7389 */ /* 0x00082400000a000e */
[----:B01234-:R-:W-:Y:S05]  /*2820*/  ENDCOLLECTIVE ;  /* 0x000000000000791b */ /* 0x01ffea0003800000 */
.L_x_16577:
[----:B------:R-:W-:Y:S05]  /*2830*/  BSYNC B1 ;  /* 0x0000000000017941 */ /* 0x000fea0003800000 */
.L_x_16576:
[----:B------:R-:W-:Y:S01]  /*2840*/  MOV R27, R28 ;  /* 0x0000001c001b7202 */ /* 0x000fe20000000f00 */
[----:B------:R-:W-:Y:S06]  /*2850*/  BRA `(.L_x_16578) ;  /* 0xffffffec00cc7947 */ /* 0x000fec000383ffff */
        .weak           $__internal_129_$__cuda_sm20_div_u16
        .type           $__internal_129_$__cuda_sm20_div_u16,@function
        .size           $__internal_129_$__cuda_sm20_div_u16,(.L_x_20419 - $__internal_129_$__cuda_sm20_div_u16)
$__internal_129_$__cuda_sm20_div_u16:
        /* <DEDUP_REMOVED lines=13> */
[----:B------:R-:W-:-:S06]  /*2930*/  FMUL.RZ R2, R2, R7 ;  /* 0x0000000702027220 */ /* 0x000fcc000040c000 */
[----:B------:R-:W0:Y:S02]  /*2940*/  F2I.U32.TRUNC.NTZ R2, R2 ;  /* 0x0000000200027305 */ /* 0x000e24000020f000 */
[----:B0-----:R-:W-:Y:S02]  /*2950*/  LOP3.LUT R6, R2, 0xffff, RZ, 0xc0, !PT ;  /* 0x0000ffff02067812 */ /* 0x001fe400078ec0ff */
[----:B------:R-:W-:Y:S01]  /*2960*/  @!P0 MOV R6, 0xffffffff ;  /* 0xffffffff00068802 */ /* 0x000fe20000000f00 */
[----:B------:R-:W-:Y:S06]  /*2970*/  RET.REL.NODEC R8 `(_Z9cuda_gemmIiLi128ELi1ELi1ELi256ELi4ELi4ELi0EEviiiPT_S1_S1_ii) ;  /* 0xffffffd408a07950 */ /* 0x000fec0003c3ffff */
.L_x_16579:
        /* <DEDUP_REMOVED lines=16> */
.L_x_20419:


//--------------------- .text._Z9cuda_gemmIiLi128ELi1ELi1ELi256ELi2ELi2ELi1EEviiiPT_S1_S1_ii --------------------------
	.section	.text._Z9cuda_gemmIiLi128ELi1ELi1ELi256ELi2ELi2ELi1EEviiiPT_S1_S1_ii,"ax",@progbits
	.align	128
        .global         _Z9cuda_gemmIiLi128ELi1ELi1ELi256ELi2ELi2ELi1EEviiiPT_S1_S1_ii
        .type           _Z9cuda_gemmIiLi128ELi1ELi1ELi256ELi2ELi2ELi1EEviiiPT_S1_S1_ii,@function
        .size           _Z9cuda_gemmIiLi128ELi1ELi1ELi256ELi2ELi2ELi1EEviiiPT_S1_S1_ii,(.L_x_20420 - _Z9cuda_gemmIiLi128ELi1ELi1ELi256ELi2ELi2ELi1EEviiiPT_S1_S1_ii)
        .other          _Z9cuda_gemmIiLi128ELi1ELi1ELi256ELi2ELi2ELi1EEviiiPT_S1_S1_ii,@"STO_CUDA_ENTRY STV_DEFAULT"
_Z9cuda_gemmIiLi128ELi1ELi1ELi256ELi2ELi2ELi1EEviiiPT_S1_S1_ii:
.text._Z9cuda_gemmIiLi128ELi1ELi1ELi256ELi2ELi2ELi1EEviiiPT_S1_S1_ii:
        /* <DEDUP_REMOVED lines=14> */
.L_x_16582:
        /* <DEDUP_REMOVED lines=11> */
.L_x_16581:
[----:B------:R-:W-:Y:S05]  /*0190*/  BSYNC.RECONVERGENT B0 ;  /* 0x0000000000007941 */ /* 0x000fea0003800200 */
.L_x_16580:
[----:B------:R-:W1:Y:S01]  /*01a0*/  LDC R0, c[0x0][0x360] ;  /* 0x0000d800ff007b82 */ /* 0x000e620000000800 */
[----:B------:R-:W2:Y:S02]  /*01b0*/  LDCU UR4, c[0x0][0x374] ;  /* 0x00006e80ff0477ac */ /* 0x000ea40008000800 */
[----:B--2---:R-:W-:-:S13]  /*01c0*/  ISETP.GE.U32.AND P0, PT, R12, UR4, PT ;  /* 0x000000040c007c0c */ /* 0x004fda000bf06070 */
[----:B------:R-:W-:Y:S05]  /*01d0*/  @P0 EXIT ;  /* 0x000000000000094d */ /* 0x000fea0003800000 */
[C---:B-1----:R-:W-:Y:S01]  /*01e0*/  IMAD.IADD R2, R13.reuse, 0x1, R0 ;  /* 0x000000010d027824 */ /* 0x042fe200078e0200 */
[----:B------:R-:W-:Y:S02]  /*01f0*/  LOP3.LUT R14, R13, 0x1, RZ, 0xc0, !PT ;  /* 0x000000010d0e7812 */ /* 0x000fe400078ec0ff */
[----:B------:R-:W-:Y:S02]  /*0200*/  LOP3.LUT R3, R0, 0xff, RZ, 0xc0, !PT ;  /* 0x000000ff00037812 */ /* 0x000fe400078ec0ff */
[----:B------:R-:W-:Y:S02]  /*0210*/  LOP3.LUT R7, R2, 0xff, RZ, 0xc, !PT ;  /* 0x000000ff02077812 */ /* 0x000fe400078e0cff */
[----:B0-----:R-:W-:-:S07]  /*0220*/  MOV R6, 0x240 ;  /* 0x0000024000067802 */ /* 0x001fce0000000f00 */
[----:B------:R-:W-:Y:S05]  /*0230*/  CALL.REL.NOINC `($__internal_130_$__cuda_sm20_div_u16) ;  /* 0x0000000800e47944 */ /* 0x000fea0003c00000 */
        /* <DEDUP_REMOVED lines=11> */
[----:B------:R-:W0:Y:S01]  /*02f0*/  S2UR UR5, SR_CgaCtaId ;  /* 0x00000000000579c3 */ /* 0x000e220000008800 */
[----:B------:R-:W-:Y:S01]  /*0300*/  UMOV UR4, 0x400 ;  /* 0x0000040000047882 */ /* 0x000fe20000000000 */
[--C-:B------:R-:W-:Y:S01]  /*0310*/  IMAD R5, R12, 0x100, R13.reuse ;  /* 0x000001000c057824 */ /* 0x100fe200078e020d */
[----:B------:R-:W-:Y:S01]  /*0320*/  UIADD3 UR4, UPT, UPT, UR4, 0x80, URZ ;  /* 0x0000008004047890 */ /* 0x000fe2000fffe0ff */
[----:B------:R-:W-:Y:S02]  /*0330*/  IMAD R17, R16, R0, R13 ;  /* 0x0000000010117224 */ /* 0x000fe400078e020d */
[----:B------:R-:W-:Y:S02]  /*0340*/  IMAD.MOV R4, RZ, RZ, -R16 ;  /* 0x000000ffff047224 */ /* 0x000fe400078e0a10 */
[----:B------:R-:W1:Y:S01]  /*0350*/  LDC.64 R2, c[0x0][0x390] ;  /* 0x0000e400ff027b82 */ /* 0x000e620000000a00 */
[----:B0-----:R-:W-:Y:S01]  /*0360*/  ULEA UR4, UR5, UR4, 0x18 ;  /* 0x0000000405047291 */ /* 0x001fe2000f8ec0ff */
[----:B-1----:R-:W-:-:S05]  /*0370*/  IMAD.WIDE.U32 R2, R5, 0x4, R2 ;  /* 0x0000000405027825 */ /* 0x002fca00078e0002 */
[----:B------:R-:W-:-:S07]  /*0380*/  LEA R5, R13, UR4, 0x2 ;  /* 0x000000040d057c11 */ /* 0x000fce000f8e10ff */
.L_x_16585:
[----:B------:R0:W2:Y:S01]  /*0390*/  LDG.E R6, desc[UR8][R2.64] ;  /* 0x0000000802067981 */ /* 0x0000a2000c1e1900 */
[----:B------:R-:W-:-:S04]  /*03a0*/  IADD3 R4, PT, PT, R4, 0x1, RZ ;  /* 0x0000000104047810 */ /* 0x000fc80007ffe0ff */
[----:B------:R-:W-:Y:S01]  /*03b0*/  ISETP.NE.AND P3, PT, R4, RZ, PT ;  /* 0x000000ff0400720c */ /* 0x000fe20003f65270 */
[C---:B0-----:R-:W-:Y:S01]  /*03c0*/  IMAD.WIDE.U32 R2, R0.reuse, 0x4, R2 ;  /* 0x0000000400027825 */ /* 0x041fe200078e0002 */
[----:B--2---:R0:W-:Y:S03]  /*03d0*/  STS [R5], R6 ;  /* 0x0000000605007388 */ /* 0x0041e60000000800 */
[----:B0-----:R-:W-:-:S08]  /*03e0*/  IMAD R5, R0, 0x4, R5 ;  /* 0x0000000400057824 */ /* 0x001fd000078e0205 */
[----:B------:R-:W-:Y:S05]  /*03f0*/  @P3 BRA `(.L_x_16585) ;  /* 0xfffffffc00e43947 */ /* 0x000fea000383ffff */
.L_x_16584:
[----:B------:R-:W-:Y:S05]  /*0400*/  BSYNC.RECONVERGENT B0 ;  /* 0x0000000000007941 */ /* 0x000fea0003800200 */
.L_x_16583:
[----:B------:R-:W-:Y:S04]  /*0410*/  BSSY.RECONVERGENT B0, `(.L_x_16586) ;  /* 0x0000023000007945 */ /* 0x000fe80003800200 */
[----:B------:R-:W-:Y:S05]  /*0420*/  @!P0 BRA `(.L_x_16587) ;  /* 0x0000000000848947 */ /* 0x000fea0003800000 */
[----:B------:R-:W0:Y:S01]  /*0430*/  S2UR UR5, SR_CgaCtaId ;  /* 0x00000000000579c3 */ /* 0x000e220000008800 */
[----:B------:R-:W-:Y:S01]  /*0440*/  UMOV UR4, 0x400 ;  /* 0x0000040000047882 */ /* 0x000fe20000000000 */
[----:B------:R-:W-:Y:S01]  /*0450*/  IMAD R27, R12, 0x100, R17 ;  /* 0x000001000c1b7824 */ /* 0x000fe200078e0211 */
[----:B------:R-:W-:-:S03]  /*0460*/  UIADD3 UR4, UPT, UPT, UR4, 0x80, URZ ;  /* 0x0000008004047890 */ /* 0x000fc6000fffe0ff */
[C-C-:B------:R-:W-:Y:S01]  /*0470*/  IMAD R23, R0.reuse, 0x2, R27.reuse ;  /* 0x0000000200177824 */ /* 0x140fe200078e021b */
[----:B------:R-:W-:Y:S01]  /*0480*/  IADD3 R19, PT, PT, R27, R0, RZ ;  /* 0x000000001b137210 */ /* 0x000fe20007ffe0ff */
[----:B------:R-:W1:Y:S01]  /*0490*/  LDC.64 R2, c[0x0][0x390] ;  /* 0x0000e400ff027b82 */ /* 0x000e620000000a00 */
[----:B------:R-:W-:Y:S01]  /*04a0*/  IMAD R25, R0, 0x3, R27 ;  /* 0x0000000300197824 */ /* 0x000fe200078e021b */
[----:B0-----:R-:W-:-:S06]  /*04b0*/  ULEA UR4, UR5, UR4, 0x18 ;  /* 0x0000000405047291 */ /* 0x001fcc000f8ec0ff */
[----:B------:R-:W-:-:S07]  /*04c0*/  LEA R21, R17, UR4, 0x2 ;  /* 0x0000000411157c11 */ /* 0x000fce000f8e10ff */
.L_x_16588:
        /* <DEDUP_REMOVED lines=23> */
.L_x_16587:
[----:B------:R-:W-:Y:S05]  /*0640*/  BSYNC.RECONVERGENT B0 ;  /* 0x0000000000007941 */ /* 0x000fea0003800200 */
.L_x_16586:
        /* <DEDUP_REMOVED lines=11> */
.L_x_16591:
[----:B------:R-:W-:Y:S01]  /*0700*/  IADD3 R2, PT, PT, R2, 0x1, RZ ;  /* 0x0000000102027810 */ /* 0x000fe20007ffe0ff */
[----:B------:R0:W-:Y:S03]  /*0710*/  STS [R5], RZ ;  /* 0x000000ff05007388 */ /* 0x0001e60000000800 */
[----:B------:R-:W-:Y:S01]  /*0720*/  ISETP.NE.AND P0, PT, R2, RZ, PT ;  /* 0x000000ff0200720c */ /* 0x000fe20003f05270 */
[----:B0-----:R-:W-:-:S12]  /*0730*/  IMAD R5, R0, 0x4, R5 ;  /* 0x0000000400057824 */ /* 0x001fd800078e0205 */
[----:B------:R-:W-:Y:S05]  /*0740*/  @P0 BRA `(.L_x_16591) ;  /* 0xfffffffc00ec0947 */ /* 0x000fea000383ffff */
.L_x_16590:
[----:B------:R-:W-:Y:S05]  /*0750*/  BSYNC.RECONVERGENT B0 ;  /* 0x0000000000007941 */ /* 0x000fea0003800200 */
.L_x_16589:
[----:B------:R-:W-:Y:S04]  /*0760*/  BSSY.RECONVERGENT B0, `(.L_x_16592) ;  /* 0x0000012000007945 */ /* 0x000fe80003800200 */
[----:B------:R-:W-:Y:S05]  /*0770*/  @!P1 BRA `(.L_x_16593) ;  /* 0x0000000000409947 */ /* 0x000fea0003800000 */
[----:B------:R-:W0:Y:S01]  /*0780*/  S2UR UR5, SR_CgaCtaId ;  /* 0x00000000000579c3 */ /* 0x000e220000008800 */
[----:B------:R-:W-:Y:S02]  /*0790*/  UMOV UR4, 0x400 ;  /* 0x0000040000047882 */ /* 0x000fe40000000000 */
[----:B------:R-:W-:-:S04]  /*07a0*/  UIADD3 UR4, UPT, UPT, UR4, 0x480, URZ ;  /* 0x0000048004047890 */ /* 0x000fc8000fffe0ff */
[----:B0-----:R-:W-:-:S06]  /*07b0*/  ULEA UR4, UR5, UR4, 0x18 ;  /* 0x0000000405047291 */ /* 0x001fcc000f8ec0ff */
[----:B------:R-:W-:-:S07]  /*07c0*/  LEA R5, R3, UR4, 0x2 ;  /* 0x0000000403057c11 */ /* 0x000fce000f8e10ff */
.L_x_16594:
[C-C-:B-1----:R-:W-:Y:S01]  /*07d0*/  IMAD R2, R0.reuse, 0x4, R5.reuse ;  /* 0x0000000400027824 */ /* 0x142fe200078e0205 */
[C---:B------:R-:W-:Y:S01]  /*07e0*/  LEA R4, R0.reuse, R5, 0x3 ;  /* 0x0000000500047211 */ /* 0x040fe200078e18ff */
[C---:B--2---:R-:W-:Y:S01]  /*07f0*/  IMAD R6, R0.reuse, 0xc, R5 ;  /* 0x0000000c00067824 */ /* 0x044fe200078e0205 */
        /* <DEDUP_REMOVED lines=8> */
.L_x_16593:
[----:B------:R-:W-:Y:S05]  /*0880*/  BSYNC.RECONVERGENT B0 ;  /* 0x0000000000007941 */ /* 0x000fea0003800200 */
.L_x_16592:
[----:B------:R-:W0:Y:S01]  /*0890*/  S2UR UR6, SR_CgaCtaId ;  /* 0x00000000000679c3 */ /* 0x000e220000008800 */
[----:B------:R-:W-:Y:S01]  /*08a0*/  UMOV UR4, 0x400 ;  /* 0x0000040000047882 */ /* 0x000fe20000000000 */
[C---:B-1----:R-:W-:Y:S01]  /*08b0*/  SHF.L.U32 R2, R14.reuse, 0x2, RZ ;  /* 0x000000020e027819 */ /* 0x042fe200000006ff */
[----:B------:R-:W-:Y:S01]  /*08c0*/  UIADD3 UR5, UPT, UPT, UR4, 0x80, URZ ;  /* 0x0000008004057890 */ /* 0x000fe2000fffe0ff */
[C---:B------:R-:W-:Y:S01]  /*08d0*/  ISETP.NE.AND P0, PT, R14.reuse, RZ, PT ;  /* 0x000000ff0e00720c */ /* 0x040fe20003f05270 */
[----:B--2---:R-:W-:Y:S01]  /*08e0*/  HFMA2 R6, -RZ, RZ, 0, 0 ;  /* 0x00000000ff067431 */ /* 0x004fe200000001ff */
[----:B------:R-:W-:Y:S01]  /*08f0*/  LOP3.LUT R22, R14, 0x1, RZ, 0x3c, !PT ;  /* 0x000000010e167812 */ /* 0x000fe200078e3cff */
[----:B------:R-:W-:Y:S01]  /*0900*/  IMAD R4, R13, 0x8, R2 ;  /* 0x000000080d047824 */ /* 0x000fe200078e0202 */
[----:B0-----:R-:W-:-:S06]  /*0910*/  ULEA UR5, UR6, UR5, 0x18 ;  /* 0x0000000506057291 */ /* 0x001fcc000f8ec0ff */
[----:B------:R-:W-:-:S03]  /*0920*/  VIADD R3, R4, UR5 ;  /* 0x0000000504037c36 */ /* 0x000fc60008000000 */
[----:B------:R0:W1:Y:S01]  /*0930*/  LDS R20, [R4+UR5] ;  /* 0x0000000504147984 */ /* 0x0000620008000800 */
[----:B------:R-:W-:Y:S01]  /*0940*/  UIADD3 UR5, UPT, UPT, UR4, 0x480, URZ ;  /* 0x0000048004057890 */ /* 0x000fe2000fffe0ff */
[----:B------:R-:W-:Y:S01]  /*0950*/  IADD3 R5, PT, PT, R3, -0x8, RZ ;  /* 0xfffffff803057810 */ /* 0x000fe20007ffe0ff */
[----:B------:R-:W-:Y:S01]  /*0960*/  @!P0 IMAD.MOV R5, RZ, RZ, R3 ;  /* 0x000000ffff058224 */ /* 0x000fe200078e0203 */
[----:B------:R-:W-:Y:S01]  /*0970*/  ULEA UR4, UR6, UR4, 0x18 ;  /* 0x0000000406047291 */ /* 0x000fe2000f8ec0ff */
[----:B------:R-:W-:Y:S01]  /*0980*/  ISETP.GT.U32.AND P0, PT, R0, 0x7f, PT ;  /* 0x0000007f0000780c */ /* 0x000fe20003f04070 */
[----:B------:R-:W-:Y:S02]  /*0990*/  ULEA UR5, UR6, UR5, 0x18 ;  /* 0x0000000506057291 */ /* 0x000fe4000f8ec0ff */
[----:B------:R2:W3:Y:S01]  /*09a0*/  LDS R11, [R5+0x4] ;  /* 0x00000400050b7984 */ /* 0x0004e20000000800 */
[----:B------:R-:W-:Y:S01]  /*09b0*/  SEL R9, RZ, 0x1, !P0 ;  /* 0x00000001ff097807 */ /* 0x000fe20004000000 */
[----:B------:R-:W-:-:S02]  /*09c0*/  VIADD R2, R2, UR4 ;  /* 0x0000000402027c36 */ /* 0x000fc40008000000 */
[----:B------:R-:W-:-:S04]  /*09d0*/  LEA R3, R13, UR5, 0x2 ;  /* 0x000000050d037c11 */ /* 0x000fc8000f8e10ff */
[----:B0-2---:R-:W-:-:S07]  /*09e0*/  MOV R4, R3 ;  /* 0x0000000300047202 */ /* 0x005fce0000000f00 */
.L_x_16595:
[----:B------:R0:W2:Y:S01]  /*09f0*/  LDS R5, [R2] ;  /* 0x0000000002057984 */ /* 0x0000a20000000800 */
[----:B------:R-:W-:-:S03]  /*0a00*/  IADD3 R6, PT, PT, R6, R9, RZ ;  /* 0x0000000906067210 */ /* 0x000fc60007ffe0ff */
[----:B------:R-:W-:Y:S01]  /*0a10*/  LDS R10, [R4] ;  /* 0x00000000040a7984 */ /* 0x000fe20000000800 */
[----:B------:R-:W-:Y:S01]  /*0a20*/  ISETP.GE.U32.AND P1, PT, R6, 0x2, PT ;  /* 0x000000020600780c */ /* 0x000fe20003f26070 */
[----:B0-----:R-:W-:Y:S02]  /*0a30*/  IMAD R2, R9, 0xc, R2 ;  /* 0x0000000c09027824 */ /* 0x001fe400078e0202 */
[----:B--2---:R-:W1:Y:S04]  /*0a40*/  SHFL.IDX PT, R7, R5, R14, 0x1e1f ;  /* 0x001e1f0e05077589 */ /* 0x004e6800000e0000 */
[----:B------:R-:W3:Y:S01]  /*0a50*/  SHFL.IDX PT, R8, R5, R22, 0x1e1f ;  /* 0x001e1f1605087589 */ /* 0x000ee200000e0000 */
[----:B-1----:R-:W-:-:S04]  /*0a60*/  IMAD R7, R20, R7, RZ ;  /* 0x0000000714077224 */ /* 0x002fc800078e02ff */
[----:B---3--:R-:W-:Y:S02]  /*0a70*/  IMAD R7, R11, R8, R7 ;  /* 0x000000080b077224 */ /* 0x008fe400078e0207 */
[C---:B------:R-:W-:Y:S01]  /*0a80*/  VIADD R8, R4.reuse, 0x200 ;  /* 0x0000020004087836 */ /* 0x040fe20000000000 */
[----:B------:R-:W-:Y:S01]  /*0a90*/  @!P0 IADD3 R8, PT, PT, R4, RZ, RZ ;  /* 0x000000ff04088210 */ /* 0x000fe20007ffe0ff */
[----:B------:R-:W-:-:S05]  /*0aa0*/  IMAD.IADD R7, R7, 0x1, R10 ;  /* 0x0000000107077824 */ /* 0x000fca00078e020a */
[----:B------:R0:W-:Y:S02]  /*0ab0*/  STS [R4], R7 ;  /* 0x0000000704007388 */ /* 0x0001e40000000800 */
[----:B0-----:R-:W-:Y:S01]  /*0ac0*/  IMAD.MOV.U32 R4, RZ, RZ, R8 ;  /* 0x000000ffff047224 */ /* 0x001fe200078e0008 */
[----:B------:R-:W-:Y:S06]  /*0ad0*/  @!P1 BRA `(.L_x_16595) ;  /* 0xfffffffc00c49947 */ /* 0x000fec000383ffff */
[----:B------:R-:W-:Y:S01]  /*0ae0*/  BAR.SYNC.DEFER_BLOCKING 0x0 ;  /* 0x0000000000007b1d */ /* 0x000fe20000010000 */
[----:B------:R-:W-:Y:S02]  /*0af0*/  ISETP.NE.AND P0, PT, R18, 0x2, PT ;  /* 0x000000021200780c */ /* 0x000fe40003f05270 */
[----:B------:R-:W-:-:S03]  /*0b00*/  LOP3.LUT R15, R15, 0xffff, RZ, 0xc0, !PT ;  /* 0x0000ffff0f0f7812 */ /* 0x000fc600078ec0ff */
[----:B------:R-:W-:Y:S01]  /*0b10*/  BSSY.RECONVERGENT B0, `(.L_x_16596) ;  /* 0x000000f000007945 */ /* 0x000fe20003800200 */
[----:B------:R-:W-:-:S07]  /*0b20*/  ISETP.GE.U32.AND P1, PT, R15, 0x2, PT ;  /* 0x000000020f00780c */ /* 0x000fce0003f26070 */
[----:B------:R-:W-:Y:S06]  /*0b30*/  @!P0 BRA `(.L_x_16597) ;  /* 0x0000000000308947 */ /* 0x000fec0003800000 */
[----:B------:R-:W0:Y:S01]  /*0b40*/  LDC.64 R4, c[0x0][0x3a0] ;  /* 0x0000e800ff047b82 */ /* 0x000e220000000a00 */
[----:B------:R-:W-:Y:S01]  /*0b50*/  LEA R7, R12, R13, 0x8 ;  /* 0x0000000d0c077211 */ /* 0x000fe200078e40ff */
[----:B------:R-:W-:Y:S02]  /*0b60*/  IMAD.MOV R2, RZ, RZ, -R16 ;  /* 0x000000ffff027224 */ /* 0x000fe400078e0a10 */
[----:B------:R-:W-:Y:S02]  /*0b70*/  IMAD R13, R16, R0, R13 ;  /* 0x00000000100d7224 */ /* 0x000fe400078e020d */
[----:B0-----:R-:W-:-:S07]  /*0b80*/  IMAD.WIDE.U32 R4, R7, 0x4, R4 ;  /* 0x0000000407047825 */ /* 0x001fce00078e0004 */
.L_x_16598:
[----:B------:R0:W1:Y:S01]  /*0b90*/  LDS R7, [R3] ;  /* 0x0000000003077984 */ /* 0x0000620000000800 */
[----:B------:R-:W-:-:S04]  /*0ba0*/  IADD3 R2, PT, PT, R2, 0x1, RZ ;  /* 0x0000000102027810 */ /* 0x000fc80007ffe0ff */
[----:B------:R-:W-:Y:S01]  /*0bb0*/  ISETP.NE.AND P0, PT, R2, RZ, PT ;  /* 0x000000ff0200720c */ /* 0x000fe20003f05270 */
[C---:B0-----:R-:W-:Y:S01]  /*0bc0*/  IMAD R3, R0.reuse, 0x4, R3 ;  /* 0x0000000400037824 */ /* 0x041fe200078e0203 */
[----:B-1----:R0:W-:Y:S02]  /*0bd0*/  STG.E desc[UR8][R4.64], R7 ;  /* 0x0000000704007986 */ /* 0x0021e4000c101908 */
[----:B0-----:R-:W-:-:S09]  /*0be0*/  IMAD.WIDE.U32 R4, R0, 0x4, R4 ;  /* 0x0000000400047825 */ /* 0x001fd200078e0004 */
[----:B------:R-:W-:Y:S05]  /*0bf0*/  @P0 BRA `(.L_x_16598) ;  /* 0xfffffffc00e40947 */ /* 0x000fea000383ffff */
.L_x_16597:
[----:B------:R-:W-:Y:S05]  /*0c00*/  BSYNC.RECONVERGENT B0 ;  /* 0x0000000000007941 */ /* 0x000fea0003800200 */
.L_x_16596:
[----:B------:R-:W-:Y:S05]  /*0c10*/  @!P1 EXIT ;  /* 0x000000000000994d */ /* 0x000fea0003800000 */
[----:B------:R-:W0:Y:S01]  /*0c20*/  LDC.64 R2, c[0x0][0x3a0] ;  /* 0x0000e800ff027b82 */ /* 0x000e220000000a00 */
[----:B------:R-:W-:Y:S02]  /*0c30*/  LEA R23, R12, R13, 0x8 ;  /* 0x0000000d0c177211 */ /* 0x000fe400078e40ff */
[----:B------:R-:W-:Y:S01]  /*0c40*/  LEA R21, R13, UR5, 0x2 ;  /* 0x000000050d157c11 */ /* 0x000fe2000f8e10ff */
[----:B0-----:R-:W-:-:S04]  /*0c50*/  IMAD.WIDE.U32 R6, R0, 0x4, R2 ;  /* 0x0000000400067825 */ /* 0x001fc800078e0002 */
[----:B------:R-:W-:-:S04]  /*0c60*/  IMAD.WIDE.U32 R8, R0, 0x8, R2 ;  /* 0x0000000800087825 */ /* 0x000fc800078e0002 */
[----:B------:R-:W-:-:S07]  /*0c70*/  IMAD.WIDE.U32 R4, R0, 0xc, R2 ;  /* 0x0000000c00047825 */ /* 0x000fce00078e0002 */
.L_x_16599:
        /* <DEDUP_REMOVED lines=21> */
        .weak           $__internal_130_$__cuda_sm20_div_u16
        .type           $__internal_130_$__cuda_sm20_div_u16,@function
        .size           $__internal_130_$__cuda_sm20_div_u16,(.L_x_20420 - $__internal_130_$__cuda_sm20_div_u16)
$__internal_130_$__cuda_sm20_div_u16:
        /* <DEDUP_REMOVED lines=8> */
[----:B------:R-:W-:Y:S02]  /*0e50*/  FMUL R4, R2, R5 ;  /* 0x0000000502047220 */ /* 0x000fe40000400000 */
[----:B------:R-:W-:Y:S08]  /*0e60*/  I2F.U16.RZ R2, R7 ;  /* 0x0000000700027306 */ /* 0x000ff0000010d000 */
        /* <DEDUP_REMOVED lines=8> */
[----:B------:R-:W-:Y:S06]  /*0ef0*/  RET.REL.NODEC R2 `(_Z9cuda_gemmIiLi128ELi1ELi1ELi256ELi2ELi2ELi1EEviiiPT_S1_S1_ii) ;  /* 0xfffffff002407950 */ /* 0x000fec0003c3ffff */
.L_x_16600:
        /* <DEDUP_REMOVED lines=16> */
.L_x_20420:


//--------------------- .text._Z9cuda_gemmIiLi128ELi1ELi1ELi256ELi2ELi2ELi0EEviiiPT_S1_S1_ii --------------------------
	.section	.text._Z9cuda_gemmIiLi128ELi1ELi1ELi256ELi2ELi2ELi0EEviiiPT_S1_S1_ii,"ax",@progbits
	.align	128
        .global         _Z9cuda_gemmIiLi128ELi1ELi1ELi256ELi2ELi2ELi0EEviiiPT_S1_S1_ii
        .type           _Z9cuda_gemmIiLi128ELi1ELi1ELi256ELi2ELi2ELi0EEviiiPT_S1_S1_ii,@function
        .size           _Z9cuda_gemmIiLi128ELi1ELi1ELi256ELi2ELi2ELi0EEviiiPT_S1_S1_ii,(.L_x_20421 - _Z9cuda_gemmIiLi128ELi1ELi1ELi256ELi2ELi2ELi0EEviiiPT_S1_S1_ii)
        .other          _Z9cuda_gemmIiLi128ELi1ELi1ELi256ELi2ELi2ELi0EEviiiPT_S1_S1_ii,@"STO_CUDA_ENTRY STV_DEFAULT"
_Z9cuda_gemmIiLi128ELi1ELi1ELi256ELi2ELi2ELi0EEviiiPT_S1_S1_ii:
.text._Z9cuda_gemmIiLi128ELi1ELi1ELi256ELi2ELi2ELi0EEviiiPT_S1_S1_ii:
        /* <DEDUP_REMOVED lines=23> */
[----:B------:R-:W-:Y:S02]  /*0170*/  ISETP.GE.U32.AND P0, PT, R3, R4, PT ;  /* 0x000000040300720c */ /* 0x000fe40003f06070 */
[----:B------:R-:W0:Y:S11]  /*0180*/  S2R R3, SR_TID.X ;  /* 0x0000000000037919 */ /* 0x000e360000002100 */
[----:B------:R-:W-:-:S05]  /*0190*/  @P0 VIADD R2, R2, 0x1 ;  /* 0x0000000102020836 */ /* 0x000fca0000000000 */
[----:B------:R-:W-:Y:S02]  /*01a0*/  @!P2 IADD3 R2, PT, PT, -R2, RZ, RZ ;  /* 0x000000ff0202a210 */ /* 0x000fe40007ffe1ff */
        /* <DEDUP_REMOVED lines=17> */
[----:B-1----:R-:W-:-:S07]  /*02c0*/  IADD3 R16, PT, PT, R15, 0xffffffe, RZ ;  /* 0x0ffffffe0f107810 */ /* 0x002fce0007ffe0ff */
[----:B------:R1:W2:Y:S01]  /*02d0*/  F2I.FTZ.U32.TRUNC.NTZ R17, R16 ;  /* 0x0000001000117305 */ /* 0x0002a2000021f000 */
[----:B-----5:R-:W-:Y:S01]  /*02e0*/  VIADD R10, R13, 0xffffffe ;  /* 0x0ffffffe0d0a7836 */ /* 0x020fe20000000000 */
[----:B------:R-:W-:-:S06]  /*02f0*/  MOV R13, 0x400 ;  /* 0x00000400000d7802 */ /* 0x000fcc0000000f00 */
[----:B------:R5:W4:Y:S01]  /*0300*/  F2I.FTZ.U32.TRUNC.NTZ R11, R10 ;  /* 0x0000000a000b7305 */ /* 0x000b22000021f000 */
[----:B-1----:R-:W-:Y:S01]  /*0310*/  IMAD.MOV.U32 R16, RZ, RZ, RZ ;  /* 0x000000ffff107224 */ /* 0x002fe200078e00ff */
[----:B---3--:R-:W-:Y:S02]  /*0320*/  LEA R13, R18, R13, 0x18 ;  /* 0x0000000d120d7211 */ /* 0x008fe400078ec0ff */
[----:B------:R-:W-:Y:S01]  /*0330*/  LOP3.LUT R18, RZ, R8, RZ, 0x33, !PT ;  /* 0x00000008ff127212 */ /* 0x000fe200078e33ff */
[----:B--2---:R-:W-:Y:S02]  /*0340*/  IMAD.MOV R20, RZ, RZ, -R17 ;  /* 0x000000ffff147224 */ /* 0x004fe400078e0a11 */
[----:B-----5:R-:W-:Y:S02]  /*0350*/  HFMA2 R10, -RZ, RZ, 0, 0 ;  /* 0x00000000ff0a7431 */ /* 0x020fe400000001ff */
[----:B------:R-:W-:Y:S02]  /*0360*/  IMAD R19, R20, R9, RZ ;  /* 0x0000000914137224 */ /* 0x000fe400078e02ff */
[----:B----4-:R-:W-:-:S02]  /*0370*/  IMAD.MOV R15, RZ, RZ, -R11 ;  /* 0x000000ffff0f7224 */ /* 0x010fc400078e0a0b */
[----:B------:R-:W-:Y:S01]  /*0380*/  IMAD.HI.U32 R16, R17, R19, R16 ;  /* 0x0000001311107227 */ /* 0x000fe200078e0010 */
[----:B------:R-:W-:-:S03]  /*0390*/  LOP3.LUT R17, RZ, R9, RZ, 0x33, !PT ;  /* 0x00000009ff117212 */ /* 0x000fc600078e33ff */
[----:B------:R-:W-:Y:S02]  /*03a0*/  IMAD R15, R15, R8, RZ ;  /* 0x000000080f0f7224 */ /* 0x000fe400078e02ff */
[----:B------:R-:W-:Y:S02]  /*03b0*/  IMAD.MOV.U32 R19, RZ, RZ, R3 ;  /* 0x000000ffff137224 */ /* 0x000fe400078e0003 */
[----:B0-----:R-:W-:-:S07]  /*03c0*/  IMAD.HI.U32 R15, R11, R15, R10 ;  /* 0x0000000f0b0f7227 */ /* 0x001fce00078e000a */
.L_x_16603:
[----:B-1----:R-:W-:-:S06]  /*03d0*/  IMAD.WIDE.U32 R10, R19, 0x4, R6 ;  /* 0x00000004130a7825 */ /* 0x002fcc00078e0006 */
[----:B------:R0:W2:Y:S01]  /*03e0*/  LDG.E R10, desc[UR6][R10.64] ;  /* 0x000000060a0a7981 */ /* 0x0000a2000c1e1900 */
[----:B------:R-:W-:-:S04]  /*03f0*/  IMAD.HI.U32 R20, R15, R19, RZ ;  /* 0x000000130f147227 */ /* 0x000fc800078e00ff */
[----:B------:R-:W-:Y:S01]  /*0400*/  IMAD.HI.U32 R22, R16, R19, RZ ;  /* 0x0000001310167227 */ /* 0x000fe200078e00ff */
[----:B------:R-:W-:-:S05]  /*0410*/  IADD3 R20, PT, PT, -R20, RZ, RZ ;  /* 0x000000ff14147210 */ /* 0x000fca0007ffe1ff */
        /* <DEDUP_REMOVED lines=16> */
[----:B0-----:R-:W-:-:S05]  /*0520*/  SEL R11, R17, R22, !P4 ;  /* 0x00000016110b7207 */ /* 0x001fca0006000000 */
[----:B------:R-:W-:-:S05]  /*0530*/  IMAD R11, R11, 0x4, R20 ;  /* 0x000000040b0b7824 */ /* 0x000fca00078e0214 */
[----:B--2---:R1:W-:Y:S01]  /*0540*/  STS [R11], R10 ;  /* 0x0000000a0b007388 */ /* 0x0043e20000000800 */
[----:B------:R-:W-:Y:S05]  /*0550*/  @!P0 BRA `(.L_x_16603) ;  /* 0xfffffffc009c8947 */ /* 0x000fea000383ffff */
.L_x_16602:
[----:B------:R-:W-:Y:S05]  /*0560*/  BSYNC.RECONVERGENT B0 ;  /* 0x0000000000007941 */ /* 0x000fea0003800200 */
.L_x_16601:
        /* <DEDUP_REMOVED lines=14> */
[----:B------:R-:W-:Y:S01]  /*0650*/  @P0 IADD3 R5, PT, PT, -R14, R5, RZ ;  /* 0x000000050e050210 */ /* 0x000fe20007ffe1ff */
[----:B------:R-:W-:Y:S01]  /*0660*/  @P0 VIADD R16, R16, 0x1 ;  /* 0x0000000110100836 */ /* 0x000fe20000000000 */
[----:B------:R-:W-:Y:S01]  /*0670*/  ISETP.NE.U32.AND P2, PT, R14, RZ, PT ;  /* 0x000000ff0e00720c */ /* 0x000fe20003f45070 */
[----:B------:R-:W-:Y:S01]  /*0680*/  IMAD.IADD R4, R3, 0x1, R0 ;  /* 0x0000000103047824 */ /* 0x000fe200078e0200 */
[----:B------:R-:W-:Y:S02]  /*0690*/  ISETP.GE.U32.AND P1, PT, R5, R14, PT ;  /* 0x0000000e0500720c */ /* 0x000fe40003f26070 */
[----:B------:R-:W-:Y:S02]  /*06a0*/  LOP3.LUT R5, R0, 0xff, RZ, 0xc0, !PT ;  /* 0x000000ff00057812 */ /* 0x000fe400078ec0ff */
[----:B------:R-:W-:Y:S02]  /*06b0*/  LOP3.LUT R9, R4, 0xff, RZ, 0xc, !PT ;  /* 0x000000ff04097812 */ /* 0x000fe400078e0cff */
[----:B------:R-:W-:-:S07]  /*06c0*/  MOV R8, 0x700 ;  /* 0x0000070000087802 */ /* 0x000fce0000000f00 */
[----:B------:R-:W-:Y:S02]  /*06d0*/  @P1 IADD3 R16, PT, PT, R16, 0x1, RZ ;  /* 0x0000000110101810 */ /* 0x000fe40007ffe0ff */
[----:B------:R-:W-:-:S07]  /*06e0*/  @!P2 LOP3.LUT R16, RZ, R14, RZ, 0x33, !PT ;  /* 0x0000000eff10a212 */ /* 0x000fce00078e33ff */
[----:B01----:R-:W-:Y:S05]  /*06f0*/  CALL.REL.NOINC `($__internal_131_$__cuda_sm20_div_u16) ;  /* 0x0000001c00447944 */ /* 0x003fea0003c00000 */
        /* <DEDUP_REMOVED lines=23> */
.L_x_16606:
        /* <DEDUP_REMOVED lines=8> */
.L_x_16605:
[----:B------:R-:W-:Y:S05]  /*08f0*/  BSYNC.RECONVERGENT B0 ;  /* 0x0000000000007941 */ /* 0x000fea0003800200 */
.L_x_16604:
        /* <DEDUP_REMOVED lines=14> */
.L_x_16609:
        /* <DEDUP_REMOVED lines=23> */
.L_x_16608:
[----:B------:R-:W-:Y:S05]  /*0b50*/  BSYNC.RECONVERGENT B0 ;  /* 0x0000000000007941 */ /* 0x000fea0003800200 */
.L_x_16607:
        /* <DEDUP_REMOVED lines=11> */
.L_x_16612:
[----:B------:R-:W-:Y:S01]  /*0c10*/  VIADD R19, R19, 0x1 ;  /* 0x0000000113137836 */ /* 0x000fe20000000000 */
[----:B------:R0:W-:Y:S04]  /*0c20*/  STS [R7], RZ ;  /* 0x000000ff07007388 */ /* 0x0001e80000000800 */
[----:B------:R-:W-:Y:S02]  /*0c30*/  ISETP.NE.AND P2, PT, R19, RZ, PT ;  /* 0x000000ff1300720c */ /* 0x000fe40003f45270 */
[----:B0-----:R-:W-:-:S11]  /*0c40*/  LEA R7, R0, R7, 0x2 ;  /* 0x0000000700077211 */ /* 0x001fd600078e10ff */
[----:B------:R-:W-:Y:S05]  /*0c50*/  @P2 BRA `(.L_x_16612) ;  /* 0xfffffffc00ec2947 */ /* 0x000fea000383ffff */
.L_x_16611:
[----:B------:R-:W-:Y:S05]  /*0c60*/  BSYNC.RECONVERGENT B0 ;  /* 0x0000000000007941 */ /* 0x000fea0003800200 */
.L_x_16610:
[----:B------:R-:W-:Y:S04]  /*0c70*/  BSSY.RECONVERGENT B0, `(.L_x_16613) ;  /* 0x0000012000007945 */ /* 0x000fe80003800200 */
[----:B------:R-:W-:Y:S05]  /*0c80*/  @!P1 BRA `(.L_x_16614) ;  /* 0x0000000000409947 */ /* 0x000fea0003800000 */
[----:B------:R-:W0:Y:S01]  /*0c90*/  S2UR UR5, SR_CgaCtaId ;  /* 0x00000000000579c3 */ /* 0x000e220000008800 */
[----:B------:R-:W-:Y:S02]  /*0ca0*/  UMOV UR4, 0x400 ;  /* 0x0000040000047882 */ /* 0x000fe40000000000 */
[----:B------:R-:W-:-:S04]  /*0cb0*/  UIADD3 UR4, UPT, UPT, UR4, 0x480, URZ ;  /* 0x0000048004047890 */ /* 0x000fc8000fffe0ff */
[----:B0-----:R-:W-:-:S06]  /*0cc0*/  ULEA UR4, UR5, UR4, 0x18 ;  /* 0x0000000405047291 */ /* 0x001fcc000f8ec0ff */
[----:B------:R-:W-:-:S07]  /*0cd0*/  LEA R7, R5, UR4, 0x2 ;  /* 0x0000000405077c11 */ /* 0x000fce000f8e10ff */
.L_x_16615:
        /* <DEDUP_REMOVED lines=11> */
.L_x_16614:
[----:B------:R-:W-:Y:S05]  /*0d90*/  BSYNC.RECONVERGENT B0 ;  /* 0x0000000000007941 */ /* 0x000fea0003800200 */
.L_x_16613:
[----:B------:R-:W-:Y:S05]  /*0da0*/  @!P0 BRA `(.L_x_16616) ;  /* 0x0000000800108947 */ /* 0x000fea0003800000 */
[----:B------:R-:W0:Y:S01]  /*0db0*/  LDC R9, c[0x0][0x3ac] ;  /* 0x0000eb00ff097b82 */ /* 0x000e220000000800 */
[----:B------:R-:W3:Y:S01]  /*0dc0*/  I2F.U32.RP R19, R14 ;  /* 0x0000000e00137306 */ /* 0x000ee20000209000 */
[----:B-12---:R-:W-:Y:S01]  /*0dd0*/  LOP3.LUT R8, R3, 0x1f, RZ, 0xc0, !PT ;  /* 0x0000001f03087812 */ /* 0x006fe200078ec0ff */
[----:B------:R-:W-:Y:S01]  /*0de0*/  IMAD.MOV R21, RZ, RZ, -R14 ;  /* 0x000000ffff157224 */ /* 0x000fe200078e0a0e */
[----:B------:R-:W1:Y:S02]  /*0df0*/  LDCU UR9, c[0x0][0x3ac] ;  /* 0x00007580ff0977ac */ /* 0x000e640008000800 */
[----:B------:R-:W-:Y:S01]  /*0e00*/  ISETP.GE.AND P3, PT, R8, RZ, PT ;  /* 0x000000ff0800720c */ /* 0x000fe20003f66270 */
[----:B------:R-:W2:Y:S02]  /*0e10*/  LDCU UR10, c[0x0][0x3a8] ;  /* 0x00007500ff0a77ac */ /* 0x000ea40008000800 */
[----:B---3--:R-:W3:Y:S01]  /*0e20*/  MUFU.RCP R19, R19 ;  /* 0x0000001300137308 */ /* 0x008ee20000001000 */
[----:B0-----:R-:W-:-:S04]  /*0e30*/  VIMNMX R6, PT, PT, R9, 0x20, PT ;  /* 0x0000002009067848 */ /* 0x001fc80003fe0100 */
[-C--:B------:R-:W-:Y:S02]  /*0e40*/  IABS R7, R6.reuse ;  /* 0x0000000600077213 */ /* 0x080fe40000000000 */
[----:B------:R-:W-:Y:S02]  /*0e50*/  ISETP.NE.AND P1, PT, R6, RZ, PT ;  /* 0x000000ff0600720c */ /* 0x000fe40003f25270 */
[----:B------:R-:W0:Y:S01]  /*0e60*/  I2F.RP R12, R7 ;  /* 0x00000007000c7306 */ /* 0x000e220000209400 */
[----:B---3--:R-:W-:Y:S01]  /*0e70*/  VIADD R4, R19, 0xffffffe ;  /* 0x0ffffffe13047836 */ /* 0x008fe20000000000 */
[----:B------:R-:W-:-:S06]  /*0e80*/  IABS R19, R6 ;  /* 0x0000000600137213 */ /* 0x000fcc0000000000 */
[----:B------:R3:W-:Y:S08]  /*0e90*/  F2I.FTZ.U32.TRUNC.NTZ R5, R4 ;  /* 0x0000000400057305 */ /* 0x0007f0000021f000 */
[----:B0-----:R-:W0:Y:S01]  /*0ea0*/  MUFU.RCP R12, R12 ;  /* 0x0000000c000c7308 */ /* 0x001e220000001000 */
[----:B---3--:R-:W-:Y:S02]  /*0eb0*/  IMAD.MOV.U32 R4, RZ, RZ, RZ ;  /* 0x000000ffff047224 */ /* 0x008fe400078e00ff */
[----:B0-----:R-:W-:Y:S01]  /*0ec0*/  VIADD R10, R12, 0xffffffe ;  /* 0x0ffffffe0c0a7836 */ /* 0x001fe20000000000 */
[----:B------:R-:W-:-:S04]  /*0ed0*/  IABS R12, R8 ;  /* 0x00000008000c7213 */ /* 0x000fc80000000000 */
[----:B------:R0:W3:Y:S02]  /*0ee0*/  F2I.FTZ.U32.TRUNC.NTZ R11, R10 ;  /* 0x0000000a000b7305 */ /* 0x0000e4000021f000 */
[----:B0-----:R-:W-:Y:S01]  /*0ef0*/  HFMA2 R10, -RZ, RZ, 0, 0 ;  /* 0x00000000ff0a7431 */ /* 0x001fe200000001ff */
[----:B---3--:R-:W-:-:S05]  /*0f00*/  IADD3 R20, PT, PT, RZ, -R11, RZ ;  /* 0x8000000bff147210 */ /* 0x008fca0007ffe0ff */
[----:B------:R-:W-:-:S04]  /*0f10*/  IMAD R13, R20, R7, RZ ;  /* 0x00000007140d7224 */ /* 0x000fc800078e02ff */
[----:B------:R-:W-:Y:S01]  /*0f20*/  IMAD.HI.U32 R10, R11, R13, R10 ;  /* 0x0000000d0b0a7227 */ /* 0x000fe200078e000a */
[----:B------:R-:W-:-:S03]  /*0f30*/  MOV R13, R21 ;  /* 0x00000015000d7202 */ /* 0x000fc60000000f00 */
        /* <DEDUP_REMOVED lines=9> */
[----:B------:R-:W-:Y:S01]  /*0fd0*/  IMAD.MOV R11, RZ, RZ, -R5 ;  /* 0x000000ffff0b7224 */ /* 0x000fe200078e0a05 */
[----:B------:R-:W-:-:S03]  /*0fe0*/  IADD3 R13, PT, PT, -R13, RZ, RZ ;  /* 0x000000ff0d0d7210 */ /* 0x000fc60007ffe1ff */
[C---:B------:R-:W-:Y:S02]  /*0ff0*/  IMAD R11, R14.reuse, R11, R0 ;  /* 0x0000000b0e0b7224 */ /* 0x040fe400078e0200 */
[----:B------:R-:W-:Y:S02]  /*1000*/  IMAD R13, R14, R13, R3 ;  /* 0x0000000d0e0d7224 */ /* 0x000fe400078e0203 */
[----:B------:R-:W-:Y:S01]  /*1010*/  @!P0 IMAD.IADD R10, R10, 0x1, -R7 ;  /* 0x000000010a0a8824 */ /* 0x000fe200078e0a07 */
[-C--:B------:R-:W-:Y:S02]  /*1020*/  ISETP.GE.U32.AND P0, PT, R11, R14.reuse, PT ;  /* 0x0000000e0b00720c */ /* 0x080fe40003f06070 */
[----:B------:R-:W-:Y:S02]  /*1030*/  ISETP.GE.U32.AND P4, PT, R13, R14, PT ;  /* 0x0000000e0d00720c */ /* 0x000fe40003f86070 */
[----:B------:R-:W-:-:S09]  /*1040*/  ISETP.GT.U32.AND P2, PT, R7, R10, PT ;  /* 0x0000000a0700720c */ /* 0x000fd20003f44070 */
[----:B------:R-:W-:Y:S01]  /*1050*/  @P0 IADD3 R11, PT, PT, -R14, R11, RZ ;  /* 0x0000000b0e0b0210 */ /* 0x000fe20007ffe1ff */
[----:B------:R-:W-:Y:S02]  /*1060*/  @P0 VIADD R5, R5, 0x1 ;  /* 0x0000000105050836 */ /* 0x000fe40000000000 */
[----:B------:R-:W-:Y:S02]  /*1070*/  @P4 IMAD.IADD R13, R13, 0x1, -R14 ;  /* 0x000000010d0d4824 */ /* 0x000fe400078e0a0e */
[----:B------:R-:W-:Y:S01]  /*1080*/  @!P2 IMAD.IADD R10, R10, 0x1, -R7 ;  /* 0x000000010a0aa824 */ /* 0x000fe200078e0a07 */
[-C--:B------:R-:W-:Y:S02]  /*1090*/  ISETP.GE.U32.AND P2, PT, R11, R14.reuse, PT ;  /* 0x0000000e0b00720c */ /* 0x080fe40003f46070 */
[-C--:B------:R-:W-:Y:S01]  /*10a0*/  ISETP.GE.U32.AND P4, PT, R13, R14.reuse, PT ;  /* 0x0000000e0d00720c */ /* 0x080fe20003f86070 */
[----:B------:R-:W-:Y:S01]  /*10b0*/  IMAD.MOV.U32 R4, RZ, RZ, R10 ;  /* 0x000000ffff047224 */ /* 0x000fe200078e000a */
[----:B------:R-:W-:-:S04]  /*10c0*/  LOP3.LUT R10, RZ, R14, RZ, 0x33, !PT ;  /* 0x0000000eff0a7212 */ /* 0x000fc800078e33ff */
[----:B------:R-:W-:Y:S02]  /*10d0*/  @!P3 IADD3 R4, PT, PT, -R4, RZ, RZ ;  /* 0x000000ff0404b210 */ /* 0x000fe40007ffe1ff */
[----:B------:R-:W-:Y:S02]  /*10e0*/  @!P1 LOP3.LUT R4, RZ, R6, RZ, 0x33, !PT ;  /* 0x00000006ff049212 */ /* 0x000fe400078e33ff */
[----:B------:R-:W-:Y:S02]  /*10f0*/  ISETP.NE.U32.AND P1, PT, R14, RZ, PT ;  /* 0x000000ff0e00720c */ /* 0x000fe40003f25070 */
[----:B------:R-:W-:Y:S01]  /*1100*/  @P2 IADD3 R5, PT, PT, R5, 0x1, RZ ;  /* 0x0000000105052810 */ /* 0x000fe20007ffe0ff */
[----:B------:R-:W-:Y:S02]  /*1110*/  VIADD R8, R4, 0x1 ;  /* 0x0000000104087836 */ /* 0x000fe40000000000 */
[----:B------:R-:W-:Y:S01]  /*1120*/  @P4 IMAD.IADD R13, R13, 0x1, -R14 ;  /* 0x000000010d0d4824 */ /* 0x000fe200078e0a0e */
[----:B------:R-:W-:-:S02]  /*1130*/  SEL R5, R10, R5, !P1 ;  /* 0x000000050a057207 */ /* 0x000fc40004800000 */
[----:B------:R-:W-:Y:S02]  /*1140*/  ISETP.GE.AND P0, PT, R8, R9, PT ;  /* 0x000000090800720c */ /* 0x000fe40003f06270 */
[----:B------:R-:W-:Y:S01]  /*1150*/  SEL R7, R10, R13, !P1 ;  /* 0x0000000d0a077207 */ /* 0x000fe20004800000 */
[----:B------:R-:W-:Y:S01]  /*1160*/  IMAD.MOV R10, RZ, RZ, -R9 ;  /* 0x000000ffff0a7224 */ /* 0x000fe200078e0a09 */
[----:B------:R-:W-:Y:S02]  /*1170*/  ISETP.GE.AND P1, PT, R4, R9, PT ;  /* 0x000000090400720c */ /* 0x000fe40003f26270 */
[C---:B------:R-:W-:Y:S02]  /*1180*/  SEL R11, R9.reuse, RZ, P0 ;  /* 0x000000ff090b7207 */ /* 0x040fe40000000000 */
[----:B------:R-:W-:Y:S01]  /*1190*/  SEL R19, R9, RZ, P1 ;  /* 0x000000ff09137207 */ /* 0x000fe20000800000 */
[----:B------:R-:W-:Y:S01]  /*11a0*/  IMAD.MOV.U32 R9, RZ, RZ, RZ ;  /* 0x000000ffff097224 */ /* 0x000fe200078e00ff */
[----:B------:R-:W-:-:S02]  /*11b0*/  ISETP.GE.AND P0, PT, R8, R6, PT ;  /* 0x000000060800720c */ /* 0x000fc40003f06270 */
[----:B------:R-:W-:Y:S02]  /*11c0*/  IADD3 R8, PT, PT, R8, -R11, RZ ;  /* 0x8000000b08087210 */ /* 0x000fe40007ffe0ff */
[----:B------:R-:W-:Y:S01]  /*11d0*/  LEA R11, R10, 0x201f, 0x8 ;  /* 0x0000201f0a0b7811 */ /* 0x000fe200078e40ff */
[----:B------:R-:W-:Y:S01]  /*11e0*/  IMAD.IADD R10, R4, 0x1, -R19 ;  /* 0x00000001040a7824 */ /* 0x000fe200078e0a13 */
[----:B-12---:R-:W-:-:S07]  /*11f0*/  SEL R13, R6, RZ, P0 ;  /* 0x000000ff060d7207 */ /* 0x006fce0000000000 */
.L_x_16625:
[----:B0-----:R-:W0:Y:S01]  /*1200*/  LDC R20, c[0x0][0x3ac] ;  /* 0x0000eb00ff147b82 */ /* 0x001e220000000800 */
[----:B-1----:R-:W1:Y:S01]  /*1210*/  LDCU UR4, c[0x0][0x3a8] ;  /* 0x00007500ff0477ac */ /* 0x002e620008000800 */
[-C--:B------:R-:W-:Y:S02]  /*1220*/  IADD3 R19, PT, PT, R7, R9.reuse, RZ ;  /* 0x0000000907137210 */ /* 0x080fe40007ffe0ff */
[----:B------:R-:W-:-:S04]  /*1230*/  IADD3 R9, PT, PT, R14, R9, RZ ;  /* 0x000000090e097210 */ /* 0x000fc80007ffe0ff */
[----:B------:R-:W-:Y:S02]  /*1240*/  ISETP.GE.AND P3, PT, R9, R2, PT ;  /* 0x000000020900720c */ /* 0x000fe40003f66270 */
[C---:B0-----:R-:W-:Y:S01]  /*1250*/  ISETP.GE.AND P0, PT, R20.reuse, 0x1, PT ;  /* 0x000000011400780c */ /* 0x041fe20003f06270 */
[----:B------:R-:W-:Y:S01]  /*1260*/  IMAD R22, R19, R20, R4 ;  /* 0x0000001413167224 */ /* 0x000fe200078e0204 */
[----:B------:R-:W-:-:S11]  /*1270*/  ISETP.GE.AND P2, PT, R20, 0x2, PT ;  /* 0x000000021400780c */ /* 0x000fd60003f46270 */
[----:B---3--:R-:W0:Y:S01]  /*1280*/  @P0 S2R R24, SR_CgaCtaId ;  /* 0x0000000000180919 */ /* 0x008e220000008800 */
[----:B------:R-:W-:-:S05]  /*1290*/  @P0 MOV R21, 0x400 ;  /* 0x0000040000150802 */ /* 0x000fca0000000f00 */
[----:B------:R-:W-:-:S05]  /*12a0*/  @P0 VIADD R21, R21, 0x80 ;  /* 0x0000008015150836 */ /* 0x000fca0000000000 */
[----:B0-----:R-:W-:-:S05]  /*12b0*/  @P0 LEA R21, R24, R21, 0x18 ;  /* 0x0000001518150211 */ /* 0x001fca00078ec0ff */
[----:B------:R-:W-:-:S05]  /*12c0*/  @P0 IMAD R21, R22, 0x4, R21 ;  /* 0x0000000416150824 */ /* 0x000fca00078e0215 */
[----:B--2---:R0:W2:Y:S01]  /*12d0*/  @P0 LDS R6, [R21] ;  /* 0x0000000015060984 */ /* 0x0040a20000000800 */
[----:B-1----:R-:W-:Y:S01]  /*12e0*/  ISETP.GE.AND P0, PT, R16, UR4, PT ;  /* 0x0000000410007c0c */ /* 0x002fe2000bf06270 */
[----:B------:R-:W-:-:S12]  /*12f0*/  @!P2 BRA `(.L_x_16617) ;  /* 0x00000000001ca947 */ /* 0x000fd80003800000 */
[----:B------:R-:W1:Y:S01]  /*1300*/  S2UR UR5, SR_CgaCtaId ;  /* 0x00000000000579c3 */ /* 0x000e620000008800 */
[----:B------:R-:W-:Y:S01]  /*1310*/  UMOV UR4, 0x400 ;  /* 0x0000040000047882 */ /* 0x000fe20000000000 */
[----:B------:R-:W-:Y:S01]  /*1320*/  IMAD.IADD R12, R22, 0x1, -R13 ;  /* 0x00000001160c7824 */ /* 0x000fe200078e0a0d */
[----:B------:R-:W-:-:S04]  /*1330*/  UIADD3 UR4, UPT, UPT, UR4, 0x80, URZ ;  /* 0x0000008004047890 */ /* 0x000fc8000fffe0ff */
[----:B-1----:R-:W-:-:S06]  /*1340*/  ULEA UR4, UR5, UR4, 0x18 ;  /* 0x0000000405047291 */ /* 0x002fcc000f8ec0ff */
[----:B------:R-:W-:-:S06]  /*1350*/  LEA R12, R12, UR4, 0x2 ;  /* 0x000000040c0c7c11 */ /* 0x000fcc000f8e10ff */
[----:B------:R-:W1:Y:S02]  /*1360*/  LDS R12, [R12+0x4] ;  /* 0x000004000c0c7984 */ /* 0x000e640000000800 */
.L_x_16617:
[----:B------:R-:W-:Y:S04]  /*1370*/  BSSY B0, `(.L_x_16618) ;  /* 0x0000026000007945 */ /* 0x000fe80003800000 */
[----:B------:R-:W-:Y:S05]  /*1380*/  @P0 BRA `(.L_x_16619) ;  /* 0x0000000000900947 */ /* 0x000fea0003800000 */
[----:B------:R-:W3:Y:S01]  /*1390*/  S2R R22, SR_CgaCtaId ;  /* 0x0000000000167919 */ /* 0x000ee20000008800 */
[----:B0-----:R-:W-:Y:S02]  /*13a0*/  MOV R21, 0x400 ;  /* 0x0000040000157802 */ /* 0x001fe40000000f00 */
[----:B------:R-:W-:-:S03]  /*13b0*/  ISETP.GT.U32.AND P1, PT, R20, 0x20, PT ;  /* 0x000000201400780c */ /* 0x000fc60003f24070 */
[----:B------:R-:W-:Y:S01]  /*13c0*/  VIADD R23, R21, 0x480 ;  /* 0x0000048015177836 */ /* 0x000fe20000000000 */
[----:B---3--:R-:W-:-:S04]  /*13d0*/  LEA R20, R22, R21, 0x18 ;  /* 0x0000001516147211 */ /* 0x008fc800078ec0ff */
[----:B------:R-:W-:Y:S02]  /*13e0*/  LEA R21, R22, R23, 0x18 ;  /* 0x0000001716157211 */ /* 0x000fe400078ec0ff */
[----:B------:R-:W-:-:S07]  /*13f0*/  MOV R22, R16 ;  /* 0x0000001000167202 */ /* 0x000fce0000000f00 */
.L_x_16624:
[----:B---3--:R-:W-:-:S04]  /*1400*/  IMAD R25, R22, 0xc, R20 ;  /* 0x0000000c16197824 */ /* 0x008fc800078e0214 */
[----:B0-----:R-:W-:-:S06]  /*1410*/  IMAD R23, R4, 0x4, R25 ;  /* 0x0000000404177824 */ /* 0x001fcc00078e0219 */
[----:B------:R-:W0:Y:S01]  /*1420*/  LDS R23, [R23] ;  /* 0x0000000017177984 */ /* 0x000e220000000800 */
[----:B------:R-:W-:Y:S05]  /*1430*/  @P1 BRA `(.L_x_16620) ;  /* 0x0000000000281947 */ /* 0x000fea0003800000 */
[----:B------:R-:W-:-:S03]  /*1440*/  UMOV UR4, 0xffffffff ;  /* 0xffffffff00047882 */ /* 0x000fc60000000000 */
[----:B------:R-:W-:Y:S05]  /*1450*/  BRA.DIV UR4, `(.L_x_16621) ;  /* 0x0000000e04a47947 */ /* 0x000fea000b800000 */
[----:B0-----:R0:W3:Y:S02]  /*1460*/  SHFL.IDX PT, R25, R23, R10, R11 ;  /* 0x0000000a17197389 */ /* 0x0010e400000e000b */
.L_x_16632:
[----:B--23--:R-:W-:Y:S01]  /*1470*/  IMAD R25, R6, R25, RZ ;  /* 0x0000001906197224 */ /* 0x00cfe200078e02ff */
[----:B------:R-:W-:Y:S06]  /*1480*/  @!P2 BRA `(.L_x_16622) ;  /* 0x000000000030a947 */ /* 0x000fec0003800000 */
[----:B------:R-:W-:-:S03]  /*1490*/  UMOV UR4, 0xffffffff ;  /* 0xffffffff00047882 */ /* 0x000fc60000000000 */
[----:B------:R-:W-:Y:S05]  /*14a0*/  BRA.DIV UR4, `(.L_x_16623) ;  /* 0x0000000e04b47947 */ /* 0x000fea000b800000 */
[----:B0-----:R0:W2:Y:S02]  /*14b0*/  SHFL.IDX PT, R23, R23, R8, R11 ;  /* 0x0000000817177389 */ /* 0x0010a400000e000b */
.L_x_16635:
[----:B-12---:R-:W-:Y:S01]  /*14c0*/  IMAD R25, R12, R23, R25 ;  /* 0x000000170c197224 */ /* 0x006fe200078e0219 */
[----:B------:R-:W-:Y:S06]  /*14d0*/  BRA `(.L_x_16622) ;  /* 0x00000000001c7947 */ /* 0x000fec0003800000 */
.L_x_16620:
[----:B------:R-:W-:Y:S01]  /*14e0*/  @P2 IMAD.IADD R24, R4, 0x1, -R13 ;  /* 0x0000000104182824 */ /* 0x000fe200078e0a0d */
[----:B------:R-:W-:Y:S01]  /*14f0*/  ISETP.LT.AND P0, PT, RZ, UR9, PT ;  /* 0x00000009ff007c0c */ /* 0x000fe2000bf01270 */
[----:B0-2---:R-:W-:-:S03]  /*1500*/  IMAD R23, R6, R23, RZ ;  /* 0x0000001706177224 */ /* 0x005fc600078e02ff */
[----:B------:R-:W-:Y:S02]  /*1510*/  @P2 LEA R24, R24, R25, 0x2 ;  /* 0x0000001918182211 */ /* 0x000fe400078e10ff */
[----:B------:R-:W-:-:S04]  /*1520*/  SEL R25, R23, RZ, P0 ;  /* 0x000000ff17197207 */ /* 0x000fc80000000000 */
[----:B------:R-:W1:Y:S02]  /*1530*/  @P2 LDS R24, [R24+0x4] ;  /* 0x0000040018182984 */ /* 0x000e640000000800 */
[----:B-1----:R-:W-:-:S07]  /*1540*/  @P2 IMAD R25, R12, R24, R25 ;  /* 0x000000180c192224 */ /* 0x002fce00078e0219 */
.L_x_16622:
        /* <DEDUP_REMOVED lines=8> */
.L_x_16619:
[----:B------:R-:W-:Y:S05]  /*15d0*/  BSYNC B0 ;  /* 0x0000000000007941 */ /* 0x000fea0003800000 */
.L_x_16618:
[----:B------:R-:W-:Y:S05]  /*15e0*/  @!P3 BRA `(.L_x_16625) ;  /* 0xfffffffc0004b947 */ /* 0x000fea000383ffff */
.L_x_16616:
[----:B------:R-:W-:Y:S05]  /*15f0*/  WARPSYNC.ALL ;  /* 0x0000000000007948 */ /* 0x000fea0003800000 */
[----:B------:R-:W-:Y:S01]  /*1600*/  ISETP.NE.AND P3, PT, R15, 0x2, PT ;  /* 0x000000020f00780c */ /* 0x000fe20003f65270 */
[----:B--2---:R-:W1:Y:S01]  /*1610*/  LDC R4, c[0x0][0x3ac] ;  /* 0x0000eb00ff047b82 */ /* 0x004e620000000800 */
[----:B------:R-:W-:Y:S01]  /*1620*/  HFMA2 R6, -RZ, RZ, 0, 0 ;  /* 0x00000000ff067431 */ /* 0x000fe200000001ff */
[----:B------:R-:W-:Y:S01]  /*1630*/  LOP3.LUT R18, R18, 0xffff, RZ, 0xc0, !PT ;  /* 0x0000ffff12127812 */ /* 0x000fe200078ec0ff */
[----:B------:R-:W-:Y:S01]  /*1640*/  IMAD R14, R2, R17, RZ ;  /* 0x00000011020e7224 */ /* 0x000fe200078e02ff */
[----:B------:R-:W-:Y:S04]  /*1650*/  BSSY.RECONVERGENT B0, `(.L_x_16626) ;  /* 0x000004c000007945 */ /* 0x000fe80003800200 */
[----:B0-----:R-:W0:Y:S01]  /*1660*/  LDC R11, c[0x0][0x388] ;  /* 0x0000e200ff0b7b82 */ /* 0x001e220000000800 */
[----:B-1----:R-:W-:-:S04]  /*1670*/  IABS R8, R4 ;  /* 0x0000000400087213 */ /* 0x002fc80000000000 */
[----:B------:R-:W1:Y:S01]  /*1680*/  I2F.RP R9, R8 ;  /* 0x0000000800097306 */ /* 0x000e620000209400 */
[----:B0-----:R-:W-:-:S07]  /*1690*/  IABS R10, R11 ;  /* 0x0000000b000a7213 */ /* 0x001fce0000000000 */
[----:B-1----:R-:W0:Y:S02]  /*16a0*/  MUFU.RCP R9, R9 ;  /* 0x0000000900097308 */ /* 0x002e240000001000 */
[----:B0-----:R-:W-:-:S06]  /*16b0*/  VIADD R7, R9, 0xffffffe ;  /* 0x0ffffffe09077836 */ /* 0x001fcc0000000000 */
[----:B------:R-:W0:Y:S02]  /*16c0*/  F2I.FTZ.U32.TRUNC.NTZ R7, R7 ;  /* 0x0000000700077305 */ /* 0x000e24000021f000 */
[----:B0-----:R-:W-:-:S04]  /*16d0*/  IMAD.MOV R5, RZ, RZ, -R7 ;  /* 0x000000ffff057224 */ /* 0x001fc800078e0a07 */
[----:B------:R-:W-:-:S04]  /*16e0*/  IMAD R5, R5, R8, RZ ;  /* 0x0000000805057224 */ /* 0x000fc800078e02ff */
[----:B------:R-:W-:Y:S02]  /*16f0*/  IMAD.HI.U32 R6, R7, R5, R6 ;  /* 0x0000000507067227 */ /* 0x000fe400078e0006 */
[----:B------:R-:W0:Y:S02]  /*1700*/  LDC R7, c[0x0][0x384] ;  /* 0x0000e100ff077b82 */ /* 0x000e240000000800 */
[----:B------:R-:W-:-:S04]  /*1710*/  IMAD.MOV.U32 R5, RZ, RZ, R10 ;  /* 0x000000ffff057224 */ /* 0x000fc800078e000a */
[----:B------:R-:W-:-:S04]  /*1720*/  IMAD.HI.U32 R19, R6, R5, RZ ;  /* 0x0000000506137227 */ /* 0x000fc800078e00ff */
[----:B------:R-:W-:-:S04]  /*1730*/  IMAD.MOV R6, RZ, RZ, -R19 ;  /* 0x000000ffff067224 */ /* 0x000fc800078e0a13 */
[C---:B------:R-:W-:Y:S01]  /*1740*/  IMAD R5, R8.reuse, R6, R5 ;  /* 0x0000000608057224 */ /* 0x040fe200078e0205 */
[----:B------:R-:W-:Y:S04]  /*1750*/  BAR.SYNC.DEFER_BLOCKING 0x0 ;  /* 0x0000000000007b1d */ /* 0x000fe80000010000 */
[----:B------:R-:W-:Y:S01]  /*1760*/  ISETP.GT.U32.AND P1, PT, R8, R5, PT ;  /* 0x000000050800720c */ /* 0x000fe20003f24070 */
[----:B0-----:R-:W-:-:S12]  /*1770*/  IMAD R14, R7, UR8, R14 ;  /* 0x00000008070e7c24 */ /* 0x001fd8000f8e020e */
[-C--:B------:R-:W-:Y:S01]  /*1780*/  @!P1 IADD3 R5, PT, PT, R5, -R8.reuse, RZ ;  /* 0x8000000805059210 */ /* 0x080fe20007ffe0ff */
[----:B------:R-:W-:Y:S01]  /*1790*/  @!P1 VIADD R19, R19, 0x1 ;  /* 0x0000000113139836 */ /* 0x000fe20000000000 */
[----:B------:R-:W-:Y:S02]  /*17a0*/  ISETP.NE.AND P1, PT, R4, RZ, PT ;  /* 0x000000ff0400720c */ /* 0x000fe40003f25270 */
[----:B------:R-:W-:Y:S02]  /*17b0*/  ISETP.GE.U32.AND P0, PT, R5, R8, PT ;  /* 0x000000080500720c */ /* 0x000fe40003f06070 */
[----:B------:R-:W-:-:S04]  /*17c0*/  LOP3.LUT R5, R11, R4, RZ, 0x3c, !PT ;  /* 0x000000040b057212 */ /* 0x000fc800078e3cff */
[----:B------:R-:W-:-:S07]  /*17d0*/  ISETP.GE.AND P2, PT, R5, RZ, PT ;  /* 0x000000ff0500720c */ /* 0x000fce0003f46270 */
[----:B------:R-:W-:Y:S01]  /*17e0*/  @P0 VIADD R19, R19, 0x1 ;  /* 0x0000000113130836 */ /* 0x000fe20000000000 */
[----:B------:R-:W-:-:S05]  /*17f0*/  ISETP.GE.U32.AND P0, PT, R18, 0x2, PT ;  /* 0x000000021200780c */ /* 0x000fca0003f06070 */
[----:B------:R-:W-:Y:S02]  /*1800*/  @!P2 IADD3 R19, PT, PT, -R19, RZ, RZ ;  /* 0x000000ff1313a210 */ /* 0x000fe40007ffe1ff */
[----:B------:R-:W-:Y:S01]  /*1810*/  @!P1 LOP3.LUT R19, RZ, R4, RZ, 0x33, !PT ;  /* 0x00000004ff139212 */ /* 0x000fe200078e33ff */
[----:B------:R-:W-:Y:S06]  /*1820*/  @!P3 BRA `(.L_x_16627) ;  /* 0x0000000000b8b947 */ /* 0x000fec0003800000 */
[----:B------:R-:W-:Y:S01]  /*1830*/  IABS R6, R2 ;  /* 0x0000000200067213 */ /* 0x000fe20000000000 */
[----:B------:R-:W0:Y:S01]  /*1840*/  S2UR UR5, SR_CgaCtaId ;  /* 0x00000000000579c3 */ /* 0x000e220000008800 */
[----:B------:R-:W-:Y:S01]  /*1850*/  UMOV UR4, 0x400 ;  /* 0x0000040000047882 */ /* 0x000fe20000000000 */
[----:B------:R-:W-:Y:S01]  /*1860*/  LOP3.LUT R10, R15, 0x2, RZ, 0x3c, !PT ;  /* 0x000000020f0a7812 */ /* 0x000fe200078e3cff */
[----:B------:R-:W1:Y:S01]  /*1870*/  I2F.RP R7, R6 ;  /* 0x0000000600077306 */ /* 0x000e620000209400 */
[----:B------:R-:W-:Y:S01]  /*1880*/  UIADD3 UR4, UPT, UPT, UR4, 0x480, URZ ;  /* 0x0000048004047890 */ /* 0x000fe2000fffe0ff */
[----:B------:R-:W-:Y:S02]  /*1890*/  ISETP.NE.AND P4, PT, R2, RZ, PT ;  /* 0x000000ff0200720c */ /* 0x000fe40003f85270 */
[----:B------:R-:W-:Y:S01]  /*18a0*/  IMAD.MOV R10, RZ, RZ, -R10 ;  /* 0x000000ffff0a7224 */ /* 0x000fe200078e0a0a */
[----:B------:R-:W2:Y:S03]  /*18b0*/  LDC.64 R4, c[0x0][0x3a0] ;  /* 0x0000e800ff047b82 */ /* 0x000ea60000000a00 */
[----:B-1----:R-:W1:Y:S01]  /*18c0*/  MUFU.RCP R7, R7 ;  /* 0x0000000700077308 */ /* 0x002e620000001000 */
[----:B0-----:R-:W-:Y:S01]  /*18d0*/  ULEA UR4, UR5, UR4, 0x18 ;  /* 0x0000000405047291 */ /* 0x001fe2000f8ec0ff */
[----:B-1----:R-:W-:-:S06]  /*18e0*/  VIADD R8, R7, 0xffffffe ;  /* 0x0ffffffe07087836 */ /* 0x002fcc0000000000 */
[----:B------:R0:W1:Y:S02]  /*18f0*/  F2I.FTZ.U32.TRUNC.NTZ R9, R8 ;  /* 0x0000000800097305 */ /* 0x000064000021f000 */
[----:B0-----:R-:W-:Y:S01]  /*1900*/  MOV R8, RZ ;  /* 0x000000ff00087202 */ /* 0x001fe20000000f00 */
[----:B-1----:R-:W-:-:S04]  /*1910*/  IMAD.MOV R11, RZ, RZ, -R9 ;  /* 0x000000ffff0b7224 */ /* 0x002fc800078e0a09 */
[----:B------:R-:W-:-:S04]  /*1920*/  IMAD R11, R11, R6, RZ ;  /* 0x000000060b0b7224 */ /* 0x000fc800078e02ff */
[----:B------:R-:W-:Y:S01]  /*1930*/  IMAD.HI.U32 R7, R9, R11, R8 ;  /* 0x0000000b09077227 */ /* 0x000fe200078e0008 */
[----:B------:R-:W-:Y:S02]  /*1940*/  LOP3.LUT R8, RZ, R2, RZ, 0x33, !PT ;  /* 0x00000002ff087212 */ /* 0x000fe400078e33ff */
[----:B--2---:R-:W-:-:S07]  /*1950*/  LEA R9, R3, UR4, 0x2 ;  /* 0x0000000403097c11 */ /* 0x004fce000f8e10ff */
.L_x_16628:
[----:B------:R-:W-:Y:S01]  /*1960*/  IABS R11, R2 ;  /* 0x00000002000b7213 */ /* 0x000fe20000000000 */
[----:B0-----:R0:W1:Y:S01]  /*1970*/  LDS R15, [R9] ;  /* 0x00000000090f7984 */ /* 0x0010620000000800 */
[----:B------:R-:W-:Y:S02]  /*1980*/  IABS R12, R3 ;  /* 0x00000003000c7213 */ /* 0x000fe40000000000 */
[----:B------:R-:W-:Y:S01]  /*1990*/  IADD3 R10, PT, PT, R10, 0x1, RZ ;  /* 0x000000010a0a7810 */ /* 0x000fe20007ffe0ff */
[----:B------:R-:W-:Y:S02]  /*19a0*/  IMAD.MOV R13, RZ, RZ, -R11 ;  /* 0x000000ffff0d7224 */ /* 0x000fe400078e0a0b */
[----:B------:R-:W-:-:S04]  /*19b0*/  IMAD.HI.U32 R11, R7, R12, RZ ;  /* 0x0000000c070b7227 */ /* 0x000fc800078e00ff */
[----:B------:R-:W-:Y:S01]  /*19c0*/  IMAD R13, R11, R13, R12 ;  /* 0x0000000d0b0d7224 */ /* 0x000fe200078e020c */
[----:B------:R-:W-:Y:S01]  /*19d0*/  IABS R12, R2 ;  /* 0x00000002000c7213 */ /* 0x000fe20000000000 */
[----:B0-----:R-:W-:-:S03]  /*19e0*/  IMAD R9, R0, 0x4, R9 ;  /* 0x0000000400097824 */ /* 0x001fc600078e0209 */
[----:B------:R-:W-:-:S13]  /*19f0*/  ISETP.GT.U32.AND P2, PT, R6, R13, PT ;  /* 0x0000000d0600720c */ /* 0x000fda0003f44070 */
[----:B------:R-:W-:Y:S01]  /*1a00*/  @!P2 IADD3 R13, PT, PT, R13, -R12, RZ ;  /* 0x8000000c0d0da210 */ /* 0x000fe20007ffe0ff */
[----:B------:R-:W-:Y:S01]  /*1a10*/  @!P2 VIADD R11, R11, 0x1 ;  /* 0x000000010b0ba836 */ /* 0x000fe20000000000 */
[----:B------:R-:W-:Y:S02]  /*1a20*/  LOP3.LUT R12, R3, R2, RZ, 0x3c, !PT ;  /* 0x00000002030c7212 */ /* 0x000fe400078e3cff */
[----:B------:R-:W-:Y:S02]  /*1a30*/  ISETP.GE.U32.AND P1, PT, R13, R6, PT ;  /* 0x000000060d00720c */ /* 0x000fe40003f26070 */
[----:B------:R-:W-:-:S11]  /*1a40*/  ISETP.GE.AND P3, PT, R12, RZ, PT ;  /* 0x000000ff0c00720c */ /* 0x000fd60003f66270 */
[----:B------:R-:W-:Y:S01]  /*1a50*/  @P1 VIADD R11, R11, 0x1 ;  /* 0x000000010b0b1836 */ /* 0x000fe20000000000 */
[----:B------:R-:W-:-:S04]  /*1a60*/  ISETP.NE.AND P1, PT, R10, RZ, PT ;  /* 0x000000ff0a00720c */ /* 0x000fc80003f25270 */
        /* <DEDUP_REMOVED lines=10> */
.L_x_16627:
[----:B------:R-:W-:Y:S05]  /*1b10*/  BSYNC.RECONVERGENT B0 ;  /* 0x0000000000007941 */ /* 0x000fea0003800200 */
.L_x_16626:
[----:B------:R-:W-:Y:S05]  /*1b20*/  @!P0 EXIT ;  /* 0x000000000000894d */ /* 0x000fea0003800000 */
[-C--:B------:R-:W-:Y:S01]  /*1b30*/  IABS R20, R2.reuse ;  /* 0x0000000200147213 */ /* 0x080fe20000000000 */
[----:B------:R-:W1:Y:S01]  /*1b40*/  S2UR UR5, SR_CgaCtaId ;  /* 0x00000000000579c3 */ /* 0x000e620000008800 */
[----:B------:R-:W-:Y:S01]  /*1b50*/  UMOV UR4, 0x400 ;  /* 0x0000040000047882 */ /* 0x000fe20000000000 */
[----:B------:R-:W-:Y:S01]  /*1b60*/  ISETP.NE.AND P0, PT, R2, RZ, PT ;  /* 0x000000ff0200720c */ /* 0x000fe20003f05270 */
[----:B------:R-:W2:Y:S01]  /*1b70*/  I2F.RP R8, R20 ;  /* 0x0000001400087306 */ /* 0x000ea20000209400 */
[----:B------:R-:W-:Y:S01]  /*1b80*/  UIADD3 UR4, UPT, UPT, UR4, 0x480, URZ ;  /* 0x0000048004047890 */ /* 0x000fe2000fffe0ff */
[C---:B------:R-:W-:Y:S01]  /*1b90*/  LEA R23, R0.reuse, R3, 0x1 ;  /* 0x0000000300177211 */ /* 0x040fe200078e08ff */
[----:B------:R-:W-:Y:S01]  /*1ba0*/  IMAD R21, R0, 0x3, R3 ;  /* 0x0000000300157824 */ /* 0x000fe200078e0203 */
[----:B------:R-:W-:Y:S01]  /*1bb0*/  LOP3.LUT R16, RZ, R2, RZ, 0x33, !PT ;  /* 0x00000002ff107212 */ /* 0x000fe200078e33ff */
[----:B------:R-:W4:Y:S01]  /*1bc0*/  LDC.64 R4, c[0x0][0x3a0] ;  /* 0x0000e800ff047b82 */ /* 0x000f220000000a00 */
[----:B------:R-:W-:-:S02]  /*1bd0*/  IMAD.IADD R17, R3, 0x1, R0 ;  /* 0x0000000103117824 */ /* 0x000fc400078e0200 */
[----:B--2---:R-:W2:Y:S01]  /*1be0*/  MUFU.RCP R8, R8 ;  /* 0x0000000800087308 */ /* 0x004ea20000001000 */
[----:B-1----:R-:W-:-:S06]  /*1bf0*/  ULEA UR4, UR5, UR4, 0x18 ;  /* 0x0000000405047291 */ /* 0x002fcc000f8ec0ff */
[----:B0-----:R-:W-:Y:S02]  /*1c00*/  LEA R15, R3, UR4, 0x2 ;  /* 0x00000004030f7c11 */ /* 0x001fe4000f8e10ff */
[----:B--2---:R-:W-:-:S04]  /*1c10*/  IADD3 R6, PT, PT, R8, 0xffffffe, RZ ;  /* 0x0ffffffe08067810 */ /* 0x004fc80007ffe0ff */
[----:B------:R0:W1:Y:S02]  /*1c20*/  F2I.FTZ.U32.TRUNC.NTZ R7, R6 ;  /* 0x0000000600077305 */ /* 0x000064000021f000 */
[----:B0-----:R-:W-:Y:S02]  /*1c30*/  IMAD.MOV.U32 R6, RZ, RZ, RZ ;  /* 0x000000ffff067224 */ /* 0x001fe400078e00ff */
[----:B-1----:R-:W-:-:S04]  /*1c40*/  IMAD.MOV R9, RZ, RZ, -R7 ;  /* 0x000000ffff097224 */ /* 0x002fc800078e0a07 */
[----:B------:R-:W-:-:S04]  /*1c50*/  IMAD R9, R9, R20, RZ ;  /* 0x0000001409097224 */ /* 0x000fc800078e02ff */
[----:B----4-:R-:W-:-:S07]  /*1c60*/  IMAD.HI.U32 R18, R7, R9, R6 ;  /* 0x0000000907127227 */ /* 0x010fce00078e0006 */
.L_x_16629:
[-C--:B-1----:R-:W-:Y:S01]  /*1c70*/  IABS R10, R2.reuse ;  /* 0x00000002000a7213 */ /* 0x082fe20000000000 */
[----:B------:R-:W-:Y:S01]  /*1c80*/  IMAD R29, R0, 0xc, R15 ;  /* 0x0000000c001d7824 */ /* 0x000fe200078e020f */
[----:B------:R-:W-:Y:S02]  /*1c90*/  IABS R9, R2 ;  /* 0x0000000200097213 */ /* 0x000fe40000000000 */
[----:B------:R-:W0:Y:S01]  /*1ca0*/  I2F.RP R8, R10 ;  /* 0x0000000a00087306 */ /* 0x000e220000209400 */
[----:B------:R-:W-:Y:S02]  /*1cb0*/  IABS R6, R3 ;  /* 0x0000000300067213 */ /* 0x000fe40000000000 */
[----:B------:R-:W-:Y:S01]  /*1cc0*/  IADD3 R11, PT, PT, RZ, -R9, RZ ;  /* 0x80000009ff0b7210 */ /* 0x000fe20007ffe0ff */
[----:B------:R-:W-:Y:S01]  /*1cd0*/  LDS R29, [R29] ;  /* 0x000000001d1d7984 */ /* 0x000fe20000000800 */
[----:B------:R-:W-:Y:S01]  /*1ce0*/  IABS R22, R21 ;  /* 0x0000001500167213 */ /* 0x000fe20000000000 */
[----:B------:R-:W-:Y:S01]  /*1cf0*/  IMAD.HI.U32 R9, R18, R6, RZ ;  /* 0x0000000612097227 */ /* 0x000fe200078e00ff */
[----:B------:R-:W-:-:S03]  /*1d00*/  IABS R12, R23 ;  /* 0x00000017000c7213 */ /* 0x000fc60000000000 */
[----:B------:R-:W-:Y:S02]  /*1d10*/  IMAD R13, R9, R11, R6 ;  /* 0x0000000b090d7224 */ /* 0x000fe400078e0206 */
[----:B------:R-:W-:Y:S01]  /*1d20*/  IMAD.MOV.U32 R6, RZ, RZ, RZ ;  /* 0x000000ffff067224 */ /* 0x000fe200078e00ff */
[----:B0-----:R-:W0:Y:S02]  /*1d30*/  MUFU.RCP R8, R8 ;  /* 0x0000000800087308 */ /* 0x001e240000001000 */
[----:B------:R-:W-:-:S13]  /*1d40*/  ISETP.GT.U32.AND P1, PT, R20, R13, PT ;  /* 0x0000000d1400720c */ /* 0x000fda0003f24070 */
[----:B------:R-:W-:Y:S01]  /*1d50*/  @!P1 IMAD.IADD R13, R13, 0x1, -R10 ;  /* 0x000000010d0d9824 */ /* 0x000fe200078e0a0a */
[----:B------:R-:W-:Y:S01]  /*1d60*/  @!P1 IADD3 R9, PT, PT, R9, 0x1, RZ ;  /* 0x0000000109099810 */ /* 0x000fe20007ffe0ff */
[----:B0-----:R-:W-:Y:S01]  /*1d70*/  VIADD R7, R8, 0xffffffe ;  /* 0x0ffffffe08077836 */ /* 0x001fe20000000000 */
[----:B------:R-:W-:Y:S02]  /*1d80*/  IABS R8, R17 ;  /* 0x0000001100087213 */ /* 0x000fe40000000000 */
[----:B------:R-:W-:Y:S01]  /*1d90*/  ISETP.GE.U32.AND P2, PT, R13, R20, PT ;  /* 0x000000140d00720c */ /* 0x000fe20003f46070 */
[----:B------:R-:W-:Y:S02]  /*1da0*/  IMAD.MOV.U32 R13, RZ, RZ, R22 ;  /* 0x000000ffff0d7224 */ /* 0x000fe400078e0016 */
[----:B------:R-:W3:Y:S01]  /*1db0*/  F2I.FTZ.U32.TRUNC.NTZ R7, R7 ;  /* 0x0000000700077305 */ /* 0x000ee2000021f000 */
[----:B------:R0:W1:Y:S09]  /*1dc0*/  LDS R22, [R15] ;  /* 0x000000000f167984 */ /* 0x0000720000000800 */
[----:B------:R-:W-:-:S02]  /*1dd0*/  @P2 VIADD R9, R9, 0x1 ;  /* 0x0000000109092836 */ /* 0x000fc40000000000 */
[----:B---3--:R-:W-:-:S04]  /*1de0*/  IMAD.MOV R25, RZ, RZ, -R7 ;  /* 0x000000ffff197224 */ /* 0x008fc800078e0a07 */
[----:B------:R-:W-:-:S04]  /*1df0*/  IMAD R25, R25, R10, RZ ;  /* 0x0000000a19197224 */ /* 0x000fc800078e02ff */
[----:B------:R-:W-:Y:S01]  /*1e00*/  IMAD.HI.U32 R6, R7, R25, R6 ;  /* 0x0000001907067227 */ /* 0x000fe200078e0006 */
[----:B------:R-:W-:-:S05]  /*1e10*/  MOV R25, R8 ;  /* 0x0000000800197202 */ /* 0x000fca0000000f00 */
        /* <DEDUP_REMOVED lines=13> */
[----:B------:R-:W-:Y:S02]  /*1ef0*/  @!P6 IMAD.IADD R25, R25, 0x1, -R10 ;  /* 0x000000011919e824 */ /* 0x000fe400078e0a0a */
[----:B------:R-:W-:Y:S01]  /*1f00*/  @!P6 VIADD R8, R8, 0x1 ;  /* 0x000000010808e836 */ /* 0x000fe20000000000 */
[----:B------:R-:W-:Y:S02]  /*1f10*/  ISETP.GE.AND P6, PT, R13, RZ, PT ;  /* 0x000000ff0d00720c */ /* 0x000fe40003fc6270 */
[-C--:B------:R-:W-:Y:S01]  /*1f20*/  ISETP.GE.U32.AND P4, PT, R25, R10.reuse, PT ;  /* 0x0000000a1900720c */ /* 0x080fe20003f86070 */
[----:B------:R-:W-:Y:S01]  /*1f30*/  @!P5 VIADD R7, R7, 0x1 ;  /* 0x000000010707d836 */ /* 0x000fe20000000000 */
[-C--:B------:R-:W-:Y:S01]  /*1f40*/  @!P5 IADD3 R27, PT, PT, R27, -R10.reuse, RZ ;  /* 0x8000000a1b1bd210 */ /* 0x080fe20007ffe0ff */
[C---:B------:R-:W-:Y:S01]  /*1f50*/  IMAD R25, R0.reuse, 0x8, R15 ;  /* 0x0000000800197824 */ /* 0x040fe200078e020f */
[-C--:B------:R-:W-:Y:S01]  /*1f60*/  @!P2 IADD3 R11, PT, PT, R11, -R10.reuse, RZ ;  /* 0x8000000a0b0ba210 */ /* 0x080fe20007ffe0ff */
[----:B------:R-:W-:Y:S01]  /*1f70*/  @!P1 IMAD.MOV R9, RZ, RZ, -R9 ;  /* 0x000000ffff099224 */ /* 0x000fe200078e0a09 */
[-C--:B------:R-:W-:Y:S01]  /*1f80*/  ISETP.GE.U32.AND P3, PT, R27, R10.reuse, PT ;  /* 0x0000000a1b00720c */ /* 0x080fe20003f66070 */
[--C-:B------:R-:W-:Y:S01]  /*1f90*/  IMAD R27, R0, 0x4, R15.reuse ;  /* 0x00000004001b7824 */ /* 0x100fe200078e020f */
[----:B------:R-:W-:Y:S01]  /*1fa0*/  ISETP.GE.U32.AND P5, PT, R11, R10, PT ;  /* 0x0000000a0b00720c */ /* 0x000fe20003fa6070 */
[----:B------:R-:W-:Y:S01]  /*1fb0*/  LDS R25, [R25] ;  /* 0x0000000019197984 */ /* 0x000fe20000000800 */
[----:B------:R-:W-:Y:S01]  /*1fc0*/  ISETP.GE.AND P1, PT, R12, RZ, PT ;  /* 0x000000ff0c00720c */ /* 0x000fe20003f26270 */
[----:B0-----:R-:W-:Y:S01]  /*1fd0*/  IMAD R15, R0, 0x10, R15 ;  /* 0x00000010000f7824 */ /* 0x001fe200078e020f */
[----:B------:R-:W-:Y:S01]  /*1fe0*/  LOP3.LUT R12, R21, R2, RZ, 0x3c, !PT ;  /* 0x00000002150c7212 */ /* 0x000fe200078e3cff */
[----:B------:R-:W0:Y:S01]  /*1ff0*/  LDS R27, [R27] ;  /* 0x000000001b1b7984 */ /* 0x000e220000000800 */
[----:B------:R-:W-:Y:S01]  /*2000*/  @P4 VIADD R8, R8, 0x1 ;  /* 0x0000000108084836 */ /* 0x000fe20000000000 */
[----:B------:R-:W-:-:S02]  /*2010*/  @!P2 IADD3 R6, PT, PT, R6, 0x1, RZ ;  /* 0x000000010606a810 */ /* 0x000fc40007ffe0ff */
[----:B------:R-:W-:Y:S02]  /*2020*/  ISETP.GE.AND P4, PT, R12, RZ, PT ;  /* 0x000000ff0c00720c */ /* 0x000fe40003f86270 */
[----:B------:R-:W-:Y:S02]  /*2030*/  @P3 IADD3 R7, PT, PT, R7, 0x1, RZ ;  /* 0x0000000107073810 */ /* 0x000fe40007ffe0ff */
[----:B------:R-:W-:Y:S02]  /*2040*/  ISETP.NE.AND P3, PT, R2, RZ, PT ;  /* 0x000000ff0200720c */ /* 0x000fe40003f65270 */
[----:B------:R-:W-:Y:S01]  /*2050*/  LOP3.LUT R10, RZ, R2, RZ, 0x33, !PT ;  /* 0x00000002ff0a7212 */ /* 0x000fe200078e33ff */
[----:B------:R-:W-:Y:S01]  /*2060*/  @!P1 IMAD.MOV R8, RZ, RZ, -R8 ;  /* 0x000000ffff089224 */ /* 0x000fe200078e0a08 */
[----:B------:R-:W-:Y:S01]  /*2070*/  @P5 IADD3 R6, PT, PT, R6, 0x1, RZ ;  /* 0x0000000106065810 */ /* 0x000fe20007ffe0ff */
[----:B------:R-:W-:Y:S01]  /*2080*/  @!P6 IMAD.MOV R7, RZ, RZ, -R7 ;  /* 0x000000ffff07e224 */ /* 0x000fe200078e0a07 */
[----:B------:R-:W-:-:S02]  /*2090*/  SEL R9, R10, R9, !P3 ;  /* 0x000000090a097207 */ /* 0x000fc40005800000 */
[C---:B------:R-:W-:Y:S01]  /*20a0*/  SEL R8, R10.reuse, R8, !P3 ;  /* 0x000000080a087207 */ /* 0x040fe20005800000 */
[----:B------:R-:W-:Y:S01]  /*20b0*/  IMAD.MOV.U32 R11, RZ, RZ, R6 ;  /* 0x000000ffff0b7224 */ /* 0x000fe200078e0006 */
[----:B------:R-:W-:Y:S01]  /*20c0*/  SEL R7, R10, R7, !P3 ;  /* 0x000000070a077207 */ /* 0x000fe20005800000 */
[----:B------:R-:W-:Y:S01]  /*20d0*/  IMAD.MOV R12, RZ, RZ, -R9 ;  /* 0x000000ffff0c7224 */ /* 0x000fe200078e0a09 */
[----:B------:R-:W-:Y:S01]  /*20e0*/  IADD3 R10, PT, PT, -R8, RZ, RZ ;  /* 0x000000ff080a7210 */ /* 0x000fe20007ffe1ff */
[----:B------:R-:W-:Y:S02]  /*20f0*/  @!P4 IMAD.MOV R11, RZ, RZ, -R11 ;  /* 0x000000ffff0bc224 */ /* 0x000fe400078e0a0b */
[C-C-:B------:R-:W-:Y:S02]  /*2100*/  IMAD R13, R19.reuse, R9, R14.reuse ;  /* 0x00000009130d7224 */ /* 0x140fe400078e020e */
[----:B------:R-:W-:Y:S01]  /*2110*/  IMAD R6, R2, R12, R3 ;  /* 0x0000000c02067224 */ /* 0x000fe200078e0203 */
[----:B------:R-:W-:Y:S01]  /*2120*/  SEL R11, R16, R11, !P0 ;  /* 0x0000000b100b7207 */ /* 0x000fe20004000000 */
[----:B------:R-:W-:Y:S01]  /*2130*/  IMAD R9, R19, R8, R14 ;  /* 0x0000000813097224 */ /* 0x000fe200078e020e */
[----:B------:R-:W-:Y:S01]  /*2140*/  IADD3 R3, PT, PT, R0, R3, R0 ;  /* 0x0000000300037210 */ /* 0x000fe20007ffe000 */
[----:B------:R-:W-:-:S02]  /*2150*/  IMAD.IADD R13, R13, 0x1, R6 ;  /* 0x000000010d0d7824 */ /* 0x000fc400078e0206 */
[----:B------:R-:W-:Y:S01]  /*2160*/  IMAD.MOV R6, RZ, RZ, -R7 ;  /* 0x000000ffff067224 */ /* 0x000fe200078e0a07 */
[----:B------:R-:W-:Y:S01]  /*2170*/  IADD3 R3, PT, PT, R0, R3, R0 ;  /* 0x0000000300037210 */ /* 0x000fe20007ffe000 */
[C---:B------:R-:W-:Y:S02]  /*2180*/  IMAD R8, R2.reuse, R10, R17 ;  /* 0x0000000a02087224 */ /* 0x040fe400078e0211 */
[----:B------:R-:W-:Y:S01]  /*2190*/  IMAD.MOV R10, RZ, RZ, -R11 ;  /* 0x000000ffff0a7224 */ /* 0x000fe200078e0a0b */
[----:B------:R-:W-:Y:S01]  /*21a0*/  ISETP.GE.U32.AND P1, PT, R3, 0x100, PT ;  /* 0x000001000300780c */ /* 0x000fe20003f26070 */
[--C-:B------:R-:W-:Y:S01]  /*21b0*/  IMAD R7, R19, R7, R14.reuse ;  /* 0x0000000713077224 */ /* 0x100fe200078e020e */
[----:B------:R-:W-:Y:S01]  /*21c0*/  IADD3 R9, PT, PT, R9, R8, RZ ;  /* 0x0000000809097210 */ /* 0x000fe20007ffe0ff */
[----:B------:R-:W-:Y:S01]  /*21d0*/  IMAD R6, R2, R6, R23 ;  /* 0x0000000602067224 */ /* 0x000fe200078e0217 */
[----:B------:R-:W-:Y:S01]  /*21e0*/  LEA R23, R0, R23, 0x2 ;  /* 0x0000001700177211 */ /* 0x000fe200078e10ff */
[----:B------:R-:W-:-:S02]  /*21f0*/  IMAD R8, R19, R11, R14 ;  /* 0x0000000b13087224 */ /* 0x000fc400078e020e */
[----:B------:R-:W-:Y:S01]  /*2200*/  IMAD R10, R2, R10, R21 ;  /* 0x0000000a020a7224 */ /* 0x000fe200078e0215 */
[----:B------:R-:W-:Y:S01]  /*2210*/  IADD3 R11, PT, PT, R7, R6, RZ ;  /* 0x00000006070b7210 */ /* 0x000fe20007ffe0ff */
[----:B------:R-:W-:-:S04]  /*2220*/  IMAD.WIDE R12, R13, 0x4, R4 ;  /* 0x000000040d0c7825 */ /* 0x000fc800078e0204 */
        /* <DEDUP_REMOVED lines=12> */
.L_x_16621:
[----:B------:R-:W-:Y:S01]  /*22f0*/  BSSY B1, `(.L_x_16630) ;  /* 0x0000006000017945 */ /* 0x000fe20003800000 */
[----:B------:R-:W-:Y:S01]  /*2300*/  MOV R26, R10 ;  /* 0x0000000a001a7202 */ /* 0x000fe20000000f00 */
[----:B------:R-:W-:-:S07]  /*2310*/  IMAD.MOV.U32 R24, RZ, RZ, -0x1 ;  /* 0xffffffffff187424 */ /* 0x000fce00078e00ff */
[----:B012---:R-:W-:Y:S05]  /*2320*/  WARPSYNC.COLLECTIVE R24, `(.L_x_16631) ;  /* 0x0000000018087348 */ /* 0x007fea0003c00000 */
[----:B0-----:R0:W3:Y:S02]  /*2330*/  SHFL.IDX P0, R24, R23, R26, R11 ;  /* 0x0000001a17187389 */ /* 0x0010e4000000000b */
[----:B0123--:R-:W-:Y:S05]  /*2340*/  ENDCOLLECTIVE ;  /* 0x000000000000791b */ /* 0x00ffea0003800000 */
.L_x_16631:
[----:B------:R-:W-:Y:S05]  /*2350*/  BSYNC B1 ;  /* 0x0000000000017941 */ /* 0x000fea0003800000 */
.L_x_16630:
[----:B------:R-:W-:Y:S01]  /*2360*/  IMAD.MOV.U32 R25, RZ, RZ, R24 ;  /* 0x000000ffff197224 */ /* 0x000fe200078e0018 */
[----:B------:R-:W-:Y:S06]  /*2370*/  BRA `(.L_x_16632) ;  /* 0xfffffff0003c7947 */ /* 0x000fec000383ffff */
.L_x_16623:
[----:B------:R-:W-:Y:S01]  /*2380*/  BSSY B1, `(.L_x_16633) ;  /* 0x0000006000017945 */ /* 0x000fe20003800000 */
[----:B------:R-:W-:Y:S01]  /*2390*/  MOV R26, R8 ;  /* 0x00000008001a7202 */ /* 0x000fe20000000f00 */
[----:B------:R-:W-:-:S07]  /*23a0*/  IMAD.MOV.U32 R24, RZ, RZ, -0x1 ;  /* 0xffffffffff187424 */ /* 0x000fce00078e00ff */
[----:B01----:R-:W-:Y:S05]  /*23b0*/  WARPSYNC.COLLECTIVE R24, `(.L_x_16634) ;  /* 0x0000000018087348 */ /* 0x003fea0003c00000 */
[----:B------:R2:W3:Y:S02]  /*23c0*/  SHFL.IDX P0, R24, R23, R26, R11 ;  /* 0x0000001a17187389 */ /* 0x0004e4000000000b */
[----:B0123--:R-:W-:Y:S05]  /*23d0*/  ENDCOLLECTIVE ;  /* 0x000000000000791b */ /* 0x00ffea0003800000 */
.L_x_16634:
[----:B------:R-:W-:Y:S05]  /*23e0*/  BSYNC B1 ;  /* 0x0000000000017941 */ /* 0x000fea0003800000 */
.L_x_16633:
[----:B------:R-:W-:Y:S01]  /*23f0*/  IMAD.MOV.U32 R23, RZ, RZ, R24 ;  /* 0x000000ffff177224 */ /* 0x000fe200078e0018 */
[----:B------:R-:W-:Y:S06]  /*2400*/  BRA `(.L_x_16635) ;  /* 0xfffffff0002c7947 */ /* 0x000fec000383ffff */
        .weak           $__internal_131_$__cuda_sm20_div_u16
        .type           $__internal_131_$__cuda_sm20_div_u16,@function
        .size           $__internal_131_$__cuda_sm20_div_u16,(.L_x_20421 - $__internal_131_$__cuda_sm20_div_u16)
$__internal_131_$__cuda_sm20_div_u16:
        /* <DEDUP_REMOVED lines=8> */
[----:B------:R-:W-:Y:S02]  /*2490*/  FMUL R6, R4, R7 ;  /* 0x0000000704067220 */ /* 0x000fe40000400000 */
[----:B------:R-:W-:Y:S08]  /*24a0*/  I2F.U16.RZ R4, R9 ;  /* 0x0000000900047306 */ /* 0x000ff0000010d000 */
        /* <DEDUP_REMOVED lines=8> */
[----:B------:R-:W-:Y:S06]  /*2530*/  RET.REL.NODEC R4 `(_Z9cuda_gemmIiLi128ELi1ELi1ELi256ELi2ELi2ELi0EEviiiPT_S1_S1_ii) ;  /* 0xffffffd804b07950 */ /* 0x000fec0003c3ffff */
.L_x_16636:
        /* <DEDUP_REMOVED lines=12> */
.L_x_20421:


//--------------------- .text._Z9cuda_gemmIiLi128ELi1ELi1ELi128ELi64ELi64ELi1EEviiiPT_S1_S1_ii --------------------------
	.section	.text._Z9cuda_gemmIiLi128ELi1ELi1ELi128ELi64ELi64ELi1EEviiiPT_S1_S1_ii,"ax",@progbits
	.align	128
        .global         _Z9cuda_gemmIiLi128ELi1ELi1ELi128ELi64ELi64ELi1EEviiiPT_S1_S1_ii
        .type           _Z9cuda_gemmIiLi128ELi1ELi1ELi128ELi64ELi64ELi1EEviiiPT_S1_S1_ii,@function
        .size           _Z9cuda_gemmIiLi128ELi1ELi1ELi128ELi64ELi64ELi1EEviiiPT_S1_S1_ii,(.L_x_20422 - _Z9cuda_gemmIiLi128ELi1ELi1ELi128ELi64ELi64ELi1EEviiiPT_S1_S1_ii)
        .other          _Z9cuda_gemmIiLi128ELi1ELi1ELi128ELi64ELi64ELi1EEviiiPT_S1_S1_ii,@"STO_CUDA_ENTRY STV_DEFAULT"
_Z9cuda_gemmIiLi128ELi1ELi1ELi128ELi64ELi64ELi1EEviiiPT_S1_S1_ii:
.text._Z9cuda_gemmIiLi128ELi1ELi1ELi128ELi64ELi64ELi1EEviiiPT_S1_S1_ii:
        /* <DEDUP_REMOVED lines=9> */
[----:B------:R-:W-:Y:S05]  /*0090*/  CALL.REL.NOINC `($__internal_132_$__cuda_sm20_div_u16) ;  /* 0x0000001c00b47944 */ /* 0x000fea0003c00000 */
        /* <DEDUP_REMOVED lines=16> */
.L_x_16639:
        /* <DEDUP_REMOVED lines=13> */
.L_x_16638:
[----:B------:R-:W-:Y:S05]  /*0270*/  BSYNC.RECONVERGENT B0 ;  /* 0x0000000000007941 */ /* 0x000fea0003800200 */
.L_x_16637:
[----:B------:R-:W-:Y:S01]  /*0280*/  BSSY.RECONVERGENT B0, `(.L_x_16640) ;  /* 0x000002b000007945 */ /* 0x000fe20003800200 */
[C---:B------:R-:W-:Y:S01]  /*0290*/  LEA R17, R3.reuse, R18, 0x1 ;  /* 0x0000001203117211 */ /* 0x040fe200078e08ff */
[----:B------:R-:W-:Y:S02]  /*02a0*/  IMAD R19, R3, 0x3, R18 ;  /* 0x0000000303137824 */ /* 0x000fe400078e0212 */
[----:B------:R-:W-:-:S07]  /*02b0*/  IMAD.IADD R20, R18, 0x1, R3 ;  /* 0x0000000112147824 */ /* 0x000fce00078e0203 */
.L_x_16641:
        /* <DEDUP_REMOVED lines=40> */
.L_x_16640:
[----:B------:R-:W0:Y:S01]  /*0540*/  S2R R5, SR_CTAID.Y ;  /* 0x0000000000057919 */ /* 0x000e220000002600 */
[----:B------:R-:W0:Y:S02]  /*0550*/  LDCU UR4, c[0x0][0x374] ;  /* 0x00006e80ff0477ac */ /* 0x000e240008000800 */
[----:B0-----:R-:W-:-:S13]  /*0560*/  ISETP.GE.U32.AND P0, PT, R5, UR4, PT ;  /* 0x0000000405007c0c */ /* 0x001fda000bf06070 */
[----:B------:R-:W-:Y:S05]  /*0570*/  @P0 EXIT ;  /* 0x000000000000094d */ /* 0x000fea0003800000 */
[----:B--2---:R-:W0:Y:S01]  /*0580*/  I2F.U32.RP R10, R3 ;  /* 0x00000003000a7306 */ /* 0x004e220000209000 */
[C---:B------:R-:W-:Y:S01]  /*0590*/  ISETP.GE.U32.AND P0, PT, R16.reuse, 0x80, PT ;  /* 0x000000801000780c */ /* 0x040fe20003f06070 */
[----:B------:R-:W-:Y:S01]  /*05a0*/  BSSY.RECONVERGENT B0, `(.L_x_16642) ;  /* 0x000002e000007945 */ /* 0x000fe20003800200 */
[----:B------:R-:W-:Y:S01]  /*05b0*/  VIMNMX.U32 R11, PT, PT, R16, 0x80, !PT ;  /* 0x00000080100b7848 */ /* 0x000fe20007fe0000 */
[----:B------:R-:W-:Y:S01]  /*05c0*/  IMAD.MOV.U32 R20, RZ, RZ, R0 ;  /* 0x000000ffff147224 */ /* 0x000fe200078e0000 */
[----:B------:R-:W-:-:S03]  /*05d0*/  ISETP.NE.U32.AND P2, PT, R3, RZ, PT ;  /* 0x000000ff0300720c */ /* 0x000fc60003f45070 */
        /* <DEDUP_REMOVED lines=13> */
[----:B------:R-:W-:Y:S02]  /*06b0*/  @P0 IMAD.IADD R16, R16, 0x1, -R3 ;  /* 0x0000000110100824 */ /* 0x000fe400078e0a03 */
[----:B------:R-:W-:Y:S01]  /*06c0*/  @P0 VIADD R9, R9, 0x1 ;  /* 0x0000000109090836 */ /* 0x000fe20000000000 */
[----:B------:R-:W-:Y:S02]  /*06d0*/  ISETP.GE.U32.AND P0, PT, R2, 0x19, PT ;  /* 0x000000190200780c */ /* 0x000fe40003f06070 */
[----:B------:R-:W-:-:S13]  /*06e0*/  ISETP.GE.U32.AND P1, PT, R16, R3, PT ;  /* 0x000000031000720c */ /* 0x000fda0003f26070 */
[----:B------:R-:W-:Y:S01]  /*06f0*/  @P1 VIADD R9, R9, 0x1 ;  /* 0x0000000109091836 */ /* 0x000fe20000000000 */
[----:B------:R-:W-:Y:S02]  /*0700*/  @!P2 LOP3.LUT R9, RZ, R3, RZ, 0x33, !PT ;  /* 0x00000003ff09a212 */ /* 0x000fe400078e33ff */
[----:B------:R-:W-:Y:S02]  /*0710*/  ISETP.GE.U32.AND P1, PT, R2, 0x1a, PT ;  /* 0x0000001a0200780c */ /* 0x000fe40003f26070 */
[----:B------:R-:W-:-:S04]  /*0720*/  IADD3 R4, PT, PT, R4, R9, RZ ;  /* 0x0000000904047210 */ /* 0x000fc80007ffe0ff */
[C---:B------:R-:W-:Y:S02]  /*0730*/  LOP3.LUT R8, R4.reuse, 0x3, RZ, 0xc0, !PT ;  /* 0x0000000304087812 */ /* 0x040fe400078ec0ff */
[----:B------:R-:W-:Y:S02]  /*0740*/  ISETP.GE.U32.AND P4, PT, R4, 0x3, PT ;  /* 0x000000030400780c */ /* 0x000fe40003f86070 */
[----:B------:R-:W-:Y:S01]  /*0750*/  ISETP.NE.AND P2, PT, R8, 0x3, PT ;  /* 0x000000030800780c */ /* 0x000fe20003f45270 */
[----:B------:R-:W-:-:S05]  /*0760*/  VIADD R8, R4, 0x1 ;  /* 0x0000000104087836 */ /* 0x000fca0000000000 */
[----:B------:R-:W-:-:S07]  /*0770*/  LOP3.LUT R18, R8, 0x3, RZ, 0xc0, !PT ;  /* 0x0000000308127812 */ /* 0x000fce00078ec0ff */
[----:B------:R-:W-:Y:S05]  /*0780*/  @!P2 BRA `(.L_x_16643) ;  /* 0x00000000003ca947 */ /* 0x000fea0003800000 */
[----:B------:R-:W0:Y:S01]  /*0790*/  LDC.64 R8, c[0x0][0x390] ;  /* 0x0000e400ff087b82 */ /* 0x000e220000000a00 */
[----:B------:R-:W-:Y:S01]  /*07a0*/  VIADD R10, R6, 0x4100 ;  /* 0x00004100060a7836 */ /* 0x000fe20000000000 */
[----:B------:R-:W-:Y:S01]  /*07b0*/  LEA R13, R5, R0, 0x7 ;  /* 0x00000000050d7211 */ /* 0x000fe200078e38ff */
[----:B------:R-:W-:Y:S02]  /*07c0*/  IMAD R20, R18, R3, R0 ;  /* 0x0000000312147224 */ /* 0x000fe400078e0200 */
[----:B------:R-:W-:Y:S01]  /*07d0*/  IMAD.MOV R12, RZ, RZ, -R18 ;  /* 0x000000ffff0c7224 */ /* 0x000fe200078e0a12 */
[----:B------:R-:W-:-:S05]  /*07e0*/  LEA R11, R7, R10, 0x18 ;  /* 0x0000000a070b7211 */ /* 0x000fca00078ec0ff */
[----:B------:R-:W-:Y:S02]  /*07f0*/  IMAD R10, R0, 0x4, R11 ;  /* 0x00000004000a7824 */ /* 0x000fe400078e020b */
[----:B0-----:R-:W-:-:S07]  /*0800*/  IMAD.WIDE.U32 R8, R13, 0x4, R8 ;  /* 0x000000040d087825 */ /* 0x001fce00078e0008 */
.L_x_16644:
[----:B------:R0:W2:Y:S01]  /*0810*/  LDG.E R11, desc[UR6][R8.64] ;  /* 0x00000006080b7981 */ /* 0x0000a2000c1e1900 */
[----:B------:R-:W-:-:S05]  /*0820*/  VIADD R12, R12, 0x1 ;  /* 0x000000010c0c7836 */ /* 0x000fca0000000000 */
[----:B------:R-:W-:Y:S01]  /*0830*/  ISETP.NE.AND P3, PT, R12, RZ, PT ;  /* 0x000000ff0c00720c */ /* 0x000fe20003f65270 */
[C---:B0-----:R-:W-:Y:S01]  /*0840*/  IMAD.WIDE.U32 R8, R3.reuse, 0x4, R8 ;  /* 0x0000000403087825 */ /* 0x041fe200078e0008 */
[----:B--2---:R0:W-:Y:S02]  /*0850*/  STS [R10], R11 ;  /* 0x0000000b0a007388 */ /* 0x0041e40000000800 */
[----:B0-----:R-:W-:-:S09]  /*0860*/  LEA R10, R3, R10, 0x2 ;  /* 0x0000000a030a7211 */ /* 0x001fd200078e10ff */
[----:B------:R-:W-:Y:S05]  /*0870*/  @P3 BRA `(.L_x_16644) ;  /* 0xfffffffc00e43947 */ /* 0x000fea000383ffff */
.L_x_16643:
[----:B------:R-:W-:Y:S05]  /*0880*/  BSYNC.RECONVERGENT B0 ;  /* 0x0000000000007941 */ /* 0x000fea0003800200 */
.L_x_16642:
[----:B------:R-:W-:Y:S04]  /*0890*/  BSSY.RECONVERGENT B0, `(.L_x_16645) ;  /* 0x0000021000007945 */ /* 0x000fe80003800200 */
[----:B------:R-:W-:Y:S05]  /*08a0*/  @!P4 BRA `(.L_x_16646) ;  /* 0x00000000007cc947 */ /* 0x000fea0003800000 */
[----:B------:R-:W0:Y:S01]  /*08b0*/  LDC.64 R16, c[0x0][0x390] ;  /* 0x0000e400ff107b82 */ /* 0x000e220000000a00 */
[----:B------:R-:W-:Y:S02]  /*08c0*/  VIADD R8, R6, 0x4100 ;  /* 0x0000410006087836 */ /* 0x000fe40000000000 */
[----:B------:R-:W-:-:S03]  /*08d0*/  IMAD R24, R5, 0x80, R20 ;  /* 0x0000008005187824 */ /* 0x000fc600078e0214 */
[----:B------:R-:W-:Y:S01]  /*08e0*/  LEA R9, R7, R8, 0x18 ;  /* 0x0000000807097211 */ /* 0x000fe200078ec0ff */
[----:B------:R-:W-:Y:S01]  /*08f0*/  IMAD.IADD R19, R24, 0x1, R3 ;  /* 0x0000000118137824 */ /* 0x000fe200078e0203 */
[C---:B------:R-:W-:Y:S01]  /*0900*/  LEA R21, R3.reuse, R24, 0x1 ;  /* 0x0000001803157211 */ /* 0x040fe200078e08ff */
[----:B------:R-:W-:Y:S02]  /*0910*/  IMAD R23, R3, 0x3, R24 ;  /* 0x0000000303177824 */ /* 0x000fe400078e0218 */
[----:B------:R-:W-:-:S07]  /*0920*/  IMAD R22, R20, 0x4, R9 ;  /* 0x0000000414167824 */ /* 0x000fce00078e0209 */
.L_x_16647:
        /* <DEDUP_REMOVED lines=23> */
.L_x_16646:
[----:B------:R-:W-:Y:S05]  /*0aa0*/  BSYNC.RECONVERGENT B0 ;  /* 0x0000000000007941 */ /* 0x000fea0003800200 */
.L_x_16645:
[----:B------:R-:W-:Y:S01]  /*0ab0*/  BAR.SYNC.DEFER_BLOCKING 0x0 ;  /* 0x0000000000007b1d */ /* 0x000fe20000010000 */
[----:B------:R-:W-:-:S05]  /*0ac0*/  IMAD.MOV.U32 R8, RZ, RZ, R0 ;  /* 0x000000ffff087224 */ /* 0x000fca00078e0000 */
[----:B------:R-:W-:Y:S04]  /*0ad0*/  BSSY.RECONVERGENT B0, `(.L_x_16648) ;  /* 0x000000c000007945 */ /* 0x000fe80003800200 */
[----:B------:R-:W-:Y:S05]  /*0ae0*/  @!P2 BRA `(.L_x_16649) ;  /* 0x000000000028a947 */ /* 0x000fea0003800000 */
[----:B------:R-:W-:-:S05]  /*0af0*/  VIADD R8, R6, 0x4300 ;  /* 0x0000430006087836 */ /* 0x000fca0000000000 */
[----:B------:R-:W-:Y:S01]  /*0b00*/  LEA R9, R7, R8, 0x18 ;  /* 0x0000000807097211 */ /* 0x000fe200078ec0ff */
[C---:B------:R-:W-:Y:S01]  /*0b10*/  IMAD R8, R18.reuse, R3, R0 ;  /* 0x0000000312087224 */ /* 0x040fe200078e0200 */
[----:B------:R-:W-:-:S03]  /*0b20*/  IADD3 R18, PT, PT, -R18, RZ, RZ ;  /* 0x000000ff12127210 */ /* 0x000fc60007ffe1ff */
[----:B-1----:R-:W-:-:S07]  /*0b30*/  IMAD R10, R0, 0x4, R9 ;  /* 0x00000004000a7824 */ /* 0x002fce00078e0209 */
.L_x_16650:
[----:B------:R-:W-:Y:S01]  /*0b40*/  VIADD R18, R18, 0x1 ;  /* 0x0000000112127836 */ /* 0x000fe20000000000 */
[----:B------:R0:W-:Y:S04]  /*0b50*/  STS [R10], RZ ;  /* 0x000000ff0a007388 */ /* 0x0001e80000000800 */
[----:B------:R-:W-:Y:S01]  /*0b60*/  ISETP.NE.AND P2, PT, R18, RZ, PT ;  /* 0x000000ff1200720c */ /* 0x000fe20003f45270 */
[----:B0-----:R-:W-:-:S12]  /*0b70*/  IMAD R10, R3, 0x4, R10 ;  /* 0x00000004030a7824 */ /* 0x001fd800078e020a */
[----:B------:R-:W-:Y:S05]  /*0b80*/  @P2 BRA `(.L_x_16650) ;  /* 0xfffffffc00ec2947 */ /* 0x000fea000383ffff */
.L_x_16649:
[----:B------:R-:W-:Y:S05]  /*0b90*/  BSYNC.RECONVERGENT B0 ;  /* 0x0000000000007941 */ /* 0x000fea0003800200 */
.L_x_16648:
[----:B------:R-:W-:Y:S04]  /*0ba0*/  BSSY.RECONVERGENT B0, `(.L_x_16651) ;  /* 0x0000010000007945 */ /* 0x000fe80003800200 */
[----:B------:R-:W-:Y:S05]  /*0bb0*/  @!P4 BRA `(.L_x_16652) ;  /* 0x000000000038c947 */ /* 0x000fea0003800000 */
[----:B------:R-:W-:-:S04]  /*0bc0*/  IADD3 R6, PT, PT, R6, 0x4300, RZ ;  /* 0x0000430006067810 */ /* 0x000fc80007ffe0ff */
[----:B------:R-:W-:-:S05]  /*0bd0*/  LEA R7, R7, R6, 0x18 ;  /* 0x0000000607077211 */ /* 0x000fca00078ec0ff */
[----:B------:R-:W-:-:S07]  /*0be0*/  IMAD R6, R8, 0x4, R7 ;  /* 0x0000000408067824 */ /* 0x000fce00078e0207 */
.L_x_16653:
        /* <DEDUP_REMOVED lines=11> */
.L_x_16652:
[----:B------:R-:W-:Y:S05]  /*0ca0*/  BSYNC.RECONVERGENT B0 ;  /* 0x0000000000007941 */ /* 0x000fea0003800200 */
.L_x_16651:
[----:B------:R-:W-:Y:S01]  /*0cb0*/  SEL R6, RZ, 0xffffff80, !P1 ;  /* 0xffffff80ff067807 */ /* 0x000fe20004800000 */
[----:B------:R-:W-:Y:S01]  /*0cc0*/  UPLOP3.LUT UP0, UPT, UPT, UPT, UPT, 0x80, 0x8 ;  /* 0x000000000008789c */ /* 0x000fe20003f0f070 */
[C---:B------:R-:W-:Y:S01]  /*0cd0*/  ISETP.GE.U32.AND P4, PT, R2.reuse, 0x18, PT ;  /* 0x000000180200780c */ /* 0x040fe20003f86070 */
[----:B------:R-:W-:Y:S01]  /*0ce0*/  UMOV UR4, URZ ;  /* 0x000000ff00047c82 */ /* 0x000fe20008000000 */
[C---:B------:R-:W-:Y:S02]  /*0cf0*/  ISETP.GE.U32.AND P6, PT, R2.reuse, 0x17, PT ;  /* 0x000000170200780c */ /* 0x040fe40003fc6070 */
[C---:B------:R-:W-:Y:S02]  /*0d00*/  ISETP.GE.U32.AND P5, PT, R2.reuse, 0x15, PT ;  /* 0x000000150200780c */ /* 0x040fe40003fa6070 */
[C---:B------:R-:W-:Y:S02]  /*0d10*/  ISETP.GE.U32.AND P3, PT, R2.reuse, 0xa, PT ;  /* 0x0000000a0200780c */ /* 0x040fe40003f66070 */
[----:B------:R-:W-:-:S02]  /*0d20*/  ISETP.GE.U32.AND P2, PT, R2, 0x9, PT ;  /* 0x000000090200780c */ /* 0x000fc40003f46070 */
[----:B------:R-:W-:Y:S02]  /*0d30*/  ISETP.GE.U32.AND P1, PT, R2, 0x8, PT ;  /* 0x000000080200780c */ /* 0x000fe40003f26070 */
[----:B--2---:R-:W-:Y:S02]  /*0d40*/  SEL R7, RZ, 0xffffff80, !P0 ;  /* 0xffffff80ff077807 */ /* 0x004fe40004000000 */
[----:B------:R-:W-:Y:S02]  /*0d50*/  SEL R8, RZ, 0xffffff80, !P4 ;  /* 0xffffff80ff087807 */ /* 0x000fe40006000000 */
[----:B------:R-:W-:Y:S02]  /*0d60*/  SEL R9, RZ, 0xffffff80, !P6 ;  /* 0xffffff80ff097807 */ /* 0x000fe40007000000 */
[----:B-1----:R-:W-:Y:S02]  /*0d70*/  SEL R10, RZ, 0xffffff80, !P5 ;  /* 0xffffff80ff0a7807 */ /* 0x002fe40006800000 */
        /* <DEDUP_REMOVED lines=9> */
[----:B------:R-:W-:Y:S02]  /*0e10*/  ISETP.NE.AND P1, PT, R2, RZ, PT ;  /* 0x000000ff0200720c */ /* 0x000fe40003f25270 */
[----:B------:R-:W-:Y:S02]  /*0e20*/  LOP3.LUT R15, R0, 0x1, RZ, 0xc0, !PT ;  /* 0x00000001000f7812 */ /* 0x000fe400078ec0ff */
[----:B------:R-:W-:Y:S02]  /*0e30*/  SHF.R.U32.HI R14, RZ, 0x1, R3 ;  /* 0x00000001ff0e7819 */ /* 0x000fe40000011603 */
[----:B------:R-:W-:-:S02]  /*0e40*/  SEL R16, RZ, 0xffffff80, !P0 ;  /* 0xffffff80ff107807 */ /* 0x000fc40004000000 */
[----:B------:R-:W-:Y:S02]  /*0e50*/  SEL R17, RZ, 0xffffff80, !P4 ;  /* 0xffffff80ff117807 */ /* 0x000fe40006000000 */
[----:B------:R-:W-:Y:S02]  /*0e60*/  SEL R18, RZ, 0xffffff80, !P6 ;  /* 0xffffff80ff127807 */ /* 0x000fe40007000000 */
[----:B------:R-:W-:Y:S02]  /*0e70*/  SEL R19, RZ, 0xffffff80, !P5 ;  /* 0xffffff80ff137807 */ /* 0x000fe40006800000 */
[----:B------:R-:W-:Y:S02]  /*0e80*/  SEL R20, RZ, 0xffffff80, !P3 ;  /* 0xffffff80ff147807 */ /* 0x000fe40005800000 */
[----:B------:R-:W-:Y:S02]  /*0e90*/  SEL R21, RZ, 0xffffff80, !P2 ;  /* 0xffffff80ff157807 */ /* 0x000fe40005000000 */
[----:B------:R-:W-:-:S07]  /*0ea0*/  SEL R22, RZ, 0xffffff80, !P1 ;  /* 0xffffff80ff167807 */ /* 0x000fce0004800000 */
.L_x_16656:
[----:B------:R-:W0:Y:S01]  /*0eb0*/  S2R R73, SR_CgaCtaId ;  /* 0x0000000000497919 */ /* 0x000e220000008800 */
[----:B------:R-:W-:Y:S01]  /*0ec0*/  MOV R72, 0x400 ;  /* 0x0000040000487802 */ /* 0x000fe20000000f00 */
[----:B------:R-:W-:Y:S01]  /*0ed0*/  IMAD R23, R15, 0x40, R2 ;  /* 0x000000400f177824 */ /* 0x000fe200078e0202 */
[C---:B------:R-:W-:Y:S01]  /*0ee0*/  ISETP.NE.AND P2, PT, R2.reuse, 0x1f, PT ;  /* 0x0000001f0200780c */ /* 0x040fe20003f45270 */
[----:B------:R-:W-:Y:S01]  /*0ef0*/  BSSY.RECONVERGENT B0, `(.L_x_16654) ;  /* 0x00000d2000007945 */ /* 0x000fe20003800200 */
[----:B------:R-:W-:Y:S01]  /*0f00*/  ISETP.GE.U32.AND P0, PT, R2, 0x1d, PT ;  /* 0x0000001d0200780c */ /* 0x000fe20003f06070 */
[----:B------:R-:W-:Y:S01]  /*0f10*/  VIADD R24, R72, 0x4100 ;  /* 0x0000410048187836 */ /* 0x000fe20000000000 */
[----:B------:R-:W-:Y:S01]  /*0f20*/  IADD3 R23, PT, PT, R23, UR4, RZ ;  /* 0x0000000417177c10 */ /* 0x000fe2000fffe0ff */
[----:B------:R-:W-:Y:S01]  /*0f30*/  UPLOP3.LUT UP1, UPT, UPT, UPT, UP0, 0x80, 0x8 ;  /* 0x000000000008789c */ /* 0x000fe20003f2f000 */
        /* <DEDUP_REMOVED lines=9> */
[C---:B------:R-:W-:Y:S02]  /*0fd0*/  ISETP.GE.U32.AND P0, PT, R2.reuse, 0x11, PT ;  /* 0x000000110200780c */ /* 0x040fe40003f06070 */
[C---:B------:R-:W-:Y:S02]  /*0fe0*/  ISETP.GE.U32.AND P4, PT, R2.reuse, 0x10, PT ;  /* 0x000000100200780c */ /* 0x040fe40003f86070 */
[----:B------:R-:W-:Y:S02]  /*0ff0*/  SEL R27, RZ, 0xffffff80, !P6 ;  /* 0xffffff80ff1b7807 */ /* 0x000fe40007000000 */
[----:B0-----:R-:W-:Y:S02]  /*1000*/  LEA R24, R73, R24, 0x18 ;  /* 0x0000001849187211 */ /* 0x001fe400078ec0ff */
[----:B------:R-:W-:-:S02]  /*1010*/  ISETP.GE.U32.AND P5, PT, R2, 0xe, PT ;  /* 0x0000000e0200780c */ /* 0x000fc40003fa6070 */
[C---:B------:R-:W-:Y:S01]  /*1020*/  ISETP.GE.U32.AND P3, PT, R2.reuse, 0xd, PT ;  /* 0x0000000d0200780c */ /* 0x040fe20003f66070 */
        /* <DEDUP_REMOVED lines=11> */
[--C-:B------:R-:W-:Y:S01]  /*10e0*/  IMAD.IADD R46, R7, 0x1, R49.reuse ;  /* 0x00000001072e7824 */ /* 0x100fe200078e0231 */
[----:B------:R-:W-:Y:S01]  /*10f0*/  ISETP.GE.U32.AND P2, PT, R2, 0xc, PT ;  /* 0x0000000c0200780c */ /* 0x000fe20003f46070 */
        /* <DEDUP_REMOVED lines=22> */
[--C-:B------:R-:W-:Y:S01]  /*1260*/  IMAD.IADD R67, R19, 0x1, R49.reuse ;  /* 0x0000000113437824 */ /* 0x100fe200078e0231 */
[----:B------:R-:W-:Y:S01]  /*1270*/  IADD3 R53, PT, PT, R49, R31, RZ ;  /* 0x0000001f31357210 */ /* 0x000fe20007ffe0ff */
[--C-:B------:R-:W-:Y:S01]  /*1280*/  IMAD.IADD R69, R21, 0x1, R49.reuse ;  /* 0x0000000115457824 */ /* 0x100fe200078e0231 */
[C---:B------:R-:W-:Y:S01]  /*1290*/  IADD3 R56, PT, PT, R49.reuse, R34, RZ ;  /* 0x0000002231387210 */ /* 0x040fe20007ffe0ff */
[----:B------:R-:W-:Y:S01]  /*12a0*/  IMAD.IADD R70, R22, 0x1, R49 ;  /* 0x0000000116467824 */ /* 0x000fe200078e0231 */
[C---:B------:R-:W-:Y:S01]  /*12b0*/  IADD3 R59, PT, PT, R49.reuse, R37, RZ ;  /* 0x00000025313b7210 */ /* 0x040fe20007ffe0ff */
[----:B------:R-:W0:Y:S01]  /*12c0*/  LDS R40, [R40+0x4] ;  /* 0x0000040028287984 */ /* 0x000e220000000800 */
[-C--:B------:R-:W-:Y:S01]  /*12d0*/  IADD3 R62, PT, PT, R12, R49.reuse, RZ ;  /* 0x000000310c3e7210 */ /* 0x080fe20007ffe0ff */
[----:B------:R-:W-:Y:S01]  /*12e0*/  IMAD.IADD R60, R49, 0x1, R28 ;  /* 0x00000001313c7824 */ /* 0x000fe200078e021c */
[-C--:B------:R-:W-:Y:S01]  /*12f0*/  IADD3 R65, PT, PT, R17, R49.reuse, RZ ;  /* 0x0000003111417210 */ /* 0x080fe20007ffe0ff */
[----:B-1----:R-:W1:Y:S01]  /*1300*/  LDS R41, [R41+0x8] ;  /* 0x0000080029297984 */ /* 0x002e620000000800 */
[----:B------:R-:W-:-:S02]  /*1310*/  IADD3 R68, PT, PT, R20, R49, RZ ;  /* 0x0000003114447210 */ /* 0x000fc40007ffe0ff */
[----:B------:R-:W-:Y:S01]  /*1320*/  ISETP.GE.U32.AND P1, PT, R2, 0xb, PT ;  /* 0x0000000b0200780c */ /* 0x000fe20003f26070 */
[----:B------:R-:W2:Y:S01]  /*1330*/  LDS R42, [R42+0xc] ;  /* 0x00000c002a2a7984 */ /* 0x000ea20000000800 */
[----:B------:R-:W-:Y:S02]  /*1340*/  IADD3 R74, PT, PT, R72, 0x4300, RZ ;  /* 0x00004300484a7810 */ /* 0x000fe40007ffe0ff */
[----:B------:R-:W-:Y:S01]  /*1350*/  SEL R38, RZ, 0xffffff80, !P1 ;  /* 0xffffff80ff267807 */ /* 0x000fe20004800000 */
[----:B------:R-:W3:Y:S04]  /*1360*/  LDS R43, [R43+0x10] ;  /* 0x000010002b2b7984 */ /* 0x000ee80000000800 */
[----:B------:R-:W4:Y:S01]  /*1370*/  LDS R44, [R44+0x14] ;  /* 0x000014002c2c7984 */ /* 0x000f220000000800 */
        /* <DEDUP_REMOVED lines=32> */
.L_x_16655:
[C---:B-1----:R-:W-:Y:S02]  /*1580*/  IMAD R75, R74.reuse, 0x104, R71 ;  /* 0x000001044a4b7824 */ /* 0x042fe400078e0247 */
[----:B------:R-:W-:Y:S02]  /*1590*/  IMAD R90, R74, 0x2, R15 ;  /* 0x000000024a5a7824 */ /* 0x000fe400078e020f */
[----:B------:R-:W-:Y:S02]  /*15a0*/  IMAD R75, R72, 0x4, R75 ;  /* 0x00000004484b7824 */ /* 0x000fe400078e024b */
[----:B------:R-:W-:Y:S02]  /*15b0*/  IMAD.IADD R74, R14, 0x1, R74 ;  /* 0x000000010e4a7824 */ /* 0x000fe400078e024a */
[--C-:B------:R-:W-:Y:S01]  /*15c0*/  IMAD.IADD R84, R24, 0x1, R75.reuse ;  /* 0x0000000118547824 */ /* 0x100fe200078e024b */
[-C--:B------:R-:W-:Y:S01]  /*15d0*/  IADD3 R77, PT, PT, R23, R75.reuse, RZ ;  /* 0x0000004b174d7210 */ /* 0x080fe20007ffe0ff */
[----:B------:R-:W0:Y:S01]  /*15e0*/  LDS R76, [R75] ;  /* 0x000000004b4c7984 */ /* 0x000e220000000800 */
[--C-:B------:R-:W-:Y:S01]  /*15f0*/  IMAD.IADD R81, R25, 0x1, R75.reuse ;  /* 0x0000000119517824 */ /* 0x100fe200078e024b */
[-C--:B------:R-:W-:Y:S01]  /*1600*/  IADD3 R80, PT, PT, R26, R75.reuse, RZ ;  /* 0x0000004b1a507210 */ /* 0x080fe20007ffe0ff */
[--C-:B------:R-:W-:Y:S01]  /*1610*/  IMAD.IADD R83, R27, 0x1, R75.reuse ;  /* 0x000000011b537824 */ /* 0x100fe200078e024b */
[----:B------:R-:W1:Y:S01]  /*1620*/  LDS R82, [R77+0x4] ;  /* 0x000004004d527984 */ /* 0x000e620000000800 */
[--C-:B------:R-:W-:Y:S01]  /*1630*/  IMAD.IADD R78, R6, 0x1, R75.reuse ;  /* 0x00000001064e7824 */ /* 0x100fe200078e024b */
[----:B------:R-:W-:Y:S01]  /*1640*/  IADD3 R87, PT, PT, R7, R75, RZ ;  /* 0x0000004b07577210 */ /* 0x000fe20007ffe0ff */
[--C-:B------:R-:W-:Y:S01]  /*1650*/  IMAD.IADD R88, R8, 0x1, R75.reuse ;  /* 0x0000000108587824 */ /* 0x100fe200078e024b */
[----:B------:R-:W2:Y:S01]  /*1660*/  LDS R84, [R84+0x8] ;  /* 0x0000080054547984 */ /* 0x000ea20000000800 */
[----:B------:R-:W-:Y:S01]  /*1670*/  IMAD.IADD R85, R9, 0x1, R75 ;  /* 0x0000000109557824 */ /* 0x000fe200078e024b */
[----:B------:R-:W-:-:S02]  /*1680*/  ISETP.GE.U32.AND P0, PT, R74, 0x40, PT ;  /* 0x000000404a00780c */ /* 0x000fc40003f06070 */
        /* <DEDUP_REMOVED lines=13> */
[--C-:B------:R-:W-:Y:S02]  /*1760*/  IMAD.IADD R76, R29, 0x1, R75.reuse ;  /* 0x000000011d4c7824 */ /* 0x100fe400078e024b */
[----:B------:R-:W-:Y:S01]  /*1770*/  LDS R79, [R79+0x2c] ;  /* 0x00002c004f4f7984 */ /* 0x000fe20000000800 */
[----:B---3--:R-:W-:Y:S01]  /*1780*/  IMAD R81, R42, R81, R86 ;  /* 0x000000512a517224 */ /* 0x008fe200078e0256 */
[-C--:B0-----:R-:W-:Y:S01]  /*1790*/  IADD3 R88, PT, PT, R22, R75.reuse, RZ ;  /* 0x0000004b16587210 */ /* 0x081fe20007ffe0ff */
[----:B------:R-:W-:Y:S01]  /*17a0*/  IMAD.IADD R86, R31, 0x1, R75 ;  /* 0x000000011f567824 */ /* 0x000fe200078e024b */
[----:B------:R-:W0:Y:S01]  /*17b0*/  LDS R84, [R84+0x28] ;  /* 0x0000280054547984 */ /* 0x000e220000000800 */
[----:B----4-:R-:W-:Y:S01]  /*17c0*/  IMAD R80, R43, R80, R81 ;  /* 0x000000502b507224 */ /* 0x010fe200078e0251 */
[----:B------:R-:W-:-:S02]  /*17d0*/  IADD3 R81, PT, PT, R30, R75, RZ ;  /* 0x0000004b1e517210 */ /* 0x000fc40007ffe0ff */
[----:B------:R-:W2:Y:S01]  /*17e0*/  LDS R76, [R76+0x30] ;  /* 0x000030004c4c7984 */ /* 0x000ea20000000800 */
[----:B-----5:R-:W-:Y:S02]  /*17f0*/  IMAD R80, R44, R83, R80 ;  /* 0x000000532c507224 */ /* 0x020fe400078e0250 */
[----:B------:R-:W-:Y:S01]  /*1800*/  IMAD.IADD R83, R34, 0x1, R75 ;  /* 0x0000000122537824 */ /* 0x000fe200078e024b */
[----:B------:R-:W3:Y:S01]  /*1810*/  LDS R81, [R81+0x34] ;  /* 0x0000340051517984 */ /* 0x000ee20000000800 */
[----:B------:R-:W-:Y:S01]  /*1820*/  IMAD R78, R45, R78, R80 ;  /* 0x0000004e2d4e7224 */ /* 0x000fe200078e0250 */
[----:B------:R-:W-:-:S03]  /*1830*/  IADD3 R80, PT, PT, R33, R75, RZ ;  /* 0x0000004b21507210 */ /* 0x000fc60007ffe0ff */
[----:B------:R-:W-:Y:S01]  /*1840*/  IMAD R77, R46, R77, R78 ;  /* 0x0000004d2e4d7224 */ /* 0x000fe200078e024e */
[----:B------:R-:W-:Y:S04]  /*1850*/  LDS R83, [R83+0x44] ;  /* 0x0000440053537984 */ /* 0x000fe80000000800 */
[----:B------:R-:W4:Y:S04]  /*1860*/  LDS R78, [R86+0x38] ;  /* 0x00003800564e7984 */ /* 0x000f280000000800 */
[----:B------:R-:W-:Y:S01]  /*1870*/  LDS R80, [R80+0x40] ;  /* 0x0000400050507984 */ /* 0x000fe20000000800 */
[----:B-1----:R-:W-:-:S03]  /*1880*/  IMAD R82, R47, R82, R77 ;  /* 0x000000522f527224 */ /* 0x002fc600078e024d */
[----:B------:R1:W5:Y:S01]  /*1890*/  LDS R77, [R87+0x3c] ;  /* 0x00003c00574d7984 */ /* 0x0003620000000800 */
[----:B------:R-:W-:Y:S01]  /*18a0*/  IMAD R82, R48, R85, R82 ;  /* 0x0000005530527224 */ /* 0x000fe200078e0252 */
[----:B------:R-:W-:Y:S01]  /*18b0*/  IADD3 R85, PT, PT, R36, R75, RZ ;  /* 0x0000004b24557210 */ /* 0x000fe20007ffe0ff */
[----:B-1----:R-:W-:-:S05]  /*18c0*/  IMAD.IADD R87, R18, 0x1, R75 ;  /* 0x0000000112577824 */ /* 0x002fca00078e024b */
[----:B------:R-:W-:Y:S01]  /*18d0*/  LDS R85, [R85+0x4c] ;  /* 0x00004c0055557984 */ /* 0x000fe20000000800 */
[----:B0-----:R-:W-:Y:S02]  /*18e0*/  IMAD R82, R49, R84, R82 ;  /* 0x0000005431527224 */ /* 0x001fe400078e0252 */
[--C-:B------:R-:W-:Y:S02]  /*18f0*/  IMAD.IADD R84, R35, 0x1, R75.reuse ;  /* 0x0000000123547824 */ /* 0x100fe400078e024b */
[----:B------:R-:W-:Y:S02]  /*1900*/  IMAD R79, R50, R79, R82 ;  /* 0x0000004f324f7224 */ /* 0x000fe400078e0252 */
[----:B------:R-:W-:Y:S02]  /*1910*/  IMAD.IADD R82, R37, 0x1, R75 ;  /* 0x0000000125527824 */ /* 0x000fe400078e024b */
[----:B------:R-:W0:Y:S01]  /*1920*/  LDS R84, [R84+0x48] ;  /* 0x0000480054547984 */ /* 0x000e220000000800 */
[----:B--2---:R-:W-:Y:S01]  /*1930*/  IMAD R86, R51, R76, R79 ;  /* 0x0000004c33567224 */ /* 0x004fe200078e024f */
[----:B------:R-:W-:Y:S01]  /*1940*/  IADD3 R76, PT, PT, R11, R75, RZ ;  /* 0x0000004b0b4c7210 */ /* 0x000fe20007ffe0ff */
[----:B------:R-:W-:Y:S01]  /*1950*/  IMAD.IADD R79, R38, 0x1, R75 ;  /* 0x00000001264f7824 */ /* 0x000fe200078e024b */
[----:B------:R-:W1:Y:S01]  /*1960*/  LDS R82, [R82+0x50] ;  /* 0x0000500052527984 */ /* 0x000e620000000800 */
[----:B---3--:R-:W-:-:S02]  /*1970*/  IMAD R81, R52, R81, R86 ;  /* 0x0000005134517224 */ /* 0x008fc400078e0256 */
[----:B------:R-:W-:Y:S01]  /*1980*/  IMAD.IADD R86, R12, 0x1, R75 ;  /* 0x000000010c567824 */ /* 0x000fe200078e024b */
[----:B------:R-:W-:Y:S01]  /*1990*/  LDS R76, [R76+0x58] ;  /* 0x000058004c4c7984 */ /* 0x000fe20000000800 */
[----:B----4-:R-:W-:Y:S01]  /*19a0*/  IMAD R78, R53, R78, R81 ;  /* 0x0000004e354e7224 */ /* 0x010fe200078e0251 */
[----:B------:R-:W-:Y:S02]  /*19b0*/  IADD3 R81, PT, PT, R16, R75, RZ ;  /* 0x0000004b10517210 */ /* 0x000fe40007ffe0ff */
[----:B------:R-:W2:Y:S04]  /*19c0*/  LDS R79, [R79+0x54] ;  /* 0x000054004f4f7984 */ /* 0x000ea80000000800 */
[----:B------:R-:W-:Y:S01]  /*19d0*/  LDS R81, [R81+0x64] ;  /* 0x0000640051517984 */ /* 0x000fe20000000800 */
[----:B-----5:R-:W-:-:S02]  /*19e0*/  IMAD R77, R54, R77, R78 ;  /* 0x0000004d364d7224 */ /* 0x020fc400078e024e */
[----:B------:R-:W-:Y:S02]  /*19f0*/  IMAD.IADD R78, R13, 0x1, R75 ;  /* 0x000000010d4e7824 */ /* 0x000fe400078e024b */
[----:B------:R-:W-:Y:S02]  /*1a00*/  IMAD R80, R55, R80, R77 ;  /* 0x0000005037507224 */ /* 0x000fe400078e024d */
[----:B------:R3:W4:Y:S02]  /*1a10*/  LDS R77, [R86+0x5c] ;  /* 0x00005c00564d7984 */ /* 0x0007240000000800 */
[----:B------:R-:W-:Y:S02]  /*1a20*/  IMAD R80, R56, R83, R80 ;  /* 0x0000005338507224 */ /* 0x000fe400078e0250 */
[----:B------:R-:W5:Y:S01]  /*1a30*/  LDS R78, [R78+0x60] ;  /* 0x000060004e4e7984 */ /* 0x000f620000000800 */
[----:B------:R-:W-:Y:S01]  /*1a40*/  IMAD.IADD R83, R20, 0x1, R75 ;  /* 0x0000000114537824 */ /* 0x000fe200078e024b */
[----:B---3--:R-:W-:-:S05]  /*1a50*/  IADD3 R86, PT, PT, R19, R75, RZ ;  /* 0x0000004b13567210 */ /* 0x008fca0007ffe0ff */
[----:B------:R-:W-:Y:S01]  /*1a60*/  LDS R83, [R83+0x74] ;  /* 0x0000740053537984 */ /* 0x000fe20000000800 */
[----:B0-----:R-:W-:-:S04]  /*1a70*/  IMAD R80, R57, R84, R80 ;  /* 0x0000005439507224 */ /* 0x001fc800078e0250 */
[----:B------:R-:W-:Y:S02]  /*1a80*/  IMAD R80, R58, R85, R80 ;  /* 0x000000553a507224 */ /* 0x000fe400078e0250 */
[----:B------:R-:W-:Y:S02]  /*1a90*/  IMAD.IADD R85, R17, 0x1, R75 ;  /* 0x0000000111557824 */ /* 0x000fe400078e024b */
[----:B-1----:R-:W-:-:S03]  /*1aa0*/  IMAD R82, R59, R82, R80 ;  /* 0x000000523b527224 */ /* 0x002fc600078e0250 */
[----:B------:R-:W0:Y:S01]  /*1ab0*/  LDS R80, [R85+0x68] ;  /* 0x0000680055507984 */ /* 0x000e220000000800 */
[----:B--2---:R-:W-:-:S03]  /*1ac0*/  IMAD R82, R60, R79, R82 ;  /* 0x0000004f3c527224 */ /* 0x004fc600078e0252 */
[----:B------:R-:W1:Y:S01]  /*1ad0*/  LDS R79, [R87+0x6c] ;  /* 0x00006c00574f7984 */ /* 0x000e620000000800 */
[----:B------:R-:W-:Y:S02]  /*1ae0*/  IMAD R84, R61, R76, R82 ;  /* 0x0000004c3d547224 */ /* 0x000fe400078e0252 */
[----:B------:R-:W-:Y:S01]  /*1af0*/  IMAD.IADD R82, R21, 0x1, R75 ;  /* 0x0000000115527824 */ /* 0x000fe200078e024b */
[----:B------:R-:W2:Y:S01]  /*1b00*/  LDS R76, [R86+0x70] ;  /* 0x00007000564c7984 */ /* 0x000ea20000000800 */
[----:B------:R-:W-:-:S03]  /*1b10*/  IMAD.U32 R75, R90, 0x4, R73 ;  /* 0x000000045a4b7824 */ /* 0x000fc600078e0049 */
[----:B------:R-:W-:Y:S04]  /*1b20*/  LDS R85, [R88+0x7c] ;  /* 0x00007c0058557984 */ /* 0x000fe80000000800 */
[----:B------:R-:W3:Y:S01]  /*1b30*/  LDS R82, [R82+0x78] ;  /* 0x0000780052527984 */ /* 0x000ee20000000800 */
[----:B----4-:R-:W-:-:S03]  /*1b40*/  IMAD R77, R62, R77, R84 ;  /* 0x0000004d3e4d7224 */ /* 0x010fc600078e0254 */
[----:B------:R-:W4:Y:S01]  /*1b50*/  LDS R87, [R75] ;  /* 0x000000004b577984 */ /* 0x000f220000000800 */
[----:B-----5:R-:W-:-:S04]  /*1b60*/  IMAD R77, R63, R78, R77 ;  /* 0x0000004e3f4d7224 */ /* 0x020fc800078e024d */
[----:B------:R-:W-:-:S04]  /*1b70*/  IMAD R77, R64, R81, R77 ;  /* 0x00000051404d7224 */ /* 0x000fc800078e024d */
[----:B0-----:R-:W-:-:S04]  /*1b80*/  IMAD R77, R65, R80, R77 ;  /* 0x00000050414d7224 */ /* 0x001fc800078e024d */
[----:B-1----:R-:W-:-:S04]  /*1b90*/  IMAD R77, R66, R79, R77 ;  /* 0x0000004f424d7224 */ /* 0x002fc800078e024d */
[----:B--2---:R-:W-:-:S04]  /*1ba0*/  IMAD R76, R67, R76, R77 ;  /* 0x0000004c434c7224 */ /* 0x004fc800078e024d */
[----:B------:R-:W-:-:S04]  /*1bb0*/  IMAD R76, R68, R83, R76 ;  /* 0x00000053444c7224 */ /* 0x000fc800078e024c */
[----:B---3--:R-:W-:-:S04]  /*1bc0*/  IMAD R76, R69, R82, R76 ;  /* 0x00000052454c7224 */ /* 0x008fc800078e024c */
[----:B------:R-:W-:-:S05]  /*1bd0*/  IMAD R76, R70, R85, R76 ;  /* 0x00000055464c7224 */ /* 0x000fca00078e024c */
[----:B----4-:R-:W-:-:S05]  /*1be0*/  IADD3 R76, PT, PT, R76, R87, RZ ;  /* 0x000000574c4c7210 */ /* 0x010fca0007ffe0ff */
[----:B------:R1:W-:Y:S01]  /*1bf0*/  STS [R75], R76 ;  /* 0x0000004c4b007388 */ /* 0x0003e20000000800 */
[----:B------:R-:W-:Y:S05]  /*1c00*/  @!P0 BRA `(.L_x_16655) ;  /* 0xfffffff8005c8947 */ /* 0x000fea000383ffff */
[----:B------:R-:W-:Y:S05]  /*1c10*/  BSYNC.RECONVERGENT B0 ;  /* 0x0000000000007941 */ /* 0x000fea0003800200 */
.L_x_16654:
[----:B------:R-:W-:Y:S01]  /*1c20*/  UPLOP3.LUT UP0, UPT, UPT, UPT, UPT, 0x40, 0x4 ;  /* 0x000000000004789c */ /* 0x000fe20003f0e870 */
[----:B------:R-:W-:Y:S01]  /*1c30*/  UMOV UR4, 0x20 ;  /* 0x0000002000047882 */ /* 0x000fe20000000000 */
[----:B------:R-:W-:Y:S09]  /*1c40*/  BRA.U UP1, `(.L_x_16656) ;  /* 0xfffffff101987547 */ /* 0x000ff2000b83ffff */
[C---:B------:R-:W-:Y:S01]  /*1c50*/  LOP3.LUT R2, R4.reuse, 0x3, RZ, 0xc0, !PT ;  /* 0x0000000304027812 */ /* 0x040fe200078ec0ff */
[----:B------:R-:W-:Y:S01]  /*1c60*/  BAR.SYNC.DEFER_BLOCKING 0x0 ;  /* 0x0000000000007b1d */ /* 0x000fe20000010000 */
[----:B------:R-:W-:Y:S02]  /*1c70*/  ISETP.GE.U32.AND P1, PT, R4, 0x3, PT ;  /* 0x000000030400780c */ /* 0x000fe40003f26070 */
[----:B------:R-:W-:-:S03]  /*1c80*/  ISETP.NE.AND P0, PT, R2, 0x3, PT ;  /* 0x000000030200780c */ /* 0x000fc60003f05270 */
[----:B------:R-:W-:Y:S10]  /*1c90*/  BSSY.RECONVERGENT B0, `(.L_x_16657) ;  /* 0x0000011000007945 */ /* 0x000ff40003800200 */
[----:B------:R-:W-:Y:S05]  /*1ca0*/  @!P0 BRA `(.L_x_16658) ;  /* 0x00000000003c8947 */ /* 0x000fea0003800000 */
[----:B------:R-:W0:Y:S01]  /*1cb0*/  LDC.64 R6, c[0x0][0x3a0] ;  /* 0x0000e800ff067b82 */ /* 0x000e220000000a00 */
[----:B------:R-:W-:Y:S01]  /*1cc0*/  VIADD R4, R4, 0x1 ;  /* 0x0000000104047836 */ /* 0x000fe20000000000 */
[----:B------:R-:W-:Y:S01]  /*1cd0*/  LEA R9, R5, R0, 0x7 ;  /* 0x0000000005097211 */ /* 0x000fe200078e38ff */
[----:B------:R-:W-:-:S03]  /*1ce0*/  IMAD R2, R0, 0x4, R73 ;  /* 0x0000000400027824 */ /* 0x000fc600078e0249 */
[----:B------:R-:W-:-:S05]  /*1cf0*/  LOP3.LUT R4, R4, 0x3, RZ, 0xc0, !PT ;  /* 0x0000000304047812 */ /* 0x000fca00078ec0ff */
[----:B------:R-:W-:Y:S02]  /*1d00*/  IMAD R0, R4, R3, R0 ;  /* 0x0000000304007224 */ /* 0x000fe400078e0200 */
[----:B------:R-:W-:Y:S02]  /*1d10*/  IMAD.MOV R4, RZ, RZ, -R4 ;  /* 0x000000ffff047224 */ /* 0x000fe400078e0a04 */
[----:B0-----:R-:W-:-:S07]  /*1d20*/  IMAD.WIDE.U32 R6, R9, 0x4, R6 ;  /* 0x0000000409067825 */ /* 0x001fce00078e0006 */
.L_x_16659:
[----:B------:R0:W2:Y:S01]  /*1d30*/  LDS R9, [R2] ;  /* 0x0000000002097984 */ /* 0x0000a20000000800 */
[----:B------:R-:W-:-:S04]  /*1d40*/  IADD3 R4, PT, PT, R4, 0x1, RZ ;  /* 0x0000000104047810 */ /* 0x000fc80007ffe0ff */
[----:B------:R-:W-:Y:S01]  /*1d50*/  ISETP.NE.AND P0, PT, R4, RZ, PT ;  /* 0x000000ff0400720c */ /* 0x000fe20003f05270 */
[C---:B0-----:R-:W-:Y:S01]  /*1d60*/  IMAD R2, R3.reuse, 0x4, R2 ;  /* 0x0000000403027824 */ /* 0x041fe200078e0202 */
[----:B--2---:R0:W-:Y:S02]  /*1d70*/  STG.E desc[UR6][R6.64], R9 ;  /* 0x0000000906007986 */ /* 0x0041e4000c101906 */
[----:B0-----:R-:W-:-:S09]  /*1d80*/  IMAD.WIDE.U32 R6, R3, 0x4, R6 ;  /* 0x0000000403067825 */ /* 0x001fd200078e0006 */
[----:B------:R-:W-:Y:S05]  /*1d90*/  @P0 BRA `(.L_x_16659) ;  /* 0xfffffffc00e40947 */ /* 0x000fea000383ffff */
.L_x_16658:
[----:B------:R-:W-:Y:S05]  /*1da0*/  BSYNC.RECONVERGENT B0 ;  /* 0x0000000000007941 */ /* 0x000fea0003800200 */
.L_x_16657:
[----:B------:R-:W-:Y:S05]  /*1db0*/  @!P1 EXIT ;  /* 0x000000000000994d */ /* 0x000fea0003800000 */
[----:B------:R-:W0:Y:S01]  /*1dc0*/  LDC.64 R18, c[0x0][0x3a0] ;  /* 0x0000e800ff127b82 */ /* 0x000e220000000a00 */
[----:B------:R-:W-:Y:S01]  /*1dd0*/  LEA R21, R5, R0, 0x7 ;  /* 0x0000000005157211 */ /* 0x000fe200078e38ff */
[----:B------:R-:W-:Y:S02]  /*1de0*/  IMAD R2, R0, 0x4, R73 ;  /* 0x0000000400027824 */ /* 0x000fe400078e0249 */
[----:B0-----:R-:W-:-:S04]  /*1df0*/  IMAD.WIDE.U32 R4, R3, 0x4, R18 ;  /* 0x0000000403047825 */ /* 0x001fc800078e0012 */
[----:B------:R-:W-:-:S04]  /*1e00*/  IMAD.WIDE.U32 R6, R3, 0x8, R18 ;  /* 0x0000000803067825 */ /* 0x000fc800078e0012 */
[----:B------:R-:W-:-:S07]  /*1e10*/  IMAD.WIDE.U32 R8, R3, 0xc, R18 ;  /* 0x0000000c03087825 */ /* 0x000fce00078e0012 */
.L_x_16660:
        /* <DEDUP_REMOVED lines=21> */
        .weak           $__internal_132_$__cuda_sm20_div_u16
        .type           $__internal_132_$__cuda_sm20_div_u16,@function
        .size           $__internal_132_$__cuda_sm20_div_u16,(.L_x_20422 - $__internal_132_$__cuda_sm20_div_u16)
$__internal_132_$__cuda_sm20_div_u16:
        /* <DEDUP_REMOVED lines=18> */
[----:B------:R-:W-:Y:S06]  /*2090*/  RET.REL.NODEC R4 `(_Z9cuda_gemmIiLi128ELi1ELi1ELi128ELi64ELi64ELi1EEviiiPT_S1_S1_ii) ;  /* 0xffffffdc04d87950 */ /* 0x000fec0003c3ffff */
.L_x_16661:
        /* <DEDUP_REMOVED lines=14> */
.L_x_20422:


//--------------------- .text._Z9cuda_gemmIiLi128ELi1ELi1ELi128ELi64ELi64ELi0EEviiiPT_S1_S1_ii --------------------------
	.section	.text._Z9cuda_gemmIiLi128ELi1ELi1ELi128ELi64ELi64ELi0EEviiiPT_S1_S1_ii,"ax",@progbits
	.align	128
        .global         _Z9cuda_gemmIiLi128ELi1ELi1ELi128ELi64ELi64ELi0EEviiiPT_S1_S1_ii
        .type           _Z9cuda_gemmIiLi128ELi1ELi1ELi128ELi64ELi64ELi0EEviiiPT_S1_S1_ii,@function
        .size           _Z9cuda_gemmIiLi128ELi1ELi1ELi128ELi64ELi64ELi0EEviiiPT_S1_S1_ii,(.L_x_20639 - _Z9cuda_gemmIiLi128ELi1ELi1ELi128ELi64ELi64ELi0EEviiiPT_S1_S1_ii)
        .other          _Z9cuda_gemmIiLi128ELi1ELi1ELi128ELi64ELi64ELi0EEviiiPT_S1_S1_ii,@"STO_CUDA_ENTRY STV_DEFAULT"
_Z9cuda_gemmIiLi128ELi1ELi1ELi128ELi64ELi64ELi0EEviiiPT_S1_S1_ii:
.text._Z9cuda_gemmIiLi128ELi1ELi1ELi128ELi64ELi64ELi0EEviiiPT_S1_S1_ii:
[----:B------:R-:W-:Y:S08]  /*0000*/  LDC R1, c[0x0][0x37c] ;  /* 0x0000df00ff017b82 */ /* 0x000ff00000000800 */
[----:B------:R-:W0:Y:S01]  /*0010*/  LDC.64 R34, c[0x0][0x3a8] ;  /* 0x0000ea00ff227b82 */ /* 0x000e220000000a00 */
[----:B------:R-:W1:Y:S01]  /*0020*/  S2R R6, SR_TID.X ;  /* 0x0000000000067919 */ /* 0x000e620000002100 */
[----:B------:R-:W2:Y:S01]  /*0030*/  LDCU.64 UR8, c[0x0][0x358] ;  /* 0x00006b00ff0877ac */ /* 0x000ea20008000a00 */
[----:B------:R-:W-:Y:S05]  /*0040*/  BSSY.RECONVERGENT B0, `(.L_x_16662) ;  /* 0x000003e000007945 */ /* 0x000fea0003800200 */
[----:B------:R-:W3:Y:S01]  /*0050*/  S2UR UR6, SR_CTAID.Y ;  /* 0x00000000000679c3 */ /* 0x000ee20000002600 */
[----:B0-----:R-:W-:Y:S01]  /*0060*/  IABS R21, R35 ;  /* 0x0000002300157213 */ /* 0x001fe20000000000 */
[----:B------:R-:W-:-:S03]  /*0070*/  IMAD R7, R35, R34, RZ ;  /* 0x0000002223077224 */ /* 0x000fc600078e02ff */
[----:B------:R-:W0:Y:S02]  /*0080*/  I2F.RP R0, R21 ;  /* 0x0000001500007306 */ /* 0x000e240000209400 */
[----:B-1----:R-:W-:-:S06]  /*0090*/  ISETP.GE.U32.AND P0, PT, R6, R7, PT ;  /* 0x000000070600720c */ /* 0x002fcc0003f06070 */
[----:B0-----:R-:W0:Y:S02]  /*00a0*/  MUFU.RCP R0, R0 ;  /* 0x0000000000007308 */ /* 0x001e240000001000 */
[----:B0-----:R-:W-:-:S06]  /*00b0*/  VIADD R10, R0, 0xffffffe ;  /* 0x0ffffffe000a7836 */ /* 0x001fcc0000000000 */
[----:B------:R-:W0:Y:S02]  /*00c0*/  F2I.FTZ.U32.TRUNC.NTZ R11, R10 ;  /* 0x0000000a000b7305 */ /* 0x000e24000021f000 */
[----:B0-----:R-:W-:Y:S01]  /*00d0*/  IMAD.MOV R18, RZ, RZ, -R11 ;  /* 0x000000ffff127224 */ /* 0x001fe200078e0a0b */
[----:B--23--:R-:W-:Y:S06]  /*00e0*/  @P0 BRA `(.L_x_16663) ;  /* 0x0000000000cc0947 */ /* 0x00cfec0003800000 */
        /* <DEDUP_REMOVED lines=19> */
[----:B------:R-:W-:Y:S02]  /*0220*/  IMAD R13, R15, R34, RZ ;  /* 0x000000220f0d7224 */ /* 0x000fe400078e02ff */
[----:B---3--:R-:W-:Y:S02]  /*0230*/  IMAD.MOV R12, RZ, RZ, -R9 ;  /* 0x000000ffff0c7224 */ /* 0x008fe400078e0a09 */
[----:B------:R-:W-:-:S04]  /*0240*/  IMAD.HI.U32 R13, R3, R13, R2 ;  /* 0x0000000d030d7227 */ /* 0x000fc800078e0002 */
[----:B------:R-:W-:Y:S01]  /*0250*/  IMAD R15, R12, R35, RZ ;  /* 0x000000230c0f7224 */ /* 0x000fe200078e02ff */
[----:B------:R-:W-:-:S03]  /*0260*/  LOP3.LUT R12, RZ, R34, RZ, 0x33, !PT ;  /* 0x00000022ff0c7212 */ /* 0x000fc600078e33ff */
[----:B------:R-:W-:Y:S01]  /*0270*/  IMAD.HI.U32 R15, R9, R15, R8 ;  /* 0x0000000f090f7227 */ /* 0x000fe200078e0008 */
[----:B--2-4-:R-:W-:-:S07]  /*0280*/  MOV R8, R6 ;  /* 0x0000000600087202 */ /* 0x014fce0000000f00 */
.L_x_16664:
        /* <DEDUP_REMOVED lines=25> */
.L_x_16663:
[----:B------:R-:W-:Y:S05]  /*0420*/  BSYNC.RECONVERGENT B0 ;  /* 0x0000000000007941 */ /* 0x000fea0003800200 */
.L_x_16662:
[----:B------:R-:W1:Y:S01]  /*0430*/  LDC R7, c[0x0][0x360] ;  /* 0x0000d800ff077b82 */ /* 0x000e620000000800 */
[----:B------:R-:W-:Y:S02]  /*0440*/  IMAD R3, R18, R21, RZ ;  /* 0x0000001512037224 */ /* 0x000fe400078e02ff */
[----:B------:R-:W-:-:S04]  /*0450*/  IMAD.MOV.U32 R10, RZ, RZ, RZ ;  /* 0x000000ffff0a7224 */ /* 0x000fc800078e00ff */
[----:B------:R-:W-:Y:S01]  /*0460*/  IMAD.HI.U32 R10, R11, R3, R10 ;  /* 0x000000030b0a7227 */ /* 0x000fe200078e000a */
[----:B0-----:R-:W0:Y:S05]  /*0470*/  LDC R2, c[0x0][0x374] ;  /* 0x0000dd00ff027b82 */ /* 0x001e2a0000000800 */
[----:B------:R-:W-:-:S04]  /*0480*/  IMAD.HI.U32 R5, R10, 0x80, RZ ;  /* 0x000000800a057827 */ /* 0x000fc800078e00ff */
[----:B------:R-:W-:-:S04]  /*0490*/  IMAD.MOV R0, RZ, RZ, -R5 ;  /* 0x000000ffff007224 */ /* 0x000fc800078e0a05 */
[----:B------:R-:W-:-:S05]  /*04a0*/  IMAD R0, R21, R0, 0x80 ;  /* 0x0000008015007424 */ /* 0x000fca00078e0200 */
[----:B------:R-:W-:Y:S02]  /*04b0*/  ISETP.GT.U32.AND P1, PT, R21, R0, PT ;  /* 0x000000001500720c */ /* 0x000fe40003f24070 */
[----:B0-----:R-:W-:-:S13]  /*04c0*/  ISETP.LE.U32.AND P0, PT, R2, UR6, PT ;  /* 0x0000000602007c0c */ /* 0x001fda000bf03070 */
[----:B-1----:R-:W-:Y:S05]  /*04d0*/  @P0 EXIT ;  /* 0x000000000000094d */ /* 0x002fea0003800000 */
[----:B------:R-:W0:Y:S01]  /*04e0*/  I2F.U32.RP R8, R7 ;  /* 0x0000000700087306 */ /* 0x000e220000209000 */
[----:B------:R-:W-:Y:S01]  /*04f0*/  @!P1 IMAD.IADD R0, R0, 0x1, -R21 ;  /* 0x0000000100009824 */ /* 0x000fe200078e0a15 */
[----:B------:R-:W-:Y:S01]  /*0500*/  IADD3 R4, PT, PT, R6, R7, RZ ;  /* 0x0000000706047210 */ /* 0x000fe20007ffe0ff */
[----:B------:R-:W-:Y:S01]  /*0510*/  @!P1 VIADD R5, R5, 0x1 ;  /* 0x0000000105059836 */ /* 0x000fe20000000000 */
[C---:B------:R-:W-:Y:S01]  /*0520*/  ISETP.NE.AND P1, PT, R35.reuse, RZ, PT ;  /* 0x000000ff2300720c */ /* 0x040fe20003f25270 */
[----:B------:R-:W1:Y:S01]  /*0530*/  S2R R15, SR_CTAID.X ;  /* 0x00000000000f7919 */ /* 0x000e620000002500 */
[----:B------:R-:W-:Y:S01]  /*0540*/  ISETP.GE.U32.AND P0, PT, R0, R21, PT ;  /* 0x000000150000720c */ /* 0x000fe20003f06070 */
[----:B------:R-:W-:Y:S01]  /*0550*/  BSSY.RECONVERGENT B0, `(.L_x_16665) ;  /* 0x0000051000007945 */ /* 0x000fe20003800200 */
[----:B------:R-:W-:Y:S01]  /*0560*/  LOP3.LUT R0, R35, 0x80, RZ, 0x3c, !PT ;  /* 0x0000008023007812 */ /* 0x000fe200078e3cff */
[----:B------:R-:W-:Y:S01]  /*0570*/  IMAD.MOV.U32 R18, RZ, RZ, R6 ;  /* 0x000000ffff127224 */ /* 0x000fe200078e0006 */
[----:B------:R-:W-:-:S02]  /*0580*/  VIMNMX.U32 R9, PT, PT, R4, 0x80, !PT ;  /* 0x0000008004097848 */ /* 0x000fc40007fe0000 */
[----:B------:R-:W-:Y:S01]  /*0590*/  ISETP.GE.AND P2, PT, R0, RZ, PT ;  /* 0x000000ff0000720c */ /* 0x000fe20003f46270 */
[----:B0-----:R-:W0:Y:S06]  /*05a0*/  MUFU.RCP R8, R8 ;  /* 0x0000000800087308 */ /* 0x001e2c0000001000 */
[----:B------:R-:W-:Y:S01]  /*05b0*/  @P0 VIADD R5, R5, 0x1 ;  /* 0x0000000105050836 */ /* 0x000fe20000000000 */
[----:B------:R-:W-:-:S05]  /*05c0*/  ISETP.GE.U32.AND P0, PT, R4, 0x80, PT ;  /* 0x000000800400780c */ /* 0x000fca0003f06070 */
[----:B------:R-:W-:Y:S01]  /*05d0*/  @!P2 IMAD.MOV R5, RZ, RZ, -R5 ;  /* 0x000000ffff05a224 */ /* 0x000fe200078e0a05 */
[----:B------:R-:W-:Y:S02]  /*05e0*/  @!P1 LOP3.LUT R5, RZ, R35, RZ, 0x33, !PT ;  /* 0x00000023ff059212 */ /* 0x000fe400078e33ff */
[----:B------:R-:W-:Y:S02]  /*05f0*/  ISETP.NE.U32.AND P2, PT, R7, RZ, PT ;  /* 0x000000ff0700720c */ /* 0x000fe40003f45070 */
[----:B------:R-:W2:Y:S01]  /*0600*/  I2F.U32.RP R0, R5 ;  /* 0x0000000500007306 */ /* 0x000ea20000209000 */
[----:B0-----:R-:W-:-:S07]  /*0610*/  VIADD R2, R8, 0xffffffe ;  /* 0x0ffffffe08027836 */ /* 0x001fce0000000000 */
[----:B------:R0:W3:Y:S08]  /*0620*/  F2I.FTZ.U32.TRUNC.NTZ R3, R2 ;  /* 0x0000000200037305 */ /* 0x0000f0000021f000 */
[----:B--2---:R-:W2:Y:S01]  /*0630*/  MUFU.RCP R0, R0 ;  /* 0x0000000000007308 */ /* 0x004ea20000001000 */
[----:B0-----:R-:W-:Y:S02]  /*0640*/  IMAD.MOV.U32 R2, RZ, RZ, RZ ;  /* 0x000000ffff027224 */ /* 0x001fe400078e00ff */
[----:B---3--:R-:W-:-:S04]  /*0650*/  IMAD.MOV R8, RZ, RZ, -R3 ;  /* 0x000000ffff087224 */ /* 0x008fc800078e0a03 */
[----:B------:R-:W-:Y:S01]  /*0660*/  IMAD R11, R8, R7, RZ ;  /* 0x00000007080b7224 */ /* 0x000fe200078e02ff */
[----:B------:R-:W-:-:S03]  /*0670*/  SEL R8, RZ, 0x1, P0 ;  /* 0x00000001ff087807 */ /* 0x000fc60000000000 */
[----:B------:R-:W-:Y:S01]  /*0680*/  IMAD.HI.U32 R3, R3, R11, R2 ;  /* 0x0000000b03037227 */ /* 0x000fe200078e0002 */
[----:B------:R-:W-:-:S03]  /*0690*/  IADD3 R4, PT, PT, R9, -R4, -R8 ;  /* 0x8000000409047210 */ /* 0x000fc60007ffe808 */
[----:B--2---:R-:W-:Y:S02]  /*06a0*/  VIADD R0, R0, 0xffffffe ;  /* 0x0ffffffe00007836 */ /* 0x004fe40000000000 */
[----:B------:R-:W-:Y:S02]  /*06b0*/  IMAD.HI.U32 R9, R3, R4, RZ ;  /* 0x0000000403097227 */ /* 0x000fe400078e00ff */
[----:B------:R-:W0:Y:S02]  /*06c0*/  F2I.FTZ.U32.TRUNC.NTZ R3, R0 ;  /* 0x0000000000037305 */ /* 0x000e24000021f000 */
[----:B------:R-:W-:Y:S02]  /*06d0*/  IMAD.MOV R2, RZ, RZ, -R9 ;  /* 0x000000ffff027224 */ /* 0x000fe400078e0a09 */
[----:B------:R-:W-:Y:S02]  /*06e0*/  IMAD.MOV R11, RZ, RZ, -R5 ;  /* 0x000000ffff0b7224 */ /* 0x000fe400078e0a05 */
[----:B------:R-:W-:-:S02]  /*06f0*/  IMAD R4, R7, R2, R4 ;  /* 0x0000000207047224 */ /* 0x000fc400078e0204 */
[----:B------:R-:W-:-:S03]  /*0700*/  IMAD.MOV.U32 R2, RZ, RZ, RZ ;  /* 0x000000ffff027224 */ /* 0x000fc600078e00ff */
[----:B------:R-:W-:Y:S01]  /*0710*/  ISETP.GE.U32.AND P0, PT, R4, R7, PT ;  /* 0x000000070400720c */ /* 0x000fe20003f06070 */
[----:B0-----:R-:W-:-:S04]  /*0720*/  IMAD R11, R11, R3, RZ ;  /* 0x000000030b0b7224 */ /* 0x001fc800078e02ff */
[----:B------:R-:W-:-:S08]  /*0730*/  IMAD.HI.U32 R2, R3, R11, R2 ;  /* 0x0000000b03027227 */ /* 0x000fd000078e0002 */
[----:B------:R-:W-:Y:S01]  /*0740*/  @P0 IMAD.IADD R4, R4, 0x1, -R7 ;  /* 0x0000000104040824 */ /* 0x000fe200078e0a07 */
[----:B------:R-:W-:Y:S01]  /*0750*/  @P0 IADD3 R9, PT, PT, R9, 0x1, RZ ;  /* 0x0000000109090810 */ /* 0x000fe20007ffe0ff */
[----:B------:R-:W-:Y:S01]  /*0760*/  IMAD.HI.U32 R3, R2, R6, RZ ;  /* 0x0000000602037227 */ /* 0x000fe200078e00ff */
[----:B------:R-:W-:Y:S02]  /*0770*/  ISETP.NE.U32.AND P0, PT, R5, RZ, PT ;  /* 0x000000ff0500720c */ /* 0x000fe40003f05070 */
[-C--:B------:R-:W-:Y:S01]  /*0780*/  ISETP.GE.U32.AND P1, PT, R4, R7.reuse, PT ;  /* 0x000000070400720c */ /* 0x080fe20003f26070 */
[----:B------:R-:W-:Y:S02]  /*0790*/  IMAD.MOV R0, RZ, RZ, -R3 ;  /* 0x000000ffff007224 */ /* 0x000fe400078e0a03 */
[----:B------:R-:W-:-:S04]  /*07a0*/  IMAD.HI.U32 R19, R2, R7, RZ ;  /* 0x0000000702137227 */ /* 0x000fc800078e00ff */
[----:B------:R-:W-:Y:S02]  /*07b0*/  IMAD R0, R5, R0, R6 ;  /* 0x0000000005007224 */ /* 0x000fe400078e0206 */
[----:B------:R-:W-:-:S03]  /*07c0*/  IMAD.MOV R2, RZ, RZ, -R19 ;  /* 0x000000ffff027224 */ /* 0x000fc600078e0a13 */
[----:B------:R-:W-:Y:S01]  /*07d0*/  ISETP.GE.U32.AND P5, PT, R0, R5, PT ;  /* 0x000000050000720c */ /* 0x000fe20003fa6070 */
[----:B------:R-:W-:Y:S01]  /*07e0*/  @P1 VIADD R9, R9, 0x1 ;  /* 0x0000000109091836 */ /* 0x000fe20000000000 */
[----:B------:R-:W-:Y:S01]  /*07f0*/  @!P2 LOP3.LUT R9, RZ, R7, RZ, 0x33, !PT ;  /* 0x00000007ff09a212 */ /* 0x000fe200078e33ff */
[----:B------:R-:W-:-:S04]  /*0800*/  IMAD R2, R5, R2, R7 ;  /* 0x0000000205027224 */ /* 0x000fc800078e0207 */
[----:B------:R-:W-:Y:S01]  /*0810*/  IMAD.IADD R4, R8, 0x1, R9 ;  /* 0x0000000108047824 */ /* 0x000fe200078e0209 */
[----:B------:R-:W-:-:S04]  /*0820*/  ISETP.GE.U32.AND P3, PT, R2, R5, PT ;  /* 0x000000050200720c */ /* 0x000fc80003f66070 */
[----:B------:R-:W-:Y:S01]  /*0830*/  ISETP.GE.U32.AND P6, PT, R4, 0x3, PT ;  /* 0x000000030400780c */ /* 0x000fe20003fc6070 */
[--C-:B------:R-:W-:Y:S02]  /*0840*/  @P5 IMAD.IADD R0, R0, 0x1, -R5.reuse ;  /* 0x0000000100005824 */ /* 0x100fe400078e0a05 */
[----:B------:R-:W-:Y:S01]  /*0850*/  @P5 VIADD R3, R3, 0x1 ;  /* 0x0000000103035836 */ /* 0x000fe20000000000 */
[----:B------:R-:W-:Y:S02]  /*0860*/  ISETP.GE.AND P5, PT, R5, 0x1, PT ;  /* 0x000000010500780c */ /* 0x000fe40003fa6270 */
[----:B------:R-:W-:Y:S02]  /*0870*/  ISETP.GE.U32.AND P4, PT, R0, R5, PT ;  /* 0x000000050000720c */ /* 0x000fe40003f86070 */
[----:B------:R-:W-:Y:S01]  /*0880*/  LOP3.LUT R0, R4, 0x3, RZ, 0xc0, !PT ;  /* 0x0000000304007812 */ /* 0x000fe200078ec0ff */
[----:B------:R-:W-:Y:S01]  /*0890*/  @P3 IMAD.IADD R2, R2, 0x1, -R5 ;  /* 0x0000000102023824 */ /* 0x000fe200078e0a05 */
[----:B------:R-:W-:-:S02]  /*08a0*/  @P3 IADD3 R19, PT, PT, R19, 0x1, RZ ;  /* 0x0000000113133810 */ /* 0x000fc40007ffe0ff */
[----:B------:R-:W-:Y:S01]  /*08b0*/  ISETP.NE.AND P2, PT, R0, 0x3, PT ;  /* 0x000000030000780c */ /* 0x000fe20003f45270 */
[----:B------:R-:W-:Y:S01]  /*08c0*/  VIADD R0, R4, 0x1 ;  /* 0x0000000104007836 */ /* 0x000fe20000000000 */
[-C--:B------:R-:W-:Y:S02]  /*08d0*/  ISETP.GE.U32.AND P1, PT, R2, R5.reuse, PT ;  /* 0x000000050200720c */ /* 0x080fe40003f26070 */
[----:B------:R-:W-:Y:S02]  /*08e0*/  LOP3.LUT R2, RZ, R5, RZ, 0x33, !PT ;  /* 0x00000005ff027212 */ /* 0x000fe400078e33ff */
[----:B------:R-:W-:Y:S01]  /*08f0*/  LOP3.LUT R0, R0, 0x3, RZ, 0xc0, !PT ;  /* 0x0000000300007812 */ /* 0x000fe200078ec0ff */
[----:B------:R-:W-:-:S05]  /*0900*/  @P4 VIADD R3, R3, 0x1 ;  /* 0x0000000103034836 */ /* 0x000fca0000000000 */
[----:B------:R-:W-:Y:S01]  /*0910*/  SEL R3, R2, R3, !P0 ;  /* 0x0000000302037207 */ /* 0x000fe20004000000 */
[----:B-1----:R-:W-:Y:S06]  /*0920*/  @!P2 BRA `(.L_x_16666) ;  /* 0x00000000004ca947 */ /* 0x002fec0003800000 */
        /* <DEDUP_REMOVED lines=11> */
.L_x_16667:
        /* <DEDUP_REMOVED lines=8> */
.L_x_16666:
[----:B------:R-:W-:Y:S05]  /*0a60*/  BSYNC.RECONVERGENT B0 ;  /* 0x0000000000007941 */ /* 0x000fea0003800200 */
.L_x_16665:
        /* <DEDUP_REMOVED lines=14> */
.L_x_16670:
        /* <DEDUP_REMOVED lines=23> */
.L_x_16669:
[----:B------:R-:W-:Y:S05]  /*0cc0*/  BSYNC.RECONVERGENT B0 ;  /* 0x0000000000007941 */ /* 0x000fea0003800200 */
.L_x_16668:
[----:B------:R-:W-:Y:S01]  /*0cd0*/  BAR.SYNC.DEFER_BLOCKING 0x0 ;  /* 0x0000000000007b1d */ /* 0x000fe20000010000 */
[----:B------:R-:W-:Y:S01]  /*0ce0*/  @P1 VIADD R19, R19, 0x1 ;  /* 0x0000000113131836 */ /* 0x000fe20000000000 */
[----:B-1----:R-:W-:Y:S01]  /*0cf0*/  IADD3 R12, PT, PT, -R3, RZ, RZ ;  /* 0x000000ff030c7210 */ /* 0x002fe20007ffe1ff */
[----:B------:R-:W-:-:S03]  /*0d00*/  IMAD.MOV.U32 R8, RZ, RZ, R6 ;  /* 0x000000ffff087224 */ /* 0x000fc600078e0006 */
        /* <DEDUP_REMOVED lines=9> */
.L_x_16673:
[----:B------:R-:W-:Y:S01]  /*0da0*/  VIADD R9, R9, 0x1 ;  /* 0x0000000109097836 */ /* 0x000fe20000000000 */
[----:B------:R0:W-:Y:S04]  /*0db0*/  STS [R0], RZ ;  /* 0x000000ff00007388 */ /* 0x0001e80000000800 */
[----:B------:R-:W-:Y:S01]  /*0dc0*/  ISETP.NE.AND P1, PT, R9, RZ, PT ;  /* 0x000000ff0900720c */ /* 0x000fe20003f25270 */
[----:B0-----:R-:W-:-:S12]  /*0dd0*/  IMAD R0, R7, 0x4, R0 ;  /* 0x0000000407007824 */ /* 0x001fd800078e0200 */
[----:B------:R-:W-:Y:S05]  /*0de0*/  @P1 BRA `(.L_x_16673) ;  /* 0xfffffffc00ec1947 */ /* 0x000fea000383ffff */
.L_x_16672:
[----:B------:R-:W-:Y:S05]  /*0df0*/  BSYNC.RECONVERGENT B0 ;  /* 0x0000000000007941 */ /* 0x000fea0003800200 */
.L_x_16671:
[----:B------:R-:W-:Y:S04]  /*0e00*/  BSSY.RECONVERGENT B0, `(.L_x_16674) ;  /* 0x0000012000007945 */ /* 0x000fe80003800200 */
[----:B------:R-:W-:Y:S05]  /*0e10*/  @!P6 BRA `(.L_x_16675) ;  /* 0x000000000040e947 */ /* 0x000fea0003800000 */
[----:B------:R-:W0:Y:S01]  /*0e20*/  S2UR UR5, SR_CgaCtaId ;  /* 0x00000000000579c3 */ /* 0x000e220000008800 */
[----:B------:R-:W-:Y:S02]  /*0e30*/  UMOV UR4, 0x400 ;  /* 0x0000040000047882 */ /* 0x000fe40000000000 */
[----:B------:R-:W-:-:S04]  /*0e40*/  UIADD3 UR4, UPT, UPT, UR4, 0x4300, URZ ;  /* 0x0000430004047890 */ /* 0x000fc8000fffe0ff */
[----:B0-----:R-:W-:-:S06]  /*0e50*/  ULEA UR4, UR5, UR4, 0x18 ;  /* 0x0000000405047291 */ /* 0x001fcc000f8ec0ff */
[----:B------:R-:W-:-:S07]  /*0e60*/  LEA R0, R8, UR4, 0x2 ;  /* 0x0000000408007c11 */ /* 0x000fce000f8e10ff */
.L_x_16676:
        /* <DEDUP_REMOVED lines=10> */
[----:B-1----:R-:W-:Y:S05]  /*0f10*/  @!P1 BRA `(.L_x_16676) ;  /* 0xfffffffc00d49947 */ /* 0x002fea000383ffff */
.L_x_16675:
[----:B------:R-:W-:Y:S05]  /*0f20*/  BSYNC.RECONVERGENT B0 ;  /* 0x0000000000007941 */ /* 0x000fea0003800200 */
.L_x_16674:
[----:B------:R-:W-:Y:S01]  /*0f30*/  SEL R2, R2, R19, !P0 ;  /* 0x0000001302027207 */ /* 0x000fe20004000000 */
[----:B------:R-:W-:Y:S01]  /*0f40*/  IMAD R0, R5, R12, R6 ;  /* 0x0000000c05007224 */ /* 0x000fe200078e0206 */
[----:B------:R-:W-:Y:S06]  /*0f50*/  @!P5 BRA `(.L_x_16677) ;  /* 0x0000005400a4d947 */ /* 0x000fec0003800000 */
[----:B------:R-:W-:Y:S02]  /*0f60*/  VIMNMX R43, PT, PT, R35, 0x20, PT ;  /* 0x00000020232b7848 */ /* 0x000fe40003fe0100 */
[----:B------:R-:W-:Y:S01]  /*0f70*/  LOP3.LUT R8, R6, 0x1f, RZ, 0xc0, !PT ;  /* 0x0000001f06087812 */ /* 0x000fe200078ec0ff */
[----:B------:R-:W-:Y:S01]  /*0f80*/  IMAD.MOV.U32 R6, RZ, RZ, RZ ;  /* 0x000000ffff067224 */ /* 0x000fe200078e00ff */
[-C--:B------:R-:W-:Y:S02]  /*0f90*/  IABS R10, R43.reuse ;  /* 0x0000002b000a7213 */ /* 0x080fe40000000000 */
[----:B------:R-:W-:Y:S02]  /*0fa0*/  IABS R13, R8 ;  /* 0x00000008000d7213 */ /* 0x000fe40000000000 */
[----:B------:R-:W0:Y:S01]  /*0fb0*/  I2F.RP R9, R10 ;  /* 0x0000000a00097306 */ /* 0x000e220000209400 */
[----:B------:R-:W-:Y:S02]  /*0fc0*/  IABS R12, R43 ;  /* 0x0000002b000c7213 */ /* 0x000fe40000000000 */
[----:B------:R-:W-:-:S05]  /*0fd0*/  ISETP.GE.AND P2, PT, R8, RZ, PT ;  /* 0x000000ff0800720c */ /* 0x000fca0003f46270 */
[----:B0-----:R-:W0:Y:S02]  /*0fe0*/  MUFU.RCP R9, R9 ;  /* 0x0000000900097308 */ /* 0x001e240000001000 */
[----:B0-----:R-:W-:-:S06]  /*0ff0*/  IADD3 R7, PT, PT, R9, 0xffffffe, RZ ;  /* 0x0ffffffe09077810 */ /* 0x001fcc0007ffe0ff */
[----:B------:R-:W0:Y:S02]  /*1000*/  F2I.FTZ.U32.TRUNC.NTZ R7, R7 ;  /* 0x0000000700077305 */ /* 0x000e24000021f000 */
[----:B0-----:R-:W-:-:S04]  /*1010*/  IMAD.MOV R11, RZ, RZ, -R7 ;  /* 0x000000ffff0b7224 */ /* 0x001fc800078e0a07 */
        /* <DEDUP_REMOVED lines=11> */
[----:B------:R-:W-:Y:S01]  /*10d0*/  @!P2 IMAD.MOV R7, RZ, RZ, -R7 ;  /* 0x000000ffff07a224 */ /* 0x000fe200078e0a07 */
[----:B------:R-:W-:-:S09]  /*10e0*/  @!P0 LOP3.LUT R7, RZ, R43, RZ, 0x33, !PT ;  /* 0x0000002bff078212 */ /* 0x000fd200078e33ff */
[----:B------:R-:W-:Y:S05]  /*10f0*/  @!P1 BRA `(.L_x_16678) ;  /* 0x0000002000e49947 */ /* 0x000fea0003800000 */
[C---:B------:R-:W-:Y:S01]  /*1100*/  VIADD R6, R7.reuse, 0x1 ;  /* 0x0000000107067836 */ /* 0x040fe20000000000 */
[C---:B------:R-:W-:Y:S01]  /*1110*/  IADD3 R8, PT, PT, R7.reuse, 0x2, RZ ;  /* 0x0000000207087810 */ /* 0x040fe20007ffe0ff */
[C---:B------:R-:W-:Y:S01]  /*1120*/  VIADD R10, R7.reuse, 0x1f ;  /* 0x0000001f070a7836 */ /* 0x040fe20000000000 */
[C---:B------:R-:W-:Y:S01]  /*1130*/  IADD3 R32, PT, PT, R7.reuse, 0x1d, RZ ;  /* 0x0000001d07207810 */ /* 0x040fe20007ffe0ff */
[C---:B------:R-:W-:Y:S01]  /*1140*/  VIADD R12, R7.reuse, 0x9 ;  /* 0x00000009070c7836 */ /* 0x040fe20000000000 */
[-C--:B------:R-:W-:Y:S01]  /*1150*/  ISETP.GE.AND P3, PT, R6, R43.reuse, PT ;  /* 0x0000002b0600720c */ /* 0x080fe20003f66270 */
        /* <DEDUP_REMOVED lines=12> */
[----:B------:R-:W-:Y:S01]  /*1220*/  VIADD R14, R7, 0xa ;  /* 0x0000000a070e7836 */ /* 0x000fe20000000000 */
[----:B------:R-:W-:Y:S01]  /*1230*/  SEL R6, R43, RZ, P4 ;  /* 0x000000ff2b067207 */ /* 0x000fe20002000000 */
        /* <DEDUP_REMOVED lines=13> */
[C---:B------:R-:W-:Y:S01]  /*1310*/  IADD3 R12, PT, PT, R7.reuse, 0xb, RZ ;  /* 0x0000000b070c7810 */ /* 0x040fe20007ffe0ff */
[C---:B------:R-:W-:Y:S01]  /*1320*/  VIADD R30, R7.reuse, 0x1a ;  /* 0x0000001a071e7836 */ /* 0x040fe20000000000 */
[-C--:B------:R-:W-:Y:S01]  /*1330*/  ISETP.GE.AND P1, PT, R14, R43.reuse, PT ;  /* 0x0000002b0e00720c */ /* 0x080fe20003f26270 */
[----:B------:R-:W-:Y:S01]  /*1340*/  VIADD R14, R7, 0xc ;  /* 0x0000000c070e7836 */ /* 0x000fe20000000000 */
[----:B------:R-:W-:Y:S01]  /*1350*/  SEL R11, R43, RZ, P0 ;  /* 0x000000ff2b0b7207 */ /* 0x000fe20000000000 */
[----:B------:R-:W-:Y:S01]  /*1360*/  VIADD R34, R7, 0x1e ;  /* 0x0000001e07227836 */ /* 0x000fe20000000000 */
[----:B------:R-:W-:Y:S01]  /*1370*/  ISETP.GE.AND P0, PT, R12, R43, PT ;  /* 0x0000002b0c00720c */ /* 0x000fe20003f06270 */
[----:B------:R-:W-:Y:S01]  /*1380*/  UPLOP3.LUT UP0, UPT, UPT, UPT, UPT, 0x80, 0x8 ;  /* 0x000000000008789c */ /* 0x000fe20003f0f070 */
[C---:B------:R-:W-:Y:S01]  /*1390*/  SEL R12, R43.reuse, RZ, P6 ;  /* 0x000000ff2b0c7207 */ /* 0x040fe20003000000 */
[----:B------:R-:W-:Y:S01]  /*13a0*/  UMOV UR4, URZ ;  /* 0x000000ff00047c82 */ /* 0x000fe20008000000 */
[----:B------:R-:W-:-:S02]  /*13b0*/  SEL R13, R43, RZ, P5 ;  /* 0x000000ff2b0d7207 */ /* 0x000fc40002800000 */
[-C--:B------:R-:W-:Y:S02]  /*13c0*/  ISETP.GE.AND P6, PT, R14, R43.reuse, PT ;  /* 0x0000002b0e00720c */ /* 0x080fe40003fc6270 */
[-C--:B------:R-:W-:Y:S01]  /*13d0*/  ISETP.GE.AND P5, PT, R16, R43.reuse, PT ;  /* 0x0000002b1000720c */ /* 0x080fe20003fa6270 */
[----:B------:R-:W-:Y:S01]  /*13e0*/  VIADD R16, R7, 0xf ;  /* 0x0000000f07107836 */ /* 0x000fe20000000000 */
[----:B------:R-:W-:Y:S02]  /*13f0*/  SEL R14, R43, RZ, P4 ;  /* 0x000000ff2b0e7207 */ /* 0x000fe40002000000 */
[-C--:B------:R-:W-:Y:S01]  /*1400*/  ISETP.GE.AND P4, PT, R18, R43.reuse, PT ;  /* 0x0000002b1200720c */ /* 0x080fe20003f86270 */
[----:B------:R-:W-:Y:S01]  /*1410*/  VIADD R18, R7, 0x10 ;  /* 0x0000001007127836 */ /* 0x000fe20000000000 */
[----:B------:R-:W-:Y:S02]  /*1420*/  SEL R15, R43, RZ, P3 ;  /* 0x000000ff2b0f7207 */ /* 0x000fe40001800000 */
[----:B------:R-:W-:-:S02]  /*1430*/  ISETP.GE.AND P3, PT, R16, R43, PT ;  /* 0x0000002b1000720c */ /* 0x000fc40003f66270 */
[C---:B------:R-:W-:Y:S02]  /*1440*/  SEL R17, R43.reuse, RZ, P1 ;  /* 0x000000ff2b117207 */ /* 0x040fe40000800000 */
[----:B------:R-:W-:Y:S02]  /*1450*/  SEL R16, R43, RZ, P2 ;  /* 0x000000ff2b107207 */ /* 0x000fe40001000000 */
[-C--:B------:R-:W-:Y:S01]  /*1460*/  ISETP.GE.AND P1, PT, R20, R43.reuse, PT ;  /* 0x0000002b1400720c */ /* 0x080fe20003f26270 */
[----:B------:R-:W-:Y:S01]  /*1470*/  VIADD R20, R7, 0x13 ;  /* 0x0000001307147836 */ /* 0x000fe20000000000 */
[-C--:B------:R-:W-:Y:S02]  /*1480*/  ISETP.GE.AND P2, PT, R18, R43.reuse, PT ;  /* 0x0000002b1200720c */ /* 0x080fe40003f46270 */
[----:B------:R-:W-:Y:S02]  /*1490*/  SEL R18, R43, RZ, P0 ;  /* 0x000000ff2b127207 */ /* 0x000fe40000000000 */
[----:B------:R-:W-:-:S02]  /*14a0*/  ISETP.GE.AND P0, PT, R22, R43, PT ;  /* 0x0000002b1600720c */ /* 0x000fc40003f06270 */
[----:B------:R-:W-:Y:S02]  /*14b0*/  IADD3 R22, PT, PT, R7, 0x14, RZ ;  /* 0x0000001407167810 */ /* 0x000fe40007ffe0ff */
[C---:B------:R-:W-:Y:S02]  /*14c0*/  SEL R19, R43.reuse, RZ, P6 ;  /* 0x000000ff2b137207 */ /* 0x040fe40003000000 */
[-C--:B------:R-:W-:Y:S02]  /*14d0*/  ISETP.GE.AND P6, PT, R20, R43.reuse, PT ;  /* 0x0000002b1400720c */ /* 0x080fe40003fc6270 */
[C---:B------:R-:W-:Y:S02]  /*14e0*/  SEL R20, R43.reuse, RZ, P5 ;  /* 0x000000ff2b147207 */ /* 0x040fe40002800000 */
[----:B------:R-:W-:Y:S02]  /*14f0*/  SEL R21, R43, RZ, P4 ;  /* 0x000000ff2b157207 */ /* 0x000fe40002000000 */
[----:B------:R-:W-:-:S02]  /*1500*/  ISETP.GE.AND P5, PT, R22, R43, PT ;  /* 0x0000002b1600720c */ /* 0x000fc40003fa6270 */
[-C--:B------:R-:W-:Y:S01]  /*1510*/  ISETP.GE.AND P4, PT, R24, R43.reuse, PT ;  /* 0x0000002b1800720c */ /* 0x080fe20003f86270 */
[----:B------:R-:W-:Y:S01]  /*1520*/  VIADD R24, R7, 0x17 ;  /* 0x0000001707187836 */ /* 0x000fe20000000000 */
[----:B------:R-:W-:Y:S02]  /*1530*/  SEL R22, R43, RZ, P3 ;  /* 0x000000ff2b167207 */ /* 0x000fe40001800000 */
[-C--:B------:R-:W-:Y:S01]  /*1540*/  ISETP.GE.AND P3, PT, R26, R43.reuse, PT ;  /* 0x0000002b1a00720c */ /* 0x080fe20003f66270 */
[----:B------:R-:W-:Y:S01]  /*1550*/  VIADD R26, R7, 0x18 ;  /* 0x00000018071a7836 */ /* 0x000fe20000000000 */
[C---:B------:R-:W-:Y:S02]  /*1560*/  SEL R23, R43.reuse, RZ, P2 ;  /* 0x000000ff2b177207 */ /* 0x040fe40001000000 */
[----:B------:R-:W-:Y:S02]  /*1570*/  ISETP.GE.AND P2, PT, R24, R43, PT ;  /* 0x0000002b1800720c */ /* 0x000fe40003f46270 */
[----:B------:R-:W-:-:S02]  /*1580*/  SEL R24, R43, RZ, P1 ;  /* 0x000000ff2b187207 */ /* 0x000fc40000800000 */
[----:B------:R-:W-:Y:S02]  /*1590*/  SEL R25, R43, RZ, P0 ;  /* 0x000000ff2b197207 */ /* 0x000fe40000000000 */
[-C--:B------:R-:W-:Y:S02]  /*15a0*/  ISETP.GE.AND P1, PT, R26, R43.reuse, PT ;  /* 0x0000002b1a00720c */ /* 0x080fe40003f26270 */
        /* <DEDUP_REMOVED lines=8> */
[-C--:B------:R-:W-:Y:S02]  /*1630*/  ISETP.GE.AND P4, PT, R30, R43.reuse, PT ;  /* 0x0000002b1e00720c */ /* 0x080fe40003f86270 */
[C---:B------:R-:W-:Y:S02]  /*1640*/  SEL R29, R43.reuse, RZ, P3 ;  /* 0x000000ff2b1d7207 */ /* 0x040fe40001800000 */
[----:B------:R-:W-:Y:S02]  /*1650*/  ISETP.GE.AND P3, PT, R32, R43, PT ;  /* 0x0000002b2000720c */ /* 0x000fe40003f66270 */
[----:B------:R-:W-:-:S02]  /*1660*/  SEL R30, R43, RZ, P2 ;  /* 0x000000ff2b1e7207 */ /* 0x000fc40001000000 */
[----:B------:R-:W-:Y:S02]  /*1670*/  ISETP.GE.AND P2, PT, R34, R43, PT ;  /* 0x0000002b2200720c */ /* 0x000fe40003f46270 */
[C---:B------:R-:W-:Y:S02]  /*1680*/  SEL R36, R43.reuse, RZ, P1 ;  /* 0x000000ff2b247207 */ /* 0x040fe40000800000 */
[C---:B------:R-:W-:Y:S02]  /*1690*/  SEL R35, R43.reuse, RZ, P0 ;  /* 0x000000ff2b237207 */ /* 0x040fe40000000000 */
[C---:B------:R-:W-:Y:S02]  /*16a0*/  SEL R34, R43.reuse, RZ, P6 ;  /* 0x000000ff2b227207 */ /* 0x040fe40003000000 */
[C---:B------:R-:W-:Y:S02]  /*16b0*/  SEL R33, R43.reuse, RZ, P5 ;  /* 0x000000ff2b217207 */ /* 0x040fe40002800000 */
[----:B------:R-:W-:-:S02]  /*16c0*/  SEL R32, R43, RZ, P4 ;  /* 0x000000ff2b207207 */ /* 0x000fc40002000000 */
[C---:B------:R-:W-:Y:S02]  /*16d0*/  SEL R31, R43.reuse, RZ, P3 ;  /* 0x000000ff2b1f7207 */ /* 0x040fe40001800000 */
[----:B------:R-:W-:-:S07]  /*16e0*/  SEL R43, R43, RZ, P2 ;  /* 0x000000ff2b2b7207 */ /* 0x000fce0001000000 */
.L_x_16713:
[----:B0-----:R-:W0:Y:S01]  /*16f0*/  LDC R71, c[0x0][0x3ac] ;  /* 0x0000eb00ff477b82 */ /* 0x001e220000000800 */
[----:B-1----:R-:W1:Y:S01]  /*1700*/  LDCU UR5, c[0x0][0x3a8] ;  /* 0x00007500ff0577ac */ /* 0x002e620008000800 */
[----:B--2---:R-:W2:Y:S01]  /*1710*/  LDCU UR7, c[0x0][0x3a8] ;  /* 0x00007500ff0777ac */ /* 0x004ea20008000800 */
[----:B------:R-:W-:Y:S01]  /*1720*/  UPLOP3.LUT UP1, UPT, UPT, UPT, UP0, 0x80, 0x8 ;  /* 0x000000000008789c */ /* 0x000fe20003f2f000 */
[----:B0-----:R-:W-:Y:S02]  /*1730*/  VIADD R76, R71, -UR4 ;  /* 0x80000004474c7c36 */ /* 0x001fe40008000000 */
[----:B------:R-:W-:-:S03]  /*1740*/  IMAD R71, R0, R71, R7 ;  /* 0x0000004700477224 */ /* 0x000fc600078e0207 */
[C---:B------:R-:W-:Y:S01]  /*1750*/  ISETP.GT.AND P0, PT, R76.reuse, RZ, PT ;  /* 0x000000ff4c00720c */ /* 0x040fe20003f04270 */
        /* <DEDUP_REMOVED lines=23> */
.L_x_16679:
        /* <DEDUP_REMOVED lines=8> */
.L_x_16680:
        /* <DEDUP_REMOVED lines=8> */
.L_x_16681:
        /* <DEDUP_REMOVED lines=8> */
.L_x_16682:
        /* <DEDUP_REMOVED lines=8> */
.L_x_16683:
        /* <DEDUP_REMOVED lines=9> */
.L_x_16684:
        /* <DEDUP_REMOVED lines=9> */
.L_x_16685:
        /* <DEDUP_REMOVED lines=9> */
.L_x_16686:
        /* <DEDUP_REMOVED lines=9> */
.L_x_16687:
        /* <DEDUP_REMOVED lines=9> */
.L_x_16688:
        /* <DEDUP_REMOVED lines=9> */
.L_x_16689:
        /* <DEDUP_REMOVED lines=9> */
.L_x_16690:
        /* <DEDUP_REMOVED lines=9> */
.L_x_16691:
        /* <DEDUP_REMOVED lines=9> */
.L_x_16692:
        /* <DEDUP_REMOVED lines=9> */
.L_x_16693:
        /* <DEDUP_REMOVED lines=9> */
.L_x_16694:
        /* <DEDUP_REMOVED lines=9> */
.L_x_16695:
        /* <DEDUP_REMOVED lines=9> */
.L_x_16696:
        /* <DEDUP_REMOVED lines=9> */
.L_x_16697:
        /* <DEDUP_REMOVED lines=9> */
.L_x_16698:
        /* <DEDUP_REMOVED lines=9> */
.L_x_16699:
        /* <DEDUP_REMOVED lines=9> */
.L_x_16700:
        /* <DEDUP_REMOVED lines=9> */
.L_x_16701:
        /* <DEDUP_REMOVED lines=9> */
.L_x_16702:
        /* <DEDUP_REMOVED lines=9> */
.L_x_16703:
        /* <DEDUP_REMOVED lines=9> */
.L_x_16704:
        /* <DEDUP_REMOVED lines=9> */
.L_x_16705:
        /* <DEDUP_REMOVED lines=9> */
.L_x_16706:
        /* <DEDUP_REMOVED lines=9> */
.L_x_16707:
        /* <DEDUP_REMOVED lines=9> */
.L_x_16708:
        /* <DEDUP_REMOVED lines=8> */
.L_x_16709:
        /* <DEDUP_REMOVED lines=9> */
[----:B-----5:R-:W-:-:S04]  /*29f0*/  LEA R70, R71, R70, 0x18 ;  /* 0x0000004647467211 */ /* 0x020fc800078ec0ff */
[----:B------:R-:W-:-:S07]  /*2a00*/  LEA R71, R71, R72, 0x18 ;  /* 0x0000004847477211 */ /* 0x000fce00078ec0ff */
.L_x_16712:
[----:B------:R-:W-:Y:S01]  /*2a10*/  IMAD R72, R75, 0x104, R70 ;  /* 0x000001044b487824 */ /* 0x000fe200078e0246 */
[-C--:B0-----:R-:W-:Y:S01]  /*2a20*/  @P5 IADD3 R77, PT, PT, -R8, R73.reuse, RZ ;  /* 0x00000049084d5210 */ /* 0x081fe20007ffe1ff */
[C---:B------:R-:W-:Y:S01]  /*2a30*/  @P4 IMAD.IADD R79, R73.reuse, 0x1, -R9 ;  /* 0x00000001494f4824 */ /* 0x040fe200078e0a09 */
[----:B------:R-:W-:Y:S01]  /*2a40*/  ISETP.GE.AND P6, PT, R76, 0x7, PT ;  /* 0x000000074c00780c */ /* 0x000fe20003fc6270 */
[--C-:B------:R-:W-:Y:S01]  /*2a50*/  @P0 IMAD R74, R73, 0x4, R72.reuse ;  /* 0x00000004494a0824 */ /* 0x100fe200078e0248 */
[----:B------:R-:W-:Y:S01]  /*2a60*/  @P1 IADD3 R85, PT, PT, -R12, R73, RZ ;  /* 0x000000490c551210 */ /* 0x000fe20007ffe1ff */
[--C-:B------:R-:W-:Y:S02]  /*2a70*/  @P5 IMAD R77, R77, 0x4, R72.reuse ;  /* 0x000000044d4d5824 */ /* 0x100fe400078e0248 */
[----:B------:R-:W-:Y:S02]  /*2a80*/  @P4 IMAD R79, R79, 0x4, R72 ;  /* 0x000000044f4f4824 */ /* 0x000fe400078e0248 */
[----:B------:R-:W3:Y:S01]  /*2a90*/  @P0 LDS R74, [R74] ;  /* 0x000000004a4a0984 */ /* 0x000ee20000000800 */
[----:B------:R-:W-:-:S02]  /*2aa0*/  @P3 IMAD.IADD R81, R73, 0x1, -R10 ;  /* 0x0000000149513824 */ /* 0x000fc400078e0a0a */
[----:B------:R-:W-:Y:S01]  /*2ab0*/  @P2 IMAD.IADD R83, R73, 0x1, -R11 ;  /* 0x0000000149532824 */ /* 0x000fe200078e0a0b */
[----:B------:R5:W0:Y:S01]  /*2ac0*/  @P5 LDS R78, [R77+0x4] ;  /* 0x000004004d4e5984 */ /* 0x000a220000000800 */
[--C-:B------:R-:W-:Y:S02]  /*2ad0*/  @P3 IMAD R81, R81, 0x4, R72.reuse ;  /* 0x0000000451513824 */ /* 0x100fe400078e0248 */
[--C-:B------:R-:W-:Y:S01]  /*2ae0*/  @P2 IMAD R83, R83, 0x4, R72.reuse ;  /* 0x0000000453532824 */ /* 0x100fe200078e0248 */
[----:B------:R-:W1:Y:S01]  /*2af0*/  @P4 LDS R79, [R79+0x8] ;  /* 0x000008004f4f4984 */ /* 0x000e620000000800 */
[----:B------:R-:W-:Y:S02]  /*2b00*/  @P6 IMAD.IADD R87, R73, 0x1, -R13 ;  /* 0x0000000149576824 */ /* 0x000fe400078e0a0d */
[--C-:B------:R-:W-:Y:S01]  /*2b10*/  @P1 IMAD R85, R85, 0x4, R72.reuse ;  /* 0x0000000455551824 */ /* 0x100fe200078e0248 */
[----:B------:R-:W2:Y:S01]  /*2b20*/  @P3 LDS R80, [R81+0xc] ;  /* 0x00000c0051503984 */ /* 0x000ea20000000800 */
[----:B------:R-:W-:-:S02]  /*2b30*/  @P6 IMAD R87, R87, 0x4, R72 ;  /* 0x0000000457576824 */ /* 0x000fc400078e0248 */
[----:B-----5:R-:W-:Y:S01]  /*2b40*/  IMAD.MOV.U32 R77, RZ, RZ, RZ ;  /* 0x000000ffff4d7224 */ /* 0x020fe200078e00ff */
        /* <DEDUP_REMOVED lines=11> */
[----:B------:R-:W-:-:S04]  /*2c00*/  @P6 IMAD.IADD R79, R73, 0x1, -R14 ;  /* 0x00000001494f6824 */ /* 0x000fc800078e0a0e */
[----:B------:R-:W-:-:S05]  /*2c10*/  @P6 IMAD R79, R79, 0x4, R72 ;  /* 0x000000044f4f6824 */ /* 0x000fca00078e0248 */
        /* <DEDUP_REMOVED lines=117> */
[----:B------:R-:W-:Y:S01]  /*3370*/  ISETP.GE.AND P6, PT, R76, 0x20, PT ;  /* 0x000000204c00780c */ /* 0x000fe20003fc6270 */
[----:B------:R-:W-:Y:S02]  /*3380*/  IMAD R74, R5, R75, R0 ;  /* 0x0000004b054a7224 */ /* 0x000fe400078e0200 */
[----:B------:R-:W-:-:S03]  /*3390*/  IMAD.IADD R75, R2, 0x1, R75 ;  /* 0x00000001024b7824 */ /* 0x000fc600078e024b */
[----:B------:R-:W-:-:S07]  /*33a0*/  LEA R74, R74, R71, 0x2 ;  /* 0x000000474a4a7211 */ /* 0x000fce00078e10ff */
[----:B------:R-:W-:-:S04]  /*33b0*/  @P6 IMAD.IADD R79, R73, 0x1, -R6 ;  /* 0x00000001494f6824 */ /* 0x000fc800078e0a06 */
[----:B------:R-:W-:Y:S02]  /*33c0*/  @P6 IMAD R79, R79, 0x4, R72 ;  /* 0x000000044f4f6824 */ /* 0x000fe400078e0248 */
[----:B------:R-:W-:Y:S04]  /*33d0*/  LDS R72, [R74] ;  /* 0x000000004a487984 */ /* 0x000fe80000000800 */
[----:B------:R-:W0:Y:S02]  /*33e0*/  @P6 LDS R79, [R79+0x7c] ;  /* 0x00007c004f4f6984 */ /* 0x000e240000000800 */
[----:B0-----:R-:W-:Y:S01]  /*33f0*/  @P6 IMAD R77, R62, R79, R77 ;  /* 0x0000004f3e4d6224 */ /* 0x001fe200078e024d */
[----:B------:R-:W-:-:S03]  /*3400*/  ISETP.GE.AND P6, PT, R75, UR7, PT ;  /* 0x000000074b007c0c */ /* 0x000fc6000bfc6270 */
[----:B------:R-:W-:-:S05]  /*3410*/  IMAD.IADD R77, R72, 0x1, R77 ;  /* 0x00000001484d7824 */ /* 0x000fca00078e024d */
[----:B------:R0:W-:Y:S05]  /*3420*/  STS [R74], R77 ;  /* 0x0000004d4a007388 */ /* 0x0001ea0000000800 */
[----:B------:R-:W-:Y:S05]  /*3430*/  @!P6 BRA `(.L_x_16712) ;  /* 0xfffffff40074e947 */ /* 0x000fea000383ffff */
.L_x_16711:
[----:B------:R-:W-:Y:S05]  /*3440*/  BSYNC.RECONVERGENT B0 ;  /* 0x0000000000007941 */ /* 0x000fea0003800200 */
.L_x_16710:
[----:B------:R-:W-:Y:S01]  /*3450*/  UPLOP3.LUT UP0, UPT, UPT, UPT, UPT, 0x40, 0x4 ;  /* 0x000000000004789c */ /* 0x000fe20003f0e870 */
[----:B------:R-:W-:Y:S01]  /*3460*/  UMOV UR4, 0x20 ;  /* 0x0000002000047882 */ /* 0x000fe20000000000 */
[----:B------:R-:W-:Y:S09]  /*3470*/  BRA.U UP1, `(.L_x_16713) ;  /* 0xffffffe1019c7547 */ /* 0x000ff2000b83ffff */
[----:B------:R-:W-:Y:S05]  /*3480*/  BRA `(.L_x_16677) ;  /* 0x0000003000587947 */ /* 0x000fea0003800000 */
.L_x_16678:
[C---:B------:R-:W-:Y:S01]  /*3490*/  VIADD R6, R7.reuse, 0x1 ;  /* 0x0000000107067836 */ /* 0x040fe20000000000 */
[----:B------:R-:W0:Y:S01]  /*34a0*/  LDCU UR5, c[0x0][0x3a8] ;  /* 0x00007500ff0577ac */ /* 0x000e220008000800 */
[C---:B------:R-:W-:Y:S02]  /*34b0*/  VIADD R10, R7.reuse, 0x1f ;  /* 0x0000001f070a7836 */ /* 0x040fe40000000000 */
        /* <DEDUP_REMOVED lines=9> */
[C---:B------:R-:W-:Y:S01]  /*3550*/  ISETP.GE.AND P0, PT, R36.reuse, R43, PT ;  /* 0x0000002b2400720c */ /* 0x040fe20003f06270 */
[----:B------:R-:W-:Y:S01]  /*3560*/  VIADD R42, R7, 0x1b ;  /* 0x0000001b072a7836 */ /* 0x000fe20000000000 */
[----:B------:R-:W-:Y:S01]  /*3570*/  SEL R6, R43, RZ, P1 ;  /* 0x000000ff2b067207 */ /* 0x000fe20000800000 */
[C---:B------:R-:W-:Y:S01]  /*3580*/  VIADD R44, R7.reuse, 0x1e ;  /* 0x0000001e072c7836 */ /* 0x040fe20000000000 */
[----:B------:R-:W-:Y:S01]  /*3590*/  ISETP.GE.AND P1, PT, R36, R35, PT ;  /* 0x000000232400720c */ /* 0x000fe20003f26270 */
[C---:B------:R-:W-:Y:S01]  /*35a0*/  VIADD R12, R7.reuse, 0x6 ;  /* 0x00000006070c7836 */ /* 0x040fe20000000000 */
[-C--:B------:R-:W-:Y:S01]  /*35b0*/  ISETP.GE.AND P5, PT, R8, R43.reuse, PT ;  /* 0x0000002b0800720c */ /* 0x080fe20003fa6270 */
[----:B------:R-:W-:Y:S01]  /*35c0*/  VIADD R14, R7, 0x7 ;  /* 0x00000007070e7836 */ /* 0x000fe20000000000 */
[----:B------:R-:W-:Y:S01]  /*35d0*/  SEL R8, R43, RZ, P0 ;  /* 0x000000ff2b087207 */ /* 0x000fe20000000000 */
[C---:B------:R-:W-:Y:S01]  /*35e0*/  VIADD R16, R7.reuse, 0x8 ;  /* 0x0000000807107836 */ /* 0x040fe20000000000 */
[C---:B------:R-:W-:Y:S01]  /*35f0*/  ISETP.GE.AND P0, PT, R40.reuse, R43, PT ;  /* 0x0000002b2800720c */ /* 0x040fe20003f06270 */
[----:B------:R-:W-:Y:S01]  /*3600*/  VIADD R18, R7, 0xb ;  /* 0x0000000b07127836 */ /* 0x000fe20000000000 */
[----:B------:R-:W-:Y:S01]  /*3610*/  SEL R31, R35, RZ, P1 ;  /* 0x000000ff231f7207 */ /* 0x000fe20000800000 */
[C---:B------:R-:W-:Y:S01]  /*3620*/  VIADD R20, R7.reuse, 0xc ;  /* 0x0000000c07147836 */ /* 0x040fe20000000000 */
[----:B------:R-:W-:Y:S01]  /*3630*/  ISETP.GE.AND P1, PT, R40, R35, PT ;  /* 0x000000232800720c */ /* 0x000fe20003f26270 */
[C---:B------:R-:W-:Y:S01]  /*3640*/  VIADD R22, R7.reuse, 0xf ;  /* 0x0000000f07167836 */ /* 0x040fe20000000000 */
[C---:B------:R-:W-:Y:S01]  /*3650*/  IADD3 R10, PT, PT, R7.reuse, 0x5, RZ ;  /* 0x00000005070a7810 */ /* 0x040fe20007ffe0ff */
        /* <DEDUP_REMOVED lines=8> */
[----:B------:R-:W-:Y:S01]  /*36e0*/  VIADD R38, R7, 0x19 ;  /* 0x0000001907267836 */ /* 0x000fe20000000000 */
[-C--:B------:R-:W-:Y:S01]  /*36f0*/  ISETP.GE.AND P6, PT, R10, R43.reuse, PT ;  /* 0x0000002b0a00720c */ /* 0x080fe20003fc6270 */
[----:B------:R-:W-:Y:S01]  /*3700*/  IMAD.IADD R31, R36, 0x1, -R31 ;  /* 0x00000001241f7824 */ /* 0x000fe200078e0a1f */
[----:B------:R-:W-:Y:S01]  /*3710*/  SEL R10, R43, RZ, P0 ;  /* 0x000000ff2b0a7207 */ /* 0x000fe20000000000 */
[----:B------:R-:W-:Y:S01]  /*3720*/  IMAD.IADD R32, R40, 0x1, -R32 ;  /* 0x0000000128207824 */ /* 0x000fe200078e0a20 */
[C---:B------:R-:W-:Y:S01]  /*3730*/  ISETP.GE.AND P0, PT, R44.reuse, R43, PT ;  /* 0x0000002b2c00720c */ /* 0x040fe20003f06270 */
[----:B------:R-:W-:Y:S01]  /*3740*/  IMAD.MOV R40, RZ, RZ, -R35 ;  /* 0x000000ffff287224 */ /* 0x000fe200078e0a23 */
[----:B------:R-:W-:Y:S01]  /*3750*/  SEL R33, R35, RZ, P1 ;  /* 0x000000ff23217207 */ /* 0x000fe20000800000 */
[----:B------:R-:W-:Y:S01]  /*3760*/  IMAD.MOV.U32 R76, RZ, RZ, RZ ;  /* 0x000000ffff4c7224 */ /* 0x000fe200078e00ff */
[----:B------:R-:W-:-:S02]  /*3770*/  ISETP.GE.AND P1, PT, R44, R35, PT ;  /* 0x000000232c00720c */ /* 0x000fc40003f26270 */
[----:B------:R-:W-:Y:S01]  /*3780*/  SEL R11, R43, RZ, P0 ;  /* 0x000000ff2b0b7207 */ /* 0x000fe20000000000 */
[----:B------:R-:W-:Y:S01]  /*3790*/  IMAD.IADD R33, R42, 0x1, -R33 ;  /* 0x000000012a217824 */ /* 0x000fe200078e0a21 */
[-C--:B------:R-:W-:Y:S02]  /*37a0*/  ISETP.GE.AND P0, PT, R12, R43.reuse, PT ;  /* 0x0000002b0c00720c */ /* 0x080fe40003f06270 */
[----:B------:R-:W-:Y:S02]  /*37b0*/  SEL R34, R35, RZ, P1 ;  /* 0x000000ff23227207 */ /* 0x000fe40000800000 */
[----:B------:R-:W-:Y:S02]  /*37c0*/  ISETP.GE.AND P1, PT, R14, R43, PT ;  /* 0x0000002b0e00720c */ /* 0x000fe40003f26270 */
[----:B------:R-:W-:Y:S01]  /*37d0*/  SEL R12, R43, RZ, P2 ;  /* 0x000000ff2b0c7207 */ /* 0x000fe20001000000 */
[----:B------:R-:W-:Y:S01]  /*37e0*/  IMAD.IADD R34, R44, 0x1, -R34 ;  /* 0x000000012c227824 */ /* 0x000fe200078e0a22 */
        /* <DEDUP_REMOVED lines=19> */
[----:B------:R-:W-:Y:S02]  /*3920*/  SEL R20, R43, RZ, P3 ;  /* 0x000000ff2b147207 */ /* 0x000fe40001800000 */
[C---:B------:R-:W-:Y:S02]  /*3930*/  IADD3 R22, PT, PT, R7.reuse, 0x12, RZ ;  /* 0x0000001207167810 */ /* 0x040fe40007ffe0ff */
[----:B------:R-:W-:Y:S01]  /*3940*/  ISETP.GE.AND P3, PT, R24, R43, PT ;  /* 0x0000002b1800720c */ /* 0x000fe20003f66270 */
[----:B------:R-:W-:Y:S01]  /*3950*/  VIADD R24, R7, 0x13 ;  /* 0x0000001307187836 */ /* 0x000fe20000000000 */
[----:B------:R-:W-:-:S02]  /*3960*/  SEL R21, R43, RZ, P4 ;  /* 0x000000ff2b157207 */ /* 0x000fc40002000000 */
[-C--:B------:R-:W-:Y:S02]  /*3970*/  ISETP.GE.AND P4, PT, R22, R43.reuse, PT ;  /* 0x0000002b1600720c */ /* 0x080fe40003f86270 */
[C---:B------:R-:W-:Y:S02]  /*3980*/  SEL R22, R43.reuse, RZ, P5 ;  /* 0x000000ff2b167207 */ /* 0x040fe40002800000 */
[----:B------:R-:W-:Y:S02]  /*3990*/  SEL R23, R43, RZ, P6 ;  /* 0x000000ff2b177207 */ /* 0x000fe40003000000 */
        /* <DEDUP_REMOVED lines=12> */
[----:B------:R-:W-:Y:S02]  /*3a60*/  SEL R28, R43, RZ, P4 ;  /* 0x000000ff2b1c7207 */ /* 0x000fe40002000000 */
[C---:B------:R-:W-:Y:S02]  /*3a70*/  IADD3 R30, PT, PT, R7.reuse, 0x1c, RZ ;  /* 0x0000001c071e7810 */ /* 0x040fe40007ffe0ff */
[-C--:B------:R-:W-:Y:S01]  /*3a80*/  ISETP.GE.AND P4, PT, R38, R43.reuse, PT ;  /* 0x0000002b2600720c */ /* 0x080fe20003f86270 */
[----:B------:R-:W-:Y:S01]  /*3a90*/  VIADD R38, R7, 0x1d ;  /* 0x0000001d07267836 */ /* 0x000fe20000000000 */
[----:B------:R-:W-:Y:S02]  /*3aa0*/  SEL R29, R43, RZ, P5 ;  /* 0x000000ff2b1d7207 */ /* 0x000fe40002800000 */
[----:B------:R-:W-:-:S02]  /*3ab0*/  ISETP.GE.AND P5, PT, R30, R43, PT ;  /* 0x0000002b1e00720c */ /* 0x000fc40003fa6270 */
[----:B------:R-:W-:Y:S02]  /*3ac0*/  SHF.R.S32.HI R36, RZ, 0x1f, R35 ;  /* 0x0000001fff247819 */ /* 0x000fe40000011423 */
[C---:B------:R-:W-:Y:S02]  /*3ad0*/  SEL R30, R43.reuse, RZ, P6 ;  /* 0x000000ff2b1e7207 */ /* 0x040fe40003000000 */
[-C--:B------:R-:W-:Y:S02]  /*3ae0*/  ISETP.GE.AND P6, PT, R38, R43.reuse, PT ;  /* 0x0000002b2600720c */ /* 0x080fe40003fc6270 */
[----:B------:R-:W-:Y:S02]  /*3af0*/  LOP3.LUT R41, R36, R43, RZ, 0xc0, !PT ;  /* 0x0000002b24297212 */ /* 0x000fe400078ec0ff */
[C---:B------:R-:W-:Y:S02]  /*3b00*/  SEL R42, R43.reuse, RZ, P0 ;  /* 0x000000ff2b2a7207 */ /* 0x040fe40000000000 */
[----:B------:R-:W-:-:S02]  /*3b10*/  SEL R39, R43, RZ, P1 ;  /* 0x000000ff2b277207 */ /* 0x000fc40000800000 */
[C---:B------:R-:W-:Y:S02]  /*3b20*/  SEL R38, R43.reuse, RZ, P2 ;  /* 0x000000ff2b267207 */ /* 0x040fe40001000000 */
[C---:B------:R-:W-:Y:S02]  /*3b30*/  SEL R37, R43.reuse, RZ, P3 ;  /* 0x000000ff2b257207 */ /* 0x040fe40001800000 */
[C---:B------:R-:W-:Y:S02]  /*3b40*/  SEL R36, R43.reuse, RZ, P4 ;  /* 0x000000ff2b247207 */ /* 0x040fe40002000000 */
[----:B------:R-:W-:Y:S02]  /*3b50*/  SEL R35, R43, RZ, P5 ;  /* 0x000000ff2b237207 */ /* 0x000fe40002800000 */
[----:B------:R-:W-:Y:S02]  /*3b60*/  PLOP3.LUT P0, PT, PT, PT, PT, 0x80, 0x8 ;  /* 0x000000000008781c */ /* 0x000fe40003f0f070 */
[----:B------:R-:W-:-:S02]  /*3b70*/  LEA R40, R40, 0x201f, 0x8 ;  /* 0x0000201f28287811 */ /* 0x000fc400078e40ff */
[----:B0-----:R-:W-:-:S09]  /*3b80*/  SEL R43, R43, RZ, P6 ;  /* 0x000000ff2b2b7207 */ /* 0x001fd20003000000 */
.L_x_16813:
[----:B0-----:R-:W0:Y:S01]  /*3b90*/  LDCU UR4, c[0x0][0x3ac] ;  /* 0x00007580ff0477ac */ /* 0x001e220008000800 */
[----:B------:R-:W-:Y:S01]  /*3ba0*/  BSSY B0, `(.L_x_16714) ;  /* 0x00002a1000007945 */ /* 0x000fe20003800000 */
[----:B0-----:R-:W-:Y:S01]  /*3bb0*/  IADD3 R84, PT, PT, -R76, UR4, RZ ;  /* 0x000000044c547c10 */ /* 0x001fe2000fffe1ff */
[----:B------:R-:W-:Y:S01]  /*3bc0*/  IMAD R77, R0, UR4, R7 ;  /* 0x00000004004d7c24 */ /* 0x000fe2000f8e0207 */
[----:B------:R-:W0:Y:S02]  /*3bd0*/  LDCU UR4, c[0x0][0x3a8] ;  /* 0x00007500ff0477ac */ /* 0x000e240008000800 */
[C---:B------:R-:W-:Y:S01]  /*3be0*/  ISETP.GE.AND P1, PT, R84.reuse, 0x6, PT ;  /* 0x000000065400780c */ /* 0x040fe20003f26270 */
[----:B------:R-:W-:Y:S01]  /*3bf0*/  IMAD.IADD R77, R77, 0x1, R76 ;  /* 0x000000014d4d7824 */ /* 0x000fe200078e024c */
[C---:B------:R-:W-:Y:S02]  /*3c00*/  ISETP.GE.AND P2, PT, R84.reuse, 0x7, PT ;  /* 0x000000075400780c */ /* 0x040fe40003f46270 */
[----:B------:R-:W-:-:S02]  /*3c10*/  ISETP.GE.AND P6, PT, R84, 0x8, PT ;  /* 0x000000085400780c */ /* 0x000fc40003fc6270 */
[C---:B------:R-:W-:Y:S02]  /*3c20*/  ISETP.GE.AND P3, PT, R84.reuse, 0x9, PT ;  /* 0x000000095400780c */ /* 0x040fe40003f66270 */
[C---:B------:R-:W-:Y:S02]  /*3c30*/  ISETP.GE.AND P4, PT, R84.reuse, 0xa, PT ;  /* 0x0000000a5400780c */ /* 0x040fe40003f86270 */
[----:B------:R-:W-:-:S03]  /*3c40*/  ISETP.GE.AND P5, PT, R84, 0xc, PT ;  /* 0x0000000c5400780c */ /* 0x000fc60003fa6270 */
[----:B-1----:R-:W1:Y:S01]  /*3c50*/  @P1 S2R R80, SR_CgaCtaId ;  /* 0x0000000000501919 */ /* 0x002e620000008800 */
[----:B------:R-:W-:Y:S01]  /*3c60*/  @P1 MOV R79, 0x400 ;  /* 0x00000400004f1802 */ /* 0x000fe20000000f00 */
[----:B--2---:R-:W2:Y:S03]  /*3c70*/  @P2 S2R R83, SR_CgaCtaId ;  /* 0x0000000000532919 */ /* 0x004ea60000008800 */
[----:B------:R-:W-:Y:S02]  /*3c80*/  @P1 IADD3 R79, PT, PT, R79, 0x4100, RZ ;  /* 0x000041004f4f1810 */ /* 0x000fe40007ffe0ff */
[----:B------:R-:W-:Y:S01]  /*3c90*/  @P6 MOV R85, 0x400 ;  /* 0x0000040000556802 */ /* 0x000fe20000000f00 */
[----:B---3--:R-:W3:Y:S02]  /*3ca0*/  @P6 S2R R78, SR_CgaCtaId ;  /* 0x00000000004e6919 */ /* 0x008ee40000008800 */
[----:B------:R-:W-:-:S02]  /*3cb0*/  @P5 MOV R87, 0x400 ;  /* 0x0000040000575802 */ /* 0x000fc40000000f00 */
[----:B------:R-:W-:-:S03]  /*3cc0*/  @P6 VIADD R85, R85, 0x4100 ;  /* 0x0000410055556836 */ /* 0x000fc60000000000 */
[----:B------:R-:W-:Y:S01]  /*3cd0*/  @P5 VIADD R87, R87, 0x4100 ;  /* 0x0000410057575836 */ /* 0x000fe20000000000 */
[----:B-1----:R-:W-:Y:S01]  /*3ce0*/  @P1 LEA R80, R80, R79, 0x18 ;  /* 0x0000004f50501211 */ /* 0x002fe200078ec0ff */
[----:B------:R-:W-:-:S04]  /*3cf0*/  @P1 IMAD.IADD R79, R77, 0x1, -R16 ;  /* 0x000000014d4f1824 */ /* 0x000fc800078e0a10 */
[----:B------:R-:W-:Y:S01]  /*3d00*/  @P1 IMAD R81, R79, 0x4, R80 ;  /* 0x000000044f511824 */ /* 0x000fe200078e0250 */
[----:B------:R-:W-:Y:S01]  /*3d10*/  @P2 MOV R80, 0x400 ;  /* 0x0000040000502802 */ /* 0x000fe20000000f00 */
[----:B------:R-:W1:Y:S01]  /*3d20*/  @P3 S2R R79, SR_CgaCtaId ;  /* 0x00000000004f3919 */ /* 0x000e620000008800 */
[----:B---3--:R-:W-:Y:S02]  /*3d30*/  @P6 LEA R85, R78, R85, 0x18 ;  /* 0x000000554e556211 */ /* 0x008fe400078ec0ff */
[----:B------:R-:W-:Y:S01]  /*3d40*/  @P6 IADD3 R78, PT, PT, -R18, R77, RZ ;  /* 0x0000004d124e6210 */ /* 0x000fe20007ffe1ff */
[----:B------:R-:W-:Y:S01]  /*3d50*/  @P2 VIADD R82, R80, 0x4100 ;  /* 0x0000410050522836 */ /* 0x000fe20000000000 */
[----:B----4-:R3:W4:Y:S01]  /*3d60*/  @P1 LDS R44, [R81+0x14] ;  /* 0x00001400512c1984 */ /* 0x0107220000000800 */
[----:B------:R-:W-:Y:S01]  /*3d70*/  ISETP.GE.AND P1, PT, R84, 0xb, PT ;  /* 0x0000000b5400780c */ /* 0x000fe20003f26270 */
[----:B------:R-:W5:Y:S02]  /*3d80*/  @P4 S2R R80, SR_CgaCtaId ;  /* 0x0000000000504919 */ /* 0x000f640000008800 */
[----:B--2---:R-:W-:Y:S01]  /*3d90*/  @P2 LEA R83, R83, R82, 0x18 ;  /* 0x0000005253532211 */ /* 0x004fe200078ec0ff */
[----:B------:R-:W-:-:S04]  /*3da0*/  @P2 IMAD.IADD R82, R77, 0x1, -R17 ;  /* 0x000000014d522824 */ /* 0x000fc800078e0a11 */
[----:B------:R-:W-:Y:S02]  /*3db0*/  @P2 IMAD R82, R82, 0x4, R83 ;  /* 0x0000000452522824 */ /* 0x000fe400078e0253 */
[----:B------:R-:W-:Y:S01]  /*3dc0*/  @P6 IMAD R83, R78, 0x4, R85 ;  /* 0x000000044e536824 */ /* 0x000fe200078e0255 */
[----:B------:R-:W-:Y:S02]  /*3dd0*/  @P3 MOV R85, 0x400 ;  /* 0x0000040000553802 */ /* 0x000fe40000000f00 */
[----:B---3--:R-:W2:Y:S01]  /*3de0*/  @P1 S2R R81, SR_CgaCtaId ;  /* 0x0000000000511919 */ /* 0x008ea20000008800 */
[----:B------:R-:W3:Y:S02]  /*3df0*/  @P5 S2R R78, SR_CgaCtaId ;  /* 0x00000000004e5919 */ /* 0x000ee40000008800 */
[----:B------:R-:W-:Y:S01]  /*3e00*/  @P3 VIADD R86, R85, 0x4100 ;  /* 0x0000410055563836 */ /* 0x000fe20000000000 */
[----:B------:R-:W-:Y:S01]  /*3e10*/  @P4 MOV R85, 0x400 ;  /* 0x0000040000554802 */ /* 0x000fe20000000f00 */
[----:B------:R-:W0:Y:S01]  /*3e20*/  @P6 LDS R46, [R83+0x1c] ;  /* 0x00001c00532e6984 */ /* 0x000e220000000800 */
[----:B------:R-:W-:-:S03]  /*3e30*/  ISETP.GE.AND P6, PT, R84, 0xd, PT ;  /* 0x0000000d5400780c */ /* 0x000fc60003fc6270 */
[----:B------:R-:W-:Y:S01]  /*3e40*/  @P4 VIADD R85, R85, 0x4100 ;  /* 0x0000410055554836 */ /* 0x000fe20000000000 */
[----:B------:R5:W0:Y:S01]  /*3e50*/  @P2 LDS R45, [R82+0x18] ;  /* 0x00001800522d2984 */ /* 0x000a220000000800 */
[----:B-1----:R-:W-:Y:S01]  /*3e60*/  @P3 LEA R86, R79, R86, 0x18 ;  /* 0x000000564f563211 */ /* 0x002fe200078ec0ff */
[----:B------:R-:W-:Y:S01]  /*3e70*/  @P3 IMAD.IADD R79, R77, 0x1, -R19 ;  /* 0x000000014d4f3824 */ /* 0x000fe200078e0a13 */
[----:B------:R-:W-:-:S03]  /*3e80*/  ISETP.GE.AND P2, PT, R84, 0xe, PT ;  /* 0x0000000e5400780c */ /* 0x000fc60003f46270 */
[----:B-----5:R-:W-:Y:S01]  /*3e90*/  @P3 IMAD R82, R79, 0x4, R86 ;  /* 0x000000044f523824 */ /* 0x020fe200078e0256 */
[----:B------:R-:W-:Y:S02]  /*3ea0*/  @P4 LEA R85, R80, R85, 0x18 ;  /* 0x0000005550554211 */ /* 0x000fe400078ec0ff */
[----:B------:R-:W1:Y:S01]  /*3eb0*/  @P6 S2R R79, SR_CgaCtaId ;  /* 0x00000000004f6919 */ /* 0x000e620000008800 */
[----:B------:R-:W-:Y:S01]  /*3ec0*/  @P4 IMAD.IADD R80, R77, 0x1, -R20 ;  /* 0x000000014d504824 */ /* 0x000fe200078e0a14 */
[----:B------:R-:W0:Y:S03]  /*3ed0*/  @P3 LDS R47, [R82+0x20] ;  /* 0x00002000522f3984 */ /* 0x000e260000000800 */
[----:B------:R-:W-:Y:S01]  /*3ee0*/  @P4 IMAD R83, R80, 0x4, R85 ;  /* 0x0000000450534824 */ /* 0x000fe200078e0255 */
[----:B------:R-:W-:Y:S01]  /*3ef0*/  @P1 MOV R85, 0x400 ;  /* 0x0000040000551802 */ /* 0x000fe20000000f00 */
[----:B------:R-:W5:Y:S01]  /*3f00*/  @P2 S2R R80, SR_CgaCtaId ;  /* 0x0000000000502919 */ /* 0x000f620000008800 */
[----:B------:R-:W-:-:S02]  /*3f10*/  ISETP.GE.AND P3, PT, R84, 0xf, PT ;  /* 0x0000000f5400780c */ /* 0x000fc40003f66270 */
[----:B------:R-:W-:Y:S01]  /*3f20*/  @P1 IADD3 R86, PT, PT, R85, 0x4100, RZ ;  /* 0x0000410055561810 */ /* 0x000fe20007ffe0ff */
[----:B------:R4:W0:Y:S01]  /*3f30*/  @P4 LDS R48, [R83+0x24] ;  /* 0x0000240053304984 */ /* 0x0008220000000800 */
[----:B------:R-:W-:Y:S02]  /*3f40*/  ISETP.GE.AND P4, PT, R84, 0x10, PT ;  /* 0x000000105400780c */ /* 0x000fe40003f86270 */
[----:B--2---:R-:W-:Y:S01]  /*3f50*/  @P1 LEA R85, R81, R86, 0x18 ;  /* 0x0000005651551211 */ /* 0x004fe200078ec0ff */
[C---:B------:R-:W-:Y:S01]  /*3f60*/  @P5 IMAD.IADD R81, R77.reuse, 0x1, -R22 ;  /* 0x000000014d515824 */ /* 0x040fe200078e0a16 */
[----:B---3--:R-:W-:Y:S01]  /*3f70*/  @P5 LEA R86, R78, R87, 0x18 ;  /* 0x000000574e565211 */ /* 0x008fe200078ec0ff */
[----:B------:R-:W-:Y:S01]  /*3f80*/  @P1 IMAD.IADD R78, R77, 0x1, -R21 ;  /* 0x000000014d4e1824 */ /* 0x000fe200078e0a15 */
[----:B----4-:R-:W-:-:S03]  /*3f90*/  @P2 MOV R83, 0x400 ;  /* 0x0000040000532802 */ /* 0x010fc60000000f00 */
[----:B------:R-:W-:Y:S02]  /*3fa0*/  @P1 IMAD R82, R78, 0x4, R85 ;  /* 0x000000044e521824 */ /* 0x000fe400078e0255 */
[----:B------:R-:W-:Y:S01]  /*3fb0*/  @P5 IMAD R85, R81, 0x4, R86 ;  /* 0x0000000451555824 */ /* 0x000fe200078e0256 */
[----:B------:R-:W-:Y:S01]  /*3fc0*/  @P6 MOV R81, 0x400 ;  /* 0x0000040000516802 */ /* 0x000fe20000000f00 */
[----:B------:R-:W2:Y:S01]  /*3fd0*/  @P3 S2R R78, SR_CgaCtaId ;  /* 0x00000000004e3919 */ /* 0x000ea20000008800 */
[----:B------:R-:W-:Y:S01]  /*3fe0*/  @P2 VIADD R83, R83, 0x4100 ;  /* 0x0000410053532836 */ /* 0x000fe20000000000 */
[----:B------:R-:W-:Y:S02]  /*3ff0*/  @P4 MOV R87, 0x400 ;  /* 0x0000040000574802 */ /* 0x000fe40000000f00 */
[----:B------:R-:W-:Y:S01]  /*4000*/  @P6 VIADD R86, R81, 0x4100 ;  /* 0x0000410051566836 */ /* 0x000fe20000000000 */
[----:B------:R3:W4:Y:S01]  /*4010*/  @P5 LDS R50, [R85+0x2c] ;  /* 0x00002c0055325984 */ /* 0x0007220000000800 */
[----:B------:R-:W-:Y:S01]  /*4020*/  ISETP.GE.AND P5, PT, R84, 0x12, PT ;  /* 0x000000125400780c */ /* 0x000fe20003fa6270 */
[----:B------:R-:W-:-:S02]  /*4030*/  @P4 VIADD R88, R87, 0x4100 ;  /* 0x0000410057584836 */ /* 0x000fc40000000000 */
[----:B-1----:R-:W-:Y:S01]  /*4040*/  @P6 LEA R86, R79, R86, 0x18 ;  /* 0x000000564f566211 */ /* 0x002fe200078ec0ff */
[----:B------:R1:W0:Y:S01]  /*4050*/  @P1 LDS R49, [R82+0x28] ;  /* 0x0000280052311984 */ /* 0x0002220000000800 */
[----:B------:R-:W-:Y:S02]  /*4060*/  @P6 IADD3 R79, PT, PT, -R23, R77, RZ ;  /* 0x0000004d174f6210 */ /* 0x000fe40007ffe1ff */
[----:B------:R-:W-:Y:S01]  /*4070*/  ISETP.GE.AND P1, PT, R84, 0x11, PT ;  /* 0x000000115400780c */ /* 0x000fe20003f26270 */
[----:B------:R-:W4:Y:S01]  /*4080*/  @P4 S2R R81, SR_CgaCtaId ;  /* 0x0000000000514919 */ /* 0x000f220000008800 */
[----:B-----5:R-:W-:Y:S02]  /*4090*/  @P2 LEA R80, R80, R83, 0x18 ;  /* 0x0000005350502211 */ /* 0x020fe400078ec0ff */
[----:B---3--:R-:W-:Y:S01]  /*40a0*/  @P3 MOV R85, 0x400 ;  /* 0x0000040000553802 */ /* 0x008fe20000000f00 */
[----:B-1----:R-:W-:Y:S02]  /*40b0*/  @P6 IMAD R82, R79, 0x4, R86 ;  /* 0x000000044f526824 */ /* 0x002fe400078e0256 */
[----:B------:R-:W-:-:S02]  /*40c0*/  @P2 IMAD.IADD R79, R77, 0x1, -R24 ;  /* 0x000000014d4f2824 */ /* 0x000fc400078e0a18 */
[----:B------:R-:W-:Y:S01]  /*40d0*/  @P3 VIADD R85, R85, 0x4100 ;  /* 0x0000410055553836 */ /* 0x000fe20000000000 */
[----:B------:R1:W3:Y:S01]  /*40e0*/  @P6 LDS R51, [R82+0x30] ;  /* 0x0000300052336984 */ /* 0x0002e20000000800 */
[----:B------:R-:W-:Y:S01]  /*40f0*/  ISETP.GE.AND P6, PT, R84, 0x13, PT ;  /* 0x000000135400780c */ /* 0x000fe20003fc6270 */
[----:B------:R-:W-:Y:S02]  /*4100*/  @P2 IMAD R83, R79, 0x4, R80 ;  /* 0x000000044f532824 */ /* 0x000fe400078e0250 */
[----:B------:R-:W5:Y:S01]  /*4110*/  @P5 S2R R79, SR_CgaCtaId ;  /* 0x00000000004f5919 */ /* 0x000f620000008800 */
[----:B------:R-:W0:Y:S01]  /*4120*/  @P1 S2R R80, SR_CgaCtaId ;  /* 0x0000000000501919 */ /* 0x000e220000008800 */
[----:B--2---:R-:W-:Y:S01]  /*4130*/  @P3 LEA R86, R78, R85, 0x18 ;  /* 0x000000554e563211 */ /* 0x004fe200078ec0ff */
[----:B------:R-:W-:Y:S01]  /*4140*/  @P3 IMAD.IADD R85, R77, 0x1, -R25 ;  /* 0x000000014d553824 */ /* 0x000fe200078e0a19 */
[----:B-1----:R-:W-:Y:S01]  /*4150*/  @P1 MOV R82, 0x400 ;  /* 0x0000040000521802 */ /* 0x002fe20000000f00 */
[----:B------:R1:W2:Y:S01]  /*4160*/  @P2 LDS R52, [R83+0x34] ;  /* 0x0000340053342984 */ /* 0x0002a20000000800 */
[----:B------:R-:W-:Y:S01]  /*4170*/  ISETP.GE.AND P2, PT, R84, 0x14, PT ;  /* 0x000000145400780c */ /* 0x000fe20003f46270 */
[----:B------:R-:W-:Y:S01]  /*4180*/  @P3 IMAD R85, R85, 0x4, R86 ;  /* 0x0000000455553824 */ /* 0x000fe200078e0256 */
[----:B------:R-:W-:-:S02]  /*4190*/  @P5 MOV R86, 0x400 ;  /* 0x0000040000565802 */ /* 0x000fc40000000f00 */
[----:B------:R-:W3:Y:S02]  /*41a0*/  @P6 S2R R78, SR_CgaCtaId ;  /* 0x00000000004e6919 */ /* 0x000ee40000008800 */
[----:B------:R1:W2:Y:S01]  /*41b0*/  @P3 LDS R53, [R85+0x38] ;  /* 0x0000380055353984 */ /* 0x0002a20000000800 */
[----:B------:R-:W-:Y:S01]  /*41c0*/  ISETP.GE.AND P3, PT, R84, 0x15, PT ;  /* 0x000000155400780c */ /* 0x000fe20003f66270 */
[----:B------:R-:W-:Y:S01]  /*41d0*/  @P5 VIADD R86, R86, 0x4100 ;  /* 0x0000410056565836 */ /* 0x000fe20000000000 */
[----:B----4-:R-:W-:Y:S01]  /*41e0*/  @P4 LEA R88, R81, R88, 0x18 ;  /* 0x0000005851584211 */ /* 0x010fe200078ec0ff */
[----:B-1----:R-:W-:Y:S01]  /*41f0*/  @P1 VIADD R83, R82, 0x4100 ;  /* 0x0000410052531836 */ /* 0x002fe20000000000 */
[----:B------:R-:W-:Y:S02]  /*4200*/  @P4 IADD3 R81, PT, PT, -R26, R77, RZ ;  /* 0x0000004d1a514210 */ /* 0x000fe40007ffe1ff */
[----:B------:R-:W-:-:S03]  /*4210*/  @P6 MOV R82, 0x400 ;  /* 0x0000040000526802 */ /* 0x000fc60000000f00 */
[----:B------:R-:W-:Y:S02]  /*4220*/  @P4 IMAD R81, R81, 0x4, R88 ;  /* 0x0000000451514824 */ /* 0x000fe400078e0258 */
[----:B------:R-:W-:Y:S02]  /*4230*/  @P6 VIADD R85, R82, 0x4100 ;  /* 0x0000410052556836 */ /* 0x000fe40000000000 */
[----:B------:R-:W-:Y:S01]  /*4240*/  @P1 IMAD.IADD R82, R77, 0x1, -R8 ;  /* 0x000000014d521824 */ /* 0x000fe200078e0a08 */
[----:B------:R1:W4:Y:S01]  /*4250*/  @P4 LDS R54, [R81+0x3c] ;  /* 0x00003c0051364984 */ /* 0x0003220000000800 */
[----:B-----5:R-:W-:Y:S02]  /*4260*/  @P5 LEA R87, R79, R86, 0x18 ;  /* 0x000000564f575211 */ /* 0x020fe400078ec0ff */
[----:B------:R-:W-:Y:S01]  /*4270*/  ISETP.GE.AND P4, PT, R84, 0x16, PT ;  /* 0x000000165400780c */ /* 0x000fe20003f86270 */
[----:B------:R-:W5:Y:S01]  /*4280*/  @P2 S2R R79, SR_CgaCtaId ;  /* 0x00000000004f2919 */ /* 0x000f620000008800 */
[----:B0-----:R-:W-:-:S02]  /*4290*/  @P1 LEA R83, R80, R83, 0x18 ;  /* 0x0000005350531211 */ /* 0x001fc400078ec0ff */
[----:B------:R-:W0:Y:S01]  /*42a0*/  @P3 S2R R80, SR_CgaCtaId ;  /* 0x0000000000503919 */ /* 0x000e220000008800 */
[----:B-1----:R-:W-:Y:S02]  /*42b0*/  @P2 MOV R81, 0x400 ;  /* 0x0000040000512802 */ /* 0x002fe40000000f00 */
[----:B------:R-:W-:Y:S01]  /*42c0*/  @P1 IMAD R82, R82, 0x4, R83 ;  /* 0x0000000452521824 */ /* 0x000fe200078e0253 */
[----:B---3--:R-:W-:Y:S01]  /*42d0*/  @P6 LEA R85, R78, R85, 0x18 ;  /* 0x000000554e556211 */ /* 0x008fe200078ec0ff */
[----:B------:R-:W-:-:S03]  /*42e0*/  @P5 IMAD.IADD R78, R77, 0x1, -R27 ;  /* 0x000000014d4e5824 */ /* 0x000fc600078e0a1b */
[----:B------:R-:W1:Y:S01]  /*42f0*/  @P1 LDS R55, [R82+0x40] ;  /* 0x0000400052371984 */ /* 0x000e620000000800 */
[----:B------:R-:W-:Y:S01]  /*4300*/  ISETP.GE.AND P1, PT, R84, 0x17, PT ;  /* 0x000000175400780c */ /* 0x000fe20003f26270 */
[----:B------:R-:W-:Y:S01]  /*4310*/  @P2 VIADD R86, R81, 0x4100 ;  /* 0x0000410051562836 */ /* 0x000fe20000000000 */
[----:B------:R-:W-:Y:S01]  /*4320*/  @P5 LEA R83, R78, R87, 0x2 ;  /* 0x000000574e535211 */ /* 0x000fe200078e10ff */
[----:B------:R-:W-:Y:S01]  /*4330*/  @P6 IMAD.IADD R78, R77, 0x1, -R28 ;  /* 0x000000014d4e6824 */ /* 0x000fe200078e0a1c */
[----:B------:R-:W-:-:S03]  /*4340*/  @P3 MOV R87, 0x400 ;  /* 0x0000040000573802 */ /* 0x000fc60000000f00 */
[----:B------:R3:W1:Y:S01]  /*4350*/  @P5 LDS R56, [R83+0x44] ;  /* 0x0000440053385984 */ /* 0x0006620000000800 */
[----:B------:R-:W-:Y:S01]  /*4360*/  @P6 IMAD R85, R78, 0x4, R85 ;  /* 0x000000044e556824 */ /* 0x000fe200078e0255 */
[C---:B------:R-:W-:Y:S01]  /*4370*/  ISETP.GE.AND P5, PT, R84.reuse, 0x18, PT ;  /* 0x000000185400780c */ /* 0x040fe20003fa6270 */
[----:B------:R-:W-:Y:S01]  /*4380*/  @P3 VIADD R89, R87, 0x4100 ;  /* 0x0000410057593836 */ /* 0x000fe20000000000 */
[----:B------:R-:W2:Y:S02]  /*4390*/  @P4 S2R R78, SR_CgaCtaId ;  /* 0x00000000004e4919 */ /* 0x000ea40000008800 */
[----:B------:R-:W4:Y:S01]  /*43a0*/  @P1 S2R R81, SR_CgaCtaId ;  /* 0x0000000000511919 */ /* 0x000f220000008800 */
[----:B---3--:R-:W-:Y:S01]  /*43b0*/  @P3 IMAD.IADD R83, R77, 0x1, -R30 ;  /* 0x000000014d533824 */ /* 0x008fe200078e0a1e */
[----:B------:R3:W1:Y:S01]  /*43c0*/  @P6 LDS R57, [R85+0x48] ;  /* 0x0000480055396984 */ /* 0x0006620000000800 */
[----:B------:R-:W-:Y:S02]  /*43d0*/  ISETP.GE.AND P6, PT, R84, 0x19, PT ;  /* 0x000000195400780c */ /* 0x000fe40003fc6270 */
[----:B-----5:R-:W-:-:S04]  /*43e0*/  @P2 LEA R87, R79, R86, 0x18 ;  /* 0x000000564f572211 */ /* 0x020fc800078ec0ff */
[----:B------:R-:W5:Y:S01]  /*43f0*/  @P5 S2R R79, SR_CgaCtaId ;  /* 0x00000000004f5919 */ /* 0x000f620000008800 */
[----:B0-----:R-:W-:Y:S01]  /*4400*/  @P3 LEA R86, R80, R89, 0x18 ;  /* 0x0000005950563211 */ /* 0x001fe200078ec0ff */
[----:B------:R-:W-:-:S03]  /*4410*/  @P2 IMAD.IADD R80, R77, 0x1, -R29 ;  /* 0x000000014d502824 */ /* 0x000fc600078e0a1d */
[----:B------:R-:W-:Y:S01]  /*4420*/  @P3 LEA R83, R83, R86, 0x2 ;  /* 0x0000005653533211 */ /* 0x000fe200078e10ff */
[----:B------:R-:W-:Y:S01]  /*4430*/  @P2 IMAD R82, R80, 0x4, R87 ;  /* 0x0000000450522824 */ /* 0x000fe200078e0257 */
[----:B------:R-:W-:Y:S01]  /*4440*/  @P4 MOV R86, 0x400 ;  /* 0x0000040000564802 */ /* 0x000fe20000000f00 */
[----:B------:R-:W0:Y:S01]  /*4450*/  @P6 S2R R80, SR_CgaCtaId ;  /* 0x0000000000506919 */ /* 0x000e220000008800 */
[----:B------:R-:W-:-:S03]  /*4460*/  @P1 MOV R87, 0x400 ;  /* 0x0000040000571802 */ /* 0x000fc60000000f00 */
[----:B---3--:R-:W-:Y:S01]  /*4470*/  @P4 VIADD R85, R86, 0x4100 ;  /* 0x0000410056554836 */ /* 0x008fe20000000000 */
[----:B------:R3:W1:Y:S01]  /*4480*/  @P2 LDS R58, [R82+0x4c] ;  /* 0x00004c00523a2984 */ /* 0x0006620000000800 */
[C---:B------:R-:W-:Y:S01]  /*4490*/  ISETP.GE.AND P2, PT, R84.reuse, 0x1a, PT ;  /* 0x0000001a5400780c */ /* 0x040fe20003f46270 */
[----:B------:R-:W-:Y:S02]  /*44a0*/  @P1 VIADD R86, R87, 0x4100 ;  /* 0x0000410057561836 */ /* 0x000fe40000000000 */
[----:B------:R-:W1:Y:S01]  /*44b0*/  @P3 LDS R59, [R83+0x50] ;  /* 0x00005000533b3984 */ /* 0x000e620000000800 */
[----:B------:R-:W-:Y:S02]  /*44c0*/  ISETP.GE.AND P3, PT, R84, 0x1b, PT ;  /* 0x0000001b5400780c */ /* 0x000fe40003f66270 */
[----:B--2---:R-:W-:Y:S01]  /*44d0*/  @P4 LEA R85, R78, R85, 0x18 ;  /* 0x000000554e554211 */ /* 0x004fe200078ec0ff */
[----:B------:R-:W-:Y:S01]  /*44e0*/  @P4 IMAD.IADD R78, R77, 0x1, -R42 ;  /* 0x000000014d4e4824 */ /* 0x000fe200078e0a2a */
[----:B---3--:R-:W-:-:S02]  /*44f0*/  @P5 MOV R82, 0x400 ;  /* 0x0000040000525802 */ /* 0x008fc40000000f00 */
[----:B----4-:R-:W-:Y:S01]  /*4500*/  @P1 LEA R87, R81, R86, 0x18 ;  /* 0x0000005651571211 */ /* 0x010fe200078ec0ff */
[----:B------:R-:W-:Y:S01]  /*4510*/  @P4 IMAD R81, R78, 0x4, R85 ;  /* 0x000000044e514824 */ /* 0x000fe200078e0255 */
[----:B------:R-:W-:Y:S01]  /*4520*/  @P6 MOV R85, 0x400 ;  /* 0x0000040000556802 */ /* 0x000fe20000000f00 */
[----:B------:R-:W2:Y:S01]  /*4530*/  @P2 S2R R78, SR_CgaCtaId ;  /* 0x00000000004e2919 */ /* 0x000ea20000008800 */
[----:B------:R-:W-:Y:S02]  /*4540*/  @P5 VIADD R86, R82, 0x4100 ;  /* 0x0000410052565836 */ /* 0x000fe40000000000 */
[----:B------:R-:W-:Y:S01]  /*4550*/  @P1 IMAD.IADD R82, R77, 0x1, -R39 ;  /* 0x000000014d521824 */ /* 0x000fe200078e0a27 */
[----:B------:R3:W4:Y:S01]  /*4560*/  @P4 LDS R60, [R81+0x54] ;  /* 0x00005400513c4984 */ /* 0x0007220000000800 */
[----:B------:R-:W-:Y:S01]  /*4570*/  ISETP.GE.AND P4, PT, R84, 0x1c, PT ;  /* 0x0000001c5400780c */ /* 0x000fe20003f86270 */
[----:B------:R-:W-:Y:S01]  /*4580*/  @P6 VIADD R85, R85, 0x4100 ;  /* 0x0000410055556836 */ /* 0x000fe20000000000 */
[----:B-----5:R-:W-:Y:S01]  /*4590*/  @P5 LEA R86, R79, R86, 0x18 ;  /* 0x000000564f565211 */ /* 0x020fe200078ec0ff */
[----:B------:R-:W-:Y:S01]  /*45a0*/  @P1 IMAD R82, R82, 0x4, R87 ;  /* 0x0000000452521824 */ /* 0x000fe200078e0257 */
[----:B------:R-:W-:-:S02]  /*45b0*/  @P5 IADD3 R79, PT, PT, -R38, R77, RZ ;  /* 0x0000004d264f5210 */ /* 0x000fc40007ffe1ff */
[----:B------:R-:W-:Y:S01]  /*45c0*/  @P2 MOV R87, 0x400 ;  /* 0x0000040000572802 */ /* 0x000fe20000000f00 */
[----:B---3--:R-:W-:Y:S01]  /*45d0*/  @P6 IMAD.IADD R81, R77, 0x1, -R37 ;  /* 0x000000014d516824 */ /* 0x008fe200078e0a25 */
[----:B------:R3:W1:Y:S01]  /*45e0*/  @P1 LDS R61, [R82+0x58] ;  /* 0x00005800523d1984 */ /* 0x0006620000000800 */
[----:B------:R-:W-:Y:S01]  /*45f0*/  @P5 IMAD R83, R79, 0x4, R86 ;  /* 0x000000044f535824 */ /* 0x000fe200078e0256 */
[----:B0-----:R-:W-:Y:S01]  /*4600*/  @P6 LEA R86, R80, R85, 0x18 ;  /* 0x0000005550566211 */ /* 0x001fe200078ec0ff */
[----:B------:R-:W-:Y:S01]  /*4610*/  @P2 VIADD R87, R87, 0x4100 ;  /* 0x0000410057572836 */ /* 0x000fe20000000000 */
[----:B------:R-:W0:Y:S01]  /*4620*/  @P3 S2R R79, SR_CgaCtaId ;  /* 0x00000000004f3919 */ /* 0x000e220000008800 */
[C---:B------:R-:W-:Y:S02]  /*4630*/  ISETP.GE.AND P1, PT, R84.reuse, 0x1d, PT ;  /* 0x0000001d5400780c */ /* 0x040fe40003f26270 */
[----:B------:R-:W-:Y:S01]  /*4640*/  @P6 IMAD R85, R81, 0x4, R86 ;  /* 0x0000000451556824 */ /* 0x000fe200078e0256 */
[----:B------:R5:W1:Y:S01]  /*4650*/  @P5 LDS R62, [R83+0x5c] ;  /* 0x00005c00533e5984 */ /* 0x000a620000000800 */
[----:B------:R-:W-:-:S02]  /*4660*/  ISETP.GE.AND P5, PT, R84, 0x1e, PT ;  /* 0x0000001e5400780c */ /* 0x000fc40003fa6270 */
[----:B------:R-:W-:Y:S01]  /*4670*/  @P3 MOV R86, 0x400 ;  /* 0x0000040000563802 */ /* 0x000fe20000000f00 */
[----:B------:R-:W4:Y:S03]  /*4680*/  @P4 S2R R80, SR_CgaCtaId ;  /* 0x0000000000504919 */ /* 0x000f260000008800 */
[----:B------:R-:W-:Y:S01]  /*4690*/  @P3 IADD3 R86, PT, PT, R86, 0x4100, RZ ;  /* 0x0000410056563810 */ /* 0x000fe20007ffe0ff */
[----:B------:R-:W1:Y:S01]  /*46a0*/  @P6 LDS R63, [R85+0x60] ;  /* 0x00006000553f6984 */ /* 0x000e620000000800 */
[----:B------:R-:W-:Y:S02]  /*46b0*/  ISETP.GE.AND P6, PT, R84, 0x1f, PT ;  /* 0x0000001f5400780c */ /* 0x000fe40003fc6270 */
[----:B--2---:R-:W-:Y:S01]  /*46c0*/  @P2 LEA R87, R78, R87, 0x18 ;  /* 0x000000574e572211 */ /* 0x004fe200078ec0ff */
[----:B------:R-:W2:Y:S01]  /*46d0*/  @P1 S2R R81, SR_CgaCtaId ;  /* 0x0000000000511919 */ /* 0x000ea20000008800 */
[----:B------:R-:W-:Y:S01]  /*46e0*/  @P2 IMAD.IADD R78, R77, 0x1, -R36 ;  /* 0x000000014d4e2824 */ /* 0x000fe200078e0a24 */
[----:B---3--:R-:W3:Y:S03]  /*46f0*/  @P5 S2R R82, SR_CgaCtaId ;  /* 0x0000000000525919 */ /* 0x008ee60000008800 */
[----:B-----5:R-:W-:Y:S01]  /*4700*/  @P2 IMAD R83, R78, 0x4, R87 ;  /* 0x000000044e532824 */ /* 0x020fe200078e0257 */
[----:B------:R-:W-:-:S04]  /*4710*/  @P4 MOV R87, 0x400 ;  /* 0x0000040000574802 */ /* 0x000fc80000000f00 */
[----:B------:R-:W5:Y:S01]  /*4720*/  @P6 S2R R78, SR_CgaCtaId ;  /* 0x00000000004e6919 */ /* 0x000f620000008800 */
[----:B------:R-:W-:Y:S01]  /*4730*/  @P4 VIADD R87, R87, 0x4100 ;  /* 0x0000410057574836 */ /* 0x000fe20000000000 */
[----:B------:R4:W1:Y:S01]  /*4740*/  @P2 LDS R64, [R83+0x64] ;  /* 0x0000640053402984 */ /* 0x0008620000000800 */
[----:B------:R-:W-:Y:S02]  /*4750*/  ISETP.GE.AND P2, PT, R84, 0x3, PT ;  /* 0x000000035400780c */ /* 0x000fe40003f46270 */
[----:B0-----:R-:W-:Y:S02]  /*4760*/  @P3 LEA R86, R79, R86, 0x18 ;  /* 0x000000564f563211 */ /* 0x001fe400078ec0ff */
[----:B------:R-:W-:Y:S02]  /*4770*/  @P1 MOV R79, 0x400 ;  /* 0x00000400004f1802 */ /* 0x000fe40000000f00 */
[----:B----4-:R-:W-:-:S03]  /*4780*/  @P4 LEA R87, R80, R87, 0x18 ;  /* 0x0000005750574211 */ /* 0x010fc600078ec0ff */
[----:B------:R-:W-:Y:S01]  /*4790*/  @P1 VIADD R80, R79, 0x4100 ;  /* 0x000041004f501836 */ /* 0x000fe20000000000 */
[----:B------:R-:W-:-:S03]  /*47a0*/  @P5 MOV R79, 0x400 ;  /* 0x00000400004f5802 */ /* 0x000fc60000000f00 */
[----:B------:R-:W0:Y:S02]  /*47b0*/  @P2 S2R R90, SR_CgaCtaId ;  /* 0x00000000005a2919 */ /* 0x000e240000008800 */
[----:B------:R-:W-:Y:S01]  /*47c0*/  @P5 VIADD R83, R79, 0x4100 ;  /* 0x000041004f535836 */ /* 0x000fe20000000000 */
[----:B--2---:R-:W-:Y:S01]  /*47d0*/  @P1 LEA R81, R81, R80, 0x18 ;  /* 0x0000005051511211 */ /* 0x004fe200078ec0ff */
[C---:B------:R-:W-:Y:S02]  /*47e0*/  @P4 IMAD.IADD R80, R77.reuse, 0x1, -R10 ;  /* 0x000000014d504824 */ /* 0x040fe400078e0a0a */
[----:B------:R-:W-:Y:S01]  /*47f0*/  @P3 IMAD.IADD R79, R77, 0x1, -R9 ;  /* 0x000000014d4f3824 */ /* 0x000fe200078e0a09 */
[----:B---3--:R-:W-:Y:S01]  /*4800*/  @P5 LEA R82, R82, R83, 0x18 ;  /* 0x0000005352525211 */ /* 0x008fe200078ec0ff */
[----:B------:R-:W-:Y:S01]  /*4810*/  @P4 IMAD R80, R80, 0x4, R87 ;  /* 0x0000000450504824 */ /* 0x000fe200078e0257 */
[----:B------:R-:W-:Y:S01]  /*4820*/  @P6 MOV R83, 0x400 ;  /* 0x0000040000536802 */ /* 0x000fe20000000f00 */
[----:B------:R-:W-:-:S02]  /*4830*/  @P3 IMAD R79, R79, 0x4, R86 ;  /* 0x000000044f4f3824 */ /* 0x000fc400078e0256 */
[----:B------:R-:W-:Y:S01]  /*4840*/  @P1 IMAD.IADD R86, R77, 0x1, -R35 ;  /* 0x000000014d561824 */ /* 0x000fe200078e0a23 */
[----:B------:R-:W-:Y:S01]  /*4850*/  @P6 IADD3 R83, PT, PT, R83, 0x4100, RZ ;  /* 0x0000410053536810 */ /* 0x000fe20007ffe0ff */
[----:B------:R-:W2:Y:S01]  /*4860*/  @P4 LDS R66, [R80+0x6c] ;  /* 0x00006c0050424984 */ /* 0x000ea20000000800 */
[----:B------:R-:W-:Y:S01]  /*4870*/  ISETP.GE.AND P4, PT, R84, 0x1, PT ;  /* 0x000000015400780c */ /* 0x000fe20003f86270 */
[----:B------:R-:W-:Y:S01]  /*4880*/  @P1 IMAD R81, R86, 0x4, R81 ;  /* 0x0000000456511824 */ /* 0x000fe200078e0251 */
[----:B-----5:R-:W-:Y:S01]  /*4890*/  @P6 LEA R85, R78, R83, 0x18 ;  /* 0x000000534e556211 */ /* 0x020fe200078ec0ff */
[C---:B------:R-:W-:Y:S01]  /*48a0*/  @P5 IMAD.IADD R83, R77.reuse, 0x1, -R43 ;  /* 0x000000014d535824 */ /* 0x040fe200078e0a2b */
[----:B------:R-:W3:Y:S01]  /*48b0*/  @P3 LDS R65, [R79+0x68] ;  /* 0x000068004f413984 */ /* 0x000ee20000000800 */
[----:B------:R-:W-:Y:S01]  /*48c0*/  @P6 IMAD.IADD R78, R77, 0x1, -R11 ;  /* 0x000000014d4e6824 */ /* 0x000fe200078e0a0b */
[----:B------:R-:W-:Y:S01]  /*48d0*/  ISETP.GE.AND P3, PT, R84, 0x2, PT ;  /* 0x000000025400780c */ /* 0x000fe20003f66270 */
[----:B------:R-:W-:Y:S01]  /*48e0*/  @P5 IMAD R82, R83, 0x4, R82 ;  /* 0x0000000453525824 */ /* 0x000fe200078e0252 */
[----:B------:R4:W0:Y:S01]  /*48f0*/  @P1 LDS R67, [R81+0x70] ;  /* 0x0000700051431984 */ /* 0x0008220000000800 */
[----:B------:R-:W-:Y:S01]  /*4900*/  @P6 IMAD R83, R78, 0x4, R85 ;  /* 0x000000044e536824 */ /* 0x000fe200078e0255 */
[----:B------:R-:W-:-:S02]  /*4910*/  @P2 MOV R85, 0x400 ;  /* 0x0000040000552802 */ /* 0x000fc40000000f00 */
[----:B------:R5:W0:Y:S01]  /*4920*/  @P5 LDS R68, [R82+0x74] ;  /* 0x0000740052445984 */ /* 0x000a220000000800 */
[C---:B------:R-:W-:Y:S02]  /*4930*/  ISETP.GE.AND P5, PT, R84.reuse, 0x4, PT ;  /* 0x000000045400780c */ /* 0x040fe40003fa6270 */
[----:B------:R-:W-:Y:S01]  /*4940*/  @P2 VIADD R85, R85, 0x4100 ;  /* 0x0000410055552836 */ /* 0x000fe20000000000 */
[----:B------:R1:W0:Y:S01]  /*4950*/  @P6 LDS R69, [R83+0x78] ;  /* 0x0000780053456984 */ /* 0x0002220000000800 */
[C---:B------:R-:W-:Y:S02]  /*4960*/  ISETP.GE.AND P6, PT, R84.reuse, 0x5, PT ;  /* 0x000000055400780c */ /* 0x040fe40003fc6270 */
[----:B----4-:R-:W-:Y:S01]  /*4970*/  @P4 MOV R81, 0x400 ;  /* 0x0000040000514802 */ /* 0x010fe20000000f00 */
[----:B------:R-:W4:Y:S01]  /*4980*/  @P4 S2R R86, SR_CgaCtaId ;  /* 0x0000000000564919 */ /* 0x000f220000008800 */
[----:B-----5:R-:W-:Y:S02]  /*4990*/  @P3 MOV R82, 0x400 ;  /* 0x0000040000523802 */ /* 0x020fe40000000f00 */
[----:B------:R-:W-:Y:S01]  /*49a0*/  ISETP.GE.AND P1, PT, R84, 0x20, PT ;  /* 0x000000205400780c */ /* 0x000fe20003f26270 */
[----:B------:R-:W5:Y:S01]  /*49b0*/  @P3 S2R R88, SR_CgaCtaId ;  /* 0x0000000000583919 */ /* 0x000f620000008800 */
[----:B------:R-:W-:Y:S01]  /*49c0*/  @P4 VIADD R81, R81, 0x4100 ;  /* 0x0000410051514836 */ /* 0x000fe20000000000 */
[----:B-1----:R-:W-:Y:S01]  /*49d0*/  @P3 IADD3 R83, PT, PT, R82, 0x4100, RZ ;  /* 0x0000410052533810 */ /* 0x002fe20007ffe0ff */
[----:B------:R-:W1:Y:S03]  /*49e0*/  @P5 S2R R80, SR_CgaCtaId ;  /* 0x0000000000505919 */ /* 0x000e660000008800 */
[----:B------:R-:W2:Y:S06]  /*49f0*/  @P6 S2R R78, SR_CgaCtaId ;  /* 0x00000000004e6919 */ /* 0x000eac0000008800 */
[----:B------:R-:W3:Y:S01]  /*4a00*/  @P1 S2R R79, SR_CgaCtaId ;  /* 0x00000000004f1919 */ /* 0x000ee20000008800 */
[----:B----4-:R-:W-:-:S02]  /*4a10*/  @P4 LEA R82, R86, R81, 0x18 ;  /* 0x0000005156524211 */ /* 0x010fc400078ec0ff */
[----:B------:R-:W-:Y:S02]  /*4a20*/  @P6 MOV R86, 0x400 ;  /* 0x0000040000566802 */ /* 0x000fe40000000f00 */
[----:B-----5:R-:W-:Y:S02]  /*4a30*/  @P3 LEA R81, R88, R83, 0x18 ;  /* 0x0000005358513211 */ /* 0x020fe400078ec0ff */
[----:B0-----:R-:W-:Y:S01]  /*4a40*/  @P2 LEA R83, R90, R85, 0x18 ;  /* 0x000000555a532211 */ /* 0x001fe200078ec0ff */
[----:B------:R-:W-:Y:S01]  /*4a50*/  @P6 VIADD R87, R86, 0x4100 ;  /* 0x0000410056576836 */ /* 0x000fe20000000000 */
[----:B------:R-:W-:Y:S01]  /*4a60*/  @P5 MOV R85, 0x400 ;  /* 0x0000040000555802 */ /* 0x000fe20000000f00 */
[----:B------:R-:W-:Y:S01]  /*4a70*/  @P5 IMAD.IADD R86, R77, 0x1, -R14 ;  /* 0x000000014d565824 */ /* 0x000fe200078e0a0e */
[----:B------:R-:W-:Y:S02]  /*4a80*/  @P1 MOV R88, 0x400 ;  /* 0x0000040000581802 */ /* 0x000fe40000000f00 */
[----:B--2---:R-:W-:Y:S01]  /*4a90*/  @P6 LEA R78, R78, R87, 0x18 ;  /* 0x000000574e4e6211 */ /* 0x004fe200078ec0ff */
[----:B------:R-:W-:-:S02]  /*4aa0*/  @P5 VIADD R85, R85, 0x4100 ;  /* 0x0000410055555836 */ /* 0x000fc40000000000 */
[----:B------:R-:W-:Y:S02]  /*4ab0*/  @P4 IMAD.IADD R87, R77, 0x1, -R41 ;  /* 0x000000014d574824 */ /* 0x000fe400078e0a29 */
[----:B------:R-:W-:Y:S01]  /*4ac0*/  @P1 VIADD R88, R88, 0x4100 ;  /* 0x0000410058581836 */ /* 0x000fe20000000000 */
[----:B-1----:R-:W-:Y:S01]  /*4ad0*/  @P5 LEA R85, R80, R85, 0x18 ;  /* 0x0000005550555211 */ /* 0x002fe200078ec0ff */
[----:B------:R-:W-:Y:S02]  /*4ae0*/  @P4 IMAD R80, R87, 0x4, R82 ;  /* 0x0000000457504824 */ /* 0x000fe400078e0252 */
[----:B------:R-:W-:Y:S01]  /*4af0*/  @P3 IMAD.IADD R82, R77, 0x1, -R12 ;  /* 0x000000014d523824 */ /* 0x000fe200078e0a0c */
[----:B---3--:R-:W-:Y:S01]  /*4b00*/  @P1 LEA R79, R79, R88, 0x18 ;  /* 0x000000584f4f1211 */ /* 0x008fe200078ec0ff */
[----:B------:R-:W-:Y:S01]  /*4b10*/  @P5 IMAD R85, R86, 0x4, R85 ;  /* 0x0000000456555824 */ /* 0x000fe200078e0255 */
[----:B------:R0:W1:Y:S01]  /*4b20*/  @P4 LDS R70, [R80] ;  /* 0x0000000050464984 */ /* 0x0000620000000800 */
[C---:B------:R-:W-:Y:S01]  /*4b30*/  @P1 IMAD.IADD R86, R77.reuse, 0x1, -R6 ;  /* 0x000000014d561824 */ /* 0x040fe200078e0a06 */
[----:B------:R-:W-:Y:S01]  /*4b40*/  @P3 LEA R81, R82, R81, 0x2 ;  /* 0x0000005152513211 */ /* 0x000fe200078e10ff */
[C---:B------:R-:W-:Y:S01]  /*4b50*/  @P2 IMAD.IADD R82, R77.reuse, 0x1, -R13 ;  /* 0x000000014d522824 */ /* 0x040fe200078e0a0d */
[----:B------:R0:W2:Y:S02]  /*4b60*/  @P5 LDS R73, [R85+0xc] ;  /* 0x00000c0055495984 */ /* 0x0000a40000000800 */
[----:B------:R-:W-:Y:S01]  /*4b70*/  @P1 LEA R79, R86, R79, 0x2 ;  /* 0x0000004f564f1211 */ /* 0x000fe200078e10ff */
[----:B------:R-:W-:Y:S01]  /*4b80*/  @P2 IMAD R82, R82, 0x4, R83 ;  /* 0x0000000452522824 */ /* 0x000fe200078e0253 */
[----:B------:R0:W3:Y:S01]  /*4b90*/  @P3 LDS R71, [R81+0x4] ;  /* 0x0000040051473984 */ /* 0x0000e20000000800 */
[----:B------:R-:W-:-:S03]  /*4ba0*/  @P6 IMAD.IADD R83, R77, 0x1, -R15 ;  /* 0x000000014d536824 */ /* 0x000fc600078e0a0f */
[----:B------:R0:W4:Y:S01]  /*4bb0*/  @P2 LDS R72, [R82+0x8] ;  /* 0x0000080052482984 */ /* 0x0001220000000800 */
[----:B------:R-:W-:-:S03]  /*4bc0*/  @P6 IMAD R78, R83, 0x4, R78 ;  /* 0x00000004534e6824 */ /* 0x000fc600078e024e */
[----:B------:R0:W0:Y:S01]  /*4bd0*/  @P1 LDS R75, [R79+0x7c] ;  /* 0x00007c004f4b1984 */ /* 0x0000220000000800 */
[----:B------:R-:W-:Y:S02]  /*4be0*/  PLOP3.LUT P1, PT, P0, PT, PT, 0x80, 0x8 ;  /* 0x000000000008781c */ /* 0x000fe4000072f070 */
[----:B------:R-:W-:Y:S01]  /*4bf0*/  ISETP.GE.AND P0, PT, R3, UR4, PT ;  /* 0x0000000403007c0c */ /* 0x000fe2000bf06270 */
[----:B------:R0:W0:-:S12]  /*4c00*/  @P6 LDS R74, [R78+0x10] ;  /* 0x000010004e4a6984 */ /* 0x0000180000000800 */
[----:B------:R-:W-:Y:S05]  /*4c10*/  @P0 BRA `(.L_x_16715) ;  /* 0x0000001800640947 */ /* 0x000fea0003800000 */
[----:B0-----:R-:W0:Y:S01]  /*4c20*/  S2R R80, SR_CgaCtaId ;  /* 0x0000000000507919 */ /* 0x001e220000008800 */
[----:B------:R-:W-:Y:S01]  /*4c30*/  MOV R77, 0x400 ;  /* 0x00000400004d7802 */ /* 0x000fe20000000f00 */
[----:B------:R-:W-:-:S04]  /*4c40*/  IMAD.IADD R78, R7, 0x1, R76 ;  /* 0x00000001074e7824 */ /* 0x000fc800078e024c */
[----:B------:R-:W-:Y:S01]  /*4c50*/  VIADD R81, R77, 0x4300 ;  /* 0x000043004d517836 */ /* 0x000fe20000000000 */
[----:B0-----:R-:W-:Y:S01]  /*4c60*/  LEA R79, R80, R77, 0x18 ;  /* 0x0000004d504f7211 */ /* 0x001fe200078ec0ff */
[----:B------:R-:W-:-:S03]  /*4c70*/  IMAD.MOV.U32 R77, RZ, RZ, R3 ;  /* 0x000000ffff4d7224 */ /* 0x000fc600078e0003 */
[----:B------:R-:W-:Y:S01]  /*4c80*/  LEA R76, R80, R81, 0x18 ;  /* 0x00000051504c7211 */ /* 0x000fe200078ec0ff */
[----:B------:R-:W-:-:S07]  /*4c90*/  IMAD R78, R78, 0x4, R79 ;  /* 0x000000044e4e7824 */ /* 0x000fce00078e024f */
.L_x_16812:
[----:B0-----:R-:W-:Y:S01]  /*4ca0*/  IMAD R79, R77, 0x104, R78 ;  /* 0x000001044d4f7824 */ /* 0x001fe200078e024e */
[----:B------:R-:W-:Y:S01]  /*4cb0*/  BSSY B1, `(.L_x_16716) ;  /* 0x000000c000017945 */ /* 0x000fe20003800000 */
[----:B------:R-:W-:-:S04]  /*4cc0*/  IMAD.MOV.U32 R80, RZ, RZ, RZ ;  /* 0x000000ffff507224 */ /* 0x000fc800078e00ff */
[----:B------:R-:W0:Y:S01]  /*4cd0*/  LDS R79, [R79] ;  /* 0x000000004f4f7984 */ /* 0x000e220000000800 */
[----:B------:R-:W-:Y:S05]  /*4ce0*/  @!P4 BRA `(.L_x_16717) ;  /* 0x000000000020c947 */ /* 0x000fea0003800000 */
[----:B------:R-:W5:Y:S01]  /*4cf0*/  LDC R80, c[0x0][0x3ac] ;  /* 0x0000eb00ff507b82 */ /* 0x000f620000000800 */
[----:B------:R-:W-:Y:S01]  /*4d00*/  UMOV UR4, 0xffffffff ;  /* 0xffffffff00047882 */ /* 0x000fe20000000000 */
[----:B-----5:R-:W-:-:S04]  /*4d10*/  ISETP.GE.AND P0, PT, R7, R80, PT ;  /* 0x000000500700720c */ /* 0x020fc80003f06270 */
[----:B------:R-:W-:-:S05]  /*4d20*/  SEL R80, R80, RZ, P0 ;  /* 0x000000ff50507207 */ /* 0x000fca0000000000 */
[----:B------:R-:W-:Y:S01]  /*4d30*/  IMAD.IADD R80, R7, 0x1, -R80 ;  /* 0x0000000107507824 */ /* 0x000fe200078e0a50 */
[----:B------:R-:W-:Y:S06]  /*4d40*/  BRA.DIV UR4, `(.L_x_16718) ;  /* 0x0000002604747947 */ /* 0x000fec000b800000 */
[----:B0-----:R0:W0:Y:S02]  /*4d50*/  SHFL.IDX PT, R81, R79, R80, R40 ;  /* 0x000000504f517389 */ /* 0x00102400000e0028 */
.L_x_16820:
[----:B01----:R-:W-:-:S07]  /*4d60*/  IMAD R80, R70, R81, RZ ;  /* 0x0000005146507224 */ /* 0x003fce00078e02ff */
.L_x_16717:
[----:B------:R-:W-:Y:S05]  /*4d70*/  BSYNC B1 ;  /* 0x0000000000017941 */ /* 0x000fea0003800000 */
.L_x_16716:
[----:B------:R-:W-:Y:S04]  /*4d80*/  BSSY B1, `(.L_x_16719) ;  /* 0x000000b000017945 */ /* 0x000fe80003800000 */
[----:B------:R-:W-:Y:S05]  /*4d90*/  @!P3 BRA `(.L_x_16720) ;  /* 0x000000000024b947 */ /* 0x000fea0003800000 */
[----:B------:R-:W5:Y:S01]  /*4da0*/  LDC R81, c[0x0][0x3ac] ;  /* 0x0000eb00ff517b82 */ /* 0x000f620000000800 */
[----:B------:R-:W-:Y:S01]  /*4db0*/  VIADD R82, R7, 0x1 ;  /* 0x0000000107527836 */ /* 0x000fe20000000000 */
[----:B------:R-:W-:-:S04]  /*4dc0*/  UMOV UR4, 0xffffffff ;  /* 0xffffffff00047882 */ /* 0x000fc80000000000 */
[----:B-----5:R-:W-:-:S04]  /*4dd0*/  ISETP.GE.AND P0, PT, R82, R81, PT ;  /* 0x000000515200720c */ /* 0x020fc80003f06270 */
[----:B------:R-:W-:-:S04]  /*4de0*/  SEL R81, R81, RZ, P0 ;  /* 0x000000ff51517207 */ /* 0x000fc80000000000 */
[----:B------:R-:W-:Y:S01]  /*4df0*/  IADD3 R81, PT, PT, R82, -R81, RZ ;  /* 0x8000005152517210 */ /* 0x000fe20007ffe0ff */
[----:B------:R-:W-:Y:S06]  /*4e00*/  BRA.DIV UR4, `(.L_x_16721) ;  /* 0x0000002604647947 */ /* 0x000fec000b800000 */
[----:B0-----:R0:W0:Y:S02]  /*4e10*/  SHFL.IDX PT, R81, R79, R81, R40 ;  /* 0x000000514f517389 */ /* 0x00102400000e0028 */
.L_x_16823:
[----:B0--3--:R-:W-:-:S07]  /*4e20*/  IMAD R80, R71, R81, R80 ;  /* 0x0000005147507224 */ /* 0x009fce00078e0250 */
.L_x_16720:
[----:B------:R-:W-:Y:S05]  /*4e30*/  BSYNC B1 ;  /* 0x0000000000017941 */ /* 0x000fea0003800000 */
.L_x_16719:
        /* <DEDUP_REMOVED lines=10> */
.L_x_16826:
[----:B0---4-:R-:W-:-:S07]  /*4ee0*/  IMAD R80, R72, R81, R80 ;  /* 0x0000005148507224 */ /* 0x011fce00078e0250 */
.L_x_16723:
[----:B------:R-:W-:Y:S05]  /*4ef0*/  BSYNC B1 ;  /* 0x0000000000017941 */ /* 0x000fea0003800000 */
.L_x_16722:
        /* <DEDUP_REMOVED lines=10> */
.L_x_16829:
[----:B0-2---:R-:W-:-:S07]  /*4fa0*/  IMAD R80, R73, R81, R80 ;  /* 0x0000005149507224 */ /* 0x005fce00078e0250 */
.L_x_16726:
[----:B------:R-:W-:Y:S05]  /*4fb0*/  BSYNC B1 ;  /* 0x0000000000017941 */ /* 0x000fea0003800000 */
.L_x_16725:
        /* <DEDUP_REMOVED lines=10> */
.L_x_16832:
[----:B0-----:R-:W-:-:S07]  /*5060*/  IMAD R80, R74, R81, R80 ;  /* 0x000000514a507224 */ /* 0x001fce00078e0250 */
.L_x_16729:
[----:B------:R-:W-:Y:S05]  /*5070*/  BSYNC B1 ;  /* 0x0000000000017941 */ /* 0x000fea0003800000 */
.L_x_16728:
[----:B------:R-:W-:Y:S01]  /*5080*/  ISETP.GE.AND P0, PT, R84, 0x6, PT ;  /* 0x000000065400780c */ /* 0x000fe20003f06270 */
[----:B------:R-:W-:-:S12]  /*5090*/  BSSY B1, `(.L_x_16731) ;  /* 0x000000b000017945 */ /* 0x000fd80003800000 */
        /* <DEDUP_REMOVED lines=9> */
.L_x_16835:
[----:B0-----:R-:W-:-:S07]  /*5130*/  IMAD R80, R44, R81, R80 ;  /* 0x000000512c507224 */ /* 0x001fce00078e0250 */
.L_x_16732:
[----:B------:R-:W-:Y:S05]  /*5140*/  BSYNC B1 ;  /* 0x0000000000017941 */ /* 0x000fea0003800000 */
.L_x_16731:
        /* <DEDUP_REMOVED lines=11> */
.L_x_16838:
[----:B0-----:R-:W-:-:S07]  /*5200*/  IMAD R80, R45, R81, R80 ;  /* 0x000000512d507224 */ /* 0x001fce00078e0250 */
.L_x_16735:
[----:B------:R-:W-:Y:S05]  /*5210*/  BSYNC B1 ;  /* 0x0000000000017941 */ /* 0x000fea0003800000 */
.L_x_16734:
        /* <DEDUP_REMOVED lines=11> */
.L_x_16841:
[----:B0-----:R-:W-:-:S07]  /*52d0*/  IMAD R80, R46, R81, R80 ;  /* 0x000000512e507224 */ /* 0x001fce00078e0250 */
.L_x_16738:
[----:B------:R-:W-:Y:S05]  /*52e0*/  BSYNC B1 ;  /* 0x0000000000017941 */ /* 0x000fea0003800000 */
.L_x_16737:
        /* <DEDUP_REMOVED lines=11> */
.L_x_16844:
[----:B0-----:R-:W-:-:S07]  /*53a0*/  IMAD R80, R47, R81, R80 ;  /* 0x000000512f507224 */ /* 0x001fce00078e0250 */
.L_x_16741:
[----:B------:R-:W-:Y:S05]  /*53b0*/  BSYNC B1 ;  /* 0x0000000000017941 */ /* 0x000fea0003800000 */
.L_x_16740:
        /* <DEDUP_REMOVED lines=11> */
.L_x_16847:
[----:B0-----:R-:W-:-:S07]  /*5470*/  IMAD R80, R48, R81, R80 ;  /* 0x0000005130507224 */ /* 0x001fce00078e0250 */
.L_x_16744:
[----:B------:R-:W-:Y:S05]  /*5480*/  BSYNC B1 ;  /* 0x0000000000017941 */ /* 0x000fea0003800000 */
.L_x_16743:
        /* <DEDUP_REMOVED lines=11> */
.L_x_16850:
[----:B0-----:R-:W-:-:S07]  /*5540*/  IMAD R80, R49, R81, R80 ;  /* 0x0000005131507224 */ /* 0x001fce00078e0250 */
.L_x_16747:
[----:B------:R-:W-:Y:S05]  /*5550*/  BSYNC B1 ;  /* 0x0000000000017941 */ /* 0x000fea0003800000 */
.L_x_16746:
        /* <DEDUP_REMOVED lines=11> */
.L_x_16853:
[----:B0-----:R-:W-:-:S07]  /*5610*/  IMAD R80, R50, R81, R80 ;  /* 0x0000005132507224 */ /* 0x001fce00078e0250 */
.L_x_16750:
[----:B------:R-:W-:Y:S05]  /*5620*/  BSYNC B1 ;  /* 0x0000000000017941 */ /* 0x000fea0003800000 */
.L_x_16749:
        /* <DEDUP_REMOVED lines=11> */
.L_x_16856:
[----:B0-----:R-:W-:-:S07]  /*56e0*/  IMAD R80, R51, R81, R80 ;  /* 0x0000005133507224 */ /* 0x001fce00078e0250 */
.L_x_16753:
[----:B------:R-:W-:Y:S05]  /*56f0*/  BSYNC B1 ;  /* 0x0000000000017941 */ /* 0x000fea0003800000 */
.L_x_16752:
        /* <DEDUP_REMOVED lines=11> */
.L_x_16859:
[----:B0-----:R-:W-:-:S07]  /*57b0*/  IMAD R80, R52, R81, R80 ;  /* 0x0000005134507224 */ /* 0x001fce00078e0250 */
.L_x_16756:
[----:B------:R-:W-:Y:S05]  /*57c0*/  BSYNC B1 ;  /* 0x0000000000017941 */ /* 0x000fea0003800000 */
.L_x_16755:
        /* <DEDUP_REMOVED lines=11> */
.L_x_16862:
[----:B0-----:R-:W-:-:S07]  /*5880*/  IMAD R80, R53, R81, R80 ;  /* 0x0000005135507224 */ /* 0x001fce00078e0250 */
.L_x_16759:
[----:B------:R-:W-:Y:S05]  /*5890*/  BSYNC B1 ;  /* 0x0000000000017941 */ /* 0x000fea0003800000 */
.L_x_16758:
        /* <DEDUP_REMOVED lines=11> */
.L_x_16865:
[----:B0-----:R-:W-:-:S07]  /*5950*/  IMAD R80, R54, R81, R80 ;  /* 0x0000005136507224 */ /* 0x001fce00078e0250 */
.L_x_16762:
[----:B------:R-:W-:Y:S05]  /*5960*/  BSYNC B1 ;  /* 0x0000000000017941 */ /* 0x000fea0003800000 */
.L_x_16761:
[----:B------:R-:W-:Y:S01]  /*5970*/  ISETP.GE.AND P0, PT, R84, 0x11, PT ;  /* 0x000000115400780c */ /* 0x000fe20003f06270 */
[----:B------:R-:W-:-:S12]  /*5980*/  BSSY B1, `(.L_x_16764) ;  /* 0x0000006000017945 */ /* 0x000fd80003800000 */
[----:B------:R-:W-:Y:S05]  /*5990*/  @!P0 BRA `(.L_x_16765) ;  /* 0x0000000000108947 */ /* 0x000fea0003800000 */
[----:B------:R-:W-:-:S03]  /*59a0*/  UMOV UR4, 0xffffffff ;  /* 0xffffffff00047882 */ /* 0x000fc60000000000 */
[----:B------:R-:W-:Y:S05]  /*59b0*/  BRA.DIV UR4, `(.L_x_16766) ;  /* 0x00000022041c7947 */ /* 0x000fea000b800000 */
[----:B0-----:R0:W0:Y:S02]  /*59c0*/  SHFL.IDX PT, R81, R79, R31, R40 ;  /* 0x0000001f4f517389 */ /* 0x00102400000e0028 */
.L_x_16868:
[----:B0-----:R-:W-:-:S07]  /*59d0*/  IMAD R80, R55, R81, R80 ;  /* 0x0000005137507224 */ /* 0x001fce00078e0250 */
.L_x_16765:
[----:B------:R-:W-:Y:S05]  /*59e0*/  BSYNC B1 ;  /* 0x0000000000017941 */ /* 0x000fea0003800000 */
.L_x_16764:
        /* <DEDUP_REMOVED lines=11> */
.L_x_16871:
[----:B0-----:R-:W-:-:S07]  /*5aa0*/  IMAD R80, R56, R81, R80 ;  /* 0x0000005138507224 */ /* 0x001fce00078e0250 */
.L_x_16768:
[----:B------:R-:W-:Y:S05]  /*5ab0*/  BSYNC B1 ;  /* 0x0000000000017941 */ /* 0x000fea0003800000 */
.L_x_16767:
        /* <DEDUP_REMOVED lines=11> */
.L_x_16874:
[----:B0-----:R-:W-:-:S07]  /*5b70*/  IMAD R80, R57, R81, R80 ;  /* 0x0000005139507224 */ /* 0x001fce00078e0250 */
.L_x_16771:
[----:B------:R-:W-:Y:S05]  /*5b80*/  BSYNC B1 ;  /* 0x0000000000017941 */ /* 0x000fea0003800000 */
.L_x_16770:
        /* <DEDUP_REMOVED lines=11> */
.L_x_16877:
[----:B0-----:R-:W-:-:S07]  /*5c40*/  IMAD R80, R58, R81, R80 ;  /* 0x000000513a507224 */ /* 0x001fce00078e0250 */
.L_x_16774:
[----:B------:R-:W-:Y:S05]  /*5c50*/  BSYNC B1 ;  /* 0x0000000000017941 */ /* 0x000fea0003800000 */
.L_x_16773:
        /* <DEDUP_REMOVED lines=11> */
.L_x_16880:
[----:B0-----:R-:W-:-:S07]  /*5d10*/  IMAD R80, R59, R81, R80 ;  /* 0x000000513b507224 */ /* 0x001fce00078e0250 */
.L_x_16777:
[----:B------:R-:W-:Y:S05]  /*5d20*/  BSYNC B1 ;  /* 0x0000000000017941 */ /* 0x000fea0003800000 */
.L_x_16776:
        /* <DEDUP_REMOVED lines=11> */
.L_x_16883:
[----:B0-----:R-:W-:-:S07]  /*5de0*/  IMAD R80, R60, R81, R80 ;  /* 0x000000513c507224 */ /* 0x001fce00078e0250 */
.L_x_16780:
[----:B------:R-:W-:Y:S05]  /*5df0*/  BSYNC B1 ;  /* 0x0000000000017941 */ /* 0x000fea0003800000 */
.L_x_16779:
        /* <DEDUP_REMOVED lines=11> */
.L_x_16886:
[----:B0-----:R-:W-:-:S07]  /*5eb0*/  IMAD R80, R61, R81, R80 ;  /* 0x000000513d507224 */ /* 0x001fce00078e0250 */
.L_x_16783:
[----:B------:R-:W-:Y:S05]  /*5ec0*/  BSYNC B1 ;  /* 0x0000000000017941 */ /* 0x000fea0003800000 */
.L_x_16782:
        /* <DEDUP_REMOVED lines=11> */
.L_x_16889:
[----:B0-----:R-:W-:-:S07]  /*5f80*/  IMAD R80, R62, R81, R80 ;  /* 0x000000513e507224 */ /* 0x001fce00078e0250 */
.L_x_16786:
[----:B------:R-:W-:Y:S05]  /*5f90*/  BSYNC B1 ;  /* 0x0000000000017941 */ /* 0x000fea0003800000 */
.L_x_16785:
        /* <DEDUP_REMOVED lines=11> */
.L_x_16892:
[----:B0-----:R-:W-:-:S07]  /*6050*/  IMAD R80, R63, R81, R80 ;  /* 0x000000513f507224 */ /* 0x001fce00078e0250 */
.L_x_16789:
[----:B------:R-:W-:Y:S05]  /*6060*/  BSYNC B1 ;  /* 0x0000000000017941 */ /* 0x000fea0003800000 */
.L_x_16788:
        /* <DEDUP_REMOVED lines=11> */
.L_x_16895:
[----:B0-----:R-:W-:-:S07]  /*6120*/  IMAD R80, R64, R81, R80 ;  /* 0x0000005140507224 */ /* 0x001fce00078e0250 */
.L_x_16792:
[----:B------:R-:W-:Y:S05]  /*6130*/  BSYNC B1 ;  /* 0x0000000000017941 */ /* 0x000fea0003800000 */
.L_x_16791:
[----:B------:R-:W-:Y:S01]  /*6140*/  ISETP.GE.AND P0, PT, R84, 0x1b, PT ;  /* 0x0000001b5400780c */ /* 0x000fe20003f06270 */
[----:B------:R-:W-:-:S12]  /*6150*/  BSSY B1, `(.L_x_16794) ;  /* 0x0000006000017945 */ /* 0x000fd80003800000 */
[----:B------:R-:W-:Y:S05]  /*6160*/  @!P0 BRA `(.L_x_16795) ;  /* 0x0000000000108947 */ /* 0x000fea0003800000 */
[----:B------:R-:W-:-:S03]  /*6170*/  UMOV UR4, 0xffffffff ;  /* 0xffffffff00047882 */ /* 0x000fc60000000000 */
[----:B------:R-:W-:Y:S05]  /*6180*/  BRA.DIV UR4, `(.L_x_16796) ;  /* 0x0000001e04447947 */ /* 0x000fea000b800000 */
[----:B0-----:R0:W0:Y:S02]  /*6190*/  SHFL.IDX PT, R81, R79, R32, R40 ;  /* 0x000000204f517389 */ /* 0x00102400000e0028 */
.L_x_16898:
[----:B0-----:R-:W-:-:S07]  /*61a0*/  IMAD R80, R65, R81, R80 ;  /* 0x0000005141507224 */ /* 0x001fce00078e0250 */
.L_x_16795:
[----:B------:R-:W-:Y:S05]  /*61b0*/  BSYNC B1 ;  /* 0x0000000000017941 */ /* 0x000fea0003800000 */
.L_x_16794:
[----:B------:R-:W-:Y:S01]  /*61c0*/  ISETP.GE.AND P0, PT, R84, 0x1c, PT ;  /* 0x0000001c5400780c */ /* 0x000fe20003f06270 */
[----:B------:R-:W-:-:S12]  /*61d0*/  BSSY B1, `(.L_x_16797) ;  /* 0x0000006000017945 */ /* 0x000fd80003800000 */
[----:B------:R-:W-:Y:S05]  /*61e0*/  @!P0 BRA `(.L_x_16798) ;  /* 0x0000000000108947 */ /* 0x000fea0003800000 */
[----:B------:R-:W-:-:S03]  /*61f0*/  UMOV UR4, 0xffffffff ;  /* 0xffffffff00047882 */ /* 0x000fc60000000000 */
[----:B------:R-:W-:Y:S05]  /*6200*/  BRA.DIV UR4, `(.L_x_16799) ;  /* 0x0000001e04447947 */ /* 0x000fea000b800000 */
[----:B0-----:R0:W0:Y:S02]  /*6210*/  SHFL.IDX PT, R81, R79, R33, R40 ;  /* 0x000000214f517389 */ /* 0x00102400000e0028 */
.L_x_16901:
[----:B0-----:R-:W-:-:S07]  /*6220*/  IMAD R80, R66, R81, R80 ;  /* 0x0000005142507224 */ /* 0x001fce00078e0250 */
.L_x_16798:
[----:B------:R-:W-:Y:S05]  /*6230*/  BSYNC B1 ;  /* 0x0000000000017941 */ /* 0x000fea0003800000 */
.L_x_16797:
        /* <DEDUP_REMOVED lines=11> */
.L_x_16904:
[----:B0-----:R-:W-:-:S07]  /*62f0*/  IMAD R80, R67, R81, R80 ;  /* 0x0000005143507224 */ /* 0x001fce00078e0250 */
.L_x_16801:
[----:B------:R-:W-:Y:S05]  /*6300*/  BSYNC B1 ;  /* 0x0000000000017941 */ /* 0x000fea0003800000 */
.L_x_16800:
        /* <DEDUP_REMOVED lines=11> */
.L_x_16907:
[----:B0-----:R-:W-:-:S07]  /*63c0*/  IMAD R80, R68, R81, R80 ;  /* 0x0000005144507224 */ /* 0x001fce00078e0250 */
.L_x_16804:
[----:B------:R-:W-:Y:S05]  /*63d0*/  BSYNC B1 ;  /* 0x0000000000017941 */ /* 0x000fea0003800000 */
.L_x_16803:
[----:B------:R-:W-:Y:S01]  /*63e0*/  ISETP.GE.AND P0, PT, R84, 0x1f, PT ;  /* 0x0000001f5400780c */ /* 0x000fe20003f06270 */
[----:B------:R-:W-:-:S12]  /*63f0*/  BSSY B1, `(.L_x_16806) ;  /* 0x0000006000017945 */ /* 0x000fd80003800000 */
[----:B------:R-:W-:Y:S05]  /*6400*/  @!P0 BRA `(.L_x_16807) ;  /* 0x0000000000108947 */ /* 0x000fea0003800000 */
[----:B------:R-:W-:-:S03]  /*6410*/  UMOV UR4, 0xffffffff ;  /* 0xffffffff00047882 */ /* 0x000fc60000000000 */
[----:B------:R-:W-:Y:S05]  /*6420*/  BRA.DIV UR4, `(.L_x_16808) ;  /* 0x0000001e04147947 */ /* 0x000fea000b800000 */
[----:B0-----:R0:W0:Y:S02]  /*6430*/  SHFL.IDX PT, R81, R79, R34, R40 ;  /* 0x000000224f517389 */ /* 0x00102400000e0028 */
.L_x_16910:
[----:B0-----:R-:W-:-:S07]  /*6440*/  IMAD R80, R69, R81, R80 ;  /* 0x0000005145507224 */ /* 0x001fce00078e0250 */
.L_x_16807:
[----:B------:R-:W-:Y:S05]  /*6450*/  BSYNC B1 ;  /* 0x0000000000017941 */ /* 0x000fea0003800000 */
.L_x_16806:
        /* <DEDUP_REMOVED lines=11> */
.L_x_16913:
[----:B0-----:R-:W-:-:S07]  /*6510*/  IMAD R80, R75, R79, R80 ;  /* 0x0000004f4b507224 */ /* 0x001fce00078e0250 */
.L_x_16810:
[----:B------:R-:W-:Y:S05]  /*6520*/  BSYNC B1 ;  /* 0x0000000000017941 */ /* 0x000fea0003800000 */
.L_x_16809:
        /* <DEDUP_REMOVED lines=8> */
.L_x_16715:
[----:B------:R-:W-:Y:S05]  /*65b0*/  BSYNC B0 ;  /* 0x0000000000007941 */ /* 0x000fea0003800000 */
.L_x_16714:
[----:B------:R-:W-:Y:S01]  /*65c0*/  HFMA2 R76, -RZ, RZ, 0, 1.9073486328125e-06 ;  /* 0x00000020ff4c7431 */ /* 0x000fe200000001ff */
[----:B------:R-:W-:Y:S01]  /*65d0*/  PLOP3.LUT P0, PT, PT, PT, PT, 0x8, 0x80 ;  /* 0x000000000080781c */ /* 0x000fe20003f0e170 */
[----:B------:R-:W-:-:S12]  /*65e0*/  @P1 BRA `(.L_x_16813) ;  /* 0xffffffd400681947 */ /* 0x000fd8000383ffff */
.L_x_16677:
[----:B------:R-:W0:Y:S01]  /*65f0*/  S2R R7, SR_TID.X ;  /* 0x0000000000077919 */ /* 0x000e220000002100 */
[----:B------:R-:W0:Y:S01]  /*6600*/  LDC R0, c[0x0][0x360] ;  /* 0x0000d800ff007b82 */ /* 0x000e220000000800 */
[----:B------:R-:W-:Y:S01]  /*6610*/  LOP3.LUT R2, R4, 0x3, RZ, 0xc0, !PT ;  /* 0x0000000304027812 */ /* 0x000fe200078ec0ff */
[----:B------:R-:W-:Y:S05]  /*6620*/  WARPSYNC.ALL ;  /* 0x0000000000007948 */ /* 0x000fea0003800000 */
[----:B------:R-:W-:Y:S01]  /*6630*/  ISETP.NE.AND P3, PT, R2, 0x3, PT ;  /* 0x000000030200780c */ /* 0x000fe20003f65270 */
[----:B------:R-:W5:Y:S01]  /*6640*/  LDC R10, c[0x0][0x3ac] ;  /* 0x0000eb00ff0a7b82 */ /* 0x000f620000000800 */
[----:B------:R-:W-:Y:S07]  /*6650*/  BSSY.RECONVERGENT B0, `(.L_x_16814) ;  /* 0x0000051000007945 */ /* 0x000fee0003800200 */
[----:B------:R-:W1:Y:S08]  /*6660*/  LDC R13, c[0x0][0x388] ;  /* 0x0000e200ff0d7b82 */ /* 0x000e700000000800 */
[----:B------:R-:W2:Y:S01]  /*6670*/  S2UR UR5, SR_CTAID.X ;  /* 0x00000000000579c3 */ /* 0x000ea20000002500 */
[----:B-----5:R-:W-:-:S07]  /*6680*/  IABS R9, R10 ;  /* 0x0000000a00097213 */ /* 0x020fce0000000000 */
[----:B------:R-:W5:Y:S01]  /*6690*/  S2UR UR4, SR_CTAID.Y ;  /* 0x00000000000479c3 */ /* 0x000f620000002600 */
[----:B------:R-:W3:Y:S01]  /*66a0*/  I2F.RP R6, R9 ;  /* 0x0000000900067306 */ /* 0x000ee20000209400 */
[----:B-1----:R-:W-:-:S07]  /*66b0*/  IABS R12, R13 ;  /* 0x0000000d000c7213 */ /* 0x002fce0000000000 */
[----:B---3--:R-:W1:Y:S02]  /*66c0*/  MUFU.RCP R6, R6 ;  /* 0x0000000600067308 */ /* 0x008e640000001000 */
[----:B-1----:R-:W-:-:S06]  /*66d0*/  VIADD R8, R6, 0xffffffe ;  /* 0x0ffffffe06087836 */ /* 0x002fcc0000000000 */
[----:B------:R1:W3:Y:S02]  /*66e0*/  F2I.FTZ.U32.TRUNC.NTZ R3, R8 ;  /* 0x0000000800037305 */ /* 0x0002e4000021f000 */
[----:B-1----:R-:W5:Y:S01]  /*66f0*/  LDC R8, c[0x0][0x384] ;  /* 0x0000e100ff087b82 */ /* 0x002f620000000800 */
        /* <DEDUP_REMOVED lines=14> */
[----:B--2---:R-:W-:Y:S01]  /*67e0*/  IMAD R9, R5, UR5, RZ ;  /* 0x0000000505097c24 */ /* 0x004fe2000f8e02ff */
[----:B------:R-:W-:-:S03]  /*67f0*/  LOP3.LUT R2, R13, R10, RZ, 0x3c, !PT ;  /* 0x0000000a0d027212 */ /* 0x000fc600078e3cff */
[----:B-----5:R-:W-:Y:S01]  /*6800*/  IMAD R9, R8, UR4, R9 ;  /* 0x0000000408097c24 */ /* 0x020fe2000f8e0209 */
[----:B------:R-:W-:-:S07]  /*6810*/  ISETP.GE.AND P2, PT, R2, RZ, PT ;  /* 0x000000ff0200720c */ /* 0x000fce0003f46270 */
[----:B------:R-:W-:Y:S02]  /*6820*/  @P0 IADD3 R6, PT, PT, R6, 0x1, RZ ;  /* 0x0000000106060810 */ /* 0x000fe40007ffe0ff */
[----:B------:R-:W-:-:S04]  /*6830*/  ISETP.GE.U32.AND P0, PT, R4, 0x3, PT ;  /* 0x000000030400780c */ /* 0x000fc80003f06070 */
[----:B------:R-:W-:Y:S01]  /*6840*/  @!P2 IMAD.MOV R6, RZ, RZ, -R6 ;  /* 0x000000ffff06a224 */ /* 0x000fe200078e0a06 */
[----:B------:R-:W-:Y:S01]  /*6850*/  @!P1 LOP3.LUT R6, RZ, R10, RZ, 0x33, !PT ;  /* 0x0000000aff069212 */ /* 0x000fe200078e33ff */
[----:B0-----:R-:W-:Y:S07]  /*6860*/  @!P3 BRA `(.L_x_16815) ;  /* 0x0000000000bcb947 */ /* 0x001fee0003800000 */
[-C--:B------:R-:W-:Y:S01]  /*6870*/  IABS R12, R5.reuse ;  /* 0x00000005000c7213 */ /* 0x080fe20000000000 */
[----:B------:R-:W0:Y:S01]  /*6880*/  S2UR UR5, SR_CgaCtaId ;  /* 0x00000000000579c3 */ /* 0x000e220000008800 */
[----:B------:R-:W-:Y:S01]  /*6890*/  UMOV UR4, 0x400 ;  /* 0x0000040000047882 */ /* 0x000fe20000000000 */
[----:B------:R-:W-:Y:S01]  /*68a0*/  VIADD R4, R4, 0x1 ;  /* 0x0000000104047836 */ /* 0x000fe20000000000 */
        /* <DEDUP_REMOVED lines=9> */
[----:B-1----:R-:W-:-:S06]  /*6940*/  VIADD R2, R8, 0xffffffe ;  /* 0x0ffffffe08027836 */ /* 0x002fcc0000000000 */
[----:B------:R0:W1:Y:S02]  /*6950*/  F2I.FTZ.U32.TRUNC.NTZ R3, R2 ;  /* 0x0000000200037305 */ /* 0x000064000021f000 */
[----:B0-----:R-:W-:Y:S02]  /*6960*/  IMAD.MOV.U32 R2, RZ, RZ, RZ ;  /* 0x000000ffff027224 */ /* 0x001fe400078e00ff */
[----:B-1----:R-:W-:-:S04]  /*6970*/  IMAD.MOV R13, RZ, RZ, -R3 ;  /* 0x000000ffff0d7224 */ /* 0x002fc800078e0a03 */
[----:B------:R-:W-:-:S04]  /*6980*/  IMAD R13, R13, R12, RZ ;  /* 0x0000000c0d0d7224 */ /* 0x000fc800078e02ff */
[----:B------:R-:W-:Y:S01]  /*6990*/  IMAD.HI.U32 R14, R3, R13, R2 ;  /* 0x0000000d030e7227 */ /* 0x000fe200078e0002 */
[----:B--2---:R-:W-:-:S07]  /*69a0*/  LEA R13, R7, UR4, 0x2 ;  /* 0x00000004070d7c11 */ /* 0x004fce000f8e10ff */
.L_x_16816:
[----:B0-----:R-:W-:Y:S01]  /*69b0*/  IABS R2, R5 ;  /* 0x0000000500027213 */ /* 0x001fe20000000000 */
[----:B------:R0:W1:Y:S01]  /*69c0*/  LDS R15, [R13] ;  /* 0x000000000d0f7984 */ /* 0x0000620000000800 */
[----:B------:R-:W-:Y:S01]  /*69d0*/  IABS R3, R7 ;  /* 0x0000000700037213 */ /* 0x000fe20000000000 */
[----:B------:R-:W-:Y:S02]  /*69e0*/  VIADD R4, R4, 0x1 ;  /* 0x0000000104047836 */ /* 0x000fe40000000000 */
[----:B------:R-:W-:Y:S02]  /*69f0*/  IMAD.MOV R8, RZ, RZ, -R2 ;  /* 0x000000ffff087224 */ /* 0x000fe400078e0a02 */
[----:B------:R-:W-:-:S04]  /*6a00*/  IMAD.HI.U32 R2, R14, R3, RZ ;  /* 0x000000030e027227 */ /* 0x000fc800078e00ff */
[----:B------:R-:W-:Y:S01]  /*6a10*/  IMAD R3, R2, R8, R3 ;  /* 0x0000000802037224 */ /* 0x000fe200078e0203 */
[----:B------:R-:W-:Y:S01]  /*6a20*/  IABS R8, R5 ;  /* 0x0000000500087213 */ /* 0x000fe20000000000 */
[----:B0-----:R-:W-:-:S03]  /*6a30*/  IMAD R13, R0, 0x4, R13 ;  /* 0x00000004000d7824 */ /* 0x001fc600078e020d */
        /* <DEDUP_REMOVED lines=16> */
[----:B-1----:R0:W-:Y:S01]  /*6b40*/  STG.E desc[UR8][R2.64], R15 ;  /* 0x0000000f02007986 */ /* 0x0021e2000c101908 */
[----:B------:R-:W-:Y:S05]  /*6b50*/  @P1 BRA `(.L_x_16816) ;  /* 0xfffffffc00941947 */ /* 0x000fea000383ffff */
.L_x_16815:
[----:B------:R-:W-:Y:S05]  /*6b60*/  BSYNC.RECONVERGENT B0 ;  /* 0x0000000000007941 */ /* 0x000fea0003800200 */
.L_x_16814:
[----:B------:R-:W-:Y:S05]  /*6b70*/  @!P0 EXIT ;  /* 0x000000000000894d */ /* 0x000fea0003800000 */
[-C--:B------:R-:W-:Y:S01]  /*6b80*/  IABS R4, R5.reuse ;  /* 0x0000000500047213 */ /* 0x080fe20000000000 */
[----:B------:R-:W1:Y:S01]  /*6b90*/  S2UR UR5, SR_CgaCtaId ;  /* 0x00000000000579c3 */ /* 0x000e620000008800 */
[----:B------:R-:W-:Y:S01]  /*6ba0*/  UMOV UR4, 0x400 ;  /* 0x0000040000047882 */ /* 0x000fe20000000000 */
[----:B------:R-:W-:Y:S01]  /*6bb0*/  ISETP.NE.AND P0, PT, R5, RZ, PT ;  /* 0x000000ff0500720c */ /* 0x000fe20003f05270 */
[----:B------:R-:W2:Y:S01]  /*6bc0*/  I2F.RP R8, R4 ;  /* 0x0000000400087306 */ /* 0x000ea20000209400 */
[----:B------:R-:W-:Y:S01]  /*6bd0*/  UIADD3 UR4, UPT, UPT, UR4, 0x4300, URZ ;  /* 0x0000430004047890 */ /* 0x000fe2000fffe0ff */
[----:B------:R-:W-:Y:S01]  /*6be0*/  IMAD R18, R0, 0x3, R7 ;  /* 0x0000000300127824 */ /* 0x000fe200078e0207 */
[----:B------:R-:W-:Y:S01]  /*6bf0*/  LOP3.LUT R26, RZ, R5, RZ, 0x33, !PT ;  /* 0x00000005ff1a7212 */ /* 0x000fe200078e33ff */
[----:B------:R-:W-:Y:S01]  /*6c00*/  IMAD.IADD R20, R7, 0x1, R0 ;  /* 0x0000000107147824 */ /* 0x000fe200078e0200 */
[----:B0-----:R-:W0:Y:S03]  /*6c10*/  LDC.64 R2, c[0x0][0x3a0] ;  /* 0x0000e800ff027b82 */ /* 0x001e260000000a00 */
        /* <DEDUP_REMOVED lines=10> */
.L_x_16817:
[-C--:B0-----:R-:W-:Y:S02]  /*6cc0*/  IABS R21, R5.reuse ;  /* 0x0000000500157213 */ /* 0x081fe40000000000 */
[----:B------:R-:W-:Y:S02]  /*6cd0*/  IABS R12, R5 ;  /* 0x00000005000c7213 */ /* 0x000fe40000000000 */
[----:B------:R-:W0:Y:S01]  /*6ce0*/  I2F.RP R14, R21 ;  /* 0x00000015000e7306 */ /* 0x000e220000209400 */
[----:B------:R-:W-:Y:S02]  /*6cf0*/  IABS R13, R7 ;  /* 0x00000007000d7213 */ /* 0x000fe40000000000 */
[----:B------:R-:W-:Y:S01]  /*6d00*/  IMAD.MOV R17, RZ, RZ, -R12 ;  /* 0x000000ffff117224 */ /* 0x000fe200078e0a0c */
[----:B------:R-:W-:Y:S02]  /*6d10*/  LOP3.LUT R22, R7, R5, RZ, 0x3c, !PT ;  /* 0x0000000507167212 */ /* 0x000fe400078e3cff */
[----:B------:R-:W-:-:S02]  /*6d20*/  IMAD.HI.U32 R12, R24, R13, RZ ;  /* 0x0000000d180c7227 */ /* 0x000fc400078e00ff */
[----:B------:R-:W-:Y:S02]  /*6d30*/  ISETP.GE.AND P4, PT, R22, RZ, PT ;  /* 0x000000ff1600720c */ /* 0x000fe40003f86270 */
[----:B------:R-:W-:Y:S01]  /*6d40*/  IMAD R13, R12, R17, R13 ;  /* 0x000000110c0d7224 */ /* 0x000fe200078e020d */
[----:B0-----:R-:W0:Y:S04]  /*6d50*/  MUFU.RCP R14, R14 ;  /* 0x0000000e000e7308 */ /* 0x001e280000001000 */
[----:B------:R-:W-:-:S13]  /*6d60*/  ISETP.GT.U32.AND P1, PT, R4, R13, PT ;  /* 0x0000000d0400720c */ /* 0x000fda0003f24070 */
[----:B------:R-:W-:Y:S02]  /*6d70*/  @!P1 IMAD.IADD R13, R13, 0x1, -R21 ;  /* 0x000000010d0d9824 */ /* 0x000fe400078e0a15 */
[----:B------:R-:W-:Y:S02]  /*6d80*/  @!P1 VIADD R12, R12, 0x1 ;  /* 0x000000010c0c9836 */ /* 0x000fe40000000000 */
[----:B0-----:R-:W-:Y:S01]  /*6d90*/  VIADD R10, R14, 0xffffffe ;  /* 0x0ffffffe0e0a7836 */ /* 0x001fe20000000000 */
[----:B------:R-:W-:Y:S02]  /*6da0*/  IABS R14, R20 ;  /* 0x00000014000e7213 */ /* 0x000fe40000000000 */
[----:B------:R-:W-:Y:S01]  /*6db0*/  ISETP.GE.U32.AND P3, PT, R13, R4, PT ;  /* 0x000000040d00720c */ /* 0x000fe20003f66070 */
[----:B------:R0:W1:Y:S02]  /*6dc0*/  F2I.FTZ.U32.TRUNC.NTZ R11, R10 ;  /* 0x0000000a000b7305 */ /* 0x000064000021f000 */
[----:B0-----:R-:W-:-:S10]  /*6dd0*/  IMAD.MOV.U32 R10, RZ, RZ, RZ ;  /* 0x000000ffff0a7224 */ /* 0x001fd400078e00ff */
[----:B------:R-:W-:Y:S01]  /*6de0*/  @P3 VIADD R12, R12, 0x1 ;  /* 0x000000010c0c3836 */ /* 0x000fe20000000000 */
[----:B-1----:R-:W-:-:S03]  /*6df0*/  IADD3 R16, PT, PT, RZ, -R11, RZ ;  /* 0x8000000bff107210 */ /* 0x002fc60007ffe0ff */
        /* <DEDUP_REMOVED lines=20> */
[----:B------:R-:W-:Y:S01]  /*6f40*/  @!P5 IADD3 R14, PT, PT, R14, -R21, RZ ;  /* 0x800000150e0ed210 */ /* 0x000fe20007ffe0ff */
[----:B------:R-:W-:Y:S01]  /*6f50*/  @!P5 VIADD R13, R13, 0x1 ;  /* 0x000000010d0dd836 */ /* 0x000fe20000000000 */
[----:B------:R-:W-:Y:S01]  /*6f60*/  ISETP.GE.AND P3, PT, R11, RZ, PT ;  /* 0x000000ff0b00720c */ /* 0x000fe20003f66270 */
[----:B------:R-:W-:Y:S01]  /*6f70*/  @!P1 IMAD.IADD R16, R16, 0x1, -R21 ;  /* 0x0000000110109824 */ /* 0x000fe200078e0a15 */
[----:B------:R-:W-:Y:S01]  /*6f80*/  LOP3.LUT R11, R8, R5, RZ, 0x3c, !PT ;  /* 0x00000005080b7212 */ /* 0x000fe200078e3cff */
[----:B------:R-:W-:Y:S01]  /*6f90*/  @!P1 VIADD R15, R15, 0x1 ;  /* 0x000000010f0f9836 */ /* 0x000fe20000000000 */
[-C--:B------:R-:W-:Y:S01]  /*6fa0*/  ISETP.GE.U32.AND P4, PT, R14, R21.reuse, PT ;  /* 0x000000150e00720c */ /* 0x080fe20003f86070 */
[--C-:B------:R-:W-:Y:S01]  /*6fb0*/  IMAD R14, R0, 0x8, R19.reuse ;  /* 0x00000008000e7824 */ /* 0x100fe200078e0213 */
[----:B------:R-:W-:Y:S01]  /*6fc0*/  ISETP.GE.AND P2, PT, R11, RZ, PT ;  /* 0x000000ff0b00720c */ /* 0x000fe20003f46270 */
[----:B------:R-:W-:Y:S01]  /*6fd0*/  @P6 VIADD R10, R10, 0x1 ;  /* 0x000000010a0a6836 */ /* 0x000fe20000000000 */
[----:B------:R-:W-:Y:S01]  /*6fe0*/  ISETP.GE.U32.AND P6, PT, R16, R21, PT ;  /* 0x000000151000720c */ /* 0x000fe20003fc6070 */
[C-C-:B------:R-:W-:Y:S01]  /*6ff0*/  IMAD R11, R0.reuse, 0x4, R19.reuse ;  /* 0x00000004000b7824 */ /* 0x140fe200078e0213 */
[----:B------:R0:W1:Y:S01]  /*7000*/  LDS R21, [R19] ;  /* 0x0000000013157984 */ /* 0x0000620000000800 */
[----:B------:R-:W-:Y:S01]  /*7010*/  IMAD R16, R0, 0xc, R19 ;  /* 0x0000000c00107824 */ /* 0x000fe200078e0213 */
[----:B------:R-:W-:Y:S01]  /*7020*/  ISETP.GE.AND P5, PT, R17, RZ, PT ;  /* 0x000000ff1100720c */ /* 0x000fe20003fa6270 */
[----:B------:R-:W-:Y:S01]  /*7030*/  @!P3 IMAD.MOV R10, RZ, RZ, -R10 ;  /* 0x000000ffff0ab224 */ /* 0x000fe200078e0a0a */
[----:B------:R-:W2:Y:S01]  /*7040*/  LDS R23, [R11] ;  /* 0x000000000b177984 */ /* 0x000ea20000000800 */
[----:B------:R-:W-:-:S02]  /*7050*/  ISETP.NE.AND P1, PT, R5, RZ, PT ;  /* 0x000000ff0500720c */ /* 0x000fc40003f25270 */
[----:B------:R-:W-:Y:S01]  /*7060*/  @P4 IADD3 R13, PT, PT, R13, 0x1, RZ ;  /* 0x000000010d0d4810 */ /* 0x000fe20007ffe0ff */
[----:B------:R3:W5:Y:S01]  /*7070*/  LDS R25, [R14] ;  /* 0x000000000e197984 */ /* 0x0007620000000800 */
[----:B------:R-:W-:Y:S01]  /*7080*/  LOP3.LUT R17, RZ, R5, RZ, 0x33, !PT ;  /* 0x00000005ff117212 */ /* 0x000fe200078e33ff */
[----:B0-----:R-:W-:Y:S02]  /*7090*/  IMAD R19, R0, 0x10, R19 ;  /* 0x0000001000137824 */ /* 0x001fe400078e0213 */
[----:B------:R0:W4:Y:S01]  /*70a0*/  LDS R27, [R16] ;  /* 0x00000000101b7984 */ /* 0x0001220000000800 */
[----:B------:R-:W-:Y:S01]  /*70b0*/  @P6 VIADD R15, R15, 0x1 ;  /* 0x000000010f0f6836 */ /* 0x000fe20000000000 */
[C---:B------:R-:W-:Y:S01]  /*70c0*/  SEL R12, R17.reuse, R12, !P1 ;  /* 0x0000000c110c7207 */ /* 0x040fe20004800000 */
[----:B------:R-:W-:Y:S01]  /*70d0*/  @!P2 IMAD.MOV R13, RZ, RZ, -R13 ;  /* 0x000000ffff0da224 */ /* 0x000fe200078e0a0d */
[----:B------:R-:W-:Y:S01]  /*70e0*/  SEL R10, R17, R10, !P1 ;  /* 0x0000000a110a7207 */ /* 0x000fe20004800000 */
[----:B------:R-:W-:-:S03]  /*70f0*/  @!P5 IMAD.MOV R15, RZ, RZ, -R15 ;  /* 0x000000ffff0fd224 */ /* 0x000fc600078e0a0f */
[----:B---3--:R-:W-:Y:S01]  /*7100*/  SEL R14, R17, R13, !P1 ;  /* 0x0000000d110e7207 */ /* 0x008fe20004800000 */
[----:B0-----:R-:W-:Y:S01]  /*7110*/  IMAD.MOV R16, RZ, RZ, -R12 ;  /* 0x000000ffff107224 */ /* 0x001fe200078e0a0c */
[----:B------:R-:W-:Y:S01]  /*7120*/  SEL R15, R26, R15, !P0 ;  /* 0x0000000f1a0f7207 */ /* 0x000fe20004000000 */
[C-C-:B------:R-:W-:Y:S02]  /*7130*/  IMAD R13, R6.reuse, R10, R9.reuse ;  /* 0x0000000a060d7224 */ /* 0x140fe400078e0209 */
[----:B------:R-:W-:Y:S01]  /*7140*/  IMAD.MOV R10, RZ, RZ, -R10 ;  /* 0x000000ffff0a7224 */ /* 0x000fe200078e0a0a */
[----:B------:R-:W-:Y:S01]  /*7150*/  IADD3 R22, PT, PT, -R15, RZ, RZ ;  /* 0x000000ff0f167210 */ /* 0x000fe20007ffe1ff */
[----:B------:R-:W-:Y:S02]  /*7160*/  IMAD.MOV R17, RZ, RZ, -R14 ;  /* 0x000000ffff117224 */ /* 0x000fe400078e0a0e */
[----:B------:R-:W-:Y:S02]  /*7170*/  IMAD R12, R6, R12, R9 ;  /* 0x0000000c060c7224 */ /* 0x000fe400078e0209 */
[----:B------:R-:W-:Y:S01]  /*7180*/  IMAD R11, R5, R16, R7 ;  /* 0x00000010050b7224 */ /* 0x000fe200078e0207 */
[----:B------:R-:W-:Y:S01]  /*7190*/  IADD3 R7, PT, PT, R0, R7, R0 ;  /* 0x0000000700077210 */ /* 0x000fe20007ffe000 */
[----:B------:R-:W-:-:S02]  /*71a0*/  IMAD R16, R6, R15, R9 ;  /* 0x0000000f06107224 */ /* 0x000fc400078e0209 */
[C---:B------:R-:W-:Y:S01]  /*71b0*/  IMAD R10, R5.reuse, R10, R20 ;  /* 0x0000000a050a7224 */ /* 0x040fe200078e0214 */
[----:B------:R-:W-:Y:S01]  /*71c0*/  IADD3 R7, PT, PT, R0, R7, R0 ;  /* 0x0000000700077210 */ /* 0x000fe20007ffe000 */
[----:B------:R-:W-:Y:S01]  /*71d0*/  IMAD R14, R6, R14, R9 ;  /* 0x0000000e060e7224 */ /* 0x000fe200078e0209 */
[----:B------:R-:W-:Y:S01]  /*71e0*/  LEA R20, R0, R20, 0x2 ;  /* 0x0000001400147211 */ /* 0x000fe200078e10ff */
[----:B------:R-:W-:Y:S01]  /*71f0*/  IMAD R15, R5, R17, R8 ;  /* 0x00000011050f7224 */ /* 0x000fe200078e0208 */
[----:B------:R-:W-:Y:S01]  /*7200*/  ISETP.GE.U32.AND P1, PT, R7, 0x80, PT ;  /* 0x000000800700780c */ /* 0x000fe20003f26070 */
[----:B------:R-:W-:Y:S02]  /*7210*/  IMAD R17, R5, R22, R18 ;  /* 0x0000001605117224 */ /* 0x000fe400078e0212 */
[----:B------:R-:W-:Y:S02]  /*7220*/  IMAD.IADD R11, R12, 0x1, R11 ;  /* 0x000000010c0b7824 */ /* 0x000fe400078e020b */
[----:B------:R-:W-:-:S02]  /*7230*/  IMAD.IADD R13, R13, 0x1, R10 ;  /* 0x000000010d0d7824 */ /* 0x000fc400078e020a */
[----:B------:R-:W-:Y:S02]  /*7240*/  IMAD.IADD R15, R14, 0x1, R15 ;  /* 0x000000010e0f7824 */ /* 0x000fe400078e020f */
[----:B------:R-:W-:Y:S02]  /*7250*/  IMAD.IADD R17, R16, 0x1, R17 ;  /* 0x0000000110117824 */ /* 0x000fe400078e0211 */
[----:B------:R-:W-:-:S04]  /*7260*/  IMAD.WIDE R10, R11, 0x4, R2 ;  /* 0x000000040b0a7825 */ /* 0x000fc800078e0202 */
[--C-:B------:R-:W-:Y:S01]  /*7270*/  IMAD.WIDE R12, R13, 0x4, R2.reuse ;  /* 0x000000040d0c7825 */ /* 0x100fe200078e0202 */
[----:B-1----:R0:W-:Y:S03]  /*7280*/  STG.E desc[UR8][R10.64], R21 ;  /* 0x000000150a007986 */ /* 0x0021e6000c101908 */
[--C-:B------:R-:W-:Y:S01]  /*7290*/  IMAD.WIDE R14, R15, 0x4, R2.reuse ;  /* 0x000000040f0e7825 */ /* 0x100fe200078e0202 */
[----:B--2---:R0:W-:Y:S03]  /*72a0*/  STG.E desc[UR8][R12.64], R23 ;  /* 0x000000170c007986 */ /* 0x0041e6000c101908 */
[----:B------:R-:W-:Y:S01]  /*72b0*/  IMAD.WIDE R16, R17, 0x4, R2 ;  /* 0x0000000411107825 */ /* 0x000fe200078e0202 */
[----:B-----5:R0:W-:Y:S03]  /*72c0*/  STG.E desc[UR8][R14.64], R25 ;  /* 0x000000190e007986 */ /* 0x0201e6000c101908 */
[C---:B------:R-:W-:Y:S01]  /*72d0*/  IMAD R8, R0.reuse, 0x4, R8 ;  /* 0x0000000400087824 */ /* 0x040fe200078e0208 */
[----:B----4-:R0:W-:Y:S01]  /*72e0*/  STG.E desc[UR8][R16.64], R27 ;  /* 0x0000001b10007986 */ /* 0x0101e2000c101908 */
[----:B------:R-:W-:Y:S01]  /*72f0*/  IMAD R18, R0, 0x4, R18 ;  /* 0x0000000400127824 */ /* 0x000fe200078e0212 */
[----:B------:R-:W-:Y:S06]  /*7300*/  @!P1 BRA `(.L_x_16817) ;  /* 0xfffffff8006c9947 */ /* 0x000fec000383ffff */
[----:B------:R-:W-:Y:S05]  /*7310*/  EXIT ;  /* 0x000000000000794d */ /* 0x000fea0003800000 */
.L_x_16718:
[----:B------:R-:W-:Y:S01]  /*7320*/  BSSY B2, `(.L_x_16818) ;  /* 0x0000006000027945 */ /* 0x000fe20003800000 */
[----:B------:R-:W-:Y:S02]  /*7330*/  IMAD.MOV.U32 R81, RZ, RZ, R80 ;  /* 0x000000ffff517224 */ /* 0x000fe400078e0050 */
[----:B------:R-:W-:-:S07]  /*7340*/  IMAD.MOV.U32 R82, RZ, RZ, -0x1 ;  /* 0xffffffffff527424 */ /* 0x000fce00078e00ff */
[----:B01234-:R-:W-:Y:S05]  /*7350*/  WARPSYNC.COLLECTIVE R82, `(.L_x_16819) ;  /* 0x0000000052087348 */ /* 0x01ffea0003c00000 */
[----:B0-----:R0:W0:Y:S02]  /*7360*/  SHFL.IDX P0, R81, R79, R81, R40 ;  /* 0x000000514f517389 */ /* 0x0010240000000028 */
[----:B01234-:R-:W-:Y:S05]  /*7370*/  ENDCOLLECTIVE ;  /* 0x000000000000791b */ /* 0x01ffea0003800000 */
.L_x_16819:
[----:B------:R-:W-:Y:S05]  /*7380*/  BSYNC B2 ;  /* 0x0000000000027941 */ /* 0x000fea0003800000 */
.L_x_16818:
[----:B------:R-:W-:Y:S05]  /*7390*/  BRA `(.L_x_16820) ;  /* 0xffffffd800707947 */ /* 0x000fea000383ffff */
.L_x_16721:
[----:B------:R-:W-:Y:S01]  /*73a0*/  BSSY B2, `(.L_x_16821) ;  /* 0x0000005000027945 */ /* 0x000fe20003800000 */
[----:B------:R-:W-:-:S07]  /*73b0*/  IMAD.MOV.U32 R82, RZ, RZ, -0x1 ;  /* 0xffffffffff527424 */ /* 0x000fce00078e00ff */
[----:B01234-:R-:W-:Y:S05]  /*73c0*/  WARPSYNC.COLLECTIVE R82, `(.L_x_16822) ;  /* 0x0000000052087348 */ /* 0x01ffea0003c00000 */
[----:B0-----:R0:W0:Y:S02]  /*73d0*/  SHFL.IDX P0, R81, R79, R81, R40 ;  /* 0x000000514f517389 */ /* 0x0010240000000028 */
[----:B01234-:R-:W-:Y:S05]  /*73e0*/  ENDCOLLECTIVE ;  /* 0x000000000000791b */ /* 0x01ffea0003800000 */
.L_x_16822:
[----:B------:R-:W-:Y:S05]  /*73f0*/  BSYNC B2 ;  /* 0x0000000000027941 */ /* 0x000fea0003800000 */
.L_x_16821:
[----:B------:R-:W-:Y:S05]  /*7400*/  BRA `(.L_x_16823) ;  /* 0xffffffd800847947 */ /* 0x000fea000383ffff */
.L_x_16724:
[----:B------:R-:W-:Y:S01]  /*7410*/  BSSY B2, `(.L_x_16824) ;  /* 0x0000005000027945 */ /* 0x000fe20003800000 */
[----:B------:R-:W-:-:S07]  /*7420*/  IMAD.MOV.U32 R82, RZ, RZ, -0x1 ;  /* 0xffffffffff527424 */ /* 0x000fce00078e00ff */
[----:B01234-:R-:W-:Y:S05]  /*7430*/  WARPSYNC.COLLECTIVE R82, `(.L_x_16825) ;  /* 0x0000000052087348 */ /* 0x01ffea0003c00000 */
[----:B0-----:R0:W0:Y:S02]  /*7440*/  SHFL.IDX P0, R81, R79, R81, R40 ;  /* 0x000000514f517389 */ /* 0x0010240000000028 */
[----:B01234-:R-:W-:Y:S05]  /*7450*/  ENDCOLLECTIVE ;  /* 0x000000000000791b */ /* 0x01ffea0003800000 */
.L_x_16825:
[----:B------:R-:W-:Y:S05]  /*7460*/  BSYNC B2 ;  /* 0x0000000000027941 */ /* 0x000fea0003800000 */
.L_x_16824:
[----:B------:R-:W-:Y:S05]  /*7470*/  BRA `(.L_x_16826) ;  /* 0xffffffd800987947 */ /* 0x000fea000383ffff */
.L_x_16727:
[----:B------:R-:W-:Y:S01]  /*7480*/  BSSY B2, `(.L_x_16827) ;  /* 0x0000005000027945 */ /* 0x000fe20003800000 */
[----:B------:R-:W-:-:S07]  /*7490*/  IMAD.MOV.U32 R82, RZ, RZ, -0x1 ;  /* 0xffffffffff527424 */ /* 0x000fce00078e00ff */
[----:B01234-:R-:W-:Y:S05]  /*74a0*/  WARPSYNC.COLLECTIVE R82, `(.L_x_16828) ;  /* 0x0000000052087348 */ /* 0x01ffea0003c00000 */
[----:B0-----:R0:W0:Y:S02]  /*74b0*/  SHFL.IDX P0, R81, R79, R81, R40 ;  /* 0x000000514f517389 */ /* 0x0010240000000028 */
[----:B01234-:R-:W-:Y:S05]  /*74c0*/  ENDCOLLECTIVE ;  /* 0x000000000000791b */ /* 0x01ffea0003800000 */
.L_x_16828:
[----:B------:R-:W-:Y:S05]  /*74d0*/  BSYNC B2 ;  /* 0x0000000000027941 */ /* 0x000fea0003800000 */
.L_x_16827:
[----:B------:R-:W-:Y:S05]  /*74e0*/  BRA `(.L_x_16829) ;  /* 0xffffffd800ac7947 */ /* 0x000fea000383ffff */
.L_x_16730:
[----:B------:R-:W-:Y:S01]  /*74f0*/  BSSY B2, `(.L_x_16830) ;  /* 0x0000005000027945 */ /* 0x000fe20003800000 */
[----:B------:R-:W-:-:S07]  /*7500*/  IMAD.MOV.U32 R82, RZ, RZ, -0x1 ;  /* 0xffffffffff527424 */ /* 0x000fce00078e00ff */
[----:B01234-:R-:W-:Y:S05]  /*7510*/  WARPSYNC.COLLECTIVE R82, `(.L_x_16831) ;  /* 0x0000000052087348 */ /* 0x01ffea0003c00000 */
[----:B0-----:R0:W0:Y:S02]  /*7520*/  SHFL.IDX P0, R81, R79, R81, R40 ;  /* 0x000000514f517389 */ /* 0x0010240000000028 */
[----:B01234-:R-:W-:Y:S05]  /*7530*/  ENDCOLLECTIVE ;  /* 0x000000000000791b */ /* 0x01ffea0003800000 */
.L_x_16831:
[----:B------:R-:W-:Y:S05]  /*7540*/  BSYNC B2 ;  /* 0x0000000000027941 */ /* 0x000fea0003800000 */
.L_x_16830:
[----:B------:R-:W-:Y:S05]  /*7550*/  BRA `(.L_x_16832) ;  /* 0xffffffd800c07947 */ /* 0x000fea000383ffff */
.L_x_16733:
[----:B------:R-:W-:Y:S01]  /*7560*/  BSSY B2, `(.L_x_16833) ;  /* 0x0000005000027945 */ /* 0x000fe20003800000 */
[----:B------:R-:W-:-:S07]  /*7570*/  IMAD.MOV.U32 R82, RZ, RZ, -0x1 ;  /* 0xffffffffff527424 */ /* 0x000fce00078e00ff */
[----:B01234-:R-:W-:Y:S05]  /*7580*/  WARPSYNC.COLLECTIVE R82, `(.L_x_16834) ;  /* 0x0000000052087348 */ /* 0x01ffea0003c00000 */
[----:B0-----:R0:W0:Y:S02]  /*7590*/  SHFL.IDX P0, R81, R79, R81, R40 ;  /* 0x000000514f517389 */ /* 0x0010240000000028 */
[----:B01234-:R-:W-:Y:S05]  /*75a0*/  ENDCOLLECTIVE ;  /* 0x000000000000791b */ /* 0x01ffea0003800000 */
.L_x_16834:
[----:B------:R-:W-:Y:S05]  /*75b0*/  BSYNC B2 ;  /* 0x0000000000027941 */ /* 0x000fea0003800000 */
.L_x_16833:
[----:B------:R-:W-:Y:S05]  /*75c0*/  BRA `(.L_x_16835) ;  /* 0xffffffd800d87947 */ /* 0x000fea000383ffff */
.L_x_16736:
[----:B------:R-:W-:Y:S01]  /*75d0*/  BSSY B2, `(.L_x_16836) ;  /* 0x0000005000027945 */ /* 0x000fe20003800000 */
[----:B------:R-:W-:-:S07]  /*75e0*/  MOV R82, 0xffffffff ;  /* 0xffffffff00527802 */ /* 0x000fce0000000f00 */
[----:B01234-:R-:W-:Y:S05]  /*75f0*/  WARPSYNC.COLLECTIVE R82, `(.L_x_16837) ;  /* 0x0000000052087348 */ /* 0x01ffea0003c00000 */
[----:B0-----:R0:W0:Y:S02]  /*7600*/  SHFL.IDX P0, R81, R79, R81, R40 ;  /* 0x000000514f517389 */ /* 0x0010240000000028 */
[----:B01234-:R-:W-:Y:S05]  /*7610*/  ENDCOLLECTIVE ;  /* 0x000000000000791b */ /* 0x01ffea0003800000 */
.L_x_16837:
[----:B------:R-:W-:Y:S05]  /*7620*/  BSYNC B2 ;  /* 0x0000000000027941 */ /* 0x000fea0003800000 */
.L_x_16836:
[----:B------:R-:W-:Y:S05]  /*7630*/  BRA `(.L_x_16838) ;  /* 0xffffffd800f07947 */ /* 0x000fea000383ffff */
.L_x_16739:
[----:B------:R-:W-:Y:S01]  /*7640*/  BSSY B2, `(.L_x_16839) ;  /* 0x0000005000027945 */ /* 0x000fe20003800000 */
[----:B------:R-:W-:-:S07]  /*7650*/  IMAD.MOV.U32 R82, RZ, RZ, -0x1 ;  /* 0xffffffffff527424 */ /* 0x000fce00078e00ff */
[----:B01234-:R-:W-:Y:S05]  /*7660*/  WARPSYNC.COLLECTIVE R82, `(.L_x_16840) ;  /* 0x0000000052087348 */ /* 0x01ffea0003c00000 */
[----:B0-----:R0:W0:Y:S02]  /*7670*/  SHFL.IDX P0, R81, R79, R81, R40 ;  /* 0x000000514f517389 */ /* 0x0010240000000028 */
[----:B01234-:R-:W-:Y:S05]  /*7680*/  ENDCOLLECTIVE ;  /* 0x000000000000791b */ /* 0x01ffea0003800000 */
.L_x_16840:
[----:B------:R-:W-:Y:S05]  /*7690*/  BSYNC B2 ;  /* 0x0000000000027941 */ /* 0x000fea0003800000 */
.L_x_16839:
[----:B------:R-:W-:Y:S05]  /*76a0*/  BRA `(.L_x_16841) ;  /* 0xffffffdc00087947 */ /* 0x000fea000383ffff */
.L_x_16742:
[----:B------:R-:W-:Y:S01]  /*76b0*/  BSSY B2, `(.L_x_16842) ;  /* 0x0000005000027945 */ /* 0x000fe20003800000 */
[----:B------:R-:W-:-:S07]  /*76c0*/  IMAD.MOV.U32 R82, RZ, RZ, -0x1 ;  /* 0xffffffffff527424 */ /* 0x000fce00078e00ff */
[----:B01234-:R-:W-:Y:S05]  /*76d0*/  WARPSYNC.COLLECTIVE R82, `(.L_x_16843) ;  /* 0x0000000052087348 */ /* 0x01ffea0003c00000 */
[----:B0-----:R0:W0:Y:S02]  /*76e0*/  SHFL.IDX P0, R81, R79, R81, R40 ;  /* 0x000000514f517389 */ /* 0x0010240000000028 */
[----:B01234-:R-:W-:Y:S05]  /*76f0*/  ENDCOLLECTIVE ;  /* 0x000000000000791b */ /* 0x01ffea0003800000 */
.L_x_16843:
[----:B------:R-:W-:Y:S05]  /*7700*/  BSYNC B2 ;  /* 0x0000000000027941 */ /* 0x000fea0003800000 */
.L_x_16842:
[----:B------:R-:W-:Y:S05]  /*7710*/  BRA `(.L_x_16844) ;  /* 0xffffffdc00207947 */ /* 0x000fea000383ffff */
.L_x_16745:
[----:B------:R-:W-:Y:S01]  /*7720*/  BSSY B2, `(.L_x_16845) ;  /* 0x0000005000027945 */ /* 0x000fe20003800000 */
[----:B------:R-:W-:-:S07]  /*7730*/  IMAD.MOV.U32 R82, RZ, RZ, -0x1 ;  /* 0xffffffffff527424 */ /* 0x000fce00078e00ff */
[----:B01234-:R-:W-:Y:S05]  /*7740*/  WARPSYNC.COLLECTIVE R82, `(.L_x_16846) ;  /* 0x0000000052087348 */ /* 0x01ffea0003c00000 */
[----:B0-----:R0:W0:Y:S02]  /*7750*/  SHFL.IDX P0, R81, R79, R81, R40 ;  /* 0x000000514f517389 */ /* 0x0010240000000028 */
[----:B01234-:R-:W-:Y:S05]  /*7760*/  ENDCOLLECTIVE ;  /* 0x000000000000791b */ /* 0x01ffea0003800000 */
.L_x_16846:
[----:B------:R-:W-:Y:S05]  /*7770*/  BSYNC B2 ;  /* 0x0000000000027941 */ /* 0x000fea0003800000 */
.L_x_16845:
[----:B------:R-:W-:Y:S05]  /*7780*/  BRA `(.L_x_16847) ;  /* 0xffffffdc00387947 */ /* 0x000fea000383ffff */
.L_x_16748:
[----:B------:R-:W-:Y:S01]  /*7790*/  BSSY B2, `(.L_x_16848) ;  /* 0x0000005000027945 */ /* 0x000fe20003800000 */
[----:B------:R-:W-:-:S07]  /*77a0*/  IMAD.MOV.U32 R82, RZ, RZ, -0x1 ;  /* 0xffffffffff527424 */ /* 0x000fce00078e00ff */
[----:B01234-:R-:W-:Y:S05]  /*77b0*/  WARPSYNC.COLLECTIVE R82, `(.L_x_16849) ;  /* 0x0000000052087348 */ /* 0x01ffea0003c00000 */
[----:B0-----:R0:W0:Y:S02]  /*77c0*/  SHFL.IDX P0, R81, R79, R81, R40 ;  /* 0x000000514f517389 */ /* 0x0010240000000028 */
[----:B01234-:R-:W-:Y:S05]  /*77d0*/  ENDCOLLECTIVE ;  /* 0x000000000000791b */ /* 0x01ffea0003800000 */
.L_x_16849:
[----:B------:R-:W-:Y:S05]  /*77e0*/  BSYNC B2 ;  /* 0x0000000000027941 */ /* 0x000fea0003800000 */
.L_x_16848:
[----:B------:R-:W-:Y:S05]  /*77f0*/  BRA `(.L_x_16850) ;  /* 0xffffffdc00507947 */ /* 0x000fea000383ffff */
.L_x_16751:
[----:B------:R-:W-:Y:S01]  /*7800*/  BSSY B2, `(.L_x_16851) ;  /* 0x0000005000027945 */ /* 0x000fe20003800000 */
[----:B------:R-:W-:-:S07]  /*7810*/  IMAD.MOV.U32 R82, RZ, RZ, -0x1 ;  /* 0xffffffffff527424 */ /* 0x000fce00078e00ff */
[----:B01234-:R-:W-:Y:S05]  /*7820*/  WARPSYNC.COLLECTIVE R82, `(.L_x_16852) ;  /* 0x0000000052087348 */ /* 0x01ffea0003c00000 */
[----:B0-----:R0:W0:Y:S02]  /*7830*/  SHFL.IDX P0, R81, R79, R81, R40 ;  /* 0x000000514f517389 */ /* 0x0010240000000028 */
[----:B01234-:R-:W-:Y:S05]  /*7840*/  ENDCOLLECTIVE ;  /* 0x000000000000791b */ /* 0x01ffea0003800000 */
.L_x_16852:
[----:B------:R-:W-:Y:S05]  /*7850*/  BSYNC B2 ;  /* 0x0000000000027941 */ /* 0x000fea0003800000 */
.L_x_16851:
[----:B------:R-:W-:Y:S05]  /*7860*/  BRA `(.L_x_16853) ;  /* 0xffffffdc00687947 */ /* 0x000fea000383ffff */
.L_x_16754:
[----:B------:R-:W-:Y:S01]  /*7870*/  BSSY B2, `(.L_x_16854) ;  /* 0x0000005000027945 */ /* 0x000fe20003800000 */
[----:B------:R-:W-:-:S07]  /*7880*/  IMAD.MOV.U32 R82, RZ, RZ, -0x1 ;  /* 0xffffffffff527424 */ /* 0x000fce00078e00ff */
[----:B01234-:R-:W-:Y:S05]  /*7890*/  WARPSYNC.COLLECTIVE R82, `(.L_x_16855) ;  /* 0x0000000052087348 */ /* 0x01ffea0003c00000 */
[----:B0-----:R0:W0:Y:S02]  /*78a0*/  SHFL.IDX P0, R81, R79, R81, R40 ;  /* 0x000000514f517389 */ /* 0x0010240000000028 */
[----:B01234-:R-:W-:Y:S05]  /*78b0*/  ENDCOLLECTIVE ;  /* 0x000000000000791b */ /* 0x01ffea0003800000 */
.L_x_16855:
[----:B------:R-:W-:Y:S05]  /*78c0*/  BSYNC B2 ;  /* 0x0000000000027941 */ /* 0x000fea0003800000 */
.L_x_16854:
[----:B------:R-:W-:Y:S05]  /*78d0*/  BRA `(.L_x_16856) ;  /* 0xffffffdc00807947 */ /* 0x000fea000383ffff */
.L_x_16757:
[----:B------:R-:W-:Y:S01]  /*78e0*/  BSSY B2, `(.L_x_16857) ;  /* 0x0000005000027945 */ /* 0x000fe20003800000 */
[----:B------:R-:W-:-:S07]  /*78f0*/  IMAD.MOV.U32 R82, RZ, RZ, -0x1 ;  /* 0xffffffffff527424 */ /* 0x000fce00078e00ff */
[----:B01234-:R-:W-:Y:S05]  /*7900*/  WARPSYNC.COLLECTIVE R82, `(.L_x_16858) ;  /* 0x0000000052087348 */ /* 0x01ffea0003c00000 */
[----:B0-----:R0:W0:Y:S02]  /*7910*/  SHFL.IDX P0, R81, R79, R81, R40 ;  /* 0x000000514f517389 */ /* 0x0010240000000028 */
[----:B01234-:R-:W-:Y:S05]  /*7920*/  ENDCOLLECTIVE ;  /* 0x000000000000791b */ /* 0x01ffea0003800000 */
.L_x_16858:
[----:B------:R-:W-:Y:S05]  /*7930*/  BSYNC B2 ;  /* 0x0000000000027941 */ /* 0x000fea0003800000 */
.L_x_16857:
[----:B------:R-:W-:Y:S05]  /*7940*/  BRA `(.L_x_16859) ;  /* 0xffffffdc00987947 */ /* 0x000fea000383ffff */
.L_x_16760:
[----:B------:R-:W-:Y:S01]  /*7950*/  BSSY B2, `(.L_x_16860) ;  /* 0x0000005000027945 */ /* 0x000fe20003800000 */
[----:B------:R-:W-:-:S07]  /*7960*/  MOV R82, 0xffffffff ;  /* 0xffffffff00527802 */ /* 0x000fce0000000f00 */
[----:B01234-:R-:W-:Y:S05]  /*7970*/  WARPSYNC.COLLECTIVE R82, `(.L_x_16861) ;  /* 0x0000000052087348 */ /* 0x01ffea0003c00000 */
[----:B0-----:R0:W0:Y:S02]  /*7980*/  SHFL.IDX P0, R81, R79, R81, R40 ;  /* 0x000000514f517389 */ /* 0x0010240000000028 */
[----:B01234-:R-:W-:Y:S05]  /*7990*/  ENDCOLLECTIVE ;  /* 0x000000000000791b */ /* 0x01ffea0003800000 */
.L_x_16861:
[----:B------:R-:W-:Y:S05]  /*79a0*/  BSYNC B2 ;  /* 0x0000000000027941 */ /* 0x000fea0003800000 */
.L_x_16860:
[----:B------:R-:W-:Y:S05]  /*79b0*/  BRA `(.L_x_16862) ;  /* 0xffffffdc00b07947 */ /* 0x000fea000383ffff */
.L_x_16763:
[----:B------:R-:W-:Y:S01]  /*79c0*/  BSSY B2, `(.L_x_16863) ;  /* 0x0000005000027945 */ /* 0x000fe20003800000 */
[----:B------:R-:W-:-:S07]  /*79d0*/  IMAD.MOV.U32 R82, RZ, RZ, -0x1 ;  /* 0xffffffffff527424 */ /* 0x000fce00078e00ff */
[----:B01234-:R-:W-:Y:S05]  /*79e0*/  WARPSYNC.COLLECTIVE R82, `(.L_x_16864) ;  /* 0x0000000052087348 */ /* 0x01ffea0003c00000 */
[----:B0-----:R0:W0:Y:S02]  /*79f0*/  SHFL.IDX P0, R81, R79, R81, R40 ;  /* 0x000000514f517389 */ /* 0x0010240000000028 */
[----:B01234-:R-:W-:Y:S05]  /*7a00*/  ENDCOLLECTIVE ;  /* 0x000000000000791b */ /* 0x01ffea0003800000 */
.L_x_16864:
[----:B------:R-:W-:Y:S05]  /*7a10*/  BSYNC B2 ;  /* 0x0000000000027941 */ /* 0x000fea0003800000 */
.L_x_16863:
[----:B------:R-:W-:Y:S05]  /*7a20*/  BRA `(.L_x_16865) ;  /* 0xffffffdc00c87947 */ /* 0x000fea000383ffff */
.L_x_16766:
[----:B------:R-:W-:Y:S01]  /*7a30*/  BSSY B2, `(.L_x_16866) ;  /* 0x0000006000027945 */ /* 0x000fe20003800000 */
[----:B------:R-:W-:Y:S02]  /*7a40*/  IMAD.MOV.U32 R81, RZ, RZ, R31 ;  /* 0x000000ffff517224 */ /* 0x000fe400078e001f */
[----:B------:R-:W-:-:S07]  /*7a50*/  IMAD.MOV.U32 R82, RZ, RZ, -0x1 ;  /* 0xffffffffff527424 */ /* 0x000fce00078e00ff */
[----:B01234-:R-:W-:Y:S05]  /*7a60*/  WARPSYNC.COLLECTIVE R82, `(.L_x_16867) ;  /* 0x0000000052087348 */ /* 0x01ffea0003c00000 */
[----:B0-----:R0:W0:Y:S02]  /*7a70*/  SHFL.IDX P0, R81, R79, R81, R40 ;  /* 0x000000514f517389 */ /* 0x0010240000000028 */
[----:B01234-:R-:W-:Y:S05]  /*7a80*/  ENDCOLLECTIVE ;  /* 0x000000000000791b */ /* 0x01ffea0003800000 */
.L_x_16867:
[----:B------:R-:W-:Y:S05]  /*7a90*/  BSYNC B2 ;  /* 0x0000000000027941 */ /* 0x000fea0003800000 */
.L_x_16866:
[----:B------:R-:W-:Y:S05]  /*7aa0*/  BRA `(.L_x_16868) ;  /* 0xffffffdc00c87947 */ /* 0x000fea000383ffff */
.L_x_16769:
[----:B------:R-:W-:Y:S01]  /*7ab0*/  BSSY B2, `(.L_x_16869) ;  /* 0x0000005000027945 */ /* 0x000fe20003800000 */
[----:B------:R-:W-:-:S07]  /*7ac0*/  IMAD.MOV.U32 R82, RZ, RZ, -0x1 ;  /* 0xffffffffff527424 */ /* 0x000fce00078e00ff */
[----:B01234-:R-:W-:Y:S05]  /*7ad0*/  WARPSYNC.COLLECTIVE R82, `(.L_x_16870) ;  /* 0x0000000052087348 */ /* 0x01ffea0003c00000 */
[----:B0-----:R0:W0:Y:S02]  /*7ae0*/  SHFL.IDX P0, R81, R79, R81, R40 ;  /* 0x000000514f517389 */ /* 0x0010240000000028 */
[----:B01234-:R-:W-:Y:S05]  /*7af0*/  ENDCOLLECTIVE ;  /* 0x000000000000791b */ /* 0x01ffea0003800000 */
.L_x_16870:
[----:B------:R-:W-:Y:S05]  /*7b00*/  BSYNC B2 ;  /* 0x0000000000027941 */ /* 0x000fea0003800000 */
.L_x_16869:
[----:B------:R-:W-:Y:S05]  /*7b10*/  BRA `(.L_x_16871) ;  /* 0xffffffdc00e07947 */ /* 0x000fea000383ffff */
.L_x_16772:
[----:B------:R-:W-:Y:S01]  /*7b20*/  BSSY B2, `(.L_x_16872) ;  /* 0x0000005000027945 */ /* 0x000fe20003800000 */
[----:B------:R-:W-:-:S07]  /*7b30*/  IMAD.MOV.U32 R82, RZ, RZ, -0x1 ;  /* 0xffffffffff527424 */ /* 0x000fce00078e00ff */
[----:B01234-:R-:W-:Y:S05]  /*7b40*/  WARPSYNC.COLLECTIVE R82, `(.L_x_16873) ;  /* 0x0000000052087348 */ /* 0x01ffea0003c00000 */
[----:B0-----:R0:W0:Y:S02]  /*7b50*/  SHFL.IDX P0, R81, R79, R81, R40 ;  /* 0x000000514f517389 */ /* 0x0010240000000028 */
[----:B01234-:R-:W-:Y:S05]  /*7b60*/  ENDCOLLECTIVE ;  /* 0x000000000000791b */ /* 0x01ffea0003800000 */
.L_x_16873:
[----:B------:R-:W-:Y:S05]  /*7b70*/  BSYNC B2 ;  /* 0x0000000000027941 */ /* 0x000fea0003800000 */
.L_x_16872:
[----:B------:R-:W-:Y:S05]  /*7b80*/  BRA `(.L_x_16874) ;  /* 0xffffffdc00f87947 */ /* 0x000fea000383ffff */
.L_x_16775:
[----:B------:R-:W-:Y:S01]  /*7b90*/  BSSY B2, `(.L_x_16875) ;  /* 0x0000005000027945 */ /* 0x000fe20003800000 */
[----:B------:R-:W-:-:S07]  /*7ba0*/  IMAD.MOV.U32 R82, RZ, RZ, -0x1 ;  /* 0xffffffffff527424 */ /* 0x000fce00078e00ff */
[----:B01234-:R-:W-:Y:S05]  /*7bb0*/  WARPSYNC.COLLECTIVE R82, `(.L_x_16876) ;  /* 0x0000000052087348 */ /* 0x01ffea0003c00000 */
[----:B0-----:R0:W0:Y:S02]  /*7bc0*/  SHFL.IDX P0, R81, R79, R81, R40 ;  /* 0x000000514f517389 */ /* 0x0010240000000028 */
[----:B01234-:R-:W-:Y:S05]  /*7bd0*/  ENDCOLLECTIVE ;  /* 0x000000000000791b */ /* 0x01ffea0003800000 */
.L_x_16876:
[----:B------:R-:W-:Y:S05]  /*7be0*/  BSYNC B2 ;  /* 0x0000000000027941 */ /* 0x000fea0003800000 */
.L_x_16875:
[----:B------:R-:W-:Y:S05]  /*7bf0*/  BRA `(.L_x_16877) ;  /* 0xffffffe000107947 */ /* 0x000fea000383ffff */
.L_x_16778:
[----:B------:R-:W-:Y:S01]  /*7c00*/  BSSY B2, `(.L_x_16878) ;  /* 0x0000005000027945 */ /* 0x000fe20003800000 */
[----:B------:R-:W-:-:S07]  /*7c10*/  IMAD.MOV.U32 R82, RZ, RZ, -0x1 ;  /* 0xffffffffff527424 */ /* 0x000fce00078e00ff */
[----:B01234-:R-:W-:Y:S05]  /*7c20*/  WARPSYNC.COLLECTIVE R82, `(.L_x_16879) ;  /* 0x0000000052087348 */ /* 0x01ffea0003c00000 */
[----:B0-----:R0:W0:Y:S02]  /*7c30*/  SHFL.IDX P0, R81, R79, R81, R40 ;  /* 0x000000514f517389 */ /* 0x0010240000000028 */
[----:B01234-:R-:W-:Y:S05]  /*7c40*/  ENDCOLLECTIVE ;  /* 0x000000000000791b */ /* 0x01ffea0003800000 */
.L_x_16879:
[----:B------:R-:W-:Y:S05]  /*7c50*/  BSYNC B2 ;  /* 0x0000000000027941 */ /* 0x000fea0003800000 */
.L_x_16878:
[----:B------:R-:W-:Y:S05]  /*7c60*/  BRA `(.L_x_16880) ;  /* 0xffffffe000287947 */ /* 0x000fea000383ffff */
.L_x_16781:
[----:B------:R-:W-:Y:S01]  /*7c70*/  BSSY B2, `(.L_x_16881) ;  /* 0x0000005000027945 */ /* 0x000fe20003800000 */
[----:B------:R-:W-:-:S07]  /*7c80*/  MOV R82, 0xffffffff ;  /* 0xffffffff00527802 */ /* 0x000fce0000000f00 */
[----:B01234-:R-:W-:Y:S05]  /*7c90*/  WARPSYNC.COLLECTIVE R82, `(.L_x_16882) ;  /* 0x0000000052087348 */ /* 0x01ffea0003c00000 */
[----:B0-----:R0:W0:Y:S02]  /*7ca0*/  SHFL.IDX P0, R81, R79, R81, R40 ;  /* 0x000000514f517389 */ /* 0x0010240000000028 */
[----:B01234-:R-:W-:Y:S05]  /*7cb0*/  ENDCOLLECTIVE ;  /* 0x000000000000791b */ /* 0x01ffea0003800000 */
.L_x_16882:
[----:B------:R-:W-:Y:S05]  /*7cc0*/  BSYNC B2 ;  /* 0x0000000000027941 */ /* 0x000fea0003800000 */
.L_x_16881:
[----:B------:R-:W-:Y:S05]  /*7cd0*/  BRA `(.L_x_16883) ;  /* 0xffffffe000407947 */ /* 0x000fea000383ffff */
.L_x_16784:
[----:B------:R-:W-:Y:S01]  /*7ce0*/  BSSY B2, `(.L_x_16884) ;  /* 0x0000005000027945 */ /* 0x000fe20003800000 */
[----:B------:R-:W-:-:S07]  /*7cf0*/  IMAD.MOV.U32 R82, RZ, RZ, -0x1 ;  /* 0xffffffffff527424 */ /* 0x000fce00078e00ff */
[----:B01234-:R-:W-:Y:S05]  /*7d00*/  WARPSYNC.COLLECTIVE R82, `(.L_x_16885) ;  /* 0x0000000052087348 */ /* 0x01ffea0003c00000 */
[----:B0-----:R0:W0:Y:S02]  /*7d10*/  SHFL.IDX P0, R81, R79, R81, R40 ;  /* 0x000000514f517389 */ /* 0x0010240000000028 */
[----:B01234-:R-:W-:Y:S05]  /*7d20*/  ENDCOLLECTIVE ;  /* 0x000000000000791b */ /* 0x01ffea0003800000 */
.L_x_16885:
[----:B------:R-:W-:Y:S05]  /*7d30*/  BSYNC B2 ;  /* 0x0000000000027941 */ /* 0x000fea0003800000 */
.L_x_16884:
[----:B------:R-:W-:Y:S05]  /*7d40*/  BRA `(.L_x_16886) ;  /* 0xffffffe000587947 */ /* 0x000fea000383ffff */
.L_x_16787:
[----:B------:R-:W-:Y:S01]  /*7d50*/  BSSY B2, `(.L_x_16887) ;  /* 0x0000005000027945 */ /* 0x000fe20003800000 */
[----:B------:R-:W-:-:S07]  /*7d60*/  IMAD.MOV.U32 R82, RZ, RZ, -0x1 ;  /* 0xffffffffff527424 */ /* 0x000fce00078e00ff */
[----:B01234-:R-:W-:Y:S05]  /*7d70*/  WARPSYNC.COLLECTIVE R82, `(.L_x_16888) ;  /* 0x0000000052087348 */ /* 0x01ffea0003c00000 */
[----:B0-----:R0:W0:Y:S02]  /*7d80*/  SHFL.IDX P0, R81, R79, R81, R40 ;  /* 0x000000514f517389 */ /* 0x0010240000000028 */
[----:B01234-:R-:W-:Y:S05]  /*7d90*/  ENDCOLLECTIVE ;  /* 0x000000000000791b */ /* 0x01ffea0003800000 */
.L_x_16888:
[----:B------:R-:W-:Y:S05]  /*7da0*/  BSYNC B2 ;  /* 0x0000000000027941 */ /* 0x000fea0003800000 */
.L_x_16887:
[----:B------:R-:W-:Y:S05]  /*7db0*/  BRA `(.L_x_16889) ;  /* 0xffffffe000707947 */ /* 0x000fea000383ffff */
.L_x_16790:
[----:B------:R-:W-:Y:S01]  /*7dc0*/  BSSY B2, `(.L_x_16890) ;  /* 0x0000005000027945 */ /* 0x000fe20003800000 */
[----:B------:R-:W-:-:S07]  /*7dd0*/  IMAD.MOV.U32 R82, RZ, RZ, -0x1 ;  /* 0xffffffffff527424 */ /* 0x000fce00078e00ff */
[----:B01234-:R-:W-:Y:S05]  /*7de0*/  WARPSYNC.COLLECTIVE R82, `(.L_x_16891) ;  /* 0x0000000052087348 */ /* 0x01ffea0003c00000 */
[----:B0-----:R0:W0:Y:S02]  /*7df0*/  SHFL.IDX P0, R81, R79, R81, R40 ;  /* 0x000000514f517389 */ /* 0x0010240000000028 */
[----:B01234-:R-:W-:Y:S05]  /*7e00*/  ENDCOLLECTIVE ;  /* 0x000000000000791b */ /* 0x01ffea0003800000 */
.L_x_16891:
[----:B------:R-:W-:Y:S05]  /*7e10*/  BSYNC B2 ;  /* 0x0000000000027941 */ /* 0x000fea0003800000 */
.L_x_16890:
[----:B------:R-:W-:Y:S05]  /*7e20*/  BRA `(.L_x_16892) ;  /* 0xffffffe000887947 */ /* 0x000fea000383ffff */
.L_x_16793:
[----:B------:R-:W-:Y:S01]  /*7e30*/  BSSY B2, `(.L_x_16893) ;  /* 0x0000005000027945 */ /* 0x000fe20003800000 */
[----:B------:R-:W-:-:S07]  /*7e40*/  IMAD.MOV.U32 R82, RZ, RZ, -0x1 ;  /* 0xffffffffff527424 */ /* 0x000fce00078e00ff */
[----:B01234-:R-:W-:Y:S05]  /*7e50*/  WARPSYNC.COLLECTIVE R82, `(.L_x_16894) ;  /* 0x0000000052087348 */ /* 0x01ffea0003c00000 */
[----:B0-----:R0:W0:Y:S02]  /*7e60*/  SHFL.IDX P0, R81, R79, R81, R40 ;  /* 0x000000514f517389 */ /* 0x0010240000000028 */
[----:B01234-:R-:W-:Y:S05]  /*7e70*/  ENDCOLLECTIVE ;  /* 0x000000000000791b */ /* 0x01ffea0003800000 */
.L_x_16894:
[----:B------:R-:W-:Y:S05]  /*7e80*/  BSYNC B2 ;  /* 0x0000000000027941 */ /* 0x000fea0003800000 */
.L_x_16893:
[----:B------:R-:W-:Y:S05]  /*7e90*/  BRA `(.L_x_16895) ;  /* 0xffffffe000a07947 */ /* 0x000fea000383ffff */
.L_x_16796:
[----:B------:R-:W-:Y:S01]  /*7ea0*/  BSSY B2, `(.L_x_16896) ;  /* 0x0000006000027945 */ /* 0x000fe20003800000 */
[----:B------:R-:W-:Y:S02]  /*7eb0*/  IMAD.MOV.U32 R81, RZ, RZ, R32 ;  /* 0x000000ffff517224 */ /* 0x000fe400078e0020 */
[----:B------:R-:W-:-:S07]  /*7ec0*/  IMAD.MOV.U32 R82, RZ, RZ, -0x1 ;  /* 0xffffffffff527424 */ /* 0x000fce00078e00ff */
[----:B01234-:R-:W-:Y:S05]  /*7ed0*/  WARPSYNC.COLLECTIVE R82, `(.L_x_16897) ;  /* 0x0000000052087348 */ /* 0x01ffea0003c00000 */
[----:B0-----:R0:W0:Y:S02]  /*7ee0*/  SHFL.IDX P0, R81, R79, R81, R40 ;  /* 0x000000514f517389 */ /* 0x0010240000000028 */
[----:B01234-:R-:W-:Y:S05]  /*7ef0*/  ENDCOLLECTIVE ;  /* 0x000000000000791b */ /* 0x01ffea0003800000 */
.L_x_16897:
[----:B------:R-:W-:Y:S05]  /*7f00*/  BSYNC B2 ;  /* 0x0000000000027941 */ /* 0x000fea0003800000 */
.L_x_16896:
[----:B------:R-:W-:Y:S05]  /*7f10*/  BRA `(.L_x_16898) ;  /* 0xffffffe000a07947 */ /* 0x000fea000383ffff */
.L_x_16799:
[----:B------:R-:W-:Y:S01]  /*7f20*/  BSSY B2, `(.L_x_16899) ;  /* 0x0000006000027945 */ /* 0x000fe20003800000 */
[----:B------:R-:W-:Y:S01]  /*7f30*/  IMAD.MOV.U32 R81, RZ, RZ, R33 ;  /* 0x000000ffff517224 */ /* 0x000fe200078e0021 */
[----:B------:R-:W-:-:S07]  /*7f40*/  MOV R82, 0xffffffff ;  /* 0xffffffff00527802 */ /* 0x000fce0000000f00 */
[----:B01234-:R-:W-:Y:S05]  /*7f50*/  WARPSYNC.COLLECTIVE R82, `(.L_x_16900) ;  /* 0x0000000052087348 */ /* 0x01ffea0003c00000 */
[----:B0-----:R0:W0:Y:S02]  /*7f60*/  SHFL.IDX P0, R81, R79, R81, R40 ;  /* 0x000000514f517389 */ /* 0x0010240000000028 */
[----:B01234-:R-:W-:Y:S05]  /*7f70*/  ENDCOLLECTIVE ;  /* 0x000000000000791b */ /* 0x01ffea0003800000 */
.L_x_16900:
[----:B------:R-:W-:Y:S05]  /*7f80*/  BSYNC B2 ;  /* 0x0000000000027941 */ /* 0x000fea0003800000 */
.L_x_16899:
[----:B------:R-:W-:Y:S05]  /*7f90*/  BRA `(.L_x_16901) ;  /* 0xffffffe000a07947 */ /* 0x000fea000383ffff */
.L_x_16802:
[----:B------:R-:W-:Y:S01]  /*7fa0*/  BSSY B2, `(.L_x_16902) ;  /* 0x0000005000027945 */ /* 0x000fe20003800000 */
[----:B------:R-:W-:-:S07]  /*7fb0*/  IMAD.MOV.U32 R82, RZ, RZ, -0x1 ;  /* 0xffffffffff527424 */ /* 0x000fce00078e00ff */
[----:B01234-:R-:W-:Y:S05]  /*7fc0*/  WARPSYNC.COLLECTIVE R82, `(.L_x_16903) ;  /* 0x0000000052087348 */ /* 0x01ffea0003c00000 */
[----:B0-----:R0:W0:Y:S02]  /*7fd0*/  SHFL.IDX P0, R81, R79, R81, R40 ;  /* 0x000000514f517389 */ /* 0x0010240000000028 */
[----:B01234-:R-:W-:Y:S05]  /*7fe0*/  ENDCOLLECTIVE ;  /* 0x000000000000791b */ /* 0x01ffea0003800000 */
.L_x_16903:
[----:B------:R-:W-:Y:S05]  /*7ff0*/  BSYNC B2 ;  /* 0x0000000000027941 */ /* 0x000fea0003800000 */
.L_x_16902:
[----:B------:R-:W-:Y:S05]  /*8000*/  BRA `(.L_x_16904) ;  /* 0xffffffe000b87947 */ /* 0x000fea000383ffff */
.L_x_16805:
[----:B------:R-:W-:Y:S01]  /*8010*/  BSSY B2, `(.L_x_16905) ;  /* 0x0000005000027945 */ /* 0x000fe20003800000 */
[----:B------:R-:W-:-:S07]  /*8020*/  IMAD.MOV.U32 R82, RZ, RZ, -0x1 ;  /* 0xffffffffff527424 */ /* 0x000fce00078e00ff */
[----:B01234-:R-:W-:Y:S05]  /*8030*/  WARPSYNC.COLLECTIVE R82, `(.L_x_16906) ;  /* 0x0000000052087348 */ /* 0x01ffea0003c00000 */
[----:B0-----:R0:W0:Y:S02]  /*8040*/  SHFL.IDX P0, R81, R79, R81, R40 ;  /* 0x000000514f517389 */ /* 0x0010240000000028 */
[----:B01234-:R-:W-:Y:S05]  /*8050*/  ENDCOLLECTIVE ;  /* 0x000000000000791b */ /* 0x01ffea0003800000 */
.L_x_16906:
[----:B------:R-:W-:Y:S05]  /*8060*/  BSYNC B2 ;  /* 0x0000000000027941 */ /* 0x000fea0003800000 */
.L_x_16905:
[----:B------:R-:W-:Y:S05]  /*8070*/  BRA `(.L_x_16907) ;  /* 0xffffffe000d07947 */ /* 0x000fea000383ffff */
.L_x_16808:
[----:B------:R-:W-:Y:S01]  /*8080*/  BSSY B2, `(.L_x_16908) ;  /* 0x0000006000027945 */ /* 0x000fe20003800000 */
[----:B------:R-:W-:Y:S02]  /*8090*/  IMAD.MOV.U32 R81, RZ, RZ, R34 ;  /* 0x000000ffff517224 */ /* 0x000fe400078e0022 */
[----:B------:R-:W-:-:S07]  /*80a0*/  IMAD.MOV.U32 R82, RZ, RZ, -0x1 ;  /* 0xffffffffff527424 */ /* 0x000fce00078e00ff */
[----:B01234-:R-:W-:Y:S05]  /*80b0*/  WARPSYNC.COLLECTIVE R82, `(.L_x_16909) ;  /* 0x0000000052087348 */ /* 0x01ffea0003c00000 */
[----:B0-----:R0:W0:Y:S02]  /*80c0*/  SHFL.IDX P0, R81, R79, R81, R40 ;  /* 0x000000514f517389 */ /* 0x0010240000000028 */
[----:B01234-:R-:W-:Y:S05]  /*80d0*/  ENDCOLLECTIVE ;  /* 0x000000000000791b */ /* 0x01ffea0003800000 */
.L_x_16909:
[----:B------:R-:W-:Y:S05]  /*80e0*/  BSYNC B2 ;  /* 0x0000000000027941 */ /* 0x000fea0003800000 */
.L_x_16908:
[----:B------:R-:W-:Y:S05]  /*80f0*/  BRA `(.L_x_16910) ;  /* 0xffffffe000d07947 */ /* 0x000fea000383ffff */
.L_x_16811:
[----:B------:R-:W-:Y:S01]  /*8100*/  BSSY B2, `(.L_x_16911) ;  /* 0x0000005000027945 */ /* 0x000fe20003800000 */
[----:B------:R-:W-:-:S07]  /*8110*/  IMAD.MOV.U32 R82, RZ, RZ, -0x1 ;  /* 0xffffffffff527424 */ /* 0x000fce00078e00ff */
[----:B01234-:R-:W-:Y:S05]  /*8120*/  WARPSYNC.COLLECTIVE R82, `(.L_x_16912) ;  /* 0x0000000052087348 */ /* 0x01ffea0003c00000 */
[----:B0-----:R0:W0:Y:S02]  /*8130*/  SHFL.IDX P0, R81, R79, R81, R40 ;  /* 0x000000514f517389 */ /* 0x0010240000000028 */
[----:B01234-:R-:W-:Y:S05]  /*8140*/  ENDCOLLECTIVE ;  /* 0x000000000000791b */ /* 0x01ffea0003800000 */
.L_x_16912:
[----:B------:R-:W-:Y:S05]  /*8150*/  BSYNC B2 ;  /* 0x0000000000027941 */ /* 0x000fea0003800000 */
.L_x_16911:
[----:B------:R-:W-:Y:S01]  /*8160*/  IMAD.MOV.U32 R79, RZ, RZ, R81 ;  /* 0x000000ffff4f7224 */ /* 0x000fe200078e0051 */
[----:B------:R-:W-:Y:S06]  /*8170*/  BRA `(.L_x_16913) ;  /* 0xffffffe000e47947 */ /* 0x000fec000383ffff */
.L_x_16914:
        /* <DEDUP_REMOVED lines=16> */
.L_x_20639:


//--------------------- .text._Z9cuda_gemmIiLi128ELi1ELi1ELi128ELi32ELi32ELi1EEviiiPT_S1_S1_ii --------------------------
	.section	.text._Z9cuda_gemmIiLi128ELi1ELi1ELi128ELi32ELi32ELi1EEviiiPT_S1_S1_ii,"ax",@progbits
	.align	128
        .global         _Z9cuda_gemmIiLi128ELi1ELi1ELi128ELi32ELi32ELi1EEviiiPT_S1_S1_ii
        .type           _Z9cuda_gemmIiLi128ELi1ELi1ELi128ELi32ELi32ELi1EEviiiPT_S1_S1_ii,@function
        .size           _Z9cuda_gemmIiLi128ELi1ELi1ELi128ELi32ELi32ELi1EEviiiPT_S1_S1_ii,(.L_x_20423 - _Z9cuda_gemmIiLi128ELi1ELi1ELi128ELi32ELi32ELi1EEviiiPT_S1_S1_ii)
        .other          _Z9cuda_gemmIiLi128ELi1ELi1ELi128ELi32ELi32ELi1EEviiiPT_S1_S1_ii,@"STO_CUDA_ENTRY STV_DEFAULT"
_Z9cuda_gemmIiLi128ELi1ELi1ELi128ELi32ELi32ELi1EEviiiPT_S1_S1_ii:
.text._Z9cuda_gemmIiLi128ELi1ELi1ELi128ELi32ELi32ELi1EEviiiPT_S1_S1_ii:
        /* <DEDUP_REMOVED lines=8> */
[----:B------:R-:W-:Y:S05]  /*0080*/  CALL.REL.NOINC `($__internal_133_$__cuda_sm20_div_u16) ;  /* 0x0000002c00907944 */ /* 0x000fea0003c00000 */
        /* <DEDUP_REMOVED lines=13> */
[----:B------:R-:W-:Y:S02]  /*0160*/  HFMA2 R9, -RZ, RZ, 0, 0 ;  /* 0x00000000ff097431 */ /* 0x000fe400000001ff */
[----:B------:R-:W-:Y:S01]  /*0170*/  IMAD.MOV.U32 R13, RZ, RZ, R73 ;  /* 0x000000ffff0d7224 */ /* 0x000fe200078e0049 */
[----:B0-----:R-:W-:-:S07]  /*0180*/  LEA R8, R5, R4, 0x18 ;  /* 0x0000000405087211 */ /* 0x001fce00078ec0ff */
.L_x_16917:
[----:B01----:R-:W-:-:S06]  /*0190*/  IMAD.WIDE.U32 R4, R13, 0x4, R6 ;  /* 0x000000040d047825 */ /* 0x003fcc00078e0006 */
[----:B------:R-:W3:Y:S01]  /*01a0*/  LDG.E R4, desc[UR6][R4.64] ;  /* 0x0000000604047981 */ /* 0x000ee2000c1e1900 */
        /* <DEDUP_REMOVED lines=11> */
.L_x_16916:
[----:B------:R-:W-:Y:S05]  /*0260*/  BSYNC.RECONVERGENT B0 ;  /* 0x0000000000007941 */ /* 0x000fea0003800200 */
.L_x_16915:
[----:B------:R-:W-:Y:S01]  /*0270*/  BSSY.RECONVERGENT B0, `(.L_x_16918) ;  /* 0x000002c000007945 */ /* 0x000fe20003800200 */
[C-C-:B------:R-:W-:Y:S01]  /*0280*/  IMAD R15, R74.reuse, 0x2, R13.reuse ;  /* 0x000000024a0f7824 */ /* 0x140fe200078e020d */
[----:B------:R-:W-:Y:S01]  /*0290*/  IADD3 R19, PT, PT, R13, R74, RZ ;  /* 0x0000004a0d137210 */ /* 0x000fe20007ffe0ff */
[----:B------:R-:W-:-:S07]  /*02a0*/  IMAD R17, R74, 0x3, R13 ;  /* 0x000000034a117824 */ /* 0x000fce00078e020d */
.L_x_16919:
[----:B012---:R-:W-:-:S04]  /*02b0*/  IMAD.WIDE.U32 R10, R13, 0x4, R2 ;  /* 0x000000040d0a7825 */ /* 0x007fc800078e0002 */
[--C-:B------:R-:W-:Y:S02]  /*02c0*/  IMAD.WIDE.U32 R4, R19, 0x4, R2.reuse ;  /* 0x0000000413047825 */ /* 0x100fe400078e0002 */
[----:B------:R0:W2:Y:S02]  /*02d0*/  LDG.E R10, desc[UR6][R10.64] ;  /* 0x000000060a0a7981 */ /* 0x0000a4000c1e1900 */
[--C-:B------:R-:W-:Y:S02]  /*02e0*/  IMAD.WIDE.U32 R6, R15, 0x4, R2.reuse ;  /* 0x000000040f067825 */ /* 0x100fe400078e0002 */
[----:B------:R1:W3:Y:S02]  /*02f0*/  LDG.E R4, desc[UR6][R4.64] ;  /* 0x0000000604047981 */ /* 0x0002e4000c1e1900 */
[----:B------:R-:W-:Y:S02]  /*0300*/  IMAD.WIDE.U32 R8, R17, 0x4, R2 ;  /* 0x0000000411087825 */ /* 0x000fe400078e0002 */
[----:B------:R4:W5:Y:S04]  /*0310*/  LDG.E R6, desc[UR6][R6.64] ;  /* 0x0000000606067981 */ /* 0x000968000c1e1900 */
[----:B------:R4:W5:Y:S01]  /*0320*/  LDG.E R8, desc[UR6][R8.64] ;  /* 0x0000000608087981 */ /* 0x000962000c1e1900 */
[----:B------:R-:W-:Y:S01]  /*0330*/  LOP3.LUT R18, R13, 0x1f, RZ, 0xc0, !PT ;  /* 0x0000001f0d127812 */ /* 0x000fe200078ec0ff */
[----:B------:R-:W-:Y:S01]  /*0340*/  IMAD.U32 R21, RZ, RZ, UR9 ;  /* 0x00000009ff157e24 */ /* 0x000fe2000f8e00ff */
[----:B------:R-:W-:-:S02]  /*0350*/  LOP3.LUT R12, R19, 0x1f, RZ, 0xc0, !PT ;  /* 0x0000001f130c7812 */ /* 0x000fc400078ec0ff */
[----:B0-----:R-:W-:Y:S02]  /*0360*/  SHF.R.U32.HI R11, RZ, 0x3, R13 ;  /* 0x00000003ff0b7819 */ /* 0x001fe4000001160d */
[----:B------:R-:W-:Y:S02]  /*0370*/  LOP3.LUT R14, R15, 0x1f, RZ, 0xc0, !PT ;  /* 0x0000001f0f0e7812 */ /* 0x000fe400078ec0ff */
[----:B-1----:R-:W-:Y:S02]  /*0380*/  SHF.R.U32.HI R5, RZ, 0x3, R19 ;  /* 0x00000003ff057819 */ /* 0x002fe40000011613 */
[----:B----4-:R-:W-:Y:S02]  /*0390*/  SHF.R.U32.HI R7, RZ, 0x3, R15 ;  /* 0x00000003ff077819 */ /* 0x010fe4000001160f */
[----:B------:R-:W-:Y:S02]  /*03a0*/  LOP3.LUT R16, R17, 0x1f, RZ, 0xc0, !PT ;  /* 0x0000001f11107812 */ /* 0x000fe400078ec0ff */
[----:B------:R-:W-:Y:S01]  /*03b0*/  SHF.R.U32.HI R9, RZ, 0x3, R17 ;  /* 0x00000003ff097819 */ /* 0x000fe20000011611 */
        /* <DEDUP_REMOVED lines=24> */
.L_x_16918:
[----:B------:R-:W0:Y:S01]  /*0540*/  S2R R72, SR_CTAID.Y ;  /* 0x0000000000487919 */ /* 0x000e220000002600 */
[----:B------:R-:W0:Y:S02]  /*0550*/  LDCU UR4, c[0x0][0x374] ;  /* 0x00006e80ff0477ac */ /* 0x000e240008000800 */
[----:B0-----:R-:W-:-:S13]  /*0560*/  ISETP.GE.U32.AND P0, PT, R72, UR4, PT ;  /* 0x0000000448007c0c */ /* 0x001fda000bf06070 */
[----:B------:R-:W-:Y:S05]  /*0570*/  @P0 EXIT ;  /* 0x000000000000094d */ /* 0x000fea0003800000 */
[----:B-1----:R-:W0:Y:S01]  /*0580*/  I2F.U32.RP R6, R74 ;  /* 0x0000004a00067306 */ /* 0x002e220000209000 */
[C---:B------:R-:W-:Y:S01]  /*0590*/  ISETP.GE.U32.AND P0, PT, R0.reuse, 0x80, PT ;  /* 0x000000800000780c */ /* 0x040fe20003f06070 */
[----:B------:R-:W-:Y:S01]  /*05a0*/  BSSY.RECONVERGENT B0, `(.L_x_16920) ;  /* 0x000002e000007945 */ /* 0x000fe20003800200 */
[----:B------:R-:W-:Y:S01]  /*05b0*/  VIMNMX.U32 R5, PT, PT, R0, 0x80, !PT ;  /* 0x0000008000057848 */ /* 0x000fe20007fe0000 */
[----:B------:R-:W-:Y:S01]  /*05c0*/  IMAD.MOV.U32 R31, RZ, RZ, R73 ;  /* 0x000000ffff1f7224 */ /* 0x000fe200078e0049 */
[----:B------:R-:W-:Y:S01]  /*05d0*/  SEL R4, RZ, 0x1, P0 ;  /* 0x00000001ff047807 */ /* 0x000fe20000000000 */
[----:B------:R-:W-:Y:S01]  /*05e0*/  IMAD.SHL.U32 R12, R73, 0x80, RZ ;  /* 0x00000080490c7824 */ /* 0x000fe200078e00ff */
[----:B------:R-:W-:Y:S02]  /*05f0*/  ISETP.NE.U32.AND P2, PT, R74, RZ, PT ;  /* 0x000000ff4a00720c */ /* 0x000fe40003f45070 */
[----:B------:R-:W-:Y:S02]  /*0600*/  IADD3 R5, PT, PT, R5, -R0, -R4 ;  /* 0x8000000005057210 */ /* 0x000fe40007ffe804 */
[----:B------:R-:W-:Y:S01]  /*0610*/  MOV R13, R73 ;  /* 0x00000049000d7202 */ /* 0x000fe20000000f00 */
[----:B0-----:R-:W0:Y:S02]  /*0620*/  MUFU.RCP R6, R6 ;  /* 0x0000000600067308 */ /* 0x001e240000001000 */
[----:B0-----:R-:W-:-:S06]  /*0630*/  IADD3 R2, PT, PT, R6, 0xffffffe, RZ ;  /* 0x0ffffffe06027810 */ /* 0x001fcc0007ffe0ff */
[----:B------:R0:W1:Y:S02]  /*0640*/  F2I.FTZ.U32.TRUNC.NTZ R3, R2 ;  /* 0x0000000200037305 */ /* 0x000064000021f000 */
[----:B0-----:R-:W-:Y:S02]  /*0650*/  IMAD.MOV.U32 R2, RZ, RZ, RZ ;  /* 0x000000ffff027224 */ /* 0x001fe400078e00ff */
[----:B-1----:R-:W-:-:S04]  /*0660*/  IMAD.MOV R7, RZ, RZ, -R3 ;  /* 0x000000ffff077224 */ /* 0x002fc800078e0a03 */
[----:B------:R-:W-:-:S04]  /*0670*/  IMAD R7, R7, R74, RZ ;  /* 0x0000004a07077224 */ /* 0x000fc800078e02ff */
[----:B------:R-:W-:-:S06]  /*0680*/  IMAD.HI.U32 R8, R3, R7, R2 ;  /* 0x0000000703087227 */ /* 0x000fcc00078e0002 */
[----:B------:R-:W-:-:S05]  /*0690*/  IMAD.HI.U32 R3, R8, R5, RZ ;  /* 0x0000000508037227 */ /* 0x000fca00078e00ff */
[----:B------:R-:W-:-:S05]  /*06a0*/  IADD3 R0, PT, PT, -R3, RZ, RZ ;  /* 0x000000ff03007210 */ /* 0x000fca0007ffe1ff */
[----:B------:R-:W-:-:S05]  /*06b0*/  IMAD R5, R74, R0, R5 ;  /* 0x000000004a057224 */ /* 0x000fca00078e0205 */
[----:B------:R-:W-:-:S13]  /*06c0*/  ISETP.GE.U32.AND P0, PT, R5, R74, PT ;  /* 0x0000004a0500720c */ /* 0x000fda0003f06070 */
[----:B------:R-:W-:Y:S02]  /*06d0*/  @P0 IMAD.IADD R5, R5, 0x1, -R74 ;  /* 0x0000000105050824 */ /* 0x000fe400078e0a4a */
[----:B------:R-:W-:-:S03]  /*06e0*/  @P0 VIADD R3, R3, 0x1 ;  /* 0x0000000103030836 */ /* 0x000fc60000000000 */
[----:B------:R-:W-:-:S13]  /*06f0*/  ISETP.GE.U32.AND P1, PT, R5, R74, PT ;  /* 0x0000004a0500720c */ /* 0x000fda0003f26070 */
[----:B------:R-:W-:Y:S02]  /*0700*/  @P1 IADD3 R3, PT, PT, R3, 0x1, RZ ;  /* 0x0000000103031810 */ /* 0x000fe40007ffe0ff */
[----:B------:R-:W-:-:S05]  /*0710*/  @!P2 LOP3.LUT R3, RZ, R74, RZ, 0x33, !PT ;  /* 0x0000004aff03a212 */ /* 0x000fca00078e33ff */
[----:B------:R-:W-:-:S04]  /*0720*/  IMAD.IADD R3, R4, 0x1, R3 ;  /* 0x0000000104037824 */ /* 0x000fc800078e0203 */
[C---:B------:R-:W-:Y:S01]  /*0730*/  VIADD R71, R3.reuse, 0x1 ;  /* 0x0000000103477836 */ /* 0x040fe20000000000 */
[C---:B------:R-:W-:Y:S02]  /*0740*/  LOP3.LUT R0, R3.reuse, 0x3, RZ, 0xc0, !PT ;  /* 0x0000000303007812 */ /* 0x040fe400078ec0ff */
[----:B------:R-:W-:Y:S02]  /*0750*/  ISETP.GE.U32.AND P1, PT, R3, 0x3, PT ;  /* 0x000000030300780c */ /* 0x000fe40003f26070 */
[----:B------:R-:W-:Y:S02]  /*0760*/  ISETP.NE.AND P0, PT, R0, 0x3, PT ;  /* 0x000000030000780c */ /* 0x000fe40003f05270 */
[----:B------:R-:W-:-:S11]  /*0770*/  LOP3.LUT R71, R71, 0x3, RZ, 0xc0, !PT ;  /* 0x0000000347477812 */ /* 0x000fd600078ec0ff */
[----:B------:R-:W-:Y:S05]  /*0780*/  @!P0 BRA `(.L_x_16921) ;  /* 0x00000000003c8947 */ /* 0x000fea0003800000 */
[----:B------:R-:W0:Y:S01]  /*0790*/  LDC.64 R2, c[0x0][0x390] ;  /* 0x0000e400ff027b82 */ /* 0x000e220000000a00 */
[----:B------:R-:W-:Y:S01]  /*07a0*/  UIADD3 UR4, UPT, UPT, UR5, 0x1080, URZ ;  /* 0x0000108005047890 */ /* 0x000fe2000fffe0ff */
[----:B------:R-:W-:Y:S01]  /*07b0*/  LEA R5, R72, R73, 0x7 ;  /* 0x0000004948057211 */ /* 0x000fe200078e38ff */
[----:B------:R-:W-:Y:S02]  /*07c0*/  IMAD R13, R71, R74, R73 ;  /* 0x0000004a470d7224 */ /* 0x000fe400078e0249 */
[----:B------:R-:W-:Y:S01]  /*07d0*/  ULEA UR4, UR8, UR4, 0x18 ;  /* 0x0000000408047291 */ /* 0x000fe2000f8ec0ff */
[----:B------:R-:W-:Y:S02]  /*07e0*/  IMAD.MOV R0, RZ, RZ, -R71 ;  /* 0x000000ffff007224 */ /* 0x000fe400078e0a47 */
[----:B0-----:R-:W-:-:S03]  /*07f0*/  IMAD.WIDE.U32 R2, R5, 0x4, R2 ;  /* 0x0000000405027825 */ /* 0x001fc600078e0002 */
[----:B------:R-:W-:-:S07]  /*0800*/  LEA R5, R73, UR4, 0x2 ;  /* 0x0000000449057c11 */ /* 0x000fce000f8e10ff */
.L_x_16922:
[----:B------:R0:W2:Y:S01]  /*0810*/  LDG.E R4, desc[UR6][R2.64] ;  /* 0x0000000602047981 */ /* 0x0000a2000c1e1900 */
[----:B------:R-:W-:-:S05]  /*0820*/  VIADD R0, R0, 0x1 ;  /* 0x0000000100007836 */ /* 0x000fca0000000000 */
[----:B------:R-:W-:Y:S01]  /*0830*/  ISETP.NE.AND P2, PT, R0, RZ, PT ;  /* 0x000000ff0000720c */ /* 0x000fe20003f45270 */
[C---:B0-----:R-:W-:Y:S01]  /*0840*/  IMAD.WIDE.U32 R2, R74.reuse, 0x4, R2 ;  /* 0x000000044a027825 */ /* 0x041fe200078e0002 */
[----:B--2---:R0:W-:Y:S02]  /*0850*/  STS [R5], R4 ;  /* 0x0000000405007388 */ /* 0x0041e40000000800 */
[----:B0-----:R-:W-:-:S09]  /*0860*/  LEA R5, R74, R5, 0x2 ;  /* 0x000000054a057211 */ /* 0x001fd200078e10ff */
[----:B------:R-:W-:Y:S05]  /*0870*/  @P2 BRA `(.L_x_16922) ;  /* 0xfffffffc00e42947 */ /* 0x000fea000383ffff */
.L_x_16921:
[----:B------:R-:W-:Y:S05]  /*0880*/  BSYNC.RECONVERGENT B0 ;  /* 0x0000000000007941 */ /* 0x000fea0003800200 */
.L_x_16920:
[----:B------:R-:W-:Y:S04]  /*0890*/  BSSY.RECONVERGENT B0, `(.L_x_16923) ;  /* 0x0000021000007945 */ /* 0x000fe80003800200 */
[----:B------:R-:W-:Y:S05]  /*08a0*/  @!P1 BRA `(.L_x_16924) ;  /* 0x00000000007c9947 */ /* 0x000fea0003800000 */
[----:B------:R-:W0:Y:S01]  /*08b0*/  LDC.64 R10, c[0x0][0x390] ;  /* 0x0000e400ff0a7b82 */ /* 0x000e220000000a00 */
[----:B------:R-:W-:Y:S01]  /*08c0*/  UIADD3 UR4, UPT, UPT, UR5, 0x1080, URZ ;  /* 0x0000108005047890 */ /* 0x000fe2000fffe0ff */
[----:B------:R-:W-:-:S03]  /*08d0*/  IMAD R17, R72, 0x80, R13 ;  /* 0x0000008048117824 */ /* 0x000fc600078e020d */
[----:B------:R-:W-:Y:S01]  /*08e0*/  ULEA UR4, UR8, UR4, 0x18 ;  /* 0x0000000408047291 */ /* 0x000fe2000f8ec0ff */
[----:B------:R-:W-:Y:S01]  /*08f0*/  IMAD.IADD R19, R17, 0x1, R74 ;  /* 0x0000000111137824 */ /* 0x000fe200078e024a */
[C---:B------:R-:W-:Y:S01]  /*0900*/  LEA R21, R74.reuse, R17, 0x1 ;  /* 0x000000114a157211 */ /* 0x040fe200078e08ff */
[----:B------:R-:W-:-:S03]  /*0910*/  IMAD R23, R74, 0x3, R17 ;  /* 0x000000034a177824 */ /* 0x000fc600078e0211 */
[----:B------:R-:W-:-:S07]  /*0920*/  LEA R15, R13, UR4, 0x2 ;  /* 0x000000040d0f7c11 */ /* 0x000fce000f8e10ff */
.L_x_16925:
        /* <DEDUP_REMOVED lines=23> */
.L_x_16924:
[----:B------:R-:W-:Y:S05]  /*0aa0*/  BSYNC.RECONVERGENT B0 ;  /* 0x0000000000007941 */ /* 0x000fea0003800200 */
.L_x_16923:
[----:B------:R-:W-:Y:S06]  /*0ab0*/  BAR.SYNC.DEFER_BLOCKING 0x0 ;  /* 0x0000000000007b1d */ /* 0x000fec0000010000 */
[----:B------:R-:W-:Y:S04]  /*0ac0*/  BSSY.RECONVERGENT B0, `(.L_x_16926) ;  /* 0x000000c000007945 */ /* 0x000fe80003800200 */
[----:B------:R-:W-:Y:S05]  /*0ad0*/  @!P0 BRA `(.L_x_16927) ;  /* 0x0000000000288947 */ /* 0x000fea0003800000 */
[----:B------:R-:W-:Y:S01]  /*0ae0*/  UIADD3 UR4, UPT, UPT, UR5, 0x1280, URZ ;  /* 0x0000128005047890 */ /* 0x000fe2000fffe0ff */
[C---:B------:R-:W-:Y:S01]  /*0af0*/  IMAD R31, R71.reuse, R74, R73 ;  /* 0x0000004a471f7224 */ /* 0x040fe200078e0249 */
[----:B------:R-:W-:Y:S02]  /*0b00*/  IADD3 R0, PT, PT, -R71, RZ, RZ ;  /* 0x000000ff47007210 */ /* 0x000fe40007ffe1ff */
[----:B------:R-:W-:-:S06]  /*0b10*/  ULEA UR4, UR8, UR4, 0x18 ;  /* 0x0000000408047291 */ /* 0x000fcc000f8ec0ff */
[----:B------:R-:W-:-:S07]  /*0b20*/  LEA R3, R73, UR4, 0x2 ;  /* 0x0000000449037c11 */ /* 0x000fce000f8e10ff */
.L_x_16928:
[----:B------:R-:W-:Y:S01]  /*0b30*/  VIADD R0, R0, 0x1 ;  /* 0x0000000100007836 */ /* 0x000fe20000000000 */
[----:B------:R0:W-:Y:S04]  /*0b40*/  STS [R3], RZ ;  /* 0x000000ff03007388 */ /* 0x0001e80000000800 */
[----:B------:R-:W-:Y:S01]  /*0b50*/  ISETP.NE.AND P2, PT, R0, RZ, PT ;  /* 0x000000ff0000720c */ /* 0x000fe20003f45270 */
[----:B0-----:R-:W-:-:S12]  /*0b60*/  IMAD R3, R74, 0x4, R3 ;  /* 0x000000044a037824 */ /* 0x001fd800078e0203 */
[----:B------:R-:W-:Y:S05]  /*0b70*/  @P2 BRA `(.L_x_16928) ;  /* 0xfffffffc00ec2947 */ /* 0x000fea000383ffff */
.L_x_16927:
[----:B------:R-:W-:Y:S05]  /*0b80*/  BSYNC.RECONVERGENT B0 ;  /* 0x0000000000007941 */ /* 0x000fea0003800200 */
.L_x_16926:
[----:B------:R-:W-:Y:S04]  /*0b90*/  BSSY.RECONVERGENT B0, `(.L_x_16929) ;  /* 0x0000010000007945 */ /* 0x000fe80003800200 */
[----:B------:R-:W-:Y:S05]  /*0ba0*/  @!P1 BRA `(.L_x_16930) ;  /* 0x0000000000389947 */ /* 0x000fea0003800000 */
[----:B------:R-:W-:-:S04]  /*0bb0*/  UIADD3 UR4, UPT, UPT, UR5, 0x1280, URZ ;  /* 0x0000128005047890 */ /* 0x000fc8000fffe0ff */
[----:B------:R-:W-:-:S06]  /*0bc0*/  ULEA UR4, UR8, UR4, 0x18 ;  /* 0x0000000408047291 */ /* 0x000fcc000f8ec0ff */
[----:B------:R-:W-:-:S07]  /*0bd0*/  LEA R3, R31, UR4, 0x2 ;  /* 0x000000041f037c11 */ /* 0x000fce000f8e10ff */
.L_x_16931:
        /* <DEDUP_REMOVED lines=11> */
.L_x_16930:
[----:B------:R-:W-:Y:S05]  /*0c90*/  BSYNC.RECONVERGENT B0 ;  /* 0x0000000000007941 */ /* 0x000fea0003800200 */
.L_x_16929:
[----:B------:R-:W-:Y:S01]  /*0ca0*/  UIADD3 UR4, UPT, UPT, UR5, 0x1080, URZ ;  /* 0x0000108005047890 */ /* 0x000fe2000fffe0ff */
[C---:B------:R-:W-:Y:S01]  /*0cb0*/  IMAD.SHL.U32 R0, R73.reuse, 0x4, RZ ;  /* 0x0000000449007824 */ /* 0x040fe200078e00ff */
[----:B------:R-:W-:Y:S01]  /*0cc0*/  LOP3.LUT R3, R12, 0x180, RZ, 0xc0, !PT ;  /* 0x000001800c037812 */ /* 0x000fe200078ec0ff */
[C---:B------:R-:W-:Y:S01]  /*0cd0*/  VIADD R68, R73.reuse, 0x6 ;  /* 0x0000000649447836 */ /* 0x040fe20000000000 */
[----:B------:R-:W-:Y:S01]  /*0ce0*/  ULEA UR4, UR8, UR4, 0x18 ;  /* 0x0000000408047291 */ /* 0x000fe2000f8ec0ff */
[C---:B------:R-:W-:Y:S01]  /*0cf0*/  LOP3.LUT R70, R73.reuse, 0x1f, RZ, 0xc0, !PT ;  /* 0x0000001f49467812 */ /* 0x040fe200078ec0ff */
[----:B------:R-:W-:Y:S01]  /*0d00*/  VIADD R34, R73, 0x8 ;  /* 0x0000000849227836 */ /* 0x000fe20000000000 */
[----:B------:R-:W-:Y:S01]  /*0d10*/  LOP3.LUT R66, R3, 0x7c, R0, 0xf8, !PT ;  /* 0x0000007c03427812 */ /* 0x000fe200078ef800 */
[C---:B------:R-:W-:Y:S01]  /*0d20*/  VIADD R32, R73.reuse, 0xa ;  /* 0x0000000a49207836 */ /* 0x040fe20000000000 */
[C---:B------:R-:W-:Y:S01]  /*0d30*/  ISETP.NE.AND P4, PT, R70.reuse, 0x1f, PT ;  /* 0x0000001f4600780c */ /* 0x040fe20003f85270 */
[C---:B------:R-:W-:Y:S01]  /*0d40*/  VIADD R30, R73.reuse, 0xc ;  /* 0x0000000c491e7836 */ /* 0x040fe20000000000 */
[----:B------:R-:W-:Y:S01]  /*0d50*/  ISETP.GE.U32.AND P6, PT, R70, 0x1d, PT ;  /* 0x0000001d4600780c */ /* 0x000fe20003fc6070 */
[----:B------:R-:W-:Y:S01]  /*0d60*/  VIADD R7, R66, UR4 ;  /* 0x0000000442077c36 */ /* 0x000fe20008000000 */
[C---:B------:R-:W-:Y:S01]  /*0d70*/  ISETP.GE.U32.AND P2, PT, R70.reuse, 0x1c, PT ;  /* 0x0000001c4600780c */ /* 0x040fe20003f46070 */
[C---:B------:R-:W-:Y:S01]  /*0d80*/  VIADD R28, R73.reuse, 0xe ;  /* 0x0000000e491c7836 */ /* 0x040fe20000000000 */
[C---:B------:R-:W-:Y:S01]  /*0d90*/  ISETP.GE.U32.AND P3, PT, R70.reuse, 0x1b, PT ;  /* 0x0000001b4600780c */ /* 0x040fe20003f66070 */
[----:B------:R-:W-:Y:S01]  /*0da0*/  VIADD R26, R73, 0x16 ;  /* 0x00000016491a7836 */ /* 0x000fe20000000000 */
[----:B------:R-:W-:Y:S01]  /*0db0*/  IADD3 R35, PT, PT, R7, -0x80, RZ ;  /* 0xffffff8007237810 */ /* 0x000fe20007ffe0ff */
[C---:B------:R-:W-:Y:S01]  /*0dc0*/  VIADD R24, R73.reuse, 0x19 ;  /* 0x0000001949187836 */ /* 0x040fe20000000000 */
[C---:B------:R-:W-:Y:S01]  /*0dd0*/  ISETP.GE.U32.AND P5, PT, R70.reuse, 0x1e, PT ;  /* 0x0000001e4600780c */ /* 0x040fe20003fa6070 */
[----:B------:R-:W-:Y:S01]  /*0de0*/  VIADD R22, R73, 0xffffffff ;  /* 0xffffffff49167836 */ /* 0x000fe20000000000 */
[-C--:B------:R-:W-:Y:S01]  /*0df0*/  MOV R62, R35.reuse ;  /* 0x00000023003e7202 */ /* 0x080fe20000000f00 */
[--C-:B------:R-:W-:Y:S01]  /*0e00*/  IMAD.MOV.U32 R50, RZ, RZ, R35.reuse ;  /* 0x000000ffff327224 */ /* 0x100fe200078e0023 */
[C---:B------:R-:W-:Y:S01]  /*0e10*/  @P4 IADD3 R50, PT, PT, R7.reuse, RZ, RZ ;  /* 0x000000ff07324210 */ /* 0x040fe20007ffe0ff */
[--C-:B------:R-:W-:Y:S01]  /*0e20*/  IMAD.MOV.U32 R49, RZ, RZ, R35.reuse ;  /* 0x000000ffff317224 */ /* 0x100fe200078e0023 */
[C---:B------:R-:W-:Y:S01]  /*0e30*/  ISETP.GE.U32.AND P4, PT, R70.reuse, 0x1a, PT ;  /* 0x0000001a4600780c */ /* 0x040fe20003f86070 */
[--C-:B------:R-:W-:Y:S01]  /*0e40*/  IMAD.MOV.U32 R52, RZ, RZ, R35.reuse ;  /* 0x000000ffff347224 */ /* 0x100fe200078e0023 */
[C---:B------:R-:W-:Y:S01]  /*0e50*/  @!P2 IADD3 R62, PT, PT, R7.reuse, RZ, RZ ;  /* 0x000000ff073ea210 */ /* 0x040fe20007ffe0ff */
[----:B------:R-:W-:Y:S01]  /*0e60*/  IMAD.MOV.U32 R61, RZ, RZ, R35 ;  /* 0x000000ffff3d7224 */ /* 0x000fe200078e0023 */
[C---:B------:R-:W-:Y:S01]  /*0e70*/  ISETP.GE.U32.AND P2, PT, R70.reuse, 0x17, PT ;  /* 0x000000174600780c */ /* 0x040fe20003f46070 */
[--C-:B------:R-:W-:Y:S01]  /*0e80*/  @!P6 IMAD.MOV R52, RZ, RZ, R7.reuse ;  /* 0x000000ffff34e224 */ /* 0x100fe200078e0207 */
[C---:B------:R-:W-:Y:S01]  /*0e90*/  ISETP.GE.U32.AND P6, PT, R70.reuse, 0x18, PT ;  /* 0x000000184600780c */ /* 0x040fe20003fc6070 */
[----:B------:R-:W-:Y:S01]  /*0ea0*/  @!P3 IMAD.MOV R61, RZ, RZ, R7 ;  /* 0x000000ffff3db224 */ /* 0x000fe200078e0207 */
[C---:B------:R-:W-:Y:S01]  /*0eb0*/  ISETP.GE.U32.AND P3, PT, R70.reuse, 0x16, PT ;  /* 0x000000164600780c */ /* 0x040fe20003f66070 */
[----:B------:R-:W-:Y:S01]  /*0ec0*/  IMAD.MOV.U32 R51, RZ, RZ, R35 ;  /* 0x000000ffff337224 */ /* 0x000fe200078e0023 */
[-C--:B------:R-:W-:Y:S01]  /*0ed0*/  MOV R55, R35.reuse ;  /* 0x0000002300377202 */ /* 0x080fe20000000f00 */
[--C-:B------:R-:W-:Y:S01]  /*0ee0*/  @!P5 IMAD.MOV R51, RZ, RZ, R7.reuse ;  /* 0x000000ffff33d224 */ /* 0x100fe200078e0207 */
[-C--:B------:R-:W-:Y:S01]  /*0ef0*/  MOV R56, R35.reuse ;  /* 0x0000002300387202 */ /* 0x080fe20000000f00 */
[----:B------:R-:W-:Y:S01]  /*0f00*/  @!P4 IMAD.MOV R49, RZ, RZ, R7 ;  /* 0x000000ffff31c224 */ /* 0x000fe200078e0207 */
[C---:B------:R-:W-:Y:S01]  /*0f10*/  ISETP.GE.U32.AND P4, PT, R70.reuse, 0x15, PT ;  /* 0x000000154600780c */ /* 0x040fe20003f86070 */
[--C-:B------:R-:W-:Y:S01]  /*0f20*/  IMAD.MOV.U32 R47, RZ, RZ, R35.reuse ;  /* 0x000000ffff2f7224 */ /* 0x100fe200078e0023 */
[C---:B------:R-:W-:Y:S01]  /*0f30*/  ISETP.GE.U32.AND P5, PT, R70.reuse, 0x19, PT ;  /* 0x000000194600780c */ /* 0x040fe20003fa6070 */
[----:B------:R-:W-:Y:S01]  /*0f40*/  IMAD.MOV.U32 R57, RZ, RZ, R35 ;  /* 0x000000ffff397224 */ /* 0x000fe200078e0023 */
[-C--:B------:R-:W-:Y:S01]  /*0f50*/  MOV R48, R35.reuse ;  /* 0x0000002300307202 */ /* 0x080fe20000000f00 */
[--C-:B------:R-:W-:Y:S01]  /*0f60*/  @!P6 IMAD.MOV R47, RZ, RZ, R7.reuse ;  /* 0x000000ffff2fe224 */ /* 0x100fe200078e0207 */
[C---:B------:R-:W-:Y:S01]  /*0f70*/  ISETP.GE.U32.AND P6, PT, R70.reuse, 0x13, PT ;  /* 0x000000134600780c */ /* 0x040fe20003fc6070 */
[--C-:B------:R-:W-:Y:S01]  /*0f80*/  @!P2 IMAD.MOV R57, RZ, RZ, R7.reuse ;  /* 0x000000ffff39a224 */ /* 0x100fe200078e0207 */
[C---:B------:R-:W-:Y:S01]  /*0f90*/  ISETP.GE.U32.AND P2, PT, R70.reuse, 0x12, PT ;  /* 0x000000124600780c */ /* 0x040fe20003f46070 */
[----:B------:R-:W-:Y:S01]  /*0fa0*/  @!P3 IMAD.MOV R56, RZ, RZ, R7 ;  /* 0x000000ffff38b224 */ /* 0x000fe200078e0207 */
[C---:B------:R-:W-:Y:S01]  /*0fb0*/  ISETP.GE.U32.AND P3, PT, R70.reuse, 0x11, PT ;  /* 0x000000114600780c */ /* 0x040fe20003f66070 */
[----:B------:R-:W-:Y:S01]  /*0fc0*/  IMAD.MOV.U32 R5, RZ, RZ, R35 ;  /* 0x000000ffff057224 */ /* 0x000fe200078e0023 */
[-C--:B------:R-:W-:Y:S01]  /*0fd0*/  MOV R39, R35.reuse ;  /* 0x0000002300277202 */ /* 0x080fe20000000f00 */
[----:B------:R-:W-:Y:S01]  /*0fe0*/  @!P4 IMAD.MOV R55, RZ, RZ, R7 ;  /* 0x000000ffff37c224 */ /* 0x000fe200078e0207 */
[C---:B------:R-:W-:Y:S01]  /*0ff0*/  ISETP.GE.U32.AND P4, PT, R70.reuse, 0x10, PT ;  /* 0x000000104600780c */ /* 0x040fe20003f86070 */
[--C-:B-1----:R-:W-:Y:S01]  /*1000*/  IMAD.MOV.U32 R4, RZ, RZ, R35.reuse ;  /* 0x000000ffff047224 */ /* 0x102fe200078e0023 */
[----:B------:R-:W-:Y:S01]  /*1010*/  @!P5 IADD3 R48, PT, PT, R7, RZ, RZ ;  /* 0x000000ff0730d210 */ /* 0x000fe20007ffe0ff */
[----:B------:R-:W-:Y:S01]  /*1020*/  IMAD.MOV.U32 R2, RZ, RZ, R35 ;  /* 0x000000ffff027224 */ /* 0x000fe200078e0023 */
        /* <DEDUP_REMOVED lines=17> */
[C---:B------:R-:W-:Y:S01]  /*1140*/  VIADD R18, R73.reuse, 0x3 ;  /* 0x0000000349127836 */ /* 0x040fe20000000000 */
        /* <DEDUP_REMOVED lines=17> */
[----:B------:R-:W-:Y:S01]  /*1260*/  VIADD R14, R73, 0x12 ;  /* 0x00000012490e7836 */ /* 0x000fe20000000000 */
[-C--:B------:R-:W-:Y:S01]  /*1270*/  MOV R38, R35.reuse ;  /* 0x0000002300267202 */ /* 0x080fe20000000f00 */
        /* <DEDUP_REMOVED lines=9> */
[C---:B------:R-:W-:Y:S01]  /*1310*/  ISETP.GE.U32.AND P5, PT, R70.reuse, 0xa, PT ;  /* 0x0000000a4600780c */ /* 0x040fe20003fa6070 */
[--C-:B------:R-:W-:Y:S01]  /*1320*/  @!P3 IMAD.MOV R6, RZ, RZ, R7.reuse ;  /* 0x000000ffff06b224 */ /* 0x100fe200078e0207 */
[----:B------:R-:W-:Y:S01]  /*1330*/  @!P2 IADD3 R42, PT, PT, R7, RZ, RZ ;  /* 0x000000ff072aa210 */ /* 0x000fe20007ffe0ff */
[----:B------:R-:W0:Y:S01]  /*1340*/  LDS R57, [R57+0x24] ;  /* 0x0000240039397984 */ /* 0x000e220000000800 */
[C---:B------:R-:W-:Y:S01]  /*1350*/  LOP3.LUT P4, RZ, R73.reuse, 0x1f, RZ, 0xc0, !PT ;  /* 0x0000001f49ff7812 */ /* 0x040fe2000788c0ff */
[C---:B------:R-:W-:Y:S01]  /*1360*/  VIADD R12, R73.reuse, 0x14 ;  /* 0x00000014490c7836 */ /* 0x040fe20000000000 */
        /* <DEDUP_REMOVED lines=10> */
[----:B------:R-:W-:Y:S01]  /*1410*/  MOV R0, R35 ;  /* 0x0000002300007202 */ /* 0x000fe20000000f00 */
[--C-:B------:R-:W-:Y:S01]  /*1420*/  @!P4 IMAD.MOV R35, RZ, RZ, R7.reuse ;  /* 0x000000ffff23c224 */ /* 0x100fe200078e0207 */
[----:B------:R-:W-:Y:S01]  /*1430*/  ISETP.GE.U32.AND P5, PT, R70, 0x5, PT ;  /* 0x000000054600780c */ /* 0x000fe20003fa6070 */
[----:B------:R-:W0:Y:S01]  /*1440*/  LDS R53, [R53+0x34] ;  /* 0x0000340035357984 */ /* 0x000e220000000800 */
[----:B------:R-:W-:Y:S01]  /*1450*/  @!P6 IADD3 R3, PT, PT, R7, RZ, RZ ;  /* 0x000000ff0703e210 */ /* 0x000fe20007ffe0ff */
[----:B------:R-:W-:Y:S01]  /*1460*/  @!P2 IMAD.MOV R2, RZ, RZ, R7 ;  /* 0x000000ffff02a224 */ /* 0x000fe200078e0207 */
[----:B------:R-:W-:Y:S01]  /*1470*/  IADD3 R69, PT, PT, R73, 0x5, RZ ;  /* 0x0000000549457810 */ /* 0x000fe20007ffe0ff */
[----:B------:R-:W0:Y:S01]  /*1480*/  LDS R46, [R46+0x50] ;  /* 0x000050002e2e7984 */ /* 0x000e220000000800 */
[----:B------:R-:W-:Y:S01]  /*1490*/  @!P3 IADD3 R0, PT, PT, R7, RZ, RZ ;  /* 0x000000ff0700b210 */ /* 0x000fe20007ffe0ff */
[C---:B------:R-:W-:Y:S01]  /*14a0*/  VIADD R8, R73.reuse, 0x1c ;  /* 0x0000001c49087836 */ /* 0x040fe20000000000 */
[C---:B------:R-:W-:Y:S01]  /*14b0*/  IADD3 R67, PT, PT, R73.reuse, 0x7, RZ ;  /* 0x0000000749437810 */ /* 0x040fe20007ffe0ff */
[----:B------:R-:W0:Y:S01]  /*14c0*/  LDS R45, [R45+0x54] ;  /* 0x000054002d2d7984 */ /* 0x000e220000000800 */
[----:B------:R-:W-:-:S02]  /*14d0*/  IADD3 R33, PT, PT, R73, 0x9, RZ ;  /* 0x0000000949217810 */ /* 0x000fc40007ffe0ff */
[C---:B------:R-:W-:Y:S01]  /*14e0*/  IADD3 R31, PT, PT, R73.reuse, 0xb, RZ ;  /* 0x0000000b491f7810 */ /* 0x040fe20007ffe0ff */
[----:B------:R-:W0:Y:S01]  /*14f0*/  LDS R44, [R44+0x58] ;  /* 0x000058002c2c7984 */ /* 0x000e220000000800 */
[----:B------:R-:W-:Y:S01]  /*1500*/  @!P5 IMAD.MOV R4, RZ, RZ, R7 ;  /* 0x000000ffff04d224 */ /* 0x000fe200078e0207 */
[C---:B------:R-:W-:Y:S02]  /*1510*/  IADD3 R29, PT, PT, R73.reuse, 0xd, RZ ;  /* 0x0000000d491d7810 */ /* 0x040fe40007ffe0ff */
[----:B------:R-:W0:Y:S01]  /*1520*/  LDS R43, [R43+0x5c] ;  /* 0x00005c002b2b7984 */ /* 0x000e220000000800 */
[C---:B------:R-:W-:Y:S02]  /*1530*/  IADD3 R27, PT, PT, R73.reuse, 0x15, RZ ;  /* 0x00000015491b7810 */ /* 0x040fe40007ffe0ff */
[C---:B------:R-:W-:Y:S01]  /*1540*/  IADD3 R25, PT, PT, R73.reuse, 0x17, RZ ;  /* 0x0000001749197810 */ /* 0x040fe20007ffe0ff */
[----:B------:R-:W0:Y:S01]  /*1550*/  LDS R42, [R42+0x60] ;  /* 0x000060002a2a7984 */ /* 0x000e220000000800 */
[----:B------:R-:W-:-:S02]  /*1560*/  IADD3 R23, PT, PT, R73, 0x1d, RZ ;  /* 0x0000001d49177810 */ /* 0x000fc40007ffe0ff */
[C---:B------:R-:W-:Y:S01]  /*1570*/  SHF.L.U32 R21, R73.reuse, 0x2, RZ ;  /* 0x0000000249157819 */ /* 0x040fe200000006ff */
        /* <DEDUP_REMOVED lines=10> */
[----:B------:R-:W-:Y:S02]  /*1620*/  IADD3 R7, PT, PT, R73, 0x1e, RZ ;  /* 0x0000001e49077810 */ /* 0x000fe40007ffe0ff */
        /* <DEDUP_REMOVED lines=10> */
[----:B------:R-:W0:Y:S01]  /*16d0*/  LDS R66, [R66+UR4] ;  /* 0x0000000442427984 */ /* 0x000e220008000800 */
[----:B------:R-:W-:Y:S01]  /*16e0*/  UIADD3 UR4, UPT, UPT, UR5, 0x1280, URZ ;  /* 0x0000128005047890 */ /* 0x000fe2000fffe0ff */
[----:B------:R-:W-:Y:S02]  /*16f0*/  LOP3.LUT R30, R30, 0x1f, RZ, 0xc0, !PT ;  /* 0x0000001f1e1e7812 */ /* 0x000fe400078ec0ff */
[----:B------:R-:W0:Y:S01]  /*1700*/  LDS R52, [R41+0x38] ;  /* 0x0000380029347984 */ /* 0x000e220000000800 */
[----:B------:R-:W-:Y:S01]  /*1710*/  LOP3.LUT R29, R29, 0x1f, RZ, 0xc0, !PT ;  /* 0x0000001f1d1d7812 */ /* 0x000fe200078ec0ff */
[----:B------:R-:W-:Y:S01]  /*1720*/  ULEA UR4, UR8, UR4, 0x18 ;  /* 0x0000000408047291 */ /* 0x000fe2000f8ec0ff */
[----:B------:R-:W-:Y:S01]  /*1730*/  LOP3.LUT R28, R28, 0x1f, RZ, 0xc0, !PT ;  /* 0x0000001f1c1c7812 */ /* 0x000fe200078ec0ff */
        /* <DEDUP_REMOVED lines=26> */
[----:B-----5:R-:W-:Y:S02]  /*18e0*/  SHF.R.U32.HI R6, RZ, 0x2, R73 ;  /* 0x00000002ff067819 */ /* 0x020fe40000011649 */
[C---:B-1----:R-:W-:Y:S02]  /*18f0*/  LEA R5, R70.reuse, UR9, 0x2 ;  /* 0x0000000946057c11 */ /* 0x042fe4000f8e10ff */
[----:B--234-:R-:W-:-:S07]  /*1900*/  LOP3.LUT R4, R70, 0x10, RZ, 0x3c, !PT ;  /* 0x0000001046047812 */ /* 0x01cfce00078e3cff */
.L_x_16933:
        /* <DEDUP_REMOVED lines=67> */
.L_x_16971:
        /* <DEDUP_REMOVED lines=8> */
[----:B------:R-:W-:Y:S05]  /*1dc0*/  WARPSYNC.ALL ;  /* 0x0000000000007948 */ /* 0x000fea0003800000 */
[----:B------:R-:W-:Y:S06]  /*1dd0*/  BAR.SYNC.DEFER_BLOCKING 0x0 ;  /* 0x0000000000007b1d */ /* 0x000fec0000010000 */
[----:B------:R-:W-:Y:S04]  /*1de0*/  BSSY.RECONVERGENT B0, `(.L_x_16934) ;  /* 0x000000f000007945 */ /* 0x000fe80003800200 */
[----:B------:R-:W-:Y:S05]  /*1df0*/  @!P0 BRA `(.L_x_16935) ;  /* 0x0000000000348947 */ /* 0x000fea0003800000 */
[----:B-1----:R-:W1:Y:S01]  /*1e00*/  LDC.64 R2, c[0x0][0x3a0] ;  /* 0x0000e800ff027b82 */ /* 0x002e620000000a00 */
[--C-:B------:R-:W-:Y:S01]  /*1e10*/  IMAD R7, R72, 0x80, R73.reuse ;  /* 0x0000008048077824 */ /* 0x100fe200078e0249 */
[----:B------:R-:W-:Y:S01]  /*1e20*/  LEA R5, R73, UR4, 0x2 ;  /* 0x0000000449057c11 */ /* 0x000fe2000f8e10ff */
[C---:B------:R-:W-:Y:S01]  /*1e30*/  IMAD R73, R71.reuse, R74, R73 ;  /* 0x0000004a47497224 */ /* 0x040fe200078e0249 */
[----:B------:R-:W-:Y:S01]  /*1e40*/  IADD3 R0, PT, PT, -R71, RZ, RZ ;  /* 0x000000ff47007210 */ /* 0x000fe20007ffe1ff */
[----:B-1----:R-:W-:-:S07]  /*1e50*/  IMAD.WIDE.U32 R2, R7, 0x4, R2 ;  /* 0x0000000407027825 */ /* 0x002fce00078e0002 */
.L_x_16936:
[----:B------:R1:W2:Y:S01]  /*1e60*/  LDS R7, [R5] ;  /* 0x0000000005077984 */ /* 0x0002a20000000800 */
[----:B------:R-:W-:-:S05]  /*1e70*/  VIADD R0, R0, 0x1 ;  /* 0x0000000100007836 */ /* 0x000fca0000000000 */
[----:B------:R-:W-:Y:S02]  /*1e80*/  ISETP.NE.AND P0, PT, R0, RZ, PT ;  /* 0x000000ff0000720c */ /* 0x000fe40003f05270 */
[C---:B-1----:R-:W-:Y:S01]  /*1e90*/  LEA R5, R74.reuse, R5, 0x2 ;  /* 0x000000054a057211 */ /* 0x042fe200078e10ff */
[----:B--2---:R1:W-:Y:S02]  /*1ea0*/  STG.E desc[UR6][R2.64], R7 ;  /* 0x0000000702007986 */ /* 0x0043e4000c101906 */
[----:B-1----:R-:W-:-:S08]  /*1eb0*/  IMAD.WIDE.U32 R2, R74, 0x4, R2 ;  /* 0x000000044a027825 */ /* 0x002fd000078e0002 */
[----:B------:R-:W-:Y:S05]  /*1ec0*/  @P0 BRA `(.L_x_16936) ;  /* 0xfffffffc00e40947 */ /* 0x000fea000383ffff */
.L_x_16935:
[----:B------:R-:W-:Y:S05]  /*1ed0*/  BSYNC.RECONVERGENT B0 ;  /* 0x0000000000007941 */ /* 0x000fea0003800200 */
.L_x_16934:
[----:B------:R-:W-:Y:S05]  /*1ee0*/  @!P1 EXIT ;  /* 0x000000000000994d */ /* 0x000fea0003800000 */
[----:B------:R-:W1:Y:S01]  /*1ef0*/  LDC.64 R16, c[0x0][0x3a0] ;  /* 0x0000e800ff107b82 */ /* 0x000e620000000a00 */
[----:B------:R-:W-:Y:S01]  /*1f00*/  IMAD R21, R72, 0x80, R73 ;  /* 0x0000008048157824 */ /* 0x000fe200078e0249 */
[----:B------:R-:W-:Y:S01]  /*1f10*/  LEA R19, R73, UR4, 0x2 ;  /* 0x0000000449137c11 */ /* 0x000fe2000f8e10ff */
[----:B-1----:R-:W-:-:S04]  /*1f20*/  IMAD.WIDE.U32 R2, R74, 0x4, R16 ;  /* 0x000000044a027825 */ /* 0x002fc800078e0010 */
[----:B------:R-:W-:-:S04]  /*1f30*/  IMAD.WIDE.U32 R4, R74, 0x8, R16 ;  /* 0x000000084a047825 */ /* 0x000fc800078e0010 */
[----:B------:R-:W-:-:S07]  /*1f40*/  IMAD.WIDE.U32 R6, R74, 0xc, R16 ;  /* 0x0000000c4a067825 */ /* 0x000fce00078e0010 */
.L_x_16937:
[C---:B------:R-:W-:Y:S01]  /*1f50*/  LEA R0, R74.reuse, R19, 0x2 ;  /* 0x000000134a007211 */ /* 0x040fe200078e10ff */
[C-C-:B------:R-:W-:Y:S01]  /*1f60*/  IMAD R18, R74.reuse, 0x8, R19.reuse ;  /* 0x000000084a127824 */ /* 0x140fe200078e0213 */
[----:B--2---:R1:W2:Y:S01]  /*1f70*/  LDS R23, [R19] ;  /* 0x0000000013177984 */ /* 0x0042a20000000800 */
[C---:B------:R-:W-:Y:S01]  /*1f80*/  IMAD R20, R74.reuse, 0xc, R19 ;  /* 0x0000000c4a147824 */ /* 0x040fe200078e0213 */
[C---:B------:R-:W-:Y:S01]  /*1f90*/  LEA R73, R74.reuse, R73, 0x2 ;  /* 0x000000494a497211 */ /* 0x040fe200078e10ff */
[----:B------:R-:W-:Y:S01]  /*1fa0*/  IMAD.WIDE R14, R21, 0x4, R16 ;  /* 0x00000004150e7825 */ /* 0x000fe200078e0210 */
[----:B------:R-:W3:Y:S02]  /*1fb0*/  LDS R25, [R0] ;  /* 0x0000000000197984 */ /* 0x000ee40000000800 */
[----:B------:R-:W-:Y:S01]  /*1fc0*/  ISETP.GE.U32.AND P0, PT, R73, 0x80, PT ;  /* 0x000000804900780c */ /* 0x000fe20003f06070 */
[----:B------:R-:W-:Y:S01]  /*1fd0*/  IMAD.WIDE R8, R21, 0x4, R2 ;  /* 0x0000000415087825 */ /* 0x000fe200078e0202 */
[----:B------:R-:W4:Y:S01]  /*1fe0*/  LDS R27, [R18] ;  /* 0x00000000121b7984 */ /* 0x000f220000000800 */
[----:B-1----:R-:W-:-:S02]  /*1ff0*/  LEA R19, R74, R19, 0x4 ;  /* 0x000000134a137211 */ /* 0x002fc400078e20ff */
[C---:B------:R-:W-:Y:S01]  /*2000*/  IMAD.WIDE R10, R21.reuse, 0x4, R4 ;  /* 0x00000004150a7825 */ /* 0x040fe200078e0204 */
[----:B------:R-:W1:Y:S03]  /*2010*/  LDS R29, [R20] ;  /* 0x00000000141d7984 */ /* 0x000e660000000800 */
[----:B------:R-:W-:-:S04]  /*2020*/  IMAD.WIDE R12, R21, 0x4, R6 ;  /* 0x00000004150c7825 */ /* 0x000fc800078e0206 */
[----:B------:R-:W-:Y:S01]  /*2030*/  IMAD R21, R74, 0x4, R21 ;  /* 0x000000044a157824 */ /* 0x000fe200078e0215 */
[----:B--2---:R2:W-:Y:S04]  /*2040*/  STG.E desc[UR6][R14.64], R23 ;  /* 0x000000170e007986 */ /* 0x0045e8000c101906 */
[----:B---3--:R2:W-:Y:S04]  /*2050*/  STG.E desc[UR6][R8.64], R25 ;  /* 0x0000001908007986 */ /* 0x0085e8000c101906 */
[----:B----4-:R2:W-:Y:S04]  /*2060*/  STG.E desc[UR6][R10.64], R27 ;  /* 0x0000001b0a007986 */ /* 0x0105e8000c101906 */
[----:B-1----:R2:W-:Y:S01]  /*2070*/  STG.E desc[UR6][R12.64], R29 ;  /* 0x0000001d0c007986 */ /* 0x0025e2000c101906 */
[----:B------:R-:W-:Y:S05]  /*2080*/  @!P0 BRA `(.L_x_16937) ;  /* 0xfffffffc00b08947 */ /* 0x000fea000383ffff */
[----:B------:R-:W-:Y:S05]  /*2090*/  EXIT ;  /* 0x000000000000794d */ /* 0x000fea0003800000 */
.L_x_16932:
[----:B------:R-:W-:Y:S01]  /*20a0*/  HFMA2 R3, -RZ, RZ, 0, 1.847743988037109375e-06 ;  /* 0x0000001fff037431 */ /* 0x000fe200000001ff */
[----:B------:R-:W-:Y:S01]  /*20b0*/  BSSY B0, `(.L_x_16938) ;  /* 0x0000006000007945 */ /* 0x000fe20003800000 */
[----:B------:R-:W-:Y:S02]  /*20c0*/  IMAD.MOV.U32 R2, RZ, RZ, R70 ;  /* 0x000000ffff027224 */ /* 0x000fe400078e0046 */
[----:B------:R-:W-:-:S07]  /*20d0*/  IMAD.MOV.U32 R0, RZ, RZ, -0x1 ;  /* 0xffffffffff007424 */ /* 0x000fce00078e00ff */
[----:B01----:R-:W-:Y:S05]  /*20e0*/  WARPSYNC.COLLECTIVE R0, `(.L_x_16939) ;  /* 0x0000000000087348 */ /* 0x003fea0003c00000 */
[----:B-1----:R1:W2:Y:S02]  /*20f0*/  SHFL.IDX P2, R0, R75, R2, R3 ;  /* 0x000000024b007389 */ /* 0x0022a40000040003 */
[----:B012---:R-:W-:Y:S05]  /*2100*/  ENDCOLLECTIVE ;  /* 0x000000000000791b */ /* 0x007fea0003800000 */
.L_x_16939:
[----:B------:R-:W-:Y:S05]  /*2110*/  BSYNC B0 ;  /* 0x0000000000007941 */ /* 0x000fea0003800000 */
.L_x_16938:
        /* <DEDUP_REMOVED lines=8> */
.L_x_16940:
[----:B------:R-:W-:Y:S01]  /*21a0*/  MOV R2, R19 ;  /* 0x0000001300027202 */ /* 0x000fe20000000f00 */
[----:B------:R-:W-:Y:S02]  /*21b0*/  IMAD R77, R65, R0, R76 ;  /* 0x00000000414d7224 */ /* 0x000fe400078e024c */
[----:B------:R-:W-:-:S07]  /*21c0*/  IMAD.MOV.U32 R0, RZ, RZ, -0x1 ;  /* 0xffffffffff007424 */ /* 0x000fce00078e00ff */
[----:B------:R-:W-:Y:S05]  /*21d0*/  WARPSYNC.COLLECTIVE R0, `(.L_x_16941) ;  /* 0x0000000000087348 */ /* 0x000fea0003c00000 */
[----:B------:R0:W1:Y:S02]  /*21e0*/  SHFL.IDX P2, R0, R75, R2, R3 ;  /* 0x000000024b007389 */ /* 0x0000640000040003 */
[----:B01----:R-:W-:Y:S05]  /*21f0*/  ENDCOLLECTIVE ;  /* 0x000000000000791b */ /* 0x003fea0003800000 */
.L_x_16941:
[----:B------:R-:W-:Y:S01]  /*2200*/  IMAD.MOV.U32 R2, RZ, RZ, R18 ;  /* 0x000000ffff027224 */ /* 0x000fe200078e0012 */
[----:B------:R-:W-:Y:S02]  /*2210*/  MOV R76, R0 ;  /* 0x00000000004c7202 */ /* 0x000fe40000000f00 */
[----:B------:R-:W-:-:S03]  /*2220*/  MOV R0, 0xffffffff ;  /* 0xffffffff00007802 */ /* 0x000fc60000000f00 */
[----:B------:R-:W-:-:S07]  /*2230*/  IMAD R76, R64, R76, R77 ;  /* 0x0000004c404c7224 */ /* 0x000fce00078e024d */
[----:B------:R-:W-:Y:S05]  /*2240*/  WARPSYNC.COLLECTIVE R0, `(.L_x_16942) ;  /* 0x0000000000087348 */ /* 0x000fea0003c00000 */
[----:B------:R0:W1:Y:S02]  /*2250*/  SHFL.IDX P2, R0, R75, R2, R3 ;  /* 0x000000024b007389 */ /* 0x0000640000040003 */
[----:B01----:R-:W-:Y:S05]  /*2260*/  ENDCOLLECTIVE ;  /* 0x000000000000791b */ /* 0x003fea0003800000 */
.L_x_16942:
[----:B------:R-:W-:Y:S01]  /*2270*/  MOV R2, R17 ;  /* 0x0000001100027202 */ /* 0x000fe20000000f00 */
[----:B------:R-:W-:Y:S02]  /*2280*/  IMAD.MOV.U32 R77, RZ, RZ, R0 ;  /* 0x000000ffff4d7224 */ /* 0x000fe400078e0000 */
[----:B------:R-:W-:Y:S02]  /*2290*/  IMAD.MOV.U32 R0, RZ, RZ, -0x1 ;  /* 0xffffffffff007424 */ /* 0x000fe400078e00ff */
[----:B------:R-:W-:-:S07]  /*22a0*/  IMAD R77, R63, R77, R76 ;  /* 0x0000004d3f4d7224 */ /* 0x000fce00078e024c */
[----:B------:R-:W-:Y:S05]  /*22b0*/  WARPSYNC.COLLECTIVE R0, `(.L_x_16943) ;  /* 0x0000000000087348 */ /* 0x000fea0003c00000 */
[----:B------:R0:W1:Y:S02]  /*22c0*/  SHFL.IDX P2, R0, R75, R2, R3 ;  /* 0x000000024b007389 */ /* 0x0000640000040003 */
[----:B01----:R-:W-:Y:S05]  /*22d0*/  ENDCOLLECTIVE ;  /* 0x000000000000791b */ /* 0x003fea0003800000 */
.L_x_16943:
[----:B------:R-:W-:Y:S01]  /*22e0*/  IMAD.MOV.U32 R2, RZ, RZ, R69 ;  /* 0x000000ffff027224 */ /* 0x000fe200078e0045 */
[----:B------:R-:W-:Y:S02]  /*22f0*/  MOV R76, R0 ;  /* 0x00000000004c7202 */ /* 0x000fe40000000f00 */
[----:B------:R-:W-:-:S03]  /*2300*/  MOV R0, 0xffffffff ;  /* 0xffffffff00007802 */ /* 0x000fc60000000f00 */
[----:B------:R-:W-:-:S07]  /*2310*/  IMAD R76, R62, R76, R77 ;  /* 0x0000004c3e4c7224 */ /* 0x000fce00078e024d */
[----:B------:R-:W-:Y:S05]  /*2320*/  WARPSYNC.COLLECTIVE R0, `(.L_x_16944) ;  /* 0x0000000000087348 */ /* 0x000fea0003c00000 */
[----:B------:R0:W1:Y:S02]  /*2330*/  SHFL.IDX P2, R0, R75, R2, R3 ;  /* 0x000000024b007389 */ /* 0x0000640000040003 */
[----:B01----:R-:W-:Y:S05]  /*2340*/  ENDCOLLECTIVE ;  /* 0x000000000000791b */ /* 0x003fea0003800000 */
.L_x_16944:
[----:B------:R-:W-:Y:S01]  /*2350*/  MOV R2, R68 ;  /* 0x0000004400027202 */ /* 0x000fe20000000f00 */
[----:B------:R-:W-:Y:S02]  /*2360*/  IMAD.MOV.U32 R77, RZ, RZ, R0 ;  /* 0x000000ffff4d7224 */ /* 0x000fe400078e0000 */
[----:B------:R-:W-:Y:S02]  /*2370*/  IMAD.MOV.U32 R0, RZ, RZ, -0x1 ;  /* 0xffffffffff007424 */ /* 0x000fe400078e00ff */
[----:B------:R-:W-:-:S07]  /*2380*/  IMAD R77, R61, R77, R76 ;  /* 0x0000004d3d4d7224 */ /* 0x000fce00078e024c */
[----:B------:R-:W-:Y:S05]  /*2390*/  WARPSYNC.COLLECTIVE R0, `(.L_x_16945) ;  /* 0x0000000000087348 */ /* 0x000fea0003c00000 */
[----:B------:R0:W1:Y:S02]  /*23a0*/  SHFL.IDX P2, R0, R75, R2, R3 ;  /* 0x000000024b007389 */ /* 0x0000640000040003 */
[----:B01----:R-:W-:Y:S05]  /*23b0*/  ENDCOLLECTIVE ;  /* 0x000000000000791b */ /* 0x003fea0003800000 */
.L_x_16945:
[----:B------:R-:W-:Y:S01]  /*23c0*/  IMAD.MOV.U32 R2, RZ, RZ, R67 ;  /* 0x000000ffff027224 */ /* 0x000fe200078e0043 */
[----:B------:R-:W-:Y:S02]  /*23d0*/  MOV R76, R0 ;  /* 0x00000000004c7202 */ /* 0x000fe40000000f00 */
[----:B------:R-:W-:-:S03]  /*23e0*/  MOV R0, 0xffffffff ;  /* 0xffffffff00007802 */ /* 0x000fc60000000f00 */
[----:B------:R-:W-:-:S07]  /*23f0*/  IMAD R76, R60, R76, R77 ;  /* 0x0000004c3c4c7224 */ /* 0x000fce00078e024d */
[----:B------:R-:W-:Y:S05]  /*2400*/  WARPSYNC.COLLECTIVE R0, `(.L_x_16946) ;  /* 0x0000000000087348 */ /* 0x000fea0003c00000 */
[----:B------:R0:W1:Y:S02]  /*2410*/  SHFL.IDX P2, R0, R75, R2, R3 ;  /* 0x000000024b007389 */ /* 0x0000640000040003 */
[----:B01----:R-:W-:Y:S05]  /*2420*/  ENDCOLLECTIVE ;  /* 0x000000000000791b */ /* 0x003fea0003800000 */
.L_x_16946:
[----:B------:R-:W-:Y:S01]  /*2430*/  MOV R2, R34 ;  /* 0x0000002200027202 */ /* 0x000fe20000000f00 */
[----:B------:R-:W-:Y:S02]  /*2440*/  IMAD.MOV.U32 R77, RZ, RZ, R0 ;  /* 0x000000ffff4d7224 */ /* 0x000fe400078e0000 */
[----:B------:R-:W-:Y:S02]  /*2450*/  IMAD.MOV.U32 R0, RZ, RZ, -0x1 ;  /* 0xffffffffff007424 */ /* 0x000fe400078e00ff */
[----:B------:R-:W-:-:S07]  /*2460*/  IMAD R77, R59, R77, R76 ;  /* 0x0000004d3b4d7224 */ /* 0x000fce00078e024c */
[----:B------:R-:W-:Y:S05]  /*2470*/  WARPSYNC.COLLECTIVE R0, `(.L_x_16947) ;  /* 0x0000000000087348 */ /* 0x000fea0003c00000 */
[----:B------:R0:W1:Y:S02]  /*2480*/  SHFL.IDX P2, R0, R75, R2, R3 ;  /* 0x000000024b007389 */ /* 0x0000640000040003 */
[----:B01----:R-:W-:Y:S05]  /*2490*/  ENDCOLLECTIVE ;  /* 0x000000000000791b */ /* 0x003fea0003800000 */
.L_x_16947:
[----:B------:R-:W-:Y:S01]  /*24a0*/  IMAD.MOV.U32 R2, RZ, RZ, R33 ;  /* 0x000000ffff027224 */ /* 0x000fe200078e0021 */
[----:B------:R-:W-:Y:S02]  /*24b0*/  MOV R76, R0 ;  /* 0x00000000004c7202 */ /* 0x000fe40000000f00 */
[----:B------:R-:W-:-:S03]  /*24c0*/  MOV R0, 0xffffffff ;  /* 0xffffffff00007802 */ /* 0x000fc60000000f00 */
[----:B------:R-:W-:-:S07]  /*24d0*/  IMAD R76, R58, R76, R77 ;  /* 0x0000004c3a4c7224 */ /* 0x000fce00078e024d */
[----:B------:R-:W-:Y:S05]  /*24e0*/  WARPSYNC.COLLECTIVE R0, `(.L_x_16948) ;  /* 0x0000000000087348 */ /* 0x000fea0003c00000 */
[----:B------:R0:W1:Y:S02]  /*24f0*/  SHFL.IDX P2, R0, R75, R2, R3 ;  /* 0x000000024b007389 */ /* 0x0000640000040003 */
[----:B01----:R-:W-:Y:S05]  /*2500*/  ENDCOLLECTIVE ;  /* 0x000000000000791b */ /* 0x003fea0003800000 */
.L_x_16948:
[----:B------:R-:W-:Y:S01]  /*2510*/  MOV R2, R32 ;  /* 0x0000002000027202 */ /* 0x000fe20000000f00 */
[----:B------:R-:W-:Y:S02]  /*2520*/  IMAD.MOV.U32 R77, RZ, RZ, R0 ;  /* 0x000000ffff4d7224 */ /* 0x000fe400078e0000 */
[----:B------:R-:W-:Y:S02]  /*2530*/  IMAD.MOV.U32 R0, RZ, RZ, -0x1 ;  /* 0xffffffffff007424 */ /* 0x000fe400078e00ff */
[----:B------:R-:W-:-:S07]  /*2540*/  IMAD R77, R57, R77, R76 ;  /* 0x0000004d394d7224 */ /* 0x000fce00078e024c */
[----:B------:R-:W-:Y:S05]  /*2550*/  WARPSYNC.COLLECTIVE R0, `(.L_x_16949) ;  /* 0x0000000000087348 */ /* 0x000fea0003c00000 */
[----:B------:R0:W1:Y:S02]  /*2560*/  SHFL.IDX P2, R0, R75, R2, R3 ;  /* 0x000000024b007389 */ /* 0x0000640000040003 */
[----:B01----:R-:W-:Y:S05]  /*2570*/  ENDCOLLECTIVE ;  /* 0x000000000000791b */ /* 0x003fea0003800000 */
.L_x_16949:
[----:B------:R-:W-:Y:S01]  /*2580*/  IMAD.MOV.U32 R2, RZ, RZ, R31 ;  /* 0x000000ffff027224 */ /* 0x000fe200078e001f */
[----:B------:R-:W-:Y:S02]  /*2590*/  MOV R76, R0 ;  /* 0x00000000004c7202 */ /* 0x000fe40000000f00 */
[----:B------:R-:W-:-:S03]  /*25a0*/  MOV R0, 0xffffffff ;  /* 0xffffffff00007802 */ /* 0x000fc60000000f00 */
[----:B------:R-:W-:-:S07]  /*25b0*/  IMAD R76, R56, R76, R77 ;  /* 0x0000004c384c7224 */ /* 0x000fce00078e024d */
[----:B------:R-:W-:Y:S05]  /*25c0*/  WARPSYNC.COLLECTIVE R0, `(.L_x_16950) ;  /* 0x0000000000087348 */ /* 0x000fea0003c00000 */
[----:B------:R0:W1:Y:S02]  /*25d0*/  SHFL.IDX P2, R0, R75, R2, R3 ;  /* 0x000000024b007389 */ /* 0x0000640000040003 */
[----:B01----:R-:W-:Y:S05]  /*25e0*/  ENDCOLLECTIVE ;  /* 0x000000000000791b */ /* 0x003fea0003800000 */
.L_x_16950:
[----:B------:R-:W-:Y:S01]  /*25f0*/  MOV R2, R30 ;  /* 0x0000001e00027202 */ /* 0x000fe20000000f00 */
[----:B------:R-:W-:Y:S02]  /*2600*/  IMAD.MOV.U32 R77, RZ, RZ, R0 ;  /* 0x000000ffff4d7224 */ /* 0x000fe400078e0000 */
[----:B------:R-:W-:Y:S02]  /*2610*/  IMAD.MOV.U32 R0, RZ, RZ, -0x1 ;  /* 0xffffffffff007424 */ /* 0x000fe400078e00ff */
[----:B------:R-:W-:-:S07]  /*2620*/  IMAD R77, R55, R77, R76 ;  /* 0x0000004d374d7224 */ /* 0x000fce00078e024c */
[----:B------:R-:W-:Y:S05]  /*2630*/  WARPSYNC.COLLECTIVE R0, `(.L_x_16951) ;  /* 0x0000000000087348 */ /* 0x000fea0003c00000 */
[----:B------:R0:W1:Y:S02]  /*2640*/  SHFL.IDX P2, R0, R75, R2, R3 ;  /* 0x000000024b007389 */ /* 0x0000640000040003 */
[----:B01----:R-:W-:Y:S05]  /*2650*/  ENDCOLLECTIVE ;  /* 0x000000000000791b */ /* 0x003fea0003800000 */
.L_x_16951:
[----:B------:R-:W-:Y:S01]  /*2660*/  IMAD.MOV.U32 R2, RZ, RZ, R29 ;  /* 0x000000ffff027224 */ /* 0x000fe200078e001d */
[----:B------:R-:W-:Y:S02]  /*2670*/  MOV R76, R0 ;  /* 0x00000000004c7202 */ /* 0x000fe40000000f00 */
[----:B------:R-:W-:-:S03]  /*2680*/  MOV R0, 0xffffffff ;  /* 0xffffffff00007802 */ /* 0x000fc60000000f00 */
[----:B------:R-:W-:-:S07]  /*2690*/  IMAD R76, R54, R76, R77 ;  /* 0x0000004c364c7224 */ /* 0x000fce00078e024d */
[----:B------:R-:W-:Y:S05]  /*26a0*/  WARPSYNC.COLLECTIVE R0, `(.L_x_16952) ;  /* 0x0000000000087348 */ /* 0x000fea0003c00000 */
[----:B------:R0:W1:Y:S02]  /*26b0*/  SHFL.IDX P2, R0, R75, R2, R3 ;  /* 0x000000024b007389 */ /* 0x0000640000040003 */
[----:B01----:R-:W-:Y:S05]  /*26c0*/  ENDCOLLECTIVE ;  /* 0x000000000000791b */ /* 0x003fea0003800000 */
.L_x_16952:
[----:B------:R-:W-:Y:S01]  /*26d0*/  MOV R2, R28 ;  /* 0x0000001c00027202 */ /* 0x000fe20000000f00 */
[----:B------:R-:W-:Y:S02]  /*26e0*/  IMAD.MOV.U32 R77, RZ, RZ, R0 ;  /* 0x000000ffff4d7224 */ /* 0x000fe400078e0000 */
[----:B------:R-:W-:Y:S02]  /*26f0*/  IMAD.MOV.U32 R0, RZ, RZ, -0x1 ;  /* 0xffffffffff007424 */ /* 0x000fe400078e00ff */
[----:B------:R-:W-:-:S07]  /*2700*/  IMAD R77, R53, R77, R76 ;  /* 0x0000004d354d7224 */ /* 0x000fce00078e024c */
[----:B------:R-:W-:Y:S05]  /*2710*/  WARPSYNC.COLLECTIVE R0, `(.L_x_16953) ;  /* 0x0000000000087348 */ /* 0x000fea0003c00000 */
[----:B------:R0:W1:Y:S02]  /*2720*/  SHFL.IDX P2, R0, R75, R2, R3 ;  /* 0x000000024b007389 */ /* 0x0000640000040003 */
[----:B01----:R-:W-:Y:S05]  /*2730*/  ENDCOLLECTIVE ;  /* 0x000000000000791b */ /* 0x003fea0003800000 */
.L_x_16953:
[----:B------:R-:W-:Y:S01]  /*2740*/  IMAD.MOV.U32 R2, RZ, RZ, R16 ;  /* 0x000000ffff027224 */ /* 0x000fe200078e0010 */
[----:B------:R-:W-:Y:S02]  /*2750*/  MOV R76, R0 ;  /* 0x00000000004c7202 */ /* 0x000fe40000000f00 */
[----:B------:R-:W-:-:S03]  /*2760*/  MOV R0, 0xffffffff ;  /* 0xffffffff00007802 */ /* 0x000fc60000000f00 */
[----:B------:R-:W-:-:S07]  /*2770*/  IMAD R76, R52, R76, R77 ;  /* 0x0000004c344c7224 */ /* 0x000fce00078e024d */
[----:B------:R-:W-:Y:S05]  /*2780*/  WARPSYNC.COLLECTIVE R0, `(.L_x_16954) ;  /* 0x0000000000087348 */ /* 0x000fea0003c00000 */
[----:B------:R0:W1:Y:S02]  /*2790*/  SHFL.IDX P2, R0, R75, R2, R3 ;  /* 0x000000024b007389 */ /* 0x0000640000040003 */
[----:B01----:R-:W-:Y:S05]  /*27a0*/  ENDCOLLECTIVE ;  /* 0x000000000000791b */ /* 0x003fea0003800000 */
.L_x_16954:
[----:B------:R-:W-:Y:S01]  /*27b0*/  MOV R2, R4 ;  /* 0x0000000400027202 */ /* 0x000fe20000000f00 */
[----:B------:R-:W-:Y:S02]  /*27c0*/  IMAD.MOV.U32 R77, RZ, RZ, R0 ;  /* 0x000000ffff4d7224 */ /* 0x000fe400078e0000 */
[----:B------:R-:W-:Y:S02]  /*27d0*/  IMAD.MOV.U32 R0, RZ, RZ, -0x1 ;  /* 0xffffffffff007424 */ /* 0x000fe400078e00ff */
[----:B------:R-:W-:-:S07]  /*27e0*/  IMAD R77, R51, R77, R76 ;  /* 0x0000004d334d7224 */ /* 0x000fce00078e024c */
[----:B------:R-:W-:Y:S05]  /*27f0*/  WARPSYNC.COLLECTIVE R0, `(.L_x_16955) ;  /* 0x0000000000087348 */ /* 0x000fea0003c00000 */
[----:B------:R0:W1:Y:S02]  /*2800*/  SHFL.IDX P2, R0, R75, R2, R3 ;  /* 0x000000024b007389 */ /* 0x0000640000040003 */
[----:B01----:R-:W-:Y:S05]  /*2810*/  ENDCOLLECTIVE ;  /* 0x000000000000791b */ /* 0x003fea0003800000 */
.L_x_16955:
[----:B------:R-:W-:Y:S01]  /*2820*/  IMAD.MOV.U32 R2, RZ, RZ, R15 ;  /* 0x000000ffff027224 */ /* 0x000fe200078e000f */
[----:B------:R-:W-:Y:S02]  /*2830*/  MOV R76, R0 ;  /* 0x00000000004c7202 */ /* 0x000fe40000000f00 */
[----:B------:R-:W-:-:S03]  /*2840*/  MOV R0, 0xffffffff ;  /* 0xffffffff00007802 */ /* 0x000fc60000000f00 */
[----:B------:R-:W-:-:S07]  /*2850*/  IMAD R76, R50, R76, R77 ;  /* 0x0000004c324c7224 */ /* 0x000fce00078e024d */
[----:B------:R-:W-:Y:S05]  /*2860*/  WARPSYNC.COLLECTIVE R0, `(.L_x_16956) ;  /* 0x0000000000087348 */ /* 0x000fea0003c00000 */
[----:B------:R0:W1:Y:S02]  /*2870*/  SHFL.IDX P2, R0, R75, R2, R3 ;  /* 0x000000024b007389 */ /* 0x0000640000040003 */
[----:B01----:R-:W-:Y:S05]  /*2880*/  ENDCOLLECTIVE ;  /* 0x000000000000791b */ /* 0x003fea0003800000 */
.L_x_16956:
[----:B------:R-:W-:Y:S01]  /*2890*/  MOV R2, R14 ;  /* 0x0000000e00027202 */ /* 0x000fe20000000f00 */
[----:B------:R-:W-:Y:S02]  /*28a0*/  IMAD.MOV.U32 R77, RZ, RZ, R0 ;  /* 0x000000ffff4d7224 */ /* 0x000fe400078e0000 */
[----:B------:R-:W-:Y:S02]  /*28b0*/  IMAD.MOV.U32 R0, RZ, RZ, -0x1 ;  /* 0xffffffffff007424 */ /* 0x000fe400078e00ff */
[----:B------:R-:W-:-:S07]  /*28c0*/  IMAD R77, R49, R77, R76 ;  /* 0x0000004d314d7224 */ /* 0x000fce00078e024c */
[----:B------:R-:W-:Y:S05]  /*28d0*/  WARPSYNC.COLLECTIVE R0, `(.L_x_16957) ;  /* 0x0000000000087348 */ /* 0x000fea0003c00000 */
[----:B------:R0:W1:Y:S02]  /*28e0*/  SHFL.IDX P2, R0, R75, R2, R3 ;  /* 0x000000024b007389 */ /* 0x0000640000040003 */
[----:B01----:R-:W-:Y:S05]  /*28f0*/  ENDCOLLECTIVE ;  /* 0x000000000000791b */ /* 0x003fea0003800000 */
.L_x_16957:
[----:B------:R-:W-:Y:S01]  /*2900*/  IMAD.MOV.U32 R2, RZ, RZ, R13 ;  /* 0x000000ffff027224 */ /* 0x000fe200078e000d */
[----:B------:R-:W-:Y:S02]  /*2910*/  MOV R76, R0 ;  /* 0x00000000004c7202 */ /* 0x000fe40000000f00 */
[----:B------:R-:W-:-:S03]  /*2920*/  MOV R0, 0xffffffff ;  /* 0xffffffff00007802 */ /* 0x000fc60000000f00 */
[----:B------:R-:W-:-:S07]  /*2930*/  IMAD R76, R48, R76, R77 ;  /* 0x0000004c304c7224 */ /* 0x000fce00078e024d */
[----:B------:R-:W-:Y:S05]  /*2940*/  WARPSYNC.COLLECTIVE R0, `(.L_x_16958) ;  /* 0x0000000000087348 */ /* 0x000fea0003c00000 */
[----:B------:R0:W1:Y:S02]  /*2950*/  SHFL.IDX P2, R0, R75, R2, R3 ;  /* 0x000000024b007389 */ /* 0x0000640000040003 */
[----:B01----:R-:W-:Y:S05]  /*2960*/  ENDCOLLECTIVE ;  /* 0x000000000000791b */ /* 0x003fea0003800000 */
.L_x_16958:
[----:B------:R-:W-:Y:S01]  /*2970*/  MOV R2, R12 ;  /* 0x0000000c00027202 */ /* 0x000fe20000000f00 */
[----:B------:R-:W-:Y:S02]  /*2980*/  IMAD.MOV.U32 R77, RZ, RZ, R0 ;  /* 0x000000ffff4d7224 */ /* 0x000fe400078e0000 */
[----:B------:R-:W-:Y:S02]  /*2990*/  IMAD.MOV.U32 R0, RZ, RZ, -0x1 ;  /* 0xffffffffff007424 */ /* 0x000fe400078e00ff */
[----:B------:R-:W-:-:S07]  /*29a0*/  IMAD R77, R47, R77, R76 ;  /* 0x0000004d2f4d7224 */ /* 0x000fce00078e024c */
[----:B------:R-:W-:Y:S05]  /*29b0*/  WARPSYNC.COLLECTIVE R0, `(.L_x_16959) ;  /* 0x0000000000087348 */ /* 0x000fea0003c00000 */
[----:B------:R0:W1:Y:S02]  /*29c0*/  SHFL.IDX P2, R0, R75, R2, R3 ;  /* 0x000000024b007389 */ /* 0x0000640000040003 */
[----:B01----:R-:W-:Y:S05]  /*29d0*/  ENDCOLLECTIVE ;  /* 0x000000000000791b */ /* 0x003fea0003800000 */
.L_x_16959:
[----:B------:R-:W-:Y:S01]  /*29e0*/  IMAD.MOV.U32 R2, RZ, RZ, R27 ;  /* 0x000000ffff027224 */ /* 0x000fe200078e001b */
[----:B------:R-:W-:Y:S02]  /*29f0*/  MOV R76, R0 ;  /* 0x00000000004c7202 */ /* 0x000fe40000000f00 */
[----:B------:R-:W-:-:S03]  /*2a00*/  MOV R0, 0xffffffff ;  /* 0xffffffff00007802 */ /* 0x000fc60000000f00 */
[----:B------:R-:W-:-:S07]  /*2a10*/  IMAD R76, R46, R76, R77 ;  /* 0x0000004c2e4c7224 */ /* 0x000fce00078e024d */
[----:B------:R-:W-:Y:S05]  /*2a20*/  WARPSYNC.COLLECTIVE R0, `(.L_x_16960) ;  /* 0x0000000000087348 */ /* 0x000fea0003c00000 */
[----:B------:R0:W1:Y:S02]  /*2a30*/  SHFL.IDX P2, R0, R75, R2, R3 ;  /* 0x000000024b007389 */ /* 0x0000640000040003 */
[----:B01----:R-:W-:Y:S05]  /*2a40*/  ENDCOLLECTIVE ;  /* 0x000000000000791b */ /* 0x003fea0003800000 */
.L_x_16960:
[----:B------:R-:W-:Y:S01]  /*2a50*/  MOV R2, R26 ;  /* 0x0000001a00027202 */ /* 0x000fe20000000f00 */
[----:B------:R-:W-:Y:S02]  /*2a60*/  IMAD.MOV.U32 R77, RZ, RZ, R0 ;  /* 0x000000ffff4d7224 */ /* 0x000fe400078e0000 */
[----:B------:R-:W-:Y:S02]  /*2a70*/  IMAD.MOV.U32 R0, RZ, RZ, -0x1 ;  /* 0xffffffffff007424 */ /* 0x000fe400078e00ff */
[----:B------:R-:W-:-:S07]  /*2a80*/  IMAD R77, R45, R77, R76 ;  /* 0x0000004d2d4d7224 */ /* 0x000fce00078e024c */
[----:B------:R-:W-:Y:S05]  /*2a90*/  WARPSYNC.COLLECTIVE R0, `(.L_x_16961) ;  /* 0x0000000000087348 */ /* 0x000fea0003c00000 */
[----:B------:R0:W1:Y:S02]  /*2aa0*/  SHFL.IDX P2, R0, R75, R2, R3 ;  /* 0x000000024b007389 */ /* 0x0000640000040003 */
[----:B01----:R-:W-:Y:S05]  /*2ab0*/  ENDCOLLECTIVE ;  /* 0x000000000000791b */ /* 0x003fea0003800000 */
.L_x_16961:
[----:B------:R-:W-:Y:S01]  /*2ac0*/  IMAD.MOV.U32 R2, RZ, RZ, R25 ;  /* 0x000000ffff027224 */ /* 0x000fe200078e0019 */
[----:B------:R-:W-:Y:S02]  /*2ad0*/  MOV R76, R0 ;  /* 0x00000000004c7202 */ /* 0x000fe40000000f00 */
[----:B------:R-:W-:-:S03]  /*2ae0*/  MOV R0, 0xffffffff ;  /* 0xffffffff00007802 */ /* 0x000fc60000000f00 */
[----:B------:R-:W-:-:S07]  /*2af0*/  IMAD R76, R44, R76, R77 ;  /* 0x0000004c2c4c7224 */ /* 0x000fce00078e024d */
[----:B------:R-:W-:Y:S05]  /*2b00*/  WARPSYNC.COLLECTIVE R0, `(.L_x_16962) ;  /* 0x0000000000087348 */ /* 0x000fea0003c00000 */
[----:B------:R0:W1:Y:S02]  /*2b10*/  SHFL.IDX P2, R0, R75, R2, R3 ;  /* 0x000000024b007389 */ /* 0x0000640000040003 */
[----:B01----:R-:W-:Y:S05]  /*2b20*/  ENDCOLLECTIVE ;  /* 0x000000000000791b */ /* 0x003fea0003800000 */
.L_x_16962:
[----:B------:R-:W-:Y:S01]  /*2b30*/  MOV R2, R11 ;  /* 0x0000000b00027202 */ /* 0x000fe20000000f00 */
[----:B------:R-:W-:Y:S02]  /*2b40*/  IMAD.MOV.U32 R77, RZ, RZ, R0 ;  /* 0x000000ffff4d7224 */ /* 0x000fe400078e0000 */
[----:B------:R-:W-:Y:S02]  /*2b50*/  IMAD.MOV.U32 R0, RZ, RZ, -0x1 ;  /* 0xffffffffff007424 */ /* 0x000fe400078e00ff */
[----:B------:R-:W-:-:S07]  /*2b60*/  IMAD R77, R43, R77, R76 ;  /* 0x0000004d2b4d7224 */ /* 0x000fce00078e024c */
[----:B------:R-:W-:Y:S05]  /*2b70*/  WARPSYNC.COLLECTIVE R0, `(.L_x_16963) ;  /* 0x0000000000087348 */ /* 0x000fea0003c00000 */
[----:B------:R0:W1:Y:S02]  /*2b80*/  SHFL.IDX P2, R0, R75, R2, R3 ;  /* 0x000000024b007389 */ /* 0x0000640000040003 */
[----:B01----:R-:W-:Y:S05]  /*2b90*/  ENDCOLLECTIVE ;  /* 0x000000000000791b */ /* 0x003fea0003800000 */
.L_x_16963:
[----:B------:R-:W-:Y:S01]  /*2ba0*/  IMAD.MOV.U32 R2, RZ, RZ, R24 ;  /* 0x000000ffff027224 */ /* 0x000fe200078e0018 */
[----:B------:R-:W-:Y:S02]  /*2bb0*/  MOV R76, R0 ;  /* 0x00000000004c7202 */ /* 0x000fe40000000f00 */
[----:B------:R-:W-:-:S03]  /*2bc0*/  MOV R0, 0xffffffff ;  /* 0xffffffff00007802 */ /* 0x000fc60000000f00 */
[----:B------:R-:W-:-:S07]  /*2bd0*/  IMAD R76, R42, R76, R77 ;  /* 0x0000004c2a4c7224 */ /* 0x000fce00078e024d */
[----:B------:R-:W-:Y:S05]  /*2be0*/  WARPSYNC.COLLECTIVE R0, `(.L_x_16964) ;  /* 0x0000000000087348 */ /* 0x000fea0003c00000 */
[----:B------:R0:W1:Y:S02]  /*2bf0*/  SHFL.IDX P2, R0, R75, R2, R3 ;  /* 0x000000024b007389 */ /* 0x0000640000040003 */
[----:B01----:R-:W-:Y:S05]  /*2c00*/  ENDCOLLECTIVE ;  /* 0x000000000000791b */ /* 0x003fea0003800000 */
.L_x_16964:
[----:B------:R-:W-:Y:S01]  /*2c10*/  MOV R2, R10 ;  /* 0x0000000a00027202 */ /* 0x000fe20000000f00 */
[----:B------:R-:W-:Y:S02]  /*2c20*/  IMAD.MOV.U32 R77, RZ, RZ, R0 ;  /* 0x000000ffff4d7224 */ /* 0x000fe400078e0000 */
[----:B------:R-:W-:Y:S02]  /*2c30*/  IMAD.MOV.U32 R0, RZ, RZ, -0x1 ;  /* 0xffffffffff007424 */ /* 0x000fe400078e00ff */
[----:B------:R-:W-:-:S07]  /*2c40*/  IMAD R77, R41, R77, R76 ;  /* 0x0000004d294d7224 */ /* 0x000fce00078e024c */
[----:B------:R-:W-:Y:S05]  /*2c50*/  WARPSYNC.COLLECTIVE R0, `(.L_x_16965) ;  /* 0x0000000000087348 */ /* 0x000fea0003c00000 */
[----:B------:R0:W1:Y:S02]  /*2c60*/  SHFL.IDX P2, R0, R75, R2, R3 ;  /* 0x000000024b007389 */ /* 0x0000640000040003 */
[----:B01----:R-:W-:Y:S05]  /*2c70*/  ENDCOLLECTIVE ;  /* 0x000000000000791b */ /* 0x003fea0003800000 */
.L_x_16965:
[----:B------:R-:W-:Y:S01]  /*2c80*/  IMAD.MOV.U32 R2, RZ, RZ, R9 ;  /* 0x000000ffff027224 */ /* 0x000fe200078e0009 */
[----:B------:R-:W-:Y:S02]  /*2c90*/  MOV R76, R0 ;  /* 0x00000000004c7202 */ /* 0x000fe40000000f00 */
[----:B------:R-:W-:-:S03]  /*2ca0*/  MOV R0, 0xffffffff ;  /* 0xffffffff00007802 */ /* 0x000fc60000000f00 */
[----:B------:R-:W-:-:S07]  /*2cb0*/  IMAD R76, R40, R76, R77 ;  /* 0x0000004c284c7224 */ /* 0x000fce00078e024d */
[----:B------:R-:W-:Y:S05]  /*2cc0*/  WARPSYNC.COLLECTIVE R0, `(.L_x_16966) ;  /* 0x0000000000087348 */ /* 0x000fea0003c00000 */
[----:B------:R0:W1:Y:S02]  /*2cd0*/  SHFL.IDX P2, R0, R75, R2, R3 ;  /* 0x000000024b007389 */ /* 0x0000640000040003 */
[----:B01----:R-:W-:Y:S05]  /*2ce0*/  ENDCOLLECTIVE ;  /* 0x000000000000791b */ /* 0x003fea0003800000 */
.L_x_16966:
[----:B------:R-:W-:Y:S01]  /*2cf0*/  MOV R2, R8 ;  /* 0x0000000800027202 */ /* 0x000fe20000000f00 */
[----:B------:R-:W-:Y:S02]  /*2d00*/  IMAD.MOV.U32 R77, RZ, RZ, R0 ;  /* 0x000000ffff4d7224 */ /* 0x000fe400078e0000 */
[----:B------:R-:W-:Y:S02]  /*2d10*/  IMAD.MOV.U32 R0, RZ, RZ, -0x1 ;  /* 0xffffffffff007424 */ /* 0x000fe400078e00ff */
[----:B------:R-:W-:-:S07]  /*2d20*/  IMAD R77, R39, R77, R76 ;  /* 0x0000004d274d7224 */ /* 0x000fce00078e024c */
[----:B------:R-:W-:Y:S05]  /*2d30*/  WARPSYNC.COLLECTIVE R0, `(.L_x_16967) ;  /* 0x0000000000087348 */ /* 0x000fea0003c00000 */
[----:B------:R0:W1:Y:S02]  /*2d40*/  SHFL.IDX P2, R0, R75, R2, R3 ;  /* 0x000000024b007389 */ /* 0x0000640000040003 */
[----:B01----:R-:W-:Y:S05]  /*2d50*/  ENDCOLLECTIVE ;  /* 0x000000000000791b */ /* 0x003fea0003800000 */
.L_x_16967:
[----:B------:R-:W-:Y:S01]  /*2d60*/  IMAD.MOV.U32 R2, RZ, RZ, R23 ;  /* 0x000000ffff027224 */ /* 0x000fe200078e0017 */
[----:B------:R-:W-:Y:S02]  /*2d70*/  MOV R76, R0 ;  /* 0x00000000004c7202 */ /* 0x000fe40000000f00 */
[----:B------:R-:W-:-:S03]  /*2d80*/  MOV R0, 0xffffffff ;  /* 0xffffffff00007802 */ /* 0x000fc60000000f00 */
[----:B------:R-:W-:-:S07]  /*2d90*/  IMAD R76, R38, R76, R77 ;  /* 0x0000004c264c7224 */ /* 0x000fce00078e024d */
[----:B------:R-:W-:Y:S05]  /*2da0*/  WARPSYNC.COLLECTIVE R0, `(.L_x_16968) ;  /* 0x0000000000087348 */ /* 0x000fea0003c00000 */
[----:B------:R0:W1:Y:S02]  /*2db0*/  SHFL.IDX P2, R0, R75, R2, R3 ;  /* 0x000000024b007389 */ /* 0x0000640000040003 */
[----:B01----:R-:W-:Y:S05]  /*2dc0*/  ENDCOLLECTIVE ;  /* 0x000000000000791b */ /* 0x003fea0003800000 */
.L_x_16968:
[----:B------:R-:W-:Y:S01]  /*2dd0*/  MOV R2, R7 ;  /* 0x0000000700027202 */ /* 0x000fe20000000f00 */
[----:B------:R-:W-:Y:S02]  /*2de0*/  IMAD.MOV.U32 R77, RZ, RZ, R0 ;  /* 0x000000ffff4d7224 */ /* 0x000fe400078e0000 */
[----:B------:R-:W-:Y:S02]  /*2df0*/  IMAD.MOV.U32 R0, RZ, RZ, -0x1 ;  /* 0xffffffffff007424 */ /* 0x000fe400078e00ff */
[----:B------:R-:W-:-:S07]  /*2e00*/  IMAD R77, R37, R77, R76 ;  /* 0x0000004d254d7224 */ /* 0x000fce00078e024c */
[----:B------:R-:W-:Y:S05]  /*2e10*/  WARPSYNC.COLLECTIVE R0, `(.L_x_16969) ;  /* 0x0000000000087348 */ /* 0x000fea0003c00000 */
[----:B------:R0:W1:Y:S02]  /*2e20*/  SHFL.IDX P2, R0, R75, R2, R3 ;  /* 0x000000024b007389 */ /* 0x0000640000040003 */
[----:B01----:R-:W-:Y:S05]  /*2e30*/  ENDCOLLECTIVE ;  /* 0x000000000000791b */ /* 0x003fea0003800000 */
.L_x_16969:
[----:B------:R-:W-:Y:S01]  /*2e40*/  IMAD.MOV.U32 R2, RZ, RZ, R22 ;  /* 0x000000ffff027224 */ /* 0x000fe200078e0016 */
[----:B------:R-:W-:Y:S02]  /*2e50*/  MOV R76, R0 ;  /* 0x00000000004c7202 */ /* 0x000fe40000000f00 */
[----:B------:R-:W-:-:S03]  /*2e60*/  MOV R0, 0xffffffff ;  /* 0xffffffff00007802 */ /* 0x000fc60000000f00 */
[----:B------:R-:W-:-:S07]  /*2e70*/  IMAD R76, R36, R76, R77 ;  /* 0x0000004c244c7224 */ /* 0x000fce00078e024d */
[----:B------:R-:W-:Y:S05]  /*2e80*/  WARPSYNC.COLLECTIVE R0, `(.L_x_16970) ;  /* 0x0000000000087348 */ /* 0x000fea0003c00000 */
[----:B------:R0:W1:Y:S02]  /*2e90*/  SHFL.IDX P2, R0, R75, R2, R3 ;  /* 0x000000024b007389 */ /* 0x0000640000040003 */
[----:B01----:R-:W-:Y:S05]  /*2ea0*/  ENDCOLLECTIVE ;  /* 0x000000000000791b */ /* 0x003fea0003800000 */
.L_x_16970:
[----:B------:R-:W-:Y:S01]  /*2eb0*/  IMAD.MOV.U32 R77, RZ, RZ, R0 ;  /* 0x000000ffff4d7224 */ /* 0x000fe200078e0000 */
[----:B------:R-:W-:Y:S06]  /*2ec0*/  BRA `(.L_x_16971) ;  /* 0xffffffec009c7947 */ /* 0x000fec000383ffff */
        .weak           $__internal_133_$__cuda_sm20_div_u16
        .type           $__internal_133_$__cuda_sm20_div_u16,@function
        .size           $__internal_133_$__cuda_sm20_div_u16,(.L_x_20423 - $__internal_133_$__cuda_sm20_div_u16)
$__internal_133_$__cuda_sm20_div_u16:
        /* <DEDUP_REMOVED lines=18> */
[----:B------:R-:W-:Y:S06]  /*2ff0*/  RET.REL.NODEC R2 `(_Z9cuda_gemmIiLi128ELi1ELi1ELi128ELi32ELi32ELi1EEviiiPT_S1_S1_ii) ;  /* 0xffffffd002007950 */ /* 0x000fec0003c3ffff */
.L_x_16972:
        /* <DEDUP_REMOVED lines=16> */
.L_x_20423:


//--------------------- .text._Z9cuda_gemmIiLi128ELi1ELi1ELi128ELi32ELi32ELi0EEviiiPT_S1_S1_ii --------------------------
	.section	.text._Z9cuda_gemmIiLi128ELi1ELi1ELi128ELi32ELi32ELi0EEviiiPT_S1_S1_ii,"ax",@progbits
	.align	128
        .global         _Z9cuda_gemmIiLi128ELi1ELi1ELi128ELi32ELi32ELi0EEviiiPT_S1_S1_ii
        .type           _Z9cuda_gemmIiLi128ELi1ELi1ELi128ELi32ELi32ELi0EEviiiPT_S1_S1_ii,@function
        .size           _Z9cuda_gemmIiLi128ELi1ELi1ELi128ELi32ELi32ELi0EEviiiPT_S1_S1_ii,(.L_x_20641 - _Z9cuda_gemmIiLi128ELi1ELi1ELi128ELi32ELi32ELi0EEviiiPT_S1_S1_ii)
        .other          _Z9cuda_gemmIiLi128ELi1ELi1ELi128ELi32ELi32ELi0EEviiiPT_S1_S1_ii,@"STO_CUDA_ENTRY STV_DEFAULT"
_Z9cuda_gemmIiLi128ELi1ELi1ELi128ELi32ELi32ELi0EEviiiPT_S1_S1_ii:
.text._Z9cuda_gemmIiLi128ELi1ELi1ELi128ELi32ELi32ELi0EEviiiPT_S1_S1_ii:
[----:B------:R-:W-:Y:S01]  /*0000*/  LDC R1, c[0x0][0x37c] ;  /* 0x0000df00ff017b82 */ /* 0x000fe20000000800 */
[----:B------:R-:W0:Y:S01]  /*0010*/  LDCU.64 UR6, c[0x0][0x3a8] ;  /* 0x00007500ff0677ac */ /* 0x000e220008000a00 */
[----:B------:R-:W1:Y:S01]  /*0020*/  S2R R2, SR_TID.X ;  /* 0x0000000000027919 */ /* 0x000e620000002100 */
[----:B------:R-:W-:Y:S01]  /*0030*/  BSSY.RECONVERGENT B0, `(.L_x_16973) ;  /* 0x0000040000007945 */ /* 0x000fe20003800200 */
[----:B------:R-:W2:Y:S01]  /*0040*/  LDCU.64 UR8, c[0x0][0x358] ;  /* 0x00006b00ff0877ac */ /* 0x000ea20008000a00 */
[----:B0-----:R-:W-:-:S03]  /*0050*/  IMAD.U32 R56, RZ, RZ, UR7 ;  /* 0x00000007ff387e24 */ /* 0x001fc6000f8e00ff */
[----:B------:R-:W0:Y:S01]  /*0060*/  S2UR UR7, SR_CTAID.Y ;  /* 0x00000000000779c3 */ /* 0x000e220000002600 */
[----:B------:R-:W-:Y:S01]  /*0070*/  IMAD R3, R56, UR6, RZ ;  /* 0x0000000638037c24 */ /* 0x000fe2000f8e02ff */
[----:B------:R-:W-:-:S04]  /*0080*/  IABS R20, R56 ;  /* 0x0000003800147213 */ /* 0x000fc80000000000 */
[----:B------:R-:W3:Y:S01]  /*0090*/  I2F.RP R0, R20 ;  /* 0x0000001400007306 */ /* 0x000ee20000209400 */
[----:B-1----:R-:W-:-:S07]  /*00a0*/  ISETP.GE.U32.AND P0, PT, R2, R3, PT ;  /* 0x000000030200720c */ /* 0x002fce0003f06070 */
[----:B---3--:R-:W1:Y:S02]  /*00b0*/  MUFU.RCP R0, R0 ;  /* 0x0000000000007308 */ /* 0x008e640000001000 */
[----:B-1----:R-:W-:-:S06]  /*00c0*/  VIADD R10, R0, 0xffffffe ;  /* 0x0ffffffe000a7836 */ /* 0x002fcc0000000000 */
[----:B------:R-:W1:Y:S02]  /*00d0*/  F2I.FTZ.U32.TRUNC.NTZ R11, R10 ;  /* 0x0000000a000b7305 */ /* 0x000e64000021f000 */
[----:B-1----:R-:W-:Y:S01]  /*00e0*/  IMAD.MOV R19, RZ, RZ, -R11 ;  /* 0x000000ffff137224 */ /* 0x002fe200078e0a0b */
[----:B0-2---:R-:W-:Y:S06]  /*00f0*/  @P0 BRA `(.L_x_16974) ;  /* 0x0000000000cc0947 */ /* 0x005fec0003800000 */
[----:B------:R-:W0:Y:S01]  /*0100*/  I2F.U32.RP R12, R56 ;  /* 0x00000038000c7306 */ /* 0x000e220000209000 */
[----:B------:R-:W1:Y:S01]  /*0110*/  S2R R13, SR_CgaCtaId ;  /* 0x00000000000d7919 */ /* 0x000e620000008800 */
[----:B------:R-:W2:Y:S01]  /*0120*/  LDC R18, c[0x0][0x360] ;  /* 0x0000d800ff127b82 */ /* 0x000ea20000000800 */
[----:B------:R-:W-:Y:S02]  /*0130*/  ISETP.NE.U32.AND P1, PT, RZ, UR6, PT ;  /* 0x00000006ff007c0c */ /* 0x000fe4000bf25070 */
[----:B------:R-:W-:Y:S02]  /*0140*/  ISETP.NE.U32.AND P4, PT, R56, RZ, PT ;  /* 0x000000ff3800720c */ /* 0x000fe40003f85070 */
[----:B------:R-:W-:Y:S01]  /*0150*/  LOP3.LUT R16, RZ, R56, RZ, 0x33, !PT ;  /* 0x00000038ff107212 */ /* 0x000fe200078e33ff */
[----:B------:R-:W3:Y:S02]  /*0160*/  I2F.U32.RP R0, UR6 ;  /* 0x0000000600007d06 */ /* 0x000ee40008209000 */
[----:B------:R-:W4:Y:S06]  /*0170*/  LDC.64 R6, c[0x0][0x398] ;  /* 0x0000e600ff067b82 */ /* 0x000f2c0000000a00 */
[----:B0-----:R-:W0:Y:S08]  /*0180*/  MUFU.RCP R12, R12 ;  /* 0x0000000c000c7308 */ /* 0x001e300000001000 */
[----:B---3--:R-:W3:Y:S01]  /*0190*/  MUFU.RCP R0, R0 ;  /* 0x0000000000007308 */ /* 0x008ee20000001000 */
[----:B0-----:R-:W-:-:S07]  /*01a0*/  VIADD R8, R12, 0xffffffe ;  /* 0x0ffffffe0c087836 */ /* 0x001fce0000000000 */
[----:B------:R0:W5:Y:S01]  /*01b0*/  F2I.FTZ.U32.TRUNC.NTZ R9, R8 ;  /* 0x0000000800097305 */ /* 0x000162000021f000 */
[----:B---3--:R-:W-:Y:S01]  /*01c0*/  VIADD R4, R0, 0xffffffe ;  /* 0x0ffffffe00047836 */ /* 0x008fe20000000000 */
[----:B------:R-:W-:-:S06]  /*01d0*/  MOV R0, 0x400 ;  /* 0x0000040000007802 */ /* 0x000fcc0000000f00 */
[----:B------:R3:W2:Y:S01]  /*01e0*/  F2I.FTZ.U32.TRUNC.NTZ R5, R4 ;  /* 0x0000000400057305 */ /* 0x0006a2000021f000 */
[----:B-1----:R-:W-:Y:S01]  /*01f0*/  LEA R0, R13, R0, 0x18 ;  /* 0x000000000d007211 */ /* 0x002fe200078ec0ff */
[----:B0-----:R-:W-:Y:S01]  /*0200*/  IMAD.MOV.U32 R8, RZ, RZ, RZ ;  /* 0x000000ffff087224 */ /* 0x001fe200078e00ff */
[----:B-----5:R-:W-:Y:S01]  /*0210*/  IADD3 R15, PT, PT, RZ, -R9, RZ ;  /* 0x80000009ff0f7210 */ /* 0x020fe20007ffe0ff */
[----:B---3--:R-:W-:-:S04]  /*0220*/  IMAD.MOV.U32 R4, RZ, RZ, RZ ;  /* 0x000000ffff047224 */ /* 0x008fc800078e00ff */
[----:B------:R-:W-:Y:S02]  /*0230*/  IMAD R15, R15, R56, RZ ;  /* 0x000000380f0f7224 */ /* 0x000fe400078e02ff */
[----:B--2---:R-:W-:Y:S02]  /*0240*/  IMAD.MOV R12, RZ, RZ, -R5 ;  /* 0x000000ffff0c7224 */ /* 0x004fe400078e0a05 */
[----:B------:R-:W-:-:S04]  /*0250*/  IMAD.HI.U32 R14, R9, R15, R8 ;  /* 0x0000000f090e7227 */ /* 0x000fc800078e0008 */
[----:B------:R-:W-:Y:S02]  /*0260*/  IMAD R13, R12, UR6, RZ ;  /* 0x000000060c0d7c24 */ /* 0x000fe4000f8e02ff */
[----:B------:R-:W-:Y:S02]  /*0270*/  IMAD.MOV.U32 R9, RZ, RZ, R2 ;  /* 0x000000ffff097224 */ /* 0x000fe400078e0002 */
[----:B------:R-:W-:Y:S01]  /*0280*/  IMAD.HI.U32 R12, R5, R13, R4 ;  /* 0x0000000d050c7227 */ /* 0x000fe200078e0004 */
[----:B----4-:R-:W-:-:S07]  /*0290*/  LOP3.LUT R13, RZ, UR6, RZ, 0x33, !PT ;  /* 0x00000006ff0d7c12 */ /* 0x010fce000f8e33ff */
.L_x_16975:
[----:B0-----:R-:W-:-:S06]  /*02a0*/  IMAD.WIDE.U32 R4, R9, 0x4, R6 ;  /* 0x0000000409047825 */ /* 0x001fcc00078e0006 */
[----:B------:R0:W2:Y:S01]  /*02b0*/  LDG.E R4, desc[UR8][R4.64] ;  /* 0x0000000804047981 */ /* 0x0000a2000c1e1900 */
[----:B------:R-:W-:-:S04]  /*02c0*/  IMAD.HI.U32 R8, R12, R9, RZ ;  /* 0x000000090c087227 */ /* 0x000fc800078e00ff */
[----:B------:R-:W-:Y:S02]  /*02d0*/  IMAD.MOV R8, RZ, RZ, -R8 ;  /* 0x000000ffff087224 */ /* 0x000fe400078e0a08 */
[----:B------:R-:W-:-:S04]  /*02e0*/  IMAD.HI.U32 R15, R14, R9, RZ ;  /* 0x000000090e0f7227 */ /* 0x000fc800078e00ff */
[----:B------:R-:W-:Y:S02]  /*02f0*/  IMAD R8, R8, UR6, R9 ;  /* 0x0000000608087c24 */ /* 0x000fe4000f8e0209 */
[----:B------:R-:W-:-:S03]  /*0300*/  IMAD.MOV R17, RZ, RZ, -R15 ;  /* 0x000000ffff117224 */ /* 0x000fc600078e0a0f */
[----:B------:R-:W-:Y:S01]  /*0310*/  ISETP.GE.U32.AND P0, PT, R8, UR6, PT ;  /* 0x0000000608007c0c */ /* 0x000fe2000bf06070 */
[--C-:B------:R-:W-:Y:S02]  /*0320*/  IMAD R17, R56, R17, R9.reuse ;  /* 0x0000001138117224 */ /* 0x100fe400078e0209 */
[----:B------:R-:W-:-:S03]  /*0330*/  IMAD.IADD R9, R18, 0x1, R9 ;  /* 0x0000000112097824 */ /* 0x000fc600078e0209 */
[----:B------:R-:W-:-:S07]  /*0340*/  ISETP.GE.U32.AND P2, PT, R17, R56, PT ;  /* 0x000000381100720c */ /* 0x000fce0003f46070 */
[----:B------:R-:W-:-:S05]  /*0350*/  @P0 VIADD R8, R8, -UR6 ;  /* 0x8000000608080c36 */ /* 0x000fca0008000000 */
[----:B------:R-:W-:Y:S01]  /*0360*/  ISETP.GE.U32.AND P0, PT, R8, UR6, PT ;  /* 0x0000000608007c0c */ /* 0x000fe2000bf06070 */
[----:B------:R-:W-:Y:S01]  /*0370*/  @P2 VIADD R15, R15, 0x1 ;  /* 0x000000010f0f2836 */ /* 0x000fe20000000000 */
[----:B------:R-:W-:-:S04]  /*0380*/  @P2 IADD3 R17, PT, PT, R17, -R56, RZ ;  /* 0x8000003811112210 */ /* 0x000fc80007ffe0ff */
[----:B------:R-:W-:-:S07]  /*0390*/  ISETP.GE.U32.AND P3, PT, R17, R56, PT ;  /* 0x000000381100720c */ /* 0x000fce0003f66070 */
[----:B------:R-:W-:Y:S01]  /*03a0*/  @P0 VIADD R8, R8, -UR6 ;  /* 0x8000000608080c36 */ /* 0x000fe20008000000 */
[----:B------:R-:W-:-:S04]  /*03b0*/  ISETP.GE.U32.AND P0, PT, R9, R3, PT ;  /* 0x000000030900720c */ /* 0x000fc80003f06070 */
[----:B0-----:R-:W-:Y:S01]  /*03c0*/  SEL R5, R13, R8, !P1 ;  /* 0x000000080d057207 */ /* 0x001fe20004800000 */
[----:B------:R-:W-:-:S04]  /*03d0*/  @P3 VIADD R15, R15, 0x1 ;  /* 0x000000010f0f3836 */ /* 0x000fc80000000000 */
[----:B------:R-:W-:Y:S01]  /*03e0*/  IMAD R5, R5, 0x84, R0 ;  /* 0x0000008405057824 */ /* 0x000fe200078e0200 */
[----:B------:R-:W-:-:S05]  /*03f0*/  SEL R8, R16, R15, !P4 ;  /* 0x0000000f10087207 */ /* 0x000fca0006000000 */
[----:B------:R-:W-:-:S05]  /*0400*/  IMAD R5, R8, 0x4, R5 ;  /* 0x0000000408057824 */ /* 0x000fca00078e0205 */
[----:B--2---:R0:W-:Y:S01]  /*0410*/  STS [R5], R4 ;  /* 0x0000000405007388 */ /* 0x0041e20000000800 */
[----:B------:R-:W-:Y:S05]  /*0420*/  @!P0 BRA `(.L_x_16975) ;  /* 0xfffffffc009c8947 */ /* 0x000fea000383ffff */
.L_x_16974:
[----:B------:R-:W-:Y:S05]  /*0430*/  BSYNC.RECONVERGENT B0 ;  /* 0x0000000000007941 */ /* 0x000fea0003800200 */
.L_x_16973:
[----:B------:R-:W1:Y:S01]  /*0440*/  LDC R45, c[0x0][0x360] ;  /* 0x0000d800ff2d7b82 */ /* 0x000e620000000800 */
[----:B------:R-:W-:Y:S02]  /*0450*/  IMAD R3, R19, R20, RZ ;  /* 0x0000001413037224 */ /* 0x000fe400078e02ff */
[----:B------:R-:W-:-:S04]  /*0460*/  IMAD.MOV.U32 R10, RZ, RZ, RZ ;  /* 0x000000ffff0a7224 */ /* 0x000fc800078e00ff */
[----:B------:R-:W-:Y:S01]  /*0470*/  IMAD.HI.U32 R10, R11, R3, R10 ;  /* 0x000000030b0a7227 */ /* 0x000fe200078e000a */
[----:B0-----:R-:W0:Y:S05]  /*0480*/  LDC R4, c[0x0][0x374] ;  /* 0x0000dd00ff047b82 */ /* 0x001e2a0000000800 */
[----:B------:R-:W-:-:S05]  /*0490*/  IMAD.HI.U32 R0, R10, 0x80, RZ ;  /* 0x000000800a007827 */ /* 0x000fca00078e00ff */
[----:B------:R-:W-:-:S05]  /*04a0*/  IADD3 R3, PT, PT, -R0, RZ, RZ ;  /* 0x000000ff00037210 */ /* 0x000fca0007ffe1ff */
[----:B------:R-:W-:-:S05]  /*04b0*/  IMAD R3, R20, R3, 0x80 ;  /* 0x0000008014037424 */ /* 0x000fca00078e0203 */
[----:B------:R-:W-:Y:S02]  /*04c0*/  ISETP.GT.U32.AND P1, PT, R20, R3, PT ;  /* 0x000000031400720c */ /* 0x000fe40003f24070 */
[----:B0-----:R-:W-:-:S13]  /*04d0*/  ISETP.LE.U32.AND P0, PT, R4, UR7, PT ;  /* 0x0000000704007c0c */ /* 0x001fda000bf03070 */
[----:B-1----:R-:W-:Y:S05]  /*04e0*/  @P0 EXIT ;  /* 0x000000000000094d */ /* 0x002fea0003800000 */
[----:B------:R-:W0:Y:S01]  /*04f0*/  I2F.U32.RP R6, R45 ;  /* 0x0000002d00067306 */ /* 0x000e220000209000 */
[----:B------:R-:W-:Y:S01]  /*0500*/  @!P1 IMAD.IADD R3, R3, 0x1, -R20 ;  /* 0x0000000103039824 */ /* 0x000fe200078e0a14 */
[----:B------:R-:W-:Y:S01]  /*0510*/  ISETP.NE.U32.AND P3, PT, R45, RZ, PT ;  /* 0x000000ff2d00720c */ /* 0x000fe20003f65070 */
[----:B------:R-:W-:Y:S01]  /*0520*/  @!P1 VIADD R0, R0, 0x1 ;  /* 0x0000000100009836 */ /* 0x000fe20000000000 */
[----:B------:R-:W-:Y:S01]  /*0530*/  ISETP.NE.AND P1, PT, R56, RZ, PT ;  /* 0x000000ff3800720c */ /* 0x000fe20003f25270 */
[----:B------:R-:W-:Y:S01]  /*0540*/  IMAD.IADD R4, R2, 0x1, R45 ;  /* 0x0000000102047824 */ /* 0x000fe200078e022d */
[----:B------:R-:W-:Y:S01]  /*0550*/  ISETP.GE.U32.AND P0, PT, R3, R20, PT ;  /* 0x000000140300720c */ /* 0x000fe20003f06070 */
[----:B------:R-:W1:Y:S01]  /*0560*/  S2R R13, SR_CTAID.X ;  /* 0x00000000000d7919 */ /* 0x000e620000002500 */
[----:B------:R-:W-:Y:S01]  /*0570*/  LOP3.LUT R3, R56, 0x80, RZ, 0x3c, !PT ;  /* 0x0000008038037812 */ /* 0x000fe200078e3cff */
[----:B------:R-:W-:Y:S01]  /*0580*/  BSSY.RECONVERGENT B0, `(.L_x_16976) ;  /* 0x0000047000007945 */ /* 0x000fe20003800200 */
[----:B------:R-:W-:Y:S01]  /*0590*/  VIMNMX.U32 R7, PT, PT, R4, 0x80, !PT ;  /* 0x0000008004077848 */ /* 0x000fe20007fe0000 */
[----:B------:R-:W-:Y:S01]  /*05a0*/  IMAD.MOV.U32 R16, RZ, RZ, R2 ;  /* 0x000000ffff107224 */ /* 0x000fe200078e0002 */
[----:B------:R-:W-:Y:S01]  /*05b0*/  ISETP.GE.AND P2, PT, R3, RZ, PT ;  /* 0x000000ff0300720c */ /* 0x000fe20003f46270 */
[----:B0-----:R-:W0:Y:S06]  /*05c0*/  MUFU.RCP R6, R6 ;  /* 0x0000000600067308 */ /* 0x001e2c0000001000 */
[----:B------:R-:W-:Y:S01]  /*05d0*/  @P0 VIADD R0, R0, 0x1 ;  /* 0x0000000100000836 */ /* 0x000fe20000000000 */
[----:B------:R-:W-:-:S05]  /*05e0*/  ISETP.GE.U32.AND P0, PT, R4, 0x80, PT ;  /* 0x000000800400780c */ /* 0x000fca0003f06070 */
[----:B------:R-:W-:Y:S01]  /*05f0*/  @!P2 IMAD.MOV R0, RZ, RZ, -R0 ;  /* 0x000000ffff00a224 */ /* 0x000fe200078e0a00 */
[----:B------:R-:W-:-:S04]  /*0600*/  @!P1 LOP3.LUT R0, RZ, R56, RZ, 0x33, !PT ;  /* 0x00000038ff009212 */ /* 0x000fc800078e33ff */
[----:B------:R-:W2:Y:S01]  /*0610*/  I2F.U32.RP R3, R0 ;  /* 0x0000000000037306 */ /* 0x000ea20000209000 */
[----:B------:R-:W-:Y:S01]  /*0620*/  ISETP.NE.U32.AND P4, PT, R0, RZ, PT ;  /* 0x000000ff0000720c */ /* 0x000fe20003f85070 */
[----:B0-----:R-:W-:Y:S01]  /*0630*/  VIADD R5, R6, 0xffffffe ;  /* 0x0ffffffe06057836 */ /* 0x001fe20000000000 */
[----:B------:R-:W-:-:S05]  /*0640*/  SEL R6, RZ, 0x1, P0 ;  /* 0x00000001ff067807 */ /* 0x000fca0000000000 */
[----:B------:R-:W0:Y:S08]  /*0650*/  F2I.FTZ.U32.TRUNC.NTZ R5, R5 ;  /* 0x0000000500057305 */ /* 0x000e30000021f000 */
[----:B--2---:R-:W2:Y:S01]  /*0660*/  MUFU.RCP R3, R3 ;  /* 0x0000000300037308 */ /* 0x004ea20000001000 */
[----:B0-----:R-:W-:-:S05]  /*0670*/  IADD3 R8, PT, PT, RZ, -R5, RZ ;  /* 0x80000005ff087210 */ /* 0x001fca0007ffe0ff */
[----:B------:R-:W-:Y:S01]  /*0680*/  IMAD R9, R8, R45, RZ ;  /* 0x0000002d08097224 */ /* 0x000fe200078e02ff */
[----:B------:R-:W-:Y:S01]  /*0690*/  IADD3 R8, PT, PT, R7, -R4, -R6 ;  /* 0x8000000407087210 */ /* 0x000fe20007ffe806 */
[----:B------:R-:W-:Y:S02]  /*06a0*/  IMAD.MOV.U32 R4, RZ, RZ, RZ ;  /* 0x000000ffff047224 */ /* 0x000fe400078e00ff */
[----:B--2---:R-:W-:Y:S02]  /*06b0*/  VIADD R3, R3, 0xffffffe ;  /* 0x0ffffffe03037836 */ /* 0x004fe40000000000 */
[----:B------:R-:W-:Y:S02]  /*06c0*/  IMAD.HI.U32 R7, R5, R9, R4 ;  /* 0x0000000905077227 */ /* 0x000fe400078e0004 */
[----:B------:R-:W0:Y:S02]  /*06d0*/  F2I.FTZ.U32.TRUNC.NTZ R5, R3 ;  /* 0x0000000300057305 */ /* 0x000e24000021f000 */
[----:B------:R-:W-:-:S02]  /*06e0*/  IMAD.MOV R9, RZ, RZ, -R0 ;  /* 0x000000ffff097224 */ /* 0x000fc400078e0a00 */
[----:B------:R-:W-:-:S04]  /*06f0*/  IMAD.HI.U32 R7, R7, R8, RZ ;  /* 0x0000000807077227 */ /* 0x000fc800078e00ff */
[----:B------:R-:W-:-:S04]  /*0700*/  IMAD.MOV R4, RZ, RZ, -R7 ;  /* 0x000000ffff047224 */ /* 0x000fc800078e0a07 */
[----:B------:R-:W-:Y:S02]  /*0710*/  IMAD R8, R45, R4, R8 ;  /* 0x000000042d087224 */ /* 0x000fe400078e0208 */
[----:B------:R-:W-:Y:S02]  /*0720*/  IMAD.MOV.U32 R4, RZ, RZ, RZ ;  /* 0x000000ffff047224 */ /* 0x000fe400078e00ff */
[----:B0-----:R-:W-:Y:S01]  /*0730*/  IMAD R9, R9, R5, RZ ;  /* 0x0000000509097224 */ /* 0x001fe200078e02ff */
[----:B------:R-:W-:-:S03]  /*0740*/  ISETP.GE.U32.AND P0, PT, R8, R45, PT ;  /* 0x0000002d0800720c */ /* 0x000fc60003f06070 */
[----:B------:R-:W-:-:S06]  /*0750*/  IMAD.HI.U32 R5, R5, R9, R4 ;  /* 0x0000000905057227 */ /* 0x000fcc00078e0004 */
[----:B------:R-:W-:-:S04]  /*0760*/  IMAD.HI.U32 R5, R5, R2, RZ ;  /* 0x0000000205057227 */ /* 0x000fc800078e00ff */
[----:B------:R-:W-:Y:S01]  /*0770*/  @P0 IMAD.IADD R8, R8, 0x1, -R45 ;  /* 0x0000000108080824 */ /* 0x000fe200078e0a2d */
[----:B------:R-:W-:Y:S01]  /*0780*/  IADD3 R3, PT, PT, -R5, RZ, RZ ;  /* 0x000000ff05037210 */ /* 0x000fe20007ffe1ff */
[----:B------:R-:W-:-:S03]  /*0790*/  @P0 VIADD R7, R7, 0x1 ;  /* 0x0000000107070836 */ /* 0x000fc60000000000 */
[----:B------:R-:W-:Y:S01]  /*07a0*/  ISETP.GE.U32.AND P2, PT, R8, R45, PT ;  /* 0x0000002d0800720c */ /* 0x000fe20003f46070 */
[----:B------:R-:W-:-:S05]  /*07b0*/  IMAD R3, R0, R3, R2 ;  /* 0x0000000300037224 */ /* 0x000fca00078e0202 */
[----:B------:R-:W-:-:S07]  /*07c0*/  ISETP.GE.U32.AND P1, PT, R3, R0, PT ;  /* 0x000000000300720c */ /* 0x000fce0003f26070 */
[----:B------:R-:W-:Y:S01]  /*07d0*/  @P2 VIADD R7, R7, 0x1 ;  /* 0x0000000107072836 */ /* 0x000fe20000000000 */
[----:B------:R-:W-:-:S05]  /*07e0*/  @!P3 LOP3.LUT R7, RZ, R45, RZ, 0x33, !PT ;  /* 0x0000002dff07b212 */ /* 0x000fca00078e33ff */
[----:B------:R-:W-:Y:S02]  /*07f0*/  @P1 IMAD.IADD R3, R3, 0x1, -R0 ;  /* 0x0000000103031824 */ /* 0x000fe400078e0a00 */
[----:B------:R-:W-:Y:S02]  /*0800*/  IMAD.IADD R4, R6, 0x1, R7 ;  /* 0x0000000106047824 */ /* 0x000fe400078e0207 */
[----:B------:R-:W-:Y:S01]  /*0810*/  @P1 VIADD R5, R5, 0x1 ;  /* 0x0000000105051836 */ /* 0x000fe20000000000 */
[----:B------:R-:W-:Y:S02]  /*0820*/  ISETP.GE.U32.AND P3, PT, R3, R0, PT ;  /* 0x000000000300720c */ /* 0x000fe40003f66070 */
[----:B------:R-:W-:Y:S02]  /*0830*/  LOP3.LUT R3, R4, 0x3, RZ, 0xc0, !PT ;  /* 0x0000000304037812 */ /* 0x000fe400078ec0ff */
[----:B------:R-:W-:Y:S02]  /*0840*/  ISETP.GT.AND P1, PT, R0, RZ, PT ;  /* 0x000000ff0000720c */ /* 0x000fe40003f24270 */
[----:B------:R-:W-:-:S02]  /*0850*/  ISETP.NE.AND P0, PT, R3, 0x3, PT ;  /* 0x000000030300780c */ /* 0x000fc40003f05270 */
[C---:B------:R-:W-:Y:S02]  /*0860*/  IADD3 R3, PT, PT, R4.reuse, 0x1, RZ ;  /* 0x0000000104037810 */ /* 0x040fe40007ffe0ff */
[----:B------:R-:W-:Y:S02]  /*0870*/  ISETP.GE.U32.AND P2, PT, R4, 0x3, PT ;  /* 0x000000030400780c */ /* 0x000fe40003f46070 */
[----:B------:R-:W-:Y:S01]  /*0880*/  LOP3.LUT R3, R3, 0x3, RZ, 0xc0, !PT ;  /* 0x0000000303037812 */ /* 0x000fe200078ec0ff */
[----:B------:R-:W-:Y:S01]  /*0890*/  @P3 VIADD R5, R5, 0x1 ;  /* 0x0000000105053836 */ /* 0x000fe20000000000 */
[----:B------:R-:W-:-:S05]  /*08a0*/  @!P4 LOP3.LUT R5, RZ, R0, RZ, 0x33, !PT ;  /* 0x00000000ff05c212 */ /* 0x000fca00078e33ff */
[----:B-1----:R-:W-:Y:S05]  /*08b0*/  @!P0 BRA `(.L_x_16977) ;  /* 0x00000000004c8947 */ /* 0x002fea0003800000 */
        /* <DEDUP_REMOVED lines=11> */
.L_x_16978:
        /* <DEDUP_REMOVED lines=8> */
.L_x_16977:
[----:B------:R-:W-:Y:S05]  /*09f0*/  BSYNC.RECONVERGENT B0 ;  /* 0x0000000000007941 */ /* 0x000fea0003800200 */
.L_x_16976:
[----:B------:R-:W-:Y:S04]  /*0a00*/  BSSY.RECONVERGENT B0, `(.L_x_16979) ;  /* 0x0000025000007945 */ /* 0x000fe80003800200 */
[----:B------:R-:W-:Y:S05]  /*0a10*/  @!P2 BRA `(.L_x_16980) ;  /* 0x00000000008ca947 */ /* 0x000fea0003800000 */
[----:B------:R-:W0:Y:S01]  /*0a20*/  LDC R7, c[0x0][0x388] ;  /* 0x0000e200ff077b82 */ /* 0x000e220000000800 */
[----:B------:R-:W-:Y:S02]  /*0a30*/  UMOV UR4, 0x400 ;  /* 0x0000040000047882 */ /* 0x000fe40000000000 */
[----:B------:R-:W-:-:S05]  /*0a40*/  UIADD3 UR4, UPT, UPT, UR4, 0x1080, URZ ;  /* 0x0000108004047890 */ /* 0x000fca000fffe0ff */
[----:B------:R-:W1:Y:S08]  /*0a50*/  S2UR UR5, SR_CgaCtaId ;  /* 0x00000000000579c3 */ /* 0x000e700000008800 */
[----:B------:R-:W2:Y:S01]  /*0a60*/  LDC.64 R14, c[0x0][0x390] ;  /* 0x0000e400ff0e7b82 */ /* 0x000ea20000000a00 */
[----:B0-----:R-:W-:-:S05]  /*0a70*/  IMAD R6, R7, UR7, R16 ;  /* 0x0000000707067c24 */ /* 0x001fca000f8e0210 */
[----:B------:R-:W-:Y:S01]  /*0a80*/  LEA R20, R13, R6, 0x7 ;  /* 0x000000060d147211 */ /* 0x000fe200078e38ff */
[----:B-1----:R-:W-:-:S04]  /*0a90*/  ULEA UR4, UR5, UR4, 0x18 ;  /* 0x0000000405047291 */ /* 0x002fc8000f8ec0ff */
[----:B------:R-:W-:Y:S02]  /*0aa0*/  IMAD.IADD R17, R20, 0x1, R45 ;  /* 0x0000000114117824 */ /* 0x000fe400078e022d */
[C-C-:B------:R-:W-:Y:S01]  /*0ab0*/  IMAD R19, R45.reuse, 0x2, R20.reuse ;  /* 0x000000022d137824 */ /* 0x140fe200078e0214 */
[----:B------:R-:W-:Y:S01]  /*0ac0*/  LEA R18, R16, UR4, 0x2 ;  /* 0x0000000410127c11 */ /* 0x000fe2000f8e10ff */
[----:B------:R-:W-:-:S07]  /*0ad0*/  IMAD R21, R45, 0x3, R20 ;  /* 0x000000032d157824 */ /* 0x000fce00078e0214 */
.L_x_16981:
        /* <DEDUP_REMOVED lines=23> */
.L_x_16980:
[----:B------:R-:W-:Y:S05]  /*0c50*/  BSYNC.RECONVERGENT B0 ;  /* 0x0000000000007941 */ /* 0x000fea0003800200 */
.L_x_16979:
[----:B------:R-:W-:Y:S01]  /*0c60*/  BAR.SYNC.DEFER_BLOCKING 0x0 ;  /* 0x0000000000007b1d */ /* 0x000fe20000010000 */
[----:B------:R-:W-:Y:S02]  /*0c70*/  IMAD.MOV R11, RZ, RZ, -R5 ;  /* 0x000000ffff0b7224 */ /* 0x000fe400078e0a05 */
        /* <DEDUP_REMOVED lines=10> */
.L_x_16984:
[----:B------:R-:W-:Y:S01]  /*0d20*/  IADD3 R3, PT, PT, R3, 0x1, RZ ;  /* 0x0000000103037810 */ /* 0x000fe20007ffe0ff */
[----:B------:R0:W-:Y:S03]  /*0d30*/  STS [R8], RZ ;  /* 0x000000ff08007388 */ /* 0x0001e60000000800 */
[----:B------:R-:W-:Y:S01]  /*0d40*/  ISETP.NE.AND P0, PT, R3, RZ, PT ;  /* 0x000000ff0300720c */ /* 0x000fe20003f05270 */
[----:B0-----:R-:W-:-:S12]  /*0d50*/  IMAD R8, R45, 0x4, R8 ;  /* 0x000000042d087824 */ /* 0x001fd800078e0208 */
[----:B------:R-:W-:Y:S05]  /*0d60*/  @P0 BRA `(.L_x_16984) ;  /* 0xfffffffc00ec0947 */ /* 0x000fea000383ffff */
.L_x_16983:
[----:B------:R-:W-:Y:S05]  /*0d70*/  BSYNC.RECONVERGENT B0 ;  /* 0x0000000000007941 */ /* 0x000fea0003800200 */
.L_x_16982:
[----:B------:R-:W-:Y:S04]  /*0d80*/  BSSY.RECONVERGENT B0, `(.L_x_16985) ;  /* 0x0000012000007945 */ /* 0x000fe80003800200 */
[----:B------:R-:W-:Y:S05]  /*0d90*/  @!P2 BRA `(.L_x_16986) ;  /* 0x000000000040a947 */ /* 0x000fea0003800000 */
[----:B------:R-:W0:Y:S01]  /*0da0*/  S2UR UR5, SR_CgaCtaId ;  /* 0x00000000000579c3 */ /* 0x000e220000008800 */
[----:B------:R-:W-:Y:S02]  /*0db0*/  UMOV UR4, 0x400 ;  /* 0x0000040000047882 */ /* 0x000fe40000000000 */
[----:B------:R-:W-:-:S04]  /*0dc0*/  UIADD3 UR4, UPT, UPT, UR4, 0x1280, URZ ;  /* 0x0000128004047890 */ /* 0x000fc8000fffe0ff */
[----:B0-----:R-:W-:-:S06]  /*0dd0*/  ULEA UR4, UR5, UR4, 0x18 ;  /* 0x0000000405047291 */ /* 0x001fcc000f8ec0ff */
[----:B-1----:R-:W-:-:S07]  /*0de0*/  LEA R8, R6, UR4, 0x2 ;  /* 0x0000000406087c11 */ /* 0x002fce000f8e10ff */
.L_x_16987:
        /* <DEDUP_REMOVED lines=11> */
.L_x_16986:
[----:B------:R-:W-:Y:S05]  /*0ea0*/  BSYNC.RECONVERGENT B0 ;  /* 0x0000000000007941 */ /* 0x000fea0003800200 */
.L_x_16985:
[----:B------:R-:W-:Y:S01]  /*0eb0*/  IMAD R6, R0, R11, R2 ;  /* 0x0000000b00067224 */ /* 0x000fe200078e0202 */
[----:B------:R-:W-:Y:S06]  /*0ec0*/  @!P1 BRA `(.L_x_16988) ;  /* 0x0000003c00dc9947 */ /* 0x000fec0003800000 */
[----:B------:R-:W-:Y:S01]  /*0ed0*/  VIMNMX R74, PT, PT, R56, 0x20, PT ;  /* 0x00000020384a7848 */ /* 0x000fe20003fe0100 */
[----:B------:R-:W0:Y:S01]  /*0ee0*/  LDCU UR7, c[0x0][0x3ac] ;  /* 0x00007580ff0777ac */ /* 0x000e220008000800 */
[----:B------:R-:W-:Y:S02]  /*0ef0*/  LOP3.LUT R7, R2, 0x1f, RZ, 0xc0, !PT ;  /* 0x0000001f02077812 */ /* 0x000fe400078ec0ff */
[----:B------:R-:W-:Y:S01]  /*0f00*/  IABS R11, R74 ;  /* 0x0000004a000b7213 */ /* 0x000fe20000000000 */
[----:B------:R-:W2:Y:S01]  /*0f10*/  LDCU UR10, c[0x0][0x3a8] ;  /* 0x00007500ff0a77ac */ /* 0x000ea20008000800 */
[----:B------:R-:W-:Y:S02]  /*0f20*/  IABS R15, R7 ;  /* 0x00000007000f7213 */ /* 0x000fe40000000000 */
[----:B------:R-:W3:Y:S01]  /*0f30*/  I2F.RP R9, R11 ;  /* 0x0000000b00097306 */ /* 0x000ee20000209400 */
[----:B------:R-:W-:Y:S02]  /*0f40*/  ISETP.GE.AND P3, PT, R56, 0x1, PT ;  /* 0x000000013800780c */ /* 0x000fe40003f66270 */
[----:B------:R-:W-:-:S02]  /*0f50*/  ISETP.GE.AND P2, PT, R7, RZ, PT ;  /* 0x000000ff0700720c */ /* 0x000fc40003f46270 */
[C---:B------:R-:W-:Y:S02]  /*0f60*/  ISETP.GE.AND P4, PT, R56.reuse, 0x5, PT ;  /* 0x000000053800780c */ /* 0x040fe40003f86270 */
[C---:B------:R-:W-:Y:S02]  /*0f70*/  ISETP.GE.AND P5, PT, R56.reuse, 0x6, PT ;  /* 0x000000063800780c */ /* 0x040fe40003fa6270 */
[----:B------:R-:W-:Y:S01]  /*0f80*/  ISETP.GE.AND P6, PT, R56, 0x7, PT ;  /* 0x000000073800780c */ /* 0x000fe20003fc6270 */
[----:B---3--:R-:W3:Y:S02]  /*0f90*/  MUFU.RCP R9, R9 ;  /* 0x0000000900097308 */ /* 0x008ee40000001000 */
[----:B---3--:R-:W-:-:S06]  /*0fa0*/  VIADD R3, R9, 0xffffffe ;  /* 0x0ffffffe09037836 */ /* 0x008fcc0000000000 */
[----:B------:R-:W1:Y:S02]  /*0fb0*/  F2I.FTZ.U32.TRUNC.NTZ R3, R3 ;  /* 0x0000000300037305 */ /* 0x000e64000021f000 */
[----:B-1----:R-:W-:-:S05]  /*0fc0*/  IADD3 R10, PT, PT, RZ, -R3, RZ ;  /* 0x80000003ff0a7210 */ /* 0x002fca0007ffe0ff */
[----:B------:R-:W-:Y:S01]  /*0fd0*/  IMAD.MOV.U32 R2, RZ, RZ, R10 ;  /* 0x000000ffff027224 */ /* 0x000fe200078e000a */
[----:B------:R-:W-:-:S03]  /*0fe0*/  IABS R10, R74 ;  /* 0x0000004a000a7213 */ /* 0x000fc60000000000 */
[----:B------:R-:W-:Y:S02]  /*0ff0*/  IMAD R13, R2, R11, RZ ;  /* 0x0000000b020d7224 */ /* 0x000fe400078e02ff */
[----:B------:R-:W-:-:S04]  /*1000*/  IMAD.MOV.U32 R2, RZ, RZ, RZ ;  /* 0x000000ffff027224 */ /* 0x000fc800078e00ff */
[----:B------:R-:W-:-:S04]  /*1010*/  IMAD.HI.U32 R2, R3, R13, R2 ;  /* 0x0000000d03027227 */ /* 0x000fc800078e0002 */
[----:B------:R-:W-:Y:S02]  /*1020*/  IMAD.MOV R3, RZ, RZ, -R10 ;  /* 0x000000ffff037224 */ /* 0x000fe400078e0a0a */
[----:B------:R-:W-:Y:S01]  /*1030*/  IMAD.HI.U32 R2, R2, R15, RZ ;  /* 0x0000000f02027227 */ /* 0x000fe200078e00ff */
[----:B------:R-:W1:Y:S03]  /*1040*/  @P3 S2R R10, SR_CgaCtaId ;  /* 0x00000000000a3919 */ /* 0x000e660000008800 */
[----:B------:R-:W-:-:S05]  /*1050*/  IMAD R2, R2, R3, R15 ;  /* 0x0000000302027224 */ /* 0x000fca00078e020f */
[----:B------:R-:W-:-:S13]  /*1060*/  ISETP.GT.U32.AND P0, PT, R11, R2, PT ;  /* 0x000000020b00720c */ /* 0x000fda0003f04070 */
[----:B------:R-:W-:Y:S01]  /*1070*/  @!P0 IMAD.IADD R2, R2, 0x1, -R11 ;  /* 0x0000000102028824 */ /* 0x000fe200078e0a0b */
[----:B------:R-:W-:-:S04]  /*1080*/  ISETP.NE.AND P0, PT, R74, RZ, PT ;  /* 0x000000ff4a00720c */ /* 0x000fc80003f05270 */
[----:B------:R-:W-:-:S13]  /*1090*/  ISETP.GT.U32.AND P1, PT, R11, R2, PT ;  /* 0x000000020b00720c */ /* 0x000fda0003f24070 */
[----:B------:R-:W-:Y:S01]  /*10a0*/  @!P1 IMAD.IADD R2, R2, 0x1, -R11 ;  /* 0x0000000102029824 */ /* 0x000fe200078e0a0b */
[----:B------:R-:W-:-:S03]  /*10b0*/  ISETP.GE.AND P1, PT, R56, 0x2, PT ;  /* 0x000000023800780c */ /* 0x000fc60003f26270 */
[----:B------:R-:W-:Y:S01]  /*10c0*/  IMAD.MOV.U32 R7, RZ, RZ, R2 ;  /* 0x000000ffff077224 */ /* 0x000fe200078e0002 */
[----:B------:R-:W-:-:S04]  /*10d0*/  @P3 MOV R2, 0x400 ;  /* 0x0000040000023802 */ /* 0x000fc80000000f00 */
[----:B------:R-:W-:Y:S01]  /*10e0*/  @!P2 IADD3 R7, PT, PT, -R7, RZ, RZ ;  /* 0x000000ff0707a210 */ /* 0x000fe20007ffe1ff */
[----:B------:R-:W-:Y:S01]  /*10f0*/  @P3 VIADD R3, R2, 0x1080 ;  /* 0x0000108002033836 */ /* 0x000fe20000000000 */
[----:B------:R-:W-:Y:S02]  /*1100*/  @!P0 LOP3.LUT R7, RZ, R74, RZ, 0x33, !PT ;  /* 0x0000004aff078212 */ /* 0x000fe400078e33ff */
[----:B------:R-:W-:Y:S02]  /*1110*/  ISETP.GE.AND P2, PT, R56, 0x3, PT ;  /* 0x000000033800780c */ /* 0x000fe40003f46270 */
[----:B-1----:R-:W-:Y:S01]  /*1120*/  @P3 LEA R3, R10, R3, 0x18 ;  /* 0x000000030a033211 */ /* 0x002fe200078ec0ff */
[----:B------:R-:W-:Y:S01]  /*1130*/  IMAD R2, R6, R56, R7 ;  /* 0x0000003806027224 */ /* 0x000fe200078e0207 */
[----:B------:R-:W-:-:S03]  /*1140*/  ISETP.GE.AND P0, PT, R56, 0x8, PT ;  /* 0x000000083800780c */ /* 0x000fc60003f06270 */
[----:B------:R-:W-:-:S05]  /*1150*/  @P3 IMAD R3, R2, 0x4, R3 ;  /* 0x0000000402033824 */ /* 0x000fca00078e0203 */
[----:B------:R1:W3:Y:S01]  /*1160*/  @P3 LDS R8, [R3] ;  /* 0x0000000003083984 */ /* 0x0002e20000000800 */
[----:B------:R-:W-:Y:S01]  /*1170*/  ISETP.GE.AND P3, PT, R56, 0x4, PT ;  /* 0x000000043800780c */ /* 0x000fe20003f66270 */
[----:B0-2---:R-:W-:-:S12]  /*1180*/  @!P1 BRA `(.L_x_16989) ;  /* 0x0000000000289947 */ /* 0x005fd80003800000 */
[----:B------:R-:W0:Y:S01]  /*1190*/  S2UR UR5, SR_CgaCtaId ;  /* 0x00000000000579c3 */ /* 0x000e220000008800 */
[----:B-1----:R-:W-:Y:S01]  /*11a0*/  VIADD R3, R7, 0x1 ;  /* 0x0000000107037836 */ /* 0x002fe20000000000 */
[----:B------:R-:W-:Y:S02]  /*11b0*/  UMOV UR4, 0x400 ;  /* 0x0000040000047882 */ /* 0x000fe40000000000 */
[----:B------:R-:W-:Y:S02]  /*11c0*/  UIADD3 UR4, UPT, UPT, UR4, 0x1080, URZ ;  /* 0x0000108004047890 */ /* 0x000fe4000fffe0ff */
[----:B------:R-:W-:-:S04]  /*11d0*/  ISETP.GE.AND P1, PT, R3, R74, PT ;  /* 0x0000004a0300720c */ /* 0x000fc80003f26270 */
[----:B------:R-:W-:-:S05]  /*11e0*/  SEL R3, R74, RZ, P1 ;  /* 0x000000ff4a037207 */ /* 0x000fca0000800000 */
[----:B------:R-:W-:Y:S01]  /*11f0*/  IMAD.IADD R3, R2, 0x1, -R3 ;  /* 0x0000000102037824 */ /* 0x000fe200078e0a03 */
[----:B0-----:R-:W-:-:S06]  /*1200*/  ULEA UR4, UR5, UR4, 0x18 ;  /* 0x0000000405047291 */ /* 0x001fcc000f8ec0ff */
[----:B------:R-:W-:-:S05]  /*1210*/  LEA R3, R3, UR4, 0x2 ;  /* 0x0000000403037c11 */ /* 0x000fca000f8e10ff */
[----:B------:R0:W2:Y:S02]  /*1220*/  LDS R9, [R3+0x4] ;  /* 0x0000040003097984 */ /* 0x0000a40000000800 */
.L_x_16989:
[----:B------:R-:W-:Y:S01]  /*1230*/  ISETP.GE.AND P1, PT, R56, 0x9, PT ;  /* 0x000000093800780c */ /* 0x000fe20003f26270 */
[----:B------:R-:W-:-:S12]  /*1240*/  @!P2 BRA `(.L_x_16990) ;  /* 0x000000000028a947 */ /* 0x000fd80003800000 */
[----:B------:R-:W4:Y:S01]  /*1250*/  S2UR UR5, SR_CgaCtaId ;  /* 0x00000000000579c3 */ /* 0x000f220000008800 */
[----:B01----:R-:W-:Y:S01]  /*1260*/  VIADD R3, R7, 0x2 ;  /* 0x0000000207037836 */ /* 0x003fe20000000000 */
        /* <DEDUP_REMOVED lines=8> */
.L_x_16990:
[----:B------:R-:W-:Y:S01]  /*12f0*/  ISETP.GE.AND P2, PT, R56, 0xa, PT ;  /* 0x0000000a3800780c */ /* 0x000fe20003f46270 */
[----:B------:R-:W-:-:S12]  /*1300*/  @!P3 BRA `(.L_x_16991) ;  /* 0x000000000028b947 */ /* 0x000fd80003800000 */
[----:B------:R-:W5:Y:S01]  /*1310*/  S2UR UR5, SR_CgaCtaId ;  /* 0x00000000000579c3 */ /* 0x000f620000008800 */
[----:B01--4-:R-:W-:Y:S01]  /*1320*/  VIADD R3, R7, 0x3 ;  /* 0x0000000307037836 */ /* 0x013fe20000000000 */
[----:B------:R-:W-:Y:S02]  /*1330*/  UMOV UR4, 0x400 ;  /* 0x0000040000047882 */ /* 0x000fe40000000000 */
[----:B------:R-:W-:Y:S02]  /*1340*/  UIADD3 UR4, UPT, UPT, UR4, 0x1080, URZ ;  /* 0x0000108004047890 */ /* 0x000fe4000fffe0ff */
[----:B------:R-:W-:-:S04]  /*1350*/  ISETP.GE.AND P3, PT, R3, R74, PT ;  /* 0x0000004a0300720c */ /* 0x000fc80003f66270 */
[----:B------:R-:W-:-:S05]  /*1360*/  SEL R3, R74, RZ, P3 ;  /* 0x000000ff4a037207 */ /* 0x000fca0001800000 */
[----:B------:R-:W-:Y:S01]  /*1370*/  IMAD.IADD R3, R2, 0x1, -R3 ;  /* 0x0000000102037824 */ /* 0x000fe200078e0a03 */
[----:B-----5:R-:W-:-:S06]  /*1380*/  ULEA UR4, UR5, UR4, 0x18 ;  /* 0x0000000405047291 */ /* 0x020fcc000f8ec0ff */
[----:B------:R-:W-:-:S05]  /*1390*/  LEA R3, R3, UR4, 0x2 ;  /* 0x0000000403037c11 */ /* 0x000fca000f8e10ff */
[----:B------:R0:W1:Y:S02]  /*13a0*/  LDS R11, [R3+0xc] ;  /* 0x00000c00030b7984 */ /* 0x0000640000000800 */
.L_x_16991:
        /* <DEDUP_REMOVED lines=12> */
.L_x_16992:
[----:B------:R-:W-:Y:S01]  /*1470*/  ISETP.GE.AND P4, PT, R56, 0xc, PT ;  /* 0x0000000c3800780c */ /* 0x000fe20003f86270 */
[----:B------:R-:W-:-:S12]  /*1480*/  @!P5 BRA `(.L_x_16993) ;  /* 0x000000000028d947 */ /* 0x000fd80003800000 */
[----:B------:R-:W5:Y:S01]  /*1490*/  S2UR UR5, SR_CgaCtaId ;  /* 0x00000000000579c3 */ /* 0x000f620000008800 */
[----:B01--4-:R-:W-:Y:S01]  /*14a0*/  VIADD R3, R7, 0x5 ;  /* 0x0000000507037836 */ /* 0x013fe20000000000 */
[----:B------:R-:W-:Y:S02]  /*14b0*/  UMOV UR4, 0x400 ;  /* 0x0000040000047882 */ /* 0x000fe40000000000 */
[----:B------:R-:W-:Y:S02]  /*14c0*/  UIADD3 UR4, UPT, UPT, UR4, 0x1080, URZ ;  /* 0x0000108004047890 */ /* 0x000fe4000fffe0ff */
[----:B------:R-:W-:-:S04]  /*14d0*/  ISETP.GE.AND P5, PT, R3, R74, PT ;  /* 0x0000004a0300720c */ /* 0x000fc80003fa6270 */
[----:B------:R-:W-:-:S04]  /*14e0*/  SEL R3, R74, RZ, P5 ;  /* 0x000000ff4a037207 */ /* 0x000fc80002800000 */
[----:B------:R-:W-:Y:S01]  /*14f0*/  IADD3 R3, PT, PT, R2, -R3, RZ ;  /* 0x8000000302037210 */ /* 0x000fe20007ffe0ff */
[----:B-----5:R-:W-:-:S06]  /*1500*/  ULEA UR4, UR5, UR4, 0x18 ;  /* 0x0000000405047291 */ /* 0x020fcc000f8ec0ff */
[----:B------:R-:W-:-:S05]  /*1510*/  LEA R3, R3, UR4, 0x2 ;  /* 0x0000000403037c11 */ /* 0x000fca000f8e10ff */
[----:B------:R0:W1:Y:S02]  /*1520*/  LDS R13, [R3+0x14] ;  /* 0x00001400030d7984 */ /* 0x0000640000000800 */
.L_x_16993:
        /* <DEDUP_REMOVED lines=12> */
.L_x_16994:
        /* <DEDUP_REMOVED lines=12> */
.L_x_16995:
        /* <DEDUP_REMOVED lines=12> */
.L_x_16996:
        /* <DEDUP_REMOVED lines=12> */
.L_x_16997:
        /* <DEDUP_REMOVED lines=12> */
.L_x_16998:
        /* <DEDUP_REMOVED lines=12> */
.L_x_16999:
        /* <DEDUP_REMOVED lines=12> */
.L_x_17000:
        /* <DEDUP_REMOVED lines=12> */
.L_x_17001:
        /* <DEDUP_REMOVED lines=12> */
.L_x_17002:
        /* <DEDUP_REMOVED lines=12> */
.L_x_17003:
        /* <DEDUP_REMOVED lines=12> */
.L_x_17004:
        /* <DEDUP_REMOVED lines=12> */
.L_x_17005:
        /* <DEDUP_REMOVED lines=12> */
.L_x_17006:
        /* <DEDUP_REMOVED lines=12> */
.L_x_17007:
        /* <DEDUP_REMOVED lines=12> */
.L_x_17008:
        /* <DEDUP_REMOVED lines=12> */
.L_x_17009:
        /* <DEDUP_REMOVED lines=12> */
.L_x_17010:
        /* <DEDUP_REMOVED lines=12> */
.L_x_17011:
        /* <DEDUP_REMOVED lines=12> */
.L_x_17012:
        /* <DEDUP_REMOVED lines=12> */
.L_x_17013:
[----:B------:R-:W-:Y:S01]  /*2430*/  ISETP.GE.AND P4, PT, R5, UR6, PT ;  /* 0x0000000605007c0c */ /* 0x000fe2000bf86270 */
        /* <DEDUP_REMOVED lines=11> */
.L_x_17014:
[----:B------:R-:W-:Y:S05]  /*24f0*/  @!P6 BRA `(.L_x_17015) ;  /* 0x000000000028e947 */ /* 0x000fea0003800000 */
        /* <DEDUP_REMOVED lines=10> */
.L_x_17015:
        /* <DEDUP_REMOVED lines=11> */
.L_x_17016:
[----:B------:R-:W-:Y:S05]  /*2650*/  @!P1 BRA `(.L_x_17017) ;  /* 0x0000000000289947 */ /* 0x000fea0003800000 */
        /* <DEDUP_REMOVED lines=10> */
.L_x_17017:
        /* <DEDUP_REMOVED lines=11> */
.L_x_17018:
        /* <DEDUP_REMOVED lines=11> */
.L_x_17019:
[----:B------:R-:W-:Y:S05]  /*2860*/  @P4 BRA `(.L_x_16988) ;  /* 0x0000002400744947 */ /* 0x000fea0003800000 */
[C---:B------:R-:W-:Y:S01]  /*2870*/  VIADD R79, R7.reuse, 0x2 ;  /* 0x00000002074f7836 */ /* 0x040fe20000000000 */
[C---:B------:R-:W-:Y:S01]  /*2880*/  IADD3 R75, PT, PT, R7.reuse, 0x5, RZ ;  /* 0x00000005074b7810 */ /* 0x040fe20007ffe0ff */
[C---:B------:R-:W-:Y:S01]  /*2890*/  VIADD R47, R7.reuse, 0x7 ;  /* 0x00000007072f7836 */ /* 0x040fe20000000000 */
[----:B------:R-:W5:Y:S01]  /*28a0*/  I2F.U32.RP R2, R0 ;  /* 0x0000000000027306 */ /* 0x000f620000209000 */
[----:B------:R-:W-:Y:S01]  /*28b0*/  VIADD R77, R7, 0x3 ;  /* 0x00000003074d7836 */ /* 0x000fe20000000000 */
[-C--:B------:R-:W-:Y:S01]  /*28c0*/  ISETP.GE.AND P3, PT, R79, R74.reuse, PT ;  /* 0x0000004a4f00720c */ /* 0x080fe20003f66270 */
[----:B------:R-:W-:Y:S01]  /*28d0*/  VIADD R73, R7, 0x14 ;  /* 0x0000001407497836 */ /* 0x000fe20000000000 */
[----:B------:R-:W-:Y:S01]  /*28e0*/  ISETP.GE.AND P1, PT, R47, R74, PT ;  /* 0x0000004a2f00720c */ /* 0x000fe20003f26270 */
[C---:B------:R-:W-:Y:S01]  /*28f0*/  VIADD R47, R7.reuse, 0x12 ;  /* 0x00000012072f7836 */ /* 0x040fe20000000000 */
[----:B------:R-:W-:Y:S01]  /*2900*/  SEL R42, R74, RZ, P3 ;  /* 0x000000ff4a2a7207 */ /* 0x000fe20001800000 */
[----:B------:R-:W-:Y:S01]  /*2910*/  VIADD R71, R7, 0x17 ;  /* 0x0000001707477836 */ /* 0x000fe20000000000 */
[-C--:B------:R-:W-:Y:S01]  /*2920*/  ISETP.GE.AND P2, PT, R79, R56.reuse, PT ;  /* 0x000000384f00720c */ /* 0x080fe20003f46270 */
[----:B------:R-:W-:Y:S01]  /*2930*/  VIADD R69, R7, 0x19 ;  /* 0x0000001907457836 */ /* 0x000fe20000000000 */
[----:B------:R-:W-:Y:S01]  /*2940*/  ISETP.GE.AND P3, PT, R77, R56, PT ;  /* 0x000000384d00720c */ /* 0x000fe20003f66270 */
[C---:B------:R-:W-:Y:S01]  /*2950*/  VIADD R41, R7.reuse, 0x4 ;  /* 0x0000000407297836 */ /* 0x040fe20000000000 */
[C---:B------:R-:W-:Y:S01]  /*2960*/  SEL R50, R56.reuse, RZ, P2 ;  /* 0x000000ff38327207 */ /* 0x040fe20001000000 */
[----:B------:R-:W-:Y:S01]  /*2970*/  VIADD R43, R7, 0x1f ;  /* 0x0000001f072b7836 */ /* 0x000fe20000000000 */
[----:B------:R-:W-:Y:S01]  /*2980*/  SEL R49, R56, RZ, P3 ;  /* 0x000000ff38317207 */ /* 0x000fe20001800000 */
[----:B-----5:R-:W5:Y:S01]  /*2990*/  MUFU.RCP R2, R2 ;  /* 0x0000000200027308 */ /* 0x020f620000001000 */
[-C--:B------:R-:W-:Y:S01]  /*29a0*/  ISETP.GE.AND P2, PT, R75, R74.reuse, PT ;  /* 0x0000004a4b00720c */ /* 0x080fe20003f46270 */
[----:B------:R-:W-:Y:S01]  /*29b0*/  VIADD R51, R7, 0xa ;  /* 0x0000000a07337836 */ /* 0x000fe20000000000 */
[----:B------:R-:W-:Y:S01]  /*29c0*/  ISETP.GE.AND P3, PT, R47, R74, PT ;  /* 0x0000004a2f00720c */ /* 0x000fe20003f66270 */
[----:B------:R-:W-:Y:S01]  /*29d0*/  IMAD.MOV R83, RZ, RZ, -R0 ;  /* 0x000000ffff537224 */ /* 0x000fe200078e0a00 */
[C---:B------:R-:W-:Y:S01]  /*29e0*/  SEL R40, R74.reuse, RZ, P2 ;  /* 0x000000ff4a287207 */ /* 0x040fe20001000000 */
[----:B------:R-:W-:Y:S01]  /*29f0*/  VIADD R81, R7, 0x10 ;  /* 0x0000001007517836 */ /* 0x000fe20000000000 */
[----:B------:R-:W-:Y:S01]  /*2a00*/  SEL R67, R74, RZ, P3 ;  /* 0x000000ff4a437207 */ /* 0x000fe20001800000 */
[----:B------:R-:W-:Y:S01]  /*2a10*/  IMAD.IADD R50, R79, 0x1, -R50 ;  /* 0x000000014f327824 */ /* 0x000fe200078e0a32 */
[C---:B01--4-:R-:W-:Y:S01]  /*2a20*/  IADD3 R3, PT, PT, R7.reuse, 0x1, RZ ;  /* 0x0000000107037810 */ /* 0x053fe20007ffe0ff */
[----:B------:R-:W-:Y:S01]  /*2a30*/  IMAD.IADD R42, R7, 0x1, -R42 ;  /* 0x00000001072a7824 */ /* 0x000fe200078e0a2a */
[-C--:B------:R-:W-:Y:S01]  /*2a40*/  ISETP.GE.AND P2, PT, R47, R56.reuse, PT ;  /* 0x000000382f00720c */ /* 0x080fe20003f46270 */
[----:B------:R-:W-:Y:S01]  /*2a50*/  IMAD.IADD R40, R7, 0x1, -R40 ;  /* 0x0000000107287824 */ /* 0x000fe200078e0a28 */
[----:B------:R-:W-:-:S02]  /*2a60*/  ISETP.GE.AND P3, PT, R73, R56, PT ;  /* 0x000000384900720c */ /* 0x000fc40003f66270 */
[-C--:B------:R-:W-:Y:S01]  /*2a70*/  ISETP.GE.AND P4, PT, R3, R74.reuse, PT ;  /* 0x0000004a0300720c */ /* 0x080fe20003f86270 */
[----:B------:R-:W-:Y:S01]  /*2a80*/  VIADD R3, R7, 0x8 ;  /* 0x0000000807037836 */ /* 0x000fe20000000000 */
        /* <DEDUP_REMOVED lines=8> */
[----:B------:R-:W-:Y:S01]  /*2b10*/  ISETP.GE.AND P2, PT, R3, R74, PT ;  /* 0x0000004a0300720c */ /* 0x000fe20003f46270 */
[----:B------:R-:W-:Y:S01]  /*2b20*/  IMAD.IADD R53, R7, 0x1, -R53 ;  /* 0x0000000107357824 */ /* 0x000fe200078e0a35 */
[----:B------:R-:W-:Y:S01]  /*2b30*/  ISETP.GE.AND P3, PT, R69, R56, PT ;  /* 0x000000384500720c */ /* 0x000fe20003f66270 */
[C---:B------:R-:W-:Y:S01]  /*2b40*/  IMAD.IADD R55, R7.reuse, 0x1, -R55 ;  /* 0x0000000107377824 */ /* 0x040fe200078e0a37 */
[----:B------:R-:W-:Y:S02]  /*2b50*/  IADD3 R3, PT, PT, R7, 0x9, RZ ;  /* 0x0000000907037810 */ /* 0x000fe40007ffe0ff */
[----:B------:R-:W-:Y:S02]  /*2b60*/  SEL R66, R56, RZ, P3 ;  /* 0x000000ff38427207 */ /* 0x000fe40001800000 */
[-C--:B------:R-:W-:Y:S01]  /*2b70*/  ISETP.GE.AND P3, PT, R3, R74.reuse, PT ;  /* 0x0000004a0300720c */ /* 0x080fe20003f66270 */
[----:B------:R-:W-:Y:S01]  /*2b80*/  VIADD R3, R7, 0xb ;  /* 0x0000000b07037836 */ /* 0x000fe20000000000 */
[----:B------:R-:W-:-:S02]  /*2b90*/  ISETP.GE.AND P5, PT, R41, R74, PT ;  /* 0x0000004a2900720c */ /* 0x000fc40003fa6270 */
[----:B-----5:R-:W-:Y:S02]  /*2ba0*/  IADD3 R2, PT, PT, R2, 0xffffffe, RZ ;  /* 0x0ffffffe02027810 */ /* 0x020fe40007ffe0ff */
[C---:B------:R-:W-:Y:S02]  /*2bb0*/  SEL R59, R74.reuse, RZ, P5 ;  /* 0x000000ff4a3b7207 */ /* 0x040fe40002800000 */
[-C--:B------:R-:W-:Y:S01]  /*2bc0*/  ISETP.GE.AND P5, PT, R3, R74.reuse, PT ;  /* 0x0000004a0300720c */ /* 0x080fe20003fa6270 */
[C---:B------:R-:W-:Y:S01]  /*2bd0*/  VIADD R3, R7.reuse, 0xd ;  /* 0x0000000d07037836 */ /* 0x040fe20000000000 */
[----:B------:R-:W-:Y:S01]  /*2be0*/  SEL R63, R74, RZ, P1 ;  /* 0x000000ff4a3f7207 */ /* 0x000fe20000800000 */
[----:B------:R-:W-:Y:S01]  /*2bf0*/  IMAD.IADD R59, R7, 0x1, -R59 ;  /* 0x00000001073b7824 */ /* 0x000fe200078e0a3b */
[-C--:B------:R-:W-:Y:S01]  /*2c00*/  ISETP.GE.AND P0, PT, R43, R74.reuse, PT ;  /* 0x0000004a2b00720c */ /* 0x080fe20003f06270 */
[----:B------:R-:W-:Y:S01]  /*2c10*/  VIADD R43, R7, 0x6 ;  /* 0x00000006072b7836 */ /* 0x000fe20000000000 */
[----:B------:R-:W-:-:S02]  /*2c20*/  ISETP.GE.AND P1, PT, R3, R74, PT ;  /* 0x0000004a0300720c */ /* 0x000fc40003f26270 */
[----:B------:R0:W1:Y:S01]  /*2c30*/  F2I.FTZ.U32.TRUNC.NTZ R3, R2 ;  /* 0x0000000200037305 */ /* 0x000062000021f000 */
[C---:B------:R-:W-:Y:S02]  /*2c40*/  SEL R57, R74.reuse, RZ, P4 ;  /* 0x000000ff4a397207 */ /* 0x040fe40002000000 */
[-C--:B------:R-:W-:Y:S01]  /*2c50*/  ISETP.GE.AND P4, PT, R51, R74.reuse, PT ;  /* 0x0000004a3300720c */ /* 0x080fe20003f86270 */
[----:B------:R-:W-:Y:S01]  /*2c60*/  VIADD R51, R7, 0xc ;  /* 0x0000000c07337836 */ /* 0x000fe20000000000 */
[-C--:B------:R-:W-:Y:S01]  /*2c70*/  ISETP.GE.AND P6, PT, R43, R74.reuse, PT ;  /* 0x0000004a2b00720c */ /* 0x080fe20003fc6270 */
[----:B------:R-:W-:Y:S01]  /*2c80*/  IMAD.IADD R57, R7, 0x1, -R57 ;  /* 0x0000000107397824 */ /* 0x000fe200078e0a39 */
[C---:B------:R-:W-:Y:S02]  /*2c90*/  SEL R92, R74.reuse, RZ, P2 ;  /* 0x000000ff4a5c7207 */ /* 0x040fe40001000000 */
[C---:B------:R-:W-:Y:S01]  /*2ca0*/  SEL R61, R74.reuse, RZ, P6 ;  /* 0x000000ff4a3d7207 */ /* 0x040fe20003000000 */
[----:B0-----:R-:W-:Y:S01]  /*2cb0*/  IMAD.MOV.U32 R2, RZ, RZ, RZ ;  /* 0x000000ffff027224 */ /* 0x001fe200078e00ff */
[-C--:B------:R-:W-:Y:S01]  /*2cc0*/  ISETP.GE.AND P6, PT, R51, R74.reuse, PT ;  /* 0x0000004a3300720c */ /* 0x080fe20003fc6270 */
[C---:B------:R-:W-:Y:S01]  /*2cd0*/  VIADD R51, R7.reuse, 0xe ;  /* 0x0000000e07337836 */ /* 0x040fe20000000000 */
[C---:B------:R-:W-:Y:S01]  /*2ce0*/  SEL R88, R74.reuse, RZ, P4 ;  /* 0x000000ff4a587207 */ /* 0x040fe20002000000 */
[----:B------:R-:W-:Y:S01]  /*2cf0*/  IMAD.IADD R61, R7, 0x1, -R61 ;  /* 0x00000001073d7824 */ /* 0x000fe200078e0a3d */
[C---:B------:R-:W-:Y:S01]  /*2d00*/  SEL R90, R74.reuse, RZ, P3 ;  /* 0x000000ff4a5a7207 */ /* 0x040fe20001800000 */
[----:B-1----:R-:W-:Y:S01]  /*2d10*/  IMAD R83, R83, R3, RZ ;  /* 0x0000000353537224 */ /* 0x002fe200078e02ff */
[-C--:B------:R-:W-:Y:S01]  /*2d20*/  ISETP.GE.AND P2, PT, R51, R74.reuse, PT ;  /* 0x0000004a3300720c */ /* 0x080fe20003f46270 */
[----:B------:R-:W-:Y:S01]  /*2d30*/  VIADD R51, R7, 0xf ;  /* 0x0000000f07337836 */ /* 0x000fe20000000000 */
[----:B------:R-:W-:Y:S01]  /*2d40*/  ISETP.GE.AND P4, PT, R81, R74, PT ;  /* 0x0000004a5100720c */ /* 0x000fe20003f86270 */
[----:B------:R-:W-:Y:S01]  /*2d50*/  IMAD.HI.U32 R2, R3, R83, R2 ;  /* 0x0000005303027227 */ /* 0x000fe200078e0002 */
[----:B------:R-:W-:-:S02]  /*2d60*/  SEL R82, R74, RZ, P6 ;  /* 0x000000ff4a527207 */ /* 0x000fc40003000000 */
[-C--:B------:R-:W-:Y:S01]  /*2d70*/  ISETP.GE.AND P3, PT, R51, R74.reuse, PT ;  /* 0x0000004a3300720c */ /* 0x080fe20003f66270 */
[C---:B------:R-:W-:Y:S01]  /*2d80*/  VIADD R81, R7.reuse, 0x13 ;  /* 0x0000001307517836 */ /* 0x040fe20000000000 */
[C---:B------:R-:W-:Y:S01]  /*2d90*/  SEL R43, R74.reuse, RZ, P0 ;  /* 0x000000ff4a2b7207 */ /* 0x040fe20000000000 */
[----:B------:R-:W-:Y:S01]  /*2da0*/  VIADD R3, R7, 0x18 ;  /* 0x0000001807037836 */ /* 0x000fe20000000000 */
[----:B------:R-:W-:Y:S01]  /*2db0*/  SEL R80, R74, RZ, P3 ;  /* 0x000000ff4a507207 */ /* 0x000fe20001800000 */
[----:B------:R-:W-:Y:S01]  /*2dc0*/  IMAD.HI.U32 R54, R2, R45, RZ ;  /* 0x0000002d02367227 */ /* 0x000fe200078e00ff */
[-C--:B------:R-:W-:Y:S02]  /*2dd0*/  ISETP.GE.AND P6, PT, R81, R74.reuse, PT ;  /* 0x0000004a5100720c */ /* 0x080fe40003fc6270 */
[-C--:B------:R-:W-:Y:S01]  /*2de0*/  ISETP.GE.AND P3, PT, R3, R74.reuse, PT ;  /* 0x0000004a0300720c */ /* 0x080fe20003f66270 */
[----:B------:R-:W-:Y:S01]  /*2df0*/  VIADD R51, R7, 0x11 ;  /* 0x0000001107337836 */ /* 0x000fe20000000000 */
[-C--:B------:R-:W-:Y:S01]  /*2e00*/  ISETP.GE.AND P0, PT, R77, R74.reuse, PT ;  /* 0x0000004a4d00720c */ /* 0x080fe20003f06270 */
[----:B------:R-:W-:Y:S01]  /*2e10*/  IMAD.MOV R3, RZ, RZ, -R54 ;  /* 0x000000ffff037224 */ /* 0x000fe200078e0a36 */
[C---:B------:R-:W-:Y:S01]  /*2e20*/  IADD3 R81, PT, PT, R7.reuse, 0x15, RZ ;  /* 0x0000001507517810 */ /* 0x040fe20007ffe0ff */
[C---:B------:R-:W-:Y:S01]  /*2e30*/  IMAD.IADD R43, R7.reuse, 0x1, -R43 ;  /* 0x00000001072b7824 */ /* 0x040fe200078e0a2b */
[----:B------:R-:W-:Y:S01]  /*2e40*/  SEL R78, R74, RZ, P1 ;  /* 0x000000ff4a4e7207 */ /* 0x000fe20000800000 */
[----:B------:R-:W-:Y:S01]  /*2e50*/  IMAD R3, R0, R3, R45 ;  /* 0x0000000300037224 */ /* 0x000fe200078e022d */
[C---:B------:R-:W-:Y:S01]  /*2e60*/  SEL R41, R74.reuse, RZ, P0 ;  /* 0x000000ff4a297207 */ /* 0x040fe20000000000 */
[C---:B------:R-:W-:Y:S01]  /*2e70*/  VIADD R45, R7.reuse, 0x1d ;  /* 0x0000001d072d7836 */ /* 0x040fe20000000000 */
[C---:B------:R-:W-:Y:S01]  /*2e80*/  SEL R86, R74.reuse, RZ, P5 ;  /* 0x000000ff4a567207 */ /* 0x040fe20002800000 */
[----:B------:R-:W-:Y:S01]  /*2e90*/  IMAD.IADD R92, R7, 0x1, -R92 ;  /* 0x00000001075c7824 */ /* 0x000fe200078e0a5c */
[----:B------:R-:W-:Y:S01]  /*2ea0*/  ISETP.GE.AND P1, PT, R81, R74, PT ;  /* 0x0000004a5100720c */ /* 0x000fe20003f26270 */
[----:B------:R-:W-:Y:S01]  /*2eb0*/  VIADD R81, R7, 0x16 ;  /* 0x0000001607517836 */ /* 0x000fe20000000000 */
[----:B------:R-:W-:Y:S01]  /*2ec0*/  ISETP.GE.AND P0, PT, R75, R56, PT ;  /* 0x000000384b00720c */ /* 0x000fe20003f06270 */
[----:B------:R-:W-:Y:S01]  /*2ed0*/  IMAD.IADD R41, R7, 0x1, -R41 ;  /* 0x0000000107297824 */ /* 0x000fe200078e0a29 */
[----:B------:R-:W-:Y:S01]  /*2ee0*/  ISETP.GE.AND P5, PT, R51, R74, PT ;  /* 0x0000004a3300720c */ /* 0x000fe20003fa6270 */
[C---:B------:R-:W-:Y:S01]  /*2ef0*/  IMAD.IADD R90, R7.reuse, 0x1, -R90 ;  /* 0x00000001075a7824 */ /* 0x040fe200078e0a5a */
[----:B------:R-:W0:Y:S01]  /*2f00*/  S2R R51, SR_CgaCtaId ;  /* 0x0000000000337919 */ /* 0x000e220000008800 */
[----:B------:R-:W-:Y:S01]  /*2f10*/  SEL R60, R74, RZ, P1 ;  /* 0x000000ff4a3c7207 */ /* 0x000fe20000800000 */
[C---:B------:R-:W-:Y:S01]  /*2f20*/  IMAD.IADD R88, R7.reuse, 0x1, -R88 ;  /* 0x0000000107587824 */ /* 0x040fe200078e0a58 */
[----:B------:R-:W-:Y:S01]  /*2f30*/  SEL R48, R56, RZ, P0 ;  /* 0x000000ff38307207 */ /* 0x000fe20000000000 */
[----:B------:R-:W-:Y:S01]  /*2f40*/  IMAD.IADD R86, R7, 0x1, -R86 ;  /* 0x0000000107567824 */ /* 0x000fe200078e0a56 */
[----:B------:R-:W-:Y:S01]  /*2f50*/  ISETP.GE.U32.AND P1, PT, R3, R0, PT ;  /* 0x000000000300720c */ /* 0x000fe20003f26070 */
[----:B------:R-:W-:Y:S01]  /*2f60*/  IMAD.IADD R82, R7, 0x1, -R82 ;  /* 0x0000000107527824 */ /* 0x000fe200078e0a52 */
[-C--:B------:R-:W-:Y:S01]  /*2f70*/  ISETP.GE.AND P0, PT, R73, R74.reuse, PT ;  /* 0x0000004a4900720c */ /* 0x080fe20003f06270 */
[----:B------:R-:W-:Y:S01]  /*2f80*/  IMAD.IADD R48, R75, 0x1, -R48 ;  /* 0x000000014b307824 */ /* 0x000fe200078e0a30 */
[C---:B------:R-:W-:Y:S01]  /*2f90*/  SEL R84, R74.reuse, RZ, P2 ;  /* 0x000000ff4a547207 */ /* 0x040fe20001000000 */
[----:B------:R-:W-:Y:S01]  /*2fa0*/  IMAD.IADD R80, R7, 0x1, -R80 ;  /* 0x0000000107507824 */ /* 0x000fe200078e0a50 */
[----:B------:R-:W-:Y:S01]  /*2fb0*/  ISETP.GE.AND P2, PT, R81, R74, PT ;  /* 0x0000004a5100720c */ /* 0x000fe20003f46270 */
[C---:B------:R-:W-:Y:S01]  /*2fc0*/  VIADD R81, R7.reuse, 0x1a ;  /* 0x0000001a07517836 */ /* 0x040fe20000000000 */
[----:B------:R-:W-:Y:S01]  /*2fd0*/  SEL R65, R74, RZ, P0 ;  /* 0x000000ff4a417207 */ /* 0x000fe20000000000 */
[----:B------:R-:W-:Y:S01]  /*2fe0*/  IMAD.IADD R84, R7, 0x1, -R84 ;  /* 0x0000000107547824 */ /* 0x000fe200078e0a54 */
[----:B------:R-:W-:-:S02]  /*2ff0*/  ISETP.GE.AND P0, PT, R71, R56, PT ;  /* 0x000000384700720c */ /* 0x000fc40003f06270 */
[----:B------:R-:W-:Y:S01]  /*3000*/  SEL R76, R74, RZ, P4 ;  /* 0x000000ff4a4c7207 */ /* 0x000fe20002000000 */
[----:B------:R-:W-:Y:S01]  /*3010*/  @P1 IMAD.IADD R3, R3, 0x1, -R0 ;  /* 0x0000000103031824 */ /* 0x000fe200078e0a00 */
[----:B------:R-:W-:Y:S01]  /*3020*/  ISETP.GE.AND P4, PT, R81, R74, PT ;  /* 0x0000004a5100720c */ /* 0x000fe20003f86270 */
[C---:B------:R-:W-:Y:S01]  /*3030*/  VIADD R81, R7.reuse, 0x1b ;  /* 0x0000001b07517836 */ /* 0x040fe20000000000 */
[----:B------:R-:W-:Y:S01]  /*3040*/  SEL R44, R56, RZ, P0 ;  /* 0x000000ff382c7207 */ /* 0x000fe20000000000 */
[----:B------:R-:W-:Y:S01]  /*3050*/  @P1 VIADD R54, R54, 0x1 ;  /* 0x0000000136361836 */ /* 0x000fe20000000000 */
[----:B------:R-:W-:Y:S01]  /*3060*/  ISETP.GT.U32.AND P0, PT, R56, 0x20, PT ;  /* 0x000000203800780c */ /* 0x000fe20003f04070 */
[----:B------:R-:W-:Y:S01]  /*3070*/  IMAD.IADD R76, R7, 0x1, -R76 ;  /* 0x00000001074c7824 */ /* 0x000fe200078e0a4c */
[C---:B------:R-:W-:Y:S02]  /*3080*/  SEL R56, R74.reuse, RZ, P5 ;  /* 0x000000ff4a387207 */ /* 0x040fe40002800000 */
[----:B------:R-:W-:-:S02]  /*3090*/  SEL R62, R74, RZ, P2 ;  /* 0x000000ff4a3e7207 */ /* 0x000fc40001000000 */
[-C--:B------:R-:W-:Y:S01]  /*30a0*/  ISETP.GE.AND P5, PT, R81, R74.reuse, PT ;  /* 0x0000004a5100720c */ /* 0x080fe20003fa6270 */
[----:B------:R-:W-:Y:S01]  /*30b0*/  VIADD R81, R7, 0x1e ;  /* 0x0000001e07517836 */ /* 0x000fe20000000000 */
[----:B------:R-:W-:Y:S01]  /*30c0*/  ISETP.GE.AND P2, PT, R45, R74, PT ;  /* 0x0000004a2d00720c */ /* 0x000fe20003f46270 */
[----:B------:R-:W-:Y:S01]  /*30d0*/  IMAD.IADD R45, R71, 0x1, -R44 ;  /* 0x00000001472d7824 */ /* 0x000fe200078e0a2c */
[----:B------:R-:W-:Y:S01]  /*30e0*/  IADD3 R44, PT, PT, R69, -R66, RZ ;  /* 0x80000042452c7210 */ /* 0x000fe20007ffe0ff */
[C---:B------:R-:W-:Y:S01]  /*30f0*/  IMAD.IADD R62, R7.reuse, 0x1, -R62 ;  /* 0x00000001073e7824 */ /* 0x040fe200078e0a3e */
[C---:B------:R-:W-:Y:S02]  /*3100*/  SEL R66, R74.reuse, RZ, P4 ;  /* 0x000000ff4a427207 */ /* 0x040fe40002000000 */
[----:B------:R-:W-:Y:S02]  /*3110*/  IADD3 R83, PT, PT, R7, 0x1c, RZ ;  /* 0x0000001c07537810 */ /* 0x000fe40007ffe0ff */
[----:B------:R-:W-:Y:S01]  /*3120*/  ISETP.GE.U32.AND P4, PT, R3, R0, PT ;  /* 0x000000000300720c */ /* 0x000fe20003f86070 */
[C---:B------:R-:W-:Y:S01]  /*3130*/  IMAD.IADD R3, R7.reuse, 0x1, -R67 ;  /* 0x0000000107037824 */ /* 0x040fe200078e0a43 */
[----:B------:R-:W-:Y:S01]  /*3140*/  SEL R68, R74, RZ, P5 ;  /* 0x000000ff4a447207 */ /* 0x000fe20002800000 */
[----:B------:R-:W-:Y:S01]  /*3150*/  IMAD.IADD R66, R7, 0x1, -R66 ;  /* 0x0000000107427824 */ /* 0x000fe200078e0a42 */
[----:B------:R-:W-:-:S02]  /*3160*/  ISETP.NE.U32.AND P5, PT, R0, RZ, PT ;  /* 0x000000ff0000720c */ /* 0x000fc40003fa5070 */
[----:B------:R-:W-:Y:S01]  /*3170*/  MOV R52, 0x400 ;  /* 0x0000040000347802 */ /* 0x000fe20000000f00 */
[----:B------:R-:W-:Y:S01]  /*3180*/  IMAD.IADD R68, R7, 0x1, -R68 ;  /* 0x0000000107447824 */ /* 0x000fe200078e0a44 */
[----:B------:R-:W-:Y:S02]  /*3190*/  SEL R58, R74, RZ, P6 ;  /* 0x000000ff4a3a7207 */ /* 0x000fe40003000000 */
        /* <DEDUP_REMOVED lines=8> */
[----:B------:R-:W-:Y:S01]  /*3220*/  SEL R74, R74, RZ, P3 ;  /* 0x000000ff4a4a7207 */ /* 0x000fe20001800000 */
[----:B------:R-:W-:Y:S01]  /*3230*/  IMAD.IADD R70, R7, 0x1, -R70 ;  /* 0x0000000107467824 */ /* 0x000fe200078e0a46 */
[----:B0-----:R-:W-:Y:S01]  /*3240*/  LEA R52, R51, R52, 0x18 ;  /* 0x0000003433347211 */ /* 0x001fe200078ec0ff */
[----:B------:R-:W-:Y:S01]  /*3250*/  IMAD.IADD R72, R7, 0x1, -R72 ;  /* 0x0000000107487824 */ /* 0x000fe200078e0a48 */
[----:B------:R-:W-:Y:S01]  /*3260*/  LEA R51, R51, R2, 0x18 ;  /* 0x0000000233337211 */ /* 0x000fe200078ec0ff */
[C---:B------:R-:W-:Y:S01]  /*3270*/  IMAD.IADD R74, R7.reuse, 0x1, -R74 ;  /* 0x00000001074a7824 */ /* 0x040fe200078e0a4a */
[C---:B------:R-:W-:Y:S01]  /*3280*/  IADD3 R2, PT, PT, R7.reuse, -R65, RZ ;  /* 0x8000004107027210 */ /* 0x040fe20007ffe0ff */
[----:B------:R-:W-:Y:S01]  /*3290*/  IMAD.IADD R65, R7, 0x1, -R56 ;  /* 0x0000000107417824 */ /* 0x000fe200078e0a38 */
[----:B------:R-:W-:Y:S02]  /*32a0*/  @P4 IADD3 R54, PT, PT, R54, 0x1, RZ ;  /* 0x0000000136364810 */ /* 0x000fe40007ffe0ff */
[----:B------:R-:W-:-:S02]  /*32b0*/  IADD3 R49, PT, PT, R77, -R49, RZ ;  /* 0x800000314d317210 */ /* 0x000fc40007ffe0ff */
[C---:B------:R-:W-:Y:S02]  /*32c0*/  IADD3 R63, PT, PT, R7.reuse, -R63, RZ ;  /* 0x8000003f073f7210 */ /* 0x040fe40007ffe0ff */
[C---:B------:R-:W-:Y:S02]  /*32d0*/  IADD3 R78, PT, PT, R7.reuse, -R78, RZ ;  /* 0x8000004e074e7210 */ /* 0x040fe40007ffe0ff */
[----:B------:R-:W-:Y:S02]  /*32e0*/  IADD3 R60, PT, PT, R7, -R60, RZ ;  /* 0x8000003c073c7210 */ /* 0x000fe40007ffe0ff */
[----:B------:R-:W-:-:S07]  /*32f0*/  @!P5 LOP3.LUT R54, RZ, R0, RZ, 0x33, !PT ;  /* 0x00000000ff36d212 */ /* 0x000fce00078e33ff */
.L_x_17085:
[----:B0-----:R-:W-:-:S04]  /*3300*/  IMAD R67, R5, 0x84, R52 ;  /* 0x0000008405437824 */ /* 0x001fc800078e0234 */
[----:B------:R-:W-:-:S06]  /*3310*/  IMAD R69, R7, 0x4, R67 ;  /* 0x0000000407457824 */ /* 0x000fcc00078e0243 */
[----:B------:R-:W0:Y:S01]  /*3320*/  LDS R69, [R69] ;  /* 0x0000000045457984 */ /* 0x000e220000000800 */
[----:B------:R-:W-:Y:S05]  /*3330*/  @P0 BRA `(.L_x_17020) ;  /* 0x0000001000a00947 */ /* 0x000fea0003800000 */
[----:B------:R-:W-:Y:S02]  /*3340*/  IMAD.U32 R56, RZ, RZ, UR7 ;  /* 0x00000007ff387e24 */ /* 0x000fe4000f8e00ff */
[----:B------:R-:W-:-:S03]  /*3350*/  IMAD.MOV.U32 R71, RZ, RZ, RZ ;  /* 0x000000ffff477224 */ /* 0x000fc600078e00ff */
[C---:B------:R-:W-:Y:S02]  /*3360*/  ISETP.NE.AND P1, PT, R56.reuse, RZ, PT ;  /* 0x000000ff3800720c */ /* 0x040fe40003f25270 */
[----:B------:R-:W-:-:S04]  /*3370*/  IADD3 R67, PT, PT, -R56, RZ, RZ ;  /* 0x000000ff38437210 */ /* 0x000fc80007ffe1ff */
[----:B------:R-:W-:-:S07]  /*3380*/  LEA R67, R67, 0x201f, 0x8 ;  /* 0x0000201f43437811 */ /* 0x000fce00078e40ff */
[----:B------:R-:W-:Y:S05]  /*3390*/  @!P1 BRA `(.L_x_17021) ;  /* 0x00000000001c9947 */ /* 0x000fea0003800000 */
[----:B------:R-:W-:Y:S01]  /*33a0*/  ISETP.GE.AND P1, PT, R7, R56, PT ;  /* 0x000000380700720c */ /* 0x000fe20003f26270 */
[----:B------:R-:W-:-:S03]  /*33b0*/  UMOV UR4, 0xffffffff ;  /* 0xffffffff00047882 */ /* 0x000fc60000000000 */
[----:B------:R-:W-:-:S05]  /*33c0*/  SEL R71, R56, RZ, P1 ;  /* 0x000000ff38477207 */ /* 0x000fca0000800000 */
[----:B------:R-:W-:Y:S01]  /*33d0*/  IMAD.IADD R71, R7, 0x1, -R71 ;  /* 0x0000000107477824 */ /* 0x000fe200078e0a47 */
[----:B------:R-:W-:Y:S06]  /*33e0*/  BRA.DIV UR4, `(.L_x_17022) ;  /* 0x0000002604dc7947 */ /* 0x000fec000b800000 */
[----:B0-----:R0:W1:Y:S02]  /*33f0*/  SHFL.IDX PT, R71, R69, R71, R67 ;  /* 0x0000004745477389 */ /* 0x00106400000e0043 */
.L_x_17092:
[----:B-1-3--:R-:W-:-:S07]  /*3400*/  IMAD R71, R8, R71, RZ ;  /* 0x0000004708477224 */ /* 0x00afce00078e02ff */
.L_x_17021:
[----:B------:R-:W-:-:S13]  /*3410*/  ISETP.GE.AND P1, PT, R56, 0x2, PT ;  /* 0x000000023800780c */ /* 0x000fda0003f26270 */
[----:B------:R-:W-:Y:S05]  /*3420*/  @!P1 BRA `(.L_x_17023) ;  /* 0x0000000000209947 */ /* 0x000fea0003800000 */
[----:B------:R-:W-:Y:S01]  /*3430*/  VIADD R75, R7, 0x1 ;  /* 0x00000001074b7836 */ /* 0x000fe20000000000 */
[----:B------:R-:W-:-:S04]  /*3440*/  UMOV UR4, 0xffffffff ;  /* 0xffffffff00047882 */ /* 0x000fc80000000000 */
[----:B------:R-:W-:-:S04]  /*3450*/  ISETP.GE.AND P1, PT, R75, R56, PT ;  /* 0x000000384b00720c */ /* 0x000fc80003f26270 */
[----:B------:R-:W-:-:S05]  /*3460*/  SEL R73, R56, RZ, P1 ;  /* 0x000000ff38497207 */ /* 0x000fca0000800000 */
[----:B------:R-:W-:Y:S01]  /*3470*/  IMAD.IADD R73, R75, 0x1, -R73 ;  /* 0x000000014b497824 */ /* 0x000fe200078e0a49 */
[----:B------:R-:W-:Y:S06]  /*3480*/  BRA.DIV UR4, `(.L_x_17024) ;  /* 0x0000002604d87947 */ /* 0x000fec000b800000 */
[----:B0-----:R0:W1:Y:S02]  /*3490*/  SHFL.IDX PT, R73, R69, R73, R67 ;  /* 0x0000004945497389 */ /* 0x00106400000e0043 */
.L_x_17095:
[----:B-12---:R-:W-:-:S07]  /*34a0*/  IMAD R71, R9, R73, R71 ;  /* 0x0000004909477224 */ /* 0x006fce00078e0247 */
.L_x_17023:
[----:B------:R-:W-:-:S13]  /*34b0*/  ISETP.GE.AND P1, PT, R56, 0x3, PT ;  /* 0x000000033800780c */ /* 0x000fda0003f26270 */
[----:B------:R-:W-:Y:S05]  /*34c0*/  @!P1 BRA `(.L_x_17025) ;  /* 0x0000000000109947 */ /* 0x000fea0003800000 */
[----:B------:R-:W-:-:S03]  /*34d0*/  UMOV UR4, 0xffffffff ;  /* 0xffffffff00047882 */ /* 0x000fc60000000000 */
[----:B------:R-:W-:Y:S05]  /*34e0*/  BRA.DIV UR4, `(.L_x_17026) ;  /* 0x0000002604e07947 */ /* 0x000fea000b800000 */
[----:B0-----:R0:W1:Y:S02]  /*34f0*/  SHFL.IDX PT, R73, R69, R50, R67 ;  /* 0x0000003245497389 */ /* 0x00106400000e0043 */
.L_x_17098:
[----:B-1----:R-:W-:-:S07]  /*3500*/  IMAD R71, R10, R73, R71 ;  /* 0x000000490a477224 */ /* 0x002fce00078e0247 */
.L_x_17025:
[----:B------:R-:W-:-:S13]  /*3510*/  ISETP.GE.AND P1, PT, R56, 0x4, PT ;  /* 0x000000043800780c */ /* 0x000fda0003f26270 */
[----:B------:R-:W-:Y:S05]  /*3520*/  @!P1 BRA `(.L_x_17027) ;  /* 0x0000000000109947 */ /* 0x000fea0003800000 */
[----:B------:R-:W-:-:S03]  /*3530*/  UMOV UR4, 0xffffffff ;  /* 0xffffffff00047882 */ /* 0x000fc60000000000 */
[----:B------:R-:W-:Y:S05]  /*3540*/  BRA.DIV UR4, `(.L_x_17028) ;  /* 0x0000002604e87947 */ /* 0x000fea000b800000 */
[----:B0-----:R0:W1:Y:S02]  /*3550*/  SHFL.IDX PT, R73, R69, R49, R67 ;  /* 0x0000003145497389 */ /* 0x00106400000e0043 */
.L_x_17101:
[----:B-1----:R-:W-:-:S07]  /*3560*/  IMAD R71, R11, R73, R71 ;  /* 0x000000490b477224 */ /* 0x002fce00078e0247 */
.L_x_17027:
[----:B------:R-:W-:-:S13]  /*3570*/  ISETP.GE.AND P1, PT, R56, 0x5, PT ;  /* 0x000000053800780c */ /* 0x000fda0003f26270 */
[----:B------:R-:W-:Y:S05]  /*3580*/  @!P1 BRA `(.L_x_17029) ;  /* 0x0000000000209947 */ /* 0x000fea0003800000 */
[----:B------:R-:W-:Y:S01]  /*3590*/  VIADD R75, R7, 0x4 ;  /* 0x00000004074b7836 */ /* 0x000fe20000000000 */
[----:B------:R-:W-:-:S04]  /*35a0*/  UMOV UR4, 0xffffffff ;  /* 0xffffffff00047882 */ /* 0x000fc80000000000 */
[----:B------:R-:W-:-:S04]  /*35b0*/  ISETP.GE.AND P1, PT, R75, R56, PT ;  /* 0x000000384b00720c */ /* 0x000fc80003f26270 */
[----:B------:R-:W-:-:S04]  /*35c0*/  SEL R73, R56, RZ, P1 ;  /* 0x000000ff38497207 */ /* 0x000fc80000800000 */
[----:B------:R-:W-:Y:S01]  /*35d0*/  IADD3 R73, PT, PT, R75, -R73, RZ ;  /* 0x800000494b497210 */ /* 0x000fe20007ffe0ff */
[----:B------:R-:W-:Y:S06]  /*35e0*/  BRA.DIV UR4, `(.L_x_17030) ;  /* 0x0000002604e07947 */ /* 0x000fec000b800000 */
[----:B0-----:R0:W1:Y:S02]  /*35f0*/  SHFL.IDX PT, R73, R69, R73, R67 ;  /* 0x0000004945497389 */ /* 0x00106400000e0043 */
.L_x_17104:
[----:B-1----:R-:W-:-:S07]  /*3600*/  IMAD R71, R12, R73, R71 ;  /* 0x000000490c477224 */ /* 0x002fce00078e0247 */
.L_x_17029:
[----:B------:R-:W-:-:S13]  /*3610*/  ISETP.GE.AND P1, PT, R56, 0x6, PT ;  /* 0x000000063800780c */ /* 0x000fda0003f26270 */
[----:B------:R-:W-:Y:S05]  /*3620*/  @!P1 BRA `(.L_x_17031) ;  /* 0x0000000000109947 */ /* 0x000fea0003800000 */
[----:B------:R-:W-:-:S03]  /*3630*/  UMOV UR4, 0xffffffff ;  /* 0xffffffff00047882 */ /* 0x000fc60000000000 */
[----:B------:R-:W-:Y:S05]  /*3640*/  BRA.DIV UR4, `(.L_x_17032) ;  /* 0x0000002604e87947 */ /* 0x000fea000b800000 */
[----:B0-----:R0:W1:Y:S02]  /*3650*/  SHFL.IDX PT, R73, R69, R48, R67 ;  /* 0x0000003045497389 */ /* 0x00106400000e0043 */
.L_x_17107:
[----:B-1----:R-:W-:-:S07]  /*3660*/  IMAD R71, R13, R73, R71 ;  /* 0x000000490d477224 */ /* 0x002fce00078e0247 */
.L_x_17031:
        /* <DEDUP_REMOVED lines=9> */
.L_x_17110:
[----:B-1----:R-:W-:-:S07]  /*3700*/  IMAD R71, R14, R73, R71 ;  /* 0x000000490e477224 */ /* 0x002fce00078e0247 */
.L_x_17033:
        /* <DEDUP_REMOVED lines=9> */
.L_x_17113:
[----:B-1----:R-:W-:-:S07]  /*37a0*/  IMAD R71, R15, R73, R71 ;  /* 0x000000490f477224 */ /* 0x002fce00078e0247 */
.L_x_17035:
        /* <DEDUP_REMOVED lines=9> */
.L_x_17116:
[----:B-1----:R-:W-:-:S07]  /*3840*/  IMAD R71, R16, R73, R71 ;  /* 0x0000004910477224 */ /* 0x002fce00078e0247 */
.L_x_17037:
        /* <DEDUP_REMOVED lines=9> */
.L_x_17119:
[----:B-1----:R-:W-:-:S07]  /*38e0*/  IMAD R71, R17, R73, R71 ;  /* 0x0000004911477224 */ /* 0x002fce00078e0247 */
.L_x_17039:
        /* <DEDUP_REMOVED lines=9> */
.L_x_17122:
[----:B-1----:R-:W-:-:S07]  /*3980*/  IMAD R71, R18, R73, R71 ;  /* 0x0000004912477224 */ /* 0x002fce00078e0247 */
.L_x_17041:
        /* <DEDUP_REMOVED lines=9> */
.L_x_17125:
[----:B-1----:R-:W-:-:S07]  /*3a20*/  IMAD R71, R19, R73, R71 ;  /* 0x0000004913477224 */ /* 0x002fce00078e0247 */
.L_x_17043:
        /* <DEDUP_REMOVED lines=9> */
.L_x_17128:
[----:B-1----:R-:W-:-:S07]  /*3ac0*/  IMAD R71, R20, R73, R71 ;  /* 0x0000004914477224 */ /* 0x002fce00078e0247 */
.L_x_17045:
        /* <DEDUP_REMOVED lines=9> */
.L_x_17131:
[----:B-1----:R-:W-:-:S07]  /*3b60*/  IMAD R71, R21, R73, R71 ;  /* 0x0000004915477224 */ /* 0x002fce00078e0247 */
.L_x_17047:
        /* <DEDUP_REMOVED lines=9> */
.L_x_17134:
[----:B-1----:R-:W-:-:S07]  /*3c00*/  IMAD R71, R22, R73, R71 ;  /* 0x0000004916477224 */ /* 0x002fce00078e0247 */
.L_x_17049:
        /* <DEDUP_REMOVED lines=9> */
.L_x_17137:
[----:B-1----:R-:W-:-:S07]  /*3ca0*/  IMAD R71, R23, R73, R71 ;  /* 0x0000004917477224 */ /* 0x002fce00078e0247 */
.L_x_17051:
        /* <DEDUP_REMOVED lines=9> */
.L_x_17140:
[----:B-1----:R-:W-:-:S07]  /*3d40*/  IMAD R71, R24, R73, R71 ;  /* 0x0000004918477224 */ /* 0x002fce00078e0247 */
.L_x_17053:
        /* <DEDUP_REMOVED lines=9> */
.L_x_17143:
[----:B-1----:R-:W-:-:S07]  /*3de0*/  IMAD R71, R25, R73, R71 ;  /* 0x0000004919477224 */ /* 0x002fce00078e0247 */
.L_x_17055:
[----:B------:R-:W-:-:S13]  /*3df0*/  ISETP.GE.AND P1, PT, R56, 0x13, PT ;  /* 0x000000133800780c */ /* 0x000fda0003f26270 */
[----:B------:R-:W-:Y:S05]  /*3e00*/  @!P1 BRA `(.L_x_17057) ;  /* 0x0000000000109947 */ /* 0x000fea0003800000 */
[----:B------:R-:W-:-:S03]  /*3e10*/  UMOV UR4, 0xffffffff ;  /* 0xffffffff00047882 */ /* 0x000fc60000000000 */
[----:B------:R-:W-:Y:S05]  /*3e20*/  BRA.DIV UR4, `(.L_x_17058) ;  /* 0x0000002604907947 */ /* 0x000fea000b800000 */
[----:B0-----:R0:W1:Y:S02]  /*3e30*/  SHFL.IDX PT, R73, R69, R47, R67 ;  /* 0x0000002f45497389 */ /* 0x00106400000e0043 */
.L_x_17146:
[----:B-1----:R-:W-:-:S07]  /*3e40*/  IMAD R71, R26, R73, R71 ;  /* 0x000000491a477224 */ /* 0x002fce00078e0247 */
.L_x_17057:
        /* <DEDUP_REMOVED lines=9> */
.L_x_17149:
[----:B-1----:R-:W-:-:S07]  /*3ee0*/  IMAD R71, R27, R73, R71 ;  /* 0x000000491b477224 */ /* 0x002fce00078e0247 */
.L_x_17059:
[----:B------:R-:W-:-:S13]  /*3ef0*/  ISETP.GE.AND P1, PT, R56, 0x15, PT ;  /* 0x000000153800780c */ /* 0x000fda0003f26270 */
[----:B------:R-:W-:Y:S05]  /*3f00*/  @!P1 BRA `(.L_x_17061) ;  /* 0x0000000000109947 */ /* 0x000fea0003800000 */
[----:B------:R-:W-:-:S03]  /*3f10*/  UMOV UR4, 0xffffffff ;  /* 0xffffffff00047882 */ /* 0x000fc60000000000 */
[----:B------:R-:W-:Y:S05]  /*3f20*/  BRA.DIV UR4, `(.L_x_17062) ;  /* 0x0000002604907947 */ /* 0x000fea000b800000 */
[----:B0-----:R0:W1:Y:S02]  /*3f30*/  SHFL.IDX PT, R73, R69, R46, R67 ;  /* 0x0000002e45497389 */ /* 0x00106400000e0043 */
.L_x_17152:
[----:B-1----:R-:W-:-:S07]  /*3f40*/  IMAD R71, R28, R73, R71 ;  /* 0x000000491c477224 */ /* 0x002fce00078e0247 */
.L_x_17061:
        /* <DEDUP_REMOVED lines=9> */
.L_x_17155:
[----:B-1----:R-:W-:-:S07]  /*3fe0*/  IMAD R71, R29, R73, R71 ;  /* 0x000000491d477224 */ /* 0x002fce00078e0247 */
.L_x_17063:
        /* <DEDUP_REMOVED lines=9> */
.L_x_17158:
[----:B-1----:R-:W-:-:S07]  /*4080*/  IMAD R71, R30, R73, R71 ;  /* 0x000000491e477224 */ /* 0x002fce00078e0247 */
.L_x_17065:
[----:B------:R-:W-:-:S13]  /*4090*/  ISETP.GE.AND P1, PT, R56, 0x18, PT ;  /* 0x000000183800780c */ /* 0x000fda0003f26270 */
[----:B------:R-:W-:Y:S05]  /*40a0*/  @!P1 BRA `(.L_x_17067) ;  /* 0x0000000000109947 */ /* 0x000fea0003800000 */
[----:B------:R-:W-:-:S03]  /*40b0*/  UMOV UR4, 0xffffffff ;  /* 0xffffffff00047882 */ /* 0x000fc60000000000 */
[----:B------:R-:W-:Y:S05]  /*40c0*/  BRA.DIV UR4, `(.L_x_17068) ;  /* 0x0000002604887947 */ /* 0x000fea000b800000 */
[----:B0-----:R0:W1:Y:S02]  /*40d0*/  SHFL.IDX PT, R73, R69, R45, R67 ;  /* 0x0000002d45497389 */ /* 0x00106400000e0043 */
.L_x_17161:
[----:B-1----:R-:W-:-:S07]  /*40e0*/  IMAD R71, R31, R73, R71 ;  /* 0x000000491f477224 */ /* 0x002fce00078e0247 */
.L_x_17067:
        /* <DEDUP_REMOVED lines=9> */
.L_x_17164:
[----:B-1----:R-:W-:-:S07]  /*4180*/  IMAD R71, R32, R73, R71 ;  /* 0x0000004920477224 */ /* 0x002fce00078e0247 */
.L_x_17069:
[----:B------:R-:W-:-:S13]  /*4190*/  ISETP.GE.AND P1, PT, R56, 0x1a, PT ;  /* 0x0000001a3800780c */ /* 0x000fda0003f26270 */
[----:B------:R-:W-:Y:S05]  /*41a0*/  @!P1 BRA `(.L_x_17071) ;  /* 0x0000000000109947 */ /* 0x000fea0003800000 */
[----:B------:R-:W-:-:S03]  /*41b0*/  UMOV UR4, 0xffffffff ;  /* 0xffffffff00047882 */ /* 0x000fc60000000000 */
[----:B------:R-:W-:Y:S05]  /*41c0*/  BRA.DIV UR4, `(.L_x_17072) ;  /* 0x0000002604887947 */ /* 0x000fea000b800000 */
[----:B0-----:R0:W1:Y:S02]  /*41d0*/  SHFL.IDX PT, R73, R69, R44, R67 ;  /* 0x0000002c45497389 */ /* 0x00106400000e0043 */
.L_x_17167:
[----:B-1----:R-:W-:-:S07]  /*41e0*/  IMAD R71, R33, R73, R71 ;  /* 0x0000004921477224 */ /* 0x002fce00078e0247 */
.L_x_17071:
        /* <DEDUP_REMOVED lines=9> */
.L_x_17170:
[----:B-1----:R-:W-:-:S07]  /*4280*/  IMAD R71, R34, R73, R71 ;  /* 0x0000004922477224 */ /* 0x002fce00078e0247 */
.L_x_17073:
        /* <DEDUP_REMOVED lines=9> */
.L_x_17173:
[----:B-1----:R-:W-:-:S07]  /*4320*/  IMAD R71, R35, R73, R71 ;  /* 0x0000004923477224 */ /* 0x002fce00078e0247 */
.L_x_17075:
        /* <DEDUP_REMOVED lines=9> */
.L_x_17176:
[----:B-1----:R-:W-:-:S07]  /*43c0*/  IMAD R71, R36, R73, R71 ;  /* 0x0000004924477224 */ /* 0x002fce00078e0247 */
.L_x_17077:
        /* <DEDUP_REMOVED lines=9> */
.L_x_17179:
[----:B-1----:R-:W-:-:S07]  /*4460*/  IMAD R71, R37, R73, R71 ;  /* 0x0000004925477224 */ /* 0x002fce00078e0247 */
.L_x_17079:
        /* <DEDUP_REMOVED lines=9> */
.L_x_17182:
[----:B-1----:R-:W-:-:S07]  /*4500*/  IMAD R71, R38, R73, R71 ;  /* 0x0000004926477224 */ /* 0x002fce00078e0247 */
.L_x_17081:
[----:B------:R-:W-:-:S13]  /*4510*/  ISETP.NE.AND P1, PT, R56, 0x20, PT ;  /* 0x000000203800780c */ /* 0x000fda0003f25270 */
[----:B------:R-:W-:Y:S05]  /*4520*/  @P1 BRA `(.L_x_17083) ;  /* 0x0000000800241947 */ /* 0x000fea0003800000 */
[----:B------:R-:W-:Y:S01]  /*4530*/  ISETP.NE.AND P1, PT, R7, RZ, PT ;  /* 0x000000ff0700720c */ /* 0x000fe20003f25270 */
[----:B------:R-:W-:-:S03]  /*4540*/  UMOV UR4, 0xffffffff ;  /* 0xffffffff00047882 */ /* 0x000fc60000000000 */
[----:B------:R-:W-:-:S04]  /*4550*/  SEL R73, RZ, 0xffffffe0, !P1 ;  /* 0xffffffe0ff497807 */ /* 0x000fc80004800000 */
[----:B------:R-:W-:-:S05]  /*4560*/  LOP3.LUT R73, R7, R73, RZ, 0xfc, !PT ;  /* 0x0000004907497212 */ /* 0x000fca00078efcff */
[----:B------:R-:W-:Y:S01]  /*4570*/  VIADD R73, R73, 0x1f ;  /* 0x0000001f49497836 */ /* 0x000fe20000000000 */
[----:B------:R-:W-:Y:S06]  /*4580*/  BRA.DIV UR4, `(.L_x_17084) ;  /* 0x0000002604587947 */ /* 0x000fec000b800000 */
[----:B0-----:R0:W1:Y:S02]  /*4590*/  SHFL.IDX PT, R67, R69, R73, R67 ;  /* 0x0000004945437389 */ /* 0x00106400000e0043 */
.L_x_17185:
[----:B-1----:R-:W-:Y:S01]  /*45a0*/  IMAD R71, R39, R67, R71 ;  /* 0x0000004327477224 */ /* 0x002fe200078e0247 */
[----:B------:R-:W-:Y:S06]  /*45b0*/  BRA `(.L_x_17083) ;  /* 0x0000000800007947 */ /* 0x000fec0003800000 */
.L_x_17020:
[----:B------:R-:W-:Y:S02]  /*45c0*/  IMAD.U32 R56, RZ, RZ, UR7 ;  /* 0x00000007ff387e24 */ /* 0x000fe4000f8e00ff */
[----:B0--3--:R-:W-:-:S03]  /*45d0*/  IMAD R69, R8, R69, RZ ;  /* 0x0000004508457224 */ /* 0x009fc600078e02ff */
[C---:B------:R-:W-:Y:S02]  /*45e0*/  ISETP.GE.AND P2, PT, R56.reuse, 0x2, PT ;  /* 0x000000023800780c */ /* 0x040fe40003f46270 */
[C---:B------:R-:W-:Y:S02]  /*45f0*/  ISETP.GE.AND P5, PT, R56.reuse, 0x3, PT ;  /* 0x000000033800780c */ /* 0x040fe40003fa6270 */
[C---:B------:R-:W-:Y:S02]  /*4600*/  ISETP.GE.AND P3, PT, R56.reuse, 0x4, PT ;  /* 0x000000043800780c */ /* 0x040fe40003f66270 */
[C---:B------:R-:W-:Y:S02]  /*4610*/  ISETP.GT.AND P1, PT, R56.reuse, RZ, PT ;  /* 0x000000ff3800720c */ /* 0x040fe40003f24270 */
[----:B------:R-:W-:Y:S02]  /*4620*/  ISETP.GE.AND P6, PT, R56, 0x5, PT ;  /* 0x000000053800780c */ /* 0x000fe40003fc6270 */
[----:B------:R-:W-:-:S02]  /*4630*/  SEL R71, R69, RZ, P1 ;  /* 0x000000ff45477207 */ /* 0x000fc40000800000 */
[C---:B------:R-:W-:Y:S01]  /*4640*/  ISETP.GE.AND P4, PT, R56.reuse, 0x6, PT ;  /* 0x000000063800780c */ /* 0x040fe20003f86270 */
[--C-:B------:R-:W-:Y:S01]  /*4650*/  @P2 IMAD R73, R57, 0x4, R67.reuse ;  /* 0x0000000439492824 */ /* 0x100fe200078e0243 */
[----:B------:R-:W-:Y:S01]  /*4660*/  ISETP.GE.AND P1, PT, R56, 0x8, PT ;  /* 0x000000083800780c */ /* 0x000fe20003f26270 */
[----:B------:R-:W-:-:S04]  /*4670*/  @P5 IMAD R69, R42, 0x4, R67 ;  /* 0x000000042a455824 */ /* 0x000fc800078e0243 */
[----:B------:R-:W2:Y:S02]  /*4680*/  @P2 LDS R73, [R73+0x4] ;  /* 0x0000040049492984 */ /* 0x000ea40000000800 */
[----:B------:R-:W-:Y:S02]  /*4690*/  @P6 LEA R75, R59, R67, 0x2 ;  /* 0x000000433b4b6211 */ /* 0x000fe400078e10ff */
[----:B------:R-:W0:Y:S02]  /*46a0*/  @P5 LDS R69, [R69+0x8] ;  /* 0x0000080045455984 */ /* 0x000e240000000800 */
[--C-:B------:R-:W-:Y:S02]  /*46b0*/  @P4 IMAD R77, R40, 0x4, R67.reuse ;  /* 0x00000004284d4824 */ /* 0x100fe400078e0243 */
[----:B------:R-:W-:Y:S01]  /*46c0*/  @P6 LDS R75, [R75+0x10] ;  /* 0x000010004b4b6984 */ /* 0x000fe20000000800 */
[----:B------:R-:W-:-:S03]  /*46d0*/  @P1 IMAD R81, R63, 0x4, R67 ;  /* 0x000000043f511824 */ /* 0x000fc600078e0243 */
[----:B------:R-:W-:Y:S04]  /*46e0*/  @P4 LDS R77, [R77+0x14] ;  /* 0x000014004d4d4984 */ /* 0x000fe80000000800 */
[----:B------:R-:W-:Y:S01]  /*46f0*/  @P1 LDS R81, [R81+0x1c] ;  /* 0x00001c0051511984 */ /* 0x000fe20000000800 */
[----:B--2---:R-:W-:Y:S01]  /*4700*/  @P2 IMAD R71, R9, R73, R71 ;  /* 0x0000004909472224 */ /* 0x004fe200078e0247 */
[----:B------:R-:W-:Y:S01]  /*4710*/  ISETP.GE.AND P2, PT, R56, 0x7, PT ;  /* 0x000000073800780c */ /* 0x000fe20003f46270 */
[----:B------:R-:W-:Y:S02]  /*4720*/  @P3 IMAD R73, R41, 0x4, R67 ;  /* 0x0000000429493824 */ /* 0x000fe400078e0243 */
[----:B0-----:R-:W-:Y:S01]  /*4730*/  @P5 IMAD R71, R10, R69, R71 ;  /* 0x000000450a475224 */ /* 0x001fe200078e0247 */
[----:B------:R-:W-:-:S03]  /*4740*/  ISETP.GE.AND P5, PT, R56, 0xe, PT ;  /* 0x0000000e3800780c */ /* 0x000fc60003fa6270 */
[----:B------:R-:W0:Y:S06]  /*4750*/  @P3 LDS R73, [R73+0xc] ;  /* 0x00000c0049493984 */ /* 0x000e2c0000000800 */
[----:B------:R-:W-:-:S06]  /*4760*/  @P2 IMAD R79, R61, 0x4, R67 ;  /* 0x000000043d4f2824 */ /* 0x000fcc00078e0243 */
[----:B------:R-:W1:Y:S01]  /*4770*/  @P2 LDS R79, [R79+0x18] ;  /* 0x000018004f4f2984 */ /* 0x000e620000000800 */
[----:B0-----:R-:W-:Y:S01]  /*4780*/  @P3 IMAD R71, R11, R73, R71 ;  /* 0x000000490b473224 */ /* 0x001fe200078e0247 */
[----:B------:R-:W-:-:S03]  /*4790*/  ISETP.GE.AND P3, PT, R56, 0x9, PT ;  /* 0x000000093800780c */ /* 0x000fc60003f66270 */
[----:B------:R-:W-:Y:S01]  /*47a0*/  @P6 IMAD R71, R12, R75, R71 ;  /* 0x0000004b0c476224 */ /* 0x000fe200078e0247 */
[----:B------:R-:W-:-:S03]  /*47b0*/  ISETP.GE.AND P6, PT, R56, 0xb, PT ;  /* 0x0000000b3800780c */ /* 0x000fc60003fc6270 */
[----:B------:R-:W-:Y:S01]  /*47c0*/  @P4 IMAD R71, R13, R77, R71 ;  /* 0x0000004d0d474224 */ /* 0x000fe200078e0247 */
[----:B------:R-:W-:-:S03]  /*47d0*/  ISETP.GE.AND P4, PT, R56, 0xa, PT ;  /* 0x0000000a3800780c */ /* 0x000fc60003f86270 */
[----:B-1----:R-:W-:Y:S01]  /*47e0*/  @P2 IMAD R71, R14, R79, R71 ;  /* 0x0000004f0e472224 */ /* 0x002fe200078e0247 */
[----:B------:R-:W-:Y:S01]  /*47f0*/  ISETP.GE.AND P2, PT, R56, 0xc, PT ;  /* 0x0000000c3800780c */ /* 0x000fe20003f46270 */
[----:B------:R-:W-:Y:S02]  /*4800*/  @P3 IMAD R69, R92, 0x4, R67 ;  /* 0x000000045c453824 */ /* 0x000fe400078e0243 */
[----:B------:R-:W-:Y:S01]  /*4810*/  @P1 IMAD R71, R15, R81, R71 ;  /* 0x000000510f471224 */ /* 0x000fe200078e0247 */
[----:B------:R-:W-:Y:S01]  /*4820*/  ISETP.GE.AND P1, PT, R56, 0xd, PT ;  /* 0x0000000d3800780c */ /* 0x000fe20003f26270 */
[--C-:B------:R-:W-:Y:S01]  /*4830*/  @P5 IMAD R81, R78, 0x4, R67.reuse ;  /* 0x000000044e515824 */ /* 0x100fe200078e0243 */
[----:B------:R-:W-:Y:S01]  /*4840*/  @P6 LEA R75, R88, R67, 0x2 ;  /* 0x00000043584b6211 */ /* 0x000fe200078e10ff */
[----:B------:R-:W0:Y:S02]  /*4850*/  @P3 LDS R69, [R69+0x20] ;  /* 0x0000200045453984 */ /* 0x000e240000000800 */
[----:B------:R-:W-:-:S02]  /*4860*/  @P4 IMAD R73, R90, 0x4, R67 ;  /* 0x000000045a494824 */ /* 0x000fc400078e0243 */
[----:B------:R-:W-:Y:S02]  /*4870*/  @P5 LDS R81, [R81+0x34] ;  /* 0x0000340051515984 */ /* 0x000fe40000000800 */
[--C-:B------:R-:W-:Y:S02]  /*4880*/  @P2 IMAD R77, R86, 0x4, R67.reuse ;  /* 0x00000004564d2824 */ /* 0x100fe400078e0243 */
[----:B------:R-:W1:Y:S02]  /*4890*/  @P4 LDS R73, [R73+0x24] ;  /* 0x0000240049494984 */ /* 0x000e640000000800 */
[----:B------:R-:W-:Y:S02]  /*48a0*/  @P1 IMAD R79, R82, 0x4, R67 ;  /* 0x00000004524f1824 */ /* 0x000fe400078e0243 */
[----:B------:R-:W2:Y:S04]  /*48b0*/  @P6 LDS R75, [R75+0x28] ;  /* 0x000028004b4b6984 */ /* 0x000ea80000000800 */
[----:B------:R-:W3:Y:S04]  /*48c0*/  @P2 LDS R77, [R77+0x2c] ;  /* 0x00002c004d4d2984 */ /* 0x000ee80000000800 */
[----:B------:R-:W4:Y:S01]  /*48d0*/  @P1 LDS R79, [R79+0x30] ;  /* 0x000030004f4f1984 */ /* 0x000f220000000800 */
[----:B0-----:R-:W-:Y:S01]  /*48e0*/  @P3 IMAD R71, R16, R69, R71 ;  /* 0x0000004510473224 */ /* 0x001fe200078e0247 */
[----:B------:R-:W-:-:S03]  /*48f0*/  ISETP.GE.AND P3, PT, R56, 0x10, PT ;  /* 0x000000103800780c */ /* 0x000fc60003f66270 */
[----:B-1----:R-:W-:Y:S01]  /*4900*/  @P4 IMAD R71, R17, R73, R71 ;  /* 0x0000004911474224 */ /* 0x002fe200078e0247 */
[----:B------:R-:W-:-:S03]  /*4910*/  ISETP.GE.AND P4, PT, R56, 0xf, PT ;  /* 0x0000000f3800780c */ /* 0x000fc60003f86270 */
[----:B--2---:R-:W-:Y:S01]  /*4920*/  @P6 IMAD R71, R18, R75, R71 ;  /* 0x0000004b12476224 */ /* 0x004fe200078e0247 */
[----:B------:R-:W-:-:S05]  /*4930*/  ISETP.GE.AND P6, PT, R56, 0x14, PT ;  /* 0x000000143800780c */ /* 0x000fca0003fc6270 */
[----:B------:R-:W-:Y:S02]  /*4940*/  @P3 IMAD R73, R80, 0x4, R67 ;  /* 0x0000000450493824 */ /* 0x000fe400078e0243 */
[----:B---3--:R-:W-:Y:S01]  /*4950*/  @P2 IMAD R71, R19, R77, R71 ;  /* 0x0000004d13472224 */ /* 0x008fe200078e0247 */
[----:B------:R-:W-:-:S03]  /*4960*/  ISETP.GE.AND P2, PT, R56, 0x11, PT ;  /* 0x000000113800780c */ /* 0x000fc60003f46270 */
[----:B----4-:R-:W-:Y:S01]  /*4970*/  @P1 IMAD R71, R20, R79, R71 ;  /* 0x0000004f14471224 */ /* 0x010fe200078e0247 */
[----:B------:R-:W-:Y:S01]  /*4980*/  ISETP.GE.AND P1, PT, R56, 0x12, PT ;  /* 0x000000123800780c */ /* 0x000fe20003f26270 */
[----:B------:R-:W-:Y:S01]  /*4990*/  @P4 IMAD R69, R84, 0x4, R67 ;  /* 0x0000000454454824 */ /* 0x000fe200078e0243 */
[----:B------:R-:W-:Y:S01]  /*49a0*/  @P3 LDS R73, [R73+0x3c] ;  /* 0x00003c0049493984 */ /* 0x000fe20000000800 */
[----:B------:R-:W-:Y:S01]  /*49b0*/  @P5 IMAD R71, R21, R81, R71 ;  /* 0x0000005115475224 */ /* 0x000fe200078e0247 */
[----:B------:R-:W-:Y:S01]  /*49c0*/  ISETP.GE.AND P5, PT, R56, 0x13, PT ;  /* 0x000000133800780c */ /* 0x000fe20003fa6270 */
[----:B------:R-:W-:Y:S02]  /*49d0*/  @P6 IMAD R81, R58, 0x4, R67 ;  /* 0x000000043a516824 */ /* 0x000fe400078e0243 */
[----:B------:R-:W0:Y:S02]  /*49e0*/  @P4 LDS R69, [R69+0x38] ;  /* 0x0000380045454984 */ /* 0x000e240000000800 */
[----:B------:R-:W-:-:S02]  /*49f0*/  @P2 LEA R75, R76, R67, 0x2 ;  /* 0x000000434c4b2211 */ /* 0x000fc400078e10ff */
[----:B------:R-:W-:Y:S02]  /*4a00*/  @P6 LDS R81, [R81+0x4c] ;  /* 0x00004c0051516984 */ /* 0x000fe40000000800 */
[--C-:B------:R-:W-:Y:S02]  /*4a10*/  @P1 IMAD R77, R65, 0x4, R67.reuse ;  /* 0x00000004414d1824 */ /* 0x100fe400078e0243 */
[----:B------:R-:W1:Y:S02]  /*4a20*/  @P2 LDS R75, [R75+0x40] ;  /* 0x000040004b4b2984 */ /* 0x000e640000000800 */
[----:B------:R-:W-:Y:S02]  /*4a30*/  @P5 IMAD R79, R3, 0x4, R67 ;  /* 0x00000004034f5824 */ /* 0x000fe400078e0243 */
[----:B------:R-:W2:Y:S04]  /*4a40*/  @P1 LDS R77, [R77+0x44] ;  /* 0x000044004d4d1984 */ /* 0x000ea80000000800 */
[----:B------:R-:W3:Y:S01]  /*4a50*/  @P5 LDS R79, [R79+0x48] ;  /* 0x000048004f4f5984 */ /* 0x000ee20000000800 */
[----:B0-----:R-:W-:Y:S01]  /*4a60*/  @P4 IMAD R71, R22, R69, R71 ;  /* 0x0000004516474224 */ /* 0x001fe200078e0247 */
[----:B------:R-:W-:-:S03]  /*4a70*/  ISETP.GE.AND P4, PT, R56, 0x18, PT ;  /* 0x000000183800780c */ /* 0x000fc60003f86270 */
[----:B------:R-:W-:Y:S01]  /*4a80*/  @P3 IMAD R71, R23, R73, R71 ;  /* 0x0000004917473224 */ /* 0x000fe200078e0247 */
[----:B------:R-:W-:-:S03]  /*4a90*/  ISETP.GE.AND P3, PT, R56, 0x16, PT ;  /* 0x000000163800780c */ /* 0x000fc60003f66270 */
[----:B-1----:R-:W-:Y:S01]  /*4aa0*/  @P2 IMAD R71, R24, R75, R71 ;  /* 0x0000004b18472224 */ /* 0x002fe200078e0247 */
[----:B------:R-:W-:-:S03]  /*4ab0*/  ISETP.GE.AND P2, PT, R56, 0x15, PT ;  /* 0x000000153800780c */ /* 0x000fc60003f46270 */
[----:B--2---:R-:W-:Y:S01]  /*4ac0*/  @P1 IMAD R71, R25, R77, R71 ;  /* 0x0000004d19471224 */ /* 0x004fe200078e0247 */
[----:B------:R-:W-:Y:S01]  /*4ad0*/  ISETP.GE.AND P1, PT, R56, 0x17, PT ;  /* 0x000000173800780c */ /* 0x000fe20003f26270 */
[----:B------:R-:W-:Y:S02]  /*4ae0*/  @P4 IMAD R77, R53, 0x4, R67 ;  /* 0x00000004354d4824 */ /* 0x000fe400078e0243 */
[----:B---3--:R-:W-:Y:S01]  /*4af0*/  @P5 IMAD R71, R26, R79, R71 ;  /* 0x0000004f1a475224 */ /* 0x008fe200078e0247 */
[----:B------:R-:W-:Y:S01]  /*4b00*/  ISETP.GE.AND P5, PT, R56, 0x19, PT ;  /* 0x000000193800780c */ /* 0x000fe20003fa6270 */
[----:B------:R-:W-:Y:S02]  /*4b10*/  @P3 IMAD R73, R60, 0x4, R67 ;  /* 0x000000043c493824 */ /* 0x000fe400078e0243 */
[----:B------:R-:W-:Y:S01]  /*4b20*/  @P6 IMAD R71, R27, R81, R71 ;  /* 0x000000511b476224 */ /* 0x000fe200078e0247 */
[----:B------:R-:W-:Y:S01]  /*4b30*/  ISETP.GE.AND P6, PT, R56, 0x1a, PT ;  /* 0x0000001a3800780c */ /* 0x000fe20003fc6270 */
[--C-:B------:R-:W-:Y:S01]  /*4b40*/  @P2 IMAD R69, R2, 0x4, R67.reuse ;  /* 0x0000000402452824 */ /* 0x100fe200078e0243 */
[----:B------:R-:W-:Y:S03]  /*4b50*/  @P4 LDS R77, [R77+0x5c] ;  /* 0x00005c004d4d4984 */ /* 0x000fe60000000800 */
[----:B------:R-:W-:Y:S01]  /*4b60*/  @P1 LEA R75, R62, R67, 0x2 ;  /* 0x000000433e4b1211 */ /* 0x000fe200078e10ff */
[----:B------:R-:W-:Y:S03]  /*4b70*/  @P3 LDS R73, [R73+0x54] ;  /* 0x0000540049493984 */ /* 0x000fe60000000800 */
[--C-:B------:R-:W-:Y:S01]  /*4b80*/  @P5 IMAD R79, R64, 0x4, R67.reuse ;  /* 0x00000004404f5824 */ /* 0x100fe200078e0243 */
[----:B------:R-:W0:Y:S03]  /*4b90*/  @P2 LDS R69, [R69+0x50] ;  /* 0x0000500045452984 */ /* 0x000e260000000800 */
[----:B------:R-:W-:Y:S01]  /*4ba0*/  @P6 IMAD R81, R55, 0x4, R67 ;  /* 0x0000000437516824 */ /* 0x000fe200078e0243 */
[----:B------:R-:W1:Y:S04]  /*4bb0*/  @P1 LDS R75, [R75+0x58] ;  /* 0x000058004b4b1984 */ /* 0x000e680000000800 */
        /* <DEDUP_REMOVED lines=8> */
[----:B------:R-:W-:Y:S01]  /*4c40*/  @P4 IMAD R71, R31, R77, R71 ;  /* 0x0000004d1f474224 */ /* 0x000fe200078e0247 */
[----:B------:R-:W-:Y:S01]  /*4c50*/  ISETP.GE.AND P4, PT, R56, 0x1d, PT ;  /* 0x0000001d3800780c */ /* 0x000fe20003f86270 */
[----:B------:R-:W-:Y:S02]  /*4c60*/  @P2 IMAD R69, R66, 0x4, R67 ;  /* 0x0000000442452824 */ /* 0x000fe400078e0243 */
[----:B--2---:R-:W-:Y:S01]  /*4c70*/  @P5 IMAD R71, R32, R79, R71 ;  /* 0x0000004f20475224 */ /* 0x004fe200078e0247 */
[----:B------:R-:W-:Y:S01]  /*4c80*/  ISETP.GE.AND P5, PT, R56, 0x1f, PT ;  /* 0x0000001f3800780c */ /* 0x000fe20003fa6270 */
[----:B------:R-:W-:Y:S02]  /*4c90*/  @P3 IMAD R77, R72, 0x4, R67 ;  /* 0x00000004484d3824 */ /* 0x000fe400078e0243 */
[----:B---3--:R-:W-:Y:S01]  /*4ca0*/  @P6 IMAD R71, R33, R81, R71 ;  /* 0x0000005121476224 */ /* 0x008fe200078e0247 */
[----:B------:R-:W0:Y:S01]  /*4cb0*/  @P2 LDS R69, [R69+0x68] ;  /* 0x0000680045452984 */ /* 0x000e220000000800 */
[----:B------:R-:W-:Y:S01]  /*4cc0*/  @P1 IMAD R73, R68, 0x4, R67 ;  /* 0x0000000444491824 */ /* 0x000fe200078e0243 */
[----:B------:R-:W-:-:S02]  /*4cd0*/  ISETP.GE.AND P6, PT, R56, 0x20, PT ;  /* 0x000000203800780c */ /* 0x000fc40003fc6270 */
[----:B------:R-:W-:Y:S01]  /*4ce0*/  @P3 LDS R77, [R77+0x74] ;  /* 0x000074004d4d3984 */ /* 0x000fe20000000800 */
[----:B------:R-:W-:-:S03]  /*4cf0*/  @P4 LEA R75, R70, R67, 0x2 ;  /* 0x00000043464b4211 */ /* 0x000fc600078e10ff */
[----:B------:R-:W1:Y:S01]  /*4d00*/  @P1 LDS R73, [R73+0x6c] ;  /* 0x00006c0049491984 */ /* 0x000e620000000800 */
[----:B------:R-:W-:-:S03]  /*4d10*/  @P5 IMAD R79, R74, 0x4, R67 ;  /* 0x000000044a4f5824 */ /* 0x000fc600078e0243 */
[----:B------:R-:W2:Y:S03]  /*4d20*/  @P4 LDS R75, [R75+0x70] ;  /* 0x000070004b4b4984 */ /* 0x000ea60000000800 */
[----:B------:R-:W-:Y:S01]  /*4d30*/  @P6 IMAD R67, R43, 0x4, R67 ;  /* 0x000000042b436824 */ /* 0x000fe200078e0243 */
[----:B------:R-:W3:Y:S05]  /*4d40*/  @P5 LDS R79, [R79+0x78] ;  /* 0x000078004f4f5984 */ /* 0x000eea0000000800 */
[----:B------:R-:W4:Y:S01]  /*4d50*/  @P6 LDS R67, [R67+0x7c] ;  /* 0x00007c0043436984 */ /* 0x000f220000000800 */
[----:B0-----:R-:W-:-:S04]  /*4d60*/  @P2 IMAD R71, R34, R69, R71 ;  /* 0x0000004522472224 */ /* 0x001fc800078e0247 */
[----:B-1----:R-:W-:-:S04]  /*4d70*/  @P1 IMAD R71, R35, R73, R71 ;  /* 0x0000004923471224 */ /* 0x002fc800078e0247 */
[----:B--2---:R-:W-:-:S04]  /*4d80*/  @P4 IMAD R71, R36, R75, R71 ;  /* 0x0000004b24474224 */ /* 0x004fc800078e0247 */
[----:B------:R-:W-:-:S04]  /*4d90*/  @P3 IMAD R71, R37, R77, R71 ;  /* 0x0000004d25473224 */ /* 0x000fc800078e0247 */
[----:B---3--:R-:W-:-:S04]  /*4da0*/  @P5 IMAD R71, R38, R79, R71 ;  /* 0x0000004f26475224 */ /* 0x008fc800078e0247 */
[----:B----4-:R-:W-:-:S07]  /*4db0*/  @P6 IMAD R71, R39, R67, R71 ;  /* 0x0000004327476224 */ /* 0x010fce00078e0247 */
.L_x_17083:
[-C--:B0-----:R-:W-:Y:S01]  /*4dc0*/  IMAD R67, R0, R5.reuse, R6 ;  /* 0x0000000500437224 */ /* 0x081fe200078e0206 */
[----:B------:R-:W-:-:S03]  /*4dd0*/  IADD3 R5, PT, PT, R54, R5, RZ ;  /* 0x0000000536057210 */ /* 0x000fc60007ffe0ff */
[----:B------:R-:W-:Y:S01]  /*4de0*/  IMAD R67, R67, 0x4, R51 ;  /* 0x0000000443437824 */ /* 0x000fe200078e0233 */
[----:B------:R-:W-:-:S04]  /*4df0*/  ISETP.GE.AND P1, PT, R5, UR10, PT ;  /* 0x0000000a05007c0c */ /* 0x000fc8000bf26270 */
[----:B------:R-:W0:Y:S02]  /*4e00*/  LDS R69, [R67] ;  /* 0x0000000043457984 */ /* 0x000e240000000800 */
[----:B0-----:R-:W-:-:S05]  /*4e10*/  IMAD.IADD R69, R69, 0x1, R71 ;  /* 0x0000000145457824 */ /* 0x001fca00078e0247 */
[----:B------:R0:W-:Y:S02]  /*4e20*/  STS [R67], R69 ;  /* 0x0000004543007388 */ /* 0x0001e40000000800 */
[----:B------:R-:W-:Y:S05]  /*4e30*/  @!P1 BRA `(.L_x_17085) ;  /* 0xffffffe400309947 */ /* 0x000fea000383ffff */
.L_x_16988:
[----:B------:R-:W0:Y:S01]  /*4e40*/  S2R R5, SR_TID.X ;  /* 0x0000000000057919 */ /* 0x000e220000002100 */
[----:B------:R-:W0:Y:S01]  /*4e50*/  LDC R6, c[0x0][0x360] ;  /* 0x0000d800ff067b82 */ /* 0x000e220000000800 */
[----:B------:R-:W-:Y:S01]  /*4e60*/  LOP3.LUT R2, R4, 0x3, RZ, 0xc0, !PT ;  /* 0x0000000304027812 */ /* 0x000fe200078ec0ff */
[----:B------:R-:W-:Y:S05]  /*4e70*/  WARPSYNC.ALL ;  /* 0x0000000000007948 */ /* 0x000fea0003800000 */
[----:B------:R-:W-:Y:S02]  /*4e80*/  ISETP.NE.AND P3, PT, R2, 0x3, PT ;  /* 0x000000030200780c */ /* 0x000fe40003f65270 */
[----:B--2---:R-:W-:Y:S01]  /*4e90*/  IABS R9, R56 ;  /* 0x0000003800097213 */ /* 0x004fe20000000000 */
[----:B-1----:R-:W0:Y:S01]  /*4ea0*/  LDC R13, c[0x0][0x388] ;  /* 0x0000e200ff0d7b82 */ /* 0x002e220000000800 */
[----:B------:R-:W-:Y:S02]  /*4eb0*/  BSSY.RECONVERGENT B0, `(.L_x_17086) ;  /* 0x000004f000007945 */ /* 0x000fe40003800200 */
[----:B------:R-:W1:Y:S05]  /*4ec0*/  I2F.RP R7, R9 ;  /* 0x0000000900077306 */ /* 0x000e6a0000209400 */
[----:B------:R-:W2:Y:S08]  /*4ed0*/  S2UR UR5, SR_CTAID.X ;  /* 0x00000000000579c3 */ /* 0x000eb00000002500 */
[----:B------:R-:W5:Y:S01]  /*4ee0*/  S2UR UR4, SR_CTAID.Y ;  /* 0x00000000000479c3 */ /* 0x000f620000002600 */
[----:B-1----:R-:W3:Y:S01]  /*4ef0*/  MUFU.RCP R7, R7 ;  /* 0x0000000700077308 */ /* 0x002ee20000001000 */
[----:B0-----:R-:W-:Y:S01]  /*4f00*/  IABS R10, R13 ;  /* 0x0000000d000a7213 */ /* 0x001fe20000000000 */
[----:B---3--:R-:W-:-:S06]  /*4f10*/  VIADD R8, R7, 0xffffffe ;  /* 0x0ffffffe07087836 */ /* 0x008fcc0000000000 */
[----:B----4-:R2:W0:Y:S02]  /*4f20*/  F2I.FTZ.U32.TRUNC.NTZ R3, R8 ;  /* 0x0000000800037305 */ /* 0x010424000021f000 */
[----:B--2---:R-:W-:Y:S02]  /*4f30*/  IMAD R8, R0, UR5, RZ ;  /* 0x0000000500087c24 */ /* 0x004fe4000f8e02ff */
[----:B0-----:R-:W-:-:S04]  /*4f40*/  IMAD.MOV R2, RZ, RZ, -R3 ;  /* 0x000000ffff027224 */ /* 0x001fc800078e0a03 */
[----:B------:R-:W-:Y:S02]  /*4f50*/  IMAD R11, R2, R9, RZ ;  /* 0x00000009020b7224 */ /* 0x000fe400078e02ff */
[----:B------:R-:W-:-:S04]  /*4f60*/  IMAD.MOV.U32 R2, RZ, RZ, RZ ;  /* 0x000000ffff027224 */ /* 0x000fc800078e00ff */
[----:B------:R-:W-:-:S04]  /*4f70*/  IMAD.HI.U32 R11, R3, R11, R2 ;  /* 0x0000000b030b7227 */ /* 0x000fc800078e0002 */
[----:B------:R-:W-:-:S04]  /*4f80*/  IMAD.MOV.U32 R2, RZ, RZ, R10 ;  /* 0x000000ffff027224 */ /* 0x000fc800078e000a */
[----:B------:R-:W-:-:S04]  /*4f90*/  IMAD.HI.U32 R7, R11, R2, RZ ;  /* 0x000000020b077227 */ /* 0x000fc800078e00ff */
[----:B------:R-:W-:-:S04]  /*4fa0*/  IMAD.MOV R3, RZ, RZ, -R7 ;  /* 0x000000ffff037224 */ /* 0x000fc800078e0a07 */
[C---:B------:R-:W-:Y:S02]  /*4fb0*/  IMAD R2, R9.reuse, R3, R2 ;  /* 0x0000000309027224 */ /* 0x040fe400078e0202 */
[----:B------:R-:W5:Y:S08]  /*4fc0*/  LDC R3, c[0x0][0x384] ;  /* 0x0000e100ff037b82 */ /* 0x000f700000000800 */
[----:B------:R-:W-:Y:S01]  /*4fd0*/  BAR.SYNC.DEFER_BLOCKING 0x0 ;  /* 0x0000000000007b1d */ /* 0x000fe20000010000 */
[----:B------:R-:W-:-:S13]  /*4fe0*/  ISETP.GT.U32.AND P1, PT, R9, R2, PT ;  /* 0x000000020900720c */ /* 0x000fda0003f24070 */
[-C--:B------:R-:W-:Y:S01]  /*4ff0*/  @!P1 IADD3 R2, PT, PT, R2, -R9.reuse, RZ ;  /* 0x8000000902029210 */ /* 0x080fe20007ffe0ff */
[----:B------:R-:W-:Y:S01]  /*5000*/  @!P1 VIADD R7, R7, 0x1 ;  /* 0x0000000107079836 */ /* 0x000fe20000000000 */
[----:B------:R-:W-:Y:S02]  /*5010*/  ISETP.NE.AND P1, PT, R56, RZ, PT ;  /* 0x000000ff3800720c */ /* 0x000fe40003f25270 */
[----:B------:R-:W-:Y:S02]  /*5020*/  ISETP.GE.U32.AND P0, PT, R2, R9, PT ;  /* 0x000000090200720c */ /* 0x000fe40003f06070 */
[----:B------:R-:W-:Y:S01]  /*5030*/  LOP3.LUT R2, R13, R56, RZ, 0x3c, !PT ;  /* 0x000000380d027212 */ /* 0x000fe200078e3cff */
[----:B-----5:R-:W-:-:S03]  /*5040*/  IMAD R8, R3, UR4, R8 ;  /* 0x0000000403087c24 */ /* 0x020fc6000f8e0208 */
[----:B------:R-:W-:-:S07]  /*5050*/  ISETP.GE.AND P2, PT, R2, RZ, PT ;  /* 0x000000ff0200720c */ /* 0x000fce0003f46270 */
        /* <DEDUP_REMOVED lines=8> */
[----:B------:R-:W-:Y:S01]  /*50e0*/  IADD3 R4, PT, PT, R4, 0x1, RZ ;  /* 0x0000000104047810 */ /* 0x000fe20007ffe0ff */
        /* <DEDUP_REMOVED lines=16> */
.L_x_17088:
        /* <DEDUP_REMOVED lines=27> */
.L_x_17087:
[----:B------:R-:W-:Y:S05]  /*53a0*/  BSYNC.RECONVERGENT B0 ;  /* 0x0000000000007941 */ /* 0x000fea0003800200 */
.L_x_17086:
        /* <DEDUP_REMOVED lines=21> */
.L_x_17089:
[-C--:B0-----:R-:W-:Y:S02]  /*5500*/  IABS R25, R0.reuse ;  /* 0x0000000000197213 */ /* 0x081fe40000000000 */
[-C--:B------:R-:W-:Y:S02]  /*5510*/  IABS R12, R0.reuse ;  /* 0x00000000000c7213 */ /* 0x080fe40000000000 */
        /* <DEDUP_REMOVED lines=9> */
[----:B------:R-:W-:Y:S01]  /*55b0*/  @!P1 IMAD.IADD R13, R13, 0x1, -R25 ;  /* 0x000000010d0d9824 */ /* 0x000fe200078e0a19 */
[----:B------:R-:W-:Y:S02]  /*55c0*/  @!P1 IADD3 R12, PT, PT, R12, 0x1, RZ ;  /* 0x000000010c0c9810 */ /* 0x000fe40007ffe0ff */
[----:B0-----:R-:W-:Y:S02]  /*55d0*/  IADD3 R10, PT, PT, R14, 0xffffffe, RZ ;  /* 0x0ffffffe0e0a7810 */ /* 0x001fe40007ffe0ff */
[----:B------:R-:W-:Y:S02]  /*55e0*/  IABS R14, R21 ;  /* 0x00000015000e7213 */ /* 0x000fe40000000000 */
[----:B------:R0:W1:Y:S01]  /*55f0*/  F2I.FTZ.U32.TRUNC.NTZ R11, R10 ;  /* 0x0000000a000b7305 */ /* 0x000062000021f000 */
[----:B------:R-:W-:Y:S01]  /*5600*/  ISETP.GE.U32.AND P3, PT, R13, R4, PT ;  /* 0x000000040d00720c */ /* 0x000fe20003f66070 */
[----:B0-----:R-:W-:-:S12]  /*5610*/  IMAD.MOV.U32 R10, RZ, RZ, RZ ;  /* 0x000000ffff0a7224 */ /* 0x001fd800078e00ff */
        /* <DEDUP_REMOVED lines=31> */
[--C-:B------:R-:W-:Y:S01]  /*5810*/  IMAD R11, R6, 0x4, R23.reuse ;  /* 0x00000004060b7824 */ /* 0x100fe200078e0217 */
[----:B------:R-:W-:Y:S01]  /*5820*/  ISETP.GE.U32.AND P6, PT, R16, R25, PT ;  /* 0x000000191000720c */ /* 0x000fe20003fc6070 */
[C-C-:B------:R-:W-:Y:S01]  /*5830*/  IMAD R14, R6.reuse, 0x8, R23.reuse ;  /* 0x00000008060e7824 */ /* 0x140fe200078e0217 */
[----:B------:R0:W1:Y:S01]  /*5840*/  LDS R25, [R23] ;  /* 0x0000000017197984 */ /* 0x0000620000000800 */
[----:B------:R-:W-:Y:S01]  /*5850*/  IMAD R16, R6, 0xc, R23 ;  /* 0x0000000c06107824 */ /* 0x000fe200078e0217 */
[----:B------:R-:W-:Y:S01]  /*5860*/  ISETP.GE.AND P5, PT, R17, RZ, PT ;  /* 0x000000ff1100720c */ /* 0x000fe20003fa6270 */
[----:B------:R-:W-:Y:S01]  /*5870*/  @!P3 IMAD.MOV R10, RZ, RZ, -R10 ;  /* 0x000000ffff0ab224 */ /* 0x000fe200078e0a0a */
[----:B------:R2:W3:Y:S01]  /*5880*/  LDS R27, [R11] ;  /* 0x000000000b1b7984 */ /* 0x0004e20000000800 */
[----:B------:R-:W-:-:S02]  /*5890*/  ISETP.NE.AND P1, PT, R0, RZ, PT ;  /* 0x000000ff0000720c */ /* 0x000fc40003f25270 */
[----:B------:R-:W-:Y:S01]  /*58a0*/  LOP3.LUT R17, RZ, R0, RZ, 0x33, !PT ;  /* 0x00000000ff117212 */ /* 0x000fe200078e33ff */
[----:B------:R4:W5:Y:S01]  /*58b0*/  LDS R29, [R14] ;  /* 0x000000000e1d7984 */ /* 0x0009620000000800 */
[----:B------:R-:W-:Y:S01]  /*58c0*/  @P4 IADD3 R13, PT, PT, R13, 0x1, RZ ;  /* 0x000000010d0d4810 */ /* 0x000fe20007ffe0ff */
[----:B0-----:R-:W-:Y:S01]  /*58d0*/  IMAD R23, R6, 0x10, R23 ;  /* 0x0000001006177824 */ /* 0x001fe200078e0217 */
[----:B------:R-:W-:Y:S01]  /*58e0*/  SEL R10, R17, R10, !P1 ;  /* 0x0000000a110a7207 */ /* 0x000fe20004800000 */
[----:B------:R0:W5:Y:S01]  /*58f0*/  LDS R31, [R16] ;  /* 0x00000000101f7984 */ /* 0x0001620000000800 */
[----:B------:R-:W-:Y:S01]  /*5900*/  @P6 VIADD R15, R15, 0x1 ;  /* 0x000000010f0f6836 */ /* 0x000fe20000000000 */
[----:B------:R-:W-:Y:S01]  /*5910*/  SEL R12, R17, R12, !P1 ;  /* 0x0000000c110c7207 */ /* 0x000fe20004800000 */
[----:B------:R-:W-:Y:S02]  /*5920*/  @!P2 IMAD.MOV R13, RZ, RZ, -R13 ;  /* 0x000000ffff0da224 */ /* 0x000fe400078e0a0d */
[----:B------:R-:W-:-:S02]  /*5930*/  @!P5 IMAD.MOV R15, RZ, RZ, -R15 ;  /* 0x000000ffff0fd224 */ /* 0x000fc400078e0a0f */
[----:B--2---:R-:W-:Y:S01]  /*5940*/  IMAD.MOV R11, RZ, RZ, -R12 ;  /* 0x000000ffff0b7224 */ /* 0x004fe200078e0a0c */
[----:B----4-:R-:W-:Y:S01]  /*5950*/  SEL R14, R17, R13, !P1 ;  /* 0x0000000d110e7207 */ /* 0x010fe20004800000 */
[C-C-:B------:R-:W-:Y:S01]  /*5960*/  IMAD R13, R7.reuse, R10, R8.reuse ;  /* 0x0000000a070d7224 */ /* 0x140fe200078e0208 */
[----:B------:R-:W-:Y:S01]  /*5970*/  SEL R15, R22, R15, !P0 ;  /* 0x0000000f160f7207 */ /* 0x000fe20004000000 */
[C---:B------:R-:W-:Y:S01]  /*5980*/  IMAD R12, R7.reuse, R12, R8 ;  /* 0x0000000c070c7224 */ /* 0x040fe200078e0208 */
[----:B------:R-:W-:Y:S01]  /*5990*/  IADD3 R10, PT, PT, -R10, RZ, RZ ;  /* 0x000000ff0a0a7210 */ /* 0x000fe20007ffe1ff */
[----:B------:R-:W-:Y:S02]  /*59a0*/  IMAD.MOV R17, RZ, RZ, -R14 ;  /* 0x000000ffff117224 */ /* 0x000fe400078e0a0e */
[----:B------:R-:W-:Y:S02]  /*59b0*/  IMAD.MOV R18, RZ, RZ, -R15 ;  /* 0x000000ffff127224 */ /* 0x000fe400078e0a0f */
[----:B0-----:R-:W-:-:S02]  /*59c0*/  IMAD R16, R7, R15, R8 ;  /* 0x0000000f07107224 */ /* 0x001fc400078e0208 */
[----:B------:R-:W-:Y:S01]  /*59d0*/  IMAD R11, R0, R11, R5 ;  /* 0x0000000b000b7224 */ /* 0x000fe200078e0205 */
[--C-:B------:R-:W-:Y:S01]  /*59e0*/  IADD3 R5, PT, PT, R6, R5, R6.reuse ;  /* 0x0000000506057210 */ /* 0x100fe20007ffe006 */
[C---:B------:R-:W-:Y:S02]  /*59f0*/  IMAD R15, R0.reuse, R17, R9 ;  /* 0x00000011000f7224 */ /* 0x040fe400078e0209 */
[----:B------:R-:W-:Y:S01]  /*5a00*/  IMAD R10, R0, R10, R21 ;  /* 0x0000000a000a7224 */ /* 0x000fe200078e0215 */
[----:B------:R-:W-:Y:S01]  /*5a10*/  IADD3 R5, PT, PT, R6, R5, R6 ;  /* 0x0000000506057210 */ /* 0x000fe20007ffe006 */
[----:B------:R-:W-:Y:S02]  /*5a20*/  IMAD R17, R0, R18, R19 ;  /* 0x0000001200117224 */ /* 0x000fe400078e0213 */
[----:B------:R-:W-:Y:S01]  /*5a30*/  IMAD R14, R7, R14, R8 ;  /* 0x0000000e070e7224 */ /* 0x000fe200078e0208 */
[----:B------:R-:W-:Y:S01]  /*5a40*/  ISETP.GE.U32.AND P1, PT, R5, 0x80, PT ;  /* 0x000000800500780c */ /* 0x000fe20003f26070 */
        /* <DEDUP_REMOVED lines=17> */
.L_x_17022:
[----:B------:R-:W-:Y:S01]  /*5b60*/  BSSY B0, `(.L_x_17090) ;  /* 0x0000006000007945 */ /* 0x000fe20003800000 */
[----:B------:R-:W-:Y:S01]  /*5b70*/  IMAD.MOV.U32 R75, RZ, RZ, R71 ;  /* 0x000000ffff4b7224 */ /* 0x000fe200078e0047 */
[----:B------:R-:W-:-:S07]  /*5b80*/  MOV R73, 0xffffffff ;  /* 0xffffffff00497802 */ /* 0x000fce0000000f00 */
[----:B0-23--:R-:W-:Y:S05]  /*5b90*/  WARPSYNC.COLLECTIVE R73, `(.L_x_17091) ;  /* 0x0000000049087348 */ /* 0x00dfea0003c00000 */
[----:B0-----:R0:W1:Y:S02]  /*5ba0*/  SHFL.IDX P1, R73, R69, R75, R67 ;  /* 0x0000004b45497389 */ /* 0x0010640000020043 */
[----:B0123--:R-:W-:Y:S05]  /*5bb0*/  ENDCOLLECTIVE ;  /* 0x000000000000791b */ /* 0x00ffea0003800000 */
.L_x_17091:
[----:B------:R-:W-:Y:S05]  /*5bc0*/  BSYNC B0 ;  /* 0x0000000000007941 */ /* 0x000fea0003800000 */
.L_x_17090:
[----:B------:R-:W-:Y:S01]  /*5bd0*/  IMAD.MOV.U32 R71, RZ, RZ, R73 ;  /* 0x000000ffff477224 */ /* 0x000fe200078e0049 */
[----:B------:R-:W-:Y:S06]  /*5be0*/  BRA `(.L_x_17092) ;  /* 0xffffffd800047947 */ /* 0x000fec000383ffff */
.L_x_17024:
[----:B------:R-:W-:Y:S01]  /*5bf0*/  BSSY B0, `(.L_x_17093) ;  /* 0x0000006000007945 */ /* 0x000fe20003800000 */
[----:B------:R-:W-:Y:S02]  /*5c00*/  IMAD.MOV.U32 R75, RZ, RZ, R73 ;  /* 0x000000ffff4b7224 */ /* 0x000fe400078e0049 */
[----:B------:R-:W-:-:S07]  /*5c10*/  IMAD.MOV.U32 R73, RZ, RZ, -0x1 ;  /* 0xffffffffff497424 */ /* 0x000fce00078e00ff */
[----:B0-23--:R-:W-:Y:S05]  /*5c20*/  WARPSYNC.COLLECTIVE R73, `(.L_x_17094) ;  /* 0x0000000049087348 */ /* 0x00dfea0003c00000 */
[----:B0-----:R0:W1:Y:S02]  /*5c30*/  SHFL.IDX P1, R73, R69, R75, R67 ;  /* 0x0000004b45497389 */ /* 0x0010640000020043 */
[----:B0123--:R-:W-:Y:S05]  /*5c40*/  ENDCOLLECTIVE ;  /* 0x000000000000791b */ /* 0x00ffea0003800000 */
.L_x_17094:
[----:B------:R-:W-:Y:S05]  /*5c50*/  BSYNC B0 ;  /* 0x0000000000007941 */ /* 0x000fea0003800000 */
.L_x_17093:
[----:B------:R-:W-:Y:S05]  /*5c60*/  BRA `(.L_x_17095) ;  /* 0xffffffd8000c7947 */ /* 0x000fea000383ffff */
.L_x_17026:
[----:B------:R-:W-:Y:S01]  /*5c70*/  BSSY B0, `(.L_x_17096) ;  /* 0x0000006000007945 */ /* 0x000fe20003800000 */
[----:B------:R-:W-:Y:S02]  /*5c80*/  IMAD.MOV.U32 R75, RZ, RZ, R50 ;  /* 0x000000ffff4b7224 */ /* 0x000fe400078e0032 */
[----:B------:R-:W-:-:S07]  /*5c90*/  IMAD.MOV.U32 R73, RZ, RZ, -0x1 ;  /* 0xffffffffff497424 */ /* 0x000fce00078e00ff */
[----:B0-23--:R-:W-:Y:S05]  /*5ca0*/  WARPSYNC.COLLECTIVE R73, `(.L_x_17097) ;  /* 0x0000000049087348 */ /* 0x00dfea0003c00000 */
[----:B0-----:R0:W1:Y:S02]  /*5cb0*/  SHFL.IDX P1, R73, R69, R75, R67 ;  /* 0x0000004b45497389 */ /* 0x0010640000020043 */
[----:B0123--:R-:W-:Y:S05]  /*5cc0*/  ENDCOLLECTIVE ;  /* 0x000000000000791b */ /* 0x00ffea0003800000 */
.L_x_17097:
[----:B------:R-:W-:Y:S05]  /*5cd0*/  BSYNC B0 ;  /* 0x0000000000007941 */ /* 0x000fea0003800000 */
.L_x_17096:
[----:B------:R-:W-:Y:S05]  /*5ce0*/  BRA `(.L_x_17098) ;  /* 0xffffffd800047947 */ /* 0x000fea000383ffff */
.L_x_17028:
[----:B------:R-:W-:Y:S01]  /*5cf0*/  BSSY B0, `(.L_x_17099) ;  /* 0x0000006000007945 */ /* 0x000fe20003800000 */
[----:B------:R-:W-:Y:S01]  /*5d00*/  MOV R75, R49 ;  /* 0x00000031004b7202 */ /* 0x000fe20000000f00 */
[----:B------:R-:W-:-:S07]  /*5d10*/  IMAD.MOV.U32 R73, RZ, RZ, -0x1 ;  /* 0xffffffffff497424 */ /* 0x000fce00078e00ff */
[----:B0-23--:R-:W-:Y:S05]  /*5d20*/  WARPSYNC.COLLECTIVE R73, `(.L_x_17100) ;  /* 0x0000000049087348 */ /* 0x00dfea0003c00000 */
[----:B0-----:R0:W1:Y:S02]  /*5d30*/  SHFL.IDX P1, R73, R69, R75, R67 ;  /* 0x0000004b45497389 */ /* 0x0010640000020043 */
[----:B0123--:R-:W-:Y:S05]  /*5d40*/  ENDCOLLECTIVE ;  /* 0x000000000000791b */ /* 0x00ffea0003800000 */
.L_x_17100:
[----:B------:R-:W-:Y:S05]  /*5d50*/  BSYNC B0 ;  /* 0x0000000000007941 */ /* 0x000fea0003800000 */
.L_x_17099:
[----:B------:R-:W-:Y:S05]  /*5d60*/  BRA `(.L_x_17101) ;  /* 0xffffffd400fc7947 */ /* 0x000fea000383ffff */
.L_x_17030:
[----:B------:R-:W-:Y:S01]  /*5d70*/  BSSY B0, `(.L_x_17102) ;  /* 0x0000006000007945 */ /* 0x000fe20003800000 */
[----:B------:R-:W-:Y:S02]  /*5d80*/  IMAD.MOV.U32 R75, RZ, RZ, R73 ;  /* 0x000000ffff4b7224 */ /* 0x000fe400078e0049 */
[----:B------:R-:W-:-:S07]  /*5d90*/  IMAD.MOV.U32 R73, RZ, RZ, -0x1 ;  /* 0xffffffffff497424 */ /* 0x000fce00078e00ff */
[----:B0-23--:R-:W-:Y:S05]  /*5da0*/  WARPSYNC.COLLECTIVE R73, `(.L_x_17103) ;  /* 0x0000000049087348 */ /* 0x00dfea0003c00000 */
[----:B0-----:R0:W1:Y:S02]  /*5db0*/  SHFL.IDX P1, R73, R69, R75, R67 ;  /* 0x0000004b45497389 */ /* 0x0010640000020043 */
[----:B0123--:R-:W-:Y:S05]  /*5dc0*/  ENDCOLLECTIVE ;  /* 0x000000000000791b */ /* 0x00ffea0003800000 */
.L_x_17103:
[----:B------:R-:W-:Y:S05]  /*5dd0*/  BSYNC B0 ;  /* 0x0000000000007941 */ /* 0x000fea0003800000 */
.L_x_17102:
[----:B------:R-:W-:Y:S05]  /*5de0*/  BRA `(.L_x_17104) ;  /* 0xffffffd800047947 */ /* 0x000fea000383ffff */
.L_x_17032:
[----:B------:R-:W-:Y:S01]  /*5df0*/  BSSY B0, `(.L_x_17105) ;  /* 0x0000006000007945 */ /* 0x000fe20003800000 */
[----:B------:R-:W-:Y:S02]  /*5e00*/  IMAD.MOV.U32 R75, RZ, RZ, R48 ;  /* 0x000000ffff4b7224 */ /* 0x000fe400078e0030 */
[----:B------:R-:W-:-:S07]  /*5e10*/  IMAD.MOV.U32 R73, RZ, RZ, -0x1 ;  /* 0xffffffffff497424 */ /* 0x000fce00078e00ff */
[----:B0-23--:R-:W-:Y:S05]  /*5e20*/  WARPSYNC.COLLECTIVE R73, `(.L_x_17106) ;  /* 0x0000000049087348 */ /* 0x00dfea0003c00000 */
[----:B0-----:R0:W1:Y:S02]  /*5e30*/  SHFL.IDX P1, R73, R69, R75, R67 ;  /* 0x0000004b45497389 */ /* 0x0010640000020043 */
[----:B0123--:R-:W-:Y:S05]  /*5e40*/  ENDCOLLECTIVE ;  /* 0x000000000000791b */ /* 0x00ffea0003800000 */
.L_x_17106:
[----:B------:R-:W-:Y:S05]  /*5e50*/  BSYNC B0 ;  /* 0x0000000000007941 */ /* 0x000fea0003800000 */
.L_x_17105:
[----:B------:R-:W-:Y:S05]  /*5e60*/  BRA `(.L_x_17107) ;  /* 0xffffffd400fc7947 */ /* 0x000fea000383ffff */
.L_x_17034:
[----:B------:R-:W-:Y:S01]  /*5e70*/  BSSY B0, `(.L_x_17108) ;  /* 0x0000006000007945 */ /* 0x000fe20003800000 */
[----:B------:R-:W-:Y:S01]  /*5e80*/  MOV R75, R73 ;  /* 0x00000049004b7202 */ /* 0x000fe20000000f00 */
[----:B------:R-:W-:-:S07]  /*5e90*/  IMAD.MOV.U32 R73, RZ, RZ, -0x1 ;  /* 0xffffffffff497424 */ /* 0x000fce00078e00ff */
[----:B0-23--:R-:W-:Y:S05]  /*5ea0*/  WARPSYNC.COLLECTIVE R73, `(.L_x_17109) ;  /* 0x0000000049087348 */ /* 0x00dfea0003c00000 */
[----:B0-----:R0:W1:Y:S02]  /*5eb0*/  SHFL.IDX P1, R73, R69, R75, R67 ;  /* 0x0000004b45497389 */ /* 0x0010640000020043 */
[----:B0123--:R-:W-:Y:S05]  /*5ec0*/  ENDCOLLECTIVE ;  /* 0x000000000000791b */ /* 0x00ffea0003800000 */
.L_x_17109:
[----:B------:R-:W-:Y:S05]  /*5ed0*/  BSYNC B0 ;  /* 0x0000000000007941 */ /* 0x000fea0003800000 */
.L_x_17108:
[----:B------:R-:W-:Y:S05]  /*5ee0*/  BRA `(.L_x_17110) ;  /* 0xffffffd800047947 */ /* 0x000fea000383ffff */
.L_x_17036:
[----:B------:R-:W-:Y:S01]  /*5ef0*/  BSSY B0, `(.L_x_17111) ;  /* 0x0000006000007945 */ /* 0x000fe20003800000 */
[----:B------:R-:W-:Y:S02]  /*5f00*/  IMAD.MOV.U32 R75, RZ, RZ, R73 ;  /* 0x000000ffff4b7224 */ /* 0x000fe400078e0049 */
[----:B------:R-:W-:-:S07]  /*5f10*/  IMAD.MOV.U32 R73, RZ, RZ, -0x1 ;  /* 0xffffffffff497424 */ /* 0x000fce00078e00ff */
[----:B0-23--:R-:W-:Y:S05]  /*5f20*/  WARPSYNC.COLLECTIVE R73, `(.L_x_17112) ;  /* 0x0000000049087348 */ /* 0x00dfea0003c00000 */
[----:B0-----:R0:W1:Y:S02]  /*5f30*/  SHFL.IDX P1, R73, R69, R75, R67 ;  /* 0x0000004b45497389 */ /* 0x0010640000020043 */
[----:B0123--:R-:W-:Y:S05]  /*5f40*/  ENDCOLLECTIVE ;  /* 0x000000000000791b */ /* 0x00ffea0003800000 */
.L_x_17112:
[----:B------:R-:W-:Y:S05]  /*5f50*/  BSYNC B0 ;  /* 0x0000000000007941 */ /* 0x000fea0003800000 */
.L_x_17111:
[----:B------:R-:W-:Y:S05]  /*5f60*/  BRA `(.L_x_17113) ;  /* 0xffffffd8000c7947 */ /* 0x000fea000383ffff */
.L_x_17038:
[----:B------:R-:W-:Y:S01]  /*5f70*/  BSSY B0, `(.L_x_17114) ;  /* 0x0000006000007945 */ /* 0x000fe20003800000 */
[----:B------:R-:W-:Y:S02]  /*5f80*/  IMAD.MOV.U32 R75, RZ, RZ, R73 ;  /* 0x000000ffff4b7224 */ /* 0x000fe400078e0049 */
[----:B------:R-:W-:-:S07]  /*5f90*/  IMAD.MOV.U32 R73, RZ, RZ, -0x1 ;  /* 0xffffffffff497424 */ /* 0x000fce00078e00ff */
[----:B0-23--:R-:W-:Y:S05]  /*5fa0*/  WARPSYNC.COLLECTIVE R73, `(.L_x_17115) ;  /* 0x0000000049087348 */ /* 0x00dfea0003c00000 */
[----:B0-----:R0:W1:Y:S02]  /*5fb0*/  SHFL.IDX P1, R73, R69, R75, R67 ;  /* 0x0000004b45497389 */ /* 0x0010640000020043 */
[----:B0123--:R-:W-:Y:S05]  /*5fc0*/  ENDCOLLECTIVE ;  /* 0x000000000000791b */ /* 0x00ffea0003800000 */
.L_x_17115:
[----:B------:R-:W-:Y:S05]  /*5fd0*/  BSYNC B0 ;  /* 0x0000000000007941 */ /* 0x000fea0003800000 */
.L_x_17114:
[----:B------:R-:W-:Y:S05]  /*5fe0*/  BRA `(.L_x_17116) ;  /* 0xffffffd800147947 */ /* 0x000fea000383ffff */
.L_x_17040:
[----:B------:R-:W-:Y:S01]  /*5ff0*/  BSSY B0, `(.L_x_17117) ;  /* 0x0000006000007945 */ /* 0x000fe20003800000 */
[----:B------:R-:W-:Y:S01]  /*6000*/  MOV R75, R73 ;  /* 0x00000049004b7202 */ /* 0x000fe20000000f00 */
[----:B------:R-:W-:-:S07]  /*6010*/  IMAD.MOV.U32 R73, RZ, RZ, -0x1 ;  /* 0xffffffffff497424 */ /* 0x000fce00078e00ff */
[----:B0-23--:R-:W-:Y:S05]  /*6020*/  WARPSYNC.COLLECTIVE R73, `(.L_x_17118) ;  /* 0x0000000049087348 */ /* 0x00dfea0003c00000 */
[----:B0-----:R0:W1:Y:S02]  /*6030*/  SHFL.IDX P1, R73, R69, R75, R67 ;  /* 0x0000004b45497389 */ /* 0x0010640000020043 */
[----:B0123--:R-:W-:Y:S05]  /*6040*/  ENDCOLLECTIVE ;  /* 0x000000000000791b */ /* 0x00ffea0003800000 */
.L_x_17118:
[----:B------:R-:W-:Y:S05]  /*6050*/  BSYNC B0 ;  /* 0x0000000000007941 */ /* 0x000fea0003800000 */
.L_x_17117:
[----:B------:R-:W-:Y:S05]  /*6060*/  BRA `(.L_x_17119) ;  /* 0xffffffd8001c7947 */ /* 0x000fea000383ffff */
.L_x_17042:
[----:B------:R-:W-:Y:S01]  /*6070*/  BSSY B0, `(.L_x_17120) ;  /* 0x0000006000007945 */ /* 0x000fe20003800000 */
[----:B------:R-:W-:Y:S02]  /*6080*/  IMAD.MOV.U32 R75, RZ, RZ, R73 ;  /* 0x000000ffff4b7224 */ /* 0x000fe400078e0049 */
[----:B------:R-:W-:-:S07]  /*6090*/  IMAD.MOV.U32 R73, RZ, RZ, -0x1 ;  /* 0xffffffffff497424 */ /* 0x000fce00078e00ff */
[----:B0-23--:R-:W-:Y:S05]  /*60a0*/  WARPSYNC.COLLECTIVE R73, `(.L_x_17121) ;  /* 0x0000000049087348 */ /* 0x00dfea0003c00000 */
[----:B0-----:R0:W1:Y:S02]  /*60b0*/  SHFL.IDX P1, R73, R69, R75, R67 ;  /* 0x0000004b45497389 */ /* 0x0010640000020043 */
[----:B0123--:R-:W-:Y:S05]  /*60c0*/  ENDCOLLECTIVE ;  /* 0x000000000000791b */ /* 0x00ffea0003800000 */
.L_x_17121:
[----:B------:R-:W-:Y:S05]  /*60d0*/  BSYNC B0 ;  /* 0x0000000000007941 */ /* 0x000fea0003800000 */
.L_x_17120:
[----:B------:R-:W-:Y:S05]  /*60e0*/  BRA `(.L_x_17122) ;  /* 0xffffffd800247947 */ /* 0x000fea000383ffff */
.L_x_17044:
[----:B------:R-:W-:Y:S01]  /*60f0*/  BSSY B0, `(.L_x_17123) ;  /* 0x0000006000007945 */ /* 0x000fe20003800000 */
[----:B------:R-:W-:Y:S02]  /*6100*/  IMAD.MOV.U32 R75, RZ, RZ, R73 ;  /* 0x000000ffff4b7224 */ /* 0x000fe400078e0049 */
[----:B------:R-:W-:-:S07]  /*6110*/  IMAD.MOV.U32 R73, RZ, RZ, -0x1 ;  /* 0xffffffffff497424 */ /* 0x000fce00078e00ff */
[----:B0-23--:R-:W-:Y:S05]  /*6120*/  WARPSYNC.COLLECTIVE R73, `(.L_x_17124) ;  /* 0x0000000049087348 */ /* 0x00dfea0003c00000 */
[----:B0-----:R0:W1:Y:S02]  /*6130*/  SHFL.IDX P1, R73, R69, R75, R67 ;  /* 0x0000004b45497389 */ /* 0x0010640000020043 */
[----:B0123--:R-:W-:Y:S05]  /*6140*/  ENDCOLLECTIVE ;  /* 0x000000000000791b */ /* 0x00ffea0003800000 */
.L_x_17124:
[----:B------:R-:W-:Y:S05]  /*6150*/  BSYNC B0 ;  /* 0x0000000000007941 */ /* 0x000fea0003800000 */
.L_x_17123:
[----:B------:R-:W-:Y:S05]  /*6160*/  BRA `(.L_x_17125) ;  /* 0xffffffd8002c7947 */ /* 0x000fea000383ffff */
.L_x_17046:
[----:B------:R-:W-:Y:S01]  /*6170*/  BSSY B0, `(.L_x_17126) ;  /* 0x0000006000007945 */ /* 0x000fe20003800000 */
[----:B------:R-:W-:Y:S01]  /*6180*/  MOV R75, R73 ;  /* 0x00000049004b7202 */ /* 0x000fe20000000f00 */
[----:B------:R-:W-:-:S07]  /*6190*/  IMAD.MOV.U32 R73, RZ, RZ, -0x1 ;  /* 0xffffffffff497424 */ /* 0x000fce00078e00ff */
[----:B0-23--:R-:W-:Y:S05]  /*61a0*/  WARPSYNC.COLLECTIVE R73, `(.L_x_17127) ;  /* 0x0000000049087348 */ /* 0x00dfea0003c00000 */
[----:B0-----:R0:W1:Y:S02]  /*61b0*/  SHFL.IDX P1, R73, R69, R75, R67 ;  /* 0x0000004b45497389 */ /* 0x0010640000020043 */
[----:B0123--:R-:W-:Y:S05]  /*61c0*/  ENDCOLLECTIVE ;  /* 0x000000000000791b */ /* 0x00ffea0003800000 */
.L_x_17127:
[----:B------:R-:W-:Y:S05]  /*61d0*/  BSYNC B0 ;  /* 0x0000000000007941 */ /* 0x000fea0003800000 */
.L_x_17126:
[----:B------:R-:W-:Y:S05]  /*61e0*/  BRA `(.L_x_17128) ;  /* 0xffffffd800347947 */ /* 0x000fea000383ffff */
.L_x_17048:
[----:B------:R-:W-:Y:S01]  /*61f0*/  BSSY B0, `(.L_x_17129) ;  /* 0x0000006000007945 */ /* 0x000fe20003800000 */
[----:B------:R-:W-:Y:S02]  /*6200*/  IMAD.MOV.U32 R75, RZ, RZ, R73 ;  /* 0x000000ffff4b7224 */ /* 0x000fe400078e0049 */
[----:B------:R-:W-:-:S07]  /*6210*/  IMAD.MOV.U32 R73, RZ, RZ, -0x1 ;  /* 0xffffffffff497424 */ /* 0x000fce00078e00ff */
[----:B0-23--:R-:W-:Y:S05]  /*6220*/  WARPSYNC.COLLECTIVE R73, `(.L_x_17130) ;  /* 0x0000000049087348 */ /* 0x00dfea0003c00000 */
[----:B0-----:R0:W1:Y:S02]  /*6230*/  SHFL.IDX P1, R73, R69, R75, R67 ;  /* 0x0000004b45497389 */ /* 0x0010640000020043 */
[----:B0123--:R-:W-:Y:S05]  /*6240*/  ENDCOLLECTIVE ;  /* 0x000000000000791b */ /* 0x00ffea0003800000 */
.L_x_17130:
[----:B------:R-:W-:Y:S05]  /*6250*/  BSYNC B0 ;  /* 0x0000000000007941 */ /* 0x000fea0003800000 */
.L_x_17129:
[----:B------:R-:W-:Y:S05]  /*6260*/  BRA `(.L_x_17131) ;  /* 0xffffffd8003c7947 */ /* 0x000fea000383ffff */
.L_x_17050:
[----:B------:R-:W-:Y:S01]  /*6270*/  BSSY B0, `(.L_x_17132) ;  /* 0x0000006000007945 */ /* 0x000fe20003800000 */
[----:B------:R-:W-:Y:S02]  /*6280*/  IMAD.MOV.U32 R75, RZ, RZ, R73 ;  /* 0x000000ffff4b7224 */ /* 0x000fe400078e0049 */
[----:B------:R-:W-:-:S07]  /*6290*/  IMAD.MOV.U32 R73, RZ, RZ, -0x1 ;  /* 0xffffffffff497424 */ /* 0x000fce00078e00ff */
[----:B0-23--:R-:W-:Y:S05]  /*62a0*/  WARPSYNC.COLLECTIVE R73, `(.L_x_17133) ;  /* 0x0000000049087348 */ /* 0x00dfea0003c00000 */
[----:B0-----:R0:W1:Y:S02]  /*62b0*/  SHFL.IDX P1, R73, R69, R75, R67 ;  /* 0x0000004b45497389 */ /* 0x0010640000020043 */
[----:B0123--:R-:W-:Y:S05]  /*62c0*/  ENDCOLLECTIVE ;  /* 0x000000000000791b */ /* 0x00ffea0003800000 */
.L_x_17133:
[----:B------:R-:W-:Y:S05]  /*62d0*/  BSYNC B0 ;  /* 0x0000000000007941 */ /* 0x000fea0003800000 */
.L_x_17132:
[----:B------:R-:W-:Y:S05]  /*62e0*/  BRA `(.L_x_17134) ;  /* 0xffffffd800447947 */ /* 0x000fea000383ffff */
.L_x_17052:
[----:B------:R-:W-:Y:S01]  /*62f0*/  BSSY B0, `(.L_x_17135) ;  /* 0x0000006000007945 */ /* 0x000fe20003800000 */
[----:B------:R-:W-:Y:S01]  /*6300*/  MOV R75, R73 ;  /* 0x00000049004b7202 */ /* 0x000fe20000000f00 */
[----:B------:R-:W-:-:S07]  /*6310*/  IMAD.MOV.U32 R73, RZ, RZ, -0x1 ;  /* 0xffffffffff497424 */ /* 0x000fce00078e00ff */
[----:B0-23--:R-:W-:Y:S05]  /*6320*/  WARPSYNC.COLLECTIVE R73, `(.L_x_17136) ;  /* 0x0000000049087348 */ /* 0x00dfea0003c00000 */
[----:B0-----:R0:W1:Y:S02]  /*6330*/  SHFL.IDX P1, R73, R69, R75, R67 ;  /* 0x0000004b45497389 */ /* 0x0010640000020043 */
[----:B0123--:R-:W-:Y:S05]  /*6340*/  ENDCOLLECTIVE ;  /* 0x000000000000791b */ /* 0x00ffea0003800000 */
.L_x_17136:
[----:B------:R-:W-:Y:S05]  /*6350*/  BSYNC B0 ;  /* 0x0000000000007941 */ /* 0x000fea0003800000 */
.L_x_17135:
[----:B------:R-:W-:Y:S05]  /*6360*/  BRA `(.L_x_17137) ;  /* 0xffffffd8004c7947 */ /* 0x000fea000383ffff */
.L_x_17054:
[----:B------:R-:W-:Y:S01]  /*6370*/  BSSY B0, `(.L_x_17138) ;  /* 0x0000006000007945 */ /* 0x000fe20003800000 */
[----:B------:R-:W-:Y:S02]  /*6380*/  IMAD.MOV.U32 R75, RZ, RZ, R73 ;  /* 0x000000ffff4b7224 */ /* 0x000fe400078e0049 */
[----:B------:R-:W-:-:S07]  /*6390*/  IMAD.MOV.U32 R73, RZ, RZ, -0x1 ;  /* 0xffffffffff497424 */ /* 0x000fce00078e00ff */
[----:B0-23--:R-:W-:Y:S05]  /*63a0*/  WARPSYNC.COLLECTIVE R73, `(.L_x_17139) ;  /* 0x0000000049087348 */ /* 0x00dfea0003c00000 */
[----:B0-----:R0:W1:Y:S02]  /*63b0*/  SHFL.IDX P1, R73, R69, R75, R67 ;  /* 0x0000004b45497389 */ /* 0x0010640000020043 */
[----:B0123--:R-:W-:Y:S05]  /*63c0*/  ENDCOLLECTIVE ;  /* 0x000000000000791b */ /* 0x00ffea0003800000 */
.L_x_17139:
[----:B------:R-:W-:Y:S05]  /*63d0*/  BSYNC B0 ;  /* 0x0000000000007941 */ /* 0x000fea0003800000 */
.L_x_17138:
[----:B------:R-:W-:Y:S05]  /*63e0*/  BRA `(.L_x_17140) ;  /* 0xffffffd800547947 */ /* 0x000fea000383ffff */
.L_x_17056:
[----:B------:R-:W-:Y:S01]  /*63f0*/  BSSY B0, `(.L_x_17141) ;  /* 0x0000006000007945 */ /* 0x000fe20003800000 */
[----:B------:R-:W-:Y:S02]  /*6400*/  IMAD.MOV.U32 R75, RZ, RZ, R73 ;  /* 0x000000ffff4b7224 */ /* 0x000fe400078e0049 */
[----:B------:R-:W-:-:S07]  /*6410*/  IMAD.MOV.U32 R73, RZ, RZ, -0x1 ;  /* 0xffffffffff497424 */ /* 0x000fce00078e00ff */
[----:B0-23--:R-:W-:Y:S05]  /*6420*/  WARPSYNC.COLLECTIVE R73, `(.L_x_17142) ;  /* 0x0000000049087348 */ /* 0x00dfea0003c00000 */
[----:B0-----:R0:W1:Y:S02]  /*6430*/  SHFL.IDX P1, R73, R69, R75, R67 ;  /* 0x0000004b45497389 */ /* 0x0010640000020043 */
[----:B0123--:R-:W-:Y:S05]  /*6440*/  ENDCOLLECTIVE ;  /* 0x000000000000791b */ /* 0x00ffea0003800000 */
.L_x_17142:
[----:B------:R-:W-:Y:S05]  /*6450*/  BSYNC B0 ;  /* 0x0000000000007941 */ /* 0x000fea0003800000 */
.L_x_17141:
[----:B------:R-:W-:Y:S05]  /*6460*/  BRA `(.L_x_17143) ;  /* 0xffffffd8005c7947 */ /* 0x000fea000383ffff */
.L_x_17058:
[----:B------:R-:W-:Y:S01]  /*6470*/  BSSY B0, `(.L_x_17144) ;  /* 0x0000006000007945 */ /* 0x000fe20003800000 */
[----:B------:R-:W-:Y:S01]  /*6480*/  MOV R75, R47 ;  /* 0x0000002f004b7202 */ /* 0x000fe20000000f00 */
[----:B------:R-:W-:-:S07]  /*6490*/  IMAD.MOV.U32 R73, RZ, RZ, -0x1 ;  /* 0xffffffffff497424 */ /* 0x000fce00078e00ff */
[----:B0-23--:R-:W-:Y:S05]  /*64a0*/  WARPSYNC.COLLECTIVE R73, `(.L_x_17145) ;  /* 0x0000000049087348 */ /* 0x00dfea0003c00000 */
[----:B0-----:R0:W1:Y:S02]  /*64b0*/  SHFL.IDX P1, R73, R69, R75, R67 ;  /* 0x0000004b45497389 */ /* 0x0010640000020043 */
[----:B0123--:R-:W-:Y:S05]  /*64c0*/  ENDCOLLECTIVE ;  /* 0x000000000000791b */ /* 0x00ffea0003800000 */
.L_x_17145:
[----:B------:R-:W-:Y:S05]  /*64d0*/  BSYNC B0 ;  /* 0x0000000000007941 */ /* 0x000fea0003800000 */
.L_x_17144:
[----:B------:R-:W-:Y:S05]  /*64e0*/  BRA `(.L_x_17146) ;  /* 0xffffffd800547947 */ /* 0x000fea000383ffff */
.L_x_17060:
[----:B------:R-:W-:Y:S01]  /*64f0*/  BSSY B0, `(.L_x_17147) ;  /* 0x0000006000007945 */ /* 0x000fe20003800000 */
[----:B------:R-:W-:Y:S02]  /*6500*/  IMAD.MOV.U32 R75, RZ, RZ, R73 ;  /* 0x000000ffff4b7224 */ /* 0x000fe400078e0049 */
[----:B------:R-:W-:-:S07]  /*6510*/  IMAD.MOV.U32 R73, RZ, RZ, -0x1 ;  /* 0xffffffffff497424 */ /* 0x000fce00078e00ff */
[----:B0-23--:R-:W-:Y:S05]  /*6520*/  WARPSYNC.COLLECTIVE R73, `(.L_x_17148) ;  /* 0x0000000049087348 */ /* 0x00dfea0003c00000 */
[----:B0-----:R0:W1:Y:S02]  /*6530*/  SHFL.IDX P1, R73, R69, R75, R67 ;  /* 0x0000004b45497389 */ /* 0x0010640000020043 */
[----:B0123--:R-:W-:Y:S05]  /*6540*/  ENDCOLLECTIVE ;  /* 0x000000000000791b */ /* 0x00ffea0003800000 */
.L_x_17148:
[----:B------:R-:W-:Y:S05]  /*6550*/  BSYNC B0 ;  /* 0x0000000000007941 */ /* 0x000fea0003800000 */
.L_x_17147:
[----:B------:R-:W-:Y:S05]  /*6560*/  BRA `(.L_x_17149) ;  /* 0xffffffd8005c7947 */ /* 0x000fea000383ffff */
.L_x_17062:
[----:B------:R-:W-:Y:S01]  /*6570*/  BSSY B0, `(.L_x_17150) ;  /* 0x0000006000007945 */ /* 0x000fe20003800000 */
[----:B------:R-:W-:Y:S02]  /*6580*/  IMAD.MOV.U32 R75, RZ, RZ, R46 ;  /* 0x000000ffff4b7224 */ /* 0x000fe400078e002e */
[----:B------:R-:W-:-:S07]  /*6590*/  IMAD.MOV.U32 R73, RZ, RZ, -0x1 ;  /* 0xffffffffff497424 */ /* 0x000fce00078e00ff */
[----:B0-23--:R-:W-:Y:S05]  /*65a0*/  WARPSYNC.COLLECTIVE R73, `(.L_x_17151) ;  /* 0x0000000049087348 */ /* 0x00dfea0003c00000 */
[----:B0-----:R0:W1:Y:S02]  /*65b0*/  SHFL.IDX P1, R73, R69, R75, R67 ;  /* 0x0000004b45497389 */ /* 0x0010640000020043 */
[----:B0123--:R-:W-:Y:S05]  /*65c0*/  ENDCOLLECTIVE ;  /* 0x000000000000791b */ /* 0x00ffea0003800000 */
.L_x_17151:
[----:B------:R-:W-:Y:S05]  /*65d0*/  BSYNC B0 ;  /* 0x0000000000007941 */ /* 0x000fea0003800000 */
.L_x_17150:
[----:B------:R-:W-:Y:S05]  /*65e0*/  BRA `(.L_x_17152) ;  /* 0xffffffd800547947 */ /* 0x000fea000383ffff */
.L_x_17064:
[----:B------:R-:W-:Y:S01]  /*65f0*/  BSSY B0, `(.L_x_17153) ;  /* 0x0000006000007945 */ /* 0x000fe20003800000 */
[----:B------:R-:W-:Y:S01]  /*6600*/  MOV R75, R73 ;  /* 0x00000049004b7202 */ /* 0x000fe20000000f00 */
[----:B------:R-:W-:-:S07]  /*6610*/  IMAD.MOV.U32 R73, RZ, RZ, -0x1 ;  /* 0xffffffffff497424 */ /* 0x000fce00078e00ff */
[----:B0-23--:R-:W-:Y:S05]  /*6620*/  WARPSYNC.COLLECTIVE R73, `(.L_x_17154) ;  /* 0x0000000049087348 */ /* 0x00dfea0003c00000 */
[----:B0-----:R0:W1:Y:S02]  /*6630*/  SHFL.IDX P1, R73, R69, R75, R67 ;  /* 0x0000004b45497389 */ /* 0x0010640000020043 */
[----:B0123--:R-:W-:Y:S05]  /*6640*/  ENDCOLLECTIVE ;  /* 0x000000000000791b */ /* 0x00ffea0003800000 */
.L_x_17154:
[----:B------:R-:W-:Y:S05]  /*6650*/  BSYNC B0 ;  /* 0x0000000000007941 */ /* 0x000fea0003800000 */
.L_x_17153:
[----:B------:R-:W-:Y:S05]  /*6660*/  BRA `(.L_x_17155) ;  /* 0xffffffd8005c7947 */ /* 0x000fea000383ffff */
.L_x_17066:
[----:B------:R-:W-:Y:S01]  /*6670*/  BSSY B0, `(.L_x_17156) ;  /* 0x0000006000007945 */ /* 0x000fe20003800000 */
[----:B------:R-:W-:Y:S02]  /*6680*/  IMAD.MOV.U32 R75, RZ, RZ, R73 ;  /* 0x000000ffff4b7224 */ /* 0x000fe400078e0049 */
[----:B------:R-:W-:-:S07]  /*6690*/  IMAD.MOV.U32 R73, RZ, RZ, -0x1 ;  /* 0xffffffffff497424 */ /* 0x000fce00078e00ff */
[----:B0-23--:R-:W-:Y:S05]  /*66a0*/  WARPSYNC.COLLECTIVE R73, `(.L_x_17157) ;  /* 0x0000000049087348 */ /* 0x00dfea0003c00000 */
[----:B0-----:R0:W1:Y:S02]  /*66b0*/  SHFL.IDX P1, R73, R69, R75, R67 ;  /* 0x0000004b45497389 */ /* 0x0010640000020043 */
[----:B0123--:R-:W-:Y:S05]  /*66c0*/  ENDCOLLECTIVE ;  /* 0x000000000000791b */ /* 0x00ffea0003800000 */
.L_x_17157:
[----:B------:R-:W-:Y:S05]  /*66d0*/  BSYNC B0 ;  /* 0x0000000000007941 */ /* 0x000fea0003800000 */
.L_x_17156:
[----:B------:R-:W-:Y:S05]  /*66e0*/  BRA `(.L_x_17158) ;  /* 0xffffffd800647947 */ /* 0x000fea000383ffff */
.L_x_17068:
[----:B------:R-:W-:Y:S01]  /*66f0*/  BSSY B0, `(.L_x_17159) ;  /* 0x0000006000007945 */ /* 0x000fe20003800000 */
[----:B------:R-:W-:Y:S02]  /*6700*/  IMAD.MOV.U32 R75, RZ, RZ, R45 ;  /* 0x000000ffff4b7224 */ /* 0x000fe400078e002d */
[----:B------:R-:W-:-:S07]  /*6710*/  IMAD.MOV.U32 R73, RZ, RZ, -0x1 ;  /* 0xffffffffff497424 */ /* 0x000fce00078e00ff */
[----:B0-23--:R-:W-:Y:S05]  /*6720*/  WARPSYNC.COLLECTIVE R73, `(.L_x_17160) ;  /* 0x0000000049087348 */ /* 0x00dfea0003c00000 */
[----:B0-----:R0:W1:Y:S02]  /*6730*/  SHFL.IDX P1, R73, R69, R75, R67 ;  /* 0x0000004b45497389 */ /* 0x0010640000020043 */
[----:B0123--:R-:W-:Y:S05]  /*6740*/  ENDCOLLECTIVE ;  /* 0x000000000000791b */ /* 0x00ffea0003800000 */
.L_x_17160:
[----:B------:R-:W-:Y:S05]  /*6750*/  BSYNC B0 ;  /* 0x0000000000007941 */ /* 0x000fea0003800000 */
.L_x_17159:
[----:B------:R-:W-:Y:S05]  /*6760*/  BRA `(.L_x_17161) ;  /* 0xffffffd8005c7947 */ /* 0x000fea000383ffff */
.L_x_17070:
[----:B------:R-:W-:Y:S01]  /*6770*/  BSSY B0, `(.L_x_17162) ;  /* 0x0000006000007945 */ /* 0x000fe20003800000 */
[----:B------:R-:W-:Y:S01]  /*6780*/  MOV R75, R73 ;  /* 0x00000049004b7202 */ /* 0x000fe20000000f00 */
[----:B------:R-:W-:-:S07]  /*6790*/  IMAD.MOV.U32 R73, RZ, RZ, -0x1 ;  /* 0xffffffffff497424 */ /* 0x000fce00078e00ff */
[----:B0-23--:R-:W-:Y:S05]  /*67a0*/  WARPSYNC.COLLECTIVE R73, `(.L_x_17163) ;  /* 0x0000000049087348 */ /* 0x00dfea0003c00000 */
[----:B0-----:R0:W1:Y:S02]  /*67b0*/  SHFL.IDX P1, R73, R69, R75, R67 ;  /* 0x0000004b45497389 */ /* 0x0010640000020043 */
[----:B0123--:R-:W-:Y:S05]  /*67c0*/  ENDCOLLECTIVE ;  /* 0x000000000000791b */ /* 0x00ffea0003800000 */
.L_x_17163:
[----:B------:R-:W-:Y:S05]  /*67d0*/  BSYNC B0 ;  /* 0x0000000000007941 */ /* 0x000fea0003800000 */
.L_x_17162:
[----:B------:R-:W-:Y:S05]  /*67e0*/  BRA `(.L_x_17164) ;  /* 0xffffffd800647947 */ /* 0x000fea000383ffff */
.L_x_17072:
[----:B------:R-:W-:Y:S01]  /*67f0*/  BSSY B0, `(.L_x_17165) ;  /* 0x0000006000007945 */ /* 0x000fe20003800000 */
[----:B------:R-:W-:Y:S02]  /*6800*/  IMAD.MOV.U32 R75, RZ, RZ, R44 ;  /* 0x000000ffff4b7224 */ /* 0x000fe400078e002c */
[----:B------:R-:W-:-:S07]  /*6810*/  IMAD.MOV.U32 R73, RZ, RZ, -0x1 ;  /* 0xffffffffff497424 */ /* 0x000fce00078e00ff */
[----:B0-23--:R-:W-:Y:S05]  /*6820*/  WARPSYNC.COLLECTIVE R73, `(.L_x_17166) ;  /* 0x0000000049087348 */ /* 0x00dfea0003c00000 */
[----:B0-----:R0:W1:Y:S02]  /*6830*/  SHFL.IDX P1, R73, R69, R75, R67 ;  /* 0x0000004b45497389 */ /* 0x0010640000020043 */
[----:B0123--:R-:W-:Y:S05]  /*6840*/  ENDCOLLECTIVE ;  /* 0x000000000000791b */ /* 0x00ffea0003800000 */
.L_x_17166:
[----:B------:R-:W-:Y:S05]  /*6850*/  BSYNC B0 ;  /* 0x0000000000007941 */ /* 0x000fea0003800000 */
.L_x_17165:
[----:B------:R-:W-:Y:S05]  /*6860*/  BRA `(.L_x_17167) ;  /* 0xffffffd8005c7947 */ /* 0x000fea000383ffff */
.L_x_17074:
[----:B------:R-:W-:Y:S01]  /*6870*/  BSSY B0, `(.L_x_17168) ;  /* 0x0000006000007945 */ /* 0x000fe20003800000 */
[----:B------:R-:W-:Y:S02]  /*6880*/  IMAD.MOV.U32 R75, RZ, RZ, R73 ;  /* 0x000000ffff4b7224 */ /* 0x000fe400078e0049 */
[----:B------:R-:W-:-:S07]  /*6890*/  IMAD.MOV.U32 R73, RZ, RZ, -0x1 ;  /* 0xffffffffff497424 */ /* 0x000fce00078e00ff */
[----:B0-23--:R-:W-:Y:S05]  /*68a0*/  WARPSYNC.COLLECTIVE R73, `(.L_x_17169) ;  /* 0x0000000049087348 */ /* 0x00dfea0003c00000 */
[----:B0-----:R0:W1:Y:S02]  /*68b0*/  SHFL.IDX P1, R73, R69, R75, R67 ;  /* 0x0000004b45497389 */ /* 0x0010640000020043 */
[----:B0123--:R-:W-:Y:S05]  /*68c0*/  ENDCOLLECTIVE ;  /* 0x000000000000791b */ /* 0x00ffea0003800000 */
.L_x_17169:
[----:B------:R-:W-:Y:S05]  /*68d0*/  BSYNC B0 ;  /* 0x0000000000007941 */ /* 0x000fea0003800000 */
.L_x_17168:
[----:B------:R-:W-:Y:S05]  /*68e0*/  BRA `(.L_x_17170) ;  /* 0xffffffd800647947 */ /* 0x000fea000383ffff */
.L_x_17076:
[----:B------:R-:W-:Y:S01]  /*68f0*/  BSSY B0, `(.L_x_17171) ;  /* 0x0000006000007945 */ /* 0x000fe20003800000 */
[----:B------:R-:W-:Y:S01]  /*6900*/  MOV R75, R73 ;  /* 0x00000049004b7202 */ /* 0x000fe20000000f00 */
[----:B------:R-:W-:-:S07]  /*6910*/  IMAD.MOV.U32 R73, RZ, RZ, -0x1 ;  /* 0xffffffffff497424 */ /* 0x000fce00078e00ff */
[----:B0-23--:R-:W-:Y:S05]  /*6920*/  WARPSYNC.COLLECTIVE R73, `(.L_x_17172) ;  /* 0x0000000049087348 */ /* 0x00dfea0003c00000 */
[----:B0-----:R0:W1:Y:S02]  /*6930*/  SHFL.IDX P1, R73, R69, R75, R67 ;  /* 0x0000004b45497389 */ /* 0x0010640000020043 */
[----:B0123--:R-:W-:Y:S05]  /*6940*/  ENDCOLLECTIVE ;  /* 0x000000000000791b */ /* 0x00ffea0003800000 */
.L_x_17172:
[----:B------:R-:W-:Y:S05]  /*6950*/  BSYNC B0 ;  /* 0x0000000000007941 */ /* 0x000fea0003800000 */
.L_x_17171:
[----:B------:R-:W-:Y:S05]  /*6960*/  BRA `(.L_x_17173) ;  /* 0xffffffd8006c7947 */ /* 0x000fea000383ffff */
.L_x_17078:
[----:B------:R-:W-:Y:S01]  /*6970*/  BSSY B0, `(.L_x_17174) ;  /* 0x0000006000007945 */ /* 0x000fe20003800000 */
[----:B------:R-:W-:Y:S02]  /*6980*/  IMAD.MOV.U32 R75, RZ, RZ, R73 ;  /* 0x000000ffff4b7224 */ /* 0x000fe400078e0049 */
[----:B------:R-:W-:-:S07]  /*6990*/  IMAD.MOV.U32 R73, RZ, RZ, -0x1 ;  /* 0xffffffffff497424 */ /* 0x000fce00078e00ff */
[----:B0-23--:R-:W-:Y:S05]  /*69a0*/  WARPSYNC.COLLECTIVE R73, `(.L_x_17175) ;  /* 0x0000000049087348 */ /* 0x00dfea0003c00000 */
[----:B0-----:R0:W1:Y:S02]  /*69b0*/  SHFL.IDX P1, R73, R69, R75, R67 ;  /* 0x0000004b45497389 */ /* 0x0010640000020043 */
[----:B0123--:R-:W-:Y:S05]  /*69c0*/  ENDCOLLECTIVE ;  /* 0x000000000000791b */ /* 0x00ffea0003800000 */
.L_x_17175:
[----:B------:R-:W-:Y:S05]  /*69d0*/  BSYNC B0 ;  /* 0x0000000000007941 */ /* 0x000fea0003800000 */
.L_x_17174:
[----:B------:R-:W-:Y:S05]  /*69e0*/  BRA `(.L_x_17176) ;  /* 0xffffffd800747947 */ /* 0x000fea000383ffff */
.L_x_17080:
[----:B------:R-:W-:Y:S01]  /*69f0*/  BSSY B0, `(.L_x_17177) ;  /* 0x0000006000007945 */ /* 0x000fe20003800000 */
[----:B------:R-:W-:Y:S02]  /*6a00*/  IMAD.MOV.U32 R75, RZ, RZ, R73 ;  /* 0x000000ffff4b7224 */ /* 0x000fe400078e0049 */
[----:B------:R-:W-:-:S07]  /*6a10*/  IMAD.MOV.U32 R73, RZ, RZ, -0x1 ;  /* 0xffffffffff497424 */ /* 0x000fce00078e00ff */
[----:B0-23--:R-:W-:Y:S05]  /*6a20*/  WARPSYNC.COLLECTIVE R73, `(.L_x_17178) ;  /* 0x0000000049087348 */ /* 0x00dfea0003c00000 */
[----:B0-----:R0:W1:Y:S02]  /*6a30*/  SHFL.IDX P1, R73, R69, R75, R67 ;  /* 0x0000004b45497389 */ /* 0x0010640000020043 */
[----:B0123--:R-:W-:Y:S05]  /*6a40*/  ENDCOLLECTIVE ;  /* 0x000000000000791b */ /* 0x00ffea0003800000 */
.L_x_17178:
[----:B------:R-:W-:Y:S05]  /*6a50*/  BSYNC B0 ;  /* 0x0000000000007941 */ /* 0x000fea0003800000 */
.L_x_17177:
[----:B------:R-:W-:Y:S05]  /*6a60*/  BRA `(.L_x_17179) ;  /* 0xffffffd8007c7947 */ /* 0x000fea000383ffff */
.L_x_17082:
[----:B------:R-:W-:Y:S01]  /*6a70*/  BSSY B0, `(.L_x_17180) ;  /* 0x0000006000007945 */ /* 0x000fe20003800000 */
[----:B------:R-:W-:Y:S01]  /*6a80*/  MOV R75, R73 ;  /* 0x00000049004b7202 */ /* 0x000fe20000000f00 */
[----:B------:R-:W-:-:S07]  /*6a90*/  IMAD.MOV.U32 R73, RZ, RZ, -0x1 ;  /* 0xffffffffff497424 */ /* 0x000fce00078e00ff */
[----:B0-23--:R-:W-:Y:S05]  /*6aa0*/  WARPSYNC.COLLECTIVE R73, `(.L_x_17181) ;  /* 0x0000000049087348 */ /* 0x00dfea0003c00000 */
[----:B0-----:R0:W1:Y:S02]  /*6ab0*/  SHFL.IDX P1, R73, R69, R75, R67 ;  /* 0x0000004b45497389 */ /* 0x0010640000020043 */
[----:B0123--:R-:W-:Y:S05]  /*6ac0*/  ENDCOLLECTIVE ;  /* 0x000000000000791b */ /* 0x00ffea0003800000 */
.L_x_17181:
[----:B------:R-:W-:Y:S05]  /*6ad0*/  BSYNC B0 ;  /* 0x0000000000007941 */ /* 0x000fea0003800000 */
.L_x_17180:
[----:B------:R-:W-:Y:S05]  /*6ae0*/  BRA `(.L_x_17182) ;  /* 0xffffffd800847947 */ /* 0x000fea000383ffff */
.L_x_17084:
[----:B------:R-:W-:Y:S01]  /*6af0*/  BSSY B0, `(.L_x_17183) ;  /* 0x0000006000007945 */ /* 0x000fe20003800000 */
[----:B------:R-:W-:Y:S02]  /*6b00*/  IMAD.MOV.U32 R75, RZ, RZ, R73 ;  /* 0x000000ffff4b7224 */ /* 0x000fe400078e0049 */
[----:B------:R-:W-:-:S07]  /*6b10*/  IMAD.MOV.U32 R73, RZ, RZ, -0x1 ;  /* 0xffffffffff497424 */ /* 0x000fce00078e00ff */
[----:B0-23--:R-:W-:Y:S05]  /*6b20*/  WARPSYNC.COLLECTIVE R73, `(.L_x_17184) ;  /* 0x0000000049087348 */ /* 0x00dfea0003c00000 */
[----:B0-----:R0:W1:Y:S02]  /*6b30*/  SHFL.IDX P1, R73, R69, R75, R67 ;  /* 0x0000004b45497389 */ /* 0x0010640000020043 */
[----:B0123--:R-:W-:Y:S05]  /*6b40*/  ENDCOLLECTIVE ;  /* 0x000000000000791b */ /* 0x00ffea0003800000 */
.L_x_17184:
[----:B------:R-:W-:Y:S05]  /*6b50*/  BSYNC B0 ;  /* 0x0000000000007941 */ /* 0x000fea0003800000 */
.L_x_17183:
[----:B------:R-:W-:Y:S01]  /*6b60*/  IMAD.MOV.U32 R67, RZ, RZ, R73 ;  /* 0x000000ffff437224 */ /* 0x000fe200078e0049 */
[----:B------:R-:W-:Y:S06]  /*6b70*/  BRA `(.L_x_17185) ;  /* 0xffffffd800887947 */ /* 0x000fec000383ffff */
.L_x_17186:
        /* <DEDUP_REMOVED lines=16> */
.L_x_20641:


//--------------------- .text._Z9cuda_gemmIiLi128ELi1ELi1ELi128ELi16ELi16ELi1EEviiiPT_S1_S1_ii --------------------------
	.section	.text._Z9cuda_gemmIiLi128ELi1ELi1ELi128ELi16ELi16ELi1EEviiiPT_S1_S1_ii,"ax",@progbits
	.align	128
        .global         _Z9cuda_gemmIiLi128ELi1ELi1ELi128ELi16ELi16ELi1EEviiiPT_S1_S1_ii
        .type           _Z9cuda_gemmIiLi128ELi1ELi1ELi128ELi16ELi16ELi1EEviiiPT_S1_S1_ii,@function
        .size           _Z9cuda_gemmIiLi128ELi1ELi1ELi128ELi16ELi16ELi1EEviiiPT_S1_S1_ii,(.L_x_20424 - _Z9cuda_gemmIiLi128ELi1ELi1ELi128ELi16ELi16ELi1EEviiiPT_S1_S1_ii)
        .other          _Z9cuda_gemmIiLi128ELi1ELi1ELi128ELi16ELi16ELi1EEviiiPT_S1_S1_ii,@"STO_CUDA_ENTRY STV_DEFAULT"
_Z9cuda_gemmIiLi128ELi1ELi1ELi128ELi16ELi16ELi1EEviiiPT_S1_S1_ii:
.text._Z9cuda_gemmIiLi128ELi1ELi1ELi128ELi16ELi16ELi1EEviiiPT_S1_S1_ii:
[----:B------:R-:W-:Y:S01]  /*0000*/  LDC R1, c[0x0][0x37c] ;  /* 0x0000df00ff017b82 */ /* 0x000fe20000000800 */
[----:B------:R-:W0:Y:S07]  /*0010*/  S2R R41, SR_TID.X ;  /* 0x0000000000297919 */ /* 0x000e2e0000002100 */
[----:B------:R-:W1:Y:S01]  /*0020*/  LDC R42, c[0x0][0x360] ;  /* 0x0000d800ff2a7b82 */ /* 0x000e620000000800 */
[----:B------:R-:W-:Y:S02]  /*0030*/  MOV R8, 0x80 ;  /* 0x0000008000087802 */ /* 0x000fe40000000f00 */
[----:B-1----:R-:W-:Y:S01]  /*0040*/  LOP3.LUT R2, R42, 0xff, RZ, 0xc0, !PT ;  /* 0x000000ff2a027812 */ /* 0x002fe200078ec0ff */
[----:B0-----:R-:W-:-:S05]  /*0050*/  IMAD.IADD R0, R41, 0x1, R42 ;  /* 0x0000000129007824 */ /* 0x001fca00078e022a */
[----:B------:R-:W-:-:S07]  /*0060*/  LOP3.LUT R4, R0, 0xff, RZ, 0xc, !PT ;  /* 0x000000ff00047812 */ /* 0x000fce00078e0cff */
[----:B------:R-:W-:Y:S05]  /*0070*/  CALL.REL.NOINC `($__internal_134_$__cuda_sm20_div_u16) ;  /* 0x0000002000007944 */ /* 0x000fea0003c00000 */
        /* <DEDUP_REMOVED lines=15> */
.L_x_17189:
        /* <DEDUP_REMOVED lines=13> */
.L_x_17188:
[----:B-1----:R-:W-:Y:S05]  /*0240*/  BSYNC.RECONVERGENT B0 ;  /* 0x0000000000007941 */ /* 0x002fea0003800200 */
.L_x_17187:
        /* <DEDUP_REMOVED lines=9> */
.L_x_17192:
        /* <DEDUP_REMOVED lines=39> */
.L_x_17191:
[----:B------:R-:W-:Y:S05]  /*0550*/  BSYNC.RECONVERGENT B0 ;  /* 0x0000000000007941 */ /* 0x000fea0003800200 */
.L_x_17190:
[----:B------:R-:W0:Y:S02]  /*0560*/  LDCU UR4, c[0x0][0x374] ;  /* 0x00006e80ff0477ac */ /* 0x000e240008000800 */
[----:B0-----:R-:W-:-:S13]  /*0570*/  ISETP.GE.U32.AND P0, PT, R40, UR4, PT ;  /* 0x0000000428007c0c */ /* 0x001fda000bf06070 */
[----:B------:R-:W-:Y:S05]  /*0580*/  @P0 EXIT ;  /* 0x000000000000094d */ /* 0x000fea0003800000 */
[----:B------:R-:W0:Y:S01]  /*0590*/  I2F.U32.RP R6, R42 ;  /* 0x0000002a00067306 */ /* 0x000e220000209000 */
[C---:B------:R-:W-:Y:S01]  /*05a0*/  ISETP.GE.U32.AND P0, PT, R0.reuse, 0x80, PT ;  /* 0x000000800000780c */ /* 0x040fe20003f06070 */
[----:B------:R-:W-:Y:S01]  /*05b0*/  BSSY.RECONVERGENT B0, `(.L_x_17193) ;  /* 0x000002f000007945 */ /* 0x000fe20003800200 */
[----:B------:R-:W-:Y:S01]  /*05c0*/  VIMNMX.U32 R5, PT, PT, R0, 0x80, !PT ;  /* 0x0000008000057848 */ /* 0x000fe20007fe0000 */
[----:B------:R-:W-:Y:S01]  /*05d0*/  IMAD.MOV.U32 R13, RZ, RZ, R41 ;  /* 0x000000ffff0d7224 */ /* 0x000fe200078e0029 */
[----:B------:R-:W-:Y:S02]  /*05e0*/  SEL R4, RZ, 0x1, P0 ;  /* 0x00000001ff047807 */ /* 0x000fe40000000000 */
[----:B------:R-:W-:Y:S02]  /*05f0*/  ISETP.NE.U32.AND P2, PT, R42, RZ, PT ;  /* 0x000000ff2a00720c */ /* 0x000fe40003f45070 */
[----:B------:R-:W-:Y:S02]  /*0600*/  IADD3 R5, PT, PT, R5, -R0, -R4 ;  /* 0x8000000005057210 */ /* 0x000fe40007ffe804 */
[----:B------:R-:W-:Y:S01]  /*0610*/  MOV R31, R41 ;  /* 0x00000029001f7202 */ /* 0x000fe20000000f00 */
[----:B0-----:R-:W2:Y:S02]  /*0620*/  MUFU.RCP R6, R6 ;  /* 0x0000000600067308 */ /* 0x001ea40000001000 */
[----:B--2---:R-:W-:-:S06]  /*0630*/  VIADD R2, R6, 0xffffffe ;  /* 0x0ffffffe06027836 */ /* 0x004fcc0000000000 */
[----:B------:R0:W2:Y:S02]  /*0640*/  F2I.FTZ.U32.TRUNC.NTZ R3, R2 ;  /* 0x0000000200037305 */ /* 0x0000a4000021f000 */
[----:B0-----:R-:W-:Y:S01]  /*0650*/  IMAD.MOV.U32 R2, RZ, RZ, RZ ;  /* 0x000000ffff027224 */ /* 0x001fe200078e00ff */
[----:B--2---:R-:W-:-:S05]  /*0660*/  IADD3 R7, PT, PT, RZ, -R3, RZ ;  /* 0x80000003ff077210 */ /* 0x004fca0007ffe0ff */
[----:B------:R-:W-:-:S04]  /*0670*/  IMAD R7, R7, R42, RZ ;  /* 0x0000002a07077224 */ /* 0x000fc800078e02ff */
[----:B-1----:R-:W-:-:S06]  /*0680*/  IMAD.HI.U32 R8, R3, R7, R2 ;  /* 0x0000000703087227 */ /* 0x002fcc00078e0002 */
        /* <DEDUP_REMOVED lines=10> */
[C---:B------:R-:W-:Y:S01]  /*0730*/  LOP3.LUT R0, R3.reuse, 0x3, RZ, 0xc0, !PT ;  /* 0x0000000303007812 */ /* 0x040fe200078ec0ff */
[C---:B------:R-:W-:Y:S01]  /*0740*/  VIADD R39, R3.reuse, 0x1 ;  /* 0x0000000103277836 */ /* 0x040fe20000000000 */
[----:B------:R-:W-:Y:S02]  /*0750*/  ISETP.GE.U32.AND P1, PT, R3, 0x3, PT ;  /* 0x000000030300780c */ /* 0x000fe40003f26070 */
[----:B------:R-:W-:Y:S02]  /*0760*/  ISETP.NE.AND P0, PT, R0, 0x3, PT ;  /* 0x000000030000780c */ /* 0x000fe40003f05270 */
[----:B------:R-:W-:-:S11]  /*0770*/  LOP3.LUT R39, R39, 0x3, RZ, 0xc0, !PT ;  /* 0x0000000327277812 */ /* 0x000fd600078ec0ff */
[----:B------:R-:W-:Y:S05]  /*0780*/  @!P0 BRA `(.L_x_17194) ;  /* 0x0000000000448947 */ /* 0x000fea0003800000 */
        /* <DEDUP_REMOVED lines=10> */
.L_x_17195:
[----:B------:R0:W2:Y:S01]  /*0830*/  LDG.E R4, desc[UR8][R2.64] ;  /* 0x0000000802047981 */ /* 0x0000a2000c1e1900 */
[----:B------:R-:W-:-:S04]  /*0840*/  IADD3 R0, PT, PT, R0, 0x1, RZ ;  /* 0x0000000100007810 */ /* 0x000fc80007ffe0ff */
[----:B------:R-:W-:Y:S01]  /*0850*/  ISETP.NE.AND P2, PT, R0, RZ, PT ;  /* 0x000000ff0000720c */ /* 0x000fe20003f45270 */
[C---:B0-----:R-:W-:Y:S01]  /*0860*/  IMAD.WIDE.U32 R2, R42.reuse, 0x4, R2 ;  /* 0x000000042a027825 */ /* 0x041fe200078e0002 */
[----:B--2---:R0:W-:Y:S03]  /*0870*/  STS [R5], R4 ;  /* 0x0000000405007388 */ /* 0x0041e60000000800 */
[----:B0-----:R-:W-:-:S08]  /*0880*/  IMAD R5, R42, 0x4, R5 ;  /* 0x000000042a057824 */ /* 0x001fd000078e0205 */
[----:B------:R-:W-:Y:S05]  /*0890*/  @P2 BRA `(.L_x_17195) ;  /* 0xfffffffc00e42947 */ /* 0x000fea000383ffff */
.L_x_17194:
[----:B------:R-:W-:Y:S05]  /*08a0*/  BSYNC.RECONVERGENT B0 ;  /* 0x0000000000007941 */ /* 0x000fea0003800200 */
.L_x_17193:
        /* <DEDUP_REMOVED lines=12> */
.L_x_17198:
        /* <DEDUP_REMOVED lines=23> */
.L_x_17197:
[----:B------:R-:W-:Y:S05]  /*0ae0*/  BSYNC.RECONVERGENT B0 ;  /* 0x0000000000007941 */ /* 0x000fea0003800200 */
.L_x_17196:
[----:B------:R-:W-:Y:S06]  /*0af0*/  BAR.SYNC.DEFER_BLOCKING 0x0 ;  /* 0x0000000000007b1d */ /* 0x000fec0000010000 */
        /* <DEDUP_REMOVED lines=9> */
.L_x_17201:
[----:B------:R-:W-:Y:S01]  /*0b90*/  VIADD R0, R0, 0x1 ;  /* 0x0000000100007836 */ /* 0x000fe20000000000 */
[----:B------:R0:W-:Y:S04]  /*0ba0*/  STS [R3], RZ ;  /* 0x000000ff03007388 */ /* 0x0001e80000000800 */
[----:B------:R-:W-:Y:S02]  /*0bb0*/  ISETP.NE.AND P2, PT, R0, RZ, PT ;  /* 0x000000ff0000720c */ /* 0x000fe40003f45270 */
[----:B0-----:R-:W-:-:S11]  /*0bc0*/  LEA R3, R42, R3, 0x2 ;  /* 0x000000032a037211 */ /* 0x001fd600078e10ff */
[----:B------:R-:W-:Y:S05]  /*0bd0*/  @P2 BRA `(.L_x_17201) ;  /* 0xfffffffc00ec2947 */ /* 0x000fea000383ffff */
.L_x_17200:
[----:B------:R-:W-:Y:S05]  /*0be0*/  BSYNC.RECONVERGENT B0 ;  /* 0x0000000000007941 */ /* 0x000fea0003800200 */
.L_x_17199:
[----:B------:R-:W-:Y:S04]  /*0bf0*/  BSSY.RECONVERGENT B0, `(.L_x_17202) ;  /* 0x0000012000007945 */ /* 0x000fe80003800200 */
[----:B------:R-:W-:Y:S05]  /*0c00*/  @!P1 BRA `(.L_x_17203) ;  /* 0x0000000000409947 */ /* 0x000fea0003800000 */
[----:B------:R-:W0:Y:S01]  /*0c10*/  S2UR UR5, SR_CgaCtaId ;  /* 0x00000000000579c3 */ /* 0x000e220000008800 */
[----:B------:R-:W-:Y:S02]  /*0c20*/  UMOV UR4, 0x400 ;  /* 0x0000040000047882 */ /* 0x000fe40000000000 */
[----:B------:R-:W-:-:S04]  /*0c30*/  UIADD3 UR4, UPT, UPT, UR4, 0x680, URZ ;  /* 0x0000068004047890 */ /* 0x000fc8000fffe0ff */
[----:B0-----:R-:W-:-:S06]  /*0c40*/  ULEA UR4, UR5, UR4, 0x18 ;  /* 0x0000000405047291 */ /* 0x001fcc000f8ec0ff */
[----:B------:R-:W-:-:S07]  /*0c50*/  LEA R3, R31, UR4, 0x2 ;  /* 0x000000041f037c11 */ /* 0x000fce000f8e10ff */
.L_x_17204:
        /* <DEDUP_REMOVED lines=11> */
.L_x_17203:
[----:B------:R-:W-:Y:S05]  /*0d10*/  BSYNC.RECONVERGENT B0 ;  /* 0x0000000000007941 */ /* 0x000fea0003800200 */
.L_x_17202:
        /* <DEDUP_REMOVED lines=9> */
[----:B------:R-:W-:Y:S02]  /*0db0*/  ISETP.GE.U32.AND P6, PT, R38, 0xb, PT ;  /* 0x0000000b2600780c */ /* 0x000fe40003fc6070 */
[----:B------:R-:W-:-:S02]  /*0dc0*/  LOP3.LUT R0, R3, 0x3c, R0, 0xf8, !PT ;  /* 0x0000003c03007812 */ /* 0x000fc400078ef800 */
[C---:B------:R-:W-:Y:S02]  /*0dd0*/  ISETP.GE.U32.AND P5, PT, R38.reuse, 0xc, PT ;  /* 0x0000000c2600780c */ /* 0x040fe40003fa6070 */
[C---:B------:R-:W-:Y:S02]  /*0de0*/  ISETP.NE.AND P2, PT, R38.reuse, 0xf, PT ;  /* 0x0000000f2600780c */ /* 0x040fe40003f45270 */
[C---:B------:R-:W-:Y:S02]  /*0df0*/  ISETP.GE.U32.AND P3, PT, R38.reuse, 0xe, PT ;  /* 0x0000000e2600780c */ /* 0x040fe40003f66070 */
[----:B------:R-:W-:Y:S02]  /*0e00*/  ISETP.GE.U32.AND P4, PT, R38, 0xd, PT ;  /* 0x0000000d2600780c */ /* 0x000fe40003f86070 */
[C---:B------:R-:W-:Y:S02]  /*0e10*/  IADD3 R19, PT, PT, R41.reuse, 0x6, RZ ;  /* 0x0000000629137810 */ /* 0x040fe40007ffe0ff */
[----:B------:R-:W-:Y:S01]  /*0e20*/  IADD3 R17, PT, PT, R41, 0xb, RZ ;  /* 0x0000000b29117810 */ /* 0x000fe20007ffe0ff */
[----:B0-----:R-:W-:Y:S01]  /*0e30*/  ULEA UR5, UR6, UR5, 0x18 ;  /* 0x0000000506057291 */ /* 0x001fe2000f8ec0ff */
[----:B------:R-:W-:-:S02]  /*0e40*/  SHF.R.U32.HI R21, RZ, 0x3, R41 ;  /* 0x00000003ff157819 */ /* 0x000fc40000011629 */
[----:B------:R-:W-:Y:S02]  /*0e50*/  LOP3.LUT R20, R20, 0xf, RZ, 0xc0, !PT ;  /* 0x0000000f14147812 */ /* 0x000fe400078ec0ff */
        /* <DEDUP_REMOVED lines=8> */
[----:B--2---:R-:W-:Y:S01]  /*0ee0*/  IMAD.MOV.U32 R6, RZ, RZ, R22 ;  /* 0x000000ffff067224 */ /* 0x004fe200078e0016 */
[-C--:B------:R-:W-:Y:S01]  /*0ef0*/  MOV R2, R22.reuse ;  /* 0x0000001600027202 */ /* 0x080fe20000000f00 */
[----:B------:R-:W-:Y:S01]  /*0f00*/  @!P6 IMAD.MOV R6, RZ, RZ, R16 ;  /* 0x000000ffff06e224 */ /* 0x000fe200078e0210 */
[----:B------:R-:W-:Y:S01]  /*0f10*/  ISETP.GE.U32.AND P6, PT, R38, 0x6, PT ;  /* 0x000000062600780c */ /* 0x000fe20003fc6070 */
[--C-:B------:R-:W-:Y:S01]  /*0f20*/  IMAD.MOV.U32 R11, RZ, RZ, R22.reuse ;  /* 0x000000ffff0b7224 */ /* 0x100fe200078e0016 */
        /* <DEDUP_REMOVED lines=8> */
[----:B------:R-:W-:Y:S01]  /*0fb0*/  @!P4 IADD3 R4, PT, PT, R16, RZ, RZ ;  /* 0x000000ff1004c210 */ /* 0x000fe20007ffe0ff */
[----:B------:R-:W-:Y:S01]  /*0fc0*/  IMAD.MOV.U32 R12, RZ, RZ, R22 ;  /* 0x000000ffff0c7224 */ /* 0x000fe200078e0016 */
[C---:B------:R-:W-:Y:S01]  /*0fd0*/  ISETP.GE.U32.AND P4, PT, R38.reuse, 0x8, PT ;  /* 0x000000082600780c */ /* 0x040fe20003f86070 */
[----:B------:R-:W-:Y:S01]  /*0fe0*/  @!P6 IMAD.MOV R11, RZ, RZ, R16 ;  /* 0x000000ffff0be224 */ /* 0x000fe200078e0210 */
[C---:B------:R-:W-:Y:S01]  /*0ff0*/  LOP3.LUT P6, RZ, R41.reuse, 0xf, RZ, 0xc0, !PT ;  /* 0x0000000f29ff7812 */ /* 0x040fe200078cc0ff */
[--C-:B------:R-:W-:Y:S01]  /*1000*/  IMAD.MOV.U32 R14, RZ, RZ, R22.reuse ;  /* 0x000000ffff0e7224 */ /* 0x100fe200078e0016 */
[----:B------:R2:W3:Y:S01]  /*1010*/  LDS R34, [R4+0xc] ;  /* 0x00000c0004227984 */ /* 0x0004e20000000800 */
[----:B------:R-:W-:Y:S01]  /*1020*/  IMAD.MOV.U32 R15, RZ, RZ, R22 ;  /* 0x000000ffff0f7224 */ /* 0x000fe200078e0016 */
[----:B------:R-:W-:Y:S01]  /*1030*/  ULEA UR5, UR6, UR5, 0x18 ;  /* 0x0000000506057291 */ /* 0x000fe2000f8ec0ff */
[--C-:B------:R-:W-:Y:S01]  /*1040*/  @!P5 IMAD.MOV R5, RZ, RZ, R16.reuse ;  /* 0x000000ffff05d224 */ /* 0x100fe200078e0210 */
[C---:B------:R-:W-:Y:S01]  /*1050*/  ISETP.GE.U32.AND P5, PT, R38.reuse, 0x7, PT ;  /* 0x000000072600780c */ /* 0x040fe20003fa6070 */
[--C-:B------:R-:W-:Y:S01]  /*1060*/  @P2 IMAD.MOV R2, RZ, RZ, R16.reuse ;  /* 0x000000ffff022224 */ /* 0x100fe200078e0210 */
[C---:B------:R-:W-:Y:S01]  /*1070*/  ISETP.GE.U32.AND P2, PT, R38.reuse, 0xa, PT ;  /* 0x0000000a2600780c */ /* 0x040fe20003f46070 */
[--C-:B------:R-:W-:Y:S01]  /*1080*/  @!P3 IMAD.MOV R3, RZ, RZ, R16.reuse ;  /* 0x000000ffff03b224 */ /* 0x100fe200078e0210 */
[C---:B------:R-:W-:Y:S01]  /*1090*/  ISETP.GE.U32.AND P3, PT, R38.reuse, 0x9, PT ;  /* 0x000000092600780c */ /* 0x040fe20003f66070 */
[----:B------:R-:W-:Y:S01]  /*10a0*/  @!P4 IMAD.MOV R9, RZ, RZ, R16 ;  /* 0x000000ffff09c224 */ /* 0x000fe200078e0210 */
[----:B------:R-:W-:Y:S01]  /*10b0*/  ISETP.GE.U32.AND P4, PT, R38, 0x3, PT ;  /* 0x000000032600780c */ /* 0x000fe20003f86070 */
[----:B------:R-:W4:Y:S01]  /*10c0*/  LDS R32, [R6+0x14] ;  /* 0x0000140006207984 */ /* 0x000f220000000800 */
[C---:B------:R-:W-:Y:S01]  /*10d0*/  @!P6 IADD3 R22, PT, PT, R16.reuse, RZ, RZ ;  /* 0x000000ff1016e210 */ /* 0x040fe20007ffe0ff */
[C---:B0-----:R-:W-:Y:S01]  /*10e0*/  VIADD R0, R41.reuse, 0x2 ;  /* 0x0000000229007836 */ /* 0x041fe20000000000 */
[----:B--2---:R-:W-:Y:S01]  /*10f0*/  SHF.L.U32 R4, R41, 0x2, RZ ;  /* 0x0000000229047819 */ /* 0x004fe200000006ff */
[----:B------:R0:W2:Y:S02]  /*1100*/  LDS R35, [R3+0x8] ;  /* 0x0000080003237984 */ /* 0x0000a40000000800 */
[----:B------:R-:W-:-:S02]  /*1110*/  @!P5 IADD3 R10, PT, PT, R16, RZ, RZ ;  /* 0x000000ff100ad210 */ /* 0x000fc40007ffe0ff */
[----:B------:R-:W1:Y:S01]  /*1120*/  LDS R22, [R22+0x3c] ;  /* 0x00003c0016167984 */ /* 0x000e620000000800 */
[----:B------:R-:W-:Y:S01]  /*1130*/  @!P2 IADD3 R7, PT, PT, R16, RZ, RZ ;  /* 0x000000ff1007a210 */ /* 0x000fe20007ffe0ff */
[----:B------:R-:W-:Y:S01]  /*1140*/  @!P3 IMAD.MOV R8, RZ, RZ, R16 ;  /* 0x000000ffff08b224 */ /* 0x000fe200078e0210 */
[C---:B------:R-:W-:Y:S01]  /*1150*/  ISETP.GE.U32.AND P5, PT, R38.reuse, 0x2, PT ;  /* 0x000000022600780c */ /* 0x040fe20003fa6070 */
[----:B------:R5:W1:Y:S01]  /*1160*/  LDS R28, [R10+0x24] ;  /* 0x000024000a1c7984 */ /* 0x000a620000000800 */
[C---:B------:R-:W-:Y:S01]  /*1170*/  ISETP.GE.U32.AND P2, PT, R38.reuse, 0x5, PT ;  /* 0x000000052600780c */ /* 0x040fe20003f46070 */
[C---:B0-----:R-:W-:Y:S01]  /*1180*/  VIADD R3, R41.reuse, 0x4 ;  /* 0x0000000429037836 */ /* 0x041fe20000000000 */
[----:B------:R-:W-:Y:S01]  /*1190*/  ISETP.GE.U32.AND P3, PT, R38, 0x4, PT ;  /* 0x000000042600780c */ /* 0x000fe20003f66070 */
[----:B------:R0:W1:Y:S01]  /*11a0*/  LDS R30, [R8+0x1c] ;  /* 0x00001c00081e7984 */ /* 0x0000620000000800 */
[----:B------:R-:W-:Y:S01]  /*11b0*/  @!P4 IADD3 R14, PT, PT, R16, RZ, RZ ;  /* 0x000000ff100ec210 */ /* 0x000fe20007ffe0ff */
[----:B------:R-:W-:-:S02]  /*11c0*/  VIADD R6, R41, 0xffffffff ;  /* 0xffffffff29067836 */ /* 0x000fc40000000000 */
[----:B------:R0:W1:Y:S01]  /*11d0*/  LDS R36, [R2+0x4] ;  /* 0x0000040002247984 */ /* 0x0000620000000800 */
[C---:B-----5:R-:W-:Y:S02]  /*11e0*/  VIADD R10, R41.reuse, 0x9 ;  /* 0x00000009290a7836 */ /* 0x060fe40000000000 */
[----:B------:R-:W-:Y:S01]  /*11f0*/  LOP3.LUT R6, R6, 0xf, RZ, 0xc0, !PT ;  /* 0x0000000f06067812 */ /* 0x000fe200078ec0ff */
[--C-:B------:R-:W-:Y:S01]  /*1200*/  @!P5 IMAD.MOV R15, RZ, RZ, R16.reuse ;  /* 0x000000ffff0fd224 */ /* 0x100fe200078e0210 */
[----:B------:R5:W1:Y:S01]  /*1210*/  LDS R31, [R7+0x18] ;  /* 0x00001800071f7984 */ /* 0x000a620000000800 */
[----:B------:R-:W-:Y:S01]  /*1220*/  @!P2 IADD3 R12, PT, PT, R16, RZ, RZ ;  /* 0x000000ff100ca210 */ /* 0x000fe20007ffe0ff */
[C---:B0-----:R-:W-:Y:S01]  /*1230*/  VIADD R8, R41.reuse, 0xd ;  /* 0x0000000d29087836 */ /* 0x041fe20000000000 */
[C---:B------:R-:W-:Y:S01]  /*1240*/  IADD3 R2, PT, PT, R41.reuse, 0x3, RZ ;  /* 0x0000000329027810 */ /* 0x040fe20007ffe0ff */
[----:B------:R-:W-:Y:S01]  /*1250*/  @!P3 IMAD.MOV R13, RZ, RZ, R16 ;  /* 0x000000ffff0db224 */ /* 0x000fe200078e0210 */
[----:B------:R0:W1:Y:S01]  /*1260*/  LDS R29, [R9+0x20] ;  /* 0x00002000091d7984 */ /* 0x0000620000000800 */
[----:B------:R-:W-:Y:S01]  /*1270*/  VIADD R16, R41, 0xc ;  /* 0x0000000c29107836 */ /* 0x000fe20000000000 */
[----:B------:R-:W-:-:S02]  /*1280*/  LOP3.LUT R10, R10, 0xf, RZ, 0xc0, !PT ;  /* 0x0000000f0a0a7812 */ /* 0x000fc400078ec0ff */
[----:B------:R3:W1:Y:S01]  /*1290*/  LDS R27, [R11+0x28] ;  /* 0x000028000b1b7984 */ /* 0x0006620000000800 */
[C---:B-----5:R-:W-:Y:S02]  /*12a0*/  IADD3 R7, PT, PT, R41.reuse, 0xe, RZ ;  /* 0x0000000e29077810 */ /* 0x060fe40007ffe0ff */
[----:B------:R-:W-:Y:S01]  /*12b0*/  LOP3.LUT R16, R16, 0xf, RZ, 0xc0, !PT ;  /* 0x0000000f10107812 */ /* 0x000fe200078ec0ff */
[----:B------:R5:W1:Y:S01]  /*12c0*/  LDS R23, [R15+0x38] ;  /* 0x000038000f177984 */ /* 0x000a620000000800 */
[C---:B0-----:R-:W-:Y:S02]  /*12d0*/  IADD3 R9, PT, PT, R41.reuse, 0xa, RZ ;  /* 0x0000000a29097810 */ /* 0x041fe40007ffe0ff */
[----:B------:R-:W-:Y:S01]  /*12e0*/  LOP3.LUT R8, R8, 0xf, RZ, 0xc0, !PT ;  /* 0x0000000f08087812 */ /* 0x000fe200078ec0ff */
[----:B------:R0:W1:Y:S01]  /*12f0*/  LDS R33, [R5+0x10] ;  /* 0x0000100005217984 */ /* 0x0000620000000800 */
[----:B---3--:R-:W-:Y:S02]  /*1300*/  IADD3 R11, PT, PT, R41, 0x5, RZ ;  /* 0x00000005290b7810 */ /* 0x008fe40007ffe0ff */
[----:B------:R-:W-:Y:S01]  /*1310*/  LOP3.LUT R9, R9, 0xf, RZ, 0xc0, !PT ;  /* 0x0000000f09097812 */ /* 0x000fe200078ec0ff */
[----:B------:R3:W1:Y:S01]  /*1320*/  LDS R26, [R12+0x2c] ;  /* 0x00002c000c1a7984 */ /* 0x0006620000000800 */
[----:B-----5:R-:W-:-:S02]  /*1330*/  LOP3.LUT R15, R4, 0x1c, RZ, 0xe2, !PT ;  /* 0x0000001c040f7812 */ /* 0x020fc400078ee2ff */
[----:B------:R-:W-:Y:S01]  /*1340*/  LOP3.LUT R11, R11, 0xf, RZ, 0xc0, !PT ;  /* 0x0000000f0b0b7812 */ /* 0x000fe200078ec0ff */
[----:B------:R5:W1:Y:S01]  /*1350*/  LDS R25, [R13+0x30] ;  /* 0x000030000d197984 */ /* 0x000a620000000800 */
[----:B------:R-:W-:Y:S02]  /*1360*/  LOP3.LUT R7, R7, 0xf, RZ, 0xc0, !PT ;  /* 0x0000000f07077812 */ /* 0x000fe400078ec0ff */
[C---:B0-----:R-:W-:Y:S01]  /*1370*/  LOP3.LUT R5, R38.reuse, 0x8, RZ, 0x3c, !PT ;  /* 0x0000000826057812 */ /* 0x041fe200078e3cff */
[----:B------:R0:W1:Y:S01]  /*1380*/  LDS R24, [R14+0x34] ;  /* 0x000034000e187984 */ /* 0x0000620000000800 */
[----:B---3--:R-:W-:Y:S02]  /*1390*/  LOP3.LUT R12, R3, 0xf, RZ, 0xc0, !PT ;  /* 0x0000000f030c7812 */ /* 0x008fe400078ec0ff */
[----:B------:R-:W-:Y:S02]  /*13a0*/  LEA R4, R38, UR4, 0x2 ;  /* 0x0000000426047c11 */ /* 0x000fe4000f8e10ff */
[----:B-----5:R-:W-:-:S02]  /*13b0*/  LOP3.LUT R13, R2, 0xf, RZ, 0xc0, !PT ;  /* 0x0000000f020d7812 */ /* 0x020fc400078ec0ff */
[----:B0-2-4-:R-:W-:-:S07]  /*13c0*/  LOP3.LUT R14, R0, 0xf, RZ, 0xc0, !PT ;  /* 0x0000000f000e7812 */ /* 0x015fce00078ec0ff */
.L_x_17206:
        /* <DEDUP_REMOVED lines=35> */
.L_x_17228:
[----:B------:R-:W-:Y:S01]  /*1600*/  LEA R2, R21, R15, 0x5 ;  /* 0x0000000f15027211 */ /* 0x000fe200078e28ff */
[----:B------:R-:W-:Y:S01]  /*1610*/  IMAD R0, R22, R0, R45 ;  /* 0x0000000016007224 */ /* 0x000fe200078e022d */
[----:B------:R-:W-:-:S03]  /*1620*/  LEA.HI R21, R42, R21, RZ, 0x1d ;  /* 0x000000152a157211 */ /* 0x000fc600078fe8ff */
[----:B------:R-:W0:Y:S01]  /*1630*/  LDS R3, [R2+UR5] ;  /* 0x0000000502037984 */ /* 0x000e220008000800 */
[----:B------:R-:W-:Y:S01]  /*1640*/  ISETP.GE.U32.AND P2, PT, R21, 0x10, PT ;  /* 0x000000101500780c */ /* 0x000fe20003f46070 */
[----:B0-----:R-:W-:-:S05]  /*1650*/  IMAD.IADD R3, R0, 0x1, R3 ;  /* 0x0000000100037824 */ /* 0x001fca00078e0203 */
[----:B------:R0:W-:Y:S07]  /*1660*/  STS [R2+UR5], R3 ;  /* 0x0000000302007988 */ /* 0x0001ee0008000805 */
[----:B------:R-:W-:Y:S05]  /*1670*/  @!P2 BRA `(.L_x_17206) ;  /* 0xfffffffc0054a947 */ /* 0x000fea000383ffff */
[----:B------:R-:W-:Y:S05]  /*1680*/  WARPSYNC.ALL ;  /* 0x0000000000007948 */ /* 0x000fea0003800000 */
[----:B------:R-:W-:Y:S06]  /*1690*/  BAR.SYNC.DEFER_BLOCKING 0x0 ;  /* 0x0000000000007b1d */ /* 0x000fec0000010000 */
[----:B------:R-:W-:Y:S04]  /*16a0*/  BSSY.RECONVERGENT B0, `(.L_x_17207) ;  /* 0x000000f000007945 */ /* 0x000fe80003800200 */
[----:B------:R-:W-:Y:S05]  /*16b0*/  @!P0 BRA `(.L_x_17208) ;  /* 0x0000000000348947 */ /* 0x000fea0003800000 */
[----:B0-----:R-:W0:Y:S01]  /*16c0*/  LDC.64 R2, c[0x0][0x3a0] ;  /* 0x0000e800ff027b82 */ /* 0x001e220000000a00 */
[----:B------:R-:W-:Y:S01]  /*16d0*/  LEA R7, R40, R41, 0x7 ;  /* 0x0000002928077211 */ /* 0x000fe200078e38ff */
[----:B------:R-:W-:Y:S01]  /*16e0*/  IMAD.MOV R0, RZ, RZ, -R39 ;  /* 0x000000ffff007224 */ /* 0x000fe200078e0a27 */
[----:B------:R-:W-:Y:S01]  /*16f0*/  LEA R5, R41, UR5, 0x2 ;  /* 0x0000000529057c11 */ /* 0x000fe2000f8e10ff */
[----:B------:R-:W-:Y:S02]  /*1700*/  IMAD R41, R39, R42, R41 ;  /* 0x0000002a27297224 */ /* 0x000fe400078e0229 */
[----:B0-----:R-:W-:-:S07]  /*1710*/  IMAD.WIDE.U32 R2, R7, 0x4, R2 ;  /* 0x0000000407027825 */ /* 0x001fce00078e0002 */
.L_x_17209:
[----:B------:R0:W1:Y:S01]  /*1720*/  LDS R7, [R5] ;  /* 0x0000000005077984 */ /* 0x0000620000000800 */
[----:B------:R-:W-:-:S04]  /*1730*/  IADD3 R0, PT, PT, R0, 0x1, RZ ;  /* 0x0000000100007810 */ /* 0x000fc80007ffe0ff */
[----:B------:R-:W-:Y:S01]  /*1740*/  ISETP.NE.AND P0, PT, R0, RZ, PT ;  /* 0x000000ff0000720c */ /* 0x000fe20003f05270 */
[C---:B0-----:R-:W-:Y:S01]  /*1750*/  IMAD R5, R42.reuse, 0x4, R5 ;  /* 0x000000042a057824 */ /* 0x041fe200078e0205 */
[----:B-1----:R0:W-:Y:S02]  /*1760*/  STG.E desc[UR8][R2.64], R7 ;  /* 0x0000000702007986 */ /* 0x0021e4000c101908 */
[----:B0-----:R-:W-:-:S09]  /*1770*/  IMAD.WIDE.U32 R2, R42, 0x4, R2 ;  /* 0x000000042a027825 */ /* 0x001fd200078e0002 */
[----:B------:R-:W-:Y:S05]  /*1780*/  @P0 BRA `(.L_x_17209) ;  /* 0xfffffffc00e40947 */ /* 0x000fea000383ffff */
.L_x_17208:
[----:B------:R-:W-:Y:S05]  /*1790*/  BSYNC.RECONVERGENT B0 ;  /* 0x0000000000007941 */ /* 0x000fea0003800200 */
.L_x_17207:
[----:B------:R-:W-:Y:S05]  /*17a0*/  @!P1 EXIT ;  /* 0x000000000000994d */ /* 0x000fea0003800000 */
[----:B------:R-:W0:Y:S01]  /*17b0*/  LDC.64 R16, c[0x0][0x3a0] ;  /* 0x0000e800ff107b82 */ /* 0x000e220000000a00 */
[----:B------:R-:W-:Y:S02]  /*17c0*/  LEA R21, R40, R41, 0x7 ;  /* 0x0000002928157211 */ /* 0x000fe400078e38ff */
[----:B------:R-:W-:Y:S01]  /*17d0*/  LEA R19, R41, UR5, 0x2 ;  /* 0x0000000529137c11 */ /* 0x000fe2000f8e10ff */
[----:B0-----:R-:W-:-:S04]  /*17e0*/  IMAD.WIDE.U32 R2, R42, 0x4, R16 ;  /* 0x000000042a027825 */ /* 0x001fc800078e0010 */
[----:B------:R-:W-:-:S04]  /*17f0*/  IMAD.WIDE.U32 R4, R42, 0x8, R16 ;  /* 0x000000082a047825 */ /* 0x000fc800078e0010 */
[----:B------:R-:W-:-:S07]  /*1800*/  IMAD.WIDE.U32 R6, R42, 0xc, R16 ;  /* 0x0000000c2a067825 */ /* 0x000fce00078e0010 */
.L_x_17210:
        /* <DEDUP_REMOVED lines=21> */
.L_x_17205:
[----:B------:R-:W-:Y:S01]  /*1960*/  BSSY B0, `(.L_x_17211) ;  /* 0x0000007000007945 */ /* 0x000fe20003800000 */
[----:B------:R-:W-:Y:S01]  /*1970*/  MOV R2, R38 ;  /* 0x0000002600027202 */ /* 0x000fe20000000f00 */
[----:B------:R-:W-:Y:S01]  /*1980*/  IMAD.MOV.U32 R3, RZ, RZ, 0x101f ;  /* 0x0000101fff037424 */ /* 0x000fe200078e00ff */
[----:B------:R-:W-:-:S07]  /*1990*/  MOV R0, 0xffffffff ;  /* 0xffffffff00007802 */ /* 0x000fce0000000f00 */
[----:B01----:R-:W-:Y:S05]  /*19a0*/  WARPSYNC.COLLECTIVE R0, `(.L_x_17212) ;  /* 0x0000000000087348 */ /* 0x003fea0003c00000 */
[----:B0-----:R0:W2:Y:S02]  /*19b0*/  SHFL.IDX P2, R0, R43, R2, R3 ;  /* 0x000000022b007389 */ /* 0x0010a40000040003 */
[----:B012---:R-:W-:Y:S05]  /*19c0*/  ENDCOLLECTIVE ;  /* 0x000000000000791b */ /* 0x007fea0003800000 */
.L_x_17212:
[----:B------:R-:W-:Y:S05]  /*19d0*/  BSYNC B0 ;  /* 0x0000000000007941 */ /* 0x000fea0003800000 */
.L_x_17211:
        /* <DEDUP_REMOVED lines=8> */
.L_x_17213:
[----:B------:R-:W-:Y:S02]  /*1a60*/  IMAD.MOV.U32 R2, RZ, RZ, R14 ;  /* 0x000000ffff027224 */ /* 0x000fe400078e000e */
[----:B------:R-:W-:Y:S01]  /*1a70*/  IMAD R44, R36, R0, R45 ;  /* 0x00000000242c7224 */ /* 0x000fe200078e022d */
[----:B------:R-:W-:-:S07]  /*1a80*/  MOV R0, 0xffffffff ;  /* 0xffffffff00007802 */ /* 0x000fce0000000f00 */
[----:B------:R-:W-:Y:S05]  /*1a90*/  WARPSYNC.COLLECTIVE R0, `(.L_x_17214) ;  /* 0x0000000000087348 */ /* 0x000fea0003c00000 */
[----:B------:R0:W1:Y:S02]  /*1aa0*/  SHFL.IDX P2, R0, R43, R2, R3 ;  /* 0x000000022b007389 */ /* 0x0000640000040003 */
[----:B01----:R-:W-:Y:S05]  /*1ab0*/  ENDCOLLECTIVE ;  /* 0x000000000000791b */ /* 0x003fea0003800000 */
.L_x_17214:
[----:B------:R-:W-:Y:S01]  /*1ac0*/  MOV R2, R13 ;  /* 0x0000000d00027202 */ /* 0x000fe20000000f00 */
[----:B------:R-:W-:Y:S02]  /*1ad0*/  IMAD.MOV.U32 R45, RZ, RZ, R0 ;  /* 0x000000ffff2d7224 */ /* 0x000fe400078e0000 */
[----:B------:R-:W-:Y:S02]  /*1ae0*/  IMAD.MOV.U32 R0, RZ, RZ, -0x1 ;  /* 0xffffffffff007424 */ /* 0x000fe400078e00ff */
[----:B------:R-:W-:-:S07]  /*1af0*/  IMAD R45, R35, R45, R44 ;  /* 0x0000002d232d7224 */ /* 0x000fce00078e022c */
[----:B------:R-:W-:Y:S05]  /*1b00*/  WARPSYNC.COLLECTIVE R0, `(.L_x_17215) ;  /* 0x0000000000087348 */ /* 0x000fea0003c00000 */
[----:B------:R0:W1:Y:S02]  /*1b10*/  SHFL.IDX P2, R0, R43, R2, R3 ;  /* 0x000000022b007389 */ /* 0x0000640000040003 */
[----:B01----:R-:W-:Y:S05]  /*1b20*/  ENDCOLLECTIVE ;  /* 0x000000000000791b */ /* 0x003fea0003800000 */
.L_x_17215:
[----:B------:R-:W-:Y:S01]  /*1b30*/  IMAD.MOV.U32 R2, RZ, RZ, R12 ;  /* 0x000000ffff027224 */ /* 0x000fe200078e000c */
[----:B------:R-:W-:Y:S02]  /*1b40*/  MOV R44, R0 ;  /* 0x00000000002c7202 */ /* 0x000fe40000000f00 */
[----:B------:R-:W-:-:S03]  /*1b50*/  MOV R0, 0xffffffff ;  /* 0xffffffff00007802 */ /* 0x000fc60000000f00 */
[----:B------:R-:W-:-:S07]  /*1b60*/  IMAD R44, R34, R44, R45 ;  /* 0x0000002c222c7224 */ /* 0x000fce00078e022d */
[----:B------:R-:W-:Y:S05]  /*1b70*/  WARPSYNC.COLLECTIVE R0, `(.L_x_17216) ;  /* 0x0000000000087348 */ /* 0x000fea0003c00000 */
[----:B------:R0:W1:Y:S02]  /*1b80*/  SHFL.IDX P2, R0, R43, R2, R3 ;  /* 0x000000022b007389 */ /* 0x0000640000040003 */
[----:B01----:R-:W-:Y:S05]  /*1b90*/  ENDCOLLECTIVE ;  /* 0x000000000000791b */ /* 0x003fea0003800000 */
.L_x_17216:
[----:B------:R-:W-:Y:S01]  /*1ba0*/  MOV R2, R11 ;  /* 0x0000000b00027202 */ /* 0x000fe20000000f00 */
[----:B------:R-:W-:Y:S02]  /*1bb0*/  IMAD.MOV.U32 R45, RZ, RZ, R0 ;  /* 0x000000ffff2d7224 */ /* 0x000fe400078e0000 */
[----:B------:R-:W-:Y:S02]  /*1bc0*/  IMAD.MOV.U32 R0, RZ, RZ, -0x1 ;  /* 0xffffffffff007424 */ /* 0x000fe400078e00ff */
[----:B------:R-:W-:-:S07]  /*1bd0*/  IMAD R45, R33, R45, R44 ;  /* 0x0000002d212d7224 */ /* 0x000fce00078e022c */
[----:B------:R-:W-:Y:S05]  /*1be0*/  WARPSYNC.COLLECTIVE R0, `(.L_x_17217) ;  /* 0x0000000000087348 */ /* 0x000fea0003c00000 */
[----:B------:R0:W1:Y:S02]  /*1bf0*/  SHFL.IDX P2, R0, R43, R2, R3 ;  /* 0x000000022b007389 */ /* 0x0000640000040003 */
[----:B01----:R-:W-:Y:S05]  /*1c00*/  ENDCOLLECTIVE ;  /* 0x000000000000791b */ /* 0x003fea0003800000 */
.L_x_17217:
[----:B------:R-:W-:Y:S01]  /*1c10*/  IMAD.MOV.U32 R2, RZ, RZ, R19 ;  /* 0x000000ffff027224 */ /* 0x000fe200078e0013 */
[----:B------:R-:W-:Y:S02]  /*1c20*/  MOV R44, R0 ;  /* 0x00000000002c7202 */ /* 0x000fe40000000f00 */
[----:B------:R-:W-:-:S03]  /*1c30*/  MOV R0, 0xffffffff ;  /* 0xffffffff00007802 */ /* 0x000fc60000000f00 */
[----:B------:R-:W-:-:S07]  /*1c40*/  IMAD R44, R32, R44, R45 ;  /* 0x0000002c202c7224 */ /* 0x000fce00078e022d */
[----:B------:R-:W-:Y:S05]  /*1c50*/  WARPSYNC.COLLECTIVE R0, `(.L_x_17218) ;  /* 0x0000000000087348 */ /* 0x000fea0003c00000 */
[----:B------:R0:W1:Y:S02]  /*1c60*/  SHFL.IDX P2, R0, R43, R2, R3 ;  /* 0x000000022b007389 */ /* 0x0000640000040003 */
[----:B01----:R-:W-:Y:S05]  /*1c70*/  ENDCOLLECTIVE ;  /* 0x000000000000791b */ /* 0x003fea0003800000 */
.L_x_17218:
[----:B------:R-:W-:Y:S01]  /*1c80*/  MOV R2, R18 ;  /* 0x0000001200027202 */ /* 0x000fe20000000f00 */
[----:B------:R-:W-:Y:S02]  /*1c90*/  IMAD.MOV.U32 R45, RZ, RZ, R0 ;  /* 0x000000ffff2d7224 */ /* 0x000fe400078e0000 */
[----:B------:R-:W-:Y:S02]  /*1ca0*/  IMAD.MOV.U32 R0, RZ, RZ, -0x1 ;  /* 0xffffffffff007424 */ /* 0x000fe400078e00ff */
[----:B------:R-:W-:-:S07]  /*1cb0*/  IMAD R45, R31, R45, R44 ;  /* 0x0000002d1f2d7224 */ /* 0x000fce00078e022c */
[----:B------:R-:W-:Y:S05]  /*1cc0*/  WARPSYNC.COLLECTIVE R0, `(.L_x_17219) ;  /* 0x0000000000087348 */ /* 0x000fea0003c00000 */
[----:B------:R0:W1:Y:S02]  /*1cd0*/  SHFL.IDX P2, R0, R43, R2, R3 ;  /* 0x000000022b007389 */ /* 0x0000640000040003 */
[----:B01----:R-:W-:Y:S05]  /*1ce0*/  ENDCOLLECTIVE ;  /* 0x000000000000791b */ /* 0x003fea0003800000 */
.L_x_17219:
[----:B------:R-:W-:Y:S01]  /*1cf0*/  IMAD.MOV.U32 R2, RZ, RZ, R5 ;  /* 0x000000ffff027224 */ /* 0x000fe200078e0005 */
[----:B------:R-:W-:Y:S02]  /*1d00*/  MOV R44, R0 ;  /* 0x00000000002c7202 */ /* 0x000fe40000000f00 */
[----:B------:R-:W-:-:S03]  /*1d10*/  MOV R0, 0xffffffff ;  /* 0xffffffff00007802 */ /* 0x000fc60000000f00 */
[----:B------:R-:W-:-:S07]  /*1d20*/  IMAD R44, R30, R44, R45 ;  /* 0x0000002c1e2c7224 */ /* 0x000fce00078e022d */
[----:B------:R-:W-:Y:S05]  /*1d30*/  WARPSYNC.COLLECTIVE R0, `(.L_x_17220) ;  /* 0x0000000000087348 */ /* 0x000fea0003c00000 */
[----:B------:R0:W1:Y:S02]  /*1d40*/  SHFL.IDX P2, R0, R43, R2, R3 ;  /* 0x000000022b007389 */ /* 0x0000640000040003 */
[----:B01----:R-:W-:Y:S05]  /*1d50*/  ENDCOLLECTIVE ;  /* 0x000000000000791b */ /* 0x003fea0003800000 */
.L_x_17220:
[----:B------:R-:W-:Y:S01]  /*1d60*/  MOV R2, R10 ;  /* 0x0000000a00027202 */ /* 0x000fe20000000f00 */
[----:B------:R-:W-:Y:S02]  /*1d70*/  IMAD.MOV.U32 R45, RZ, RZ, R0 ;  /* 0x000000ffff2d7224 */ /* 0x000fe400078e0000 */
[----:B------:R-:W-:Y:S02]  /*1d80*/  IMAD.MOV.U32 R0, RZ, RZ, -0x1 ;  /* 0xffffffffff007424 */ /* 0x000fe400078e00ff */
[----:B------:R-:W-:-:S07]  /*1d90*/  IMAD R45, R29, R45, R44 ;  /* 0x0000002d1d2d7224 */ /* 0x000fce00078e022c */
[----:B------:R-:W-:Y:S05]  /*1da0*/  WARPSYNC.COLLECTIVE R0, `(.L_x_17221) ;  /* 0x0000000000087348 */ /* 0x000fea0003c00000 */
[----:B------:R0:W1:Y:S02]  /*1db0*/  SHFL.IDX P2, R0, R43, R2, R3 ;  /* 0x000000022b007389 */ /* 0x0000640000040003 */
[----:B01----:R-:W-:Y:S05]  /*1dc0*/  ENDCOLLECTIVE ;  /* 0x000000000000791b */ /* 0x003fea0003800000 */
.L_x_17221:
[----:B------:R-:W-:Y:S01]  /*1dd0*/  IMAD.MOV.U32 R2, RZ, RZ, R9 ;  /* 0x000000ffff027224 */ /* 0x000fe200078e0009 */
[----:B------:R-:W-:Y:S02]  /*1de0*/  MOV R44, R0 ;  /* 0x00000000002c7202 */ /* 0x000fe40000000f00 */
[----:B------:R-:W-:-:S03]  /*1df0*/  MOV R0, 0xffffffff ;  /* 0xffffffff00007802 */ /* 0x000fc60000000f00 */
[----:B------:R-:W-:-:S07]  /*1e00*/  IMAD R44, R28, R44, R45 ;  /* 0x0000002c1c2c7224 */ /* 0x000fce00078e022d */
[----:B------:R-:W-:Y:S05]  /*1e10*/  WARPSYNC.COLLECTIVE R0, `(.L_x_17222) ;  /* 0x0000000000087348 */ /* 0x000fea0003c00000 */
[----:B------:R0:W1:Y:S02]  /*1e20*/  SHFL.IDX P2, R0, R43, R2, R3 ;  /* 0x000000022b007389 */ /* 0x0000640000040003 */
[----:B01----:R-:W-:Y:S05]  /*1e30*/  ENDCOLLECTIVE ;  /* 0x000000000000791b */ /* 0x003fea0003800000 */
.L_x_17222:
[----:B------:R-:W-:Y:S01]  /*1e40*/  MOV R2, R17 ;  /* 0x0000001100027202 */ /* 0x000fe20000000f00 */
[----:B------:R-:W-:Y:S02]  /*1e50*/  IMAD.MOV.U32 R45, RZ, RZ, R0 ;  /* 0x000000ffff2d7224 */ /* 0x000fe400078e0000 */
[----:B------:R-:W-:Y:S02]  /*1e60*/  IMAD.MOV.U32 R0, RZ, RZ, -0x1 ;  /* 0xffffffffff007424 */ /* 0x000fe400078e00ff */
[----:B------:R-:W-:-:S07]  /*1e70*/  IMAD R45, R27, R45, R44 ;  /* 0x0000002d1b2d7224 */ /* 0x000fce00078e022c */
[----:B------:R-:W-:Y:S05]  /*1e80*/  WARPSYNC.COLLECTIVE R0, `(.L_x_17223) ;  /* 0x0000000000087348 */ /* 0x000fea0003c00000 */
[----:B------:R0:W1:Y:S02]  /*1e90*/  SHFL.IDX P2, R0, R43, R2, R3 ;  /* 0x000000022b007389 */ /* 0x0000640000040003 */
[----:B01----:R-:W-:Y:S05]  /*1ea0*/  ENDCOLLECTIVE ;  /* 0x000000000000791b */ /* 0x003fea0003800000 */
.L_x_17223:
[----:B------:R-:W-:Y:S01]  /*1eb0*/  IMAD.MOV.U32 R2, RZ, RZ, R16 ;  /* 0x000000ffff027224 */ /* 0x000fe200078e0010 */
[----:B------:R-:W-:Y:S02]  /*1ec0*/  MOV R44, R0 ;  /* 0x00000000002c7202 */ /* 0x000fe40000000f00 */
[----:B------:R-:W-:-:S03]  /*1ed0*/  MOV R0, 0xffffffff ;  /* 0xffffffff00007802 */ /* 0x000fc60000000f00 */
[----:B------:R-:W-:-:S07]  /*1ee0*/  IMAD R44, R26, R44, R45 ;  /* 0x0000002c1a2c7224 */ /* 0x000fce00078e022d */
[----:B------:R-:W-:Y:S05]  /*1ef0*/  WARPSYNC.COLLECTIVE R0, `(.L_x_17224) ;  /* 0x0000000000087348 */ /* 0x000fea0003c00000 */
[----:B------:R0:W1:Y:S02]  /*1f00*/  SHFL.IDX P2, R0, R43, R2, R3 ;  /* 0x000000022b007389 */ /* 0x0000640000040003 */
[----:B01----:R-:W-:Y:S05]  /*1f10*/  ENDCOLLECTIVE ;  /* 0x000000000000791b */ /* 0x003fea0003800000 */
.L_x_17224:
[----:B------:R-:W-:Y:S01]  /*1f20*/  MOV R2, R8 ;  /* 0x0000000800027202 */ /* 0x000fe20000000f00 */
[----:B------:R-:W-:Y:S02]  /*1f30*/  IMAD.MOV.U32 R45, RZ, RZ, R0 ;  /* 0x000000ffff2d7224 */ /* 0x000fe400078e0000 */
[----:B------:R-:W-:Y:S02]  /*1f40*/  IMAD.MOV.U32 R0, RZ, RZ, -0x1 ;  /* 0xffffffffff007424 */ /* 0x000fe400078e00ff */
[----:B------:R-:W-:-:S07]  /*1f50*/  IMAD R45, R25, R45, R44 ;  /* 0x0000002d192d7224 */ /* 0x000fce00078e022c */
[----:B------:R-:W-:Y:S05]  /*1f60*/  WARPSYNC.COLLECTIVE R0, `(.L_x_17225) ;  /* 0x0000000000087348 */ /* 0x000fea0003c00000 */
[----:B------:R0:W1:Y:S02]  /*1f70*/  SHFL.IDX P2, R0, R43, R2, R3 ;  /* 0x000000022b007389 */ /* 0x0000640000040003 */
[----:B01----:R-:W-:Y:S05]  /*1f80*/  ENDCOLLECTIVE ;  /* 0x000000000000791b */ /* 0x003fea0003800000 */
.L_x_17225:
[----:B------:R-:W-:Y:S01]  /*1f90*/  IMAD.MOV.U32 R2, RZ, RZ, R7 ;  /* 0x000000ffff027224 */ /* 0x000fe200078e0007 */
[----:B------:R-:W-:Y:S02]  /*1fa0*/  MOV R44, R0 ;  /* 0x00000000002c7202 */ /* 0x000fe40000000f00 */
[----:B------:R-:W-:-:S03]  /*1fb0*/  MOV R0, 0xffffffff ;  /* 0xffffffff00007802 */ /* 0x000fc60000000f00 */
[----:B------:R-:W-:-:S07]  /*1fc0*/  IMAD R44, R24, R44, R45 ;  /* 0x0000002c182c7224 */ /* 0x000fce00078e022d */
[----:B------:R-:W-:Y:S05]  /*1fd0*/  WARPSYNC.COLLECTIVE R0, `(.L_x_17226) ;  /* 0x0000000000087348 */ /* 0x000fea0003c00000 */
[----:B------:R0:W1:Y:S02]  /*1fe0*/  SHFL.IDX P2, R0, R43, R2, R3 ;  /* 0x000000022b007389 */ /* 0x0000640000040003 */
[----:B01----:R-:W-:Y:S05]  /*1ff0*/  ENDCOLLECTIVE ;  /* 0x000000000000791b */ /* 0x003fea0003800000 */
.L_x_17226:
[----:B------:R-:W-:Y:S01]  /*2000*/  MOV R2, R6 ;  /* 0x0000000600027202 */ /* 0x000fe20000000f00 */
[----:B------:R-:W-:Y:S02]  /*2010*/  IMAD.MOV.U32 R45, RZ, RZ, R0 ;  /* 0x000000ffff2d7224 */ /* 0x000fe400078e0000 */
[----:B------:R-:W-:Y:S02]  /*2020*/  IMAD.MOV.U32 R0, RZ, RZ, -0x1 ;  /* 0xffffffffff007424 */ /* 0x000fe400078e00ff */
[----:B------:R-:W-:-:S07]  /*2030*/  IMAD R45, R23, R45, R44 ;  /* 0x0000002d172d7224 */ /* 0x000fce00078e022c */
[----:B------:R-:W-:Y:S05]  /*2040*/  WARPSYNC.COLLECTIVE R0, `(.L_x_17227) ;  /* 0x0000000000087348 */ /* 0x000fea0003c00000 */
[----:B------:R0:W1:Y:S02]  /*2050*/  SHFL.IDX P2, R0, R43, R2, R3 ;  /* 0x000000022b007389 */ /* 0x0000640000040003 */
[----:B01----:R-:W-:Y:S05]  /*2060*/  ENDCOLLECTIVE ;  /* 0x000000000000791b */ /* 0x003fea0003800000 */
.L_x_17227:
[----:B------:R-:W-:Y:S05]  /*2070*/  BRA `(.L_x_17228) ;  /* 0xfffffff400607947 */ /* 0x000fea000383ffff */
        .weak           $__internal_134_$__cuda_sm20_div_u16
        .type           $__internal_134_$__cuda_sm20_div_u16,@function
        .size           $__internal_134_$__cuda_sm20_div_u16,(.L_x_20424 - $__internal_134_$__cuda_sm20_div_u16)
$__internal_134_$__cuda_sm20_div_u16:
        /* <DEDUP_REMOVED lines=18> */
[----:B------:R-:W-:Y:S06]  /*21a0*/  RET.REL.NODEC R2 `(_Z9cuda_gemmIiLi128ELi1ELi1ELi128ELi16ELi16ELi1EEviiiPT_S1_S1_ii) ;  /* 0xffffffdc02947950 */ /* 0x000fec0003c3ffff */
.L_x_17229:
        /* <DEDUP_REMOVED lines=13> */
.L_x_20424:


//--------------------- .text._Z9cuda_gemmIiLi128ELi1ELi1ELi128ELi16ELi16ELi0EEviiiPT_S1_S1_ii --------------------------
	.section	.text._Z9cuda_gemmIiLi128ELi1ELi1ELi128ELi16ELi16ELi0EEviiiPT_S1_S1_ii,"ax",@progbits
	.align	128
        .global         _Z9cuda_gemmIiLi128ELi1ELi1ELi128ELi16ELi16ELi0EEviiiPT_S1_S1_ii
        .type           _Z9cuda_gemmIiLi128ELi1ELi1ELi128ELi16ELi16ELi0EEviiiPT_S1_S1_ii,@function
        .size           _Z9cuda_gemmIiLi128ELi1ELi1ELi128ELi16ELi16ELi0EEviiiPT_S1_S1_ii,(.L_x_20643 - _Z9cuda_gemmIiLi128ELi1ELi1ELi128ELi16ELi16ELi0EEviiiPT_S1_S1_ii)
        .other          _Z9cuda_gemmIiLi128ELi1ELi1ELi128ELi16ELi16ELi0EEviiiPT_S1_S1_ii,@"STO_CUDA_ENTRY STV_DEFAULT"
_Z9cuda_gemmIiLi128ELi1ELi1ELi128ELi16ELi16ELi0EEviiiPT_S1_S1_ii:
.text._Z9cuda_gemmIiLi128ELi1ELi1ELi128ELi16ELi16ELi0EEviiiPT_S1_S1_ii:
        /* <DEDUP_REMOVED lines=16> */
[----:B------:R-:W0:Y:S01]  /*0100*/  I2F.U32.RP R10, UR6 ;  /* 0x00000006000a7d06 */ /* 0x000e220008209000 */
[----:B------:R-:W1:Y:S01]  /*0110*/  S2R R13, SR_CgaCtaId ;  /* 0x00000000000d7919 */ /* 0x000e620000008800 */
[----:B------:R-:W2:Y:S01]  /*0120*/  LDC R19, c[0x0][0x360] ;  /* 0x0000d800ff137b82 */ /* 0x000ea20000000800 */
[----:B------:R-:W-:Y:S02]  /*0130*/  MOV R6, 0x400 ;  /* 0x0000040000067802 */ /* 0x000fe40000000f00 */
[----:B------:R-:W-:Y:S02]  /*0140*/  ISETP.NE.U32.AND P1, PT, RZ, UR6, PT ;  /* 0x00000006ff007c0c */ /* 0x000fe4000bf25070 */
        /* <DEDUP_REMOVED lines=12> */
[----:B0-----:R-:W-:Y:S02]  /*0210*/  IMAD.MOV R12, RZ, RZ, -R7 ;  /* 0x000000ffff0c7224 */ /* 0x001fe400078e0a07 */
[----:B-1----:R-:W-:Y:S02]  /*0220*/  IMAD.MOV.U32 R8, RZ, RZ, RZ ;  /* 0x000000ffff087224 */ /* 0x002fe400078e00ff */
[----:B------:R-:W-:Y:S01]  /*0230*/  IMAD R13, R12, UR6, RZ ;  /* 0x000000060c0d7c24 */ /* 0x000fe2000f8e02ff */
[----:B------:R-:W-:Y:S01]  /*0240*/  LOP3.LUT R12, RZ, UR6, RZ, 0x33, !PT ;  /* 0x00000006ff0c7c12 */ /* 0x000fe2000f8e33ff */
[----:B---3--:R-:W-:Y:S02]  /*0250*/  IMAD.MOV R14, RZ, RZ, -R9 ;  /* 0x000000ffff0e7224 */ /* 0x008fe400078e0a09 */
[----:B------:R-:W-:-:S04]  /*0260*/  IMAD.HI.U32 R13, R7, R13, R6 ;  /* 0x0000000d070d7227 */ /* 0x000fc800078e0006 */
[----:B------:R-:W-:-:S04]  /*0270*/  IMAD R15, R14, R39, RZ ;  /* 0x000000270e0f7224 */ /* 0x000fc800078e02ff */
[----:B------:R-:W-:Y:S01]  /*0280*/  IMAD.HI.U32 R15, R9, R15, R8 ;  /* 0x0000000f090f7227 */ /* 0x000fe200078e0008 */
[----:B--2-4-:R-:W-:-:S07]  /*0290*/  MOV R8, R0 ;  /* 0x0000000000087202 */ /* 0x014fce0000000f00 */
.L_x_17232:
[----:B0-----:R-:W-:-:S06]  /*02a0*/  IMAD.WIDE.U32 R6, R8, 0x4, R4 ;  /* 0x0000000408067825 */ /* 0x001fcc00078e0004 */
[----:B------:R-:W2:Y:S01]  /*02b0*/  LDG.E R6, desc[UR8][R6.64] ;  /* 0x0000000806067981 */ /* 0x000ea2000c1e1900 */
[----:B------:R-:W-:-:S04]  /*02c0*/  IMAD.HI.U32 R9, R13, R8, RZ ;  /* 0x000000080d097227 */ /* 0x000fc800078e00ff */
[----:B------:R-:W-:-:S04]  /*02d0*/  IMAD.HI.U32 R14, R15, R8, RZ ;  /* 0x000000080f0e7227 */ /* 0x000fc800078e00ff */
[----:B------:R-:W-:Y:S02]  /*02e0*/  IMAD.MOV R9, RZ, RZ, -R9 ;  /* 0x000000ffff097224 */ /* 0x000fe400078e0a09 */
[----:B------:R-:W-:Y:S02]  /*02f0*/  IMAD.MOV R16, RZ, RZ, -R14 ;  /* 0x000000ffff107224 */ /* 0x000fe400078e0a0e */
[--C-:B------:R-:W-:Y:S02]  /*0300*/  IMAD R9, R9, UR6, R8.reuse ;  /* 0x0000000609097c24 */ /* 0x100fe4000f8e0208 */
[--C-:B------:R-:W-:Y:S02]  /*0310*/  IMAD R16, R39, R16, R8.reuse ;  /* 0x0000001027107224 */ /* 0x100fe400078e0208 */
[----:B------:R-:W-:Y:S01]  /*0320*/  IMAD.IADD R8, R19, 0x1, R8 ;  /* 0x0000000113087824 */ /* 0x000fe200078e0208 */
[----:B------:R-:W-:Y:S02]  /*0330*/  ISETP.GE.U32.AND P0, PT, R9, UR6, PT ;  /* 0x0000000609007c0c */ /* 0x000fe4000bf06070 */
[----:B------:R-:W-:-:S11]  /*0340*/  ISETP.GE.U32.AND P2, PT, R16, R39, PT ;  /* 0x000000271000720c */ /* 0x000fd60003f46070 */
[----:B------:R-:W-:Y:S02]  /*0350*/  @P0 VIADD R9, R9, -UR6 ;  /* 0x8000000609090c36 */ /* 0x000fe40008000000 */
[----:B------:R-:W-:Y:S02]  /*0360*/  @P2 IMAD.IADD R16, R16, 0x1, -R39 ;  /* 0x0000000110102824 */ /* 0x000fe400078e0a27 */
[----:B------:R-:W-:Y:S01]  /*0370*/  @P2 VIADD R14, R14, 0x1 ;  /* 0x000000010e0e2836 */ /* 0x000fe20000000000 */
[----:B------:R-:W-:Y:S02]  /*0380*/  ISETP.GE.U32.AND P0, PT, R9, UR6, PT ;  /* 0x0000000609007c0c */ /* 0x000fe4000bf06070 */
[----:B------:R-:W-:-:S11]  /*0390*/  ISETP.GE.U32.AND P3, PT, R16, R39, PT ;  /* 0x000000271000720c */ /* 0x000fd60003f66070 */
[----:B------:R-:W-:Y:S02]  /*03a0*/  @P0 IADD3 R9, PT, PT, R9, -UR6, RZ ;  /* 0x8000000609090c10 */ /* 0x000fe4000fffe0ff */
        /* <DEDUP_REMOVED lines=8> */
.L_x_17231:
[----:B------:R-:W-:Y:S05]  /*0430*/  BSYNC.RECONVERGENT B0 ;  /* 0x0000000000007941 */ /* 0x000fea0003800200 */
.L_x_17230:
[----:B------:R-:W1:Y:S01]  /*0440*/  LDC R5, c[0x0][0x360] ;  /* 0x0000d800ff057b82 */ /* 0x000e620000000800 */
[----:B------:R-:W-:Y:S02]  /*0450*/  HFMA2 R2, -RZ, RZ, 0, 0 ;  /* 0x00000000ff027431 */ /* 0x000fe400000001ff */
[----:B------:R-:W-:-:S05]  /*0460*/  IMAD R7, R18, R21, RZ ;  /* 0x0000001512077224 */ /* 0x000fca00078e02ff */
[----:B------:R-:W2:Y:S01]  /*0470*/  LDC R4, c[0x0][0x374] ;  /* 0x0000dd00ff047b82 */ /* 0x000ea20000000800 */
[----:B------:R-:W-:-:S06]  /*0480*/  IMAD.HI.U32 R2, R3, R7, R2 ;  /* 0x0000000703027227 */ /* 0x000fcc00078e0002 */
[----:B------:R-:W-:-:S04]  /*0490*/  IMAD.HI.U32 R7, R2, 0x80, RZ ;  /* 0x0000008002077827 */ /* 0x000fc800078e00ff */
[----:B------:R-:W-:-:S04]  /*04a0*/  IMAD.MOV R2, RZ, RZ, -R7 ;  /* 0x000000ffff027224 */ /* 0x000fc800078e0a07 */
[----:B------:R-:W-:-:S05]  /*04b0*/  IMAD R2, R21, R2, 0x80 ;  /* 0x0000008015027424 */ /* 0x000fca00078e0202 */
[----:B------:R-:W-:Y:S02]  /*04c0*/  ISETP.GT.U32.AND P1, PT, R21, R2, PT ;  /* 0x000000021500720c */ /* 0x000fe40003f24070 */
[----:B--2---:R-:W-:-:S13]  /*04d0*/  ISETP.LE.U32.AND P0, PT, R4, UR7, PT ;  /* 0x0000000704007c0c */ /* 0x004fda000bf03070 */
[----:B-1----:R-:W-:Y:S05]  /*04e0*/  @P0 EXIT ;  /* 0x000000000000094d */ /* 0x002fea0003800000 */
[----:B------:R-:W-:Y:S01]  /*04f0*/  @!P1 IMAD.IADD R2, R2, 0x1, -R21 ;  /* 0x0000000102029824 */ /* 0x000fe200078e0a15 */
[----:B------:R-:W1:Y:S01]  /*0500*/  I2F.U32.RP R8, R5 ;  /* 0x0000000500087306 */ /* 0x000e620000209000 */
[----:B------:R-:W-:Y:S01]  /*0510*/  @!P1 VIADD R7, R7, 0x1 ;  /* 0x0000000107079836 */ /* 0x000fe20000000000 */
[C---:B------:R-:W-:Y:S01]  /*0520*/  ISETP.NE.AND P1, PT, R39.reuse, RZ, PT ;  /* 0x000000ff2700720c */ /* 0x040fe20003f25270 */
[----:B0-----:R-:W-:Y:S01]  /*0530*/  IMAD.IADD R6, R0, 0x1, R5 ;  /* 0x0000000100067824 */ /* 0x001fe200078e0205 */
[----:B------:R-:W-:Y:S01]  /*0540*/  ISETP.GE.U32.AND P0, PT, R2, R21, PT ;  /* 0x000000150200720c */ /* 0x000fe20003f06070 */
[----:B------:R-:W-:Y:S01]  /*0550*/  BSSY.RECONVERGENT B0, `(.L_x_17233) ;  /* 0x000004c000007945 */ /* 0x000fe20003800200 */
[----:B------:R-:W-:Y:S01]  /*0560*/  LOP3.LUT R2, R39, 0x80, RZ, 0x3c, !PT ;  /* 0x0000008027027812 */ /* 0x000fe200078e3cff */
[----:B------:R-:W-:Y:S01]  /*0570*/  IMAD.MOV.U32 R18, RZ, RZ, R0 ;  /* 0x000000ffff127224 */ /* 0x000fe200078e0000 */
[----:B------:R-:W-:Y:S02]  /*0580*/  VIMNMX.U32 R9, PT, PT, R6, 0x80, !PT ;  /* 0x0000008006097848 */ /* 0x000fe40007fe0000 */
[----:B------:R-:W-:Y:S01]  /*0590*/  ISETP.GE.AND P2, PT, R2, RZ, PT ;  /* 0x000000ff0200720c */ /* 0x000fe20003f46270 */
[----:B-1----:R-:W0:Y:S06]  /*05a0*/  MUFU.RCP R8, R8 ;  /* 0x0000000800087308 */ /* 0x002e2c0000001000 */
[----:B------:R-:W-:Y:S01]  /*05b0*/  @P0 VIADD R7, R7, 0x1 ;  /* 0x0000000107070836 */ /* 0x000fe20000000000 */
[----:B------:R-:W-:-:S05]  /*05c0*/  ISETP.GE.U32.AND P0, PT, R6, 0x80, PT ;  /* 0x000000800600780c */ /* 0x000fca0003f06070 */
[----:B------:R-:W-:Y:S02]  /*05d0*/  @!P2 IADD3 R7, PT, PT, -R7, RZ, RZ ;  /* 0x000000ff0707a210 */ /* 0x000fe40007ffe1ff */
[----:B------:R-:W-:Y:S02]  /*05e0*/  @!P1 LOP3.LUT R7, RZ, R39, RZ, 0x33, !PT ;  /* 0x00000027ff079212 */ /* 0x000fe400078e33ff */
[----:B------:R-:W-:Y:S02]  /*05f0*/  ISETP.NE.U32.AND P2, PT, R5, RZ, PT ;  /* 0x000000ff0500720c */ /* 0x000fe40003f45070 */
[----:B------:R-:W1:Y:S01]  /*0600*/  I2F.U32.RP R2, R7 ;  /* 0x0000000700027306 */ /* 0x000e620000209000 */
[----:B------:R-:W-:Y:S01]  /*0610*/  ISETP.NE.U32.AND P3, PT, R7, RZ, PT ;  /* 0x000000ff0700720c */ /* 0x000fe20003f65070 */
[----:B0-----:R-:W-:Y:S01]  /*0620*/  VIADD R3, R8, 0xffffffe ;  /* 0x0ffffffe08037836 */ /* 0x001fe20000000000 */
[----:B------:R-:W-:-:S04]  /*0630*/  SEL R8, RZ, 0x1, P0 ;  /* 0x00000001ff087807 */ /* 0x000fc80000000000 */
[----:B------:R-:W-:Y:S01]  /*0640*/  IADD3 R6, PT, PT, R9, -R6, -R8 ;  /* 0x8000000609067210 */ /* 0x000fe20007ffe808 */
[----:B------:R-:W0:Y:S08]  /*0650*/  F2I.FTZ.U32.TRUNC.NTZ R3, R3 ;  /* 0x0000000300037305 */ /* 0x000e30000021f000 */
[----:B-1----:R1:W2:Y:S01]  /*0660*/  MUFU.RCP R4, R2 ;  /* 0x0000000200047308 */ /* 0x0022a20000001000 */
[----:B0-----:R-:W-:-:S02]  /*0670*/  IMAD.MOV R10, RZ, RZ, -R3 ;  /* 0x000000ffff0a7224 */ /* 0x001fc400078e0a03 */
[----:B-1----:R-:W-:Y:S02]  /*0680*/  IMAD.MOV.U32 R2, RZ, RZ, RZ ;  /* 0x000000ffff027224 */ /* 0x002fe400078e00ff */
[----:B------:R-:W-:-:S04]  /*0690*/  IMAD R11, R10, R5, RZ ;  /* 0x000000050a0b7224 */ /* 0x000fc800078e02ff */
[----:B------:R-:W-:Y:S01]  /*06a0*/  IMAD.HI.U32 R9, R3, R11, R2 ;  /* 0x0000000b03097227 */ /* 0x000fe200078e0002 */
[----:B--2---:R-:W-:-:S03]  /*06b0*/  IADD3 R4, PT, PT, R4, 0xffffffe, RZ ;  /* 0x0ffffffe04047810 */ /* 0x004fc60007ffe0ff */
[----:B------:R-:W-:Y:S01]  /*06c0*/  IMAD.MOV R11, RZ, RZ, -R7 ;  /* 0x000000ffff0b7224 */ /* 0x000fe200078e0a07 */
[----:B------:R-:W0:Y:S01]  /*06d0*/  F2I.FTZ.U32.TRUNC.NTZ R3, R4 ;  /* 0x0000000400037305 */ /* 0x000e22000021f000 */
[----:B------:R-:W-:-:S04]  /*06e0*/  IMAD.HI.U32 R9, R9, R6, RZ ;  /* 0x0000000609097227 */ /* 0x000fc800078e00ff */
[----:B------:R-:W-:-:S04]  /*06f0*/  IMAD.MOV R2, RZ, RZ, -R9 ;  /* 0x000000ffff027224 */ /* 0x000fc800078e0a09 */
[----:B------:R-:W-:Y:S02]  /*0700*/  IMAD R6, R5, R2, R6 ;  /* 0x0000000205067224 */ /* 0x000fe400078e0206 */
[----:B------:R-:W-:-:S03]  /*0710*/  IMAD.MOV.U32 R2, RZ, RZ, RZ ;  /* 0x000000ffff027224 */ /* 0x000fc600078e00ff */
[----:B------:R-:W-:Y:S01]  /*0720*/  ISETP.GE.U32.AND P0, PT, R6, R5, PT ;  /* 0x000000050600720c */ /* 0x000fe20003f06070 */
[----:B0-----:R-:W-:-:S04]  /*0730*/  IMAD R11, R11, R3, RZ ;  /* 0x000000030b0b7224 */ /* 0x001fc800078e02ff */
[----:B------:R-:W-:-:S06]  /*0740*/  IMAD.HI.U32 R3, R3, R11, R2 ;  /* 0x0000000b03037227 */ /* 0x000fcc00078e0002 */
[----:B------:R-:W-:-:S04]  /*0750*/  IMAD.HI.U32 R16, R3, R0, RZ ;  /* 0x0000000003107227 */ /* 0x000fc800078e00ff */
[----:B------:R-:W-:Y:S01]  /*0760*/  @P0 IMAD.IADD R6, R6, 0x1, -R5 ;  /* 0x0000000106060824 */ /* 0x000fe200078e0a05 */
[----:B------:R-:W-:Y:S01]  /*0770*/  IADD3 R2, PT, PT, -R16, RZ, RZ ;  /* 0x000000ff10027210 */ /* 0x000fe20007ffe1ff */
[----:B------:R-:W-:Y:S01]  /*0780*/  @P0 VIADD R9, R9, 0x1 ;  /* 0x0000000109090836 */ /* 0x000fe20000000000 */
[C---:B------:R-:W-:Y:S02]  /*0790*/  ISETP.GT.AND P0, PT, R7.reuse, RZ, PT ;  /* 0x000000ff0700720c */ /* 0x040fe40003f04270 */
[----:B------:R-:W-:Y:S01]  /*07a0*/  ISETP.GE.U32.AND P1, PT, R6, R5, PT ;  /* 0x000000050600720c */ /* 0x000fe20003f26070 */
[----:B------:R-:W-:Y:S01]  /*07b0*/  IMAD R2, R7, R2, R0 ;  /* 0x0000000207027224 */ /* 0x000fe200078e0200 */
[----:B------:R-:W0:Y:S04]  /*07c0*/  S2R R6, SR_CTAID.X ;  /* 0x0000000000067919 */ /* 0x000e280000002500 */
[----:B------:R-:W-:-:S07]  /*07d0*/  ISETP.GE.U32.AND P5, PT, R2, R7, PT ;  /* 0x000000070200720c */ /* 0x000fce0003fa6070 */
[----:B------:R-:W-:Y:S01]  /*07e0*/  @P1 VIADD R9, R9, 0x1 ;  /* 0x0000000109091836 */ /* 0x000fe20000000000 */
[----:B------:R-:W-:-:S05]  /*07f0*/  @!P2 LOP3.LUT R9, RZ, R5, RZ, 0x33, !PT ;  /* 0x00000005ff09a212 */ /* 0x000fca00078e33ff */
[----:B------:R-:W-:Y:S01]  /*0800*/  @P5 IMAD.IADD R2, R2, 0x1, -R7 ;  /* 0x0000000102025824 */ /* 0x000fe200078e0a07 */
[----:B------:R-:W-:Y:S01]  /*0810*/  @P5 IADD3 R16, PT, PT, R16, 0x1, RZ ;  /* 0x0000000110105810 */ /* 0x000fe20007ffe0ff */
[----:B------:R-:W-:-:S03]  /*0820*/  IMAD.IADD R4, R8, 0x1, R9 ;  /* 0x0000000108047824 */ /* 0x000fc600078e0209 */
[----:B------:R-:W-:Y:S02]  /*0830*/  ISETP.GE.U32.AND P2, PT, R2, R7, PT ;  /* 0x000000070200720c */ /* 0x000fe40003f46070 */
[C---:B------:R-:W-:Y:S02]  /*0840*/  LOP3.LUT R2, R4.reuse, 0x3, RZ, 0xc0, !PT ;  /* 0x0000000304027812 */ /* 0x040fe400078ec0ff */
[----:B------:R-:W-:Y:S02]  /*0850*/  ISETP.GE.U32.AND P5, PT, R4, 0x3, PT ;  /* 0x000000030400780c */ /* 0x000fe40003fa6070 */
[C---:B------:R-:W-:Y:S02]  /*0860*/  ISETP.NE.AND P4, PT, R2.reuse, 0x3, PT ;  /* 0x000000030200780c */ /* 0x040fe40003f85270 */
[----:B------:R-:W-:Y:S01]  /*0870*/  ISETP.NE.AND P1, PT, R2, 0x3, PT ;  /* 0x000000030200780c */ /* 0x000fe20003f25270 */
[C---:B------:R-:W-:Y:S01]  /*0880*/  VIADD R2, R4.reuse, 0x1 ;  /* 0x0000000104027836 */ /* 0x040fe20000000000 */
[----:B------:R-:W-:-:S03]  /*0890*/  ISETP.GE.U32.AND P6, PT, R4, 0x3, PT ;  /* 0x000000030400780c */ /* 0x000fc60003fc6070 */
[----:B------:R-:W-:Y:S01]  /*08a0*/  @P2 VIADD R16, R16, 0x1 ;  /* 0x0000000110102836 */ /* 0x000fe20000000000 */
[----:B------:R-:W-:Y:S02]  /*08b0*/  @!P3 LOP3.LUT R16, RZ, R7, RZ, 0x33, !PT ;  /* 0x00000007ff10b212 */ /* 0x000fe400078e33ff */
[----:B------:R-:W-:-:S03]  /*08c0*/  LOP3.LUT R24, R2, 0x3, RZ, 0xc0, !PT ;  /* 0x0000000302187812 */ /* 0x000fc600078ec0ff */
[----:B0-----:R-:W-:Y:S05]  /*08d0*/  @!P4 BRA `(.L_x_17234) ;  /* 0x00000000004cc947 */ /* 0x001fea0003800000 */
        /* <DEDUP_REMOVED lines=11> */
.L_x_17235:
        /* <DEDUP_REMOVED lines=8> */
.L_x_17234:
[----:B------:R-:W-:Y:S05]  /*0a10*/  BSYNC.RECONVERGENT B0 ;  /* 0x0000000000007941 */ /* 0x000fea0003800200 */
.L_x_17233:
        /* <DEDUP_REMOVED lines=9> */
[----:B-1----:R-:W-:-:S04]  /*0ab0*/  ULEA UR4, UR5, UR4, 0x18 ;  /* 0x0000000405047291 */ /* 0x002fc8000f8ec0ff */
[----:B------:R-:W-:Y:S01]  /*0ac0*/  IADD3 R17, PT, PT, R22, R5, RZ ;  /* 0x0000000516117210 */ /* 0x000fe20007ffe0ff */
[C-C-:B------:R-:W-:Y:S02]  /*0ad0*/  IMAD R19, R5.reuse, 0x2, R22.reuse ;  /* 0x0000000205137824 */ /* 0x140fe400078e0216 */
[----:B------:R-:W-:Y:S01]  /*0ae0*/  IMAD R21, R5, 0x3, R22 ;  /* 0x0000000305157824 */ /* 0x000fe200078e0216 */
[----:B------:R-:W-:-:S07]  /*0af0*/  LEA R20, R18, UR4, 0x2 ;  /* 0x0000000412147c11 */ /* 0x000fce000f8e10ff */
.L_x_17238:
        /* <DEDUP_REMOVED lines=23> */
.L_x_17237:
[----:B------:R-:W-:Y:S05]  /*0c70*/  BSYNC.RECONVERGENT B0 ;  /* 0x0000000000007941 */ /* 0x000fea0003800200 */
.L_x_17236:
[----:B------:R-:W-:Y:S01]  /*0c80*/  BAR.SYNC.DEFER_BLOCKING 0x0 ;  /* 0x0000000000007b1d */ /* 0x000fe20000010000 */
[----:B------:R-:W-:Y:S01]  /*0c90*/  IADD3 R11, PT, PT, -R16, RZ, RZ ;  /* 0x000000ff100b7210 */ /* 0x000fe20007ffe1ff */
[----:B------:R-:W-:-:S04]  /*0ca0*/  IMAD.MOV.U32 R2, RZ, RZ, R0 ;  /* 0x000000ffff027224 */ /* 0x000fc800078e0000 */
        /* <DEDUP_REMOVED lines=9> */
.L_x_17241:
[----:B------:R-:W-:Y:S01]  /*0d40*/  VIADD R3, R3, 0x1 ;  /* 0x0000000103037836 */ /* 0x000fe20000000000 */
[----:B------:R0:W-:Y:S04]  /*0d50*/  STS [R8], RZ ;  /* 0x000000ff08007388 */ /* 0x0001e80000000800 */
[----:B------:R-:W-:Y:S01]  /*0d60*/  ISETP.NE.AND P1, PT, R3, RZ, PT ;  /* 0x000000ff0300720c */ /* 0x000fe20003f25270 */
[----:B0-----:R-:W-:-:S12]  /*0d70*/  IMAD R8, R5, 0x4, R8 ;  /* 0x0000000405087824 */ /* 0x001fd800078e0208 */
[----:B------:R-:W-:Y:S05]  /*0d80*/  @P1 BRA `(.L_x_17241) ;  /* 0xfffffffc00ec1947 */ /* 0x000fea000383ffff */
.L_x_17240:
[----:B------:R-:W-:Y:S05]  /*0d90*/  BSYNC.RECONVERGENT B0 ;  /* 0x0000000000007941 */ /* 0x000fea0003800200 */
.L_x_17239:
[----:B------:R-:W-:Y:S04]  /*0da0*/  BSSY.RECONVERGENT B0, `(.L_x_17242) ;  /* 0x0000012000007945 */ /* 0x000fe80003800200 */
[----:B------:R-:W-:Y:S05]  /*0db0*/  @!P6 BRA `(.L_x_17243) ;  /* 0x000000000040e947 */ /* 0x000fea0003800000 */
[----:B------:R-:W0:Y:S01]  /*0dc0*/  S2UR UR5, SR_CgaCtaId ;  /* 0x00000000000579c3 */ /* 0x000e220000008800 */
[----:B------:R-:W-:Y:S02]  /*0dd0*/  UMOV UR4, 0x400 ;  /* 0x0000040000047882 */ /* 0x000fe40000000000 */
[----:B------:R-:W-:-:S04]  /*0de0*/  UIADD3 UR4, UPT, UPT, UR4, 0x680, URZ ;  /* 0x0000068004047890 */ /* 0x000fc8000fffe0ff */
[----:B0-----:R-:W-:-:S06]  /*0df0*/  ULEA UR4, UR5, UR4, 0x18 ;  /* 0x0000000405047291 */ /* 0x001fcc000f8ec0ff */
[----:B-1----:R-:W-:-:S07]  /*0e00*/  LEA R8, R2, UR4, 0x2 ;  /* 0x0000000402087c11 */ /* 0x002fce000f8e10ff */
.L_x_17244:
[C---:B------:R-:W-:Y:S01]  /*0e10*/  LEA R3, R5.reuse, R8, 0x2 ;  /* 0x0000000805037211 */ /* 0x040fe200078e10ff */
[C-C-:B------:R-:W-:Y:S01]  /*0e20*/  IMAD R9, R5.reuse, 0x8, R8.reuse ;  /* 0x0000000805097824 */ /* 0x140fe200078e0208 */
        /* <DEDUP_REMOVED lines=8> */
[----:B--2---:R-:W-:Y:S05]  /*0eb0*/  @!P1 BRA `(.L_x_17244) ;  /* 0xfffffffc00d49947 */ /* 0x004fea000383ffff */
.L_x_17243:
[----:B------:R-:W-:Y:S05]  /*0ec0*/  BSYNC.RECONVERGENT B0 ;  /* 0x0000000000007941 */ /* 0x000fea0003800200 */
.L_x_17242:
[----:B-1----:R-:W-:Y:S02]  /*0ed0*/  IMAD.MOV.U32 R8, RZ, RZ, R16 ;  /* 0x000000ffff087224 */ /* 0x002fe400078e0010 */
[----:B------:R-:W-:Y:S01]  /*0ee0*/  IMAD R9, R7, R11, R0 ;  /* 0x0000000b07097224 */ /* 0x000fe200078e0200 */
[----:B------:R-:W-:Y:S06]  /*0ef0*/  @!P0 BRA `(.L_x_17245) ;  /* 0x0000002000388947 */ /* 0x000fec0003800000 */
[C---:B------:R-:W-:Y:S01]  /*0f00*/  VIMNMX R63, PT, PT, R39.reuse, 0x20, PT ;  /* 0x00000020273f7848 */ /* 0x040fe20003fe0100 */
[----:B------:R-:W0:Y:S01]  /*0f10*/  LDCU UR10, c[0x0][0x3ac] ;  /* 0x00007580ff0a77ac */ /* 0x000e220008000800 */
[----:B------:R-:W-:Y:S02]  /*0f20*/  LOP3.LUT R10, R0, 0x1f, RZ, 0xc0, !PT ;  /* 0x0000001f000a7812 */ /* 0x000fe400078ec0ff */
[-C--:B------:R-:W-:Y:S01]  /*0f30*/  IABS R14, R63.reuse ;  /* 0x0000003f000e7213 */ /* 0x080fe20000000000 */
[----:B------:R-:W1:Y:S01]  /*0f40*/  LDCU UR11, c[0x0][0x3a8] ;  /* 0x00007500ff0b77ac */ /* 0x000e620008000800 */
[----:B------:R-:W-:Y:S02]  /*0f50*/  IABS R16, R10 ;  /* 0x0000000a00107213 */ /* 0x000fe40000000000 */
[----:B------:R-:W2:Y:S01]  /*0f60*/  I2F.RP R12, R14 ;  /* 0x0000000e000c7306 */ /* 0x000ea20000209400 */
[----:B------:R-:W-:Y:S02]  /*0f70*/  IABS R15, R63 ;  /* 0x0000003f000f7213 */ /* 0x000fe40000000000 */
[----:B------:R-:W-:-:S02]  /*0f80*/  ISETP.GE.AND P3, PT, R39, 0x1, PT ;  /* 0x000000012700780c */ /* 0x000fc40003f66270 */
[----:B------:R-:W-:Y:S02]  /*0f90*/  ISETP.GE.AND P2, PT, R10, RZ, PT ;  /* 0x000000ff0a00720c */ /* 0x000fe40003f46270 */
[C---:B------:R-:W-:Y:S02]  /*0fa0*/  ISETP.GE.AND P4, PT, R39.reuse, 0x4, PT ;  /* 0x000000042700780c */ /* 0x040fe40003f86270 */
[C---:B------:R-:W-:Y:S02]  /*0fb0*/  ISETP.GE.AND P5, PT, R39.reuse, 0x5, PT ;  /* 0x000000052700780c */ /* 0x040fe40003fa6270 */
[----:B------:R-:W-:Y:S01]  /*0fc0*/  ISETP.GE.AND P6, PT, R39, 0x6, PT ;  /* 0x000000062700780c */ /* 0x000fe20003fc6270 */
[----:B--2---:R-:W2:Y:S02]  /*0fd0*/  MUFU.RCP R12, R12 ;  /* 0x0000000c000c7308 */ /* 0x004ea40000001000 */
[----:B--2---:R-:W-:Y:S02]  /*0fe0*/  IADD3 R2, PT, PT, R12, 0xffffffe, RZ ;  /* 0x0ffffffe0c027810 */ /* 0x004fe40007ffe0ff */
[----:B------:R-:W2:Y:S04]  /*0ff0*/  @P3 S2R R12, SR_CgaCtaId ;  /* 0x00000000000c3919 */ /* 0x000ea80000008800 */
[----:B------:R3:W4:Y:S02]  /*1000*/  F2I.FTZ.U32.TRUNC.NTZ R3, R2 ;  /* 0x0000000200037305 */ /* 0x000724000021f000 */
[----:B---3--:R-:W-:-:S02]  /*1010*/  IMAD.MOV.U32 R2, RZ, RZ, RZ ;  /* 0x000000ffff027224 */ /* 0x008fc400078e00ff */
[----:B----4-:R-:W-:-:S04]  /*1020*/  IMAD.MOV R13, RZ, RZ, -R3 ;  /* 0x000000ffff0d7224 */ /* 0x010fc800078e0a03 */
[----:B------:R-:W-:-:S04]  /*1030*/  IMAD R13, R13, R14, RZ ;  /* 0x0000000e0d0d7224 */ /* 0x000fc800078e02ff */
[----:B------:R-:W-:-:S04]  /*1040*/  IMAD.HI.U32 R3, R3, R13, R2 ;  /* 0x0000000d03037227 */ /* 0x000fc800078e0002 */
[----:B------:R-:W-:Y:S02]  /*1050*/  IMAD.MOV R2, RZ, RZ, -R15 ;  /* 0x000000ffff027224 */ /* 0x000fe400078e0a0f */
[----:B------:R-:W-:-:S04]  /*1060*/  IMAD.HI.U32 R3, R3, R16, RZ ;  /* 0x0000001003037227 */ /* 0x000fc800078e00ff */
[----:B------:R-:W-:Y:S01]  /*1070*/  IMAD R3, R3, R2, R16 ;  /* 0x0000000203037224 */ /* 0x000fe200078e0210 */
[----:B------:R-:W-:-:S04]  /*1080*/  @P3 MOV R2, 0x400 ;  /* 0x0000040000023802 */ /* 0x000fc80000000f00 */
[----:B------:R-:W-:-:S13]  /*1090*/  ISETP.GT.U32.AND P0, PT, R14, R3, PT ;  /* 0x000000030e00720c */ /* 0x000fda0003f04070 */
[----:B------:R-:W-:Y:S01]  /*10a0*/  @!P0 IMAD.IADD R3, R3, 0x1, -R14 ;  /* 0x0000000103038824 */ /* 0x000fe200078e0a0e */
[----:B------:R-:W-:-:S04]  /*10b0*/  ISETP.NE.AND P0, PT, R63, RZ, PT ;  /* 0x000000ff3f00720c */ /* 0x000fc80003f05270 */
[----:B------:R-:W-:-:S13]  /*10c0*/  ISETP.GT.U32.AND P1, PT, R14, R3, PT ;  /* 0x000000030e00720c */ /* 0x000fda0003f24070 */
[----:B------:R-:W-:Y:S02]  /*10d0*/  @!P1 IADD3 R3, PT, PT, R3, -R14, RZ ;  /* 0x8000000e03039210 */ /* 0x000fe40007ffe0ff */
[----:B------:R-:W-:-:S03]  /*10e0*/  ISETP.GE.AND P1, PT, R39, 0x8, PT ;  /* 0x000000082700780c */ /* 0x000fc60003f26270 */
[----:B------:R-:W-:Y:S02]  /*10f0*/  IMAD.MOV.U32 R10, RZ, RZ, R3 ;  /* 0x000000ffff0a7224 */ /* 0x000fe400078e0003 */
[----:B------:R-:W-:Y:S02]  /*1100*/  @P3 VIADD R3, R2, 0x480 ;  /* 0x0000048002033836 */ /* 0x000fe40000000000 */
[----:B------:R-:W-:Y:S01]  /*1110*/  @!P2 IMAD.MOV R10, RZ, RZ, -R10 ;  /* 0x000000ffff0aa224 */ /* 0x000fe200078e0a0a */
[----:B------:R-:W-:Y:S02]  /*1120*/  @!P0 LOP3.LUT R10, RZ, R63, RZ, 0x33, !PT ;  /* 0x0000003fff0a8212 */ /* 0x000fe400078e33ff */
[----:B------:R-:W-:Y:S02]  /*1130*/  ISETP.GE.AND P2, PT, R39, 0x2, PT ;  /* 0x000000022700780c */ /* 0x000fe40003f46270 */
[----:B--2---:R-:W-:Y:S01]  /*1140*/  @P3 LEA R3, R12, R3, 0x18 ;  /* 0x000000030c033211 */ /* 0x004fe200078ec0ff */
[----:B------:R-:W-:Y:S01]  /*1150*/  IMAD R2, R9, R39, R10 ;  /* 0x0000002709027224 */ /* 0x000fe200078e020a */
[----:B------:R-:W-:-:S03]  /*1160*/  ISETP.GE.AND P0, PT, R39, 0x7, PT ;  /* 0x000000072700780c */ /* 0x000fc60003f06270 */
[----:B------:R-:W-:-:S05]  /*1170*/  @P3 IMAD R3, R2, 0x4, R3 ;  /* 0x0000000402033824 */ /* 0x000fca00078e0203 */
[----:B------:R2:W3:Y:S01]  /*1180*/  @P3 LDS R11, [R3] ;  /* 0x00000000030b3984 */ /* 0x0004e20000000800 */
[----:B------:R-:W-:Y:S01]  /*1190*/  ISETP.GE.AND P3, PT, R39, 0x3, PT ;  /* 0x000000032700780c */ /* 0x000fe20003f66270 */
[----:B01----:R-:W-:-:S12]  /*11a0*/  @!P2 BRA `(.L_x_17246) ;  /* 0x000000000028a947 */ /* 0x003fd80003800000 */
[----:B------:R-:W0:Y:S01]  /*11b0*/  S2UR UR5, SR_CgaCtaId ;  /* 0x00000000000579c3 */ /* 0x000e220000008800 */
[----:B------:R-:W-:Y:S01]  /*11c0*/  IADD3 R12, PT, PT, R10, 0x1, RZ ;  /* 0x000000010a0c7810 */ /* 0x000fe20007ffe0ff */
[----:B------:R-:W-:Y:S02]  /*11d0*/  UMOV UR4, 0x400 ;  /* 0x0000040000047882 */ /* 0x000fe40000000000 */
[----:B------:R-:W-:Y:S01]  /*11e0*/  UIADD3 UR4, UPT, UPT, UR4, 0x480, URZ ;  /* 0x0000048004047890 */ /* 0x000fe2000fffe0ff */
[----:B------:R-:W-:-:S04]  /*11f0*/  ISETP.GE.AND P2, PT, R12, R63, PT ;  /* 0x0000003f0c00720c */ /* 0x000fc80003f46270 */
[----:B--2---:R-:W-:-:S05]  /*1200*/  SEL R3, R63, RZ, P2 ;  /* 0x000000ff3f037207 */ /* 0x004fca0001000000 */
[----:B------:R-:W-:Y:S01]  /*1210*/  IMAD.IADD R3, R2, 0x1, -R3 ;  /* 0x0000000102037824 */ /* 0x000fe200078e0a03 */
[----:B0-----:R-:W-:-:S06]  /*1220*/  ULEA UR4, UR5, UR4, 0x18 ;  /* 0x0000000405047291 */ /* 0x001fcc000f8ec0ff */
[----:B------:R-:W-:-:S05]  /*1230*/  LEA R3, R3, UR4, 0x2 ;  /* 0x0000000403037c11 */ /* 0x000fca000f8e10ff */
[----:B------:R0:W1:Y:S02]  /*1240*/  LDS R12, [R3+0x4] ;  /* 0x00000400030c7984 */ /* 0x0000640000000800 */
.L_x_17246:
[----:B------:R-:W-:Y:S01]  /*1250*/  ISETP.GE.AND P2, PT, R39, 0x9, PT ;  /* 0x000000092700780c */ /* 0x000fe20003f46270 */
[----:B------:R-:W-:-:S12]  /*1260*/  @!P3 BRA `(.L_x_17247) ;  /* 0x000000000028b947 */ /* 0x000fd80003800000 */
[----:B------:R-:W4:Y:S01]  /*1270*/  S2UR UR5, SR_CgaCtaId ;  /* 0x00000000000579c3 */ /* 0x000f220000008800 */
[----:B------:R-:W-:Y:S01]  /*1280*/  VIADD R14, R10, 0x2 ;  /* 0x000000020a0e7836 */ /* 0x000fe20000000000 */
[----:B------:R-:W-:Y:S02]  /*1290*/  UMOV UR4, 0x400 ;  /* 0x0000040000047882 */ /* 0x000fe40000000000 */
[----:B------:R-:W-:Y:S02]  /*12a0*/  UIADD3 UR4, UPT, UPT, UR4, 0x480, URZ ;  /* 0x0000048004047890 */ /* 0x000fe4000fffe0ff */
[----:B------:R-:W-:-:S04]  /*12b0*/  ISETP.GE.AND P3, PT, R14, R63, PT ;  /* 0x0000003f0e00720c */ /* 0x000fc80003f66270 */
[----:B0-2---:R-:W-:-:S05]  /*12c0*/  SEL R3, R63, RZ, P3 ;  /* 0x000000ff3f037207 */ /* 0x005fca0001800000 */
[----:B------:R-:W-:Y:S01]  /*12d0*/  IMAD.IADD R3, R2, 0x1, -R3 ;  /* 0x0000000102037824 */ /* 0x000fe200078e0a03 */
[----:B----4-:R-:W-:-:S06]  /*12e0*/  ULEA UR4, UR5, UR4, 0x18 ;  /* 0x0000000405047291 */ /* 0x010fcc000f8ec0ff */
[----:B------:R-:W-:-:S05]  /*12f0*/  LEA R3, R3, UR4, 0x2 ;  /* 0x0000000403037c11 */ /* 0x000fca000f8e10ff */
[----:B------:R4:W0:Y:S02]  /*1300*/  LDS R13, [R3+0x8] ;  /* 0x00000800030d7984 */ /* 0x0008240000000800 */
.L_x_17247:
[----:B------:R-:W-:Y:S01]  /*1310*/  ISETP.GE.AND P3, PT, R39, 0xa, PT ;  /* 0x0000000a2700780c */ /* 0x000fe20003f66270 */
[----:B------:R-:W-:-:S12]  /*1320*/  @!P4 BRA `(.L_x_17248) ;  /* 0x000000000028c947 */ /* 0x000fd80003800000 */
[----:B------:R-:W5:Y:S01]  /*1330*/  S2UR UR5, SR_CgaCtaId ;  /* 0x00000000000579c3 */ /* 0x000f620000008800 */
[----:B------:R-:W-:Y:S01]  /*1340*/  VIADD R14, R10, 0x3 ;  /* 0x000000030a0e7836 */ /* 0x000fe20000000000 */
[----:B------:R-:W-:Y:S02]  /*1350*/  UMOV UR4, 0x400 ;  /* 0x0000040000047882 */ /* 0x000fe40000000000 */
[----:B------:R-:W-:Y:S02]  /*1360*/  UIADD3 UR4, UPT, UPT, UR4, 0x480, URZ ;  /* 0x0000048004047890 */ /* 0x000fe4000fffe0ff */
[----:B------:R-:W-:-:S04]  /*1370*/  ISETP.GE.AND P4, PT, R14, R63, PT ;  /* 0x0000003f0e00720c */ /* 0x000fc80003f86270 */
[----:B0-2-4-:R-:W-:-:S04]  /*1380*/  SEL R3, R63, RZ, P4 ;  /* 0x000000ff3f037207 */ /* 0x015fc80002000000 */
[----:B------:R-:W-:Y:S01]  /*1390*/  IADD3 R3, PT, PT, R2, -R3, RZ ;  /* 0x8000000302037210 */ /* 0x000fe20007ffe0ff */
[----:B-----5:R-:W-:-:S06]  /*13a0*/  ULEA UR4, UR5, UR4, 0x18 ;  /* 0x0000000405047291 */ /* 0x020fcc000f8ec0ff */
[----:B------:R-:W-:-:S05]  /*13b0*/  LEA R3, R3, UR4, 0x2 ;  /* 0x0000000403037c11 */ /* 0x000fca000f8e10ff */
[----:B------:R0:W2:Y:S02]  /*13c0*/  LDS R14, [R3+0xc] ;  /* 0x00000c00030e7984 */ /* 0x0000a40000000800 */
.L_x_17248:
[----:B------:R-:W-:Y:S01]  /*13d0*/  ISETP.GE.AND P4, PT, R39, 0xb, PT ;  /* 0x0000000b2700780c */ /* 0x000fe20003f86270 */
[----:B------:R-:W-:-:S12]  /*13e0*/  @!P5 BRA `(.L_x_17249) ;  /* 0x000000000028d947 */ /* 0x000fd80003800000 */
[----:B------:R-:W5:Y:S01]  /*13f0*/  S2UR UR5, SR_CgaCtaId ;  /* 0x00000000000579c3 */ /* 0x000f620000008800 */
[----:B------:R-:W-:Y:S01]  /*1400*/  VIADD R16, R10, 0x4 ;  /* 0x000000040a107836 */ /* 0x000fe20000000000 */
[----:B------:R-:W-:Y:S02]  /*1410*/  UMOV UR4, 0x400 ;  /* 0x0000040000047882 */ /* 0x000fe40000000000 */
[----:B------:R-:W-:Y:S02]  /*1420*/  UIADD3 UR4, UPT, UPT, UR4, 0x480, URZ ;  /* 0x0000048004047890 */ /* 0x000fe4000fffe0ff */
[----:B------:R-:W-:-:S04]  /*1430*/  ISETP.GE.AND P5, PT, R16, R63, PT ;  /* 0x0000003f1000720c */ /* 0x000fc80003fa6270 */
[----:B0-2-4-:R-:W-:-:S05]  /*1440*/  SEL R3, R63, RZ, P5 ;  /* 0x000000ff3f037207 */ /* 0x015fca0002800000 */
[----:B------:R-:W-:Y:S01]  /*1450*/  IMAD.IADD R3, R2, 0x1, -R3 ;  /* 0x0000000102037824 */ /* 0x000fe200078e0a03 */
[----:B-----5:R-:W-:-:S06]  /*1460*/  ULEA UR4, UR5, UR4, 0x18 ;  /* 0x0000000405047291 */ /* 0x020fcc000f8ec0ff */
[----:B------:R-:W-:-:S05]  /*1470*/  LEA R3, R3, UR4, 0x2 ;  /* 0x0000000403037c11 */ /* 0x000fca000f8e10ff */
[----:B------:R0:W2:Y:S02]  /*1480*/  LDS R15, [R3+0x10] ;  /* 0x00001000030f7984 */ /* 0x0000a40000000800 */
.L_x_17249:
        /* <DEDUP_REMOVED lines=12> */
.L_x_17250:
[----:B------:R-:W-:Y:S01]  /*1550*/  ISETP.GE.AND P6, PT, R39, 0xd, PT ;  /* 0x0000000d2700780c */ /* 0x000fe20003fc6270 */
[----:B------:R-:W-:-:S12]  /*1560*/  @!P0 BRA `(.L_x_17251) ;  /* 0x0000000000288947 */ /* 0x000fd80003800000 */
[----:B------:R-:W5:Y:S01]  /*1570*/  S2UR UR5, SR_CgaCtaId ;  /* 0x00000000000579c3 */ /* 0x000f620000008800 */
[----:B------:R-:W-:Y:S01]  /*1580*/  IADD3 R18, PT, PT, R10, 0x6, RZ ;  /* 0x000000060a127810 */ /* 0x000fe20007ffe0ff */
[----:B------:R-:W-:Y:S02]  /*1590*/  UMOV UR4, 0x400 ;  /* 0x0000040000047882 */ /* 0x000fe40000000000 */
[----:B------:R-:W-:Y:S01]  /*15a0*/  UIADD3 UR4, UPT, UPT, UR4, 0x480, URZ ;  /* 0x0000048004047890 */ /* 0x000fe2000fffe0ff */
[----:B------:R-:W-:-:S04]  /*15b0*/  ISETP.GE.AND P0, PT, R18, R63, PT ;  /* 0x0000003f1200720c */ /* 0x000fc80003f06270 */
[----:B0-2-4-:R-:W-:-:S05]  /*15c0*/  SEL R3, R63, RZ, P0 ;  /* 0x000000ff3f037207 */ /* 0x015fca0000000000 */
[----:B------:R-:W-:Y:S01]  /*15d0*/  IMAD.IADD R3, R2, 0x1, -R3 ;  /* 0x0000000102037824 */ /* 0x000fe200078e0a03 */
[----:B-----5:R-:W-:-:S06]  /*15e0*/  ULEA UR4, UR5, UR4, 0x18 ;  /* 0x0000000405047291 */ /* 0x020fcc000f8ec0ff */
[----:B------:R-:W-:-:S05]  /*15f0*/  LEA R3, R3, UR4, 0x2 ;  /* 0x0000000403037c11 */ /* 0x000fca000f8e10ff */
[----:B------:R0:W2:Y:S02]  /*1600*/  LDS R17, [R3+0x18] ;  /* 0x0000180003117984 */ /* 0x0000a40000000800 */
.L_x_17251:
        /* <DEDUP_REMOVED lines=12> */
.L_x_17252:
        /* <DEDUP_REMOVED lines=12> */
.L_x_17253:
        /* <DEDUP_REMOVED lines=12> */
.L_x_17254:
[----:B------:R-:W-:Y:S01]  /*1850*/  ISETP.GE.AND P3, PT, R8, UR6, PT ;  /* 0x0000000608007c0c */ /* 0x000fe2000bf66270 */
        /* <DEDUP_REMOVED lines=11> */
.L_x_17255:
[----:B------:R-:W-:Y:S05]  /*1910*/  @!P5 BRA `(.L_x_17256) ;  /* 0x000000000028d947 */ /* 0x000fea0003800000 */
        /* <DEDUP_REMOVED lines=10> */
.L_x_17256:
[----:B------:R-:W-:Y:S05]  /*19c0*/  @!P6 BRA `(.L_x_17257) ;  /* 0x000000000028e947 */ /* 0x000fea0003800000 */
        /* <DEDUP_REMOVED lines=10> */
.L_x_17257:
[----:B------:R-:W-:Y:S05]  /*1a70*/  @!P0 BRA `(.L_x_17258) ;  /* 0x0000000000288947 */ /* 0x000fea0003800000 */
        /* <DEDUP_REMOVED lines=10> */
.L_x_17258:
        /* <DEDUP_REMOVED lines=11> */
.L_x_17259:
        /* <DEDUP_REMOVED lines=11> */
.L_x_17260:
[----:B------:R-:W-:Y:S05]  /*1c80*/  @P3 BRA `(.L_x_17245) ;  /* 0x0000001000d43947 */ /* 0x000fea0003800000 */
[----:B------:R-:W5:Y:S01]  /*1c90*/  S2R R28, SR_CgaCtaId ;  /* 0x00000000001c7919 */ /* 0x000f620000008800 */
[----:B0-2-4-:R-:W0:Y:S01]  /*1ca0*/  I2F.U32.RP R3, R7 ;  /* 0x0000000700037306 */ /* 0x015e220000209000 */
[----:B------:R-:W-:Y:S01]  /*1cb0*/  MOV R27, 0x400 ;  /* 0x00000400001b7802 */ /* 0x000fe20000000f00 */
[C---:B------:R-:W-:Y:S01]  /*1cc0*/  VIADD R32, R10.reuse, 0x2 ;  /* 0x000000020a207836 */ /* 0x040fe20000000000 */
[C---:B------:R-:W-:Y:S01]  /*1cd0*/  IADD3 R2, PT, PT, R10.reuse, 0x1, RZ ;  /* 0x000000010a027810 */ /* 0x040fe20007ffe0ff */
[----:B------:R-:W-:Y:S02]  /*1ce0*/  VIADD R34, R10, 0x3 ;  /* 0x000000030a227836 */ /* 0x000fe40000000000 */
[----:B------:R-:W-:Y:S01]  /*1cf0*/  VIADD R29, R27, 0x680 ;  /* 0x000006801b1d7836 */ /* 0x000fe20000000000 */
[----:B------:R-:W-:Y:S01]  /*1d00*/  ISETP.GE.AND P0, PT, R2, R39, PT ;  /* 0x000000270200720c */ /* 0x000fe20003f06270 */
[----:B------:R-:W-:Y:S01]  /*1d10*/  VIADD R38, R10, 0x6 ;  /* 0x000000060a267836 */ /* 0x000fe20000000000 */
[----:B------:R-:W-:Y:S01]  /*1d20*/  ISETP.GE.AND P6, PT, R2, R63, PT ;  /* 0x0000003f0200720c */ /* 0x000fe20003fc6270 */
[----:B------:R-:W-:Y:S01]  /*1d30*/  IMAD.MOV R41, RZ, RZ, -R7 ;  /* 0x000000ffff297224 */ /* 0x000fe200078e0a07 */
[----:B------:R-:W-:Y:S01]  /*1d40*/  ISETP.GE.AND P1, PT, R32, R39, PT ;  /* 0x000000272000720c */ /* 0x000fe20003f26270 */
[----:B------:R-:W-:Y:S01]  /*1d50*/  VIADD R36, R10, 0x5 ;  /* 0x000000050a247836 */ /* 0x000fe20000000000 */
[----:B------:R-:W-:Y:S01]  /*1d60*/  ISETP.GE.AND P4, PT, R32, R63, PT ;  /* 0x0000003f2000720c */ /* 0x000fe20003f86270 */
[C---:B------:R-:W-:Y:S01]  /*1d70*/  VIADD R40, R10.reuse, 0x9 ;  /* 0x000000090a287836 */ /* 0x040fe20000000000 */
[----:B0-----:R-:W0:Y:S01]  /*1d80*/  MUFU.RCP R3, R3 ;  /* 0x0000000300037308 */ /* 0x001e220000001000 */
[----:B------:R-:W-:Y:S01]  /*1d90*/  SEL R30, R39, RZ, P1 ;  /* 0x000000ff271e7207 */ /* 0x000fe20000800000 */
[----:B------:R-:W-:Y:S01]  /*1da0*/  VIADD R54, R10, 0xf ;  /* 0x0000000f0a367836 */ /* 0x000fe20000000000 */
[----:B------:R-:W-:-:S02]  /*1db0*/  SEL R67, R63, RZ, P4 ;  /* 0x000000ff3f437207 */ /* 0x000fc40002000000 */
[----:B------:R-:W-:Y:S02]  /*1dc0*/  IADD3 R30, PT, PT, R32, -R30, RZ ;  /* 0x8000001e201e7210 */ /* 0x000fe40007ffe0ff */
[----:B------:R-:W-:Y:S02]  /*1dd0*/  ISETP.GE.AND P1, PT, R34, R63, PT ;  /* 0x0000003f2200720c */ /* 0x000fe40003f26270 */
[----:B------:R-:W-:Y:S02]  /*1de0*/  ISETP.GE.AND P2, PT, R36, R39, PT ;  /* 0x000000272400720c */ /* 0x000fe40003f46270 */
[----:B------:R-:W-:Y:S02]  /*1df0*/  SEL R42, R63, RZ, P1 ;  /* 0x000000ff3f2a7207 */ /* 0x000fe40000800000 */
[----:B------:R-:W-:Y:S02]  /*1e00*/  SEL R33, R39, RZ, P2 ;  /* 0x000000ff27217207 */ /* 0x000fe40001000000 */
[----:B------:R-:W-:-:S02]  /*1e10*/  ISETP.GE.AND P2, PT, R38, R63, PT ;  /* 0x0000003f2600720c */ /* 0x000fc40003f46270 */
[C---:B-----5:R-:W-:Y:S01]  /*1e20*/  LEA R27, R28.reuse, R27, 0x18 ;  /* 0x0000001b1c1b7211 */ /* 0x060fe200078ec0ff */
[----:B0-----:R-:W-:Y:S01]  /*1e30*/  VIADD R3, R3, 0xffffffe ;  /* 0x0ffffffe03037836 */ /* 0x001fe20000000000 */
[----:B------:R-:W-:Y:S01]  /*1e40*/  LEA R28, R28, R29, 0x18 ;  /* 0x0000001d1c1c7211 */ /* 0x000fe200078ec0ff */
[----:B------:R-:W-:Y:S01]  /*1e50*/  IMAD.IADD R33, R36, 0x1, -R33 ;  /* 0x0000000124217824 */ /* 0x000fe200078e0a21 */
[----:B------:R-:W-:Y:S02]  /*1e60*/  SEL R29, R39, RZ, P0 ;  /* 0x000000ff271d7207 */ /* 0x000fe40000000000 */
[----:B------:R-:W-:Y:S01]  /*1e70*/  ISETP.GE.AND P0, PT, R34, R39, PT ;  /* 0x000000272200720c */ /* 0x000fe20003f06270 */
[----:B------:R-:W0:Y:S01]  /*1e80*/  F2I.FTZ.U32.TRUNC.NTZ R3, R3 ;  /* 0x0000000300037305 */ /* 0x000e22000021f000 */
[----:B------:R-:W-:Y:S01]  /*1e90*/  SEL R69, R63, RZ, P6 ;  /* 0x000000ff3f457207 */ /* 0x000fe20003000000 */
[----:B------:R-:W-:Y:S01]  /*1ea0*/  IMAD.IADD R29, R2, 0x1, -R29 ;  /* 0x00000001021d7824 */ /* 0x000fe200078e0a1d */
[----:B------:R-:W-:Y:S01]  /*1eb0*/  SEL R31, R39, RZ, P0 ;  /* 0x000000ff271f7207 */ /* 0x000fe20000000000 */
[C---:B------:R-:W-:Y:S01]  /*1ec0*/  VIADD R2, R10.reuse, 0x4 ;  /* 0x000000040a027836 */ /* 0x040fe20000000000 */
[----:B------:R-:W-:-:S03]  /*1ed0*/  IADD3 R42, PT, PT, R10, -R42, RZ ;  /* 0x8000002a0a2a7210 */ /* 0x000fc60007ffe0ff */
[----:B------:R-:W-:Y:S01]  /*1ee0*/  IMAD.IADD R31, R34, 0x1, -R31 ;  /* 0x00000001221f7824 */ /* 0x000fe200078e0a1f */
[C---:B------:R-:W-:Y:S02]  /*1ef0*/  ISETP.GE.AND P0, PT, R2.reuse, R39, PT ;  /* 0x000000270200720c */ /* 0x040fe40003f06270 */
[----:B------:R-:W-:Y:S02]  /*1f00*/  ISETP.GE.AND P3, PT, R2, R63, PT ;  /* 0x0000003f0200720c */ /* 0x000fe40003f66270 */
[----:B------:R-:W-:Y:S02]  /*1f10*/  SEL R32, R39, RZ, P0 ;  /* 0x000000ff27207207 */ /* 0x000fe40000000000 */
[----:B------:R-:W-:Y:S01]  /*1f20*/  ISETP.GE.AND P0, PT, R38, R39, PT ;  /* 0x000000272600720c */ /* 0x000fe20003f06270 */
[----:B0-----:R-:W-:Y:S01]  /*1f30*/  IMAD R41, R41, R3, RZ ;  /* 0x0000000329297224 */ /* 0x001fe200078e02ff */
[----:B------:R-:W-:Y:S02]  /*1f40*/  IADD3 R32, PT, PT, R2, -R32, RZ ;  /* 0x8000002002207210 */ /* 0x000fe40007ffe0ff */
[----:B------:R-:W-:-:S02]  /*1f50*/  IADD3 R2, PT, PT, R10, 0x7, RZ ;  /* 0x000000070a027810 */ /* 0x000fc40007ffe0ff */
[C---:B------:R-:W-:Y:S02]  /*1f60*/  SEL R34, R39.reuse, RZ, P0 ;  /* 0x000000ff27227207 */ /* 0x040fe40000000000 */
[C---:B------:R-:W-:Y:S02]  /*1f70*/  ISETP.GE.AND P5, PT, R2.reuse, R39, PT ;  /* 0x000000270200720c */ /* 0x040fe40003fa6270 */
[-C--:B------:R-:W-:Y:S01]  /*1f80*/  ISETP.GE.AND P4, PT, R2, R63.reuse, PT ;  /* 0x0000003f0200720c */ /* 0x080fe20003f86270 */
[----:B------:R-:W-:Y:S01]  /*1f90*/  IMAD.IADD R34, R38, 0x1, -R34 ;  /* 0x0000000126227824 */ /* 0x000fe200078e0a22 */
[----:B------:R-:W-:Y:S01]  /*1fa0*/  SEL R35, R39, RZ, P5 ;  /* 0x000000ff27237207 */ /* 0x000fe20002800000 */
[----:B------:R-:W-:Y:S01]  /*1fb0*/  VIADD R38, R10, 0x8 ;  /* 0x000000080a267836 */ /* 0x000fe20000000000 */
[----:B------:R-:W-:Y:S02]  /*1fc0*/  ISETP.GE.AND P0, PT, R36, R63, PT ;  /* 0x0000003f2400720c */ /* 0x000fe40003f06270 */
[-C--:B------:R-:W-:Y:S01]  /*1fd0*/  ISETP.GE.AND P5, PT, R40, R39.reuse, PT ;  /* 0x000000272800720c */ /* 0x080fe20003fa6270 */
[----:B------:R-:W-:Y:S01]  /*1fe0*/  IMAD.IADD R35, R2, 0x1, -R35 ;  /* 0x0000000102237824 */ /* 0x000fe200078e0a23 */
[----:B------:R-:W-:Y:S01]  /*1ff0*/  ISETP.GE.AND P6, PT, R38, R39, PT ;  /* 0x000000272600720c */ /* 0x000fe20003fc6270 */
[----:B------:R-:W-:Y:S01]  /*2000*/  IMAD.MOV.U32 R2, RZ, RZ, RZ ;  /* 0x000000ffff027224 */ /* 0x000fe200078e00ff */
[----:B------:R-:W-:-:S02]  /*2010*/  SEL R44, R63, RZ, P3 ;  /* 0x000000ff3f2c7207 */ /* 0x000fc40001800000 */
[----:B------:R-:W-:Y:S01]  /*2020*/  SEL R36, R39, RZ, P6 ;  /* 0x000000ff27247207 */ /* 0x000fe20003000000 */
[----:B------:R-:W-:Y:S01]  /*2030*/  IMAD.HI.U32 R48, R3, R41, R2 ;  /* 0x0000002903307227 */ /* 0x000fe200078e0002 */
[C---:B------:R-:W-:Y:S02]  /*2040*/  SEL R37, R39.reuse, RZ, P5 ;  /* 0x000000ff27257207 */ /* 0x040fe40002800000 */
[-C--:B------:R-:W-:Y:S01]  /*2050*/  ISETP.GE.AND P6, PT, R38, R63.reuse, PT ;  /* 0x0000003f2600720c */ /* 0x080fe20003fc6270 */
[----:B------:R-:W-:Y:S01]  /*2060*/  VIADD R2, R10, 0xa ;  /* 0x0000000a0a027836 */ /* 0x000fe20000000000 */
[----:B------:R-:W-:Y:S01]  /*2070*/  ISETP.GE.AND P5, PT, R40, R63, PT ;  /* 0x0000003f2800720c */ /* 0x000fe20003fa6270 */
[----:B------:R-:W-:Y:S01]  /*2080*/  IMAD.HI.U32 R51, R48, R5, RZ ;  /* 0x0000000530337227 */ /* 0x000fe200078e00ff */
[----:B------:R-:W-:Y:S02]  /*2090*/  IADD3 R37, PT, PT, R40, -R37, RZ ;  /* 0x8000002528257210 */ /* 0x000fe40007ffe0ff */
[----:B------:R-:W-:Y:S01]  /*20a0*/  ISETP.GE.AND P1, PT, R2, R39, PT ;  /* 0x000000270200720c */ /* 0x000fe20003f26270 */
[----:B------:R-:W-:Y:S01]  /*20b0*/  IMAD.IADD R36, R38, 0x1, -R36 ;  /* 0x0000000126247824 */ /* 0x000fe200078e0a24 */
[----:B------:R-:W-:Y:S01]  /*20c0*/  ISETP.GE.AND P3, PT, R2, R63, PT ;  /* 0x0000003f0200720c */ /* 0x000fe20003f66270 */
[C---:B------:R-:W-:Y:S01]  /*20d0*/  VIADD R38, R10.reuse, 0xb ;  /* 0x0000000b0a267836 */ /* 0x040fe20000000000 */
[----:B------:R-:W-:Y:S01]  /*20e0*/  SEL R49, R39, RZ, P1 ;  /* 0x000000ff27317207 */ /* 0x000fe20000800000 */
[C---:B------:R-:W-:Y:S01]  /*20f0*/  VIADD R40, R10.reuse, 0xc ;  /* 0x0000000c0a287836 */ /* 0x040fe20000000000 */
[C---:B------:R-:W-:Y:S01]  /*2100*/  SEL R48, R63.reuse, RZ, P2 ;  /* 0x000000ff3f307207 */ /* 0x040fe20001000000 */
[----:B------:R-:W-:Y:S01]  /*2110*/  IMAD.IADD R44, R10, 0x1, -R44 ;  /* 0x000000010a2c7824 */ /* 0x000fe200078e0a2c */
[----:B------:R-:W-:Y:S01]  /*2120*/  IADD3 R49, PT, PT, R2, -R49, RZ ;  /* 0x8000003102317210 */ /* 0x000fe20007ffe0ff */
[----:B------:R-:W-:Y:S01]  /*2130*/  IMAD.MOV R2, RZ, RZ, -R51 ;  /* 0x000000ffff027224 */ /* 0x000fe200078e0a33 */
[-C--:B------:R-:W-:Y:S01]  /*2140*/  ISETP.GE.AND P1, PT, R38, R39.reuse, PT ;  /* 0x000000272600720c */ /* 0x080fe20003f26270 */
[----:B------:R-:W-:Y:S01]  /*2150*/  IMAD.IADD R48, R10, 0x1, -R48 ;  /* 0x000000010a307824 */ /* 0x000fe200078e0a30 */
[----:B------:R-:W-:Y:S01]  /*2160*/  SEL R46, R63, RZ, P0 ;  /* 0x000000ff3f2e7207 */ /* 0x000fe20000000000 */
[----:B------:R-:W-:Y:S01]  /*2170*/  IMAD R2, R7, R2, R5 ;  /* 0x0000000207027224 */ /* 0x000fe200078e0205 */
[----:B------:R-:W-:-:S02]  /*2180*/  ISETP.GE.AND P0, PT, R40, R39, PT ;  /* 0x000000272800720c */ /* 0x000fc40003f06270 */
[C---:B------:R-:W-:Y:S01]  /*2190*/  SEL R47, R39.reuse, RZ, P1 ;  /* 0x000000ff272f7207 */ /* 0x040fe20000800000 */
[----:B------:R-:W-:Y:S01]  /*21a0*/  IMAD.IADD R46, R10, 0x1, -R46 ;  /* 0x000000010a2e7824 */ /* 0x000fe200078e0a2e */
[----:B------:R-:W-:Y:S02]  /*21b0*/  ISETP.GE.U32.AND P2, PT, R2, R7, PT ;  /* 0x000000070200720c */ /* 0x000fe40003f46070 */
[----:B------:R-:W-:Y:S01]  /*21c0*/  SEL R45, R39, RZ, P0 ;  /* 0x000000ff272d7207 */ /* 0x000fe20000000000 */
[C---:B------:R-:W-:Y:S01]  /*21d0*/  IMAD.IADD R47, R38.reuse, 0x1, -R47 ;  /* 0x00000001262f7824 */ /* 0x040fe200078e0a2f */
[-C--:B------:R-:W-:Y:S01]  /*21e0*/  ISETP.GE.AND P1, PT, R38, R63.reuse, PT ;  /* 0x0000003f2600720c */ /* 0x080fe20003f26270 */
[----:B------:R-:W-:Y:S01]  /*21f0*/  VIADD R38, R10, 0xd ;  /* 0x0000000d0a267836 */ /* 0x000fe20000000000 */
[C---:B------:R-:W-:Y:S01]  /*2200*/  ISETP.GE.AND P0, PT, R40.reuse, R63, PT ;  /* 0x0000003f2800720c */ /* 0x040fe20003f06270 */
[----:B------:R-:W-:Y:S01]  /*2210*/  IMAD.IADD R45, R40, 0x1, -R45 ;  /* 0x00000001282d7824 */ /* 0x000fe200078e0a2d */
[----:B------:R-:W-:-:S02]  /*2220*/  IADD3 R40, PT, PT, R10, 0xe, RZ ;  /* 0x0000000e0a287810 */ /* 0x000fc40007ffe0ff */
[C---:B------:R-:W-:Y:S02]  /*2230*/  SEL R50, R63.reuse, RZ, P4 ;  /* 0x000000ff3f327207 */ /* 0x040fe40002000000 */
[-C--:B------:R-:W-:Y:S01]  /*2240*/  ISETP.GE.AND P4, PT, R38, R39.reuse, PT ;  /* 0x000000272600720c */ /* 0x080fe20003f86270 */
[----:B------:R-:W-:Y:S01]  /*2250*/  @P2 IMAD.IADD R2, R2, 0x1, -R7 ;  /* 0x0000000102022824 */ /* 0x000fe200078e0a07 */
[----:B------:R-:W-:Y:S01]  /*2260*/  SEL R52, R63, RZ, P6 ;  /* 0x000000ff3f347207 */ /* 0x000fe20003000000 */
[----:B------:R-:W-:Y:S01]  /*2270*/  @P2 VIADD R51, R51, 0x1 ;  /* 0x0000000133332836 */ /* 0x000fe20000000000 */
[----:B------:R-:W-:Y:S01]  /*2280*/  ISETP.GE.AND P6, PT, R40, R39, PT ;  /* 0x000000272800720c */ /* 0x000fe20003fc6270 */
[----:B------:R-:W-:Y:S01]  /*2290*/  IMAD.IADD R50, R10, 0x1, -R50 ;  /* 0x000000010a327824 */ /* 0x000fe200078e0a32 */
[C---:B------:R-:W-:Y:S02]  /*22a0*/  SEL R65, R63.reuse, RZ, P5 ;  /* 0x000000ff3f417207 */ /* 0x040fe40002800000 */
[----:B------:R-:W-:-:S02]  /*22b0*/  SEL R53, R63, RZ, P3 ;  /* 0x000000ff3f357207 */ /* 0x000fc40001800000 */
[----:B------:R-:W-:Y:S01]  /*22c0*/  ISETP.GE.AND P5, PT, R54, R39, PT ;  /* 0x000000273600720c */ /* 0x000fe20003fa6270 */
[----:B------:R-:W-:Y:S01]  /*22d0*/  IMAD.IADD R65, R10, 0x1, -R65 ;  /* 0x000000010a417824 */ /* 0x000fe200078e0a41 */
[----:B------:R-:W-:Y:S01]  /*22e0*/  ISETP.GE.U32.AND P3, PT, R2, R7, PT ;  /* 0x000000070200720c */ /* 0x000fe20003f66070 */
[----:B------:R-:W-:Y:S01]  /*22f0*/  IMAD.MOV R2, RZ, RZ, -R39 ;  /* 0x000000ffff027224 */ /* 0x000fe200078e0a27 */
[----:B------:R-:W-:Y:S01]  /*2300*/  SEL R55, R63, RZ, P1 ;  /* 0x000000ff3f377207 */ /* 0x000fe20000800000 */
[C---:B------:R-:W-:Y:S01]  /*2310*/  IMAD.IADD R53, R10.reuse, 0x1, -R53 ;  /* 0x000000010a357824 */ /* 0x040fe200078e0a35 */
[----:B------:R-:W-:Y:S02]  /*2320*/  SEL R43, R39, RZ, P4 ;  /* 0x000000ff272b7207 */ /* 0x000fe40002000000 */
[----:B------:R-:W-:Y:S01]  /*2330*/  ISETP.NE.U32.AND P1, PT, R7, RZ, PT ;  /* 0x000000ff0700720c */ /* 0x000fe20003f25070 */
[----:B------:R-:W-:Y:S01]  /*2340*/  IMAD.IADD R55, R10, 0x1, -R55 ;  /* 0x000000010a377824 */ /* 0x000fe200078e0a37 */
[C---:B------:R-:W-:Y:S01]  /*2350*/  ISETP.GE.AND P4, PT, R38.reuse, R63, PT ;  /* 0x0000003f2600720c */ /* 0x040fe20003f86270 */
[----:B------:R-:W-:Y:S01]  /*2360*/  IMAD.IADD R43, R38, 0x1, -R43 ;  /* 0x00000001262b7824 */ /* 0x000fe200078e0a2b */
[----:B------:R-:W-:Y:S01]  /*2370*/  SEL R57, R63, RZ, P0 ;  /* 0x000000ff3f397207 */ /* 0x000fe20000000000 */
[C---:B------:R-:W-:Y:S01]  /*2380*/  IMAD.IADD R38, R10.reuse, 0x1, -R69 ;  /* 0x000000010a267824 */ /* 0x040fe200078e0a45 */
[----:B------:R-:W-:Y:S01]  /*2390*/  SEL R41, R39, RZ, P6 ;  /* 0x000000ff27297207 */ /* 0x000fe20003000000 */
[----:B------:R-:W-:Y:S01]  /*23a0*/  @P3 VIADD R51, R51, 0x1 ;  /* 0x0000000133333836 */ /* 0x000fe20000000000 */
[----:B------:R-:W-:-:S02]  /*23b0*/  ISETP.GE.AND P0, PT, R10, R39, PT ;  /* 0x000000270a00720c */ /* 0x000fc40003f06270 */
[CC--:B------:R-:W-:Y:S01]  /*23c0*/  ISETP.GE.AND P6, PT, R40.reuse, R63.reuse, PT ;  /* 0x0000003f2800720c */ /* 0x0c0fe20003fc6270 */
[----:B------:R-:W-:Y:S01]  /*23d0*/  IMAD.IADD R41, R40, 0x1, -R41 ;  /* 0x0000000128297824 */ /* 0x000fe200078e0a29 */
[----:B------:R-:W-:Y:S01]  /*23e0*/  SEL R3, R39, RZ, P5 ;  /* 0x000000ff27037207 */ /* 0x000fe20002800000 */
[----:B------:R-:W-:Y:S01]  /*23f0*/  IMAD.IADD R40, R10, 0x1, -R67 ;  /* 0x000000010a287824 */ /* 0x000fe200078e0a43 */
[----:B------:R-:W-:Y:S02]  /*2400*/  ISETP.GE.AND P5, PT, R54, R63, PT ;  /* 0x0000003f3600720c */ /* 0x000fe40003fa6270 */
[----:B------:R-:W-:Y:S02]  /*2410*/  SEL R59, R63, RZ, P4 ;  /* 0x000000ff3f3b7207 */ /* 0x000fe40002000000 */
[C---:B------:R-:W-:Y:S02]  /*2420*/  ISETP.GT.U32.AND P4, PT, R39.reuse, 0x20, PT ;  /* 0x000000202700780c */ /* 0x040fe40003f84070 */
[----:B------:R-:W-:Y:S01]  /*2430*/  SEL R61, R39, RZ, P0 ;  /* 0x000000ff273d7207 */ /* 0x000fe20000000000 */
[----:B------:R-:W-:Y:S01]  /*2440*/  IMAD.IADD R59, R10, 0x1, -R59 ;  /* 0x000000010a3b7824 */ /* 0x000fe200078e0a3b */
[----:B------:R-:W-:-:S02]  /*2450*/  SEL R39, R63, RZ, P6 ;  /* 0x000000ff3f277207 */ /* 0x000fc40003000000 */
[----:B------:R-:W-:Y:S01]  /*2460*/  SEL R63, R63, RZ, P5 ;  /* 0x000000ff3f3f7207 */ /* 0x000fe20002800000 */
[----:B------:R-:W-:Y:S01]  /*2470*/  IMAD.IADD R61, R10, 0x1, -R61 ;  /* 0x000000010a3d7824 */ /* 0x000fe200078e0a3d */
[----:B------:R-:W-:Y:S01]  /*2480*/  IADD3 R3, PT, PT, R54, -R3, RZ ;  /* 0x8000000336037210 */ /* 0x000fe20007ffe0ff */
[----:B------:R-:W-:Y:S01]  /*2490*/  IMAD.IADD R54, R10, 0x1, -R39 ;  /* 0x000000010a367824 */ /* 0x000fe200078e0a27 */
[----:B------:R-:W-:Y:S01]  /*24a0*/  LEA R2, R2, 0x201f, 0x8 ;  /* 0x0000201f02027811 */ /* 0x000fe200078e40ff */
[C---:B------:R-:W-:Y:S01]  /*24b0*/  IMAD.IADD R63, R10.reuse, 0x1, -R63 ;  /* 0x000000010a3f7824 */ /* 0x040fe200078e0a3f */
[C---:B------:R-:W-:Y:S02]  /*24c0*/  IADD3 R52, PT, PT, R10.reuse, -R52, RZ ;  /* 0x800000340a347210 */ /* 0x040fe40007ffe0ff */
[----:B------:R-:W-:Y:S02]  /*24d0*/  IADD3 R57, PT, PT, R10, -R57, RZ ;  /* 0x800000390a397210 */ /* 0x000fe40007ffe0ff */
[----:B------:R-:W-:-:S07]  /*24e0*/  @!P1 LOP3.LUT R51, RZ, R7, RZ, 0x33, !PT ;  /* 0x00000007ff339212 */ /* 0x000fce00078e33ff */
.L_x_17294:
[----:B0-----:R-:W-:-:S05]  /*24f0*/  IMAD R56, R8, 0x44, R27 ;  /* 0x0000004408387824 */ /* 0x001fca00078e021b */
[----:B------:R-:W-:-:S06]  /*2500*/  LEA R67, R10, R56, 0x2 ;  /* 0x000000380a437211 */ /* 0x000fcc00078e10ff */
[----:B------:R-:W0:Y:S01]  /*2510*/  LDS R67, [R67] ;  /* 0x0000000043437984 */ /* 0x000e220000000800 */
[----:B------:R-:W-:Y:S05]  /*2520*/  @P4 BRA `(.L_x_17261) ;  /* 0x00000004008c4947 */ /* 0x000fea0003800000 */
[----:B------:R-:W-:Y:S02]  /*2530*/  IMAD.U32 R39, RZ, RZ, UR10 ;  /* 0x0000000aff277e24 */ /* 0x000fe4000f8e00ff */
[----:B------:R-:W-:-:S03]  /*2540*/  IMAD.MOV.U32 R69, RZ, RZ, RZ ;  /* 0x000000ffff457224 */ /* 0x000fc600078e00ff */
[----:B------:R-:W-:-:S13]  /*2550*/  ISETP.NE.AND P0, PT, R39, RZ, PT ;  /* 0x000000ff2700720c */ /* 0x000fda0003f05270 */
[----:B------:R-:W-:Y:S05]  /*2560*/  @!P0 BRA `(.L_x_17262) ;  /* 0x0000000000108947 */ /* 0x000fea0003800000 */
[----:B------:R-:W-:-:S03]  /*2570*/  UMOV UR4, 0xffffffff ;  /* 0xffffffff00047882 */ /* 0x000fc60000000000 */
[----:B------:R-:W-:Y:S05]  /*2580*/  BRA.DIV UR4, `(.L_x_17263) ;  /* 0x0000001604cc7947 */ /* 0x000fea000b800000 */
[----:B0-----:R0:W2:Y:S02]  /*2590*/  SHFL.IDX PT, R56, R67, R61, R2 ;  /* 0x0000003d43387389 */ /* 0x0010a400000e0002 */
.L_x_17301:
[----:B--23--:R-:W-:-:S07]  /*25a0*/  IMAD R69, R11, R56, RZ ;  /* 0x000000380b457224 */ /* 0x00cfce00078e02ff */
.L_x_17262:
[----:B------:R-:W-:-:S13]  /*25b0*/  ISETP.GE.AND P0, PT, R39, 0x2, PT ;  /* 0x000000022700780c */ /* 0x000fda0003f06270 */
[----:B------:R-:W-:Y:S05]  /*25c0*/  @!P0 BRA `(.L_x_17264) ;  /* 0x0000000000108947 */ /* 0x000fea0003800000 */
[----:B------:R-:W-:-:S03]  /*25d0*/  UMOV UR4, 0xffffffff ;  /* 0xffffffff00047882 */ /* 0x000fc60000000000 */
[----:B------:R-:W-:Y:S05]  /*25e0*/  BRA.DIV UR4, `(.L_x_17265) ;  /* 0x0000001604d47947 */ /* 0x000fea000b800000 */
[----:B0-----:R0:W2:Y:S02]  /*25f0*/  SHFL.IDX PT, R56, R67, R29, R2 ;  /* 0x0000001d43387389 */ /* 0x0010a400000e0002 */
.L_x_17304:
[----:B-12---:R-:W-:-:S07]  /*2600*/  IMAD R69, R12, R56, R69 ;  /* 0x000000380c457224 */ /* 0x006fce00078e0245 */
.L_x_17264:
[----:B------:R-:W-:-:S13]  /*2610*/  ISETP.GE.AND P0, PT, R39, 0x3, PT ;  /* 0x000000032700780c */ /* 0x000fda0003f06270 */
[----:B------:R-:W-:Y:S05]  /*2620*/  @!P0 BRA `(.L_x_17266) ;  /* 0x0000000000108947 */ /* 0x000fea0003800000 */
[----:B------:R-:W-:-:S03]  /*2630*/  UMOV UR4, 0xffffffff ;  /* 0xffffffff00047882 */ /* 0x000fc60000000000 */
[----:B------:R-:W-:Y:S05]  /*2640*/  BRA.DIV UR4, `(.L_x_17267) ;  /* 0x0000001604dc7947 */ /* 0x000fea000b800000 */
[----:B0-----:R0:W2:Y:S02]  /*2650*/  SHFL.IDX PT, R56, R67, R30, R2 ;  /* 0x0000001e43387389 */ /* 0x0010a400000e0002 */
.L_x_17307:
[----:B--2---:R-:W-:-:S07]  /*2660*/  IMAD R69, R13, R56, R69 ;  /* 0x000000380d457224 */ /* 0x004fce00078e0245 */
.L_x_17266:
[----:B------:R-:W-:-:S13]  /*2670*/  ISETP.GE.AND P0, PT, R39, 0x4, PT ;  /* 0x000000042700780c */ /* 0x000fda0003f06270 */
[----:B------:R-:W-:Y:S05]  /*2680*/  @!P0 BRA `(.L_x_17268) ;  /* 0x0000000000108947 */ /* 0x000fea0003800000 */
[----:B------:R-:W-:-:S03]  /*2690*/  UMOV UR4, 0xffffffff ;  /* 0xffffffff00047882 */ /* 0x000fc60000000000 */
[----:B------:R-:W-:Y:S05]  /*26a0*/  BRA.DIV UR4, `(.L_x_17269) ;  /* 0x0000001604e47947 */ /* 0x000fea000b800000 */
[----:B0-----:R0:W2:Y:S02]  /*26b0*/  SHFL.IDX PT, R56, R67, R31, R2 ;  /* 0x0000001f43387389 */ /* 0x0010a400000e0002 */
.L_x_17310:
[----:B--2---:R-:W-:-:S07]  /*26c0*/  IMAD R69, R14, R56, R69 ;  /* 0x000000380e457224 */ /* 0x004fce00078e0245 */
.L_x_17268:
[----:B------:R-:W-:-:S13]  /*26d0*/  ISETP.GE.AND P0, PT, R39, 0x5, PT ;  /* 0x000000052700780c */ /* 0x000fda0003f06270 */
[----:B------:R-:W-:Y:S05]  /*26e0*/  @!P0 BRA `(.L_x_17270) ;  /* 0x0000000000108947 */ /* 0x000fea0003800000 */
[----:B------:R-:W-:-:S03]  /*26f0*/  UMOV UR4, 0xffffffff ;  /* 0xffffffff00047882 */ /* 0x000fc60000000000 */
[----:B------:R-:W-:Y:S05]  /*2700*/  BRA.DIV UR4, `(.L_x_17271) ;  /* 0x0000001604ec7947 */ /* 0x000fea000b800000 */
[----:B0-----:R0:W2:Y:S02]  /*2710*/  SHFL.IDX PT, R56, R67, R32, R2 ;  /* 0x0000002043387389 */ /* 0x0010a400000e0002 */
.L_x_17313:
[----:B--2---:R-:W-:-:S07]  /*2720*/  IMAD R69, R15, R56, R69 ;  /* 0x000000380f457224 */ /* 0x004fce00078e0245 */
.L_x_17270:
[----:B------:R-:W-:-:S13]  /*2730*/  ISETP.GE.AND P0, PT, R39, 0x6, PT ;  /* 0x000000062700780c */ /* 0x000fda0003f06270 */
[----:B------:R-:W-:Y:S05]  /*2740*/  @!P0 BRA `(.L_x_17272) ;  /* 0x0000000000108947 */ /* 0x000fea0003800000 */
[----:B------:R-:W-:-:S03]  /*2750*/  UMOV UR4, 0xffffffff ;  /* 0xffffffff00047882 */ /* 0x000fc60000000000 */
[----:B------:R-:W-:Y:S05]  /*2760*/  BRA.DIV UR4, `(.L_x_17273) ;  /* 0x0000001604f47947 */ /* 0x000fea000b800000 */
[----:B0-----:R0:W2:Y:S02]  /*2770*/  SHFL.IDX PT, R56, R67, R33, R2 ;  /* 0x0000002143387389 */ /* 0x0010a400000e0002 */
.L_x_17316:
[----:B--2---:R-:W-:-:S07]  /*2780*/  IMAD R69, R16, R56, R69 ;  /* 0x0000003810457224 */ /* 0x004fce00078e0245 */
.L_x_17272:
[----:B------:R-:W-:-:S13]  /*2790*/  ISETP.GE.AND P0, PT, R39, 0x7, PT ;  /* 0x000000072700780c */ /* 0x000fda0003f06270 */
[----:B------:R-:W-:Y:S05]  /*27a0*/  @!P0 BRA `(.L_x_17274) ;  /* 0x0000000000108947 */ /* 0x000fea0003800000 */
[----:B------:R-:W-:-:S03]  /*27b0*/  UMOV UR4, 0xffffffff ;  /* 0xffffffff00047882 */ /* 0x000fc60000000000 */
[----:B------:R-:W-:Y:S05]  /*27c0*/  BRA.DIV UR4, `(.L_x_17275) ;  /* 0x0000001604fc7947 */ /* 0x000fea000b800000 */
[----:B0-----:R0:W2:Y:S02]  /*27d0*/  SHFL.IDX PT, R56, R67, R34, R2 ;  /* 0x0000002243387389 */ /* 0x0010a400000e0002 */
.L_x_17319:
[----:B--2---:R-:W-:-:S07]  /*27e0*/  IMAD R69, R17, R56, R69 ;  /* 0x0000003811457224 */ /* 0x004fce00078e0245 */
.L_x_17274:
[----:B------:R-:W-:-:S13]  /*27f0*/  ISETP.GE.AND P0, PT, R39, 0x8, PT ;  /* 0x000000082700780c */ /* 0x000fda0003f06270 */
[----:B------:R-:W-:Y:S05]  /*2800*/  @!P0 BRA `(.L_x_17276) ;  /* 0x0000000000108947 */ /* 0x000fea0003800000 */
[----:B------:R-:W-:-:S03]  /*2810*/  UMOV UR4, 0xffffffff ;  /* 0xffffffff00047882 */ /* 0x000fc60000000000 */
[----:B------:R-:W-:Y:S05]  /*2820*/  BRA.DIV UR4, `(.L_x_17277) ;  /* 0x0000001a04047947 */ /* 0x000fea000b800000 */
[----:B0-----:R0:W2:Y:S02]  /*2830*/  SHFL.IDX PT, R56, R67, R35, R2 ;  /* 0x0000002343387389 */ /* 0x0010a400000e0002 */
.L_x_17322:
[----:B--2---:R-:W-:-:S07]  /*2840*/  IMAD R69, R18, R56, R69 ;  /* 0x0000003812457224 */ /* 0x004fce00078e0245 */
.L_x_17276:
[----:B------:R-:W-:-:S13]  /*2850*/  ISETP.GE.AND P0, PT, R39, 0x9, PT ;  /* 0x000000092700780c */ /* 0x000fda0003f06270 */
[----:B------:R-:W-:Y:S05]  /*2860*/  @!P0 BRA `(.L_x_17278) ;  /* 0x0000000000108947 */ /* 0x000fea0003800000 */
[----:B------:R-:W-:-:S03]  /*2870*/  UMOV UR4, 0xffffffff ;  /* 0xffffffff00047882 */ /* 0x000fc60000000000 */
[----:B------:R-:W-:Y:S05]  /*2880*/  BRA.DIV UR4, `(.L_x_17279) ;  /* 0x0000001a040c7947 */ /* 0x000fea000b800000 */
[----:B0-----:R0:W2:Y:S02]  /*2890*/  SHFL.IDX PT, R56, R67, R36, R2 ;  /* 0x0000002443387389 */ /* 0x0010a400000e0002 */
.L_x_17325:
[----:B--2---:R-:W-:-:S07]  /*28a0*/  IMAD R69, R19, R56, R69 ;  /* 0x0000003813457224 */ /* 0x004fce00078e0245 */
.L_x_17278:
[----:B------:R-:W-:-:S13]  /*28b0*/  ISETP.GE.AND P0, PT, R39, 0xa, PT ;  /* 0x0000000a2700780c */ /* 0x000fda0003f06270 */
[----:B------:R-:W-:Y:S05]  /*28c0*/  @!P0 BRA `(.L_x_17280) ;  /* 0x0000000000108947 */ /* 0x000fea0003800000 */
[----:B------:R-:W-:-:S03]  /*28d0*/  UMOV UR4, 0xffffffff ;  /* 0xffffffff00047882 */ /* 0x000fc60000000000 */
[----:B------:R-:W-:Y:S05]  /*28e0*/  BRA.DIV UR4, `(.L_x_17281) ;  /* 0x0000001a04147947 */ /* 0x000fea000b800000 */
[----:B0-----:R0:W2:Y:S02]  /*28f0*/  SHFL.IDX PT, R56, R67, R37, R2 ;  /* 0x0000002543387389 */ /* 0x0010a400000e0002 */
.L_x_17328:
[----:B--2---:R-:W-:-:S07]  /*2900*/  IMAD R69, R20, R56, R69 ;  /* 0x0000003814457224 */ /* 0x004fce00078e0245 */
.L_x_17280:
[----:B------:R-:W-:-:S13]  /*2910*/  ISETP.GE.AND P0, PT, R39, 0xb, PT ;  /* 0x0000000b2700780c */ /* 0x000fda0003f06270 */
[----:B------:R-:W-:Y:S05]  /*2920*/  @!P0 BRA `(.L_x_17282) ;  /* 0x0000000000108947 */ /* 0x000fea0003800000 */
[----:B------:R-:W-:-:S03]  /*2930*/  UMOV UR4, 0xffffffff ;  /* 0xffffffff00047882 */ /* 0x000fc60000000000 */
[----:B------:R-:W-:Y:S05]  /*2940*/  BRA.DIV UR4, `(.L_x_17283) ;  /* 0x0000001a041c7947 */ /* 0x000fea000b800000 */
[----:B0-----:R0:W2:Y:S02]  /*2950*/  SHFL.IDX PT, R56, R67, R49, R2 ;  /* 0x0000003143387389 */ /* 0x0010a400000e0002 */
.L_x_17331:
[----:B--2---:R-:W-:-:S07]  /*2960*/  IMAD R69, R21, R56, R69 ;  /* 0x0000003815457224 */ /* 0x004fce00078e0245 */
.L_x_17282:
[----:B------:R-:W-:-:S13]  /*2970*/  ISETP.GE.AND P0, PT, R39, 0xc, PT ;  /* 0x0000000c2700780c */ /* 0x000fda0003f06270 */
[----:B------:R-:W-:Y:S05]  /*2980*/  @!P0 BRA `(.L_x_17284) ;  /* 0x0000000000108947 */ /* 0x000fea0003800000 */
[----:B------:R-:W-:-:S03]  /*2990*/  UMOV UR4, 0xffffffff ;  /* 0xffffffff00047882 */ /* 0x000fc60000000000 */
[----:B------:R-:W-:Y:S05]  /*29a0*/  BRA.DIV UR4, `(.L_x_17285) ;  /* 0x0000001a04247947 */ /* 0x000fea000b800000 */
[----:B0-----:R0:W2:Y:S02]  /*29b0*/  SHFL.IDX PT, R56, R67, R47, R2 ;  /* 0x0000002f43387389 */ /* 0x0010a400000e0002 */
.L_x_17334:
[----:B--2---:R-:W-:-:S07]  /*29c0*/  IMAD R69, R22, R56, R69 ;  /* 0x0000003816457224 */ /* 0x004fce00078e0245 */
.L_x_17284:
[----:B------:R-:W-:-:S13]  /*29d0*/  ISETP.GE.AND P0, PT, R39, 0xd, PT ;  /* 0x0000000d2700780c */ /* 0x000fda0003f06270 */
[----:B------:R-:W-:Y:S05]  /*29e0*/  @!P0 BRA `(.L_x_17286) ;  /* 0x0000000000108947 */ /* 0x000fea0003800000 */
[----:B------:R-:W-:-:S03]  /*29f0*/  UMOV UR4, 0xffffffff ;  /* 0xffffffff00047882 */ /* 0x000fc60000000000 */
[----:B------:R-:W-:Y:S05]  /*2a00*/  BRA.DIV UR4, `(.L_x_17287) ;  /* 0x0000001a042c7947 */ /* 0x000fea000b800000 */
[----:B0-----:R0:W2:Y:S02]  /*2a10*/  SHFL.IDX PT, R56, R67, R45, R2 ;  /* 0x0000002d43387389 */ /* 0x0010a400000e0002 */
.L_x_17337:
[----:B--2---:R-:W-:-:S07]  /*2a20*/  IMAD R69, R23, R56, R69 ;  /* 0x0000003817457224 */ /* 0x004fce00078e0245 */
.L_x_17286:
[----:B------:R-:W-:-:S13]  /*2a30*/  ISETP.GE.AND P0, PT, R39, 0xe, PT ;  /* 0x0000000e2700780c */ /* 0x000fda0003f06270 */
[----:B------:R-:W-:Y:S05]  /*2a40*/  @!P0 BRA `(.L_x_17288) ;  /* 0x0000000000108947 */ /* 0x000fea0003800000 */
[----:B------:R-:W-:-:S03]  /*2a50*/  UMOV UR4, 0xffffffff ;  /* 0xffffffff00047882 */ /* 0x000fc60000000000 */
[----:B------:R-:W-:Y:S05]  /*2a60*/  BRA.DIV UR4, `(.L_x_17289) ;  /* 0x0000001a04347947 */ /* 0x000fea000b800000 */
[----:B0-----:R0:W2:Y:S02]  /*2a70*/  SHFL.IDX PT, R56, R67, R43, R2 ;  /* 0x0000002b43387389 */ /* 0x0010a400000e0002 */
.L_x_17340:
[----:B--2---:R-:W-:-:S07]  /*2a80*/  IMAD R69, R24, R56, R69 ;  /* 0x0000003818457224 */ /* 0x004fce00078e0245 */
.L_x_17288:
[----:B------:R-:W-:-:S13]  /*2a90*/  ISETP.GE.AND P0, PT, R39, 0xf, PT ;  /* 0x0000000f2700780c */ /* 0x000fda0003f06270 */
[----:B------:R-:W-:Y:S05]  /*2aa0*/  @!P0 BRA `(.L_x_17290) ;  /* 0x0000000000108947 */ /* 0x000fea0003800000 */
[----:B------:R-:W-:-:S03]  /*2ab0*/  UMOV UR4, 0xffffffff ;  /* 0xffffffff00047882 */ /* 0x000fc60000000000 */
[----:B------:R-:W-:Y:S05]  /*2ac0*/  BRA.DIV UR4, `(.L_x_17291) ;  /* 0x0000001a043c7947 */ /* 0x000fea000b800000 */
[----:B0-----:R0:W2:Y:S02]  /*2ad0*/  SHFL.IDX PT, R56, R67, R41, R2 ;  /* 0x0000002943387389 */ /* 0x0010a400000e0002 */
.L_x_17343:
[----:B--2---:R-:W-:-:S07]  /*2ae0*/  IMAD R69, R25, R56, R69 ;  /* 0x0000003819457224 */ /* 0x004fce00078e0245 */
.L_x_17290:
[----:B------:R-:W-:-:S13]  /*2af0*/  ISETP.GE.AND P0, PT, R39, 0x10, PT ;  /* 0x000000102700780c */ /* 0x000fda0003f06270 */
[----:B------:R-:W-:Y:S05]  /*2b00*/  @!P0 BRA `(.L_x_17292) ;  /* 0x0000000400148947 */ /* 0x000fea0003800000 */
[----:B------:R-:W-:-:S03]  /*2b10*/  UMOV UR4, 0xffffffff ;  /* 0xffffffff00047882 */ /* 0x000fc60000000000 */
[----:B------:R-:W-:Y:S05]  /*2b20*/  BRA.DIV UR4, `(.L_x_17293) ;  /* 0x0000001a04447947 */ /* 0x000fea000b800000 */
[----:B0-----:R0:W2:Y:S02]  /*2b30*/  SHFL.IDX PT, R67, R67, R3, R2 ;  /* 0x0000000343437389 */ /* 0x0010a400000e0002 */
.L_x_17346:
[----:B--2---:R-:W-:Y:S01]  /*2b40*/  IMAD R69, R26, R67, R69 ;  /* 0x000000431a457224 */ /* 0x004fe200078e0245 */
[----:B------:R-:W-:Y:S06]  /*2b50*/  BRA `(.L_x_17292) ;  /* 0x0000000400007947 */ /* 0x000fec0003800000 */
.L_x_17261:
[----:B------:R-:W-:Y:S02]  /*2b60*/  IMAD.U32 R39, RZ, RZ, UR10 ;  /* 0x0000000aff277e24 */ /* 0x000fe4000f8e00ff */
[----:B0--3--:R-:W-:-:S03]  /*2b70*/  IMAD R67, R11, R67, RZ ;  /* 0x000000430b437224 */ /* 0x009fc600078e02ff */
[C---:B------:R-:W-:Y:S02]  /*2b80*/  ISETP.GE.AND P1, PT, R39.reuse, 0x2, PT ;  /* 0x000000022700780c */ /* 0x040fe40003f26270 */
[C---:B------:R-:W-:Y:S02]  /*2b90*/  ISETP.GE.AND P2, PT, R39.reuse, 0x3, PT ;  /* 0x000000032700780c */ /* 0x040fe40003f46270 */
[C---:B------:R-:W-:Y:S02]  /*2ba0*/  ISETP.GT.AND P0, PT, R39.reuse, RZ, PT ;  /* 0x000000ff2700720c */ /* 0x040fe40003f04270 */
[----:B------:R-:W-:Y:S02]  /*2bb0*/  ISETP.GE.AND P3, PT, R39, 0x4, PT ;  /* 0x000000042700780c */ /* 0x000fe40003f66270 */
[----:B------:R-:W-:Y:S02]  /*2bc0*/  SEL R69, R67, RZ, P0 ;  /* 0x000000ff43457207 */ /* 0x000fe40000000000 */
[----:B------:R-:W-:-:S03]  /*2bd0*/  ISETP.GE.AND P0, PT, R39, 0x5, PT ;  /* 0x000000052700780c */ /* 0x000fc60003f06270 */
[----:B------:R-:W-:Y:S02]  /*2be0*/  @P1 IMAD R58, R38, 0x4, R56 ;  /* 0x00000004263a1824 */ /* 0x000fe400078e0238 */
[----:B------:R-:W-:-:S04]  /*2bf0*/  @P2 LEA R60, R40, R56, 0x2 ;  /* 0x00000038283c2211 */ /* 0x000fc800078e10ff */
[----:B------:R-:W1:Y:S04]  /*2c00*/  @P1 LDS R58, [R58+0x4] ;  /* 0x000004003a3a1984 */ /* 0x000e680000000800 */
[----:B------:R-:W0:Y:S01]  /*2c10*/  @P2 LDS R60, [R60+0x8] ;  /* 0x000008003c3c2984 */ /* 0x000e220000000800 */
[----:B-1----:R-:W-:Y:S01]  /*2c20*/  @P1 IMAD R69, R12, R58, R69 ;  /* 0x0000003a0c451224 */ /* 0x002fe200078e0245 */
[----:B------:R-:W-:Y:S01]  /*2c30*/  ISETP.GE.AND P1, PT, R39, 0x6, PT ;  /* 0x000000062700780c */ /* 0x000fe20003f26270 */
[--C-:B------:R-:W-:Y:S02]  /*2c40*/  @P3 IMAD R58, R42, 0x4, R56.reuse ;  /* 0x000000042a3a3824 */ /* 0x100fe400078e0238 */
[----:B0-----:R-:W-:Y:S01]  /*2c50*/  @P2 IMAD R69, R13, R60, R69 ;  /* 0x0000003c0d452224 */ /* 0x001fe200078e0245 */
[----:B------:R-:W-:Y:S01]  /*2c60*/  ISETP.GE.AND P2, PT, R39, 0x7, PT ;  /* 0x000000072700780c */ /* 0x000fe20003f46270 */
[----:B------:R-:W-:-:S02]  /*2c70*/  @P0 IMAD R60, R44, 0x4, R56 ;  /* 0x000000042c3c0824 */ /* 0x000fc400078e0238 */
[----:B------:R-:W0:Y:S04]  /*2c80*/  @P3 LDS R58, [R58+0xc] ;  /* 0x00000c003a3a3984 */ /* 0x000e280000000800 */
[----:B------:R-:W1:Y:S02]  /*2c90*/  @P0 LDS R60, [R60+0x10] ;  /* 0x000010003c3c0984 */ /* 0x000e640000000800 */
[----:B------:R-:W-:-:S06]  /*2ca0*/  @P1 IMAD R62, R46, 0x4, R56 ;  /* 0x000000042e3e1824 */ /* 0x000fcc00078e0238 */
[----:B------:R-:W2:Y:S01]  /*2cb0*/  @P1 LDS R62, [R62+0x14] ;  /* 0x000014003e3e1984 */ /* 0x000ea20000000800 */
[----:B0-----:R-:W-:Y:S01]  /*2cc0*/  @P3 IMAD R69, R14, R58, R69 ;  /* 0x0000003a0e453224 */ /* 0x001fe200078e0245 */
[----:B------:R-:W-:Y:S01]  /*2cd0*/  ISETP.GE.AND P3, PT, R39, 0xe, PT ;  /* 0x0000000e2700780c */ /* 0x000fe20003f66270 */
[----:B------:R-:W-:Y:S02]  /*2ce0*/  @P2 IMAD R58, R48, 0x4, R56 ;  /* 0x00000004303a2824 */ /* 0x000fe400078e0238 */
[----:B-1----:R-:W-:Y:S01]  /*2cf0*/  @P0 IMAD R69, R15, R60, R69 ;  /* 0x0000003c0f450224 */ /* 0x002fe200078e0245 */
[----:B------:R-:W-:-:S03]  /*2d00*/  ISETP.GE.AND P0, PT, R39, 0x8, PT ;  /* 0x000000082700780c */ /* 0x000fc60003f06270 */
[----:B------:R-:W0:Y:S01]  /*2d10*/  @P2 LDS R58, [R58+0x18] ;  /* 0x000018003a3a2984 */ /* 0x000e220000000800 */
[----:B--2---:R-:W-:Y:S01]  /*2d20*/  @P1 IMAD R69, R16, R62, R69 ;  /* 0x0000003e10451224 */ /* 0x004fe200078e0245 */
[----:B------:R-:W-:-:S08]  /*2d30*/  ISETP.GE.AND P1, PT, R39, 0x9, PT ;  /* 0x000000092700780c */ /* 0x000fd00003f26270 */
[----:B------:R-:W-:-:S06]  /*2d40*/  @P0 LEA R60, R50, R56, 0x2 ;  /* 0x00000038323c0211 */ /* 0x000fcc00078e10ff */
[----:B------:R-:W1:Y:S01]  /*2d50*/  @P0 LDS R60, [R60+0x1c] ;  /* 0x00001c003c3c0984 */ /* 0x000e620000000800 */
[----:B------:R-:W-:-:S06]  /*2d60*/  @P1 IMAD R62, R52, 0x4, R56 ;  /* 0x00000004343e1824 */ /* 0x000fcc00078e0238 */
[----:B------:R-:W2:Y:S01]  /*2d70*/  @P1 LDS R62, [R62+0x20] ;  /* 0x000020003e3e1984 */ /* 0x000ea20000000800 */
[----:B0-----:R-:W-:Y:S01]  /*2d80*/  @P2 IMAD R69, R17, R58, R69 ;  /* 0x0000003a11452224 */ /* 0x001fe200078e0245 */
[----:B------:R-:W-:-:S13]  /*2d90*/  ISETP.GE.AND P2, PT, R39, 0xa, PT ;  /* 0x0000000a2700780c */ /* 0x000fda0003f46270 */
[----:B------:R-:W-:Y:S02]  /*2da0*/  @P2 IMAD R58, R65, 0x4, R56 ;  /* 0x00000004413a2824 */ /* 0x000fe400078e0238 */
[----:B-1----:R-:W-:Y:S01]  /*2db0*/  @P0 IMAD R69, R18, R60, R69 ;  /* 0x0000003c12450224 */ /* 0x002fe200078e0245 */
[----:B------:R-:W-:-:S03]  /*2dc0*/  ISETP.GE.AND P0, PT, R39, 0xb, PT ;  /* 0x0000000b2700780c */ /* 0x000fc60003f06270 */
[----:B------:R-:W0:Y:S01]  /*2dd0*/  @P2 LDS R58, [R58+0x24] ;  /* 0x000024003a3a2984 */ /* 0x000e220000000800 */
[----:B--2---:R-:W-:Y:S01]  /*2de0*/  @P1 IMAD R69, R19, R62, R69 ;  /* 0x0000003e13451224 */ /* 0x004fe200078e0245 */
[----:B------:R-:W-:-:S08]  /*2df0*/  ISETP.GE.AND P1, PT, R39, 0xc, PT ;  /* 0x0000000c2700780c */ /* 0x000fd00003f26270 */
[----:B------:R-:W-:-:S06]  /*2e00*/  @P0 IMAD R60, R53, 0x4, R56 ;  /* 0x00000004353c0824 */ /* 0x000fcc00078e0238 */
[----:B------:R-:W1:Y:S01]  /*2e10*/  @P0 LDS R60, [R60+0x28] ;  /* 0x000028003c3c0984 */ /* 0x000e620000000800 */
[----:B------:R-:W-:-:S06]  /*2e20*/  @P1 IMAD R62, R55, 0x4, R56 ;  /* 0x00000004373e1824 */ /* 0x000fcc00078e0238 */
[----:B------:R-:W2:Y:S01]  /*2e30*/  @P1 LDS R62, [R62+0x2c] ;  /* 0x00002c003e3e1984 */ /* 0x000ea20000000800 */
[----:B0-----:R-:W-:Y:S01]  /*2e40*/  @P2 IMAD R69, R20, R58, R69 ;  /* 0x0000003a14452224 */ /* 0x001fe200078e0245 */
[----:B------:R-:W-:-:S13]  /*2e50*/  ISETP.GE.AND P2, PT, R39, 0xd, PT ;  /* 0x0000000d2700780c */ /* 0x000fda0003f46270 */
[----:B------:R-:W-:Y:S01]  /*2e60*/  @P2 LEA R58, R57, R56, 0x2 ;  /* 0x00000038393a2211 */ /* 0x000fe200078e10ff */
[----:B-1----:R-:W-:Y:S01]  /*2e70*/  @P0 IMAD R69, R21, R60, R69 ;  /* 0x0000003c15450224 */ /* 0x002fe200078e0245 */
[----:B------:R-:W-:Y:S01]  /*2e80*/  ISETP.GE.AND P0, PT, R39, 0xf, PT ;  /* 0x0000000f2700780c */ /* 0x000fe20003f06270 */
[----:B------:R-:W-:-:S03]  /*2e90*/  @P3 IMAD R60, R59, 0x4, R56 ;  /* 0x000000043b3c3824 */ /* 0x000fc600078e0238 */
[----:B------:R-:W0:Y:S01]  /*2ea0*/  @P2 LDS R58, [R58+0x30] ;  /* 0x000030003a3a2984 */ /* 0x000e220000000800 */
[----:B--2---:R-:W-:Y:S01]  /*2eb0*/  @P1 IMAD R69, R22, R62, R69 ;  /* 0x0000003e16451224 */ /* 0x004fe200078e0245 */
[----:B------:R-:W-:Y:S02]  /*2ec0*/  ISETP.GE.AND P1, PT, R39, 0x10, PT ;  /* 0x000000102700780c */ /* 0x000fe40003f26270 */
[----:B------:R-:W1:Y:S05]  /*2ed0*/  @P3 LDS R60, [R60+0x34] ;  /* 0x000034003c3c3984 */ /* 0x000e6a0000000800 */
[----:B------:R-:W-:-:S06]  /*2ee0*/  @P0 IMAD R62, R54, 0x4, R56 ;  /* 0x00000004363e0824 */ /* 0x000fcc00078e0238 */
[----:B------:R-:W2:Y:S01]  /*2ef0*/  @P0 LDS R62, [R62+0x38] ;  /* 0x000038003e3e0984 */ /* 0x000ea20000000800 */
[----:B------:R-:W-:-:S06]  /*2f00*/  @P1 IMAD R56, R63, 0x4, R56 ;  /* 0x000000043f381824 */ /* 0x000fcc00078e0238 */
[----:B------:R-:W3:Y:S01]  /*2f10*/  @P1 LDS R56, [R56+0x3c] ;  /* 0x00003c0038381984 */ /* 0x000ee20000000800 */
[----:B0-----:R-:W-:-:S04]  /*2f20*/  @P2 IMAD R69, R23, R58, R69 ;  /* 0x0000003a17452224 */ /* 0x001fc800078e0245 */
[----:B-1----:R-:W-:-:S04]  /*2f30*/  @P3 IMAD R69, R24, R60, R69 ;  /* 0x0000003c18453224 */ /* 0x002fc800078e0245 */
[----:B--2---:R-:W-:-:S04]  /*2f40*/  @P0 IMAD R69, R25, R62, R69 ;  /* 0x0000003e19450224 */ /* 0x004fc800078e0245 */
[----:B---3--:R-:W-:-:S07]  /*2f50*/  @P1 IMAD R69, R26, R56, R69 ;  /* 0x000000381a451224 */ /* 0x008fce00078e0245 */
.L_x_17292:
        /* <DEDUP_REMOVED lines=8> */
.L_x_17245:
[----:B------:R-:W-:Y:S01]  /*2fe0*/  LOP3.LUT R2, R4, 0x3, RZ, 0xc0, !PT ;  /* 0x0000000304027812 */ /* 0x000fe200078ec0ff */
[----:B------:R-:W-:Y:S05]  /*2ff0*/  WARPSYNC.ALL ;  /* 0x0000000000007948 */ /* 0x000fea0003800000 */
[----:B------:R-:W-:Y:S02]  /*3000*/  ISETP.NE.AND P3, PT, R2, 0x3, PT ;  /* 0x000000030200780c */ /* 0x000fe40003f65270 */
[----:B------:R-:W-:Y:S01]  /*3010*/  IABS R9, R39 ;  /* 0x0000002700097213 */ /* 0x000fe20000000000 */
[----:B-1----:R-:W0:Y:S01]  /*3020*/  LDC R12, c[0x0][0x388] ;  /* 0x0000e200ff0c7b82 */ /* 0x002e220000000800 */
[----:B------:R-:W-:Y:S02]  /*3030*/  BSSY.RECONVERGENT B0, `(.L_x_17295) ;  /* 0x000004d000007945 */ /* 0x000fe40003800200 */
[----:B------:R-:W1:Y:S08]  /*3040*/  I2F.RP R8, R9 ;  /* 0x0000000900087306 */ /* 0x000e700000209400 */
[----:B-1----:R-:W1:Y:S01]  /*3050*/  MUFU.RCP R8, R8 ;  /* 0x0000000800087308 */ /* 0x002e620000001000 */
[----:B0-----:R-:W-:Y:S01]  /*3060*/  IABS R13, R12 ;  /* 0x0000000c000d7213 */ /* 0x001fe20000000000 */
[----:B-1----:R-:W-:-:S06]  /*3070*/  VIADD R10, R8, 0xffffffe ;  /* 0x0ffffffe080a7836 */ /* 0x002fcc0000000000 */
[----:B--2-4-:R0:W1:Y:S02]  /*3080*/  F2I.FTZ.U32.TRUNC.NTZ R3, R10 ;  /* 0x0000000a00037305 */ /* 0x014064000021f000 */
        /* <DEDUP_REMOVED lines=15> */
[----:B------:R-:W-:Y:S01]  /*3180*/  IMAD R9, R7, R6, RZ ;  /* 0x0000000607097224 */ /* 0x000fe200078e02ff */
[----:B------:R-:W-:-:S03]  /*3190*/  LOP3.LUT R2, R12, R39, RZ, 0x3c, !PT ;  /* 0x000000270c027212 */ /* 0x000fc600078e3cff */
[----:B0-----:R-:W-:Y:S01]  /*31a0*/  IMAD R9, R10, UR7, R9 ;  /* 0x000000070a097c24 */ /* 0x001fe2000f8e0209 */
[----:B------:R-:W-:-:S07]  /*31b0*/  ISETP.GE.AND P2, PT, R2, RZ, PT ;  /* 0x000000ff0200720c */ /* 0x000fce0003f46270 */
[----:B------:R-:W-:Y:S01]  /*31c0*/  @P0 VIADD R8, R8, 0x1 ;  /* 0x0000000108080836 */ /* 0x000fe20000000000 */
[----:B------:R-:W-:-:S05]  /*31d0*/  ISETP.GE.U32.AND P0, PT, R4, 0x3, PT ;  /* 0x000000030400780c */ /* 0x000fca0003f06070 */
[----:B------:R-:W-:Y:S02]  /*31e0*/  @!P2 IADD3 R8, PT, PT, -R8, RZ, RZ ;  /* 0x000000ff0808a210 */ /* 0x000fe40007ffe1ff */
[----:B------:R-:W-:Y:S01]  /*31f0*/  @!P1 LOP3.LUT R8, RZ, R39, RZ, 0x33, !PT ;  /* 0x00000027ff089212 */ /* 0x000fe200078e33ff */
[----:B------:R-:W-:Y:S06]  /*3200*/  @!P3 BRA `(.L_x_17296) ;  /* 0x0000000000bcb947 */ /* 0x000fec0003800000 */
        /* <DEDUP_REMOVED lines=9> */
[----:B------:R-:W-:-:S02]  /*32a0*/  LOP3.LUT R15, RZ, R7, RZ, 0x33, !PT ;  /* 0x00000007ff0f7212 */ /* 0x000fc400078e33ff */
[----:B-1----:R-:W1:Y:S01]  /*32b0*/  MUFU.RCP R6, R6 ;  /* 0x0000000600067308 */ /* 0x002e620000001000 */
[----:B0-----:R-:W-:Y:S01]  /*32c0*/  ULEA UR4, UR5, UR4, 0x18 ;  /* 0x0000000405047291 */ /* 0x001fe2000f8ec0ff */
[----:B-1----:R-:W-:Y:S01]  /*32d0*/  VIADD R10, R6, 0xffffffe ;  /* 0x0ffffffe060a7836 */ /* 0x002fe20000000000 */
[----:B------:R-:W-:-:S04]  /*32e0*/  IADD3 R6, PT, PT, -R4, RZ, RZ ;  /* 0x000000ff04067210 */ /* 0x000fc80007ffe1ff */
[----:B------:R-:W-:Y:S01]  /*32f0*/  LEA R4, R0, UR4, 0x2 ;  /* 0x0000000400047c11 */ /* 0x000fe2000f8e10ff */
[----:B------:R0:W1:Y:S02]  /*3300*/  F2I.FTZ.U32.TRUNC.NTZ R11, R10 ;  /* 0x0000000a000b7305 */ /* 0x000064000021f000 */
[----:B0-----:R-:W-:Y:S02]  /*3310*/  IMAD.MOV.U32 R10, RZ, RZ, RZ ;  /* 0x000000ffff0a7224 */ /* 0x001fe400078e00ff */
[----:B-1----:R-:W-:-:S04]  /*3320*/  IMAD.MOV R13, RZ, RZ, -R11 ;  /* 0x000000ffff0d7224 */ /* 0x002fc800078e0a0b */
[----:B------:R-:W-:-:S04]  /*3330*/  IMAD R13, R13, R12, RZ ;  /* 0x0000000c0d0d7224 */ /* 0x000fc800078e02ff */
[----:B--2---:R-:W-:-:S07]  /*3340*/  IMAD.HI.U32 R14, R11, R13, R10 ;  /* 0x0000000d0b0e7227 */ /* 0x004fce00078e000a */
.L_x_17297:
        /* <DEDUP_REMOVED lines=27> */
.L_x_17296:
[----:B------:R-:W-:Y:S05]  /*3500*/  BSYNC.RECONVERGENT B0 ;  /* 0x0000000000007941 */ /* 0x000fea0003800200 */
.L_x_17295:
[----:B------:R-:W-:Y:S05]  /*3510*/  @!P0 EXIT ;  /* 0x000000000000894d */ /* 0x000fea0003800000 */
[----:B------:R-:W-:Y:S01]  /*3520*/  IABS R4, R7 ;  /* 0x0000000700047213 */ /* 0x000fe20000000000 */
[----:B------:R-:W1:Y:S01]  /*3530*/  S2UR UR5, SR_CgaCtaId ;  /* 0x00000000000579c3 */ /* 0x000e620000008800 */
[----:B------:R-:W-:Y:S01]  /*3540*/  UMOV UR4, 0x400 ;  /* 0x0000040000047882 */ /* 0x000fe20000000000 */
[----:B------:R-:W-:Y:S01]  /*3550*/  ISETP.NE.AND P0, PT, R7, RZ, PT ;  /* 0x000000ff0700720c */ /* 0x000fe20003f05270 */
[----:B------:R-:W2:Y:S01]  /*3560*/  I2F.RP R6, R4 ;  /* 0x0000000400067306 */ /* 0x000ea20000209400 */
[----:B------:R-:W-:Y:S01]  /*3570*/  UIADD3 UR4, UPT, UPT, UR4, 0x680, URZ ;  /* 0x0000068004047890 */ /* 0x000fe2000fffe0ff */
[C-C-:B------:R-:W-:Y:S01]  /*3580*/  IMAD R16, R5.reuse, 0x2, R0.reuse ;  /* 0x0000000205107824 */ /* 0x140fe200078e0200 */
[----:B------:R-:W-:Y:S01]  /*3590*/  IADD3 R14, PT, PT, R0, R5, RZ ;  /* 0x00000005000e7210 */ /* 0x000fe20007ffe0ff */
[----:B------:R-:W-:Y:S01]  /*35a0*/  IMAD R12, R5, 0x3, R0 ;  /* 0x00000003050c7824 */ /* 0x000fe200078e0200 */
[----:B------:R-:W3:Y:S03]  /*35b0*/  LDC.64 R2, c[0x0][0x3a0] ;  /* 0x0000e800ff027b82 */ /* 0x000ee60000000a00 */
[----:B--2---:R-:W0:Y:S01]  /*35c0*/  MUFU.RCP R6, R6 ;  /* 0x0000000600067308 */ /* 0x004e220000001000 */
[----:B-1----:R-:W-:Y:S01]  /*35d0*/  ULEA UR4, UR5, UR4, 0x18 ;  /* 0x0000000405047291 */ /* 0x002fe2000f8ec0ff */
[----:B0-----:R-:W-:-:S05]  /*35e0*/  VIADD R10, R6, 0xffffffe ;  /* 0x0ffffffe060a7836 */ /* 0x001fca0000000000 */
[----:B------:R-:W-:Y:S01]  /*35f0*/  LEA R6, R0, UR4, 0x2 ;  /* 0x0000000400067c11 */ /* 0x000fe2000f8e10ff */
[----:B------:R0:W1:Y:S02]  /*3600*/  F2I.FTZ.U32.TRUNC.NTZ R11, R10 ;  /* 0x0000000a000b7305 */ /* 0x000064000021f000 */
[----:B0-----:R-:W-:Y:S02]  /*3610*/  IMAD.MOV.U32 R10, RZ, RZ, RZ ;  /* 0x000000ffff0a7224 */ /* 0x001fe400078e00ff */
[----:B-1----:R-:W-:-:S04]  /*3620*/  IMAD.MOV R13, RZ, RZ, -R11 ;  /* 0x000000ffff0d7224 */ /* 0x002fc800078e0a0b */
[----:B------:R-:W-:-:S04]  /*3630*/  IMAD R13, R13, R4, RZ ;  /* 0x000000040d0d7224 */ /* 0x000fc800078e02ff */
[----:B------:R-:W-:Y:S01]  /*3640*/  IMAD.HI.U32 R10, R11, R13, R10 ;  /* 0x0000000d0b0a7227 */ /* 0x000fe200078e000a */
[----:B---3--:R-:W-:-:S07]  /*3650*/  LOP3.LUT R11, RZ, R7, RZ, 0x33, !PT ;  /* 0x00000007ff0b7212 */ /* 0x008fce00078e33ff */
.L_x_17298:
[-C--:B0-----:R-:W-:Y:S02]  /*3660*/  IABS R23, R7.reuse ;  /* 0x0000000700177213 */ /* 0x081fe40000000000 */
[----:B------:R-:W-:Y:S02]  /*3670*/  IABS R13, R7 ;  /* 0x00000007000d7213 */ /* 0x000fe40000000000 */
[----:B------:R-:W0:Y:S01]  /*3680*/  I2F.RP R17, R23 ;  /* 0x0000001700117306 */ /* 0x000e220000209400 */
[----:B------:R-:W-:Y:S02]  /*3690*/  IABS R15, R0 ;  /* 0x00000000000f7213 */ /* 0x000fe40000000000 */
[----:B------:R-:W-:Y:S01]  /*36a0*/  IMAD.MOV R24, RZ, RZ, -R13 ;  /* 0x000000ffff187224 */ /* 0x000fe200078e0a0d */
[----:B------:R-:W-:Y:S02]  /*36b0*/  IABS R22, R12 ;  /* 0x0000000c00167213 */ /* 0x000fe40000000000 */
[----:B------:R-:W-:Y:S01]  /*36c0*/  IMAD.HI.U32 R13, R10, R15, RZ ;  /* 0x0000000f0a0d7227 */ /* 0x000fe200078e00ff */
[----:B------:R-:W-:-:S03]  /*36d0*/  LOP3.LUT R25, R0, R7, RZ, 0x3c, !PT ;  /* 0x0000000700197212 */ /* 0x000fc600078e3cff */
[----:B------:R-:W-:Y:S01]  /*36e0*/  IMAD R15, R13, R24, R15 ;  /* 0x000000180d0f7224 */ /* 0x000fe200078e020f */
[----:B------:R-:W-:Y:S01]  /*36f0*/  ISETP.GE.AND P4, PT, R25, RZ, PT ;  /* 0x000000ff1900720c */ /* 0x000fe20003f86270 */
[----:B0-----:R-:W0:Y:S03]  /*3700*/  MUFU.RCP R17, R17 ;  /* 0x0000001100117308 */ /* 0x001e260000001000 */
[----:B------:R-:W-:-:S13]  /*3710*/  ISETP.GT.U32.AND P1, PT, R4, R15, PT ;  /* 0x0000000f0400720c */ /* 0x000fda0003f24070 */
[----:B------:R-:W-:Y:S02]  /*3720*/  @!P1 IMAD.IADD R15, R15, 0x1, -R23 ;  /* 0x000000010f0f9824 */ /* 0x000fe400078e0a17 */
[----:B------:R-:W-:Y:S02]  /*3730*/  @!P1 VIADD R13, R13, 0x1 ;  /* 0x000000010d0d9836 */ /* 0x000fe40000000000 */
[----:B0-----:R-:W-:Y:S01]  /*3740*/  VIADD R18, R17, 0xffffffe ;  /* 0x0ffffffe11127836 */ /* 0x001fe20000000000 */
[----:B------:R-:W-:-:S03]  /*3750*/  ISETP.GE.U32.AND P3, PT, R15, R4, PT ;  /* 0x000000040f00720c */ /* 0x000fc60003f66070 */
[----:B------:R0:W1:Y:S02]  /*3760*/  F2I.FTZ.U32.TRUNC.NTZ R19, R18 ;  /* 0x0000001200137305 */ /* 0x000064000021f000 */
[----:B0-----:R-:W-:-:S08]  /*3770*/  IMAD.MOV.U32 R18, RZ, RZ, RZ ;  /* 0x000000ffff127224 */ /* 0x001fd000078e00ff */
[----:B------:R-:W-:Y:S02]  /*3780*/  @P3 VIADD R13, R13, 0x1 ;  /* 0x000000010d0d3836 */ /* 0x000fe40000000000 */
[----:B-1----:R-:W-:-:S03]  /*3790*/  IMAD.MOV R20, RZ, RZ, -R19 ;  /* 0x000000ffff147224 */ /* 0x002fc600078e0a13 */
[----:B------:R-:W-:Y:S01]  /*37a0*/  @!P4 IADD3 R13, PT, PT, -R13, RZ, RZ ;  /* 0x000000ff0d0dc210 */ /* 0x000fe20007ffe1ff */
        /* <DEDUP_REMOVED lines=12> */
[----:B------:R-:W-:Y:S01]  /*3870*/  LOP3.LUT R24, RZ, R7, RZ, 0x33, !PT ;  /* 0x00000007ff187212 */ /* 0x000fe200078e33ff */
[----:B------:R-:W-:Y:S01]  /*3880*/  IMAD R22, R5, 0xc, R6 ;  /* 0x0000000c05167824 */ /* 0x000fe200078e0206 */
[C---:B------:R-:W-:Y:S02]  /*3890*/  ISETP.GT.U32.AND P5, PT, R23.reuse, R15, PT ;  /* 0x0000000f1700720c */ /* 0x040fe40003fa4070 */
[----:B------:R-:W-:Y:S01]  /*38a0*/  ISETP.GT.U32.AND P1, PT, R23, R20, PT ;  /* 0x000000141700720c */ /* 0x000fe20003f24070 */
[----:B------:R-:W-:Y:S01]  /*38b0*/  @!P2 IMAD.IADD R18, R18, 0x1, -R23 ;  /* 0x000000011212a824 */ /* 0x000fe200078e0a17 */
[----:B------:R-:W-:Y:S01]  /*38c0*/  LDS R31, [R22] ;  /* 0x00000000161f7984 */ /* 0x000fe20000000800 */
[----:B------:R-:W-:-:S03]  /*38d0*/  @!P2 VIADD R17, R17, 0x1 ;  /* 0x000000011111a836 */ /* 0x000fc60000000000 */
[----:B------:R-:W-:Y:S02]  /*38e0*/  ISETP.GE.U32.AND P6, PT, R18, R23, PT ;  /* 0x000000171200720c */ /* 0x000fe40003fc6070 */
[----:B------:R-:W-:-:S03]  /*38f0*/  LOP3.LUT R18, R14, R7, RZ, 0x3c, !PT ;  /* 0x000000070e127212 */ /* 0x000fc600078e3cff */
[--C-:B------:R-:W-:Y:S01]  /*3900*/  @!P5 IMAD.IADD R15, R15, 0x1, -R23.reuse ;  /* 0x000000010f0fd824 */ /* 0x100fe200078e0a17 */
[----:B------:R-:W-:Y:S01]  /*3910*/  ISETP.GE.AND P3, PT, R18, RZ, PT ;  /* 0x000000ff1200720c */ /* 0x000fe20003f66270 */
[----:B------:R-:W-:Y:S01]  /*3920*/  @!P1 IMAD.IADD R20, R20, 0x1, -R23 ;  /* 0x0000000114149824 */ /* 0x000fe200078e0a17 */
[----:B------:R-:W-:Y:S01]  /*3930*/  LOP3.LUT R18, R16, R7, RZ, 0x3c, !PT ;  /* 0x0000000710127212 */ /* 0x000fe200078e3cff */
[----:B------:R-:W-:Y:S01]  /*3940*/  @!P5 VIADD R19, R19, 0x1 ;  /* 0x000000011313d836 */ /* 0x000fe20000000000 */
[----:B------:R-:W-:Y:S01]  /*3950*/  ISETP.GE.U32.AND P4, PT, R15, R23, PT ;  /* 0x000000170f00720c */ /* 0x000fe20003f86070 */
[----:B------:R-:W-:Y:S01]  /*3960*/  @!P1 VIADD R21, R21, 0x1 ;  /* 0x0000000115159836 */ /* 0x000fe20000000000 */
[----:B------:R-:W-:Y:S01]  /*3970*/  LOP3.LUT R15, R12, R7, RZ, 0x3c, !PT ;  /* 0x000000070c0f7212 */ /* 0x000fe200078e3cff */
[----:B------:R-:W-:Y:S01]  /*3980*/  @P6 VIADD R17, R17, 0x1 ;  /* 0x0000000111116836 */ /* 0x000fe20000000000 */
[----:B------:R-:W-:Y:S02]  /*3990*/  ISETP.GE.AND P2, PT, R18, RZ, PT ;  /* 0x000000ff1200720c */ /* 0x000fe40003f46270 */
[----:B------:R-:W-:Y:S01]  /*39a0*/  ISETP.GE.U32.AND P6, PT, R20, R23, PT ;  /* 0x000000171400720c */ /* 0x000fe20003fc6070 */
[C---:B------:R-:W-:Y:S01]  /*39b0*/  IMAD R20, R5.reuse, 0x8, R6 ;  /* 0x0000000805147824 */ /* 0x040fe200078e0206 */
[----:B------:R-:W-:Y:S01]  /*39c0*/  LEA R18, R5, R6, 0x2 ;  /* 0x0000000605127211 */ /* 0x000fe200078e10ff */
[----:B------:R-:W-:Y:S01]  /*39d0*/  @!P3 IMAD.MOV R17, RZ, RZ, -R17 ;  /* 0x000000ffff11b224 */ /* 0x000fe200078e0a11 */
[----:B------:R-:W-:-:S02]  /*39e0*/  ISETP.GE.AND P5, PT, R15, RZ, PT ;  /* 0x000000ff0f00720c */ /* 0x000fc40003fa6270 */
[----:B------:R0:W1:Y:S01]  /*39f0*/  LDS R15, [R6] ;  /* 0x00000000060f7984 */ /* 0x0000620000000800 */
[----:B------:R-:W-:Y:S01]  /*3a00*/  @P4 VIADD R19, R19, 0x1 ;  /* 0x0000000113134836 */ /* 0x000fe20000000000 */
[----:B------:R-:W-:Y:S02]  /*3a10*/  ISETP.NE.AND P1, PT, R7, RZ, PT ;  /* 0x000000ff0700720c */ /* 0x000fe40003f25270 */
[----:B------:R-:W2:Y:S01]  /*3a20*/  LDS R27, [R18] ;  /* 0x00000000121b7984 */ /* 0x000ea20000000800 */
[----:B------:R-:W-:Y:S01]  /*3a30*/  @!P2 IMAD.MOV R19, RZ, RZ, -R19 ;  /* 0x000000ffff13a224 */ /* 0x000fe200078e0a13 */
[C---:B------:R-:W-:Y:S02]  /*3a40*/  SEL R17, R24.reuse, R17, !P1 ;  /* 0x0000001118117207 */ /* 0x040fe40004800000 */
[----:B------:R3:W4:Y:S01]  /*3a50*/  LDS R29, [R20] ;  /* 0x00000000141d7984 */ /* 0x0007220000000800 */
[----:B------:R-:W-:Y:S01]  /*3a60*/  @P6 IADD3 R21, PT, PT, R21, 0x1, RZ ;  /* 0x0000000115156810 */ /* 0x000fe20007ffe0ff */
[----:B0-----:R-:W-:Y:S01]  /*3a70*/  IMAD R6, R5, 0x10, R6 ;  /* 0x0000001005067824 */ /* 0x001fe200078e0206 */
[----:B------:R-:W-:-:S02]  /*3a80*/  SEL R13, R24, R13, !P1 ;  /* 0x0000000d180d7207 */ /* 0x000fc40004800000 */
[----:B------:R-:W-:Y:S01]  /*3a90*/  IADD3 R22, PT, PT, -R17, RZ, RZ ;  /* 0x000000ff11167210 */ /* 0x000fe20007ffe1ff */
[----:B------:R-:W-:Y:S01]  /*3aa0*/  @!P5 IMAD.MOV R21, RZ, RZ, -R21 ;  /* 0x000000ffff15d224 */ /* 0x000fe200078e0a15 */
[----:B---3--:R-:W-:Y:S01]  /*3ab0*/  SEL R20, R24, R19, !P1 ;  /* 0x0000001318147207 */ /* 0x008fe20004800000 */
[----:B------:R-:W-:-:S03]  /*3ac0*/  IMAD.MOV R18, RZ, RZ, -R13 ;  /* 0x000000ffff127224 */ /* 0x000fc600078e0a0d */
[----:B------:R-:W-:Y:S01]  /*3ad0*/  SEL R21, R11, R21, !P0 ;  /* 0x000000150b157207 */ /* 0x000fe20004000000 */
[C-C-:B------:R-:W-:Y:S02]  /*3ae0*/  IMAD R19, R8.reuse, R17, R9.reuse ;  /* 0x0000001108137224 */ /* 0x140fe400078e0209 */
[----:B------:R-:W-:Y:S02]  /*3af0*/  IMAD.MOV R24, RZ, RZ, -R20 ;  /* 0x000000ffff187224 */ /* 0x000fe400078e0a14 */
[C---:B------:R-:W-:Y:S02]  /*3b00*/  IMAD R17, R8.reuse, R20, R9 ;  /* 0x0000001408117224 */ /* 0x040fe400078e0209 */
[----:B------:R-:W-:Y:S02]  /*3b10*/  IMAD.MOV R25, RZ, RZ, -R21 ;  /* 0x000000ffff197224 */ /* 0x000fe400078e0a15 */
[----:B------:R-:W-:Y:S02]  /*3b20*/  IMAD R20, R7, R22, R14 ;  /* 0x0000001607147224 */ /* 0x000fe400078e020e */
[----:B------:R-:W-:-:S02]  /*3b30*/  IMAD R13, R8, R13, R9 ;  /* 0x0000000d080d7224 */ /* 0x000fc400078e0209 */
[----:B------:R-:W-:Y:S01]  /*3b40*/  IMAD R18, R7, R18, R0 ;  /* 0x0000001207127224 */ /* 0x000fe200078e0200 */
[----:B------:R-:W-:Y:S01]  /*3b50*/  IADD3 R0, PT, PT, R5, R0, R5 ;  /* 0x0000000005007210 */ /* 0x000fe20007ffe005 */
[----:B------:R-:W-:Y:S02]  /*3b60*/  IMAD R22, R7, R24, R16 ;  /* 0x0000001807167224 */ /* 0x000fe400078e0210 */
[----:B------:R-:W-:Y:S01]  /*3b70*/  IMAD R23, R8, R21, R9 ;  /* 0x0000001508177224 */ /* 0x000fe200078e0209 */
[----:B------:R-:W-:Y:S01]  /*3b80*/  IADD3 R0, PT, PT, R5, R0, R5 ;  /* 0x0000000005007210 */ /* 0x000fe20007ffe005 */
[----:B------:R-:W-:Y:S01]  /*3b90*/  IMAD R24, R7, R25, R12 ;  /* 0x0000001907187224 */ /* 0x000fe200078e020c */
[----:B------:R-:W-:Y:S01]  /*3ba0*/  IADD3 R17, PT, PT, R17, R22, RZ ;  /* 0x0000001611117210 */ /* 0x000fe20007ffe0ff */
[----:B------:R-:W-:Y:S01]  /*3bb0*/  IMAD.IADD R13, R13, 0x1, R18 ;  /* 0x000000010d0d7824 */ /* 0x000fe200078e0212 */
[----:B------:R-:W-:Y:S01]  /*3bc0*/  ISETP.GE.U32.AND P1, PT, R0, 0x80, PT ;  /* 0x000000800000780c */ /* 0x000fe20003f26070 */
[----:B------:R-:W-:Y:S01]  /*3bd0*/  IMAD.IADD R21, R19, 0x1, R20 ;  /* 0x0000000113157824 */ /* 0x000fe200078e0214 */
[----:B------:R-:W-:Y:S01]  /*3be0*/  LEA R12, R5, R12, 0x2 ;  /* 0x0000000c050c7211 */ /* 0x000fe200078e10ff */
[----:B------:R-:W-:-:S02]  /*3bf0*/  IMAD.IADD R25, R23, 0x1, R24 ;  /* 0x0000000117197824 */ /* 0x000fc400078e0218 */
[----:B------:R-:W-:-:S04]  /*3c00*/  IMAD.WIDE R18, R13, 0x4, R2 ;  /* 0x000000040d127825 */ /* 0x000fc800078e0202 */
[--C-:B------:R-:W-:Y:S01]  /*3c10*/  IMAD.WIDE R20, R21, 0x4, R2.reuse ;  /* 0x0000000415147825 */ /* 0x100fe200078e0202 */
[----:B-1----:R0:W-:Y:S03]  /*3c20*/  STG.E desc[UR8][R18.64], R15 ;  /* 0x0000000f12007986 */ /* 0x0021e6000c101908 */
[--C-:B------:R-:W-:Y:S01]  /*3c30*/  IMAD.WIDE R22, R17, 0x4, R2.reuse ;  /* 0x0000000411167825 */ /* 0x100fe200078e0202 */
[----:B--2---:R0:W-:Y:S03]  /*3c40*/  STG.E desc[UR8][R20.64], R27 ;  /* 0x0000001b14007986 */ /* 0x0041e6000c101908 */
[----:B------:R-:W-:Y:S01]  /*3c50*/  IMAD.WIDE R24, R25, 0x4, R2 ;  /* 0x0000000419187825 */ /* 0x000fe200078e0202 */
[----:B----4-:R0:W-:Y:S03]  /*3c60*/  STG.E desc[UR8][R22.64], R29 ;  /* 0x0000001d16007986 */ /* 0x0101e6000c101908 */
[C---:B------:R-:W-:Y:S01]  /*3c70*/  IMAD R16, R5.reuse, 0x4, R16 ;  /* 0x0000000405107824 */ /* 0x040fe200078e0210 */
[----:B------:R0:W-:Y:S01]  /*3c80*/  STG.E desc[UR8][R24.64], R31 ;  /* 0x0000001f18007986 */ /* 0x0001e2000c101908 */
[----:B------:R-:W-:Y:S01]  /*3c90*/  IMAD R14, R5, 0x4, R14 ;  /* 0x00000004050e7824 */ /* 0x000fe200078e020e */
[----:B------:R-:W-:Y:S06]  /*3ca0*/  @!P1 BRA `(.L_x_17298) ;  /* 0xfffffff8006c9947 */ /* 0x000fec000383ffff */
[----:B------:R-:W-:Y:S05]  /*3cb0*/  EXIT ;  /* 0x000000000000794d */ /* 0x000fea0003800000 */
.L_x_17263:
[----:B------:R-:W-:Y:S01]  /*3cc0*/  BSSY B0, `(.L_x_17299) ;  /* 0x0000006000007945 */ /* 0x000fe20003800000 */
[----:B------:R-:W-:Y:S02]  /*3cd0*/  IMAD.MOV.U32 R58, RZ, RZ, R61 ;  /* 0x000000ffff3a7224 */ /* 0x000fe400078e003d */
[----:B------:R-:W-:-:S07]  /*3ce0*/  IMAD.MOV.U32 R56, RZ, RZ, -0x1 ;  /* 0xffffffffff387424 */ /* 0x000fce00078e00ff */
[----:B01-3--:R-:W-:Y:S05]  /*3cf0*/  WARPSYNC.COLLECTIVE R56, `(.L_x_17300) ;  /* 0x0000000038087348 */ /* 0x00bfea0003c00000 */
[----:B0-----:R0:W2:Y:S02]  /*3d00*/  SHFL.IDX P0, R56, R67, R58, R2 ;  /* 0x0000003a43387389 */ /* 0x0010a40000000002 */
[----:B0123--:R-:W-:Y:S05]  /*3d10*/  ENDCOLLECTIVE ;  /* 0x000000000000791b */ /* 0x00ffea0003800000 */
.L_x_17300:
[----:B------:R-:W-:Y:S05]  /*3d20*/  BSYNC B0 ;  /* 0x0000000000007941 */ /* 0x000fea0003800000 */
.L_x_17299:
[----:B------:R-:W-:Y:S05]  /*3d30*/  BRA `(.L_x_17301) ;  /* 0xffffffe800187947 */ /* 0x000fea000383ffff */
.L_x_17265:
[----:B------:R-:W-:Y:S01]  /*3d40*/  BSSY B0, `(.L_x_17302) ;  /* 0x0000006000007945 */ /* 0x000fe20003800000 */
[----:B------:R-:W-:Y:S01]  /*3d50*/  MOV R58, R29 ;  /* 0x0000001d003a7202 */ /* 0x000fe20000000f00 */
[----:B------:R-:W-:-:S07]  /*3d60*/  IMAD.MOV.U32 R56, RZ, RZ, -0x1 ;  /* 0xffffffffff387424 */ /* 0x000fce00078e00ff */
[----:B01-3--:R-:W-:Y:S05]  /*3d70*/  WARPSYNC.COLLECTIVE R56, `(.L_x_17303) ;  /* 0x0000000038087348 */ /* 0x00bfea0003c00000 */
[----:B0-----:R0:W2:Y:S02]  /*3d80*/  SHFL.IDX P0, R56, R67, R58, R2 ;  /* 0x0000003a43387389 */ /* 0x0010a40000000002 */
[----:B0123--:R-:W-:Y:S05]  /*3d90*/  ENDCOLLECTIVE ;  /* 0x000000000000791b */ /* 0x00ffea0003800000 */
.L_x_17303:
[----:B------:R-:W-:Y:S05]  /*3da0*/  BSYNC B0 ;  /* 0x0000000000007941 */ /* 0x000fea0003800000 */
.L_x_17302:
[----:B------:R-:W-:Y:S05]  /*3db0*/  BRA `(.L_x_17304) ;  /* 0xffffffe800107947 */ /* 0x000fea000383ffff */
.L_x_17267:
[----:B------:R-:W-:Y:S01]  /*3dc0*/  BSSY B0, `(.L_x_17305) ;  /* 0x0000006000007945 */ /* 0x000fe20003800000 */
[----:B------:R-:W-:Y:S02]  /*3dd0*/  IMAD.MOV.U32 R58, RZ, RZ, R30 ;  /* 0x000000ffff3a7224 */ /* 0x000fe400078e001e */
[----:B------:R-:W-:-:S07]  /*3de0*/  IMAD.MOV.U32 R56, RZ, RZ, -0x1 ;  /* 0xffffffffff387424 */ /* 0x000fce00078e00ff */
[----:B01-3--:R-:W-:Y:S05]  /*3df0*/  WARPSYNC.COLLECTIVE R56, `(.L_x_17306) ;  /* 0x0000000038087348 */ /* 0x00bfea0003c00000 */
[----:B0-----:R0:W2:Y:S02]  /*3e00*/  SHFL.IDX P0, R56, R67, R58, R2 ;  /* 0x0000003a43387389 */ /* 0x0010a40000000002 */
[----:B0123--:R-:W-:Y:S05]  /*3e10*/  ENDCOLLECTIVE ;  /* 0x000000000000791b */ /* 0x00ffea0003800000 */
.L_x_17306:
[----:B------:R-:W-:Y:S05]  /*3e20*/  BSYNC B0 ;  /* 0x0000000000007941 */ /* 0x000fea0003800000 */
.L_x_17305:
[----:B------:R-:W-:Y:S05]  /*3e30*/  BRA `(.L_x_17307) ;  /* 0xffffffe800087947 */ /* 0x000fea000383ffff */
.L_x_17269:
[----:B------:R-:W-:Y:S01]  /*3e40*/  BSSY B0, `(.L_x_17308) ;  /* 0x0000006000007945 */ /* 0x000fe20003800000 */
[----:B------:R-:W-:Y:S01]  /*3e50*/  MOV R58, R31 ;  /* 0x0000001f003a7202 */ /* 0x000fe20000000f00 */
[----:B------:R-:W-:-:S07]  /*3e60*/  IMAD.MOV.U32 R56, RZ, RZ, -0x1 ;  /* 0xffffffffff387424 */ /* 0x000fce00078e00ff */
[----:B01-3--:R-:W-:Y:S05]  /*3e70*/  WARPSYNC.COLLECTIVE R56, `(.L_x_17309) ;  /* 0x0000000038087348 */ /* 0x00bfea0003c00000 */
[----:B0-----:R0:W2:Y:S02]  /*3e80*/  SHFL.IDX P0, R56, R67, R58, R2 ;  /* 0x0000003a43387389 */ /* 0x0010a40000000002 */
[----:B0123--:R-:W-:Y:S05]  /*3e90*/  ENDCOLLECTIVE ;  /* 0x000000000000791b */ /* 0x00ffea0003800000 */
.L_x_17309:
[----:B------:R-:W-:Y:S05]  /*3ea0*/  BSYNC B0 ;  /* 0x0000000000007941 */ /* 0x000fea0003800000 */
.L_x_17308:
[----:B------:R-:W-:Y:S05]  /*3eb0*/  BRA `(.L_x_17310) ;  /* 0xffffffe800007947 */ /* 0x000fea000383ffff */
.L_x_17271:
[----:B------:R-:W-:Y:S01]  /*3ec0*/  BSSY B0, `(.L_x_17311) ;  /* 0x0000006000007945 */ /* 0x000fe20003800000 */
[----:B------:R-:W-:Y:S02]  /*3ed0*/  IMAD.MOV.U32 R58, RZ, RZ, R32 ;  /* 0x000000ffff3a7224 */ /* 0x000fe400078e0020 */
[----:B------:R-:W-:-:S07]  /*3ee0*/  IMAD.MOV.U32 R56, RZ, RZ, -0x1 ;  /* 0xffffffffff387424 */ /* 0x000fce00078e00ff */
[----:B01-3--:R-:W-:Y:S05]  /*3ef0*/  WARPSYNC.COLLECTIVE R56, `(.L_x_17312) ;  /* 0x0000000038087348 */ /* 0x00bfea0003c00000 */
[----:B0-----:R0:W2:Y:S02]  /*3f00*/  SHFL.IDX P0, R56, R67, R58, R2 ;  /* 0x0000003a43387389 */ /* 0x0010a40000000002 */
[----:B0123--:R-:W-:Y:S05]  /*3f10*/  ENDCOLLECTIVE ;  /* 0x000000000000791b */ /* 0x00ffea0003800000 */
.L_x_17312:
[----:B------:R-:W-:Y:S05]  /*3f20*/  BSYNC B0 ;  /* 0x0000000000007941 */ /* 0x000fea0003800000 */
.L_x_17311:
[----:B------:R-:W-:Y:S05]  /*3f30*/  BRA `(.L_x_17313) ;  /* 0xffffffe400f87947 */ /* 0x000fea000383ffff */
.L_x_17273:
[----:B------:R-:W-:Y:S01]  /*3f40*/  BSSY B0, `(.L_x_17314) ;  /* 0x0000006000007945 */ /* 0x000fe20003800000 */
[----:B------:R-:W-:Y:S01]  /*3f50*/  MOV R58, R33 ;  /* 0x00000021003a7202 */ /* 0x000fe20000000f00 */
[----:B------:R-:W-:-:S07]  /*3f60*/  IMAD.MOV.U32 R56, RZ, RZ, -0x1 ;  /* 0xffffffffff387424 */ /* 0x000fce00078e00ff */
[----:B01-3--:R-:W-:Y:S05]  /*3f70*/  WARPSYNC.COLLECTIVE R56, `(.L_x_17315) ;  /* 0x0000000038087348 */ /* 0x00bfea0003c00000 */
[----:B0-----:R0:W2:Y:S02]  /*3f80*/  SHFL.IDX P0, R56, R67, R58, R2 ;  /* 0x0000003a43387389 */ /* 0x0010a40000000002 */
[----:B0123--:R-:W-:Y:S05]  /*3f90*/  ENDCOLLECTIVE ;  /* 0x000000000000791b */ /* 0x00ffea0003800000 */
.L_x_17315:
[----:B------:R-:W-:Y:S05]  /*3fa0*/  BSYNC B0 ;  /* 0x0000000000007941 */ /* 0x000fea0003800000 */
.L_x_17314:
[----:B------:R-:W-:Y:S05]  /*3fb0*/  BRA `(.L_x_17316) ;  /* 0xffffffe400f07947 */ /* 0x000fea000383ffff */
.L_x_17275:
[----:B------:R-:W-:Y:S01]  /*3fc0*/  BSSY B0, `(.L_x_17317) ;  /* 0x0000006000007945 */ /* 0x000fe20003800000 */
[----:B------:R-:W-:Y:S02]  /*3fd0*/  IMAD.MOV.U32 R58, RZ, RZ, R34 ;  /* 0x000000ffff3a7224 */ /* 0x000fe400078e0022 */
[----:B------:R-:W-:-:S07]  /*3fe0*/  IMAD.MOV.U32 R56, RZ, RZ, -0x1 ;  /* 0xffffffffff387424 */ /* 0x000fce00078e00ff */
[----:B01-3--:R-:W-:Y:S05]  /*3ff0*/  WARPSYNC.COLLECTIVE R56, `(.L_x_17318) ;  /* 0x0000000038087348 */ /* 0x00bfea0003c00000 */
[----:B0-----:R0:W2:Y:S02]  /*4000*/  SHFL.IDX P0, R56, R67, R58, R2 ;  /* 0x0000003a43387389 */ /* 0x0010a40000000002 */
[----:B0123--:R-:W-:Y:S05]  /*4010*/  ENDCOLLECTIVE ;  /* 0x000000000000791b */ /* 0x00ffea0003800000 */
.L_x_17318:
[----:B------:R-:W-:Y:S05]  /*4020*/  BSYNC B0 ;  /* 0x0000000000007941 */ /* 0x000fea0003800000 */
.L_x_17317:
[----:B------:R-:W-:Y:S05]  /*4030*/  BRA `(.L_x_17319) ;  /* 0xffffffe400e87947 */ /* 0x000fea000383ffff */
.L_x_17277:
[----:B------:R-:W-:Y:S01]  /*4040*/  BSSY B0, `(.L_x_17320) ;  /* 0x0000006000007945 */ /* 0x000fe20003800000 */
[----:B------:R-:W-:Y:S01]  /*4050*/  MOV R58, R35 ;  /* 0x00000023003a7202 */ /* 0x000fe20000000f00 */
[----:B------:R-:W-:-:S07]  /*4060*/  IMAD.MOV.U32 R56, RZ, RZ, -0x1 ;  /* 0xffffffffff387424 */ /* 0x000fce00078e00ff */
[----:B01-3--:R-:W-:Y:S05]  /*4070*/  WARPSYNC.COLLECTIVE R56, `(.L_x_17321) ;  /* 0x0000000038087348 */ /* 0x00bfea0003c00000 */
[----:B0-----:R0:W2:Y:S02]  /*4080*/  SHFL.IDX P0, R56, R67, R58, R2 ;  /* 0x0000003a43387389 */ /* 0x0010a40000000002 */
[----:B0123--:R-:W-:Y:S05]  /*4090*/  ENDCOLLECTIVE ;  /* 0x000000000000791b */ /* 0x00ffea0003800000 */
.L_x_17321:
[----:B------:R-:W-:Y:S05]  /*40a0*/  BSYNC B0 ;  /* 0x0000000000007941 */ /* 0x000fea0003800000 */
.L_x_17320:
[----:B------:R-:W-:Y:S05]  /*40b0*/  BRA `(.L_x_17322) ;  /* 0xffffffe400e07947 */ /* 0x000fea000383ffff */
.L_x_17279:
[----:B------:R-:W-:Y:S01]  /*40c0*/  BSSY B0, `(.L_x_17323) ;  /* 0x0000006000007945 */ /* 0x000fe20003800000 */
[----:B------:R-:W-:Y:S02]  /*40d0*/  IMAD.MOV.U32 R58, RZ, RZ, R36 ;  /* 0x000000ffff3a7224 */ /* 0x000fe400078e0024 */
[----:B------:R-:W-:-:S07]  /*40e0*/  IMAD.MOV.U32 R56, RZ, RZ, -0x1 ;  /* 0xffffffffff387424 */ /* 0x000fce00078e00ff */
[----:B01-3--:R-:W-:Y:S05]  /*40f0*/  WARPSYNC.COLLECTIVE R56, `(.L_x_17324) ;  /* 0x0000000038087348 */ /* 0x00bfea0003c00000 */
[----:B0-----:R0:W2:Y:S02]  /*4100*/  SHFL.IDX P0, R56, R67, R58, R2 ;  /* 0x0000003a43387389 */ /* 0x0010a40000000002 */
[----:B0123--:R-:W-:Y:S05]  /*4110*/  ENDCOLLECTIVE ;  /* 0x000000000000791b */ /* 0x00ffea0003800000 */
.L_x_17324:
[----:B------:R-:W-:Y:S05]  /*4120*/  BSYNC B0 ;  /* 0x0000000000007941 */ /* 0x000fea0003800000 */
.L_x_17323:
[----:B------:R-:W-:Y:S05]  /*4130*/  BRA `(.L_x_17325) ;  /* 0xffffffe400d87947 */ /* 0x000fea000383ffff */
.L_x_17281:
[----:B------:R-:W-:Y:S01]  /*4140*/  BSSY B0, `(.L_x_17326) ;  /* 0x0000006000007945 */ /* 0x000fe20003800000 */
[----:B------:R-:W-:Y:S01]  /*4150*/  MOV R58, R37 ;  /* 0x00000025003a7202 */ /* 0x000fe20000000f00 */
[----:B------:R-:W-:-:S07]  /*4160*/  IMAD.MOV.U32 R56, RZ, RZ, -0x1 ;  /* 0xffffffffff387424 */ /* 0x000fce00078e00ff */
[----:B01-3--:R-:W-:Y:S05]  /*4170*/  WARPSYNC.COLLECTIVE R56, `(.L_x_17327) ;  /* 0x0000000038087348 */ /* 0x00bfea0003c00000 */
[----:B0-----:R0:W2:Y:S02]  /*4180*/  SHFL.IDX P0, R56, R67, R58, R2 ;  /* 0x0000003a43387389 */ /* 0x0010a40000000002 */
[----:B0123--:R-:W-:Y:S05]  /*4190*/  ENDCOLLECTIVE ;  /* 0x000000000000791b */ /* 0x00ffea0003800000 */
.L_x_17327:
[----:B------:R-:W-:Y:S05]  /*41a0*/  BSYNC B0 ;  /* 0x0000000000007941 */ /* 0x000fea0003800000 */
.L_x_17326:
[----:B------:R-:W-:Y:S05]  /*41b0*/  BRA `(.L_x_17328) ;  /* 0xffffffe400d07947 */ /* 0x000fea000383ffff */
.L_x_17283:
[----:B------:R-:W-:Y:S01]  /*41c0*/  BSSY B0, `(.L_x_17329) ;  /* 0x0000006000007945 */ /* 0x000fe20003800000 */
[----:B------:R-:W-:Y:S02]  /*41d0*/  IMAD.MOV.U32 R58, RZ, RZ, R49 ;  /* 0x000000ffff3a7224 */ /* 0x000fe400078e0031 */
[----:B------:R-:W-:-:S07]  /*41e0*/  IMAD.MOV.U32 R56, RZ, RZ, -0x1 ;  /* 0xffffffffff387424 */ /* 0x000fce00078e00ff */
[----:B01-3--:R-:W-:Y:S05]  /*41f0*/  WARPSYNC.COLLECTIVE R56, `(.L_x_17330) ;  /* 0x0000000038087348 */ /* 0x00bfea0003c00000 */
[----:B0-----:R0:W2:Y:S02]  /*4200*/  SHFL.IDX P0, R56, R67, R58, R2 ;  /* 0x0000003a43387389 */ /* 0x0010a40000000002 */
[----:B0123--:R-:W-:Y:S05]  /*4210*/  ENDCOLLECTIVE ;  /* 0x000000000000791b */ /* 0x00ffea0003800000 */
.L_x_17330:
[----:B------:R-:W-:Y:S05]  /*4220*/  BSYNC B0 ;  /* 0x0000000000007941 */ /* 0x000fea0003800000 */
.L_x_17329:
[----:B------:R-:W-:Y:S05]  /*4230*/  BRA `(.L_x_17331) ;  /* 0xffffffe400c87947 */ /* 0x000fea000383ffff */
.L_x_17285:
[----:B------:R-:W-:Y:S01]  /*4240*/  BSSY B0, `(.L_x_17332) ;  /* 0x0000006000007945 */ /* 0x000fe20003800000 */
[----:B------:R-:W-:Y:S01]  /*4250*/  MOV R58, R47 ;  /* 0x0000002f003a7202 */ /* 0x000fe20000000f00 */
[----:B------:R-:W-:-:S07]  /*4260*/  IMAD.MOV.U32 R56, RZ, RZ, -0x1 ;  /* 0xffffffffff387424 */ /* 0x000fce00078e00ff */
[----:B01-3--:R-:W-:Y:S05]  /*4270*/  WARPSYNC.COLLECTIVE R56, `(.L_x_17333) ;  /* 0x0000000038087348 */ /* 0x00bfea0003c00000 */
[----:B0-----:R0:W2:Y:S02]  /*4280*/  SHFL.IDX P0, R56, R67, R58, R2 ;  /* 0x0000003a43387389 */ /* 0x0010a40000000002 */
[----:B0123--:R-:W-:Y:S05]  /*4290*/  ENDCOLLECTIVE ;  /* 0x000000000000791b */ /* 0x00ffea0003800000 */
.L_x_17333:
[----:B------:R-:W-:Y:S05]  /*42a0*/  BSYNC B0 ;  /* 0x0000000000007941 */ /* 0x000fea0003800000 */
.L_x_17332:
[----:B------:R-:W-:Y:S05]  /*42b0*/  BRA `(.L_x_17334) ;  /* 0xffffffe400c07947 */ /* 0x000fea000383ffff */
.L_x_17287:
[----:B------:R-:W-:Y:S01]  /*42c0*/  BSSY B0, `(.L_x_17335) ;  /* 0x0000006000007945 */ /* 0x000fe20003800000 */
[----:B------:R-:W-:Y:S02]  /*42d0*/  IMAD.MOV.U32 R58, RZ, RZ, R45 ;  /* 0x000000ffff3a7224 */ /* 0x000fe400078e002d */
[----:B------:R-:W-:-:S07]  /*42e0*/  IMAD.MOV.U32 R56, RZ, RZ, -0x1 ;  /* 0xffffffffff387424 */ /* 0x000fce00078e00ff */
[----:B01-3--:R-:W-:Y:S05]  /*42f0*/  WARPSYNC.COLLECTIVE R56, `(.L_x_17336) ;  /* 0x0000000038087348 */ /* 0x00bfea0003c00000 */
[----:B0-----:R0:W2:Y:S02]  /*4300*/  SHFL.IDX P0, R56, R67, R58, R2 ;  /* 0x0000003a43387389 */ /* 0x0010a40000000002 */
[----:B0123--:R-:W-:Y:S05]  /*4310*/  ENDCOLLECTIVE ;  /* 0x000000000000791b */ /* 0x00ffea0003800000 */
.L_x_17336:
[----:B------:R-:W-:Y:S05]  /*4320*/  BSYNC B0 ;  /* 0x0000000000007941 */ /* 0x000fea0003800000 */
.L_x_17335:
[----:B------:R-:W-:Y:S05]  /*4330*/  BRA `(.L_x_17337) ;  /* 0xffffffe400b87947 */ /* 0x000fea000383ffff */
.L_x_17289:
[----:B------:R-:W-:Y:S01]  /*4340*/  BSSY B0, `(.L_x_17338) ;  /* 0x0000006000007945 */ /* 0x000fe20003800000 */
[----:B------:R-:W-:Y:S01]  /*4350*/  MOV R58, R43 ;  /* 0x0000002b003a7202 */ /* 0x000fe20000000f00 */
[----:B------:R-:W-:-:S07]  /*4360*/  IMAD.MOV.U32 R56, RZ, RZ, -0x1 ;  /* 0xffffffffff387424 */ /* 0x000fce00078e00ff */
[----:B01-3--:R-:W-:Y:S05]  /*4370*/  WARPSYNC.COLLECTIVE R56, `(.L_x_17339) ;  /* 0x0000000038087348 */ /* 0x00bfea0003c00000 */
[----:B0-----:R0:W2:Y:S02]  /*4380*/  SHFL.IDX P0, R56, R67, R58, R2 ;  /* 0x0000003a43387389 */ /* 0x0010a40000000002 */
[----:B0123--:R-:W-:Y:S05]  /*4390*/  ENDCOLLECTIVE ;  /* 0x000000000000791b */ /* 0x00ffea0003800000 */
.L_x_17339:
[----:B------:R-:W-:Y:S05]  /*43a0*/  BSYNC B0 ;  /* 0x0000000000007941 */ /* 0x000fea0003800000 */
.L_x_17338:
[----:B------:R-:W-:Y:S05]  /*43b0*/  BRA `(.L_x_17340) ;  /* 0xffffffe400b07947 */ /* 0x000fea000383ffff */
.L_x_17291:
[----:B------:R-:W-:Y:S01]  /*43c0*/  BSSY B0, `(.L_x_17341) ;  /* 0x0000006000007945 */ /* 0x000fe20003800000 */
[----:B------:R-:W-:Y:S02]  /*43d0*/  IMAD.MOV.U32 R58, RZ, RZ, R41 ;  /* 0x000000ffff3a7224 */ /* 0x000fe400078e0029 */
[----:B------:R-:W-:-:S07]  /*43e0*/  IMAD.MOV.U32 R56, RZ, RZ, -0x1 ;  /* 0xffffffffff387424 */ /* 0x000fce00078e00ff */
[----:B01-3--:R-:W-:Y:S05]  /*43f0*/  WARPSYNC.COLLECTIVE R56, `(.L_x_17342) ;  /* 0x0000000038087348 */ /* 0x00bfea0003c00000 */
[----:B0-----:R0:W2:Y:S02]  /*4400*/  SHFL.IDX P0, R56, R67, R58, R2 ;  /* 0x0000003a43387389 */ /* 0x0010a40000000002 */
[----:B0123--:R-:W-:Y:S05]  /*4410*/  ENDCOLLECTIVE ;  /* 0x000000000000791b */ /* 0x00ffea0003800000 */
.L_x_17342:
[----:B------:R-:W-:Y:S05]  /*4420*/  BSYNC B0 ;  /* 0x0000000000007941 */ /* 0x000fea0003800000 */
.L_x_17341:
[----:B------:R-:W-:Y:S05]  /*4430*/  BRA `(.L_x_17343) ;  /* 0xffffffe400a87947 */ /* 0x000fea000383ffff */
.L_x_17293:
[----:B------:R-:W-:Y:S01]  /*4440*/  BSSY B0, `(.L_x_17344) ;  /* 0x0000006000007945 */ /* 0x000fe20003800000 */
[----:B------:R-:W-:Y:S01]  /*4450*/  MOV R58, R3 ;  /* 0x00000003003a7202 */ /* 0x000fe20000000f00 */
[----:B------:R-:W-:-:S07]  /*4460*/  IMAD.MOV.U32 R56, RZ, RZ, -0x1 ;  /* 0xffffffffff387424 */ /* 0x000fce00078e00ff */
[----:B01-3--:R-:W-:Y:S05]  /*4470*/  WARPSYNC.COLLECTIVE R56, `(.L_x_17345) ;  /* 0x0000000038087348 */ /* 0x00bfea0003c00000 */
[----:B0-----:R0:W2:Y:S02]  /*4480*/  SHFL.IDX P0, R56, R67, R58, R2 ;  /* 0x0000003a43387389 */ /* 0x0010a40000000002 */
[----:B0123--:R-:W-:Y:S05]  /*4490*/  ENDCOLLECTIVE ;  /* 0x000000000000791b */ /* 0x00ffea0003800000 */
.L_x_17345:
[----:B------:R-:W-:Y:S05]  /*44a0*/  BSYNC B0 ;  /* 0x0000000000007941 */ /* 0x000fea0003800000 */
.L_x_17344:
[----:B------:R-:W-:Y:S01]  /*44b0*/  IMAD.MOV.U32 R67, RZ, RZ, R56 ;  /* 0x000000ffff437224 */ /* 0x000fe200078e0038 */
[----:B------:R-:W-:Y:S06]  /*44c0*/  BRA `(.L_x_17346) ;  /* 0xffffffe4009c7947 */ /* 0x000fec000383ffff */
.L_x_17347:
        /* <DEDUP_REMOVED lines=11> */
.L_x_20643:


//--------------------- .text._Z9cuda_gemmIiLi128ELi1ELi1ELi128ELi8ELi8ELi1EEviiiPT_S1_S1_ii --------------------------
	.section	.text._Z9cuda_gemmIiLi128ELi1ELi1ELi128ELi8ELi8ELi1EEviiiPT_S1_S1_ii,"ax",@progbits
	.align	128
        .global         _Z9cuda_gemmIiLi128ELi1ELi1ELi128ELi8ELi8ELi1EEviiiPT_S1_S1_ii
        .type           _Z9cuda_gemmIiLi128ELi1ELi1ELi128ELi8ELi8ELi1EEviiiPT_S1_S1_ii,@function
        .size           _Z9cuda_gemmIiLi128ELi1ELi1ELi128ELi8ELi8ELi1EEviiiPT_S1_S1_ii,(.L_x_20644 - _Z9cuda_gemmIiLi128ELi1ELi1ELi128ELi8ELi8ELi1EEviiiPT_S1_S1_ii)
        .other          _Z9cuda_gemmIiLi128ELi1ELi1ELi128ELi8ELi8ELi1EEviiiPT_S1_S1_ii,@"STO_CUDA_ENTRY STV_DEFAULT"
_Z9cuda_gemmIiLi128ELi1ELi1ELi128ELi8ELi8ELi1EEviiiPT_S1_S1_ii:
.text._Z9cuda_gemmIiLi128ELi1ELi1ELi128ELi8ELi8ELi1EEviiiPT_S1_S1_ii:
        /* <DEDUP_REMOVED lines=46> */
.L_x_17352:
        /* <DEDUP_REMOVED lines=12> */
.L_x_17351:
[----:B------:R-:W-:Y:S05]  /*03a0*/  BSYNC.RECONVERGENT B1 ;  /* 0x0000000000017941 */ /* 0x000fea0003800200 */
.L_x_17350:
        /* <DEDUP_REMOVED lines=8> */
.L_x_17353:
        /* <DEDUP_REMOVED lines=39> */
.L_x_17349:
[----:B------:R-:W-:Y:S05]  /*06a0*/  BSYNC.RECONVERGENT B0 ;  /* 0x0000000000007941 */ /* 0x000fea0003800200 */
.L_x_17348:
[----:B0-----:R-:W0:Y:S01]  /*06b0*/  S2R R6, SR_CTAID.Y ;  /* 0x0000000000067919 */ /* 0x001e220000002600 */
[----:B------:R-:W1:Y:S01]  /*06c0*/  LDC R24, c[0x0][0x360] ;  /* 0x0000d800ff187b82 */ /* 0x000e620000000800 */
[----:B------:R-:W0:Y:S02]  /*06d0*/  LDCU UR4, c[0x0][0x374] ;  /* 0x00006e80ff0477ac */ /* 0x000e240008000800 */
[----:B0-----:R-:W-:-:S13]  /*06e0*/  ISETP.GE.U32.AND P0, PT, R6, UR4, PT ;  /* 0x0000000406007c0c */ /* 0x001fda000bf06070 */
[----:B------:R-:W-:Y:S05]  /*06f0*/  @P0 EXIT ;  /* 0x000000000000094d */ /* 0x000fea0003800000 */
[----:B-12---:R-:W0:Y:S01]  /*0700*/  I2F.U32.RP R4, R24 ;  /* 0x0000001800047306 */ /* 0x006e220000209000 */
[----:B------:R-:W-:Y:S01]  /*0710*/  IMAD.IADD R0, R25, 0x1, R24 ;  /* 0x0000000119007824 */ /* 0x000fe200078e0218 */
[----:B------:R-:W-:Y:S01]  /*0720*/  ISETP.NE.U32.AND P2, PT, R24, RZ, PT ;  /* 0x000000ff1800720c */ /* 0x000fe20003f45070 */
[----:B------:R-:W-:Y:S01]  /*0730*/  BSSY.RECONVERGENT B0, `(.L_x_17354) ;  /* 0x0000030000007945 */ /* 0x000fe20003800200 */
[----:B------:R-:W-:Y:S02]  /*0740*/  MOV R13, R25 ;  /* 0x00000019000d7202 */ /* 0x000fe40000000f00 */
[C---:B------:R-:W-:Y:S02]  /*0750*/  ISETP.GE.U32.AND P0, PT, R0.reuse, 0x80, PT ;  /* 0x000000800000780c */ /* 0x040fe40003f06070 */
[----:B------:R-:W-:Y:S02]  /*0760*/  VIMNMX.U32 R5, PT, PT, R0, 0x80, !PT ;  /* 0x0000008000057848 */ /* 0x000fe40007fe0000 */
[----:B------:R-:W-:-:S04]  /*0770*/  SEL R28, RZ, 0x1, P0 ;  /* 0x00000001ff1c7807 */ /* 0x000fc80000000000 */
[----:B------:R-:W-:Y:S01]  /*0780*/  IADD3 R5, PT, PT, R5, -R0, -R28 ;  /* 0x8000000005057210 */ /* 0x000fe20007ffe81c */
[----:B0-----:R-:W0:Y:S02]  /*0790*/  MUFU.RCP R4, R4 ;  /* 0x0000000400047308 */ /* 0x001e240000001000 */
[----:B0-----:R-:W-:-:S06]  /*07a0*/  VIADD R2, R4, 0xffffffe ;  /* 0x0ffffffe04027836 */ /* 0x001fcc0000000000 */
[----:B------:R0:W1:Y:S02]  /*07b0*/  F2I.FTZ.U32.TRUNC.NTZ R3, R2 ;  /* 0x0000000200037305 */ /* 0x000064000021f000 */
[----:B0-----:R-:W-:Y:S01]  /*07c0*/  IMAD.MOV.U32 R2, RZ, RZ, RZ ;  /* 0x000000ffff027224 */ /* 0x001fe200078e00ff */
[----:B-1----:R-:W-:-:S05]  /*07d0*/  IADD3 R7, PT, PT, RZ, -R3, RZ ;  /* 0x80000003ff077210 */ /* 0x002fca0007ffe0ff */
        /* <DEDUP_REMOVED lines=14> */
[C---:B------:R-:W-:Y:S02]  /*08c0*/  ISETP.GE.U32.AND P1, PT, R28.reuse, 0x3, PT ;  /* 0x000000031c00780c */ /* 0x040fe40003f26070 */
[C---:B------:R-:W-:Y:S02]  /*08d0*/  ISETP.NE.AND P0, PT, R29.reuse, 0x3, PT ;  /* 0x000000031d00780c */ /* 0x040fe40003f05270 */
[----:B------:R-:W-:Y:S02]  /*08e0*/  ISETP.GE.U32.AND P3, PT, R28, 0x3, PT ;  /* 0x000000031c00780c */ /* 0x000fe40003f66070 */
[----:B------:R-:W-:Y:S02]  /*08f0*/  ISETP.NE.AND P2, PT, R29, 0x3, PT ;  /* 0x000000031d00780c */ /* 0x000fe40003f45270 */
[----:B------:R-:W-:-:S07]  /*0900*/  LOP3.LUT R23, R23, 0x3, RZ, 0xc0, !PT ;  /* 0x0000000317177812 */ /* 0x000fce00078ec0ff */
        /* <DEDUP_REMOVED lines=11> */
.L_x_17356:
[----:B------:R0:W2:Y:S01]  /*09c0*/  LDG.E R4, desc[UR8][R2.64] ;  /* 0x0000000802047981 */ /* 0x0000a2000c1e1900 */
[----:B------:R-:W-:-:S04]  /*09d0*/  IADD3 R0, PT, PT, R0, 0x1, RZ ;  /* 0x0000000100007810 */ /* 0x000fc80007ffe0ff */
[----:B------:R-:W-:Y:S01]  /*09e0*/  ISETP.NE.AND P0, PT, R0, RZ, PT ;  /* 0x000000ff0000720c */ /* 0x000fe20003f05270 */
[C---:B0-----:R-:W-:Y:S01]  /*09f0*/  IMAD.WIDE.U32 R2, R24.reuse, 0x4, R2 ;  /* 0x0000000418027825 */ /* 0x041fe200078e0002 */
[----:B--2---:R0:W-:Y:S03]  /*0a00*/  STS [R5], R4 ;  /* 0x0000000405007388 */ /* 0x0041e60000000800 */
[----:B0-----:R-:W-:-:S08]  /*0a10*/  IMAD R5, R24, 0x4, R5 ;  /* 0x0000000418057824 */ /* 0x001fd000078e0205 */
[----:B------:R-:W-:Y:S05]  /*0a20*/  @P0 BRA `(.L_x_17356) ;  /* 0xfffffffc00e40947 */ /* 0x000fea000383ffff */
.L_x_17355:
[----:B------:R-:W-:Y:S05]  /*0a30*/  BSYNC.RECONVERGENT B0 ;  /* 0x0000000000007941 */ /* 0x000fea0003800200 */
.L_x_17354:
        /* <DEDUP_REMOVED lines=10> */
[C-C-:B------:R-:W-:Y:S01]  /*0ae0*/  IMAD R21, R24.reuse, 0x2, R17.reuse ;  /* 0x0000000218157824 */ /* 0x140fe200078e0211 */
[----:B------:R-:W-:Y:S01]  /*0af0*/  IADD3 R19, PT, PT, R17, R24, RZ ;  /* 0x0000001811137210 */ /* 0x000fe20007ffe0ff */
[----:B------:R-:W-:-:S07]  /*0b00*/  IMAD R27, R24, 0x3, R17 ;  /* 0x00000003181b7824 */ /* 0x000fce00078e0211 */
.L_x_17359:
        /* <DEDUP_REMOVED lines=23> */
.L_x_17358:
[----:B------:R-:W-:Y:S05]  /*0c80*/  BSYNC.RECONVERGENT B0 ;  /* 0x0000000000007941 */ /* 0x000fea0003800200 */
.L_x_17357:
        /* <DEDUP_REMOVED lines=11> */
.L_x_17362:
[----:B------:R-:W-:Y:S01]  /*0d40*/  IADD3 R0, PT, PT, R0, 0x1, RZ ;  /* 0x0000000100007810 */ /* 0x000fe20007ffe0ff */
[----:B------:R0:W-:Y:S03]  /*0d50*/  STS [R5], RZ ;  /* 0x000000ff05007388 */ /* 0x0001e60000000800 */
[----:B------:R-:W-:Y:S01]  /*0d60*/  ISETP.NE.AND P0, PT, R0, RZ, PT ;  /* 0x000000ff0000720c */ /* 0x000fe20003f05270 */
[----:B0-----:R-:W-:-:S12]  /*0d70*/  IMAD R5, R24, 0x4, R5 ;  /* 0x0000000418057824 */ /* 0x001fd800078e0205 */
[----:B------:R-:W-:Y:S05]  /*0d80*/  @P0 BRA `(.L_x_17362) ;  /* 0xfffffffc00ec0947 */ /* 0x000fea000383ffff */
.L_x_17361:
[----:B------:R-:W-:Y:S05]  /*0d90*/  BSYNC.RECONVERGENT B0 ;  /* 0x0000000000007941 */ /* 0x000fea0003800200 */
.L_x_17360:
[----:B------:R-:W-:Y:S04]  /*0da0*/  BSSY.RECONVERGENT B0, `(.L_x_17363) ;  /* 0x0000012000007945 */ /* 0x000fe80003800200 */
[----:B------:R-:W-:Y:S05]  /*0db0*/  @!P3 BRA `(.L_x_17364) ;  /* 0x000000000040b947 */ /* 0x000fea0003800000 */
[----:B------:R-:W0:Y:S01]  /*0dc0*/  S2UR UR5, SR_CgaCtaId ;  /* 0x00000000000579c3 */ /* 0x000e220000008800 */
[----:B------:R-:W-:Y:S02]  /*0dd0*/  UMOV UR4, 0x400 ;  /* 0x0000040000047882 */ /* 0x000fe40000000000 */
[----:B------:R-:W-:-:S04]  /*0de0*/  UIADD3 UR4, UPT, UPT, UR4, 0x380, URZ ;  /* 0x0000038004047890 */ /* 0x000fc8000fffe0ff */
[----:B0-----:R-:W-:-:S06]  /*0df0*/  ULEA UR4, UR5, UR4, 0x18 ;  /* 0x0000000405047291 */ /* 0x001fcc000f8ec0ff */
[----:B------:R-:W-:-:S07]  /*0e00*/  LEA R5, R3, UR4, 0x2 ;  /* 0x0000000403057c11 */ /* 0x000fce000f8e10ff */
.L_x_17365:
[C-C-:B-12---:R-:W-:Y:S01]  /*0e10*/  IMAD R0, R24.reuse, 0x4, R5.reuse ;  /* 0x0000000418007824 */ /* 0x146fe200078e0205 */
        /* <DEDUP_REMOVED lines=10> */
.L_x_17364:
[----:B------:R-:W-:Y:S05]  /*0ec0*/  BSYNC.RECONVERGENT B0 ;  /* 0x0000000000007941 */ /* 0x000fea0003800200 */
.L_x_17363:
[----:B------:R-:W0:Y:S01]  /*0ed0*/  S2UR UR6, SR_CgaCtaId ;  /* 0x00000000000679c3 */ /* 0x000e220000008800 */
[C---:B------:R-:W-:Y:S01]  /*0ee0*/  LOP3.LUT R22, R25.reuse, 0x7, RZ, 0xc0, !PT ;  /* 0x0000000719167812 */ /* 0x040fe200078ec0ff */
[----:B------:R-:W-:Y:S01]  /*0ef0*/  UMOV UR4, 0x400 ;  /* 0x0000040000047882 */ /* 0x000fe20000000000 */
[C---:B------:R-:W-:Y:S01]  /*0f00*/  LOP3.LUT R21, R25.reuse, 0xf, RZ, 0xc0, !PT ;  /* 0x0000000f19157812 */ /* 0x040fe200078ec0ff */
[----:B------:R-:W-:Y:S01]  /*0f10*/  UIADD3 UR5, UPT, UPT, UR4, 0x180, URZ ;  /* 0x0000018004057890 */ /* 0x000fe2000fffe0ff */
[C---:B-12---:R-:W-:Y:S01]  /*0f20*/  SHF.L.U32 R0, R22.reuse, 0x2, RZ ;  /* 0x0000000216007819 */ /* 0x046fe200000006ff */
[C---:B------:R-:W-:Y:S01]  /*0f30*/  VIADD R11, R25.reuse, 0x1 ;  /* 0x00000001190b7836 */ /* 0x040fe20000000000 */
[C---:B------:R-:W-:Y:S01]  /*0f40*/  ISETP.NE.AND P6, PT, R22.reuse, RZ, PT ;  /* 0x000000ff1600720c */ /* 0x040fe20003fc5270 */
[----:B------:R-:W-:Y:S01]  /*0f50*/  VIADD R9, R25, 0x3 ;  /* 0x0000000319097836 */ /* 0x000fe20000000000 */
[C---:B------:R-:W-:Y:S01]  /*0f60*/  ISETP.NE.AND P0, PT, R22.reuse, 0x7, PT ;  /* 0x000000071600780c */ /* 0x040fe20003f05270 */
[----:B------:R-:W-:Y:S01]  /*0f70*/  IMAD R20, R21, 0x20, R0 ;  /* 0x0000002015147824 */ /* 0x000fe200078e0200 */
[----:B------:R-:W-:-:S02]  /*0f80*/  ISETP.GE.U32.AND P1, PT, R22, 0x6, PT ;  /* 0x000000061600780c */ /* 0x000fc40003f26070 */
[C---:B------:R-:W-:Y:S02]  /*0f90*/  ISETP.GE.U32.AND P2, PT, R22.reuse, 0x5, PT ;  /* 0x000000051600780c */ /* 0x040fe40003f46070 */
[C---:B------:R-:W-:Y:S02]  /*0fa0*/  ISETP.GE.U32.AND P3, PT, R22.reuse, 0x4, PT ;  /* 0x000000041600780c */ /* 0x040fe40003f66070 */
[C---:B------:R-:W-:Y:S02]  /*0fb0*/  ISETP.GE.U32.AND P4, PT, R22.reuse, 0x3, PT ;  /* 0x000000031600780c */ /* 0x040fe40003f86070 */
[----:B------:R-:W-:Y:S02]  /*0fc0*/  ISETP.GE.U32.AND P5, PT, R22, 0x2, PT ;  /* 0x000000021600780c */ /* 0x000fe40003fa6070 */
[----:B------:R-:W-:Y:S02]  /*0fd0*/  IADD3 R10, PT, PT, R25, 0x2, RZ ;  /* 0x00000002190a7810 */ /* 0x000fe40007ffe0ff */
[----:B------:R-:W-:Y:S01]  /*0fe0*/  SHF.R.U32.HI R12, RZ, 0x4, R25 ;  /* 0x00000004ff0c7819 */ /* 0x000fe20000011619 */
[----:B0-----:R-:W-:Y:S01]  /*0ff0*/  ULEA UR5, UR6, UR5, 0x18 ;  /* 0x0000000506057291 */ /* 0x001fe2000f8ec0ff */
[----:B------:R-:W-:-:S02]  /*1000*/  LOP3.LUT R11, R11, 0x7, RZ, 0xc0, !PT ;  /* 0x000000070b0b7812 */ /* 0x000fc400078ec0ff */
[----:B------:R-:W-:Y:S02]  /*1010*/  LOP3.LUT R10, R10, 0x7, RZ, 0xc0, !PT ;  /* 0x000000070a0a7812 */ /* 0x000fe400078ec0ff */
[----:B------:R-:W-:Y:S01]  /*1020*/  LOP3.LUT R9, R9, 0x7, RZ, 0xc0, !PT ;  /* 0x0000000709097812 */ /* 0x000fe200078ec0ff */
        /* <DEDUP_REMOVED lines=10> */
[----:B------:R-:W-:Y:S01]  /*10d0*/  @!P2 IADD3 R4, PT, PT, R8, RZ, RZ ;  /* 0x000000ff0804a210 */ /* 0x000fe20007ffe0ff */
[----:B------:R-:W-:-:S02]  /*10e0*/  IMAD.MOV.U32 R5, RZ, RZ, R13 ;  /* 0x000000ffff057224 */ /* 0x000fc400078e000d */
[----:B------:R-:W-:Y:S01]  /*10f0*/  IMAD.MOV.U32 R6, RZ, RZ, R13 ;  /* 0x000000ffff067224 */ /* 0x000fe200078e000d */
[C---:B------:R-:W-:Y:S01]  /*1100*/  @!P6 IADD3 R13, PT, PT, R8.reuse, RZ, RZ ;  /* 0x000000ff080de210 */ /* 0x040fe20007ffe0ff */
[--C-:B------:R-:W-:Y:S01]  /*1110*/  @P0 IMAD.MOV R2, RZ, RZ, R8.reuse ;  /* 0x000000ffff020224 */ /* 0x100fe200078e0208 */
[----:B------:R-:W-:Y:S01]  /*1120*/  @!P4 IADD3 R6, PT, PT, R8, RZ, RZ ;  /* 0x000000ff0806c210 */ /* 0x000fe20007ffe0ff */
[--C-:B------:R-:W-:Y:S01]  /*1130*/  @!P1 IMAD.MOV R3, RZ, RZ, R8.reuse ;  /* 0x000000ffff039224 */ /* 0x100fe200078e0208 */
[----:B------:R1:W2:Y:S01]  /*1140*/  LDS R17, [R4+0xc] ;  /* 0x00000c0004117984 */ /* 0x0002a20000000800 */
[--C-:B------:R-:W-:Y:S02]  /*1150*/  @!P3 IMAD.MOV R5, RZ, RZ, R8.reuse ;  /* 0x000000ffff05b224 */ /* 0x100fe400078e0208 */
[----:B------:R-:W-:Y:S01]  /*1160*/  @!P5 IMAD.MOV R7, RZ, RZ, R8 ;  /* 0x000000ffff07d224 */ /* 0x000fe200078e0208 */
[----:B------:R-:W3:Y:S01]  /*1170*/  LDS R13, [R13+0x1c] ;  /* 0x00001c000d0d7984 */ /* 0x000ee20000000800 */
[----:B------:R-:W-:-:S03]  /*1180*/  IADD3 R8, PT, PT, R25, 0x5, RZ ;  /* 0x0000000519087810 */ /* 0x000fc60007ffe0ff */
[----:B------:R4:W0:Y:S01]  /*1190*/  LDS R19, [R2+0x4] ;  /* 0x0000040002137984 */ /* 0x0008220000000800 */
[----:B------:R-:W-:Y:S02]  /*11a0*/  LOP3.LUT R8, R8, 0x7, RZ, 0xc0, !PT ;  /* 0x0000000708087812 */ /* 0x000fe400078ec0ff */
[----:B-1----:R-:W-:Y:S01]  /*11b0*/  LOP3.LUT R4, R22, 0x4, RZ, 0x3c, !PT ;  /* 0x0000000416047812 */ /* 0x002fe200078e3cff */
[----:B------:R1:W0:Y:S01]  /*11c0*/  LDS R18, [R3+0x8] ;  /* 0x0000080003127984 */ /* 0x0002220000000800 */
[----:B----4-:R-:W-:-:S03]  /*11d0*/  VIADD R2, R25, 0x6 ;  /* 0x0000000619027836 */ /* 0x010fc60000000000 */
[----:B------:R4:W0:Y:S01]  /*11e0*/  LDS R16, [R5+0x10] ;  /* 0x0000100005107984 */ /* 0x0008220000000800 */
[----:B-1----:R-:W-:-:S03]  /*11f0*/  IADD3 R3, PT, PT, R25, -0x1, RZ ;  /* 0xffffffff19037810 */ /* 0x002fc60007ffe0ff */
[----:B------:R1:W0:Y:S04]  /*1200*/  LDS R15, [R6+0x14] ;  /* 0x00001400060f7984 */ /* 0x0002280000000800 */
[----:B------:R5:W0:Y:S01]  /*1210*/  LDS R14, [R7+0x18] ;  /* 0x00001800070e7984 */ /* 0x000a220000000800 */
[----:B----4-:R-:W-:Y:S01]  /*1220*/  VIADD R5, R0, UR4 ;  /* 0x0000000400057c36 */ /* 0x010fe20008000000 */
[----:B-1----:R-:W-:Y:S02]  /*1230*/  LOP3.LUT R6, R3, 0x7, RZ, 0xc0, !PT ;  /* 0x0000000703067812 */ /* 0x002fe400078ec0ff */
[----:B-----5:R-:W-:-:S07]  /*1240*/  LOP3.LUT R7, R2, 0x7, RZ, 0xc0, !PT ;  /* 0x0000000702077812 */ /* 0x020fce00078ec0ff */
.L_x_17367:
        /* <DEDUP_REMOVED lines=16> */
[----:B------:R-:W0:Y:S02]  /*1350*/  SHFL.IDX PT, R0, R26, R7, 0x181f ;  /* 0x00181f071a007589 */ /* 0x000e2400000e0000 */
[----:B0-----:R-:W-:Y:S02]  /*1360*/  IMAD R27, R14, R0, R27 ;  /* 0x000000000e1b7224 */ /* 0x001fe400078e021b */
[----:B------:R0:W1:Y:S05]  /*1370*/  SHFL.IDX PT, R0, R26, R6, 0x181f ;  /* 0x00181f061a007589 */ /* 0x00006a00000e0000 */
.L_x_17381:
[----:B------:R-:W-:Y:S01]  /*1380*/  LEA R2, R12, R21, 0x4 ;  /* 0x000000150c027211 */ /* 0x000fe200078e20ff */
[----:B-1-3--:R-:W-:Y:S01]  /*1390*/  IMAD R0, R13, R0, R27 ;  /* 0x000000000d007224 */ /* 0x00afe200078e021b */
        /* <DEDUP_REMOVED lines=9> */
[----:B------:R-:W-:Y:S01]  /*1430*/  BAR.SYNC.DEFER_BLOCKING 0x0 ;  /* 0x0000000000007b1d */ /* 0x000fe20000010000 */
[----:B------:R-:W-:-:S05]  /*1440*/  ISETP.GE.U32.AND P1, PT, R28, 0x3, PT ;  /* 0x000000031c00780c */ /* 0x000fca0003f26070 */
[----:B------:R-:W-:Y:S04]  /*1450*/  BSSY.RECONVERGENT B0, `(.L_x_17368) ;  /* 0x0000010000007945 */ /* 0x000fe80003800200 */
[----:B------:R-:W-:Y:S05]  /*1460*/  @!P0 BRA `(.L_x_17369) ;  /* 0x0000000000388947 */ /* 0x000fea0003800000 */
[----:B0-----:R-:W0:Y:S01]  /*1470*/  S2R R26, SR_CTAID.Y ;  /* 0x00000000001a7919 */ /* 0x001e220000002600 */
[----:B-1----:R-:W1:Y:S01]  /*1480*/  LDC.64 R2, c[0x0][0x3a0] ;  /* 0x0000e800ff027b82 */ /* 0x002e620000000a00 */
[----:B------:R-:W-:Y:S01]  /*1490*/  LEA R5, R25, UR5, 0x2 ;  /* 0x0000000519057c11 */ /* 0x000fe2000f8e10ff */
[----:B------:R-:W-:Y:S01]  /*14a0*/  IMAD.MOV R0, RZ, RZ, -R23 ;  /* 0x000000ffff007224 */ /* 0x000fe200078e0a17 */
[----:B0-----:R-:W-:Y:S01]  /*14b0*/  LEA R7, R26, R25, 0x7 ;  /* 0x000000191a077211 */ /* 0x001fe200078e38ff */
[----:B------:R-:W-:-:S04]  /*14c0*/  IMAD R25, R23, R24, R25 ;  /* 0x0000001817197224 */ /* 0x000fc800078e0219 */
[----:B-1----:R-:W-:-:S07]  /*14d0*/  IMAD.WIDE.U32 R2, R7, 0x4, R2 ;  /* 0x0000000407027825 */ /* 0x002fce00078e0002 */
.L_x_17370:
[----:B------:R0:W1:Y:S01]  /*14e0*/  LDS R7, [R5] ;  /* 0x0000000005077984 */ /* 0x0000620000000800 */
[----:B------:R-:W-:-:S04]  /*14f0*/  IADD3 R0, PT, PT, R0, 0x1, RZ ;  /* 0x0000000100007810 */ /* 0x000fc80007ffe0ff */
[----:B------:R-:W-:Y:S01]  /*1500*/  ISETP.NE.AND P0, PT, R0, RZ, PT ;  /* 0x000000ff0000720c */ /* 0x000fe20003f05270 */
[C---:B0-----:R-:W-:Y:S01]  /*1510*/  IMAD R5, R24.reuse, 0x4, R5 ;  /* 0x0000000418057824 */ /* 0x041fe200078e0205 */
[----:B-1----:R0:W-:Y:S02]  /*1520*/  STG.E desc[UR8][R2.64], R7 ;  /* 0x0000000702007986 */ /* 0x0021e4000c101908 */
[----:B0-----:R-:W-:-:S09]  /*1530*/  IMAD.WIDE.U32 R2, R24, 0x4, R2 ;  /* 0x0000000418027825 */ /* 0x001fd200078e0002 */
[----:B------:R-:W-:Y:S05]  /*1540*/  @P0 BRA `(.L_x_17370) ;  /* 0xfffffffc00e40947 */ /* 0x000fea000383ffff */
.L_x_17369:
[----:B------:R-:W-:Y:S05]  /*1550*/  BSYNC.RECONVERGENT B0 ;  /* 0x0000000000007941 */ /* 0x000fea0003800200 */
.L_x_17368:
        /* <DEDUP_REMOVED lines=8> */
.L_x_17371:
        /* <DEDUP_REMOVED lines=21> */
.L_x_17366:
[----:B------:R-:W-:Y:S01]  /*1730*/  BSSY B0, `(.L_x_17372) ;  /* 0x0000007000007945 */ /* 0x000fe20003800000 */
[----:B------:R-:W-:Y:S01]  /*1740*/  MOV R3, R22 ;  /* 0x0000001600037202 */ /* 0x000fe20000000f00 */
[----:B------:R-:W-:Y:S01]  /*1750*/  IMAD.MOV.U32 R2, RZ, RZ, 0x181f ;  /* 0x0000181fff027424 */ /* 0x000fe200078e00ff */
[----:B------:R-:W-:-:S07]  /*1760*/  MOV R0, 0xffffffff ;  /* 0xffffffff00007802 */ /* 0x000fce0000000f00 */
[----:B0123--:R-:W-:Y:S05]  /*1770*/  WARPSYNC.COLLECTIVE R0, `(.L_x_17373) ;  /* 0x0000000000087348 */ /* 0x00ffea0003c00000 */
[----:B-1----:R1:W4:Y:S02]  /*1780*/  SHFL.IDX P0, R0, R26, R3, R2 ;  /* 0x000000031a007389 */ /* 0x0023240000000002 */
[----:B01234-:R-:W-:Y:S05]  /*1790*/  ENDCOLLECTIVE ;  /* 0x000000000000791b */ /* 0x01ffea0003800000 */
.L_x_17373:
[----:B------:R-:W-:Y:S05]  /*17a0*/  BSYNC B0 ;  /* 0x0000000000007941 */ /* 0x000fea0003800000 */
.L_x_17372:
        /* <DEDUP_REMOVED lines=8> */
.L_x_17374:
[----:B------:R-:W-:Y:S02]  /*1830*/  IMAD.MOV.U32 R3, RZ, RZ, R10 ;  /* 0x000000ffff037224 */ /* 0x000fe400078e000a */
[----:B------:R-:W-:Y:S01]  /*1840*/  IMAD R27, R19, R0, R27 ;  /* 0x00000000131b7224 */ /* 0x000fe200078e021b */
[----:B------:R-:W-:-:S07]  /*1850*/  MOV R0, 0xffffffff ;  /* 0xffffffff00007802 */ /* 0x000fce0000000f00 */
[----:B------:R-:W-:Y:S05]  /*1860*/  WARPSYNC.COLLECTIVE R0, `(.L_x_17375) ;  /* 0x0000000000087348 */ /* 0x000fea0003c00000 */
[----:B------:R0:W1:Y:S02]  /*1870*/  SHFL.IDX P0, R0, R26, R3, R2 ;  /* 0x000000031a007389 */ /* 0x0000640000000002 */
[----:B01----:R-:W-:Y:S05]  /*1880*/  ENDCOLLECTIVE ;  /* 0x000000000000791b */ /* 0x003fea0003800000 */
.L_x_17375:
[----:B------:R-:W-:Y:S02]  /*1890*/  IMAD.MOV.U32 R3, RZ, RZ, R9 ;  /* 0x000000ffff037224 */ /* 0x000fe400078e0009 */
[----:B------:R-:W-:Y:S01]  /*18a0*/  IMAD R27, R18, R0, R27 ;  /* 0x00000000121b7224 */ /* 0x000fe200078e021b */
[----:B------:R-:W-:-:S07]  /*18b0*/  MOV R0, 0xffffffff ;  /* 0xffffffff00007802 */ /* 0x000fce0000000f00 */
[----:B------:R-:W-:Y:S05]  /*18c0*/  WARPSYNC.COLLECTIVE R0, `(.L_x_17376) ;  /* 0x0000000000087348 */ /* 0x000fea0003c00000 */
[----:B------:R0:W1:Y:S02]  /*18d0*/  SHFL.IDX P0, R0, R26, R3, R2 ;  /* 0x000000031a007389 */ /* 0x0000640000000002 */
[----:B01----:R-:W-:Y:S05]  /*18e0*/  ENDCOLLECTIVE ;  /* 0x000000000000791b */ /* 0x003fea0003800000 */
.L_x_17376:
[----:B------:R-:W-:Y:S02]  /*18f0*/  IMAD.MOV.U32 R3, RZ, RZ, R4 ;  /* 0x000000ffff037224 */ /* 0x000fe400078e0004 */
[----:B------:R-:W-:Y:S01]  /*1900*/  IMAD R27, R17, R0, R27 ;  /* 0x00000000111b7224 */ /* 0x000fe200078e021b */
[----:B------:R-:W-:-:S07]  /*1910*/  MOV R0, 0xffffffff ;  /* 0xffffffff00007802 */ /* 0x000fce0000000f00 */
[----:B------:R-:W-:Y:S05]  /*1920*/  WARPSYNC.COLLECTIVE R0, `(.L_x_17377) ;  /* 0x0000000000087348 */ /* 0x000fea0003c00000 */
[----:B------:R0:W1:Y:S02]  /*1930*/  SHFL.IDX P0, R0, R26, R3, R2 ;  /* 0x000000031a007389 */ /* 0x0000640000000002 */
[----:B01----:R-:W-:Y:S05]  /*1940*/  ENDCOLLECTIVE ;  /* 0x000000000000791b */ /* 0x003fea0003800000 */
.L_x_17377:
[----:B------:R-:W-:Y:S02]  /*1950*/  IMAD.MOV.U32 R3, RZ, RZ, R8 ;  /* 0x000000ffff037224 */ /* 0x000fe400078e0008 */
[----:B------:R-:W-:Y:S01]  /*1960*/  IMAD R27, R16, R0, R27 ;  /* 0x00000000101b7224 */ /* 0x000fe200078e021b */
[----:B------:R-:W-:-:S07]  /*1970*/  MOV R0, 0xffffffff ;  /* 0xffffffff00007802 */ /* 0x000fce0000000f00 */
[----:B------:R-:W-:Y:S05]  /*1980*/  WARPSYNC.COLLECTIVE R0, `(.L_x_17378) ;  /* 0x0000000000087348 */ /* 0x000fea0003c00000 */
[----:B------:R0:W1:Y:S02]  /*1990*/  SHFL.IDX P0, R0, R26, R3, R2 ;  /* 0x000000031a007389 */ /* 0x0000640000000002 */
[----:B01----:R-:W-:Y:S05]  /*19a0*/  ENDCOLLECTIVE ;  /* 0x000000000000791b */ /* 0x003fea0003800000 */
.L_x_17378:
[----:B------:R-:W-:Y:S02]  /*19b0*/  IMAD.MOV.U32 R3, RZ, RZ, R7 ;  /* 0x000000ffff037224 */ /* 0x000fe400078e0007 */
[----:B------:R-:W-:Y:S01]  /*19c0*/  IMAD R27, R15, R0, R27 ;  /* 0x000000000f1b7224 */ /* 0x000fe200078e021b */
[----:B------:R-:W-:-:S07]  /*19d0*/  MOV R0, 0xffffffff ;  /* 0xffffffff00007802 */ /* 0x000fce0000000f00 */
[----:B------:R-:W-:Y:S05]  /*19e0*/  WARPSYNC.COLLECTIVE R0, `(.L_x_17379) ;  /* 0x0000000000087348 */ /* 0x000fea0003c00000 */
[----:B------:R0:W1:Y:S02]  /*19f0*/  SHFL.IDX P0, R0, R26, R3, R2 ;  /* 0x000000031a007389 */ /* 0x0000640000000002 */
[----:B01----:R-:W-:Y:S05]  /*1a00*/  ENDCOLLECTIVE ;  /* 0x000000000000791b */ /* 0x003fea0003800000 */
.L_x_17379:
[----:B------:R-:W-:Y:S02]  /*1a10*/  IMAD.MOV.U32 R3, RZ, RZ, R6 ;  /* 0x000000ffff037224 */ /* 0x000fe400078e0006 */
[----:B------:R-:W-:Y:S01]  /*1a20*/  IMAD R27, R14, R0, R27 ;  /* 0x000000000e1b7224 */ /* 0x000fe200078e021b */
[----:B------:R-:W-:-:S07]  /*1a30*/  MOV R0, 0xffffffff ;  /* 0xffffffff00007802 */ /* 0x000fce0000000f00 */
[----:B------:R-:W-:Y:S05]  /*1a40*/  WARPSYNC.COLLECTIVE R0, `(.L_x_17380) ;  /* 0x0000000000087348 */ /* 0x000fea0003c00000 */
[----:B------:R0:W1:Y:S02]  /*1a50*/  SHFL.IDX P0, R0, R26, R3, R2 ;  /* 0x000000031a007389 */ /* 0x0000640000000002 */
[----:B01----:R-:W-:Y:S05]  /*1a60*/  ENDCOLLECTIVE ;  /* 0x000000000000791b */ /* 0x003fea0003800000 */
.L_x_17380:
[----:B------:R-:W-:Y:S05]  /*1a70*/  BRA `(.L_x_17381) ;  /* 0xfffffff800407947 */ /* 0x000fea000383ffff */
.L_x_17382:
        /* <DEDUP_REMOVED lines=16> */
.L_x_20644:


//--------------------- .text._Z9cuda_gemmIiLi128ELi1ELi1ELi128ELi8ELi8ELi0EEviiiPT_S1_S1_ii --------------------------
	.section	.text._Z9cuda_gemmIiLi128ELi1ELi1ELi128ELi8ELi8ELi0EEviiiPT_S1_S1_ii,"ax",@progbits
	.align	128
        .global         _Z9cuda_gemmIiLi128ELi1ELi1ELi128ELi8ELi8ELi0EEviiiPT_S1_S1_ii
        .type           _Z9cuda_gemmIiLi128ELi1ELi1ELi128ELi8ELi8ELi0EEviiiPT_S1_S1_ii,@function
        .size           _Z9cuda_gemmIiLi128ELi1ELi1ELi128ELi8ELi8ELi0EEviiiPT_S1_S1_ii,(.L_x_20645 - _Z9cuda_gemmIiLi128ELi1ELi1ELi128ELi8ELi8ELi0EEviiiPT_S1_S1_ii)
        .other          _Z9cuda_gemmIiLi128ELi1ELi1ELi128ELi8ELi8ELi0EEviiiPT_S1_S1_ii,@"STO_CUDA_ENTRY STV_DEFAULT"
_Z9cuda_gemmIiLi128ELi1ELi1ELi128ELi8ELi8ELi0EEviiiPT_S1_S1_ii:
.text._Z9cuda_gemmIiLi128ELi1ELi1ELi128ELi8ELi8ELi0EEviiiPT_S1_S1_ii:
        /* <DEDUP_REMOVED lines=27> */
[----:B0-----:R-:W-:-:S02]  /*01b0*/  IADD3 R11, PT, PT, R14, 0xffffffe, RZ ;  /* 0x0ffffffe0e0b7810 */ /* 0x001fc40007ffe0ff */
[----:B-1----:R-:W-:Y:S01]  /*01c0*/  LEA R14, R17, R10, 0x18 ;  /* 0x0000000a110e7211 */ /* 0x002fe200078ec0ff */
[----:B------:R-:W-:-:S04]  /*01d0*/  HFMA2 R10, -RZ, RZ, 0, 0 ;  /* 0x00000000ff0a7431 */ /* 0x000fc800000001ff */
[----:B------:R-:W0:Y:S01]  /*01e0*/  F2I.FTZ.U32.TRUNC.NTZ R11, R11 ;  /* 0x0000000b000b7305 */ /* 0x000e22000021f000 */
[----:B---3--:R-:W-:-:S07]  /*01f0*/  VIADD R12, R15, 0xffffffe ;  /* 0x0ffffffe0f0c7836 */ /* 0x008fce0000000000 */
[----:B------:R1:W3:Y:S01]  /*0200*/  F2I.FTZ.U32.TRUNC.NTZ R13, R12 ;  /* 0x0000000c000d7305 */ /* 0x0002e2000021f000 */
[----:B0-----:R-:W-:Y:S02]  /*0210*/  IMAD.MOV R15, RZ, RZ, -R11 ;  /* 0x000000ffff0f7224 */ /* 0x001fe400078e0a0b */
[----:B-1----:R-:W-:Y:S02]  /*0220*/  IMAD.MOV.U32 R12, RZ, RZ, RZ ;  /* 0x000000ffff0c7224 */ /* 0x002fe400078e00ff */
[----:B------:R-:W-:Y:S02]  /*0230*/  IMAD R15, R15, UR6, RZ ;  /* 0x000000060f0f7c24 */ /* 0x000fe4000f8e02ff */
[----:B---3--:R-:W-:Y:S02]  /*0240*/  IMAD.MOV R19, RZ, RZ, -R13 ;  /* 0x000000ffff137224 */ /* 0x008fe400078e0a0d */
[----:B------:R-:W-:Y:S01]  /*0250*/  IMAD.HI.U32 R16, R11, R15, R10 ;  /* 0x0000000f0b107227 */ /* 0x000fe200078e000a */
[----:B------:R-:W-:-:S03]  /*0260*/  LOP3.LUT R15, RZ, UR6, RZ, 0x33, !PT ;  /* 0x00000006ff0f7c12 */ /* 0x000fc6000f8e33ff */
[----:B------:R-:W-:-:S04]  /*0270*/  IMAD R17, R19, R2, RZ ;  /* 0x0000000213117224 */ /* 0x000fc800078e02ff */
[----:B------:R-:W-:-:S04]  /*0280*/  IMAD.HI.U32 R18, R13, R17, R12 ;  /* 0x000000110d127227 */ /* 0x000fc800078e000c */
[----:B--2-4-:R-:W-:-:S07]  /*0290*/  IMAD.MOV.U32 R13, RZ, RZ, R0 ;  /* 0x000000ffff0d7224 */ /* 0x014fce00078e0000 */
.L_x_17385:
[----:B0-----:R-:W-:-:S06]  /*02a0*/  IMAD.WIDE.U32 R10, R13, 0x4, R6 ;  /* 0x000000040d0a7825 */ /* 0x001fcc00078e0006 */
[----:B------:R0:W2:Y:S01]  /*02b0*/  LDG.E R10, desc[UR8][R10.64] ;  /* 0x000000080a0a7981 */ /* 0x0000a2000c1e1900 */
[----:B------:R-:W-:-:S04]  /*02c0*/  IMAD.HI.U32 R12, R16, R13, RZ ;  /* 0x0000000d100c7227 */ /* 0x000fc800078e00ff */
[----:B------:R-:W-:-:S04]  /*02d0*/  IMAD.HI.U32 R17, R18, R13, RZ ;  /* 0x0000000d12117227 */ /* 0x000fc800078e00ff */
[----:B------:R-:W-:Y:S01]  /*02e0*/  IMAD.MOV R12, RZ, RZ, -R12 ;  /* 0x000000ffff0c7224 */ /* 0x000fe200078e0a0c */
[----:B------:R-:W-:-:S03]  /*02f0*/  IADD3 R19, PT, PT, -R17, RZ, RZ ;  /* 0x000000ff11137210 */ /* 0x000fc60007ffe1ff */
[--C-:B------:R-:W-:Y:S02]  /*0300*/  IMAD R12, R12, UR6, R13.reuse ;  /* 0x000000060c0c7c24 */ /* 0x100fe4000f8e020d */
[--C-:B------:R-:W-:Y:S02]  /*0310*/  IMAD R19, R2, R19, R13.reuse ;  /* 0x0000001302137224 */ /* 0x100fe400078e020d */
[----:B------:R-:W-:Y:S01]  /*0320*/  IMAD.IADD R13, R22, 0x1, R13 ;  /* 0x00000001160d7824 */ /* 0x000fe200078e020d */
[----:B------:R-:W-:Y:S02]  /*0330*/  ISETP.GE.U32.AND P0, PT, R12, UR6, PT ;  /* 0x000000060c007c0c */ /* 0x000fe4000bf06070 */
[----:B------:R-:W-:-:S11]  /*0340*/  ISETP.GE.U32.AND P2, PT, R19, R2, PT ;  /* 0x000000021300720c */ /* 0x000fd60003f46070 */
[----:B------:R-:W-:Y:S02]  /*0350*/  @P0 VIADD R12, R12, -UR6 ;  /* 0x800000060c0c0c36 */ /* 0x000fe40008000000 */
[----:B------:R-:W-:Y:S01]  /*0360*/  @P2 IMAD.IADD R19, R19, 0x1, -R2 ;  /* 0x0000000113132824 */ /* 0x000fe200078e0a02 */
[----:B------:R-:W-:Y:S02]  /*0370*/  @P2 IADD3 R17, PT, PT, R17, 0x1, RZ ;  /* 0x0000000111112810 */ /* 0x000fe40007ffe0ff */
[----:B------:R-:W-:Y:S02]  /*0380*/  ISETP.GE.U32.AND P0, PT, R12, UR6, PT ;  /* 0x000000060c007c0c */ /* 0x000fe4000bf06070 */
[----:B------:R-:W-:-:S11]  /*0390*/  ISETP.GE.U32.AND P3, PT, R19, R2, PT ;  /* 0x000000021300720c */ /* 0x000fd60003f66070 */
[----:B------:R-:W-:Y:S01]  /*03a0*/  @P0 VIADD R12, R12, -UR6 ;  /* 0x800000060c0c0c36 */ /* 0x000fe20008000000 */
[----:B------:R-:W-:Y:S01]  /*03b0*/  ISETP.GE.U32.AND P0, PT, R13, R3, PT ;  /* 0x000000030d00720c */ /* 0x000fe20003f06070 */
[----:B------:R-:W-:-:S03]  /*03c0*/  @P3 VIADD R17, R17, 0x1 ;  /* 0x0000000111113836 */ /* 0x000fc60000000000 */
[----:B0-----:R-:W-:Y:S02]  /*03d0*/  SEL R11, R15, R12, !P1 ;  /* 0x0000000c0f0b7207 */ /* 0x001fe40004800000 */
[----:B------:R-:W-:-:S03]  /*03e0*/  SEL R12, R20, R17, !P4 ;  /* 0x00000011140c7207 */ /* 0x000fc60006000000 */
[----:B------:R-:W-:-:S04]  /*03f0*/  IMAD R11, R11, 0x24, R14 ;  /* 0x000000240b0b7824 */ /* 0x000fc800078e020e */
[----:B------:R-:W-:-:S05]  /*0400*/  IMAD R11, R12, 0x4, R11 ;  /* 0x000000040c0b7824 */ /* 0x000fca00078e020b */
[----:B--2---:R0:W-:Y:S01]  /*0410*/  STS [R11], R10 ;  /* 0x0000000a0b007388 */ /* 0x0041e20000000800 */
[----:B------:R-:W-:Y:S05]  /*0420*/  @!P0 BRA `(.L_x_17385) ;  /* 0xfffffffc009c8947 */ /* 0x000fea000383ffff */
.L_x_17384:
[----:B------:R-:W-:Y:S05]  /*0430*/  BSYNC.RECONVERGENT B0 ;  /* 0x0000000000007941 */ /* 0x000fea0003800200 */
.L_x_17383:
[----:B------:R-:W1:Y:S01]  /*0440*/  LDC R3, c[0x0][0x360] ;  /* 0x0000d800ff037b82 */ /* 0x000e620000000800 */
[----:B------:R-:W-:Y:S01]  /*0450*/  MOV R4, RZ ;  /* 0x000000ff00047202 */ /* 0x000fe20000000f00 */
[----:B------:R-:W-:-:S04]  /*0460*/  IMAD R9, R9, R8, RZ ;  /* 0x0000000809097224 */ /* 0x000fc800078e02ff */
[----:B------:R-:W-:Y:S02]  /*0470*/  IMAD.HI.U32 R4, R5, R9, R4 ;  /* 0x0000000905047227 */ /* 0x000fe400078e0004 */
[----:B------:R-:W2:Y:S04]  /*0480*/  LDC R6, c[0x0][0x374] ;  /* 0x0000dd00ff067b82 */ /* 0x000ea80000000800 */
[----:B------:R-:W-:-:S04]  /*0490*/  IMAD.HI.U32 R5, R4, 0x80, RZ ;  /* 0x0000008004057827 */ /* 0x000fc800078e00ff */
[----:B------:R-:W-:-:S04]  /*04a0*/  IMAD.MOV R7, RZ, RZ, -R5 ;  /* 0x000000ffff077224 */ /* 0x000fc800078e0a05 */
[----:B------:R-:W-:-:S05]  /*04b0*/  IMAD R7, R8, R7, 0x80 ;  /* 0x0000008008077424 */ /* 0x000fca00078e0207 */
[----:B------:R-:W-:Y:S02]  /*04c0*/  ISETP.GT.U32.AND P1, PT, R8, R7, PT ;  /* 0x000000070800720c */ /* 0x000fe40003f24070 */
[----:B--2---:R-:W-:-:S13]  /*04d0*/  ISETP.LE.U32.AND P0, PT, R6, UR7, PT ;  /* 0x0000000706007c0c */ /* 0x004fda000bf03070 */
[----:B-1----:R-:W-:Y:S05]  /*04e0*/  @P0 EXIT ;  /* 0x000000000000094d */ /* 0x002fea0003800000 */
[----:B------:R-:W1:Y:S01]  /*04f0*/  I2F.U32.RP R9, R3 ;  /* 0x0000000300097306 */ /* 0x000e620000209000 */
[----:B------:R-:W-:Y:S01]  /*0500*/  @!P1 IMAD.IADD R7, R7, 0x1, -R8 ;  /* 0x0000000107079824 */ /* 0x000fe200078e0a08 */
[C---:B------:R-:W-:Y:S01]  /*0510*/  LOP3.LUT R4, R2.reuse, 0x80, RZ, 0x3c, !PT ;  /* 0x0000008002047812 */ /* 0x040fe200078e3cff */
[----:B------:R-:W-:Y:S01]  /*0520*/  @!P1 VIADD R5, R5, 0x1 ;  /* 0x0000000105059836 */ /* 0x000fe20000000000 */
[----:B------:R-:W-:Y:S01]  /*0530*/  ISETP.NE.AND P1, PT, R2, RZ, PT ;  /* 0x000000ff0200720c */ /* 0x000fe20003f25270 */
[----:B------:R-:W-:Y:S01]  /*0540*/  IMAD.IADD R6, R0, 0x1, R3 ;  /* 0x0000000100067824 */ /* 0x000fe200078e0203 */
[----:B------:R-:W-:Y:S01]  /*0550*/  ISETP.GE.U32.AND P0, PT, R7, R8, PT ;  /* 0x000000080700720c */ /* 0x000fe20003f06070 */
[----:B------:R-:W-:Y:S01]  /*0560*/  BSSY.RECONVERGENT B0, `(.L_x_17386) ;  /* 0x000004b000007945 */ /* 0x000fe20003800200 */
[----:B------:R-:W-:Y:S01]  /*0570*/  ISETP.GE.AND P2, PT, R4, RZ, PT ;  /* 0x000000ff0400720c */ /* 0x000fe20003f46270 */
[----:B------:R-:W-:Y:S01]  /*0580*/  IMAD.MOV.U32 R18, RZ, RZ, R0 ;  /* 0x000000ffff127224 */ /* 0x000fe200078e0000 */
[----:B-1----:R-:W1:Y:S09]  /*0590*/  MUFU.RCP R9, R9 ;  /* 0x0000000900097308 */ /* 0x002e720000001000 */
[----:B------:R-:W-:-:S02]  /*05a0*/  @P0 IADD3 R5, PT, PT, R5, 0x1, RZ ;  /* 0x0000000105050810 */ /* 0x000fc40007ffe0ff */
[----:B------:R-:W-:-:S03]  /*05b0*/  ISETP.GE.U32.AND P0, PT, R6, 0x80, PT ;  /* 0x000000800600780c */ /* 0x000fc60003f06070 */
[----:B------:R-:W-:Y:S01]  /*05c0*/  @!P2 IMAD.MOV R5, RZ, RZ, -R5 ;  /* 0x000000ffff05a224 */ /* 0x000fe200078e0a05 */
[----:B------:R-:W-:Y:S02]  /*05d0*/  @!P1 LOP3.LUT R5, RZ, R2, RZ, 0x33, !PT ;  /* 0x00000002ff059212 */ /* 0x000fe400078e33ff */
[----:B------:R-:W-:Y:S02]  /*05e0*/  SEL R8, RZ, 0x1, P0 ;  /* 0x00000001ff087807 */ /* 0x000fe40000000000 */
[----:B------:R-:W2:Y:S01]  /*05f0*/  I2F.U32.RP R4, R5 ;  /* 0x0000000500047306 */ /* 0x000ea20000209000 */
[----:B------:R-:W-:Y:S01]  /*0600*/  ISETP.NE.U32.AND P2, PT, R3, RZ, PT ;  /* 0x000000ff0300720c */ /* 0x000fe20003f45070 */
[----:B-1----:R-:W-:Y:S01]  /*0610*/  VIADD R7, R9, 0xffffffe ;  /* 0x0ffffffe09077836 */ /* 0x002fe20000000000 */
[----:B------:R-:W-:Y:S02]  /*0620*/  VIMNMX.U32 R9, PT, PT, R6, 0x80, !PT ;  /* 0x0000008006097848 */ /* 0x000fe40007fe0000 */
[----:B------:R-:W-:-:S03]  /*0630*/  ISETP.NE.U32.AND P3, PT, R5, RZ, PT ;  /* 0x000000ff0500720c */ /* 0x000fc60003f65070 */
[----:B------:R-:W0:Y:S08]  /*0640*/  F2I.FTZ.U32.TRUNC.NTZ R7, R7 ;  /* 0x0000000700077305 */ /* 0x000e30000021f000 */
[----:B--2---:R-:W1:Y:S01]  /*0650*/  MUFU.RCP R4, R4 ;  /* 0x0000000400047308 */ /* 0x004e620000001000 */
[----:B0-----:R-:W-:-:S05]  /*0660*/  IADD3 R10, PT, PT, RZ, -R7, RZ ;  /* 0x80000007ff0a7210 */ /* 0x001fca0007ffe0ff */
[----:B------:R-:W-:Y:S01]  /*0670*/  IMAD R11, R10, R3, RZ ;  /* 0x000000030a0b7224 */ /* 0x000fe200078e02ff */
[----:B------:R-:W-:Y:S01]  /*0680*/  IADD3 R10, PT, PT, R9, -R6, -R8 ;  /* 0x80000006090a7210 */ /* 0x000fe20007ffe808 */
[----:B------:R-:W-:Y:S02]  /*0690*/  IMAD.MOV.U32 R6, RZ, RZ, RZ ;  /* 0x000000ffff067224 */ /* 0x000fe400078e00ff */
[----:B-1----:R-:W-:Y:S02]  /*06a0*/  VIADD R4, R4, 0xffffffe ;  /* 0x0ffffffe04047836 */ /* 0x002fe40000000000 */
[----:B------:R-:W-:Y:S02]  /*06b0*/  IMAD.HI.U32 R9, R7, R11, R6 ;  /* 0x0000000b07097227 */ /* 0x000fe400078e0006 */
[----:B------:R-:W0:Y:S02]  /*06c0*/  F2I.FTZ.U32.TRUNC.NTZ R7, R4 ;  /* 0x0000000400077305 */ /* 0x000e24000021f000 */
[----:B------:R-:W-:-:S02]  /*06d0*/  IMAD.MOV R11, RZ, RZ, -R5 ;  /* 0x000000ffff0b7224 */ /* 0x000fc400078e0a05 */
[----:B------:R-:W-:-:S05]  /*06e0*/  IMAD.HI.U32 R9, R9, R10, RZ ;  /* 0x0000000a09097227 */ /* 0x000fca00078e00ff */
[----:B------:R-:W-:-:S05]  /*06f0*/  IADD3 R6, PT, PT, -R9, RZ, RZ ;  /* 0x000000ff09067210 */ /* 0x000fca0007ffe1ff */
[----:B------:R-:W-:Y:S02]  /*0700*/  IMAD R10, R3, R6, R10 ;  /* 0x00000006030a7224 */ /* 0x000fe400078e020a */
[----:B0-----:R-:W-:Y:S02]  /*0710*/  IMAD R11, R11, R7, RZ ;  /* 0x000000070b0b7224 */ /* 0x001fe400078e02ff */
[----:B------:R-:W-:Y:S01]  /*0720*/  IMAD.MOV.U32 R6, RZ, RZ, RZ ;  /* 0x000000ffff067224 */ /* 0x000fe200078e00ff */
[----:B------:R-:W-:-:S03]  /*0730*/  ISETP.GE.U32.AND P0, PT, R10, R3, PT ;  /* 0x000000030a00720c */ /* 0x000fc60003f06070 */
[----:B------:R-:W-:-:S06]  /*0740*/  IMAD.HI.U32 R7, R7, R11, R6 ;  /* 0x0000000b07077227 */ /* 0x000fcc00078e0006 */
[----:B------:R-:W-:-:S04]  /*0750*/  IMAD.HI.U32 R7, R7, R0, RZ ;  /* 0x0000000007077227 */ /* 0x000fc800078e00ff */
[----:B------:R-:W-:Y:S01]  /*0760*/  @P0 IMAD.IADD R10, R10, 0x1, -R3 ;  /* 0x000000010a0a0824 */ /* 0x000fe200078e0a03 */
[----:B------:R-:W-:Y:S01]  /*0770*/  @P0 IADD3 R9, PT, PT, R9, 0x1, RZ ;  /* 0x0000000109090810 */ /* 0x000fe20007ffe0ff */
[----:B------:R-:W-:Y:S01]  /*0780*/  IMAD.MOV R4, RZ, RZ, -R7 ;  /* 0x000000ffff047224 */ /* 0x000fe200078e0a07 */
[C---:B------:R-:W-:Y:S02]  /*0790*/  ISETP.GT.AND P0, PT, R5.reuse, RZ, PT ;  /* 0x000000ff0500720c */ /* 0x040fe40003f04270 */
[----:B------:R-:W-:Y:S01]  /*07a0*/  ISETP.GE.U32.AND P1, PT, R10, R3, PT ;  /* 0x000000030a00720c */ /* 0x000fe20003f26070 */
[----:B------:R-:W-:-:S05]  /*07b0*/  IMAD R4, R5, R4, R0 ;  /* 0x0000000405047224 */ /* 0x000fca00078e0200 */
[----:B------:R-:W-:-:S07]  /*07c0*/  ISETP.GE.U32.AND P5, PT, R4, R5, PT ;  /* 0x000000050400720c */ /* 0x000fce0003fa6070 */
[----:B------:R-:W-:Y:S01]  /*07d0*/  @P1 VIADD R9, R9, 0x1 ;  /* 0x0000000109091836 */ /* 0x000fe20000000000 */
[----:B------:R-:W-:-:S05]  /*07e0*/  @!P2 LOP3.LUT R9, RZ, R3, RZ, 0x33, !PT ;  /* 0x00000003ff09a212 */ /* 0x000fca00078e33ff */
[----:B------:R-:W-:Y:S01]  /*07f0*/  @P5 IMAD.IADD R4, R4, 0x1, -R5 ;  /* 0x0000000104045824 */ /* 0x000fe200078e0a05 */
[----:B------:R-:W-:Y:S01]  /*0800*/  @P5 IADD3 R7, PT, PT, R7, 0x1, RZ ;  /* 0x0000000107075810 */ /* 0x000fe20007ffe0ff */
[----:B------:R-:W-:-:S03]  /*0810*/  IMAD.IADD R6, R8, 0x1, R9 ;  /* 0x0000000108067824 */ /* 0x000fc600078e0209 */
[----:B------:R-:W-:Y:S01]  /*0820*/  ISETP.GE.U32.AND P2, PT, R4, R5, PT ;  /* 0x000000050400720c */ /* 0x000fe20003f46070 */
[C---:B------:R-:W-:Y:S01]  /*0830*/  VIADD R8, R6.reuse, 0x1 ;  /* 0x0000000106087836 */ /* 0x040fe20000000000 */
[C---:B------:R-:W-:Y:S02]  /*0840*/  LOP3.LUT R4, R6.reuse, 0x3, RZ, 0xc0, !PT ;  /* 0x0000000306047812 */ /* 0x040fe400078ec0ff */
[----:B------:R-:W-:Y:S02]  /*0850*/  ISETP.GE.U32.AND P5, PT, R6, 0x3, PT ;  /* 0x000000030600780c */ /* 0x000fe40003fa6070 */
[C---:B------:R-:W-:Y:S02]  /*0860*/  ISETP.NE.AND P4, PT, R4.reuse, 0x3, PT ;  /* 0x000000030400780c */ /* 0x040fe40003f85270 */
[----:B------:R-:W-:Y:S02]  /*0870*/  ISETP.NE.AND P1, PT, R4, 0x3, PT ;  /* 0x000000030400780c */ /* 0x000fe40003f25270 */
[----:B------:R-:W0:Y:S01]  /*0880*/  S2R R4, SR_CTAID.X ;  /* 0x0000000000047919 */ /* 0x000e220000002500 */
[----:B------:R-:W-:-:S02]  /*0890*/  ISETP.GE.U32.AND P6, PT, R6, 0x3, PT ;  /* 0x000000030600780c */ /* 0x000fc40003fc6070 */
[----:B------:R-:W-:Y:S01]  /*08a0*/  @P2 VIADD R7, R7, 0x1 ;  /* 0x0000000107072836 */ /* 0x000fe20000000000 */
[----:B------:R-:W-:Y:S02]  /*08b0*/  @!P3 LOP3.LUT R7, RZ, R5, RZ, 0x33, !PT ;  /* 0x00000005ff07b212 */ /* 0x000fe400078e33ff */
[----:B------:R-:W-:-:S03]  /*08c0*/  LOP3.LUT R24, R8, 0x3, RZ, 0xc0, !PT ;  /* 0x0000000308187812 */ /* 0x000fc600078ec0ff */
[----:B------:R-:W-:Y:S05]  /*08d0*/  @!P4 BRA `(.L_x_17387) ;  /* 0x00000000004cc947 */ /* 0x000fea0003800000 */
[----:B------:R-:W1:Y:S01]  /*08e0*/  S2UR UR5, SR_CgaCtaId ;  /* 0x00000000000579c3 */ /* 0x000e620000008800 */
[----:B------:R-:W-:Y:S01]  /*08f0*/  UMOV UR4, 0x400 ;  /* 0x0000040000047882 */ /* 0x000fe20000000000 */
[C---:B------:R-:W-:Y:S01]  /*0900*/  IMAD R18, R24.reuse, R3, R0 ;  /* 0x0000000318127224 */ /* 0x040fe200078e0200 */
[----:B------:R-:W-:Y:S01]  /*0910*/  UIADD3 UR4, UPT, UPT, UR4, 0x180, URZ ;  /* 0x0000018004047890 */ /* 0x000fe2000fffe0ff */
[----:B------:R-:W-:-:S04]  /*0920*/  IADD3 R14, PT, PT, -R24, RZ, RZ ;  /* 0x000000ff180e7210 */ /* 0x000fc80007ffe1ff */
[----:B------:R-:W2:Y:S08]  /*0930*/  LDC R9, c[0x0][0x388] ;  /* 0x0000e200ff097b82 */ /* 0x000eb00000000800 */
[----:B------:R-:W3:Y:S01]  /*0940*/  LDC.64 R10, c[0x0][0x390] ;  /* 0x0000e400ff0a7b82 */ /* 0x000ee20000000a00 */
[----:B-1----:R-:W-:-:S06]  /*0950*/  ULEA UR4, UR5, UR4, 0x18 ;  /* 0x0000000405047291 */ /* 0x002fcc000f8ec0ff */
[----:B------:R-:W-:Y:S01]  /*0960*/  LEA R12, R0, UR4, 0x2 ;  /* 0x00000004000c7c11 */ /* 0x000fe2000f8e10ff */
[----:B--2---:R-:W-:-:S04]  /*0970*/  IMAD R9, R9, UR7, R0 ;  /* 0x0000000709097c24 */ /* 0x004fc8000f8e0200 */
[----:B0-----:R-:W-:-:S07]  /*0980*/  IMAD R13, R4, 0x80, R9 ;  /* 0x00000080040d7824 */ /* 0x001fce00078e0209 */
.L_x_17388:
[----:B---3--:R-:W-:-:S06]  /*0990*/  IMAD.WIDE.U32 R8, R13, 0x4, R10 ;  /* 0x000000040d087825 */ /* 0x008fcc00078e000a */
[----:B------:R-:W2:Y:S01]  /*09a0*/  LDG.E R9, desc[UR8][R8.64] ;  /* 0x0000000808097981 */ /* 0x000ea2000c1e1900 */
[----:B------:R-:W-:Y:S02]  /*09b0*/  VIADD R14, R14, 0x1 ;  /* 0x000000010e0e7836 */ /* 0x000fe40000000000 */
[----:B------:R-:W-:-:S03]  /*09c0*/  IMAD.IADD R13, R3, 0x1, R13 ;  /* 0x00000001030d7824 */ /* 0x000fc600078e020d */
[----:B------:R-:W-:Y:S01]  /*09d0*/  ISETP.NE.AND P2, PT, R14, RZ, PT ;  /* 0x000000ff0e00720c */ /* 0x000fe20003f45270 */
[----:B--2---:R0:W-:Y:S02]  /*09e0*/  STS [R12], R9 ;  /* 0x000000090c007388 */ /* 0x0041e40000000800 */
[----:B0-----:R-:W-:-:S10]  /*09f0*/  LEA R12, R3, R12, 0x2 ;  /* 0x0000000c030c7211 */ /* 0x001fd400078e10ff */
[----:B------:R-:W-:Y:S05]  /*0a00*/  @P2 BRA `(.L_x_17388) ;  /* 0xfffffffc00e02947 */ /* 0x000fea000383ffff */
.L_x_17387:
[----:B------:R-:W-:Y:S05]  /*0a10*/  BSYNC.RECONVERGENT B0 ;  /* 0x0000000000007941 */ /* 0x000fea0003800200 */
.L_x_17386:
[----:B------:R-:W-:Y:S04]  /*0a20*/  BSSY.RECONVERGENT B0, `(.L_x_17389) ;  /* 0x0000025000007945 */ /* 0x000fe80003800200 */
[----:B------:R-:W-:Y:S05]  /*0a30*/  @!P5 BRA `(.L_x_17390) ;  /* 0x00000000008cd947 */ /* 0x000fea0003800000 */
        /* <DEDUP_REMOVED lines=8> */
[----:B------:R-:W-:Y:S02]  /*0ac0*/  IMAD.IADD R19, R22, 0x1, R3 ;  /* 0x0000000116137824 */ /* 0x000fe400078e0203 */
[C-C-:B------:R-:W-:Y:S02]  /*0ad0*/  IMAD R21, R3.reuse, 0x2, R22.reuse ;  /* 0x0000000203157824 */ /* 0x140fe400078e0216 */
[----:B------:R-:W-:Y:S01]  /*0ae0*/  IMAD R23, R3, 0x3, R22 ;  /* 0x0000000303177824 */ /* 0x000fe200078e0216 */
[----:B------:R-:W-:-:S07]  /*0af0*/  LEA R20, R18, UR4, 0x2 ;  /* 0x0000000412147c11 */ /* 0x000fce000f8e10ff */
.L_x_17391:
        /* <DEDUP_REMOVED lines=23> */
.L_x_17390:
[----:B------:R-:W-:Y:S05]  /*0c70*/  BSYNC.RECONVERGENT B0 ;  /* 0x0000000000007941 */ /* 0x000fea0003800200 */
.L_x_17389:
[----:B------:R-:W-:Y:S01]  /*0c80*/  BAR.SYNC.DEFER_BLOCKING 0x0 ;  /* 0x0000000000007b1d */ /* 0x000fe20000010000 */
[----:B------:R-:W-:Y:S01]  /*0c90*/  IADD3 R13, PT, PT, -R7, RZ, RZ ;  /* 0x000000ff070d7210 */ /* 0x000fe20007ffe1ff */
[----:B------:R-:W-:-:S04]  /*0ca0*/  IMAD.MOV.U32 R8, RZ, RZ, R0 ;  /* 0x000000ffff087224 */ /* 0x000fc800078e0000 */
[----:B------:R-:W-:Y:S04]  /*0cb0*/  BSSY.RECONVERGENT B0, `(.L_x_17392) ;  /* 0x000000e000007945 */ /* 0x000fe80003800200 */
[----:B------:R-:W-:Y:S05]  /*0cc0*/  @!P1 BRA `(.L_x_17393) ;  /* 0x0000000000309947 */ /* 0x000fea0003800000 */
[----:B------:R-:W2:Y:S01]  /*0cd0*/  S2UR UR5, SR_CgaCtaId ;  /* 0x00000000000579c3 */ /* 0x000ea20000008800 */
[----:B------:R-:W-:Y:S01]  /*0ce0*/  UMOV UR4, 0x400 ;  /* 0x0000040000047882 */ /* 0x000fe20000000000 */
[----:B------:R-:W-:Y:S01]  /*0cf0*/  IMAD R8, R24, R3, R0 ;  /* 0x0000000318087224 */ /* 0x000fe200078e0200 */
[----:B------:R-:W-:Y:S01]  /*0d00*/  UIADD3 UR4, UPT, UPT, UR4, 0x380, URZ ;  /* 0x0000038004047890 */ /* 0x000fe2000fffe0ff */
[----:B------:R-:W-:-:S03]  /*0d10*/  IMAD.MOV R9, RZ, RZ, -R24 ;  /* 0x000000ffff097224 */ /* 0x000fc600078e0a18 */
[----:B--2---:R-:W-:-:S06]  /*0d20*/  ULEA UR4, UR5, UR4, 0x18 ;  /* 0x0000000405047291 */ /* 0x004fcc000f8ec0ff */
[----:B------:R-:W-:-:S07]  /*0d30*/  LEA R10, R0, UR4, 0x2 ;  /* 0x00000004000a7c11 */ /* 0x000fce000f8e10ff */
.L_x_17394:
[----:B------:R-:W-:Y:S01]  /*0d40*/  VIADD R9, R9, 0x1 ;  /* 0x0000000109097836 */ /* 0x000fe20000000000 */
[----:B------:R2:W-:Y:S04]  /*0d50*/  STS [R10], RZ ;  /* 0x000000ff0a007388 */ /* 0x0005e80000000800 */
[----:B------:R-:W-:Y:S02]  /*0d60*/  ISETP.NE.AND P1, PT, R9, RZ, PT ;  /* 0x000000ff0900720c */ /* 0x000fe40003f25270 */
[----:B--2---:R-:W-:-:S11]  /*0d70*/  LEA R10, R3, R10, 0x2 ;  /* 0x0000000a030a7211 */ /* 0x004fd600078e10ff */
[----:B------:R-:W-:Y:S05]  /*0d80*/  @P1 BRA `(.L_x_17394) ;  /* 0xfffffffc00ec1947 */ /* 0x000fea000383ffff */
.L_x_17393:
[----:B------:R-:W-:Y:S05]  /*0d90*/  BSYNC.RECONVERGENT B0 ;  /* 0x0000000000007941 */ /* 0x000fea0003800200 */
.L_x_17392:
[----:B------:R-:W-:Y:S04]  /*0da0*/  BSSY.RECONVERGENT B0, `(.L_x_17395) ;  /* 0x0000012000007945 */ /* 0x000fe80003800200 */
[----:B------:R-:W-:Y:S05]  /*0db0*/  @!P6 BRA `(.L_x_17396) ;  /* 0x000000000040e947 */ /* 0x000fea0003800000 */
[----:B------:R-:W2:Y:S01]  /*0dc0*/  S2UR UR5, SR_CgaCtaId ;  /* 0x00000000000579c3 */ /* 0x000ea20000008800 */
[----:B------:R-:W-:Y:S02]  /*0dd0*/  UMOV UR4, 0x400 ;  /* 0x0000040000047882 */ /* 0x000fe40000000000 */
[----:B------:R-:W-:-:S04]  /*0de0*/  UIADD3 UR4, UPT, UPT, UR4, 0x380, URZ ;  /* 0x0000038004047890 */ /* 0x000fc8000fffe0ff */
[----:B--2---:R-:W-:-:S06]  /*0df0*/  ULEA UR4, UR5, UR4, 0x18 ;  /* 0x0000000405047291 */ /* 0x004fcc000f8ec0ff */
[----:B------:R-:W-:-:S07]  /*0e00*/  LEA R10, R8, UR4, 0x2 ;  /* 0x00000004080a7c11 */ /* 0x000fce000f8e10ff */
.L_x_17397:
[C-C-:B------:R-:W-:Y:S01]  /*0e10*/  IMAD R9, R3.reuse, 0x4, R10.reuse ;  /* 0x0000000403097824 */ /* 0x140fe200078e020a */
[----:B------:R2:W-:Y:S01]  /*0e20*/  STS [R10], RZ ;  /* 0x000000ff0a007388 */ /* 0x0005e20000000800 */
[C-C-:B------:R-:W-:Y:S02]  /*0e30*/  IMAD R11, R3.reuse, 0x8, R10.reuse ;  /* 0x00000008030b7824 */ /* 0x140fe400078e020a */
[C---:B-1----:R-:W-:Y:S01]  /*0e40*/  IMAD R12, R3.reuse, 0xc, R10 ;  /* 0x0000000c030c7824 */ /* 0x042fe200078e020a */
[----:B------:R3:W-:Y:S01]  /*0e50*/  STS [R9], RZ ;  /* 0x000000ff09007388 */ /* 0x0007e20000000800 */
[----:B------:R-:W-:-:S03]  /*0e60*/  IMAD R8, R3, 0x4, R8 ;  /* 0x0000000403087824 */ /* 0x000fc600078e0208 */
[----:B------:R3:W-:Y:S01]  /*0e70*/  STS [R11], RZ ;  /* 0x000000ff0b007388 */ /* 0x0007e20000000800 */
[----:B--2---:R-:W-:Y:S02]  /*0e80*/  LEA R10, R3, R10, 0x4 ;  /* 0x0000000a030a7211 */ /* 0x004fe400078e20ff */
[----:B------:R-:W-:Y:S01]  /*0e90*/  ISETP.GE.U32.AND P1, PT, R8, 0x80, PT ;  /* 0x000000800800780c */ /* 0x000fe20003f26070 */
[----:B------:R3:W-:-:S12]  /*0ea0*/  STS [R12], RZ ;  /* 0x000000ff0c007388 */ /* 0x0007d80000000800 */
[----:B---3--:R-:W-:Y:S05]  /*0eb0*/  @!P1 BRA `(.L_x_17397) ;  /* 0xfffffffc00d49947 */ /* 0x008fea000383ffff */
.L_x_17396:
[----:B------:R-:W-:Y:S05]  /*0ec0*/  BSYNC.RECONVERGENT B0 ;  /* 0x0000000000007941 */ /* 0x000fea0003800200 */
.L_x_17395:
[----:B------:R-:W-:Y:S02]  /*0ed0*/  IMAD.MOV.U32 R8, RZ, RZ, R7 ;  /* 0x000000ffff087224 */ /* 0x000fe400078e0007 */
[----:B------:R-:W-:Y:S01]  /*0ee0*/  IMAD R7, R5, R13, R0 ;  /* 0x0000000d05077224 */ /* 0x000fe200078e0200 */
[----:B------:R-:W-:Y:S06]  /*0ef0*/  @!P0 BRA `(.L_x_17398) ;  /* 0x0000001000988947 */ /* 0x000fec0003800000 */
[----:B------:R-:W-:Y:S01]  /*0f00*/  VIMNMX R10, PT, PT, R2, 0x20, PT ;  /* 0x00000020020a7848 */ /* 0x000fe20003fe0100 */
[----:B------:R-:W2:Y:S01]  /*0f10*/  LDCU UR11, c[0x0][0x3ac] ;  /* 0x00007580ff0b77ac */ /* 0x000ea20008000800 */
[----:B------:R-:W-:Y:S02]  /*0f20*/  LOP3.LUT R11, R0, 0x1f, RZ, 0xc0, !PT ;  /* 0x0000001f000b7812 */ /* 0x000fe400078ec0ff */
[-C--:B-1----:R-:W-:Y:S01]  /*0f30*/  IABS R16, R10.reuse ;  /* 0x0000000a00107213 */ /* 0x082fe20000000000 */
[----:B------:R-:W1:Y:S01]  /*0f40*/  LDCU UR10, c[0x0][0x3a8] ;  /* 0x00007500ff0a77ac */ /* 0x000e620008000800 */
[----:B------:R-:W-:Y:S02]  /*0f50*/  IABS R18, R11 ;  /* 0x0000000b00127213 */ /* 0x000fe40000000000 */
[----:B------:R-:W3:Y:S01]  /*0f60*/  I2F.RP R14, R16 ;  /* 0x00000010000e7306 */ /* 0x000ee20000209400 */
[----:B------:R-:W-:Y:S02]  /*0f70*/  IABS R17, R10 ;  /* 0x0000000a00117213 */ /* 0x000fe40000000000 */
[----:B------:R-:W-:-:S02]  /*0f80*/  ISETP.GE.AND P3, PT, R2, 0x1, PT ;  /* 0x000000010200780c */ /* 0x000fc40003f66270 */
[----:B------:R-:W-:Y:S02]  /*0f90*/  ISETP.GE.AND P2, PT, R11, RZ, PT ;  /* 0x000000ff0b00720c */ /* 0x000fe40003f46270 */
[C---:B------:R-:W-:Y:S02]  /*0fa0*/  ISETP.GE.AND P6, PT, R2.reuse, 0x2, PT ;  /* 0x000000020200780c */ /* 0x040fe40003fc6270 */
[C---:B------:R-:W-:Y:S02]  /*0fb0*/  ISETP.GE.AND P5, PT, R2.reuse, 0x3, PT ;  /* 0x000000030200780c */ /* 0x040fe40003fa6270 */
[----:B------:R-:W-:Y:S01]  /*0fc0*/  ISETP.GE.AND P4, PT, R2, 0x4, PT ;  /* 0x000000040200780c */ /* 0x000fe20003f86270 */
[----:B---3--:R-:W3:Y:S02]  /*0fd0*/  MUFU.RCP R14, R14 ;  /* 0x0000000e000e7308 */ /* 0x008ee40000001000 */
[----:B---3--:R-:W-:-:S06]  /*0fe0*/  VIADD R12, R14, 0xffffffe ;  /* 0x0ffffffe0e0c7836 */ /* 0x008fcc0000000000 */
[----:B------:R3:W4:Y:S02]  /*0ff0*/  F2I.FTZ.U32.TRUNC.NTZ R13, R12 ;  /* 0x0000000c000d7305 */ /* 0x000724000021f000 */
[----:B---3--:R-:W-:Y:S02]  /*1000*/  HFMA2 R12, -RZ, RZ, 0, 0 ;  /* 0x00000000ff0c7431 */ /* 0x008fe400000001ff */
[----:B----4-:R-:W-:-:S04]  /*1010*/  IMAD.MOV R15, RZ, RZ, -R13 ;  /* 0x000000ffff0f7224 */ /* 0x010fc800078e0a0d */
[----:B------:R-:W-:-:S04]  /*1020*/  IMAD R15, R15, R16, RZ ;  /* 0x000000100f0f7224 */ /* 0x000fc800078e02ff */
[----:B------:R-:W-:Y:S02]  /*1030*/  IMAD.HI.U32 R13, R13, R15, R12 ;  /* 0x0000000f0d0d7227 */ /* 0x000fe400078e000c */
[----:B------:R-:W3:Y:S02]  /*1040*/  @P3 S2R R15, SR_CgaCtaId ;  /* 0x00000000000f3919 */ /* 0x000ee40000008800 */
[----:B------:R-:W-:Y:S02]  /*1050*/  IMAD.MOV R12, RZ, RZ, -R17 ;  /* 0x000000ffff0c7224 */ /* 0x000fe400078e0a11 */
        /* <DEDUP_REMOVED lines=8> */
[----:B---3--:R-:W-:-:S11]  /*10e0*/  @P3 LEA R15, R15, R12, 0x18 ;  /* 0x0000000c0f0f3211 */ /* 0x008fd600078ec0ff */
[----:B------:R-:W-:Y:S01]  /*10f0*/  @!P1 IMAD.IADD R13, R13, 0x1, -R16 ;  /* 0x000000010d0d9824 */ /* 0x000fe200078e0a10 */
[----:B------:R-:W-:-:S04]  /*1100*/  ISETP.GE.AND P1, PT, R2, 0x7, PT ;  /* 0x000000070200780c */ /* 0x000fc80003f26270 */
[----:B------:R-:W-:-:S05]  /*1110*/  MOV R11, R13 ;  /* 0x0000000d000b7202 */ /* 0x000fca0000000f00 */
[----:B------:R-:W-:Y:S01]  /*1120*/  @!P2 IMAD.MOV R11, RZ, RZ, -R11 ;  /* 0x000000ffff0ba224 */ /* 0x000fe200078e0a0b */
[----:B------:R-:W-:Y:S02]  /*1130*/  @!P0 LOP3.LUT R11, RZ, R10, RZ, 0x33, !PT ;  /* 0x0000000aff0b8212 */ /* 0x000fe400078e33ff */
[C---:B------:R-:W-:Y:S02]  /*1140*/  ISETP.GE.AND P2, PT, R2.reuse, 0x6, PT ;  /* 0x000000060200780c */ /* 0x040fe40003f46270 */
[----:B------:R-:W-:Y:S01]  /*1150*/  ISETP.GE.AND P0, PT, R2, 0x8, PT ;  /* 0x000000080200780c */ /* 0x000fe20003f06270 */
[----:B------:R-:W-:-:S04]  /*1160*/  IMAD R18, R7, R2, R11 ;  /* 0x0000000207127224 */ /* 0x000fc800078e020b */
[----:B------:R-:W-:-:S05]  /*1170*/  @P3 IMAD R12, R18, 0x4, R15 ;  /* 0x00000004120c3824 */ /* 0x000fca00078e020f */
[----:B------:R3:W4:Y:S01]  /*1180*/  @P3 LDS R9, [R12] ;  /* 0x000000000c093984 */ /* 0x0007220000000800 */
[----:B------:R-:W-:Y:S01]  /*1190*/  ISETP.GE.AND P3, PT, R2, 0x5, PT ;  /* 0x000000050200780c */ /* 0x000fe20003f66270 */
[----:B-12---:R-:W-:-:S12]  /*11a0*/  @!P6 BRA `(.L_x_17399) ;  /* 0x000000000028e947 */ /* 0x006fd80003800000 */
[----:B------:R-:W1:Y:S01]  /*11b0*/  S2UR UR5, SR_CgaCtaId ;  /* 0x00000000000579c3 */ /* 0x000e620000008800 */
[----:B------:R-:W-:Y:S01]  /*11c0*/  IADD3 R13, PT, PT, R11, 0x1, RZ ;  /* 0x000000010b0d7810 */ /* 0x000fe20007ffe0ff */
[----:B------:R-:W-:Y:S02]  /*11d0*/  UMOV UR4, 0x400 ;  /* 0x0000040000047882 */ /* 0x000fe40000000000 */
[----:B------:R-:W-:Y:S01]  /*11e0*/  UIADD3 UR4, UPT, UPT, UR4, 0x180, URZ ;  /* 0x0000018004047890 */ /* 0x000fe2000fffe0ff */
[----:B------:R-:W-:-:S04]  /*11f0*/  ISETP.GE.AND P6, PT, R13, R10, PT ;  /* 0x0000000a0d00720c */ /* 0x000fc80003fc6270 */
[----:B------:R-:W-:-:S05]  /*1200*/  SEL R13, R10, RZ, P6 ;  /* 0x000000ff0a0d7207 */ /* 0x000fca0003000000 */
[----:B------:R-:W-:Y:S01]  /*1210*/  IMAD.IADD R13, R18, 0x1, -R13 ;  /* 0x00000001120d7824 */ /* 0x000fe200078e0a0d */
[----:B-1----:R-:W-:-:S06]  /*1220*/  ULEA UR4, UR5, UR4, 0x18 ;  /* 0x0000000405047291 */ /* 0x002fcc000f8ec0ff */
[----:B---3--:R-:W-:-:S06]  /*1230*/  LEA R12, R13, UR4, 0x2 ;  /* 0x000000040d0c7c11 */ /* 0x008fcc000f8e10ff */
[----:B------:R-:W1:Y:S02]  /*1240*/  LDS R12, [R12+0x4] ;  /* 0x000004000c0c7984 */ /* 0x000e640000000800 */
.L_x_17399:
[----:B------:R-:W-:Y:S01]  /*1250*/  ISETP.GE.AND P6, PT, R8, UR6, PT ;  /* 0x0000000608007c0c */ /* 0x000fe2000bfc6270 */
[----:B------:R-:W-:-:S12]  /*1260*/  @!P5 BRA `(.L_x_17400) ;  /* 0x000000000028d947 */ /* 0x000fd80003800000 */
        /* <DEDUP_REMOVED lines=10> */
.L_x_17400:
        /* <DEDUP_REMOVED lines=11> */
.L_x_17401:
        /* <DEDUP_REMOVED lines=11> */
.L_x_17402:
        /* <DEDUP_REMOVED lines=11> */
.L_x_17403:
        /* <DEDUP_REMOVED lines=11> */
.L_x_17404:
        /* <DEDUP_REMOVED lines=11> */
.L_x_17405:
[----:B------:R-:W-:Y:S05]  /*1680*/  @P6 BRA `(.L_x_17398) ;  /* 0x0000000800b46947 */ /* 0x000fea0003800000 */
[----:B------:R-:W5:Y:S01]  /*1690*/  I2F.U32.RP R19, R5 ;  /* 0x0000000500137306 */ /* 0x000f620000209000 */
[----:B------:R-:W1:Y:S01]  /*16a0*/  S2R R27, SR_CgaCtaId ;  /* 0x00000000001b7919 */ /* 0x000e620000008800 */
[----:B------:R-:W-:Y:S01]  /*16b0*/  IMAD.MOV R25, RZ, RZ, -R5 ;  /* 0x000000ffff197224 */ /* 0x000fe200078e0a05 */
[----:B------:R-:W-:Y:S01]  /*16c0*/  MOV R22, 0x400 ;  /* 0x0000040000167802 */ /* 0x000fe20000000f00 */
[C---:B------:R-:W-:Y:S01]  /*16d0*/  VIADD R31, R11.reuse, 0x5 ;  /* 0x000000050b1f7836 */ /* 0x040fe20000000000 */
[C---:B------:R-:W-:Y:S01]  /*16e0*/  IADD3 R23, PT, PT, R11.reuse, 0x1, RZ ;  /* 0x000000010b177810 */ /* 0x040fe20007ffe0ff */
[C---:B------:R-:W-:Y:S01]  /*16f0*/  VIADD R33, R11.reuse, 0x6 ;  /* 0x000000060b217836 */ /* 0x040fe20000000000 */
[----:B------:R-:W-:Y:S01]  /*1700*/  IADD3 R29, PT, PT, R11, 0x4, RZ ;  /* 0x000000040b1d7810 */ /* 0x000fe20007ffe0ff */
[----:B------:R-:W-:Y:S01]  /*1710*/  VIADD R26, R22, 0x380 ;  /* 0x00000380161a7836 */ /* 0x000fe20000000000 */
[-C--:B------:R-:W-:Y:S02]  /*1720*/  ISETP.GE.AND P0, PT, R23, R2.reuse, PT ;  /* 0x000000021700720c */ /* 0x080fe40003f06270 */
[----:B------:R-:W-:-:S02]  /*1730*/  ISETP.GE.AND P4, PT, R31, R2, PT ;  /* 0x000000021f00720c */ /* 0x000fc40003f86270 */
[----:B------:R-:W-:Y:S01]  /*1740*/  ISETP.GE.AND P6, PT, R23, R10, PT ;  /* 0x0000000a1700720c */ /* 0x000fe20003fc6270 */
[----:B-----5:R-:W5:Y:S01]  /*1750*/  MUFU.RCP R19, R19 ;  /* 0x0000001300137308 */ /* 0x020f620000001000 */
[-C--:B------:R-:W-:Y:S02]  /*1760*/  ISETP.GE.AND P3, PT, R29, R2.reuse, PT ;  /* 0x000000021d00720c */ /* 0x080fe40003f66270 */
[----:B------:R-:W-:Y:S02]  /*1770*/  SEL R30, R10, RZ, P6 ;  /* 0x000000ff0a1e7207 */ /* 0x000fe40003000000 */
[----:B------:R-:W-:-:S03]  /*1780*/  ISETP.GE.AND P5, PT, R33, R2, PT ;  /* 0x000000022100720c */ /* 0x000fc60003fa6270 */
[----:B------:R-:W-:Y:S02]  /*1790*/  IMAD.IADD R35, R11, 0x1, -R30 ;  /* 0x000000010b237824 */ /* 0x000fe400078e0a1e */
[----:B-----5:R-:W-:Y:S01]  /*17a0*/  VIADD R20, R19, 0xffffffe ;  /* 0x0ffffffe13147836 */ /* 0x020fe20000000000 */
[----:B-1----:R-:W-:Y:S02]  /*17b0*/  LEA R19, R27, R22, 0x18 ;  /* 0x000000161b137211 */ /* 0x002fe400078ec0ff */
[----:B------:R-:W-:Y:S01]  /*17c0*/  SEL R22, R2, RZ, P0 ;  /* 0x000000ff02167207 */ /* 0x000fe20000000000 */
[----:B------:R1:W5:Y:S04]  /*17d0*/  F2I.FTZ.U32.TRUNC.NTZ R21, R20 ;  /* 0x0000001400157305 */ /* 0x000368000021f000 */
[----:B------:R-:W-:-:S02]  /*17e0*/  IMAD.IADD R22, R23, 0x1, -R22 ;  /* 0x0000000117167824 */ /* 0x000fc400078e0a16 */
[----:B-1----:R-:W-:Y:S02]  /*17f0*/  IMAD.MOV.U32 R20, RZ, RZ, RZ ;  /* 0x000000ffff147224 */ /* 0x002fe400078e00ff */
[----:B-----5:R-:W-:-:S04]  /*1800*/  IMAD R25, R25, R21, RZ ;  /* 0x0000001519197224 */ /* 0x020fc800078e02ff */
[----:B------:R-:W-:Y:S01]  /*1810*/  IMAD.HI.U32 R24, R21, R25, R20 ;  /* 0x0000001915187227 */ /* 0x000fe200078e0014 */
[----:B------:R-:W-:Y:S02]  /*1820*/  LEA R20, R27, R26, 0x18 ;  /* 0x0000001a1b147211 */ /* 0x000fe400078ec0ff */
[----:B------:R-:W-:Y:S01]  /*1830*/  SEL R26, R2, RZ, P4 ;  /* 0x000000ff021a7207 */ /* 0x000fe20002000000 */
[C---:B------:R-:W-:Y:S01]  /*1840*/  VIADD R25, R11.reuse, 0x2 ;  /* 0x000000020b197836 */ /* 0x040fe20000000000 */
[----:B------:R-:W-:Y:S01]  /*1850*/  IADD3 R27, PT, PT, R11, 0x3, RZ ;  /* 0x000000030b1b7810 */ /* 0x000fe20007ffe0ff */
[----:B------:R-:W-:Y:S01]  /*1860*/  IMAD.HI.U32 R21, R24, R3, RZ ;  /* 0x0000000318157227 */ /* 0x000fe200078e00ff */
[----:B------:R-:W-:Y:S02]  /*1870*/  ISETP.GE.AND P4, PT, R31, R10, PT ;  /* 0x0000000a1f00720c */ /* 0x000fe40003f86270 */
[-C--:B------:R-:W-:Y:S01]  /*1880*/  ISETP.GE.AND P0, PT, R25, R2.reuse, PT ;  /* 0x000000021900720c */ /* 0x080fe20003f06270 */
[----:B------:R-:W-:Y:S01]  /*1890*/  IMAD.MOV R28, RZ, RZ, -R21 ;  /* 0x000000ffff1c7224 */ /* 0x000fe200078e0a15 */
[----:B------:R-:W-:Y:S01]  /*18a0*/  ISETP.GE.AND P1, PT, R27, R2, PT ;  /* 0x000000021b00720c */ /* 0x000fe20003f26270 */
[----:B------:R-:W-:Y:S01]  /*18b0*/  IMAD.IADD R26, R31, 0x1, -R26 ;  /* 0x000000011f1a7824 */ /* 0x000fe200078e0a1a */
[C---:B------:R-:W-:Y:S01]  /*18c0*/  SEL R23, R2.reuse, RZ, P0 ;  /* 0x000000ff02177207 */ /* 0x040fe20000000000 */
[----:B------:R-:W-:Y:S01]  /*18d0*/  IMAD R28, R5, R28, R3 ;  /* 0x0000001c051c7224 */ /* 0x000fe200078e0203 */
[----:B------:R-:W-:Y:S01]  /*18e0*/  ISETP.GE.AND P0, PT, R25, R10, PT ;  /* 0x0000000a1900720c */ /* 0x000fe20003f06270 */
[----:B------:R-:W-:Y:S01]  /*18f0*/  VIADD R31, R11, 0x7 ;  /* 0x000000070b1f7836 */ /* 0x000fe20000000000 */
[----:B------:R-:W-:Y:S01]  /*1900*/  SEL R24, R2, RZ, P1 ;  /* 0x000000ff02187207 */ /* 0x000fe20000800000 */
[----:B------:R-:W-:Y:S01]  /*1910*/  IMAD.IADD R23, R25, 0x1, -R23 ;  /* 0x0000000119177824 */ /* 0x000fe200078e0a17 */
[----:B------:R-:W-:-:S02]  /*1920*/  ISETP.GE.U32.AND P2, PT, R28, R5, PT ;  /* 0x000000051c00720c */ /* 0x000fc40003f46070 */
[C---:B------:R-:W-:Y:S01]  /*1930*/  ISETP.GE.AND P1, PT, R27.reuse, R10, PT ;  /* 0x0000000a1b00720c */ /* 0x040fe20003f26270 */
[----:B------:R-:W-:Y:S01]  /*1940*/  IMAD.IADD R24, R27, 0x1, -R24 ;  /* 0x000000011b187824 */ /* 0x000fe200078e0a18 */
[----:B------:R-:W-:Y:S02]  /*1950*/  SEL R25, R2, RZ, P3 ;  /* 0x000000ff02197207 */ /* 0x000fe40001800000 */
[----:B------:R-:W-:Y:S02]  /*1960*/  ISETP.GE.AND P6, PT, R31, R2, PT ;  /* 0x000000021f00720c */ /* 0x000fe40003fc6270 */
[C---:B------:R-:W-:Y:S02]  /*1970*/  ISETP.GE.AND P3, PT, R29.reuse, R10, PT ;  /* 0x0000000a1d00720c */ /* 0x040fe40003f66270 */
[----:B------:R-:W-:Y:S02]  /*1980*/  SEL R34, R10, RZ, P0 ;  /* 0x000000ff0a227207 */ /* 0x000fe40000000000 */
[----:B------:R-:W-:-:S02]  /*1990*/  IADD3 R25, PT, PT, R29, -R25, RZ ;  /* 0x800000191d197210 */ /* 0x000fc40007ffe0ff */
[----:B------:R-:W-:Y:S01]  /*19a0*/  @P2 IADD3 R28, PT, PT, -R5, R28, RZ ;  /* 0x0000001c051c2210 */ /* 0x000fe20007ffe1ff */
[----:B------:R-:W-:Y:S01]  /*19b0*/  IMAD.IADD R34, R11, 0x1, -R34 ;  /* 0x000000010b227824 */ /* 0x000fe200078e0a22 */
[----:B------:R-:W-:Y:S02]  /*19c0*/  SEL R32, R10, RZ, P1 ;  /* 0x000000ff0a207207 */ /* 0x000fe40000800000 */
[----:B------:R-:W-:Y:S01]  /*19d0*/  ISETP.GE.U32.AND P0, PT, R28, R5, PT ;  /* 0x000000051c00720c */ /* 0x000fe20003f06070 */
[----:B------:R-:W-:Y:S01]  /*19e0*/  IMAD.MOV R28, RZ, RZ, -R2 ;  /* 0x000000ffff1c7224 */ /* 0x000fe200078e0a02 */
[C---:B------:R-:W-:Y:S02]  /*19f0*/  SEL R27, R2.reuse, RZ, P5 ;  /* 0x000000ff021b7207 */ /* 0x040fe40002800000 */
[C---:B------:R-:W-:Y:S02]  /*1a00*/  SEL R29, R2.reuse, RZ, P6 ;  /* 0x000000ff021d7207 */ /* 0x040fe40003000000 */
[----:B------:R-:W-:Y:S01]  /*1a10*/  ISETP.GT.U32.AND P1, PT, R2, 0x20, PT ;  /* 0x000000200200780c */ /* 0x000fe20003f24070 */
[----:B------:R-:W-:Y:S01]  /*1a20*/  IMAD.IADD R27, R33, 0x1, -R27 ;  /* 0x00000001211b7824 */ /* 0x000fe200078e0a1b */
[----:B------:R-:W-:Y:S01]  /*1a30*/  SEL R2, R10, RZ, P3 ;  /* 0x000000ff0a027207 */ /* 0x000fe20001800000 */
[----:B------:R-:W-:Y:S01]  /*1a40*/  IMAD.IADD R29, R31, 0x1, -R29 ;  /* 0x000000011f1d7824 */ /* 0x000fe200078e0a1d */
[----:B------:R-:W-:-:S02]  /*1a50*/  ISETP.NE.U32.AND P3, PT, R5, RZ, PT ;  /* 0x000000ff0500720c */ /* 0x000fc40003f65070 */
[-C--:B------:R-:W-:Y:S01]  /*1a60*/  ISETP.GE.AND P5, PT, R33, R10.reuse, PT ;  /* 0x0000000a2100720c */ /* 0x080fe20003fa6270 */
[----:B------:R-:W-:Y:S01]  /*1a70*/  IMAD.IADD R33, R11, 0x1, -R32 ;  /* 0x000000010b217824 */ /* 0x000fe200078e0a20 */
[----:B------:R-:W-:Y:S01]  /*1a80*/  ISETP.GE.AND P6, PT, R31, R10, PT ;  /* 0x0000000a1f00720c */ /* 0x000fe20003fc6270 */
[C---:B------:R-:W-:Y:S01]  /*1a90*/  IMAD.IADD R32, R11.reuse, 0x1, -R2 ;  /* 0x000000010b207824 */ /* 0x040fe200078e0a02 */
[C---:B------:R-:W-:Y:S02]  /*1aa0*/  SEL R36, R10.reuse, RZ, P4 ;  /* 0x000000ff0a247207 */ /* 0x040fe40002000000 */
[C---:B------:R-:W-:Y:S02]  /*1ab0*/  SEL R38, R10.reuse, RZ, P5 ;  /* 0x000000ff0a267207 */ /* 0x040fe40002800000 */
[----:B------:R-:W-:Y:S01]  /*1ac0*/  SEL R10, R10, RZ, P6 ;  /* 0x000000ff0a0a7207 */ /* 0x000fe20003000000 */
[----:B------:R-:W-:Y:S01]  /*1ad0*/  IMAD.IADD R31, R11, 0x1, -R36 ;  /* 0x000000010b1f7824 */ /* 0x000fe200078e0a24 */
[----:B------:R-:W-:Y:S01]  /*1ae0*/  @P2 IADD3 R21, PT, PT, R21, 0x1, RZ ;  /* 0x0000000115152810 */ /* 0x000fe20007ffe0ff */
[C---:B------:R-:W-:Y:S01]  /*1af0*/  IMAD.IADD R30, R11.reuse, 0x1, -R38 ;  /* 0x000000010b1e7824 */ /* 0x040fe200078e0a26 */
[----:B------:R-:W-:Y:S01]  /*1b00*/  LEA R28, R28, 0x201f, 0x8 ;  /* 0x0000201f1c1c7811 */ /* 0x000fe200078e40ff */
[----:B------:R-:W-:Y:S01]  /*1b10*/  IMAD.IADD R10, R11, 0x1, -R10 ;  /* 0x000000010b0a7824 */ /* 0x000fe200078e0a0a */
[----:B------:R-:W-:-:S02]  /*1b20*/  @P0 IADD3 R21, PT, PT, R21, 0x1, RZ ;  /* 0x0000000115150810 */ /* 0x000fc40007ffe0ff */
[----:B------:R-:W-:-:S07]  /*1b30*/  @!P3 LOP3.LUT R21, RZ, R5, RZ, 0x33, !PT ;  /* 0x00000005ff15b212 */ /* 0x000fce00078e33ff */
.L_x_17423:
[----:B-1----:R-:W-:-:S05]  /*1b40*/  IMAD R36, R8, 0x24, R19 ;  /* 0x0000002408247824 */ /* 0x002fca00078e0213 */
[----:B------:R-:W-:-:S06]  /*1b50*/  LEA R39, R11, R36, 0x2 ;  /* 0x000000240b277211 */ /* 0x000fcc00078e10ff */
[----:B------:R-:W1:Y:S01]  /*1b60*/  LDS R39, [R39] ;  /* 0x0000000027277984 */ /* 0x000e620000000800 */
[----:B------:R-:W-:Y:S05]  /*1b70*/  @P1 BRA `(.L_x_17406) ;  /* 0x0000000000d81947 */ /* 0x000fea0003800000 */
[----:B------:R-:W-:Y:S02]  /*1b80*/  IMAD.U32 R2, RZ, RZ, UR11 ;  /* 0x0000000bff027e24 */ /* 0x000fe4000f8e00ff */
[----:B------:R-:W-:-:S03]  /*1b90*/  IMAD.MOV.U32 R37, RZ, RZ, RZ ;  /* 0x000000ffff257224 */ /* 0x000fc600078e00ff */
[----:B------:R-:W-:-:S13]  /*1ba0*/  ISETP.NE.AND P0, PT, R2, RZ, PT ;  /* 0x000000ff0200720c */ /* 0x000fda0003f05270 */
[----:B------:R-:W-:Y:S05]  /*1bb0*/  @!P0 BRA `(.L_x_17407) ;  /* 0x00000000001c8947 */ /* 0x000fea0003800000 */
[----:B------:R-:W-:Y:S01]  /*1bc0*/  ISETP.GE.AND P0, PT, R11, R2, PT ;  /* 0x000000020b00720c */ /* 0x000fe20003f06270 */
[----:B------:R-:W-:-:S03]  /*1bd0*/  UMOV UR4, 0xffffffff ;  /* 0xffffffff00047882 */ /* 0x000fc60000000000 */
[----:B------:R-:W-:-:S05]  /*1be0*/  SEL R36, R2, RZ, P0 ;  /* 0x000000ff02247207 */ /* 0x000fca0000000000 */
[----:B------:R-:W-:Y:S01]  /*1bf0*/  IMAD.IADD R36, R11, 0x1, -R36 ;  /* 0x000000010b247824 */ /* 0x000fe200078e0a24 */
[----:B------:R-:W-:Y:S06]  /*1c00*/  BRA.DIV UR4, `(.L_x_17408) ;  /* 0x0000001204987947 */ /* 0x000fec000b800000 */
[----:B-1----:R1:W0:Y:S02]  /*1c10*/  SHFL.IDX PT, R36, R39, R36, R28 ;  /* 0x0000002427247389 */ /* 0x00222400000e001c */
.L_x_17430:
[----:B0---4-:R-:W-:-:S07]  /*1c20*/  IMAD R37, R9, R36, RZ ;  /* 0x0000002409257224 */ /* 0x011fce00078e02ff */
.L_x_17407:
[----:B------:R-:W-:-:S13]  /*1c30*/  ISETP.GE.AND P0, PT, R2, 0x2, PT ;  /* 0x000000020200780c */ /* 0x000fda0003f06270 */
[----:B------:R-:W-:Y:S05]  /*1c40*/  @!P0 BRA `(.L_x_17409) ;  /* 0x0000000000108947 */ /* 0x000fea0003800000 */
[----:B------:R-:W-:-:S03]  /*1c50*/  UMOV UR4, 0xffffffff ;  /* 0xffffffff00047882 */ /* 0x000fc60000000000 */
[----:B------:R-:W-:Y:S05]  /*1c60*/  BRA.DIV UR4, `(.L_x_17410) ;  /* 0x0000001204a07947 */ /* 0x000fea000b800000 */
[----:B-1----:R1:W0:Y:S02]  /*1c70*/  SHFL.IDX PT, R36, R39, R22, R28 ;  /* 0x0000001627247389 */ /* 0x00222400000e001c */
.L_x_17433:
[----:B0-----:R-:W-:-:S07]  /*1c80*/  IMAD R37, R12, R36, R37 ;  /* 0x000000240c257224 */ /* 0x001fce00078e0225 */
.L_x_17409:
[----:B------:R-:W-:-:S13]  /*1c90*/  ISETP.GE.AND P0, PT, R2, 0x3, PT ;  /* 0x000000030200780c */ /* 0x000fda0003f06270 */
[----:B------:R-:W-:Y:S05]  /*1ca0*/  @!P0 BRA `(.L_x_17411) ;  /* 0x0000000000108947 */ /* 0x000fea0003800000 */
[----:B------:R-:W-:-:S03]  /*1cb0*/  UMOV UR4, 0xffffffff ;  /* 0xffffffff00047882 */ /* 0x000fc60000000000 */
[----:B------:R-:W-:Y:S05]  /*1cc0*/  BRA.DIV UR4, `(.L_x_17412) ;  /* 0x0000001204a87947 */ /* 0x000fea000b800000 */
[----:B-1----:R1:W0:Y:S02]  /*1cd0*/  SHFL.IDX PT, R36, R39, R23, R28 ;  /* 0x0000001727247389 */ /* 0x00222400000e001c */
.L_x_17436:
[----:B0-2---:R-:W-:-:S07]  /*1ce0*/  IMAD R37, R13, R36, R37 ;  /* 0x000000240d257224 */ /* 0x005fce00078e0225 */
.L_x_17411:
[----:B------:R-:W-:-:S13]  /*1cf0*/  ISETP.GE.AND P0, PT, R2, 0x4, PT ;  /* 0x000000040200780c */ /* 0x000fda0003f06270 */
[----:B------:R-:W-:Y:S05]  /*1d00*/  @!P0 BRA `(.L_x_17413) ;  /* 0x0000000000108947 */ /* 0x000fea0003800000 */
[----:B------:R-:W-:-:S03]  /*1d10*/  UMOV UR4, 0xffffffff ;  /* 0xffffffff00047882 */ /* 0x000fc60000000000 */
[----:B------:R-:W-:Y:S05]  /*1d20*/  BRA.DIV UR4, `(.L_x_17414) ;  /* 0x0000001204b07947 */ /* 0x000fea000b800000 */
[----:B-1----:R1:W0:Y:S02]  /*1d30*/  SHFL.IDX PT, R36, R39, R24, R28 ;  /* 0x0000001827247389 */ /* 0x00222400000e001c */
.L_x_17439:
[----:B0-----:R-:W-:-:S07]  /*1d40*/  IMAD R37, R14, R36, R37 ;  /* 0x000000240e257224 */ /* 0x001fce00078e0225 */
.L_x_17413:
[----:B------:R-:W-:-:S13]  /*1d50*/  ISETP.GE.AND P0, PT, R2, 0x5, PT ;  /* 0x000000050200780c */ /* 0x000fda0003f06270 */
[----:B------:R-:W-:Y:S05]  /*1d60*/  @!P0 BRA `(.L_x_17415) ;  /* 0x0000000000108947 */ /* 0x000fea0003800000 */
[----:B------:R-:W-:-:S03]  /*1d70*/  UMOV UR4, 0xffffffff ;  /* 0xffffffff00047882 */ /* 0x000fc60000000000 */
[----:B------:R-:W-:Y:S05]  /*1d80*/  BRA.DIV UR4, `(.L_x_17416) ;  /* 0x0000001204b87947 */ /* 0x000fea000b800000 */
[----:B-1----:R1:W0:Y:S02]  /*1d90*/  SHFL.IDX PT, R36, R39, R25, R28 ;  /* 0x0000001927247389 */ /* 0x00222400000e001c */
.L_x_17442:
[----:B0-----:R-:W-:-:S07]  /*1da0*/  IMAD R37, R15, R36, R37 ;  /* 0x000000240f257224 */ /* 0x001fce00078e0225 */
.L_x_17415:
[----:B------:R-:W-:-:S13]  /*1db0*/  ISETP.GE.AND P0, PT, R2, 0x6, PT ;  /* 0x000000060200780c */ /* 0x000fda0003f06270 */
[----:B------:R-:W-:Y:S05]  /*1dc0*/  @!P0 BRA `(.L_x_17417) ;  /* 0x0000000000108947 */ /* 0x000fea0003800000 */
[----:B------:R-:W-:-:S03]  /*1dd0*/  UMOV UR4, 0xffffffff ;  /* 0xffffffff00047882 */ /* 0x000fc60000000000 */
[----:B------:R-:W-:Y:S05]  /*1de0*/  BRA.DIV UR4, `(.L_x_17418) ;  /* 0x0000001204c07947 */ /* 0x000fea000b800000 */
[----:B-1----:R1:W0:Y:S02]  /*1df0*/  SHFL.IDX PT, R36, R39, R26, R28 ;  /* 0x0000001a27247389 */ /* 0x00222400000e001c */
.L_x_17445:
[----:B0-----:R-:W-:-:S07]  /*1e00*/  IMAD R37, R16, R36, R37 ;  /* 0x0000002410257224 */ /* 0x001fce00078e0225 */
.L_x_17417:
[----:B------:R-:W-:-:S13]  /*1e10*/  ISETP.GE.AND P0, PT, R2, 0x7, PT ;  /* 0x000000070200780c */ /* 0x000fda0003f06270 */
[----:B------:R-:W-:Y:S05]  /*1e20*/  @!P0 BRA `(.L_x_17419) ;  /* 0x0000000000108947 */ /* 0x000fea0003800000 */
[----:B------:R-:W-:-:S03]  /*1e30*/  UMOV UR4, 0xffffffff ;  /* 0xffffffff00047882 */ /* 0x000fc60000000000 */
[----:B------:R-:W-:Y:S05]  /*1e40*/  BRA.DIV UR4, `(.L_x_17420) ;  /* 0x0000001204c87947 */ /* 0x000fea000b800000 */
[----:B-1----:R1:W0:Y:S02]  /*1e50*/  SHFL.IDX PT, R36, R39, R27, R28 ;  /* 0x0000001b27247389 */ /* 0x00222400000e001c */
.L_x_17448:
[----:B0-----:R-:W-:-:S07]  /*1e60*/  IMAD R37, R17, R36, R37 ;  /* 0x0000002411257224 */ /* 0x001fce00078e0225 */
.L_x_17419:
[----:B------:R-:W-:-:S13]  /*1e70*/  ISETP.GE.AND P0, PT, R2, 0x8, PT ;  /* 0x000000080200780c */ /* 0x000fda0003f06270 */
[----:B------:R-:W-:Y:S05]  /*1e80*/  @!P0 BRA `(.L_x_17421) ;  /* 0x0000000000948947 */ /* 0x000fea0003800000 */
[----:B------:R-:W-:-:S03]  /*1e90*/  UMOV UR4, 0xffffffff ;  /* 0xffffffff00047882 */ /* 0x000fc60000000000 */
[----:B------:R-:W-:Y:S05]  /*1ea0*/  BRA.DIV UR4, `(.L_x_17422) ;  /* 0x0000001204d07947 */ /* 0x000fea000b800000 */
[----:B-1----:R1:W0:Y:S02]  /*1eb0*/  SHFL.IDX PT, R39, R39, R29, R28 ;  /* 0x0000001d27277389 */ /* 0x00222400000e001c */
.L_x_17451:
[----:B0-----:R-:W-:Y:S01]  /*1ec0*/  IMAD R37, R18, R39, R37 ;  /* 0x0000002712257224 */ /* 0x001fe200078e0225 */
[----:B------:R-:W-:Y:S06]  /*1ed0*/  BRA `(.L_x_17421) ;  /* 0x0000000000807947 */ /* 0x000fec0003800000 */
.L_x_17406:
[----:B------:R-:W-:Y:S01]  /*1ee0*/  MOV R2, UR11 ;  /* 0x0000000b00027c02 */ /* 0x000fe20008000f00 */
[----:B-1--4-:R-:W-:-:S03]  /*1ef0*/  IMAD R37, R9, R39, RZ ;  /* 0x0000002709257224 */ /* 0x012fc600078e02ff */
[C---:B------:R-:W-:Y:S02]  /*1f00*/  ISETP.GE.AND P6, PT, R2.reuse, 0x2, PT ;  /* 0x000000020200780c */ /* 0x040fe40003fc6270 */
[C---:B------:R-:W-:Y:S02]  /*1f10*/  ISETP.GE.AND P0, PT, R2.reuse, 0x3, PT ;  /* 0x000000030200780c */ /* 0x040fe40003f06270 */
[C---:B------:R-:W-:Y:S02]  /*1f20*/  ISETP.GE.AND P4, PT, R2.reuse, 0x4, PT ;  /* 0x000000040200780c */ /* 0x040fe40003f86270 */
[C---:B------:R-:W-:Y:S02]  /*1f30*/  ISETP.GE.AND P3, PT, R2.reuse, 0x5, PT ;  /* 0x000000050200780c */ /* 0x040fe40003f66270 */
[C---:B------:R-:W-:Y:S02]  /*1f40*/  ISETP.GT.AND P5, PT, R2.reuse, RZ, PT ;  /* 0x000000ff0200720c */ /* 0x040fe40003fa4270 */
[----:B------:R-:W-:-:S02]  /*1f50*/  ISETP.GE.AND P2, PT, R2, 0x6, PT ;  /* 0x000000060200780c */ /* 0x000fc40003f46270 */
[----:B------:R-:W-:Y:S01]  /*1f60*/  SEL R37, R37, RZ, P5 ;  /* 0x000000ff25257207 */ /* 0x000fe20002800000 */
[--C-:B------:R-:W-:Y:S01]  /*1f70*/  @P6 IMAD R38, R35, 0x4, R36.reuse ;  /* 0x0000000423266824 */ /* 0x100fe200078e0224 */
[----:B------:R-:W-:Y:S01]  /*1f80*/  ISETP.GE.AND P5, PT, R2, 0x7, PT ;  /* 0x000000070200780c */ /* 0x000fe20003fa6270 */
[--C-:B------:R-:W-:Y:S02]  /*1f90*/  @P0 IMAD R41, R34, 0x4, R36.reuse ;  /* 0x0000000422290824 */ /* 0x100fe400078e0224 */
[----:B------:R-:W-:Y:S02]  /*1fa0*/  @P4 IMAD R39, R33, 0x4, R36 ;  /* 0x0000000421274824 */ /* 0x000fe400078e0224 */
[----:B------:R-:W1:Y:S01]  /*1fb0*/  @P6 LDS R38, [R38+0x4] ;  /* 0x0000040026266984 */ /* 0x000e620000000800 */
[----:B------:R-:W-:-:S03]  /*1fc0*/  @P3 LEA R40, R32, R36, 0x2 ;  /* 0x0000002420283211 */ /* 0x000fc600078e10ff */
[----:B------:R-:W-:Y:S01]  /*1fd0*/  @P4 LDS R39, [R39+0xc] ;  /* 0x00000c0027274984 */ /* 0x000fe20000000800 */
[----:B------:R-:W-:-:S03]  /*1fe0*/  @P2 IMAD R42, R31, 0x4, R36 ;  /* 0x000000041f2a2824 */ /* 0x000fc600078e0224 */
[----:B------:R-:W-:Y:S01]  /*1ff0*/  @P3 LDS R40, [R40+0x10] ;  /* 0x0000100028283984 */ /* 0x000fe20000000800 */
[----:B------:R-:W-:-:S03]  /*2000*/  @P5 IMAD R43, R30, 0x4, R36 ;  /* 0x000000041e2b5824 */ /* 0x000fc600078e0224 */
[----:B------:R-:W-:Y:S01]  /*2010*/  @P2 LDS R42, [R42+0x14] ;  /* 0x000014002a2a2984 */ /* 0x000fe20000000800 */
[----:B-1----:R-:W-:Y:S01]  /*2020*/  @P6 IMAD R37, R12, R38, R37 ;  /* 0x000000260c256224 */ /* 0x002fe200078e0225 */
[----:B------:R-:W-:Y:S02]  /*2030*/  ISETP.GE.AND P6, PT, R2, 0x8, PT ;  /* 0x000000080200780c */ /* 0x000fe40003fc6270 */
[----:B------:R-:W2:Y:S11]  /*2040*/  @P0 LDS R38, [R41+0x8] ;  /* 0x0000080029260984 */ /* 0x000eb60000000800 */
[----:B------:R-:W-:-:S02]  /*2050*/  @P6 IMAD R44, R10, 0x4, R36 ;  /* 0x000000040a2c6824 */ /* 0x000fc400078e0224 */
[----:B------:R-:W1:Y:S04]  /*2060*/  @P5 LDS R36, [R43+0x18] ;  /* 0x000018002b245984 */ /* 0x000e680000000800 */
[----:B------:R-:W4:Y:S01]  /*2070*/  @P6 LDS R44, [R44+0x1c] ;  /* 0x00001c002c2c6984 */ /* 0x000f220000000800 */
[----:B--2---:R-:W-:-:S04]  /*2080*/  @P0 IMAD R37, R13, R38, R37 ;  /* 0x000000260d250224 */ /* 0x004fc800078e0225 */
[----:B0-----:R-:W-:-:S04]  /*2090*/  @P4 IMAD R37, R14, R39, R37 ;  /* 0x000000270e254224 */ /* 0x001fc800078e0225 */
[----:B------:R-:W-:-:S04]  /*20a0*/  @P3 IMAD R37, R15, R40, R37 ;  /* 0x000000280f253224 */ /* 0x000fc800078e0225 */
[----:B------:R-:W-:-:S04]  /*20b0*/  @P2 IMAD R37, R16, R42, R37 ;  /* 0x0000002a10252224 */ /* 0x000fc800078e0225 */
[----:B-1----:R-:W-:-:S04]  /*20c0*/  @P5 IMAD R37, R17, R36, R37 ;  /* 0x0000002411255224 */ /* 0x002fc800078e0225 */
[----:B----4-:R-:W-:-:S07]  /*20d0*/  @P6 IMAD R37, R18, R44, R37 ;  /* 0x0000002c12256224 */ /* 0x010fce00078e0225 */
.L_x_17421:
[----:B-1----:R-:W-:Y:S02]  /*20e0*/  IMAD R39, R5, R8, R7 ;  /* 0x0000000805277224 */ /* 0x002fe400078e0207 */
[----:B------:R-:W-:-:S03]  /*20f0*/  IMAD.IADD R8, R21, 0x1, R8 ;  /* 0x0000000115087824 */ /* 0x000fc600078e0208 */
[----:B------:R-:W-:Y:S02]  /*2100*/  LEA R39, R39, R20, 0x2 ;  /* 0x0000001427277211 */ /* 0x000fe400078e10ff */
[----:B------:R-:W-:-:S03]  /*2110*/  ISETP.GE.AND P0, PT, R8, UR10, PT ;  /* 0x0000000a08007c0c */ /* 0x000fc6000bf06270 */
[----:B------:R-:W1:Y:S02]  /*2120*/  LDS R36, [R39] ;  /* 0x0000000027247984 */ /* 0x000e640000000800 */
[----:B-1----:R-:W-:-:S05]  /*2130*/  IMAD.IADD R36, R36, 0x1, R37 ;  /* 0x0000000124247824 */ /* 0x002fca00078e0225 */
[----:B------:R1:W-:Y:S03]  /*2140*/  STS [R39], R36 ;  /* 0x0000002427007388 */ /* 0x0003e60000000800 */
[----:B------:R-:W-:Y:S05]  /*2150*/  @!P0 BRA `(.L_x_17423) ;  /* 0xfffffff800788947 */ /* 0x000fea000383ffff */
.L_x_17398:
[----:B------:R-:W-:Y:S01]  /*2160*/  LOP3.LUT R7, R6, 0x3, RZ, 0xc0, !PT ;  /* 0x0000000306077812 */ /* 0x000fe200078ec0ff */
[----:B------:R-:W-:Y:S05]  /*2170*/  WARPSYNC.ALL ;  /* 0x0000000000007948 */ /* 0x000fea0003800000 */
[----:B------:R-:W-:Y:S02]  /*2180*/  ISETP.NE.AND P3, PT, R7, 0x3, PT ;  /* 0x000000030700780c */ /* 0x000fe40003f65270 */
[----:B-1-3--:R-:W-:Y:S01]  /*2190*/  IABS R12, R2 ;  /* 0x00000002000c7213 */ /* 0x00afe20000000000 */
[----:B------:R-:W2:Y:S01]  /*21a0*/  LDC R11, c[0x0][0x388] ;  /* 0x0000e200ff0b7b82 */ /* 0x000ea20000000800 */
[----:B------:R-:W-:Y:S01]  /*21b0*/  IMAD.MOV.U32 R8, RZ, RZ, RZ ;  /* 0x000000ffff087224 */ /* 0x000fe200078e00ff */
[----:B------:R-:W-:Y:S01]  /*21c0*/  BSSY.RECONVERGENT B0, `(.L_x_17424) ;  /* 0x000004c000007945 */ /* 0x000fe20003800200 */
[----:B------:R-:W1:Y:S08]  /*21d0*/  I2F.RP R10, R12 ;  /* 0x0000000c000a7306 */ /* 0x000e700000209400 */
[----:B-1----:R-:W4:Y:S01]  /*21e0*/  MUFU.RCP R10, R10 ;  /* 0x0000000a000a7308 */ /* 0x002f220000001000 */
[----:B--2---:R-:W-:Y:S01]  /*21f0*/  IABS R13, R11 ;  /* 0x0000000b000d7213 */ /* 0x004fe20000000000 */
[----:B----4-:R-:W-:-:S06]  /*2200*/  VIADD R9, R10, 0xffffffe ;  /* 0x0ffffffe0a097836 */ /* 0x010fcc0000000000 */
[----:B------:R-:W1:Y:S02]  /*2210*/  F2I.FTZ.U32.TRUNC.NTZ R9, R9 ;  /* 0x0000000900097305 */ /* 0x000e64000021f000 */
[----:B-1----:R-:W-:-:S05]  /*2220*/  IADD3 R7, PT, PT, RZ, -R9, RZ ;  /* 0x80000009ff077210 */ /* 0x002fca0007ffe0ff */
[----:B------:R-:W-:-:S04]  /*2230*/  IMAD R7, R7, R12, RZ ;  /* 0x0000000c07077224 */ /* 0x000fc800078e02ff */
[----:B------:R-:W-:-:S04]  /*2240*/  IMAD.HI.U32 R8, R9, R7, R8 ;  /* 0x0000000709087227 */ /* 0x000fc800078e0008 */
[----:B------:R-:W-:Y:S02]  /*2250*/  IMAD.MOV.U32 R7, RZ, RZ, R13 ;  /* 0x000000ffff077224 */ /* 0x000fe400078e000d */
[----:B0-----:R-:W-:Y:S02]  /*2260*/  IMAD R9, R5, R4, RZ ;  /* 0x0000000405097224 */ /* 0x001fe400078e02ff */
[----:B------:R-:W-:-:S04]  /*2270*/  IMAD.HI.U32 R8, R8, R7, RZ ;  /* 0x0000000708087227 */ /* 0x000fc800078e00ff */
[----:B------:R-:W-:-:S04]  /*2280*/  IMAD.MOV R10, RZ, RZ, -R8 ;  /* 0x000000ffff0a7224 */ /* 0x000fc800078e0a08 */
[C---:B------:R-:W-:Y:S02]  /*2290*/  IMAD R7, R12.reuse, R10, R7 ;  /* 0x0000000a0c077224 */ /* 0x040fe400078e0207 */
[----:B------:R-:W0:Y:S08]  /*22a0*/  LDC R10, c[0x0][0x384] ;  /* 0x0000e100ff0a7b82 */ /* 0x000e300000000800 */
[----:B------:R-:W-:Y:S01]  /*22b0*/  BAR.SYNC.DEFER_BLOCKING 0x0 ;  /* 0x0000000000007b1d */ /* 0x000fe20000010000 */
[----:B------:R-:W-:-:S13]  /*22c0*/  ISETP.GT.U32.AND P1, PT, R12, R7, PT ;  /* 0x000000070c00720c */ /* 0x000fda0003f24070 */
[-C--:B------:R-:W-:Y:S01]  /*22d0*/  @!P1 IADD3 R7, PT, PT, R7, -R12.reuse, RZ ;  /* 0x8000000c07079210 */ /* 0x080fe20007ffe0ff */
[----:B------:R-:W-:Y:S01]  /*22e0*/  @!P1 VIADD R8, R8, 0x1 ;  /* 0x0000000108089836 */ /* 0x000fe20000000000 */
[----:B------:R-:W-:Y:S02]  /*22f0*/  ISETP.NE.AND P1, PT, R2, RZ, PT ;  /* 0x000000ff0200720c */ /* 0x000fe40003f25270 */
[----:B------:R-:W-:Y:S02]  /*2300*/  ISETP.GE.U32.AND P0, PT, R7, R12, PT ;  /* 0x0000000c0700720c */ /* 0x000fe40003f06070 */
[----:B------:R-:W-:Y:S01]  /*2310*/  LOP3.LUT R7, R11, R2, RZ, 0x3c, !PT ;  /* 0x000000020b077212 */ /* 0x000fe200078e3cff */
[----:B0-----:R-:W-:-:S03]  /*2320*/  IMAD R9, R10, UR7, R9 ;  /* 0x000000070a097c24 */ /* 0x001fc6000f8e0209 */
        /* <DEDUP_REMOVED lines=15> */
[----:B------:R-:W-:Y:S01]  /*2420*/  IMAD.MOV.U32 R6, RZ, RZ, RZ ;  /* 0x000000ffff067224 */ /* 0x000fe200078e00ff */
[----:B------:R-:W-:-:S02]  /*2430*/  LOP3.LUT R15, RZ, R5, RZ, 0x33, !PT ;  /* 0x00000005ff0f7212 */ /* 0x000fc400078e33ff */
[----:B------:R-:W-:Y:S01]  /*2440*/  IADD3 R4, PT, PT, -R4, RZ, RZ ;  /* 0x000000ff04047210 */ /* 0x000fe20007ffe1ff */
        /* <DEDUP_REMOVED lines=8> */
.L_x_17426:
        /* <DEDUP_REMOVED lines=27> */
.L_x_17425:
[----:B------:R-:W-:Y:S05]  /*2680*/  BSYNC.RECONVERGENT B0 ;  /* 0x0000000000007941 */ /* 0x000fea0003800200 */
.L_x_17424:
[----:B------:R-:W-:Y:S05]  /*2690*/  @!P0 EXIT ;  /* 0x000000000000894d */ /* 0x000fea0003800000 */
[----:B------:R-:W-:Y:S01]  /*26a0*/  IABS R2, R5 ;  /* 0x0000000500027213 */ /* 0x000fe20000000000 */
[----:B------:R-:W1:Y:S01]  /*26b0*/  S2UR UR5, SR_CgaCtaId ;  /* 0x00000000000579c3 */ /* 0x000e620000008800 */
[----:B------:R-:W-:Y:S01]  /*26c0*/  UMOV UR4, 0x400 ;  /* 0x0000040000047882 */ /* 0x000fe20000000000 */
[----:B------:R-:W-:Y:S01]  /*26d0*/  ISETP.NE.AND P0, PT, R5, RZ, PT ;  /* 0x000000ff0500720c */ /* 0x000fe20003f05270 */
[----:B------:R-:W2:Y:S01]  /*26e0*/  I2F.RP R4, R2 ;  /* 0x0000000200047306 */ /* 0x000ea20000209400 */
[----:B------:R-:W-:Y:S01]  /*26f0*/  UIADD3 UR4, UPT, UPT, UR4, 0x380, URZ ;  /* 0x0000038004047890 */ /* 0x000fe2000fffe0ff */
[C-C-:B------:R-:W-:Y:S02]  /*2700*/  IMAD R16, R3.reuse, 0x2, R0.reuse ;  /* 0x0000000203107824 */ /* 0x140fe400078e0200 */
[----:B------:R-:W-:Y:S01]  /*2710*/  IMAD R12, R3, 0x3, R0 ;  /* 0x00000003030c7824 */ /* 0x000fe200078e0200 */
[----:B0-----:R-:W0:Y:S01]  /*2720*/  LDC.64 R6, c[0x0][0x3a0] ;  /* 0x0000e800ff067b82 */ /* 0x001e220000000a00 */
[----:B------:R-:W-:-:S02]  /*2730*/  IMAD.IADD R14, R0, 0x1, R3 ;  /* 0x00000001000e7824 */ /* 0x000fc400078e0203 */
[----:B--2---:R-:W2:Y:S01]  /*2740*/  MUFU.RCP R4, R4 ;  /* 0x0000000400047308 */ /* 0x004ea20000001000 */
[----:B-1----:R-:W-:Y:S01]  /*2750*/  ULEA UR4, UR5, UR4, 0x18 ;  /* 0x0000000405047291 */ /* 0x002fe2000f8ec0ff */
[----:B--2---:R-:W-:-:S05]  /*2760*/  VIADD R10, R4, 0xffffffe ;  /* 0x0ffffffe040a7836 */ /* 0x004fca0000000000 */
[----:B------:R-:W-:Y:S01]  /*2770*/  LEA R4, R0, UR4, 0x2 ;  /* 0x0000000400047c11 */ /* 0x000fe2000f8e10ff */
[----:B------:R1:W2:Y:S02]  /*2780*/  F2I.FTZ.U32.TRUNC.NTZ R11, R10 ;  /* 0x0000000a000b7305 */ /* 0x0002a4000021f000 */
[----:B-1----:R-:W-:Y:S01]  /*2790*/  IMAD.MOV.U32 R10, RZ, RZ, RZ ;  /* 0x000000ffff0a7224 */ /* 0x002fe200078e00ff */
[----:B--2---:R-:W-:-:S05]  /*27a0*/  IADD3 R13, PT, PT, RZ, -R11, RZ ;  /* 0x8000000bff0d7210 */ /* 0x004fca0007ffe0ff */
[----:B------:R-:W-:-:S04]  /*27b0*/  IMAD R13, R13, R2, RZ ;  /* 0x000000020d0d7224 */ /* 0x000fc800078e02ff */
[----:B------:R-:W-:Y:S01]  /*27c0*/  IMAD.HI.U32 R10, R11, R13, R10 ;  /* 0x0000000d0b0a7227 */ /* 0x000fe200078e000a */
[----:B0-----:R-:W-:-:S07]  /*27d0*/  LOP3.LUT R11, RZ, R5, RZ, 0x33, !PT ;  /* 0x00000005ff0b7212 */ /* 0x001fce00078e33ff */
.L_x_17427:
[-C--:B0-----:R-:W-:Y:S02]  /*27e0*/  IABS R13, R5.reuse ;  /* 0x00000005000d7213 */ /* 0x081fe40000000000 */
[-C--:B------:R-:W-:Y:S02]  /*27f0*/  IABS R15, R5.reuse ;  /* 0x00000005000f7213 */ /* 0x080fe40000000000 */
[----:B------:R-:W0:Y:S01]  /*2800*/  I2F.RP R20, R13 ;  /* 0x0000000d00147306 */ /* 0x000e220000209400 */
[----:B------:R-:W-:Y:S02]  /*2810*/  IABS R17, R0 ;  /* 0x0000000000117213 */ /* 0x000fe40000000000 */
[----:B------:R-:W-:Y:S01]  /*2820*/  IMAD.MOV R24, RZ, RZ, -R15 ;  /* 0x000000ffff187224 */ /* 0x000fe200078e0a0f */
[----:B------:R-:W-:Y:S02]  /*2830*/  LOP3.LUT R27, RZ, R5, RZ, 0x33, !PT ;  /* 0x00000005ff1b7212 */ /* 0x000fe400078e33ff */
[----:B------:R-:W-:-:S04]  /*2840*/  IMAD.HI.U32 R15, R10, R17, RZ ;  /* 0x000000110a0f7227 */ /* 0x000fc800078e00ff */
[----:B------:R-:W-:Y:S01]  /*2850*/  IMAD R17, R15, R24, R17 ;  /* 0x000000180f117224 */ /* 0x000fe200078e0211 */
[----:B0-----:R-:W0:Y:S04]  /*2860*/  MUFU.RCP R20, R20 ;  /* 0x0000001400147308 */ /* 0x001e280000001000 */
[----:B------:R-:W-:-:S13]  /*2870*/  ISETP.GT.U32.AND P1, PT, R2, R17, PT ;  /* 0x000000110200720c */ /* 0x000fda0003f24070 */
[----:B------:R-:W-:Y:S02]  /*2880*/  @!P1 IMAD.IADD R17, R17, 0x1, -R13 ;  /* 0x0000000111119824 */ /* 0x000fe400078e0a0d */
[----:B------:R-:W-:Y:S01]  /*2890*/  @!P1 VIADD R15, R15, 0x1 ;  /* 0x000000010f0f9836 */ /* 0x000fe20000000000 */
[----:B0-----:R-:W-:Y:S02]  /*28a0*/  IADD3 R18, PT, PT, R20, 0xffffffe, RZ ;  /* 0x0ffffffe14127810 */ /* 0x001fe40007ffe0ff */
[----:B------:R-:W-:Y:S02]  /*28b0*/  IABS R20, R14 ;  /* 0x0000000e00147213 */ /* 0x000fe40000000000 */
[----:B------:R0:W1:Y:S01]  /*28c0*/  F2I.FTZ.U32.TRUNC.NTZ R19, R18 ;  /* 0x0000001200137305 */ /* 0x000062000021f000 */
[----:B------:R-:W-:Y:S02]  /*28d0*/  ISETP.GE.U32.AND P3, PT, R17, R2, PT ;  /* 0x000000021100720c */ /* 0x000fe40003f66070 */
[----:B------:R-:W-:-:S04]  /*28e0*/  LOP3.LUT R17, R0, R5, RZ, 0x3c, !PT ;  /* 0x0000000500117212 */ /* 0x000fc800078e3cff */
[----:B------:R-:W-:Y:S01]  /*28f0*/  ISETP.GE.AND P4, PT, R17, RZ, PT ;  /* 0x000000ff1100720c */ /* 0x000fe20003f86270 */
[----:B0-----:R-:W-:Y:S01]  /*2900*/  IMAD.MOV.U32 R18, RZ, RZ, RZ ;  /* 0x000000ffff127224 */ /* 0x001fe200078e00ff */
[----:B------:R-:W-:-:S05]  /*2910*/  LOP3.LUT R17, R14, R5, RZ, 0x3c, !PT ;  /* 0x000000050e117212 */ /* 0x000fca00078e3cff */
[----:B------:R-:W-:Y:S01]  /*2920*/  @P3 IADD3 R15, PT, PT, R15, 0x1, RZ ;  /* 0x000000010f0f3810 */ /* 0x000fe20007ffe0ff */
[----:B-1----:R-:W-:Y:S01]  /*2930*/  IMAD.MOV R22, RZ, RZ, -R19 ;  /* 0x000000ffff167224 */ /* 0x002fe200078e0a13 */
[----:B------:R-:W-:Y:S01]  /*2940*/  ISETP.GE.AND P3, PT, R17, RZ, PT ;  /* 0x000000ff1100720c */ /* 0x000fe20003f66270 */
[----:B------:R-:W-:Y:S02]  /*2950*/  IMAD R17, R3, 0xc, R4 ;  /* 0x0000000c03117824 */ /* 0x000fe400078e0204 */
[----:B------:R-:W-:Y:S01]  /*2960*/  IMAD R21, R22, R13, RZ ;  /* 0x0000000d16157224 */ /* 0x000fe200078e02ff */
[----:B------:R-:W-:-:S03]  /*2970*/  IABS R22, R12 ;  /* 0x0000000c00167213 */ /* 0x000fc60000000000 */
[----:B------:R-:W-:Y:S01]  /*2980*/  IMAD.HI.U32 R23, R19, R21, R18 ;  /* 0x0000001513177227 */ /* 0x000fe200078e0012 */
[----:B------:R-:W-:Y:S01]  /*2990*/  MOV R18, R20 ;  /* 0x0000001400127202 */ /* 0x000fe20000000f00 */
[----:B------:R-:W-:Y:S01]  /*29a0*/  LDS R17, [R17] ;  /* 0x0000000011117984 */ /* 0x000fe20000000800 */
        /* <DEDUP_REMOVED lines=10> */
[----:B------:R-:W-:Y:S02]  /*2a50*/  @!P2 IMAD.IADD R18, R18, 0x1, -R13 ;  /* 0x000000011212a824 */ /* 0x000fe400078e0a0d */
[----:B------:R-:W-:-:S03]  /*2a60*/  @!P2 VIADD R19, R19, 0x1 ;  /* 0x000000011313a836 */ /* 0x000fc60000000000 */
[----:B------:R-:W-:Y:S01]  /*2a70*/  ISETP.GE.U32.AND P6, PT, R18, R13, PT ;  /* 0x0000000d1200720c */ /* 0x000fe20003fc6070 */
[----:B------:R-:W-:Y:S01]  /*2a80*/  IMAD.MOV.U32 R18, RZ, RZ, R15 ;  /* 0x000000ffff127224 */ /* 0x000fe200078e000f */
[----:B------:R-:W-:-:S03]  /*2a90*/  LOP3.LUT R15, R16, R5, RZ, 0x3c, !PT ;  /* 0x00000005100f7212 */ /* 0x000fc600078e3cff */
[-C--:B------:R-:W-:Y:S01]  /*2aa0*/  @!P5 IADD3 R20, PT, PT, R20, -R13.reuse, RZ ;  /* 0x8000000d1414d210 */ /* 0x080fe20007ffe0ff */
[----:B------:R-:W-:Y:S01]  /*2ab0*/  @!P4 IMAD.MOV R18, RZ, RZ, -R18 ;  /* 0x000000ffff12c224 */ /* 0x000fe200078e0a12 */
[----:B------:R-:W-:Y:S01]  /*2ac0*/  ISETP.GE.AND P2, PT, R15, RZ, PT ;  /* 0x000000ff0f00720c */ /* 0x000fe20003f46270 */
[----:B------:R-:W-:Y:S01]  /*2ad0*/  @!P1 IMAD.IADD R22, R22, 0x1, -R13 ;  /* 0x0000000116169824 */ /* 0x000fe200078e0a0d */
[-C--:B------:R-:W-:Y:S01]  /*2ae0*/  ISETP.GE.U32.AND P4, PT, R20, R13.reuse, PT ;  /* 0x0000000d1400720c */ /* 0x080fe20003f86070 */
[--C-:B------:R-:W-:Y:S01]  /*2af0*/  IMAD R15, R3, 0x4, R4.reuse ;  /* 0x00000004030f7824 */ /* 0x100fe200078e0204 */
[----:B------:R-:W-:Y:S01]  /*2b00*/  @!P5 IADD3 R21, PT, PT, R21, 0x1, RZ ;  /* 0x000000011515d810 */ /* 0x000fe20007ffe0ff */
[----:B------:R-:W-:Y:S01]  /*2b10*/  IMAD R20, R3, 0x8, R4 ;  /* 0x0000000803147824 */ /* 0x000fe200078e0204 */
[----:B------:R-:W-:Y:S01]  /*2b20*/  @P6 IADD3 R19, PT, PT, R19, 0x1, RZ ;  /* 0x0000000113136810 */ /* 0x000fe20007ffe0ff */
[----:B------:R-:W-:Y:S01]  /*2b30*/  @!P1 VIADD R23, R23, 0x1 ;  /* 0x0000000117179836 */ /* 0x000fe20000000000 */
[----:B------:R-:W-:Y:S01]  /*2b40*/  ISETP.GE.U32.AND P6, PT, R22, R13, PT ;  /* 0x0000000d1600720c */ /* 0x000fe20003fc6070 */
[----:B------:R-:W-:Y:S01]  /*2b50*/  LDS R15, [R15] ;  /* 0x000000000f0f7984 */ /* 0x000fe20000000800 */
[----:B------:R-:W-:-:S02]  /*2b60*/  LOP3.LUT R13, R12, R5, RZ, 0x3c, !PT ;  /* 0x000000050c0d7212 */ /* 0x000fc400078e3cff */
[----:B------:R-:W-:Y:S01]  /*2b70*/  ISETP.NE.AND P1, PT, R5, RZ, PT ;  /* 0x000000ff0500720c */ /* 0x000fe20003f25270 */
[----:B------:R-:W-:Y:S01]  /*2b80*/  LDS R20, [R20] ;  /* 0x0000000014147984 */ /* 0x000fe20000000800 */
[----:B------:R-:W-:Y:S01]  /*2b90*/  ISETP.GE.AND P5, PT, R13, RZ, PT ;  /* 0x000000ff0d00720c */ /* 0x000fe20003fa6270 */
[----:B------:R-:W-:Y:S01]  /*2ba0*/  @P4 VIADD R21, R21, 0x1 ;  /* 0x0000000115154836 */ /* 0x000fe20000000000 */
[----:B------:R-:W-:Y:S01]  /*2bb0*/  SEL R18, R27, R18, !P1 ;  /* 0x000000121b127207 */ /* 0x000fe20004800000 */
[----:B------:R-:W0:Y:S01]  /*2bc0*/  LDS R13, [R4] ;  /* 0x00000000040d7984 */ /* 0x000e220000000800 */
[----:B------:R-:W-:Y:S01]  /*2bd0*/  @!P3 IADD3 R19, PT, PT, -R19, RZ, RZ ;  /* 0x000000ff1313b210 */ /* 0x000fe20007ffe1ff */
[----:B------:R-:W-:Y:S02]  /*2be0*/  IMAD.MOV.U32 R22, RZ, RZ, R21 ;  /* 0x000000ffff167224 */ /* 0x000fe400078e0015 */
[----:B------:R-:W-:Y:S01]  /*2bf0*/  @P6 IADD3 R23, PT, PT, R23, 0x1, RZ ;  /* 0x0000000117176810 */ /* 0x000fe20007ffe0ff */
[----:B------:R-:W-:Y:S01]  /*2c00*/  IMAD.MOV R25, RZ, RZ, -R18 ;  /* 0x000000ffff197224 */ /* 0x000fe200078e0a12 */
[----:B------:R-:W-:Y:S01]  /*2c10*/  SEL R21, R27, R19, !P1 ;  /* 0x000000131b157207 */ /* 0x000fe20004800000 */
[----:B------:R-:W-:-:S02]  /*2c20*/  @!P2 IMAD.MOV R22, RZ, RZ, -R22 ;  /* 0x000000ffff16a224 */ /* 0x000fc400078e0a16 */
[----:B------:R-:W-:Y:S02]  /*2c30*/  IMAD.MOV.U32 R24, RZ, RZ, R23 ;  /* 0x000000ffff187224 */ /* 0x000fe400078e0017 */
[----:B------:R-:W-:Y:S01]  /*2c40*/  IMAD R19, R5, R25, R0 ;  /* 0x0000001905137224 */ /* 0x000fe200078e0200 */
[----:B------:R-:W-:Y:S01]  /*2c50*/  SEL R23, R27, R22, !P1 ;  /* 0x000000161b177207 */ /* 0x000fe20004800000 */
[----:B------:R-:W-:Y:S01]  /*2c60*/  IMAD R22, R8, R21, R9 ;  /* 0x0000001508167224 */ /* 0x000fe200078e0209 */
[----:B------:R-:W-:Y:S01]  /*2c70*/  @!P5 IADD3 R24, PT, PT, -R24, RZ, RZ ;  /* 0x000000ff1818d210 */ /* 0x000fe20007ffe1ff */
[----:B------:R-:W-:Y:S01]  /*2c80*/  IMAD.MOV R21, RZ, RZ, -R21 ;  /* 0x000000ffff157224 */ /* 0x000fe200078e0a15 */
[----:B------:R-:W-:Y:S01]  /*2c90*/  IADD3 R0, PT, PT, R3, R0, R3 ;  /* 0x0000000003007210 */ /* 0x000fe20007ffe003 */
[----:B------:R-:W-:Y:S01]  /*2ca0*/  IMAD.MOV R25, RZ, RZ, -R23 ;  /* 0x000000ffff197224 */ /* 0x000fe200078e0a17 */
[----:B------:R-:W-:Y:S01]  /*2cb0*/  SEL R24, R11, R24, !P0 ;  /* 0x000000180b187207 */ /* 0x000fe20004000000 */
[C---:B------:R-:W-:Y:S01]  /*2cc0*/  IMAD R18, R8.reuse, R18, R9 ;  /* 0x0000001208127224 */ /* 0x040fe200078e0209 */
[----:B------:R-:W-:Y:S01]  /*2cd0*/  IADD3 R0, PT, PT, R3, R0, R3 ;  /* 0x0000000003007210 */ /* 0x000fe20007ffe003 */
[--C-:B------:R-:W-:Y:S01]  /*2ce0*/  IMAD R23, R8, R23, R9.reuse ;  /* 0x0000001708177224 */ /* 0x100fe200078e0209 */
[----:B------:R-:W-:Y:S01]  /*2cf0*/  IADD3 R27, PT, PT, -R24, RZ, RZ ;  /* 0x000000ff181b7210 */ /* 0x000fe20007ffe1ff */
[----:B------:R-:W-:Y:S01]  /*2d00*/  IMAD R26, R8, R24, R9 ;  /* 0x00000018081a7224 */ /* 0x000fe200078e0209 */
[----:B------:R-:W-:Y:S01]  /*2d10*/  ISETP.GE.U32.AND P1, PT, R0, 0x80, PT ;  /* 0x000000800000780c */ /* 0x000fe20003f26070 */
[----:B------:R-:W-:Y:S01]  /*2d20*/  IMAD R24, R5, R25, R16 ;  /* 0x0000001905187224 */ /* 0x000fe200078e0210 */
[----:B------:R-:W-:Y:S01]  /*2d30*/  LEA R16, R3, R16, 0x2 ;  /* 0x0000001003107211 */ /* 0x000fe200078e10ff */
[----:B------:R-:W-:-:S02]  /*2d40*/  IMAD R21, R5, R21, R14 ;  /* 0x0000001505157224 */ /* 0x000fc400078e020e */
[----:B------:R-:W-:Y:S01]  /*2d50*/  IMAD R27, R5, R27, R12 ;  /* 0x0000001b051b7224 */ /* 0x000fe200078e020c */
[----:B------:R-:W-:Y:S01]  /*2d60*/  IADD3 R25, PT, PT, R23, R24, RZ ;  /* 0x0000001817197210 */ /* 0x000fe20007ffe0ff */
[----:B------:R-:W-:Y:S02]  /*2d70*/  IMAD.IADD R19, R18, 0x1, R19 ;  /* 0x0000000112137824 */ /* 0x000fe400078e0213 */
[----:B------:R-:W-:Y:S02]  /*2d80*/  IMAD.IADD R21, R22, 0x1, R21 ;  /* 0x0000000116157824 */ /* 0x000fe400078e0215 */
[----:B------:R-:W-:Y:S02]  /*2d90*/  IMAD.IADD R27, R26, 0x1, R27 ;  /* 0x000000011a1b7824 */ /* 0x000fe400078e021b */
[----:B------:R-:W-:-:S04]  /*2da0*/  IMAD.WIDE R18, R19, 0x4, R6 ;  /* 0x0000000413127825 */ /* 0x000fc800078e0206 */
[--C-:B------:R-:W-:Y:S01]  /*2db0*/  IMAD.WIDE R22, R21, 0x4, R6.reuse ;  /* 0x0000000415167825 */ /* 0x100fe200078e0206 */
[----:B0-----:R0:W-:Y:S03]  /*2dc0*/  STG.E desc[UR8][R18.64], R13 ;  /* 0x0000000d12007986 */ /* 0x0011e6000c101908 */
[--C-:B------:R-:W-:Y:S01]  /*2dd0*/  IMAD.WIDE R24, R25, 0x4, R6.reuse ;  /* 0x0000000419187825 */ /* 0x100fe200078e0206 */
[----:B------:R0:W-:Y:S03]  /*2de0*/  STG.E desc[UR8][R22.64], R15 ;  /* 0x0000000f16007986 */ /* 0x0001e6000c101908 */
        /* <DEDUP_REMOVED lines=8> */
.L_x_17408:
[----:B------:R-:W-:Y:S01]  /*2e70*/  BSSY B0, `(.L_x_17428) ;  /* 0x0000006000007945 */ /* 0x000fe20003800000 */
[----:B------:R-:W-:Y:S01]  /*2e80*/  MOV R38, R36 ;  /* 0x0000002400267202 */ /* 0x000fe20000000f00 */
[----:B------:R-:W-:-:S07]  /*2e90*/  IMAD.MOV.U32 R36, RZ, RZ, -0x1 ;  /* 0xffffffffff247424 */ /* 0x000fce00078e00ff */
[----:B01234-:R-:W-:Y:S05]  /*2ea0*/  WARPSYNC.COLLECTIVE R36, `(.L_x_17429) ;  /* 0x0000000024087348 */ /* 0x01ffea0003c00000 */
[----:B-1----:R1:W0:Y:S02]  /*2eb0*/  SHFL.IDX P0, R36, R39, R38, R28 ;  /* 0x0000002627247389 */ /* 0x002224000000001c */
[----:B01234-:R-:W-:Y:S05]  /*2ec0*/  ENDCOLLECTIVE ;  /* 0x000000000000791b */ /* 0x01ffea0003800000 */
.L_x_17429:
[----:B------:R-:W-:Y:S05]  /*2ed0*/  BSYNC B0 ;  /* 0x0000000000007941 */ /* 0x000fea0003800000 */
.L_x_17428:
[----:B------:R-:W-:Y:S05]  /*2ee0*/  BRA `(.L_x_17430) ;  /* 0xffffffec004c7947 */ /* 0x000fea000383ffff */
.L_x_17410:
[----:B------:R-:W-:Y:S01]  /*2ef0*/  BSSY B0, `(.L_x_17431) ;  /* 0x0000006000007945 */ /* 0x000fe20003800000 */
[----:B------:R-:W-:Y:S01]  /*2f00*/  IMAD.MOV.U32 R38, RZ, RZ, R22 ;  /* 0x000000ffff267224 */ /* 0x000fe200078e0016 */
[----:B------:R-:W-:-:S07]  /*2f10*/  MOV R36, 0xffffffff ;  /* 0xffffffff00247802 */ /* 0x000fce0000000f00 */
[----:B01234-:R-:W-:Y:S05]  /*2f20*/  WARPSYNC.COLLECTIVE R36, `(.L_x_17432) ;  /* 0x0000000024087348 */ /* 0x01ffea0003c00000 */
[----:B-1----:R1:W0:Y:S02]  /*2f30*/  SHFL.IDX P0, R36, R39, R38, R28 ;  /* 0x0000002627247389 */ /* 0x002224000000001c */
[----:B01234-:R-:W-:Y:S05]  /*2f40*/  ENDCOLLECTIVE ;  /* 0x000000000000791b */ /* 0x01ffea0003800000 */
.L_x_17432:
[----:B------:R-:W-:Y:S05]  /*2f50*/  BSYNC B0 ;  /* 0x0000000000007941 */ /* 0x000fea0003800000 */
.L_x_17431:
[----:B------:R-:W-:Y:S05]  /*2f60*/  BRA `(.L_x_17433) ;  /* 0xffffffec00447947 */ /* 0x000fea000383ffff */
.L_x_17412:
[----:B------:R-:W-:Y:S01]  /*2f70*/  BSSY B0, `(.L_x_17434) ;  /* 0x0000006000007945 */ /* 0x000fe20003800000 */
[----:B------:R-:W-:Y:S02]  /*2f80*/  IMAD.MOV.U32 R38, RZ, RZ, R23 ;  /* 0x000000ffff267224 */ /* 0x000fe400078e0017 */
[----:B------:R-:W-:-:S07]  /*2f90*/  IMAD.MOV.U32 R36, RZ, RZ, -0x1 ;  /* 0xffffffffff247424 */ /* 0x000fce00078e00ff */
[----:B01234-:R-:W-:Y:S05]  /*2fa0*/  WARPSYNC.COLLECTIVE R36, `(.L_x_17435) ;  /* 0x0000000024087348 */ /* 0x01ffea0003c00000 */
[----:B-1----:R1:W0:Y:S02]  /*2fb0*/  SHFL.IDX P0, R36, R39, R38, R28 ;  /* 0x0000002627247389 */ /* 0x002224000000001c */
[----:B01234-:R-:W-:Y:S05]  /*2fc0*/  ENDCOLLECTIVE ;  /* 0x000000000000791b */ /* 0x01ffea0003800000 */
.L_x_17435:
[----:B------:R-:W-:Y:S05]  /*2fd0*/  BSYNC B0 ;  /* 0x0000000000007941 */ /* 0x000fea0003800000 */
.L_x_17434:
[----:B------:R-:W-:Y:S05]  /*2fe0*/  BRA `(.L_x_17436) ;  /* 0xffffffec003c7947 */ /* 0x000fea000383ffff */
.L_x_17414:
[----:B------:R-:W-:Y:S01]  /*2ff0*/  BSSY B0, `(.L_x_17437) ;  /* 0x0000006000007945 */ /* 0x000fe20003800000 */
[----:B------:R-:W-:Y:S01]  /*3000*/  MOV R38, R24 ;  /* 0x0000001800267202 */ /* 0x000fe20000000f00 */
[----:B------:R-:W-:-:S07]  /*3010*/  IMAD.MOV.U32 R36, RZ, RZ, -0x1 ;  /* 0xffffffffff247424 */ /* 0x000fce00078e00ff */
[----:B01234-:R-:W-:Y:S05]  /*3020*/  WARPSYNC.COLLECTIVE R36, `(.L_x_17438) ;  /* 0x0000000024087348 */ /* 0x01ffea0003c00000 */
[----:B-1----:R1:W0:Y:S02]  /*3030*/  SHFL.IDX P0, R36, R39, R38, R28 ;  /* 0x0000002627247389 */ /* 0x002224000000001c */
[----:B01234-:R-:W-:Y:S05]  /*3040*/  ENDCOLLECTIVE ;  /* 0x000000000000791b */ /* 0x01ffea0003800000 */
.L_x_17438:
[----:B------:R-:W-:Y:S05]  /*3050*/  BSYNC B0 ;  /* 0x0000000000007941 */ /* 0x000fea0003800000 */
.L_x_17437:
[----:B------:R-:W-:Y:S05]  /*3060*/  BRA `(.L_x_17439) ;  /* 0xffffffec00347947 */ /* 0x000fea000383ffff */
.L_x_17416:
[----:B------:R-:W-:Y:S01]  /*3070*/  BSSY B0, `(.L_x_17440) ;  /* 0x0000006000007945 */ /* 0x000fe20003800000 */
[----:B------:R-:W-:Y:S01]  /*3080*/  IMAD.MOV.U32 R38, RZ, RZ, R25 ;  /* 0x000000ffff267224 */ /* 0x000fe200078e0019 */
[----:B------:R-:W-:-:S07]  /*3090*/  MOV R36, 0xffffffff ;  /* 0xffffffff00247802 */ /* 0x000fce0000000f00 */
[----:B01234-:R-:W-:Y:S05]  /*30a0*/  WARPSYNC.COLLECTIVE R36, `(.L_x_17441) ;  /* 0x0000000024087348 */ /* 0x01ffea0003c00000 */
[----:B-1----:R1:W0:Y:S02]  /*30b0*/  SHFL.IDX P0, R36, R39, R38, R28 ;  /* 0x0000002627247389 */ /* 0x002224000000001c */
[----:B01234-:R-:W-:Y:S05]  /*30c0*/  ENDCOLLECTIVE ;  /* 0x000000000000791b */ /* 0x01ffea0003800000 */
.L_x_17441:
[----:B------:R-:W-:Y:S05]  /*30d0*/  BSYNC B0 ;  /* 0x0000000000007941 */ /* 0x000fea0003800000 */
.L_x_17440:
[----:B------:R-:W-:Y:S05]  /*30e0*/  BRA `(.L_x_17442) ;  /* 0xffffffec002c7947 */ /* 0x000fea000383ffff */
.L_x_17418:
[----:B------:R-:W-:Y:S01]  /*30f0*/  BSSY B0, `(.L_x_17443) ;  /* 0x0000006000007945 */ /* 0x000fe20003800000 */
[----:B------:R-:W-:Y:S02]  /*3100*/  IMAD.MOV.U32 R38, RZ, RZ, R26 ;  /* 0x000000ffff267224 */ /* 0x000fe400078e001a */
[----:B------:R-:W-:-:S07]  /*3110*/  IMAD.MOV.U32 R36, RZ, RZ, -0x1 ;  /* 0xffffffffff247424 */ /* 0x000fce00078e00ff */
[----:B01234-:R-:W-:Y:S05]  /*3120*/  WARPSYNC.COLLECTIVE R36, `(.L_x_17444) ;  /* 0x0000000024087348 */ /* 0x01ffea0003c00000 */
[----:B-1----:R1:W0:Y:S02]  /*3130*/  SHFL.IDX P0, R36, R39, R38, R28 ;  /* 0x0000002627247389 */ /* 0x002224000000001c */
[----:B01234-:R-:W-:Y:S05]  /*3140*/  ENDCOLLECTIVE ;  /* 0x000000000000791b */ /* 0x01ffea0003800000 */
.L_x_17444:
[----:B------:R-:W-:Y:S05]  /*3150*/  BSYNC B0 ;  /* 0x0000000000007941 */ /* 0x000fea0003800000 */
.L_x_17443:
[----:B------:R-:W-:Y:S05]  /*3160*/  BRA `(.L_x_17445) ;  /* 0xffffffec00247947 */ /* 0x000fea000383ffff */
.L_x_17420:
[----:B------:R-:W-:Y:S01]  /*3170*/  BSSY B0, `(.L_x_17446) ;  /* 0x0000006000007945 */ /* 0x000fe20003800000 */
[----:B------:R-:W-:Y:S01]  /*3180*/  MOV R38, R27 ;  /* 0x0000001b00267202 */ /* 0x000fe20000000f00 */
[----:B------:R-:W-:-:S07]  /*3190*/  IMAD.MOV.U32 R36, RZ, RZ, -0x1 ;  /* 0xffffffffff247424 */ /* 0x000fce00078e00ff */
[----:B01234-:R-:W-:Y:S05]  /*31a0*/  WARPSYNC.COLLECTIVE R36, `(.L_x_17447) ;  /* 0x0000000024087348 */ /* 0x01ffea0003c00000 */
[----:B-1----:R1:W0:Y:S02]  /*31b0*/  SHFL.IDX P0, R36, R39, R38, R28 ;  /* 0x0000002627247389 */ /* 0x002224000000001c */
[----:B01234-:R-:W-:Y:S05]  /*31c0*/  ENDCOLLECTIVE ;  /* 0x000000000000791b */ /* 0x01ffea0003800000 */
.L_x_17447:
[----:B------:R-:W-:Y:S05]  /*31d0*/  BSYNC B0 ;  /* 0x0000000000007941 */ /* 0x000fea0003800000 */
.L_x_17446:
[----:B------:R-:W-:Y:S05]  /*31e0*/  BRA `(.L_x_17448) ;  /* 0xffffffec001c7947 */ /* 0x000fea000383ffff */
.L_x_17422:
[----:B------:R-:W-:Y:S01]  /*31f0*/  BSSY B0, `(.L_x_17449) ;  /* 0x0000006000007945 */ /* 0x000fe20003800000 */
[----:B------:R-:W-:Y:S01]  /*3200*/  IMAD.MOV.U32 R38, RZ, RZ, R29 ;  /* 0x000000ffff267224 */ /* 0x000fe200078e001d */
[----:B------:R-:W-:-:S07]  /*3210*/  MOV R36, 0xffffffff ;  /* 0xffffffff00247802 */ /* 0x000fce0000000f00 */
[----:B01234-:R-:W-:Y:S05]  /*3220*/  WARPSYNC.COLLECTIVE R36, `(.L_x_17450) ;  /* 0x0000000024087348 */ /* 0x01ffea0003c00000 */
[----:B-1----:R1:W0:Y:S02]  /*3230*/  SHFL.IDX P0, R36, R39, R38, R28 ;  /* 0x0000002627247389 */ /* 0x002224000000001c */
[----:B01234-:R-:W-:Y:S05]  /*3240*/  ENDCOLLECTIVE ;  /* 0x000000000000791b */ /* 0x01ffea0003800000 */
.L_x_17450:
[----:B------:R-:W-:Y:S05]  /*3250*/  BSYNC B0 ;  /* 0x0000000000007941 */ /* 0x000fea0003800000 */
.L_x_17449:
[----:B------:R-:W-:Y:S01]  /*3260*/  IMAD.MOV.U32 R39, RZ, RZ, R36 ;  /* 0x000000ffff277224 */ /* 0x000fe200078e0024 */
[----:B------:R-:W-:Y:S06]  /*3270*/  BRA `(.L_x_17451) ;  /* 0xffffffec00107947 */ /* 0x000fec000383ffff */
.L_x_17452:
        /* <DEDUP_REMOVED lines=16> */
.L_x_20645:


//--------------------- .text._Z9cuda_gemmIiLi128ELi1ELi1ELi128ELi4ELi4ELi1EEviiiPT_S1_S1_ii --------------------------
	.section	.text._Z9cuda_gemmIiLi128ELi1ELi1ELi128ELi4ELi4ELi1EEviiiPT_S1_S1_ii,"ax",@progbits
	.align	128
        .global         _Z9cuda_gemmIiLi128ELi1ELi1ELi128ELi4ELi4ELi1EEviiiPT_S1_S1_ii
        .type           _Z9cuda_gemmIiLi128ELi1ELi1ELi128ELi4ELi4ELi1EEviiiPT_S1_S1_ii,@function
        .size           _Z9cuda_gemmIiLi128ELi1ELi1ELi128ELi4ELi4ELi1EEviiiPT_S1_S1_ii,(.L_x_20646 - _Z9cuda_gemmIiLi128ELi1ELi1ELi128ELi4ELi4ELi1EEviiiPT_S1_S1_ii)
        .other          _Z9cuda_gemmIiLi128ELi1ELi1ELi128ELi4ELi4ELi1EEviiiPT_S1_S1_ii,@"STO_CUDA_ENTRY STV_DEFAULT"
_Z9cuda_gemmIiLi128ELi1ELi1ELi128ELi4ELi4ELi1EEviiiPT_S1_S1_ii:
.text._Z9cuda_gemmIiLi128ELi1ELi1ELi128ELi4ELi4ELi1EEviiiPT_S1_S1_ii:
        /* <DEDUP_REMOVED lines=14> */
.L_x_17455:
        /* <DEDUP_REMOVED lines=10> */
.L_x_17454:
[----:B------:R-:W-:Y:S05]  /*0180*/  BSYNC.RECONVERGENT B0 ;  /* 0x0000000000007941 */ /* 0x000fea0003800200 */
.L_x_17453:
[----:B------:R-:W1:Y:S01]  /*0190*/  LDC R0, c[0x0][0x360] ;  /* 0x0000d800ff007b82 */ /* 0x000e620000000800 */
[----:B------:R-:W2:Y:S02]  /*01a0*/  LDCU UR4, c[0x0][0x374] ;  /* 0x00006e80ff0477ac */ /* 0x000ea40008000800 */
[----:B--2---:R-:W-:-:S13]  /*01b0*/  ISETP.GE.U32.AND P0, PT, R2, UR4, PT ;  /* 0x0000000402007c0c */ /* 0x004fda000bf06070 */
[----:B------:R-:W-:Y:S05]  /*01c0*/  @P0 EXIT ;  /* 0x000000000000094d */ /* 0x000fea0003800000 */
[----:B-1----:R-:W1:Y:S01]  /*01d0*/  I2F.U32.RP R9, R0 ;  /* 0x0000000000097306 */ /* 0x002e620000209000 */
[----:B------:R-:W-:Y:S01]  /*01e0*/  IADD3 R6, PT, PT, R3, R0, RZ ;  /* 0x0000000003067210 */ /* 0x000fe20007ffe0ff */
[----:B------:R-:W-:Y:S01]  /*01f0*/  BSSY.RECONVERGENT B0, `(.L_x_17456) ;  /* 0x0000031000007945 */ /* 0x000fe20003800200 */
[----:B------:R-:W-:Y:S01]  /*0200*/  ISETP.NE.U32.AND P2, PT, R0, RZ, PT ;  /* 0x000000ff0000720c */ /* 0x000fe20003f45070 */
[----:B------:R-:W-:Y:S01]  /*0210*/  IMAD.MOV.U32 R17, RZ, RZ, R3 ;  /* 0x000000ffff117224 */ /* 0x000fe200078e0003 */
[C---:B------:R-:W-:Y:S02]  /*0220*/  ISETP.GE.U32.AND P0, PT, R6.reuse, 0x80, PT ;  /* 0x000000800600780c */ /* 0x040fe40003f06070 */
[----:B0-----:R-:W-:Y:S02]  /*0230*/  VIMNMX.U32 R7, PT, PT, R6, 0x80, !PT ;  /* 0x0000008006077848 */ /* 0x001fe40007fe0000 */
[----:B------:R-:W-:-:S04]  /*0240*/  SEL R8, RZ, 0x1, P0 ;  /* 0x00000001ff087807 */ /* 0x000fc80000000000 */
[----:B------:R-:W-:Y:S01]  /*0250*/  IADD3 R7, PT, PT, R7, -R6, -R8 ;  /* 0x8000000607077210 */ /* 0x000fe20007ffe808 */
[----:B-1----:R-:W0:Y:S02]  /*0260*/  MUFU.RCP R9, R9 ;  /* 0x0000000900097308 */ /* 0x002e240000001000 */
        /* <DEDUP_REMOVED lines=34> */
.L_x_17458:
[----:B------:R0:W2:Y:S01]  /*0490*/  LDG.E R10, desc[UR8][R6.64] ;  /* 0x00000008060a7981 */ /* 0x0000a2000c1e1900 */
[----:B------:R-:W-:-:S05]  /*04a0*/  VIADD R8, R8, 0x1 ;  /* 0x0000000108087836 */ /* 0x000fca0000000000 */
[----:B------:R-:W-:Y:S01]  /*04b0*/  ISETP.NE.AND P3, PT, R8, RZ, PT ;  /* 0x000000ff0800720c */ /* 0x000fe20003f65270 */
[C---:B0-----:R-:W-:Y:S01]  /*04c0*/  IMAD.WIDE.U32 R6, R0.reuse, 0x4, R6 ;  /* 0x0000000400067825 */ /* 0x041fe200078e0006 */
[----:B--2---:R0:W-:Y:S02]  /*04d0*/  STS [R9], R10 ;  /* 0x0000000a09007388 */ /* 0x0041e40000000800 */
[----:B0-----:R-:W-:-:S09]  /*04e0*/  LEA R9, R0, R9, 0x2 ;  /* 0x0000000900097211 */ /* 0x001fd200078e10ff */
[----:B------:R-:W-:Y:S05]  /*04f0*/  @P3 BRA `(.L_x_17458) ;  /* 0xfffffffc00e43947 */ /* 0x000fea000383ffff */
.L_x_17457:
[----:B------:R-:W-:Y:S05]  /*0500*/  BSYNC.RECONVERGENT B0 ;  /* 0x0000000000007941 */ /* 0x000fea0003800200 */
.L_x_17456:
        /* <DEDUP_REMOVED lines=12> */
.L_x_17461:
        /* <DEDUP_REMOVED lines=23> */
.L_x_17460:
[----:B------:R-:W-:Y:S05]  /*0740*/  BSYNC.RECONVERGENT B0 ;  /* 0x0000000000007941 */ /* 0x000fea0003800200 */
.L_x_17459:
        /* <DEDUP_REMOVED lines=11> */
.L_x_17464:
[----:B------:R-:W-:Y:S01]  /*0800*/  IADD3 R6, PT, PT, R6, 0x1, RZ ;  /* 0x0000000106067810 */ /* 0x000fe20007ffe0ff */
[----:B------:R0:W-:Y:S03]  /*0810*/  STS [R9], RZ ;  /* 0x000000ff09007388 */ /* 0x0001e60000000800 */
[----:B------:R-:W-:Y:S01]  /*0820*/  ISETP.NE.AND P0, PT, R6, RZ, PT ;  /* 0x000000ff0600720c */ /* 0x000fe20003f05270 */
[----:B0-----:R-:W-:-:S12]  /*0830*/  IMAD R9, R0, 0x4, R9 ;  /* 0x0000000400097824 */ /* 0x001fd800078e0209 */
[----:B------:R-:W-:Y:S05]  /*0840*/  @P0 BRA `(.L_x_17464) ;  /* 0xfffffffc00ec0947 */ /* 0x000fea000383ffff */
.L_x_17463:
[----:B------:R-:W-:Y:S05]  /*0850*/  BSYNC.RECONVERGENT B0 ;  /* 0x0000000000007941 */ /* 0x000fea0003800200 */
.L_x_17462:
[----:B------:R-:W-:Y:S04]  /*0860*/  BSSY.RECONVERGENT B0, `(.L_x_17465) ;  /* 0x0000012000007945 */ /* 0x000fe80003800200 */
[----:B------:R-:W-:Y:S05]  /*0870*/  @!P1 BRA `(.L_x_17466) ;  /* 0x0000000000409947 */ /* 0x000fea0003800000 */
[----:B------:R-:W0:Y:S01]  /*0880*/  S2UR UR5, SR_CgaCtaId ;  /* 0x00000000000579c3 */ /* 0x000e220000008800 */
[----:B------:R-:W-:Y:S02]  /*0890*/  UMOV UR4, 0x400 ;  /* 0x0000040000047882 */ /* 0x000fe40000000000 */
[----:B------:R-:W-:-:S04]  /*08a0*/  UIADD3 UR4, UPT, UPT, UR4, 0x280, URZ ;  /* 0x0000028004047890 */ /* 0x000fc8000fffe0ff */
[----:B0-----:R-:W-:-:S06]  /*08b0*/  ULEA UR4, UR5, UR4, 0x18 ;  /* 0x0000000405047291 */ /* 0x001fcc000f8ec0ff */
[----:B------:R-:W-:-:S07]  /*08c0*/  LEA R9, R7, UR4, 0x2 ;  /* 0x0000000407097c11 */ /* 0x000fce000f8e10ff */
.L_x_17467:
[C---:B-1----:R-:W-:Y:S01]  /*08d0*/  LEA R6, R0.reuse, R9, 0x2 ;  /* 0x0000000900067211 */ /* 0x042fe200078e10ff */
[C-C-:B------:R-:W-:Y:S01]  /*08e0*/  IMAD R8, R0.reuse, 0x8, R9.reuse ;  /* 0x0000000800087824 */ /* 0x140fe200078e0209 */
[----:B------:R0:W-:Y:S01]  /*08f0*/  STS [R9], RZ ;  /* 0x000000ff09007388 */ /* 0x0001e20000000800 */
[C-C-:B--2---:R-:W-:Y:S01]  /*0900*/  IMAD R10, R0.reuse, 0xc, R9.reuse ;  /* 0x0000000c000a7824 */ /* 0x144fe200078e0209 */
[C---:B------:R-:W-:Y:S02]  /*0910*/  LEA R7, R0.reuse, R7, 0x2 ;  /* 0x0000000700077211 */ /* 0x040fe400078e10ff */
[----:B------:R1:W-:Y:S02]  /*0920*/  STS [R6], RZ ;  /* 0x000000ff06007388 */ /* 0x0003e40000000800 */
[----:B------:R-:W-:Y:S02]  /*0930*/  ISETP.GE.U32.AND P0, PT, R7, 0x80, PT ;  /* 0x000000800700780c */ /* 0x000fe40003f06070 */
[----:B------:R1:W-:Y:S01]  /*0940*/  STS [R8], RZ ;  /* 0x000000ff08007388 */ /* 0x0003e20000000800 */
[----:B0-----:R-:W-:-:S03]  /*0950*/  IMAD R9, R0, 0x10, R9 ;  /* 0x0000001000097824 */ /* 0x001fc600078e0209 */
[----:B------:R1:W-:Y:S07]  /*0960*/  STS [R10], RZ ;  /* 0x000000ff0a007388 */ /* 0x0003ee0000000800 */
[----:B------:R-:W-:Y:S05]  /*0970*/  @!P0 BRA `(.L_x_17467) ;  /* 0xfffffffc00d48947 */ /* 0x000fea000383ffff */
.L_x_17466:
[----:B------:R-:W-:Y:S05]  /*0980*/  BSYNC.RECONVERGENT B0 ;  /* 0x0000000000007941 */ /* 0x000fea0003800200 */
.L_x_17465:
[----:B------:R-:W0:Y:S01]  /*0990*/  S2UR UR6, SR_CgaCtaId ;  /* 0x00000000000679c3 */ /* 0x000e220000008800 */
[C---:B------:R-:W-:Y:S01]  /*09a0*/  LOP3.LUT R7, R3.reuse, 0x3, RZ, 0xc0, !PT ;  /* 0x0000000303077812 */ /* 0x040fe200078ec0ff */
[----:B------:R-:W-:Y:S01]  /*09b0*/  UMOV UR4, 0x400 ;  /* 0x0000040000047882 */ /* 0x000fe20000000000 */
[----:B-1----:R-:W-:Y:S01]  /*09c0*/  LOP3.LUT R6, R3, 0x1f, RZ, 0xc0, !PT ;  /* 0x0000001f03067812 */ /* 0x002fe200078ec0ff */
[----:B------:R-:W-:Y:S01]  /*09d0*/  UIADD3 UR5, UPT, UPT, UR4, 0x80, URZ ;  /* 0x0000008004057890 */ /* 0x000fe2000fffe0ff */
[C---:B------:R-:W-:Y:S02]  /*09e0*/  SHF.L.U32 R17, R7.reuse, 0x2, RZ ;  /* 0x0000000207117819 */ /* 0x040fe400000006ff */
[C---:B------:R-:W-:Y:S02]  /*09f0*/  ISETP.NE.AND P0, PT, R7.reuse, 0x3, PT ;  /* 0x000000030700780c */ /* 0x040fe40003f05270 */
[C---:B------:R-:W-:Y:S01]  /*0a00*/  ISETP.GE.U32.AND P1, PT, R7.reuse, 0x2, PT ;  /* 0x000000020700780c */ /* 0x040fe20003f26070 */
[----:B------:R-:W-:Y:S01]  /*0a10*/  IMAD R8, R6, 0x10, R17 ;  /* 0x0000001006087824 */ /* 0x000fe200078e0211 */
[----:B------:R-:W-:-:S02]  /*0a20*/  ISETP.NE.AND P2, PT, R7, RZ, PT ;  /* 0x000000ff0700720c */ /* 0x000fc40003f45270 */
[----:B--2---:R-:W-:Y:S02]  /*0a30*/  IADD3 R14, PT, PT, R3, -0x1, RZ ;  /* 0xffffffff030e7810 */ /* 0x004fe40007ffe0ff */
[----:B------:R-:W-:Y:S02]  /*0a40*/  SHF.R.U32.HI R13, RZ, 0x5, R3 ;  /* 0x00000005ff0d7819 */ /* 0x000fe40000011603 */
[----:B------:R-:W-:Y:S02]  /*0a50*/  LOP3.LUT R14, R14, 0x3, RZ, 0xc0, !PT ;  /* 0x000000030e0e7812 */ /* 0x000fe400078ec0ff */
[----:B------:R-:W-:Y:S01]  /*0a60*/  LOP3.LUT R15, R7, 0x2, RZ, 0x3c, !PT ;  /* 0x00000002070f7812 */ /* 0x000fe200078e3cff */
[----:B0-----:R-:W-:-:S06]  /*0a70*/  ULEA UR5, UR6, UR5, 0x18 ;  /* 0x0000000506057291 */ /* 0x001fcc000f8ec0ff */
[----:B------:R-:W-:-:S03]  /*0a80*/  IADD3 R12, PT, PT, R8, UR5, RZ ;  /* 0x00000005080c7c10 */ /* 0x000fc6000fffe0ff */
[----:B------:R-:W0:Y:S01]  /*0a90*/  LDS R8, [R8+UR5] ;  /* 0x0000000508087984 */ /* 0x000e220008000800 */
[----:B------:R-:W-:Y:S01]  /*0aa0*/  UIADD3 UR5, UPT, UPT, UR4, 0x280, URZ ;  /* 0x0000028004057890 */ /* 0x000fe2000fffe0ff */
[C---:B------:R-:W-:Y:S01]  /*0ab0*/  VIADD R11, R12.reuse, 0xfffffff0 ;  /* 0xfffffff00c0b7836 */ /* 0x040fe20000000000 */
[----:B------:R-:W-:Y:S02]  /*0ac0*/  ULEA UR4, UR6, UR4, 0x18 ;  /* 0x0000000406047291 */ /* 0x000fe4000f8ec0ff */
[----:B------:R-:W-:Y:S01]  /*0ad0*/  ULEA UR5, UR6, UR5, 0x18 ;  /* 0x0000000506057291 */ /* 0x000fe2000f8ec0ff */
[----:B------:R-:W-:Y:S01]  /*0ae0*/  IMAD.MOV.U32 R10, RZ, RZ, R11 ;  /* 0x000000ffff0a7224 */ /* 0x000fe200078e000b */
[----:B------:R-:W-:Y:S01]  /*0af0*/  MOV R9, R11 ;  /* 0x0000000b00097202 */ /* 0x000fe20000000f00 */
[----:B------:R-:W-:Y:S01]  /*0b00*/  @!P1 IMAD.MOV R10, RZ, RZ, R12 ;  /* 0x000000ffff0a9224 */ /* 0x000fe200078e020c */
[C---:B------:R-:W-:Y:S01]  /*0b10*/  @P0 IADD3 R9, PT, PT, R12.reuse, RZ, RZ ;  /* 0x000000ff0c090210 */ /* 0x040fe20007ffe0ff */
[----:B------:R-:W-:Y:S01]  /*0b20*/  VIADD R16, R17, UR4 ;  /* 0x0000000411107c36 */ /* 0x000fe20008000000 */
[----:B------:R-:W-:Y:S01]  /*0b30*/  @!P2 IADD3 R11, PT, PT, R12, RZ, RZ ;  /* 0x000000ff0c0ba210 */ /* 0x000fe20007ffe0ff */
[----:B------:R-:W-:-:S02]  /*0b40*/  VIADD R12, R3, 0x1 ;  /* 0x00000001030c7836 */ /* 0x000fc40000000000 */
[----:B------:R-:W1:Y:S03]  /*0b50*/  LDS R10, [R10+0x8] ;  /* 0x000008000a0a7984 */ /* 0x000e660000000800 */
[----:B------:R-:W-:Y:S01]  /*0b60*/  LOP3.LUT R12, R12, 0x3, RZ, 0xc0, !PT ;  /* 0x000000030c0c7812 */ /* 0x000fe200078ec0ff */
[----:B------:R-:W2:Y:S04]  /*0b70*/  LDS R9, [R9+0x4] ;  /* 0x0000040009097984 */ /* 0x000ea80000000800 */
[----:B------:R-:W3:Y:S02]  /*0b80*/  LDS R11, [R11+0xc] ;  /* 0x00000c000b0b7984 */ /* 0x000ee40000000800 */
.L_x_17469:
[----:B----4-:R-:W-:Y:S01]  /*0b90*/  IMAD R17, R13, 0x14, R16 ;  /* 0x000000140d117824 */ /* 0x010fe200078e0210 */
[----:B------:R-:W-:-:S05]  /*0ba0*/  UMOV UR4, 0xffffffff ;  /* 0xffffffff00047882 */ /* 0x000fca0000000000 */
[----:B------:R-:W4:Y:S01]  /*0bb0*/  LDS R17, [R17] ;  /* 0x0000000011117984 */ /* 0x000f220000000800 */
[----:B------:R-:W-:Y:S05]  /*0bc0*/  BRA.DIV UR4, `(.L_x_17468) ;  /* 0x0000000604007947 */ /* 0x000fea000b800000 */
[----:B----4-:R-:W0:Y:S04]  /*0bd0*/  SHFL.IDX PT, R19, R17, R7, 0x1c1f ;  /* 0x001c1f0711137589 */ /* 0x010e2800000e0000 */
[----:B------:R-:W2:Y:S04]  /*0be0*/  SHFL.IDX PT, R21, R17, R12, 0x1c1f ;  /* 0x001c1f0c11157589 */ /* 0x000ea800000e0000 */
[----:B------:R-:W1:Y:S04]  /*0bf0*/  SHFL.IDX PT, R22, R17, R15, 0x1c1f ;  /* 0x001c1f0f11167589 */ /* 0x000e6800000e0000 */
[----:B------:R4:W3:Y:S01]  /*0c00*/  SHFL.IDX PT, R23, R17, R14, 0x1c1f ;  /* 0x001c1f0e11177589 */ /* 0x0008e200000e0000 */
[----:B0-----:R-:W-:-:S04]  /*0c10*/  IMAD R20, R8, R19, RZ ;  /* 0x0000001308147224 */ /* 0x001fc800078e02ff */
[----:B--2---:R-:W-:-:S04]  /*0c20*/  IMAD R21, R9, R21, R20 ;  /* 0x0000001509157224 */ /* 0x004fc800078e0214 */
[----:B-1----:R-:W-:-:S07]  /*0c30*/  IMAD R22, R10, R22, R21 ;  /* 0x000000160a167224 */ /* 0x002fce00078e0215 */
.L_x_17479:
[----:B----4-:R-:W-:Y:S01]  /*0c40*/  LEA R17, R13, R6, 0x5 ;  /* 0x000000060d117211 */ /* 0x010fe200078e28ff */
[----:B---3--:R-:W-:Y:S01]  /*0c50*/  IMAD R22, R11, R23, R22 ;  /* 0x000000170b167224 */ /* 0x008fe200078e0216 */
        /* <DEDUP_REMOVED lines=13> */
[----:B------:R-:W0:Y:S01]  /*0d30*/  LDC.64 R6, c[0x0][0x3a0] ;  /* 0x0000e800ff067b82 */ /* 0x000e220000000a00 */
[----:B------:R-:W-:Y:S01]  /*0d40*/  LEA R5, R2, R3, 0x7 ;  /* 0x0000000302057211 */ /* 0x000fe200078e38ff */
[----:B------:R-:W-:Y:S01]  /*0d50*/  IMAD.MOV R8, RZ, RZ, -R4 ;  /* 0x000000ffff087224 */ /* 0x000fe200078e0a04 */
[----:B------:R-:W-:Y:S01]  /*0d60*/  LEA R9, R3, UR5, 0x2 ;  /* 0x0000000503097c11 */ /* 0x000fe2000f8e10ff */
[----:B------:R-:W-:Y:S02]  /*0d70*/  IMAD R3, R4, R0, R3 ;  /* 0x0000000004037224 */ /* 0x000fe400078e0203 */
[----:B0-----:R-:W-:-:S07]  /*0d80*/  IMAD.WIDE.U32 R4, R5, 0x4, R6 ;  /* 0x0000000405047825 */ /* 0x001fce00078e0006 */
.L_x_17472:
[----:B------:R0:W1:Y:S01]  /*0d90*/  LDS R7, [R9] ;  /* 0x0000000009077984 */ /* 0x0000620000000800 */
[----:B------:R-:W-:-:S04]  /*0da0*/  IADD3 R8, PT, PT, R8, 0x1, RZ ;  /* 0x0000000108087810 */ /* 0x000fc80007ffe0ff */
[----:B------:R-:W-:Y:S01]  /*0db0*/  ISETP.NE.AND P0, PT, R8, RZ, PT ;  /* 0x000000ff0800720c */ /* 0x000fe20003f05270 */
[C---:B0-----:R-:W-:Y:S01]  /*0dc0*/  IMAD R9, R0.reuse, 0x4, R9 ;  /* 0x0000000400097824 */ /* 0x041fe200078e0209 */
[----:B-1----:R0:W-:Y:S02]  /*0dd0*/  STG.E desc[UR8][R4.64], R7 ;  /* 0x0000000704007986 */ /* 0x0021e4000c101908 */
[----:B0-----:R-:W-:-:S09]  /*0de0*/  IMAD.WIDE.U32 R4, R0, 0x4, R4 ;  /* 0x0000000400047825 */ /* 0x001fd200078e0004 */
[----:B------:R-:W-:Y:S05]  /*0df0*/  @P0 BRA `(.L_x_17472) ;  /* 0xfffffffc00e40947 */ /* 0x000fea000383ffff */
.L_x_17471:
[----:B------:R-:W-:Y:S05]  /*0e00*/  BSYNC.RECONVERGENT B0 ;  /* 0x0000000000007941 */ /* 0x000fea0003800200 */
.L_x_17470:
[----:B------:R-:W-:Y:S05]  /*0e10*/  @!P1 EXIT ;  /* 0x000000000000994d */ /* 0x000fea0003800000 */
[----:B------:R-:W0:Y:S01]  /*0e20*/  LDC.64 R4, c[0x0][0x3a0] ;  /* 0x0000e800ff047b82 */ /* 0x000e220000000a00 */
[----:B------:R-:W-:Y:S02]  /*0e30*/  LEA R23, R2, R3, 0x7 ;  /* 0x0000000302177211 */ /* 0x000fe400078e38ff */
[----:B------:R-:W-:Y:S01]  /*0e40*/  LEA R21, R3, UR5, 0x2 ;  /* 0x0000000503157c11 */ /* 0x000fe2000f8e10ff */
[----:B0-----:R-:W-:-:S04]  /*0e50*/  IMAD.WIDE.U32 R8, R0, 0x4, R4 ;  /* 0x0000000400087825 */ /* 0x001fc800078e0004 */
[----:B------:R-:W-:-:S04]  /*0e60*/  IMAD.WIDE.U32 R10, R0, 0x8, R4 ;  /* 0x00000008000a7825 */ /* 0x000fc800078e0004 */
[----:B------:R-:W-:-:S07]  /*0e70*/  IMAD.WIDE.U32 R6, R0, 0xc, R4 ;  /* 0x0000000c00067825 */ /* 0x000fce00078e0004 */
.L_x_17473:
[C-C-:B------:R-:W-:Y:S01]  /*0e80*/  IMAD R2, R0.reuse, 0x4, R21.reuse ;  /* 0x0000000400027824 */ /* 0x140fe200078e0215 */
[C---:B------:R-:W-:Y:S01]  /*0e90*/  LEA R20, R0.reuse, R21, 0x3 ;  /* 0x0000001500147211 */ /* 0x040fe200078e18ff */
[----:B0---4-:R-:W-:Y:S01]  /*0ea0*/  IMAD R22, R0, 0xc, R21 ;  /* 0x0000000c00167824 */ /* 0x011fe200078e0215 */
        /* <DEDUP_REMOVED lines=18> */
.L_x_17468:
[----:B------:R-:W-:Y:S01]  /*0fd0*/  BSSY B0, `(.L_x_17474) ;  /* 0x0000007000007945 */ /* 0x000fe20003800000 */
[----:B------:R-:W-:Y:S01]  /*0fe0*/  MOV R25, R7 ;  /* 0x0000000700197202 */ /* 0x000fe20000000f00 */
[----:B------:R-:W-:Y:S01]  /*0ff0*/  IMAD.MOV.U32 R26, RZ, RZ, 0x1c1f ;  /* 0x00001c1fff1a7424 */ /* 0x000fe200078e00ff */
[----:B------:R-:W-:-:S07]  /*1000*/  MOV R24, 0xffffffff ;  /* 0xffffffff00187802 */ /* 0x000fce0000000f00 */
[----:B01234-:R-:W-:Y:S05]  /*1010*/  WARPSYNC.COLLECTIVE R24, `(.L_x_17475) ;  /* 0x0000000018087348 */ /* 0x01ffea0003c00000 */
[----:B----4-:R4:W0:Y:S02]  /*1020*/  SHFL.IDX P0, R23, R17, R25, R26 ;  /* 0x0000001911177389 */ /* 0x010824000000001a */
[----:B01234-:R-:W-:Y:S05]  /*1030*/  ENDCOLLECTIVE ;  /* 0x000000000000791b */ /* 0x01ffea0003800000 */
.L_x_17475:
[----:B------:R-:W-:Y:S05]  /*1040*/  BSYNC B0 ;  /* 0x0000000000007941 */ /* 0x000fea0003800000 */
.L_x_17474:
[----:B------:R-:W-:Y:S01]  /*1050*/  MOV R25, R12 ;  /* 0x0000000c00197202 */ /* 0x000fe20000000f00 */
[----:B------:R-:W-:Y:S01]  /*1060*/  IMAD.MOV.U32 R26, RZ, RZ, 0x1c1f ;  /* 0x00001c1fff1a7424 */ /* 0x000fe200078e00ff */
[----:B------:R-:W-:Y:S01]  /*1070*/  MOV R24, 0xffffffff ;  /* 0xffffffff00187802 */ /* 0x000fe20000000f00 */
[----:B------:R-:W-:-:S07]  /*1080*/  IMAD.MOV.U32 R19, RZ, RZ, R23 ;  /* 0x000000ffff137224 */ /* 0x000fce00078e0017 */
[----:B------:R-:W-:Y:S05]  /*1090*/  WARPSYNC.COLLECTIVE R24, `(.L_x_17476) ;  /* 0x0000000018087348 */ /* 0x000fea0003c00000 */
[----:B------:R0:W1:Y:S02]  /*10a0*/  SHFL.IDX P0, R23, R17, R25, R26 ;  /* 0x0000001911177389 */ /* 0x000064000000001a */
[----:B01----:R-:W-:Y:S05]  /*10b0*/  ENDCOLLECTIVE ;  /* 0x000000000000791b */ /* 0x003fea0003800000 */
.L_x_17476:
[----:B------:R-:W-:Y:S01]  /*10c0*/  IMAD R20, R8, R19, RZ ;  /* 0x0000001308147224 */ /* 0x000fe200078e02ff */
[----:B------:R-:W-:Y:S01]  /*10d0*/  MOV R25, R15 ;  /* 0x0000000f00197202 */ /* 0x000fe20000000f00 */
[----:B------:R-:W-:-:S07]  /*10e0*/  IMAD.MOV.U32 R21, RZ, RZ, R23 ;  /* 0x000000ffff157224 */ /* 0x000fce00078e0017 */
[----:B------:R-:W-:Y:S05]  /*10f0*/  WARPSYNC.COLLECTIVE R24, `(.L_x_17477) ;  /* 0x0000000018087348 */ /* 0x000fea0003c00000 */
[----:B------:R0:W1:Y:S02]  /*1100*/  SHFL.IDX P0, R23, R17, R25, R26 ;  /* 0x0000001911177389 */ /* 0x000064000000001a */
[----:B01----:R-:W-:Y:S05]  /*1110*/  ENDCOLLECTIVE ;  /* 0x000000000000791b */ /* 0x003fea0003800000 */
.L_x_17477:
[----:B------:R-:W-:Y:S01]  /*1120*/  IMAD R21, R9, R21, R20 ;  /* 0x0000001509157224 */ /* 0x000fe200078e0214 */
[----:B------:R-:W-:Y:S01]  /*1130*/  MOV R25, R14 ;  /* 0x0000000e00197202 */ /* 0x000fe20000000f00 */
[----:B------:R-:W-:-:S07]  /*1140*/  IMAD.MOV.U32 R22, RZ, RZ, R23 ;  /* 0x000000ffff167224 */ /* 0x000fce00078e0017 */
[----:B------:R-:W-:Y:S05]  /*1150*/  WARPSYNC.COLLECTIVE R24, `(.L_x_17478) ;  /* 0x0000000018087348 */ /* 0x000fea0003c00000 */
[----:B------:R0:W1:Y:S02]  /*1160*/  SHFL.IDX P0, R23, R17, R25, R26 ;  /* 0x0000001911177389 */ /* 0x000064000000001a */
[----:B01----:R-:W-:Y:S05]  /*1170*/  ENDCOLLECTIVE ;  /* 0x000000000000791b */ /* 0x003fea0003800000 */
.L_x_17478:
[----:B------:R-:W-:Y:S01]  /*1180*/  IMAD R22, R10, R22, R21 ;  /* 0x000000160a167224 */ /* 0x000fe200078e0215 */
[----:B------:R-:W-:Y:S06]  /*1190*/  BRA `(.L_x_17479) ;  /* 0xfffffff800a87947 */ /* 0x000fec000383ffff */
.L_x_17480:
        /* <DEDUP_REMOVED lines=14> */
.L_x_20646:


//--------------------- .text._Z9cuda_gemmIiLi128ELi1ELi1ELi128ELi4ELi4ELi0EEviiiPT_S1_S1_ii --------------------------
	.section	.text._Z9cuda_gemmIiLi128ELi1ELi1ELi128ELi4ELi4ELi0EEviiiPT_S1_S1_ii,"ax",@progbits
	.align	128
        .global         _Z9cuda_gemmIiLi128ELi1ELi1ELi128ELi4ELi4ELi0EEviiiPT_S1_S1_ii
        .type           _Z9cuda_gemmIiLi128ELi1ELi1ELi128ELi4ELi4ELi0EEviiiPT_S1_S1_ii,@function
        .size           _Z9cuda_gemmIiLi128ELi1ELi1ELi128ELi4ELi4ELi0EEviiiPT_S1_S1_ii,(.L_x_20647 - _Z9cuda_gemmIiLi128ELi1ELi1ELi128ELi4ELi4ELi0EEviiiPT_S1_S1_ii)
        .other          _Z9cuda_gemmIiLi128ELi1ELi1ELi128ELi4ELi4ELi0EEviiiPT_S1_S1_ii,@"STO_CUDA_ENTRY STV_DEFAULT"
_Z9cuda_gemmIiLi128ELi1ELi1ELi128ELi4ELi4ELi0EEviiiPT_S1_S1_ii:
.text._Z9cuda_gemmIiLi128ELi1ELi1ELi128ELi4ELi4ELi0EEviiiPT_S1_S1_ii:
[----:B------:R-:W-:Y:S01]  /*0000*/  LDC R1, c[0x0][0x37c] ;  /* 0x0000df00ff017b82 */ /* 0x000fe20000000800 */
[----:B------:R-:W0:Y:S01]  /*0010*/  LDCU.64 UR10, c[0x0][0x3a8] ;  /* 0x00007500ff0a77ac */ /* 0x000e220008000a00 */
[----:B------:R-:W1:Y:S06]  /*0020*/  S2R R0, SR_TID.X ;  /* 0x0000000000007919 */ /* 0x000e6c0000002100 */
[----:B------:R-:W2:Y:S01]  /*0030*/  S2UR UR8, SR_CTAID.Y ;  /* 0x00000000000879c3 */ /* 0x000ea20000002600 */
[----:B------:R-:W-:Y:S01]  /*0040*/  BSSY.RECONVERGENT B0, `(.L_x_17481) ;  /* 0x000003f000007945 */ /* 0x000fe20003800200 */
[----:B------:R-:W3:Y:S01]  /*0050*/  LDCU.64 UR6, c[0x0][0x358] ;  /* 0x00006b00ff0677ac */ /* 0x000ee20008000a00 */
[----:B0-----:R-:W-:-:S04]  /*0060*/  IMAD.U32 R2, RZ, RZ, UR11 ;  /* 0x0000000bff027e24 */ /* 0x001fc8000f8e00ff */
[----:B------:R-:W-:Y:S01]  /*0070*/  IMAD R3, R2, UR10, RZ ;  /* 0x0000000a02037c24 */ /* 0x000fe2000f8e02ff */
[----:B------:R-:W-:-:S04]  /*0080*/  IABS R8, R2 ;  /* 0x0000000200087213 */ /* 0x000fc80000000000 */
[----:B------:R-:W0:Y:S01]  /*0090*/  I2F.RP R6, R8 ;  /* 0x0000000800067306 */ /* 0x000e220000209400 */
[----:B-1----:R-:W-:-:S07]  /*00a0*/  ISETP.GE.U32.AND P0, PT, R0, R3, PT ;  /* 0x000000030000720c */ /* 0x002fce0003f06070 */
[----:B0-----:R-:W0:Y:S02]  /*00b0*/  MUFU.RCP R6, R6 ;  /* 0x0000000600067308 */ /* 0x001e240000001000 */
[----:B0-----:R-:W-:-:S06]  /*00c0*/  VIADD R4, R6, 0xffffffe ;  /* 0x0ffffffe06047836 */ /* 0x001fcc0000000000 */
[----:B------:R-:W0:Y:S02]  /*00d0*/  F2I.FTZ.U32.TRUNC.NTZ R5, R4 ;  /* 0x0000000400057305 */ /* 0x000e24000021f000 */
[----:B0-----:R-:W-:Y:S01]  /*00e0*/  IMAD.MOV R9, RZ, RZ, -R5 ;  /* 0x000000ffff097224 */ /* 0x001fe200078e0a05 */
[----:B--23--:R-:W-:Y:S06]  /*00f0*/  @P0 BRA `(.L_x_17482) ;  /* 0x0000000000cc0947 */ /* 0x00cfec0003800000 */
[----:B------:R-:W0:Y:S01]  /*0100*/  I2F.U32.RP R11, UR10 ;  /* 0x0000000a000b7d06 */ /* 0x000e220008209000 */
[----:B------:R-:W1:Y:S01]  /*0110*/  S2R R18, SR_CgaCtaId ;  /* 0x0000000000127919 */ /* 0x000e620000008800 */
[----:B------:R-:W2:Y:S01]  /*0120*/  LDC R10, c[0x0][0x360] ;  /* 0x0000d800ff0a7b82 */ /* 0x000ea20000000800 */
[----:B------:R-:W-:Y:S02]  /*0130*/  ISETP.NE.U32.AND P1, PT, RZ, UR10, PT ;  /* 0x0000000aff007c0c */ /* 0x000fe4000bf25070 */
        /* <DEDUP_REMOVED lines=12> */
[----:B0-----:R-:W-:Y:S02]  /*0200*/  HFMA2 R12, -RZ, RZ, 0, 0 ;  /* 0x00000000ff0c7431 */ /* 0x001fe400000001ff */
[----:B-----5:R-:W-:Y:S02]  /*0210*/  IMAD.MOV R16, RZ, RZ, -R13 ;  /* 0x000000ffff107224 */ /* 0x020fe400078e0a0d */
[----:B-1----:R-:W-:Y:S02]  /*0220*/  IMAD.MOV.U32 R14, RZ, RZ, RZ ;  /* 0x000000ffff0e7224 */ /* 0x002fe400078e00ff */
[----:B------:R-:W-:Y:S02]  /*0230*/  IMAD R11, R16, UR10, RZ ;  /* 0x0000000a100b7c24 */ /* 0x000fe4000f8e02ff */
[----:B---3--:R-:W-:Y:S02]  /*0240*/  IMAD.MOV R19, RZ, RZ, -R15 ;  /* 0x000000ffff137224 */ /* 0x008fe400078e0a0f */
[----:B------:R-:W-:-:S04]  /*0250*/  IMAD.HI.U32 R16, R13, R11, R12 ;  /* 0x0000000b0d107227 */ /* 0x000fc800078e000c */
[----:B------:R-:W-:Y:S02]  /*0260*/  IMAD R19, R19, R2, RZ ;  /* 0x0000000213137224 */ /* 0x000fe400078e02ff */
[----:B------:R-:W-:Y:S02]  /*0270*/  IMAD.MOV.U32 R11, RZ, RZ, R0 ;  /* 0x000000ffff0b7224 */ /* 0x000fe400078e0000 */
[----:B------:R-:W-:Y:S01]  /*0280*/  IMAD.HI.U32 R18, R15, R19, R14 ;  /* 0x000000130f127227 */ /* 0x000fe200078e000e */
[----:B--2-4-:R-:W-:-:S07]  /*0290*/  LOP3.LUT R15, RZ, UR10, RZ, 0x33, !PT ;  /* 0x0000000aff0f7c12 */ /* 0x014fce000f8e33ff */
.L_x_17483:
[----:B0-----:R-:W-:-:S06]  /*02a0*/  IMAD.WIDE.U32 R12, R11, 0x4, R6 ;  /* 0x000000040b0c7825 */ /* 0x001fcc00078e0006 */
[----:B------:R-:W2:Y:S01]  /*02b0*/  LDG.E R12, desc[UR6][R12.64] ;  /* 0x000000060c0c7981 */ /* 0x000ea2000c1e1900 */
        /* <DEDUP_REMOVED lines=23> */
.L_x_17482:
[----:B------:R-:W-:Y:S05]  /*0430*/  BSYNC.RECONVERGENT B0 ;  /* 0x0000000000007941 */ /* 0x000fea0003800200 */
.L_x_17481:
        /* <DEDUP_REMOVED lines=32> */
[----:B------:R-:W1:Y:S08]  /*0640*/  F2I.FTZ.U32.TRUNC.NTZ R7, R7 ;  /* 0x0000000700077305 */ /* 0x000e70000021f000 */
[----:B--2---:R-:W2:Y:S01]  /*0650*/  MUFU.RCP R4, R4 ;  /* 0x0000000400047308 */ /* 0x004ea20000001000 */
[----:B-1----:R-:W-:-:S05]  /*0660*/  IADD3 R10, PT, PT, RZ, -R7, RZ ;  /* 0x80000007ff0a7210 */ /* 0x002fca0007ffe0ff */
[----:B------:R-:W-:Y:S01]  /*0670*/  IMAD R11, R10, R3, RZ ;  /* 0x000000030a0b7224 */ /* 0x000fe200078e02ff */
[----:B------:R-:W-:Y:S01]  /*0680*/  IADD3 R10, PT, PT, R9, -R6, -R8 ;  /* 0x80000006090a7210 */ /* 0x000fe20007ffe808 */
[----:B------:R-:W-:Y:S02]  /*0690*/  IMAD.MOV.U32 R6, RZ, RZ, RZ ;  /* 0x000000ffff067224 */ /* 0x000fe400078e00ff */
[----:B--2---:R-:W-:Y:S02]  /*06a0*/  VIADD R4, R4, 0xffffffe ;  /* 0x0ffffffe04047836 */ /* 0x004fe40000000000 */
[----:B------:R-:W-:Y:S02]  /*06b0*/  IMAD.HI.U32 R9, R7, R11, R6 ;  /* 0x0000000b07097227 */ /* 0x000fe400078e0006 */
[----:B------:R-:W1:Y:S02]  /*06c0*/  F2I.FTZ.U32.TRUNC.NTZ R7, R4 ;  /* 0x0000000400077305 */ /* 0x000e64000021f000 */
[----:B------:R-:W-:-:S02]  /*06d0*/  IMAD.MOV R11, RZ, RZ, -R5 ;  /* 0x000000ffff0b7224 */ /* 0x000fc400078e0a05 */
[----:B------:R-:W-:-:S05]  /*06e0*/  IMAD.HI.U32 R9, R9, R10, RZ ;  /* 0x0000000a09097227 */ /* 0x000fca00078e00ff */
[----:B------:R-:W-:-:S05]  /*06f0*/  IADD3 R6, PT, PT, -R9, RZ, RZ ;  /* 0x000000ff09067210 */ /* 0x000fca0007ffe1ff */
[----:B------:R-:W-:Y:S02]  /*0700*/  IMAD R10, R3, R6, R10 ;  /* 0x00000006030a7224 */ /* 0x000fe400078e020a */
[----:B-1----:R-:W-:Y:S02]  /*0710*/  IMAD R11, R11, R7, RZ ;  /* 0x000000070b0b7224 */ /* 0x002fe400078e02ff */
[----:B------:R-:W-:Y:S01]  /*0720*/  IMAD.MOV.U32 R6, RZ, RZ, RZ ;  /* 0x000000ffff067224 */ /* 0x000fe200078e00ff */
[----:B------:R-:W-:-:S03]  /*0730*/  ISETP.GE.U32.AND P0, PT, R10, R3, PT ;  /* 0x000000030a00720c */ /* 0x000fc60003f06070 */
[----:B------:R-:W-:-:S06]  /*0740*/  IMAD.HI.U32 R7, R7, R11, R6 ;  /* 0x0000000b07077227 */ /* 0x000fcc00078e0006 */
[----:B------:R-:W-:-:S04]  /*0750*/  IMAD.HI.U32 R7, R7, R0, RZ ;  /* 0x0000000007077227 */ /* 0x000fc800078e00ff */
[----:B------:R-:W-:Y:S01]  /*0760*/  IMAD.MOV R6, RZ, RZ, -R7 ;  /* 0x000000ffff067224 */ /* 0x000fe200078e0a07 */
[----:B------:R-:W-:Y:S01]  /*0770*/  @P0 IADD3 R9, PT, PT, R9, 0x1, RZ ;  /* 0x0000000109090810 */ /* 0x000fe20007ffe0ff */
[----:B------:R-:W-:Y:S01]  /*0780*/  @P0 IMAD.IADD R10, R10, 0x1, -R3 ;  /* 0x000000010a0a0824 */ /* 0x000fe200078e0a03 */
[C---:B------:R-:W-:Y:S01]  /*0790*/  ISETP.GT.AND P0, PT, R5.reuse, RZ, PT ;  /* 0x000000ff0500720c */ /* 0x040fe20003f04270 */
[----:B------:R-:W-:-:S03]  /*07a0*/  IMAD R6, R5, R6, R0 ;  /* 0x0000000605067224 */ /* 0x000fc600078e0200 */
[----:B------:R-:W-:Y:S02]  /*07b0*/  ISETP.GE.U32.AND P1, PT, R10, R3, PT ;  /* 0x000000030a00720c */ /* 0x000fe40003f26070 */
[----:B------:R-:W-:-:S11]  /*07c0*/  ISETP.GE.U32.AND P5, PT, R6, R5, PT ;  /* 0x000000050600720c */ /* 0x000fd60003fa6070 */
[----:B------:R-:W-:Y:S01]  /*07d0*/  @P1 VIADD R9, R9, 0x1 ;  /* 0x0000000109091836 */ /* 0x000fe20000000000 */
[----:B------:R-:W-:Y:S01]  /*07e0*/  @!P2 LOP3.LUT R9, RZ, R3, RZ, 0x33, !PT ;  /* 0x00000003ff09a212 */ /* 0x000fe200078e33ff */
[----:B------:R-:W-:Y:S02]  /*07f0*/  @P5 IMAD.IADD R6, R6, 0x1, -R5 ;  /* 0x0000000106065824 */ /* 0x000fe400078e0a05 */
[----:B------:R-:W-:Y:S01]  /*0800*/  @P5 VIADD R7, R7, 0x1 ;  /* 0x0000000107075836 */ /* 0x000fe20000000000 */
[----:B------:R-:W-:Y:S02]  /*0810*/  IADD3 R4, PT, PT, R8, R9, RZ ;  /* 0x0000000908047210 */ /* 0x000fe40007ffe0ff */
[----:B------:R-:W-:Y:S02]  /*0820*/  ISETP.GE.U32.AND P2, PT, R6, R5, PT ;  /* 0x000000050600720c */ /* 0x000fe40003f46070 */
[C---:B------:R-:W-:Y:S02]  /*0830*/  LOP3.LUT R6, R4.reuse, 0x3, RZ, 0xc0, !PT ;  /* 0x0000000304067812 */ /* 0x040fe400078ec0ff */
[----:B0-----:R-:W-:-:S02]  /*0840*/  IADD3 R19, PT, PT, R4, 0x1, RZ ;  /* 0x0000000104137810 */ /* 0x001fc40007ffe0ff */
[C---:B------:R-:W-:Y:S02]  /*0850*/  ISETP.NE.AND P4, PT, R6.reuse, 0x3, PT ;  /* 0x000000030600780c */ /* 0x040fe40003f85270 */
[----:B------:R-:W-:Y:S02]  /*0860*/  ISETP.NE.AND P1, PT, R6, 0x3, PT ;  /* 0x000000030600780c */ /* 0x000fe40003f25270 */
[----:B------:R-:W0:Y:S01]  /*0870*/  S2R R6, SR_CTAID.X ;  /* 0x0000000000067919 */ /* 0x000e220000002500 */
[C---:B------:R-:W-:Y:S02]  /*0880*/  ISETP.GE.U32.AND P5, PT, R4.reuse, 0x3, PT ;  /* 0x000000030400780c */ /* 0x040fe40003fa6070 */
[----:B------:R-:W-:Y:S01]  /*0890*/  @P2 VIADD R7, R7, 0x1 ;  /* 0x0000000107072836 */ /* 0x000fe20000000000 */
[----:B------:R-:W-:Y:S02]  /*08a0*/  ISETP.GE.U32.AND P6, PT, R4, 0x3, PT ;  /* 0x000000030400780c */ /* 0x000fe40003fc6070 */
[----:B------:R-:W-:-:S02]  /*08b0*/  @!P3 LOP3.LUT R7, RZ, R5, RZ, 0x33, !PT ;  /* 0x00000005ff07b212 */ /* 0x000fc400078e33ff */
[----:B------:R-:W-:Y:S01]  /*08c0*/  LOP3.LUT R19, R19, 0x3, RZ, 0xc0, !PT ;  /* 0x0000000313137812 */ /* 0x000fe200078ec0ff */
[----:B------:R-:W-:Y:S08]  /*08d0*/  @!P4 BRA `(.L_x_17485) ;  /* 0x00000000004cc947 */ /* 0x000ff00003800000 */
[----:B------:R-:W1:Y:S01]  /*08e0*/  S2UR UR5, SR_CgaCtaId ;  /* 0x00000000000579c3 */ /* 0x000e620000008800 */
[----:B------:R-:W-:Y:S01]  /*08f0*/  UMOV UR4, 0x400 ;  /* 0x0000040000047882 */ /* 0x000fe20000000000 */
[----:B------:R-:W-:Y:S01]  /*0900*/  IMAD R18, R19, R3, R0 ;  /* 0x0000000313127224 */ /* 0x000fe200078e0200 */
[----:B------:R-:W-:Y:S01]  /*0910*/  UIADD3 UR4, UPT, UPT, UR4, 0x80, URZ ;  /* 0x0000008004047890 */ /* 0x000fe2000fffe0ff */
[----:B------:R-:W-:-:S04]  /*0920*/  IMAD.MOV R14, RZ, RZ, -R19 ;  /* 0x000000ffff0e7224 */ /* 0x000fc800078e0a13 */
[----:B------:R-:W2:Y:S08]  /*0930*/  LDC R9, c[0x0][0x388] ;  /* 0x0000e200ff097b82 */ /* 0x000eb00000000800 */
[----:B------:R-:W3:Y:S01]  /*0940*/  LDC.64 R10, c[0x0][0x390] ;  /* 0x0000e400ff0a7b82 */ /* 0x000ee20000000a00 */
[----:B-1----:R-:W-:-:S06]  /*0950*/  ULEA UR4, UR5, UR4, 0x18 ;  /* 0x0000000405047291 */ /* 0x002fcc000f8ec0ff */
[----:B------:R-:W-:Y:S01]  /*0960*/  LEA R12, R0, UR4, 0x2 ;  /* 0x00000004000c7c11 */ /* 0x000fe2000f8e10ff */
[----:B--2---:R-:W-:-:S05]  /*0970*/  IMAD R9, R9, UR8, R0 ;  /* 0x0000000809097c24 */ /* 0x004fca000f8e0200 */
[----:B0-----:R-:W-:-:S07]  /*0980*/  LEA R13, R6, R9, 0x7 ;  /* 0x00000009060d7211 */ /* 0x001fce00078e38ff */
.L_x_17486:
        /* <DEDUP_REMOVED lines=8> */
.L_x_17485:
[----:B------:R-:W-:Y:S05]  /*0a10*/  BSYNC.RECONVERGENT B0 ;  /* 0x0000000000007941 */ /* 0x000fea0003800200 */
.L_x_17484:
        /* <DEDUP_REMOVED lines=10> */
[----:B------:R-:W-:Y:S01]  /*0ac0*/  IMAD.IADD R21, R22, 0x1, R3 ;  /* 0x0000000116157824 */ /* 0x000fe200078e0203 */
[C---:B------:R-:W-:Y:S01]  /*0ad0*/  LEA R23, R3.reuse, R22, 0x1 ;  /* 0x0000001603177211 */ /* 0x040fe200078e08ff */
[----:B------:R-:W-:Y:S01]  /*0ae0*/  IMAD R24, R3, 0x3, R22 ;  /* 0x0000000303187824 */ /* 0x000fe200078e0216 */
[----:B------:R-:W-:-:S07]  /*0af0*/  LEA R20, R18, UR4, 0x2 ;  /* 0x0000000412147c11 */ /* 0x000fce000f8e10ff */
.L_x_17489:
        /* <DEDUP_REMOVED lines=23> */
.L_x_17488:
[----:B------:R-:W-:Y:S05]  /*0c70*/  BSYNC.RECONVERGENT B0 ;  /* 0x0000000000007941 */ /* 0x000fea0003800200 */
.L_x_17487:
        /* <DEDUP_REMOVED lines=12> */
.L_x_17492:
[----:B------:R-:W-:Y:S01]  /*0d40*/  IADD3 R19, PT, PT, R19, 0x1, RZ ;  /* 0x0000000113137810 */ /* 0x000fe20007ffe0ff */
[----:B------:R2:W-:Y:S03]  /*0d50*/  STS [R10], RZ ;  /* 0x000000ff0a007388 */ /* 0x0005e60000000800 */
[----:B------:R-:W-:Y:S01]  /*0d60*/  ISETP.NE.AND P1, PT, R19, RZ, PT ;  /* 0x000000ff1300720c */ /* 0x000fe20003f25270 */
[----:B--2---:R-:W-:-:S12]  /*0d70*/  IMAD R10, R3, 0x4, R10 ;  /* 0x00000004030a7824 */ /* 0x004fd800078e020a */
[----:B------:R-:W-:Y:S05]  /*0d80*/  @P1 BRA `(.L_x_17492) ;  /* 0xfffffffc00ec1947 */ /* 0x000fea000383ffff */
.L_x_17491:
[----:B------:R-:W-:Y:S05]  /*0d90*/  BSYNC.RECONVERGENT B0 ;  /* 0x0000000000007941 */ /* 0x000fea0003800200 */
.L_x_17490:
[----:B------:R-:W-:Y:S04]  /*0da0*/  BSSY.RECONVERGENT B0, `(.L_x_17493) ;  /* 0x0000012000007945 */ /* 0x000fe80003800200 */
[----:B------:R-:W-:Y:S05]  /*0db0*/  @!P6 BRA `(.L_x_17494) ;  /* 0x000000000040e947 */ /* 0x000fea0003800000 */
[----:B------:R-:W2:Y:S01]  /*0dc0*/  S2UR UR5, SR_CgaCtaId ;  /* 0x00000000000579c3 */ /* 0x000ea20000008800 */
[----:B------:R-:W-:Y:S02]  /*0dd0*/  UMOV UR4, 0x400 ;  /* 0x0000040000047882 */ /* 0x000fe40000000000 */
[----:B------:R-:W-:-:S04]  /*0de0*/  UIADD3 UR4, UPT, UPT, UR4, 0x280, URZ ;  /* 0x0000028004047890 */ /* 0x000fc8000fffe0ff */
[----:B--2---:R-:W-:-:S06]  /*0df0*/  ULEA UR4, UR5, UR4, 0x18 ;  /* 0x0000000405047291 */ /* 0x004fcc000f8ec0ff */
[----:B------:R-:W-:-:S07]  /*0e00*/  LEA R10, R8, UR4, 0x2 ;  /* 0x00000004080a7c11 */ /* 0x000fce000f8e10ff */
.L_x_17495:
        /* <DEDUP_REMOVED lines=8> */
[----:B-1----:R-:W-:-:S03]  /*0e90*/  IMAD R10, R3, 0x10, R10 ;  /* 0x00000010030a7824 */ /* 0x002fc600078e020a */
[----:B------:R2:W-:Y:S07]  /*0ea0*/  STS [R12], RZ ;  /* 0x000000ff0c007388 */ /* 0x0005ee0000000800 */
[----:B------:R-:W-:Y:S05]  /*0eb0*/  @!P1 BRA `(.L_x_17495) ;  /* 0xfffffffc00d49947 */ /* 0x000fea000383ffff */
.L_x_17494:
[----:B------:R-:W-:Y:S05]  /*0ec0*/  BSYNC.RECONVERGENT B0 ;  /* 0x0000000000007941 */ /* 0x000fea0003800200 */
.L_x_17493:
[----:B------:R-:W-:Y:S01]  /*0ed0*/  IMAD R8, R5, R13, R0 ;  /* 0x0000000d05087224 */ /* 0x000fe200078e0200 */
[----:B------:R-:W-:Y:S06]  /*0ee0*/  @!P0 BRA `(.L_x_17496) ;  /* 0x0000000800c08947 */ /* 0x000fec0003800000 */
[----:B------:R-:W-:Y:S01]  /*0ef0*/  VIMNMX R10, PT, PT, R2, 0x20, PT ;  /* 0x00000020020a7848 */ /* 0x000fe20003fe0100 */
[----:B------:R-:W3:Y:S01]  /*0f00*/  LDCU UR11, c[0x0][0x3ac] ;  /* 0x00007580ff0b77ac */ /* 0x000ee20008000800 */
[----:B--2---:R-:W-:Y:S02]  /*0f10*/  LOP3.LUT R11, R0, 0x1f, RZ, 0xc0, !PT ;  /* 0x0000001f000b7812 */ /* 0x004fe400078ec0ff */
[-C--:B-1----:R-:W-:Y:S01]  /*0f20*/  IABS R16, R10.reuse ;  /* 0x0000000a00107213 */ /* 0x082fe20000000000 */
[----:B------:R-:W1:Y:S01]  /*0f30*/  LDCU UR9, c[0x0][0x3a8] ;  /* 0x00007500ff0977ac */ /* 0x000e620008000800 */
[----:B------:R-:W-:Y:S02]  /*0f40*/  IABS R18, R11 ;  /* 0x0000000b00127213 */ /* 0x000fe40000000000 */
[----:B------:R-:W2:Y:S01]  /*0f50*/  I2F.RP R14, R16 ;  /* 0x00000010000e7306 */ /* 0x000ea20000209400 */
[----:B------:R-:W-:Y:S02]  /*0f60*/  IABS R17, R10 ;  /* 0x0000000a00117213 */ /* 0x000fe40000000000 */
[----:B------:R-:W-:-:S02]  /*0f70*/  ISETP.GE.AND P3, PT, R2, 0x1, PT ;  /* 0x000000010200780c */ /* 0x000fc40003f66270 */
[----:B------:R-:W-:-:S03]  /*0f80*/  ISETP.GE.AND P2, PT, R11, RZ, PT ;  /* 0x000000ff0b00720c */ /* 0x000fc60003f46270 */
[----:B--2---:R-:W2:Y:S02]  /*0f90*/  MUFU.RCP R14, R14 ;  /* 0x0000000e000e7308 */ /* 0x004ea40000001000 */
[----:B--2---:R-:W-:-:S06]  /*0fa0*/  IADD3 R12, PT, PT, R14, 0xffffffe, RZ ;  /* 0x0ffffffe0e0c7810 */ /* 0x004fcc0007ffe0ff */
[----:B------:R2:W4:Y:S02]  /*0fb0*/  F2I.FTZ.U32.TRUNC.NTZ R13, R12 ;  /* 0x0000000c000d7305 */ /* 0x000524000021f000 */
[----:B--2---:R-:W-:Y:S02]  /*0fc0*/  IMAD.MOV.U32 R12, RZ, RZ, RZ ;  /* 0x000000ffff0c7224 */ /* 0x004fe400078e00ff */
[----:B----4-:R-:W-:-:S04]  /*0fd0*/  IMAD.MOV R15, RZ, RZ, -R13 ;  /* 0x000000ffff0f7224 */ /* 0x010fc800078e0a0d */
[----:B------:R-:W-:-:S04]  /*0fe0*/  IMAD R15, R15, R16, RZ ;  /* 0x000000100f0f7224 */ /* 0x000fc800078e02ff */
[----:B------:R-:W-:Y:S01]  /*0ff0*/  IMAD.HI.U32 R13, R13, R15, R12 ;  /* 0x0000000f0d0d7227 */ /* 0x000fe200078e000c */
[----:B------:R-:W-:Y:S01]  /*1000*/  IADD3 R12, PT, PT, RZ, -R17, RZ ;  /* 0x80000011ff0c7210 */ /* 0x000fe20007ffe0ff */
[----:B------:R-:W2:Y:S04]  /*1010*/  @P3 S2R R15, SR_CgaCtaId ;  /* 0x00000000000f3919 */ /* 0x000ea80000008800 */
        /* <DEDUP_REMOVED lines=8> */
[----:B--2---:R-:W-:-:S11]  /*10a0*/  @P3 LEA R12, R15, R12, 0x18 ;  /* 0x0000000c0f0c3211 */ /* 0x004fd600078ec0ff */
[----:B------:R-:W-:Y:S01]  /*10b0*/  @!P1 IMAD.IADD R13, R13, 0x1, -R16 ;  /* 0x000000010d0d9824 */ /* 0x000fe200078e0a10 */
[----:B------:R-:W-:-:S04]  /*10c0*/  ISETP.GE.AND P1, PT, R2, 0x3, PT ;  /* 0x000000030200780c */ /* 0x000fc80003f26270 */
[----:B------:R-:W-:-:S05]  /*10d0*/  MOV R11, R13 ;  /* 0x0000000d000b7202 */ /* 0x000fca0000000f00 */
[----:B------:R-:W-:Y:S01]  /*10e0*/  @!P2 IMAD.MOV R11, RZ, RZ, -R11 ;  /* 0x000000ffff0ba224 */ /* 0x000fe200078e0a0b */
[----:B------:R-:W-:Y:S02]  /*10f0*/  @!P0 LOP3.LUT R11, RZ, R10, RZ, 0x33, !PT ;  /* 0x0000000aff0b8212 */ /* 0x000fe400078e33ff */
[C---:B------:R-:W-:Y:S02]  /*1100*/  ISETP.GE.AND P0, PT, R2.reuse, 0x2, PT ;  /* 0x000000020200780c */ /* 0x040fe40003f06270 */
[----:B------:R-:W-:Y:S01]  /*1110*/  ISETP.GE.AND P2, PT, R2, 0x4, PT ;  /* 0x000000040200780c */ /* 0x000fe20003f46270 */
[----:B------:R-:W-:-:S05]  /*1120*/  IMAD R17, R8, R2, R11 ;  /* 0x0000000208117224 */ /* 0x000fca00078e020b */
[----:B------:R-:W-:-:S05]  /*1130*/  @P3 LEA R12, R17, R12, 0x2 ;  /* 0x0000000c110c3211 */ /* 0x000fca00078e10ff */
[----:B------:R2:W4:Y:S01]  /*1140*/  @P3 LDS R9, [R12] ;  /* 0x000000000c093984 */ /* 0x0005220000000800 */
[----:B------:R-:W-:Y:S01]  /*1150*/  ISETP.GE.AND P3, PT, R7, UR10, PT ;  /* 0x0000000a07007c0c */ /* 0x000fe2000bf66270 */
[----:B-1-3--:R-:W-:-:S12]  /*1160*/  @!P0 BRA `(.L_x_17497) ;  /* 0x0000000000288947 */ /* 0x00afd80003800000 */
[----:B------:R-:W1:Y:S01]  /*1170*/  S2UR UR5, SR_CgaCtaId ;  /* 0x00000000000579c3 */ /* 0x000e620000008800 */
[----:B------:R-:W-:Y:S01]  /*1180*/  VIADD R13, R11, 0x1 ;  /* 0x000000010b0d7836 */ /* 0x000fe20000000000 */
[----:B------:R-:W-:Y:S02]  /*1190*/  UMOV UR4, 0x400 ;  /* 0x0000040000047882 */ /* 0x000fe40000000000 */
[----:B------:R-:W-:Y:S02]  /*11a0*/  UIADD3 UR4, UPT, UPT, UR4, 0x80, URZ ;  /* 0x0000008004047890 */ /* 0x000fe4000fffe0ff */
[----:B------:R-:W-:-:S04]  /*11b0*/  ISETP.GE.AND P0, PT, R13, R10, PT ;  /* 0x0000000a0d00720c */ /* 0x000fc80003f06270 */
[----:B--2---:R-:W-:-:S05]  /*11c0*/  SEL R12, R10, RZ, P0 ;  /* 0x000000ff0a0c7207 */ /* 0x004fca0000000000 */
[----:B------:R-:W-:Y:S01]  /*11d0*/  IMAD.IADD R12, R17, 0x1, -R12 ;  /* 0x00000001110c7824 */ /* 0x000fe200078e0a0c */
[----:B-1----:R-:W-:-:S06]  /*11e0*/  ULEA UR4, UR5, UR4, 0x18 ;  /* 0x0000000405047291 */ /* 0x002fcc000f8ec0ff */
[----:B------:R-:W-:-:S06]  /*11f0*/  LEA R12, R12, UR4, 0x2 ;  /* 0x000000040c0c7c11 */ /* 0x000fcc000f8e10ff */
[----:B------:R-:W1:Y:S02]  /*1200*/  LDS R12, [R12+0x4] ;  /* 0x000004000c0c7984 */ /* 0x000e640000000800 */
.L_x_17497:
[----:B------:R-:W-:Y:S05]  /*1210*/  @!P1 BRA `(.L_x_17498) ;  /* 0x0000000000289947 */ /* 0x000fea0003800000 */
        /* <DEDUP_REMOVED lines=10> */
.L_x_17498:
        /* <DEDUP_REMOVED lines=11> */
.L_x_17499:
[----:B------:R-:W-:Y:S05]  /*1370*/  @P3 BRA `(.L_x_17496) ;  /* 0x00000004009c3947 */ /* 0x000fea0003800000 */
[----:B------:R-:W5:Y:S01]  /*1380*/  I2F.U32.RP R15, R5 ;  /* 0x00000005000f7306 */ /* 0x000f620000209000 */
[----:B------:R-:W-:Y:S02]  /*1390*/  HFMA2 R16, -RZ, RZ, 0, 0 ;  /* 0x00000000ff107431 */ /* 0x000fe400000001ff */
[----:B------:R-:W-:Y:S01]  /*13a0*/  IMAD.MOV R19, RZ, RZ, -R5 ;  /* 0x000000ffff137224 */ /* 0x000fe200078e0a05 */
[----:B------:R-:W2:Y:S01]  /*13b0*/  S2R R23, SR_CgaCtaId ;  /* 0x0000000000177919 */ /* 0x000ea20000008800 */
[----:B------:R-:W-:Y:S01]  /*13c0*/  MOV R18, 0x400 ;  /* 0x0000040000127802 */ /* 0x000fe20000000f00 */
[----:B------:R-:W-:Y:S01]  /*13d0*/  VIADD R21, R11, 0x2 ;  /* 0x000000020b157836 */ /* 0x000fe20000000000 */
[----:B------:R-:W-:Y:S02]  /*13e0*/  ISETP.NE.U32.AND P4, PT, R5, RZ, PT ;  /* 0x000000ff0500720c */ /* 0x000fe40003f85070 */
[----:B------:R-:W-:Y:S02]  /*13f0*/  IADD3 R20, PT, PT, R18, 0x280, RZ ;  /* 0x0000028012147810 */ /* 0x000fe40007ffe0ff */
[----:B------:R-:W-:Y:S01]  /*1400*/  ISETP.GE.AND P5, PT, R11, R2, PT ;  /* 0x000000020b00720c */ /* 0x000fe20003fa6270 */
[----:B-----5:R-:W5:Y:S02]  /*1410*/  MUFU.RCP R15, R15 ;  /* 0x0000000f000f7308 */ /* 0x020f640000001000 */
[----:B-----5:R-:W-:Y:S01]  /*1420*/  VIADD R17, R15, 0xffffffe ;  /* 0x0ffffffe0f117836 */ /* 0x020fe20000000000 */
[----:B--2---:R-:W-:-:S02]  /*1430*/  LEA R18, R23, R18, 0x18 ;  /* 0x0000001217127211 */ /* 0x004fc400078ec0ff */
[----:B------:R-:W-:-:S03]  /*1440*/  LEA R15, R23, R20, 0x18 ;  /* 0x00000014170f7211 */ /* 0x000fc600078ec0ff */
[----:B------:R-:W2:Y:S01]  /*1450*/  F2I.FTZ.U32.TRUNC.NTZ R17, R17 ;  /* 0x0000001100117305 */ /* 0x000ea2000021f000 */
[----:B------:R-:W-:-:S05]  /*1460*/  VIADD R23, R11, 0x3 ;  /* 0x000000030b177836 */ /* 0x000fca0000000000 */
[C---:B------:R-:W-:Y:S02]  /*1470*/  ISETP.GE.AND P2, PT, R23.reuse, R2, PT ;  /* 0x000000021700720c */ /* 0x040fe40003f46270 */
[----:B------:R-:W-:Y:S02]  /*1480*/  ISETP.GE.AND P3, PT, R23, R10, PT ;  /* 0x0000000a1700720c */ /* 0x000fe40003f66270 */
[----:B------:R-:W-:-:S04]  /*1490*/  SEL R20, R2, RZ, P2 ;  /* 0x000000ff02147207 */ /* 0x000fc80001000000 */
[----:B------:R-:W-:Y:S01]  /*14a0*/  IADD3 R20, PT, PT, R23, -R20, RZ ;  /* 0x8000001417147210 */ /* 0x000fe20007ffe0ff */
[----:B--2---:R-:W-:-:S04]  /*14b0*/  IMAD R19, R19, R17, RZ ;  /* 0x0000001113137224 */ /* 0x004fc800078e02ff */
[----:B------:R-:W-:-:S04]  /*14c0*/  IMAD.HI.U32 R16, R17, R19, R16 ;  /* 0x0000001311107227 */ /* 0x000fc800078e0010 */
[----:B------:R-:W-:Y:S02]  /*14d0*/  VIADD R19, R11, 0x1 ;  /* 0x000000010b137836 */ /* 0x000fe40000000000 */
[----:B------:R-:W-:-:S03]  /*14e0*/  IMAD.HI.U32 R16, R16, R3, RZ ;  /* 0x0000000310107227 */ /* 0x000fc600078e00ff */
[C---:B------:R-:W-:Y:S01]  /*14f0*/  ISETP.GE.AND P1, PT, R19.reuse, R2, PT ;  /* 0x000000021300720c */ /* 0x040fe20003f26270 */
[----:B------:R-:W-:Y:S01]  /*1500*/  IMAD.MOV R22, RZ, RZ, -R16 ;  /* 0x000000ffff167224 */ /* 0x000fe200078e0a10 */
[----:B------:R-:W-:Y:S02]  /*1510*/  ISETP.GE.AND P6, PT, R19, R10, PT ;  /* 0x0000000a1300720c */ /* 0x000fe40003fc6270 */
[----:B------:R-:W-:Y:S01]  /*1520*/  SEL R17, R2, RZ, P1 ;  /* 0x000000ff02117207 */ /* 0x000fe20000800000 */
[----:B------:R-:W-:Y:S01]  /*1530*/  IMAD R22, R5, R22, R3 ;  /* 0x0000001605167224 */ /* 0x000fe200078e0203 */
[----:B------:R-:W-:Y:S02]  /*1540*/  ISETP.GE.AND P1, PT, R21, R2, PT ;  /* 0x000000021500720c */ /* 0x000fe40003f26270 */
[----:B------:R-:W-:Y:S02]  /*1550*/  IADD3 R17, PT, PT, R19, -R17, RZ ;  /* 0x8000001113117210 */ /* 0x000fe40007ffe0ff */
[----:B------:R-:W-:-:S02]  /*1560*/  ISETP.GE.U32.AND P0, PT, R22, R5, PT ;  /* 0x000000051600720c */ /* 0x000fc40003f06070 */
[----:B------:R-:W-:Y:S02]  /*1570*/  SEL R19, R2, RZ, P1 ;  /* 0x000000ff02137207 */ /* 0x000fe40000800000 */
[C---:B------:R-:W-:Y:S02]  /*1580*/  ISETP.GE.AND P1, PT, R21.reuse, R10, PT ;  /* 0x0000000a1500720c */ /* 0x040fe40003f26270 */
[C---:B------:R-:W-:Y:S01]  /*1590*/  SEL R24, R10.reuse, RZ, P6 ;  /* 0x000000ff0a187207 */ /* 0x040fe20003000000 */
[----:B------:R-:W-:Y:S01]  /*15a0*/  IMAD.IADD R19, R21, 0x1, -R19 ;  /* 0x0000000115137824 */ /* 0x000fe200078e0a13 */
[----:B------:R-:W-:Y:S02]  /*15b0*/  SEL R26, R10, RZ, P1 ;  /* 0x000000ff0a1a7207 */ /* 0x000fe40000800000 */
[----:B------:R-:W-:Y:S01]  /*15c0*/  ISETP.GT.U32.AND P6, PT, R2, 0x20, PT ;  /* 0x000000200200780c */ /* 0x000fe20003fc4070 */
[C---:B------:R-:W-:Y:S01]  /*15d0*/  IMAD.IADD R23, R11.reuse, 0x1, -R24 ;  /* 0x000000010b177824 */ /* 0x040fe200078e0a18 */
[----:B------:R-:W-:Y:S01]  /*15e0*/  SEL R10, R10, RZ, P3 ;  /* 0x000000ff0a0a7207 */ /* 0x000fe20001800000 */
[----:B------:R-:W-:Y:S01]  /*15f0*/  @P0 IMAD.IADD R22, R22, 0x1, -R5 ;  /* 0x0000000116160824 */ /* 0x000fe200078e0a05 */
[----:B------:R-:W-:Y:S01]  /*1600*/  IADD3 R24, PT, PT, R11, -R26, RZ ;  /* 0x8000001a0b187210 */ /* 0x000fe20007ffe0ff */
[----:B------:R-:W-:-:S02]  /*1610*/  @P0 VIADD R16, R16, 0x1 ;  /* 0x0000000110100836 */ /* 0x000fc40000000000 */
[----:B------:R-:W-:Y:S01]  /*1620*/  IMAD.IADD R10, R11, 0x1, -R10 ;  /* 0x000000010b0a7824 */ /* 0x000fe200078e0a0a */
[----:B------:R-:W-:Y:S01]  /*1630*/  ISETP.GE.U32.AND P2, PT, R22, R5, PT ;  /* 0x000000051600720c */ /* 0x000fe20003f46070 */
[----:B------:R-:W-:Y:S01]  /*1640*/  IMAD.MOV R22, RZ, RZ, -R2 ;  /* 0x000000ffff167224 */ /* 0x000fe200078e0a02 */
[----:B------:R-:W-:-:S04]  /*1650*/  SEL R2, R2, RZ, P5 ;  /* 0x000000ff02027207 */ /* 0x000fc80002800000 */
[----:B------:R-:W-:Y:S02]  /*1660*/  LEA R22, R22, 0x201f, 0x8 ;  /* 0x0000201f16167811 */ /* 0x000fe400078e40ff */
[----:B------:R-:W-:-:S05]  /*1670*/  IADD3 R21, PT, PT, R11, -R2, RZ ;  /* 0x800000020b157210 */ /* 0x000fca0007ffe0ff */
[----:B------:R-:W-:Y:S01]  /*1680*/  @P2 VIADD R16, R16, 0x1 ;  /* 0x0000000110102836 */ /* 0x000fe20000000000 */
[----:B------:R-:W-:-:S07]  /*1690*/  @!P4 LOP3.LUT R16, RZ, R5, RZ, 0x33, !PT ;  /* 0x00000005ff10c212 */ /* 0x000fce00078e33ff */
.L_x_17508:
[----:B------:R-:W-:-:S04]  /*16a0*/  IMAD R2, R7, 0x14, R18 ;  /* 0x0000001407027824 */ /* 0x000fc800078e0212 */
[----:B------:R-:W-:-:S05]  /*16b0*/  IMAD R2, R11, 0x4, R2 ;  /* 0x000000040b027824 */ /* 0x000fca00078e0202 */
[----:B0-2-4-:R2:W0:Y:S01]  /*16c0*/  LDS R27, [R2] ;  /* 0x00000000021b7984 */ /* 0x0154220000000800 */
[----:B------:R-:W-:Y:S05]  /*16d0*/  @P6 BRA `(.L_x_17500) ;  /* 0x0000000000606947 */ /* 0x000fea0003800000 */
[----:B------:R-:W-:Y:S01]  /*16e0*/  UMOV UR4, 0xffffffff ;  /* 0xffffffff00047882 */ /* 0x000fe20000000000 */
[----:B--2---:R-:W-:-:S04]  /*16f0*/  MOV R2, UR11 ;  /* 0x0000000b00027c02 */ /* 0x004fc80008000f00 */
[----:B------:R-:W-:Y:S01]  /*1700*/  ISETP.GE.AND P0, PT, R2, 0x2, PT ;  /* 0x000000020200780c */ /* 0x000fe20003f06270 */
[----:B------:R-:W-:-:S12]  /*1710*/  BRA.DIV UR4, `(.L_x_17501) ;  /* 0x0000000e04f87947 */ /* 0x000fd8000b800000 */
[----:B0-----:R0:W2:Y:S02]  /*1720*/  SHFL.IDX PT, R26, R27, R21, R22 ;  /* 0x000000151b1a7389 */ /* 0x0010a400000e0016 */
.L_x_17515:
[----:B--2-4-:R-:W-:Y:S01]  /*1730*/  IMAD R25, R9, R26, RZ ;  /* 0x0000001a09197224 */ /* 0x014fe200078e02ff */
[----:B------:R-:W-:Y:S06]  /*1740*/  @!P0 BRA `(.L_x_17502) ;  /* 0x0000000000108947 */ /* 0x000fec0003800000 */
[----:B------:R-:W-:-:S03]  /*1750*/  UMOV UR4, 0xffffffff ;  /* 0xffffffff00047882 */ /* 0x000fc60000000000 */
[----:B------:R-:W-:Y:S05]  /*1760*/  BRA.DIV UR4, `(.L_x_17503) ;  /* 0x0000001204047947 */ /* 0x000fea000b800000 */
[----:B------:R2:W4:Y:S02]  /*1770*/  SHFL.IDX PT, R26, R27, R17, R22 ;  /* 0x000000111b1a7389 */ /* 0x00052400000e0016 */
.L_x_17518:
[----:B-1--4-:R-:W-:-:S07]  /*1780*/  IMAD R25, R12, R26, R25 ;  /* 0x0000001a0c197224 */ /* 0x012fce00078e0219 */
.L_x_17502:
[----:B------:R-:W-:-:S13]  /*1790*/  ISETP.GE.AND P0, PT, R2, 0x3, PT ;  /* 0x000000030200780c */ /* 0x000fda0003f06270 */
[----:B------:R-:W-:Y:S05]  /*17a0*/  @!P0 BRA `(.L_x_17504) ;  /* 0x0000000000108947 */ /* 0x000fea0003800000 */
[----:B------:R-:W-:-:S03]  /*17b0*/  UMOV UR4, 0xffffffff ;  /* 0xffffffff00047882 */ /* 0x000fc60000000000 */
[----:B------:R-:W-:Y:S05]  /*17c0*/  BRA.DIV UR4, `(.L_x_17505) ;  /* 0x00000012040c7947 */ /* 0x000fea000b800000 */
[----:B------:R4:W0:Y:S02]  /*17d0*/  SHFL.IDX PT, R26, R27, R19, R22 ;  /* 0x000000131b1a7389 */ /* 0x00082400000e0016 */
.L_x_17521:
[----:B0--3--:R-:W-:-:S07]  /*17e0*/  IMAD R25, R13, R26, R25 ;  /* 0x0000001a0d197224 */ /* 0x009fce00078e0219 */
.L_x_17504:
[----:B------:R-:W-:-:S13]  /*17f0*/  ISETP.GE.AND P0, PT, R2, 0x4, PT ;  /* 0x000000040200780c */ /* 0x000fda0003f06270 */
[----:B------:R-:W-:Y:S05]  /*1800*/  @!P0 BRA `(.L_x_17506) ;  /* 0x0000000000588947 */ /* 0x000fea0003800000 */
[----:B------:R-:W-:-:S03]  /*1810*/  UMOV UR4, 0xffffffff ;  /* 0xffffffff00047882 */ /* 0x000fc60000000000 */
[----:B------:R-:W-:Y:S05]  /*1820*/  BRA.DIV UR4, `(.L_x_17507) ;  /* 0x0000001204147947 */ /* 0x000fea000b800000 */
[----:B------:R0:W0:Y:S02]  /*1830*/  SHFL.IDX PT, R26, R27, R20, R22 ;  /* 0x000000141b1a7389 */ /* 0x00002400000e0016 */
.L_x_17524:
[----:B0-----:R-:W-:Y:S01]  /*1840*/  IMAD R25, R14, R26, R25 ;  /* 0x0000001a0e197224 */ /* 0x001fe200078e0219 */
[----:B------:R-:W-:Y:S06]  /*1850*/  BRA `(.L_x_17506) ;  /* 0x0000000000447947 */ /* 0x000fec0003800000 */
.L_x_17500:
[----:B--2---:R-:W-:Y:S02]  /*1860*/  IMAD.U32 R2, RZ, RZ, UR11 ;  /* 0x0000000bff027e24 */ /* 0x004fe4000f8e00ff */
[----:B------:R-:W-:Y:S02]  /*1870*/  IMAD R29, R7, 0x14, R18 ;  /* 0x00000014071d7824 */ /* 0x000fe400078e0212 */
[----:B0---4-:R-:W-:Y:S01]  /*1880*/  IMAD R25, R9, R27, RZ ;  /* 0x0000001b09197224 */ /* 0x011fe200078e02ff */
[C---:B------:R-:W-:Y:S02]  /*1890*/  ISETP.GE.AND P1, PT, R2.reuse, 0x2, PT ;  /* 0x000000020200780c */ /* 0x040fe40003f26270 */
[C---:B------:R-:W-:Y:S02]  /*18a0*/  ISETP.GE.AND P2, PT, R2.reuse, 0x3, PT ;  /* 0x000000030200780c */ /* 0x040fe40003f46270 */
[----:B------:R-:W-:-:S04]  /*18b0*/  ISETP.GT.AND P0, PT, R2, RZ, PT ;  /* 0x000000ff0200720c */ /* 0x000fc80003f04270 */
[----:B------:R-:W-:Y:S02]  /*18c0*/  SEL R25, R25, RZ, P0 ;  /* 0x000000ff19197207 */ /* 0x000fe40000000000 */
[----:B------:R-:W-:-:S03]  /*18d0*/  ISETP.GE.AND P0, PT, R2, 0x4, PT ;  /* 0x000000040200780c */ /* 0x000fc60003f06270 */
[----:B------:R-:W-:Y:S02]  /*18e0*/  @P1 IMAD R26, R23, 0x4, R29 ;  /* 0x00000004171a1824 */ /* 0x000fe400078e021d */
[----:B------:R-:W-:-:S04]  /*18f0*/  @P2 LEA R27, R24, R29, 0x2 ;  /* 0x0000001d181b2211 */ /* 0x000fc800078e10ff */
[----:B------:R-:W1:Y:S04]  /*1900*/  @P1 LDS R26, [R26+0x4] ;  /* 0x000004001a1a1984 */ /* 0x000e680000000800 */
[----:B------:R-:W3:Y:S01]  /*1910*/  @P2 LDS R28, [R27+0x8] ;  /* 0x000008001b1c2984 */ /* 0x000ee20000000800 */
[----:B-1----:R-:W-:-:S04]  /*1920*/  @P1 IMAD R25, R12, R26, R25 ;  /* 0x0000001a0c191224 */ /* 0x002fc800078e0219 */
[----:B---3--:R-:W-:Y:S02]  /*1930*/  @P2 IMAD R25, R13, R28, R25 ;  /* 0x0000001c0d192224 */ /* 0x008fe400078e0219 */
[----:B------:R-:W-:-:S06]  /*1940*/  @P0 IMAD R28, R10, 0x4, R29 ;  /* 0x000000040a1c0824 */ /* 0x000fcc00078e021d */
[----:B------:R-:W0:Y:S02]  /*1950*/  @P0 LDS R28, [R28+0xc] ;  /* 0x00000c001c1c0984 */ /* 0x000e240000000800 */
[----:B0-----:R-:W-:-:S07]  /*1960*/  @P0 IMAD R25, R14, R28, R25 ;  /* 0x0000001c0e190224 */ /* 0x001fce00078e0219 */
.L_x_17506:
[----:B------:R-:W-:Y:S02]  /*1970*/  IMAD R26, R5, R7, R8 ;  /* 0x00000007051a7224 */ /* 0x000fe400078e0208 */
[----:B------:R-:W-:Y:S02]  /*1980*/  IMAD.IADD R7, R16, 0x1, R7 ;  /* 0x0000000110077824 */ /* 0x000fe400078e0207 */
[----:B------:R-:W-:-:S03]  /*1990*/  IMAD R26, R26, 0x4, R15 ;  /* 0x000000041a1a7824 */ /* 0x000fc600078e020f */
[----:B------:R-:W-:Y:S02]  /*19a0*/  ISETP.GE.AND P0, PT, R7, UR9, PT ;  /* 0x0000000907007c0c */ /* 0x000fe4000bf06270 */
[----:B------:R-:W5:Y:S02]  /*19b0*/  LDS R28, [R26] ;  /* 0x000000001a1c7984 */ /* 0x000f640000000800 */
[----:B-----5:R-:W-:-:S05]  /*19c0*/  IADD3 R25, PT, PT, R28, R25, RZ ;  /* 0x000000191c197210 */ /* 0x020fca0007ffe0ff */
[----:B------:R0:W-:Y:S04]  /*19d0*/  STS [R26], R25 ;  /* 0x000000191a007388 */ /* 0x0001e80000000800 */
[----:B------:R-:W-:Y:S05]  /*19e0*/  @!P0 BRA `(.L_x_17508) ;  /* 0xfffffffc002c8947 */ /* 0x000fea000383ffff */
.L_x_17496:
[----:B------:R-:W-:Y:S01]  /*19f0*/  LOP3.LUT R7, R4, 0x3, RZ, 0xc0, !PT ;  /* 0x0000000304077812 */ /* 0x000fe200078ec0ff */
[----:B------:R-:W-:Y:S05]  /*1a00*/  WARPSYNC.ALL ;  /* 0x0000000000007948 */ /* 0x000fea0003800000 */
[----:B------:R-:W-:Y:S02]  /*1a10*/  ISETP.NE.AND P3, PT, R7, 0x3, PT ;  /* 0x000000030700780c */ /* 0x000fe40003f65270 */
[----:B------:R-:W-:Y:S01]  /*1a20*/  IABS R10, R2 ;  /* 0x00000002000a7213 */ /* 0x000fe20000000000 */
[----:B---3--:R-:W1:Y:S01]  /*1a30*/  LDC R13, c[0x0][0x388] ;  /* 0x0000e200ff0d7b82 */ /* 0x008e620000000800 */
[----:B------:R-:W-:Y:S01]  /*1a40*/  IMAD.MOV.U32 R8, RZ, RZ, RZ ;  /* 0x000000ffff087224 */ /* 0x000fe200078e00ff */
[----:B------:R-:W-:Y:S01]  /*1a50*/  BSSY.RECONVERGENT B0, `(.L_x_17509) ;  /* 0x000004c000007945 */ /* 0x000fe20003800200 */
[----:B--2---:R-:W2:Y:S01]  /*1a60*/  I2F.RP R11, R10 ;  /* 0x0000000a000b7306 */ /* 0x004ea20000209400 */
[----:B0-----:R-:W-:-:S07]  /*1a70*/  IMAD R15, R5, R6, RZ ;  /* 0x00000006050f7224 */ /* 0x001fce00078e02ff */
[----:B--2---:R-:W4:Y:S01]  /*1a80*/  MUFU.RCP R11, R11 ;  /* 0x0000000b000b7308 */ /* 0x004f220000001000 */
[----:B-1----:R-:W-:Y:S01]  /*1a90*/  IABS R12, R13 ;  /* 0x0000000d000c7213 */ /* 0x002fe20000000000 */
[----:B----4-:R-:W-:-:S06]  /*1aa0*/  VIADD R9, R11, 0xffffffe ;  /* 0x0ffffffe0b097836 */ /* 0x010fcc0000000000 */
[----:B------:R-:W0:Y:S02]  /*1ab0*/  F2I.FTZ.U32.TRUNC.NTZ R9, R9 ;  /* 0x0000000900097305 */ /* 0x000e24000021f000 */
[----:B0-----:R-:W-:-:S05]  /*1ac0*/  IADD3 R7, PT, PT, RZ, -R9, RZ ;  /* 0x80000009ff077210 */ /* 0x001fca0007ffe0ff */
[----:B------:R-:W-:-:S04]  /*1ad0*/  IMAD R7, R7, R10, RZ ;  /* 0x0000000a07077224 */ /* 0x000fc800078e02ff */
[----:B------:R-:W-:-:S04]  /*1ae0*/  IMAD.HI.U32 R8, R9, R7, R8 ;  /* 0x0000000709087227 */ /* 0x000fc800078e0008 */
[----:B------:R-:W-:-:S04]  /*1af0*/  IMAD.MOV.U32 R7, RZ, RZ, R12 ;  /* 0x000000ffff077224 */ /* 0x000fc800078e000c */
[----:B------:R-:W-:-:S05]  /*1b00*/  IMAD.HI.U32 R14, R8, R7, RZ ;  /* 0x00000007080e7227 */ /* 0x000fca00078e00ff */
[----:B------:R-:W-:-:S05]  /*1b10*/  IADD3 R8, PT, PT, -R14, RZ, RZ ;  /* 0x000000ff0e087210 */ /* 0x000fca0007ffe1ff */
[C---:B------:R-:W-:Y:S02]  /*1b20*/  IMAD R7, R10.reuse, R8, R7 ;  /* 0x000000080a077224 */ /* 0x040fe400078e0207 */
[----:B------:R-:W0:Y:S08]  /*1b30*/  LDC R8, c[0x0][0x384] ;  /* 0x0000e100ff087b82 */ /* 0x000e300000000800 */
[----:B------:R-:W-:Y:S01]  /*1b40*/  BAR.SYNC.DEFER_BLOCKING 0x0 ;  /* 0x0000000000007b1d */ /* 0x000fe20000010000 */
[----:B------:R-:W-:-:S13]  /*1b50*/  ISETP.GT.U32.AND P1, PT, R10, R7, PT ;  /* 0x000000070a00720c */ /* 0x000fda0003f24070 */
[----:B------:R-:W-:Y:S02]  /*1b60*/  @!P1 IMAD.IADD R7, R7, 0x1, -R10 ;  /* 0x0000000107079824 */ /* 0x000fe400078e0a0a */
[----:B------:R-:W-:Y:S01]  /*1b70*/  @!P1 VIADD R14, R14, 0x1 ;  /* 0x000000010e0e9836 */ /* 0x000fe20000000000 */
[----:B------:R-:W-:Y:S02]  /*1b80*/  ISETP.NE.AND P1, PT, R2, RZ, PT ;  /* 0x000000ff0200720c */ /* 0x000fe40003f25270 */
[----:B------:R-:W-:Y:S02]  /*1b90*/  ISETP.GE.U32.AND P0, PT, R7, R10, PT ;  /* 0x0000000a0700720c */ /* 0x000fe40003f06070 */
[----:B------:R-:W-:Y:S01]  /*1ba0*/  LOP3.LUT R7, R13, R2, RZ, 0x3c, !PT ;  /* 0x000000020d077212 */ /* 0x000fe200078e3cff */
[----:B0-----:R-:W-:-:S03]  /*1bb0*/  IMAD R15, R8, UR8, R15 ;  /* 0x00000008080f7c24 */ /* 0x001fc6000f8e020f */
[----:B------:R-:W-:-:S07]  /*1bc0*/  ISETP.GE.AND P2, PT, R7, RZ, PT ;  /* 0x000000ff0700720c */ /* 0x000fce0003f46270 */
[----:B------:R-:W-:Y:S02]  /*1bd0*/  @P0 IADD3 R14, PT, PT, R14, 0x1, RZ ;  /* 0x000000010e0e0810 */ /* 0x000fe40007ffe0ff */
[----:B------:R-:W-:-:S04]  /*1be0*/  ISETP.GE.U32.AND P0, PT, R4, 0x3, PT ;  /* 0x000000030400780c */ /* 0x000fc80003f06070 */
[----:B------:R-:W-:Y:S01]  /*1bf0*/  @!P2 IMAD.MOV R14, RZ, RZ, -R14 ;  /* 0x000000ffff0ea224 */ /* 0x000fe200078e0a0e */
[----:B------:R-:W-:Y:S01]  /*1c00*/  @!P1 LOP3.LUT R14, RZ, R2, RZ, 0x33, !PT ;  /* 0x00000002ff0e9212 */ /* 0x000fe200078e33ff */
[----:B------:R-:W-:Y:S07]  /*1c10*/  @!P3 BRA `(.L_x_17510) ;  /* 0x0000000000bcb947 */ /* 0x000fee0003800000 */
        /* <DEDUP_REMOVED lines=16> */
[----:B0-----:R-:W-:Y:S01]  /*1d20*/  IMAD.MOV.U32 R8, RZ, RZ, RZ ;  /* 0x000000ffff087224 */ /* 0x001fe200078e00ff */
[----:B-1----:R-:W-:-:S05]  /*1d30*/  IADD3 R11, PT, PT, RZ, -R9, RZ ;  /* 0x80000009ff0b7210 */ /* 0x002fca0007ffe0ff */
[----:B------:R-:W-:-:S04]  /*1d40*/  IMAD R11, R11, R2, RZ ;  /* 0x000000020b0b7224 */ /* 0x000fc800078e02ff */
[----:B--2---:R-:W-:-:S07]  /*1d50*/  IMAD.HI.U32 R12, R9, R11, R8 ;  /* 0x0000000b090c7227 */ /* 0x004fce00078e0008 */
.L_x_17511:
        /* <DEDUP_REMOVED lines=21> */
[--C-:B------:R-:W-:Y:S02]  /*1eb0*/  IMAD R9, R5, R9, R0.reuse ;  /* 0x0000000905097224 */ /* 0x100fe400078e0200 */
[----:B------:R-:W-:Y:S02]  /*1ec0*/  IMAD.IADD R0, R3, 0x1, R0 ;  /* 0x0000000103007824 */ /* 0x000fe400078e0200 */
[----:B------:R-:W-:-:S04]  /*1ed0*/  IMAD.IADD R9, R8, 0x1, R9 ;  /* 0x0000000108097824 */ /* 0x000fc800078e0209 */
[----:B------:R-:W-:-:S05]  /*1ee0*/  IMAD.WIDE R8, R9, 0x4, R6 ;  /* 0x0000000409087825 */ /* 0x000fca00078e0206 */
[----:B-1----:R0:W-:Y:S01]  /*1ef0*/  STG.E desc[UR6][R8.64], R11 ;  /* 0x0000000b08007986 */ /* 0x0021e2000c101906 */
[----:B------:R-:W-:Y:S05]  /*1f00*/  @P1 BRA `(.L_x_17511) ;  /* 0xfffffffc00941947 */ /* 0x000fea000383ffff */
.L_x_17510:
[----:B------:R-:W-:Y:S05]  /*1f10*/  BSYNC.RECONVERGENT B0 ;  /* 0x0000000000007941 */ /* 0x000fea0003800200 */
.L_x_17509:
        /* <DEDUP_REMOVED lines=11> */
[----:B--2---:R-:W2:Y:S01]  /*1fd0*/  MUFU.RCP R4, R4 ;  /* 0x0000000400047308 */ /* 0x004ea20000001000 */
[----:B-1----:R-:W-:Y:S01]  /*1fe0*/  ULEA UR4, UR5, UR4, 0x18 ;  /* 0x0000000405047291 */ /* 0x002fe2000f8ec0ff */
[----:B--2---:R-:W-:-:S05]  /*1ff0*/  VIADD R16, R4, 0xffffffe ;  /* 0x0ffffffe04107836 */ /* 0x004fca0000000000 */
[----:B------:R-:W-:Y:S01]  /*2000*/  LEA R4, R0, UR4, 0x2 ;  /* 0x0000000400047c11 */ /* 0x000fe2000f8e10ff */
[----:B------:R1:W0:Y:S02]  /*2010*/  F2I.FTZ.U32.TRUNC.NTZ R17, R16 ;  /* 0x0000001000117305 */ /* 0x000224000021f000 */
[----:B-1----:R-:W-:Y:S01]  /*2020*/  IMAD.MOV.U32 R16, RZ, RZ, RZ ;  /* 0x000000ffff107224 */ /* 0x002fe200078e00ff */
[----:B0-----:R-:W-:-:S05]  /*2030*/  IADD3 R9, PT, PT, RZ, -R17, RZ ;  /* 0x80000011ff097210 */ /* 0x001fca0007ffe0ff */
[----:B------:R-:W-:-:S04]  /*2040*/  IMAD R9, R9, R2, RZ ;  /* 0x0000000209097224 */ /* 0x000fc800078e02ff */
[----:B------:R-:W-:Y:S01]  /*2050*/  IMAD.HI.U32 R16, R17, R9, R16 ;  /* 0x0000000911107227 */ /* 0x000fe200078e0010 */
[----:B---3--:R-:W-:-:S07]  /*2060*/  LOP3.LUT R17, RZ, R5, RZ, 0x33, !PT ;  /* 0x00000005ff117212 */ /* 0x008fce00078e33ff */
.L_x_17512:
[-C--:B0-----:R-:W-:Y:S01]  /*2070*/  IABS R10, R5.reuse ;  /* 0x00000005000a7213 */ /* 0x081fe20000000000 */
[----:B------:R0:W1:Y:S01]  /*2080*/  LDS R27, [R4] ;  /* 0x00000000041b7984 */ /* 0x0000620000000800 */
[----:B------:R-:W-:Y:S02]  /*2090*/  IABS R11, R5 ;  /* 0x00000005000b7213 */ /* 0x000fe40000000000 */
[----:B------:R-:W2:Y:S01]  /*20a0*/  I2F.RP R12, R10 ;  /* 0x0000000a000c7306 */ /* 0x000ea20000209400 */
[----:B------:R-:W-:Y:S02]  /*20b0*/  IABS R13, R0 ;  /* 0x00000000000d7213 */ /* 0x000fe40000000000 */
[----:B------:R-:W-:Y:S01]  /*20c0*/  IMAD.MOV R24, RZ, RZ, -R11 ;  /* 0x000000ffff187224 */ /* 0x000fe200078e0a0b */
[----:B------:R-:W-:Y:S02]  /*20d0*/  IABS R21, R22 ;  /* 0x0000001600157213 */ /* 0x000fe40000000000 */
[----:B------:R-:W-:Y:S01]  /*20e0*/  IMAD.HI.U32 R11, R16, R13, RZ ;  /* 0x0000000d100b7227 */ /* 0x000fe200078e00ff */
[----:B------:R-:W-:-:S03]  /*20f0*/  IABS R23, R18 ;  /* 0x0000001200177213 */ /* 0x000fc60000000000 */
[----:B------:R-:W-:Y:S01]  /*2100*/  IMAD R13, R11, R24, R13 ;  /* 0x000000180b0d7224 */ /* 0x000fe200078e020d */
[----:B--2---:R-:W2:Y:S04]  /*2110*/  MUFU.RCP R12, R12 ;  /* 0x0000000c000c7308 */ /* 0x004ea80000001000 */
[----:B------:R-:W-:-:S13]  /*2120*/  ISETP.GT.U32.AND P1, PT, R2, R13, PT ;  /* 0x0000000d0200720c */ /* 0x000fda0003f24070 */
[----:B------:R-:W-:Y:S01]  /*2130*/  @!P1 IMAD.IADD R13, R13, 0x1, -R10 ;  /* 0x000000010d0d9824 */ /* 0x000fe200078e0a0a */
[----:B------:R-:W-:Y:S01]  /*2140*/  @!P1 IADD3 R11, PT, PT, R11, 0x1, RZ ;  /* 0x000000010b0b9810 */ /* 0x000fe20007ffe0ff */
[----:B--2---:R-:W-:Y:S01]  /*2150*/  VIADD R8, R12, 0xffffffe ;  /* 0x0ffffffe0c087836 */ /* 0x004fe20000000000 */
[----:B------:R-:W-:Y:S02]  /*2160*/  IABS R12, R20 ;  /* 0x00000014000c7213 */ /* 0x000fe40000000000 */
[----:B------:R-:W-:Y:S01]  /*2170*/  ISETP.GE.U32.AND P2, PT, R13, R2, PT ;  /* 0x000000020d00720c */ /* 0x000fe20003f46070 */
[----:B------:R2:W3:Y:S01]  /*2180*/  F2I.FTZ.U32.TRUNC.NTZ R9, R8 ;  /* 0x0000000800097305 */ /* 0x0004e2000021f000 */
[----:B------:R-:W-:Y:S01]  /*2190*/  IMAD.MOV.U32 R13, RZ, RZ, R23 ;  /* 0x000000ffff0d7224 */ /* 0x000fe200078e0017 */
[----:B------:R-:W-:-:S04]  /*21a0*/  LOP3.LUT R23, R0, R5, RZ, 0x3c, !PT ;  /* 0x0000000500177212 */ /* 0x000fc800078e3cff */
[----:B------:R-:W-:Y:S01]  /*21b0*/  ISETP.GE.AND P1, PT, R23, RZ, PT ;  /* 0x000000ff1700720c */ /* 0x000fe20003f26270 */
[----:B------:R-:W-:Y:S02]  /*21c0*/  IMAD R23, R3, 0xc, R4 ;  /* 0x0000000c03177824 */ /* 0x000fe400078e0204 */
[----:B--2---:R-:W-:-:S03]  /*21d0*/  IMAD.MOV.U32 R8, RZ, RZ, RZ ;  /* 0x000000ffff087224 */ /* 0x004fc600078e00ff */
[----:B------:R-:W-:Y:S01]  /*21e0*/  @P2 VIADD R11, R11, 0x1 ;  /* 0x000000010b0b2836 */ /* 0x000fe20000000000 */
[----:B------:R-:W-:Y:S01]  /*21f0*/  LDS R23, [R23] ;  /* 0x0000000017177984 */ /* 0x000fe20000000800 */
[----:B---3--:R-:W-:-:S05]  /*2200*/  IADD3 R19, PT, PT, RZ, -R9, RZ ;  /* 0x80000009ff137210 */ /* 0x008fca0007ffe0ff */
[----:B------:R-:W-:Y:S02]  /*2210*/  @!P1 IMAD.MOV R11, RZ, RZ, -R11 ;  /* 0x000000ffff0b9224 */ /* 0x000fe400078e0a0b */
[----:B------:R-:W-:-:S04]  /*2220*/  IMAD R19, R19, R10, RZ ;  /* 0x0000000a13137224 */ /* 0x000fc800078e02ff */
[----:B------:R-:W-:Y:S01]  /*2230*/  IMAD.HI.U32 R26, R9, R19, R8 ;  /* 0x00000013091a7227 */ /* 0x000fe200078e0008 */
[----:B------:R-:W-:-:S03]  /*2240*/  MOV R8, R21 ;  /* 0x0000001500087202 */ /* 0x000fc60000000f00 */
[----:B------:R-:W-:Y:S02]  /*2250*/  IMAD.MOV.U32 R19, RZ, RZ, R12 ;  /* 0x000000ffff137224 */ /* 0x000fe400078e000c */
[----:B------:R-:W-:-:S04]  /*2260*/  IMAD.HI.U32 R9, R26, R8, RZ ;  /* 0x000000081a097227 */ /* 0x000fc800078e00ff */
[----:B------:R-:W-:-:S04]  /*2270*/  IMAD.HI.U32 R12, R26, R19, RZ ;  /* 0x000000131a0c7227 */ /* 0x000fc800078e00ff */
[-C--:B------:R-:W-:Y:S02]  /*2280*/  IMAD R19, R12, R24.reuse, R19 ;  /* 0x000000180c137224 */ /* 0x080fe400078e0213 */
[-C--:B------:R-:W-:Y:S02]  /*2290*/  IMAD R21, R9, R24.reuse, R8 ;  /* 0x0000001809157224 */ /* 0x080fe400078e0208 */
[----:B------:R-:W-:Y:S01]  /*22a0*/  IMAD.HI.U32 R8, R26, R13, RZ ;  /* 0x0000000d1a087227 */ /* 0x000fe200078e00ff */
[C---:B------:R-:W-:Y:S02]  /*22b0*/  ISETP.GT.U32.AND P6, PT, R10.reuse, R19, PT ;  /* 0x000000130a00720c */ /* 0x040fe40003fc4070 */
[----:B------:R-:W-:Y:S01]  /*22c0*/  ISETP.GT.U32.AND P5, PT, R10, R21, PT ;  /* 0x000000150a00720c */ /* 0x000fe20003fa4070 */
[----:B------:R-:W-:-:S05]  /*22d0*/  IMAD R13, R8, R24, R13 ;  /* 0x00000018080d7224 */ /* 0x000fca00078e020d */
[----:B------:R-:W-:-:S05]  /*22e0*/  ISETP.GT.U32.AND P2, PT, R10, R13, PT ;  /* 0x0000000d0a00720c */ /* 0x000fca0003f44070 */
[----:B------:R-:W-:Y:S02]  /*22f0*/  @!P6 IMAD.IADD R19, R19, 0x1, -R10 ;  /* 0x000000011313e824 */ /* 0x000fe400078e0a0a */
[-C--:B------:R-:W-:Y:S01]  /*2300*/  @!P5 IADD3 R21, PT, PT, R21, -R10.reuse, RZ ;  /* 0x8000000a1515d210 */ /* 0x080fe20007ffe0ff */
[----:B------:R-:W-:Y:S02]  /*2310*/  @!P6 VIADD R12, R12, 0x1 ;  /* 0x000000010c0ce836 */ /* 0x000fe40000000000 */
[-C--:B------:R-:W-:Y:S01]  /*2320*/  ISETP.GE.U32.AND P4, PT, R19, R10.reuse, PT ;  /* 0x0000000a1300720c */ /* 0x080fe20003f86070 */
[----:B------:R-:W-:Y:S01]  /*2330*/  @!P5 VIADD R9, R9, 0x1 ;  /* 0x000000010909d836 */ /* 0x000fe20000000000 */
[-C--:B------:R-:W-:Y:S02]  /*2340*/  LOP3.LUT R19, R20, R5.reuse, RZ, 0x3c, !PT ;  /* 0x0000000514137212 */ /* 0x080fe400078e3cff */
[----:B------:R-:W-:Y:S02]  /*2350*/  ISETP.GE.U32.AND P3, PT, R21, R10, PT ;  /* 0x0000000a1500720c */ /* 0x000fe40003f66070 */
[----:B------:R-:W-:-:S02]  /*2360*/  LOP3.LUT R21, R22, R5, RZ, 0x3c, !PT ;  /* 0x0000000516157212 */ /* 0x000fc400078e3cff */
[----:B------:R-:W-:Y:S02]  /*2370*/  ISETP.GE.AND P1, PT, R19, RZ, PT ;  /* 0x000000ff1300720c */ /* 0x000fe40003f26270 */
[-C--:B------:R-:W-:Y:S02]  /*2380*/  @!P2 IADD3 R13, PT, PT, R13, -R10.reuse, RZ ;  /* 0x8000000a0d0da210 */ /* 0x080fe40007ffe0ff */
[-C--:B------:R-:W-:Y:S01]  /*2390*/  LOP3.LUT R19, R18, R5.reuse, RZ, 0x3c, !PT ;  /* 0x0000000512137212 */ /* 0x080fe200078e3cff */
[----:B------:R-:W-:Y:S01]  /*23a0*/  @P4 VIADD R12, R12, 0x1 ;  /* 0x000000010c0c4836 */ /* 0x000fe20000000000 */
[----:B------:R-:W-:Y:S01]  /*23b0*/  ISETP.GE.AND P6, PT, R21, RZ, PT ;  /* 0x000000ff1500720c */ /* 0x000fe20003fc6270 */
[--C-:B------:R-:W-:Y:S01]  /*23c0*/  IMAD R21, R3, 0x4, R4.reuse ;  /* 0x0000000403157824 */ /* 0x100fe200078e0204 */
[----:B------:R-:W-:Y:S02]  /*23d0*/  ISETP.GE.U32.AND P5, PT, R13, R10, PT ;  /* 0x0000000a0d00720c */ /* 0x000fe40003fa6070 */
[----:B------:R-:W-:Y:S01]  /*23e0*/  ISETP.GE.AND P4, PT, R19, RZ, PT ;  /* 0x000000ff1300720c */ /* 0x000fe20003f86270 */
[----:B------:R-:W-:Y:S01]  /*23f0*/  IMAD R19, R3, 0x8, R4 ;  /* 0x0000000803137824 */ /* 0x000fe200078e0204 */
[----:B------:R-:W-:Y:S01]  /*2400*/  @!P2 IADD3 R8, PT, PT, R8, 0x1, RZ ;  /* 0x000000010808a810 */ /* 0x000fe20007ffe0ff */
[----:B------:R-:W2:Y:S01]  /*2410*/  LDS R21, [R21] ;  /* 0x0000000015157984 */ /* 0x000ea20000000800 */
[----:B------:R-:W-:Y:S01]  /*2420*/  @P3 IADD3 R9, PT, PT, R9, 0x1, RZ ;  /* 0x0000000109093810 */ /* 0x000fe20007ffe0ff */
[----:B------:R-:W-:Y:S01]  /*2430*/  @!P1 IMAD.MOV R12, RZ, RZ, -R12 ;  /* 0x000000ffff0c9224 */ /* 0x000fe200078e0a0c */
[----:B------:R-:W-:Y:S01]  /*2440*/  ISETP.NE.AND P3, PT, R5, RZ, PT ;  /* 0x000000ff0500720c */ /* 0x000fe20003f65270 */
[----:B------:R-:W3:Y:S01]  /*2450*/  LDS R19, [R19] ;  /* 0x0000000013137984 */ /* 0x000ee20000000800 */
[----:B------:R-:W-:Y:S01]  /*2460*/  LOP3.LUT R10, RZ, R5, RZ, 0x33, !PT ;  /* 0x00000005ff0a7212 */ /* 0x000fe200078e33ff */
[----:B------:R-:W-:-:S02]  /*2470*/  @!P6 IMAD.MOV R9, RZ, RZ, -R9 ;  /* 0x000000ffff09e224 */ /* 0x000fc400078e0a09 */
[----:B------:R-:W-:Y:S01]  /*2480*/  @P5 IADD3 R8, PT, PT, R8, 0x1, RZ ;  /* 0x0000000108085810 */ /* 0x000fe20007ffe0ff */
[----:B0-----:R-:W-:Y:S01]  /*2490*/  IMAD R4, R3, 0x10, R4 ;  /* 0x0000001003047824 */ /* 0x001fe200078e0204 */
[C---:B------:R-:W-:Y:S02]  /*24a0*/  SEL R11, R10.reuse, R11, !P3 ;  /* 0x0000000b0a0b7207 */ /* 0x040fe40005800000 */
[C---:B------:R-:W-:Y:S01]  /*24b0*/  SEL R12, R10.reuse, R12, !P3 ;  /* 0x0000000c0a0c7207 */ /* 0x040fe20005800000 */
[----:B------:R-:W-:Y:S01]  /*24c0*/  IMAD.MOV.U32 R24, RZ, RZ, R8 ;  /* 0x000000ffff187224 */ /* 0x000fe200078e0008 */
[----:B------:R-:W-:Y:S01]  /*24d0*/  SEL R10, R10, R9, !P3 ;  /* 0x000000090a0a7207 */ /* 0x000fe20005800000 */
[----:B------:R-:W-:Y:S01]  /*24e0*/  IMAD.MOV R13, RZ, RZ, -R11 ;  /* 0x000000ffff0d7224 */ /* 0x000fe200078e0a0b */
[----:B------:R-:W-:Y:S01]  /*24f0*/  IADD3 R9, PT, PT, -R12, RZ, RZ ;  /* 0x000000ff0c097210 */ /* 0x000fe20007ffe1ff */
[----:B------:R-:W-:Y:S02]  /*2500*/  @!P4 IMAD.MOV R24, RZ, RZ, -R24 ;  /* 0x000000ffff18c224 */ /* 0x000fe400078e0a18 */
[----:B------:R-:W-:Y:S01]  /*2510*/  IMAD R8, R5, R13, R0 ;  /* 0x0000000d05087224 */ /* 0x000fe200078e0200 */
[----:B------:R-:W-:Y:S01]  /*2520*/  IADD3 R0, PT, PT, R3, R0, R3 ;  /* 0x0000000003007210 */ /* 0x000fe20007ffe003 */
[C---:B------:R-:W-:Y:S01]  /*2530*/  IMAD R11, R14.reuse, R11, R15 ;  /* 0x0000000b0e0b7224 */ /* 0x040fe200078e020f */
[----:B------:R-:W-:Y:S01]  /*2540*/  SEL R24, R17, R24, !P0 ;  /* 0x0000001811187207 */ /* 0x000fe20004000000 */
[----:B------:R-:W-:Y:S01]  /*2550*/  IMAD.MOV R13, RZ, RZ, -R10 ;  /* 0x000000ffff0d7224 */ /* 0x000fe200078e0a0a */
[----:B------:R-:W-:Y:S01]  /*2560*/  IADD3 R0, PT, PT, R3, R0, R3 ;  /* 0x0000000003007210 */ /* 0x000fe20007ffe003 */
[----:B------:R-:W-:-:S02]  /*2570*/  IMAD R12, R14, R12, R15 ;  /* 0x0000000c0e0c7224 */ /* 0x000fc400078e020f */
[----:B------:R-:W-:Y:S01]  /*2580*/  IMAD R9, R5, R9, R20 ;  /* 0x0000000905097224 */ /* 0x000fe200078e0214 */
[----:B------:R-:W-:Y:S01]  /*2590*/  ISETP.GE.U32.AND P1, PT, R0, 0x80, PT ;  /* 0x000000800000780c */ /* 0x000fe20003f26070 */
[----:B------:R-:W-:Y:S02]  /*25a0*/  IMAD.MOV R29, RZ, RZ, -R24 ;  /* 0x000000ffff1d7224 */ /* 0x000fe400078e0a18 */
[----:B------:R-:W-:Y:S01]  /*25b0*/  IMAD.IADD R11, R11, 0x1, R8 ;  /* 0x000000010b0b7824 */ /* 0x000fe200078e0208 */
[----:B------:R-:W-:Y:S01]  /*25c0*/  IADD3 R9, PT, PT, R12, R9, RZ ;  /* 0x000000090c097210 */ /* 0x000fe20007ffe0ff */
[C-C-:B------:R-:W-:Y:S02]  /*25d0*/  IMAD R10, R14.reuse, R10, R15.reuse ;  /* 0x0000000a0e0a7224 */ /* 0x140fe400078e020f */
[----:B------:R-:W-:Y:S01]  /*25e0*/  IMAD R13, R5, R13, R22 ;  /* 0x0000000d050d7224 */ /* 0x000fe200078e0216 */
[----:B------:R-:W-:Y:S01]  /*25f0*/  LEA R22, R3, R22, 0x2 ;  /* 0x0000001603167211 */ /* 0x000fe200078e10ff */
[----:B------:R-:W-:-:S02]  /*2600*/  IMAD R8, R14, R24, R15 ;  /* 0x000000180e087224 */ /* 0x000fc400078e020f */
[----:B------:R-:W-:Y:S02]  /*2610*/  IMAD R29, R5, R29, R18 ;  /* 0x0000001d051d7224 */ /* 0x000fe400078e0212 */
[----:B------:R-:W-:Y:S01]  /*2620*/  IMAD.WIDE R24, R11, 0x4, R6 ;  /* 0x000000040b187825 */ /* 0x000fe200078e0206 */
[----:B------:R-:W-:-:S03]  /*2630*/  IADD3 R11, PT, PT, R10, R13, RZ ;  /* 0x0000000d0a0b7210 */ /* 0x000fc60007ffe0ff */
[----:B------:R-:W-:Y:S01]  /*2640*/  IMAD.IADD R13, R8, 0x1, R29 ;  /* 0x00000001080d7824 */ /* 0x000fe200078e021d */
[----:B-1----:R0:W-:Y:S01]  /*2650*/  STG.E desc[UR6][R24.64], R27 ;  /* 0x0000001b18007986 */ /* 0x0021e2000c101906 */
[----:B------:R-:W-:-:S04]  /*2660*/  IMAD.WIDE R8, R9, 0x4, R6 ;  /* 0x0000000409087825 */ /* 0x000fc800078e0206 */
[--C-:B------:R-:W-:Y:S01]  /*2670*/  IMAD.WIDE R10, R11, 0x4, R6.reuse ;  /* 0x000000040b0a7825 */ /* 0x100fe200078e0206 */
[----:B--2---:R0:W-:Y:S03]  /*2680*/  STG.E desc[UR6][R8.64], R21 ;  /* 0x0000001508007986 */ /* 0x0041e6000c101906 */
[----:B------:R-:W-:Y:S01]  /*2690*/  IMAD.WIDE R12, R13, 0x4, R6 ;  /* 0x000000040d0c7825 */ /* 0x000fe200078e0206 */
[----:B---3--:R0:W-:Y:S03]  /*26a0*/  STG.E desc[UR6][R10.64], R19 ;  /* 0x000000130a007986 */ /* 0x0081e6000c101906 */
[C---:B------:R-:W-:Y:S01]  /*26b0*/  IMAD R18, R3.reuse, 0x4, R18 ;  /* 0x0000000403127824 */ /* 0x040fe200078e0212 */
[----:B------:R0:W-:Y:S01]  /*26c0*/  STG.E desc[UR6][R12.64], R23 ;  /* 0x000000170c007986 */ /* 0x0001e2000c101906 */
[----:B------:R-:W-:Y:S01]  /*26d0*/  IMAD R20, R3, 0x4, R20 ;  /* 0x0000000403147824 */ /* 0x000fe200078e0214 */
[----:B------:R-:W-:Y:S06]  /*26e0*/  @!P1 BRA `(.L_x_17512) ;  /* 0xfffffff800609947 */ /* 0x000fec000383ffff */
[----:B------:R-:W-:Y:S05]  /*26f0*/  EXIT ;  /* 0x000000000000794d */ /* 0x000fea0003800000 */
.L_x_17501:
[----:B------:R-:W-:Y:S01]  /*2700*/  BSSY B0, `(.L_x_17513) ;  /* 0x0000006000007945 */ /* 0x000fe20003800000 */
[----:B------:R-:W-:Y:S01]  /*2710*/  MOV R28, R21 ;  /* 0x00000015001c7202 */ /* 0x000fe20000000f00 */
[----:B------:R-:W-:-:S07]  /*2720*/  IMAD.MOV.U32 R26, RZ, RZ, -0x1 ;  /* 0xffffffffff1a7424 */ /* 0x000fce00078e00ff */
[----:B01-34-:R-:W-:Y:S05]  /*2730*/  WARPSYNC.COLLECTIVE R26, `(.L_x_17514) ;  /* 0x000000001a087348 */ /* 0x01bfea0003c00000 */
[----:B0-----:R0:W2:Y:S02]  /*2740*/  SHFL.IDX P1, R26, R27, R28, R22 ;  /* 0x0000001c1b1a7389 */ /* 0x0010a40000020016 */
[----:B01234-:R-:W-:Y:S05]  /*2750*/  ENDCOLLECTIVE ;  /* 0x000000000000791b */ /* 0x01ffea0003800000 */
.L_x_17514:
[----:B------:R-:W-:Y:S05]  /*2760*/  BSYNC B0 ;  /* 0x0000000000007941 */ /* 0x000fea0003800000 */
.L_x_17513:
[----:B------:R-:W-:Y:S05]  /*2770*/  BRA `(.L_x_17515) ;  /* 0xffffffec00ec7947 */ /* 0x000fea000383ffff */
.L_x_17503:
[----:B------:R-:W-:Y:S01]  /*2780*/  BSSY B0, `(.L_x_17516) ;  /* 0x0000006000007945 */ /* 0x000fe20003800000 */
[----:B------:R-:W-:Y:S01]  /*2790*/  IMAD.MOV.U32 R28, RZ, RZ, R17 ;  /* 0x000000ffff1c7224 */ /* 0x000fe200078e0011 */
[----:B------:R-:W-:-:S07]  /*27a0*/  MOV R26, 0xffffffff ;  /* 0xffffffff001a7802 */ /* 0x000fce0000000f00 */
[----:B01-3--:R-:W-:Y:S05]  /*27b0*/  WARPSYNC.COLLECTIVE R26, `(.L_x_17517) ;  /* 0x000000001a087348 */ /* 0x00bfea0003c00000 */
[----:B------:R2:W4:Y:S02]  /*27c0*/  SHFL.IDX P1, R26, R27, R28, R22 ;  /* 0x0000001c1b1a7389 */ /* 0x0005240000020016 */
[----:B01234-:R-:W-:Y:S05]  /*27d0*/  ENDCOLLECTIVE ;  /* 0x000000000000791b */ /* 0x01ffea0003800000 */
.L_x_17517:
[----:B------:R-:W-:Y:S05]  /*27e0*/  BSYNC B0 ;  /* 0x0000000000007941 */ /* 0x000fea0003800000 */
.L_x_17516:
[----:B------:R-:W-:Y:S05]  /*27f0*/  BRA `(.L_x_17518) ;  /* 0xffffffec00e07947 */ /* 0x000fea000383ffff */
.L_x_17505:
[----:B------:R-:W-:Y:S01]  /*2800*/  BSSY B0, `(.L_x_17519) ;  /* 0x0000006000007945 */ /* 0x000fe20003800000 */
[----:B------:R-:W-:Y:S02]  /*2810*/  IMAD.MOV.U32 R28, RZ, RZ, R19 ;  /* 0x000000ffff1c7224 */ /* 0x000fe400078e0013 */
[----:B------:R-:W-:-:S07]  /*2820*/  IMAD.MOV.U32 R26, RZ, RZ, -0x1 ;  /* 0xffffffffff1a7424 */ /* 0x000fce00078e00ff */
[----:B0123--:R-:W-:Y:S05]  /*2830*/  WARPSYNC.COLLECTIVE R26, `(.L_x_17520) ;  /* 0x000000001a087348 */ /* 0x00ffea0003c00000 */
[----:B------:R4:W0:Y:S02]  /*2840*/  SHFL.IDX P1, R26, R27, R28, R22 ;  /* 0x0000001c1b1a7389 */ /* 0x0008240000020016 */
[----:B01234-:R-:W-:Y:S05]  /*2850*/  ENDCOLLECTIVE ;  /* 0x000000000000791b */ /* 0x01ffea0003800000 */
.L_x_17520:
[----:B------:R-:W-:Y:S05]  /*2860*/  BSYNC B0 ;  /* 0x0000000000007941 */ /* 0x000fea0003800000 */
.L_x_17519:
[----:B------:R-:W-:Y:S05]  /*2870*/  BRA `(.L_x_17521) ;  /* 0xffffffec00d87947 */ /* 0x000fea000383ffff */
.L_x_17507:
[----:B------:R-:W-:Y:S01]  /*2880*/  BSSY B0, `(.L_x_17522) ;  /* 0x0000006000007945 */ /* 0x000fe20003800000 */
[----:B------:R-:W-:Y:S01]  /*2890*/  MOV R28, R20 ;  /* 0x00000014001c7202 */ /* 0x000fe20000000f00 */
[----:B------:R-:W-:-:S07]  /*28a0*/  IMAD.MOV.U32 R26, RZ, RZ, -0x1 ;  /* 0xffffffffff1a7424 */ /* 0x000fce00078e00ff */
[----:B01234-:R-:W-:Y:S05]  /*28b0*/  WARPSYNC.COLLECTIVE R26, `(.L_x_17523) ;  /* 0x000000001a087348 */ /* 0x01ffea0003c00000 */
[----:B------:R0:W0:Y:S02]  /*28c0*/  SHFL.IDX P1, R26, R27, R28, R22 ;  /* 0x0000001c1b1a7389 */ /* 0x0000240000020016 */
[----:B01234-:R-:W-:Y:S05]  /*28d0*/  ENDCOLLECTIVE ;  /* 0x000000000000791b */ /* 0x01ffea0003800000 */
.L_x_17523:
[----:B------:R-:W-:Y:S05]  /*28e0*/  BSYNC B0 ;  /* 0x0000000000007941 */ /* 0x000fea0003800000 */
.L_x_17522:
[----:B------:R-:W-:Y:S05]  /*28f0*/  BRA `(.L_x_17524) ;  /* 0xffffffec00d07947 */ /* 0x000fea000383ffff */
.L_x_17525:
        /* <DEDUP_REMOVED lines=16> */
.L_x_20647:


//--------------------- .text._Z9cuda_gemmIiLi128ELi1ELi1ELi128ELi2ELi2ELi1EEviiiPT_S1_S1_ii --------------------------
	.section	.text._Z9cuda_gemmIiLi128ELi1ELi1ELi128ELi2ELi2ELi1EEviiiPT_S1_S1_ii,"ax",@progbits
	.align	128
        .global         _Z9cuda_gemmIiLi128ELi1ELi1ELi128ELi2ELi2ELi1EEviiiPT_S1_S1_ii
        .type           _Z9cuda_gemmIiLi128ELi1ELi1ELi128ELi2ELi2ELi1EEviiiPT_S1_S1_ii,@function
        .size           _Z9cuda_gemmIiLi128ELi1ELi1ELi128ELi2ELi2ELi1EEviiiPT_S1_S1_ii,(.L_x_20648 - _Z9cuda_gemmIiLi128ELi1ELi1ELi128ELi2ELi2ELi1EEviiiPT_S1_S1_ii)
        .other          _Z9cuda_gemmIiLi128ELi1ELi1ELi128ELi2ELi2ELi1EEviiiPT_S1_S1_ii,@"STO_CUDA_ENTRY STV_DEFAULT"
_Z9cuda_gemmIiLi128ELi1ELi1ELi128ELi2ELi2ELi1EEviiiPT_S1_S1_ii:
.text._Z9cuda_gemmIiLi128ELi1ELi1ELi128ELi2ELi2ELi1EEviiiPT_S1_S1_ii:
        /* <DEDUP_REMOVED lines=14> */
.L_x_17528:
        /* <DEDUP_REMOVED lines=11> */
.L_x_17527:
[----:B------:R-:W-:Y:S05]  /*0190*/  BSYNC.RECONVERGENT B0 ;  /* 0x0000000000007941 */ /* 0x000fea0003800200 */
.L_x_17526:
[----:B------:R-:W1:Y:S01]  /*01a0*/  LDC R0, c[0x0][0x360] ;  /* 0x0000d800ff007b82 */ /* 0x000e620000000800 */
[----:B------:R-:W2:Y:S02]  /*01b0*/  LDCU UR4, c[0x0][0x374] ;  /* 0x00006e80ff0477ac */ /* 0x000ea40008000800 */
[----:B--2---:R-:W-:-:S13]  /*01c0*/  ISETP.GE.U32.AND P0, PT, R2, UR4, PT ;  /* 0x0000000402007c0c */ /* 0x004fda000bf06070 */
[----:B------:R-:W-:Y:S05]  /*01d0*/  @P0 EXIT ;  /* 0x000000000000094d */ /* 0x000fea0003800000 */
[----:B-1----:R-:W1:Y:S01]  /*01e0*/  I2F.U32.RP R9, R0 ;  /* 0x0000000000097306 */ /* 0x002e620000209000 */
[----:B------:R-:W-:Y:S01]  /*01f0*/  IMAD.IADD R6, R3, 0x1, R0 ;  /* 0x0000000103067824 */ /* 0x000fe200078e0200 */
[----:B------:R-:W-:Y:S01]  /*0200*/  ISETP.NE.U32.AND P2, PT, R0, RZ, PT ;  /* 0x000000ff0000720c */ /* 0x000fe20003f45070 */
[----:B------:R-:W-:Y:S01]  /*0210*/  BSSY.RECONVERGENT B0, `(.L_x_17529) ;  /* 0x0000030000007945 */ /* 0x000fe20003800200 */
[----:B------:R-:W-:Y:S02]  /*0220*/  MOV R17, R3 ;  /* 0x0000000300117202 */ /* 0x000fe40000000f00 */
[C---:B------:R-:W-:Y:S02]  /*0230*/  ISETP.GE.U32.AND P0, PT, R6.reuse, 0x80, PT ;  /* 0x000000800600780c */ /* 0x040fe40003f06070 */
[----:B0-----:R-:W-:Y:S02]  /*0240*/  VIMNMX.U32 R7, PT, PT, R6, 0x80, !PT ;  /* 0x0000008006077848 */ /* 0x001fe40007fe0000 */
[----:B------:R-:W-:-:S04]  /*0250*/  SEL R8, RZ, 0x1, P0 ;  /* 0x00000001ff087807 */ /* 0x000fc80000000000 */
[----:B------:R-:W-:Y:S01]  /*0260*/  IADD3 R7, PT, PT, R7, -R6, -R8 ;  /* 0x8000000607077210 */ /* 0x000fe20007ffe808 */
[----:B-1----:R-:W0:Y:S02]  /*0270*/  MUFU.RCP R9, R9 ;  /* 0x0000000900097308 */ /* 0x002e240000001000 */
        /* <DEDUP_REMOVED lines=34> */
.L_x_17531:
[----:B------:R0:W2:Y:S01]  /*04a0*/  LDG.E R10, desc[UR8][R6.64] ;  /* 0x00000008060a7981 */ /* 0x0000a2000c1e1900 */
[----:B------:R-:W-:-:S04]  /*04b0*/  IADD3 R8, PT, PT, R8, 0x1, RZ ;  /* 0x0000000108087810 */ /* 0x000fc80007ffe0ff */
[----:B------:R-:W-:Y:S01]  /*04c0*/  ISETP.NE.AND P3, PT, R8, RZ, PT ;  /* 0x000000ff0800720c */ /* 0x000fe20003f65270 */
[C---:B0-----:R-:W-:Y:S01]  /*04d0*/  IMAD.WIDE.U32 R6, R0.reuse, 0x4, R6 ;  /* 0x0000000400067825 */ /* 0x041fe200078e0006 */
[----:B--2---:R0:W-:Y:S03]  /*04e0*/  STS [R9], R10 ;  /* 0x0000000a09007388 */ /* 0x0041e60000000800 */
[----:B0-----:R-:W-:-:S08]  /*04f0*/  IMAD R9, R0, 0x4, R9 ;  /* 0x0000000400097824 */ /* 0x001fd000078e0209 */
[----:B------:R-:W-:Y:S05]  /*0500*/  @P3 BRA `(.L_x_17531) ;  /* 0xfffffffc00e43947 */ /* 0x000fea000383ffff */
.L_x_17530:
[----:B------:R-:W-:Y:S05]  /*0510*/  BSYNC.RECONVERGENT B0 ;  /* 0x0000000000007941 */ /* 0x000fea0003800200 */
.L_x_17529:
        /* <DEDUP_REMOVED lines=12> */
.L_x_17534:
        /* <DEDUP_REMOVED lines=23> */
.L_x_17533:
[----:B------:R-:W-:Y:S05]  /*0750*/  BSYNC.RECONVERGENT B0 ;  /* 0x0000000000007941 */ /* 0x000fea0003800200 */
.L_x_17532:
        /* <DEDUP_REMOVED lines=11> */
.L_x_17537:
[----:B------:R-:W-:Y:S01]  /*0810*/  IADD3 R6, PT, PT, R6, 0x1, RZ ;  /* 0x0000000106067810 */ /* 0x000fe20007ffe0ff */
[----:B------:R0:W-:Y:S03]  /*0820*/  STS [R9], RZ ;  /* 0x000000ff09007388 */ /* 0x0001e60000000800 */
[----:B------:R-:W-:Y:S01]  /*0830*/  ISETP.NE.AND P0, PT, R6, RZ, PT ;  /* 0x000000ff0600720c */ /* 0x000fe20003f05270 */
[----:B0-----:R-:W-:-:S12]  /*0840*/  IMAD R9, R0, 0x4, R9 ;  /* 0x0000000400097824 */ /* 0x001fd800078e0209 */
[----:B------:R-:W-:Y:S05]  /*0850*/  @P0 BRA `(.L_x_17537) ;  /* 0xfffffffc00ec0947 */ /* 0x000fea000383ffff */
.L_x_17536:
[----:B------:R-:W-:Y:S05]  /*0860*/  BSYNC.RECONVERGENT B0 ;  /* 0x0000000000007941 */ /* 0x000fea0003800200 */
.L_x_17535:
[----:B------:R-:W-:Y:S04]  /*0870*/  BSSY.RECONVERGENT B0, `(.L_x_17538) ;  /* 0x0000012000007945 */ /* 0x000fe80003800200 */
[----:B------:R-:W-:Y:S05]  /*0880*/  @!P1 BRA `(.L_x_17539) ;  /* 0x0000000000409947 */ /* 0x000fea0003800000 */
[----:B------:R-:W0:Y:S01]  /*0890*/  S2UR UR5, SR_CgaCtaId ;  /* 0x00000000000579c3 */ /* 0x000e220000008800 */
[----:B------:R-:W-:Y:S02]  /*08a0*/  UMOV UR4, 0x400 ;  /* 0x0000040000047882 */ /* 0x000fe40000000000 */
[----:B------:R-:W-:-:S04]  /*08b0*/  UIADD3 UR4, UPT, UPT, UR4, 0x280, URZ ;  /* 0x0000028004047890 */ /* 0x000fc8000fffe0ff */
[----:B0-----:R-:W-:-:S06]  /*08c0*/  ULEA UR4, UR5, UR4, 0x18 ;  /* 0x0000000405047291 */ /* 0x001fcc000f8ec0ff */
[----:B------:R-:W-:-:S07]  /*08d0*/  LEA R9, R7, UR4, 0x2 ;  /* 0x0000000407097c11 */ /* 0x000fce000f8e10ff */
.L_x_17540:
        /* <DEDUP_REMOVED lines=11> */
.L_x_17539:
[----:B------:R-:W-:Y:S05]  /*0990*/  BSYNC.RECONVERGENT B0 ;  /* 0x0000000000007941 */ /* 0x000fea0003800200 */
.L_x_17538:
[----:B------:R-:W0:Y:S01]  /*09a0*/  S2UR UR6, SR_CgaCtaId ;  /* 0x00000000000679c3 */ /* 0x000e220000008800 */
[C---:B------:R-:W-:Y:S01]  /*09b0*/  LOP3.LUT R7, R3.reuse, 0x1, RZ, 0xc0, !PT ;  /* 0x0000000103077812 */ /* 0x040fe200078ec0ff */
[----:B------:R-:W-:Y:S01]  /*09c0*/  UMOV UR4, 0x400 ;  /* 0x0000040000047882 */ /* 0x000fe20000000000 */
[----:B-1----:R-:W-:Y:S01]  /*09d0*/  LOP3.LUT R6, R3, 0x3f, RZ, 0xc0, !PT ;  /* 0x0000003f03067812 */ /* 0x002fe200078ec0ff */
[----:B------:R-:W-:Y:S01]  /*09e0*/  UIADD3 UR5, UPT, UPT, UR4, 0x80, URZ ;  /* 0x0000008004057890 */ /* 0x000fe2000fffe0ff */
[C---:B------:R-:W-:Y:S02]  /*09f0*/  SHF.L.U32 R9, R7.reuse, 0x2, RZ ;  /* 0x0000000207097819 */ /* 0x040fe400000006ff */
[C---:B------:R-:W-:Y:S02]  /*0a00*/  ISETP.NE.AND P0, PT, R7.reuse, RZ, PT ;  /* 0x000000ff0700720c */ /* 0x040fe40003f05270 */
[----:B------:R-:W-:Y:S01]  /*0a10*/  LOP3.LUT R15, R7, 0x1, RZ, 0x3c, !PT ;  /* 0x00000001070f7812 */ /* 0x000fe200078e3cff */
[----:B------:R-:W-:Y:S01]  /*0a20*/  IMAD R8, R6, 0x8, R9 ;  /* 0x0000000806087824 */ /* 0x000fe200078e0209 */
[----:B0-----:R-:W-:-:S06]  /*0a30*/  ULEA UR5, UR6, UR5, 0x18 ;  /* 0x0000000506057291 */ /* 0x001fcc000f8ec0ff */
[----:B------:R-:W-:-:S03]  /*0a40*/  IADD3 R11, PT, PT, R8, UR5, RZ ;  /* 0x00000005080b7c10 */ /* 0x000fc6000fffe0ff */
[----:B------:R-:W0:Y:S01]  /*0a50*/  LDS R8, [R8+UR5] ;  /* 0x0000000508087984 */ /* 0x000e220008000800 */
[----:B------:R-:W-:Y:S01]  /*0a60*/  UIADD3 UR5, UPT, UPT, UR4, 0x280, URZ ;  /* 0x0000028004057890 */ /* 0x000fe2000fffe0ff */
[C---:B--2---:R-:W-:Y:S01]  /*0a70*/  VIADD R10, R11.reuse, 0xfffffff8 ;  /* 0xfffffff80b0a7836 */ /* 0x044fe20000000000 */
[----:B------:R-:W-:Y:S01]  /*0a80*/  @!P0 IADD3 R10, PT, PT, R11, RZ, RZ ;  /* 0x000000ff0b0a8210 */ /* 0x000fe20007ffe0ff */
[----:B------:R-:W-:Y:S01]  /*0a90*/  ULEA UR4, UR6, UR4, 0x18 ;  /* 0x0000000406047291 */ /* 0x000fe2000f8ec0ff */
[----:B------:R-:W-:Y:S01]  /*0aa0*/  SHF.R.U32.HI R11, RZ, 0x6, R3 ;  /* 0x00000006ff0b7819 */ /* 0x000fe20000011603 */
[----:B------:R-:W-:Y:S02]  /*0ab0*/  ULEA UR5, UR6, UR5, 0x18 ;  /* 0x0000000506057291 */ /* 0x000fe4000f8ec0ff */
[----:B------:R1:W2:Y:S02]  /*0ac0*/  LDS R13, [R10+0x4] ;  /* 0x000004000a0d7984 */ /* 0x0002a40000000800 */
[----:B------:R-:W-:-:S08]  /*0ad0*/  VIADD R18, R9, UR4 ;  /* 0x0000000409127c36 */ /* 0x000fd00008000000 */
.L_x_17542:
[----:B---3--:R-:W-:Y:S01]  /*0ae0*/  IMAD R9, R11, 0xc, R18 ;  /* 0x0000000c0b097824 */ /* 0x008fe200078e0212 */
[----:B------:R-:W-:-:S04]  /*0af0*/  UMOV UR4, 0xffffffff ;  /* 0xffffffff00047882 */ /* 0x000fc80000000000 */
[----:B-1----:R1:W3:Y:S01]  /*0b00*/  LDS R10, [R9] ;  /* 0x00000000090a7984 */ /* 0x0022e20000000800 */
[----:B------:R-:W-:Y:S05]  /*0b10*/  BRA.DIV UR4, `(.L_x_17541) ;  /* 0x0000000204f07947 */ /* 0x000fea000b800000 */
[----:B-1-3--:R-:W0:Y:S04]  /*0b20*/  SHFL.IDX PT, R9, R10, R7, 0x1e1f ;  /* 0x001e1f070a097589 */ /* 0x00ae2800000e0000 */
[----:B------:R1:W3:Y:S02]  /*0b30*/  SHFL.IDX PT, R12, R10, R15, 0x1e1f ;  /* 0x001e1f0f0a0c7589 */ /* 0x0002e400000e0000 */
[----:B01----:R-:W-:-:S07]  /*0b40*/  IMAD R9, R8, R9, RZ ;  /* 0x0000000908097224 */ /* 0x003fce00078e02ff */
.L_x_17550:
[----:B------:R-:W-:Y:S01]  /*0b50*/  LEA R10, R11, R6, 0x6 ;  /* 0x000000060b0a7211 */ /* 0x000fe200078e30ff */
[----:B--23--:R-:W-:Y:S01]  /*0b60*/  IMAD R9, R13, R12, R9 ;  /* 0x0000000c0d097224 */ /* 0x00cfe200078e0209 */
        /* <DEDUP_REMOVED lines=16> */
[----:B---3--:R-:W-:Y:S01]  /*0c70*/  LEA R9, R3, UR5, 0x2 ;  /* 0x0000000503097c11 */ /* 0x008fe2000f8e10ff */
[----:B------:R-:W-:Y:S02]  /*0c80*/  IMAD R3, R4, R0, R3 ;  /* 0x0000000004037224 */ /* 0x000fe400078e0203 */
[----:B0-----:R-:W-:-:S07]  /*0c90*/  IMAD.WIDE.U32 R4, R5, 0x4, R6 ;  /* 0x0000000405047825 */ /* 0x001fce00078e0006 */
.L_x_17545:
[----:B------:R0:W1:Y:S01]  /*0ca0*/  LDS R7, [R9] ;  /* 0x0000000009077984 */ /* 0x0000620000000800 */
[----:B------:R-:W-:-:S04]  /*0cb0*/  IADD3 R8, PT, PT, R8, 0x1, RZ ;  /* 0x0000000108087810 */ /* 0x000fc80007ffe0ff */
[----:B------:R-:W-:Y:S01]  /*0cc0*/  ISETP.NE.AND P0, PT, R8, RZ, PT ;  /* 0x000000ff0800720c */ /* 0x000fe20003f05270 */
[C---:B0-----:R-:W-:Y:S01]  /*0cd0*/  IMAD R9, R0.reuse, 0x4, R9 ;  /* 0x0000000400097824 */ /* 0x041fe200078e0209 */
[----:B-1----:R0:W-:Y:S02]  /*0ce0*/  STG.E desc[UR8][R4.64], R7 ;  /* 0x0000000704007986 */ /* 0x0021e4000c101908 */
[----:B0-----:R-:W-:-:S09]  /*0cf0*/  IMAD.WIDE.U32 R4, R0, 0x4, R4 ;  /* 0x0000000400047825 */ /* 0x001fd200078e0004 */
[----:B------:R-:W-:Y:S05]  /*0d00*/  @P0 BRA `(.L_x_17545) ;  /* 0xfffffffc00e40947 */ /* 0x000fea000383ffff */
.L_x_17544:
[----:B------:R-:W-:Y:S05]  /*0d10*/  BSYNC.RECONVERGENT B0 ;  /* 0x0000000000007941 */ /* 0x000fea0003800200 */
.L_x_17543:
[----:B------:R-:W-:Y:S05]  /*0d20*/  @!P1 EXIT ;  /* 0x000000000000994d */ /* 0x000fea0003800000 */
[----:B------:R-:W3:Y:S01]  /*0d30*/  LDC.64 R4, c[0x0][0x3a0] ;  /* 0x0000e800ff047b82 */ /* 0x000ee20000000a00 */
[----:B------:R-:W-:Y:S02]  /*0d40*/  LEA R23, R2, R3, 0x7 ;  /* 0x0000000302177211 */ /* 0x000fe400078e38ff */
[----:B------:R-:W-:Y:S01]  /*0d50*/  LEA R21, R3, UR5, 0x2 ;  /* 0x0000000503157c11 */ /* 0x000fe2000f8e10ff */
[----:B---3--:R-:W-:-:S04]  /*0d60*/  IMAD.WIDE.U32 R8, R0, 0x4, R4 ;  /* 0x0000000400087825 */ /* 0x008fc800078e0004 */
[----:B------:R-:W-:-:S04]  /*0d70*/  IMAD.WIDE.U32 R10, R0, 0x8, R4 ;  /* 0x00000008000a7825 */ /* 0x000fc800078e0004 */
[----:B------:R-:W-:-:S07]  /*0d80*/  IMAD.WIDE.U32 R6, R0, 0xc, R4 ;  /* 0x0000000c00067825 */ /* 0x000fce00078e0004 */
.L_x_17546:
        /* <DEDUP_REMOVED lines=21> */
.L_x_17541:
[----:B------:R-:W-:Y:S01]  /*0ee0*/  BSSY B0, `(.L_x_17547) ;  /* 0x0000007000007945 */ /* 0x000fe20003800000 */
[----:B------:R-:W-:Y:S01]  /*0ef0*/  MOV R17, R7 ;  /* 0x0000000700117202 */ /* 0x000fe20000000f00 */
[----:B------:R-:W-:Y:S01]  /*0f00*/  IMAD.MOV.U32 R19, RZ, RZ, 0x1e1f ;  /* 0x00001e1fff137424 */ /* 0x000fe200078e00ff */
[----:B------:R-:W-:-:S07]  /*0f10*/  MOV R14, 0xffffffff ;  /* 0xffffffff000e7802 */ /* 0x000fce0000000f00 */
[----:B0123--:R-:W-:Y:S05]  /*0f20*/  WARPSYNC.COLLECTIVE R14, `(.L_x_17548) ;  /* 0x000000000e087348 */ /* 0x00ffea0003c00000 */
[----:B---3--:R3:W4:Y:S02]  /*0f30*/  SHFL.IDX P0, R12, R10, R17, R19 ;  /* 0x000000110a0c7389 */ /* 0x0087240000000013 */
[----:B01234-:R-:W-:Y:S05]  /*0f40*/  ENDCOLLECTIVE ;  /* 0x000000000000791b */ /* 0x01ffea0003800000 */
.L_x_17548:
[----:B------:R-:W-:Y:S05]  /*0f50*/  BSYNC B0 ;  /* 0x0000000000007941 */ /* 0x000fea0003800000 */
.L_x_17547:
[----:B------:R-:W-:Y:S01]  /*0f60*/  MOV R17, R15 ;  /* 0x0000000f00117202 */ /* 0x000fe20000000f00 */
[----:B------:R-:W-:Y:S01]  /*0f70*/  IMAD.MOV.U32 R19, RZ, RZ, 0x1e1f ;  /* 0x00001e1fff137424 */ /* 0x000fe200078e00ff */
[----:B------:R-:W-:Y:S01]  /*0f80*/  MOV R14, 0xffffffff ;  /* 0xffffffff000e7802 */ /* 0x000fe20000000f00 */
[----:B------:R-:W-:-:S07]  /*0f90*/  IMAD.MOV.U32 R9, RZ, RZ, R12 ;  /* 0x000000ffff097224 */ /* 0x000fce00078e000c */
[----:B------:R-:W-:Y:S05]  /*0fa0*/  WARPSYNC.COLLECTIVE R14, `(.L_x_17549) ;  /* 0x000000000e087348 */ /* 0x000fea0003c00000 */
[----:B------:R0:W1:Y:S02]  /*0fb0*/  SHFL.IDX P0, R12, R10, R17, R19 ;  /* 0x000000110a0c7389 */ /* 0x0000640000000013 */
[----:B01----:R-:W-:Y:S05]  /*0fc0*/  ENDCOLLECTIVE ;  /* 0x000000000000791b */ /* 0x003fea0003800000 */
.L_x_17549:
[----:B------:R-:W-:Y:S01]  /*0fd0*/  IMAD R9, R8, R9, RZ ;  /* 0x0000000908097224 */ /* 0x000fe200078e02ff */
[----:B------:R-:W-:Y:S06]  /*0fe0*/  BRA `(.L_x_17550) ;  /* 0xfffffff800d87947 */ /* 0x000fec000383ffff */
.L_x_17551:
        /* <DEDUP_REMOVED lines=9> */
.L_x_20648:


//--------------------- .text._Z9cuda_gemmIiLi128ELi1ELi1ELi128ELi2ELi2ELi0EEviiiPT_S1_S1_ii --------------------------
	.section	.text._Z9cuda_gemmIiLi128ELi1ELi1ELi128ELi2ELi2ELi0EEviiiPT_S1_S1_ii,"ax",@progbits
	.align	128
        .global         _Z9cuda_gemmIiLi128ELi1ELi1ELi128ELi2ELi2ELi0EEviiiPT_S1_S1_ii
        .type           _Z9cuda_gemmIiLi128ELi1ELi1ELi128ELi2ELi2ELi0EEviiiPT_S1_S1_ii,@function
        .size           _Z9cuda_gemmIiLi128ELi1ELi1ELi128ELi2ELi2ELi0EEviiiPT_S1_S1_ii,(.L_x_20649 - _Z9cuda_gemmIiLi128ELi1ELi1ELi128ELi2ELi2ELi0EEviiiPT_S1_S1_ii)
        .other          _Z9cuda_gemmIiLi128ELi1ELi1ELi128ELi2ELi2ELi0EEviiiPT_S1_S1_ii,@"STO_CUDA_ENTRY STV_DEFAULT"
_Z9cuda_gemmIiLi128ELi1ELi1ELi128ELi2ELi2ELi0EEviiiPT_S1_S1_ii:
.text._Z9cuda_gemmIiLi128ELi1ELi1ELi128ELi2ELi2ELi0EEviiiPT_S1_S1_ii:
        /* <DEDUP_REMOVED lines=14> */
[----:B0-----:R-:W-:-:S05]  /*00e0*/  IADD3 R5, PT, PT, RZ, -R7, RZ ;  /* 0x80000007ff057210 */ /* 0x001fca0007ffe0ff */
[----:B------:R-:W-:Y:S01]  /*00f0*/  IMAD R5, R5, R0, RZ ;  /* 0x0000000005057224 */ /* 0x000fe200078e02ff */
        /* <DEDUP_REMOVED lines=24> */
[----:B------:R-:W-:-:S04]  /*0280*/  IMAD R19, R19, R4, RZ ;  /* 0x0000000413137224 */ /* 0x000fc800078e02ff */
[----:B------:R-:W-:-:S04]  /*0290*/  IMAD.HI.U32 R18, R15, R19, R14 ;  /* 0x000000130f127227 */ /* 0x000fc800078e000e */
[----:B--2-4-:R-:W-:-:S07]  /*02a0*/  IMAD.MOV.U32 R15, RZ, RZ, R2 ;  /* 0x000000ffff0f7224 */ /* 0x014fce00078e0002 */
.L_x_17554:
        /* <DEDUP_REMOVED lines=21> */
[----:B------:R-:W-:-:S05]  /*0400*/  IMAD R14, R14, 0xc, R11 ;  /* 0x0000000c0e0e7824 */ /* 0x000fca00078e020b */
[----:B------:R-:W-:-:S05]  /*0410*/  LEA R19, R19, R14, 0x2 ;  /* 0x0000000e13137211 */ /* 0x000fca00078e10ff */
[----:B--2---:R0:W-:Y:S01]  /*0420*/  STS [R19], R12 ;  /* 0x0000000c13007388 */ /* 0x0041e20000000800 */
[----:B------:R-:W-:Y:S05]  /*0430*/  @!P0 BRA `(.L_x_17554) ;  /* 0xfffffffc009c8947 */ /* 0x000fea000383ffff */
.L_x_17553:
[----:B------:R-:W-:Y:S05]  /*0440*/  BSYNC.RECONVERGENT B0 ;  /* 0x0000000000007941 */ /* 0x000fea0003800200 */
.L_x_17552:
[----:B------:R-:W-:Y:S01]  /*0450*/  IMAD.MOV.U32 R6, RZ, RZ, RZ ;  /* 0x000000ffff067224 */ /* 0x000fe200078e00ff */
[----:B------:R-:W1:Y:S03]  /*0460*/  LDC R3, c[0x0][0x360] ;  /* 0x0000d800ff037b82 */ /* 0x000e660000000800 */
[----:B------:R-:W-:-:S05]  /*0470*/  IMAD.HI.U32 R5, R7, R5, R6 ;  /* 0x0000000507057227 */ /* 0x000fca00078e0006 */
[----:B------:R-:W2:Y:S01]  /*0480*/  LDC R6, c[0x0][0x374] ;  /* 0x0000dd00ff067b82 */ /* 0x000ea20000000800 */
[----:B------:R-:W-:-:S05]  /*0490*/  IMAD.HI.U32 R5, R5, 0x80, RZ ;  /* 0x0000008005057827 */ /* 0x000fca00078e00ff */
[----:B------:R-:W-:-:S05]  /*04a0*/  IADD3 R7, PT, PT, -R5, RZ, RZ ;  /* 0x000000ff05077210 */ /* 0x000fca0007ffe1ff */
[----:B------:R-:W-:-:S05]  /*04b0*/  IMAD R7, R0, R7, 0x80 ;  /* 0x0000008000077424 */ /* 0x000fca00078e0207 */
[----:B------:R-:W-:Y:S02]  /*04c0*/  ISETP.GT.U32.AND P1, PT, R0, R7, PT ;  /* 0x000000070000720c */ /* 0x000fe40003f24070 */
[----:B--2---:R-:W-:-:S11]  /*04d0*/  ISETP.LE.U32.AND P0, PT, R6, UR8, PT ;  /* 0x0000000806007c0c */ /* 0x004fd6000bf03070 */
[----:B------:R-:W-:Y:S02]  /*04e0*/  @!P1 IMAD.IADD R7, R7, 0x1, -R0 ;  /* 0x0000000107079824 */ /* 0x000fe400078e0a00 */
[----:B-1----:R-:W-:Y:S05]  /*04f0*/  @P0 EXIT ;  /* 0x000000000000094d */ /* 0x002fea0003800000 */
[----:B------:R-:W1:Y:S01]  /*0500*/  I2F.U32.RP R8, R3 ;  /* 0x0000000300087306 */ /* 0x000e620000209000 */
[----:B------:R-:W-:Y:S01]  /*0510*/  ISETP.GE.U32.AND P0, PT, R7, R0, PT ;  /* 0x000000000700720c */ /* 0x000fe20003f06070 */
[----:B------:R-:W-:Y:S01]  /*0520*/  @!P1 VIADD R5, R5, 0x1 ;  /* 0x0000000105059836 */ /* 0x000fe20000000000 */
[----:B------:R-:W-:Y:S01]  /*0530*/  LOP3.LUT R0, R4, 0x80, RZ, 0x3c, !PT ;  /* 0x0000008004007812 */ /* 0x000fe200078e3cff */
[----:B------:R-:W-:Y:S01]  /*0540*/  IMAD.IADD R6, R2, 0x1, R3 ;  /* 0x0000000102067824 */ /* 0x000fe200078e0203 */
[----:B------:R-:W-:Y:S01]  /*0550*/  ISETP.NE.AND P1, PT, R4, RZ, PT ;  /* 0x000000ff0400720c */ /* 0x000fe20003f25270 */
[----:B------:R-:W2:Y:S01]  /*0560*/  S2R R17, SR_CTAID.X ;  /* 0x0000000000117919 */ /* 0x000ea20000002500 */
[----:B------:R-:W-:Y:S01]  /*0570*/  ISETP.GE.AND P2, PT, R0, RZ, PT ;  /* 0x000000ff0000720c */ /* 0x000fe20003f46270 */
[----:B------:R-:W-:Y:S01]  /*0580*/  BSSY.RECONVERGENT B0, `(.L_x_17555) ;  /* 0x000004a000007945 */ /* 0x000fe20003800200 */
[----:B------:R-:W-:Y:S01]  /*0590*/  VIMNMX.U32 R9, PT, PT, R6, 0x80, !PT ;  /* 0x0000008006097848 */ /* 0x000fe20007fe0000 */
[----:B------:R-:W-:Y:S01]  /*05a0*/  IMAD.MOV.U32 R20, RZ, RZ, R2 ;  /* 0x000000ffff147224 */ /* 0x000fe200078e0002 */
[----:B------:R-:W-:-:S03]  /*05b0*/  ISETP.NE.U32.AND P3, PT, R3, RZ, PT ;  /* 0x000000ff0300720c */ /* 0x000fc60003f65070 */
[----:B------:R-:W-:Y:S01]  /*05c0*/  @P0 IADD3 R5, PT, PT, R5, 0x1, RZ ;  /* 0x0000000105050810 */ /* 0x000fe20007ffe0ff */
[----:B-1----:R-:W1:Y:S01]  /*05d0*/  MUFU.RCP R8, R8 ;  /* 0x0000000800087308 */ /* 0x002e620000001000 */
[----:B------:R-:W-:-:S03]  /*05e0*/  ISETP.GE.U32.AND P0, PT, R6, 0x80, PT ;  /* 0x000000800600780c */ /* 0x000fc60003f06070 */
[----:B------:R-:W-:Y:S01]  /*05f0*/  IMAD.MOV.U32 R0, RZ, RZ, R5 ;  /* 0x000000ffff007224 */ /* 0x000fe200078e0005 */
[----:B------:R-:W-:-:S03]  /*0600*/  SEL R16, RZ, 0x1, P0 ;  /* 0x00000001ff107807 */ /* 0x000fc60000000000 */
[----:B------:R-:W-:Y:S01]  /*0610*/  @!P2 IMAD.MOV R0, RZ, RZ, -R0 ;  /* 0x000000ffff00a224 */ /* 0x000fe200078e0a00 */
[----:B------:R-:W-:Y:S02]  /*0620*/  @!P1 LOP3.LUT R0, RZ, R4, RZ, 0x33, !PT ;  /* 0x00000004ff009212 */ /* 0x000fe400078e33ff */
[----:B------:R-:W-:Y:S01]  /*0630*/  IADD3 R10, PT, PT, R9, -R6, -R16 ;  /* 0x80000006090a7210 */ /* 0x000fe20007ffe810 */
[----:B------:R-:W-:Y:S01]  /*0640*/  IMAD.MOV.U32 R6, RZ, RZ, RZ ;  /* 0x000000ffff067224 */ /* 0x000fe200078e00ff */
[----:B------:R-:W3:Y:S01]  /*0650*/  I2F.U32.RP R5, R0 ;  /* 0x0000000000057306 */ /* 0x000ee20000209000 */
[----:B------:R-:W-:Y:S02]  /*0660*/  ISETP.NE.U32.AND P5, PT, R0, RZ, PT ;  /* 0x000000ff0000720c */ /* 0x000fe40003fa5070 */
[----:B-1----:R-:W-:-:S06]  /*0670*/  IADD3 R7, PT, PT, R8, 0xffffffe, RZ ;  /* 0x0ffffffe08077810 */ /* 0x002fcc0007ffe0ff */
[----:B------:R-:W1:Y:S08]  /*0680*/  F2I.FTZ.U32.TRUNC.NTZ R7, R7 ;  /* 0x0000000700077305 */ /* 0x000e70000021f000 */
[----:B---3--:R-:W3:Y:S01]  /*0690*/  MUFU.RCP R5, R5 ;  /* 0x0000000500057308 */ /* 0x008ee20000001000 */
[----:B-1----:R-:W-:-:S04]  /*06a0*/  IMAD.MOV R8, RZ, RZ, -R7 ;  /* 0x000000ffff087224 */ /* 0x002fc800078e0a07 */
[----:B------:R-:W-:Y:S01]  /*06b0*/  IMAD R11, R8, R3, RZ ;  /* 0x00000003080b7224 */ /* 0x000fe200078e02ff */
[----:B---3--:R-:W-:-:S03]  /*06c0*/  IADD3 R8, PT, PT, R5, 0xffffffe, RZ ;  /* 0x0ffffffe05087810 */ /* 0x008fc60007ffe0ff */
[----:B------:R-:W-:Y:S02]  /*06d0*/  IMAD.HI.U32 R5, R7, R11, R6 ;  /* 0x0000000b07057227 */ /* 0x000fe400078e0006 */
[----:B------:R-:W1:Y:S04]  /*06e0*/  F2I.FTZ.U32.TRUNC.NTZ R7, R8 ;  /* 0x0000000800077305 */ /* 0x000e68000021f000 */
[----:B------:R-:W-:-:S04]  /*06f0*/  IMAD.HI.U32 R9, R5, R10, RZ ;  /* 0x0000000a05097227 */ /* 0x000fc800078e00ff */
[----:B------:R-:W-:Y:S01]  /*0700*/  IMAD.MOV R5, RZ, RZ, -R0 ;  /* 0x000000ffff057224 */ /* 0x000fe200078e0a00 */
[----:B------:R-:W-:-:S05]  /*0710*/  IADD3 R6, PT, PT, -R9, RZ, RZ ;  /* 0x000000ff09067210 */ /* 0x000fca0007ffe1ff */
[----:B------:R-:W-:Y:S02]  /*0720*/  IMAD R10, R3, R6, R10 ;  /* 0x00000006030a7224 */ /* 0x000fe400078e020a */
[----:B-1----:R-:W-:Y:S02]  /*0730*/  IMAD R5, R5, R7, RZ ;  /* 0x0000000705057224 */ /* 0x002fe400078e02ff */
[----:B------:R-:W-:Y:S01]  /*0740*/  IMAD.MOV.U32 R6, RZ, RZ, RZ ;  /* 0x000000ffff067224 */ /* 0x000fe200078e00ff */
[----:B------:R-:W-:-:S03]  /*0750*/  ISETP.GE.U32.AND P1, PT, R10, R3, PT ;  /* 0x000000030a00720c */ /* 0x000fc60003f26070 */
[----:B------:R-:W-:-:S06]  /*0760*/  IMAD.HI.U32 R7, R7, R5, R6 ;  /* 0x0000000507077227 */ /* 0x000fcc00078e0006 */
[----:B------:R-:W-:-:S04]  /*0770*/  IMAD.HI.U32 R18, R7, R2, RZ ;  /* 0x0000000207127227 */ /* 0x000fc800078e00ff */
[-C--:B------:R-:W-:Y:S01]  /*0780*/  @P1 IADD3 R10, PT, PT, R10, -R3.reuse, RZ ;  /* 0x800000030a0a1210 */ /* 0x080fe20007ffe0ff */
[----:B------:R-:W-:Y:S02]  /*0790*/  IMAD.MOV R5, RZ, RZ, -R18 ;  /* 0x000000ffff057224 */ /* 0x000fe400078e0a12 */
[----:B------:R-:W-:Y:S01]  /*07a0*/  @P1 VIADD R9, R9, 0x1 ;  /* 0x0000000109091836 */ /* 0x000fe20000000000 */
[----:B------:R-:W-:Y:S01]  /*07b0*/  ISETP.GE.U32.AND P2, PT, R10, R3, PT ;  /* 0x000000030a00720c */ /* 0x000fe20003f46070 */
[C---:B------:R-:W-:Y:S01]  /*07c0*/  IMAD R5, R0.reuse, R5, R2 ;  /* 0x0000000500057224 */ /* 0x040fe200078e0202 */
[----:B------:R-:W-:-:S04]  /*07d0*/  ISETP.GT.AND P1, PT, R0, RZ, PT ;  /* 0x000000ff0000720c */ /* 0x000fc80003f24270 */
[----:B------:R-:W-:-:S07]  /*07e0*/  ISETP.GE.U32.AND P0, PT, R5, R0, PT ;  /* 0x000000000500720c */ /* 0x000fce0003f06070 */
[----:B------:R-:W-:Y:S01]  /*07f0*/  @P2 VIADD R9, R9, 0x1 ;  /* 0x0000000109092836 */ /* 0x000fe20000000000 */
[----:B------:R-:W-:-:S05]  /*0800*/  @!P3 LOP3.LUT R9, RZ, R3, RZ, 0x33, !PT ;  /* 0x00000003ff09b212 */ /* 0x000fca00078e33ff */
[----:B------:R-:W-:Y:S01]  /*0810*/  IMAD.IADD R16, R16, 0x1, R9 ;  /* 0x0000000110107824 */ /* 0x000fe200078e0209 */
[----:B------:R-:W-:Y:S01]  /*0820*/  @P0 IADD3 R5, PT, PT, -R0, R5, RZ ;  /* 0x0000000500050210 */ /* 0x000fe20007ffe1ff */
[----:B------:R-:W-:-:S03]  /*0830*/  @P0 VIADD R18, R18, 0x1 ;  /* 0x0000000112120836 */ /* 0x000fc60000000000 */
[C---:B------:R-:W-:Y:S02]  /*0840*/  LOP3.LUT R21, R16.reuse, 0x3, RZ, 0xc0, !PT ;  /* 0x0000000310157812 */ /* 0x040fe400078ec0ff */
[----:B------:R-:W-:Y:S01]  /*0850*/  ISETP.GE.U32.AND P4, PT, R5, R0, PT ;  /* 0x000000000500720c */ /* 0x000fe20003f86070 */
[C---:B------:R-:W-:Y:S01]  /*0860*/  VIADD R5, R16.reuse, 0x1 ;  /* 0x0000000110057836 */ /* 0x040fe20000000000 */
[C---:B------:R-:W-:Y:S02]  /*0870*/  ISETP.NE.AND P6, PT, R21.reuse, 0x3, PT ;  /* 0x000000031500780c */ /* 0x040fe40003fc5270 */
[C---:B------:R-:W-:Y:S02]  /*0880*/  ISETP.GE.U32.AND P2, PT, R16.reuse, 0x3, PT ;  /* 0x000000031000780c */ /* 0x040fe40003f46070 */
[----:B------:R-:W-:Y:S02]  /*0890*/  ISETP.GE.U32.AND P3, PT, R16, 0x3, PT ;  /* 0x000000031000780c */ /* 0x000fe40003f66070 */
[----:B------:R-:W-:-:S02]  /*08a0*/  ISETP.NE.AND P0, PT, R21, 0x3, PT ;  /* 0x000000031500780c */ /* 0x000fc40003f05270 */
[----:B------:R-:W-:-:S03]  /*08b0*/  LOP3.LUT R5, R5, 0x3, RZ, 0xc0, !PT ;  /* 0x0000000305057812 */ /* 0x000fc600078ec0ff */
[----:B------:R-:W-:Y:S02]  /*08c0*/  @P4 IADD3 R18, PT, PT, R18, 0x1, RZ ;  /* 0x0000000112124810 */ /* 0x000fe40007ffe0ff */
[----:B------:R-:W-:Y:S01]  /*08d0*/  @!P5 LOP3.LUT R18, RZ, R0, RZ, 0x33, !PT ;  /* 0x00000000ff12d212 */ /* 0x000fe200078e33ff */
[----:B--2---:R-:W-:Y:S06]  /*08e0*/  @!P6 BRA `(.L_x_17556) ;  /* 0x00000000004ce947 */ /* 0x004fec0003800000 */
[----:B------:R-:W1:Y:S01]  /*08f0*/  S2UR UR5, SR_CgaCtaId ;  /* 0x00000000000579c3 */ /* 0x000e620000008800 */
[----:B------:R-:W-:Y:S01]  /*0900*/  UMOV UR4, 0x400 ;  /* 0x0000040000047882 */ /* 0x000fe20000000000 */
[C---:B------:R-:W-:Y:S01]  /*0910*/  IMAD R20, R5.reuse, R3, R2 ;  /* 0x0000000305147224 */ /* 0x040fe200078e0202 */
[----:B------:R-:W-:Y:S01]  /*0920*/  UIADD3 UR4, UPT, UPT, UR4, 0x80, URZ ;  /* 0x0000008004047890 */ /* 0x000fe2000fffe0ff */
[----:B0-----:R-:W-:-:S04]  /*0930*/  IADD3 R12, PT, PT, -R5, RZ, RZ ;  /* 0x000000ff050c7210 */ /* 0x001fc80007ffe1ff */
[----:B------:R-:W0:Y:S08]  /*0940*/  LDC R9, c[0x0][0x388] ;  /* 0x0000e200ff097b82 */ /* 0x000e300000000800 */
[----:B------:R-:W2:Y:S01]  /*0950*/  LDC.64 R6, c[0x0][0x390] ;  /* 0x0000e400ff067b82 */ /* 0x000ea20000000a00 */
[----:B-1----:R-:W-:-:S06]  /*0960*/  ULEA UR4, UR5, UR4, 0x18 ;  /* 0x0000000405047291 */ /* 0x002fcc000f8ec0ff */
[----:B------:R-:W-:Y:S01]  /*0970*/  LEA R10, R2, UR4, 0x2 ;  /* 0x00000004020a7c11 */ /* 0x000fe2000f8e10ff */
[----:B0-----:R-:W-:-:S04]  /*0980*/  IMAD R8, R9, UR8, R2 ;  /* 0x0000000809087c24 */ /* 0x001fc8000f8e0202 */
[----:B------:R-:W-:-:S07]  /*0990*/  IMAD R11, R17, 0x80, R8 ;  /* 0x00000080110b7824 */ /* 0x000fce00078e0208 */
.L_x_17557:
[----:B--2---:R-:W-:-:S06]  /*09a0*/  IMAD.WIDE.U32 R8, R11, 0x4, R6 ;  /* 0x000000040b087825 */ /* 0x004fcc00078e0006 */
[----:B------:R-:W2:Y:S01]  /*09b0*/  LDG.E R9, desc[UR6][R8.64] ;  /* 0x0000000608097981 */ /* 0x000ea2000c1e1900 */
[----:B------:R-:W-:Y:S01]  /*09c0*/  VIADD R12, R12, 0x1 ;  /* 0x000000010c0c7836 */ /* 0x000fe20000000000 */
[----:B------:R-:W-:-:S04]  /*09d0*/  IADD3 R11, PT, PT, R3, R11, RZ ;  /* 0x0000000b030b7210 */ /* 0x000fc80007ffe0ff */
[----:B------:R-:W-:Y:S01]  /*09e0*/  ISETP.NE.AND P4, PT, R12, RZ, PT ;  /* 0x000000ff0c00720c */ /* 0x000fe20003f85270 */
[----:B--2---:R0:W-:Y:S02]  /*09f0*/  STS [R10], R9 ;  /* 0x000000090a007388 */ /* 0x0041e40000000800 */
[----:B0-----:R-:W-:-:S10]  /*0a00*/  IMAD R10, R3, 0x4, R10 ;  /* 0x00000004030a7824 */ /* 0x001fd400078e020a */
[----:B------:R-:W-:Y:S05]  /*0a10*/  @P4 BRA `(.L_x_17557) ;  /* 0xfffffffc00e04947 */ /* 0x000fea000383ffff */
.L_x_17556:
[----:B------:R-:W-:Y:S05]  /*0a20*/  BSYNC.RECONVERGENT B0 ;  /* 0x0000000000007941 */ /* 0x000fea0003800200 */
.L_x_17555:
        /* <DEDUP_REMOVED lines=8> */
[----:B------:R-:W-:Y:S01]  /*0ab0*/  IMAD R24, R17, 0x80, R24 ;  /* 0x0000008011187824 */ /* 0x000fe200078e0218 */
[----:B--2---:R-:W-:-:S04]  /*0ac0*/  ULEA UR4, UR5, UR4, 0x18 ;  /* 0x0000000405047291 */ /* 0x004fc8000f8ec0ff */
[----:B0-----:R-:W-:Y:S01]  /*0ad0*/  IADD3 R19, PT, PT, R24, R3, RZ ;  /* 0x0000000318137210 */ /* 0x001fe20007ffe0ff */
[C-C-:B------:R-:W-:Y:S02]  /*0ae0*/  IMAD R23, R3.reuse, 0x2, R24.reuse ;  /* 0x0000000203177824 */ /* 0x140fe400078e0218 */
[----:B------:R-:W-:Y:S01]  /*0af0*/  IMAD R25, R3, 0x3, R24 ;  /* 0x0000000303197824 */ /* 0x000fe200078e0218 */
[----:B------:R-:W-:-:S07]  /*0b00*/  LEA R22, R20, UR4, 0x2 ;  /* 0x0000000414167c11 */ /* 0x000fce000f8e10ff */
.L_x_17560:
        /* <DEDUP_REMOVED lines=23> */
.L_x_17559:
[----:B------:R-:W-:Y:S05]  /*0c80*/  BSYNC.RECONVERGENT B0 ;  /* 0x0000000000007941 */ /* 0x000fea0003800200 */
.L_x_17558:
[----:B------:R-:W-:Y:S01]  /*0c90*/  BAR.SYNC.DEFER_BLOCKING 0x0 ;  /* 0x0000000000007b1d */ /* 0x000fe20000010000 */
[----:B------:R-:W-:Y:S02]  /*0ca0*/  IMAD.MOV R11, RZ, RZ, -R18 ;  /* 0x000000ffff0b7224 */ /* 0x000fe400078e0a12 */
[----:B------:R-:W-:-:S03]  /*0cb0*/  IMAD.MOV.U32 R6, RZ, RZ, R2 ;  /* 0x000000ffff067224 */ /* 0x000fc600078e0002 */
[----:B------:R-:W-:Y:S04]  /*0cc0*/  BSSY.RECONVERGENT B0, `(.L_x_17561) ;  /* 0x000000e000007945 */ /* 0x000fe80003800200 */
[----:B------:R-:W-:Y:S05]  /*0cd0*/  @!P0 BRA `(.L_x_17562) ;  /* 0x0000000000308947 */ /* 0x000fea0003800000 */
[----:B------:R-:W2:Y:S01]  /*0ce0*/  S2UR UR5, SR_CgaCtaId ;  /* 0x00000000000579c3 */ /* 0x000ea20000008800 */
[----:B------:R-:W-:Y:S01]  /*0cf0*/  UMOV UR4, 0x400 ;  /* 0x0000040000047882 */ /* 0x000fe20000000000 */
[C---:B------:R-:W-:Y:S01]  /*0d00*/  IMAD R6, R5.reuse, R3, R2 ;  /* 0x0000000305067224 */ /* 0x040fe200078e0202 */
[----:B------:R-:W-:Y:S01]  /*0d10*/  UIADD3 UR4, UPT, UPT, UR4, 0x280, URZ ;  /* 0x0000028004047890 */ /* 0x000fe2000fffe0ff */
[----:B------:R-:W-:-:S03]  /*0d20*/  IADD3 R7, PT, PT, -R5, RZ, RZ ;  /* 0x000000ff05077210 */ /* 0x000fc60007ffe1ff */
[----:B--2---:R-:W-:-:S06]  /*0d30*/  ULEA UR4, UR5, UR4, 0x18 ;  /* 0x0000000405047291 */ /* 0x004fcc000f8ec0ff */
[----:B------:R-:W-:-:S07]  /*0d40*/  LEA R8, R2, UR4, 0x2 ;  /* 0x0000000402087c11 */ /* 0x000fce000f8e10ff */
.L_x_17563:
[----:B------:R-:W-:Y:S01]  /*0d50*/  VIADD R7, R7, 0x1 ;  /* 0x0000000107077836 */ /* 0x000fe20000000000 */
[----:B------:R2:W-:Y:S04]  /*0d60*/  STS [R8], RZ ;  /* 0x000000ff08007388 */ /* 0x0005e80000000800 */
[----:B------:R-:W-:Y:S01]  /*0d70*/  ISETP.NE.AND P0, PT, R7, RZ, PT ;  /* 0x000000ff0700720c */ /* 0x000fe20003f05270 */
[----:B--2---:R-:W-:-:S12]  /*0d80*/  IMAD R8, R3, 0x4, R8 ;  /* 0x0000000403087824 */ /* 0x004fd800078e0208 */
[----:B------:R-:W-:Y:S05]  /*0d90*/  @P0 BRA `(.L_x_17563) ;  /* 0xfffffffc00ec0947 */ /* 0x000fea000383ffff */
.L_x_17562:
[----:B------:R-:W-:Y:S05]  /*0da0*/  BSYNC.RECONVERGENT B0 ;  /* 0x0000000000007941 */ /* 0x000fea0003800200 */
.L_x_17561:
[----:B------:R-:W-:Y:S04]  /*0db0*/  BSSY.RECONVERGENT B0, `(.L_x_17564) ;  /* 0x0000012000007945 */ /* 0x000fe80003800200 */
[----:B------:R-:W-:Y:S05]  /*0dc0*/  @!P3 BRA `(.L_x_17565) ;  /* 0x000000000040b947 */ /* 0x000fea0003800000 */
[----:B------:R-:W2:Y:S01]  /*0dd0*/  S2UR UR5, SR_CgaCtaId ;  /* 0x00000000000579c3 */ /* 0x000ea20000008800 */
[----:B------:R-:W-:Y:S02]  /*0de0*/  UMOV UR4, 0x400 ;  /* 0x0000040000047882 */ /* 0x000fe40000000000 */
[----:B------:R-:W-:-:S04]  /*0df0*/  UIADD3 UR4, UPT, UPT, UR4, 0x280, URZ ;  /* 0x0000028004047890 */ /* 0x000fc8000fffe0ff */
[----:B--2---:R-:W-:-:S06]  /*0e00*/  ULEA UR4, UR5, UR4, 0x18 ;  /* 0x0000000405047291 */ /* 0x004fcc000f8ec0ff */
[----:B------:R-:W-:-:S07]  /*0e10*/  LEA R8, R6, UR4, 0x2 ;  /* 0x0000000406087c11 */ /* 0x000fce000f8e10ff */
.L_x_17566:
        /* <DEDUP_REMOVED lines=8> */
[----:B--2---:R-:W-:Y:S01]  /*0ea0*/  LEA R8, R3, R8, 0x4 ;  /* 0x0000000803087211 */ /* 0x004fe200078e20ff */
[----:B------:R3:W-:Y:S10]  /*0eb0*/  STS [R10], RZ ;  /* 0x000000ff0a007388 */ /* 0x0007f40000000800 */
[----:B---3--:R-:W-:Y:S05]  /*0ec0*/  @!P0 BRA `(.L_x_17566) ;  /* 0xfffffffc00d48947 */ /* 0x008fea000383ffff */
.L_x_17565:
[----:B------:R-:W-:Y:S05]  /*0ed0*/  BSYNC.RECONVERGENT B0 ;  /* 0x0000000000007941 */ /* 0x000fea0003800200 */
.L_x_17564:
[----:B------:R-:W-:Y:S01]  /*0ee0*/  IMAD R9, R0, R11, R2 ;  /* 0x0000000b00097224 */ /* 0x000fe200078e0202 */
[----:B------:R-:W-:Y:S06]  /*0ef0*/  @!P1 BRA `(.L_x_17567) ;  /* 0x0000000400d89947 */ /* 0x000fec0003800000 */
[----:B-1----:R-:W-:Y:S01]  /*0f00*/  VIMNMX R10, PT, PT, R4, 0x20, PT ;  /* 0x00000020040a7848 */ /* 0x002fe20003fe0100 */
[----:B------:R-:W1:Y:S01]  /*0f10*/  LDCU UR11, c[0x0][0x3ac] ;  /* 0x00007580ff0b77ac */ /* 0x000e620008000800 */
[----:B0-----:R-:W-:Y:S02]  /*0f20*/  LOP3.LUT R12, R2, 0x1f, RZ, 0xc0, !PT ;  /* 0x0000001f020c7812 */ /* 0x001fe400078ec0ff */
[----:B------:R-:W-:Y:S01]  /*0f30*/  IABS R11, R10 ;  /* 0x0000000a000b7213 */ /* 0x000fe20000000000 */
[----:B------:R-:W0:Y:S01]  /*0f40*/  LDCU UR9, c[0x0][0x3a8] ;  /* 0x00007500ff0977ac */ /* 0x000e220008000800 */
[----:B------:R-:W-:Y:S02]  /*0f50*/  IABS R19, R12 ;  /* 0x0000000c00137213 */ /* 0x000fe40000000000 */
[----:B------:R-:W2:Y:S01]  /*0f60*/  I2F.RP R13, R11 ;  /* 0x0000000b000d7306 */ /* 0x000ea20000209400 */
[----:B------:R-:W-:Y:S02]  /*0f70*/  IABS R20, R10 ;  /* 0x0000000a00147213 */ /* 0x000fe40000000000 */
[----:B------:R-:W-:-:S02]  /*0f80*/  ISETP.GE.AND P3, PT, R4, 0x1, PT ;  /* 0x000000010400780c */ /* 0x000fc40003f66270 */
[----:B------:R-:W-:-:S03]  /*0f90*/  ISETP.GE.AND P2, PT, R12, RZ, PT ;  /* 0x000000ff0c00720c */ /* 0x000fc60003f46270 */
[----:B--2---:R-:W2:Y:S02]  /*0fa0*/  MUFU.RCP R13, R13 ;  /* 0x0000000d000d7308 */ /* 0x004ea40000001000 */
[----:B--2---:R-:W-:-:S06]  /*0fb0*/  VIADD R6, R13, 0xffffffe ;  /* 0x0ffffffe0d067836 */ /* 0x004fcc0000000000 */
[----:B------:R2:W3:Y:S02]  /*0fc0*/  F2I.FTZ.U32.TRUNC.NTZ R7, R6 ;  /* 0x0000000600077305 */ /* 0x0004e4000021f000 */
[----:B--2---:R-:W-:Y:S02]  /*0fd0*/  IMAD.MOV.U32 R6, RZ, RZ, RZ ;  /* 0x000000ffff067224 */ /* 0x004fe400078e00ff */
[----:B---3--:R-:W-:-:S04]  /*0fe0*/  IMAD.MOV R14, RZ, RZ, -R7 ;  /* 0x000000ffff0e7224 */ /* 0x008fc800078e0a07 */
[----:B------:R-:W-:Y:S01]  /*0ff0*/  IMAD R15, R14, R11, RZ ;  /* 0x0000000b0e0f7224 */ /* 0x000fe200078e02ff */
[----:B------:R-:W-:-:S03]  /*1000*/  MOV R14, R19 ;  /* 0x00000013000e7202 */ /* 0x000fc60000000f00 */
[----:B------:R-:W-:-:S04]  /*1010*/  IMAD.HI.U32 R7, R7, R15, R6 ;  /* 0x0000000f07077227 */ /* 0x000fc800078e0006 */
[----:B------:R-:W-:Y:S02]  /*1020*/  IMAD.MOV R6, RZ, RZ, -R20 ;  /* 0x000000ffff067224 */ /* 0x000fe400078e0a14 */
[----:B------:R-:W-:-:S04]  /*1030*/  IMAD.HI.U32 R7, R7, R14, RZ ;  /* 0x0000000e07077227 */ /* 0x000fc800078e00ff */
[----:B------:R-:W-:Y:S02]  /*1040*/  IMAD R6, R7, R6, R14 ;  /* 0x0000000607067224 */ /* 0x000fe400078e020e */
[----:B------:R-:W2:Y:S03]  /*1050*/  @P3 S2R R7, SR_CgaCtaId ;  /* 0x0000000000073919 */ /* 0x000ea60000008800 */
[----:B------:R-:W-:-:S13]  /*1060*/  ISETP.GT.U32.AND P0, PT, R11, R6, PT ;  /* 0x000000060b00720c */ /* 0x000fda0003f04070 */
[----:B------:R-:W-:Y:S02]  /*1070*/  @!P0 IADD3 R6, PT, PT, R6, -R11, RZ ;  /* 0x8000000b06068210 */ /* 0x000fe40007ffe0ff */
[----:B------:R-:W-:Y:S02]  /*1080*/  ISETP.NE.AND P0, PT, R10, RZ, PT ;  /* 0x000000ff0a00720c */ /* 0x000fe40003f05270 */
[----:B------:R-:W-:-:S13]  /*1090*/  ISETP.GT.U32.AND P1, PT, R11, R6, PT ;  /* 0x000000060b00720c */ /* 0x000fda0003f24070 */
[----:B------:R-:W-:Y:S01]  /*10a0*/  @!P1 IMAD.IADD R6, R6, 0x1, -R11 ;  /* 0x0000000106069824 */ /* 0x000fe200078e0a0b */
[----:B------:R-:W-:-:S03]  /*10b0*/  ISETP.GE.AND P1, PT, R18, UR10, PT ;  /* 0x0000000a12007c0c */ /* 0x000fc6000bf26270 */
[----:B------:R-:W-:Y:S01]  /*10c0*/  IMAD.MOV.U32 R11, RZ, RZ, R6 ;  /* 0x000000ffff0b7224 */ /* 0x000fe200078e0006 */
[----:B------:R-:W-:-:S04]  /*10d0*/  @P3 MOV R6, 0x400 ;  /* 0x0000040000063802 */ /* 0x000fc80000000f00 */
[----:B------:R-:W-:Y:S01]  /*10e0*/  @!P2 IADD3 R11, PT, PT, -R11, RZ, RZ ;  /* 0x000000ff0b0ba210 */ /* 0x000fe20007ffe1ff */
[----:B------:R-:W-:Y:S01]  /*10f0*/  @P3 VIADD R6, R6, 0x80 ;  /* 0x0000008006063836 */ /* 0x000fe20000000000 */
[----:B------:R-:W-:Y:S02]  /*1100*/  @!P0 LOP3.LUT R11, RZ, R10, RZ, 0x33, !PT ;  /* 0x0000000aff0b8212 */ /* 0x000fe400078e33ff */
[----:B------:R-:W-:Y:S02]  /*1110*/  ISETP.GE.AND P0, PT, R4, 0x2, PT ;  /* 0x000000020400780c */ /* 0x000fe40003f06270 */
[----:B--2---:R-:W-:Y:S01]  /*1120*/  @P3 LEA R6, R7, R6, 0x18 ;  /* 0x0000000607063211 */ /* 0x004fe200078ec0ff */
[----:B------:R-:W-:-:S04]  /*1130*/  IMAD R13, R9, R4, R11 ;  /* 0x00000004090d7224 */ /* 0x000fc800078e020b */
[----:B------:R-:W-:-:S05]  /*1140*/  @P3 IMAD R6, R13, 0x4, R6 ;  /* 0x000000040d063824 */ /* 0x000fca00078e0206 */
[----:B------:R2:W3:Y:S01]  /*1150*/  @P3 LDS R8, [R6] ;  /* 0x0000000006083984 */ /* 0x0004e20000000800 */
[----:B01----:R-:W-:Y:S05]  /*1160*/  @!P0 BRA `(.L_x_17568) ;  /* 0x0000000000288947 */ /* 0x003fea0003800000 */
        /* <DEDUP_REMOVED lines=10> */
.L_x_17568:
[----:B------:R-:W-:Y:S05]  /*1210*/  @P1 BRA `(.L_x_17567) ;  /* 0x0000000400101947 */ /* 0x000fea0003800000 */
[----:B------:R-:W4:Y:S01]  /*1220*/  I2F.U32.RP R14, R0 ;  /* 0x00000000000e7306 */ /* 0x000f220000209000 */
[----:B------:R-:W-:Y:S01]  /*1230*/  IADD3 R13, PT, PT, RZ, -R0, RZ ;  /* 0x80000000ff0d7210 */ /* 0x000fe20007ffe0ff */
[----:B------:R-:W5:Y:S01]  /*1240*/  S2R R19, SR_CgaCtaId ;  /* 0x0000000000137919 */ /* 0x000f620000008800 */
[----:B------:R-:W-:Y:S02]  /*1250*/  IADD3 R15, PT, PT, R11, 0x1, RZ ;  /* 0x000000010b0f7810 */ /* 0x000fe40007ffe0ff */
[----:B------:R-:W-:Y:S02]  /*1260*/  ISETP.NE.U32.AND P5, PT, R0, RZ, PT ;  /* 0x000000ff0000720c */ /* 0x000fe40003fa5070 */
[C---:B------:R-:W-:Y:S02]  /*1270*/  ISETP.GE.AND P0, PT, R15.reuse, R4, PT ;  /* 0x000000040f00720c */ /* 0x040fe40003f06270 */
[----:B------:R-:W-:Y:S02]  /*1280*/  ISETP.GE.AND P4, PT, R15, R10, PT ;  /* 0x0000000a0f00720c */ /* 0x000fe40003f86270 */
[----:B------:R-:W-:-:S02]  /*1290*/  ISETP.GE.AND P3, PT, R11, R4, PT ;  /* 0x000000040b00720c */ /* 0x000fc40003f66270 */
[----:B------:R-:W-:Y:S01]  /*12a0*/  SEL R10, R10, RZ, P4 ;  /* 0x000000ff0a0a7207 */ /* 0x000fe20002000000 */
[----:B----4-:R-:W0:Y:S04]  /*12b0*/  MUFU.RCP R14, R14 ;  /* 0x0000000e000e7308 */ /* 0x010e280000001000 */
[----:B------:R-:W-:Y:S02]  /*12c0*/  IMAD.IADD R10, R11, 0x1, -R10 ;  /* 0x000000010b0a7824 */ /* 0x000fe400078e0a0a */
[----:B0-2---:R-:W-:Y:S01]  /*12d0*/  VIADD R6, R14, 0xffffffe ;  /* 0x0ffffffe0e067836 */ /* 0x005fe20000000000 */
[C---:B------:R-:W-:Y:S02]  /*12e0*/  SEL R14, R4.reuse, RZ, P0 ;  /* 0x000000ff040e7207 */ /* 0x040fe40000000000 */
[----:B------:R-:W-:Y:S01]  /*12f0*/  ISETP.GT.U32.AND P0, PT, R4, 0x20, PT ;  /* 0x000000200400780c */ /* 0x000fe20003f04070 */
[----:B------:R0:W2:Y:S01]  /*1300*/  F2I.FTZ.U32.TRUNC.NTZ R7, R6 ;  /* 0x0000000600077305 */ /* 0x0000a2000021f000 */
[----:B------:R-:W-:Y:S01]  /*1310*/  IADD3 R14, PT, PT, R15, -R14, RZ ;  /* 0x8000000e0f0e7210 */ /* 0x000fe20007ffe0ff */
[----:B------:R-:W-:-:S05]  /*1320*/  IMAD.MOV R15, RZ, RZ, -R4 ;  /* 0x000000ffff0f7224 */ /* 0x000fca00078e0a04 */
[----:B------:R-:W-:Y:S01]  /*1330*/  LEA R15, R15, 0x201f, 0x8 ;  /* 0x0000201f0f0f7811 */ /* 0x000fe200078e40ff */
[----:B0-----:R-:W-:Y:S02]  /*1340*/  IMAD.MOV.U32 R6, RZ, RZ, RZ ;  /* 0x000000ffff067224 */ /* 0x001fe400078e00ff */
[----:B--2---:R-:W-:-:S04]  /*1350*/  IMAD R13, R13, R7, RZ ;  /* 0x000000070d0d7224 */ /* 0x004fc800078e02ff */
[----:B------:R-:W-:Y:S01]  /*1360*/  IMAD.HI.U32 R20, R7, R13, R6 ;  /* 0x0000000d07147227 */ /* 0x000fe200078e0006 */
[----:B------:R-:W-:-:S05]  /*1370*/  MOV R6, 0x400 ;  /* 0x0000040000067802 */ /* 0x000fca0000000f00 */
[----:B------:R-:W-:-:S04]  /*1380*/  IMAD.HI.U32 R7, R20, R3, RZ ;  /* 0x0000000314077227 */ /* 0x000fc800078e00ff */
[----:B------:R-:W-:Y:S02]  /*1390*/  IMAD.MOV R13, RZ, RZ, -R7 ;  /* 0x000000ffff0d7224 */ /* 0x000fe400078e0a07 */
[----:B------:R-:W-:Y:S02]  /*13a0*/  VIADD R20, R6, 0x280 ;  /* 0x0000028006147836 */ /* 0x000fe40000000000 */
[----:B------:R-:W-:-:S05]  /*13b0*/  IMAD R13, R0, R13, R3 ;  /* 0x0000000d000d7224 */ /* 0x000fca00078e0203 */
[----:B------:R-:W-:-:S13]  /*13c0*/  ISETP.GE.U32.AND P1, PT, R13, R0, PT ;  /* 0x000000000d00720c */ /* 0x000fda0003f26070 */
[----:B------:R-:W-:Y:S02]  /*13d0*/  @P1 IMAD.IADD R13, R13, 0x1, -R0 ;  /* 0x000000010d0d1824 */ /* 0x000fe400078e0a00 */
[----:B------:R-:W-:-:S03]  /*13e0*/  @P1 VIADD R7, R7, 0x1 ;  /* 0x0000000107071836 */ /* 0x000fc60000000000 */
[----:B------:R-:W-:Y:S02]  /*13f0*/  ISETP.GE.U32.AND P2, PT, R13, R0, PT ;  /* 0x000000000d00720c */ /* 0x000fe40003f46070 */
[C---:B-----5:R-:W-:Y:S02]  /*1400*/  LEA R13, R19.reuse, R6, 0x18 ;  /* 0x00000006130d7211 */ /* 0x060fe400078ec0ff */
[----:B------:R-:W-:Y:S02]  /*1410*/  LEA R6, R19, R20, 0x18 ;  /* 0x0000001413067211 */ /* 0x000fe400078ec0ff */
[----:B------:R-:W-:-:S05]  /*1420*/  SEL R20, R4, RZ, P3 ;  /* 0x000000ff04147207 */ /* 0x000fca0001800000 */
[----:B------:R-:W-:Y:S02]  /*1430*/  IMAD.IADD R20, R11, 0x1, -R20 ;  /* 0x000000010b147824 */ /* 0x000fe400078e0a14 */
[----:B------:R-:W-:Y:S02]  /*1440*/  @P2 IADD3 R7, PT, PT, R7, 0x1, RZ ;  /* 0x0000000107072810 */ /* 0x000fe40007ffe0ff */
[----:B------:R-:W-:-:S07]  /*1450*/  @!P5 LOP3.LUT R7, RZ, R0, RZ, 0x33, !PT ;  /* 0x00000000ff07d212 */ /* 0x000fce00078e33ff */
.L_x_17573:
[----:B----4-:R-:W-:-:S05]  /*1460*/  IMAD R22, R18, 0xc, R13 ;  /* 0x0000000c12167824 */ /* 0x010fca00078e020d */
[----:B------:R-:W-:-:S06]  /*1470*/  LEA R23, R11, R22, 0x2 ;  /* 0x000000160b177211 */ /* 0x000fcc00078e10ff */
[----:B------:R-:W0:Y:S01]  /*1480*/  LDS R23, [R23] ;  /* 0x0000000017177984 */ /* 0x000e220000000800 */
[----:B------:R-:W-:Y:S05]  /*1490*/  @P0 BRA `(.L_x_17569) ;  /* 0x0000000000300947 */ /* 0x000fea0003800000 */
[----:B------:R-:W-:Y:S01]  /*14a0*/  IMAD.U32 R4, RZ, RZ, UR11 ;  /* 0x0000000bff047e24 */ /* 0x000fe2000f8e00ff */
[----:B------:R-:W-:-:S04]  /*14b0*/  UMOV UR4, 0xffffffff ;  /* 0xffffffff00047882 */ /* 0x000fc80000000000 */
[----:B------:R-:W-:Y:S01]  /*14c0*/  ISETP.GE.AND P1, PT, R4, 0x2, PT ;  /* 0x000000020400780c */ /* 0x000fe20003f26270 */
[----:B------:R-:W-:-:S12]  /*14d0*/  BRA.DIV UR4, `(.L_x_17570) ;  /* 0x0000000e04947947 */ /* 0x000fd8000b800000 */
[----:B0-----:R0:W2:Y:S02]  /*14e0*/  SHFL.IDX PT, R19, R23, R20, R15 ;  /* 0x0000001417137389 */ /* 0x0010a400000e000f */
.L_x_17580:
[----:B--23--:R-:W-:Y:S01]  /*14f0*/  IMAD R19, R8, R19, RZ ;  /* 0x0000001308137224 */ /* 0x00cfe200078e02ff */
[----:B------:R-:W-:Y:S06]  /*1500*/  @!P1 BRA `(.L_x_17571) ;  /* 0x0000000000349947 */ /* 0x000fec0003800000 */
[----:B------:R-:W-:-:S03]  /*1510*/  UMOV UR4, 0xffffffff ;  /* 0xffffffff00047882 */ /* 0x000fc60000000000 */
[----:B------:R-:W-:Y:S05]  /*1520*/  BRA.DIV UR4, `(.L_x_17572) ;  /* 0x0000000e04a47947 */ /* 0x000fea000b800000 */
[----:B0-----:R0:W2:Y:S02]  /*1530*/  SHFL.IDX PT, R23, R23, R14, R15 ;  /* 0x0000000e17177389 */ /* 0x0010a400000e000f */
.L_x_17583:
[----:B-12---:R-:W-:Y:S01]  /*1540*/  IMAD R19, R12, R23, R19 ;  /* 0x000000170c137224 */ /* 0x006fe200078e0213 */
[----:B------:R-:W-:Y:S06]  /*1550*/  BRA `(.L_x_17571) ;  /* 0x0000000000207947 */ /* 0x000fec0003800000 */
.L_x_17569:
[----:B------:R-:W-:Y:S02]  /*1560*/  IMAD.U32 R4, RZ, RZ, UR11 ;  /* 0x0000000bff047e24 */ /* 0x000fe4000f8e00ff */
[----:B0--3--:R-:W-:-:S03]  /*1570*/  IMAD R19, R8, R23, RZ ;  /* 0x0000001708137224 */ /* 0x009fc600078e02ff */
[C---:B------:R-:W-:Y:S02]  /*1580*/  ISETP.GE.AND P2, PT, R4.reuse, 0x2, PT ;  /* 0x000000020400780c */ /* 0x040fe40003f46270 */
[----:B------:R-:W-:-:S04]  /*1590*/  ISETP.GT.AND P1, PT, R4, RZ, PT ;  /* 0x000000ff0400720c */ /* 0x000fc80003f24270 */
[----:B------:R-:W-:-:S07]  /*15a0*/  SEL R19, R19, RZ, P1 ;  /* 0x000000ff13137207 */ /* 0x000fce0000800000 */
[----:B------:R-:W-:-:S06]  /*15b0*/  @P2 LEA R22, R10, R22, 0x2 ;  /* 0x000000160a162211 */ /* 0x000fcc00078e10ff */
[----:B------:R-:W1:Y:S02]  /*15c0*/  @P2 LDS R22, [R22+0x4] ;  /* 0x0000040016162984 */ /* 0x000e640000000800 */
[----:B-1----:R-:W-:-:S07]  /*15d0*/  @P2 IMAD R19, R12, R22, R19 ;  /* 0x000000160c132224 */ /* 0x002fce00078e0213 */
.L_x_17571:
        /* <DEDUP_REMOVED lines=8> */
.L_x_17567:
[----:B------:R-:W-:Y:S05]  /*1660*/  WARPSYNC.ALL ;  /* 0x0000000000007948 */ /* 0x000fea0003800000 */
[----:B------:R-:W-:Y:S02]  /*1670*/  ISETP.NE.AND P3, PT, R21, 0x3, PT ;  /* 0x000000031500780c */ /* 0x000fe40003f65270 */
[----:B------:R-:W-:Y:S01]  /*1680*/  IABS R9, R4 ;  /* 0x0000000400097213 */ /* 0x000fe20000000000 */
[----:B------:R-:W0:Y:S01]  /*1690*/  LDC R13, c[0x0][0x388] ;  /* 0x0000e200ff0d7b82 */ /* 0x000e220000000800 */
[----:B------:R-:W-:Y:S01]  /*16a0*/  IMAD R15, R0, R17, RZ ;  /* 0x00000011000f7224 */ /* 0x000fe200078e02ff */
[----:B------:R-:W-:Y:S01]  /*16b0*/  BSSY.RECONVERGENT B0, `(.L_x_17574) ;  /* 0x000004a000007945 */ /* 0x000fe20003800200 */
[----:B---3--:R-:W3:Y:S08]  /*16c0*/  I2F.RP R8, R9 ;  /* 0x0000000900087306 */ /* 0x008ef00000209400 */
[----:B---3--:R-:W3:Y:S01]  /*16d0*/  MUFU.RCP R8, R8 ;  /* 0x0000000800087308 */ /* 0x008ee20000001000 */
[----:B01----:R-:W-:Y:S01]  /*16e0*/  IABS R12, R13 ;  /* 0x0000000d000c7213 */ /* 0x003fe20000000000 */
[----:B---3--:R-:W-:-:S02]  /*16f0*/  VIADD R10, R8, 0xffffffe ;  /* 0x0ffffffe080a7836 */ /* 0x008fc40000000000 */
[----:B------:R-:W0:Y:S04]  /*1700*/  LDC R8, c[0x0][0x384] ;  /* 0x0000e100ff087b82 */ /* 0x000e280000000800 */
[----:B------:R-:W2:Y:S02]  /*1710*/  F2I.FTZ.U32.TRUNC.NTZ R7, R10 ;  /* 0x0000000a00077305 */ /* 0x000ea4000021f000 */
[----:B--2---:R-:W-:-:S04]  /*1720*/  IMAD.MOV R6, RZ, RZ, -R7 ;  /* 0x000000ffff067224 */ /* 0x004fc800078e0a07 */
[----:B------:R-:W-:Y:S02]  /*1730*/  IMAD R11, R6, R9, RZ ;  /* 0x00000009060b7224 */ /* 0x000fe400078e02ff */
[----:B------:R-:W-:Y:S02]  /*1740*/  HFMA2 R6, -RZ, RZ, 0, 0 ;  /* 0x00000000ff067431 */ /* 0x000fe400000001ff */
[----:B0-----:R-:W-:-:S03]  /*1750*/  IMAD R15, R8, UR8, R15 ;  /* 0x00000008080f7c24 */ /* 0x001fc6000f8e020f */
        /* <DEDUP_REMOVED lines=21> */
[----:B------:R-:W-:Y:S01]  /*18b0*/  ISETP.NE.AND P4, PT, R0, RZ, PT ;  /* 0x000000ff0000720c */ /* 0x000fe20003f85270 */
[----:B------:R-:W1:Y:S01]  /*18c0*/  I2F.RP R10, R4 ;  /* 0x00000004000a7306 */ /* 0x000e620000209400 */
[----:B------:R-:W-:-:S04]  /*18d0*/  UIADD3 UR4, UPT, UPT, UR4, 0x280, URZ ;  /* 0x0000028004047890 */ /* 0x000fc8000fffe0ff */
[----:B------:R-:W2:Y:S03]  /*18e0*/  LDC.64 R6, c[0x0][0x3a0] ;  /* 0x0000e800ff067b82 */ /* 0x000ea60000000a00 */
[----:B-1----:R-:W1:Y:S01]  /*18f0*/  MUFU.RCP R10, R10 ;  /* 0x0000000a000a7308 */ /* 0x002e620000001000 */
[----:B0-----:R-:W-:Y:S01]  /*1900*/  ULEA UR4, UR5, UR4, 0x18 ;  /* 0x0000000405047291 */ /* 0x001fe2000f8ec0ff */
[----:B-1----:R-:W-:-:S05]  /*1910*/  VIADD R8, R10, 0xffffffe ;  /* 0x0ffffffe0a087836 */ /* 0x002fca0000000000 */
[----:B------:R-:W-:Y:S01]  /*1920*/  LEA R10, R2, UR4, 0x2 ;  /* 0x00000004020a7c11 */ /* 0x000fe2000f8e10ff */
[----:B------:R0:W1:Y:S02]  /*1930*/  F2I.FTZ.U32.TRUNC.NTZ R9, R8 ;  /* 0x0000000800097305 */ /* 0x000064000021f000 */
[----:B0-----:R-:W-:Y:S01]  /*1940*/  MOV R8, RZ ;  /* 0x000000ff00087202 */ /* 0x001fe20000000f00 */
[----:B-1----:R-:W-:-:S04]  /*1950*/  IMAD.MOV R11, RZ, RZ, -R9 ;  /* 0x000000ffff0b7224 */ /* 0x002fc800078e0a09 */
[----:B------:R-:W-:-:S04]  /*1960*/  IMAD R11, R11, R4, RZ ;  /* 0x000000040b0b7224 */ /* 0x000fc800078e02ff */
[----:B------:R-:W-:-:S04]  /*1970*/  IMAD.HI.U32 R8, R9, R11, R8 ;  /* 0x0000000b09087227 */ /* 0x000fc800078e0008 */
[----:B------:R-:W-:Y:S01]  /*1980*/  IMAD.MOV R9, RZ, RZ, -R5 ;  /* 0x000000ffff097224 */ /* 0x000fe200078e0a05 */
[----:B--2---:R-:W-:-:S07]  /*1990*/  LOP3.LUT R5, RZ, R0, RZ, 0x33, !PT ;  /* 0x00000000ff057212 */ /* 0x004fce00078e33ff */
.L_x_17576:
        /* <DEDUP_REMOVED lines=27> */
.L_x_17575:
[----:B------:R-:W-:Y:S05]  /*1b50*/  BSYNC.RECONVERGENT B0 ;  /* 0x0000000000007941 */ /* 0x000fea0003800200 */
.L_x_17574:
[----:B------:R-:W-:Y:S05]  /*1b60*/  @!P0 EXIT ;  /* 0x000000000000894d */ /* 0x000fea0003800000 */
[----:B------:R-:W-:Y:S01]  /*1b70*/  IABS R20, R0 ;  /* 0x0000000000147213 */ /* 0x000fe20000000000 */
[----:B------:R-:W1:Y:S01]  /*1b80*/  S2UR UR5, SR_CgaCtaId ;  /* 0x00000000000579c3 */ /* 0x000e620000008800 */
[----:B------:R-:W-:Y:S01]  /*1b90*/  UMOV UR4, 0x400 ;  /* 0x0000040000047882 */ /* 0x000fe20000000000 */
[----:B------:R-:W-:Y:S01]  /*1ba0*/  ISETP.NE.AND P0, PT, R0, RZ, PT ;  /* 0x000000ff0000720c */ /* 0x000fe20003f05270 */
[----:B------:R-:W2:Y:S01]  /*1bb0*/  I2F.RP R6, R20 ;  /* 0x0000001400067306 */ /* 0x000ea20000209400 */
[----:B------:R-:W-:Y:S01]  /*1bc0*/  UIADD3 UR4, UPT, UPT, UR4, 0x280, URZ ;  /* 0x0000028004047890 */ /* 0x000fe2000fffe0ff */
[C---:B----4-:R-:W-:Y:S01]  /*1bd0*/  LEA R23, R3.reuse, R2, 0x1 ;  /* 0x0000000203177211 */ /* 0x050fe200078e08ff */
[----:B------:R-:W-:Y:S01]  /*1be0*/  IMAD R21, R3, 0x3, R2 ;  /* 0x0000000303157824 */ /* 0x000fe200078e0202 */
[----:B0-----:R-:W-:Y:S01]  /*1bf0*/  LOP3.LUT R17, RZ, R0, RZ, 0x33, !PT ;  /* 0x00000000ff117212 */ /* 0x001fe200078e33ff */
[----:B------:R-:W0:Y:S03]  /*1c00*/  LDC.64 R4, c[0x0][0x3a0] ;  /* 0x0000e800ff047b82 */ /* 0x000e260000000a00 */
[----:B--2---:R-:W2:Y:S01]  /*1c10*/  MUFU.RCP R6, R6 ;  /* 0x0000000600067308 */ /* 0x004ea20000001000 */
[----:B-1----:R-:W-:-:S06]  /*1c20*/  ULEA UR4, UR5, UR4, 0x18 ;  /* 0x0000000405047291 */ /* 0x002fcc000f8ec0ff */
[----:B------:R-:W-:Y:S02]  /*1c30*/  LEA R16, R2, UR4, 0x2 ;  /* 0x0000000402107c11 */ /* 0x000fe4000f8e10ff */
[----:B--2---:R-:W-:-:S04]  /*1c40*/  IADD3 R18, PT, PT, R6, 0xffffffe, RZ ;  /* 0x0ffffffe06127810 */ /* 0x004fc80007ffe0ff */
[----:B------:R1:W2:Y:S02]  /*1c50*/  F2I.FTZ.U32.TRUNC.NTZ R19, R18 ;  /* 0x0000001200137305 */ /* 0x0002a4000021f000 */
[----:B-1----:R-:W-:Y:S02]  /*1c60*/  IMAD.MOV.U32 R18, RZ, RZ, RZ ;  /* 0x000000ffff127224 */ /* 0x002fe400078e00ff */
[----:B--2---:R-:W-:-:S04]  /*1c70*/  IMAD.MOV R7, RZ, RZ, -R19 ;  /* 0x000000ffff077224 */ /* 0x004fc800078e0a13 */
[----:B------:R-:W-:-:S04]  /*1c80*/  IMAD R7, R7, R20, RZ ;  /* 0x0000001407077224 */ /* 0x000fc800078e02ff */
[----:B------:R-:W-:-:S04]  /*1c90*/  IMAD.HI.U32 R18, R19, R7, R18 ;  /* 0x0000000713127227 */ /* 0x000fc800078e0012 */
[----:B0-----:R-:W-:-:S07]  /*1ca0*/  IMAD.IADD R19, R2, 0x1, R3 ;  /* 0x0000000102137824 */ /* 0x001fce00078e0203 */
.L_x_17577:
[-C--:B--2---:R-:W-:Y:S01]  /*1cb0*/  IABS R10, R0.reuse ;  /* 0x00000000000a7213 */ /* 0x084fe20000000000 */
        /* <DEDUP_REMOVED lines=19> */
[----:B------:R-:W0:Y:S01]  /*1df0*/  F2I.FTZ.U32.TRUNC.NTZ R7, R7 ;  /* 0x0000000700077305 */ /* 0x000e22000021f000 */
[----:B------:R1:W2:Y:S09]  /*1e00*/  LDS R22, [R16] ;  /* 0x0000000010167984 */ /* 0x0002b20000000800 */
[----:B------:R-:W-:-:S02]  /*1e10*/  @P2 VIADD R9, R9, 0x1 ;  /* 0x0000000109092836 */ /* 0x000fc40000000000 */
[----:B0-----:R-:W-:-:S04]  /*1e20*/  IMAD.MOV R25, RZ, RZ, -R7 ;  /* 0x000000ffff197224 */ /* 0x001fc800078e0a07 */
[----:B------:R-:W-:-:S04]  /*1e30*/  IMAD R25, R25, R10, RZ ;  /* 0x0000000a19197224 */ /* 0x000fc800078e02ff */
[----:B------:R-:W-:Y:S01]  /*1e40*/  IMAD.HI.U32 R6, R7, R25, R6 ;  /* 0x0000001907067227 */ /* 0x000fe200078e0006 */
[----:B------:R-:W-:-:S05]  /*1e50*/  MOV R25, R8 ;  /* 0x0000000800197202 */ /* 0x000fca0000000f00 */
[----:B------:R-:W-:-:S04]  /*1e60*/  IMAD.HI.U32 R8, R6, R25, RZ ;  /* 0x0000001906087227 */ /* 0x000fc800078e00ff */
[----:B------:R-:W-:-:S04]  /*1e70*/  IMAD.HI.U32 R7, R6, R12, RZ ;  /* 0x0000000c06077227 */ /* 0x000fc800078e00ff */
[-C--:B------:R-:W-:Y:S02]  /*1e80*/  IMAD R25, R8, R11.reuse, R25 ;  /* 0x0000000b08197224 */ /* 0x080fe400078e0219 */
[----:B------:R-:W-:Y:S01]  /*1e90*/  IMAD R27, R7, R11, R12 ;  /* 0x0000000b071b7224 */ /* 0x000fe200078e020c */
[-C--:B------:R-:W-:Y:S01]  /*1ea0*/  LOP3.LUT R12, R2, R0.reuse, RZ, 0x3c, !PT ;  /* 0x00000000020c7212 */ /* 0x080fe200078e3cff */
[----:B------:R-:W-:Y:S01]  /*1eb0*/  IMAD.HI.U32 R6, R6, R13, RZ ;  /* 0x0000000d06067227 */ /* 0x000fe200078e00ff */
[C---:B------:R-:W-:Y:S02]  /*1ec0*/  ISETP.GT.U32.AND P6, PT, R10.reuse, R25, PT ;  /* 0x000000190a00720c */ /* 0x040fe40003fc4070 */
[----:B------:R-:W-:Y:S01]  /*1ed0*/  ISETP.GT.U32.AND P5, PT, R10, R27, PT ;  /* 0x0000001b0a00720c */ /* 0x000fe20003fa4070 */
[----:B------:R-:W-:Y:S01]  /*1ee0*/  IMAD R11, R6, R11, R13 ;  /* 0x0000000b060b7224 */ /* 0x000fe200078e020d */
[----:B------:R-:W-:Y:S02]  /*1ef0*/  ISETP.GE.AND P1, PT, R12, RZ, PT ;  /* 0x000000ff0c00720c */ /* 0x000fe40003f26270 */
[----:B------:R-:W-:-:S02]  /*1f00*/  LOP3.LUT R12, R19, R0, RZ, 0x3c, !PT ;  /* 0x00000000130c7212 */ /* 0x000fc400078e3cff */
[----:B------:R-:W-:Y:S02]  /*1f10*/  ISETP.GT.U32.AND P2, PT, R10, R11, PT ;  /* 0x0000000b0a00720c */ /* 0x000fe40003f44070 */
[----:B------:R-:W-:-:S03]  /*1f20*/  LOP3.LUT R13, R23, R0, RZ, 0x3c, !PT ;  /* 0x00000000170d7212 */ /* 0x000fc600078e3cff */
[----:B------:R-:W-:Y:S02]  /*1f30*/  @!P6 IMAD.IADD R25, R25, 0x1, -R10 ;  /* 0x000000011919e824 */ /* 0x000fe400078e0a0a */
[-C--:B------:R-:W-:Y:S01]  /*1f40*/  @!P5 IADD3 R27, PT, PT, R27, -R10.reuse, RZ ;  /* 0x8000000a1b1bd210 */ /* 0x080fe20007ffe0ff */
[----:B------:R-:W-:Y:S01]  /*1f50*/  @!P6 VIADD R8, R8, 0x1 ;  /* 0x000000010808e836 */ /* 0x000fe20000000000 */
[----:B------:R-:W-:Y:S01]  /*1f60*/  ISETP.GE.AND P6, PT, R13, RZ, PT ;  /* 0x000000ff0d00720c */ /* 0x000fe20003fc6270 */
[----:B------:R-:W-:Y:S01]  /*1f70*/  @!P1 IMAD.MOV R9, RZ, RZ, -R9 ;  /* 0x000000ffff099224 */ /* 0x000fe200078e0a09 */
[-C--:B------:R-:W-:Y:S01]  /*1f80*/  ISETP.GE.U32.AND P4, PT, R25, R10.reuse, PT ;  /* 0x0000000a1900720c */ /* 0x080fe20003f86070 */
[----:B------:R-:W-:Y:S01]  /*1f90*/  @!P5 VIADD R7, R7, 0x1 ;  /* 0x000000010707d836 */ /* 0x000fe20000000000 */
[-C--:B------:R-:W-:Y:S01]  /*1fa0*/  ISETP.GE.U32.AND P3, PT, R27, R10.reuse, PT ;  /* 0x0000000a1b00720c */ /* 0x080fe20003f66070 */
[--C-:B------:R-:W-:Y:S01]  /*1fb0*/  IMAD R27, R3, 0x4, R16.reuse ;  /* 0x00000004031b7824 */ /* 0x100fe200078e0210 */
[-C--:B------:R-:W-:Y:S01]  /*1fc0*/  @!P2 IADD3 R11, PT, PT, R11, -R10.reuse, RZ ;  /* 0x8000000a0b0ba210 */ /* 0x080fe20007ffe0ff */
[C-C-:B------:R-:W-:Y:S01]  /*1fd0*/  IMAD R25, R3.reuse, 0x8, R16.reuse ;  /* 0x0000000803197824 */ /* 0x140fe200078e0210 */
[----:B------:R-:W-:Y:S01]  /*1fe0*/  ISETP.GE.AND P1, PT, R12, RZ, PT ;  /* 0x000000ff0c00720c */ /* 0x000fe20003f26270 */
[----:B-1----:R-:W-:Y:S01]  /*1ff0*/  IMAD R16, R3, 0x10, R16 ;  /* 0x0000001003107824 */ /* 0x002fe200078e0210 */
[----:B------:R-:W-:Y:S01]  /*2000*/  ISETP.GE.U32.AND P5, PT, R11, R10, PT ;  /* 0x0000000a0b00720c */ /* 0x000fe20003fa6070 */
[----:B------:R-:W0:Y:S01]  /*2010*/  LDS R27, [R27] ;  /* 0x000000001b1b7984 */ /* 0x000e220000000800 */
[----:B------:R-:W-:-:S02]  /*2020*/  LOP3.LUT R12, R21, R0, RZ, 0x3c, !PT ;  /* 0x00000000150c7212 */ /* 0x000fc400078e3cff */
[----:B------:R-:W-:Y:S01]  /*2030*/  @!P2 IADD3 R6, PT, PT, R6, 0x1, RZ ;  /* 0x000000010606a810 */ /* 0x000fe20007ffe0ff */
[----:B------:R-:W-:Y:S01]  /*2040*/  @P4 VIADD R8, R8, 0x1 ;  /* 0x0000000108084836 */ /* 0x000fe20000000000 */
[----:B------:R-:W-:Y:S01]  /*2050*/  ISETP.GE.AND P4, PT, R12, RZ, PT ;  /* 0x000000ff0c00720c */ /* 0x000fe20003f86270 */
[----:B------:R-:W1:Y:S01]  /*2060*/  LDS R25, [R25] ;  /* 0x0000000019197984 */ /* 0x000e620000000800 */
[----:B------:R-:W-:Y:S02]  /*2070*/  @P3 IADD3 R7, PT, PT, R7, 0x1, RZ ;  /* 0x0000000107073810 */ /* 0x000fe40007ffe0ff */
[----:B------:R-:W-:Y:S01]  /*2080*/  ISETP.NE.AND P3, PT, R0, RZ, PT ;  /* 0x000000ff0000720c */ /* 0x000fe20003f65270 */
[----:B------:R-:W-:Y:S01]  /*2090*/  @!P1 IMAD.MOV R8, RZ, RZ, -R8 ;  /* 0x000000ffff089224 */ /* 0x000fe200078e0a08 */
[----:B------:R-:W-:Y:S01]  /*20a0*/  LOP3.LUT R10, RZ, R0, RZ, 0x33, !PT ;  /* 0x00000000ff0a7212 */ /* 0x000fe200078e33ff */
[----:B------:R-:W-:Y:S01]  /*20b0*/  @!P6 IMAD.MOV R7, RZ, RZ, -R7 ;  /* 0x000000ffff07e224 */ /* 0x000fe200078e0a07 */
[----:B------:R-:W-:-:S02]  /*20c0*/  @P5 IADD3 R6, PT, PT, R6, 0x1, RZ ;  /* 0x0000000106065810 */ /* 0x000fc40007ffe0ff */
[C---:B------:R-:W-:Y:S02]  /*20d0*/  SEL R8, R10.reuse, R8, !P3 ;  /* 0x000000080a087207 */ /* 0x040fe40005800000 */
[C---:B------:R-:W-:Y:S02]  /*20e0*/  SEL R9, R10.reuse, R9, !P3 ;  /* 0x000000090a097207 */ /* 0x040fe40005800000 */
[----:B------:R-:W-:Y:S01]  /*20f0*/  SEL R7, R10, R7, !P3 ;  /* 0x000000070a077207 */ /* 0x000fe20005800000 */
[----:B------:R-:W-:Y:S01]  /*2100*/  IMAD.MOV.U32 R10, RZ, RZ, R6 ;  /* 0x000000ffff0a7224 */ /* 0x000fe200078e0006 */
[----:B------:R-:W-:Y:S01]  /*2110*/  IADD3 R12, PT, PT, -R8, RZ, RZ ;  /* 0x000000ff080c7210 */ /* 0x000fe20007ffe1ff */
[----:B------:R-:W-:Y:S02]  /*2120*/  IMAD.MOV R11, RZ, RZ, -R9 ;  /* 0x000000ffff0b7224 */ /* 0x000fe400078e0a09 */
[----:B------:R-:W-:Y:S02]  /*2130*/  @!P4 IMAD.MOV R10, RZ, RZ, -R10 ;  /* 0x000000ffff0ac224 */ /* 0x000fe400078e0a0a */
[----:B------:R-:W-:-:S02]  /*2140*/  IMAD R13, R14, R9, R15 ;  /* 0x000000090e0d7224 */ /* 0x000fc400078e020f */
[----:B------:R-:W-:Y:S01]  /*2150*/  IMAD R9, R14, R8, R15 ;  /* 0x000000080e097224 */ /* 0x000fe200078e020f */
[----:B------:R-:W-:Y:S01]  /*2160*/  SEL R10, R17, R10, !P0 ;  /* 0x0000000a110a7207 */ /* 0x000fe20004000000 */
[C---:B------:R-:W-:Y:S01]  /*2170*/  IMAD R8, R0.reuse, R12, R19 ;  /* 0x0000000c00087224 */ /* 0x040fe200078e0213 */
[C---:B------:R-:W-:Y:S01]  /*2180*/  LEA R19, R3.reuse, R19, 0x2 ;  /* 0x0000001303137211 */ /* 0x040fe200078e10ff */
[----:B------:R-:W-:Y:S01]  /*2190*/  IMAD R6, R0, R11, R2 ;  /* 0x0000000b00067224 */ /* 0x000fe200078e0202 */
[----:B------:R-:W-:Y:S02]  /*21a0*/  IADD3 R2, PT, PT, R3, R2, R3 ;  /* 0x0000000203027210 */ /* 0x000fe40007ffe003 */
[----:B------:R-:W-:Y:S01]  /*21b0*/  IADD3 R9, PT, PT, R9, R8, RZ ;  /* 0x0000000809097210 */ /* 0x000fe20007ffe0ff */
[----:B------:R-:W-:Y:S01]  /*21c0*/  IMAD.IADD R13, R13, 0x1, R6 ;  /* 0x000000010d0d7824 */ /* 0x000fe200078e0206 */
[----:B------:R-:W-:Y:S01]  /*21d0*/  IADD3 R8, PT, PT, -R10, RZ, RZ ;  /* 0x000000ff0a087210 */ /* 0x000fe20007ffe1ff */
[----:B------:R-:W-:Y:S01]  /*21e0*/  IMAD.MOV R6, RZ, RZ, -R7 ;  /* 0x000000ffff067224 */ /* 0x000fe200078e0a07 */
[----:B------:R-:W-:Y:S01]  /*21f0*/  IADD3 R2, PT, PT, R3, R2, R3 ;  /* 0x0000000203027210 */ /* 0x000fe20007ffe003 */
[----:B------:R-:W-:-:S02]  /*2200*/  IMAD R10, R14, R10, R15 ;  /* 0x0000000a0e0a7224 */ /* 0x000fc400078e020f */
[----:B------:R-:W-:Y:S01]  /*2210*/  IMAD R8, R0, R8, R21 ;  /* 0x0000000800087224 */ /* 0x000fe200078e0215 */
[----:B------:R-:W-:Y:S01]  /*2220*/  ISETP.GE.U32.AND P1, PT, R2, 0x80, PT ;  /* 0x000000800200780c */ /* 0x000fe20003f26070 */
[----:B------:R-:W-:Y:S02]  /*2230*/  IMAD R7, R14, R7, R15 ;  /* 0x000000070e077224 */ /* 0x000fe400078e020f */
[----:B------:R-:W-:Y:S01]  /*2240*/  IMAD R6, R0, R6, R23 ;  /* 0x0000000600067224 */ /* 0x000fe200078e0217 */
[----:B------:R-:W-:Y:S01]  /*2250*/  IADD3 R10, PT, PT, R10, R8, RZ ;  /* 0x000000080a0a7210 */ /* 0x000fe20007ffe0ff */
[----:B------:R-:W-:Y:S01]  /*2260*/  IMAD.WIDE R12, R13, 0x4, R4 ;  /* 0x000000040d0c7825 */ /* 0x000fe200078e0204 */
[----:B------:R-:W-:-:S03]  /*2270*/  LEA R23, R3, R23, 0x2 ;  /* 0x0000001703177211 */ /* 0x000fc600078e10ff */
[----:B------:R-:W-:Y:S01]  /*2280*/  IMAD.IADD R11, R7, 0x1, R6 ;  /* 0x00000001070b7824 */ /* 0x000fe200078e0206 */
[----:B--2---:R2:W-:Y:S01]  /*2290*/  STG.E desc[UR6][R12.64], R22 ;  /* 0x000000160c007986 */ /* 0x0045e2000c101906 */
[----:B------:R-:W-:-:S04]  /*22a0*/  IMAD.WIDE R6, R9, 0x4, R4 ;  /* 0x0000000409067825 */ /* 0x000fc800078e0204 */
[--C-:B------:R-:W-:Y:S01]  /*22b0*/  IMAD.WIDE R8, R11, 0x4, R4.reuse ;  /* 0x000000040b087825 */ /* 0x100fe200078e0204 */
[----:B0-----:R2:W-:Y:S03]  /*22c0*/  STG.E desc[UR6][R6.64], R27 ;  /* 0x0000001b06007986 */ /* 0x0015e6000c101906 */
[----:B------:R-:W-:Y:S01]  /*22d0*/  IMAD.WIDE R10, R10, 0x4, R4 ;  /* 0x000000040a0a7825 */ /* 0x000fe200078e0204 */
[----:B-1----:R2:W-:Y:S03]  /*22e0*/  STG.E desc[UR6][R8.64], R25 ;  /* 0x0000001908007986 */ /* 0x0025e6000c101906 */
[----:B------:R-:W-:Y:S01]  /*22f0*/  IMAD R21, R3, 0x4, R21 ;  /* 0x0000000403157824 */ /* 0x000fe200078e0215 */
[----:B------:R2:W-:Y:S01]  /*2300*/  STG.E desc[UR6][R10.64], R29 ;  /* 0x0000001d0a007986 */ /* 0x0005e2000c101906 */
[----:B------:R-:W-:Y:S05]  /*2310*/  @!P1 BRA `(.L_x_17577) ;  /* 0xfffffff800649947 */ /* 0x000fea000383ffff */
[----:B------:R-:W-:Y:S05]  /*2320*/  EXIT ;  /* 0x000000000000794d */ /* 0x000fea0003800000 */
.L_x_17570:
[----:B------:R-:W-:Y:S01]  /*2330*/  BSSY B0, `(.L_x_17578) ;  /* 0x0000006000007945 */ /* 0x000fe20003800000 */
[----:B------:R-:W-:Y:S01]  /*2340*/  IMAD.MOV.U32 R24, RZ, RZ, R20 ;  /* 0x000000ffff187224 */ /* 0x000fe200078e0014 */
[----:B------:R-:W-:-:S07]  /*2350*/  MOV R22, 0xffffffff ;  /* 0xffffffff00167802 */ /* 0x000fce0000000f00 */
[----:B01-3--:R-:W-:Y:S05]  /*2360*/  WARPSYNC.COLLECTIVE R22, `(.L_x_17579) ;  /* 0x0000000016087348 */ /* 0x00bfea0003c00000 */
[----:B0-----:R0:W2:Y:S02]  /*2370*/  SHFL.IDX P2, R22, R23, R24, R15 ;  /* 0x0000001817167389 */ /* 0x0010a4000004000f */
[----:B0123--:R-:W-:Y:S05]  /*2380*/  ENDCOLLECTIVE ;  /* 0x000000000000791b */ /* 0x00ffea0003800000 */
.L_x_17579:
[----:B------:R-:W-:Y:S05]  /*2390*/  BSYNC B0 ;  /* 0x0000000000007941 */ /* 0x000fea0003800000 */
.L_x_17578:
[----:B------:R-:W-:Y:S01]  /*23a0*/  IMAD.MOV.U32 R19, RZ, RZ, R22 ;  /* 0x000000ffff137224 */ /* 0x000fe200078e0016 */
[----:B------:R-:W-:Y:S06]  /*23b0*/  BRA `(.L_x_17580) ;  /* 0xfffffff0004c7947 */ /* 0x000fec000383ffff */
.L_x_17572:
[----:B------:R-:W-:Y:S01]  /*23c0*/  BSSY B0, `(.L_x_17581) ;  /* 0x0000006000007945 */ /* 0x000fe20003800000 */
[----:B------:R-:W-:Y:S01]  /*23d0*/  MOV R24, R14 ;  /* 0x0000000e00187202 */ /* 0x000fe20000000f00 */
[----:B------:R-:W-:-:S07]  /*23e0*/  IMAD.MOV.U32 R22, RZ, RZ, -0x1 ;  /* 0xffffffffff167424 */ /* 0x000fce00078e00ff */
[----:B01----:R-:W-:Y:S05]  /*23f0*/  WARPSYNC.COLLECTIVE R22, `(.L_x_17582) ;  /* 0x0000000016087348 */ /* 0x003fea0003c00000 */
[----:B------:R2:W3:Y:S02]  /*2400*/  SHFL.IDX P2, R22, R23, R24, R15 ;  /* 0x0000001817167389 */ /* 0x0004e4000004000f */
[----:B0123--:R-:W-:Y:S05]  /*2410*/  ENDCOLLECTIVE ;  /* 0x000000000000791b */ /* 0x00ffea0003800000 */
.L_x_17582:
[----:B------:R-:W-:Y:S05]  /*2420*/  BSYNC B0 ;  /* 0x0000000000007941 */ /* 0x000fea0003800000 */
.L_x_17581:
[----:B------:R-:W-:Y:S01]  /*2430*/  MOV R23, R22 ;  /* 0x0000001600177202 */ /* 0x000fe20000000f00 */
[----:B------:R-:W-:Y:S06]  /*2440*/  BRA `(.L_x_17583) ;  /* 0xfffffff0003c7947 */ /* 0x000fec000383ffff */
.L_x_17584:
        /* <DEDUP_REMOVED lines=11> */
.L_x_20649:


//--------------------- .text._Z9cuda_gemmIiLi128ELi1ELi1ELi64ELi64ELi64ELi1EEviiiPT_S1_S1_ii --------------------------
	.section	.text._Z9cuda_gemmIiLi128ELi1ELi1ELi64ELi64ELi64ELi1EEviiiPT_S1_S1_ii,"ax",@progbits
	.align	128
        .global         _Z9cuda_gemmIiLi128ELi1ELi1ELi64ELi64ELi64ELi1EEviiiPT_S1_S1_ii
        .type           _Z9cuda_gemmIiLi128ELi1ELi1ELi64ELi64ELi64ELi1EEviiiPT_S1_S1_ii,@function
        .size           _Z9cuda_gemmIiLi128ELi1ELi1ELi64ELi64ELi64ELi1EEviiiPT_S1_S1_ii,(.L_x_20425 - _Z9cuda_gemmIiLi128ELi1ELi1ELi64ELi64ELi64ELi1EEviiiPT_S1_S1_ii)
        .other          _Z9cuda_gemmIiLi128ELi1ELi1ELi64ELi64ELi64ELi1EEviiiPT_S1_S1_ii,@"STO_CUDA_ENTRY STV_DEFAULT"
_Z9cuda_gemmIiLi128ELi1ELi1ELi64ELi64ELi64ELi1EEviiiPT_S1_S1_ii:
.text._Z9cuda_gemmIiLi128ELi1ELi1ELi64ELi64ELi64ELi1EEviiiPT_S1_S1_ii:
        /* <DEDUP_REMOVED lines=9> */
[----:B------:R-:W-:Y:S05]  /*0090*/  CALL.REL.NOINC `($__internal_135_$__cuda_sm20_div_u16) ;  /* 0x0000002400107944 */ /* 0x000fea0003c00000 */
        /* <DEDUP_REMOVED lines=15> */
.L_x_17587:
[----:B---34-:R-:W-:-:S06]  /*0190*/  IMAD.WIDE.U32 R6, R14, 0x4, R8 ;  /* 0x000000040e067825 */ /* 0x018fcc00078e0008 */
[----:B--2---:R-:W2:Y:S01]  /*01a0*/  LDG.E R6, desc[UR6][R6.64] ;  /* 0x0000000606067981 */ /* 0x004ea2000c1e1900 */
        /* <DEDUP_REMOVED lines=11> */
.L_x_17586:
[----:B--2---:R-:W-:Y:S05]  /*0260*/  BSYNC.RECONVERGENT B0 ;  /* 0x0000000000007941 */ /* 0x004fea0003800200 */
.L_x_17585:
[----:B------:R-:W-:Y:S01]  /*0270*/  BSSY.RECONVERGENT B0, `(.L_x_17588) ;  /* 0x0000028000007945 */ /* 0x000fe20003800200 */
[----:B0-----:R-:W-:-:S07]  /*0280*/  LEA R22, R4, R5, 0x18 ;  /* 0x0000000504167211 */ /* 0x001fce00078ec0ff */
.L_x_17589:
[----:B------:R-:W-:Y:S01]  /*0290*/  IADD3 R23, PT, PT, R21, R14, RZ ;  /* 0x0000000e15177210 */ /* 0x000fe20007ffe0ff */
[----:B01----:R-:W-:-:S04]  /*02a0*/  IMAD.WIDE.U32 R12, R14, 0x4, R2 ;  /* 0x000000040e0c7825 */ /* 0x003fc800078e0002 */
[C---:B------:R-:W-:Y:S02]  /*02b0*/  IMAD.IADD R17, R23.reuse, 0x1, R21 ;  /* 0x0000000117117824 */ /* 0x040fe400078e0215 */
[----:B---3--:R-:W-:Y:S01]  /*02c0*/  IMAD.WIDE.U32 R6, R23, 0x4, R2 ;  /* 0x0000000417067825 */ /* 0x008fe200078e0002 */
[----:B------:R0:W2:Y:S03]  /*02d0*/  LDG.E R12, desc[UR6][R12.64] ;  /* 0x000000060c0c7981 */ /* 0x0000a6000c1e1900 */
        /* <DEDUP_REMOVED lines=33> */
[----:B------:R-:W-:Y:S05]  /*04f0*/  BSYNC.RECONVERGENT B0 ;  /* 0x0000000000007941 */ /* 0x000fea0003800200 */
.L_x_17588:
[----:B------:R-:W1:Y:S01]  /*0500*/  S2R R23, SR_CTAID.Y ;  /* 0x0000000000177919 */ /* 0x000e620000002600 */
[----:B------:R-:W1:Y:S02]  /*0510*/  LDCU UR4, c[0x0][0x374] ;  /* 0x00006e80ff0477ac */ /* 0x000e640008000800 */
[----:B-1----:R-:W-:-:S13]  /*0520*/  ISETP.GE.U32.AND P0, PT, R23, UR4, PT ;  /* 0x0000000417007c0c */ /* 0x002fda000bf06070 */
[----:B------:R-:W-:Y:S05]  /*0530*/  @P0 EXIT ;  /* 0x000000000000094d */ /* 0x000fea0003800000 */
[----:B------:R-:W-:Y:S01]  /*0540*/  ISETP.GT.U32.AND P0, PT, R20, 0x3f, PT ;  /* 0x0000003f1400780c */ /* 0x000fe20003f04070 */
[----:B------:R-:W-:-:S12]  /*0550*/  BSSY.RECONVERGENT B0, `(.L_x_17590) ;  /* 0x000004b000007945 */ /* 0x000fd80003800200 */
[----:B------:R-:W-:Y:S05]  /*0560*/  @P0 BRA `(.L_x_17591) ;  /* 0x0000000400240947 */ /* 0x000fea0003800000 */
[----:B0-----:R-:W0:Y:S01]  /*0570*/  I2F.U32.RP R8, R21 ;  /* 0x0000001500087306 */ /* 0x001e220000209000 */
[C---:B------:R-:W-:Y:S01]  /*0580*/  ISETP.GE.U32.AND P0, PT, R0.reuse, 0x40, PT ;  /* 0x000000400000780c */ /* 0x040fe20003f06070 */
[----:B------:R-:W-:Y:S01]  /*0590*/  BSSY.RECONVERGENT B1, `(.L_x_17592) ;  /* 0x000002b000017945 */ /* 0x000fe20003800200 */
[----:B------:R-:W-:Y:S02]  /*05a0*/  VIMNMX.U32 R7, PT, PT, R0, 0x40, !PT ;  /* 0x0000004000077848 */ /* 0x000fe40007fe0000 */
[----:B------:R-:W-:Y:S02]  /*05b0*/  SEL R6, RZ, 0x1, P0 ;  /* 0x00000001ff067807 */ /* 0x000fe40000000000 */
[----:B------:R-:W-:Y:S02]  /*05c0*/  ISETP.NE.U32.AND P2, PT, R21, RZ, PT ;  /* 0x000000ff1500720c */ /* 0x000fe40003f45070 */
[----:B------:R-:W-:Y:S01]  /*05d0*/  MOV R14, R20 ;  /* 0x00000014000e7202 */ /* 0x000fe20000000f00 */
[----:B0-----:R-:W0:Y:S02]  /*05e0*/  MUFU.RCP R8, R8 ;  /* 0x0000000800087308 */ /* 0x001e240000001000 */
[----:B0-----:R-:W-:-:S06]  /*05f0*/  IADD3 R3, PT, PT, R8, 0xffffffe, RZ ;  /* 0x0ffffffe08037810 */ /* 0x001fcc0007ffe0ff */
[----:B------:R-:W0:Y:S02]  /*0600*/  F2I.FTZ.U32.TRUNC.NTZ R3, R3 ;  /* 0x0000000300037305 */ /* 0x000e24000021f000 */
[----:B0-----:R-:W-:-:S04]  /*0610*/  IMAD.MOV R2, RZ, RZ, -R3 ;  /* 0x000000ffff027224 */ /* 0x001fc800078e0a03 */
[----:B------:R-:W-:Y:S02]  /*0620*/  IMAD R9, R2, R21, RZ ;  /* 0x0000001502097224 */ /* 0x000fe400078e02ff */
[----:B------:R-:W-:-:S04]  /*0630*/  IMAD.MOV.U32 R2, RZ, RZ, RZ ;  /* 0x000000ffff027224 */ /* 0x000fc800078e00ff */
        /* <DEDUP_REMOVED lines=10> */
[----:B------:R-:W-:-:S05]  /*06e0*/  @!P2 LOP3.LUT R9, RZ, R21, RZ, 0x33, !PT ;  /* 0x00000015ff09a212 */ /* 0x000fca00078e33ff */
[----:B------:R-:W-:-:S05]  /*06f0*/  IMAD.IADD R9, R6, 0x1, R9 ;  /* 0x0000000106097824 */ /* 0x000fca00078e0209 */
[C---:B------:R-:W-:Y:S02]  /*0700*/  LOP3.LUT R2, R9.reuse, 0x3, RZ, 0xc0, !PT ;  /* 0x0000000309027812 */ /* 0x040fe400078ec0ff */
[----:B------:R-:W-:Y:S02]  /*0710*/  ISETP.GE.U32.AND P1, PT, R9, 0x3, PT ;  /* 0x000000030900780c */ /* 0x000fe40003f26070 */
[----:B------:R-:W-:-:S13]  /*0720*/  ISETP.NE.AND P0, PT, R2, 0x3, PT ;  /* 0x000000030200780c */ /* 0x000fda0003f05270 */
[----:B------:R-:W-:Y:S05]  /*0730*/  @!P0 BRA `(.L_x_17593) ;  /* 0x0000000000408947 */ /* 0x000fea0003800000 */
[----:B------:R-:W0:Y:S01]  /*0740*/  LDC.64 R6, c[0x0][0x390] ;  /* 0x0000e400ff067b82 */ /* 0x000e220000000a00 */
[----:B------:R-:W-:Y:S01]  /*0750*/  VIADD R9, R9, 0x1 ;  /* 0x0000000109097836 */ /* 0x000fe20000000000 */
[----:B------:R-:W-:Y:S01]  /*0760*/  MOV R14, R20 ;  /* 0x00000014000e7202 */ /* 0x000fe20000000f00 */
[----:B------:R-:W-:Y:S02]  /*0770*/  VIADD R3, R5, 0x4100 ;  /* 0x0000410005037836 */ /* 0x000fe40000000000 */
[----:B------:R-:W-:Y:S01]  /*0780*/  IMAD.MOV.U32 R8, RZ, RZ, RZ ;  /* 0x000000ffff087224 */ /* 0x000fe200078e00ff */
[----:B------:R-:W-:Y:S02]  /*0790*/  LOP3.LUT R9, R9, 0x3, RZ, 0xc0, !PT ;  /* 0x0000000309097812 */ /* 0x000fe400078ec0ff */
[----:B------:R-:W-:-:S07]  /*07a0*/  LEA R11, R4, R3, 0x18 ;  /* 0x00000003040b7211 */ /* 0x000fce00078ec0ff */
.L_x_17594:
[----:B------:R-:W-:-:S04]  /*07b0*/  IMAD R3, R23, 0x40, R14 ;  /* 0x0000004017037824 */ /* 0x000fc800078e020e */
[----:B01----:R-:W-:-:S06]  /*07c0*/  IMAD.WIDE.U32 R2, R3, 0x4, R6 ;  /* 0x0000000403027825 */ /* 0x003fcc00078e0006 */
[----:B------:R-:W2:Y:S01]  /*07d0*/  LDG.E R2, desc[UR6][R2.64] ;  /* 0x0000000602027981 */ /* 0x000ea2000c1e1900 */
[----:B------:R-:W-:Y:S01]  /*07e0*/  IMAD R13, R14, 0x4, R11 ;  /* 0x000000040e0d7824 */ /* 0x000fe200078e020b */
[----:B------:R-:W-:Y:S01]  /*07f0*/  IADD3 R14, PT, PT, R21, R14, RZ ;  /* 0x0000000e150e7210 */ /* 0x000fe20007ffe0ff */
[----:B------:R-:W-:-:S05]  /*0800*/  VIADD R8, R8, 0x1 ;  /* 0x0000000108087836 */ /* 0x000fca0000000000 */
[----:B------:R-:W-:Y:S01]  /*0810*/  ISETP.NE.AND P0, PT, R8, R9, PT ;  /* 0x000000090800720c */ /* 0x000fe20003f05270 */
[----:B--2---:R1:W-:-:S12]  /*0820*/  STS [R13], R2 ;  /* 0x000000020d007388 */ /* 0x0043d80000000800 */
[----:B------:R-:W-:Y:S05]  /*0830*/  @P0 BRA `(.L_x_17594) ;  /* 0xfffffffc00dc0947 */ /* 0x000fea000383ffff */
.L_x_17593:
[----:B------:R-:W-:Y:S05]  /*0840*/  BSYNC.RECONVERGENT B1 ;  /* 0x0000000000017941 */ /* 0x000fea0003800200 */
.L_x_17592:
[----:B------:R-:W-:Y:S05]  /*0850*/  @!P1 BRA `(.L_x_17591) ;  /* 0x0000000000689947 */ /* 0x000fea0003800000 */
[----:B------:R-:W0:Y:S01]  /*0860*/  LDC.64 R10, c[0x0][0x390] ;  /* 0x0000e400ff0a7b82 */ /* 0x000e220000000a00 */
[----:B------:R-:W-:-:S05]  /*0870*/  VIADD R3, R5, 0x4100 ;  /* 0x0000410005037836 */ /* 0x000fca0000000000 */
[----:B------:R-:W-:-:S07]  /*0880*/  LEA R25, R4, R3, 0x18 ;  /* 0x0000000304197211 */ /* 0x000fce00078ec0ff */
.L_x_17595:
[----:B--2---:R-:W-:-:S04]  /*0890*/  IMAD R12, R23, 0x40, R14 ;  /* 0x00000040170c7824 */ /* 0x004fc800078e020e */
[C---:B-1----:R-:W-:Y:S02]  /*08a0*/  IMAD.IADD R2, R12.reuse, 0x1, R21 ;  /* 0x000000010c027824 */ /* 0x042fe400078e0215 */
[----:B0-----:R-:W-:-:S03]  /*08b0*/  IMAD.WIDE.U32 R12, R12, 0x4, R10 ;  /* 0x000000040c0c7825 */ /* 0x001fc600078e000a */
[C---:B------:R-:W-:Y:S01]  /*08c0*/  IADD3 R6, PT, PT, R2.reuse, R21, RZ ;  /* 0x0000001502067210 */ /* 0x040fe20007ffe0ff */
[----:B------:R-:W-:Y:S02]  /*08d0*/  IMAD.WIDE.U32 R2, R2, 0x4, R10 ;  /* 0x0000000402027825 */ /* 0x000fe400078e000a */
[----:B------:R-:W2:Y:S02]  /*08e0*/  LDG.E R12, desc[UR6][R12.64] ;  /* 0x000000060c0c7981 */ /* 0x000ea4000c1e1900 */
[C---:B------:R-:W-:Y:S02]  /*08f0*/  IMAD.IADD R9, R6.reuse, 0x1, R21 ;  /* 0x0000000106097824 */ /* 0x040fe400078e0215 */
[--C-:B------:R-:W-:Y:S01]  /*0900*/  IMAD.WIDE.U32 R6, R6, 0x4, R10.reuse ;  /* 0x0000000406067825 */ /* 0x100fe200078e000a */
[----:B------:R-:W3:Y:S03]  /*0910*/  LDG.E R2, desc[UR6][R2.64] ;  /* 0x0000000602027981 */ /* 0x000ee6000c1e1900 */
[----:B------:R-:W-:-:S02]  /*0920*/  IMAD.WIDE.U32 R8, R9, 0x4, R10 ;  /* 0x0000000409087825 */ /* 0x000fc400078e000a */
[----:B------:R-:W4:Y:S04]  /*0930*/  LDG.E R6, desc[UR6][R6.64] ;  /* 0x0000000606067981 */ /* 0x000f28000c1e1900 */
[----:B------:R-:W5:Y:S01]  /*0940*/  LDG.E R8, desc[UR6][R8.64] ;  /* 0x0000000608087981 */ /* 0x000f62000c1e1900 */
[----:B------:R-:W-:-:S04]  /*0950*/  IMAD R18, R14, 0x4, R25 ;  /* 0x000000040e127824 */ /* 0x000fc800078e0219 */
[----:B------:R-:W-:-:S05]  /*0960*/  IMAD R16, R21, 0x4, R18 ;  /* 0x0000000415107824 */ /* 0x000fca00078e0212 */
[----:B------:R-:W-:-:S05]  /*0970*/  LEA R17, R21, R16, 0x2 ;  /* 0x0000001015117211 */ /* 0x000fca00078e10ff */
        /* <DEDUP_REMOVED lines=8> */
.L_x_17591:
[----:B------:R-:W-:Y:S05]  /*0a00*/  BSYNC.RECONVERGENT B0 ;  /* 0x0000000000007941 */ /* 0x000fea0003800200 */
.L_x_17590:
[----:B------:R-:W-:Y:S01]  /*0a10*/  BAR.SYNC.DEFER_BLOCKING 0x0 ;  /* 0x0000000000007b1d */ /* 0x000fe20000010000 */
[----:B------:R-:W-:-:S05]  /*0a20*/  ISETP.GT.U32.AND P0, PT, R20, 0x3f, PT ;  /* 0x0000003f1400780c */ /* 0x000fca0003f04070 */
[----:B------:R-:W-:Y:S08]  /*0a30*/  BSSY.RECONVERGENT B0, `(.L_x_17596) ;  /* 0x000003a000007945 */ /* 0x000ff00003800200 */
[----:B------:R-:W-:Y:S05]  /*0a40*/  @P0 BRA `(.L_x_17597) ;  /* 0x0000000000e00947 */ /* 0x000fea0003800000 */
[----:B0-2---:R-:W0:Y:S01]  /*0a50*/  I2F.U32.RP R8, R21 ;  /* 0x0000001500087306 */ /* 0x005e220000209000 */
[C---:B------:R-:W-:Y:S01]  /*0a60*/  ISETP.GE.U32.AND P0, PT, R0.reuse, 0x40, PT ;  /* 0x000000400000780c */ /* 0x040fe20003f06070 */
[----:B------:R-:W-:Y:S01]  /*0a70*/  BSSY.RECONVERGENT B1, `(.L_x_17598) ;  /* 0x0000027000017945 */ /* 0x000fe20003800200 */
[----:B------:R-:W-:Y:S02]  /*0a80*/  VIMNMX.U32 R7, PT, PT, R0, 0x40, !PT ;  /* 0x0000004000077848 */ /* 0x000fe40007fe0000 */
[----:B------:R-:W-:-:S03]  /*0a90*/  ISETP.NE.U32.AND P2, PT, R21, RZ, PT ;  /* 0x000000ff1500720c */ /* 0x000fc60003f45070 */
[----:B0-----:R-:W1:Y:S02]  /*0aa0*/  MUFU.RCP R8, R8 ;  /* 0x0000000800087308 */ /* 0x001e640000001000 */
[----:B-1----:R-:W-:-:S06]  /*0ab0*/  VIADD R2, R8, 0xffffffe ;  /* 0x0ffffffe08027836 */ /* 0x002fcc0000000000 */
[----:B------:R0:W1:Y:S02]  /*0ac0*/  F2I.FTZ.U32.TRUNC.NTZ R3, R2 ;  /* 0x0000000200037305 */ /* 0x000064000021f000 */
[----:B0-----:R-:W-:Y:S01]  /*0ad0*/  IMAD.MOV.U32 R2, RZ, RZ, RZ ;  /* 0x000000ffff027224 */ /* 0x001fe200078e00ff */
[----:B-1----:R-:W-:-:S05]  /*0ae0*/  IADD3 R6, PT, PT, RZ, -R3, RZ ;  /* 0x80000003ff067210 */ /* 0x002fca0007ffe0ff */
        /* <DEDUP_REMOVED lines=16> */
[----:B------:R-:W-:Y:S01]  /*0bf0*/  ISETP.NE.AND P0, PT, R0, 0x3, PT ;  /* 0x000000030000780c */ /* 0x000fe20003f05270 */
[----:B------:R-:W-:-:S12]  /*0c00*/  IMAD.MOV.U32 R0, RZ, RZ, R20 ;  /* 0x000000ffff007224 */ /* 0x000fd800078e0014 */
[----:B------:R-:W-:Y:S05]  /*0c10*/  @!P0 BRA `(.L_x_17599) ;  /* 0x0000000000308947 */ /* 0x000fea0003800000 */
[----:B------:R-:W-:Y:S01]  /*0c20*/  VIADD R3, R5, 0x4200 ;  /* 0x0000420005037836 */ /* 0x000fe20000000000 */
[----:B------:R-:W-:Y:S01]  /*0c30*/  IADD3 R6, PT, PT, R6, 0x1, RZ ;  /* 0x0000000106067810 */ /* 0x000fe20007ffe0ff */
[----:B------:R-:W-:Y:S02]  /*0c40*/  IMAD.MOV.U32 R2, RZ, RZ, RZ ;  /* 0x000000ffff027224 */ /* 0x000fe400078e00ff */
[----:B------:R-:W-:Y:S01]  /*0c50*/  IMAD.MOV.U32 R0, RZ, RZ, R20 ;  /* 0x000000ffff007224 */ /* 0x000fe200078e0014 */
[----:B------:R-:W-:Y:S02]  /*0c60*/  LOP3.LUT R7, R6, 0x3, RZ, 0xc0, !PT ;  /* 0x0000000306077812 */ /* 0x000fe400078ec0ff */
[----:B------:R-:W-:-:S07]  /*0c70*/  LEA R3, R4, R3, 0x18 ;  /* 0x0000000304037211 */ /* 0x000fce00078ec0ff */
.L_x_17600:
[----:B------:R-:W-:Y:S01]  /*0c80*/  LEA R6, R0, R3, 0x2 ;  /* 0x0000000300067211 */ /* 0x000fe200078e10ff */
[----:B------:R-:W-:Y:S02]  /*0c90*/  VIADD R2, R2, 0x1 ;  /* 0x0000000102027836 */ /* 0x000fe40000000000 */
[----:B------:R-:W-:Y:S02]  /*0ca0*/  IMAD.IADD R0, R21, 0x1, R0 ;  /* 0x0000000115007824 */ /* 0x000fe400078e0200 */
[----:B------:R0:W-:Y:S01]  /*0cb0*/  STS [R6], RZ ;  /* 0x000000ff06007388 */ /* 0x0001e20000000800 */
[----:B------:R-:W-:-:S13]  /*0cc0*/  ISETP.NE.AND P0, PT, R2, R7, PT ;  /* 0x000000070200720c */ /* 0x000fda0003f05270 */
[----:B0-----:R-:W-:Y:S05]  /*0cd0*/  @P0 BRA `(.L_x_17600) ;  /* 0xfffffffc00e80947 */ /* 0x001fea000383ffff */
.L_x_17599:
[----:B------:R-:W-:Y:S05]  /*0ce0*/  BSYNC.RECONVERGENT B1 ;  /* 0x0000000000017941 */ /* 0x000fea0003800200 */
.L_x_17598:
[----:B------:R-:W-:Y:S05]  /*0cf0*/  @!P1 BRA `(.L_x_17597) ;  /* 0x0000000000349947 */ /* 0x000fea0003800000 */
[----:B------:R-:W-:-:S05]  /*0d00*/  VIADD R5, R5, 0x4200 ;  /* 0x0000420005057836 */ /* 0x000fca0000000000 */
[----:B------:R-:W-:-:S07]  /*0d10*/  LEA R5, R4, R5, 0x18 ;  /* 0x0000000504057211 */ /* 0x000fce00078ec0ff */
.L_x_17601:
[----:B---3--:R-:W-:Y:S01]  /*0d20*/  LEA R6, R0, R5, 0x2 ;  /* 0x0000000500067211 */ /* 0x008fe200078e10ff */
        /* <DEDUP_REMOVED lines=10> */
.L_x_17597:
[----:B------:R-:W-:Y:S05]  /*0dd0*/  BSYNC.RECONVERGENT B0 ;  /* 0x0000000000007941 */ /* 0x000fea0003800200 */
.L_x_17596:
[----:B------:R-:W-:Y:S02]  /*0de0*/  HFMA2 R24, -RZ, RZ, 0, 9.5367431640625e-07 ;  /* 0x00000010ff187431 */ /* 0x000fe400000001ff */
[----:B------:R-:W-:Y:S02]  /*0df0*/  IMAD.MOV.U32 R22, RZ, RZ, 0xc ;  /* 0x0000000cff167424 */ /* 0x000fe400078e00ff */
[----:B------:R-:W-:Y:S02]  /*0e00*/  HFMA2 R30, -RZ, RZ, 0, 2.6226043701171875e-06 ;  /* 0x0000002cff1e7431 */ /* 0x000fe400000001ff */
        /* <DEDUP_REMOVED lines=13> */
[----:B------:R-:W-:Y:S01]  /*0ee0*/  MOV R27, 0x1c ;  /* 0x0000001c001b7802 */ /* 0x000fe20000000f00 */
[----:B------:R-:W-:Y:S01]  /*0ef0*/  IMAD.MOV.U32 R35, RZ, RZ, 0x40 ;  /* 0x00000040ff237424 */ /* 0x000fe200078e00ff */
[----:B------:R-:W-:Y:S01]  /*0f00*/  SEL R22, R22, 0xffffff8c, !P4 ;  /* 0xffffff8c16167807 */ /* 0x000fe20006000000 */
[----:B------:R-:W-:Y:S01]  /*0f10*/  HFMA2 R36, -RZ, RZ, 0, 4.0531158447265625e-06 ;  /* 0x00000044ff247431 */ /* 0x000fe200000001ff */
[----:B------:R-:W-:Y:S01]  /*0f20*/  SEL R24, R24, 0xffffff90, !P5 ;  /* 0xffffff9018187807 */ /* 0x000fe20006800000 */
[----:B------:R-:W-:Y:S01]  /*0f30*/  HFMA2 R42, -RZ, RZ, 0, 5.4836273193359375e-06 ;  /* 0x0000005cff2a7431 */ /* 0x000fe200000001ff */
[----:B------:R-:W-:Y:S01]  /*0f40*/  SEL R25, R25, 0xffffff94, !P6 ;  /* 0xffffff9419197807 */ /* 0x000fe20007000000 */
[----:B------:R-:W-:Y:S01]  /*0f50*/  IMAD.MOV.U32 R37, RZ, RZ, 0x48 ;  /* 0x00000048ff257424 */ /* 0x000fe200078e00ff */
[----:B------:R-:W-:Y:S01]  /*0f60*/  SEL R26, R26, 0xffffff98, !P0 ;  /* 0xffffff981a1a7807 */ /* 0x000fe20004000000 */
[----:B------:R-:W-:Y:S01]  /*0f70*/  IMAD.MOV.U32 R38, RZ, RZ, 0x4c ;  /* 0x0000004cff267424 */ /* 0x000fe200078e00ff */
[----:B------:R-:W-:Y:S01]  /*0f80*/  SEL R27, R27, 0xffffff9c, !P1 ;  /* 0xffffff9c1b1b7807 */ /* 0x000fe20004800000 */
[----:B------:R-:W-:Y:S01]  /*0f90*/  IMAD.MOV.U32 R40, RZ, RZ, 0x54 ;  /* 0x00000054ff287424 */ /* 0x000fe200078e00ff */
[----:B------:R-:W-:Y:S01]  /*0fa0*/  SEL R28, R28, 0xffffffa0, !P2 ;  /* 0xffffffa01c1c7807 */ /* 0x000fe20005000000 */
[----:B------:R-:W-:Y:S01]  /*0fb0*/  IMAD.MOV.U32 R41, RZ, RZ, 0x58 ;  /* 0x00000058ff297424 */ /* 0x000fe200078e00ff */
[C---:B------:R-:W-:Y:S01]  /*0fc0*/  ISETP.GE.U32.AND P3, PT, R15.reuse, 0x17, PT ;  /* 0x000000170f00780c */ /* 0x040fe20003f66070 */
[----:B------:R-:W-:Y:S01]  /*0fd0*/  HFMA2 R45, -RZ, RZ, 0, 6.4373016357421875e-06 ;  /* 0x0000006cff2d7431 */ /* 0x000fe200000001ff */
        /* <DEDUP_REMOVED lines=11> */
[----:B------:R-:W-:Y:S01]  /*1090*/  UPLOP3.LUT UP0, UPT, UPT, UPT, UPT, 0x80, 0x8 ;  /* 0x000000000008789c */ /* 0x000fe20003f0f070 */
[----:B------:R-:W-:Y:S01]  /*10a0*/  MOV R33, 0x38 ;  /* 0x0000003800217802 */ /* 0x000fe20000000f00 */
[----:B------:R-:W-:Y:S01]  /*10b0*/  UMOV UR4, URZ ;  /* 0x000000ff00047c82 */ /* 0x000fe20008000000 */
[----:B------:R-:W-:-:S02]  /*10c0*/  SEL R29, R29, 0xffffffa4, !P3 ;  /* 0xffffffa41d1d7807 */ /* 0x000fc40005800000 */
[----:B------:R-:W-:Y:S02]  /*10d0*/  SEL R30, R30, 0xffffffac, !P4 ;  /* 0xffffffac1e1e7807 */ /* 0x000fe40006000000 */
[----:B------:R-:W-:Y:S02]  /*10e0*/  SEL R31, R31, 0xffffffb0, !P5 ;  /* 0xffffffb01f1f7807 */ /* 0x000fe40006800000 */
[----:B------:R-:W-:Y:S02]  /*10f0*/  SEL R32, R32, 0xffffffb4, !P6 ;  /* 0xffffffb420207807 */ /* 0x000fe40007000000 */
[----:B------:R-:W-:Y:S02]  /*1100*/  SEL R33, R33, 0xffffffb8, !P0 ;  /* 0xffffffb821217807 */ /* 0x000fe40004000000 */
[----:B------:R-:W-:Y:S02]  /*1110*/  SEL R34, R34, 0xffffffbc, !P1 ;  /* 0xffffffbc22227807 */ /* 0x000fe40004800000 */
[----:B------:R-:W-:-:S02]  /*1120*/  SEL R35, R35, 0xffffffc0, !P2 ;  /* 0xffffffc023237807 */ /* 0x000fc40005000000 */
[C---:B------:R-:W-:Y:S02]  /*1130*/  ISETP.GE.U32.AND P3, PT, R15.reuse, 0xf, PT ;  /* 0x0000000f0f00780c */ /* 0x040fe40003f66070 */
[C---:B------:R-:W-:Y:S02]  /*1140*/  ISETP.GE.U32.AND P4, PT, R15.reuse, 0xe, PT ;  /* 0x0000000e0f00780c */ /* 0x040fe40003f86070 */
[C---:B------:R-:W-:Y:S02]  /*1150*/  ISETP.GE.U32.AND P5, PT, R15.reuse, 0xd, PT ;  /* 0x0000000d0f00780c */ /* 0x040fe40003fa6070 */
[C---:B------:R-:W-:Y:S02]  /*1160*/  ISETP.GE.U32.AND P6, PT, R15.reuse, 0xc, PT ;  /* 0x0000000c0f00780c */ /* 0x040fe40003fc6070 */
[C---:B------:R-:W-:Y:S02]  /*1170*/  ISETP.GE.U32.AND P0, PT, R15.reuse, 0xb, PT ;  /* 0x0000000b0f00780c */ /* 0x040fe40003f06070 */
[----:B------:R-:W-:-:S02]  /*1180*/  ISETP.GE.U32.AND P1, PT, R15, 0xa, PT ;  /* 0x0000000a0f00780c */ /* 0x000fc40003f26070 */
[----:B------:R-:W-:Y:S02]  /*1190*/  ISETP.GE.U32.AND P2, PT, R15, 0x9, PT ;  /* 0x000000090f00780c */ /* 0x000fe40003f46070 */
[----:B------:R-:W-:Y:S02]  /*11a0*/  MOV R39, 0x50 ;  /* 0x0000005000277802 */ /* 0x000fe40000000f00 */
[----:B------:R-:W-:Y:S02]  /*11b0*/  SEL R36, R36, 0xffffffc4, !P3 ;  /* 0xffffffc424247807 */ /* 0x000fe40005800000 */
[----:B------:R-:W-:Y:S02]  /*11c0*/  SEL R37, R37, 0xffffffc8, !P4 ;  /* 0xffffffc825257807 */ /* 0x000fe40006000000 */
[----:B------:R-:W-:Y:S02]  /*11d0*/  SEL R38, R38, 0xffffffcc, !P5 ;  /* 0xffffffcc26267807 */ /* 0x000fe40006800000 */
[----:B------:R-:W-:-:S02]  /*11e0*/  SEL R39, R39, 0xffffffd0, !P6 ;  /* 0xffffffd027277807 */ /* 0x000fc40007000000 */
[----:B------:R-:W-:Y:S02]  /*11f0*/  SEL R40, R40, 0xffffffd4, !P0 ;  /* 0xffffffd428287807 */ /* 0x000fe40004000000 */
[----:B------:R-:W-:Y:S02]  /*1200*/  SEL R41, R41, 0xffffffd8, !P1 ;  /* 0xffffffd829297807 */ /* 0x000fe40004800000 */
[----:B------:R-:W-:Y:S02]  /*1210*/  SEL R42, R42, 0xffffffdc, !P2 ;  /* 0xffffffdc2a2a7807 */ /* 0x000fe40005000000 */
[C---:B------:R-:W-:Y:S02]  /*1220*/  ISETP.GE.U32.AND P3, PT, R15.reuse, 0x8, PT ;  /* 0x000000080f00780c */ /* 0x040fe40003f66070 */
[C---:B------:R-:W-:Y:S02]  /*1230*/  ISETP.GE.U32.AND P4, PT, R15.reuse, 0x7, PT ;  /* 0x000000070f00780c */ /* 0x040fe40003f86070 */
[----:B------:R-:W-:-:S02]  /*1240*/  ISETP.GE.U32.AND P5, PT, R15, 0x5, PT ;  /* 0x000000050f00780c */ /* 0x000fc40003fa6070 */
[C---:B------:R-:W-:Y:S02]  /*1250*/  ISETP.GE.U32.AND P6, PT, R15.reuse, 0x4, PT ;  /* 0x000000040f00780c */ /* 0x040fe40003fc6070 */
[C---:B------:R-:W-:Y:S02]  /*1260*/  ISETP.GE.U32.AND P0, PT, R15.reuse, 0x3, PT ;  /* 0x000000030f00780c */ /* 0x040fe40003f06070 */
[C---:B------:R-:W-:Y:S02]  /*1270*/  ISETP.GE.U32.AND P1, PT, R15.reuse, 0x2, PT ;  /* 0x000000020f00780c */ /* 0x040fe40003f26070 */
[----:B------:R-:W-:Y:S02]  /*1280*/  ISETP.NE.AND P2, PT, R15, RZ, PT ;  /* 0x000000ff0f00720c */ /* 0x000fe40003f45270 */
[----:B------:R-:W-:Y:S02]  /*1290*/  MOV R48, 0x78 ;  /* 0x0000007800307802 */ /* 0x000fe40000000f00 */
[----:B------:R-:W-:-:S02]  /*12a0*/  SEL R43, R43, 0xffffffe0, !P3 ;  /* 0xffffffe02b2b7807 */ /* 0x000fc40005800000 */
[----:B------:R-:W-:Y:S02]  /*12b0*/  SEL R44, R44, 0xffffffe4, !P4 ;  /* 0xffffffe42c2c7807 */ /* 0x000fe40006000000 */
[----:B------:R-:W-:Y:S02]  /*12c0*/  SEL R45, R45, 0xffffffec, !P5 ;  /* 0xffffffec2d2d7807 */ /* 0x000fe40006800000 */
[----:B------:R-:W-:Y:S02]  /*12d0*/  SEL R46, R46, 0xfffffff0, !P6 ;  /* 0xfffffff02e2e7807 */ /* 0x000fe40007000000 */
[----:B------:R-:W-:Y:S02]  /*12e0*/  SEL R47, R47, 0xfffffff4, !P0 ;  /* 0xfffffff42f2f7807 */ /* 0x000fe40004000000 */
[----:B------:R-:W-:Y:S02]  /*12f0*/  SEL R48, R48, 0xfffffff8, !P1 ;  /* 0xfffffff830307807 */ /* 0x000fe40004800000 */
[----:B------:R-:W-:-:S07]  /*1300*/  SEL R49, R49, 0xfffffffc, !P2 ;  /* 0xfffffffc31317807 */ /* 0x000fce0005000000 */
.L_x_17605:
[----:B------:R-:W-:Y:S01]  /*1310*/  ISETP.GT.U32.AND P0, PT, R20, 0x3f, PT ;  /* 0x0000003f1400780c */ /* 0x000fe20003f04070 */
[----:B------:R-:W-:Y:S01]  /*1320*/  UPLOP3.LUT UP1, UPT, UPT, UPT, UP0, 0x80, 0x8 ;  /* 0x000000000008789c */ /* 0x000fe20003f2f000 */
[----:B------:R-:W-:Y:S11]  /*1330*/  BSSY.RECONVERGENT B0, `(.L_x_17602) ;  /* 0x00000c2000007945 */ /* 0x000ff60003800200 */
[----:B------:R-:W-:Y:S05]  /*1340*/  @P0 BRA `(.L_x_17603) ;  /* 0x0000000c00000947 */ /* 0x000fea0003800000 */
[----:B------:R-:W4:Y:S01]  /*1350*/  S2R R0, SR_CgaCtaId ;  /* 0x0000000000007919 */ /* 0x000f220000008800 */
[----:B------:R-:W-:Y:S01]  /*1360*/  MOV R51, 0x400 ;  /* 0x0000040000337802 */ /* 0x000fe20000000f00 */
[----:B------:R-:W-:Y:S01]  /*1370*/  IMAD.MOV.U32 R68, RZ, RZ, R20 ;  /* 0x000000ffff447224 */ /* 0x000fe200078e0014 */
[----:B-123--:R-:W-:-:S03]  /*1380*/  LOP3.LUT R2, R20, 0x1f, RZ, 0xc0, !PT ;  /* 0x0000001f14027812 */ /* 0x00efc600078ec0ff */
[C---:B------:R-:W-:Y:S01]  /*1390*/  VIADD R3, R51.reuse, 0x4100 ;  /* 0x0000410033037836 */ /* 0x040fe20000000000 */
[C---:B------:R-:W-:Y:S01]  /*13a0*/  ISETP.NE.AND P0, PT, R2.reuse, 0x1f, PT ;  /* 0x0000001f0200780c */ /* 0x040fe20003f05270 */
[----:B------:R-:W-:Y:S01]  /*13b0*/  VIADD R53, R51, 0x4200 ;  /* 0x0000420033357836 */ /* 0x000fe20000000000 */
[C---:B------:R-:W-:Y:S02]  /*13c0*/  ISETP.GE.U32.AND P1, PT, R2.reuse, 0x1e, PT ;  /* 0x0000001e0200780c */ /* 0x040fe40003f26070 */
[C---:B------:R-:W-:Y:S02]  /*13d0*/  ISETP.GE.U32.AND P2, PT, R2.reuse, 0x16, PT ;  /* 0x000000160200780c */ /* 0x040fe40003f46070 */
[C---:B------:R-:W-:Y:S02]  /*13e0*/  ISETP.GE.U32.AND P3, PT, R2.reuse, 0x6, PT ;  /* 0x000000060200780c */ /* 0x040fe40003f66070 */
[----:B------:R-:W-:Y:S02]  /*13f0*/  IADD3 R50, PT, PT, R2, UR4, RZ ;  /* 0x0000000402327c10 */ /* 0x000fe4000fffe0ff */
[----:B----4-:R-:W-:-:S02]  /*1400*/  LEA R3, R0, R3, 0x18 ;  /* 0x0000000300037211 */ /* 0x010fc400078ec0ff */
[C---:B------:R-:W-:Y:S02]  /*1410*/  LEA R51, R0.reuse, R51, 0x18 ;  /* 0x0000003300337211 */ /* 0x040fe400078ec0ff */
[----:B------:R-:W-:Y:S01]  /*1420*/  LEA R53, R0, R53, 0x18 ;  /* 0x0000003500357211 */ /* 0x000fe200078ec0ff */
[----:B------:R-:W-:Y:S02]  /*1430*/  IMAD R67, R50, 0x4, R3 ;  /* 0x0000000432437824 */ /* 0x000fe400078e0203 */
[C---:B------:R-:W-:Y:S01]  /*1440*/  IMAD R51, R20.reuse, 0x104, R51 ;  /* 0x0000010414337824 */ /* 0x040fe200078e0233 */
[----:B------:R-:W-:Y:S01]  /*1450*/  LEA R66, R20, R53, 0x2 ;  /* 0x0000003514427211 */ /* 0x000fe200078e10ff */
[C---:B------:R-:W-:Y:S01]  /*1460*/  VIADD R18, R67.reuse, 0x8 ;  /* 0x0000000843127836 */ /* 0x040fe20000000000 */
[C---:B0-----:R-:W-:Y:S01]  /*1470*/  IADD3 R19, PT, PT, R67.reuse, -0x7c, RZ ;  /* 0xffffff8443137810 */ /* 0x041fe20007ffe0ff */
[C---:B------:R-:W-:Y:S01]  /*1480*/  VIADD R17, R67.reuse, 0x28 ;  /* 0x0000002843117836 */ /* 0x040fe20000000000 */
[----:B------:R-:W-:Y:S01]  /*1490*/  IADD3 R16, PT, PT, R67, 0x68, RZ ;  /* 0x0000006843107810 */ /* 0x000fe20007ffe0ff */
        /* <DEDUP_REMOVED lines=15> */
[----:B------:R-:W-:Y:S01]  /*1590*/  @P1 IADD3 R18, PT, PT, R67, -0x78, RZ ;  /* 0xffffff8843121810 */ /* 0x000fe20007ffe0ff */
[--C-:B------:R-:W-:Y:S01]  /*15a0*/  IMAD.IADD R2, R35, 0x1, R67.reuse ;  /* 0x0000000123027824 */ /* 0x100fe200078e0243 */
[-C--:B------:R-:W-:Y:S01]  /*15b0*/  IADD3 R56, PT, PT, R45, R67.reuse, RZ ;  /* 0x000000432d387210 */ /* 0x080fe20007ffe0ff */
[--C-:B------:R-:W-:Y:S01]  /*15c0*/  IMAD.IADD R0, R36, 0x1, R67.reuse ;  /* 0x0000000124007824 */ /* 0x100fe200078e0243 */
[----:B------:R-:W-:Y:S01]  /*15d0*/  IADD3 R59, PT, PT, R48, R67, RZ ;  /* 0x00000043303b7210 */ /* 0x000fe20007ffe0ff */
[--C-:B------:R-:W-:Y:S01]  /*15e0*/  IMAD.IADD R62, R38, 0x1, R67.reuse ;  /* 0x00000001263e7824 */ /* 0x100fe200078e0243 */
[----:B------:R0:W1:Y:S01]  /*15f0*/  LDS R15, [R67] ;  /* 0x00000000430f7984 */ /* 0x0000620000000800 */
[----:B------:R-:W-:-:S02]  /*1600*/  IMAD.IADD R63, R39, 0x1, R67 ;  /* 0x00000001273f7824 */ /* 0x000fc400078e0243 */
[--C-:B------:R-:W-:Y:S01]  /*1610*/  IMAD.IADD R65, R41, 0x1, R67.reuse ;  /* 0x0000000129417824 */ /* 0x100fe200078e0243 */
[----:B------:R-:W2:Y:S01]  /*1620*/  LDS R14, [R14] ;  /* 0x000000000e0e7984 */ /* 0x000ea20000000800 */
[--C-:B------:R-:W-:Y:S02]  /*1630*/  IMAD.IADD R52, R42, 0x1, R67.reuse ;  /* 0x000000012a347824 */ /* 0x100fe400078e0243 */
[----:B------:R-:W-:Y:S01]  /*1640*/  IMAD.IADD R55, R44, 0x1, R67 ;  /* 0x000000012c377824 */ /* 0x000fe200078e0243 */
[----:B------:R-:W3:Y:S01]  /*1650*/  LDS R13, [R13] ;  /* 0x000000000d0d7984 */ /* 0x000ee20000000800 */
[C---:B------:R-:W-:Y:S02]  /*1660*/  @P0 VIADD R19, R67.reuse, 0x4 ;  /* 0x0000000443130836 */ /* 0x040fe40000000000 */
[C---:B------:R-:W-:Y:S01]  /*1670*/  @P2 VIADD R17, R67.reuse, 0xffffffa8 ;  /* 0xffffffa843112836 */ /* 0x040fe20000000000 */
[----:B------:R-:W4:Y:S01]  /*1680*/  LDS R12, [R12] ;  /* 0x000000000c0c7984 */ /* 0x000f220000000800 */
[----:B------:R-:W-:-:S02]  /*1690*/  @P3 VIADD R16, R67, 0xffffffe8 ;  /* 0xffffffe843103836 */ /* 0x000fc40000000000 */
[--C-:B------:R-:W-:Y:S01]  /*16a0*/  IMAD.IADD R57, R46, 0x1, R67.reuse ;  /* 0x000000012e397824 */ /* 0x100fe200078e0243 */
[----:B------:R-:W0:Y:S01]  /*16b0*/  LDS R11, [R11] ;  /* 0x000000000b0b7984 */ /* 0x000e220000000800 */
[--C-:B------:R-:W-:Y:S02]  /*16c0*/  IMAD.IADD R58, R47, 0x1, R67.reuse ;  /* 0x000000012f3a7824 */ /* 0x100fe400078e0243 */
[----:B------:R-:W-:Y:S01]  /*16d0*/  IMAD.IADD R60, R49, 0x1, R67 ;  /* 0x00000001313c7824 */ /* 0x000fe200078e0243 */
[----:B------:R-:W0:Y:S01]  /*16e0*/  LDS R10, [R10] ;  /* 0x000000000a0a7984 */ /* 0x000e220000000800 */
[----:B------:R-:W-:-:S03]  /*16f0*/  IMAD R50, R50, 0x4, R51 ;  /* 0x0000000432327824 */ /* 0x000fc600078e0233 */
        /* <DEDUP_REMOVED lines=25> */
[----:B-1234-:R-:W0:Y:S02]  /*1890*/  LDS R16, [R16] ;  /* 0x0000000010107984 */ /* 0x01ee240000000800 */
.L_x_17604:
[C---:B------:R-:W-:Y:S01]  /*18a0*/  VIADD R53, R50.reuse, 0xffffff84 ;  /* 0xffffff8432357836 */ /* 0x040fe20000000000 */
[C---:B------:R-:W-:Y:S01]  /*18b0*/  @P0 IADD3 R53, PT, PT, R50.reuse, 0x4, RZ ;  /* 0x0000000432350810 */ /* 0x040fe20007ffe0ff */
[----:B------:R-:W1:Y:S01]  /*18c0*/  LDS R51, [R50] ;  /* 0x0000000032337984 */ /* 0x000e620000000800 */
[----:B0-----:R-:W-:Y:S01]  /*18d0*/  VIADD R67, R50, 0x8 ;  /* 0x0000000832437836 */ /* 0x001fe20000000000 */
[----:B------:R-:W-:Y:S01]  /*18e0*/  IADD3 R69, PT, PT, R22, R50, RZ ;  /* 0x0000003216457210 */ /* 0x000fe20007ffe0ff */
[----:B------:R-:W-:Y:S02]  /*18f0*/  @P1 VIADD R67, R50, 0xffffff88 ;  /* 0xffffff8832431836 */ /* 0x000fe40000000000 */
[----:B------:R-:W0:Y:S01]  /*1900*/  LDS R53, [R53] ;  /* 0x0000000035357984 */ /* 0x000e220000000800 */
[----:B------:R-:W-:-:S03]  /*1910*/  IMAD.IADD R68, R21, 0x1, R68 ;  /* 0x0000000115447824 */ /* 0x000fc600078e0244 */
[----:B------:R-:W2:Y:S02]  /*1920*/  LDS R67, [R67] ;  /* 0x0000000043437984 */ /* 0x000ea40000000800 */
[----:B------:R-:W-:Y:S02]  /*1930*/  ISETP.GE.U32.AND P4, PT, R68, 0x40, PT ;  /* 0x000000404400780c */ /* 0x000fe40003f86070 */
[----:B------:R-:W3:Y:S01]  /*1940*/  LDS R69, [R69] ;  /* 0x0000000045457984 */ /* 0x000ee20000000800 */
[----:B-1----:R-:W-:-:S04]  /*1950*/  IMAD R51, R15, R51, RZ ;  /* 0x000000330f337224 */ /* 0x002fc800078e02ff */
[----:B0-----:R-:W-:Y:S02]  /*1960*/  IMAD R51, R19, R53, R51 ;  /* 0x0000003513337224 */ /* 0x001fe400078e0233 */
[----:B------:R-:W-:Y:S02]  /*1970*/  IMAD.IADD R53, R24, 0x1, R50 ;  /* 0x0000000118357824 */ /* 0x000fe400078e0232 */
[----:B--2---:R-:W-:Y:S01]  /*1980*/  IMAD R51, R18, R67, R51 ;  /* 0x0000004312337224 */ /* 0x004fe200078e0233 */
[----:B------:R-:W-:-:S03]  /*1990*/  IADD3 R67, PT, PT, R26, R50, RZ ;  /* 0x000000321a437210 */ /* 0x000fc60007ffe0ff */
[----:B------:R-:W0:Y:S01]  /*19a0*/  LDS R53, [R53] ;  /* 0x0000000035357984 */ /* 0x000e220000000800 */
[----:B---3--:R-:W-:Y:S02]  /*19b0*/  IMAD R51, R14, R69, R51 ;  /* 0x000000450e337224 */ /* 0x008fe400078e0233 */
[----:B------:R-:W-:Y:S01]  /*19c0*/  IMAD.IADD R69, R27, 0x1, R50 ;  /* 0x000000011b457824 */ /* 0x000fe200078e0232 */
[----:B------:R-:W-:Y:S05]  /*19d0*/  LDS R67, [R67] ;  /* 0x0000000043437984 */ /* 0x000fea0000000800 */
[----:B------:R-:W-:Y:S01]  /*19e0*/  LDS R69, [R69] ;  /* 0x0000000045457984 */ /* 0x000fe20000000800 */
[----:B0-----:R-:W-:-:S02]  /*19f0*/  IMAD R51, R13, R53, R51 ;  /* 0x000000350d337224 */ /* 0x001fc400078e0233 */
[----:B------:R-:W-:-:S06]  /*1a00*/  IMAD.IADD R53, R25, 0x1, R50 ;  /* 0x0000000119357824 */ /* 0x000fcc00078e0232 */
[----:B------:R-:W0:Y:S02]  /*1a10*/  LDS R53, [R53] ;  /* 0x0000000035357984 */ /* 0x000e240000000800 */
[----:B0-----:R-:W-:Y:S02]  /*1a20*/  IMAD R51, R12, R53, R51 ;  /* 0x000000350c337224 */ /* 0x001fe400078e0233 */
[----:B------:R-:W-:Y:S02]  /*1a30*/  IMAD.IADD R53, R28, 0x1, R50 ;  /* 0x000000011c357824 */ /* 0x000fe400078e0232 */
[----:B------:R-:W-:Y:S02]  /*1a40*/  IMAD R51, R11, R67, R51 ;  /* 0x000000430b337224 */ /* 0x000fe400078e0233 */
[----:B------:R-:W-:Y:S02]  /*1a50*/  VIADD R67, R50, 0x28 ;  /* 0x0000002832437836 */ /* 0x000fe40000000000 */
[----:B------:R-:W0:Y:S01]  /*1a60*/  LDS R53, [R53] ;  /* 0x0000000035357984 */ /* 0x000e220000000800 */
[----:B------:R-:W-:Y:S01]  /*1a70*/  IMAD R51, R10, R69, R51 ;  /* 0x000000450a337224 */ /* 0x000fe200078e0233 */
[----:B------:R-:W-:Y:S01]  /*1a80*/  IADD3 R69, PT, PT, R30, R50, RZ ;  /* 0x000000321e457210 */ /* 0x000fe20007ffe0ff */
[----:B------:R-:W-:-:S05]  /*1a90*/  @P2 VIADD R67, R50, 0xffffffa8 ;  /* 0xffffffa832432836 */ /* 0x000fca0000000000 */
[----:B------:R-:W-:Y:S04]  /*1aa0*/  LDS R69, [R69] ;  /* 0x0000000045457984 */ /* 0x000fe80000000800 */
[----:B------:R-:W-:Y:S01]  /*1ab0*/  LDS R67, [R67] ;  /* 0x0000000043437984 */ /* 0x000fe20000000800 */
[----:B0-----:R-:W-:Y:S01]  /*1ac0*/  IMAD R51, R9, R53, R51 ;  /* 0x0000003509337224 */ /* 0x001fe200078e0233 */
[----:B------:R-:W-:-:S06]  /*1ad0*/  IADD3 R53, PT, PT, R29, R50, RZ ;  /* 0x000000321d357210 */ /* 0x000fcc0007ffe0ff */
[----:B------:R-:W0:Y:S02]  /*1ae0*/  LDS R53, [R53] ;  /* 0x0000000035357984 */ /* 0x000e240000000800 */
[----:B0-----:R-:W-:Y:S02]  /*1af0*/  IMAD R51, R8, R53, R51 ;  /* 0x0000003508337224 */ /* 0x001fe400078e0233 */
[----:B------:R-:W-:Y:S02]  /*1b00*/  IMAD.IADD R53, R31, 0x1, R50 ;  /* 0x000000011f357824 */ /* 0x000fe400078e0232 */
[----:B------:R-:W-:Y:S01]  /*1b10*/  IMAD R51, R17, R67, R51 ;  /* 0x0000004311337224 */ /* 0x000fe200078e0233 */
[----:B------:R-:W-:-:S03]  /*1b20*/  IADD3 R67, PT, PT, R33, R50, RZ ;  /* 0x0000003221437210 */ /* 0x000fc60007ffe0ff */
[----:B------:R-:W0:Y:S01]  /*1b30*/  LDS R53, [R53] ;  /* 0x0000000035357984 */ /* 0x000e220000000800 */
[----:B------:R-:W-:Y:S02]  /*1b40*/  IMAD R51, R7, R69, R51 ;  /* 0x0000004507337224 */ /* 0x000fe400078e0233 */
[----:B------:R-:W-:Y:S01]  /*1b50*/  IMAD.IADD R69, R34, 0x1, R50 ;  /* 0x0000000122457824 */ /* 0x000fe200078e0232 */
[----:B------:R-:W-:Y:S05]  /*1b60*/  LDS R67, [R67] ;  /* 0x0000000043437984 */ /* 0x000fea0000000800 */
[----:B------:R-:W-:Y:S01]  /*1b70*/  LDS R69, [R69] ;  /* 0x0000000045457984 */ /* 0x000fe20000000800 */
[----:B0-----:R-:W-:-:S02]  /*1b80*/  IMAD R51, R6, R53, R51 ;  /* 0x0000003506337224 */ /* 0x001fc400078e0233 */
[----:B------:R-:W-:-:S06]  /*1b90*/  IMAD.IADD R53, R32, 0x1, R50 ;  /* 0x0000000120357824 */ /* 0x000fcc00078e0232 */
[----:B------:R-:W0:Y:S02]  /*1ba0*/  LDS R53, [R53] ;  /* 0x0000000035357984 */ /* 0x000e240000000800 */
[----:B0-----:R-:W-:Y:S02]  /*1bb0*/  IMAD R51, R5, R53, R51 ;  /* 0x0000003505337224 */ /* 0x001fe400078e0233 */
[--C-:B------:R-:W-:Y:S02]  /*1bc0*/  IMAD.IADD R53, R35, 0x1, R50.reuse ;  /* 0x0000000123357824 */ /* 0x100fe400078e0232 */
[----:B------:R-:W-:Y:S02]  /*1bd0*/  IMAD R51, R4, R67, R51 ;  /* 0x0000004304337224 */ /* 0x000fe400078e0233 */
[----:B------:R-:W-:Y:S02]  /*1be0*/  IMAD.IADD R67, R37, 0x1, R50 ;  /* 0x0000000125437824 */ /* 0x000fe400078e0232 */
[----:B------:R-:W0:Y:S01]  /*1bf0*/  LDS R53, [R53] ;  /* 0x0000000035357984 */ /* 0x000e220000000800 */
[----:B------:R-:W-:-:S02]  /*1c00*/  IMAD R51, R3, R69, R51 ;  /* 0x0000004503337224 */ /* 0x000fc400078e0233 */
[----:B------:R-:W-:Y:S01]  /*1c10*/  IMAD.IADD R69, R38, 0x1, R50 ;  /* 0x0000000126457824 */ /* 0x000fe200078e0232 */
[----:B------:R-:W-:Y:S05]  /*1c20*/  LDS R67, [R67] ;  /* 0x0000000043437984 */ /* 0x000fea0000000800 */
[----:B------:R-:W-:Y:S01]  /*1c30*/  LDS R69, [R69] ;  /* 0x0000000045457984 */ /* 0x000fe20000000800 */
[----:B0-----:R-:W-:Y:S01]  /*1c40*/  IMAD R51, R2, R53, R51 ;  /* 0x0000003502337224 */ /* 0x001fe200078e0233 */
[----:B------:R-:W-:-:S06]  /*1c50*/  IADD3 R53, PT, PT, R36, R50, RZ ;  /* 0x0000003224357210 */ /* 0x000fcc0007ffe0ff */
[----:B------:R-:W0:Y:S02]  /*1c60*/  LDS R53, [R53] ;  /* 0x0000000035357984 */ /* 0x000e240000000800 */
[----:B0-----:R-:W-:Y:S01]  /*1c70*/  IMAD R51, R0, R53, R51 ;  /* 0x0000003500337224 */ /* 0x001fe200078e0233 */
[----:B------:R-:W-:-:S03]  /*1c80*/  IADD3 R53, PT, PT, R39, R50, RZ ;  /* 0x0000003227357210 */ /* 0x000fc60007ffe0ff */
[----:B------:R-:W-:Y:S02]  /*1c90*/  IMAD R51, R61, R67, R51 ;  /* 0x000000433d337224 */ /* 0x000fe400078e0233 */
[----:B------:R-:W-:Y:S01]  /*1ca0*/  IMAD.IADD R67, R41, 0x1, R50 ;  /* 0x0000000129437824 */ /* 0x000fe200078e0232 */
[----:B------:R-:W0:Y:S01]  /*1cb0*/  LDS R53, [R53] ;  /* 0x0000000035357984 */ /* 0x000e220000000800 */
[----:B------:R-:W-:Y:S01]  /*1cc0*/  IMAD R51, R62, R69, R51 ;  /* 0x000000453e337224 */ /* 0x000fe200078e0233 */
[----:B------:R-:W-:-:S03]  /*1cd0*/  IADD3 R69, PT, PT, R42, R50, RZ ;  /* 0x000000322a457210 */ /* 0x000fc60007ffe0ff */
[----:B------:R-:W-:Y:S04]  /*1ce0*/  LDS R67, [R67] ;  /* 0x0000000043437984 */ /* 0x000fe80000000800 */
[----:B------:R-:W-:Y:S01]  /*1cf0*/  LDS R69, [R69] ;  /* 0x0000000045457984 */ /* 0x000fe20000000800 */
[----:B0-----:R-:W-:Y:S02]  /*1d00*/  IMAD R51, R63, R53, R51 ;  /* 0x000000353f337224 */ /* 0x001fe400078e0233 */
[----:B------:R-:W-:-:S06]  /*1d10*/  IMAD.IADD R53, R40, 0x1, R50 ;  /* 0x0000000128357824 */ /* 0x000fcc00078e0232 */
[----:B------:R-:W0:Y:S02]  /*1d20*/  LDS R53, [R53] ;  /* 0x0000000035357984 */ /* 0x000e240000000800 */
[----:B0-----:R-:W-:Y:S02]  /*1d30*/  IMAD R51, R64, R53, R51 ;  /* 0x0000003540337224 */ /* 0x001fe400078e0233 */
[----:B------:R-:W-:Y:S02]  /*1d40*/  IMAD.IADD R53, R43, 0x1, R50 ;  /* 0x000000012b357824 */ /* 0x000fe400078e0232 */
[----:B------:R-:W-:Y:S01]  /*1d50*/  IMAD R51, R65, R67, R51 ;  /* 0x0000004341337224 */ /* 0x000fe200078e0233 */
[C---:B------:R-:W-:Y:S01]  /*1d60*/  IADD3 R67, PT, PT, R50.reuse, 0x68, RZ ;  /* 0x0000006832437810 */ /* 0x040fe20007ffe0ff */
[----:B------:R-:W-:Y:S02]  /*1d70*/  @P3 VIADD R67, R50, 0xffffffe8 ;  /* 0xffffffe832433836 */ /* 0x000fe40000000000 */
[----:B------:R-:W0:Y:S01]  /*1d80*/  LDS R53, [R53] ;  /* 0x0000000035357984 */ /* 0x000e220000000800 */
[----:B------:R-:W-:-:S02]  /*1d90*/  IMAD R51, R52, R69, R51 ;  /* 0x0000004534337224 */ /* 0x000fc400078e0233 */
[--C-:B------:R-:W-:Y:S01]  /*1da0*/  IMAD.IADD R69, R45, 0x1, R50.reuse ;  /* 0x000000012d457824 */ /* 0x100fe200078e0232 */
[----:B------:R-:W-:Y:S05]  /*1db0*/  LDS R67, [R67] ;  /* 0x0000000043437984 */ /* 0x000fea0000000800 */
[----:B------:R-:W-:Y:S01]  /*1dc0*/  LDS R69, [R69] ;  /* 0x0000000045457984 */ /* 0x000fe20000000800 */
[----:B0-----:R-:W-:Y:S02]  /*1dd0*/  IMAD R51, R54, R53, R51 ;  /* 0x0000003536337224 */ /* 0x001fe400078e0233 */
[----:B------:R-:W-:-:S06]  /*1de0*/  IMAD.IADD R53, R44, 0x1, R50 ;  /* 0x000000012c357824 */ /* 0x000fcc00078e0232 */
        /* <DEDUP_REMOVED lines=11> */
[--C-:B------:R-:W-:Y:S02]  /*1ea0*/  IMAD.IADD R53, R47, 0x1, R50.reuse ;  /* 0x000000012f357824 */ /* 0x100fe400078e0232 */
[----:B------:R-:W-:-:S04]  /*1eb0*/  IMAD R50, R21, 0x104, R50 ;  /* 0x0000010415327824 */ /* 0x000fc800078e0232 */
[----:B------:R-:W0:Y:S02]  /*1ec0*/  LDS R53, [R53] ;  /* 0x0000000035357984 */ /* 0x000e240000000800 */
[----:B0-----:R-:W-:Y:S02]  /*1ed0*/  IMAD R51, R58, R53, R51 ;  /* 0x000000353a337224 */ /* 0x001fe400078e0233 */
[----:B------:R-:W0:Y:S02]  /*1ee0*/  LDS R53, [R66] ;  /* 0x0000000042357984 */ /* 0x000e240000000800 */
[----:B------:R-:W-:-:S04]  /*1ef0*/  IMAD R51, R59, R67, R51 ;  /* 0x000000433b337224 */ /* 0x000fc800078e0233 */
[----:B------:R-:W-:-:S04]  /*1f00*/  IMAD R51, R60, R69, R51 ;  /* 0x000000453c337224 */ /* 0x000fc800078e0233 */
[----:B0-----:R-:W-:-:S05]  /*1f10*/  IMAD.IADD R51, R51, 0x1, R53 ;  /* 0x0000000133337824 */ /* 0x001fca00078e0235 */
[----:B------:R0:W-:Y:S02]  /*1f20*/  STS [R66], R51 ;  /* 0x0000003342007388 */ /* 0x0001e40000000800 */
[----:B0-----:R-:W-:Y:S01]  /*1f30*/  LEA R66, R21, R66, 0x2 ;  /* 0x0000004215427211 */ /* 0x001fe200078e10ff */
[----:B------:R-:W-:Y:S06]  /*1f40*/  @!P4 BRA `(.L_x_17604) ;  /* 0xfffffff80054c947 */ /* 0x000fec000383ffff */
.L_x_17603:
[----:B------:R-:W-:Y:S05]  /*1f50*/  BSYNC.RECONVERGENT B0 ;  /* 0x0000000000007941 */ /* 0x000fea0003800200 */
.L_x_17602:
[----:B------:R-:W-:Y:S01]  /*1f60*/  UPLOP3.LUT UP0, UPT, UPT, UPT, UPT, 0x40, 0x4 ;  /* 0x000000000004789c */ /* 0x000fe20003f0e870 */
[----:B------:R-:W-:Y:S01]  /*1f70*/  UMOV UR4, 0x20 ;  /* 0x0000002000047882 */ /* 0x000fe20000000000 */
[----:B------:R-:W-:Y:S09]  /*1f80*/  BRA.U UP1, `(.L_x_17605) ;  /* 0xfffffff101e07547 */ /* 0x000ff2000b83ffff */
[----:B------:R-:W-:Y:S01]  /*1f90*/  BAR.SYNC.DEFER_BLOCKING 0x0 ;  /* 0x0000000000007b1d */ /* 0x000fe20000010000 */
[----:B------:R-:W-:-:S13]  /*1fa0*/  ISETP.GT.U32.AND P0, PT, R20, 0x3f, PT ;  /* 0x0000003f1400780c */ /* 0x000fda0003f04070 */
[----:B------:R-:W-:Y:S05]  /*1fb0*/  @P0 EXIT ;  /* 0x000000000000094d */ /* 0x000fea0003800000 */
[----:B---3--:R-:W3:Y:S01]  /*1fc0*/  I2F.U32.RP R4, R21 ;  /* 0x0000001500047306 */ /* 0x008ee20000209000 */
[----:B------:R-:W0:Y:S01]  /*1fd0*/  S2R R0, SR_TID.X ;  /* 0x0000000000007919 */ /* 0x000e220000002100 */
[----:B------:R-:W-:Y:S01]  /*1fe0*/  ISETP.NE.U32.AND P2, PT, R21, RZ, PT ;  /* 0x000000ff1500720c */ /* 0x000fe20003f45070 */
[----:B------:R-:W-:Y:S05]  /*1ff0*/  BSSY.RECONVERGENT B0, `(.L_x_17606) ;  /* 0x000002e000007945 */ /* 0x000fea0003800200 */
[----:B---3--:R-:W1:Y:S02]  /*2000*/  MUFU.RCP R4, R4 ;  /* 0x0000000400047308 */ /* 0x008e640000001000 */
[----:B-12---:R-:W-:Y:S01]  /*2010*/  VIADD R2, R4, 0xffffffe ;  /* 0x0ffffffe04027836 */ /* 0x006fe20000000000 */
[----:B0-----:R-:W-:-:S05]  /*2020*/  IADD3 R6, PT, PT, R0, R21, RZ ;  /* 0x0000001500067210 */ /* 0x001fca0007ffe0ff */
[----:B------:R0:W1:Y:S01]  /*2030*/  F2I.FTZ.U32.TRUNC.NTZ R3, R2 ;  /* 0x0000000200037305 */ /* 0x000062000021f000 */
[C---:B------:R-:W-:Y:S02]  /*2040*/  ISETP.GE.U32.AND P0, PT, R6.reuse, 0x40, PT ;  /* 0x000000400600780c */ /* 0x040fe40003f06070 */
[----:B------:R-:W-:Y:S02]  /*2050*/  VIMNMX.U32 R0, PT, PT, R6, 0x40, !PT ;  /* 0x0000004006007848 */ /* 0x000fe40007fe0000 */
[----:B------:R-:W-:Y:S01]  /*2060*/  SEL R5, RZ, 0x1, P0 ;  /* 0x00000001ff057807 */ /* 0x000fe20000000000 */
[----:B0-----:R-:W-:-:S03]  /*2070*/  IMAD.MOV.U32 R2, RZ, RZ, RZ ;  /* 0x000000ffff027224 */ /* 0x001fc600078e00ff */
[----:B------:R-:W-:Y:S01]  /*2080*/  IADD3 R0, PT, PT, R0, -R6, -R5 ;  /* 0x8000000600007210 */ /* 0x000fe20007ffe805 */
        /* <DEDUP_REMOVED lines=17> */
[----:B------:R-:W0:Y:S01]  /*21a0*/  S2UR UR5, SR_CgaCtaId ;  /* 0x00000000000579c3 */ /* 0x000e220000008800 */
[----:B------:R-:W-:Y:S01]  /*21b0*/  UMOV UR4, 0x400 ;  /* 0x0000040000047882 */ /* 0x000fe20000000000 */
[----:B------:R-:W-:Y:S01]  /*21c0*/  VIADD R0, R5, 0x1 ;  /* 0x0000000105007836 */ /* 0x000fe20000000000 */
[----:B------:R-:W-:Y:S01]  /*21d0*/  UIADD3 UR4, UPT, UPT, UR4, 0x4200, URZ ;  /* 0x0000420004047890 */ /* 0x000fe2000fffe0ff */
[----:B------:R-:W-:-:S03]  /*21e0*/  IMAD R5, R23, 0x40, R20 ;  /* 0x0000004017057824 */ /* 0x000fc600078e0214 */
[----:B------:R-:W-:Y:S01]  /*21f0*/  LOP3.LUT R6, R0, 0x3, RZ, 0xc0, !PT ;  /* 0x0000000300067812 */ /* 0x000fe200078ec0ff */
[----:B------:R-:W1:Y:S03]  /*2200*/  LDC.64 R2, c[0x0][0x3a0] ;  /* 0x0000e800ff027b82 */ /* 0x000e660000000a00 */
[----:B------:R-:W-:Y:S01]  /*2210*/  IADD3 R4, PT, PT, -R6, RZ, RZ ;  /* 0x000000ff06047210 */ /* 0x000fe20007ffe1ff */
[----:B0-----:R-:W-:-:S06]  /*2220*/  ULEA UR4, UR5, UR4, 0x18 ;  /* 0x0000000405047291 */ /* 0x001fcc000f8ec0ff */
[----:B------:R-:W-:Y:S01]  /*2230*/  LEA R0, R20, UR4, 0x2 ;  /* 0x0000000414007c11 */ /* 0x000fe2000f8e10ff */
[----:B------:R-:W-:Y:S02]  /*2240*/  IMAD R20, R6, R21, R20 ;  /* 0x0000001506147224 */ /* 0x000fe400078e0214 */
[----:B-1----:R-:W-:-:S07]  /*2250*/  IMAD.WIDE.U32 R2, R5, 0x4, R2 ;  /* 0x0000000405027825 */ /* 0x002fce00078e0002 */
.L_x_17608:
[----:B------:R0:W1:Y:S01]  /*2260*/  LDS R5, [R0] ;  /* 0x0000000000057984 */ /* 0x0000620000000800 */
[----:B------:R-:W-:-:S05]  /*2270*/  VIADD R4, R4, 0x1 ;  /* 0x0000000104047836 */ /* 0x000fca0000000000 */
[----:B------:R-:W-:Y:S01]  /*2280*/  ISETP.NE.AND P0, PT, R4, RZ, PT ;  /* 0x000000ff0400720c */ /* 0x000fe20003f05270 */
[C---:B0-----:R-:W-:Y:S01]  /*2290*/  IMAD R0, R21.reuse, 0x4, R0 ;  /* 0x0000000415007824 */ /* 0x041fe200078e0200 */
[----:B-1----:R0:W-:Y:S02]  /*22a0*/  STG.E desc[UR6][R2.64], R5 ;  /* 0x0000000502007986 */ /* 0x0021e4000c101906 */
[----:B0-----:R-:W-:-:S09]  /*22b0*/  IMAD.WIDE.U32 R2, R21, 0x4, R2 ;  /* 0x0000000415027825 */ /* 0x001fd200078e0002 */
[----:B------:R-:W-:Y:S05]  /*22c0*/  @P0 BRA `(.L_x_17608) ;  /* 0xfffffffc00e40947 */ /* 0x000fea000383ffff */
.L_x_17607:
[----:B------:R-:W-:Y:S05]  /*22d0*/  BSYNC.RECONVERGENT B0 ;  /* 0x0000000000007941 */ /* 0x000fea0003800200 */
.L_x_17606:
[----:B------:R-:W-:Y:S05]  /*22e0*/  @!P1 EXIT ;  /* 0x000000000000994d */ /* 0x000fea0003800000 */
[----:B------:R-:W0:Y:S01]  /*22f0*/  S2UR UR5, SR_CgaCtaId ;  /* 0x00000000000579c3 */ /* 0x000e220000008800 */
[----:B------:R-:W-:Y:S01]  /*2300*/  UMOV UR4, 0x400 ;  /* 0x0000040000047882 */ /* 0x000fe20000000000 */
[----:B------:R-:W-:Y:S01]  /*2310*/  LEA R23, R23, R20, 0x6 ;  /* 0x0000001417177211 */ /* 0x000fe200078e30ff */
[----:B------:R-:W-:-:S05]  /*2320*/  UIADD3 UR4, UPT, UPT, UR4, 0x4200, URZ ;  /* 0x0000420004047890 */ /* 0x000fca000fffe0ff */
[----:B------:R-:W1:Y:S01]  /*2330*/  LDC.64 R16, c[0x0][0x3a0] ;  /* 0x0000e800ff107b82 */ /* 0x000e620000000a00 */
[----:B0-----:R-:W-:-:S06]  /*2340*/  ULEA UR4, UR5, UR4, 0x18 ;  /* 0x0000000405047291 */ /* 0x001fcc000f8ec0ff */
[----:B------:R-:W-:Y:S01]  /*2350*/  LEA R0, R20, UR4, 0x2 ;  /* 0x0000000414007c11 */ /* 0x000fe2000f8e10ff */
[----:B-1----:R-:W-:-:S04]  /*2360*/  IMAD.WIDE.U32 R2, R21, 0x4, R16 ;  /* 0x0000000415027825 */ /* 0x002fc800078e0010 */
[----:B------:R-:W-:-:S04]  /*2370*/  IMAD.WIDE.U32 R4, R21, 0x8, R16 ;  /* 0x0000000815047825 */ /* 0x000fc800078e0010 */
[----:B------:R-:W-:-:S07]  /*2380*/  IMAD.WIDE.U32 R6, R21, 0xc, R16 ;  /* 0x0000000c15067825 */ /* 0x000fce00078e0010 */
.L_x_17609:
[C-C-:B------:R-:W-:Y:S01]  /*2390*/  IMAD R18, R21.reuse, 0x4, R0.reuse ;  /* 0x0000000415127824 */ /* 0x140fe200078e0200 */
[----:B0-----:R0:W1:Y:S01]  /*23a0*/  LDS R19, [R0] ;  /* 0x0000000000137984 */ /* 0x0010620000000800 */
[C-C-:B------:R-:W-:Y:S01]  /*23b0*/  IMAD R22, R21.reuse, 0x8, R0.reuse ;  /* 0x0000000815167824 */ /* 0x140fe200078e0200 */
[C---:B------:R-:W-:Y:S01]  /*23c0*/  LEA R20, R21.reuse, R20, 0x2 ;  /* 0x0000001415147211 */ /* 0x040fe200078e10ff */
[----:B------:R-:W-:Y:S01]  /*23d0*/  IMAD R24, R21, 0xc, R0 ;  /* 0x0000000c15187824 */ /* 0x000fe200078e0200 */
[----:B------:R-:W2:Y:S01]  /*23e0*/  LDS R25, [R18] ;  /* 0x0000000012197984 */ /* 0x000ea20000000800 */
[C---:B------:R-:W-:Y:S01]  /*23f0*/  IMAD.WIDE R14, R23.reuse, 0x4, R16 ;  /* 0x00000004170e7825 */ /* 0x040fe200078e0210 */
        /* <DEDUP_REMOVED lines=14> */
        .weak           $__internal_135_$__cuda_sm20_div_u16
        .type           $__internal_135_$__cuda_sm20_div_u16,@function
        .size           $__internal_135_$__cuda_sm20_div_u16,(.L_x_20425 - $__internal_135_$__cuda_sm20_div_u16)
$__internal_135_$__cuda_sm20_div_u16:
        /* <DEDUP_REMOVED lines=18> */
[----:B------:R-:W-:Y:S06]  /*2600*/  RET.REL.NODEC R2 `(_Z9cuda_gemmIiLi128ELi1ELi1ELi64ELi64ELi64ELi1EEviiiPT_S1_S1_ii) ;  /* 0xffffffd8027c7950 */ /* 0x000fec0003c3ffff */
.L_x_17610:
        /* <DEDUP_REMOVED lines=15> */
.L_x_20425:


//--------------------- .text._Z9cuda_gemmIiLi128ELi1ELi1ELi64ELi64ELi64ELi0EEviiiPT_S1_S1_ii --------------------------
	.section	.text._Z9cuda_gemmIiLi128ELi1ELi1ELi64ELi64ELi64ELi0EEviiiPT_S1_S1_ii,"ax",@progbits
	.align	128
        .global         _Z9cuda_gemmIiLi128ELi1ELi1ELi64ELi64ELi64ELi0EEviiiPT_S1_S1_ii
        .type           _Z9cuda_gemmIiLi128ELi1ELi1ELi64ELi64ELi64ELi0EEviiiPT_S1_S1_ii,@function
        .size           _Z9cuda_gemmIiLi128ELi1ELi1ELi64ELi64ELi64ELi0EEviiiPT_S1_S1_ii,(.L_x_20651 - _Z9cuda_gemmIiLi128ELi1ELi1ELi64ELi64ELi64ELi0EEviiiPT_S1_S1_ii)
        .other          _Z9cuda_gemmIiLi128ELi1ELi1ELi64ELi64ELi64ELi0EEviiiPT_S1_S1_ii,@"STO_CUDA_ENTRY STV_DEFAULT"
_Z9cuda_gemmIiLi128ELi1ELi1ELi64ELi64ELi64ELi0EEviiiPT_S1_S1_ii:
.text._Z9cuda_gemmIiLi128ELi1ELi1ELi64ELi64ELi64ELi0EEviiiPT_S1_S1_ii:
[----:B------:R-:W-:Y:S08]  /*0000*/  LDC R1, c[0x0][0x37c] ;  /* 0x0000df00ff017b82 */ /* 0x000ff00000000800 */
[----:B------:R-:W0:Y:S01]  /*0010*/  LDC.64 R34, c[0x0][0x3a8] ;  /* 0x0000ea00ff227b82 */ /* 0x000e220000000a00 */
[----:B------:R-:W1:Y:S01]  /*0020*/  LDCU.64 UR8, c[0x0][0x358] ;  /* 0x00006b00ff0877ac */ /* 0x000e620008000a00 */
[----:B------:R-:W-:Y:S01]  /*0030*/  BSSY.RECONVERGENT B0, `(.L_x_17611) ;  /* 0x0000053000007945 */ /* 0x000fe20003800200 */
[----:B0-----:R-:W-:-:S04]  /*0040*/  IABS R4, R35 ;  /* 0x0000002300047213 */ /* 0x001fc80000000000 */
        /* <DEDUP_REMOVED lines=8> */
[----:B------:R-:W-:Y:S01]  /*00d0*/  LOP3.LUT R2, R35, 0x40, RZ, 0x3c, !PT ;  /* 0x0000004023027812 */ /* 0x000fe200078e3cff */
[----:B------:R-:W0:Y:S03]  /*00e0*/  S2R R5, SR_TID.X ;  /* 0x0000000000057919 */ /* 0x000e260000002100 */
[----:B------:R-:W-:Y:S01]  /*00f0*/  ISETP.GE.AND P2, PT, R2, RZ, PT ;  /* 0x000000ff0200720c */ /* 0x000fe20003f46270 */
[----:B------:R-:W-:-:S04]  /*0100*/  IMAD.HI.U32 R0, R3, 0x40, RZ ;  /* 0x0000004003007827 */ /* 0x000fc800078e00ff */
[----:B------:R-:W-:-:S04]  /*0110*/  IMAD.MOV R3, RZ, RZ, -R0 ;  /* 0x000000ffff037224 */ /* 0x000fc800078e0a00 */
[----:B------:R-:W-:-:S05]  /*0120*/  IMAD R3, R4, R3, 0x40 ;  /* 0x0000004004037424 */ /* 0x000fca00078e0203 */
[----:B------:R-:W-:-:S13]  /*0130*/  ISETP.GT.U32.AND P1, PT, R4, R3, PT ;  /* 0x000000030400720c */ /* 0x000fda0003f24070 */
[----:B------:R-:W-:Y:S02]  /*0140*/  @!P1 IMAD.IADD R3, R3, 0x1, -R4 ;  /* 0x0000000103039824 */ /* 0x000fe400078e0a04 */
[----:B------:R-:W-:Y:S01]  /*0150*/  @!P1 VIADD R0, R0, 0x1 ;  /* 0x0000000100009836 */ /* 0x000fe20000000000 */
[----:B------:R-:W-:Y:S02]  /*0160*/  ISETP.NE.AND P1, PT, R35, RZ, PT ;  /* 0x000000ff2300720c */ /* 0x000fe40003f25270 */
[----:B------:R-:W-:Y:S01]  /*0170*/  ISETP.GE.U32.AND P0, PT, R3, R4, PT ;  /* 0x000000040300720c */ /* 0x000fe20003f06070 */
[----:B------:R-:W-:-:S12]  /*0180*/  IMAD R4, R35, R34, RZ ;  /* 0x0000002223047224 */ /* 0x000fd800078e02ff */
[----:B------:R-:W-:Y:S01]  /*0190*/  @P0 VIADD R0, R0, 0x1 ;  /* 0x0000000100000836 */ /* 0x000fe20000000000 */
[----:B0-----:R-:W-:-:S04]  /*01a0*/  ISETP.GE.U32.AND P0, PT, R5, R4, PT ;  /* 0x000000040500720c */ /* 0x001fc80003f06070 */
[----:B------:R-:W-:Y:S02]  /*01b0*/  @!P2 IADD3 R0, PT, PT, -R0, RZ, RZ ;  /* 0x000000ff0000a210 */ /* 0x000fe40007ffe1ff */
[----:B------:R-:W-:-:S04]  /*01c0*/  @!P1 LOP3.LUT R0, RZ, R35, RZ, 0x33, !PT ;  /* 0x00000023ff009212 */ /* 0x000fc800078e33ff */
[----:B------:R-:W0:Y:S01]  /*01d0*/  I2F.U32.RP R2, R0 ;  /* 0x0000000000027306 */ /* 0x000e220000209000 */
[----:B------:R-:W-:-:S07]  /*01e0*/  IMAD.MOV R17, RZ, RZ, -R0 ;  /* 0x000000ffff117224 */ /* 0x000fce00078e0a00 */
[----:B0-----:R-:W0:Y:S02]  /*01f0*/  MUFU.RCP R2, R2 ;  /* 0x0000000200027308 */ /* 0x001e240000001000 */
[----:B0-----:R-:W-:-:S06]  /*0200*/  VIADD R10, R2, 0xffffffe ;  /* 0x0ffffffe020a7836 */ /* 0x001fcc0000000000 */
[----:B------:R0:W2:Y:S01]  /*0210*/  F2I.FTZ.U32.TRUNC.NTZ R11, R10 ;  /* 0x0000000a000b7305 */ /* 0x0000a2000021f000 */
[----:B-1----:R-:W-:Y:S05]  /*0220*/  @P0 BRA `(.L_x_17612) ;  /* 0x0000000000cc0947 */ /* 0x002fea0003800000 */
[----:B------:R-:W1:Y:S01]  /*0230*/  I2F.U32.RP R12, R34 ;  /* 0x00000022000c7306 */ /* 0x000e620000209000 */
        /* <DEDUP_REMOVED lines=17> */
[----:B---3--:R-:W-:Y:S02]  /*0350*/  HFMA2 R8, -RZ, RZ, 0, 0 ;  /* 0x00000000ff087431 */ /* 0x008fe400000001ff */
[----:B------:R-:W-:Y:S02]  /*0360*/  IMAD R13, R13, R34, RZ ;  /* 0x000000220d0d7224 */ /* 0x000fe400078e02ff */
[----:B-----5:R-:W-:-:S04]  /*0370*/  IMAD.MOV R14, RZ, RZ, -R9 ;  /* 0x000000ffff0e7224 */ /* 0x020fc800078e0a09 */
[----:B------:R-:W-:Y:S02]  /*0380*/  IMAD R15, R14, R35, RZ ;  /* 0x000000230e0f7224 */ /* 0x000fe400078e02ff */
[----:B------:R-:W-:-:S04]  /*0390*/  IMAD.HI.U32 R14, R3, R13, R2 ;  /* 0x0000000d030e7227 */ /* 0x000fc800078e0002 */
[----:B------:R-:W-:Y:S01]  /*03a0*/  IMAD.HI.U32 R18, R9, R15, R8 ;  /* 0x0000000f09127227 */ /* 0x000fe200078e0008 */
[----:B------:R-:W-:-:S03]  /*03b0*/  LOP3.LUT R15, RZ, R35, RZ, 0x33, !PT ;  /* 0x00000023ff0f7212 */ /* 0x000fc600078e33ff */
[----:B0---4-:R-:W-:-:S07]  /*03c0*/  IMAD.MOV.U32 R9, RZ, RZ, R5 ;  /* 0x000000ffff097224 */ /* 0x011fce00078e0005 */
.L_x_17613:
[----:B-1----:R-:W-:-:S06]  /*03d0*/  IMAD.WIDE.U32 R2, R9, 0x4, R6 ;  /* 0x0000000409027825 */ /* 0x002fcc00078e0006 */
[----:B------:R-:W3:Y:S01]  /*03e0*/  LDG.E R2, desc[UR8][R2.64] ;  /* 0x0000000802027981 */ /* 0x000ee2000c1e1900 */
        /* <DEDUP_REMOVED lines=21> */
[----:B---3--:R1:W-:Y:S01]  /*0540*/  STS [R13], R2 ;  /* 0x000000020d007388 */ /* 0x0083e20000000800 */
[----:B------:R-:W-:Y:S05]  /*0550*/  @!P0 BRA `(.L_x_17613) ;  /* 0xfffffffc009c8947 */ /* 0x000fea000383ffff */
.L_x_17612:
[----:B------:R-:W-:Y:S05]  /*0560*/  BSYNC.RECONVERGENT B0 ;  /* 0x0000000000007941 */ /* 0x000fea0003800200 */
.L_x_17611:
[----:B------:R-:W-:Y:S01]  /*0570*/  IMAD.MOV.U32 R3, RZ, RZ, R17 ;  /* 0x000000ffff037224 */ /* 0x000fe200078e0011 */
[----:B------:R-:W1:Y:S01]  /*0580*/  LDC R6, c[0x0][0x360] ;  /* 0x0000d800ff067b82 */ /* 0x000e620000000800 */
[----:B0-----:R-:W-:Y:S01]  /*0590*/  IMAD.MOV.U32 R10, RZ, RZ, RZ ;  /* 0x000000ffff0a7224 */ /* 0x001fe200078e00ff */
[----:B------:R-:W-:Y:S01]  /*05a0*/  ISETP.NE.U32.AND P2, PT, R0, RZ, PT ;  /* 0x000000ff0000720c */ /* 0x000fe20003f45070 */
[----:B--2---:R-:W-:-:S04]  /*05b0*/  IMAD R3, R3, R11, RZ ;  /* 0x0000000b03037224 */ /* 0x004fc800078e02ff */
[----:B------:R-:W-:Y:S01]  /*05c0*/  IMAD.HI.U32 R10, R11, R3, R10 ;  /* 0x000000030b0a7227 */ /* 0x000fe200078e000a */
[----:B------:R-:W0:Y:S05]  /*05d0*/  S2UR UR6, SR_CTAID.Y ;  /* 0x00000000000679c3 */ /* 0x000e2a0000002600 */
[----:B------:R-:W-:-:S03]  /*05e0*/  IMAD.HI.U32 R4, R10, R5, RZ ;  /* 0x000000050a047227 */ /* 0x000fc600078e00ff */
[----:B------:R-:W0:Y:S01]  /*05f0*/  LDC R8, c[0x0][0x374] ;  /* 0x0000dd00ff087b82 */ /* 0x000e220000000800 */
[----:B------:R-:W-:-:S04]  /*0600*/  IMAD.MOV R3, RZ, RZ, -R4 ;  /* 0x000000ffff037224 */ /* 0x000fc800078e0a04 */
[----:B------:R-:W-:Y:S02]  /*0610*/  IMAD R3, R0, R3, R5 ;  /* 0x0000000300037224 */ /* 0x000fe400078e0205 */
[----:B-1----:R-:W-:-:S03]  /*0620*/  IMAD.HI.U32 R2, R10, R6, RZ ;  /* 0x000000060a027227 */ /* 0x002fc600078e00ff */
[----:B------:R-:W-:Y:S01]  /*0630*/  ISETP.GE.U32.AND P0, PT, R3, R0, PT ;  /* 0x000000000300720c */ /* 0x000fe20003f06070 */
[----:B------:R-:W-:-:S04]  /*0640*/  IMAD.MOV R7, RZ, RZ, -R2 ;  /* 0x000000ffff077224 */ /* 0x000fc800078e0a02 */
[----:B------:R-:W-:-:S05]  /*0650*/  IMAD R7, R0, R7, R6 ;  /* 0x0000000700077224 */ /* 0x000fca00078e0206 */
[----:B------:R-:W-:-:S03]  /*0660*/  ISETP.GE.U32.AND P3, PT, R7, R0, PT ;  /* 0x000000000700720c */ /* 0x000fc60003f66070 */
[----:B------:R-:W-:Y:S01]  /*0670*/  @P0 IMAD.IADD R3, R3, 0x1, -R0 ;  /* 0x0000000103030824 */ /* 0x000fe200078e0a00 */
[----:B0-----:R-:W-:Y:S01]  /*0680*/  ISETP.LE.U32.AND P5, PT, R8, UR6, PT ;  /* 0x0000000608007c0c */ /* 0x001fe2000bfa3070 */
[----:B------:R-:W-:-:S03]  /*0690*/  @P0 VIADD R4, R4, 0x1 ;  /* 0x0000000104040836 */ /* 0x000fc60000000000 */
[-C--:B------:R-:W-:Y:S02]  /*06a0*/  ISETP.GE.U32.AND P1, PT, R3, R0.reuse, PT ;  /* 0x000000000300720c */ /* 0x080fe40003f26070 */
[----:B------:R-:W-:-:S03]  /*06b0*/  LOP3.LUT R3, RZ, R0, RZ, 0x33, !PT ;  /* 0x00000000ff037212 */ /* 0x000fc600078e33ff */
[----:B------:R-:W-:Y:S01]  /*06c0*/  @P3 IADD3 R7, PT, PT, -R0, R7, RZ ;  /* 0x0000000700073210 */ /* 0x000fe20007ffe1ff */
[----:B------:R-:W-:-:S03]  /*06d0*/  @P3 VIADD R2, R2, 0x1 ;  /* 0x0000000102023836 */ /* 0x000fc60000000000 */
[----:B------:R-:W-:-:S04]  /*06e0*/  ISETP.GE.U32.AND P4, PT, R7, R0, PT ;  /* 0x000000000700720c */ /* 0x000fc80003f86070 */
[----:B------:R-:W-:-:S05]  /*06f0*/  @P1 VIADD R4, R4, 0x1 ;  /* 0x0000000104041836 */ /* 0x000fca0000000000 */
[----:B------:R-:W-:Y:S01]  /*0700*/  SEL R4, R3, R4, !P2 ;  /* 0x0000000403047207 */ /* 0x000fe20005000000 */
[----:B------:R-:W-:Y:S06]  /*0710*/  @P5 EXIT ;  /* 0x000000000000594d */ /* 0x000fec0003800000 */
[----:B------:R-:W-:Y:S01]  /*0720*/  ISETP.GT.U32.AND P0, PT, R5, 0x3f, PT ;  /* 0x0000003f0500780c */ /* 0x000fe20003f04070 */
[----:B------:R-:W-:Y:S01]  /*0730*/  @P4 VIADD R2, R2, 0x1 ;  /* 0x0000000102024836 */ /* 0x000fe20000000000 */
[----:B------:R-:W-:Y:S01]  /*0740*/  BSSY.RECONVERGENT B0, `(.L_x_17614) ;  /* 0x000005e000007945 */ /* 0x000fe20003800200 */
[----:B------:R-:W-:-:S03]  /*0750*/  IMAD.MOV R7, RZ, RZ, -R4 ;  /* 0x000000ffff077224 */ /* 0x000fc600078e0a04 */
[----:B------:R-:W-:Y:S01]  /*0760*/  SEL R2, R3, R2, !P2 ;  /* 0x0000000203027207 */ /* 0x000fe20005000000 */
[----:B------:R-:W-:-:S06]  /*0770*/  IMAD R3, R0, R7, R5 ;  /* 0x0000000700037224 */ /* 0x000fcc00078e0205 */
[----:B------:R-:W-:Y:S05]  /*0780*/  @P0 BRA `(.L_x_17615) ;  /* 0x0000000400640947 */ /* 0x000fea0003800000 */
[----:B------:R-:W0:Y:S01]  /*0790*/  I2F.U32.RP R12, R6 ;  /* 0x00000006000c7306 */ /* 0x000e220000209000 */
[----:B------:R-:W-:Y:S01]  /*07a0*/  IADD3 R7, PT, PT, R5, R6, RZ ;  /* 0x0000000605077210 */ /* 0x000fe20007ffe0ff */
[----:B------:R-:W1:Y:S01]  /*07b0*/  S2R R21, SR_CTAID.X ;  /* 0x0000000000157919 */ /* 0x000e620000002500 */
[----:B------:R-:W-:Y:S01]  /*07c0*/  ISETP.NE.U32.AND P3, PT, R6, RZ, PT ;  /* 0x000000ff0600720c */ /* 0x000fe20003f65070 */
[----:B------:R-:W-:Y:S01]  /*07d0*/  BSSY.RECONVERGENT B1, `(.L_x_17616) ;  /* 0x0000030000017945 */ /* 0x000fe20003800200 */
[C---:B------:R-:W-:Y:S02]  /*07e0*/  ISETP.GE.U32.AND P1, PT, R7.reuse, 0x40, PT ;  /* 0x000000400700780c */ /* 0x040fe40003f26070 */
[----:B------:R-:W-:Y:S02]  /*07f0*/  VIMNMX.U32 R10, PT, PT, R7, 0x40, !PT ;  /* 0x00000040070a7848 */ /* 0x000fe40007fe0000 */
[----:B------:R-:W-:-:S04]  /*0800*/  SEL R11, RZ, 0x1, P1 ;  /* 0x00000001ff0b7807 */ /* 0x000fc80000800000 */
[----:B------:R-:W-:Y:S01]  /*0810*/  IADD3 R7, PT, PT, R10, -R7, -R11 ;  /* 0x800000070a077210 */ /* 0x000fe20007ffe80b */
[----:B0-----:R-:W0:Y:S02]  /*0820*/  MUFU.RCP R12, R12 ;  /* 0x0000000c000c7308 */ /* 0x001e240000001000 */
[----:B0-----:R-:W-:-:S06]  /*0830*/  VIADD R8, R12, 0xffffffe ;  /* 0x0ffffffe0c087836 */ /* 0x001fcc0000000000 */
[----:B------:R0:W2:Y:S02]  /*0840*/  F2I.FTZ.U32.TRUNC.NTZ R9, R8 ;  /* 0x0000000800097305 */ /* 0x0000a4000021f000 */
[----:B0-----:R-:W-:Y:S02]  /*0850*/  IMAD.MOV.U32 R8, RZ, RZ, RZ ;  /* 0x000000ffff087224 */ /* 0x001fe400078e00ff */
[----:B--2---:R-:W-:-:S04]  /*0860*/  IMAD.MOV R13, RZ, RZ, -R9 ;  /* 0x000000ffff0d7224 */ /* 0x004fc800078e0a09 */
        /* <DEDUP_REMOVED lines=16> */
[----:B-1----:R-:W-:Y:S05]  /*0970*/  @!P1 BRA `(.L_x_17617) ;  /* 0x0000000000549947 */ /* 0x002fea0003800000 */
[----:B------:R-:W0:Y:S01]  /*0980*/  S2UR UR5, SR_CgaCtaId ;  /* 0x00000000000579c3 */ /* 0x000e220000008800 */
[----:B------:R-:W-:Y:S01]  /*0990*/  UMOV UR4, 0x400 ;  /* 0x0000040000047882 */ /* 0x000fe20000000000 */
[----:B------:R-:W-:Y:S01]  /*09a0*/  IADD3 R12, PT, PT, R12, 0x1, RZ ;  /* 0x000000010c0c7810 */ /* 0x000fe20007ffe0ff */
[----:B------:R-:W-:-:S03]  /*09b0*/  UIADD3 UR4, UPT, UPT, UR4, 0x4100, URZ ;  /* 0x0000410004047890 */ /* 0x000fc6000fffe0ff */
[----:B------:R-:W-:Y:S02]  /*09c0*/  LOP3.LUT R12, R12, 0x3, RZ, 0xc0, !PT ;  /* 0x000000030c0c7812 */ /* 0x000fe400078ec0ff */
[----:B------:R-:W1:Y:S03]  /*09d0*/  LDC R8, c[0x0][0x388] ;  /* 0x0000e200ff087b82 */ /* 0x000e660000000800 */
[----:B------:R-:W-:Y:S02]  /*09e0*/  IMAD R7, R12, R6, R5 ;  /* 0x000000060c077224 */ /* 0x000fe400078e0205 */
[----:B------:R-:W-:-:S03]  /*09f0*/  IMAD.MOV R12, RZ, RZ, -R12 ;  /* 0x000000ffff0c7224 */ /* 0x000fc600078e0a0c */
[----:B------:R-:W2:Y:S01]  /*0a00*/  LDC.64 R10, c[0x0][0x390] ;  /* 0x0000e400ff0a7b82 */ /* 0x000ea20000000a00 */
[----:B0-----:R-:W-:-:S06]  /*0a10*/  ULEA UR4, UR5, UR4, 0x18 ;  /* 0x0000000405047291 */ /* 0x001fcc000f8ec0ff */
[----:B------:R-:W-:Y:S01]  /*0a20*/  LEA R13, R5, UR4, 0x2 ;  /* 0x00000004050d7c11 */ /* 0x000fe2000f8e10ff */
[----:B-1----:R-:W-:-:S04]  /*0a30*/  IMAD R8, R8, UR6, R5 ;  /* 0x0000000608087c24 */ /* 0x002fc8000f8e0205 */
[----:B------:R-:W-:-:S07]  /*0a40*/  IMAD R15, R21, 0x40, R8 ;  /* 0x00000040150f7824 */ /* 0x000fce00078e0208 */
.L_x_17618:
        /* <DEDUP_REMOVED lines=8> */
.L_x_17617:
[----:B------:R-:W-:Y:S05]  /*0ad0*/  BSYNC.RECONVERGENT B1 ;  /* 0x0000000000017941 */ /* 0x000fea0003800200 */
.L_x_17616:
        /* <DEDUP_REMOVED lines=13> */
.L_x_17619:
        /* <DEDUP_REMOVED lines=23> */
.L_x_17615:
[----:B------:R-:W-:Y:S05]  /*0d20*/  BSYNC.RECONVERGENT B0 ;  /* 0x0000000000007941 */ /* 0x000fea0003800200 */
.L_x_17614:
[----:B------:R-:W-:Y:S06]  /*0d30*/  BAR.SYNC.DEFER_BLOCKING 0x0 ;  /* 0x0000000000007b1d */ /* 0x000fec0000010000 */
[----:B------:R-:W-:Y:S04]  /*0d40*/  BSSY.RECONVERGENT B0, `(.L_x_17620) ;  /* 0x0000040000007945 */ /* 0x000fe80003800200 */
[----:B------:R-:W-:Y:S05]  /*0d50*/  @P0 BRA `(.L_x_17621) ;  /* 0x0000000000f80947 */ /* 0x000fea0003800000 */
[----:B-1----:R-:W0:Y:S01]  /*0d60*/  I2F.U32.RP R12, R6 ;  /* 0x00000006000c7306 */ /* 0x002e220000209000 */
[----:B------:R-:W-:Y:S01]  /*0d70*/  IMAD.IADD R7, R5, 0x1, R6 ;  /* 0x0000000105077824 */ /* 0x000fe200078e0206 */
[----:B------:R-:W-:Y:S01]  /*0d80*/  ISETP.NE.U32.AND P2, PT, R6, RZ, PT ;  /* 0x000000ff0600720c */ /* 0x000fe20003f45070 */
[----:B------:R-:W-:Y:S03]  /*0d90*/  BSSY.RECONVERGENT B1, `(.L_x_17622) ;  /* 0x0000029000017945 */ /* 0x000fe60003800200 */
[C---:B------:R-:W-:Y:S02]  /*0da0*/  ISETP.GE.U32.AND P0, PT, R7.reuse, 0x40, PT ;  /* 0x000000400700780c */ /* 0x040fe40003f06070 */
[----:B------:R-:W-:Y:S02]  /*0db0*/  VIMNMX.U32 R10, PT, PT, R7, 0x40, !PT ;  /* 0x00000040070a7848 */ /* 0x000fe40007fe0000 */
        /* <DEDUP_REMOVED lines=24> */
[----:B------:R-:W0:Y:S01]  /*0f40*/  S2UR UR5, SR_CgaCtaId ;  /* 0x00000000000579c3 */ /* 0x000e220000008800 */
[----:B------:R-:W-:Y:S01]  /*0f50*/  UMOV UR4, 0x400 ;  /* 0x0000040000047882 */ /* 0x000fe20000000000 */
[----:B------:R-:W-:Y:S01]  /*0f60*/  VIADD R11, R11, 0x1 ;  /* 0x000000010b0b7836 */ /* 0x000fe20000000000 */
[----:B------:R-:W-:-:S04]  /*0f70*/  UIADD3 UR4, UPT, UPT, UR4, 0x4200, URZ ;  /* 0x0000420004047890 */ /* 0x000fc8000fffe0ff */
[----:B------:R-:W-:-:S05]  /*0f80*/  LOP3.LUT R11, R11, 0x3, RZ, 0xc0, !PT ;  /* 0x000000030b0b7812 */ /* 0x000fca00078ec0ff */
[----:B------:R-:W-:Y:S02]  /*0f90*/  IMAD R7, R11, R6, R5 ;  /* 0x000000060b077224 */ /* 0x000fe400078e0205 */
[----:B------:R-:W-:Y:S01]  /*0fa0*/  IMAD.MOV R8, RZ, RZ, -R11 ;  /* 0x000000ffff087224 */ /* 0x000fe200078e0a0b */
[----:B0-----:R-:W-:-:S06]  /*0fb0*/  ULEA UR4, UR5, UR4, 0x18 ;  /* 0x0000000405047291 */ /* 0x001fcc000f8ec0ff */
[----:B------:R-:W-:-:S07]  /*0fc0*/  LEA R9, R5, UR4, 0x2 ;  /* 0x0000000405097c11 */ /* 0x000fce000f8e10ff */
.L_x_17624:
[----:B------:R-:W-:Y:S01]  /*0fd0*/  VIADD R8, R8, 0x1 ;  /* 0x0000000108087836 */ /* 0x000fe20000000000 */
[----:B------:R0:W-:Y:S04]  /*0fe0*/  STS [R9], RZ ;  /* 0x000000ff09007388 */ /* 0x0001e80000000800 */
[----:B------:R-:W-:Y:S01]  /*0ff0*/  ISETP.NE.AND P0, PT, R8, RZ, PT ;  /* 0x000000ff0800720c */ /* 0x000fe20003f05270 */
[----:B0-----:R-:W-:-:S12]  /*1000*/  IMAD R9, R6, 0x4, R9 ;  /* 0x0000000406097824 */ /* 0x001fd800078e0209 */
[----:B------:R-:W-:Y:S05]  /*1010*/  @P0 BRA `(.L_x_17624) ;  /* 0xfffffffc00ec0947 */ /* 0x000fea000383ffff */
.L_x_17623:
[----:B------:R-:W-:Y:S05]  /*1020*/  BSYNC.RECONVERGENT B1 ;  /* 0x0000000000017941 */ /* 0x000fea0003800200 */
.L_x_17622:
[----:B------:R-:W-:Y:S05]  /*1030*/  @!P1 BRA `(.L_x_17621) ;  /* 0x0000000000409947 */ /* 0x000fea0003800000 */
[----:B------:R-:W0:Y:S01]  /*1040*/  S2UR UR5, SR_CgaCtaId ;  /* 0x00000000000579c3 */ /* 0x000e220000008800 */
[----:B------:R-:W-:Y:S02]  /*1050*/  UMOV UR4, 0x400 ;  /* 0x0000040000047882 */ /* 0x000fe40000000000 */
[----:B------:R-:W-:-:S04]  /*1060*/  UIADD3 UR4, UPT, UPT, UR4, 0x4200, URZ ;  /* 0x0000420004047890 */ /* 0x000fc8000fffe0ff */
[----:B0-----:R-:W-:-:S06]  /*1070*/  ULEA UR4, UR5, UR4, 0x18 ;  /* 0x0000000405047291 */ /* 0x001fcc000f8ec0ff */
[----:B------:R-:W-:-:S07]  /*1080*/  LEA R9, R7, UR4, 0x2 ;  /* 0x0000000407097c11 */ /* 0x000fce000f8e10ff */
.L_x_17625:
        /* <DEDUP_REMOVED lines=11> */
.L_x_17621:
[----:B------:R-:W-:Y:S05]  /*1140*/  BSYNC.RECONVERGENT B0 ;  /* 0x0000000000007941 */ /* 0x000fea0003800200 */
.L_x_17620:
[----:B------:R-:W-:-:S13]  /*1150*/  ISETP.GE.AND P0, PT, R0, 0x1, PT ;  /* 0x000000010000780c */ /* 0x000fda0003f06270 */
[----:B------:R-:W-:Y:S05]  /*1160*/  @!P0 BRA `(.L_x_17626) ;  /* 0x0000005400a08947 */ /* 0x000fea0003800000 */
[----:B------:R-:W-:Y:S02]  /*1170*/  VIMNMX R43, PT, PT, R35, 0x20, PT ;  /* 0x00000020232b7848 */ /* 0x000fe40003fe0100 */
[----:B------:R-:W-:Y:S02]  /*1180*/  LOP3.LUT R5, R5, 0x1f, RZ, 0xc0, !PT ;  /* 0x0000001f05057812 */ /* 0x000fe400078ec0ff */
[----:B------:R-:W-:Y:S02]  /*1190*/  IABS R9, R43 ;  /* 0x0000002b00097213 */ /* 0x000fe40000000000 */
[----:B-1----:R-:W-:Y:S02]  /*11a0*/  IABS R12, R5 ;  /* 0x00000005000c7213 */ /* 0x002fe40000000000 */
[----:B--2---:R-:W0:Y:S01]  /*11b0*/  I2F.RP R8, R9 ;  /* 0x0000000900087306 */ /* 0x004e220000209400 */
[----:B------:R-:W-:Y:S02]  /*11c0*/  IABS R13, R43 ;  /* 0x0000002b000d7213 */ /* 0x000fe40000000000 */
[----:B------:R-:W-:-:S05]  /*11d0*/  ISETP.GE.AND P2, PT, R5, RZ, PT ;  /* 0x000000ff0500720c */ /* 0x000fca0003f46270 */
[----:B0-----:R-:W0:Y:S02]  /*11e0*/  MUFU.RCP R8, R8 ;  /* 0x0000000800087308 */ /* 0x001e240000001000 */
[----:B0-----:R-:W-:-:S06]  /*11f0*/  VIADD R6, R8, 0xffffffe ;  /* 0x0ffffffe08067836 */ /* 0x001fcc0000000000 */
[----:B------:R0:W1:Y:S02]  /*1200*/  F2I.FTZ.U32.TRUNC.NTZ R7, R6 ;  /* 0x0000000600077305 */ /* 0x000064000021f000 */
[----:B0-----:R-:W-:Y:S02]  /*1210*/  IMAD.MOV.U32 R6, RZ, RZ, RZ ;  /* 0x000000ffff067224 */ /* 0x001fe400078e00ff */
[----:B-1----:R-:W-:-:S04]  /*1220*/  IMAD.MOV R10, RZ, RZ, -R7 ;  /* 0x000000ffff0a7224 */ /* 0x002fc800078e0a07 */
        /* <DEDUP_REMOVED lines=16> */
[----:B------:R-:W-:Y:S01]  /*1330*/  UPLOP3.LUT UP0, UPT, UPT, UPT, UPT, 0x80, 0x8 ;  /* 0x000000000008789c */ /* 0x000fe20003f0f070 */
[C---:B------:R-:W-:Y:S01]  /*1340*/  VIADD R10, R6.reuse, 0x2 ;  /* 0x00000002060a7836 */ /* 0x040fe20000000000 */
[----:B------:R-:W-:Y:S01]  /*1350*/  UMOV UR4, URZ ;  /* 0x000000ff00047c82 */ /* 0x000fe20008000000 */
        /* <DEDUP_REMOVED lines=21> */
[C---:B------:R-:W-:Y:S01]  /*14b0*/  IADD3 R12, PT, PT, R6.reuse, 0xa, RZ ;  /* 0x0000000a060c7810 */ /* 0x040fe20007ffe0ff */
        /* <DEDUP_REMOVED lines=43> */
[----:B------:R-:W-:Y:S02]  /*1770*/  IADD3 R24, PT, PT, R6, 0x18, RZ ;  /* 0x0000001806187810 */ /* 0x000fe40007ffe0ff */
[-C--:B------:R-:W-:Y:S01]  /*1780*/  ISETP.GE.AND P2, PT, R26, R43.reuse, PT ;  /* 0x0000002b1a00720c */ /* 0x080fe20003f46270 */
[----:B------:R-:W-:Y:S01]  /*1790*/  VIADD R26, R6, 0x19 ;  /* 0x00000019061a7836 */ /* 0x000fe20000000000 */
[C---:B------:R-:W-:Y:S02]  /*17a0*/  SEL R23, R43.reuse, RZ, P1 ;  /* 0x000000ff2b177207 */ /* 0x040fe40000800000 */
[----:B------:R-:W-:Y:S02]  /*17b0*/  ISETP.GE.AND P1, PT, R24, R43, PT ;  /* 0x0000002b1800720c */ /* 0x000fe40003f26270 */
[C---:B------:R-:W-:Y:S02]  /*17c0*/  SEL R24, R43.reuse, RZ, P0 ;  /* 0x000000ff2b187207 */ /* 0x040fe40000000000 */
        /* <DEDUP_REMOVED lines=20> */
.L_x_17662:
[----:B0-----:R-:W0:Y:S01]  /*1910*/  LDC R70, c[0x0][0x3ac] ;  /* 0x0000eb00ff467b82 */ /* 0x001e220000000800 */
        /* <DEDUP_REMOVED lines=29> */
.L_x_17628:
        /* <DEDUP_REMOVED lines=8> */
.L_x_17629:
        /* <DEDUP_REMOVED lines=8> */
.L_x_17630:
        /* <DEDUP_REMOVED lines=8> */
.L_x_17631:
        /* <DEDUP_REMOVED lines=8> */
.L_x_17632:
        /* <DEDUP_REMOVED lines=9> */
.L_x_17633:
        /* <DEDUP_REMOVED lines=9> */
.L_x_17634:
        /* <DEDUP_REMOVED lines=9> */
.L_x_17635:
        /* <DEDUP_REMOVED lines=9> */
.L_x_17636:
        /* <DEDUP_REMOVED lines=9> */
.L_x_17637:
        /* <DEDUP_REMOVED lines=9> */
.L_x_17638:
        /* <DEDUP_REMOVED lines=9> */
.L_x_17639:
        /* <DEDUP_REMOVED lines=9> */
.L_x_17640:
        /* <DEDUP_REMOVED lines=9> */
.L_x_17641:
        /* <DEDUP_REMOVED lines=9> */
.L_x_17642:
        /* <DEDUP_REMOVED lines=9> */
.L_x_17643:
        /* <DEDUP_REMOVED lines=9> */
.L_x_17644:
        /* <DEDUP_REMOVED lines=9> */
.L_x_17645:
        /* <DEDUP_REMOVED lines=9> */
.L_x_17646:
        /* <DEDUP_REMOVED lines=9> */
.L_x_17647:
        /* <DEDUP_REMOVED lines=9> */
.L_x_17648:
        /* <DEDUP_REMOVED lines=9> */
.L_x_17649:
        /* <DEDUP_REMOVED lines=9> */
.L_x_17650:
        /* <DEDUP_REMOVED lines=9> */
.L_x_17651:
        /* <DEDUP_REMOVED lines=9> */
.L_x_17652:
        /* <DEDUP_REMOVED lines=9> */
.L_x_17653:
        /* <DEDUP_REMOVED lines=9> */
.L_x_17654:
        /* <DEDUP_REMOVED lines=9> */
.L_x_17655:
        /* <DEDUP_REMOVED lines=9> */
.L_x_17656:
        /* <DEDUP_REMOVED lines=9> */
.L_x_17657:
        /* <DEDUP_REMOVED lines=8> */
.L_x_17658:
[----:B------:R-:W-:Y:S01]  /*2b80*/  ISETP.NE.AND P0, PT, R69, RZ, PT ;  /* 0x000000ff4500720c */ /* 0x000fe20003f05270 */
[----:B------:R-:W-:-:S12]  /*2b90*/  BSSY.RECONVERGENT B0, `(.L_x_17659) ;  /* 0x00000ad000007945 */ /* 0x000fd80003800200 */
[----:B------:R-:W-:Y:S05]  /*2ba0*/  @P0 BRA `(.L_x_17660) ;  /* 0x0000000800ac0947 */ /* 0x000fea0003800000 */
[----:B------:R-:W5:Y:S01]  /*2bb0*/  S2R R72, SR_CgaCtaId ;  /* 0x0000000000487919 */ /* 0x000f620000008800 */
[----:B------:R-:W-:Y:S01]  /*2bc0*/  MOV R69, 0x400 ;  /* 0x0000040000457802 */ /* 0x000fe20000000f00 */
[----:B------:R-:W-:Y:S01]  /*2bd0*/  VIADD R70, R6, UR4 ;  /* 0x0000000406467c36 */ /* 0x000fe20008000000 */
[----:B------:R-:W-:Y:S01]  /*2be0*/  ISETP.GE.AND P0, PT, R74, 0x1, PT ;  /* 0x000000014a00780c */ /* 0x000fe20003f06270 */
[----:B------:R-:W-:Y:S01]  /*2bf0*/  IMAD.MOV.U32 R73, RZ, RZ, R4 ;  /* 0x000000ffff497224 */ /* 0x000fe200078e0004 */
[----:B------:R-:W-:Y:S02]  /*2c00*/  IADD3 R71, PT, PT, R69, 0x4200, RZ ;  /* 0x0000420045477810 */ /* 0x000fe40007ffe0ff */
[C---:B-----5:R-:W-:Y:S02]  /*2c10*/  LEA R69, R72.reuse, R69, 0x18 ;  /* 0x0000004548457211 */ /* 0x060fe400078ec0ff */
[----:B------:R-:W-:Y:S01]  /*2c20*/  LEA R71, R72, R71, 0x18 ;  /* 0x0000004748477211 */ /* 0x000fe200078ec0ff */
[----:B------:R-:W-:-:S07]  /*2c30*/  IMAD.IADD R72, R70, 0x1, -R28 ;  /* 0x0000000146487824 */ /* 0x000fce00078e0a1c */
.L_x_17661:
[----:B------:R-:W-:Y:S01]  /*2c40*/  IMAD R75, R73, 0x104, R69 ;  /* 0x00000104494b7824 */ /* 0x000fe200078e0245 */
[----:B------:R-:W-:Y:S01]  /*2c50*/  ISETP.GE.AND P6, PT, R74, 0x7, PT ;  /* 0x000000074a00780c */ /* 0x000fe20003fc6270 */
[C---:B------:R-:W-:Y:S02]  /*2c60*/  @P5 IMAD.IADD R76, R70.reuse, 0x1, -R7 ;  /* 0x00000001464c5824 */ /* 0x040fe400078e0a07 */
[C---:B------:R-:W-:Y:S02]  /*2c70*/  @P0 IMAD R77, R70.reuse, 0x4, R75 ;  /* 0x00000004464d0824 */ /* 0x040fe400078e024b */
[----:B------:R-:W-:Y:S01]  /*2c80*/  @P4 IMAD.IADD R78, R70, 0x1, -R8 ;  /* 0x00000001464e4824 */ /* 0x000fe200078e0a08 */
[----:B------:R-:W-:Y:S01]  /*2c90*/  @P5 LEA R76, R76, R75, 0x2 ;  /* 0x0000004b4c4c5211 */ /* 0x000fe200078e10ff */
[----:B------:R-:W-:Y:S02]  /*2ca0*/  @P3 IMAD.IADD R80, R70, 0x1, -R9 ;  /* 0x0000000146503824 */ /* 0x000fe400078e0a09 */
[----:B------:R-:W3:Y:S01]  /*2cb0*/  @P0 LDS R77, [R77] ;  /* 0x000000004d4d0984 */ /* 0x000ee20000000800 */
[----:B------:R-:W-:-:S02]  /*2cc0*/  @P4 IMAD R78, R78, 0x4, R75 ;  /* 0x000000044e4e4824 */ /* 0x000fc400078e024b */
[----:B0-----:R-:W-:Y:S01]  /*2cd0*/  @P2 IMAD.IADD R82, R70, 0x1, -R10 ;  /* 0x0000000146522824 */ /* 0x001fe200078e0a0a */
[----:B------:R-:W0:Y:S01]  /*2ce0*/  @P5 LDS R76, [R76+0x4] ;  /* 0x000004004c4c5984 */ /* 0x000e220000000800 */
[----:B------:R-:W-:Y:S02]  /*2cf0*/  @P3 IMAD R80, R80, 0x4, R75 ;  /* 0x0000000450503824 */ /* 0x000fe400078e024b */
[----:B------:R-:W-:Y:S01]  /*2d00*/  @P1 IMAD.IADD R84, R70, 0x1, -R11 ;  /* 0x0000000146541824 */ /* 0x000fe200078e0a0b */
[----:B------:R-:W1:Y:S01]  /*2d10*/  @P4 LDS R78, [R78+0x8] ;  /* 0x000008004e4e4984 */ /* 0x000e620000000800 */
[----:B------:R-:W-:Y:S02]  /*2d20*/  @P2 IMAD R82, R82, 0x4, R75 ;  /* 0x0000000452522824 */ /* 0x000fe400078e024b */
[----:B------:R-:W-:Y:S01]  /*2d30*/  @P6 IMAD.IADD R86, R70, 0x1, -R12 ;  /* 0x0000000146566824 */ /* 0x000fe200078e0a0c */
[----:B------:R-:W2:Y:S01]  /*2d40*/  @P3 LDS R80, [R80+0xc] ;  /* 0x00000c0050503984 */ /* 0x000ea20000000800 */
[----:B------:R-:W-:Y:S01]  /*2d50*/  @P1 LEA R84, R84, R75, 0x2 ;  /* 0x0000004b54541211 */ /* 0x000fe200078e10ff */
[----:B------:R-:W-:-:S02]  /*2d60*/  IMAD.MOV.U32 R79, RZ, RZ, RZ ;  /* 0x000000ffff4f7224 */ /* 0x000fc400078e00ff */
[----:B------:R-:W4:Y:S01]  /*2d70*/  @P2 LDS R82, [R82+0x10] ;  /* 0x0000100052522984 */ /* 0x000f220000000800 */
[----:B------:R-:W-:-:S03]  /*2d80*/  @P6 IMAD R86, R86, 0x4, R75 ;  /* 0x0000000456566824 */ /* 0x000fc600078e024b */
[----:B------:R-:W5:Y:S04]  /*2d90*/  @P1 LDS R84, [R84+0x14] ;  /* 0x0000140054541984 */ /* 0x000f680000000800 */
[----:B------:R-:W5:Y:S01]  /*2da0*/  @P6 LDS R86, [R86+0x18] ;  /* 0x0000180056566984 */ /* 0x000f620000000800 */
[----:B---3--:R-:W-:-:S04]  /*2db0*/  @P0 IMAD R79, R36, R77, RZ ;  /* 0x0000004d244f0224 */ /* 0x008fc800078e02ff */
[----:B0-----:R-:W-:-:S04]  /*2dc0*/  @P5 IMAD R79, R62, R76, R79 ;  /* 0x0000004c3e4f5224 */ /* 0x001fc800078e024f */
[----:B-1----:R-:W-:-:S04]  /*2dd0*/  @P4 IMAD R79, R63, R78, R79 ;  /* 0x0000004e3f4f4224 */ /* 0x002fc800078e024f */
[----:B--2---:R-:W-:-:S04]  /*2de0*/  @P3 IMAD R79, R64, R80, R79 ;  /* 0x00000050404f3224 */ /* 0x004fc800078e024f */
[----:B----4-:R-:W-:Y:S02]  /*2df0*/  @P2 IMAD R79, R65, R82, R79 ;  /* 0x00000052414f2224 */ /* 0x010fe400078e024f */
[----:B------:R-:W-:Y:S02]  /*2e00*/  IMAD R82, R0, R73, R3 ;  /* 0x0000004900527224 */ /* 0x000fe400078e0203 */
[----:B-----5:R-:W-:Y:S02]  /*2e10*/  @P1 IMAD R79, R66, R84, R79 ;  /* 0x00000054424f1224 */ /* 0x020fe400078e024f */
[----:B------:R-:W-:Y:S02]  /*2e20*/  IMAD R82, R82, 0x4, R71 ;  /* 0x0000000452527824 */ /* 0x000fe400078e0247 */
[----:B------:R-:W-:Y:S01]  /*2e30*/  @P6 IMAD R79, R67, R86, R79 ;  /* 0x00000056434f6224 */ /* 0x000fe200078e024f */
[----:B------:R-:W-:Y:S01]  /*2e40*/  ISETP.GE.AND P6, PT, R74, 0x8, PT ;  /* 0x000000084a00780c */ /* 0x000fe20003fc6270 */
[----:B------:R-:W-:-:S12]  /*2e50*/  IMAD.IADD R73, R2, 0x1, R73 ;  /* 0x0000000102497824 */ /* 0x000fd800078e0249 */
        /* <DEDUP_REMOVED lines=128> */
.L_x_17660:
[----:B------:R-:W-:Y:S05]  /*3660*/  BSYNC.RECONVERGENT B0 ;  /* 0x0000000000007941 */ /* 0x000fea0003800200 */
.L_x_17659:
[----:B------:R-:W-:Y:S01]  /*3670*/  UPLOP3.LUT UP0, UPT, UPT, UPT, UPT, 0x40, 0x4 ;  /* 0x000000000004789c */ /* 0x000fe20003f0e870 */
[----:B------:R-:W-:Y:S01]  /*3680*/  UMOV UR4, 0x20 ;  /* 0x0000002000047882 */ /* 0x000fe20000000000 */
[----:B------:R-:W-:Y:S09]  /*3690*/  BRA.U UP1, `(.L_x_17662) ;  /* 0xffffffe1019c7547 */ /* 0x000ff2000b83ffff */
[----:B------:R-:W-:Y:S05]  /*36a0*/  BRA `(.L_x_17626) ;  /* 0x0000003000507947 */ /* 0x000fea0003800000 */
.L_x_17627:
        /* <DEDUP_REMOVED lines=33> */
[----:B------:R-:W-:Y:S01]  /*38c0*/  VIADD R10, R6, 0x6 ;  /* 0x00000006060a7836 */ /* 0x000fe20000000000 */
[----:B------:R-:W-:Y:S01]  /*38d0*/  SEL R9, R43, RZ, P1 ;  /* 0x000000ff2b097207 */ /* 0x000fe20000800000 */
[----:B------:R-:W-:Y:S01]  /*38e0*/  IMAD.MOV R41, RZ, RZ, -R35 ;  /* 0x000000ffff297224 */ /* 0x000fe200078e0a23 */
[----:B------:R-:W-:Y:S01]  /*38f0*/  ISETP.GE.AND P1, PT, R42, R43, PT ;  /* 0x0000002b2a00720c */ /* 0x000fe20003f26270 */
[----:B------:R-:W-:Y:S01]  /*3900*/  IMAD.IADD R30, R36, 0x1, -R30 ;  /* 0x00000001241e7824 */ /* 0x000fe200078e0a1e */
[----:B------:R-:W-:Y:S01]  /*3910*/  SEL R32, R35, RZ, P2 ;  /* 0x000000ff23207207 */ /* 0x000fe20001000000 */
[----:B------:R-:W-:Y:S01]  /*3920*/  IMAD.IADD R31, R38, 0x1, -R31 ;  /* 0x00000001261f7824 */ /* 0x000fe200078e0a1f */
[----:B------:R-:W-:Y:S01]  /*3930*/  ISETP.GE.AND P2, PT, R42, R35, PT ;  /* 0x000000232a00720c */ /* 0x000fe20003f46270 */
[----:B------:R-:W-:Y:S01]  /*3940*/  IMAD.MOV.U32 R77, RZ, RZ, RZ ;  /* 0x000000ffff4d7224 */ /* 0x000fe200078e00ff */
[-C--:B------:R-:W-:Y:S01]  /*3950*/  ISETP.GE.AND P6, PT, R10, R43.reuse, PT ;  /* 0x0000002b0a00720c */ /* 0x080fe20003fc6270 */
[----:B------:R-:W-:Y:S01]  /*3960*/  IMAD.IADD R32, R40, 0x1, -R32 ;  /* 0x0000000128207824 */ /* 0x000fe200078e0a20 */
[-C--:B------:R-:W-:Y:S01]  /*3970*/  ISETP.GE.AND P0, PT, R12, R43.reuse, PT ;  /* 0x0000002b0c00720c */ /* 0x080fe20003f06270 */
[----:B------:R-:W-:Y:S01]  /*3980*/  VIADD R12, R6, 0x8 ;  /* 0x00000008060c7836 */ /* 0x000fe20000000000 */
[----:B------:R-:W-:Y:S01]  /*3990*/  SEL R10, R43, RZ, P1 ;  /* 0x000000ff2b0a7207 */ /* 0x000fe20000800000 */
[----:B------:R-:W0:Y:S01]  /*39a0*/  LDCU UR5, c[0x0][0x3a8] ;  /* 0x00007500ff0577ac */ /* 0x000e220008000800 */
[----:B------:R-:W-:-:S02]  /*39b0*/  ISETP.GE.AND P1, PT, R44, R43, PT ;  /* 0x0000002b2c00720c */ /* 0x000fc40003f26270 */
[----:B------:R-:W-:Y:S02]  /*39c0*/  SEL R33, R35, RZ, P2 ;  /* 0x000000ff23217207 */ /* 0x000fe40001000000 */
[----:B------:R-:W-:Y:S02]  /*39d0*/  ISETP.GE.AND P2, PT, R44, R35, PT ;  /* 0x000000232c00720c */ /* 0x000fe40003f46270 */
[----:B------:R-:W-:Y:S01]  /*39e0*/  SEL R11, R43, RZ, P1 ;  /* 0x000000ff2b0b7207 */ /* 0x000fe20000800000 */
[----:B------:R-:W-:Y:S01]  /*39f0*/  IMAD.IADD R33, R42, 0x1, -R33 ;  /* 0x000000012a217824 */ /* 0x000fe200078e0a21 */
[-C--:B------:R-:W-:Y:S02]  /*3a00*/  ISETP.GE.AND P1, PT, R12, R43.reuse, PT ;  /* 0x0000002b0c00720c */ /* 0x080fe40003f26270 */
[----:B------:R-:W-:Y:S02]  /*3a10*/  SEL R34, R35, RZ, P2 ;  /* 0x000000ff23227207 */ /* 0x000fe40001000000 */
[----:B------:R-:W-:-:S02]  /*3a20*/  ISETP.GE.AND P2, PT, R14, R43, PT ;  /* 0x0000002b0e00720c */ /* 0x000fc40003f46270 */
[C---:B------:R-:W-:Y:S02]  /*3a30*/  SEL R12, R43.reuse, RZ, P3 ;  /* 0x000000ff2b0c7207 */ /* 0x040fe40001800000 */
[----:B------:R-:W-:Y:S02]  /*3a40*/  IADD3 R14, PT, PT, R6, 0xb, RZ ;  /* 0x0000000b060e7810 */ /* 0x000fe40007ffe0ff */
        /* <DEDUP_REMOVED lines=14> */
[----:B------:R-:W-:Y:S02]  /*3b30*/  IADD3 R24, PT, PT, R6, 0x12, RZ ;  /* 0x0000001206187810 */ /* 0x000fe40007ffe0ff */
        /* <DEDUP_REMOVED lines=14> */
[C---:B------:R-:W-:Y:S01]  /*3c20*/  VIADD R26, R6.reuse, 0x19 ;  /* 0x00000019061a7836 */ /* 0x040fe20000000000 */
[C---:B------:R-:W-:Y:S02]  /*3c30*/  SEL R24, R43.reuse, RZ, P1 ;  /* 0x000000ff2b187207 */ /* 0x040fe40000800000 */
[----:B------:R-:W-:Y:S02]  /*3c40*/  IADD3 R46, PT, PT, R6, 0x1c, RZ ;  /* 0x0000001c062e7810 */ /* 0x000fe40007ffe0ff */
[----:B------:R-:W-:Y:S01]  /*3c50*/  ISETP.GE.AND P1, PT, R28, R43, PT ;  /* 0x0000002b1c00720c */ /* 0x000fe20003f26270 */
[----:B------:R-:W-:Y:S01]  /*3c60*/  VIADD R28, R6, 0x1b ;  /* 0x0000001b061c7836 */ /* 0x000fe20000000000 */
[C---:B------:R-:W-:Y:S02]  /*3c70*/  SEL R27, R43.reuse, RZ, P4 ;  /* 0x000000ff2b1b7207 */ /* 0x040fe40002000000 */
[----:B------:R-:W-:-:S02]  /*3c80*/  SEL R25, R43, RZ, P2 ;  /* 0x000000ff2b197207 */ /* 0x000fc40001000000 */
[-C--:B------:R-:W-:Y:S01]  /*3c90*/  ISETP.GE.AND P4, PT, R46, R43.reuse, PT ;  /* 0x0000002b2e00720c */ /* 0x080fe20003f86270 */
[----:B------:R-:W-:Y:S01]  /*3ca0*/  VIADD R46, R6, 0x1e ;  /* 0x0000001e062e7836 */ /* 0x000fe20000000000 */
[-C--:B------:R-:W-:Y:S02]  /*3cb0*/  ISETP.GE.AND P2, PT, R26, R43.reuse, PT ;  /* 0x0000002b1a00720c */ /* 0x080fe40003f46270 */
[C---:B------:R-:W-:Y:S02]  /*3cc0*/  SEL R26, R43.reuse, RZ, P3 ;  /* 0x000000ff2b1a7207 */ /* 0x040fe40001800000 */
[-C--:B------:R-:W-:Y:S02]  /*3cd0*/  ISETP.GE.AND P3, PT, R28, R43.reuse, PT ;  /* 0x0000002b1c00720c */ /* 0x080fe40003f66270 */
[----:B------:R-:W-:Y:S02]  /*3ce0*/  SEL R28, R43, RZ, P5 ;  /* 0x000000ff2b1c7207 */ /* 0x000fe40002800000 */
[----:B------:R-:W-:-:S02]  /*3cf0*/  ISETP.GE.AND P5, PT, R48, R43, PT ;  /* 0x0000002b3000720c */ /* 0x000fc40003fa6270 */
[C---:B------:R-:W-:Y:S02]  /*3d00*/  SEL R29, R43.reuse, RZ, P6 ;  /* 0x000000ff2b1d7207 */ /* 0x040fe40003000000 */
[----:B------:R-:W-:Y:S02]  /*3d10*/  SHF.R.S32.HI R40, RZ, 0x1f, R35 ;  /* 0x0000001fff287819 */ /* 0x000fe40000011423 */
[-C--:B------:R-:W-:Y:S02]  /*3d20*/  ISETP.GE.AND P6, PT, R46, R43.reuse, PT ;  /* 0x0000002b2e00720c */ /* 0x080fe40003fc6270 */
[C---:B------:R-:W-:Y:S02]  /*3d30*/  SEL R42, R43.reuse, RZ, P0 ;  /* 0x000000ff2b2a7207 */ /* 0x040fe40000000000 */
[----:B------:R-:W-:Y:S02]  /*3d40*/  LOP3.LUT R40, R40, R43, RZ, 0xc0, !PT ;  /* 0x0000002b28287212 */ /* 0x000fe400078ec0ff */
[----:B------:R-:W-:-:S02]  /*3d50*/  SEL R39, R43, RZ, P1 ;  /* 0x000000ff2b277207 */ /* 0x000fc40000800000 */
[C---:B------:R-:W-:Y:S02]  /*3d60*/  SEL R38, R43.reuse, RZ, P2 ;  /* 0x000000ff2b267207 */ /* 0x040fe40001000000 */
[C---:B------:R-:W-:Y:S02]  /*3d70*/  SEL R37, R43.reuse, RZ, P3 ;  /* 0x000000ff2b257207 */ /* 0x040fe40001800000 */
[C---:B------:R-:W-:Y:S02]  /*3d80*/  SEL R36, R43.reuse, RZ, P4 ;  /* 0x000000ff2b247207 */ /* 0x040fe40002000000 */
[----:B------:R-:W-:Y:S02]  /*3d90*/  SEL R35, R43, RZ, P5 ;  /* 0x000000ff2b237207 */ /* 0x000fe40002800000 */
[----:B------:R-:W-:Y:S02]  /*3da0*/  IADD3 R34, PT, PT, R44, -R34, RZ ;  /* 0x800000222c227210 */ /* 0x000fe40007ffe0ff */
[----:B------:R-:W-:-:S02]  /*3db0*/  PLOP3.LUT P0, PT, PT, PT, PT, 0x80, 0x8 ;  /* 0x000000000008781c */ /* 0x000fc40003f0f070 */
[----:B------:R-:W-:Y:S02]  /*3dc0*/  LEA R41, R41, 0x201f, 0x8 ;  /* 0x0000201f29297811 */ /* 0x000fe400078e40ff */
[----:B0-----:R-:W-:-:S09]  /*3dd0*/  SEL R43, R43, RZ, P6 ;  /* 0x000000ff2b2b7207 */ /* 0x001fd20003000000 */
.L_x_17762:
[----:B0-----:R-:W0:Y:S01]  /*3de0*/  LDCU UR4, c[0x0][0x3ac] ;  /* 0x00007580ff0477ac */ /* 0x001e220008000800 */
[----:B------:R-:W-:Y:S01]  /*3df0*/  BSSY B0, `(.L_x_17663) ;  /* 0x000029c000007945 */ /* 0x000fe20003800000 */
[----:B0-----:R-:W-:Y:S01]  /*3e00*/  IADD3 R84, PT, PT, -R77, UR4, RZ ;  /* 0x000000044d547c10 */ /* 0x001fe2000fffe1ff */
[----:B------:R-:W-:Y:S01]  /*3e10*/  IMAD R76, R3, UR4, R6 ;  /* 0x00000004034c7c24 */ /* 0x000fe2000f8e0206 */
[----:B------:R-:W0:Y:S02]  /*3e20*/  LDCU UR4, c[0x0][0x3a8] ;  /* 0x00007500ff0477ac */ /* 0x000e240008000800 */
[----:B------:R-:W-:Y:S01]  /*3e30*/  ISETP.GE.AND P1, PT, R84, 0x6, PT ;  /* 0x000000065400780c */ /* 0x000fe20003f26270 */
        /* <DEDUP_REMOVED lines=8> */
[----:B--2---:R-:W2:Y:S02]  /*3ec0*/  @P2 S2R R83, SR_CgaCtaId ;  /* 0x0000000000532919 */ /* 0x004ea40000008800 */
[----:B------:R-:W-:Y:S02]  /*3ed0*/  @P6 MOV R85, 0x400 ;  /* 0x0000040000556802 */ /* 0x000fe40000000f00 */
[----:B------:R-:W-:Y:S01]  /*3ee0*/  @P1 VIADD R79, R79, 0x4100 ;  /* 0x000041004f4f1836 */ /* 0x000fe20000000000 */
[----:B---3--:R-:W3:Y:S02]  /*3ef0*/  @P6 S2R R78, SR_CgaCtaId ;  /* 0x00000000004e6919 */ /* 0x008ee40000008800 */
[----:B------:R-:W-:Y:S01]  /*3f00*/  @P6 VIADD R85, R85, 0x4100 ;  /* 0x0000410055556836 */ /* 0x000fe20000000000 */
[----:B------:R-:W-:-:S05]  /*3f10*/  @P5 MOV R87, 0x400 ;  /* 0x0000040000575802 */ /* 0x000fca0000000f00 */
[----:B------:R-:W-:Y:S01]  /*3f20*/  @P5 VIADD R87, R87, 0x4100 ;  /* 0x0000410057575836 */ /* 0x000fe20000000000 */
[----:B-1----:R-:W-:Y:S01]  /*3f30*/  @P1 LEA R80, R80, R79, 0x18 ;  /* 0x0000004f50501211 */ /* 0x002fe200078ec0ff */
[----:B------:R-:W-:-:S04]  /*3f40*/  @P1 IMAD.IADD R79, R76, 0x1, -R14 ;  /* 0x000000014c4f1824 */ /* 0x000fc800078e0a0e */
[----:B------:R-:W-:Y:S01]  /*3f50*/  @P1 IMAD R81, R79, 0x4, R80 ;  /* 0x000000044f511824 */ /* 0x000fe200078e0250 */
[----:B------:R-:W-:Y:S01]  /*3f60*/  @P2 MOV R80, 0x400 ;  /* 0x0000040000502802 */ /* 0x000fe20000000f00 */
[----:B------:R-:W1:Y:S01]  /*3f70*/  @P3 S2R R79, SR_CgaCtaId ;  /* 0x00000000004f3919 */ /* 0x000e620000008800 */
[----:B---3--:R-:W-:Y:S01]  /*3f80*/  @P6 LEA R85, R78, R85, 0x18 ;  /* 0x000000554e556211 */ /* 0x008fe200078ec0ff */
[----:B------:R-:W-:Y:S01]  /*3f90*/  @P6 IMAD.IADD R78, R76, 0x1, -R16 ;  /* 0x000000014c4e6824 */ /* 0x000fe200078e0a10 */
[----:B------:R-:W-:Y:S01]  /*3fa0*/  @P2 IADD3 R82, PT, PT, R80, 0x4100, RZ ;  /* 0x0000410050522810 */ /* 0x000fe20007ffe0ff */
[----:B----4-:R3:W4:Y:S01]  /*3fb0*/  @P1 LDS R44, [R81+0x14] ;  /* 0x00001400512c1984 */ /* 0x0107220000000800 */
[----:B------:R-:W-:Y:S02]  /*3fc0*/  ISETP.GE.AND P1, PT, R84, 0xb, PT ;  /* 0x0000000b5400780c */ /* 0x000fe40003f26270 */
[----:B--2---:R-:W-:Y:S01]  /*3fd0*/  @P2 LEA R83, R83, R82, 0x18 ;  /* 0x0000005253532211 */ /* 0x004fe200078ec0ff */
[----:B------:R-:W2:Y:S01]  /*3fe0*/  @P4 S2R R80, SR_CgaCtaId ;  /* 0x0000000000504919 */ /* 0x000ea20000008800 */
[----:B------:R-:W-:-:S04]  /*3ff0*/  @P2 IMAD.IADD R82, R76, 0x1, -R15 ;  /* 0x000000014c522824 */ /* 0x000fc800078e0a0f */
[----:B------:R-:W-:Y:S02]  /*4000*/  @P2 IMAD R82, R82, 0x4, R83 ;  /* 0x0000000452522824 */ /* 0x000fe400078e0253 */
[----:B------:R-:W-:Y:S01]  /*4010*/  @P6 IMAD R83, R78, 0x4, R85 ;  /* 0x000000044e536824 */ /* 0x000fe200078e0255 */
[----:B------:R-:W-:Y:S01]  /*4020*/  @P3 MOV R85, 0x400 ;  /* 0x0000040000553802 */ /* 0x000fe20000000f00 */
[----:B------:R-:W5:Y:S01]  /*4030*/  @P5 S2R R78, SR_CgaCtaId ;  /* 0x00000000004e5919 */ /* 0x000f620000008800 */
[----:B---3--:R-:W3:Y:S03]  /*4040*/  @P1 S2R R81, SR_CgaCtaId ;  /* 0x0000000000511919 */ /* 0x008ee60000008800 */
[----:B------:R-:W-:Y:S01]  /*4050*/  @P3 VIADD R86, R85, 0x4100 ;  /* 0x0000410055563836 */ /* 0x000fe20000000000 */
[----:B------:R-:W-:Y:S01]  /*4060*/  @P4 MOV R85, 0x400 ;  /* 0x0000040000554802 */ /* 0x000fe20000000f00 */
[----:B------:R-:W0:Y:S01]  /*4070*/  @P6 LDS R46, [R83+0x1c] ;  /* 0x00001c00532e6984 */ /* 0x000e220000000800 */
[----:B------:R-:W-:-:S02]  /*4080*/  ISETP.GE.AND P6, PT, R84, 0xd, PT ;  /* 0x0000000d5400780c */ /* 0x000fc40003fc6270 */
[----:B------:R-:W-:Y:S01]  /*4090*/  @P4 IADD3 R85, PT, PT, R85, 0x4100, RZ ;  /* 0x0000410055554810 */ /* 0x000fe20007ffe0ff */
[----:B------:R1:W0:Y:S01]  /*40a0*/  @P2 LDS R45, [R82+0x18] ;  /* 0x00001800522d2984 */ /* 0x0002220000000800 */
[----:B------:R-:W-:Y:S02]  /*40b0*/  ISETP.GE.AND P2, PT, R84, 0xe, PT ;  /* 0x0000000e5400780c */ /* 0x000fe40003f46270 */
[----:B-1----:R-:W-:Y:S01]  /*40c0*/  @P3 LEA R86, R79, R86, 0x18 ;  /* 0x000000564f563211 */ /* 0x002fe200078ec0ff */
[----:B------:R-:W-:-:S04]  /*40d0*/  @P3 IMAD.IADD R79, R76, 0x1, -R17 ;  /* 0x000000014c4f3824 */ /* 0x000fc800078e0a11 */
[----:B------:R-:W-:Y:S02]  /*40e0*/  @P3 IMAD R82, R79, 0x4, R86 ;  /* 0x000000044f523824 */ /* 0x000fe400078e0256 */
[----:B------:R-:W1:Y:S01]  /*40f0*/  @P6 S2R R79, SR_CgaCtaId ;  /* 0x00000000004f6919 */ /* 0x000e620000008800 */
[----:B--2---:R-:W-:Y:S01]  /*4100*/  @P4 LEA R85, R80, R85, 0x18 ;  /* 0x0000005550554211 */ /* 0x004fe200078ec0ff */
[----:B------:R-:W-:Y:S01]  /*4110*/  @P4 IMAD.IADD R80, R76, 0x1, -R18 ;  /* 0x000000014c504824 */ /* 0x000fe200078e0a12 */
[----:B------:R-:W2:Y:S01]  /*4120*/  @P3 LDS R47, [R82+0x20] ;  /* 0x00002000522f3984 */ /* 0x000ea20000000800 */
[----:B------:R-:W-:Y:S02]  /*4130*/  ISETP.GE.AND P3, PT, R84, 0xf, PT ;  /* 0x0000000f5400780c */ /* 0x000fe40003f66270 */
[----:B------:R-:W-:Y:S01]  /*4140*/  @P4 IMAD R83, R80, 0x4, R85 ;  /* 0x0000000450534824 */ /* 0x000fe200078e0255 */
[----:B------:R-:W-:Y:S01]  /*4150*/  @P1 MOV R85, 0x400 ;  /* 0x0000040000551802 */ /* 0x000fe20000000f00 */
[----:B------:R-:W4:Y:S04]  /*4160*/  @P2 S2R R80, SR_CgaCtaId ;  /* 0x0000000000502919 */ /* 0x000f280000008800 */
[----:B------:R-:W-:Y:S01]  /*4170*/  @P1 VIADD R86, R85, 0x4100 ;  /* 0x0000410055561836 */ /* 0x000fe20000000000 */
[----:B------:R5:W0:Y:S01]  /*4180*/  @P4 LDS R48, [R83+0x24] ;  /* 0x0000240053304984 */ /* 0x000a220000000800 */
[----:B------:R-:W-:-:S03]  /*4190*/  ISETP.GE.AND P4, PT, R84, 0x10, PT ;  /* 0x000000105400780c */ /* 0x000fc60003f86270 */
[----:B---3--:R-:W-:Y:S01]  /*41a0*/  @P1 LEA R85, R81, R86, 0x18 ;  /* 0x0000005651551211 */ /* 0x008fe200078ec0ff */
[----:B------:R-:W-:Y:S01]  /*41b0*/  @P5 IMAD.IADD R81, R76, 0x1, -R20 ;  /* 0x000000014c515824 */ /* 0x000fe200078e0a14 */
[----:B-----5:R-:W-:Y:S02]  /*41c0*/  @P5 LEA R86, R78, R87, 0x18 ;  /* 0x000000574e565211 */ /* 0x020fe400078ec0ff */
[----:B------:R-:W-:Y:S02]  /*41d0*/  @P1 IADD3 R78, PT, PT, -R19, R76, RZ ;  /* 0x0000004c134e1210 */ /* 0x000fe40007ffe1ff */
[----:B------:R-:W-:-:S03]  /*41e0*/  @P2 MOV R83, 0x400 ;  /* 0x0000040000532802 */ /* 0x000fc60000000f00 */
[----:B------:R-:W-:Y:S01]  /*41f0*/  @P1 IMAD R82, R78, 0x4, R85 ;  /* 0x000000044e521824 */ /* 0x000fe200078e0255 */
[----:B------:R-:W-:Y:S01]  /*4200*/  @P4 MOV R87, 0x400 ;  /* 0x0000040000574802 */ /* 0x000fe20000000f00 */
[----:B------:R-:W-:Y:S01]  /*4210*/  @P5 IMAD R85, R81, 0x4, R86 ;  /* 0x0000000451555824 */ /* 0x000fe200078e0256 */
[----:B------:R-:W-:Y:S01]  /*4220*/  @P6 MOV R81, 0x400 ;  /* 0x0000040000516802 */ /* 0x000fe20000000f00 */
[----:B------:R-:W3:Y:S01]  /*4230*/  @P3 S2R R78, SR_CgaCtaId ;  /* 0x00000000004e3919 */ /* 0x000ee20000008800 */
[----:B------:R-:W-:Y:S02]  /*4240*/  @P2 VIADD R83, R83, 0x4100 ;  /* 0x0000410053532836 */ /* 0x000fe40000000000 */
[----:B------:R-:W-:Y:S01]  /*4250*/  @P4 VIADD R88, R87, 0x4100 ;  /* 0x0000410057584836 */ /* 0x000fe20000000000 */
[----:B------:R5:W0:Y:S01]  /*4260*/  @P5 LDS R50, [R85+0x2c] ;  /* 0x00002c0055325984 */ /* 0x000a220000000800 */
[----:B------:R-:W-:Y:S01]  /*4270*/  @P6 VIADD R86, R81, 0x4100 ;  /* 0x0000410051566836 */ /* 0x000fe20000000000 */
[----:B------:R-:W-:-:S02]  /*4280*/  ISETP.GE.AND P5, PT, R84, 0x12, PT ;  /* 0x000000125400780c */ /* 0x000fc40003fa6270 */
[----:B------:R2:W0:Y:S01]  /*4290*/  @P1 LDS R49, [R82+0x28] ;  /* 0x0000280052311984 */ /* 0x0004220000000800 */
[----:B------:R-:W-:Y:S02]  /*42a0*/  ISETP.GE.AND P1, PT, R84, 0x11, PT ;  /* 0x000000115400780c */ /* 0x000fe40003f26270 */
[----:B-1----:R-:W-:Y:S01]  /*42b0*/  @P6 LEA R86, R79, R86, 0x18 ;  /* 0x000000564f566211 */ /* 0x002fe200078ec0ff */
[----:B------:R-:W-:Y:S01]  /*42c0*/  @P6 IMAD.IADD R79, R76, 0x1, -R21 ;  /* 0x000000014c4f6824 */ /* 0x000fe200078e0a15 */
[----:B----4-:R-:W-:Y:S01]  /*42d0*/  @P2 LEA R80, R80, R83, 0x18 ;  /* 0x0000005350502211 */ /* 0x010fe200078ec0ff */
[----:B------:R-:W1:Y:S01]  /*42e0*/  @P4 S2R R81, SR_CgaCtaId ;  /* 0x0000000000514919 */ /* 0x000e620000008800 */
[----:B-----5:R-:W-:Y:S02]  /*42f0*/  @P3 MOV R85, 0x400 ;  /* 0x0000040000553802 */ /* 0x020fe40000000f00 */
[----:B--2---:R-:W-:Y:S01]  /*4300*/  @P6 LEA R82, R79, R86, 0x2 ;  /* 0x000000564f526211 */ /* 0x004fe200078e10ff */
[----:B------:R-:W-:-:S02]  /*4310*/  @P2 IMAD.IADD R79, R76, 0x1, -R22 ;  /* 0x000000014c4f2824 */ /* 0x000fc400078e0a16 */
[----:B------:R-:W-:Y:S02]  /*4320*/  @P3 VIADD R85, R85, 0x4100 ;  /* 0x0000410055553836 */ /* 0x000fe40000000000 */
[----:B------:R2:W4:Y:S01]  /*4330*/  @P6 LDS R51, [R82+0x30] ;  /* 0x0000300052336984 */ /* 0x0005220000000800 */
[----:B------:R-:W-:Y:S01]  /*4340*/  ISETP.GE.AND P6, PT, R84, 0x13, PT ;  /* 0x000000135400780c */ /* 0x000fe20003fc6270 */
[----:B------:R-:W-:Y:S02]  /*4350*/  @P2 IMAD R83, R79, 0x4, R80 ;  /* 0x000000044f532824 */ /* 0x000fe400078e0250 */
[----:B------:R-:W5:Y:S01]  /*4360*/  @P5 S2R R79, SR_CgaCtaId ;  /* 0x00000000004f5919 */ /* 0x000f620000008800 */
[----:B------:R-:W0:Y:S01]  /*4370*/  @P1 S2R R80, SR_CgaCtaId ;  /* 0x0000000000501919 */ /* 0x000e220000008800 */
[----:B--2---:R-:W-:Y:S02]  /*4380*/  @P1 MOV R82, 0x400 ;  /* 0x0000040000521802 */ /* 0x004fe40000000f00 */
[----:B---3--:R-:W-:Y:S01]  /*4390*/  @P3 LEA R86, R78, R85, 0x18 ;  /* 0x000000554e563211 */ /* 0x008fe200078ec0ff */
[----:B------:R-:W-:Y:S01]  /*43a0*/  @P3 IMAD.IADD R85, R76, 0x1, -R23 ;  /* 0x000000014c553824 */ /* 0x000fe200078e0a17 */
[----:B------:R2:W3:Y:S01]  /*43b0*/  @P2 LDS R52, [R83+0x34] ;  /* 0x0000340053342984 */ /* 0x0004e20000000800 */
[----:B------:R-:W-:-:S02]  /*43c0*/  ISETP.GE.AND P2, PT, R84, 0x14, PT ;  /* 0x000000145400780c */ /* 0x000fc40003f46270 */
[----:B------:R-:W-:Y:S01]  /*43d0*/  @P3 IMAD R85, R85, 0x4, R86 ;  /* 0x0000000455553824 */ /* 0x000fe200078e0256 */
[----:B------:R-:W4:Y:S01]  /*43e0*/  @P6 S2R R78, SR_CgaCtaId ;  /* 0x00000000004e6919 */ /* 0x000f220000008800 */
[----:B------:R-:W-:-:S03]  /*43f0*/  @P5 MOV R86, 0x400 ;  /* 0x0000040000565802 */ /* 0x000fc60000000f00 */
[----:B------:R2:W3:Y:S01]  /*4400*/  @P3 LDS R53, [R85+0x38] ;  /* 0x0000380055353984 */ /* 0x0004e20000000800 */
[----:B------:R-:W-:Y:S01]  /*4410*/  ISETP.GE.AND P3, PT, R84, 0x15, PT ;  /* 0x000000155400780c */ /* 0x000fe20003f66270 */
[----:B------:R-:W-:Y:S01]  /*4420*/  @P5 VIADD R86, R86, 0x4100 ;  /* 0x0000410056565836 */ /* 0x000fe20000000000 */
[----:B-1----:R-:W-:Y:S01]  /*4430*/  @P4 LEA R88, R81, R88, 0x18 ;  /* 0x0000005851584211 */ /* 0x002fe200078ec0ff */
[----:B--2---:R-:W-:Y:S01]  /*4440*/  @P1 VIADD R83, R82, 0x4100 ;  /* 0x0000410052531836 */ /* 0x004fe20000000000 */
[----:B------:R-:W-:Y:S02]  /*4450*/  @P4 IADD3 R81, PT, PT, -R24, R76, RZ ;  /* 0x0000004c18514210 */ /* 0x000fe40007ffe1ff */
[----:B------:R-:W-:-:S03]  /*4460*/  @P6 MOV R82, 0x400 ;  /* 0x0000040000526802 */ /* 0x000fc60000000f00 */
[----:B------:R-:W-:Y:S02]  /*4470*/  @P4 IMAD R81, R81, 0x4, R88 ;  /* 0x0000000451514824 */ /* 0x000fe400078e0258 */
[----:B------:R-:W-:Y:S02]  /*4480*/  @P6 VIADD R85, R82, 0x4100 ;  /* 0x0000410052556836 */ /* 0x000fe40000000000 */
[----:B------:R-:W-:Y:S01]  /*4490*/  @P1 IMAD.IADD R82, R76, 0x1, -R25 ;  /* 0x000000014c521824 */ /* 0x000fe200078e0a19 */
[----:B-----5:R-:W-:Y:S01]  /*44a0*/  @P5 LEA R87, R79, R86, 0x18 ;  /* 0x000000564f575211 */ /* 0x020fe200078ec0ff */
[----:B------:R1:W2:Y:S01]  /*44b0*/  @P4 LDS R54, [R81+0x3c] ;  /* 0x00003c0051364984 */ /* 0x0002a20000000800 */
[----:B------:R-:W-:Y:S02]  /*44c0*/  ISETP.GE.AND P4, PT, R84, 0x16, PT ;  /* 0x000000165400780c */ /* 0x000fe40003f86270 */
[----:B0-----:R-:W-:Y:S01]  /*44d0*/  @P1 LEA R83, R80, R83, 0x18 ;  /* 0x0000005350531211 */ /* 0x001fe200078ec0ff */
[----:B------:R-:W0:Y:S01]  /*44e0*/  @P2 S2R R79, SR_CgaCtaId ;  /* 0x00000000004f2919 */ /* 0x000e220000008800 */
[----:B------:R-:W5:Y:S03]  /*44f0*/  @P3 S2R R80, SR_CgaCtaId ;  /* 0x0000000000503919 */ /* 0x000f660000008800 */
[----:B------:R-:W-:Y:S01]  /*4500*/  @P1 IMAD R82, R82, 0x4, R83 ;  /* 0x0000000452521824 */ /* 0x000fe200078e0253 */
[----:B-1----:R-:W-:-:S02]  /*4510*/  @P2 MOV R81, 0x400 ;  /* 0x0000040000512802 */ /* 0x002fc40000000f00 */
[----:B----4-:R-:W-:Y:S02]  /*4520*/  @P6 LEA R85, R78, R85, 0x18 ;  /* 0x000000554e556211 */ /* 0x010fe400078ec0ff */
[----:B------:R-:W-:Y:S01]  /*4530*/  @P5 IADD3 R78, PT, PT, -R26, R76, RZ ;  /* 0x0000004c1a4e5210 */ /* 0x000fe20007ffe1ff */
[----:B------:R-:W1:Y:S01]  /*4540*/  @P1 LDS R55, [R82+0x40] ;  /* 0x0000400052371984 */ /* 0x000e620000000800 */
[----:B------:R-:W-:Y:S01]  /*4550*/  ISETP.GE.AND P1, PT, R84, 0x17, PT ;  /* 0x000000175400780c */ /* 0x000fe20003f26270 */
[----:B------:R-:W-:Y:S02]  /*4560*/  @P2 VIADD R86, R81, 0x4100 ;  /* 0x0000410051562836 */ /* 0x000fe40000000000 */
[----:B------:R-:W-:Y:S01]  /*4570*/  @P5 IMAD R83, R78, 0x4, R87 ;  /* 0x000000044e535824 */ /* 0x000fe200078e0257 */
[----:B------:R-:W-:Y:S01]  /*4580*/  @P3 MOV R87, 0x400 ;  /* 0x0000040000573802 */ /* 0x000fe20000000f00 */
[----:B------:R-:W-:-:S03]  /*4590*/  @P6 IMAD.IADD R78, R76, 0x1, -R27 ;  /* 0x000000014c4e6824 */ /* 0x000fc600078e0a1b */
[----:B------:R4:W1:Y:S01]  /*45a0*/  @P5 LDS R56, [R83+0x44] ;  /* 0x0000440053385984 */ /* 0x0008620000000800 */
[----:B------:R-:W-:Y:S01]  /*45b0*/  ISETP.GE.AND P5, PT, R84, 0x18, PT ;  /* 0x000000185400780c */ /* 0x000fe20003fa6270 */
[----:B------:R-:W-:Y:S02]  /*45c0*/  @P6 IMAD R85, R78, 0x4, R85 ;  /* 0x000000044e556824 */ /* 0x000fe400078e0255 */
[----:B------:R-:W3:Y:S01]  /*45d0*/  @P4 S2R R78, SR_CgaCtaId ;  /* 0x00000000004e4919 */ /* 0x000ee20000008800 */
[----:B------:R-:W-:Y:S01]  /*45e0*/  @P3 VIADD R89, R87, 0x4100 ;  /* 0x0000410057593836 */ /* 0x000fe20000000000 */
[----:B------:R-:W2:Y:S01]  /*45f0*/  @P1 S2R R81, SR_CgaCtaId ;  /* 0x0000000000511919 */ /* 0x000ea20000008800 */
[----:B----4-:R-:W-:Y:S01]  /*4600*/  @P3 IADD3 R83, PT, PT, -R29, R76, RZ ;  /* 0x0000004c1d533210 */ /* 0x010fe20007ffe1ff */
[----:B------:R4:W1:Y:S01]  /*4610*/  @P6 LDS R57, [R85+0x48] ;  /* 0x0000480055396984 */ /* 0x0008620000000800 */
[----:B0-----:R-:W-:Y:S02]  /*4620*/  @P2 LEA R87, R79, R86, 0x18 ;  /* 0x000000564f572211 */ /* 0x001fe400078ec0ff */
[----:B------:R-:W-:-:S03]  /*4630*/  ISETP.GE.AND P6, PT, R84, 0x19, PT ;  /* 0x000000195400780c */ /* 0x000fc60003fc6270 */
[----:B------:R-:W0:Y:S01]  /*4640*/  @P5 S2R R79, SR_CgaCtaId ;  /* 0x00000000004f5919 */ /* 0x000e220000008800 */
[----:B-----5:R-:W-:Y:S01]  /*4650*/  @P3 LEA R86, R80, R89, 0x18 ;  /* 0x0000005950563211 */ /* 0x020fe200078ec0ff */
[----:B------:R-:W-:-:S04]  /*4660*/  @P2 IMAD.IADD R80, R76, 0x1, -R28 ;  /* 0x000000014c502824 */ /* 0x000fc800078e0a1c */
[----:B------:R-:W-:Y:S01]  /*4670*/  @P2 IMAD R82, R80, 0x4, R87 ;  /* 0x0000000450522824 */ /* 0x000fe200078e0257 */
[----:B------:R-:W-:Y:S01]  /*4680*/  @P1 MOV R87, 0x400 ;  /* 0x0000040000571802 */ /* 0x000fe20000000f00 */
[----:B------:R-:W-:Y:S01]  /*4690*/  @P3 IMAD R83, R83, 0x4, R86 ;  /* 0x0000000453533824 */ /* 0x000fe200078e0256 */
[----:B------:R-:W-:Y:S02]  /*46a0*/  @P4 MOV R86, 0x400 ;  /* 0x0000040000564802 */ /* 0x000fe40000000f00 */
[----:B------:R5:W1:Y:S01]  /*46b0*/  @P2 LDS R58, [R82+0x4c] ;  /* 0x00004c00523a2984 */ /* 0x000a620000000800 */
[----:B------:R-:W-:Y:S02]  /*46c0*/  ISETP.GE.AND P2, PT, R84, 0x1a, PT ;  /* 0x0000001a5400780c */ /* 0x000fe40003f46270 */
[----:B----4-:R-:W-:Y:S01]  /*46d0*/  @P4 VIADD R85, R86, 0x4100 ;  /* 0x0000410056554836 */ /* 0x010fe20000000000 */
[----:B------:R-:W4:Y:S01]  /*46e0*/  @P6 S2R R80, SR_CgaCtaId ;  /* 0x0000000000506919 */ /* 0x000f220000008800 */
[----:B------:R-:W-:Y:S01]  /*46f0*/  @P1 VIADD R86, R87, 0x4100 ;  /* 0x0000410057561836 */ /* 0x000fe20000000000 */
[----:B-----5:R-:W-:Y:S01]  /*4700*/  @P5 MOV R82, 0x400 ;  /* 0x0000040000525802 */ /* 0x020fe20000000f00 */
[----:B------:R5:W1:Y:S01]  /*4710*/  @P3 LDS R59, [R83+0x50] ;  /* 0x00005000533b3984 */ /* 0x000a620000000800 */
[----:B---3--:R-:W-:Y:S01]  /*4720*/  @P4 LEA R85, R78, R85, 0x18 ;  /* 0x000000554e554211 */ /* 0x008fe200078ec0ff */
[----:B------:R-:W-:Y:S01]  /*4730*/  @P4 IMAD.IADD R78, R76, 0x1, -R42 ;  /* 0x000000014c4e4824 */ /* 0x000fe200078e0a2a */
[----:B------:R-:W-:-:S02]  /*4740*/  ISETP.GE.AND P3, PT, R84, 0x1b, PT ;  /* 0x0000001b5400780c */ /* 0x000fc40003f66270 */
[----:B--2---:R-:W-:Y:S01]  /*4750*/  @P1 LEA R87, R81, R86, 0x18 ;  /* 0x0000005651571211 */ /* 0x004fe200078ec0ff */
[----:B------:R-:W-:Y:S01]  /*4760*/  @P4 IMAD R81, R78, 0x4, R85 ;  /* 0x000000044e514824 */ /* 0x000fe200078e0255 */
[----:B------:R-:W-:Y:S01]  /*4770*/  @P5 IADD3 R86, PT, PT, R82, 0x4100, RZ ;  /* 0x0000410052565810 */ /* 0x000fe20007ffe0ff */
[----:B------:R-:W2:Y:S01]  /*4780*/  @P2 S2R R78, SR_CgaCtaId ;  /* 0x00000000004e2919 */ /* 0x000ea20000008800 */
[C---:B------:R-:W-:Y:S01]  /*4790*/  @P1 IMAD.IADD R82, R76.reuse, 0x1, -R9 ;  /* 0x000000014c521824 */ /* 0x040fe200078e0a09 */
[----:B------:R-:W-:Y:S02]  /*47a0*/  @P6 MOV R85, 0x400 ;  /* 0x0000040000556802 */ /* 0x000fe40000000f00 */
[----:B0-----:R-:W-:Y:S01]  /*47b0*/  @P5 LEA R86, R79, R86, 0x18 ;  /* 0x000000564f565211 */ /* 0x001fe200078ec0ff */
[----:B------:R0:W3:Y:S01]  /*47c0*/  @P4 LDS R60, [R81+0x54] ;  /* 0x00005400513c4984 */ /* 0x0000e20000000800 */
[----:B------:R-:W-:Y:S01]  /*47d0*/  @P5 IMAD.IADD R79, R76, 0x1, -R39 ;  /* 0x000000014c4f5824 */ /* 0x000fe200078e0a27 */
[----:B------:R-:W-:Y:S01]  /*47e0*/  ISETP.GE.AND P4, PT, R84, 0x1c, PT ;  /* 0x0000001c5400780c */ /* 0x000fe20003f86270 */
[----:B------:R-:W-:Y:S01]  /*47f0*/  @P1 IMAD R82, R82, 0x4, R87 ;  /* 0x0000000452521824 */ /* 0x000fe200078e0257 */
[----:B------:R-:W-:Y:S01]  /*4800*/  @P2 MOV R87, 0x400 ;  /* 0x0000040000572802 */ /* 0x000fe20000000f00 */
[----:B-----5:R-:W-:-:S02]  /*4810*/  @P5 IMAD R83, R79, 0x4, R86 ;  /* 0x000000044f535824 */ /* 0x020fc400078e0256 */
[----:B------:R-:W-:Y:S01]  /*4820*/  @P6 VIADD R85, R85, 0x4100 ;  /* 0x0000410055556836 */ /* 0x000fe20000000000 */
[----:B------:R-:W5:Y:S01]  /*4830*/  @P3 S2R R79, SR_CgaCtaId ;  /* 0x00000000004f3919 */ /* 0x000f620000008800 */
[----:B0-----:R-:W-:Y:S02]  /*4840*/  @P6 IMAD.IADD R81, R76, 0x1, -R10 ;  /* 0x000000014c516824 */ /* 0x001fe400078e0a0a */
[----:B------:R-:W-:Y:S01]  /*4850*/  @P2 VIADD R87, R87, 0x4100 ;  /* 0x0000410057572836 */ /* 0x000fe20000000000 */
[----:B------:R-:W0:Y:S01]  /*4860*/  @P5 LDS R62, [R83+0x5c] ;  /* 0x00005c00533e5984 */ /* 0x000e220000000800 */
[----:B------:R-:W-:Y:S02]  /*4870*/  ISETP.GE.AND P5, PT, R84, 0x1e, PT ;  /* 0x0000001e5400780c */ /* 0x000fe40003fa6270 */
[----:B----4-:R-:W-:Y:S01]  /*4880*/  @P6 LEA R86, R80, R85, 0x18 ;  /* 0x0000005550566211 */ /* 0x010fe200078ec0ff */
[----:B------:R4:W0:Y:S01]  /*4890*/  @P1 LDS R61, [R82+0x58] ;  /* 0x00005800523d1984 */ /* 0x0008220000000800 */
[----:B------:R-:W-:-:S02]  /*48a0*/  ISETP.GE.AND P1, PT, R84, 0x1d, PT ;  /* 0x0000001d5400780c */ /* 0x000fc40003f26270 */
[----:B------:R-:W-:Y:S01]  /*48b0*/  @P6 LEA R85, R81, R86, 0x2 ;  /* 0x0000005651556211 */ /* 0x000fe200078e10ff */
[----:B------:R-:W1:Y:S01]  /*48c0*/  @P4 S2R R80, SR_CgaCtaId ;  /* 0x0000000000504919 */ /* 0x000e620000008800 */
[----:B------:R-:W-:-:S03]  /*48d0*/  @P3 MOV R86, 0x400 ;  /* 0x0000040000563802 */ /* 0x000fc60000000f00 */
[----:B------:R-:W0:Y:S01]  /*48e0*/  @P6 LDS R63, [R85+0x60] ;  /* 0x00006000553f6984 */ /* 0x000e220000000800 */
[----:B------:R-:W-:Y:S01]  /*48f0*/  ISETP.GE.AND P6, PT, R84, 0x1f, PT ;  /* 0x0000001f5400780c */ /* 0x000fe20003fc6270 */
[----:B------:R-:W-:Y:S01]  /*4900*/  @P3 VIADD R86, R86, 0x4100 ;  /* 0x0000410056563836 */ /* 0x000fe20000000000 */
[----:B--2---:R-:W-:Y:S01]  /*4910*/  @P2 LEA R87, R78, R87, 0x18 ;  /* 0x000000574e572211 */ /* 0x004fe200078ec0ff */
[----:B----4-:R-:W2:Y:S01]  /*4920*/  @P5 S2R R82, SR_CgaCtaId ;  /* 0x0000000000525919 */ /* 0x010ea20000008800 */
[----:B------:R-:W-:Y:S01]  /*4930*/  @P2 IMAD.IADD R78, R76, 0x1, -R38 ;  /* 0x000000014c4e2824 */ /* 0x000fe200078e0a26 */
[----:B------:R-:W4:Y:S03]  /*4940*/  @P1 S2R R81, SR_CgaCtaId ;  /* 0x0000000000511919 */ /* 0x000f260000008800 */
[----:B------:R-:W-:Y:S01]  /*4950*/  @P2 IMAD R83, R78, 0x4, R87 ;  /* 0x000000044e532824 */ /* 0x000fe200078e0257 */
[----:B------:R-:W-:-:S04]  /*4960*/  @P4 MOV R87, 0x400 ;  /* 0x0000040000574802 */ /* 0x000fc80000000f00 */
[----:B------:R-:W3:Y:S01]  /*4970*/  @P6 S2R R78, SR_CgaCtaId ;  /* 0x00000000004e6919 */ /* 0x000ee20000008800 */
[----:B------:R-:W-:Y:S01]  /*4980*/  @P4 VIADD R87, R87, 0x4100 ;  /* 0x0000410057574836 */ /* 0x000fe20000000000 */
[----:B-----5:R-:W-:Y:S02]  /*4990*/  @P3 LEA R86, R79, R86, 0x18 ;  /* 0x000000564f563211 */ /* 0x020fe400078ec0ff */
[----:B------:R-:W-:Y:S01]  /*49a0*/  @P1 MOV R79, 0x400 ;  /* 0x00000400004f1802 */ /* 0x000fe20000000f00 */
[----:B------:R5:W0:Y:S01]  /*49b0*/  @P2 LDS R64, [R83+0x64] ;  /* 0x0000640053402984 */ /* 0x000a220000000800 */
[----:B------:R-:W-:Y:S02]  /*49c0*/  ISETP.GE.AND P2, PT, R84, 0x3, PT ;  /* 0x000000035400780c */ /* 0x000fe40003f46270 */
[----:B-1----:R-:W-:Y:S01]  /*49d0*/  @P4 LEA R87, R80, R87, 0x18 ;  /* 0x0000005750574211 */ /* 0x002fe200078ec0ff */
[----:B------:R-:W-:Y:S01]  /*49e0*/  @P1 VIADD R80, R79, 0x4100 ;  /* 0x000041004f501836 */ /* 0x000fe20000000000 */
[----:B------:R-:W-:-:S09]  /*49f0*/  @P5 MOV R79, 0x400 ;  /* 0x00000400004f5802 */ /* 0x000fd20000000f00 */
[----:B------:R-:W1:Y:S01]  /*4a00*/  @P2 S2R R90, SR_CgaCtaId ;  /* 0x00000000005a2919 */ /* 0x000e620000008800 */
[----:B-----5:R-:W-:Y:S01]  /*4a10*/  @P5 IADD3 R83, PT, PT, R79, 0x4100, RZ ;  /* 0x000041004f535810 */ /* 0x020fe20007ffe0ff */
[----:B------:R-:W-:-:S03]  /*4a20*/  @P3 IMAD.IADD R79, R76, 0x1, -R11 ;  /* 0x000000014c4f3824 */ /* 0x000fc600078e0a0b */
[----:B--2---:R-:W-:Y:S01]  /*4a30*/  @P5 LEA R82, R82, R83, 0x18 ;  /* 0x0000005352525211 */ /* 0x004fe200078ec0ff */
[----:B------:R-:W-:Y:S01]  /*4a40*/  @P3 IMAD R79, R79, 0x4, R86 ;  /* 0x000000044f4f3824 */ /* 0x000fe200078e0256 */
[----:B----4-:R-:W-:Y:S01]  /*4a50*/  @P1 LEA R81, R81, R80, 0x18 ;  /* 0x0000005051511211 */ /* 0x010fe200078ec0ff */
[C---:B------:R-:W-:Y:S01]  /*4a60*/  @P4 IMAD.IADD R80, R76.reuse, 0x1, -R37 ;  /* 0x000000014c504824 */ /* 0x040fe200078e0a25 */
[----:B------:R-:W-:Y:S01]  /*4a70*/  @P6 MOV R83, 0x400 ;  /* 0x0000040000536802 */ /* 0x000fe20000000f00 */
[----:B------:R-:W-:Y:S01]  /*4a80*/  @P1 IMAD.IADD R86, R76, 0x1, -R36 ;  /* 0x000000014c561824 */ /* 0x000fe200078e0a24 */
[----:B------:R-:W2:Y:S01]  /*4a90*/  @P3 LDS R65, [R79+0x68] ;  /* 0x000068004f413984 */ /* 0x000ea20000000800 */
[----:B------:R-:W-:Y:S01]  /*4aa0*/  @P4 IMAD R80, R80, 0x4, R87 ;  /* 0x0000000450504824 */ /* 0x000fe200078e0257 */
[----:B------:R-:W-:Y:S01]  /*4ab0*/  ISETP.GE.AND P3, PT, R84, 0x2, PT ;  /* 0x000000025400780c */ /* 0x000fe20003f66270 */
[----:B------:R-:W-:Y:S01]  /*4ac0*/  @P6 VIADD R83, R83, 0x4100 ;  /* 0x0000410053536836 */ /* 0x000fe20000000000 */
[----:B------:R-:W-:-:S02]  /*4ad0*/  @P1 LEA R81, R86, R81, 0x2 ;  /* 0x0000005156511211 */ /* 0x000fc400078e10ff */
[----:B------:R-:W4:Y:S01]  /*4ae0*/  @P4 LDS R66, [R80+0x6c] ;  /* 0x00006c0050424984 */ /* 0x000f220000000800 */
[----:B------:R-:W-:Y:S02]  /*4af0*/  ISETP.GE.AND P4, PT, R84, 0x1, PT ;  /* 0x000000015400780c */ /* 0x000fe40003f86270 */
[----:B---3--:R-:W-:Y:S01]  /*4b00*/  @P6 LEA R85, R78, R83, 0x18 ;  /* 0x000000534e556211 */ /* 0x008fe200078ec0ff */
[C---:B------:R-:W-:Y:S01]  /*4b10*/  @P5 IMAD.IADD R83, R76.reuse, 0x1, -R35 ;  /* 0x000000014c535824 */ /* 0x040fe200078e0a23 */
[----:B------:R3:W0:Y:S01]  /*4b20*/  @P1 LDS R67, [R81+0x70] ;  /* 0x0000700051431984 */ /* 0x0006220000000800 */
[----:B------:R-:W-:Y:S01]  /*4b30*/  @P6 IMAD.IADD R78, R76, 0x1, -R43 ;  /* 0x000000014c4e6824 */ /* 0x000fe200078e0a2b */
[----:B------:R-:W-:Y:S01]  /*4b40*/  ISETP.GE.AND P1, PT, R84, 0x20, PT ;  /* 0x000000205400780c */ /* 0x000fe20003f26270 */
[----:B------:R-:W-:Y:S01]  /*4b50*/  @P5 IMAD R82, R83, 0x4, R82 ;  /* 0x0000000453525824 */ /* 0x000fe200078e0252 */
[----:B------:R-:W5:Y:S01]  /*4b60*/  @P3 S2R R88, SR_CgaCtaId ;  /* 0x0000000000583919 */ /* 0x000f620000008800 */
[----:B------:R-:W-:Y:S01]  /*4b70*/  @P6 IMAD R83, R78, 0x4, R85 ;  /* 0x000000044e536824 */ /* 0x000fe200078e0255 */
[----:B------:R-:W-:-:S02]  /*4b80*/  @P2 MOV R85, 0x400 ;  /* 0x0000040000552802 */ /* 0x000fc40000000f00 */
[----:B------:R1:W0:Y:S01]  /*4b90*/  @P5 LDS R68, [R82+0x74] ;  /* 0x0000740052445984 */ /* 0x0002220000000800 */
[C---:B------:R-:W-:Y:S02]  /*4ba0*/  ISETP.GE.AND P5, PT, R84.reuse, 0x4, PT ;  /* 0x000000045400780c */ /* 0x040fe40003fa6270 */
[----:B---3--:R-:W-:Y:S01]  /*4bb0*/  @P4 MOV R81, 0x400 ;  /* 0x0000040000514802 */ /* 0x008fe20000000f00 */
[----:B------:R3:W0:Y:S01]  /*4bc0*/  @P6 LDS R69, [R83+0x78] ;  /* 0x0000780053456984 */ /* 0x0006220000000800 */
[----:B------:R-:W-:Y:S02]  /*4bd0*/  ISETP.GE.AND P6, PT, R84, 0x5, PT ;  /* 0x000000055400780c */ /* 0x000fe40003fc6270 */
[----:B------:R-:W-:Y:S01]  /*4be0*/  @P2 IADD3 R85, PT, PT, R85, 0x4100, RZ ;  /* 0x0000410055552810 */ /* 0x000fe20007ffe0ff */
[----:B------:R-:W2:Y:S01]  /*4bf0*/  @P4 S2R R86, SR_CgaCtaId ;  /* 0x0000000000564919 */ /* 0x000ea20000008800 */
[----:B-1----:R-:W-:Y:S01]  /*4c00*/  @P3 MOV R82, 0x400 ;  /* 0x0000040000523802 */ /* 0x002fe20000000f00 */
[----:B------:R-:W-:Y:S01]  /*4c10*/  @P4 VIADD R81, R81, 0x4100 ;  /* 0x0000410051514836 */ /* 0x000fe20000000000 */
[----:B------:R-:W1:Y:S03]  /*4c20*/  @P1 S2R R79, SR_CgaCtaId ;  /* 0x00000000004f1919 */ /* 0x000e660000008800 */
[----:B---3--:R-:W-:Y:S01]  /*4c30*/  @P3 VIADD R83, R82, 0x4100 ;  /* 0x0000410052533836 */ /* 0x008fe20000000000 */
[----:B------:R-:W3:Y:S03]  /*4c40*/  @P5 S2R R80, SR_CgaCtaId ;  /* 0x0000000000505919 */ /* 0x000ee60000008800 */
[----:B------:R-:W4:Y:S01]  /*4c50*/  @P6 S2R R78, SR_CgaCtaId ;  /* 0x00000000004e6919 */ /* 0x000f220000008800 */
[----:B--2---:R-:W-:-:S02]  /*4c60*/  @P4 LEA R82, R86, R81, 0x18 ;  /* 0x0000005156524211 */ /* 0x004fc400078ec0ff */
[----:B------:R-:W-:Y:S02]  /*4c70*/  @P6 MOV R86, 0x400 ;  /* 0x0000040000566802 */ /* 0x000fe40000000f00 */
[----:B-----5:R-:W-:Y:S02]  /*4c80*/  @P3 LEA R81, R88, R83, 0x18 ;  /* 0x0000005358513211 */ /* 0x020fe400078ec0ff */
[----:B------:R-:W-:Y:S01]  /*4c90*/  @P2 LEA R83, R90, R85, 0x18 ;  /* 0x000000555a532211 */ /* 0x000fe200078ec0ff */
[----:B------:R-:W-:Y:S01]  /*4ca0*/  @P6 VIADD R87, R86, 0x4100 ;  /* 0x0000410056576836 */ /* 0x000fe20000000000 */
[----:B------:R-:W-:Y:S01]  /*4cb0*/  @P5 MOV R85, 0x400 ;  /* 0x0000040000555802 */ /* 0x000fe20000000f00 */
[----:B------:R-:W-:Y:S01]  /*4cc0*/  @P5 IMAD.IADD R86, R76, 0x1, -R8 ;  /* 0x000000014c565824 */ /* 0x000fe200078e0a08 */
[----:B------:R-:W-:Y:S02]  /*4cd0*/  @P1 MOV R88, 0x400 ;  /* 0x0000040000581802 */ /* 0x000fe40000000f00 */
[----:B----4-:R-:W-:Y:S01]  /*4ce0*/  @P6 LEA R78, R78, R87, 0x18 ;  /* 0x000000574e4e6211 */ /* 0x010fe200078ec0ff */
[----:B------:R-:W-:-:S02]  /*4cf0*/  @P5 VIADD R85, R85, 0x4100 ;  /* 0x0000410055555836 */ /* 0x000fc40000000000 */
[----:B------:R-:W-:Y:S02]  /*4d00*/  @P4 IMAD.IADD R87, R76, 0x1, -R40 ;  /* 0x000000014c574824 */ /* 0x000fe400078e0a28 */
[----:B------:R-:W-:Y:S01]  /*4d10*/  @P1 VIADD R88, R88, 0x4100 ;  /* 0x0000410058581836 */ /* 0x000fe20000000000 */
[----:B---3--:R-:W-:Y:S01]  /*4d20*/  @P5 LEA R85, R80, R85, 0x18 ;  /* 0x0000005550555211 */ /* 0x008fe200078ec0ff */
[----:B------:R-:W-:Y:S02]  /*4d30*/  @P4 IMAD R80, R87, 0x4, R82 ;  /* 0x0000000457504824 */ /* 0x000fe400078e0252 */
[----:B------:R-:W-:Y:S01]  /*4d40*/  @P3 IMAD.IADD R82, R76, 0x1, -R12 ;  /* 0x000000014c523824 */ /* 0x000fe200078e0a0c */
[----:B-1----:R-:W-:Y:S01]  /*4d50*/  @P1 LEA R79, R79, R88, 0x18 ;  /* 0x000000584f4f1211 */ /* 0x002fe200078ec0ff */
[----:B------:R-:W-:Y:S01]  /*4d60*/  @P5 IMAD R85, R86, 0x4, R85 ;  /* 0x0000000456555824 */ /* 0x000fe200078e0255 */
[----:B------:R1:W2:Y:S02]  /*4d70*/  @P4 LDS R70, [R80] ;  /* 0x0000000050464984 */ /* 0x0002a40000000800 */
[----:B------:R-:W-:Y:S01]  /*4d80*/  @P3 LEA R81, R82, R81, 0x2 ;  /* 0x0000005152513211 */ /* 0x000fe200078e10ff */
[----:B------:R-:W-:Y:S01]  /*4d90*/  @P2 IMAD.IADD R82, R76, 0x1, -R7 ;  /* 0x000000014c522824 */ /* 0x000fe200078e0a07 */
[----:B------:R1:W3:Y:S03]  /*4da0*/  @P5 LDS R73, [R85+0xc] ;  /* 0x00000c0055495984 */ /* 0x0002e60000000800 */
[----:B------:R-:W-:Y:S01]  /*4db0*/  @P2 IMAD R82, R82, 0x4, R83 ;  /* 0x0000000452522824 */ /* 0x000fe200078e0253 */
[----:B------:R1:W4:Y:S01]  /*4dc0*/  @P3 LDS R71, [R81+0x4] ;  /* 0x0000040051473984 */ /* 0x0003220000000800 */
[----:B------:R-:W-:-:S02]  /*4dd0*/  @P6 IMAD.IADD R83, R76, 0x1, -R13 ;  /* 0x000000014c536824 */ /* 0x000fc400078e0a0d */
[----:B------:R-:W-:Y:S01]  /*4de0*/  @P1 IMAD.IADD R76, R76, 0x1, -R5 ;  /* 0x000000014c4c1824 */ /* 0x000fe200078e0a05 */
[----:B------:R1:W0:Y:S02]  /*4df0*/  @P2 LDS R72, [R82+0x8] ;  /* 0x0000080052482984 */ /* 0x0002240000000800 */
[----:B------:R-:W-:Y:S01]  /*4e00*/  @P6 LEA R78, R83, R78, 0x2 ;  /* 0x0000004e534e6211 */ /* 0x000fe200078e10ff */
[----:B------:R-:W-:-:S04]  /*4e10*/  @P1 IMAD R76, R76, 0x4, R79 ;  /* 0x000000044c4c1824 */ /* 0x000fc800078e024f */
[----:B------:R1:W0:Y:S04]  /*4e20*/  @P6 LDS R74, [R78+0x10] ;  /* 0x000010004e4a6984 */ /* 0x0002280000000800 */
[----:B------:R1:W0:Y:S01]  /*4e30*/  @P1 LDS R75, [R76+0x7c] ;  /* 0x00007c004c4b1984 */ /* 0x0002220000000800 */
[----:B------:R-:W-:Y:S02]  /*4e40*/  PLOP3.LUT P1, PT, P0, PT, PT, 0x80, 0x8 ;  /* 0x000000000008781c */ /* 0x000fe4000072f070 */
[----:B------:R-:W-:-:S13]  /*4e50*/  ISETP.GE.AND P0, PT, R4, UR4, PT ;  /* 0x0000000404007c0c */ /* 0x000fda000bf06270 */
[----:B-1----:R-:W-:Y:S05]  /*4e60*/  @P0 BRA `(.L_x_17664) ;  /* 0x0000001800500947 */ /* 0x002fea0003800000 */
[----:B------:R-:W1:Y:S01]  /*4e70*/  S2R R79, SR_CgaCtaId ;  /* 0x00000000004f7919 */ /* 0x000e620000008800 */
[----:B------:R-:W-:Y:S01]  /*4e80*/  MOV R76, 0x400 ;  /* 0x00000400004c7802 */ /* 0x000fe20000000f00 */
[----:B------:R-:W-:Y:S02]  /*4e90*/  IMAD.IADD R78, R6, 0x1, R77 ;  /* 0x00000001064e7824 */ /* 0x000fe400078e024d */
[----:B------:R-:W-:Y:S01]  /*4ea0*/  IMAD.MOV.U32 R77, RZ, RZ, R4 ;  /* 0x000000ffff4d7224 */ /* 0x000fe200078e0004 */
[----:B-1----:R-:W-:Y:S01]  /*4eb0*/  LEA R81, R79, R76, 0x18 ;  /* 0x0000004c4f517211 */ /* 0x002fe200078ec0ff */
[----:B------:R-:W-:-:S04]  /*4ec0*/  VIADD R76, R76, 0x4200 ;  /* 0x000042004c4c7836 */ /* 0x000fc80000000000 */
[----:B------:R-:W-:Y:S01]  /*4ed0*/  IMAD R78, R78, 0x4, R81 ;  /* 0x000000044e4e7824 */ /* 0x000fe200078e0251 */
[----:B------:R-:W-:-:S07]  /*4ee0*/  LEA R76, R79, R76, 0x18 ;  /* 0x0000004c4f4c7211 */ /* 0x000fce00078ec0ff */
.L_x_17761:
[----:B-1----:R-:W-:Y:S01]  /*4ef0*/  IMAD R80, R77, 0x104, R78 ;  /* 0x000001044d507824 */ /* 0x002fe200078e024e */
[----:B------:R-:W-:Y:S01]  /*4f00*/  BSSY B1, `(.L_x_17665) ;  /* 0x000000c000017945 */ /* 0x000fe20003800000 */
[----:B0-----:R-:W-:-:S04]  /*4f10*/  IMAD.MOV.U32 R82, RZ, RZ, RZ ;  /* 0x000000ffff527224 */ /* 0x001fc800078e00ff */
[----:B------:R-:W1:Y:S01]  /*4f20*/  LDS R80, [R80] ;  /* 0x0000000050507984 */ /* 0x000e620000000800 */
[----:B------:R-:W-:Y:S05]  /*4f30*/  @!P4 BRA `(.L_x_17666) ;  /* 0x000000000020c947 */ /* 0x000fea0003800000 */
[----:B------:R-:W5:Y:S01]  /*4f40*/  LDC R79, c[0x0][0x3ac] ;  /* 0x0000eb00ff4f7b82 */ /* 0x000f620000000800 */
[----:B------:R-:W-:Y:S01]  /*4f50*/  UMOV UR4, 0xffffffff ;  /* 0xffffffff00047882 */ /* 0x000fe20000000000 */
[----:B-----5:R-:W-:-:S04]  /*4f60*/  ISETP.GE.AND P0, PT, R6, R79, PT ;  /* 0x0000004f0600720c */ /* 0x020fc80003f06270 */
[----:B------:R-:W-:-:S04]  /*4f70*/  SEL R79, R79, RZ, P0 ;  /* 0x000000ff4f4f7207 */ /* 0x000fc80000000000 */
[----:B------:R-:W-:Y:S01]  /*4f80*/  IADD3 R79, PT, PT, R6, -R79, RZ ;  /* 0x8000004f064f7210 */ /* 0x000fe20007ffe0ff */
[----:B------:R-:W-:Y:S06]  /*4f90*/  BRA.DIV UR4, `(.L_x_17667) ;  /* 0x0000002604cc7947 */ /* 0x000fec000b800000 */
[----:B-1----:R1:W0:Y:S02]  /*4fa0*/  SHFL.IDX PT, R79, R80, R79, R41 ;  /* 0x0000004f504f7389 */ /* 0x00222400000e0029 */
.L_x_17769:
[----:B0-2---:R-:W-:-:S07]  /*4fb0*/  IMAD R82, R70, R79, RZ ;  /* 0x0000004f46527224 */ /* 0x005fce00078e02ff */
.L_x_17666:
[----:B------:R-:W-:Y:S05]  /*4fc0*/  BSYNC B1 ;  /* 0x0000000000017941 */ /* 0x000fea0003800000 */
.L_x_17665:
        /* <DEDUP_REMOVED lines=9> */
[----:B-1----:R1:W0:Y:S02]  /*5060*/  SHFL.IDX PT, R79, R80, R79, R41 ;  /* 0x0000004f504f7389 */ /* 0x00222400000e0029 */
.L_x_17772:
[----:B0---4-:R-:W-:-:S07]  /*5070*/  IMAD R82, R71, R79, R82 ;  /* 0x0000004f47527224 */ /* 0x011fce00078e0252 */
.L_x_17669:
[----:B------:R-:W-:Y:S05]  /*5080*/  BSYNC B1 ;  /* 0x0000000000017941 */ /* 0x000fea0003800000 */
.L_x_17668:
[----:B------:R-:W-:Y:S04]  /*5090*/  BSSY B1, `(.L_x_17671) ;  /* 0x0000006000017945 */ /* 0x000fe80003800000 */
[----:B------:R-:W-:Y:S05]  /*50a0*/  @!P2 BRA `(.L_x_17672) ;  /* 0x000000000010a947 */ /* 0x000fea0003800000 */
[----:B------:R-:W-:-:S03]  /*50b0*/  UMOV UR4, 0xffffffff ;  /* 0xffffffff00047882 */ /* 0x000fc60000000000 */
[----:B------:R-:W-:Y:S05]  /*50c0*/  BRA.DIV UR4, `(.L_x_17673) ;  /* 0x0000002604c07947 */ /* 0x000fea000b800000 */
[----:B-1----:R1:W0:Y:S02]  /*50d0*/  SHFL.IDX PT, R79, R80, R30, R41 ;  /* 0x0000001e504f7389 */ /* 0x00222400000e0029 */
.L_x_17775:
[----:B0-----:R-:W-:-:S07]  /*50e0*/  IMAD R82, R72, R79, R82 ;  /* 0x0000004f48527224 */ /* 0x001fce00078e0252 */
.L_x_17672:
[----:B------:R-:W-:Y:S05]  /*50f0*/  BSYNC B1 ;  /* 0x0000000000017941 */ /* 0x000fea0003800000 */
.L_x_17671:
[----:B------:R-:W-:Y:S04]  /*5100*/  BSSY B1, `(.L_x_17674) ;  /* 0x0000006000017945 */ /* 0x000fe80003800000 */
[----:B------:R-:W-:Y:S05]  /*5110*/  @!P5 BRA `(.L_x_17675) ;  /* 0x000000000010d947 */ /* 0x000fea0003800000 */
[----:B------:R-:W-:-:S03]  /*5120*/  UMOV UR4, 0xffffffff ;  /* 0xffffffff00047882 */ /* 0x000fc60000000000 */
[----:B------:R-:W-:Y:S05]  /*5130*/  BRA.DIV UR4, `(.L_x_17676) ;  /* 0x0000002604c47947 */ /* 0x000fea000b800000 */
[----:B-1----:R1:W0:Y:S02]  /*5140*/  SHFL.IDX PT, R79, R80, R31, R41 ;  /* 0x0000001f504f7389 */ /* 0x00222400000e0029 */
.L_x_17778:
[----:B0--3--:R-:W-:-:S07]  /*5150*/  IMAD R82, R73, R79, R82 ;  /* 0x0000004f49527224 */ /* 0x009fce00078e0252 */
.L_x_17675:
[----:B------:R-:W-:Y:S05]  /*5160*/  BSYNC B1 ;  /* 0x0000000000017941 */ /* 0x000fea0003800000 */
.L_x_17674:
        /* <DEDUP_REMOVED lines=10> */
.L_x_17781:
[----:B0-----:R-:W-:-:S07]  /*5210*/  IMAD R82, R74, R79, R82 ;  /* 0x0000004f4a527224 */ /* 0x001fce00078e0252 */
.L_x_17678:
[----:B------:R-:W-:Y:S05]  /*5220*/  BSYNC B1 ;  /* 0x0000000000017941 */ /* 0x000fea0003800000 */
.L_x_17677:
        /* <DEDUP_REMOVED lines=11> */
.L_x_17784:
[----:B0-----:R-:W-:-:S07]  /*52e0*/  IMAD R82, R44, R79, R82 ;  /* 0x0000004f2c527224 */ /* 0x001fce00078e0252 */
.L_x_17681:
[----:B------:R-:W-:Y:S05]  /*52f0*/  BSYNC B1 ;  /* 0x0000000000017941 */ /* 0x000fea0003800000 */
.L_x_17680:
        /* <DEDUP_REMOVED lines=10> */
[----:B-1----:R1:W0:Y:S02]  /*53a0*/  SHFL.IDX PT, R79, R80, R79, R41 ;  /* 0x0000004f504f7389 */ /* 0x00222400000e0029 */
.L_x_17787:
[----:B0-----:R-:W-:-:S07]  /*53b0*/  IMAD R82, R45, R79, R82 ;  /* 0x0000004f2d527224 */ /* 0x001fce00078e0252 */
.L_x_17684:
[----:B------:R-:W-:Y:S05]  /*53c0*/  BSYNC B1 ;  /* 0x0000000000017941 */ /* 0x000fea0003800000 */
.L_x_17683:
        /* <DEDUP_REMOVED lines=11> */
.L_x_17790:
[----:B0-----:R-:W-:-:S07]  /*5480*/  IMAD R82, R46, R79, R82 ;  /* 0x0000004f2e527224 */ /* 0x001fce00078e0252 */
.L_x_17687:
[----:B------:R-:W-:Y:S05]  /*5490*/  BSYNC B1 ;  /* 0x0000000000017941 */ /* 0x000fea0003800000 */
.L_x_17686:
        /* <DEDUP_REMOVED lines=11> */
.L_x_17793:
[----:B0-----:R-:W-:-:S07]  /*5550*/  IMAD R82, R47, R79, R82 ;  /* 0x0000004f2f527224 */ /* 0x001fce00078e0252 */
.L_x_17690:
[----:B------:R-:W-:Y:S05]  /*5560*/  BSYNC B1 ;  /* 0x0000000000017941 */ /* 0x000fea0003800000 */
.L_x_17689:
        /* <DEDUP_REMOVED lines=10> */
[----:B-1----:R1:W0:Y:S02]  /*5610*/  SHFL.IDX PT, R79, R80, R79, R41 ;  /* 0x0000004f504f7389 */ /* 0x00222400000e0029 */
.L_x_17796:
[----:B0-----:R-:W-:-:S07]  /*5620*/  IMAD R82, R48, R79, R82 ;  /* 0x0000004f30527224 */ /* 0x001fce00078e0252 */
.L_x_17693:
[----:B------:R-:W-:Y:S05]  /*5630*/  BSYNC B1 ;  /* 0x0000000000017941 */ /* 0x000fea0003800000 */
.L_x_17692:
        /* <DEDUP_REMOVED lines=11> */
.L_x_17799:
[----:B0-----:R-:W-:-:S07]  /*56f0*/  IMAD R82, R49, R79, R82 ;  /* 0x0000004f31527224 */ /* 0x001fce00078e0252 */
.L_x_17696:
[----:B------:R-:W-:Y:S05]  /*5700*/  BSYNC B1 ;  /* 0x0000000000017941 */ /* 0x000fea0003800000 */
.L_x_17695:
        /* <DEDUP_REMOVED lines=11> */
.L_x_17802:
[----:B0-----:R-:W-:-:S07]  /*57c0*/  IMAD R82, R50, R79, R82 ;  /* 0x0000004f32527224 */ /* 0x001fce00078e0252 */
.L_x_17699:
[----:B------:R-:W-:Y:S05]  /*57d0*/  BSYNC B1 ;  /* 0x0000000000017941 */ /* 0x000fea0003800000 */
.L_x_17698:
        /* <DEDUP_REMOVED lines=11> */
.L_x_17805:
[----:B0-----:R-:W-:-:S07]  /*5890*/  IMAD R82, R51, R79, R82 ;  /* 0x0000004f33527224 */ /* 0x001fce00078e0252 */
.L_x_17702:
[----:B------:R-:W-:Y:S05]  /*58a0*/  BSYNC B1 ;  /* 0x0000000000017941 */ /* 0x000fea0003800000 */
.L_x_17701:
        /* <DEDUP_REMOVED lines=11> */
.L_x_17808:
[----:B0-----:R-:W-:-:S07]  /*5960*/  IMAD R82, R52, R79, R82 ;  /* 0x0000004f34527224 */ /* 0x001fce00078e0252 */
.L_x_17705:
[----:B------:R-:W-:Y:S05]  /*5970*/  BSYNC B1 ;  /* 0x0000000000017941 */ /* 0x000fea0003800000 */
.L_x_17704:
        /* <DEDUP_REMOVED lines=11> */
.L_x_17811:
[----:B0-----:R-:W-:-:S07]  /*5a30*/  IMAD R82, R53, R79, R82 ;  /* 0x0000004f35527224 */ /* 0x001fce00078e0252 */
.L_x_17708:
[----:B------:R-:W-:Y:S05]  /*5a40*/  BSYNC B1 ;  /* 0x0000000000017941 */ /* 0x000fea0003800000 */
.L_x_17707:
        /* <DEDUP_REMOVED lines=11> */
.L_x_17814:
[----:B0-----:R-:W-:-:S07]  /*5b00*/  IMAD R82, R54, R79, R82 ;  /* 0x0000004f36527224 */ /* 0x001fce00078e0252 */
.L_x_17711:
[----:B------:R-:W-:Y:S05]  /*5b10*/  BSYNC B1 ;  /* 0x0000000000017941 */ /* 0x000fea0003800000 */
.L_x_17710:
        /* <DEDUP_REMOVED lines=11> */
.L_x_17817:
[----:B0-----:R-:W-:-:S07]  /*5bd0*/  IMAD R82, R55, R79, R82 ;  /* 0x0000004f37527224 */ /* 0x001fce00078e0252 */
.L_x_17714:
[----:B------:R-:W-:Y:S05]  /*5be0*/  BSYNC B1 ;  /* 0x0000000000017941 */ /* 0x000fea0003800000 */
.L_x_17713:
        /* <DEDUP_REMOVED lines=11> */
.L_x_17820:
[----:B0-----:R-:W-:-:S07]  /*5ca0*/  IMAD R82, R56, R79, R82 ;  /* 0x0000004f38527224 */ /* 0x001fce00078e0252 */
.L_x_17717:
[----:B------:R-:W-:Y:S05]  /*5cb0*/  BSYNC B1 ;  /* 0x0000000000017941 */ /* 0x000fea0003800000 */
.L_x_17716:
        /* <DEDUP_REMOVED lines=11> */
.L_x_17823:
[----:B0-----:R-:W-:-:S07]  /*5d70*/  IMAD R82, R57, R79, R82 ;  /* 0x0000004f39527224 */ /* 0x001fce00078e0252 */
.L_x_17720:
[----:B------:R-:W-:Y:S05]  /*5d80*/  BSYNC B1 ;  /* 0x0000000000017941 */ /* 0x000fea0003800000 */
.L_x_17719:
        /* <DEDUP_REMOVED lines=11> */
.L_x_17826:
[----:B0-----:R-:W-:-:S07]  /*5e40*/  IMAD R82, R58, R79, R82 ;  /* 0x0000004f3a527224 */ /* 0x001fce00078e0252 */
.L_x_17723:
[----:B------:R-:W-:Y:S05]  /*5e50*/  BSYNC B1 ;  /* 0x0000000000017941 */ /* 0x000fea0003800000 */
.L_x_17722:
        /* <DEDUP_REMOVED lines=11> */
.L_x_17829:
[----:B0-----:R-:W-:-:S07]  /*5f10*/  IMAD R82, R59, R79, R82 ;  /* 0x0000004f3b527224 */ /* 0x001fce00078e0252 */
.L_x_17726:
[----:B------:R-:W-:Y:S05]  /*5f20*/  BSYNC B1 ;  /* 0x0000000000017941 */ /* 0x000fea0003800000 */
.L_x_17725:
        /* <DEDUP_REMOVED lines=11> */
.L_x_17832:
[----:B0-----:R-:W-:-:S07]  /*5fe0*/  IMAD R82, R60, R79, R82 ;  /* 0x0000004f3c527224 */ /* 0x001fce00078e0252 */
.L_x_17729:
[----:B------:R-:W-:Y:S05]  /*5ff0*/  BSYNC B1 ;  /* 0x0000000000017941 */ /* 0x000fea0003800000 */
.L_x_17728:
[----:B------:R-:W-:Y:S01]  /*6000*/  ISETP.GE.AND P0, PT, R84, 0x17, PT ;  /* 0x000000175400780c */ /* 0x000fe20003f06270 */
[----:B------:R-:W-:-:S12]  /*6010*/  BSSY B1, `(.L_x_17731) ;  /* 0x0000006000017945 */ /* 0x000fd80003800000 */
[----:B------:R-:W-:Y:S05]  /*6020*/  @!P0 BRA `(.L_x_17732) ;  /* 0x0000000000108947 */ /* 0x000fea0003800000 */
[----:B------:R-:W-:-:S03]  /*6030*/  UMOV UR4, 0xffffffff ;  /* 0xffffffff00047882 */ /* 0x000fc60000000000 */
[----:B------:R-:W-:Y:S05]  /*6040*/  BRA.DIV UR4, `(.L_x_17733) ;  /* 0x0000002204607947 */ /* 0x000fea000b800000 */
[----:B-1----:R1:W0:Y:S02]  /*6050*/  SHFL.IDX PT, R79, R80, R32, R41 ;  /* 0x00000020504f7389 */ /* 0x00222400000e0029 */
.L_x_17835:
[----:B0-----:R-:W-:-:S07]  /*6060*/  IMAD R82, R61, R79, R82 ;  /* 0x0000004f3d527224 */ /* 0x001fce00078e0252 */
.L_x_17732:
[----:B------:R-:W-:Y:S05]  /*6070*/  BSYNC B1 ;  /* 0x0000000000017941 */ /* 0x000fea0003800000 */
.L_x_17731:
        /* <DEDUP_REMOVED lines=11> */
.L_x_17838:
[----:B0-----:R-:W-:-:S07]  /*6130*/  IMAD R82, R62, R79, R82 ;  /* 0x0000004f3e527224 */ /* 0x001fce00078e0252 */
.L_x_17735:
[----:B------:R-:W-:Y:S05]  /*6140*/  BSYNC B1 ;  /* 0x0000000000017941 */ /* 0x000fea0003800000 */
.L_x_17734:
[----:B------:R-:W-:Y:S01]  /*6150*/  ISETP.GE.AND P0, PT, R84, 0x19, PT ;  /* 0x000000195400780c */ /* 0x000fe20003f06270 */
[----:B------:R-:W-:-:S12]  /*6160*/  BSSY B1, `(.L_x_17737) ;  /* 0x0000006000017945 */ /* 0x000fd80003800000 */
[----:B------:R-:W-:Y:S05]  /*6170*/  @!P0 BRA `(.L_x_17738) ;  /* 0x0000000000108947 */ /* 0x000fea0003800000 */
[----:B------:R-:W-:-:S03]  /*6180*/  UMOV UR4, 0xffffffff ;  /* 0xffffffff00047882 */ /* 0x000fc60000000000 */
[----:B------:R-:W-:Y:S05]  /*6190*/  BRA.DIV UR4, `(.L_x_17739) ;  /* 0x00000022044c7947 */ /* 0x000fea000b800000 */
[----:B-1----:R1:W0:Y:S02]  /*61a0*/  SHFL.IDX PT, R79, R80, R33, R41 ;  /* 0x00000021504f7389 */ /* 0x00222400000e0029 */
.L_x_17841:
[----:B0-----:R-:W-:-:S07]  /*61b0*/  IMAD R82, R63, R79, R82 ;  /* 0x0000004f3f527224 */ /* 0x001fce00078e0252 */
.L_x_17738:
[----:B------:R-:W-:Y:S05]  /*61c0*/  BSYNC B1 ;  /* 0x0000000000017941 */ /* 0x000fea0003800000 */
.L_x_17737:
        /* <DEDUP_REMOVED lines=11> */
.L_x_17844:
[----:B0-----:R-:W-:-:S07]  /*6280*/  IMAD R82, R64, R79, R82 ;  /* 0x0000004f40527224 */ /* 0x001fce00078e0252 */
.L_x_17741:
[----:B------:R-:W-:Y:S05]  /*6290*/  BSYNC B1 ;  /* 0x0000000000017941 */ /* 0x000fea0003800000 */
.L_x_17740:
[----:B------:R-:W-:Y:S01]  /*62a0*/  ISETP.GE.AND P0, PT, R84, 0x1b, PT ;  /* 0x0000001b5400780c */ /* 0x000fe20003f06270 */
[----:B------:R-:W-:-:S12]  /*62b0*/  BSSY B1, `(.L_x_17743) ;  /* 0x0000006000017945 */ /* 0x000fd80003800000 */
[----:B------:R-:W-:Y:S05]  /*62c0*/  @!P0 BRA `(.L_x_17744) ;  /* 0x0000000000108947 */ /* 0x000fea0003800000 */
[----:B------:R-:W-:-:S03]  /*62d0*/  UMOV UR4, 0xffffffff ;  /* 0xffffffff00047882 */ /* 0x000fc60000000000 */
[----:B------:R-:W-:Y:S05]  /*62e0*/  BRA.DIV UR4, `(.L_x_17745) ;  /* 0x0000002204387947 */ /* 0x000fea000b800000 */
[----:B-1----:R1:W0:Y:S02]  /*62f0*/  SHFL.IDX PT, R79, R80, R34, R41 ;  /* 0x00000022504f7389 */ /* 0x00222400000e0029 */
.L_x_17847:
[----:B0-----:R-:W-:-:S07]  /*6300*/  IMAD R82, R65, R79, R82 ;  /* 0x0000004f41527224 */ /* 0x001fce00078e0252 */
.L_x_17744:
[----:B------:R-:W-:Y:S05]  /*6310*/  BSYNC B1 ;  /* 0x0000000000017941 */ /* 0x000fea0003800000 */
.L_x_17743:
        /* <DEDUP_REMOVED lines=11> */
.L_x_17850:
[----:B0-----:R-:W-:-:S07]  /*63d0*/  IMAD R82, R66, R79, R82 ;  /* 0x0000004f42527224 */ /* 0x001fce00078e0252 */
.L_x_17747:
[----:B------:R-:W-:Y:S05]  /*63e0*/  BSYNC B1 ;  /* 0x0000000000017941 */ /* 0x000fea0003800000 */
.L_x_17746:
        /* <DEDUP_REMOVED lines=11> */
.L_x_17853:
[----:B0-----:R-:W-:-:S07]  /*64a0*/  IMAD R82, R67, R79, R82 ;  /* 0x0000004f43527224 */ /* 0x001fce00078e0252 */
.L_x_17750:
[----:B------:R-:W-:Y:S05]  /*64b0*/  BSYNC B1 ;  /* 0x0000000000017941 */ /* 0x000fea0003800000 */
.L_x_17749:
        /* <DEDUP_REMOVED lines=11> */
.L_x_17856:
[----:B0-----:R-:W-:-:S07]  /*6570*/  IMAD R82, R68, R79, R82 ;  /* 0x0000004f44527224 */ /* 0x001fce00078e0252 */
.L_x_17753:
[----:B------:R-:W-:Y:S05]  /*6580*/  BSYNC B1 ;  /* 0x0000000000017941 */ /* 0x000fea0003800000 */
.L_x_17752:
        /* <DEDUP_REMOVED lines=11> */
.L_x_17859:
[----:B0-----:R-:W-:-:S07]  /*6640*/  IMAD R82, R69, R79, R82 ;  /* 0x0000004f45527224 */ /* 0x001fce00078e0252 */
.L_x_17756:
[----:B------:R-:W-:Y:S05]  /*6650*/  BSYNC B1 ;  /* 0x0000000000017941 */ /* 0x000fea0003800000 */
.L_x_17755:
        /* <DEDUP_REMOVED lines=11> */
.L_x_17862:
[----:B0-----:R-:W-:-:S07]  /*6710*/  IMAD R82, R75, R79, R82 ;  /* 0x0000004f4b527224 */ /* 0x001fce00078e0252 */
.L_x_17759:
[----:B------:R-:W-:Y:S05]  /*6720*/  BSYNC B1 ;  /* 0x0000000000017941 */ /* 0x000fea0003800000 */
.L_x_17758:
[----:B------:R-:W-:Y:S02]  /*6730*/  IMAD R79, R0, R77, R3 ;  /* 0x0000004d004f7224 */ /* 0x000fe400078e0203 */
[----:B------:R-:W-:Y:S02]  /*6740*/  IMAD.IADD R77, R2, 0x1, R77 ;  /* 0x00000001024d7824 */ /* 0x000fe400078e024d */
[----:B------:R-:W-:-:S03]  /*6750*/  IMAD R79, R79, 0x4, R76 ;  /* 0x000000044f4f7824 */ /* 0x000fc600078e024c */
[----:B------:R-:W-:Y:S02]  /*6760*/  ISETP.GE.AND P0, PT, R77, UR5, PT ;  /* 0x000000054d007c0c */ /* 0x000fe4000bf06270 */
[----:B------:R-:W5:Y:S02]  /*6770*/  LDS R81, [R79] ;  /* 0x000000004f517984 */ /* 0x000f640000000800 */
[----:B-----5:R-:W-:-:S05]  /*6780*/  IMAD.IADD R82, R81, 0x1, R82 ;  /* 0x0000000151527824 */ /* 0x020fca00078e0252 */
[----:B------:R0:W-:Y:S04]  /*6790*/  STS [R79], R82 ;  /* 0x000000524f007388 */ /* 0x0001e80000000800 */
[----:B------:R-:W-:Y:S05]  /*67a0*/  @!P0 BRA `(.L_x_17761) ;  /* 0xffffffe400d08947 */ /* 0x000fea000383ffff */
.L_x_17664:
[----:B------:R-:W-:Y:S05]  /*67b0*/  BSYNC B0 ;  /* 0x0000000000007941 */ /* 0x000fea0003800000 */
.L_x_17663:
[----:B------:R-:W-:Y:S01]  /*67c0*/  HFMA2 R77, -RZ, RZ, 0, 1.9073486328125e-06 ;  /* 0x00000020ff4d7431 */ /* 0x000fe200000001ff */
[----:B------:R-:W-:Y:S01]  /*67d0*/  PLOP3.LUT P0, PT, PT, PT, PT, 0x8, 0x80 ;  /* 0x000000000080781c */ /* 0x000fe20003f0e170 */
[----:B------:R-:W-:-:S12]  /*67e0*/  @P1 BRA `(.L_x_17762) ;  /* 0xffffffd4007c1947 */ /* 0x000fd8000383ffff */
.L_x_17626:
[----:B------:R-:W5:Y:S01]  /*67f0*/  S2R R5, SR_TID.X ;  /* 0x0000000000057919 */ /* 0x000f620000002100 */
[----:B------:R-:W-:Y:S05]  /*6800*/  WARPSYNC.ALL ;  /* 0x0000000000007948 */ /* 0x000fea0003800000 */
[----:B------:R-:W-:Y:S01]  /*6810*/  BAR.SYNC.DEFER_BLOCKING 0x0 ;  /* 0x0000000000007b1d */ /* 0x000fe20000010000 */
[----:B-----5:R-:W-:-:S13]  /*6820*/  ISETP.GT.U32.AND P0, PT, R5, 0x3f, PT ;  /* 0x0000003f0500780c */ /* 0x020fda0003f04070 */
[----:B------:R-:W-:Y:S05]  /*6830*/  @P0 EXIT ;  /* 0x000000000000094d */ /* 0x000fea0003800000 */
[----:B-1----:R-:W1:Y:S01]  /*6840*/  LDC R12, c[0x0][0x3ac] ;  /* 0x0000eb00ff0c7b82 */ /* 0x002e620000000800 */
[----:B------:R-:W-:Y:S07]  /*6850*/  BSSY.RECONVERGENT B0, `(.L_x_17763) ;  /* 0x000006c000007945 */ /* 0x000fee0003800200 */
[----:B------:R-:W5:Y:S08]  /*6860*/  LDC R4, c[0x0][0x360] ;  /* 0x0000d800ff047b82 */ /* 0x000f700000000800 */
[----:B------:R-:W0:Y:S01]  /*6870*/  LDC R15, c[0x0][0x388] ;  /* 0x0000e200ff0f7b82 */ /* 0x000e220000000800 */
[----:B-1----:R-:W-:-:S07]  /*6880*/  IABS R13, R12 ;  /* 0x0000000c000d7213 */ /* 0x002fce0000000000 */
[----:B------:R-:W1:Y:S01]  /*6890*/  S2UR UR5, SR_CTAID.X ;  /* 0x00000000000579c3 */ /* 0x000e620000002500 */
[----:B------:R-:W3:Y:S01]  /*68a0*/  I2F.RP R9, R13 ;  /* 0x0000000d00097306 */ /* 0x000ee20000209400 */
[----:B-----5:R-:W-:Y:S01]  /*68b0*/  IMAD.IADD R2, R5, 0x1, R4 ;  /* 0x0000000105027824 */ /* 0x020fe200078e0204 */
[----:B------:R-:W-:-:S05]  /*68c0*/  ISETP.NE.U32.AND P2, PT, R4, RZ, PT ;  /* 0x000000ff0400720c */ /* 0x000fca0003f45070 */
[----:B------:R-:W5:Y:S01]  /*68d0*/  S2UR UR4, SR_CTAID.Y ;  /* 0x00000000000479c3 */ /* 0x000f620000002600 */
[----:B--2---:R-:W2:Y:S01]  /*68e0*/  I2F.U32.RP R8, R4 ;  /* 0x0000000400087306 */ /* 0x004ea20000209000 */
[----:B------:R-:W-:-:S07]  /*68f0*/  ISETP.GE.U32.AND P0, PT, R2, 0x40, PT ;  /* 0x000000400200780c */ /* 0x000fce0003f06070 */
[----:B---3--:R-:W3:Y:S08]  /*6900*/  MUFU.RCP R9, R9 ;  /* 0x0000000900097308 */ /* 0x008ef00000001000 */
[----:B--2---:R-:W2:Y:S01]  /*6910*/  MUFU.RCP R8, R8 ;  /* 0x0000000800087308 */ /* 0x004ea20000001000 */
[----:B---3--:R-:W-:Y:S01]  /*6920*/  VIADD R3, R9, 0xffffffe ;  /* 0x0ffffffe09037836 */ /* 0x008fe20000000000 */
[----:B------:R-:W-:-:S06]  /*6930*/  VIMNMX.U32 R9, PT, PT, R2, 0x40, !PT ;  /* 0x0000004002097848 */ /* 0x000fcc0007fe0000 */
[----:B------:R-:W3:Y:S01]  /*6940*/  F2I.FTZ.U32.TRUNC.NTZ R3, R3 ;  /* 0x0000000300037305 */ /* 0x000ee2000021f000 */
[----:B--2---:R-:W-:Y:S01]  /*6950*/  VIADD R6, R8, 0xffffffe ;  /* 0x0ffffffe08067836 */ /* 0x004fe20000000000 */
[----:B------:R-:W-:-:S04]  /*6960*/  SEL R8, RZ, 0x1, P0 ;  /* 0x00000001ff087807 */ /* 0x000fc80000000000 */
[----:B------:R-:W-:Y:S02]  /*6970*/  IADD3 R9, PT, PT, R9, -R2, -R8 ;  /* 0x8000000209097210 */ /* 0x000fe40007ffe808 */
[----:B------:R2:W4:Y:S01]  /*6980*/  F2I.FTZ.U32.TRUNC.NTZ R7, R6 ;  /* 0x0000000600077305 */ /* 0x000522000021f000 */
[----:B---3--:R-:W-:Y:S02]  /*6990*/  IMAD.MOV R10, RZ, RZ, -R3 ;  /* 0x000000ffff0a7224 */ /* 0x008fe400078e0a03 */
[----:B--2---:R-:W-:-:S03]  /*69a0*/  IMAD.MOV.U32 R6, RZ, RZ, RZ ;  /* 0x000000ffff067224 */ /* 0x004fc600078e00ff */
[----:B------:R-:W-:Y:S02]  /*69b0*/  MOV R2, R10 ;  /* 0x0000000a00027202 */ /* 0x000fe40000000f00 */
[----:B------:R-:W5:Y:S01]  /*69c0*/  LDC R10, c[0x0][0x384] ;  /* 0x0000e100ff0a7b82 */ /* 0x000f620000000800 */
[----:B----4-:R-:W-:-:S04]  /*69d0*/  IMAD.MOV R11, RZ, RZ, -R7 ;  /* 0x000000ffff0b7224 */ /* 0x010fc800078e0a07 */
[----:B------:R-:W-:-:S04]  /*69e0*/  IMAD R11, R11, R4, RZ ;  /* 0x000000040b0b7224 */ /* 0x000fc800078e02ff */
[----:B------:R-:W-:-:S04]  /*69f0*/  IMAD.HI.U32 R6, R7, R11, R6 ;  /* 0x0000000b07067227 */ /* 0x000fc800078e0006 */
[----:B------:R-:W-:Y:S02]  /*6a00*/  IMAD R11, R2, R13, RZ ;  /* 0x0000000d020b7224 */ /* 0x000fe400078e02ff */
[----:B------:R-:W-:Y:S02]  /*6a10*/  IMAD.MOV.U32 R2, RZ, RZ, RZ ;  /* 0x000000ffff027224 */ /* 0x000fe400078e00ff */
[----:B------:R-:W-:Y:S01]  /*6a20*/  IMAD.HI.U32 R7, R6, R9, RZ ;  /* 0x0000000906077227 */ /* 0x000fe200078e00ff */
[----:B0-----:R-:W-:-:S03]  /*6a30*/  IABS R6, R15 ;  /* 0x0000000f00067213 */ /* 0x001fc60000000000 */
[----:B------:R-:W-:-:S04]  /*6a40*/  IMAD.HI.U32 R11, R3, R11, R2 ;  /* 0x0000000b030b7227 */ /* 0x000fc800078e0002 */
[----:B------:R-:W-:Y:S02]  /*6a50*/  IMAD.MOV R3, RZ, RZ, -R7 ;  /* 0x000000ffff037224 */ /* 0x000fe400078e0a07 */
[----:B------:R-:W-:Y:S02]  /*6a60*/  IMAD.MOV.U32 R2, RZ, RZ, R6 ;  /* 0x000000ffff027224 */ /* 0x000fe400078e0006 */
[----:B------:R-:W-:Y:S02]  /*6a70*/  IMAD R9, R4, R3, R9 ;  /* 0x0000000304097224 */ /* 0x000fe400078e0209 */
[----:B------:R-:W-:-:S03]  /*6a80*/  IMAD.HI.U32 R6, R11, R2, RZ ;  /* 0x000000020b067227 */ /* 0x000fc600078e00ff */
[----:B------:R-:W-:Y:S01]  /*6a90*/  ISETP.GE.U32.AND P0, PT, R9, R4, PT ;  /* 0x000000040900720c */ /* 0x000fe20003f06070 */
[----:B------:R-:W-:-:S04]  /*6aa0*/  IMAD.MOV R3, RZ, RZ, -R6 ;  /* 0x000000ffff037224 */ /* 0x000fc800078e0a06 */
[----:B------:R-:W-:-:S05]  /*6ab0*/  IMAD R2, R13, R3, R2 ;  /* 0x000000030d027224 */ /* 0x000fca00078e0202 */
[----:B------:R-:W-:-:S03]  /*6ac0*/  ISETP.GT.U32.AND P3, PT, R13, R2, PT ;  /* 0x000000020d00720c */ /* 0x000fc60003f64070 */
[----:B------:R-:W-:Y:S01]  /*6ad0*/  @P0 IMAD.IADD R9, R9, 0x1, -R4 ;  /* 0x0000000109090824 */ /* 0x000fe200078e0a04 */
[----:B------:R-:W-:-:S04]  /*6ae0*/  @P0 IADD3 R7, PT, PT, R7, 0x1, RZ ;  /* 0x0000000107070810 */ /* 0x000fc80007ffe0ff */
[----:B------:R-:W-:-:S05]  /*6af0*/  ISETP.GE.U32.AND P1, PT, R9, R4, PT ;  /* 0x000000040900720c */ /* 0x000fca0003f26070 */
[----:B------:R-:W-:Y:S02]  /*6b00*/  @!P3 IMAD.IADD R2, R2, 0x1, -R13 ;  /* 0x000000010202b824 */ /* 0x000fe400078e0a0d */
[----:B------:R-:W-:Y:S01]  /*6b10*/  @!P3 VIADD R6, R6, 0x1 ;  /* 0x000000010606b836 */ /* 0x000fe20000000000 */
[----:B------:R-:W-:Y:S02]  /*6b20*/  ISETP.NE.AND P3, PT, R12, RZ, PT ;  /* 0x000000ff0c00720c */ /* 0x000fe40003f65270 */
[----:B------:R-:W-:Y:S02]  /*6b30*/  ISETP.GE.U32.AND P0, PT, R2, R13, PT ;  /* 0x0000000d0200720c */ /* 0x000fe40003f06070 */
[----:B------:R-:W-:Y:S01]  /*6b40*/  LOP3.LUT R2, R15, R12, RZ, 0x3c, !PT ;  /* 0x0000000c0f027212 */ /* 0x000fe200078e3cff */
[----:B------:R-:W-:Y:S01]  /*6b50*/  @P1 VIADD R7, R7, 0x1 ;  /* 0x0000000107071836 */ /* 0x000fe20000000000 */
[----:B------:R-:W-:Y:S02]  /*6b60*/  @!P2 LOP3.LUT R7, RZ, R4, RZ, 0x33, !PT ;  /* 0x00000004ff07a212 */ /* 0x000fe400078e33ff */
[----:B------:R-:W-:-:S03]  /*6b70*/  ISETP.GE.AND P1, PT, R2, RZ, PT ;  /* 0x000000ff0200720c */ /* 0x000fc60003f26270 */
[----:B------:R-:W-:Y:S02]  /*6b80*/  IMAD.IADD R2, R8, 0x1, R7 ;  /* 0x0000000108027824 */ /* 0x000fe400078e0207 */
[----:B-1----:R-:W-:Y:S02]  /*6b90*/  IMAD R7, R0, UR5, RZ ;  /* 0x0000000500077c24 */ /* 0x002fe4000f8e02ff */
[----:B------:R-:W-:Y:S01]  /*6ba0*/  @P0 VIADD R6, R6, 0x1 ;  /* 0x0000000106060836 */ /* 0x000fe20000000000 */
[----:B------:R-:W-:Y:S01]  /*6bb0*/  LOP3.LUT R3, R2, 0x3, RZ, 0xc0, !PT ;  /* 0x0000000302037812 */ /* 0x000fe200078ec0ff */
[----:B-----5:R-:W-:Y:S01]  /*6bc0*/  IMAD R7, R10, UR4, R7 ;  /* 0x000000040a077c24 */ /* 0x020fe2000f8e0207 */
[----:B------:R-:W-:Y:S02]  /*6bd0*/  ISETP.GE.U32.AND P0, PT, R2, 0x3, PT ;  /* 0x000000030200780c */ /* 0x000fe40003f06070 */
[----:B------:R-:W-:Y:S01]  /*6be0*/  ISETP.NE.AND P2, PT, R3, 0x3, PT ;  /* 0x000000030300780c */ /* 0x000fe20003f45270 */
[----:B------:R-:W-:Y:S01]  /*6bf0*/  @!P1 IMAD.MOV R6, RZ, RZ, -R6 ;  /* 0x000000ffff069224 */ /* 0x000fe200078e0a06 */
[----:B------:R-:W-:-:S11]  /*6c00*/  @!P3 LOP3.LUT R6, RZ, R12, RZ, 0x33, !PT ;  /* 0x0000000cff06b212 */ /* 0x000fd600078e33ff */
[----:B------:R-:W-:Y:S05]  /*6c10*/  @!P2 BRA `(.L_x_17764) ;  /* 0x0000000000bca947 */ /* 0x000fea0003800000 */
[-C--:B------:R-:W-:Y:S01]  /*6c20*/  IABS R12, R0.reuse ;  /* 0x00000000000c7213 */ /* 0x080fe20000000000 */
[----:B------:R-:W0:Y:S01]  /*6c30*/  S2UR UR5, SR_CgaCtaId ;  /* 0x00000000000579c3 */ /* 0x000e220000008800 */
[----:B------:R-:W-:Y:S01]  /*6c40*/  UMOV UR4, 0x400 ;  /* 0x0000040000047882 */ /* 0x000fe20000000000 */
[----:B------:R-:W-:Y:S01]  /*6c50*/  VIADD R2, R2, 0x1 ;  /* 0x0000000102027836 */ /* 0x000fe20000000000 */
[----:B------:R-:W1:Y:S01]  /*6c60*/  I2F.RP R10, R12 ;  /* 0x0000000c000a7306 */ /* 0x000e620000209400 */
[----:B------:R-:W-:Y:S01]  /*6c70*/  UIADD3 UR4, UPT, UPT, UR4, 0x4200, URZ ;  /* 0x0000420004047890 */ /* 0x000fe2000fffe0ff */
[----:B------:R-:W-:Y:S02]  /*6c80*/  ISETP.NE.AND P4, PT, R0, RZ, PT ;  /* 0x000000ff0000720c */ /* 0x000fe40003f85270 */
[----:B------:R-:W-:Y:S01]  /*6c90*/  LOP3.LUT R15, RZ, R0, RZ, 0x33, !PT ;  /* 0x00000000ff0f7212 */ /* 0x000fe200078e33ff */
[----:B------:R-:W2:Y:S03]  /*6ca0*/  LDC.64 R8, c[0x0][0x3a0] ;  /* 0x0000e800ff087b82 */ /* 0x000ea60000000a00 */
[----:B-1----:R-:W1:Y:S01]  /*6cb0*/  MUFU.RCP R10, R10 ;  /* 0x0000000a000a7308 */ /* 0x002e620000001000 */
[----:B0-----:R-:W-:Y:S01]  /*6cc0*/  ULEA UR4, UR5, UR4, 0x18 ;  /* 0x0000000405047291 */ /* 0x001fe2000f8ec0ff */
[----:B-1----:R-:W-:Y:S01]  /*6cd0*/  VIADD R3, R10, 0xffffffe ;  /* 0x0ffffffe0a037836 */ /* 0x002fe20000000000 */
[----:B------:R-:W-:Y:S01]  /*6ce0*/  LOP3.LUT R10, R2, 0x3, RZ, 0xc0, !PT ;  /* 0x00000003020a7812 */ /* 0x000fe200078ec0ff */
[----:B------:R-:W-:-:S04]  /*6cf0*/  IMAD.MOV.U32 R2, RZ, RZ, RZ ;  /* 0x000000ffff027224 */ /* 0x000fc800078e00ff */
[----:B------:R-:W0:Y:S01]  /*6d00*/  F2I.FTZ.U32.TRUNC.NTZ R3, R3 ;  /* 0x0000000300037305 */ /* 0x000e22000021f000 */
[----:B------:R-:W-:Y:S01]  /*6d10*/  IMAD.MOV R10, RZ, RZ, -R10 ;  /* 0x000000ffff0a7224 */ /* 0x000fe200078e0a0a */
[----:B0-----:R-:W-:-:S05]  /*6d20*/  IADD3 R11, PT, PT, RZ, -R3, RZ ;  /* 0x80000003ff0b7210 */ /* 0x001fca0007ffe0ff */
[----:B------:R-:W-:-:S04]  /*6d30*/  IMAD R11, R11, R12, RZ ;  /* 0x0000000c0b0b7224 */ /* 0x000fc800078e02ff */
[----:B------:R-:W-:Y:S01]  /*6d40*/  IMAD.HI.U32 R14, R3, R11, R2 ;  /* 0x0000000b030e7227 */ /* 0x000fe200078e0002 */
[----:B--2---:R-:W-:-:S07]  /*6d50*/  LEA R11, R5, UR4, 0x2 ;  /* 0x00000004050b7c11 */ /* 0x004fce000f8e10ff */
.L_x_17765:
        /* <DEDUP_REMOVED lines=27> */
.L_x_17764:
[----:B------:R-:W-:Y:S05]  /*6f10*/  BSYNC.RECONVERGENT B0 ;  /* 0x0000000000007941 */ /* 0x000fea0003800200 */
.L_x_17763:
        /* <DEDUP_REMOVED lines=13> */
[----:B------:R-:W-:Y:S02]  /*6ff0*/  LEA R23, R5, UR4, 0x2 ;  /* 0x0000000405177c11 */ /* 0x000fe4000f8e10ff */
[----:B--2---:R-:W-:Y:S01]  /*7000*/  IADD3 R10, PT, PT, R9, 0xffffffe, RZ ;  /* 0x0ffffffe090a7810 */ /* 0x004fe20007ffe0ff */
[----:B------:R-:W-:-:S03]  /*7010*/  IMAD R9, R4, 0x2, R5 ;  /* 0x0000000204097824 */ /* 0x000fc600078e0205 */
[----:B------:R1:W2:Y:S02]  /*7020*/  F2I.FTZ.U32.TRUNC.NTZ R11, R10 ;  /* 0x0000000a000b7305 */ /* 0x0002a4000021f000 */
[----:B-1----:R-:W-:Y:S02]  /*7030*/  IMAD.MOV.U32 R10, RZ, RZ, RZ ;  /* 0x000000ffff0a7224 */ /* 0x002fe400078e00ff */
[----:B--2---:R-:W-:-:S04]  /*7040*/  IMAD.MOV R13, RZ, RZ, -R11 ;  /* 0x000000ffff0d7224 */ /* 0x004fc800078e0a0b */
[----:B------:R-:W-:-:S04]  /*7050*/  IMAD R13, R13, R8, RZ ;  /* 0x000000080d0d7224 */ /* 0x000fc800078e02ff */
[----:B0-----:R-:W-:-:S07]  /*7060*/  IMAD.HI.U32 R20, R11, R13, R10 ;  /* 0x0000000d0b147227 */ /* 0x001fce00078e000a */
.L_x_17766:
        /* <DEDUP_REMOVED lines=19> */
[----:B-1----:R-:W-:-:S04]  /*71a0*/  IADD3 R16, PT, PT, RZ, -R11, RZ ;  /* 0x8000000bff107210 */ /* 0x002fc80007ffe0ff */
[----:B------:R-:W-:Y:S01]  /*71b0*/  @!P4 IADD3 R12, PT, PT, -R12, RZ, RZ ;  /* 0x000000ff0c0cc210 */ /* 0x000fe20007ffe1ff */
        /* <DEDUP_REMOVED lines=32> */
[----:B------:R-:W-:Y:S01]  /*73c0*/  @!P5 IADD3 R13, PT, PT, R13, 0x1, RZ ;  /* 0x000000010d0dd810 */ /* 0x000fe20007ffe0ff */
[----:B------:R-:W-:Y:S01]  /*73d0*/  @!P3 IMAD.MOV R10, RZ, RZ, -R10 ;  /* 0x000000ffff0ab224 */ /* 0x000fe200078e0a0a */
[----:B------:R2:W3:Y:S01]  /*73e0*/  LDS R27, [R11] ;  /* 0x000000000b1b7984 */ /* 0x0004e20000000800 */
[----:B------:R-:W-:-:S02]  /*73f0*/  ISETP.GE.AND P5, PT, R17, RZ, PT ;  /* 0x000000ff1100720c */ /* 0x000fc40003fa6270 */
[----:B------:R-:W-:Y:S01]  /*7400*/  @P4 VIADD R13, R13, 0x1 ;  /* 0x000000010d0d4836 */ /* 0x000fe20000000000 */
[----:B------:R4:W5:Y:S01]  /*7410*/  LDS R29, [R14] ;  /* 0x000000000e1d7984 */ /* 0x0009620000000800 */
[----:B------:R-:W-:Y:S01]  /*7420*/  ISETP.NE.AND P1, PT, R0, RZ, PT ;  /* 0x000000ff0000720c */ /* 0x000fe20003f25270 */
[----:B0-----:R-:W-:Y:S01]  /*7430*/  IMAD R23, R4, 0x10, R23 ;  /* 0x0000001004177824 */ /* 0x001fe200078e0217 */
[----:B------:R-:W-:Y:S01]  /*7440*/  LOP3.LUT R17, RZ, R0, RZ, 0x33, !PT ;  /* 0x00000000ff117212 */ /* 0x000fe200078e33ff */
[----:B------:R0:W5:Y:S01]  /*7450*/  LDS R31, [R16] ;  /* 0x00000000101f7984 */ /* 0x0001620000000800 */
[----:B------:R-:W-:Y:S02]  /*7460*/  @P6 VIADD R15, R15, 0x1 ;  /* 0x000000010f0f6836 */ /* 0x000fe40000000000 */
[----:B------:R-:W-:Y:S01]  /*7470*/  @!P2 IMAD.MOV R13, RZ, RZ, -R13 ;  /* 0x000000ffff0da224 */ /* 0x000fe200078e0a0d */
[----:B------:R-:W-:Y:S02]  /*7480*/  SEL R12, R17, R12, !P1 ;  /* 0x0000000c110c7207 */ /* 0x000fe40004800000 */
[----:B------:R-:W-:-:S02]  /*7490*/  @!P5 IADD3 R15, PT, PT, -R15, RZ, RZ ;  /* 0x000000ff0f0fd210 */ /* 0x000fc40007ffe1ff */
[C---:B------:R-:W-:Y:S01]  /*74a0*/  SEL R10, R17.reuse, R10, !P1 ;  /* 0x0000000a110a7207 */ /* 0x040fe20004800000 */
[----:B--2---:R-:W-:Y:S01]  /*74b0*/  IMAD.MOV R11, RZ, RZ, -R12 ;  /* 0x000000ffff0b7224 */ /* 0x004fe200078e0a0c */
[----:B----4-:R-:W-:Y:S01]  /*74c0*/  SEL R14, R17, R13, !P1 ;  /* 0x0000000d110e7207 */ /* 0x010fe20004800000 */
[--C-:B------:R-:W-:Y:S01]  /*74d0*/  IMAD R12, R6, R12, R7.reuse ;  /* 0x0000000c060c7224 */ /* 0x100fe200078e0207 */
[----:B------:R-:W-:Y:S01]  /*74e0*/  SEL R15, R22, R15, !P0 ;  /* 0x0000000f160f7207 */ /* 0x000fe20004000000 */
[----:B------:R-:W-:Y:S02]  /*74f0*/  IMAD R13, R6, R10, R7 ;  /* 0x0000000a060d7224 */ /* 0x000fe400078e0207 */
[----:B------:R-:W-:Y:S02]  /*7500*/  IMAD.MOV R17, RZ, RZ, -R14 ;  /* 0x000000ffff117224 */ /* 0x000fe400078e0a0e */
[----:B------:R-:W-:Y:S02]  /*7510*/  IMAD.MOV R10, RZ, RZ, -R10 ;  /* 0x000000ffff0a7224 */ /* 0x000fe400078e0a0a */
[----:B------:R-:W-:-:S02]  /*7520*/  IMAD.MOV R18, RZ, RZ, -R15 ;  /* 0x000000ffff127224 */ /* 0x000fc400078e0a0f */
[----:B0-----:R-:W-:Y:S02]  /*7530*/  IMAD R16, R6, R15, R7 ;  /* 0x0000000f06107224 */ /* 0x001fe400078e0207 */
        /* <DEDUP_REMOVED lines=25> */
.L_x_17667:
[----:B------:R-:W-:Y:S01]  /*76d0*/  BSSY B2, `(.L_x_17767) ;  /* 0x0000006000027945 */ /* 0x000fe20003800000 */
[----:B------:R-:W-:Y:S02]  /*76e0*/  IMAD.MOV.U32 R81, RZ, RZ, R79 ;  /* 0x000000ffff517224 */ /* 0x000fe400078e004f */
[----:B------:R-:W-:-:S07]  /*76f0*/  IMAD.MOV.U32 R79, RZ, RZ, -0x1 ;  /* 0xffffffffff4f7424 */ /* 0x000fce00078e00ff */
[----:B01234-:R-:W-:Y:S05]  /*7700*/  WARPSYNC.COLLECTIVE R79, `(.L_x_17768) ;  /* 0x000000004f087348 */ /* 0x01ffea0003c00000 */
[----:B-1----:R1:W0:Y:S02]  /*7710*/  SHFL.IDX P0, R79, R80, R81, R41 ;  /* 0x00000051504f7389 */ /* 0x0022240000000029 */
[----:B01234-:R-:W-:Y:S05]  /*7720*/  ENDCOLLECTIVE ;  /* 0x000000000000791b */ /* 0x01ffea0003800000 */
.L_x_17768:
[----:B------:R-:W-:Y:S05]  /*7730*/  BSYNC B2 ;  /* 0x0000000000027941 */ /* 0x000fea0003800000 */
.L_x_17767:
[----:B------:R-:W-:Y:S05]  /*7740*/  BRA `(.L_x_17769) ;  /* 0xffffffd800187947 */ /* 0x000fea000383ffff */
.L_x_17670:
[----:B------:R-:W-:Y:S01]  /*7750*/  BSSY B2, `(.L_x_17770) ;  /* 0x0000006000027945 */ /* 0x000fe20003800000 */
[----:B------:R-:W-:Y:S01]  /*7760*/  MOV R81, R79 ;  /* 0x0000004f00517202 */ /* 0x000fe20000000f00 */
[----:B------:R-:W-:-:S07]  /*7770*/  IMAD.MOV.U32 R79, RZ, RZ, -0x1 ;  /* 0xffffffffff4f7424 */ /* 0x000fce00078e00ff */
[----:B01234-:R-:W-:Y:S05]  /*7780*/  WARPSYNC.COLLECTIVE R79, `(.L_x_17771) ;  /* 0x000000004f087348 */ /* 0x01ffea0003c00000 */
[----:B-1----:R1:W0:Y:S02]  /*7790*/  SHFL.IDX P0, R79, R80, R81, R41 ;  /* 0x00000051504f7389 */ /* 0x0022240000000029 */
[----:B01234-:R-:W-:Y:S05]  /*77a0*/  ENDCOLLECTIVE ;  /* 0x000000000000791b */ /* 0x01ffea0003800000 */
.L_x_17771:
[----:B------:R-:W-:Y:S05]  /*77b0*/  BSYNC B2 ;  /* 0x0000000000027941 */ /* 0x000fea0003800000 */
.L_x_17770:
[----:B------:R-:W-:Y:S05]  /*77c0*/  BRA `(.L_x_17772) ;  /* 0xffffffd800287947 */ /* 0x000fea000383ffff */
.L_x_17673:
[----:B------:R-:W-:Y:S01]  /*77d0*/  BSSY B2, `(.L_x_17773) ;  /* 0x0000006000027945 */ /* 0x000fe20003800000 */
[----:B------:R-:W-:Y:S02]  /*77e0*/  IMAD.MOV.U32 R81, RZ, RZ, R30 ;  /* 0x000000ffff517224 */ /* 0x000fe400078e001e */
[----:B------:R-:W-:-:S07]  /*77f0*/  IMAD.MOV.U32 R79, RZ, RZ, -0x1 ;  /* 0xffffffffff4f7424 */ /* 0x000fce00078e00ff */
[----:B01234-:R-:W-:Y:S05]  /*7800*/  WARPSYNC.COLLECTIVE R79, `(.L_x_17774) ;  /* 0x000000004f087348 */ /* 0x01ffea0003c00000 */
[----:B-1----:R1:W0:Y:S02]  /*7810*/  SHFL.IDX P0, R79, R80, R81, R41 ;  /* 0x00000051504f7389 */ /* 0x0022240000000029 */
[----:B01234-:R-:W-:Y:S05]  /*7820*/  ENDCOLLECTIVE ;  /* 0x000000000000791b */ /* 0x01ffea0003800000 */
.L_x_17774:
[----:B------:R-:W-:Y:S05]  /*7830*/  BSYNC B2 ;  /* 0x0000000000027941 */ /* 0x000fea0003800000 */
.L_x_17773:
[----:B------:R-:W-:Y:S05]  /*7840*/  BRA `(.L_x_17775) ;  /* 0xffffffd800247947 */ /* 0x000fea000383ffff */
.L_x_17676:
[----:B------:R-:W-:Y:S01]  /*7850*/  BSSY B2, `(.L_x_17776) ;  /* 0x0000006000027945 */ /* 0x000fe20003800000 */
[----:B------:R-:W-:Y:S02]  /*7860*/  IMAD.MOV.U32 R81, RZ, RZ, R31 ;  /* 0x000000ffff517224 */ /* 0x000fe400078e001f */
[----:B------:R-:W-:-:S07]  /*7870*/  IMAD.MOV.U32 R79, RZ, RZ, -0x1 ;  /* 0xffffffffff4f7424 */ /* 0x000fce00078e00ff */
[----:B01234-:R-:W-:Y:S05]  /*7880*/  WARPSYNC.COLLECTIVE R79, `(.L_x_17777) ;  /* 0x000000004f087348 */ /* 0x01ffea0003c00000 */
[----:B-1----:R1:W0:Y:S02]  /*7890*/  SHFL.IDX P0, R79, R80, R81, R41 ;  /* 0x00000051504f7389 */ /* 0x0022240000000029 */
[----:B01234-:R-:W-:Y:S05]  /*78a0*/  ENDCOLLECTIVE ;  /* 0x000000000000791b */ /* 0x01ffea0003800000 */
.L_x_17777:
[----:B------:R-:W-:Y:S05]  /*78b0*/  BSYNC B2 ;  /* 0x0000000000027941 */ /* 0x000fea0003800000 */
.L_x_17776:
[----:B------:R-:W-:Y:S05]  /*78c0*/  BRA `(.L_x_17778) ;  /* 0xffffffd800207947 */ /* 0x000fea000383ffff */
.L_x_17679:
[----:B------:R-:W-:Y:S01]  /*78d0*/  BSSY B2, `(.L_x_17779) ;  /* 0x0000006000027945 */ /* 0x000fe20003800000 */
[----:B------:R-:W-:Y:S01]  /*78e0*/  IMAD.MOV.U32 R81, RZ, RZ, R79 ;  /* 0x000000ffff517224 */ /* 0x000fe200078e004f */
[----:B------:R-:W-:-:S07]  /*78f0*/  MOV R79, 0xffffffff ;  /* 0xffffffff004f7802 */ /* 0x000fce0000000f00 */
[----:B01234-:R-:W-:Y:S05]  /*7900*/  WARPSYNC.COLLECTIVE R79, `(.L_x_17780) ;  /* 0x000000004f087348 */ /* 0x01ffea0003c00000 */
[----:B-1----:R1:W0:Y:S02]  /*7910*/  SHFL.IDX P0, R79, R80, R81, R41 ;  /* 0x00000051504f7389 */ /* 0x0022240000000029 */
[----:B01234-:R-:W-:Y:S05]  /*7920*/  ENDCOLLECTIVE ;  /* 0x000000000000791b */ /* 0x01ffea0003800000 */
.L_x_17780:
[----:B------:R-:W-:Y:S05]  /*7930*/  BSYNC B2 ;  /* 0x0000000000027941 */ /* 0x000fea0003800000 */
.L_x_17779:
[----:B------:R-:W-:Y:S05]  /*7940*/  BRA `(.L_x_17781) ;  /* 0xffffffd800307947 */ /* 0x000fea000383ffff */
.L_x_17682:
[----:B------:R-:W-:Y:S01]  /*7950*/  BSSY B2, `(.L_x_17782) ;  /* 0x0000006000027945 */ /* 0x000fe20003800000 */
[----:B------:R-:W-:Y:S02]  /*7960*/  IMAD.MOV.U32 R81, RZ, RZ, R79 ;  /* 0x000000ffff517224 */ /* 0x000fe400078e004f */
[----:B------:R-:W-:-:S07]  /*7970*/  IMAD.MOV.U32 R79, RZ, RZ, -0x1 ;  /* 0xffffffffff4f7424 */ /* 0x000fce00078e00ff */
[----:B01234-:R-:W-:Y:S05]  /*7980*/  WARPSYNC.COLLECTIVE R79, `(.L_x_17783) ;  /* 0x000000004f087348 */ /* 0x01ffea0003c00000 */
[----:B-1----:R1:W0:Y:S02]  /*7990*/  SHFL.IDX P0, R79, R80, R81, R41 ;  /* 0x00000051504f7389 */ /* 0x0022240000000029 */
[----:B01234-:R-:W-:Y:S05]  /*79a0*/  ENDCOLLECTIVE ;  /* 0x000000000000791b */ /* 0x01ffea0003800000 */
.L_x_17783:
[----:B------:R-:W-:Y:S05]  /*79b0*/  BSYNC B2 ;  /* 0x0000000000027941 */ /* 0x000fea0003800000 */
.L_x_17782:
[----:B------:R-:W-:Y:S05]  /*79c0*/  BRA `(.L_x_17784) ;  /* 0xffffffd800447947 */ /* 0x000fea000383ffff */
.L_x_17685:
[----:B------:R-:W-:Y:S01]  /*79d0*/  BSSY B2, `(.L_x_17785) ;  /* 0x0000006000027945 */ /* 0x000fe20003800000 */
[----:B------:R-:W-:Y:S02]  /*79e0*/  IMAD.MOV.U32 R81, RZ, RZ, R79 ;  /* 0x000000ffff517224 */ /* 0x000fe400078e004f */
[----:B------:R-:W-:-:S07]  /*79f0*/  IMAD.MOV.U32 R79, RZ, RZ, -0x1 ;  /* 0xffffffffff4f7424 */ /* 0x000fce00078e00ff */
[----:B01234-:R-:W-:Y:S05]  /*7a00*/  WARPSYNC.COLLECTIVE R79, `(.L_x_17786) ;  /* 0x000000004f087348 */ /* 0x01ffea0003c00000 */
[----:B-1----:R1:W0:Y:S02]  /*7a10*/  SHFL.IDX P0, R79, R80, R81, R41 ;  /* 0x00000051504f7389 */ /* 0x0022240000000029 */
[----:B01234-:R-:W-:Y:S05]  /*7a20*/  ENDCOLLECTIVE ;  /* 0x000000000000791b */ /* 0x01ffea0003800000 */
.L_x_17786:
[----:B------:R-:W-:Y:S05]  /*7a30*/  BSYNC B2 ;  /* 0x0000000000027941 */ /* 0x000fea0003800000 */
.L_x_17785:
[----:B------:R-:W-:Y:S05]  /*7a40*/  BRA `(.L_x_17787) ;  /* 0xffffffd800587947 */ /* 0x000fea000383ffff */
.L_x_17688:
[----:B------:R-:W-:Y:S01]  /*7a50*/  BSSY B2, `(.L_x_17788) ;  /* 0x0000006000027945 */ /* 0x000fe20003800000 */
[----:B------:R-:W-:Y:S02]  /*7a60*/  IMAD.MOV.U32 R81, RZ, RZ, R79 ;  /* 0x000000ffff517224 */ /* 0x000fe400078e004f */
[----:B------:R-:W-:-:S07]  /*7a70*/  IMAD.MOV.U32 R79, RZ, RZ, -0x1 ;  /* 0xffffffffff4f7424 */ /* 0x000fce00078e00ff */
[----:B01234-:R-:W-:Y:S05]  /*7a80*/  WARPSYNC.COLLECTIVE R79, `(.L_x_17789) ;  /* 0x000000004f087348 */ /* 0x01ffea0003c00000 */
[----:B-1----:R1:W0:Y:S02]  /*7a90*/  SHFL.IDX P0, R79, R80, R81, R41 ;  /* 0x00000051504f7389 */ /* 0x0022240000000029 */
[----:B01234-:R-:W-:Y:S05]  /*7aa0*/  ENDCOLLECTIVE ;  /* 0x000000000000791b */ /* 0x01ffea0003800000 */
.L_x_17789:
[----:B------:R-:W-:Y:S05]  /*7ab0*/  BSYNC B2 ;  /* 0x0000000000027941 */ /* 0x000fea0003800000 */
.L_x_17788:
[----:B------:R-:W-:Y:S05]  /*7ac0*/  BRA `(.L_x_17790) ;  /* 0xffffffd8006c7947 */ /* 0x000fea000383ffff */
.L_x_17691:
[----:B------:R-:W-:Y:S01]  /*7ad0*/  BSSY B2, `(.L_x_17791) ;  /* 0x0000006000027945 */ /* 0x000fe20003800000 */
[----:B------:R-:W-:Y:S01]  /*7ae0*/  MOV R81, R79 ;  /* 0x0000004f00517202 */ /* 0x000fe20000000f00 */
[----:B------:R-:W-:-:S07]  /*7af0*/  IMAD.MOV.U32 R79, RZ, RZ, -0x1 ;  /* 0xffffffffff4f7424 */ /* 0x000fce00078e00ff */
[----:B01234-:R-:W-:Y:S05]  /*7b00*/  WARPSYNC.COLLECTIVE R79, `(.L_x_17792) ;  /* 0x000000004f087348 */ /* 0x01ffea0003c00000 */
[----:B-1----:R1:W0:Y:S02]  /*7b10*/  SHFL.IDX P0, R79, R80, R81, R41 ;  /* 0x00000051504f7389 */ /* 0x0022240000000029 */
[----:B01234-:R-:W-:Y:S05]  /*7b20*/  ENDCOLLECTIVE ;  /* 0x000000000000791b */ /* 0x01ffea0003800000 */
.L_x_17792:
[----:B------:R-:W-:Y:S05]  /*7b30*/  BSYNC B2 ;  /* 0x0000000000027941 */ /* 0x000fea0003800000 */
.L_x_17791:
[----:B------:R-:W-:Y:S05]  /*7b40*/  BRA `(.L_x_17793) ;  /* 0xffffffd800807947 */ /* 0x000fea000383ffff */
.L_x_17694:
[----:B------:R-:W-:Y:S01]  /*7b50*/  BSSY B2, `(.L_x_17794) ;  /* 0x0000006000027945 */ /* 0x000fe20003800000 */
[----:B------:R-:W-:Y:S02]  /*7b60*/  IMAD.MOV.U32 R81, RZ, RZ, R79 ;  /* 0x000000ffff517224 */ /* 0x000fe400078e004f */
[----:B------:R-:W-:-:S07]  /*7b70*/  IMAD.MOV.U32 R79, RZ, RZ, -0x1 ;  /* 0xffffffffff4f7424 */ /* 0x000fce00078e00ff */
[----:B01234-:R-:W-:Y:S05]  /*7b80*/  WARPSYNC.COLLECTIVE R79, `(.L_x_17795) ;  /* 0x000000004f087348 */ /* 0x01ffea0003c00000 */
[----:B-1----:R1:W0:Y:S02]  /*7b90*/  SHFL.IDX P0, R79, R80, R81, R41 ;  /* 0x00000051504f7389 */ /* 0x0022240000000029 */
[----:B01234-:R-:W-:Y:S05]  /*7ba0*/  ENDCOLLECTIVE ;  /* 0x000000000000791b */ /* 0x01ffea0003800000 */
.L_x_17795:
[----:B------:R-:W-:Y:S05]  /*7bb0*/  BSYNC B2 ;  /* 0x0000000000027941 */ /* 0x000fea0003800000 */
.L_x_17794:
[----:B------:R-:W-:Y:S05]  /*7bc0*/  BRA `(.L_x_17796) ;  /* 0xffffffd800947947 */ /* 0x000fea000383ffff */
.L_x_17697:
[----:B------:R-:W-:Y:S01]  /*7bd0*/  BSSY B2, `(.L_x_17797) ;  /* 0x0000006000027945 */ /* 0x000fe20003800000 */
[----:B------:R-:W-:Y:S02]  /*7be0*/  IMAD.MOV.U32 R81, RZ, RZ, R79 ;  /* 0x000000ffff517224 */ /* 0x000fe400078e004f */
[----:B------:R-:W-:-:S07]  /*7bf0*/  IMAD.MOV.U32 R79, RZ, RZ, -0x1 ;  /* 0xffffffffff4f7424 */ /* 0x000fce00078e00ff */
[----:B01234-:R-:W-:Y:S05]  /*7c00*/  WARPSYNC.COLLECTIVE R79, `(.L_x_17798) ;  /* 0x000000004f087348 */ /* 0x01ffea0003c00000 */
[----:B-1----:R1:W0:Y:S02]  /*7c10*/  SHFL.IDX P0, R79, R80, R81, R41 ;  /* 0x00000051504f7389 */ /* 0x0022240000000029 */
[----:B01234-:R-:W-:Y:S05]  /*7c20*/  ENDCOLLECTIVE ;  /* 0x000000000000791b */ /* 0x01ffea0003800000 */
.L_x_17798:
[----:B------:R-:W-:Y:S05]  /*7c30*/  BSYNC B2 ;  /* 0x0000000000027941 */ /* 0x000fea0003800000 */
.L_x_17797:
[----:B------:R-:W-:Y:S05]  /*7c40*/  BRA `(.L_x_17799) ;  /* 0xffffffd800a87947 */ /* 0x000fea000383ffff */
.L_x_17700:
[----:B------:R-:W-:Y:S01]  /*7c50*/  BSSY B2, `(.L_x_17800) ;  /* 0x0000006000027945 */ /* 0x000fe20003800000 */
[----:B------:R-:W-:Y:S01]  /*7c60*/  IMAD.MOV.U32 R81, RZ, RZ, R79 ;  /* 0x000000ffff517224 */ /* 0x000fe200078e004f */
[----:B------:R-:W-:-:S07]  /*7c70*/  MOV R79, 0xffffffff ;  /* 0xffffffff004f7802 */ /* 0x000fce0000000f00 */
[----:B01234-:R-:W-:Y:S05]  /*7c80*/  WARPSYNC.COLLECTIVE R79, `(.L_x_17801) ;  /* 0x000000004f087348 */ /* 0x01ffea0003c00000 */
[----:B-1----:R1:W0:Y:S02]  /*7c90*/  SHFL.IDX P0, R79, R80, R81, R41 ;  /* 0x00000051504f7389 */ /* 0x0022240000000029 */
[----:B01234-:R-:W-:Y:S05]  /*7ca0*/  ENDCOLLECTIVE ;  /* 0x000000000000791b */ /* 0x01ffea0003800000 */
.L_x_17801:
[----:B------:R-:W-:Y:S05]  /*7cb0*/  BSYNC B2 ;  /* 0x0000000000027941 */ /* 0x000fea0003800000 */
.L_x_17800:
[----:B------:R-:W-:Y:S05]  /*7cc0*/  BRA `(.L_x_17802) ;  /* 0xffffffd800bc7947 */ /* 0x000fea000383ffff */
.L_x_17703:
[----:B------:R-:W-:Y:S01]  /*7cd0*/  BSSY B2, `(.L_x_17803) ;  /* 0x0000006000027945 */ /* 0x000fe20003800000 */
[----:B------:R-:W-:Y:S02]  /*7ce0*/  IMAD.MOV.U32 R81, RZ, RZ, R79 ;  /* 0x000000ffff517224 */ /* 0x000fe400078e004f */
[----:B------:R-:W-:-:S07]  /*7cf0*/  IMAD.MOV.U32 R79, RZ, RZ, -0x1 ;  /* 0xffffffffff4f7424 */ /* 0x000fce00078e00ff */
[----:B01234-:R-:W-:Y:S05]  /*7d00*/  WARPSYNC.COLLECTIVE R79, `(.L_x_17804) ;  /* 0x000000004f087348 */ /* 0x01ffea0003c00000 */
[----:B-1----:R1:W0:Y:S02]  /*7d10*/  SHFL.IDX P0, R79, R80, R81, R41 ;  /* 0x00000051504f7389 */ /* 0x0022240000000029 */
[----:B01234-:R-:W-:Y:S05]  /*7d20*/  ENDCOLLECTIVE ;  /* 0x000000000000791b */ /* 0x01ffea0003800000 */
.L_x_17804:
[----:B------:R-:W-:Y:S05]  /*7d30*/  BSYNC B2 ;  /* 0x0000000000027941 */ /* 0x000fea0003800000 */
.L_x_17803:
[----:B------:R-:W-:Y:S05]  /*7d40*/  BRA `(.L_x_17805) ;  /* 0xffffffd800d07947 */ /* 0x000fea000383ffff */
.L_x_17706:
[----:B------:R-:W-:Y:S01]  /*7d50*/  BSSY B2, `(.L_x_17806) ;  /* 0x0000006000027945 */ /* 0x000fe20003800000 */
[----:B------:R-:W-:Y:S02]  /*7d60*/  IMAD.MOV.U32 R81, RZ, RZ, R79 ;  /* 0x000000ffff517224 */ /* 0x000fe400078e004f */
[----:B------:R-:W-:-:S07]  /*7d70*/  IMAD.MOV.U32 R79, RZ, RZ, -0x1 ;  /* 0xffffffffff4f7424 */ /* 0x000fce00078e00ff */
[----:B01234-:R-:W-:Y:S05]  /*7d80*/  WARPSYNC.COLLECTIVE R79, `(.L_x_17807) ;  /* 0x000000004f087348 */ /* 0x01ffea0003c00000 */
[----:B-1----:R1:W0:Y:S02]  /*7d90*/  SHFL.IDX P0, R79, R80, R81, R41 ;  /* 0x00000051504f7389 */ /* 0x0022240000000029 */
[----:B01234-:R-:W-:Y:S05]  /*7da0*/  ENDCOLLECTIVE ;  /* 0x000000000000791b */ /* 0x01ffea0003800000 */
.L_x_17807:
[----:B------:R-:W-:Y:S05]  /*7db0*/  BSYNC B2 ;  /* 0x0000000000027941 */ /* 0x000fea0003800000 */
.L_x_17806:
[----:B------:R-:W-:Y:S05]  /*7dc0*/  BRA `(.L_x_17808) ;  /* 0xffffffd800e47947 */ /* 0x000fea000383ffff */
.L_x_17709:
[----:B------:R-:W-:Y:S01]  /*7dd0*/  BSSY B2, `(.L_x_17809) ;  /* 0x0000006000027945 */ /* 0x000fe20003800000 */
[----:B------:R-:W-:Y:S02]  /*7de0*/  IMAD.MOV.U32 R81, RZ, RZ, R79 ;  /* 0x000000ffff517224 */ /* 0x000fe400078e004f */
[----:B------:R-:W-:-:S07]  /*7df0*/  IMAD.MOV.U32 R79, RZ, RZ, -0x1 ;  /* 0xffffffffff4f7424 */ /* 0x000fce00078e00ff */
[----:B01234-:R-:W-:Y:S05]  /*7e00*/  WARPSYNC.COLLECTIVE R79, `(.L_x_17810) ;  /* 0x000000004f087348 */ /* 0x01ffea0003c00000 */
[----:B-1----:R1:W0:Y:S02]  /*7e10*/  SHFL.IDX P0, R79, R80, R81, R41 ;  /* 0x00000051504f7389 */ /* 0x0022240000000029 */
[----:B01234-:R-:W-:Y:S05]  /*7e20*/  ENDCOLLECTIVE ;  /* 0x000000000000791b */ /* 0x01ffea0003800000 */
.L_x_17810:
[----:B------:R-:W-:Y:S05]  /*7e30*/  BSYNC B2 ;  /* 0x0000000000027941 */ /* 0x000fea0003800000 */
.L_x_17809:
[----:B------:R-:W-:Y:S05]  /*7e40*/  BRA `(.L_x_17811) ;  /* 0xffffffd800f87947 */ /* 0x000fea000383ffff */
.L_x_17712:
[----:B------:R-:W-:Y:S01]  /*7e50*/  BSSY B2, `(.L_x_17812) ;  /* 0x0000006000027945 */ /* 0x000fe20003800000 */
[----:B------:R-:W-:Y:S01]  /*7e60*/  MOV R81, R79 ;  /* 0x0000004f00517202 */ /* 0x000fe20000000f00 */
[----:B------:R-:W-:-:S07]  /*7e70*/  IMAD.MOV.U32 R79, RZ, RZ, -0x1 ;  /* 0xffffffffff4f7424 */ /* 0x000fce00078e00ff */
[----:B01234-:R-:W-:Y:S05]  /*7e80*/  WARPSYNC.COLLECTIVE R79, `(.L_x_17813) ;  /* 0x000000004f087348 */ /* 0x01ffea0003c00000 */
[----:B-1----:R1:W0:Y:S02]  /*7e90*/  SHFL.IDX P0, R79, R80, R81, R41 ;  /* 0x00000051504f7389 */ /* 0x0022240000000029 */
[----:B01234-:R-:W-:Y:S05]  /*7ea0*/  ENDCOLLECTIVE ;  /* 0x000000000000791b */ /* 0x01ffea0003800000 */
.L_x_17813:
[----:B------:R-:W-:Y:S05]  /*7eb0*/  BSYNC B2 ;  /* 0x0000000000027941 */ /* 0x000fea0003800000 */
.L_x_17812:
[----:B------:R-:W-:Y:S05]  /*7ec0*/  BRA `(.L_x_17814) ;  /* 0xffffffdc000c7947 */ /* 0x000fea000383ffff */
.L_x_17715:
[----:B------:R-:W-:Y:S01]  /*7ed0*/  BSSY B2, `(.L_x_17815) ;  /* 0x0000006000027945 */ /* 0x000fe20003800000 */
[----:B------:R-:W-:Y:S02]  /*7ee0*/  IMAD.MOV.U32 R81, RZ, RZ, R79 ;  /* 0x000000ffff517224 */ /* 0x000fe400078e004f */
[----:B------:R-:W-:-:S07]  /*7ef0*/  IMAD.MOV.U32 R79, RZ, RZ, -0x1 ;  /* 0xffffffffff4f7424 */ /* 0x000fce00078e00ff */
[----:B01234-:R-:W-:Y:S05]  /*7f00*/  WARPSYNC.COLLECTIVE R79, `(.L_x_17816) ;  /* 0x000000004f087348 */ /* 0x01ffea0003c00000 */
[----:B-1----:R1:W0:Y:S02]  /*7f10*/  SHFL.IDX P0, R79, R80, R81, R41 ;  /* 0x00000051504f7389 */ /* 0x0022240000000029 */
[----:B01234-:R-:W-:Y:S05]  /*7f20*/  ENDCOLLECTIVE ;  /* 0x000000000000791b */ /* 0x01ffea0003800000 */
.L_x_17816:
[----:B------:R-:W-:Y:S05]  /*7f30*/  BSYNC B2 ;  /* 0x0000000000027941 */ /* 0x000fea0003800000 */
.L_x_17815:
[----:B------:R-:W-:Y:S05]  /*7f40*/  BRA `(.L_x_17817) ;  /* 0xffffffdc00207947 */ /* 0x000fea000383ffff */
.L_x_17718:
[----:B------:R-:W-:Y:S01]  /*7f50*/  BSSY B2, `(.L_x_17818) ;  /* 0x0000006000027945 */ /* 0x000fe20003800000 */
[----:B------:R-:W-:Y:S02]  /*7f60*/  IMAD.MOV.U32 R81, RZ, RZ, R79 ;  /* 0x000000ffff517224 */ /* 0x000fe400078e004f */
[----:B------:R-:W-:-:S07]  /*7f70*/  IMAD.MOV.U32 R79, RZ, RZ, -0x1 ;  /* 0xffffffffff4f7424 */ /* 0x000fce00078e00ff */
[----:B01234-:R-:W-:Y:S05]  /*7f80*/  WARPSYNC.COLLECTIVE R79, `(.L_x_17819) ;  /* 0x000000004f087348 */ /* 0x01ffea0003c00000 */
[----:B-1----:R1:W0:Y:S02]  /*7f90*/  SHFL.IDX P0, R79, R80, R81, R41 ;  /* 0x00000051504f7389 */ /* 0x0022240000000029 */
[----:B01234-:R-:W-:Y:S05]  /*7fa0*/  ENDCOLLECTIVE ;  /* 0x000000000000791b */ /* 0x01ffea0003800000 */
.L_x_17819:
[----:B------:R-:W-:Y:S05]  /*7fb0*/  BSYNC B2 ;  /* 0x0000000000027941 */ /* 0x000fea0003800000 */
.L_x_17818:
[----:B------:R-:W-:Y:S05]  /*7fc0*/  BRA `(.L_x_17820) ;  /* 0xffffffdc00347947 */ /* 0x000fea000383ffff */
.L_x_17721:
[----:B------:R-:W-:Y:S01]  /*7fd0*/  BSSY B2, `(.L_x_17821) ;  /* 0x0000006000027945 */ /* 0x000fe20003800000 */
[----:B------:R-:W-:Y:S01]  /*7fe0*/  IMAD.MOV.U32 R81, RZ, RZ, R79 ;  /* 0x000000ffff517224 */ /* 0x000fe200078e004f */
[----:B------:R-:W-:-:S07]  /*7ff0*/  MOV R79, 0xffffffff ;  /* 0xffffffff004f7802 */ /* 0x000fce0000000f00 */
[----:B01234-:R-:W-:Y:S05]  /*8000*/  WARPSYNC.COLLECTIVE R79, `(.L_x_17822) ;  /* 0x000000004f087348 */ /* 0x01ffea0003c00000 */
[----:B-1----:R1:W0:Y:S02]  /*8010*/  SHFL.IDX P0, R79, R80, R81, R41 ;  /* 0x00000051504f7389 */ /* 0x0022240000000029 */
[----:B01234-:R-:W-:Y:S05]  /*8020*/  ENDCOLLECTIVE ;  /* 0x000000000000791b */ /* 0x01ffea0003800000 */
.L_x_17822:
[----:B------:R-:W-:Y:S05]  /*8030*/  BSYNC B2 ;  /* 0x0000000000027941 */ /* 0x000fea0003800000 */
.L_x_17821:
[----:B------:R-:W-:Y:S05]  /*8040*/  BRA `(.L_x_17823) ;  /* 0xffffffdc00487947 */ /* 0x000fea000383ffff */
.L_x_17724:
[----:B------:R-:W-:Y:S01]  /*8050*/  BSSY B2, `(.L_x_17824) ;  /* 0x0000006000027945 */ /* 0x000fe20003800000 */
[----:B------:R-:W-:Y:S02]  /*8060*/  IMAD.MOV.U32 R81, RZ, RZ, R79 ;  /* 0x000000ffff517224 */ /* 0x000fe400078e004f */
[----:B------:R-:W-:-:S07]  /*8070*/  IMAD.MOV.U32 R79, RZ, RZ, -0x1 ;  /* 0xffffffffff4f7424 */ /* 0x000fce00078e00ff */
[----:B01234-:R-:W-:Y:S05]  /*8080*/  WARPSYNC.COLLECTIVE R79, `(.L_x_17825) ;  /* 0x000000004f087348 */ /* 0x01ffea0003c00000 */
[----:B-1----:R1:W0:Y:S02]  /*8090*/  SHFL.IDX P0, R79, R80, R81, R41 ;  /* 0x00000051504f7389 */ /* 0x0022240000000029 */
[----:B01234-:R-:W-:Y:S05]  /*80a0*/  ENDCOLLECTIVE ;  /* 0x000000000000791b */ /* 0x01ffea0003800000 */
.L_x_17825:
[----:B------:R-:W-:Y:S05]  /*80b0*/  BSYNC B2 ;  /* 0x0000000000027941 */ /* 0x000fea0003800000 */
.L_x_17824:
[----:B------:R-:W-:Y:S05]  /*80c0*/  BRA `(.L_x_17826) ;  /* 0xffffffdc005c7947 */ /* 0x000fea000383ffff */
.L_x_17727:
[----:B------:R-:W-:Y:S01]  /*80d0*/  BSSY B2, `(.L_x_17827) ;  /* 0x0000006000027945 */ /* 0x000fe20003800000 */
[----:B------:R-:W-:Y:S02]  /*80e0*/  IMAD.MOV.U32 R81, RZ, RZ, R79 ;  /* 0x000000ffff517224 */ /* 0x000fe400078e004f */
[----:B------:R-:W-:-:S07]  /*80f0*/  IMAD.MOV.U32 R79, RZ, RZ, -0x1 ;  /* 0xffffffffff4f7424 */ /* 0x000fce00078e00ff */
[----:B01234-:R-:W-:Y:S05]  /*8100*/  WARPSYNC.COLLECTIVE R79, `(.L_x_17828) ;  /* 0x000000004f087348 */ /* 0x01ffea0003c00000 */
[----:B-1----:R1:W0:Y:S02]  /*8110*/  SHFL.IDX P0, R79, R80, R81, R41 ;  /* 0x00000051504f7389 */ /* 0x0022240000000029 */
[----:B01234-:R-:W-:Y:S05]  /*8120*/  ENDCOLLECTIVE ;  /* 0x000000000000791b */ /* 0x01ffea0003800000 */
.L_x_17828:
[----:B------:R-:W-:Y:S05]  /*8130*/  BSYNC B2 ;  /* 0x0000000000027941 */ /* 0x000fea0003800000 */
.L_x_17827:
[----:B------:R-:W-:Y:S05]  /*8140*/  BRA `(.L_x_17829) ;  /* 0xffffffdc00707947 */ /* 0x000fea000383ffff */
.L_x_17730:
[----:B------:R-:W-:Y:S01]  /*8150*/  BSSY B2, `(.L_x_17830) ;  /* 0x0000006000027945 */ /* 0x000fe20003800000 */
[----:B------:R-:W-:Y:S02]  /*8160*/  IMAD.MOV.U32 R81, RZ, RZ, R79 ;  /* 0x000000ffff517224 */ /* 0x000fe400078e004f */
[----:B------:R-:W-:-:S07]  /*8170*/  IMAD.MOV.U32 R79, RZ, RZ, -0x1 ;  /* 0xffffffffff4f7424 */ /* 0x000fce00078e00ff */
[----:B01234-:R-:W-:Y:S05]  /*8180*/  WARPSYNC.COLLECTIVE R79, `(.L_x_17831) ;  /* 0x000000004f087348 */ /* 0x01ffea0003c00000 */
[----:B-1----:R1:W0:Y:S02]  /*8190*/  SHFL.IDX P0, R79, R80, R81, R41 ;  /* 0x00000051504f7389 */ /* 0x0022240000000029 */
[----:B01234-:R-:W-:Y:S05]  /*81a0*/  ENDCOLLECTIVE ;  /* 0x000000000000791b */ /* 0x01ffea0003800000 */
.L_x_17831:
[----:B------:R-:W-:Y:S05]  /*81b0*/  BSYNC B2 ;  /* 0x0000000000027941 */ /* 0x000fea0003800000 */
.L_x_17830:
[----:B------:R-:W-:Y:S05]  /*81c0*/  BRA `(.L_x_17832) ;  /* 0xffffffdc00847947 */ /* 0x000fea000383ffff */
.L_x_17733:
[----:B------:R-:W-:Y:S01]  /*81d0*/  BSSY B2, `(.L_x_17833) ;  /* 0x0000006000027945 */ /* 0x000fe20003800000 */
[----:B------:R-:W-:Y:S01]  /*81e0*/  MOV R81, R32 ;  /* 0x0000002000517202 */ /* 0x000fe20000000f00 */
[----:B------:R-:W-:-:S07]  /*81f0*/  IMAD.MOV.U32 R79, RZ, RZ, -0x1 ;  /* 0xffffffffff4f7424 */ /* 0x000fce00078e00ff */
[----:B01234-:R-:W-:Y:S05]  /*8200*/  WARPSYNC.COLLECTIVE R79, `(.L_x_17834) ;  /* 0x000000004f087348 */ /* 0x01ffea0003c00000 */
[----:B-1----:R1:W0:Y:S02]  /*8210*/  SHFL.IDX P0, R79, R80, R81, R41 ;  /* 0x00000051504f7389 */ /* 0x0022240000000029 */
[----:B01234-:R-:W-:Y:S05]  /*8220*/  ENDCOLLECTIVE ;  /* 0x000000000000791b */ /* 0x01ffea0003800000 */
.L_x_17834:
[----:B------:R-:W-:Y:S05]  /*8230*/  BSYNC B2 ;  /* 0x0000000000027941 */ /* 0x000fea0003800000 */
.L_x_17833:
[----:B------:R-:W-:Y:S05]  /*8240*/  BRA `(.L_x_17835) ;  /* 0xffffffdc00847947 */ /* 0x000fea000383ffff */
.L_x_17736:
[----:B------:R-:W-:Y:S01]  /*8250*/  BSSY B2, `(.L_x_17836) ;  /* 0x0000006000027945 */ /* 0x000fe20003800000 */
[----:B------:R-:W-:Y:S02]  /*8260*/  IMAD.MOV.U32 R81, RZ, RZ, R79 ;  /* 0x000000ffff517224 */ /* 0x000fe400078e004f */
[----:B------:R-:W-:-:S07]  /*8270*/  IMAD.MOV.U32 R79, RZ, RZ, -0x1 ;  /* 0xffffffffff4f7424 */ /* 0x000fce00078e00ff */
[----:B01234-:R-:W-:Y:S05]  /*8280*/  WARPSYNC.COLLECTIVE R79, `(.L_x_17837) ;  /* 0x000000004f087348 */ /* 0x01ffea0003c00000 */
[----:B-1----:R1:W0:Y:S02]  /*8290*/  SHFL.IDX P0, R79, R80, R81, R41 ;  /* 0x00000051504f7389 */ /* 0x0022240000000029 */
[----:B01234-:R-:W-:Y:S05]  /*82a0*/  ENDCOLLECTIVE ;  /* 0x000000000000791b */ /* 0x01ffea0003800000 */
.L_x_17837:
[----:B------:R-:W-:Y:S05]  /*82b0*/  BSYNC B2 ;  /* 0x0000000000027941 */ /* 0x000fea0003800000 */
.L_x_17836:
[----:B------:R-:W-:Y:S05]  /*82c0*/  BRA `(.L_x_17838) ;  /* 0xffffffdc00987947 */ /* 0x000fea000383ffff */
.L_x_17739:
[----:B------:R-:W-:Y:S01]  /*82d0*/  BSSY B2, `(.L_x_17839) ;  /* 0x0000006000027945 */ /* 0x000fe20003800000 */
[----:B------:R-:W-:Y:S02]  /*82e0*/  IMAD.MOV.U32 R81, RZ, RZ, R33 ;  /* 0x000000ffff517224 */ /* 0x000fe400078e0021 */
[----:B------:R-:W-:-:S07]  /*82f0*/  IMAD.MOV.U32 R79, RZ, RZ, -0x1 ;  /* 0xffffffffff4f7424 */ /* 0x000fce00078e00ff */
[----:B01234-:R-:W-:Y:S05]  /*8300*/  WARPSYNC.COLLECTIVE R79, `(.L_x_17840) ;  /* 0x000000004f087348 */ /* 0x01ffea0003c00000 */
[----:B-1----:R1:W0:Y:S02]  /*8310*/  SHFL.IDX P0, R79, R80, R81, R41 ;  /* 0x00000051504f7389 */ /* 0x0022240000000029 */
[----:B01234-:R-:W-:Y:S05]  /*8320*/  ENDCOLLECTIVE ;  /* 0x000000000000791b */ /* 0x01ffea0003800000 */
.L_x_17840:
[----:B------:R-:W-:Y:S05]  /*8330*/  BSYNC B2 ;  /* 0x0000000000027941 */ /* 0x000fea0003800000 */
.L_x_17839:
[----:B------:R-:W-:Y:S05]  /*8340*/  BRA `(.L_x_17841) ;  /* 0xffffffdc00987947 */ /* 0x000fea000383ffff */
.L_x_17742:
[----:B------:R-:W-:Y:S01]  /*8350*/  BSSY B2, `(.L_x_17842) ;  /* 0x0000006000027945 */ /* 0x000fe20003800000 */
[----:B------:R-:W-:Y:S01]  /*8360*/  IMAD.MOV.U32 R81, RZ, RZ, R79 ;  /* 0x000000ffff517224 */ /* 0x000fe200078e004f */
[----:B------:R-:W-:-:S07]  /*8370*/  MOV R79, 0xffffffff ;  /* 0xffffffff004f7802 */ /* 0x000fce0000000f00 */
[----:B01234-:R-:W-:Y:S05]  /*8380*/  WARPSYNC.COLLECTIVE R79, `(.L_x_17843) ;  /* 0x000000004f087348 */ /* 0x01ffea0003c00000 */
[----:B-1----:R1:W0:Y:S02]  /*8390*/  SHFL.IDX P0, R79, R80, R81, R41 ;  /* 0x00000051504f7389 */ /* 0x0022240000000029 */
[----:B01234-:R-:W-:Y:S05]  /*83a0*/  ENDCOLLECTIVE ;  /* 0x000000000000791b */ /* 0x01ffea0003800000 */
.L_x_17843:
[----:B------:R-:W-:Y:S05]  /*83b0*/  BSYNC B2 ;  /* 0x0000000000027941 */ /* 0x000fea0003800000 */
.L_x_17842:
[----:B------:R-:W-:Y:S05]  /*83c0*/  BRA `(.L_x_17844) ;  /* 0xffffffdc00ac7947 */ /* 0x000fea000383ffff */
.L_x_17745:
[----:B------:R-:W-:Y:S01]  /*83d0*/  BSSY B2, `(.L_x_17845) ;  /* 0x0000006000027945 */ /* 0x000fe20003800000 */
[----:B------:R-:W-:Y:S02]  /*83e0*/  IMAD.MOV.U32 R81, RZ, RZ, R34 ;  /* 0x000000ffff517224 */ /* 0x000fe400078e0022 */
[----:B------:R-:W-:-:S07]  /*83f0*/  IMAD.MOV.U32 R79, RZ, RZ, -0x1 ;  /* 0xffffffffff4f7424 */ /* 0x000fce00078e00ff */
[----:B01234-:R-:W-:Y:S05]  /*8400*/  WARPSYNC.COLLECTIVE R79, `(.L_x_17846) ;  /* 0x000000004f087348 */ /* 0x01ffea0003c00000 */
[----:B-1----:R1:W0:Y:S02]  /*8410*/  SHFL.IDX P0, R79, R80, R81, R41 ;  /* 0x00000051504f7389 */ /* 0x0022240000000029 */
[----:B01234-:R-:W-:Y:S05]  /*8420*/  ENDCOLLECTIVE ;  /* 0x000000000000791b */ /* 0x01ffea0003800000 */
.L_x_17846:
[----:B------:R-:W-:Y:S05]  /*8430*/  BSYNC B2 ;  /* 0x0000000000027941 */ /* 0x000fea0003800000 */
.L_x_17845:
[----:B------:R-:W-:Y:S05]  /*8440*/  BRA `(.L_x_17847) ;  /* 0xffffffdc00ac7947 */ /* 0x000fea000383ffff */
.L_x_17748:
[----:B------:R-:W-:Y:S01]  /*8450*/  BSSY B2, `(.L_x_17848) ;  /* 0x0000006000027945 */ /* 0x000fe20003800000 */
[----:B------:R-:W-:Y:S02]  /*8460*/  IMAD.MOV.U32 R81, RZ, RZ, R79 ;  /* 0x000000ffff517224 */ /* 0x000fe400078e004f */
[----:B------:R-:W-:-:S07]  /*8470*/  IMAD.MOV.U32 R79, RZ, RZ, -0x1 ;  /* 0xffffffffff4f7424 */ /* 0x000fce00078e00ff */
[----:B01234-:R-:W-:Y:S05]  /*8480*/  WARPSYNC.COLLECTIVE R79, `(.L_x_17849) ;  /* 0x000000004f087348 */ /* 0x01ffea0003c00000 */
[----:B-1----:R1:W0:Y:S02]  /*8490*/  SHFL.IDX P0, R79, R80, R81, R41 ;  /* 0x00000051504f7389 */ /* 0x0022240000000029 */
[----:B01234-:R-:W-:Y:S05]  /*84a0*/  ENDCOLLECTIVE ;  /* 0x000000000000791b */ /* 0x01ffea0003800000 */
.L_x_17849:
[----:B------:R-:W-:Y:S05]  /*84b0*/  BSYNC B2 ;  /* 0x0000000000027941 */ /* 0x000fea0003800000 */
.L_x_17848:
[----:B------:R-:W-:Y:S05]  /*84c0*/  BRA `(.L_x_17850) ;  /* 0xffffffdc00c07947 */ /* 0x000fea000383ffff */
.L_x_17751:
[----:B------:R-:W-:Y:S01]  /*84d0*/  BSSY B2, `(.L_x_17851) ;  /* 0x0000006000027945 */ /* 0x000fe20003800000 */
[----:B------:R-:W-:Y:S02]  /*84e0*/  IMAD.MOV.U32 R81, RZ, RZ, R79 ;  /* 0x000000ffff517224 */ /* 0x000fe400078e004f */
[----:B------:R-:W-:-:S07]  /*84f0*/  IMAD.MOV.U32 R79, RZ, RZ, -0x1 ;  /* 0xffffffffff4f7424 */ /* 0x000fce00078e00ff */
[----:B01234-:R-:W-:Y:S05]  /*8500*/  WARPSYNC.COLLECTIVE R79, `(.L_x_17852) ;  /* 0x000000004f087348 */ /* 0x01ffea0003c00000 */
[----:B-1----:R1:W0:Y:S02]  /*8510*/  SHFL.IDX P0, R79, R80, R81, R41 ;  /* 0x00000051504f7389 */ /* 0x0022240000000029 */
[----:B01234-:R-:W-:Y:S05]  /*8520*/  ENDCOLLECTIVE ;  /* 0x000000000000791b */ /* 0x01ffea0003800000 */
.L_x_17852:
[----:B------:R-:W-:Y:S05]  /*8530*/  BSYNC B2 ;  /* 0x0000000000027941 */ /* 0x000fea0003800000 */
.L_x_17851:
[----:B------:R-:W-:Y:S05]  /*8540*/  BRA `(.L_x_17853) ;  /* 0xffffffdc00d47947 */ /* 0x000fea000383ffff */
.L_x_17754:
[----:B------:R-:W-:Y:S01]  /*8550*/  BSSY B2, `(.L_x_17854) ;  /* 0x0000006000027945 */ /* 0x000fe20003800000 */
[----:B------:R-:W-:Y:S01]  /*8560*/  MOV R81, R79 ;  /* 0x0000004f00517202 */ /* 0x000fe20000000f00 */
[----:B------:R-:W-:-:S07]  /*8570*/  IMAD.MOV.U32 R79, RZ, RZ, -0x1 ;  /* 0xffffffffff4f7424 */ /* 0x000fce00078e00ff */
[----:B01234-:R-:W-:Y:S05]  /*8580*/  WARPSYNC.COLLECTIVE R79, `(.L_x_17855) ;  /* 0x000000004f087348 */ /* 0x01ffea0003c00000 */
[----:B-1----:R1:W0:Y:S02]  /*8590*/  SHFL.IDX P0, R79, R80, R81, R41 ;  /* 0x00000051504f7389 */ /* 0x0022240000000029 */
[----:B01234-:R-:W-:Y:S05]  /*85a0*/  ENDCOLLECTIVE ;  /* 0x000000000000791b */ /* 0x01ffea0003800000 */
.L_x_17855:
[----:B------:R-:W-:Y:S05]  /*85b0*/  BSYNC B2 ;  /* 0x0000000000027941 */ /* 0x000fea0003800000 */
.L_x_17854:
[----:B------:R-:W-:Y:S05]  /*85c0*/  BRA `(.L_x_17856) ;  /* 0xffffffdc00e87947 */ /* 0x000fea000383ffff */
.L_x_17757:
[----:B------:R-:W-:Y:S01]  /*85d0*/  BSSY B2, `(.L_x_17857) ;  /* 0x0000006000027945 */ /* 0x000fe20003800000 */
[----:B------:R-:W-:Y:S02]  /*85e0*/  IMAD.MOV.U32 R81, RZ, RZ, R79 ;  /* 0x000000ffff517224 */ /* 0x000fe400078e004f */
[----:B------:R-:W-:-:S07]  /*85f0*/  IMAD.MOV.U32 R79, RZ, RZ, -0x1 ;  /* 0xffffffffff4f7424 */ /* 0x000fce00078e00ff */
[----:B01234-:R-:W-:Y:S05]  /*8600*/  WARPSYNC.COLLECTIVE R79, `(.L_x_17858) ;  /* 0x000000004f087348 */ /* 0x01ffea0003c00000 */
[----:B-1----:R1:W0:Y:S02]  /*8610*/  SHFL.IDX P0, R79, R80, R81, R41 ;  /* 0x00000051504f7389 */ /* 0x0022240000000029 */
[----:B01234-:R-:W-:Y:S05]  /*8620*/  ENDCOLLECTIVE ;  /* 0x000000000000791b */ /* 0x01ffea0003800000 */
.L_x_17858:
[----:B------:R-:W-:Y:S05]  /*8630*/  BSYNC B2 ;  /* 0x0000000000027941 */ /* 0x000fea0003800000 */
.L_x_17857:
[----:B------:R-:W-:Y:S05]  /*8640*/  BRA `(.L_x_17859) ;  /* 0xffffffdc00fc7947 */ /* 0x000fea000383ffff */
.L_x_17760:
[----:B------:R-:W-:Y:S01]  /*8650*/  BSSY B2, `(.L_x_17860) ;  /* 0x0000006000027945 */ /* 0x000fe20003800000 */
[----:B------:R-:W-:Y:S02]  /*8660*/  IMAD.MOV.U32 R81, RZ, RZ, R79 ;  /* 0x000000ffff517224 */ /* 0x000fe400078e004f */
[----:B------:R-:W-:-:S07]  /*8670*/  IMAD.MOV.U32 R79, RZ, RZ, -0x1 ;  /* 0xffffffffff4f7424 */ /* 0x000fce00078e00ff */
[----:B01234-:R-:W-:Y:S05]  /*8680*/  WARPSYNC.COLLECTIVE R79, `(.L_x_17861) ;  /* 0x000000004f087348 */ /* 0x01ffea0003c00000 */
[----:B-1----:R1:W0:Y:S02]  /*8690*/  SHFL.IDX P0, R79, R80, R81, R41 ;  /* 0x00000051504f7389 */ /* 0x0022240000000029 */
[----:B01234-:R-:W-:Y:S05]  /*86a0*/  ENDCOLLECTIVE ;  /* 0x000000000000791b */ /* 0x01ffea0003800000 */
.L_x_17861:
[----:B------:R-:W-:Y:S05]  /*86b0*/  BSYNC B2 ;  /* 0x0000000000027941 */ /* 0x000fea0003800000 */
.L_x_17860:
[----:B------:R-:W-:Y:S05]  /*86c0*/  BRA `(.L_x_17862) ;  /* 0xffffffe000107947 */ /* 0x000fea000383ffff */
.L_x_17863:
        /* <DEDUP_REMOVED lines=11> */
.L_x_20651:


//--------------------- .text._Z9cuda_gemmIiLi128ELi1ELi1ELi64ELi32ELi32ELi1EEviiiPT_S1_S1_ii --------------------------
	.section	.text._Z9cuda_gemmIiLi128ELi1ELi1ELi64ELi32ELi32ELi1EEviiiPT_S1_S1_ii,"ax",@progbits
	.align	128
        .global         _Z9cuda_gemmIiLi128ELi1ELi1ELi64ELi32ELi32ELi1EEviiiPT_S1_S1_ii
        .type           _Z9cuda_gemmIiLi128ELi1ELi1ELi64ELi32ELi32ELi1EEviiiPT_S1_S1_ii,@function
        .size           _Z9cuda_gemmIiLi128ELi1ELi1ELi64ELi32ELi32ELi1EEviiiPT_S1_S1_ii,(.L_x_20426 - _Z9cuda_gemmIiLi128ELi1ELi1ELi64ELi32ELi32ELi1EEviiiPT_S1_S1_ii)
        .other          _Z9cuda_gemmIiLi128ELi1ELi1ELi64ELi32ELi32ELi1EEviiiPT_S1_S1_ii,@"STO_CUDA_ENTRY STV_DEFAULT"
_Z9cuda_gemmIiLi128ELi1ELi1ELi64ELi32ELi32ELi1EEviiiPT_S1_S1_ii:
.text._Z9cuda_gemmIiLi128ELi1ELi1ELi64ELi32ELi32ELi1EEviiiPT_S1_S1_ii:
        /* <DEDUP_REMOVED lines=8> */
[----:B------:R-:W-:Y:S05]  /*0080*/  CALL.REL.NOINC `($__internal_136_$__cuda_sm20_div_u16) ;  /* 0x0000002c00d87944 */ /* 0x000fea0003c00000 */
        /* <DEDUP_REMOVED lines=16> */
.L_x_17866:
        /* <DEDUP_REMOVED lines=13> */
.L_x_17865:
[----:B------:R-:W-:Y:S05]  /*0260*/  BSYNC.RECONVERGENT B0 ;  /* 0x0000000000007941 */ /* 0x000fea0003800200 */
.L_x_17864:
[----:B------:R-:W-:Y:S01]  /*0270*/  BSSY.RECONVERGENT B0, `(.L_x_17867) ;  /* 0x000002b000007945 */ /* 0x000fe20003800200 */
[C-C-:B------:R-:W-:Y:S01]  /*0280*/  IMAD R17, R72.reuse, 0x2, R15.reuse ;  /* 0x0000000248117824 */ /* 0x140fe200078e020f */
[----:B------:R-:W-:Y:S01]  /*0290*/  IADD3 R21, PT, PT, R15, R72, RZ ;  /* 0x000000480f157210 */ /* 0x000fe20007ffe0ff */
[----:B------:R-:W-:-:S07]  /*02a0*/  IMAD R19, R72, 0x3, R15 ;  /* 0x0000000348137824 */ /* 0x000fce00078e020f */
.L_x_17868:
        /* <DEDUP_REMOVED lines=40> */
.L_x_17867:
[----:B------:R-:W0:Y:S01]  /*0530*/  S2R R11, SR_CTAID.Y ;  /* 0x00000000000b7919 */ /* 0x000e220000002600 */
[----:B------:R-:W0:Y:S02]  /*0540*/  LDCU UR4, c[0x0][0x374] ;  /* 0x00006e80ff0477ac */ /* 0x000e240008000800 */
[----:B0-----:R-:W-:-:S13]  /*0550*/  ISETP.GE.U32.AND P0, PT, R11, UR4, PT ;  /* 0x000000040b007c0c */ /* 0x001fda000bf06070 */
[----:B------:R-:W-:Y:S05]  /*0560*/  @P0 EXIT ;  /* 0x000000000000094d */ /* 0x000fea0003800000 */
[----:B------:R-:W-:Y:S01]  /*0570*/  ISETP.GT.U32.AND P0, PT, R73, 0x3f, PT ;  /* 0x0000003f4900780c */ /* 0x000fe20003f04070 */
[----:B------:R-:W-:-:S12]  /*0580*/  BSSY.RECONVERGENT B0, `(.L_x_17869) ;  /* 0x0000052000007945 */ /* 0x000fd80003800200 */
[----:B------:R-:W-:Y:S05]  /*0590*/  @P0 BRA `(.L_x_17870) ;  /* 0x0000000400400947 */ /* 0x000fea0003800000 */
[----:B--2---:R-:W0:Y:S01]  /*05a0*/  I2F.U32.RP R8, R72 ;  /* 0x0000004800087306 */ /* 0x004e220000209000 */
[C---:B------:R-:W-:Y:S01]  /*05b0*/  ISETP.GE.U32.AND P0, PT, R0.reuse, 0x40, PT ;  /* 0x000000400000780c */ /* 0x040fe20003f06070 */
[----:B------:R-:W-:Y:S01]  /*05c0*/  BSSY.RECONVERGENT B1, `(.L_x_17871) ;  /* 0x000002c000017945 */ /* 0x000fe20003800200 */
[----:B------:R-:W-:Y:S01]  /*05d0*/  VIMNMX.U32 R7, PT, PT, R0, 0x40, !PT ;  /* 0x0000004000077848 */ /* 0x000fe20007fe0000 */
[----:B------:R-:W-:Y:S01]  /*05e0*/  IMAD.MOV.U32 R15, RZ, RZ, R73 ;  /* 0x000000ffff0f7224 */ /* 0x000fe200078e0049 */
[----:B------:R-:W-:Y:S02]  /*05f0*/  SEL R6, RZ, 0x1, P0 ;  /* 0x00000001ff067807 */ /* 0x000fe40000000000 */
[----:B------:R-:W-:Y:S02]  /*0600*/  ISETP.NE.U32.AND P2, PT, R72, RZ, PT ;  /* 0x000000ff4800720c */ /* 0x000fe40003f45070 */
        /* <DEDUP_REMOVED lines=22> */
[----:B------:R-:W0:Y:S01]  /*0770*/  LDC.64 R2, c[0x0][0x390] ;  /* 0x0000e400ff027b82 */ /* 0x000e220000000a00 */
[----:B------:R-:W-:Y:S01]  /*0780*/  VIADD R7, R5, 0x1080 ;  /* 0x0000108005077836 */ /* 0x000fe20000000000 */
[----:B------:R-:W-:Y:S01]  /*0790*/  IADD3 R6, PT, PT, R6, 0x1, RZ ;  /* 0x0000000106067810 */ /* 0x000fe20007ffe0ff */
[----:B------:R-:W-:-:S03]  /*07a0*/  IMAD R9, R11, 0x40, R73 ;  /* 0x000000400b097824 */ /* 0x000fc600078e0249 */
[----:B------:R-:W-:Y:S02]  /*07b0*/  LOP3.LUT R6, R6, 0x3, RZ, 0xc0, !PT ;  /* 0x0000000306067812 */ /* 0x000fe400078ec0ff */
[----:B------:R-:W-:-:S03]  /*07c0*/  LEA R8, R4, R7, 0x18 ;  /* 0x0000000704087211 */ /* 0x000fc600078ec0ff */
[C---:B------:R-:W-:Y:S01]  /*07d0*/  IMAD R15, R6.reuse, R72, R73 ;  /* 0x00000048060f7224 */ /* 0x040fe200078e0249 */
[----:B------:R-:W-:Y:S01]  /*07e0*/  IADD3 R6, PT, PT, -R6, RZ, RZ ;  /* 0x000000ff06067210 */ /* 0x000fe20007ffe1ff */
[----:B------:R-:W-:Y:S02]  /*07f0*/  IMAD R7, R73, 0x4, R8 ;  /* 0x0000000449077824 */ /* 0x000fe400078e0208 */
[----:B0-----:R-:W-:-:S07]  /*0800*/  IMAD.WIDE.U32 R2, R9, 0x4, R2 ;  /* 0x0000000409027825 */ /* 0x001fce00078e0002 */
.L_x_17873:
[----:B------:R0:W2:Y:S01]  /*0810*/  LDG.E R8, desc[UR8][R2.64] ;  /* 0x0000000802087981 */ /* 0x0000a2000c1e1900 */
[----:B------:R-:W-:-:S05]  /*0820*/  VIADD R6, R6, 0x1 ;  /* 0x0000000106067836 */ /* 0x000fca0000000000 */
[----:B------:R-:W-:Y:S01]  /*0830*/  ISETP.NE.AND P0, PT, R6, RZ, PT ;  /* 0x000000ff0600720c */ /* 0x000fe20003f05270 */
[C---:B0-----:R-:W-:Y:S01]  /*0840*/  IMAD.WIDE.U32 R2, R72.reuse, 0x4, R2 ;  /* 0x0000000448027825 */ /* 0x041fe200078e0002 */
[----:B--2---:R0:W-:Y:S03]  /*0850*/  STS [R7], R8 ;  /* 0x0000000807007388 */ /* 0x0041e60000000800 */
[----:B0-----:R-:W-:-:S08]  /*0860*/  IMAD R7, R72, 0x4, R7 ;  /* 0x0000000448077824 */ /* 0x001fd000078e0207 */
[----:B------:R-:W-:Y:S05]  /*0870*/  @P0 BRA `(.L_x_17873) ;  /* 0xfffffffc00e40947 */ /* 0x000fea000383ffff */
.L_x_17872:
[----:B------:R-:W-:Y:S05]  /*0880*/  BSYNC.RECONVERGENT B1 ;  /* 0x0000000000017941 */ /* 0x000fea0003800200 */
.L_x_17871:
[----:B------:R-:W-:Y:S05]  /*0890*/  @!P1 BRA `(.L_x_17870) ;  /* 0x0000000000809947 */ /* 0x000fea0003800000 */
[----:B------:R-:W0:Y:S01]  /*08a0*/  S2R R8, SR_CTAID.Y ;  /* 0x0000000000087919 */ /* 0x000e220000002600 */
[----:B------:R-:W1:Y:S01]  /*08b0*/  LDC.64 R12, c[0x0][0x390] ;  /* 0x0000e400ff0c7b82 */ /* 0x000e620000000a00 */
[----:B------:R-:W-:-:S04]  /*08c0*/  IADD3 R3, PT, PT, R5, 0x1080, RZ ;  /* 0x0000108005037810 */ /* 0x000fc80007ffe0ff */
[----:B------:R-:W-:-:S05]  /*08d0*/  LEA R2, R4, R3, 0x18 ;  /* 0x0000000304027211 */ /* 0x000fca00078ec0ff */
[----:B------:R-:W-:Y:S02]  /*08e0*/  IMAD R17, R15, 0x4, R2 ;  /* 0x000000040f117824 */ /* 0x000fe400078e0202 */
[----:B0-----:R-:W-:-:S04]  /*08f0*/  IMAD R19, R8, 0x40, R15 ;  /* 0x0000004008137824 */ /* 0x001fc800078e020f */
[----:B------:R-:W-:Y:S01]  /*0900*/  IMAD.IADD R21, R19, 0x1, R72 ;  /* 0x0000000113157824 */ /* 0x000fe200078e0248 */
[C---:B------:R-:W-:Y:S01]  /*0910*/  LEA R23, R72.reuse, R19, 0x1 ;  /* 0x0000001348177211 */ /* 0x040fe200078e08ff */
[----:B------:R-:W-:-:S07]  /*0920*/  IMAD R25, R72, 0x3, R19 ;  /* 0x0000000348197824 */ /* 0x000fce00078e0213 */
.L_x_17874:
[----:B-1----:R-:W-:-:S04]  /*0930*/  IMAD.WIDE.U32 R2, R19, 0x4, R12 ;  /* 0x0000000413027825 */ /* 0x002fc800078e000c */
[--C-:B---3--:R-:W-:Y:S02]  /*0940*/  IMAD.WIDE.U32 R6, R21, 0x4, R12.reuse ;  /* 0x0000000415067825 */ /* 0x108fe400078e000c */
        /* <DEDUP_REMOVED lines=21> */
.L_x_17870:
[----:B------:R-:W-:Y:S05]  /*0aa0*/  BSYNC.RECONVERGENT B0 ;  /* 0x0000000000007941 */ /* 0x000fea0003800200 */
.L_x_17869:
[----:B------:R-:W-:Y:S01]  /*0ab0*/  BAR.SYNC.DEFER_BLOCKING 0x0 ;  /* 0x0000000000007b1d */ /* 0x000fe20000010000 */
[----:B------:R-:W-:-:S13]  /*0ac0*/  ISETP.GT.U32.AND P0, PT, R73, 0x3f, PT ;  /* 0x0000003f4900780c */ /* 0x000fda0003f04070 */
[----:B------:R-:W-:Y:S05]  /*0ad0*/  @P0 BRA `(.L_x_17875) ;  /* 0x0000001400500947 */ /* 0x000fea0003800000 */
[----:B--23--:R-:W0:Y:S01]  /*0ae0*/  I2F.U32.RP R8, R72 ;  /* 0x0000004800087306 */ /* 0x00ce220000209000 */
[C---:B------:R-:W-:Y:S01]  /*0af0*/  ISETP.GE.U32.AND P0, PT, R0.reuse, 0x40, PT ;  /* 0x000000400000780c */ /* 0x040fe20003f06070 */
[----:B------:R-:W-:Y:S01]  /*0b00*/  BSSY.RECONVERGENT B0, `(.L_x_17876) ;  /* 0x0000028000007945 */ /* 0x000fe20003800200 */
[----:B------:R-:W-:Y:S02]  /*0b10*/  VIMNMX.U32 R7, PT, PT, R0, 0x40, !PT ;  /* 0x0000004000077848 */ /* 0x000fe40007fe0000 */
[----:B------:R-:W-:Y:S02]  /*0b20*/  SEL R6, RZ, 0x1, P0 ;  /* 0x00000001ff067807 */ /* 0x000fe40000000000 */
[----:B------:R-:W-:Y:S02]  /*0b30*/  ISETP.NE.U32.AND P2, PT, R72, RZ, PT ;  /* 0x000000ff4800720c */ /* 0x000fe40003f45070 */
[----:B------:R-:W-:Y:S01]  /*0b40*/  IADD3 R7, PT, PT, R7, -R0, -R6 ;  /* 0x8000000007077210 */ /* 0x000fe20007ffe806 */
[----:B0-----:R-:W0:Y:S02]  /*0b50*/  MUFU.RCP R8, R8 ;  /* 0x0000000800087308 */ /* 0x001e240000001000 */
[----:B0-----:R-:W-:-:S06]  /*0b60*/  VIADD R2, R8, 0xffffffe ;  /* 0x0ffffffe08027836 */ /* 0x001fcc0000000000 */
[----:B------:R0:W1:Y:S02]  /*0b70*/  F2I.FTZ.U32.TRUNC.NTZ R3, R2 ;  /* 0x0000000200037305 */ /* 0x000064000021f000 */
[----:B0-----:R-:W-:Y:S01]  /*0b80*/  MOV R2, RZ ;  /* 0x000000ff00027202 */ /* 0x001fe20000000f00 */
[----:B-1----:R-:W-:-:S04]  /*0b90*/  IMAD.MOV R9, RZ, RZ, -R3 ;  /* 0x000000ffff097224 */ /* 0x002fc800078e0a03 */
[----:B------:R-:W-:-:S04]  /*0ba0*/  IMAD R9, R9, R72, RZ ;  /* 0x0000004809097224 */ /* 0x000fc800078e02ff */
[----:B------:R-:W-:-:S06]  /*0bb0*/  IMAD.HI.U32 R10, R3, R9, R2 ;  /* 0x00000009030a7227 */ /* 0x000fcc00078e0002 */
        /* <DEDUP_REMOVED lines=8> */
[----:B------:R-:W-:Y:S02]  /*0c40*/  @!P2 LOP3.LUT R3, RZ, R72, RZ, 0x33, !PT ;  /* 0x00000048ff03a212 */ /* 0x000fe400078e33ff */
[----:B------:R-:W-:-:S03]  /*0c50*/  ISETP.GT.U32.AND P2, PT, R73, 0x3f, PT ;  /* 0x0000003f4900780c */ /* 0x000fc60003f44070 */
[----:B------:R-:W-:Y:S01]  /*0c60*/  IMAD.IADD R6, R6, 0x1, R3 ;  /* 0x0000000106067824 */ /* 0x000fe200078e0203 */
[----:B------:R-:W-:-:S04]  /*0c70*/  MOV R3, R73 ;  /* 0x0000004900037202 */ /* 0x000fc80000000f00 */
[C---:B------:R-:W-:Y:S02]  /*0c80*/  LOP3.LUT R0, R6.reuse, 0x3, RZ, 0xc0, !PT ;  /* 0x0000000306007812 */ /* 0x040fe400078ec0ff */
[----:B------:R-:W-:Y:S02]  /*0c90*/  ISETP.GE.U32.AND P1, PT, R6, 0x3, PT ;  /* 0x000000030600780c */ /* 0x000fe40003f26070 */
[----:B------:R-:W-:-:S13]  /*0ca0*/  ISETP.NE.AND P0, PT, R0, 0x3, PT ;  /* 0x000000030000780c */ /* 0x000fda0003f05270 */
[----:B------:R-:W-:Y:S05]  /*0cb0*/  @!P0 BRA `(.L_x_17877) ;  /* 0x0000000000308947 */ /* 0x000fea0003800000 */
[----:B------:R-:W-:Y:S02]  /*0cc0*/  VIADD R3, R5, 0x1180 ;  /* 0x0000118005037836 */ /* 0x000fe40000000000 */
[----:B------:R-:W-:-:S03]  /*0cd0*/  VIADD R6, R6, 0x1 ;  /* 0x0000000106067836 */ /* 0x000fc60000000000 */
[----:B------:R-:W-:Y:S02]  /*0ce0*/  LEA R0, R4, R3, 0x18 ;  /* 0x0000000304007211 */ /* 0x000fe400078ec0ff */
[----:B------:R-:W-:Y:S02]  /*0cf0*/  LOP3.LUT R6, R6, 0x3, RZ, 0xc0, !PT ;  /* 0x0000000306067812 */ /* 0x000fe400078ec0ff */
[----:B------:R-:W-:-:S03]  /*0d00*/  LEA R7, R73, R0, 0x2 ;  /* 0x0000000049077211 */ /* 0x000fc600078e10ff */
[----:B------:R-:W-:Y:S02]  /*0d10*/  IMAD R3, R6, R72, R73 ;  /* 0x0000004806037224 */ /* 0x000fe400078e0249 */
[----:B------:R-:W-:-:S07]  /*0d20*/  IMAD.MOV R0, RZ, RZ, -R6 ;  /* 0x000000ffff007224 */ /* 0x000fce00078e0a06 */
.L_x_17878:
[----:B------:R-:W-:Y:S01]  /*0d30*/  VIADD R0, R0, 0x1 ;  /* 0x0000000100007836 */ /* 0x000fe20000000000 */
[----:B------:R0:W-:Y:S04]  /*0d40*/  STS [R7], RZ ;  /* 0x000000ff07007388 */ /* 0x0001e80000000800 */
[----:B------:R-:W-:Y:S02]  /*0d50*/  ISETP.NE.AND P0, PT, R0, RZ, PT ;  /* 0x000000ff0000720c */ /* 0x000fe40003f05270 */
[----:B0-----:R-:W-:-:S11]  /*0d60*/  LEA R7, R72, R7, 0x2 ;  /* 0x0000000748077211 */ /* 0x001fd600078e10ff */
[----:B------:R-:W-:Y:S05]  /*0d70*/  @P0 BRA `(.L_x_17878) ;  /* 0xfffffffc00ec0947 */ /* 0x000fea000383ffff */
.L_x_17877:
[----:B------:R-:W-:Y:S05]  /*0d80*/  BSYNC.RECONVERGENT B0 ;  /* 0x0000000000007941 */ /* 0x000fea0003800200 */
.L_x_17876:
[----:B------:R-:W-:Y:S04]  /*0d90*/  BSSY.RECONVERGENT B0, `(.L_x_17879) ;  /* 0x0000010000007945 */ /* 0x000fe80003800200 */
[----:B------:R-:W-:Y:S05]  /*0da0*/  @!P1 BRA `(.L_x_17880) ;  /* 0x0000000000389947 */ /* 0x000fea0003800000 */
[----:B------:R-:W-:-:S05]  /*0db0*/  VIADD R7, R5, 0x1180 ;  /* 0x0000118005077836 */ /* 0x000fca0000000000 */
[----:B------:R-:W-:-:S05]  /*0dc0*/  LEA R0, R4, R7, 0x18 ;  /* 0x0000000704007211 */ /* 0x000fca00078ec0ff */
[----:B------:R-:W-:-:S07]  /*0dd0*/  IMAD R7, R3, 0x4, R0 ;  /* 0x0000000403077824 */ /* 0x000fce00078e0200 */
.L_x_17881:
        /* <DEDUP_REMOVED lines=10> */
[----:B-1----:R-:W-:Y:S05]  /*0e80*/  @!P0 BRA `(.L_x_17881) ;  /* 0xfffffffc00d48947 */ /* 0x002fea000383ffff */
.L_x_17880:
[----:B------:R-:W-:Y:S05]  /*0e90*/  BSYNC.RECONVERGENT B0 ;  /* 0x0000000000007941 */ /* 0x000fea0003800200 */
.L_x_17879:
[----:B------:R-:W-:Y:S05]  /*0ea0*/  @P2 BRA `(.L_x_17875) ;  /* 0x00000010005c2947 */ /* 0x000fea0003800000 */
[C---:B------:R-:W-:Y:S01]  /*0eb0*/  IMAD.SHL.U32 R2, R73.reuse, 0x80, RZ ;  /* 0x0000008049027824 */ /* 0x040fe200078e00ff */
[----:B------:R-:W-:Y:S01]  /*0ec0*/  SHF.L.U32 R0, R73, 0x2, RZ ;  /* 0x0000000249007819 */ /* 0x000fe200000006ff */
[----:B------:R-:W-:Y:S01]  /*0ed0*/  VIADD R5, R5, 0x1080 ;  /* 0x0000108005057836 */ /* 0x000fe20000000000 */
[C---:B------:R-:W-:Y:S01]  /*0ee0*/  LOP3.LUT R70, R73.reuse, 0x1f, RZ, 0xc0, !PT ;  /* 0x0000001f49467812 */ /* 0x040fe200078ec0ff */
[----:B------:R-:W0:Y:S01]  /*0ef0*/  S2R R6, SR_CgaCtaId ;  /* 0x0000000000067919 */ /* 0x000e220000008800 */
[----:B------:R-:W-:Y:S01]  /*0f00*/  LOP3.LUT R3, R2, 0x80, RZ, 0xc0, !PT ;  /* 0x0000008002037812 */ /* 0x000fe200078ec0ff */
[C---:B------:R-:W-:Y:S01]  /*0f10*/  VIADD R67, R73.reuse, 0x2 ;  /* 0x0000000249437836 */ /* 0x040fe20000000000 */
[----:B------:R-:W-:Y:S01]  /*0f20*/  LEA R5, R4, R5, 0x18 ;  /* 0x0000000504057211 */ /* 0x000fe200078ec0ff */
[----:B------:R-:W-:Y:S01]  /*0f30*/  VIADD R34, R73, 0x4 ;  /* 0x0000000449227836 */ /* 0x000fe20000000000 */
[----:B------:R-:W-:Y:S01]  /*0f40*/  LOP3.LUT R0, R3, 0x7c, R0, 0xf8, !PT ;  /* 0x0000007c03007812 */ /* 0x000fe200078ef800 */
[C---:B------:R-:W-:Y:S01]  /*0f50*/  VIADD R32, R73.reuse, 0x8 ;  /* 0x0000000849207836 */ /* 0x040fe20000000000 */
[C---:B------:R-:W-:Y:S01]  /*0f60*/  ISETP.GE.U32.AND P4, PT, R70.reuse, 0x1c, PT ;  /* 0x0000001c4600780c */ /* 0x040fe20003f86070 */
[----:B------:R-:W-:Y:S01]  /*0f70*/  VIADD R31, R73, 0x9 ;  /* 0x00000009491f7836 */ /* 0x000fe20000000000 */
[C---:B------:R-:W-:Y:S01]  /*0f80*/  ISETP.GE.U32.AND P5, PT, R70.reuse, 0x1b, PT ;  /* 0x0000001b4600780c */ /* 0x040fe20003fa6070 */
[----:B------:R-:W-:Y:S01]  /*0f90*/  IMAD.IADD R66, R5, 0x1, R0 ;  /* 0x0000000105427824 */ /* 0x000fe200078e0200 */
[C---:B------:R-:W-:Y:S01]  /*0fa0*/  ISETP.GE.U32.AND P6, PT, R70.reuse, 0x1a, PT ;  /* 0x0000001a4600780c */ /* 0x040fe20003fc6070 */
[C---:B------:R-:W-:Y:S01]  /*0fb0*/  VIADD R29, R73.reuse, 0xb ;  /* 0x0000000b491d7836 */ /* 0x040fe20000000000 */
[C---:B------:R-:W-:Y:S01]  /*0fc0*/  ISETP.NE.AND P1, PT, R70.reuse, 0x1f, PT ;  /* 0x0000001f4600780c */ /* 0x040fe20003f25270 */
[C---:B------:R-:W-:Y:S01]  /*0fd0*/  VIADD R28, R73.reuse, 0xc ;  /* 0x0000000c491c7836 */ /* 0x040fe20000000000 */
[C---:B------:R-:W-:Y:S01]  /*0fe0*/  ISETP.GE.U32.AND P2, PT, R70.reuse, 0x1e, PT ;  /* 0x0000001e4600780c */ /* 0x040fe20003f46070 */
[C---:B------:R-:W-:Y:S01]  /*0ff0*/  VIADD R26, R73.reuse, 0xe ;  /* 0x0000000e491a7836 */ /* 0x040fe20000000000 */
[----:B------:R-:W-:Y:S01]  /*1000*/  ISETP.GE.U32.AND P3, PT, R70, 0x1d, PT ;  /* 0x0000001d4600780c */ /* 0x000fe20003f66070 */
[C---:B------:R-:W-:Y:S01]  /*1010*/  VIADD R25, R73.reuse, 0xf ;  /* 0x0000000f49197836 */ /* 0x040fe20000000000 */
[C---:B------:R-:W-:Y:S01]  /*1020*/  IADD3 R35, PT, PT, R66.reuse, -0x80, RZ ;  /* 0xffffff8042237810 */ /* 0x040fe20007ffe0ff */
[C---:B------:R-:W-:Y:S01]  /*1030*/  VIADD R23, R73.reuse, 0x12 ;  /* 0x0000001249177836 */ /* 0x040fe20000000000 */
[C---:B------:R-:W-:Y:S01]  /*1040*/  LOP3.LUT P0, RZ, R73.reuse, 0x1f, RZ, 0xc0, !PT ;  /* 0x0000001f49ff7812 */ /* 0x040fe2000780c0ff */
[C---:B------:R-:W-:Y:S01]  /*1050*/  VIADD R22, R73.reuse, 0x17 ;  /* 0x0000001749167836 */ /* 0x040fe20000000000 */
[-C--:B------:R-:W-:Y:S01]  /*1060*/  MOV R61, R35.reuse ;  /* 0x00000023003d7202 */ /* 0x080fe20000000f00 */
[--C-:B------:R-:W-:Y:S01]  /*1070*/  IMAD.MOV.U32 R51, RZ, RZ, R35.reuse ;  /* 0x000000ffff337224 */ /* 0x100fe200078e0023 */
[----:B------:R-:W-:Y:S01]  /*1080*/  @!P5 IADD3 R61, PT, PT, R66, RZ, RZ ;  /* 0x000000ff423dd210 */ /* 0x000fe20007ffe0ff */
[--C-:B------:R-:W-:Y:S01]  /*1090*/  IMAD.MOV.U32 R60, RZ, RZ, R35.reuse ;  /* 0x000000ffff3c7224 */ /* 0x100fe200078e0023 */
[C---:B------:R-:W-:Y:S01]  /*10a0*/  ISETP.GE.U32.AND P5, PT, R70.reuse, 0x15, PT ;  /* 0x000000154600780c */ /* 0x040fe20003fa6070 */
[--C-:B------:R-:W-:Y:S01]  /*10b0*/  @!P4 IMAD.MOV R51, RZ, RZ, R66.reuse ;  /* 0x000000ffff33c224 */ /* 0x100fe200078e0242 */
[C---:B------:R-:W-:Y:S01]  /*10c0*/  ISETP.GE.U32.AND P4, PT, R70.reuse, 0x16, PT ;  /* 0x000000164600780c */ /* 0x040fe20003f86070 */
[--C-:B------:R-:W-:Y:S01]  /*10d0*/  @!P6 IMAD.MOV R60, RZ, RZ, R66.reuse ;  /* 0x000000ffff3ce224 */ /* 0x100fe200078e0242 */
[----:B------:R-:W-:Y:S01]  /*10e0*/  ISETP.GE.U32.AND P6, PT, R70, 0x14, PT ;  /* 0x000000144600780c */ /* 0x000fe20003fc6070 */
[--C-:B------:R-:W-:Y:S01]  /*10f0*/  IMAD.MOV.U32 R48, RZ, RZ, R35.reuse ;  /* 0x000000ffff307224 */ /* 0x100fe200078e0023 */
[-C--:B------:R-:W-:Y:S01]  /*1100*/  MOV R49, R35.reuse ;  /* 0x0000002300317202 */ /* 0x080fe20000000f00 */
[--C-:B------:R-:W-:Y:S01]  /*1110*/  IMAD.MOV.U32 R50, RZ, RZ, R35.reuse ;  /* 0x000000ffff327224 */ /* 0x100fe200078e0023 */
[----:B------:R-:W-:Y:S01]  /*1120*/  @!P2 IADD3 R49, PT, PT, R66, RZ, RZ ;  /* 0x000000ff4231a210 */ /* 0x000fe20007ffe0ff */
[--C-:B------:R-:W-:Y:S01]  /*1130*/  @P1 IMAD.MOV R48, RZ, RZ, R66.reuse ;  /* 0x000000ffff301224 */ /* 0x100fe200078e0242 */
[C---:B------:R-:W-:Y:S01]  /*1140*/  ISETP.GE.U32.AND P1, PT, R70.reuse, 0x19, PT ;  /* 0x000000194600780c */ /* 0x040fe20003f26070 */
[--C-:B------:R-:W-:Y:S01]  /*1150*/  @!P3 IMAD.MOV R50, RZ, RZ, R66.reuse ;  /* 0x000000ffff32b224 */ /* 0x100fe200078e0242 */
[C---:B------:R-:W-:Y:S01]  /*1160*/  ISETP.GE.U32.AND P2, PT, R70.reuse, 0x18, PT ;  /* 0x000000184600780c */ /* 0x040fe20003f46070 */
[--C-:B------:R-:W-:Y:S01]  /*1170*/  IMAD.MOV.U32 R56, RZ, RZ, R35.reuse ;  /* 0x000000ffff387224 */ /* 0x100fe200078e0023 */
[----:B------:R-:W-:Y:S01]  /*1180*/  ISETP.GE.U32.AND P3, PT, R70, 0x17, PT ;  /* 0x000000174600780c */ /* 0x000fe20003f66070 */
[--C-:B------:R-:W-:Y:S01]  /*1190*/  IMAD.MOV.U32 R54, RZ, RZ, R35.reuse ;  /* 0x000000ffff367224 */ /* 0x100fe200078e0023 */
[-C--:B------:R-:W-:Y:S01]  /*11a0*/  MOV R55, R35.reuse ;  /* 0x0000002300377202 */ /* 0x080fe20000000f00 */
[--C-:B------:R-:W-:Y:S01]  /*11b0*/  @!P4 IMAD.MOV R56, RZ, RZ, R66.reuse ;  /* 0x000000ffff38c224 */ /* 0x100fe200078e0242 */
[----:B------:R-:W-:Y:S01]  /*11c0*/  @!P5 IADD3 R55, PT, PT, R66, RZ, RZ ;  /* 0x000000ff4237d210 */ /* 0x000fe20007ffe0ff */
[--C-:B------:R-:W-:Y:S01]  /*11d0*/  @!P6 IMAD.MOV R54, RZ, RZ, R66.reuse ;  /* 0x000000ffff36e224 */ /* 0x100fe200078e0242 */
        /* <DEDUP_REMOVED lines=33> */
[----:B------:R-:W1:Y:S01]  /*13f0*/  LDS R65, [R48+0x4] ;  /* 0x0000040030417984 */ /* 0x000e620000000800 */
[----:B------:R-:W-:Y:S01]  /*1400*/  ISETP.GE.U32.AND P3, PT, R70, 0xb, PT ;  /* 0x0000000b4600780c */ /* 0x000fe20003f66070 */
[C---:B------:R-:W-:Y:S01]  /*1410*/  VIADD R20, R73.reuse, 0x1b ;  /* 0x0000001b49147836 */ /* 0x040fe20000000000 */
[-C--:B------:R-:W-:Y:S01]  /*1420*/  MOV R44, R35.reuse ;  /* 0x00000023002c7202 */ /* 0x080fe20000000f00 */
[----:B------:R-:W2:Y:S01]  /*1430*/  LDS R64, [R49+0x8] ;  /* 0x0000080031407984 */ /* 0x000ea20000000800 */
[-C--:B------:R-:W-:Y:S01]  /*1440*/  MOV R43, R35.reuse ;  /* 0x00000023002b7202 */ /* 0x080fe20000000f00 */
[--C-:B------:R-:W-:Y:S01]  /*1450*/  @!P5 IMAD.MOV R43, RZ, RZ, R66.reuse ;  /* 0x000000ffff2bd224 */ /* 0x100fe200078e0242 */
[C---:B------:R-:W-:Y:S01]  /*1460*/  @!P4 IADD3 R44, PT, PT, R66.reuse, RZ, RZ ;  /* 0x000000ff422cc210 */ /* 0x040fe20007ffe0ff */
[----:B------:R-:W3:Y:S01]  /*1470*/  LDS R58, [R47+0x20] ;  /* 0x000020002f3a7984 */ /* 0x000ee20000000800 */
[----:B------:R-:W-:Y:S01]  /*1480*/  @!P6 IADD3 R42, PT, PT, R66, RZ, RZ ;  /* 0x000000ff422ae210 */ /* 0x000fe20007ffe0ff */
[--C-:B------:R-:W-:Y:S01]  /*1490*/  @!P1 IMAD.MOV R36, RZ, RZ, R66.reuse ;  /* 0x000000ffff249224 */ /* 0x100fe200078e0242 */
[----:B------:R-:W-:Y:S01]  /*14a0*/  MOV R71, 0x400 ;  /* 0x0000040000477802 */ /* 0x000fe20000000f00 */
[----:B------:R-:W4:Y:S01]  /*14b0*/  LDS R49, [R38+0x44] ;  /* 0x0000440026317984 */ /* 0x000f220000000800 */
[C---:B------:R-:W-:Y:S01]  /*14c0*/  ISETP.GE.U32.AND P4, PT, R70.reuse, 0x4, PT ;  /* 0x000000044600780c */ /* 0x040fe20003f86070 */
[----:B------:R-:W-:Y:S01]  /*14d0*/  VIADD R19, R73, 0xffffffff ;  /* 0xffffffff49137836 */ /* 0x000fe20000000000 */
[C---:B------:R-:W-:Y:S01]  /*14e0*/  ISETP.GE.U32.AND P5, PT, R70.reuse, 0x3, PT ;  /* 0x000000034600780c */ /* 0x040fe20003fa6070 */
[----:B------:R-:W-:Y:S01]  /*14f0*/  VIADD R71, R71, 0x1180 ;  /* 0x0000118047477836 */ /* 0x000fe20000000000 */
[C---:B------:R-:W-:Y:S01]  /*1500*/  ISETP.GE.U32.AND P6, PT, R70.reuse, 0x2, PT ;  /* 0x000000024600780c */ /* 0x040fe20003fc6070 */
[----:B------:R-:W1:Y:S01]  /*1510*/  LDS R48, [R37+0x48] ;  /* 0x0000480025307984 */ /* 0x000e620000000800 */
[-C--:B------:R-:W-:Y:S01]  /*1520*/  MOV R46, R35.reuse ;  /* 0x00000023002e7202 */ /* 0x080fe20000000f00 */
[--C-:B------:R-:W-:Y:S01]  /*1530*/  @!P2 IMAD.MOV R46, RZ, RZ, R66.reuse ;  /* 0x000000ffff2ea224 */ /* 0x100fe200078e0242 */
[----:B------:R-:W-:Y:S01]  /*1540*/  MOV R45, R35 ;  /* 0x00000023002d7202 */ /* 0x000fe20000000f00 */
[--C-:B------:R-:W-:Y:S01]  /*1550*/  @!P3 IMAD.MOV R45, RZ, RZ, R66.reuse ;  /* 0x000000ffff2db224 */ /* 0x100fe200078e0242 */
[C---:B------:R-:W-:Y:S01]  /*1560*/  ISETP.GE.U32.AND P1, PT, R70.reuse, 0x7, PT ;  /* 0x000000074600780c */ /* 0x040fe20003f26070 */
[----:B------:R-:W1:Y:S01]  /*1570*/  LDS R47, [R36+0x4c] ;  /* 0x00004c00242f7984 */ /* 0x000e620000000800 */
[C---:B------:R-:W-:Y:S01]  /*1580*/  ISETP.GE.U32.AND P2, PT, R70.reuse, 0x6, PT ;  /* 0x000000064600780c */ /* 0x040fe20003f46070 */
[C---:B------:R-:W-:Y:S01]  /*1590*/  VIADD R17, R73.reuse, 0x3 ;  /* 0x0000000349117836 */ /* 0x040fe20000000000 */
[----:B------:R-:W-:Y:S01]  /*15a0*/  ISETP.GE.U32.AND P3, PT, R70, 0x5, PT ;  /* 0x000000054600780c */ /* 0x000fe20003f66070 */
[--C-:B------:R-:W-:Y:S01]  /*15b0*/  @!P5 IMAD.MOV R2, RZ, RZ, R66.reuse ;  /* 0x000000ffff02d224 */ /* 0x100fe200078e0242 */
[----:B0-----:R-:W-:Y:S01]  /*15c0*/  LEA R71, R6, R71, 0x18 ;  /* 0x0000004706477211 */ /* 0x001fe200078ec0ff */
[----:B------:R-:W-:Y:S01]  /*15d0*/  IMAD.MOV.U32 R6, RZ, RZ, R35 ;  /* 0x000000ffff067224 */ /* 0x000fe200078e0023 */
[-C--:B------:R-:W-:Y:S01]  /*15e0*/  MOV R5, R35.reuse ;  /* 0x0000002300057202 */ /* 0x080fe20000000f00 */
[----:B------:R-:W0:Y:S01]  /*15f0*/  LDS R61, [R61+0x14] ;  /* 0x000014003d3d7984 */ /* 0x000e220000000800 */
[-C--:B------:R-:W-:Y:S01]  /*1600*/  MOV R3, R35.reuse ;  /* 0x0000002300037202 */ /* 0x080fe20000000f00 */
[C---:B------:R-:W-:Y:S01]  /*1610*/  VIADD R16, R73.reuse, 0x5 ;  /* 0x0000000549107836 */ /* 0x040fe20000000000 */
[----:B------:R-:W-:Y:S01]  /*1620*/  MOV R0, R35 ;  /* 0x0000002300007202 */ /* 0x000fe20000000f00 */
[--C-:B------:R-:W-:Y:S01]  /*1630*/  @!P0 IMAD.MOV R35, RZ, RZ, R66.reuse ;  /* 0x000000ffff238224 */ /* 0x100fe200078e0242 */
[C---:B------:R-:W-:Y:S01]  /*1640*/  @!P4 IADD3 R3, PT, PT, R66.reuse, RZ, RZ ;  /* 0x000000ff4203c210 */ /* 0x040fe20007ffe0ff */
[--C-:B------:R-:W-:Y:S01]  /*1650*/  @!P1 IMAD.MOV R6, RZ, RZ, R66.reuse ;  /* 0x000000ffff069224 */ /* 0x100fe200078e0242 */
[C---:B------:R-:W-:Y:S01]  /*1660*/  @!P6 IADD3 R0, PT, PT, R66.reuse, RZ, RZ ;  /* 0x000000ff4200e210 */ /* 0x040fe20007ffe0ff */
[----:B------:R-:W-:Y:S01]  /*1670*/  @!P3 IMAD.MOV R4, RZ, RZ, R66 ;  /* 0x000000ffff04b224 */ /* 0x000fe200078e0242 */
[----:B------:R-:W-:Y:S01]  /*1680*/  @!P2 IADD3 R5, PT, PT, R66, RZ, RZ ;  /* 0x000000ff4205a210 */ /* 0x000fe20007ffe0ff */
[----:B------:R-:W0:Y:S01]  /*1690*/  LDS R60, [R60+0x18] ;  /* 0x000018003c3c7984 */ /* 0x000e220000000800 */
[C---:B------:R-:W-:Y:S01]  /*16a0*/  VIADD R14, R73.reuse, 0x13 ;  /* 0x00000013490e7836 */ /* 0x040fe20000000000 */
[C---:B------:R-:W-:Y:S01]  /*16b0*/  IADD3 R68, PT, PT, R73.reuse, 0x1, RZ ;  /* 0x0000000149447810 */ /* 0x040fe20007ffe0ff */
[C---:B------:R-:W-:Y:S01]  /*16c0*/  VIADD R13, R73.reuse, 0x14 ;  /* 0x00000014490d7836 */ /* 0x040fe20000000000 */
        /* <DEDUP_REMOVED lines=10> */
[----:B------:R-:W-:Y:S01]  /*1770*/  IMAD R69, R70, 0x4, R69 ;  /* 0x0000000446457824 */ /* 0x000fe200078e0245 */
        /* <DEDUP_REMOVED lines=46> */
[----:B------:R-:W0:Y:S01]  /*1a60*/  LDS R63, [R50+0xc] ;  /* 0x00000c00323f7984 */ /* 0x000e220000000800 */
[----:B------:R-:W-:-:S02]  /*1a70*/  LOP3.LUT R11, R11, 0x1f, RZ, 0xc0, !PT ;  /* 0x0000001f0b0b7812 */ /* 0x000fc400078ec0ff */
[----:B------:R-:W-:Y:S01]  /*1a80*/  LOP3.LUT R10, R10, 0x1f, RZ, 0xc0, !PT ;  /* 0x0000001f0a0a7812 */ /* 0x000fe200078ec0ff */
[----:B------:R-:W0:Y:S01]  /*1a90*/  LDS R62, [R51+0x10] ;  /* 0x00001000333e7984 */ /* 0x000e220000000800 */
[----:B-----5:R-:W-:Y:S02]  /*1aa0*/  IADD3 R6, PT, PT, R73, 0x1e, RZ ;  /* 0x0000001e49067810 */ /* 0x020fe40007ffe0ff */
[----:B------:R-:W-:Y:S01]  /*1ab0*/  LOP3.LUT R9, R9, 0x1f, RZ, 0xc0, !PT ;  /* 0x0000001f09097812 */ /* 0x000fe200078ec0ff */
[----:B------:R-:W0:Y:S01]  /*1ac0*/  LDS R51, [R40+0x3c] ;  /* 0x00003c0028337984 */ /* 0x000e220000000800 */
[----:B------:R-:W-:Y:S02]  /*1ad0*/  LOP3.LUT R8, R8, 0x1f, RZ, 0xc0, !PT ;  /* 0x0000001f08087812 */ /* 0x000fe400078ec0ff */
[----:B------:R-:W-:Y:S01]  /*1ae0*/  LOP3.LUT R7, R7, 0x1f, RZ, 0xc0, !PT ;  /* 0x0000001f07077812 */ /* 0x000fe200078ec0ff */
[----:B------:R-:W0:Y:S01]  /*1af0*/  LDS R50, [R39+0x40] ;  /* 0x0000400027327984 */ /* 0x000e220000000800 */
[----:B------:R-:W-:-:S02]  /*1b00*/  LOP3.LUT R6, R6, 0x1f, RZ, 0xc0, !PT ;  /* 0x0000001f06067812 */ /* 0x000fc400078ec0ff */
[----:B------:R-:W-:Y:S01]  /*1b10*/  SHF.R.U32.HI R77, RZ, 0x1, R72 ;  /* 0x00000001ff4d7819 */ /* 0x000fe20000011648 */
[----:B------:R5:W0:Y:S04]  /*1b20*/  LDS R40, [R5+0x68] ;  /* 0x0000680005287984 */ /* 0x000a280000000800 */
[----:B------:R2:W0:Y:S01]  /*1b30*/  LDS R39, [R4+0x6c] ;  /* 0x00006c0004277984 */ /* 0x0004220000000800 */
[----:B-----5:R-:W-:Y:S02]  /*1b40*/  SHF.R.U32.HI R5, RZ, 0x1, R73 ;  /* 0x00000001ff057819 */ /* 0x020fe40000011649 */
[----:B-1234-:R-:W-:-:S07]  /*1b50*/  LOP3.LUT R4, R70, 0x10, RZ, 0x3c, !PT ;  /* 0x0000001046047812 */ /* 0x01efce00078e3cff */
.L_x_17883:
        /* <DEDUP_REMOVED lines=67> */
.L_x_17921:
[----:B------:R-:W-:Y:S01]  /*1f90*/  IMAD R0, R5, 0x8, R18 ;  /* 0x0000000805007824 */ /* 0x000fe200078e0212 */
[----:B------:R-:W-:Y:S01]  /*1fa0*/  IADD3 R5, PT, PT, R77, R5, RZ ;  /* 0x000000054d057210 */ /* 0x000fe20007ffe0ff */
[----:B-1----:R-:W-:-:S03]  /*1fb0*/  IMAD R74, R35, R76, R74 ;  /* 0x0000004c234a7224 */ /* 0x002fc600078e024a */
[----:B------:R-:W-:Y:S02]  /*1fc0*/  IADD3 R0, PT, PT, R71, R0, RZ ;  /* 0x0000000047007210 */ /* 0x000fe40007ffe0ff */
[----:B------:R-:W-:-:S03]  /*1fd0*/  ISETP.GE.U32.AND P0, PT, R5, 0x20, PT ;  /* 0x000000200500780c */ /* 0x000fc60003f06070 */
[----:B------:R-:W1:Y:S02]  /*1fe0*/  LDS R3, [R0] ;  /* 0x0000000000037984 */ /* 0x000e640000000800 */
[----:B-1----:R-:W-:-:S05]  /*1ff0*/  IMAD.IADD R3, R74, 0x1, R3 ;  /* 0x000000014a037824 */ /* 0x002fca00078e0203 */
[----:B------:R1:W-:Y:S03]  /*2000*/  STS [R0], R3 ;  /* 0x0000000300007388 */ /* 0x0003e60000000800 */
[----:B------:R-:W-:Y:S05]  /*2010*/  @!P0 BRA `(.L_x_17883) ;  /* 0xfffffff800d08947 */ /* 0x000fea000383ffff */
.L_x_17875:
[----:B------:R-:W-:Y:S05]  /*2020*/  WARPSYNC.ALL ;  /* 0x0000000000007948 */ /* 0x000fea0003800000 */
[----:B------:R-:W-:Y:S01]  /*2030*/  BAR.SYNC.DEFER_BLOCKING 0x0 ;  /* 0x0000000000007b1d */ /* 0x000fe20000010000 */
[----:B------:R-:W-:-:S13]  /*2040*/  ISETP.GT.U32.AND P0, PT, R73, 0x3f, PT ;  /* 0x0000003f4900780c */ /* 0x000fda0003f04070 */
[----:B------:R-:W-:Y:S05]  /*2050*/  @P0 EXIT ;  /* 0x000000000000094d */ /* 0x000fea0003800000 */
[----:B------:R-:W4:Y:S01]  /*2060*/  I2F.U32.RP R4, R72 ;  /* 0x0000004800047306 */ /* 0x000f220000209000 */
[----:B------:R-:W2:Y:S01]  /*2070*/  S2R R5, SR_TID.X ;  /* 0x0000000000057919 */ /* 0x000ea20000002100 */
[----:B------:R-:W-:Y:S01]  /*2080*/  ISETP.NE.U32.AND P2, PT, R72, RZ, PT ;  /* 0x000000ff4800720c */ /* 0x000fe20003f45070 */
[----:B------:R-:W0:Y:S01]  /*2090*/  S2UR UR6, SR_CgaCtaId ;  /* 0x00000000000679c3 */ /* 0x000e220000008800 */
[----:B------:R-:W-:Y:S01]  /*20a0*/  UMOV UR5, 0x400 ;  /* 0x0000040000057882 */ /* 0x000fe20000000000 */
[----:B------:R-:W-:Y:S03]  /*20b0*/  BSSY.RECONVERGENT B0, `(.L_x_17884) ;  /* 0x000002d000007945 */ /* 0x000fe60003800200 */
[----:B----4-:R-:W4:Y:S02]  /*20c0*/  MUFU.RCP R4, R4 ;  /* 0x0000000400047308 */ /* 0x010f240000001000 */
[----:B----4-:R-:W-:-:S02]  /*20d0*/  VIADD R2, R4, 0xffffffe ;  /* 0x0ffffffe04027836 */ /* 0x010fc40000000000 */
[----:B--23--:R-:W-:-:S04]  /*20e0*/  IMAD.IADD R6, R5, 0x1, R72 ;  /* 0x0000000105067824 */ /* 0x00cfc800078e0248 */
[----:B-1----:R1:W2:Y:S01]  /*20f0*/  F2I.FTZ.U32.TRUNC.NTZ R3, R2 ;  /* 0x0000000200037305 */ /* 0x0022a2000021f000 */
[C---:B------:R-:W-:Y:S02]  /*2100*/  ISETP.GE.U32.AND P0, PT, R6.reuse, 0x40, PT ;  /* 0x000000400600780c */ /* 0x040fe40003f06070 */
[----:B------:R-:W-:Y:S02]  /*2110*/  VIMNMX.U32 R0, PT, PT, R6, 0x40, !PT ;  /* 0x0000004006007848 */ /* 0x000fe40007fe0000 */
[----:B------:R-:W-:Y:S01]  /*2120*/  SEL R5, RZ, 0x1, P0 ;  /* 0x00000001ff057807 */ /* 0x000fe20000000000 */
[----:B-1----:R-:W-:Y:S01]  /*2130*/  HFMA2 R2, -RZ, RZ, 0, 0 ;  /* 0x00000000ff027431 */ /* 0x002fe200000001ff */
[----:B--2---:R-:W-:-:S05]  /*2140*/  IADD3 R7, PT, PT, RZ, -R3, RZ ;  /* 0x80000003ff077210 */ /* 0x004fca0007ffe0ff */
[----:B------:R-:W-:-:S04]  /*2150*/  IMAD R7, R7, R72, RZ ;  /* 0x0000004807077224 */ /* 0x000fc800078e02ff */
        /* <DEDUP_REMOVED lines=9> */
[----:B------:R-:W-:Y:S02]  /*21f0*/  @P1 IADD3 R4, PT, PT, R4, 0x1, RZ ;  /* 0x0000000104041810 */ /* 0x000fe40007ffe0ff */
[----:B------:R-:W-:-:S05]  /*2200*/  @!P2 LOP3.LUT R4, RZ, R72, RZ, 0x33, !PT ;  /* 0x00000048ff04a212 */ /* 0x000fca00078e33ff */
[----:B------:R-:W-:-:S05]  /*2210*/  IMAD.IADD R4, R5, 0x1, R4 ;  /* 0x0000000105047824 */ /* 0x000fca00078e0204 */
[C---:B------:R-:W-:Y:S02]  /*2220*/  LOP3.LUT R0, R4.reuse, 0x3, RZ, 0xc0, !PT ;  /* 0x0000000304007812 */ /* 0x040fe400078ec0ff */
[----:B------:R-:W-:Y:S02]  /*2230*/  ISETP.GE.U32.AND P1, PT, R4, 0x3, PT ;  /* 0x000000030400780c */ /* 0x000fe40003f26070 */
[----:B------:R-:W-:-:S13]  /*2240*/  ISETP.NE.AND P0, PT, R0, 0x3, PT ;  /* 0x000000030000780c */ /* 0x000fda0003f05270 */
[----:B0-----:R-:W-:Y:S05]  /*2250*/  @!P0 BRA `(.L_x_17885) ;  /* 0x0000000000488947 */ /* 0x001fea0003800000 */
[----:B------:R-:W0:Y:S01]  /*2260*/  S2R R74, SR_CTAID.Y ;  /* 0x00000000004a7919 */ /* 0x000e220000002600 */
[----:B------:R-:W1:Y:S01]  /*2270*/  LDC.64 R2, c[0x0][0x3a0] ;  /* 0x0000e800ff027b82 */ /* 0x000e620000000a00 */
[----:B------:R-:W-:Y:S01]  /*2280*/  UIADD3 UR4, UPT, UPT, UR5, 0x1180, URZ ;  /* 0x0000118005047890 */ /* 0x000fe2000fffe0ff */
[----:B------:R-:W-:-:S03]  /*2290*/  IADD3 R4, PT, PT, R4, 0x1, RZ ;  /* 0x0000000104047810 */ /* 0x000fc60007ffe0ff */
[----:B------:R-:W-:Y:S01]  /*22a0*/  ULEA UR4, UR6, UR4, 0x18 ;  /* 0x0000000406047291 */ /* 0x000fe2000f8ec0ff */
[----:B------:R-:W-:-:S04]  /*22b0*/  LOP3.LUT R4, R4, 0x3, RZ, 0xc0, !PT ;  /* 0x0000000304047812 */ /* 0x000fc800078ec0ff */
[----:B------:R-:W-:Y:S01]  /*22c0*/  IADD3 R0, PT, PT, -R4, RZ, RZ ;  /* 0x000000ff04007210 */ /* 0x000fe20007ffe1ff */
[----:B0-----:R-:W-:-:S04]  /*22d0*/  IMAD R5, R74, 0x40, R73 ;  /* 0x000000404a057824 */ /* 0x001fc800078e0249 */
[----:B-1----:R-:W-:Y:S01]  /*22e0*/  IMAD.WIDE.U32 R2, R5, 0x4, R2 ;  /* 0x0000000405027825 */ /* 0x002fe200078e0002 */
[----:B------:R-:W-:-:S03]  /*22f0*/  LEA R5, R73, UR4, 0x2 ;  /* 0x0000000449057c11 */ /* 0x000fc6000f8e10ff */
[----:B------:R-:W-:-:S07]  /*2300*/  IMAD R73, R4, R72, R73 ;  /* 0x0000004804497224 */ /* 0x000fce00078e0249 */
.L_x_17886:
[----:B------:R0:W1:Y:S01]  /*2310*/  LDS R7, [R5] ;  /* 0x0000000005077984 */ /* 0x0000620000000800 */
[----:B------:R-:W-:-:S05]  /*2320*/  VIADD R0, R0, 0x1 ;  /* 0x0000000100007836 */ /* 0x000fca0000000000 */
[----:B------:R-:W-:Y:S02]  /*2330*/  ISETP.NE.AND P0, PT, R0, RZ, PT ;  /* 0x000000ff0000720c */ /* 0x000fe40003f05270 */
[C---:B0-----:R-:W-:Y:S01]  /*2340*/  LEA R5, R72.reuse, R5, 0x2 ;  /* 0x0000000548057211 */ /* 0x041fe200078e10ff */
[----:B-1----:R0:W-:Y:S02]  /*2350*/  STG.E desc[UR8][R2.64], R7 ;  /* 0x0000000702007986 */ /* 0x0021e4000c101908 */
[----:B0-----:R-:W-:-:S08]  /*2360*/  IMAD.WIDE.U32 R2, R72, 0x4, R2 ;  /* 0x0000000448027825 */ /* 0x001fd000078e0002 */
[----:B------:R-:W-:Y:S05]  /*2370*/  @P0 BRA `(.L_x_17886) ;  /* 0xfffffffc00e40947 */ /* 0x000fea000383ffff */
.L_x_17885:
[----:B------:R-:W-:Y:S05]  /*2380*/  BSYNC.RECONVERGENT B0 ;  /* 0x0000000000007941 */ /* 0x000fea0003800200 */
.L_x_17884:
[----:B------:R-:W-:Y:S05]  /*2390*/  @!P1 EXIT ;  /* 0x000000000000994d */ /* 0x000fea0003800000 */
[----:B------:R-:W0:Y:S01]  /*23a0*/  S2R R4, SR_CTAID.Y ;  /* 0x0000000000047919 */ /* 0x000e220000002600 */
[----:B------:R-:W1:Y:S01]  /*23b0*/  LDC.64 R16, c[0x0][0x3a0] ;  /* 0x0000e800ff107b82 */ /* 0x000e620000000a00 */
[----:B------:R-:W-:-:S04]  /*23c0*/  UIADD3 UR4, UPT, UPT, UR5, 0x1180, URZ ;  /* 0x0000118005047890 */ /* 0x000fc8000fffe0ff */
[----:B------:R-:W-:-:S06]  /*23d0*/  ULEA UR4, UR6, UR4, 0x18 ;  /* 0x0000000406047291 */ /* 0x000fcc000f8ec0ff */
[----:B------:R-:W-:Y:S01]  /*23e0*/  LEA R19, R73, UR4, 0x2 ;  /* 0x0000000449137c11 */ /* 0x000fe2000f8e10ff */
[----:B-1----:R-:W-:-:S04]  /*23f0*/  IMAD.WIDE.U32 R2, R72, 0x4, R16 ;  /* 0x0000000448027825 */ /* 0x002fc800078e0010 */
[----:B------:R-:W-:-:S04]  /*2400*/  IMAD.WIDE.U32 R6, R72, 0xc, R16 ;  /* 0x0000000c48067825 */ /* 0x000fc800078e0010 */
[----:B0-----:R-:W-:Y:S02]  /*2410*/  IMAD R21, R4, 0x40, R73 ;  /* 0x0000004004157824 */ /* 0x001fe400078e0249 */
[----:B------:R-:W-:-:S07]  /*2420*/  IMAD.WIDE.U32 R4, R72, 0x8, R16 ;  /* 0x0000000848047825 */ /* 0x000fce00078e0010 */
.L_x_17887:
        /* <DEDUP_REMOVED lines=21> */
.L_x_17882:
[----:B------:R-:W-:Y:S01]  /*2580*/  BSSY B0, `(.L_x_17888) ;  /* 0x0000007000007945 */ /* 0x000fe20003800000 */
[----:B------:R-:W-:Y:S01]  /*2590*/  IMAD.MOV.U32 R3, RZ, RZ, R70 ;  /* 0x000000ffff037224 */ /* 0x000fe200078e0046 */
[----:B------:R-:W-:Y:S01]  /*25a0*/  MOV R2, 0x1f ;  /* 0x0000001f00027802 */ /* 0x000fe20000000f00 */
[----:B------:R-:W-:-:S07]  /*25b0*/  IMAD.MOV.U32 R0, RZ, RZ, -0x1 ;  /* 0xffffffffff007424 */ /* 0x000fce00078e00ff */
[----:B01----:R-:W-:Y:S05]  /*25c0*/  WARPSYNC.COLLECTIVE R0, `(.L_x_17889) ;  /* 0x0000000000087348 */ /* 0x003fea0003c00000 */
[----:B-1----:R1:W2:Y:S02]  /*25d0*/  SHFL.IDX P0, R76, R75, R3, R2 ;  /* 0x000000034b4c7389 */ /* 0x0022a40000000002 */
[----:B012---:R-:W-:Y:S05]  /*25e0*/  ENDCOLLECTIVE ;  /* 0x000000000000791b */ /* 0x007fea0003800000 */
.L_x_17889:
[----:B------:R-:W-:Y:S05]  /*25f0*/  BSYNC B0 ;  /* 0x0000000000007941 */ /* 0x000fea0003800000 */
.L_x_17888:
        /* <DEDUP_REMOVED lines=8> */
.L_x_17890:
[----:B------:R-:W-:Y:S01]  /*2680*/  MOV R3, R67 ;  /* 0x0000004300037202 */ /* 0x000fe20000000f00 */
[----:B------:R-:W-:-:S07]  /*2690*/  IMAD R74, R65, R76, R74 ;  /* 0x0000004c414a7224 */ /* 0x000fce00078e024a */
[----:B------:R-:W-:Y:S05]  /*26a0*/  WARPSYNC.COLLECTIVE R0, `(.L_x_17891) ;  /* 0x0000000000087348 */ /* 0x000fea0003c00000 */
[----:B------:R0:W1:Y:S02]  /*26b0*/  SHFL.IDX P0, R76, R75, R3, R2 ;  /* 0x000000034b4c7389 */ /* 0x0000640000000002 */
[----:B01----:R-:W-:Y:S05]  /*26c0*/  ENDCOLLECTIVE ;  /* 0x000000000000791b */ /* 0x003fea0003800000 */
.L_x_17891:
[----:B------:R-:W-:Y:S02]  /*26d0*/  IMAD.MOV.U32 R3, RZ, RZ, R17 ;  /* 0x000000ffff037224 */ /* 0x000fe400078e0011 */
[----:B------:R-:W-:-:S07]  /*26e0*/  IMAD R74, R64, R76, R74 ;  /* 0x0000004c404a7224 */ /* 0x000fce00078e024a */
[----:B------:R-:W-:Y:S05]  /*26f0*/  WARPSYNC.COLLECTIVE R0, `(.L_x_17892) ;  /* 0x0000000000087348 */ /* 0x000fea0003c00000 */
[----:B------:R0:W1:Y:S02]  /*2700*/  SHFL.IDX P0, R76, R75, R3, R2 ;  /* 0x000000034b4c7389 */ /* 0x0000640000000002 */
[----:B01----:R-:W-:Y:S05]  /*2710*/  ENDCOLLECTIVE ;  /* 0x000000000000791b */ /* 0x003fea0003800000 */
.L_x_17892:
[----:B------:R-:W-:Y:S01]  /*2720*/  MOV R3, R34 ;  /* 0x0000002200037202 */ /* 0x000fe20000000f00 */
[----:B------:R-:W-:-:S07]  /*2730*/  IMAD R74, R63, R76, R74 ;  /* 0x0000004c3f4a7224 */ /* 0x000fce00078e024a */
[----:B------:R-:W-:Y:S05]  /*2740*/  WARPSYNC.COLLECTIVE R0, `(.L_x_17893) ;  /* 0x0000000000087348 */ /* 0x000fea0003c00000 */
[----:B------:R0:W1:Y:S02]  /*2750*/  SHFL.IDX P0, R76, R75, R3, R2 ;  /* 0x000000034b4c7389 */ /* 0x0000640000000002 */
[----:B01----:R-:W-:Y:S05]  /*2760*/  ENDCOLLECTIVE ;  /* 0x000000000000791b */ /* 0x003fea0003800000 */
.L_x_17893:
[----:B------:R-:W-:Y:S02]  /*2770*/  IMAD.MOV.U32 R3, RZ, RZ, R16 ;  /* 0x000000ffff037224 */ /* 0x000fe400078e0010 */
[----:B------:R-:W-:-:S07]  /*2780*/  IMAD R74, R62, R76, R74 ;  /* 0x0000004c3e4a7224 */ /* 0x000fce00078e024a */
[----:B------:R-:W-:Y:S05]  /*2790*/  WARPSYNC.COLLECTIVE R0, `(.L_x_17894) ;  /* 0x0000000000087348 */ /* 0x000fea0003c00000 */
[----:B------:R0:W1:Y:S02]  /*27a0*/  SHFL.IDX P0, R76, R75, R3, R2 ;  /* 0x000000034b4c7389 */ /* 0x0000640000000002 */
[----:B01----:R-:W-:Y:S05]  /*27b0*/  ENDCOLLECTIVE ;  /* 0x000000000000791b */ /* 0x003fea0003800000 */
.L_x_17894:
[----:B------:R-:W-:Y:S01]  /*27c0*/  MOV R3, R15 ;  /* 0x0000000f00037202 */ /* 0x000fe20000000f00 */
[----:B------:R-:W-:-:S07]  /*27d0*/  IMAD R74, R61, R76, R74 ;  /* 0x0000004c3d4a7224 */ /* 0x000fce00078e024a */
[----:B------:R-:W-:Y:S05]  /*27e0*/  WARPSYNC.COLLECTIVE R0, `(.L_x_17895) ;  /* 0x0000000000087348 */ /* 0x000fea0003c00000 */
[----:B------:R0:W1:Y:S02]  /*27f0*/  SHFL.IDX P0, R76, R75, R3, R2 ;  /* 0x000000034b4c7389 */ /* 0x0000640000000002 */
[----:B01----:R-:W-:Y:S05]  /*2800*/  ENDCOLLECTIVE ;  /* 0x000000000000791b */ /* 0x003fea0003800000 */
.L_x_17895:
[----:B------:R-:W-:Y:S02]  /*2810*/  IMAD.MOV.U32 R3, RZ, RZ, R33 ;  /* 0x000000ffff037224 */ /* 0x000fe400078e0021 */
[----:B------:R-:W-:-:S07]  /*2820*/  IMAD R74, R60, R76, R74 ;  /* 0x0000004c3c4a7224 */ /* 0x000fce00078e024a */
[----:B------:R-:W-:Y:S05]  /*2830*/  WARPSYNC.COLLECTIVE R0, `(.L_x_17896) ;  /* 0x0000000000087348 */ /* 0x000fea0003c00000 */
[----:B------:R0:W1:Y:S02]  /*2840*/  SHFL.IDX P0, R76, R75, R3, R2 ;  /* 0x000000034b4c7389 */ /* 0x0000640000000002 */
[----:B01----:R-:W-:Y:S05]  /*2850*/  ENDCOLLECTIVE ;  /* 0x000000000000791b */ /* 0x003fea0003800000 */
.L_x_17896:
[----:B------:R-:W-:Y:S01]  /*2860*/  MOV R3, R32 ;  /* 0x0000002000037202 */ /* 0x000fe20000000f00 */
[----:B------:R-:W-:-:S07]  /*2870*/  IMAD R74, R59, R76, R74 ;  /* 0x0000004c3b4a7224 */ /* 0x000fce00078e024a */
[----:B------:R-:W-:Y:S05]  /*2880*/  WARPSYNC.COLLECTIVE R0, `(.L_x_17897) ;  /* 0x0000000000087348 */ /* 0x000fea0003c00000 */
[----:B------:R0:W1:Y:S02]  /*2890*/  SHFL.IDX P0, R76, R75, R3, R2 ;  /* 0x000000034b4c7389 */ /* 0x0000640000000002 */
[----:B01----:R-:W-:Y:S05]  /*28a0*/  ENDCOLLECTIVE ;  /* 0x000000000000791b */ /* 0x003fea0003800000 */
.L_x_17897:
[----:B------:R-:W-:Y:S02]  /*28b0*/  IMAD.MOV.U32 R3, RZ, RZ, R31 ;  /* 0x000000ffff037224 */ /* 0x000fe400078e001f */
[----:B------:R-:W-:-:S07]  /*28c0*/  IMAD R74, R58, R76, R74 ;  /* 0x0000004c3a4a7224 */ /* 0x000fce00078e024a */
[----:B------:R-:W-:Y:S05]  /*28d0*/  WARPSYNC.COLLECTIVE R0, `(.L_x_17898) ;  /* 0x0000000000087348 */ /* 0x000fea0003c00000 */
[----:B------:R0:W1:Y:S02]  /*28e0*/  SHFL.IDX P0, R76, R75, R3, R2 ;  /* 0x000000034b4c7389 */ /* 0x0000640000000002 */
[----:B01----:R-:W-:Y:S05]  /*28f0*/  ENDCOLLECTIVE ;  /* 0x000000000000791b */ /* 0x003fea0003800000 */
.L_x_17898:
[----:B------:R-:W-:Y:S01]  /*2900*/  MOV R3, R30 ;  /* 0x0000001e00037202 */ /* 0x000fe20000000f00 */
[----:B------:R-:W-:-:S07]  /*2910*/  IMAD R74, R57, R76, R74 ;  /* 0x0000004c394a7224 */ /* 0x000fce00078e024a */
[----:B------:R-:W-:Y:S05]  /*2920*/  WARPSYNC.COLLECTIVE R0, `(.L_x_17899) ;  /* 0x0000000000087348 */ /* 0x000fea0003c00000 */
[----:B------:R0:W1:Y:S02]  /*2930*/  SHFL.IDX P0, R76, R75, R3, R2 ;  /* 0x000000034b4c7389 */ /* 0x0000640000000002 */
[----:B01----:R-:W-:Y:S05]  /*2940*/  ENDCOLLECTIVE ;  /* 0x000000000000791b */ /* 0x003fea0003800000 */
.L_x_17899:
[----:B------:R-:W-:Y:S02]  /*2950*/  IMAD.MOV.U32 R3, RZ, RZ, R29 ;  /* 0x000000ffff037224 */ /* 0x000fe400078e001d */
[----:B------:R-:W-:-:S07]  /*2960*/  IMAD R74, R56, R76, R74 ;  /* 0x0000004c384a7224 */ /* 0x000fce00078e024a */
[----:B------:R-:W-:Y:S05]  /*2970*/  WARPSYNC.COLLECTIVE R0, `(.L_x_17900) ;  /* 0x0000000000087348 */ /* 0x000fea0003c00000 */
[----:B------:R0:W1:Y:S02]  /*2980*/  SHFL.IDX P0, R76, R75, R3, R2 ;  /* 0x000000034b4c7389 */ /* 0x0000640000000002 */
[----:B01----:R-:W-:Y:S05]  /*2990*/  ENDCOLLECTIVE ;  /* 0x000000000000791b */ /* 0x003fea0003800000 */
.L_x_17900:
[----:B------:R-:W-:Y:S01]  /*29a0*/  MOV R3, R28 ;  /* 0x0000001c00037202 */ /* 0x000fe20000000f00 */
[----:B------:R-:W-:-:S07]  /*29b0*/  IMAD R74, R55, R76, R74 ;  /* 0x0000004c374a7224 */ /* 0x000fce00078e024a */
[----:B------:R-:W-:Y:S05]  /*29c0*/  WARPSYNC.COLLECTIVE R0, `(.L_x_17901) ;  /* 0x0000000000087348 */ /* 0x000fea0003c00000 */
[----:B------:R0:W1:Y:S02]  /*29d0*/  SHFL.IDX P0, R76, R75, R3, R2 ;  /* 0x000000034b4c7389 */ /* 0x0000640000000002 */
[----:B01----:R-:W-:Y:S05]  /*29e0*/  ENDCOLLECTIVE ;  /* 0x000000000000791b */ /* 0x003fea0003800000 */
.L_x_17901:
[----:B------:R-:W-:Y:S02]  /*29f0*/  IMAD.MOV.U32 R3, RZ, RZ, R27 ;  /* 0x000000ffff037224 */ /* 0x000fe400078e001b */
[----:B------:R-:W-:-:S07]  /*2a00*/  IMAD R74, R54, R76, R74 ;  /* 0x0000004c364a7224 */ /* 0x000fce00078e024a */
[----:B------:R-:W-:Y:S05]  /*2a10*/  WARPSYNC.COLLECTIVE R0, `(.L_x_17902) ;  /* 0x0000000000087348 */ /* 0x000fea0003c00000 */
[----:B------:R0:W1:Y:S02]  /*2a20*/  SHFL.IDX P0, R76, R75, R3, R2 ;  /* 0x000000034b4c7389 */ /* 0x0000640000000002 */
[----:B01----:R-:W-:Y:S05]  /*2a30*/  ENDCOLLECTIVE ;  /* 0x000000000000791b */ /* 0x003fea0003800000 */
.L_x_17902:
[----:B------:R-:W-:Y:S01]  /*2a40*/  MOV R3, R26 ;  /* 0x0000001a00037202 */ /* 0x000fe20000000f00 */
[----:B------:R-:W-:-:S07]  /*2a50*/  IMAD R74, R53, R76, R74 ;  /* 0x0000004c354a7224 */ /* 0x000fce00078e024a */
[----:B------:R-:W-:Y:S05]  /*2a60*/  WARPSYNC.COLLECTIVE R0, `(.L_x_17903) ;  /* 0x0000000000087348 */ /* 0x000fea0003c00000 */
[----:B------:R0:W1:Y:S02]  /*2a70*/  SHFL.IDX P0, R76, R75, R3, R2 ;  /* 0x000000034b4c7389 */ /* 0x0000640000000002 */
[----:B01----:R-:W-:Y:S05]  /*2a80*/  ENDCOLLECTIVE ;  /* 0x000000000000791b */ /* 0x003fea0003800000 */
.L_x_17903:
[----:B------:R-:W-:Y:S02]  /*2a90*/  IMAD.MOV.U32 R3, RZ, RZ, R25 ;  /* 0x000000ffff037224 */ /* 0x000fe400078e0019 */
[----:B------:R-:W-:-:S07]  /*2aa0*/  IMAD R74, R52, R76, R74 ;  /* 0x0000004c344a7224 */ /* 0x000fce00078e024a */
[----:B------:R-:W-:Y:S05]  /*2ab0*/  WARPSYNC.COLLECTIVE R0, `(.L_x_17904) ;  /* 0x0000000000087348 */ /* 0x000fea0003c00000 */
[----:B------:R0:W1:Y:S02]  /*2ac0*/  SHFL.IDX P0, R76, R75, R3, R2 ;  /* 0x000000034b4c7389 */ /* 0x0000640000000002 */
[----:B01----:R-:W-:Y:S05]  /*2ad0*/  ENDCOLLECTIVE ;  /* 0x000000000000791b */ /* 0x003fea0003800000 */
.L_x_17904:
[----:B------:R-:W-:Y:S01]  /*2ae0*/  MOV R3, R4 ;  /* 0x0000000400037202 */ /* 0x000fe20000000f00 */
[----:B------:R-:W-:-:S07]  /*2af0*/  IMAD R74, R51, R76, R74 ;  /* 0x0000004c334a7224 */ /* 0x000fce00078e024a */
[----:B------:R-:W-:Y:S05]  /*2b00*/  WARPSYNC.COLLECTIVE R0, `(.L_x_17905) ;  /* 0x0000000000087348 */ /* 0x000fea0003c00000 */
[----:B------:R0:W1:Y:S02]  /*2b10*/  SHFL.IDX P0, R76, R75, R3, R2 ;  /* 0x000000034b4c7389 */ /* 0x0000640000000002 */
[----:B01----:R-:W-:Y:S05]  /*2b20*/  ENDCOLLECTIVE ;  /* 0x000000000000791b */ /* 0x003fea0003800000 */
.L_x_17905:
[----:B------:R-:W-:Y:S02]  /*2b30*/  IMAD.MOV.U32 R3, RZ, RZ, R24 ;  /* 0x000000ffff037224 */ /* 0x000fe400078e0018 */
[----:B------:R-:W-:-:S07]  /*2b40*/  IMAD R74, R50, R76, R74 ;  /* 0x0000004c324a7224 */ /* 0x000fce00078e024a */
[----:B------:R-:W-:Y:S05]  /*2b50*/  WARPSYNC.COLLECTIVE R0, `(.L_x_17906) ;  /* 0x0000000000087348 */ /* 0x000fea0003c00000 */
[----:B------:R0:W1:Y:S02]  /*2b60*/  SHFL.IDX P0, R76, R75, R3, R2 ;  /* 0x000000034b4c7389 */ /* 0x0000640000000002 */
[----:B01----:R-:W-:Y:S05]  /*2b70*/  ENDCOLLECTIVE ;  /* 0x000000000000791b */ /* 0x003fea0003800000 */
.L_x_17906:
[----:B------:R-:W-:Y:S01]  /*2b80*/  MOV R3, R23 ;  /* 0x0000001700037202 */ /* 0x000fe20000000f00 */
[----:B------:R-:W-:-:S07]  /*2b90*/  IMAD R74, R49, R76, R74 ;  /* 0x0000004c314a7224 */ /* 0x000fce00078e024a */
[----:B------:R-:W-:Y:S05]  /*2ba0*/  WARPSYNC.COLLECTIVE R0, `(.L_x_17907) ;  /* 0x0000000000087348 */ /* 0x000fea0003c00000 */
[----:B------:R0:W1:Y:S02]  /*2bb0*/  SHFL.IDX P0, R76, R75, R3, R2 ;  /* 0x000000034b4c7389 */ /* 0x0000640000000002 */
[----:B01----:R-:W-:Y:S05]  /*2bc0*/  ENDCOLLECTIVE ;  /* 0x000000000000791b */ /* 0x003fea0003800000 */
.L_x_17907:
[----:B------:R-:W-:Y:S02]  /*2bd0*/  IMAD.MOV.U32 R3, RZ, RZ, R14 ;  /* 0x000000ffff037224 */ /* 0x000fe400078e000e */
[----:B------:R-:W-:-:S07]  /*2be0*/  IMAD R74, R48, R76, R74 ;  /* 0x0000004c304a7224 */ /* 0x000fce00078e024a */
[----:B------:R-:W-:Y:S05]  /*2bf0*/  WARPSYNC.COLLECTIVE R0, `(.L_x_17908) ;  /* 0x0000000000087348 */ /* 0x000fea0003c00000 */
[----:B------:R0:W1:Y:S02]  /*2c00*/  SHFL.IDX P0, R76, R75, R3, R2 ;  /* 0x000000034b4c7389 */ /* 0x0000640000000002 */
[----:B01----:R-:W-:Y:S05]  /*2c10*/  ENDCOLLECTIVE ;  /* 0x000000000000791b */ /* 0x003fea0003800000 */
.L_x_17908:
[----:B------:R-:W-:Y:S01]  /*2c20*/  MOV R3, R13 ;  /* 0x0000000d00037202 */ /* 0x000fe20000000f00 */
[----:B------:R-:W-:-:S07]  /*2c30*/  IMAD R74, R47, R76, R74 ;  /* 0x0000004c2f4a7224 */ /* 0x000fce00078e024a */
[----:B------:R-:W-:Y:S05]  /*2c40*/  WARPSYNC.COLLECTIVE R0, `(.L_x_17909) ;  /* 0x0000000000087348 */ /* 0x000fea0003c00000 */
[----:B------:R0:W1:Y:S02]  /*2c50*/  SHFL.IDX P0, R76, R75, R3, R2 ;  /* 0x000000034b4c7389 */ /* 0x0000640000000002 */
[----:B01----:R-:W-:Y:S05]  /*2c60*/  ENDCOLLECTIVE ;  /* 0x000000000000791b */ /* 0x003fea0003800000 */
.L_x_17909:
[----:B------:R-:W-:Y:S02]  /*2c70*/  IMAD.MOV.U32 R3, RZ, RZ, R12 ;  /* 0x000000ffff037224 */ /* 0x000fe400078e000c */
[----:B------:R-:W-:-:S07]  /*2c80*/  IMAD R74, R46, R76, R74 ;  /* 0x0000004c2e4a7224 */ /* 0x000fce00078e024a */
[----:B------:R-:W-:Y:S05]  /*2c90*/  WARPSYNC.COLLECTIVE R0, `(.L_x_17910) ;  /* 0x0000000000087348 */ /* 0x000fea0003c00000 */
[----:B------:R0:W1:Y:S02]  /*2ca0*/  SHFL.IDX P0, R76, R75, R3, R2 ;  /* 0x000000034b4c7389 */ /* 0x0000640000000002 */
[----:B01----:R-:W-:Y:S05]  /*2cb0*/  ENDCOLLECTIVE ;  /* 0x000000000000791b */ /* 0x003fea0003800000 */
.L_x_17910:
[----:B------:R-:W-:Y:S01]  /*2cc0*/  MOV R3, R11 ;  /* 0x0000000b00037202 */ /* 0x000fe20000000f00 */
[----:B------:R-:W-:-:S07]  /*2cd0*/  IMAD R74, R45, R76, R74 ;  /* 0x0000004c2d4a7224 */ /* 0x000fce00078e024a */
[----:B------:R-:W-:Y:S05]  /*2ce0*/  WARPSYNC.COLLECTIVE R0, `(.L_x_17911) ;  /* 0x0000000000087348 */ /* 0x000fea0003c00000 */
[----:B------:R0:W1:Y:S02]  /*2cf0*/  SHFL.IDX P0, R76, R75, R3, R2 ;  /* 0x000000034b4c7389 */ /* 0x0000640000000002 */
[----:B01----:R-:W-:Y:S05]  /*2d00*/  ENDCOLLECTIVE ;  /* 0x000000000000791b */ /* 0x003fea0003800000 */
.L_x_17911:
[----:B------:R-:W-:Y:S02]  /*2d10*/  IMAD.MOV.U32 R3, RZ, RZ, R22 ;  /* 0x000000ffff037224 */ /* 0x000fe400078e0016 */
[----:B------:R-:W-:-:S07]  /*2d20*/  IMAD R74, R44, R76, R74 ;  /* 0x0000004c2c4a7224 */ /* 0x000fce00078e024a */
[----:B------:R-:W-:Y:S05]  /*2d30*/  WARPSYNC.COLLECTIVE R0, `(.L_x_17912) ;  /* 0x0000000000087348 */ /* 0x000fea0003c00000 */
[----:B------:R0:W1:Y:S02]  /*2d40*/  SHFL.IDX P0, R76, R75, R3, R2 ;  /* 0x000000034b4c7389 */ /* 0x0000640000000002 */
[----:B01----:R-:W-:Y:S05]  /*2d50*/  ENDCOLLECTIVE ;  /* 0x000000000000791b */ /* 0x003fea0003800000 */
.L_x_17912:
[----:B------:R-:W-:Y:S01]  /*2d60*/  MOV R3, R10 ;  /* 0x0000000a00037202 */ /* 0x000fe20000000f00 */
[----:B------:R-:W-:-:S07]  /*2d70*/  IMAD R74, R43, R76, R74 ;  /* 0x0000004c2b4a7224 */ /* 0x000fce00078e024a */
[----:B------:R-:W-:Y:S05]  /*2d80*/  WARPSYNC.COLLECTIVE R0, `(.L_x_17913) ;  /* 0x0000000000087348 */ /* 0x000fea0003c00000 */
[----:B------:R0:W1:Y:S02]  /*2d90*/  SHFL.IDX P0, R76, R75, R3, R2 ;  /* 0x000000034b4c7389 */ /* 0x0000640000000002 */
[----:B01----:R-:W-:Y:S05]  /*2da0*/  ENDCOLLECTIVE ;  /* 0x000000000000791b */ /* 0x003fea0003800000 */
.L_x_17913:
[----:B------:R-:W-:Y:S02]  /*2db0*/  IMAD.MOV.U32 R3, RZ, RZ, R21 ;  /* 0x000000ffff037224 */ /* 0x000fe400078e0015 */
[----:B------:R-:W-:-:S07]  /*2dc0*/  IMAD R74, R42, R76, R74 ;  /* 0x0000004c2a4a7224 */ /* 0x000fce00078e024a */
[----:B------:R-:W-:Y:S05]  /*2dd0*/  WARPSYNC.COLLECTIVE R0, `(.L_x_17914) ;  /* 0x0000000000087348 */ /* 0x000fea0003c00000 */
[----:B------:R0:W1:Y:S02]  /*2de0*/  SHFL.IDX P0, R76, R75, R3, R2 ;  /* 0x000000034b4c7389 */ /* 0x0000640000000002 */
[----:B01----:R-:W-:Y:S05]  /*2df0*/  ENDCOLLECTIVE ;  /* 0x000000000000791b */ /* 0x003fea0003800000 */
.L_x_17914:
[----:B------:R-:W-:Y:S01]  /*2e00*/  MOV R3, R9 ;  /* 0x0000000900037202 */ /* 0x000fe20000000f00 */
[----:B------:R-:W-:-:S07]  /*2e10*/  IMAD R74, R41, R76, R74 ;  /* 0x0000004c294a7224 */ /* 0x000fce00078e024a */
[----:B------:R-:W-:Y:S05]  /*2e20*/  WARPSYNC.COLLECTIVE R0, `(.L_x_17915) ;  /* 0x0000000000087348 */ /* 0x000fea0003c00000 */
[----:B------:R0:W1:Y:S02]  /*2e30*/  SHFL.IDX P0, R76, R75, R3, R2 ;  /* 0x000000034b4c7389 */ /* 0x0000640000000002 */
[----:B01----:R-:W-:Y:S05]  /*2e40*/  ENDCOLLECTIVE ;  /* 0x000000000000791b */ /* 0x003fea0003800000 */
.L_x_17915:
[----:B------:R-:W-:Y:S02]  /*2e50*/  IMAD.MOV.U32 R3, RZ, RZ, R20 ;  /* 0x000000ffff037224 */ /* 0x000fe400078e0014 */
[----:B------:R-:W-:-:S07]  /*2e60*/  IMAD R74, R40, R76, R74 ;  /* 0x0000004c284a7224 */ /* 0x000fce00078e024a */
[----:B------:R-:W-:Y:S05]  /*2e70*/  WARPSYNC.COLLECTIVE R0, `(.L_x_17916) ;  /* 0x0000000000087348 */ /* 0x000fea0003c00000 */
[----:B------:R0:W1:Y:S02]  /*2e80*/  SHFL.IDX P0, R76, R75, R3, R2 ;  /* 0x000000034b4c7389 */ /* 0x0000640000000002 */
[----:B01----:R-:W-:Y:S05]  /*2e90*/  ENDCOLLECTIVE ;  /* 0x000000000000791b */ /* 0x003fea0003800000 */
.L_x_17916:
[----:B------:R-:W-:Y:S01]  /*2ea0*/  MOV R3, R8 ;  /* 0x0000000800037202 */ /* 0x000fe20000000f00 */
[----:B------:R-:W-:-:S07]  /*2eb0*/  IMAD R74, R39, R76, R74 ;  /* 0x0000004c274a7224 */ /* 0x000fce00078e024a */
[----:B------:R-:W-:Y:S05]  /*2ec0*/  WARPSYNC.COLLECTIVE R0, `(.L_x_17917) ;  /* 0x0000000000087348 */ /* 0x000fea0003c00000 */
[----:B------:R0:W1:Y:S02]  /*2ed0*/  SHFL.IDX P0, R76, R75, R3, R2 ;  /* 0x000000034b4c7389 */ /* 0x0000640000000002 */
[----:B01----:R-:W-:Y:S05]  /*2ee0*/  ENDCOLLECTIVE ;  /* 0x000000000000791b */ /* 0x003fea0003800000 */
.L_x_17917:
[----:B------:R-:W-:Y:S02]  /*2ef0*/  IMAD.MOV.U32 R3, RZ, RZ, R7 ;  /* 0x000000ffff037224 */ /* 0x000fe400078e0007 */
[----:B------:R-:W-:-:S07]  /*2f00*/  IMAD R74, R38, R76, R74 ;  /* 0x0000004c264a7224 */ /* 0x000fce00078e024a */
[----:B------:R-:W-:Y:S05]  /*2f10*/  WARPSYNC.COLLECTIVE R0, `(.L_x_17918) ;  /* 0x0000000000087348 */ /* 0x000fea0003c00000 */
[----:B------:R0:W1:Y:S02]  /*2f20*/  SHFL.IDX P0, R76, R75, R3, R2 ;  /* 0x000000034b4c7389 */ /* 0x0000640000000002 */
[----:B01----:R-:W-:Y:S05]  /*2f30*/  ENDCOLLECTIVE ;  /* 0x000000000000791b */ /* 0x003fea0003800000 */
.L_x_17918:
[----:B------:R-:W-:Y:S01]  /*2f40*/  MOV R3, R6 ;  /* 0x0000000600037202 */ /* 0x000fe20000000f00 */
[----:B------:R-:W-:-:S07]  /*2f50*/  IMAD R74, R37, R76, R74 ;  /* 0x0000004c254a7224 */ /* 0x000fce00078e024a */
[----:B------:R-:W-:Y:S05]  /*2f60*/  WARPSYNC.COLLECTIVE R0, `(.L_x_17919) ;  /* 0x0000000000087348 */ /* 0x000fea0003c00000 */
[----:B------:R0:W1:Y:S02]  /*2f70*/  SHFL.IDX P0, R76, R75, R3, R2 ;  /* 0x000000034b4c7389 */ /* 0x0000640000000002 */
[----:B01----:R-:W-:Y:S05]  /*2f80*/  ENDCOLLECTIVE ;  /* 0x000000000000791b */ /* 0x003fea0003800000 */
.L_x_17919:
[----:B------:R-:W-:Y:S02]  /*2f90*/  IMAD.MOV.U32 R3, RZ, RZ, R19 ;  /* 0x000000ffff037224 */ /* 0x000fe400078e0013 */
[----:B------:R-:W-:-:S07]  /*2fa0*/  IMAD R74, R36, R76, R74 ;  /* 0x0000004c244a7224 */ /* 0x000fce00078e024a */
[----:B------:R-:W-:Y:S05]  /*2fb0*/  WARPSYNC.COLLECTIVE R0, `(.L_x_17920) ;  /* 0x0000000000087348 */ /* 0x000fea0003c00000 */
[----:B------:R0:W1:Y:S02]  /*2fc0*/  SHFL.IDX P0, R76, R75, R3, R2 ;  /* 0x000000034b4c7389 */ /* 0x0000640000000002 */
[----:B01----:R-:W-:Y:S05]  /*2fd0*/  ENDCOLLECTIVE ;  /* 0x000000000000791b */ /* 0x003fea0003800000 */
.L_x_17920:
[----:B------:R-:W-:Y:S05]  /*2fe0*/  BRA `(.L_x_17921) ;  /* 0xffffffec00e87947 */ /* 0x000fea000383ffff */
        .weak           $__internal_136_$__cuda_sm20_div_u16
        .type           $__internal_136_$__cuda_sm20_div_u16,@function
        .size           $__internal_136_$__cuda_sm20_div_u16,(.L_x_20426 - $__internal_136_$__cuda_sm20_div_u16)
$__internal_136_$__cuda_sm20_div_u16:
        /* <DEDUP_REMOVED lines=18> */
[----:B------:R-:W-:Y:S06]  /*3110*/  RET.REL.NODEC R2 `(_Z9cuda_gemmIiLi128ELi1ELi1ELi64ELi32ELi32ELi1EEviiiPT_S1_S1_ii) ;  /* 0xffffffcc02b87950 */ /* 0x000fec0003c3ffff */
.L_x_17922:
        /* <DEDUP_REMOVED lines=14> */
.L_x_20426:


//--------------------- .text._Z9cuda_gemmIiLi128ELi1ELi1ELi64ELi32ELi32ELi0EEviiiPT_S1_S1_ii --------------------------
	.section	.text._Z9cuda_gemmIiLi128ELi1ELi1ELi64ELi32ELi32ELi0EEviiiPT_S1_S1_ii,"ax",@progbits
	.align	128
        .global         _Z9cuda_gemmIiLi128ELi1ELi1ELi64ELi32ELi32ELi0EEviiiPT_S1_S1_ii
        .type           _Z9cuda_gemmIiLi128ELi1ELi1ELi64ELi32ELi32ELi0EEviiiPT_S1_S1_ii,@function
        .size           _Z9cuda_gemmIiLi128ELi1ELi1ELi64ELi32ELi32ELi0EEviiiPT_S1_S1_ii,(.L_x_20653 - _Z9cuda_gemmIiLi128ELi1ELi1ELi64ELi32ELi32ELi0EEviiiPT_S1_S1_ii)
        .other          _Z9cuda_gemmIiLi128ELi1ELi1ELi64ELi32ELi32ELi0EEviiiPT_S1_S1_ii,@"STO_CUDA_ENTRY STV_DEFAULT"
_Z9cuda_gemmIiLi128ELi1ELi1ELi64ELi32ELi32ELi0EEviiiPT_S1_S1_ii:
.text._Z9cuda_gemmIiLi128ELi1ELi1ELi64ELi32ELi32ELi0EEviiiPT_S1_S1_ii:
[----:B------:R-:W-:Y:S01]  /*0000*/  LDC R1, c[0x0][0x37c] ;  /* 0x0000df00ff017b82 */ /* 0x000fe20000000800 */
[----:B------:R-:W0:Y:S01]  /*0010*/  LDCU.64 UR6, c[0x0][0x3a8] ;  /* 0x00007500ff0677ac */ /* 0x000e220008000a00 */
[----:B------:R-:W-:Y:S01]  /*0020*/  BSSY.RECONVERGENT B0, `(.L_x_17923) ;  /* 0x000005c000007945 */ /* 0x000fe20003800200 */
[----:B------:R-:W1:Y:S01]  /*0030*/  LDCU.64 UR8, c[0x0][0x358] ;  /* 0x00006b00ff0877ac */ /* 0x000e620008000a00 */
[----:B0-----:R-:W-:-:S04]  /*0040*/  IMAD.U32 R56, RZ, RZ, UR7 ;  /* 0x00000007ff387e24 */ /* 0x001fc8000f8e00ff */
[----:B------:R-:W0:Y:S01]  /*0050*/  S2UR UR7, SR_CTAID.Y ;  /* 0x00000000000779c3 */ /* 0x000e220000002600 */
[----:B------:R-:W-:Y:S01]  /*0060*/  IMAD R9, R56, UR6, RZ ;  /* 0x0000000638097c24 */ /* 0x000fe2000f8e02ff */
[----:B------:R-:W-:-:S04]  /*0070*/  IABS R4, R56 ;  /* 0x0000003800047213 */ /* 0x000fc80000000000 */
[----:B------:R-:W2:Y:S08]  /*0080*/  I2F.RP R0, R4 ;  /* 0x0000000400007306 */ /* 0x000eb00000209400 */
[----:B--2---:R-:W2:Y:S02]  /*0090*/  MUFU.RCP R0, R0 ;  /* 0x0000000000007308 */ /* 0x004ea40000001000 */
[----:B--2---:R-:W-:Y:S01]  /*00a0*/  VIADD R2, R0, 0xffffffe ;  /* 0x0ffffffe00027836 */ /* 0x004fe20000000000 */
[----:B------:R-:W-:-:S05]  /*00b0*/  LOP3.LUT R0, R56, 0x40, RZ, 0x3c, !PT ;  /* 0x0000004038007812 */ /* 0x000fca00078e3cff */
[----:B------:R2:W3:Y:S01]  /*00c0*/  F2I.FTZ.U32.TRUNC.NTZ R3, R2 ;  /* 0x0000000200037305 */ /* 0x0004e2000021f000 */
[----:B------:R-:W-:Y:S02]  /*00d0*/  ISETP.GE.AND P2, PT, R0, RZ, PT ;  /* 0x000000ff0000720c */ /* 0x000fe40003f46270 */
[----:B------:R-:W4:Y:S01]  /*00e0*/  S2R R0, SR_TID.X ;  /* 0x0000000000007919 */ /* 0x000f220000002100 */
[----:B--2---:R-:W-:Y:S02]  /*00f0*/  IMAD.MOV.U32 R2, RZ, RZ, RZ ;  /* 0x000000ffff027224 */ /* 0x004fe400078e00ff */
        /* <DEDUP_REMOVED lines=10> */
[----:B------:R-:W-:-:S13]  /*01a0*/  ISETP.GE.U32.AND P0, PT, R3, R4, PT ;  /* 0x000000040300720c */ /* 0x000fda0003f06070 */
[----:B------:R-:W-:Y:S01]  /*01b0*/  @P0 VIADD R38, R38, 0x1 ;  /* 0x0000000126260836 */ /* 0x000fe20000000000 */
[----:B----4-:R-:W-:-:S03]  /*01c0*/  ISETP.GE.U32.AND P0, PT, R0, R9, PT ;  /* 0x000000090000720c */ /* 0x010fc60003f06070 */
[----:B------:R-:W-:Y:S01]  /*01d0*/  @!P2 IMAD.MOV R38, RZ, RZ, -R38 ;  /* 0x000000ffff26a224 */ /* 0x000fe200078e0a26 */
[----:B------:R-:W-:-:S04]  /*01e0*/  @!P1 LOP3.LUT R38, RZ, R56, RZ, 0x33, !PT ;  /* 0x00000038ff269212 */ /* 0x000fc800078e33ff */
[----:B------:R-:W2:Y:S01]  /*01f0*/  I2F.U32.RP R4, R38 ;  /* 0x0000002600047306 */ /* 0x000ea20000209000 */
[----:B------:R-:W-:-:S07]  /*0200*/  IMAD.MOV R5, RZ, RZ, -R38 ;  /* 0x000000ffff057224 */ /* 0x000fce00078e0a26 */
[----:B--2---:R-:W2:Y:S02]  /*0210*/  MUFU.RCP R4, R4 ;  /* 0x0000000400047308 */ /* 0x004ea40000001000 */
[----:B--2---:R-:W-:-:S06]  /*0220*/  VIADD R2, R4, 0xffffffe ;  /* 0x0ffffffe04027836 */ /* 0x004fcc0000000000 */
[----:B------:R2:W3:Y:S02]  /*0230*/  F2I.FTZ.U32.TRUNC.NTZ R3, R2 ;  /* 0x0000000200037305 */ /* 0x0004e4000021f000 */
[----:B--2---:R-:W-:Y:S02]  /*0240*/  IMAD.MOV.U32 R2, RZ, RZ, RZ ;  /* 0x000000ffff027224 */ /* 0x004fe400078e00ff */
[----:B---3--:R-:W-:-:S04]  /*0250*/  IMAD R5, R5, R3, RZ ;  /* 0x0000000305057224 */ /* 0x008fc800078e02ff */
[----:B------:R-:W-:-:S06]  /*0260*/  IMAD.HI.U32 R3, R3, R5, R2 ;  /* 0x0000000503037227 */ /* 0x000fcc00078e0002 */
[----:B------:R-:W-:-:S04]  /*0270*/  IMAD.HI.U32 R37, R3, R0, RZ ;  /* 0x0000000003257227 */ /* 0x000fc800078e00ff */
[----:B------:R-:W-:-:S04]  /*0280*/  IMAD.MOV R17, RZ, RZ, -R37 ;  /* 0x000000ffff117224 */ /* 0x000fc800078e0a25 */
[----:B------:R-:W-:Y:S01]  /*0290*/  IMAD R17, R38, R17, R0 ;  /* 0x0000001126117224 */ /* 0x000fe200078e0200 */
[----:B01----:R-:W-:Y:S06]  /*02a0*/  @P0 BRA `(.L_x_17924) ;  /* 0x0000000000cc0947 */ /* 0x003fec0003800000 */
        /* <DEDUP_REMOVED lines=26> */
.L_x_17925:
[----:B0-----:R-:W-:-:S06]  /*0450*/  IMAD.WIDE.U32 R2, R7, 0x4, R4 ;  /* 0x0000000407027825 */ /* 0x001fcc00078e0004 */
[----:B------:R0:W2:Y:S01]  /*0460*/  LDG.E R2, desc[UR8][R2.64] ;  /* 0x0000000802027981 */ /* 0x0000a2000c1e1900 */
[----:B------:R-:W-:-:S04]  /*0470*/  IMAD.HI.U32 R6, R10, R7, RZ ;  /* 0x000000070a067227 */ /* 0x000fc800078e00ff */
[----:B------:R-:W-:Y:S01]  /*0480*/  IMAD.HI.U32 R13, R12, R7, RZ ;  /* 0x000000070c0d7227 */ /* 0x000fe200078e00ff */
[----:B------:R-:W-:-:S03]  /*0490*/  IADD3 R6, PT, PT, -R6, RZ, RZ ;  /* 0x000000ff06067210 */ /* 0x000fc60007ffe1ff */
        /* <DEDUP_REMOVED lines=11> */
[----:B------:R-:W-:Y:S01]  /*0550*/  @P0 VIADD R6, R6, -UR6 ;  /* 0x8000000606060c36 */ /* 0x000fe20008000000 */
[----:B------:R-:W-:Y:S01]  /*0560*/  ISETP.GE.U32.AND P0, PT, R7, R9, PT ;  /* 0x000000090700720c */ /* 0x000fe20003f06070 */
[----:B------:R-:W-:-:S03]  /*0570*/  @P3 VIADD R13, R13, 0x1 ;  /* 0x000000010d0d3836 */ /* 0x000fc60000000000 */
[----:B0-----:R-:W-:Y:S02]  /*0580*/  SEL R3, R11, R6, !P1 ;  /* 0x000000060b037207 */ /* 0x001fe40004800000 */
[----:B------:R-:W-:-:S03]  /*0590*/  SEL R6, R14, R13, !P4 ;  /* 0x0000000d0e067207 */ /* 0x000fc60006000000 */
[----:B------:R-:W-:-:S05]  /*05a0*/  IMAD R3, R3, 0x84, R8 ;  /* 0x0000008403037824 */ /* 0x000fca00078e0208 */
[----:B------:R-:W-:-:S05]  /*05b0*/  LEA R3, R6, R3, 0x2 ;  /* 0x0000000306037211 */ /* 0x000fca00078e10ff */
[----:B--2---:R0:W-:Y:S01]  /*05c0*/  STS [R3], R2 ;  /* 0x0000000203007388 */ /* 0x0041e20000000800 */
[----:B------:R-:W-:Y:S05]  /*05d0*/  @!P0 BRA `(.L_x_17925) ;  /* 0xfffffffc009c8947 */ /* 0x000fea000383ffff */
.L_x_17924:
[----:B------:R-:W-:Y:S05]  /*05e0*/  BSYNC.RECONVERGENT B0 ;  /* 0x0000000000007941 */ /* 0x000fea0003800200 */
.L_x_17923:
[----:B------:R-:W1:Y:S01]  /*05f0*/  LDC R45, c[0x0][0x360] ;  /* 0x0000d800ff2d7b82 */ /* 0x000e620000000800 */
[----:B------:R-:W-:Y:S02]  /*0600*/  ISETP.GE.U32.AND P0, PT, R17, R38, PT ;  /* 0x000000261100720c */ /* 0x000fe40003f06070 */
[----:B------:R-:W-:-:S05]  /*0610*/  ISETP.NE.U32.AND P2, PT, R38, RZ, PT ;  /* 0x000000ff2600720c */ /* 0x000fca0003f45070 */
[----:B0-----:R-:W0:Y:S06]  /*0620*/  LDC R2, c[0x0][0x374] ;  /* 0x0000dd00ff027b82 */ /* 0x001e2c0000000800 */
[----:B------:R-:W-:Y:S02]  /*0630*/  @P0 IMAD.IADD R17, R17, 0x1, -R38 ;  /* 0x0000000111110824 */ /* 0x000fe400078e0a26 */
[----:B------:R-:W-:-:S03]  /*0640*/  @P0 VIADD R37, R37, 0x1 ;  /* 0x0000000125250836 */ /* 0x000fc60000000000 */
[----:B------:R-:W-:Y:S02]  /*0650*/  ISETP.GE.U32.AND P1, PT, R17, R38, PT ;  /* 0x000000261100720c */ /* 0x000fe40003f26070 */
[----:B0-----:R-:W-:-:S11]  /*0660*/  ISETP.LE.U32.AND P3, PT, R2, UR7, PT ;  /* 0x0000000702007c0c */ /* 0x001fd6000bf63070 */
[----:B------:R-:W-:Y:S01]  /*0670*/  @P1 VIADD R37, R37, 0x1 ;  /* 0x0000000125251836 */ /* 0x000fe20000000000 */
[----:B------:R-:W-:Y:S01]  /*0680*/  @!P2 LOP3.LUT R37, RZ, R38, RZ, 0x33, !PT ;  /* 0x00000026ff25a212 */ /* 0x000fe200078e33ff */
[----:B-1----:R-:W-:Y:S06]  /*0690*/  @P3 EXIT ;  /* 0x000000000000394d */ /* 0x002fec0003800000 */
[----:B------:R-:W-:Y:S01]  /*06a0*/  ISETP.GT.U32.AND P0, PT, R0, 0x3f, PT ;  /* 0x0000003f0000780c */ /* 0x000fe20003f04070 */
[----:B------:R-:W-:Y:S01]  /*06b0*/  IMAD.MOV R3, RZ, RZ, -R37 ;  /* 0x000000ffff037224 */ /* 0x000fe200078e0a25 */
[----:B------:R-:W-:Y:S03]  /*06c0*/  BSSY.RECONVERGENT B0, `(.L_x_17926) ;  /* 0x000005c000007945 */ /* 0x000fe60003800200 */
[----:B------:R-:W-:-:S08]  /*06d0*/  IMAD R36, R38, R3, R0 ;  /* 0x0000000326247224 */ /* 0x000fd000078e0200 */
[----:B------:R-:W-:Y:S05]  /*06e0*/  @P0 BRA `(.L_x_17927) ;  /* 0x0000000400640947 */ /* 0x000fea0003800000 */
[----:B------:R-:W0:Y:S01]  /*06f0*/  I2F.U32.RP R7, R45 ;  /* 0x0000002d00077306 */ /* 0x000e220000209000 */
[----:B------:R-:W-:Y:S01]  /*0700*/  IMAD.IADD R4, R0, 0x1, R45 ;  /* 0x0000000100047824 */ /* 0x000fe200078e022d */
[----:B------:R-:W-:Y:S01]  /*0710*/  ISETP.NE.U32.AND P3, PT, R45, RZ, PT ;  /* 0x000000ff2d00720c */ /* 0x000fe20003f65070 */
[----:B------:R-:W-:Y:S01]  /*0720*/  BSSY.RECONVERGENT B1, `(.L_x_17928) ;  /* 0x0000031000017945 */ /* 0x000fe20003800200 */
[----:B------:R-:W-:Y:S02]  /*0730*/  IMAD.MOV.U32 R12, RZ, RZ, R0 ;  /* 0x000000ffff0c7224 */ /* 0x000fe400078e0000 */
[C---:B------:R-:W-:Y:S02]  /*0740*/  ISETP.GE.U32.AND P1, PT, R4.reuse, 0x40, PT ;  /* 0x000000400400780c */ /* 0x040fe40003f26070 */
[----:B------:R-:W-:Y:S01]  /*0750*/  VIMNMX.U32 R5, PT, PT, R4, 0x40, !PT ;  /* 0x0000004004057848 */ /* 0x000fe20007fe0000 */
[----:B0-----:R-:W0:Y:S02]  /*0760*/  MUFU.RCP R7, R7 ;  /* 0x0000000700077308 */ /* 0x001e240000001000 */
[----:B0-----:R-:W-:-:S06]  /*0770*/  VIADD R2, R7, 0xffffffe ;  /* 0x0ffffffe07027836 */ /* 0x001fcc0000000000 */
[----:B------:R0:W1:Y:S02]  /*0780*/  F2I.FTZ.U32.TRUNC.NTZ R3, R2 ;  /* 0x0000000200037305 */ /* 0x000064000021f000 */
[----:B0-----:R-:W-:Y:S01]  /*0790*/  IMAD.MOV.U32 R2, RZ, RZ, RZ ;  /* 0x000000ffff027224 */ /* 0x001fe200078e00ff */
[----:B-1----:R-:W-:-:S05]  /*07a0*/  IADD3 R6, PT, PT, RZ, -R3, RZ ;  /* 0x80000003ff067210 */ /* 0x002fca0007ffe0ff */
[----:B------:R-:W-:Y:S01]  /*07b0*/  IMAD R9, R6, R45, RZ ;  /* 0x0000002d06097224 */ /* 0x000fe200078e02ff */
[----:B------:R-:W-:-:S03]  /*07c0*/  SEL R6, RZ, 0x1, P1 ;  /* 0x00000001ff067807 */ /* 0x000fc60000800000 */
[----:B------:R-:W-:Y:S01]  /*07d0*/  IMAD.HI.U32 R3, R3, R9, R2 ;  /* 0x0000000903037227 */ /* 0x000fe200078e0002 */
[----:B------:R-:W-:Y:S01]  /*07e0*/  IADD3 R4, PT, PT, R5, -R4, -R6 ;  /* 0x8000000405047210 */ /* 0x000fe20007ffe806 */
[----:B------:R-:W0:Y:S04]  /*07f0*/  S2R R9, SR_CTAID.X ;  /* 0x0000000000097919 */ /* 0x000e280000002500 */
        /* <DEDUP_REMOVED lines=13> */
[----:B0-----:R-:W-:Y:S05]  /*08d0*/  @!P1 BRA `(.L_x_17929) ;  /* 0x0000000000549947 */ /* 0x001fea0003800000 */
[----:B------:R-:W0:Y:S01]  /*08e0*/  S2UR UR5, SR_CgaCtaId ;  /* 0x00000000000579c3 */ /* 0x000e220000008800 */
[----:B------:R-:W-:Y:S01]  /*08f0*/  UMOV UR4, 0x400 ;  /* 0x0000040000047882 */ /* 0x000fe20000000000 */
[----:B------:R-:W-:Y:S01]  /*0900*/  VIADD R3, R3, 0x1 ;  /* 0x0000000103037836 */ /* 0x000fe20000000000 */
[----:B------:R-:W-:-:S04]  /*0910*/  UIADD3 UR4, UPT, UPT, UR4, 0x1080, URZ ;  /* 0x0000108004047890 */ /* 0x000fc8000fffe0ff */
[----:B------:R-:W-:Y:S01]  /*0920*/  LOP3.LUT R3, R3, 0x3, RZ, 0xc0, !PT ;  /* 0x0000000303037812 */ /* 0x000fe200078ec0ff */
[----:B------:R-:W1:Y:S04]  /*0930*/  LDC R7, c[0x0][0x388] ;  /* 0x0000e200ff077b82 */ /* 0x000e680000000800 */
[----:B------:R-:W-:Y:S02]  /*0940*/  IMAD R12, R3, R45, R0 ;  /* 0x0000002d030c7224 */ /* 0x000fe400078e0200 */
[----:B------:R-:W-:Y:S02]  /*0950*/  IMAD.MOV R8, RZ, RZ, -R3 ;  /* 0x000000ffff087224 */ /* 0x000fe400078e0a03 */
[----:B------:R-:W2:Y:S01]  /*0960*/  LDC.64 R4, c[0x0][0x390] ;  /* 0x0000e400ff047b82 */ /* 0x000ea20000000a00 */
[----:B0-----:R-:W-:-:S06]  /*0970*/  ULEA UR4, UR5, UR4, 0x18 ;  /* 0x0000000405047291 */ /* 0x001fcc000f8ec0ff */
[----:B------:R-:W-:Y:S01]  /*0980*/  LEA R6, R0, UR4, 0x2 ;  /* 0x0000000400067c11 */ /* 0x000fe2000f8e10ff */
[----:B-1----:R-:W-:-:S04]  /*0990*/  IMAD R2, R7, UR7, R0 ;  /* 0x0000000707027c24 */ /* 0x002fc8000f8e0200 */
[----:B------:R-:W-:-:S07]  /*09a0*/  IMAD R7, R9, 0x40, R2 ;  /* 0x0000004009077824 */ /* 0x000fce00078e0202 */
.L_x_17930:
        /* <DEDUP_REMOVED lines=8> */
.L_x_17929:
[----:B------:R-:W-:Y:S05]  /*0a30*/  BSYNC.RECONVERGENT B1 ;  /* 0x0000000000017941 */ /* 0x000fea0003800200 */
.L_x_17928:
        /* <DEDUP_REMOVED lines=13> */
.L_x_17931:
        /* <DEDUP_REMOVED lines=23> */
.L_x_17927:
[----:B------:R-:W-:Y:S05]  /*0c80*/  BSYNC.RECONVERGENT B0 ;  /* 0x0000000000007941 */ /* 0x000fea0003800200 */
.L_x_17926:
[----:B------:R-:W-:Y:S06]  /*0c90*/  BAR.SYNC.DEFER_BLOCKING 0x0 ;  /* 0x0000000000007b1d */ /* 0x000fec0000010000 */
[----:B------:R-:W-:Y:S04]  /*0ca0*/  BSSY.RECONVERGENT B0, `(.L_x_17932) ;  /* 0x0000040000007945 */ /* 0x000fe80003800200 */
[----:B------:R-:W-:Y:S05]  /*0cb0*/  @P0 BRA `(.L_x_17933) ;  /* 0x0000000000f80947 */ /* 0x000fea0003800000 */
[----:B------:R-:W0:Y:S01]  /*0cc0*/  I2F.U32.RP R7, R45 ;  /* 0x0000002d00077306 */ /* 0x000e220000209000 */
[----:B-1----:R-:W-:Y:S01]  /*0cd0*/  IADD3 R4, PT, PT, R0, R45, RZ ;  /* 0x0000002d00047210 */ /* 0x002fe20007ffe0ff */
[----:B------:R-:W-:Y:S01]  /*0ce0*/  BSSY.RECONVERGENT B1, `(.L_x_17934) ;  /* 0x000002a000017945 */ /* 0x000fe20003800200 */
        /* <DEDUP_REMOVED lines=36> */
.L_x_17936:
[----:B------:R-:W-:Y:S01]  /*0f30*/  VIADD R3, R3, 0x1 ;  /* 0x0000000103037836 */ /* 0x000fe20000000000 */
[----:B------:R0:W-:Y:S04]  /*0f40*/  STS [R4], RZ ;  /* 0x000000ff04007388 */ /* 0x0001e80000000800 */
[----:B------:R-:W-:Y:S01]  /*0f50*/  ISETP.NE.AND P0, PT, R3, RZ, PT ;  /* 0x000000ff0300720c */ /* 0x000fe20003f05270 */
[----:B0-----:R-:W-:-:S12]  /*0f60*/  IMAD R4, R45, 0x4, R4 ;  /* 0x000000042d047824 */ /* 0x001fd800078e0204 */
[----:B------:R-:W-:Y:S05]  /*0f70*/  @P0 BRA `(.L_x_17936) ;  /* 0xfffffffc00ec0947 */ /* 0x000fea000383ffff */
.L_x_17935:
[----:B------:R-:W-:Y:S05]  /*0f80*/  BSYNC.RECONVERGENT B1 ;  /* 0x0000000000017941 */ /* 0x000fea0003800200 */
.L_x_17934:
[----:B------:R-:W-:Y:S05]  /*0f90*/  @!P1 BRA `(.L_x_17933) ;  /* 0x0000000000409947 */ /* 0x000fea0003800000 */
[----:B------:R-:W0:Y:S01]  /*0fa0*/  S2UR UR5, SR_CgaCtaId ;  /* 0x00000000000579c3 */ /* 0x000e220000008800 */
[----:B------:R-:W-:Y:S02]  /*0fb0*/  UMOV UR4, 0x400 ;  /* 0x0000040000047882 */ /* 0x000fe40000000000 */
[----:B------:R-:W-:-:S04]  /*0fc0*/  UIADD3 UR4, UPT, UPT, UR4, 0x1180, URZ ;  /* 0x0000118004047890 */ /* 0x000fc8000fffe0ff */
[----:B0-----:R-:W-:-:S06]  /*0fd0*/  ULEA UR4, UR5, UR4, 0x18 ;  /* 0x0000000405047291 */ /* 0x001fcc000f8ec0ff */
[----:B------:R-:W-:-:S07]  /*0fe0*/  LEA R4, R2, UR4, 0x2 ;  /* 0x0000000402047c11 */ /* 0x000fce000f8e10ff */
.L_x_17937:
        /* <DEDUP_REMOVED lines=11> */
.L_x_17933:
[----:B------:R-:W-:Y:S05]  /*10a0*/  BSYNC.RECONVERGENT B0 ;  /* 0x0000000000007941 */ /* 0x000fea0003800200 */
.L_x_17932:
[----:B------:R-:W-:-:S13]  /*10b0*/  ISETP.GT.AND P0, PT, R38, RZ, PT ;  /* 0x000000ff2600720c */ /* 0x000fda0003f04270 */
[----:B------:R-:W-:Y:S05]  /*10c0*/  @!P0 BRA `(.L_x_17938) ;  /* 0x0000003c00d08947 */ /* 0x000fea0003800000 */
[----:B------:R-:W-:Y:S01]  /*10d0*/  VIMNMX R74, PT, PT, R56, 0x20, PT ;  /* 0x00000020384a7848 */ /* 0x000fe20003fe0100 */
[----:B------:R-:W0:Y:S01]  /*10e0*/  LDCU UR7, c[0x0][0x3ac] ;  /* 0x00007580ff0777ac */ /* 0x000e220008000800 */
[----:B------:R-:W-:Y:S02]  /*10f0*/  LOP3.LUT R0, R0, 0x1f, RZ, 0xc0, !PT ;  /* 0x0000001f00007812 */ /* 0x000fe400078ec0ff */
[----:B-12---:R-:W-:Y:S01]  /*1100*/  IABS R6, R74 ;  /* 0x0000004a00067213 */ /* 0x006fe20000000000 */
[----:B------:R-:W1:Y:S01]  /*1110*/  LDCU UR10, c[0x0][0x3a8] ;  /* 0x00007500ff0a77ac */ /* 0x000e620008000800 */
[----:B------:R-:W-:Y:S02]  /*1120*/  IABS R8, R0 ;  /* 0x0000000000087213 */ /* 0x000fe40000000000 */
[----:B------:R-:W2:Y:S01]  /*1130*/  I2F.RP R4, R6 ;  /* 0x0000000600047306 */ /* 0x000ea20000209400 */
[----:B------:R-:W-:Y:S02]  /*1140*/  IABS R7, R74 ;  /* 0x0000004a00077213 */ /* 0x000fe40000000000 */
[----:B------:R-:W-:-:S02]  /*1150*/  ISETP.GE.AND P3, PT, R56, 0x1, PT ;  /* 0x000000013800780c */ /* 0x000fc40003f66270 */
[----:B------:R-:W-:Y:S01]  /*1160*/  ISETP.GE.AND P2, PT, R0, RZ, PT ;  /* 0x000000ff0000720c */ /* 0x000fe20003f46270 */
[----:B------:R-:W-:Y:S01]  /*1170*/  IMAD.MOV R35, RZ, RZ, -R7 ;  /* 0x000000ffff237224 */ /* 0x000fe200078e0a07 */
[C---:B------:R-:W-:Y:S02]  /*1180*/  ISETP.GE.AND P4, PT, R56.reuse, 0x5, PT ;  /* 0x000000053800780c */ /* 0x040fe40003f86270 */
[C---:B------:R-:W-:Y:S02]  /*1190*/  ISETP.GE.AND P5, PT, R56.reuse, 0x6, PT ;  /* 0x000000063800780c */ /* 0x040fe40003fa6270 */
[----:B------:R-:W-:Y:S01]  /*11a0*/  ISETP.GE.AND P6, PT, R56, 0x7, PT ;  /* 0x000000073800780c */ /* 0x000fe20003fc6270 */
[----:B--2---:R-:W2:Y:S04]  /*11b0*/  MUFU.RCP R4, R4 ;  /* 0x0000000400047308 */ /* 0x004ea80000001000 */
[----:B------:R-:W-:Y:S01]  /*11c0*/  @P3 MOV R0, 0x400 ;  /* 0x0000040000003802 */ /* 0x000fe20000000f00 */
[----:B--2---:R-:W-:-:S04]  /*11d0*/  VIADD R2, R4, 0xffffffe ;  /* 0x0ffffffe04027836 */ /* 0x004fc80000000000 */
[----:B------:R2:W3:Y:S02]  /*11e0*/  F2I.FTZ.U32.TRUNC.NTZ R3, R2 ;  /* 0x0000000200037305 */ /* 0x0004e4000021f000 */
[----:B--2---:R-:W-:Y:S02]  /*11f0*/  IMAD.MOV.U32 R2, RZ, RZ, RZ ;  /* 0x000000ffff027224 */ /* 0x004fe400078e00ff */
[----:B---3--:R-:W-:-:S04]  /*1200*/  IMAD.MOV R5, RZ, RZ, -R3 ;  /* 0x000000ffff057224 */ /* 0x008fc800078e0a03 */
[----:B------:R-:W-:-:S04]  /*1210*/  IMAD R5, R5, R6, RZ ;  /* 0x0000000605057224 */ /* 0x000fc800078e02ff */
[----:B------:R-:W-:-:S04]  /*1220*/  IMAD.HI.U32 R3, R3, R5, R2 ;  /* 0x0000000503037227 */ /* 0x000fc800078e0002 */
[----:B------:R-:W-:Y:S02]  /*1230*/  @P3 VIADD R2, R0, 0x1080 ;  /* 0x0000108000023836 */ /* 0x000fe40000000000 */
[----:B------:R-:W-:-:S04]  /*1240*/  IMAD.HI.U32 R3, R3, R8, RZ ;  /* 0x0000000803037227 */ /* 0x000fc800078e00ff */
[----:B------:R-:W-:Y:S02]  /*1250*/  IMAD R35, R3, R35, R8 ;  /* 0x0000002303237224 */ /* 0x000fe400078e0208 */
[----:B------:R-:W2:Y:S03]  /*1260*/  @P3 S2R R3, SR_CgaCtaId ;  /* 0x0000000000033919 */ /* 0x000ea60000008800 */
[----:B------:R-:W-:-:S13]  /*1270*/  ISETP.GT.U32.AND P0, PT, R6, R35, PT ;  /* 0x000000230600720c */ /* 0x000fda0003f04070 */
[----:B------:R-:W-:Y:S01]  /*1280*/  @!P0 IMAD.IADD R35, R35, 0x1, -R6 ;  /* 0x0000000123238824 */ /* 0x000fe200078e0a06 */
[----:B------:R-:W-:-:S04]  /*1290*/  ISETP.NE.AND P0, PT, R74, RZ, PT ;  /* 0x000000ff4a00720c */ /* 0x000fc80003f05270 */
[----:B------:R-:W-:Y:S02]  /*12a0*/  ISETP.GT.U32.AND P1, PT, R6, R35, PT ;  /* 0x000000230600720c */ /* 0x000fe40003f24070 */
[----:B--2---:R-:W-:-:S11]  /*12b0*/  @P3 LEA R3, R3, R2, 0x18 ;  /* 0x0000000203033211 */ /* 0x004fd600078ec0ff */
[----:B------:R-:W-:Y:S02]  /*12c0*/  @!P1 IADD3 R35, PT, PT, R35, -R6, RZ ;  /* 0x8000000623239210 */ /* 0x000fe40007ffe0ff */
[----:B------:R-:W-:-:S03]  /*12d0*/  ISETP.GE.AND P1, PT, R56, 0x2, PT ;  /* 0x000000023800780c */ /* 0x000fc60003f26270 */
[----:B------:R-:W-:Y:S01]  /*12e0*/  @!P2 IMAD.MOV R35, RZ, RZ, -R35 ;  /* 0x000000ffff23a224 */ /* 0x000fe200078e0a23 */
[----:B------:R-:W-:Y:S02]  /*12f0*/  @!P0 LOP3.LUT R35, RZ, R74, RZ, 0x33, !PT ;  /* 0x0000004aff238212 */ /* 0x000fe400078e33ff */
[C---:B------:R-:W-:Y:S02]  /*1300*/  ISETP.GE.AND P2, PT, R56.reuse, 0x3, PT ;  /* 0x000000033800780c */ /* 0x040fe40003f46270 */
[----:B------:R-:W-:Y:S01]  /*1310*/  ISETP.GE.AND P0, PT, R56, 0x8, PT ;  /* 0x000000083800780c */ /* 0x000fe20003f06270 */
[----:B------:R-:W-:-:S04]  /*1320*/  IMAD R0, R36, R56, R35 ;  /* 0x0000003824007224 */ /* 0x000fc800078e0223 */
[----:B------:R-:W-:-:S05]  /*1330*/  @P3 IMAD R2, R0, 0x4, R3 ;  /* 0x0000000400023824 */ /* 0x000fca00078e0203 */
[----:B------:R2:W3:Y:S01]  /*1340*/  @P3 LDS R34, [R2] ;  /* 0x0000000002223984 */ /* 0x0004e20000000800 */
[----:B------:R-:W-:Y:S01]  /*1350*/  ISETP.GE.AND P3, PT, R56, 0x4, PT ;  /* 0x000000043800780c */ /* 0x000fe20003f66270 */
[----:B01----:R-:W-:-:S12]  /*1360*/  @!P1 BRA `(.L_x_17939) ;  /* 0x0000000000289947 */ /* 0x003fd80003800000 */
        /* <DEDUP_REMOVED lines=10> */
.L_x_17939:
[----:B------:R-:W-:Y:S01]  /*1410*/  ISETP.GE.AND P1, PT, R56, 0x9, PT ;  /* 0x000000093800780c */ /* 0x000fe20003f26270 */
[----:B------:R-:W-:-:S12]  /*1420*/  @!P2 BRA `(.L_x_17940) ;  /* 0x000000000028a947 */ /* 0x000fd80003800000 */
[----:B------:R-:W4:Y:S01]  /*1430*/  S2UR UR5, SR_CgaCtaId ;  /* 0x00000000000579c3 */ /* 0x000f220000008800 */
[----:B0-----:R-:W-:Y:S01]  /*1440*/  VIADD R3, R35, 0x2 ;  /* 0x0000000223037836 */ /* 0x001fe20000000000 */
        /* <DEDUP_REMOVED lines=8> */
.L_x_17940:
[----:B------:R-:W-:Y:S01]  /*14d0*/  ISETP.GE.AND P2, PT, R56, 0xa, PT ;  /* 0x0000000a3800780c */ /* 0x000fe20003f46270 */
[----:B------:R-:W-:-:S12]  /*14e0*/  @!P3 BRA `(.L_x_17941) ;  /* 0x000000000028b947 */ /* 0x000fd80003800000 */
[----:B------:R-:W5:Y:S01]  /*14f0*/  S2UR UR5, SR_CgaCtaId ;  /* 0x00000000000579c3 */ /* 0x000f620000008800 */
[----:B0---4-:R-:W-:Y:S01]  /*1500*/  VIADD R3, R35, 0x3 ;  /* 0x0000000323037836 */ /* 0x011fe20000000000 */
[----:B------:R-:W-:Y:S02]  /*1510*/  UMOV UR4, 0x400 ;  /* 0x0000040000047882 */ /* 0x000fe40000000000 */
[----:B------:R-:W-:Y:S02]  /*1520*/  UIADD3 UR4, UPT, UPT, UR4, 0x1080, URZ ;  /* 0x0000108004047890 */ /* 0x000fe4000fffe0ff */
[----:B------:R-:W-:-:S04]  /*1530*/  ISETP.GE.AND P3, PT, R3, R74, PT ;  /* 0x0000004a0300720c */ /* 0x000fc80003f66270 */
[----:B------:R-:W-:-:S05]  /*1540*/  SEL R3, R74, RZ, P3 ;  /* 0x000000ff4a037207 */ /* 0x000fca0001800000 */
[----:B------:R-:W-:Y:S01]  /*1550*/  IMAD.IADD R3, R0, 0x1, -R3 ;  /* 0x0000000100037824 */ /* 0x000fe200078e0a03 */
[----:B-----5:R-:W-:-:S06]  /*1560*/  ULEA UR4, UR5, UR4, 0x18 ;  /* 0x0000000405047291 */ /* 0x020fcc000f8ec0ff */
[----:B------:R-:W-:-:S05]  /*1570*/  LEA R3, R3, UR4, 0x2 ;  /* 0x0000000403037c11 */ /* 0x000fca000f8e10ff */
[----:B------:R0:W4:Y:S02]  /*1580*/  LDS R31, [R3+0xc] ;  /* 0x00000c00031f7984 */ /* 0x0001240000000800 */
.L_x_17941:
        /* <DEDUP_REMOVED lines=12> */
.L_x_17942:
        /* <DEDUP_REMOVED lines=12> */
.L_x_17943:
[----:B------:R-:W-:Y:S01]  /*1710*/  ISETP.GE.AND P5, PT, R56, 0xd, PT ;  /* 0x0000000d3800780c */ /* 0x000fe20003fa6270 */
[----:B------:R-:W-:-:S12]  /*1720*/  @!P6 BRA `(.L_x_17944) ;  /* 0x000000000028e947 */ /* 0x000fd80003800000 */
[----:B------:R-:W5:Y:S01]  /*1730*/  S2UR UR5, SR_CgaCtaId ;  /* 0x00000000000579c3 */ /* 0x000f620000008800 */
[----:B0---4-:R-:W-:Y:S01]  /*1740*/  IADD3 R3, PT, PT, R35, 0x6, RZ ;  /* 0x0000000623037810 */ /* 0x011fe20007ffe0ff */
[----:B------:R-:W-:Y:S02]  /*1750*/  UMOV UR4, 0x400 ;  /* 0x0000040000047882 */ /* 0x000fe40000000000 */
[----:B------:R-:W-:Y:S01]  /*1760*/  UIADD3 UR4, UPT, UPT, UR4, 0x1080, URZ ;  /* 0x0000108004047890 */ /* 0x000fe2000fffe0ff */
[----:B------:R-:W-:-:S04]  /*1770*/  ISETP.GE.AND P6, PT, R3, R74, PT ;  /* 0x0000004a0300720c */ /* 0x000fc80003fc6270 */
[----:B------:R-:W-:-:S05]  /*1780*/  SEL R3, R74, RZ, P6 ;  /* 0x000000ff4a037207 */ /* 0x000fca0003000000 */
[----:B------:R-:W-:Y:S01]  /*1790*/  IMAD.IADD R3, R0, 0x1, -R3 ;  /* 0x0000000100037824 */ /* 0x000fe200078e0a03 */
[----:B-----5:R-:W-:-:S06]  /*17a0*/  ULEA UR4, UR5, UR4, 0x18 ;  /* 0x0000000405047291 */ /* 0x020fcc000f8ec0ff */
[----:B------:R-:W-:-:S05]  /*17b0*/  LEA R3, R3, UR4, 0x2 ;  /* 0x0000000403037c11 */ /* 0x000fca000f8e10ff */
[----:B------:R0:W4:Y:S02]  /*17c0*/  LDS R28, [R3+0x18] ;  /* 0x00001800031c7984 */ /* 0x0001240000000800 */
.L_x_17944:
        /* <DEDUP_REMOVED lines=12> */
.L_x_17945:
        /* <DEDUP_REMOVED lines=12> */
.L_x_17946:
[----:B------:R-:W-:Y:S01]  /*1950*/  ISETP.GE.AND P1, PT, R56, 0x10, PT ;  /* 0x000000103800780c */ /* 0x000fe20003f26270 */
[----:B------:R-:W-:-:S12]  /*1960*/  @!P2 BRA `(.L_x_17947) ;  /* 0x000000000028a947 */ /* 0x000fd80003800000 */
[----:B------:R-:W5:Y:S01]  /*1970*/  S2UR UR5, SR_CgaCtaId ;  /* 0x00000000000579c3 */ /* 0x000f620000008800 */
[----:B0---4-:R-:W-:Y:S01]  /*1980*/  VIADD R3, R35, 0x9 ;  /* 0x0000000923037836 */ /* 0x011fe20000000000 */
[----:B------:R-:W-:Y:S02]  /*1990*/  UMOV UR4, 0x400 ;  /* 0x0000040000047882 */ /* 0x000fe40000000000 */
[----:B------:R-:W-:Y:S02]  /*19a0*/  UIADD3 UR4, UPT, UPT, UR4, 0x1080, URZ ;  /* 0x0000108004047890 */ /* 0x000fe4000fffe0ff */
[----:B------:R-:W-:-:S04]  /*19b0*/  ISETP.GE.AND P2, PT, R3, R74, PT ;  /* 0x0000004a0300720c */ /* 0x000fc80003f46270 */
[----:B------:R-:W-:-:S04]  /*19c0*/  SEL R3, R74, RZ, P2 ;  /* 0x000000ff4a037207 */ /* 0x000fc80001000000 */
[----:B------:R-:W-:Y:S01]  /*19d0*/  IADD3 R3, PT, PT, R0, -R3, RZ ;  /* 0x8000000300037210 */ /* 0x000fe20007ffe0ff */
[----:B-----5:R-:W-:-:S06]  /*19e0*/  ULEA UR4, UR5, UR4, 0x18 ;  /* 0x0000000405047291 */ /* 0x020fcc000f8ec0ff */
[----:B------:R-:W-:-:S05]  /*19f0*/  LEA R3, R3, UR4, 0x2 ;  /* 0x0000000403037c11 */ /* 0x000fca000f8e10ff */
[----:B------:R0:W4:Y:S02]  /*1a00*/  LDS R25, [R3+0x24] ;  /* 0x0000240003197984 */ /* 0x0001240000000800 */
.L_x_17947:
        /* <DEDUP_REMOVED lines=12> */
.L_x_17948:
        /* <DEDUP_REMOVED lines=12> */
.L_x_17949:
        /* <DEDUP_REMOVED lines=12> */
.L_x_17950:
        /* <DEDUP_REMOVED lines=12> */
.L_x_17951:
        /* <DEDUP_REMOVED lines=12> */
.L_x_17952:
        /* <DEDUP_REMOVED lines=12> */
.L_x_17953:
        /* <DEDUP_REMOVED lines=12> */
.L_x_17954:
        /* <DEDUP_REMOVED lines=12> */
.L_x_17955:
        /* <DEDUP_REMOVED lines=12> */
.L_x_17956:
        /* <DEDUP_REMOVED lines=12> */
.L_x_17957:
        /* <DEDUP_REMOVED lines=12> */
.L_x_17958:
        /* <DEDUP_REMOVED lines=12> */
.L_x_17959:
        /* <DEDUP_REMOVED lines=12> */
.L_x_17960:
        /* <DEDUP_REMOVED lines=12> */
.L_x_17961:
        /* <DEDUP_REMOVED lines=12> */
.L_x_17962:
        /* <DEDUP_REMOVED lines=12> */
.L_x_17963:
[----:B------:R-:W-:Y:S01]  /*2610*/  ISETP.GE.AND P4, PT, R37, UR6, PT ;  /* 0x0000000625007c0c */ /* 0x000fe2000bf86270 */
        /* <DEDUP_REMOVED lines=11> */
.L_x_17964:
[----:B------:R-:W-:Y:S05]  /*26d0*/  @!P6 BRA `(.L_x_17965) ;  /* 0x000000000028e947 */ /* 0x000fea0003800000 */
        /* <DEDUP_REMOVED lines=10> */
.L_x_17965:
[----:B------:R-:W-:Y:S05]  /*2780*/  @!P0 BRA `(.L_x_17966) ;  /* 0x0000000000288947 */ /* 0x000fea0003800000 */
        /* <DEDUP_REMOVED lines=10> */
.L_x_17966:
        /* <DEDUP_REMOVED lines=11> */
.L_x_17967:
[----:B------:R-:W-:Y:S05]  /*28e0*/  @!P2 BRA `(.L_x_17968) ;  /* 0x000000000028a947 */ /* 0x000fea0003800000 */
        /* <DEDUP_REMOVED lines=10> */
.L_x_17968:
        /* <DEDUP_REMOVED lines=11> */
.L_x_17969:
[----:B------:R-:W-:Y:S05]  /*2a40*/  @P4 BRA `(.L_x_17938) ;  /* 0x0000002400704947 */ /* 0x000fea0003800000 */
[C---:B------:R-:W-:Y:S01]  /*2a50*/  VIADD R41, R35.reuse, 0x1f ;  /* 0x0000001f23297836 */ /* 0x040fe20000000000 */
[C---:B------:R-:W-:Y:S01]  /*2a60*/  IADD3 R75, PT, PT, R35.reuse, 0xd, RZ ;  /* 0x0000000d234b7810 */ /* 0x040fe20007ffe0ff */
[C---:B------:R-:W-:Y:S01]  /*2a70*/  VIADD R49, R35.reuse, 0x5 ;  /* 0x0000000523317836 */ /* 0x040fe20000000000 */
[----:B--2---:R-:W2:Y:S01]  /*2a80*/  I2F.U32.RP R2, R38 ;  /* 0x0000002600027306 */ /* 0x004ea20000209000 */
[----:B------:R-:W-:Y:S01]  /*2a90*/  VIADD R79, R35, 0x6 ;  /* 0x00000006234f7836 */ /* 0x000fe20000000000 */
[----:B------:R-:W-:Y:S01]  /*2aa0*/  ISETP.GE.AND P5, PT, R41, R74, PT ;  /* 0x0000004a2900720c */ /* 0x000fe20003fa6270 */
[C---:B------:R-:W-:Y:S01]  /*2ab0*/  VIADD R77, R35.reuse, 0x8 ;  /* 0x00000008234d7836 */ /* 0x040fe20000000000 */
[C---:B------:R-:W-:Y:S01]  /*2ac0*/  IADD3 R51, PT, PT, R35.reuse, 0xa, RZ ;  /* 0x0000000a23337810 */ /* 0x040fe20007ffe0ff */
[C---:B------:R-:W-:Y:S01]  /*2ad0*/  VIADD R73, R35.reuse, 0xf ;  /* 0x0000000f23497836 */ /* 0x040fe20000000000 */
[----:B------:R-:W-:Y:S01]  /*2ae0*/  SEL R42, R74, RZ, P5 ;  /* 0x000000ff4a2a7207 */ /* 0x000fe20002800000 */
[----:B------:R-:W-:Y:S01]  /*2af0*/  VIADD R71, R35, 0x11 ;  /* 0x0000001123477836 */ /* 0x000fe20000000000 */
[----:B------:R-:W-:Y:S01]  /*2b00*/  ISETP.GE.AND P5, PT, R49, R56, PT ;  /* 0x000000383100720c */ /* 0x000fe20003fa6270 */
[----:B0---4-:R-:W-:Y:S01]  /*2b10*/  VIADD R3, R35, 0x1 ;  /* 0x0000000123037836 */ /* 0x011fe20000000000 */
[----:B------:R-:W-:Y:S01]  /*2b20*/  ISETP.GE.AND P0, PT, R49, R74, PT ;  /* 0x0000004a3100720c */ /* 0x000fe20003f06270 */
[C---:B------:R-:W-:Y:S01]  /*2b30*/  VIADD R69, R35.reuse, 0x1a ;  /* 0x0000001a23457836 */ /* 0x040fe20000000000 */
[C---:B------:R-:W-:Y:S01]  /*2b40*/  SEL R50, R56.reuse, RZ, P5 ;  /* 0x000000ff38327207 */ /* 0x040fe20002800000 */
[----:B------:R-:W-:Y:S01]  /*2b50*/  VIADD R43, R35, 0x1c ;  /* 0x0000001c232b7836 */ /* 0x000fe20000000000 */
[----:B------:R-:W-:Y:S01]  /*2b60*/  ISETP.GE.AND P5, PT, R79, R56, PT ;  /* 0x000000384f00720c */ /* 0x000fe20003fa6270 */
[----:B--2---:R-:W0:Y:S01]  /*2b70*/  MUFU.RCP R2, R2 ;  /* 0x0000000200027308 */ /* 0x004e220000001000 */
[----:B------:R-:W-:Y:S01]  /*2b80*/  ISETP.GE.AND P6, PT, R3, R74, PT ;  /* 0x0000004a0300720c */ /* 0x000fe20003fc6270 */
[C---:B------:R-:W-:Y:S01]  /*2b90*/  VIADD R39, R35.reuse, 0x2 ;  /* 0x0000000223277836 */ /* 0x040fe20000000000 */
[C---:B------:R-:W-:Y:S01]  /*2ba0*/  SEL R70, R56.reuse, RZ, P5 ;  /* 0x000000ff38467207 */ /* 0x040fe20002800000 */
[----:B------:R-:W-:Y:S01]  /*2bb0*/  VIADD R41, R35, 0x4 ;  /* 0x0000000423297836 */ /* 0x000fe20000000000 */
[-C--:B------:R-:W-:Y:S01]  /*2bc0*/  ISETP.GE.AND P5, PT, R77, R56.reuse, PT ;  /* 0x000000384d00720c */ /* 0x080fe20003fa6270 */
[----:B------:R-:W-:Y:S01]  /*2bd0*/  IMAD.MOV R85, RZ, RZ, -R38 ;  /* 0x000000ffff557224 */ /* 0x000fe200078e0a26 */
[C---:B------:R-:W-:Y:S01]  /*2be0*/  IADD3 R3, PT, PT, R35.reuse, 0x3, RZ ;  /* 0x0000000323037810 */ /* 0x040fe20007ffe0ff */
[----:B------:R-:W-:Y:S01]  /*2bf0*/  VIADD R83, R35, 0x15 ;  /* 0x0000001523537836 */ /* 0x000fe20000000000 */
[C---:B------:R-:W-:Y:S01]  /*2c00*/  SEL R48, R56.reuse, RZ, P5 ;  /* 0x000000ff38307207 */ /* 0x040fe20002800000 */
[----:B------:R-:W-:Y:S01]  /*2c10*/  IMAD.IADD R50, R49, 0x1, -R50 ;  /* 0x0000000131327824 */ /* 0x000fe200078e0a32 */
[----:B------:R-:W-:Y:S01]  /*2c20*/  ISETP.GE.AND P5, PT, R75, R56, PT ;  /* 0x000000384b00720c */ /* 0x000fe20003fa6270 */
[----:B------:R-:W-:Y:S01]  /*2c30*/  IMAD.IADD R49, R79, 0x1, -R70 ;  /* 0x000000014f317824 */ /* 0x000fe200078e0a46 */
[----:B------:R-:W-:Y:S01]  /*2c40*/  ISETP.GE.AND P2, PT, R3, R74, PT ;  /* 0x0000004a0300720c */ /* 0x000fe20003f46270 */
[----:B------:R-:W-:Y:S01]  /*2c50*/  VIADD R3, R35, 0x9 ;  /* 0x0000000923037836 */ /* 0x000fe20000000000 */
[----:B------:R-:W-:Y:S01]  /*2c60*/  SEL R47, R56, RZ, P5 ;  /* 0x000000ff382f7207 */ /* 0x000fe20002800000 */
[----:B------:R-:W-:Y:S01]  /*2c70*/  IMAD.IADD R48, R77, 0x1, -R48 ;  /* 0x000000014d307824 */ /* 0x000fe200078e0a30 */
[----:B------:R-:W-:Y:S01]  /*2c80*/  ISETP.GE.AND P5, PT, R73, R56, PT ;  /* 0x000000384900720c */ /* 0x000fe20003fa6270 */
[----:B0-----:R-:W-:Y:S01]  /*2c90*/  VIADD R2, R2, 0xffffffe ;  /* 0x0ffffffe02027836 */ /* 0x001fe20000000000 */
[----:B------:R-:W-:Y:S01]  /*2ca0*/  ISETP.GE.AND P1, PT, R39, R74, PT ;  /* 0x0000004a2700720c */ /* 0x000fe20003f26270 */
[----:B------:R-:W-:Y:S01]  /*2cb0*/  VIADD R39, R35, 0x7 ;  /* 0x0000000723277836 */ /* 0x000fe20000000000 */
[----:B------:R-:W-:-:S02]  /*2cc0*/  SEL R46, R56, RZ, P5 ;  /* 0x000000ff382e7207 */ /* 0x000fc40002800000 */
[-C--:B------:R-:W-:Y:S02]  /*2cd0*/  ISETP.GE.AND P5, PT, R71, R56.reuse, PT ;  /* 0x000000384700720c */ /* 0x080fe40003fa6270 */
[----:B------:R-:W-:Y:S01]  /*2ce0*/  SEL R55, R74, RZ, P1 ;  /* 0x000000ff4a377207 */ /* 0x000fe20000800000 */
[----:B------:R-:W-:Y:S01]  /*2cf0*/  IMAD.IADD R46, R73, 0x1, -R46 ;  /* 0x00000001492e7824 */ /* 0x000fe200078e0a2e */
[C---:B------:R-:W-:Y:S02]  /*2d00*/  SEL R68, R56.reuse, RZ, P5 ;  /* 0x000000ff38447207 */ /* 0x040fe40002800000 */
[----:B------:R-:W-:Y:S01]  /*2d10*/  ISETP.GE.AND P5, PT, R69, R56, PT ;  /* 0x000000384500720c */ /* 0x000fe20003fa6270 */
[----:B------:R-:W-:Y:S01]  /*2d20*/  IMAD.IADD R55, R35, 0x1, -R55 ;  /* 0x0000000123377824 */ /* 0x000fe200078e0a37 */
[----:B------:R-:W-:Y:S02]  /*2d30*/  ISETP.GE.AND P3, PT, R41, R74, PT ;  /* 0x0000004a2900720c */ /* 0x000fe40003f66270 */
[----:B------:R-:W-:-:S02]  /*2d40*/  SEL R44, R56, RZ, P5 ;  /* 0x000000ff382c7207 */ /* 0x000fc40002800000 */
[----:B------:R-:W-:Y:S02]  /*2d50*/  ISETP.GE.AND P5, PT, R43, R56, PT ;  /* 0x000000382b00720c */ /* 0x000fe40003fa6270 */
[----:B------:R-:W-:Y:S01]  /*2d60*/  SEL R92, R74, RZ, P3 ;  /* 0x000000ff4a5c7207 */ /* 0x000fe20001800000 */
[----:B------:R-:W-:Y:S01]  /*2d70*/  IMAD.IADD R44, R69, 0x1, -R44 ;  /* 0x00000001452c7824 */ /* 0x000fe200078e0a2c */
[----:B------:R-:W-:Y:S02]  /*2d80*/  SEL R66, R56, RZ, P5 ;  /* 0x000000ff38427207 */ /* 0x000fe40002800000 */
[-C--:B------:R-:W-:Y:S01]  /*2d90*/  ISETP.GE.AND P5, PT, R3, R74.reuse, PT ;  /* 0x0000004a0300720c */ /* 0x080fe20003fa6270 */
[----:B------:R-:W-:Y:S01]  /*2da0*/  VIADD R3, R35, 0xb ;  /* 0x0000000b23037836 */ /* 0x000fe20000000000 */
[C---:B------:R-:W-:Y:S02]  /*2db0*/  SEL R59, R74.reuse, RZ, P6 ;  /* 0x000000ff4a3b7207 */ /* 0x040fe40003000000 */
[-C--:B------:R-:W-:Y:S01]  /*2dc0*/  ISETP.GE.AND P6, PT, R51, R74.reuse, PT ;  /* 0x0000004a3300720c */ /* 0x080fe20003fc6270 */
[----:B------:R-:W-:Y:S01]  /*2dd0*/  VIADD R51, R35, 0xc ;  /* 0x0000000c23337836 */ /* 0x000fe20000000000 */
[-C--:B------:R-:W-:Y:S01]  /*2de0*/  ISETP.GE.AND P1, PT, R3, R74.reuse, PT ;  /* 0x0000004a0300720c */ /* 0x080fe20003f26270 */
[C---:B------:R-:W-:Y:S01]  /*2df0*/  VIADD R3, R35.reuse, 0xe ;  /* 0x0000000e23037836 */ /* 0x040fe20000000000 */
[----:B------:R-:W-:Y:S01]  /*2e00*/  SEL R41, R74, RZ, P0 ;  /* 0x000000ff4a297207 */ /* 0x000fe20000000000 */
[----:B------:R-:W-:Y:S01]  /*2e10*/  IMAD.IADD R59, R35, 0x1, -R59 ;  /* 0x00000001233b7824 */ /* 0x000fe200078e0a3b */
[----:B------:R-:W-:-:S02]  /*2e20*/  ISETP.GE.AND P0, PT, R79, R74, PT ;  /* 0x0000004a4f00720c */ /* 0x000fc40003f06270 */
[-C--:B------:R-:W-:Y:S01]  /*2e30*/  ISETP.GE.AND P3, PT, R3, R74.reuse, PT ;  /* 0x0000004a0300720c */ /* 0x080fe20003f66270 */
[----:B------:R-:W-:Y:S01]  /*2e40*/  IMAD.IADD R41, R35, 0x1, -R41 ;  /* 0x0000000123297824 */ /* 0x000fe200078e0a29 */
[----:B------:R0:W2:Y:S01]  /*2e50*/  F2I.FTZ.U32.TRUNC.NTZ R3, R2 ;  /* 0x0000000200037305 */ /* 0x0000a2000021f000 */
[C---:B------:R-:W-:Y:S02]  /*2e60*/  SEL R53, R74.reuse, RZ, P2 ;  /* 0x000000ff4a357207 */ /* 0x040fe40001000000 */
[-C--:B------:R-:W-:Y:S01]  /*2e70*/  ISETP.GE.AND P2, PT, R51, R74.reuse, PT ;  /* 0x0000004a3300720c */ /* 0x080fe20003f46270 */
[----:B------:R-:W-:Y:S01]  /*2e80*/  VIADD R51, R35, 0x10 ;  /* 0x0000001023337836 */ /* 0x000fe20000000000 */
[-C--:B------:R-:W-:Y:S01]  /*2e90*/  ISETP.GE.AND P4, PT, R39, R74.reuse, PT ;  /* 0x0000004a2700720c */ /* 0x080fe20003f86270 */
[----:B------:R-:W-:Y:S01]  /*2ea0*/  IMAD.IADD R53, R35, 0x1, -R53 ;  /* 0x0000000123357824 */ /* 0x000fe200078e0a35 */
[----:B------:R-:W-:Y:S01]  /*2eb0*/  SEL R40, R74, RZ, P0 ;  /* 0x000000ff4a287207 */ /* 0x000fe20000000000 */
[----:B0-----:R-:W-:Y:S01]  /*2ec0*/  HFMA2 R2, -RZ, RZ, 0, 0 ;  /* 0x00000000ff027431 */ /* 0x001fe200000001ff */
[----:B------:R-:W-:-:S02]  /*2ed0*/  ISETP.GE.AND P0, PT, R77, R74, PT ;  /* 0x0000004a4d00720c */ /* 0x000fc40003f06270 */
[C---:B------:R-:W-:Y:S01]  /*2ee0*/  SEL R90, R74.reuse, RZ, P4 ;  /* 0x000000ff4a5a7207 */ /* 0x040fe20002000000 */
[----:B------:R-:W-:Y:S01]  /*2ef0*/  IMAD.IADD R40, R35, 0x1, -R40 ;  /* 0x0000000123287824 */ /* 0x000fe200078e0a28 */
[-C--:B------:R-:W-:Y:S01]  /*2f00*/  ISETP.GE.AND P4, PT, R51, R74.reuse, PT ;  /* 0x0000004a3300720c */ /* 0x080fe20003f86270 */
[----:B--2---:R-:W-:Y:S01]  /*2f10*/  IMAD R85, R85, R3, RZ ;  /* 0x0000000355557224 */ /* 0x004fe200078e02ff */
[C---:B------:R-:W-:Y:S01]  /*2f20*/  SEL R39, R74.reuse, RZ, P0 ;  /* 0x000000ff4a277207 */ /* 0x040fe20000000000 */
[C---:B------:R-:W-:Y:S01]  /*2f30*/  VIADD R51, R35.reuse, 0x13 ;  /* 0x0000001323337836 */ /* 0x040fe20000000000 */
[----:B------:R-:W-:Y:S01]  /*2f40*/  IADD3 R81, PT, PT, R35, 0x12, RZ ;  /* 0x0000001223517810 */ /* 0x000fe20007ffe0ff */
[----:B------:R-:W-:Y:S01]  /*2f50*/  IMAD.HI.U32 R2, R3, R85, R2 ;  /* 0x0000005503027227 */ /* 0x000fe200078e0002 */
[-C--:B------:R-:W-:Y:S02]  /*2f60*/  ISETP.GE.AND P0, PT, R75, R74.reuse, PT ;  /* 0x0000004a4b00720c */ /* 0x080fe40003f06270 */
[C---:B------:R-:W-:Y:S01]  /*2f70*/  SEL R88, R74.reuse, RZ, P5 ;  /* 0x000000ff4a587207 */ /* 0x040fe20002800000 */
[----:B------:R-:W-:Y:S01]  /*2f80*/  VIADD R3, R35, 0x17 ;  /* 0x0000001723037836 */ /* 0x000fe20000000000 */
[----:B------:R-:W-:Y:S01]  /*2f90*/  SEL R80, R74, RZ, P4 ;  /* 0x000000ff4a507207 */ /* 0x000fe20002000000 */
[----:B------:R-:W-:Y:S01]  /*2fa0*/  IMAD.HI.U32 R54, R2, R45, RZ ;  /* 0x0000002d02367227 */ /* 0x000fe200078e00ff */
[----:B------:R-:W-:-:S02]  /*2fb0*/  ISETP.GE.AND P5, PT, R81, R74, PT ;  /* 0x0000004a5100720c */ /* 0x000fc40003fa6270 */
[-C--:B------:R-:W-:Y:S01]  /*2fc0*/  ISETP.GE.AND P4, PT, R3, R74.reuse, PT ;  /* 0x0000004a0300720c */ /* 0x080fe20003f86270 */
[----:B------:R-:W-:Y:S01]  /*2fd0*/  VIADD R81, R35, 0x14 ;  /* 0x0000001423517836 */ /* 0x000fe20000000000 */
[C---:B------:R-:W-:Y:S01]  /*2fe0*/  SEL R67, R74.reuse, RZ, P0 ;  /* 0x000000ff4a437207 */ /* 0x040fe20000000000 */
[----:B------:R-:W-:Y:S01]  /*2ff0*/  IMAD.MOV R3, RZ, RZ, -R54 ;  /* 0x000000ffff037224 */ /* 0x000fe200078e0a36 */
[-C--:B------:R-:W-:Y:S01]  /*3000*/  ISETP.GE.AND P0, PT, R73, R74.reuse, PT ;  /* 0x0000004a4900720c */ /* 0x080fe20003f06270 */
[C---:B------:R-:W-:Y:S01]  /*3010*/  IMAD.IADD R39, R35.reuse, 0x1, -R39 ;  /* 0x0000000123277824 */ /* 0x040fe200078e0a27 */
[----:B------:R-:W-:Y:S01]  /*3020*/  SEL R78, R74, RZ, P2 ;  /* 0x000000ff4a4e7207 */ /* 0x000fe20001000000 */
[----:B------:R-:W-:Y:S01]  /*3030*/  IMAD R3, R38, R3, R45 ;  /* 0x0000000326037224 */ /* 0x000fe200078e022d */
[C---:B------:R-:W-:Y:S01]  /*3040*/  SEL R86, R74.reuse, RZ, P6 ;  /* 0x000000ff4a567207 */ /* 0x040fe20003000000 */
[C---:B------:R-:W-:Y:S01]  /*3050*/  IMAD.IADD R90, R35.reuse, 0x1, -R90 ;  /* 0x00000001235a7824 */ /* 0x040fe200078e0a5a */
[C---:B------:R-:W-:Y:S01]  /*3060*/  SEL R82, R74.reuse, RZ, P1 ;  /* 0x000000ff4a527207 */ /* 0x040fe20000800000 */
[----:B------:R-:W-:Y:S01]  /*3070*/  IMAD.IADD R88, R35, 0x1, -R88 ;  /* 0x0000000123587824 */ /* 0x000fe200078e0a58 */
[-C--:B------:R-:W-:Y:S01]  /*3080*/  ISETP.GE.AND P2, PT, R83, R74.reuse, PT ;  /* 0x0000004a5300720c */ /* 0x080fe20003f46270 */
[C---:B------:R-:W-:Y:S01]  /*3090*/  VIADD R83, R35.reuse, 0x1b ;  /* 0x0000001b23537836 */ /* 0x040fe20000000000 */
[C---:B------:R-:W-:Y:S01]  /*30a0*/  SEL R65, R74.reuse, RZ, P0 ;  /* 0x000000ff4a417207 */ /* 0x040fe20000000000 */
[----:B------:R-:W-:Y:S01]  /*30b0*/  IMAD.IADD R86, R35, 0x1, -R86 ;  /* 0x0000000123567824 */ /* 0x000fe200078e0a56 */
[-C--:B------:R-:W-:Y:S01]  /*30c0*/  ISETP.GE.AND P6, PT, R51, R74.reuse, PT ;  /* 0x0000004a3300720c */ /* 0x080fe20003fc6270 */
[----:B------:R-:W-:Y:S01]  /*30d0*/  IMAD.IADD R82, R35, 0x1, -R82 ;  /* 0x0000000123527824 */ /* 0x000fe200078e0a52 */
[-C--:B------:R-:W-:Y:S01]  /*30e0*/  ISETP.GE.AND P1, PT, R81, R74.reuse, PT ;  /* 0x0000004a5100720c */ /* 0x080fe20003f26270 */
[----:B------:R-:W0:Y:S01]  /*30f0*/  S2R R51, SR_CgaCtaId ;  /* 0x0000000000337919 */ /* 0x000e220000008800 */
[----:B------:R-:W-:Y:S01]  /*3100*/  ISETP.GE.AND P0, PT, R71, R74, PT ;  /* 0x0000004a4700720c */ /* 0x000fe20003f06270 */
[C---:B------:R-:W-:Y:S01]  /*3110*/  VIADD R81, R35.reuse, 0x16 ;  /* 0x0000001623517836 */ /* 0x040fe20000000000 */
[C---:B------:R-:W-:Y:S01]  /*3120*/  SEL R60, R74.reuse, RZ, P2 ;  /* 0x000000ff4a3c7207 */ /* 0x040fe20001000000 */
[----:B------:R-:W-:Y:S01]  /*3130*/  IMAD.IADD R78, R35, 0x1, -R78 ;  /* 0x00000001234e7824 */ /* 0x000fe200078e0a4e */
[----:B------:R-:W-:Y:S01]  /*3140*/  ISETP.GE.U32.AND P2, PT, R3, R38, PT ;  /* 0x000000260300720c */ /* 0x000fe20003f46070 */
[C---:B------:R-:W-:Y:S01]  /*3150*/  IMAD.IADD R80, R35.reuse, 0x1, -R80 ;  /* 0x0000000123507824 */ /* 0x040fe200078e0a50 */
[C---:B------:R-:W-:Y:S01]  /*3160*/  SEL R63, R74.reuse, RZ, P0 ;  /* 0x000000ff4a3f7207 */ /* 0x040fe20000000000 */
[----:B------:R-:W-:Y:S01]  /*3170*/  IMAD.IADD R60, R35, 0x1, -R60 ;  /* 0x00000001233c7824 */ /* 0x000fe200078e0a3c */
[----:B------:R-:W-:-:S02]  /*3180*/  SEL R84, R74, RZ, P3 ;  /* 0x000000ff4a547207 */ /* 0x000fc40001800000 */
[-C--:B------:R-:W-:Y:S02]  /*3190*/  ISETP.GE.AND P0, PT, R69, R74.reuse, PT ;  /* 0x0000004a4500720c */ /* 0x080fe40003f06270 */
[-C--:B------:R-:W-:Y:S01]  /*31a0*/  ISETP.GE.AND P3, PT, R81, R74.reuse, PT ;  /* 0x0000004a5100720c */ /* 0x080fe20003f66270 */
[----:B------:R-:W-:Y:S01]  /*31b0*/  VIADD R81, R35, 0x18 ;  /* 0x0000001823517836 */ /* 0x000fe20000000000 */
[C---:B------:R-:W-:Y:S02]  /*31c0*/  SEL R61, R74.reuse, RZ, P0 ;  /* 0x000000ff4a3d7207 */ /* 0x040fe40000000000 */
[-C--:B------:R-:W-:Y:S01]  /*31d0*/  ISETP.GE.AND P0, PT, R43, R74.reuse, PT ;  /* 0x0000004a2b00720c */ /* 0x080fe20003f06270 */
[----:B------:R-:W-:Y:S01]  /*31e0*/  @P2 IMAD.IADD R3, R3, 0x1, -R38 ;  /* 0x0000000103032824 */ /* 0x000fe200078e0a26 */
[C---:B------:R-:W-:Y:S01]  /*31f0*/  SEL R76, R74.reuse, RZ, P5 ;  /* 0x000000ff4a4c7207 */ /* 0x040fe20002800000 */
[----:B------:R-:W-:Y:S01]  /*3200*/  IMAD.IADD R43, R43, 0x1, -R66 ;  /* 0x000000012b2b7824 */ /* 0x000fe200078e0a42 */
[-C--:B------:R-:W-:Y:S01]  /*3210*/  ISETP.GE.AND P5, PT, R81, R74.reuse, PT ;  /* 0x0000004a5100720c */ /* 0x080fe20003fa6270 */
[C---:B------:R-:W-:Y:S01]  /*3220*/  VIADD R81, R35.reuse, 0x19 ;  /* 0x0000001923517836 */ /* 0x040fe20000000000 */
[----:B------:R-:W-:Y:S01]  /*3230*/  SEL R57, R74, RZ, P0 ;  /* 0x000000ff4a397207 */ /* 0x000fe20000000000 */
[----:B------:R-:W-:Y:S01]  /*3240*/  @P2 VIADD R54, R54, 0x1 ;  /* 0x0000000136362836 */ /* 0x000fe20000000000 */
[----:B------:R-:W-:Y:S01]  /*3250*/  ISETP.GT.U32.AND P0, PT, R56, 0x20, PT ;  /* 0x000000203800780c */ /* 0x000fe20003f04070 */
[C---:B------:R-:W-:Y:S01]  /*3260*/  IMAD.IADD R61, R35.reuse, 0x1, -R61 ;  /* 0x00000001233d7824 */ /* 0x040fe200078e0a3d */
[C---:B------:R-:W-:Y:S01]  /*3270*/  IADD3 R45, PT, PT, R35.reuse, 0x1d, RZ ;  /* 0x0000001d232d7810 */ /* 0x040fe20007ffe0ff */
[C---:B------:R-:W-:Y:S01]  /*3280*/  IMAD.IADD R57, R35.reuse, 0x1, -R57 ;  /* 0x0000000123397824 */ /* 0x040fe200078e0a39 */
[C---:B------:R-:W-:Y:S01]  /*3290*/  SEL R56, R74.reuse, RZ, P6 ;  /* 0x000000ff4a387207 */ /* 0x040fe20003000000 */
[----:B------:R-:W-:Y:S01]  /*32a0*/  IMAD.IADD R76, R35, 0x1, -R76 ;  /* 0x00000001234c7824 */ /* 0x000fe200078e0a4c */
[----:B------:R-:W-:Y:S01]  /*32b0*/  ISETP.GE.AND P6, PT, R81, R74, PT ;  /* 0x0000004a5100720c */ /* 0x000fe20003fc6270 */
[----:B------:R-:W-:Y:S01]  /*32c0*/  VIADD R81, R35, 0x1e ;  /* 0x0000001e23517836 */ /* 0x000fe20000000000 */
[----:B------:R-:W-:-:S02]  /*32d0*/  SEL R62, R74, RZ, P3 ;  /* 0x000000ff4a3e7207 */ /* 0x000fc40001800000 */
[----:B------:R-:W-:Y:S01]  /*32e0*/  ISETP.GE.AND P3, PT, R45, R74, PT ;  /* 0x0000004a2d00720c */ /* 0x000fe20003f66270 */
[----:B------:R-:W-:Y:S01]  /*32f0*/  IMAD.IADD R45, R71, 0x1, -R68 ;  /* 0x00000001472d7824 */ /* 0x000fe200078e0a44 */
[C---:B------:R-:W-:Y:S02]  /*3300*/  SEL R66, R74.reuse, RZ, P5 ;  /* 0x000000ff4a427207 */ /* 0x040fe40002800000 */
[----:B------:R-:W-:Y:S01]  /*3310*/  ISETP.GE.U32.AND P5, PT, R3, R38, PT ;  /* 0x000000260300720c */ /* 0x000fe20003fa6070 */
[C---:B------:R-:W-:Y:S01]  /*3320*/  IMAD.IADD R3, R35.reuse, 0x1, -R67 ;  /* 0x0000000123037824 */ /* 0x040fe200078e0a43 */
[----:B------:R-:W-:Y:S01]  /*3330*/  SEL R68, R74, RZ, P6 ;  /* 0x000000ff4a447207 */ /* 0x000fe20003000000 */
[C---:B------:R-:W-:Y:S01]  /*3340*/  IMAD.IADD R66, R35.reuse, 0x1, -R66 ;  /* 0x0000000123427824 */ /* 0x040fe200078e0a42 */
[----:B------:R-:W-:Y:S02]  /*3350*/  ISETP.NE.U32.AND P6, PT, R38, RZ, PT ;  /* 0x000000ff2600720c */ /* 0x000fe40003fc5070 */
[----:B------:R-:W-:Y:S01]  /*3360*/  MOV R52, 0x400 ;  /* 0x0000040000347802 */ /* 0x000fe20000000f00 */
[----:B------:R-:W-:Y:S01]  /*3370*/  IMAD.IADD R68, R35, 0x1, -R68 ;  /* 0x0000000123447824 */ /* 0x000fe200078e0a44 */
[----:B------:R-:W-:-:S02]  /*3380*/  SEL R58, R74, RZ, P1 ;  /* 0x000000ff4a3a7207 */ /* 0x000fc40000800000 */
[-C--:B------:R-:W-:Y:S01]  /*3390*/  ISETP.GE.AND P1, PT, R83, R74.reuse, PT ;  /* 0x0000004a5300720c */ /* 0x080fe20003f26270 */
[----:B------:R-:W-:Y:S01]  /*33a0*/  VIADD R2, R52, 0x1180 ;  /* 0x0000118034027836 */ /* 0x000fe20000000000 */
[----:B------:R-:W-:Y:S01]  /*33b0*/  SEL R64, R74, RZ, P4 ;  /* 0x000000ff4a407207 */ /* 0x000fe20002000000 */
[----:B------:R-:W-:Y:S01]  /*33c0*/  @P5 VIADD R54, R54, 0x1 ;  /* 0x0000000136365836 */ /* 0x000fe20000000000 */
[----:B------:R-:W-:Y:S01]  /*33d0*/  ISETP.GE.AND P4, PT, R81, R74, PT ;  /* 0x0000004a5100720c */ /* 0x000fe20003f86270 */
[C---:B------:R-:W-:Y:S01]  /*33e0*/  IMAD.IADD R58, R35.reuse, 0x1, -R58 ;  /* 0x00000001233a7824 */ /* 0x040fe200078e0a3a */
[C---:B------:R-:W-:Y:S01]  /*33f0*/  SEL R70, R74.reuse, RZ, P1 ;  /* 0x000000ff4a467207 */ /* 0x040fe20000800000 */
[----:B------:R-:W-:Y:S01]  /*3400*/  IMAD.IADD R64, R35, 0x1, -R64 ;  /* 0x0000000123407824 */ /* 0x000fe200078e0a40 */
[C---:B------:R-:W-:Y:S02]  /*3410*/  SEL R72, R74.reuse, RZ, P3 ;  /* 0x000000ff4a487207 */ /* 0x040fe40001800000 */
[----:B------:R-:W-:-:S02]  /*3420*/  SEL R74, R74, RZ, P4 ;  /* 0x000000ff4a4a7207 */ /* 0x000fc40002000000 */
[----:B0-----:R-:W-:Y:S01]  /*3430*/  LEA R52, R51, R52, 0x18 ;  /* 0x0000003433347211 */ /* 0x001fe200078ec0ff */
[----:B------:R-:W-:Y:S01]  /*3440*/  IMAD.IADD R72, R35, 0x1, -R72 ;  /* 0x0000000123487824 */ /* 0x000fe200078e0a48 */
[----:B------:R-:W-:Y:S01]  /*3450*/  LEA R51, R51, R2, 0x18 ;  /* 0x0000000233337211 */ /* 0x000fe200078ec0ff */
[----:B------:R-:W-:Y:S01]  /*3460*/  IMAD.IADD R2, R35, 0x1, -R65 ;  /* 0x0000000123027824 */ /* 0x000fe200078e0a41 */
[----:B------:R-:W-:Y:S01]  /*3470*/  IADD3 R47, PT, PT, R75, -R47, RZ ;  /* 0x8000002f4b2f7210 */ /* 0x000fe20007ffe0ff */
[C---:B------:R-:W-:Y:S01]  /*3480*/  IMAD.IADD R65, R35.reuse, 0x1, -R56 ;  /* 0x0000000123417824 */ /* 0x040fe200078e0a38 */
[C---:B------:R-:W-:Y:S01]  /*3490*/  IADD3 R42, PT, PT, R35.reuse, -R42, RZ ;  /* 0x8000002a232a7210 */ /* 0x040fe20007ffe0ff */
[C---:B------:R-:W-:Y:S01]  /*34a0*/  IMAD.IADD R74, R35.reuse, 0x1, -R74 ;  /* 0x00000001234a7824 */ /* 0x040fe200078e0a4a */
[C---:B------:R-:W-:Y:S02]  /*34b0*/  IADD3 R63, PT, PT, R35.reuse, -R63, RZ ;  /* 0x8000003f233f7210 */ /* 0x040fe40007ffe0ff */
[----:B------:R-:W-:-:S02]  /*34c0*/  IADD3 R92, PT, PT, R35, -R92, RZ ;  /* 0x8000005c235c7210 */ /* 0x000fc40007ffe0ff */
[C---:B------:R-:W-:Y:S02]  /*34d0*/  IADD3 R84, PT, PT, R35.reuse, -R84, RZ ;  /* 0x8000005423547210 */ /* 0x040fe40007ffe0ff */
[C---:B------:R-:W-:Y:S02]  /*34e0*/  IADD3 R62, PT, PT, R35.reuse, -R62, RZ ;  /* 0x8000003e233e7210 */ /* 0x040fe40007ffe0ff */
[----:B------:R-:W-:Y:S02]  /*34f0*/  IADD3 R70, PT, PT, R35, -R70, RZ ;  /* 0x8000004623467210 */ /* 0x000fe40007ffe0ff */
[----:B------:R-:W-:-:S07]  /*3500*/  @!P6 LOP3.LUT R54, RZ, R38, RZ, 0x33, !PT ;  /* 0x00000026ff36e212 */ /* 0x000fce00078e33ff */
.L_x_18035:
[----:B0-----:R-:W-:-:S04]  /*3510*/  IMAD R67, R37, 0x84, R52 ;  /* 0x0000008425437824 */ /* 0x001fc800078e0234 */
[----:B------:R-:W-:-:S06]  /*3520*/  IMAD R69, R35, 0x4, R67 ;  /* 0x0000000423457824 */ /* 0x000fcc00078e0243 */
[----:B------:R-:W0:Y:S01]  /*3530*/  LDS R69, [R69] ;  /* 0x0000000045457984 */ /* 0x000e220000000800 */
[----:B------:R-:W-:Y:S05]  /*3540*/  @P0 BRA `(.L_x_17970) ;  /* 0x0000001000900947 */ /* 0x000fea0003800000 */
[----:B------:R-:W-:Y:S01]  /*3550*/  IMAD.U32 R56, RZ, RZ, UR7 ;  /* 0x00000007ff387e24 */ /* 0x000fe2000f8e00ff */
[----:B------:R-:W-:-:S03]  /*3560*/  MOV R71, RZ ;  /* 0x000000ff00477202 */ /* 0x000fc60000000f00 */
[----:B------:R-:W-:Y:S01]  /*3570*/  IMAD.MOV R67, RZ, RZ, -R56 ;  /* 0x000000ffff437224 */ /* 0x000fe200078e0a38 */
[----:B------:R-:W-:-:S04]  /*3580*/  ISETP.NE.AND P1, PT, R56, RZ, PT ;  /* 0x000000ff3800720c */ /* 0x000fc80003f25270 */
[----:B------:R-:W-:-:S09]  /*3590*/  LEA R67, R67, 0x201f, 0x8 ;  /* 0x0000201f43437811 */ /* 0x000fd200078e40ff */
[----:B------:R-:W-:Y:S05]  /*35a0*/  @!P1 BRA `(.L_x_17971) ;  /* 0x00000000001c9947 */ /* 0x000fea0003800000 */
[----:B------:R-:W-:Y:S01]  /*35b0*/  ISETP.GE.AND P1, PT, R35, R56, PT ;  /* 0x000000382300720c */ /* 0x000fe20003f26270 */
[----:B------:R-:W-:-:S03]  /*35c0*/  UMOV UR4, 0xffffffff ;  /* 0xffffffff00047882 */ /* 0x000fc60000000000 */
[----:B------:R-:W-:-:S05]  /*35d0*/  SEL R71, R56, RZ, P1 ;  /* 0x000000ff38477207 */ /* 0x000fca0000800000 */
[----:B------:R-:W-:Y:S01]  /*35e0*/  IMAD.IADD R71, R35, 0x1, -R71 ;  /* 0x0000000123477824 */ /* 0x000fe200078e0a47 */
[----:B------:R-:W-:Y:S06]  /*35f0*/  BRA.DIV UR4, `(.L_x_17972) ;  /* 0x0000002a04347947 */ /* 0x000fec000b800000 */
[----:B0-----:R0:W2:Y:S02]  /*3600*/  SHFL.IDX PT, R71, R69, R71, R67 ;  /* 0x0000004745477389 */ /* 0x0010a400000e0043 */
.L_x_18042:
[----:B--23--:R-:W-:-:S07]  /*3610*/  IMAD R71, R34, R71, RZ ;  /* 0x0000004722477224 */ /* 0x00cfce00078e02ff */
.L_x_17971:
        /* <DEDUP_REMOVED lines=8> */
[----:B0-----:R0:W2:Y:S02]  /*36a0*/  SHFL.IDX PT, R73, R69, R73, R67 ;  /* 0x0000004945497389 */ /* 0x0010a400000e0043 */
.L_x_18045:
[----:B-12---:R-:W-:-:S07]  /*36b0*/  IMAD R71, R33, R73, R71 ;  /* 0x0000004921477224 */ /* 0x006fce00078e0247 */
.L_x_17973:
        /* <DEDUP_REMOVED lines=9> */
.L_x_18048:
[----:B--2---:R-:W-:-:S07]  /*3750*/  IMAD R71, R32, R73, R71 ;  /* 0x0000004920477224 */ /* 0x004fce00078e0247 */
.L_x_17975:
[----:B------:R-:W-:-:S13]  /*3760*/  ISETP.GE.AND P1, PT, R56, 0x4, PT ;  /* 0x000000043800780c */ /* 0x000fda0003f26270 */
[----:B------:R-:W-:Y:S05]  /*3770*/  @!P1 BRA `(.L_x_17977) ;  /* 0x0000000000209947 */ /* 0x000fea0003800000 */
[----:B------:R-:W-:Y:S01]  /*3780*/  IADD3 R75, PT, PT, R35, 0x3, RZ ;  /* 0x00000003234b7810 */ /* 0x000fe20007ffe0ff */
[----:B------:R-:W-:-:S03]  /*3790*/  UMOV UR4, 0xffffffff ;  /* 0xffffffff00047882 */ /* 0x000fc60000000000 */
[----:B------:R-:W-:-:S04]  /*37a0*/  ISETP.GE.AND P1, PT, R75, R56, PT ;  /* 0x000000384b00720c */ /* 0x000fc80003f26270 */
[----:B------:R-:W-:-:S05]  /*37b0*/  SEL R73, R56, RZ, P1 ;  /* 0x000000ff38497207 */ /* 0x000fca0000800000 */
[----:B------:R-:W-:Y:S01]  /*37c0*/  IMAD.IADD R73, R75, 0x1, -R73 ;  /* 0x000000014b497824 */ /* 0x000fe200078e0a49 */
[----:B------:R-:W-:Y:S06]  /*37d0*/  BRA.DIV UR4, `(.L_x_17978) ;  /* 0x0000002a04207947 */ /* 0x000fec000b800000 */
[----:B0-----:R0:W2:Y:S02]  /*37e0*/  SHFL.IDX PT, R73, R69, R73, R67 ;  /* 0x0000004945497389 */ /* 0x0010a400000e0043 */
.L_x_18051:
[----:B--2---:R-:W-:-:S07]  /*37f0*/  IMAD R71, R31, R73, R71 ;  /* 0x000000491f477224 */ /* 0x004fce00078e0247 */
.L_x_17977:
        /* <DEDUP_REMOVED lines=9> */
.L_x_18054:
[----:B--2---:R-:W-:-:S07]  /*3890*/  IMAD R71, R30, R73, R71 ;  /* 0x000000491e477224 */ /* 0x004fce00078e0247 */
.L_x_17979:
[----:B------:R-:W-:-:S13]  /*38a0*/  ISETP.GE.AND P1, PT, R56, 0x6, PT ;  /* 0x000000063800780c */ /* 0x000fda0003f26270 */
[----:B------:R-:W-:Y:S05]  /*38b0*/  @!P1 BRA `(.L_x_17981) ;  /* 0x0000000000109947 */ /* 0x000fea0003800000 */
[----:B------:R-:W-:-:S03]  /*38c0*/  UMOV UR4, 0xffffffff ;  /* 0xffffffff00047882 */ /* 0x000fc60000000000 */
[----:B------:R-:W-:Y:S05]  /*38d0*/  BRA.DIV UR4, `(.L_x_17982) ;  /* 0x0000002a04207947 */ /* 0x000fea000b800000 */
[----:B0-----:R0:W2:Y:S02]  /*38e0*/  SHFL.IDX PT, R73, R69, R50, R67 ;  /* 0x0000003245497389 */ /* 0x0010a400000e0043 */
.L_x_18057:
[----:B--2---:R-:W-:-:S07]  /*38f0*/  IMAD R71, R29, R73, R71 ;  /* 0x000000491d477224 */ /* 0x004fce00078e0247 */
.L_x_17981:
[----:B------:R-:W-:-:S13]  /*3900*/  ISETP.GE.AND P1, PT, R56, 0x7, PT ;  /* 0x000000073800780c */ /* 0x000fda0003f26270 */
[----:B------:R-:W-:Y:S05]  /*3910*/  @!P1 BRA `(.L_x_17983) ;  /* 0x0000000000109947 */ /* 0x000fea0003800000 */
[----:B------:R-:W-:-:S03]  /*3920*/  UMOV UR4, 0xffffffff ;  /* 0xffffffff00047882 */ /* 0x000fc60000000000 */
[----:B------:R-:W-:Y:S05]  /*3930*/  BRA.DIV UR4, `(.L_x_17984) ;  /* 0x0000002a04287947 */ /* 0x000fea000b800000 */
[----:B0-----:R0:W2:Y:S02]  /*3940*/  SHFL.IDX PT, R73, R69, R49, R67 ;  /* 0x0000003145497389 */ /* 0x0010a400000e0043 */
.L_x_18060:
[----:B--2---:R-:W-:-:S07]  /*3950*/  IMAD R71, R28, R73, R71 ;  /* 0x000000491c477224 */ /* 0x004fce00078e0247 */
.L_x_17983:
        /* <DEDUP_REMOVED lines=9> */
.L_x_18063:
[----:B--2---:R-:W-:-:S07]  /*39f0*/  IMAD R71, R27, R73, R71 ;  /* 0x000000491b477224 */ /* 0x004fce00078e0247 */
.L_x_17985:
[----:B------:R-:W-:-:S13]  /*3a00*/  ISETP.GE.AND P1, PT, R56, 0x9, PT ;  /* 0x000000093800780c */ /* 0x000fda0003f26270 */
[----:B------:R-:W-:Y:S05]  /*3a10*/  @!P1 BRA `(.L_x_17987) ;  /* 0x0000000000109947 */ /* 0x000fea0003800000 */
[----:B------:R-:W-:-:S03]  /*3a20*/  UMOV UR4, 0xffffffff ;  /* 0xffffffff00047882 */ /* 0x000fc60000000000 */
[----:B------:R-:W-:Y:S05]  /*3a30*/  BRA.DIV UR4, `(.L_x_17988) ;  /* 0x0000002a04287947 */ /* 0x000fea000b800000 */
[----:B0-----:R0:W2:Y:S02]  /*3a40*/  SHFL.IDX PT, R73, R69, R48, R67 ;  /* 0x0000003045497389 */ /* 0x0010a400000e0043 */
.L_x_18066:
[----:B--2---:R-:W-:-:S07]  /*3a50*/  IMAD R71, R26, R73, R71 ;  /* 0x000000491a477224 */ /* 0x004fce00078e0247 */
.L_x_17987:
        /* <DEDUP_REMOVED lines=9> */
.L_x_18069:
[----:B--2---:R-:W-:-:S07]  /*3af0*/  IMAD R71, R25, R73, R71 ;  /* 0x0000004919477224 */ /* 0x004fce00078e0247 */
.L_x_17989:
        /* <DEDUP_REMOVED lines=9> */
.L_x_18072:
[----:B--2---:R-:W-:-:S07]  /*3b90*/  IMAD R71, R24, R73, R71 ;  /* 0x0000004918477224 */ /* 0x004fce00078e0247 */
.L_x_17991:
        /* <DEDUP_REMOVED lines=9> */
.L_x_18075:
[----:B--2---:R-:W-:-:S07]  /*3c30*/  IMAD R71, R23, R73, R71 ;  /* 0x0000004917477224 */ /* 0x004fce00078e0247 */
.L_x_17993:
        /* <DEDUP_REMOVED lines=9> */
.L_x_18078:
[----:B--2---:R-:W-:-:S07]  /*3cd0*/  IMAD R71, R22, R73, R71 ;  /* 0x0000004916477224 */ /* 0x004fce00078e0247 */
.L_x_17995:
[----:B------:R-:W-:-:S13]  /*3ce0*/  ISETP.GE.AND P1, PT, R56, 0xe, PT ;  /* 0x0000000e3800780c */ /* 0x000fda0003f26270 */
[----:B------:R-:W-:Y:S05]  /*3cf0*/  @!P1 BRA `(.L_x_17997) ;  /* 0x0000000000109947 */ /* 0x000fea0003800000 */
[----:B------:R-:W-:-:S03]  /*3d00*/  UMOV UR4, 0xffffffff ;  /* 0xffffffff00047882 */ /* 0x000fc60000000000 */
[----:B------:R-:W-:Y:S05]  /*3d10*/  BRA.DIV UR4, `(.L_x_17998) ;  /* 0x0000002a04107947 */ /* 0x000fea000b800000 */
[----:B0-----:R0:W2:Y:S02]  /*3d20*/  SHFL.IDX PT, R73, R69, R47, R67 ;  /* 0x0000002f45497389 */ /* 0x0010a400000e0043 */
.L_x_18081:
[----:B--2---:R-:W-:-:S07]  /*3d30*/  IMAD R71, R21, R73, R71 ;  /* 0x0000004915477224 */ /* 0x004fce00078e0247 */
.L_x_17997:
        /* <DEDUP_REMOVED lines=9> */
.L_x_18084:
[----:B--2---:R-:W-:-:S07]  /*3dd0*/  IMAD R71, R20, R73, R71 ;  /* 0x0000004914477224 */ /* 0x004fce00078e0247 */
.L_x_17999:
[----:B------:R-:W-:-:S13]  /*3de0*/  ISETP.GE.AND P1, PT, R56, 0x10, PT ;  /* 0x000000103800780c */ /* 0x000fda0003f26270 */
[----:B------:R-:W-:Y:S05]  /*3df0*/  @!P1 BRA `(.L_x_18001) ;  /* 0x0000000000109947 */ /* 0x000fea0003800000 */
[----:B------:R-:W-:-:S03]  /*3e00*/  UMOV UR4, 0xffffffff ;  /* 0xffffffff00047882 */ /* 0x000fc60000000000 */
[----:B------:R-:W-:Y:S05]  /*3e10*/  BRA.DIV UR4, `(.L_x_18002) ;  /* 0x0000002a04107947 */ /* 0x000fea000b800000 */
[----:B0-----:R0:W2:Y:S02]  /*3e20*/  SHFL.IDX PT, R73, R69, R46, R67 ;  /* 0x0000002e45497389 */ /* 0x0010a400000e0043 */
.L_x_18087:
[----:B--2---:R-:W-:-:S07]  /*3e30*/  IMAD R71, R19, R73, R71 ;  /* 0x0000004913477224 */ /* 0x004fce00078e0247 */
.L_x_18001:
        /* <DEDUP_REMOVED lines=9> */
.L_x_18090:
[----:B--2---:R-:W-:-:S07]  /*3ed0*/  IMAD R71, R18, R73, R71 ;  /* 0x0000004912477224 */ /* 0x004fce00078e0247 */
.L_x_18003:
[----:B------:R-:W-:-:S13]  /*3ee0*/  ISETP.GE.AND P1, PT, R56, 0x12, PT ;  /* 0x000000123800780c */ /* 0x000fda0003f26270 */
[----:B------:R-:W-:Y:S05]  /*3ef0*/  @!P1 BRA `(.L_x_18005) ;  /* 0x0000000000109947 */ /* 0x000fea0003800000 */
[----:B------:R-:W-:-:S03]  /*3f00*/  UMOV UR4, 0xffffffff ;  /* 0xffffffff00047882 */ /* 0x000fc60000000000 */
[----:B------:R-:W-:Y:S05]  /*3f10*/  BRA.DIV UR4, `(.L_x_18006) ;  /* 0x0000002a04107947 */ /* 0x000fea000b800000 */
[----:B0-----:R0:W2:Y:S02]  /*3f20*/  SHFL.IDX PT, R73, R69, R45, R67 ;  /* 0x0000002d45497389 */ /* 0x0010a400000e0043 */
.L_x_18093:
[----:B--2---:R-:W-:-:S07]  /*3f30*/  IMAD R71, R17, R73, R71 ;  /* 0x0000004911477224 */ /* 0x004fce00078e0247 */
.L_x_18005:
        /* <DEDUP_REMOVED lines=9> */
.L_x_18096:
[----:B--2---:R-:W-:-:S07]  /*3fd0*/  IMAD R71, R16, R73, R71 ;  /* 0x0000004910477224 */ /* 0x004fce00078e0247 */
.L_x_18007:
        /* <DEDUP_REMOVED lines=9> */
.L_x_18099:
[----:B--2---:R-:W-:-:S07]  /*4070*/  IMAD R71, R15, R73, R71 ;  /* 0x000000490f477224 */ /* 0x004fce00078e0247 */
.L_x_18009:
        /* <DEDUP_REMOVED lines=9> */
.L_x_18102:
[----:B--2---:R-:W-:-:S07]  /*4110*/  IMAD R71, R14, R73, R71 ;  /* 0x000000490e477224 */ /* 0x004fce00078e0247 */
.L_x_18011:
        /* <DEDUP_REMOVED lines=9> */
.L_x_18105:
[----:B--2---:R-:W-:-:S07]  /*41b0*/  IMAD R71, R13, R73, R71 ;  /* 0x000000490d477224 */ /* 0x004fce00078e0247 */
.L_x_18013:
        /* <DEDUP_REMOVED lines=9> */
.L_x_18108:
[----:B--2---:R-:W-:-:S07]  /*4250*/  IMAD R71, R12, R73, R71 ;  /* 0x000000490c477224 */ /* 0x004fce00078e0247 */
.L_x_18015:
        /* <DEDUP_REMOVED lines=9> */
.L_x_18111:
[----:B--2---:R-:W-:-:S07]  /*42f0*/  IMAD R71, R11, R73, R71 ;  /* 0x000000490b477224 */ /* 0x004fce00078e0247 */
.L_x_18017:
        /* <DEDUP_REMOVED lines=9> */
.L_x_18114:
[----:B--2---:R-:W-:-:S07]  /*4390*/  IMAD R71, R10, R73, R71 ;  /* 0x000000490a477224 */ /* 0x004fce00078e0247 */
.L_x_18019:
        /* <DEDUP_REMOVED lines=9> */
.L_x_18117:
[----:B--2---:R-:W-:-:S07]  /*4430*/  IMAD R71, R9, R73, R71 ;  /* 0x0000004909477224 */ /* 0x004fce00078e0247 */
.L_x_18021:
[----:B------:R-:W-:-:S13]  /*4440*/  ISETP.GE.AND P1, PT, R56, 0x1b, PT ;  /* 0x0000001b3800780c */ /* 0x000fda0003f26270 */
[----:B------:R-:W-:Y:S05]  /*4450*/  @!P1 BRA `(.L_x_18023) ;  /* 0x0000000000109947 */ /* 0x000fea0003800000 */
[----:B------:R-:W-:-:S03]  /*4460*/  UMOV UR4, 0xffffffff ;  /* 0xffffffff00047882 */ /* 0x000fc60000000000 */
[----:B------:R-:W-:Y:S05]  /*4470*/  BRA.DIV UR4, `(.L_x_18024) ;  /* 0x0000002604d87947 */ /* 0x000fea000b800000 */
[----:B0-----:R0:W2:Y:S02]  /*4480*/  SHFL.IDX PT, R73, R69, R44, R67 ;  /* 0x0000002c45497389 */ /* 0x0010a400000e0043 */
.L_x_18120:
[----:B--2---:R-:W-:-:S07]  /*4490*/  IMAD R71, R8, R73, R71 ;  /* 0x0000004908477224 */ /* 0x004fce00078e0247 */
.L_x_18023:
        /* <DEDUP_REMOVED lines=9> */
.L_x_18123:
[----:B--2---:R-:W-:-:S07]  /*4530*/  IMAD R71, R7, R73, R71 ;  /* 0x0000004907477224 */ /* 0x004fce00078e0247 */
.L_x_18025:
[----:B------:R-:W-:-:S13]  /*4540*/  ISETP.GE.AND P1, PT, R56, 0x1d, PT ;  /* 0x0000001d3800780c */ /* 0x000fda0003f26270 */
[----:B------:R-:W-:Y:S05]  /*4550*/  @!P1 BRA `(.L_x_18027) ;  /* 0x0000000000109947 */ /* 0x000fea0003800000 */
[----:B------:R-:W-:-:S03]  /*4560*/  UMOV UR4, 0xffffffff ;  /* 0xffffffff00047882 */ /* 0x000fc60000000000 */
[----:B------:R-:W-:Y:S05]  /*4570*/  BRA.DIV UR4, `(.L_x_18028) ;  /* 0x0000002604d87947 */ /* 0x000fea000b800000 */
[----:B0-----:R0:W2:Y:S02]  /*4580*/  SHFL.IDX PT, R73, R69, R43, R67 ;  /* 0x0000002b45497389 */ /* 0x0010a400000e0043 */
.L_x_18126:
[----:B--2---:R-:W-:-:S07]  /*4590*/  IMAD R71, R6, R73, R71 ;  /* 0x0000004906477224 */ /* 0x004fce00078e0247 */
.L_x_18027:
        /* <DEDUP_REMOVED lines=9> */
.L_x_18129:
[----:B--2---:R-:W-:-:S07]  /*4630*/  IMAD R71, R5, R73, R71 ;  /* 0x0000004905477224 */ /* 0x004fce00078e0247 */
.L_x_18029:
        /* <DEDUP_REMOVED lines=9> */
.L_x_18132:
[----:B--2---:R-:W-:-:S07]  /*46d0*/  IMAD R71, R4, R73, R71 ;  /* 0x0000004904477224 */ /* 0x004fce00078e0247 */
.L_x_18031:
        /* <DEDUP_REMOVED lines=8> */
[----:B0-----:R0:W2:Y:S02]  /*4760*/  SHFL.IDX PT, R67, R69, R73, R67 ;  /* 0x0000004945437389 */ /* 0x0010a400000e0043 */
.L_x_18135:
[----:B--2---:R-:W-:Y:S01]  /*4770*/  IMAD R71, R0, R67, R71 ;  /* 0x0000004300477224 */ /* 0x004fe200078e0247 */
[----:B------:R-:W-:Y:S06]  /*4780*/  BRA `(.L_x_18033) ;  /* 0x0000000800007947 */ /* 0x000fec0003800000 */
.L_x_17970:
        /* <DEDUP_REMOVED lines=8> */
[C---:B------:R-:W-:Y:S02]  /*4810*/  ISETP.GE.AND P4, PT, R56.reuse, 0x6, PT ;  /* 0x000000063800780c */ /* 0x040fe40003f86270 */
[----:B------:R-:W-:Y:S01]  /*4820*/  @P2 LEA R73, R59, R67, 0x2 ;  /* 0x000000433b492211 */ /* 0x000fe200078e10ff */
[----:B------:R-:W-:Y:S01]  /*4830*/  @P5 IMAD R69, R55, 0x4, R67 ;  /* 0x0000000437455824 */ /* 0x000fe200078e0243 */
[----:B------:R-:W-:-:S04]  /*4840*/  ISETP.GE.AND P1, PT, R56, 0x8, PT ;  /* 0x000000083800780c */ /* 0x000fc80003f26270 */
[----:B------:R-:W1:Y:S01]  /*4850*/  @P2 LDS R73, [R73+0x4] ;  /* 0x0000040049492984 */ /* 0x000e620000000800 */
[----:B------:R-:W-:-:S03]  /*4860*/  @P6 IMAD R75, R92, 0x4, R67 ;  /* 0x000000045c4b6824 */ /* 0x000fc600078e0243 */
[----:B------:R-:W0:Y:S01]  /*4870*/  @P5 LDS R69, [R69+0x8] ;  /* 0x0000080045455984 */ /* 0x000e220000000800 */
[----:B------:R-:W-:-:S03]  /*4880*/  @P4 IMAD R77, R41, 0x4, R67 ;  /* 0x00000004294d4824 */ /* 0x000fc600078e0243 */
[----:B------:R-:W-:Y:S01]  /*4890*/  @P6 LDS R75, [R75+0x10] ;  /* 0x000010004b4b6984 */ /* 0x000fe20000000800 */
[----:B------:R-:W-:-:S03]  /*48a0*/  @P1 LEA R81, R90, R67, 0x2 ;  /* 0x000000435a511211 */ /* 0x000fc600078e10ff */
[----:B------:R-:W-:Y:S04]  /*48b0*/  @P4 LDS R77, [R77+0x14] ;  /* 0x000014004d4d4984 */ /* 0x000fe80000000800 */
[----:B------:R-:W-:Y:S01]  /*48c0*/  @P1 LDS R81, [R81+0x1c] ;  /* 0x00001c0051511984 */ /* 0x000fe20000000800 */
[----:B-1----:R-:W-:Y:S01]  /*48d0*/  @P2 IMAD R71, R33, R73, R71 ;  /* 0x0000004921472224 */ /* 0x002fe200078e0247 */
        /* <DEDUP_REMOVED lines=14> */
[C---:B------:R-:W-:Y:S01]  /*49c0*/  ISETP.GE.AND P2, PT, R56.reuse, 0xc, PT ;  /* 0x0000000c3800780c */ /* 0x040fe20003f46270 */
        /* <DEDUP_REMOVED lines=18> */
[----:B------:R-:W-:Y:S01]  /*4af0*/  @P6 IMAD R71, R24, R75, R71 ;  /* 0x0000004b18476224 */ /* 0x000fe200078e0247 */
[----:B------:R-:W-:-:S05]  /*4b00*/  ISETP.GE.AND P6, PT, R56, 0x14, PT ;  /* 0x000000143800780c */ /* 0x000fca0003fc6270 */
[----:B------:R-:W-:Y:S02]  /*4b10*/  @P3 IMAD R73, R2, 0x4, R67 ;  /* 0x0000000402493824 */ /* 0x000fe400078e0243 */
[----:B--2---:R-:W-:Y:S01]  /*4b20*/  @P2 IMAD R71, R23, R77, R71 ;  /* 0x0000004d17472224 */ /* 0x004fe200078e0247 */
[----:B------:R-:W-:-:S03]  /*4b30*/  ISETP.GE.AND P2, PT, R56, 0x11, PT ;  /* 0x000000113800780c */ /* 0x000fc60003f46270 */
[----:B---3--:R-:W-:Y:S01]  /*4b40*/  @P1 IMAD R71, R22, R79, R71 ;  /* 0x0000004f16471224 */ /* 0x008fe200078e0247 */
[----:B------:R-:W-:Y:S01]  /*4b50*/  ISETP.GE.AND P1, PT, R56, 0x12, PT ;  /* 0x000000123800780c */ /* 0x000fe20003f26270 */
[----:B------:R-:W-:Y:S01]  /*4b60*/  @P4 IMAD R69, R84, 0x4, R67 ;  /* 0x0000000454454824 */ /* 0x000fe200078e0243 */
[----:B------:R-:W-:Y:S01]  /*4b70*/  @P3 LDS R73, [R73+0x3c] ;  /* 0x00003c0049493984 */ /* 0x000fe20000000800 */
[----:B----4-:R-:W-:Y:S01]  /*4b80*/  @P5 IMAD R71, R21, R81, R71 ;  /* 0x0000005115475224 */ /* 0x010fe200078e0247 */
[----:B------:R-:W-:Y:S02]  /*4b90*/  ISETP.GE.AND P5, PT, R56, 0x13, PT ;  /* 0x000000133800780c */ /* 0x000fe40003fa6270 */
[----:B------:R-:W-:Y:S01]  /*4ba0*/  @P6 LEA R81, R65, R67, 0x2 ;  /* 0x0000004341516211 */ /* 0x000fe200078e10ff */
[----:B------:R-:W0:Y:S02]  /*4bb0*/  @P4 LDS R69, [R69+0x38] ;  /* 0x0000380045454984 */ /* 0x000e240000000800 */
[----:B------:R-:W-:-:S03]  /*4bc0*/  @P2 IMAD R75, R80, 0x4, R67 ;  /* 0x00000004504b2824 */ /* 0x000fc600078e0243 */
[----:B------:R-:W-:Y:S01]  /*4bd0*/  @P6 LDS R81, [R81+0x4c] ;  /* 0x00004c0051516984 */ /* 0x000fe20000000800 */
[----:B------:R-:W-:-:S03]  /*4be0*/  @P1 IMAD R77, R63, 0x4, R67 ;  /* 0x000000043f4d1824 */ /* 0x000fc600078e0243 */
[----:B------:R-:W1:Y:S01]  /*4bf0*/  @P2 LDS R75, [R75+0x40] ;  /* 0x000040004b4b2984 */ /* 0x000e620000000800 */
[----:B------:R-:W-:-:S03]  /*4c00*/  @P5 IMAD R79, R76, 0x4, R67 ;  /* 0x000000044c4f5824 */ /* 0x000fc600078e0243 */
        /* <DEDUP_REMOVED lines=18> */
[--C-:B------:R-:W-:Y:S01]  /*4d30*/  @P1 IMAD R75, R62, 0x4, R67.reuse ;  /* 0x000000043e4b1824 */ /* 0x100fe200078e0243 */
[----:B------:R-:W-:Y:S03]  /*4d40*/  @P3 LDS R73, [R73+0x54] ;  /* 0x0000540049493984 */ /* 0x000fe60000000800 */
[----:B------:R-:W-:Y:S01]  /*4d50*/  @P5 IMAD R79, R66, 0x4, R67 ;  /* 0x00000004424f5824 */ /* 0x000fe200078e0243 */
[----:B------:R-:W0:Y:S03]  /*4d60*/  @P2 LDS R69, [R69+0x50] ;  /* 0x0000500045452984 */ /* 0x000e260000000800 */
[----:B------:R-:W-:Y:S01]  /*4d70*/  @P6 LEA R81, R68, R67, 0x2 ;  /* 0x0000004344516211 */ /* 0x000fe200078e10ff */
        /* <DEDUP_REMOVED lines=20> */
[----:B------:R-:W-:-:S03]  /*4ec0*/  @P4 IMAD R75, R57, 0x4, R67 ;  /* 0x00000004394b4824 */ /* 0x000fc600078e0243 */
[----:B------:R-:W1:Y:S01]  /*4ed0*/  @P1 LDS R73, [R73+0x6c] ;  /* 0x00006c0049491984 */ /* 0x000e620000000800 */
[----:B------:R-:W-:-:S03]  /*4ee0*/  @P5 IMAD R79, R74, 0x4, R67 ;  /* 0x000000044a4f5824 */ /* 0x000fc600078e0243 */
[----:B------:R-:W2:Y:S03]  /*4ef0*/  @P4 LDS R75, [R75+0x70] ;  /* 0x000070004b4b4984 */ /* 0x000ea60000000800 */
[----:B------:R-:W-:Y:S01]  /*4f00*/  @P6 LEA R67, R42, R67, 0x2 ;  /* 0x000000432a436211 */ /* 0x000fe200078e10ff */
        /* <DEDUP_REMOVED lines=8> */
.L_x_18033:
        /* <DEDUP_REMOVED lines=8> */
.L_x_17938:
[----:B--2-4-:R-:W2:Y:S01]  /*5010*/  S2R R5, SR_TID.X ;  /* 0x0000000000057919 */ /* 0x014ea20000002100 */
[----:B------:R-:W-:Y:S05]  /*5020*/  WARPSYNC.ALL ;  /* 0x0000000000007948 */ /* 0x000fea0003800000 */
[----:B------:R-:W-:Y:S01]  /*5030*/  BAR.SYNC.DEFER_BLOCKING 0x0 ;  /* 0x0000000000007b1d */ /* 0x000fe20000010000 */
[----:B--2---:R-:W-:-:S13]  /*5040*/  ISETP.GT.U32.AND P0, PT, R5, 0x3f, PT ;  /* 0x0000003f0500780c */ /* 0x004fda0003f04070 */
[----:B------:R-:W-:Y:S05]  /*5050*/  @P0 EXIT ;  /* 0x000000000000094d */ /* 0x000fea0003800000 */
[----:B0-----:R-:W0:Y:S01]  /*5060*/  LDC R0, c[0x0][0x360] ;  /* 0x0000d800ff007b82 */ /* 0x001e220000000800 */
[----:B------:R-:W-:Y:S01]  /*5070*/  IABS R13, R56 ;  /* 0x00000038000d7213 */ /* 0x000fe20000000000 */
[----:B------:R-:W-:Y:S03]  /*5080*/  BSSY.RECONVERGENT B0, `(.L_x_18036) ;  /* 0x0000069000007945 */ /* 0x000fe60003800200 */
[----:B-1----:R-:W1:Y:S03]  /*5090*/  I2F.RP R8, R13 ;  /* 0x0000000d00087306 */ /* 0x002e660000209400 */
[----:B------:R-:W2:Y:S08]  /*50a0*/  LDC R15, c[0x0][0x388] ;  /* 0x0000e200ff0f7b82 */ /* 0x000eb00000000800 */
[----:B------:R-:W4:Y:S01]  /*50b0*/  S2UR UR5, SR_CTAID.X ;  /* 0x00000000000579c3 */ /* 0x000f220000002500 */
[----:B-1----:R-:W1:Y:S01]  /*50c0*/  MUFU.RCP R8, R8 ;  /* 0x0000000800087308 */ /* 0x002e620000001000 */
[----:B0-----:R-:W-:Y:S01]  /*50d0*/  IMAD.IADD R2, R5, 0x1, R0 ;  /* 0x0000000105027824 */ /* 0x001fe200078e0200 */
[----:B------:R-:W-:-:S05]  /*50e0*/  ISETP.NE.U32.AND P2, PT, R0, RZ, PT ;  /* 0x000000ff0000720c */ /* 0x000fca0003f45070 */
[----:B------:R-:W0:Y:S01]  /*50f0*/  S2UR UR4, SR_CTAID.Y ;  /* 0x00000000000479c3 */ /* 0x000e220000002600 */
[----:B------:R-:W5:Y:S01]  /*5100*/  I2F.U32.RP R4, R0 ;  /* 0x0000000000047306 */ /* 0x000f620000209000 */
[C---:B------:R-:W-:Y:S02]  /*5110*/  ISETP.GE.U32.AND P0, PT, R2.reuse, 0x40, PT ;  /* 0x000000400200780c */ /* 0x040fe40003f06070 */
[----:B------:R-:W-:Y:S02]  /*5120*/  VIMNMX.U32 R9, PT, PT, R2, 0x40, !PT ;  /* 0x0000004002097848 */ /* 0x000fe40007fe0000 */
[----:B--2---:R-:W-:Y:S01]  /*5130*/  IABS R10, R15 ;  /* 0x0000000f000a7213 */ /* 0x004fe20000000000 */
[----:B-1----:R-:W-:Y:S01]  /*5140*/  VIADD R3, R8, 0xffffffe ;  /* 0x0ffffffe08037836 */ /* 0x002fe20000000000 */
[----:B------:R-:W-:-:S04]  /*5150*/  SEL R8, RZ, 0x1, P0 ;  /* 0x00000001ff087807 */ /* 0x000fc80000000000 */
[----:B------:R-:W-:Y:S01]  /*5160*/  IADD3 R9, PT, PT, R9, -R2, -R8 ;  /* 0x8000000209097210 */ /* 0x000fe20007ffe808 */
[----:B-----5:R-:W1:Y:S01]  /*5170*/  MUFU.RCP R4, R4 ;  /* 0x0000000400047308 */ /* 0x020e620000001000 */
[----:B------:R-:W-:-:S07]  /*5180*/  IMAD.MOV.U32 R2, RZ, RZ, RZ ;  /* 0x000000ffff027224 */ /* 0x000fce00078e00ff */
[----:B------:R-:W2:Y:S01]  /*5190*/  F2I.FTZ.U32.TRUNC.NTZ R3, R3 ;  /* 0x0000000300037305 */ /* 0x000ea2000021f000 */
[----:B-1----:R-:W-:-:S07]  /*51a0*/  VIADD R6, R4, 0xffffffe ;  /* 0x0ffffffe04067836 */ /* 0x002fce0000000000 */
[----:B------:R1:W5:Y:S01]  /*51b0*/  F2I.FTZ.U32.TRUNC.NTZ R7, R6 ;  /* 0x0000000600077305 */ /* 0x000362000021f000 */
[----:B--2---:R-:W-:Y:S02]  /*51c0*/  IMAD.MOV R4, RZ, RZ, -R3 ;  /* 0x000000ffff047224 */ /* 0x004fe400078e0a03 */
[----:B-1----:R-:W-:Y:S01]  /*51d0*/  IMAD.MOV.U32 R6, RZ, RZ, RZ ;  /* 0x000000ffff067224 */ /* 0x002fe200078e00ff */
[----:B-----5:R-:W-:-:S05]  /*51e0*/  IADD3 R11, PT, PT, RZ, -R7, RZ ;  /* 0x80000007ff0b7210 */ /* 0x020fca0007ffe0ff */
[----:B------:R-:W-:-:S04]  /*51f0*/  IMAD R11, R11, R0, RZ ;  /* 0x000000000b0b7224 */ /* 0x000fc800078e02ff */
[----:B------:R-:W-:-:S04]  /*5200*/  IMAD.HI.U32 R6, R7, R11, R6 ;  /* 0x0000000b07067227 */ /* 0x000fc800078e0006 */
[----:B------:R-:W-:Y:S02]  /*5210*/  IMAD R11, R4, R13, RZ ;  /* 0x0000000d040b7224 */ /* 0x000fe400078e02ff */
[----:B------:R-:W-:Y:S02]  /*5220*/  IMAD.HI.U32 R7, R6, R9, RZ ;  /* 0x0000000906077227 */ /* 0x000fe400078e00ff */
[----:B------:R-:W0:Y:S02]  /*5230*/  LDC R6, c[0x0][0x384] ;  /* 0x0000e100ff067b82 */ /* 0x000e240000000800 */
[----:B------:R-:W-:Y:S01]  /*5240*/  IMAD.HI.U32 R11, R3, R11, R2 ;  /* 0x0000000b030b7227 */ /* 0x000fe200078e0002 */
[----:B------:R-:W-:-:S03]  /*5250*/  IADD3 R3, PT, PT, -R7, RZ, RZ ;  /* 0x000000ff07037210 */ /* 0x000fc60007ffe1ff */
[----:B------:R-:W-:Y:S02]  /*5260*/  IMAD.MOV.U32 R2, RZ, RZ, R10 ;  /* 0x000000ffff027224 */ /* 0x000fe400078e000a */
[----:B------:R-:W-:Y:S02]  /*5270*/  IMAD R9, R0, R3, R9 ;  /* 0x0000000300097224 */ /* 0x000fe400078e0209 */
[----:B------:R-:W-:-:S03]  /*5280*/  IMAD.HI.U32 R4, R11, R2, RZ ;  /* 0x000000020b047227 */ /* 0x000fc600078e00ff */
[----:B------:R-:W-:Y:S01]  /*5290*/  ISETP.GE.U32.AND P0, PT, R9, R0, PT ;  /* 0x000000000900720c */ /* 0x000fe20003f06070 */
[----:B------:R-:W-:-:S04]  /*52a0*/  IMAD.MOV R3, RZ, RZ, -R4 ;  /* 0x000000ffff037224 */ /* 0x000fc800078e0a04 */
[----:B------:R-:W-:-:S05]  /*52b0*/  IMAD R2, R13, R3, R2 ;  /* 0x000000030d027224 */ /* 0x000fca00078e0202 */
[----:B------:R-:W-:-:S03]  /*52c0*/  ISETP.GT.U32.AND P3, PT, R13, R2, PT ;  /* 0x000000020d00720c */ /* 0x000fc60003f64070 */
[----:B------:R-:W-:Y:S02]  /*52d0*/  @P0 IMAD.IADD R9, R9, 0x1, -R0 ;  /* 0x0000000109090824 */ /* 0x000fe400078e0a00 */
[----:B------:R-:W-:-:S03]  /*52e0*/  @P0 VIADD R7, R7, 0x1 ;  /* 0x0000000107070836 */ /* 0x000fc60000000000 */
[----:B------:R-:W-:-:S05]  /*52f0*/  ISETP.GE.U32.AND P1, PT, R9, R0, PT ;  /* 0x000000000900720c */ /* 0x000fca0003f26070 */
[----:B------:R-:W-:Y:S01]  /*5300*/  @!P3 IMAD.IADD R2, R2, 0x1, -R13 ;  /* 0x000000010202b824 */ /* 0x000fe200078e0a0d */
[----:B------:R-:W-:Y:S02]  /*5310*/  @!P3 IADD3 R4, PT, PT, R4, 0x1, RZ ;  /* 0x000000010404b810 */ /* 0x000fe40007ffe0ff */
[----:B------:R-:W-:Y:S02]  /*5320*/  ISETP.NE.AND P3, PT, R56, RZ, PT ;  /* 0x000000ff3800720c */ /* 0x000fe40003f65270 */
[----:B------:R-:W-:Y:S02]  /*5330*/  ISETP.GE.U32.AND P0, PT, R2, R13, PT ;  /* 0x0000000d0200720c */ /* 0x000fe40003f06070 */
[----:B------:R-:W-:Y:S01]  /*5340*/  LOP3.LUT R2, R15, R56, RZ, 0x3c, !PT ;  /* 0x000000380f027212 */ /* 0x000fe200078e3cff */
[----:B------:R-:W-:Y:S01]  /*5350*/  @P1 VIADD R7, R7, 0x1 ;  /* 0x0000000107071836 */ /* 0x000fe20000000000 */
[----:B------:R-:W-:Y:S02]  /*5360*/  @!P2 LOP3.LUT R7, RZ, R0, RZ, 0x33, !PT ;  /* 0x00000000ff07a212 */ /* 0x000fe400078e33ff */
[----:B------:R-:W-:-:S03]  /*5370*/  ISETP.GE.AND P1, PT, R2, RZ, PT ;  /* 0x000000ff0200720c */ /* 0x000fc60003f26270 */
[----:B------:R-:W-:Y:S02]  /*5380*/  IMAD.IADD R2, R8, 0x1, R7 ;  /* 0x0000000108027824 */ /* 0x000fe400078e0207 */
[----:B----4-:R-:W-:Y:S02]  /*5390*/  IMAD R7, R38, UR5, RZ ;  /* 0x0000000526077c24 */ /* 0x010fe4000f8e02ff */
[----:B------:R-:W-:Y:S01]  /*53a0*/  @P0 VIADD R4, R4, 0x1 ;  /* 0x0000000104040836 */ /* 0x000fe20000000000 */
[----:B------:R-:W-:Y:S01]  /*53b0*/  LOP3.LUT R3, R2, 0x3, RZ, 0xc0, !PT ;  /* 0x0000000302037812 */ /* 0x000fe200078ec0ff */
[----:B0-----:R-:W-:Y:S01]  /*53c0*/  IMAD R7, R6, UR4, R7 ;  /* 0x0000000406077c24 */ /* 0x001fe2000f8e0207 */
        /* <DEDUP_REMOVED lines=8> */
[----:B------:R-:W-:Y:S01]  /*5450*/  IADD3 R2, PT, PT, R2, 0x1, RZ ;  /* 0x0000000102027810 */ /* 0x000fe20007ffe0ff */
        /* <DEDUP_REMOVED lines=11> */
[----:B------:R-:W-:Y:S02]  /*5510*/  IMAD.MOV R6, RZ, RZ, -R6 ;  /* 0x000000ffff067224 */ /* 0x000fe400078e0a06 */
[----:B0-----:R-:W-:-:S04]  /*5520*/  IMAD.MOV R11, RZ, RZ, -R3 ;  /* 0x000000ffff0b7224 */ /* 0x001fc800078e0a03 */
[----:B------:R-:W-:-:S04]  /*5530*/  IMAD R11, R11, R10, RZ ;  /* 0x0000000a0b0b7224 */ /* 0x000fc800078e02ff */
[----:B------:R-:W-:Y:S01]  /*5540*/  IMAD.HI.U32 R14, R3, R11, R2 ;  /* 0x0000000b030e7227 */ /* 0x000fe200078e0002 */
[----:B--2---:R-:W-:-:S07]  /*5550*/  LEA R11, R5, UR4, 0x2 ;  /* 0x00000004050b7c11 */ /* 0x004fce000f8e10ff */
.L_x_18038:
        /* <DEDUP_REMOVED lines=27> */
.L_x_18037:
[----:B------:R-:W-:Y:S05]  /*5710*/  BSYNC.RECONVERGENT B0 ;  /* 0x0000000000007941 */ /* 0x000fea0003800200 */
.L_x_18036:
[----:B------:R-:W-:Y:S05]  /*5720*/  @!P0 EXIT ;  /* 0x000000000000894d */ /* 0x000fea0003800000 */
[-C--:B------:R-:W-:Y:S01]  /*5730*/  IABS R6, R38.reuse ;  /* 0x0000002600067213 */ /* 0x080fe20000000000 */
[----:B------:R-:W1:Y:S01]  /*5740*/  S2UR UR5, SR_CgaCtaId ;  /* 0x00000000000579c3 */ /* 0x000e620000008800 */
[----:B------:R-:W-:Y:S01]  /*5750*/  UMOV UR4, 0x400 ;  /* 0x0000040000047882 */ /* 0x000fe20000000000 */
[----:B------:R-:W-:Y:S01]  /*5760*/  ISETP.NE.AND P0, PT, R38, RZ, PT ;  /* 0x000000ff2600720c */ /* 0x000fe20003f05270 */
[----:B------:R-:W2:Y:S01]  /*5770*/  I2F.RP R10, R6 ;  /* 0x00000006000a7306 */ /* 0x000ea20000209400 */
[----:B------:R-:W-:Y:S01]  /*5780*/  UIADD3 UR4, UPT, UPT, UR4, 0x1180, URZ ;  /* 0x0000118004047890 */ /* 0x000fe2000fffe0ff */
[C-C-:B------:R-:W-:Y:S01]  /*5790*/  IMAD R17, R0.reuse, 0x2, R5.reuse ;  /* 0x0000000200117824 */ /* 0x140fe200078e0205 */
[----:B------:R-:W-:Y:S01]  /*57a0*/  LOP3.LUT R20, RZ, R38, RZ, 0x33, !PT ;  /* 0x00000026ff147212 */ /* 0x000fe200078e33ff */
[----:B------:R-:W-:Y:S01]  /*57b0*/  IMAD R19, R0, 0x3, R5 ;  /* 0x0000000300137824 */ /* 0x000fe200078e0205 */
[----:B0-----:R-:W0:Y:S01]  /*57c0*/  LDC.64 R2, c[0x0][0x3a0] ;  /* 0x0000e800ff027b82 */ /* 0x001e220000000a00 */
[----:B------:R-:W-:-:S02]  /*57d0*/  IMAD.IADD R21, R5, 0x1, R0 ;  /* 0x0000000105157824 */ /* 0x000fc400078e0200 */
[----:B--2---:R-:W2:Y:S01]  /*57e0*/  MUFU.RCP R10, R10 ;  /* 0x0000000a000a7308 */ /* 0x004ea20000001000 */
[----:B-1----:R-:W-:-:S06]  /*57f0*/  ULEA UR4, UR5, UR4, 0x18 ;  /* 0x0000000405047291 */ /* 0x002fcc000f8ec0ff */
[----:B------:R-:W-:Y:S01]  /*5800*/  LEA R23, R5, UR4, 0x2 ;  /* 0x0000000405177c11 */ /* 0x000fe2000f8e10ff */
[----:B--2---:R-:W-:-:S04]  /*5810*/  VIADD R8, R10, 0xffffffe ;  /* 0x0ffffffe0a087836 */ /* 0x004fc80000000000 */
[----:B------:R1:W2:Y:S02]  /*5820*/  F2I.FTZ.U32.TRUNC.NTZ R9, R8 ;  /* 0x0000000800097305 */ /* 0x0002a4000021f000 */
[----:B-1----:R-:W-:Y:S02]  /*5830*/  IMAD.MOV.U32 R8, RZ, RZ, RZ ;  /* 0x000000ffff087224 */ /* 0x002fe400078e00ff */
[----:B--2---:R-:W-:-:S04]  /*5840*/  IMAD.MOV R11, RZ, RZ, -R9 ;  /* 0x000000ffff0b7224 */ /* 0x004fc800078e0a09 */
[----:B------:R-:W-:-:S04]  /*5850*/  IMAD R11, R11, R6, RZ ;  /* 0x000000060b0b7224 */ /* 0x000fc800078e02ff */
[----:B0-----:R-:W-:-:S07]  /*5860*/  IMAD.HI.U32 R18, R9, R11, R8 ;  /* 0x0000000b09127227 */ /* 0x001fce00078e0008 */
.L_x_18039:
        /* <DEDUP_REMOVED lines=56> */
[----:B------:R2:W4:Y:S01]  /*5bf0*/  LDS R27, [R9] ;  /* 0x00000000091b7984 */ /* 0x0005220000000800 */
[----:B------:R-:W-:-:S02]  /*5c00*/  ISETP.NE.AND P1, PT, R38, RZ, PT ;  /* 0x000000ff2600720c */ /* 0x000fc40003f25270 */
[----:B------:R-:W-:Y:S01]  /*5c10*/  LOP3.LUT R15, RZ, R38, RZ, 0x33, !PT ;  /* 0x00000026ff0f7212 */ /* 0x000fe200078e33ff */
[----:B------:R5:W3:Y:S01]  /*5c20*/  LDS R29, [R12] ;  /* 0x000000000c1d7984 */ /* 0x000ae20000000800 */
[----:B------:R-:W-:Y:S01]  /*5c30*/  @P4 IADD3 R11, PT, PT, R11, 0x1, RZ ;  /* 0x000000010b0b4810 */ /* 0x000fe20007ffe0ff */
[----:B0-----:R-:W-:Y:S01]  /*5c40*/  IMAD R23, R0, 0x10, R23 ;  /* 0x0000001000177824 */ /* 0x001fe200078e0217 */
[----:B------:R-:W-:Y:S01]  /*5c50*/  SEL R8, R15, R8, !P1 ;  /* 0x000000080f087207 */ /* 0x000fe20004800000 */
[----:B------:R0:W3:Y:S01]  /*5c60*/  LDS R31, [R14] ;  /* 0x000000000e1f7984 */ /* 0x0000e20000000800 */
[----:B------:R-:W-:Y:S01]  /*5c70*/  @P6 VIADD R13, R13, 0x1 ;  /* 0x000000010d0d6836 */ /* 0x000fe20000000000 */
[----:B------:R-:W-:Y:S01]  /*5c80*/  SEL R10, R15, R10, !P1 ;  /* 0x0000000a0f0a7207 */ /* 0x000fe20004800000 */
[----:B------:R-:W-:Y:S02]  /*5c90*/  @!P2 IMAD.MOV R11, RZ, RZ, -R11 ;  /* 0x000000ffff0ba224 */ /* 0x000fe400078e0a0b */
[----:B------:R-:W-:-:S02]  /*5ca0*/  @!P5 IMAD.MOV R13, RZ, RZ, -R13 ;  /* 0x000000ffff0dd224 */ /* 0x000fc400078e0a0d */
[----:B--2---:R-:W-:Y:S01]  /*5cb0*/  IMAD.MOV R9, RZ, RZ, -R10 ;  /* 0x000000ffff097224 */ /* 0x004fe200078e0a0a */
[----:B-----5:R-:W-:Y:S01]  /*5cc0*/  SEL R12, R15, R11, !P1 ;  /* 0x0000000b0f0c7207 */ /* 0x020fe20004800000 */
[--C-:B------:R-:W-:Y:S01]  /*5cd0*/  IMAD R11, R4, R8, R7.reuse ;  /* 0x00000008040b7224 */ /* 0x100fe200078e0207 */
[----:B------:R-:W-:Y:S01]  /*5ce0*/  SEL R13, R20, R13, !P0 ;  /* 0x0000000d140d7207 */ /* 0x000fe20004000000 */
[----:B------:R-:W-:Y:S01]  /*5cf0*/  IMAD R10, R4, R10, R7 ;  /* 0x0000000a040a7224 */ /* 0x000fe200078e0207 */
        /* <DEDUP_REMOVED lines=20> */
[----:B----4-:R0:W-:Y:S03]  /*5e40*/  STG.E desc[UR8][R10.64], R27 ;  /* 0x0000001b0a007986 */ /* 0x0101e6000c101908 */
[----:B------:R-:W-:Y:S01]  /*5e50*/  IMAD.WIDE R14, R15, 0x4, R2 ;  /* 0x000000040f0e7825 */ /* 0x000fe200078e0202 */
[----:B---3--:R0:W-:Y:S03]  /*5e60*/  STG.E desc[UR8][R12.64], R29 ;  /* 0x0000001d0c007986 */ /* 0x0081e6000c101908 */
[C---:B------:R-:W-:Y:S01]  /*5e70*/  IMAD R17, R0.reuse, 0x4, R17 ;  /* 0x0000000400117824 */ /* 0x040fe200078e0211 */
[----:B------:R0:W-:Y:S01]  /*5e80*/  STG.E desc[UR8][R14.64], R31 ;  /* 0x0000001f0e007986 */ /* 0x0001e2000c101908 */
[----:B------:R-:W-:-:S02]  /*5e90*/  IMAD R19, R0, 0x4, R19 ;  /* 0x0000000400137824 */ /* 0x000fc400078e0213 */
[----:B------:R-:W-:Y:S01]  /*5ea0*/  IMAD R21, R0, 0x4, R21 ;  /* 0x0000000400157824 */ /* 0x000fe200078e0215 */
[----:B------:R-:W-:Y:S06]  /*5eb0*/  @!P1 BRA `(.L_x_18039) ;  /* 0xfffffff8006c9947 */ /* 0x000fec000383ffff */
[----:B------:R-:W-:Y:S05]  /*5ec0*/  EXIT ;  /* 0x000000000000794d */ /* 0x000fea0003800000 */
.L_x_17972:
[----:B------:R-:W-:Y:S01]  /*5ed0*/  BSSY B0, `(.L_x_18040) ;  /* 0x0000006000007945 */ /* 0x000fe20003800000 */
[----:B------:R-:W-:Y:S01]  /*5ee0*/  IMAD.MOV.U32 R75, RZ, RZ, R71 ;  /* 0x000000ffff4b7224 */ /* 0x000fe200078e0047 */
[----:B------:R-:W-:-:S07]  /*5ef0*/  MOV R73, 0xffffffff ;  /* 0xffffffff00497802 */ /* 0x000fce0000000f00 */
[----:B01-3--:R-:W-:Y:S05]  /*5f00*/  WARPSYNC.COLLECTIVE R73, `(.L_x_18041) ;  /* 0x0000000049087348 */ /* 0x00bfea0003c00000 */
[----:B0-----:R0:W2:Y:S02]  /*5f10*/  SHFL.IDX P1, R73, R69, R75, R67 ;  /* 0x0000004b45497389 */ /* 0x0010a40000020043 */
[----:B0123--:R-:W-:Y:S05]  /*5f20*/  ENDCOLLECTIVE ;  /* 0x000000000000791b */ /* 0x00ffea0003800000 */
.L_x_18041:
[----:B------:R-:W-:Y:S05]  /*5f30*/  BSYNC B0 ;  /* 0x0000000000007941 */ /* 0x000fea0003800000 */
.L_x_18040:
[----:B------:R-:W-:Y:S01]  /*5f40*/  IMAD.MOV.U32 R71, RZ, RZ, R73 ;  /* 0x000000ffff477224 */ /* 0x000fe200078e0049 */
[----:B------:R-:W-:Y:S06]  /*5f50*/  BRA `(.L_x_18042) ;  /* 0xffffffd400ac7947 */ /* 0x000fec000383ffff */
.L_x_17974:
[----:B------:R-:W-:Y:S01]  /*5f60*/  BSSY B0, `(.L_x_18043) ;  /* 0x0000006000007945 */ /* 0x000fe20003800000 */
[----:B------:R-:W-:Y:S02]  /*5f70*/  IMAD.MOV.U32 R75, RZ, RZ, R73 ;  /* 0x000000ffff4b7224 */ /* 0x000fe400078e0049 */
[----:B------:R-:W-:-:S07]  /*5f80*/  IMAD.MOV.U32 R73, RZ, RZ, -0x1 ;  /* 0xffffffffff497424 */ /* 0x000fce00078e00ff */
[----:B01-3--:R-:W-:Y:S05]  /*5f90*/  WARPSYNC.COLLECTIVE R73, `(.L_x_18044) ;  /* 0x0000000049087348 */ /* 0x00bfea0003c00000 */
[----:B0-----:R0:W2:Y:S02]  /*5fa0*/  SHFL.IDX P1, R73, R69, R75, R67 ;  /* 0x0000004b45497389 */ /* 0x0010a40000020043 */
[----:B0123--:R-:W-:Y:S05]  /*5fb0*/  ENDCOLLECTIVE ;  /* 0x000000000000791b */ /* 0x00ffea0003800000 */
.L_x_18044:
[----:B------:R-:W-:Y:S05]  /*5fc0*/  BSYNC B0 ;  /* 0x0000000000007941 */ /* 0x000fea0003800000 */
.L_x_18043:
[----:B------:R-:W-:Y:S05]  /*5fd0*/  BRA `(.L_x_18045) ;  /* 0xffffffd400b47947 */ /* 0x000fea000383ffff */
.L_x_17976:
[----:B------:R-:W-:Y:S01]  /*5fe0*/  BSSY B0, `(.L_x_18046) ;  /* 0x0000006000007945 */ /* 0x000fe20003800000 */
[----:B------:R-:W-:Y:S02]  /*5ff0*/  IMAD.MOV.U32 R75, RZ, RZ, R73 ;  /* 0x000000ffff4b7224 */ /* 0x000fe400078e0049 */
[----:B------:R-:W-:-:S07]  /*6000*/  IMAD.MOV.U32 R73, RZ, RZ, -0x1 ;  /* 0xffffffffff497424 */ /* 0x000fce00078e00ff */
[----:B01-3--:R-:W-:Y:S05]  /*6010*/  WARPSYNC.COLLECTIVE R73, `(.L_x_18047) ;  /* 0x0000000049087348 */ /* 0x00bfea0003c00000 */
[----:B0-----:R0:W2:Y:S02]  /*6020*/  SHFL.IDX P1, R73, R69, R75, R67 ;  /* 0x0000004b45497389 */ /* 0x0010a40000020043 */
[----:B0123--:R-:W-:Y:S05]  /*6030*/  ENDCOLLECTIVE ;  /* 0x000000000000791b */ /* 0x00ffea0003800000 */
.L_x_18047:
[----:B------:R-:W-:Y:S05]  /*6040*/  BSYNC B0 ;  /* 0x0000000000007941 */ /* 0x000fea0003800000 */
.L_x_18046:
[----:B------:R-:W-:Y:S05]  /*6050*/  BRA `(.L_x_18048) ;  /* 0xffffffd400bc7947 */ /* 0x000fea000383ffff */
.L_x_17978:
[----:B------:R-:W-:Y:S01]  /*6060*/  BSSY B0, `(.L_x_18049) ;  /* 0x0000006000007945 */ /* 0x000fe20003800000 */
[----:B------:R-:W-:Y:S01]  /*6070*/  MOV R75, R73 ;  /* 0x00000049004b7202 */ /* 0x000fe20000000f00 */
[----:B------:R-:W-:-:S07]  /*6080*/  IMAD.MOV.U32 R73, RZ, RZ, -0x1 ;  /* 0xffffffffff497424 */ /* 0x000fce00078e00ff */
[----:B01-3--:R-:W-:Y:S05]  /*6090*/  WARPSYNC.COLLECTIVE R73, `(.L_x_18050) ;  /* 0x0000000049087348 */ /* 0x00bfea0003c00000 */
[----:B0-----:R0:W2:Y:S02]  /*60a0*/  SHFL.IDX P1, R73, R69, R75, R67 ;  /* 0x0000004b45497389 */ /* 0x0010a40000020043 */
[----:B0123--:R-:W-:Y:S05]  /*60b0*/  ENDCOLLECTIVE ;  /* 0x000000000000791b */ /* 0x00ffea0003800000 */
.L_x_18050:
[----:B------:R-:W-:Y:S05]  /*60c0*/  BSYNC B0 ;  /* 0x0000000000007941 */ /* 0x000fea0003800000 */
.L_x_18049:
[----:B------:R-:W-:Y:S05]  /*60d0*/  BRA `(.L_x_18051) ;  /* 0xffffffd400c47947 */ /* 0x000fea000383ffff */
.L_x_17980:
[----:B------:R-:W-:Y:S01]  /*60e0*/  BSSY B0, `(.L_x_18052) ;  /* 0x0000006000007945 */ /* 0x000fe20003800000 */
[----:B------:R-:W-:Y:S02]  /*60f0*/  IMAD.MOV.U32 R75, RZ, RZ, R73 ;  /* 0x000000ffff4b7224 */ /* 0x000fe400078e0049 */
[----:B------:R-:W-:-:S07]  /*6100*/  IMAD.MOV.U32 R73, RZ, RZ, -0x1 ;  /* 0xffffffffff497424 */ /* 0x000fce00078e00ff */
[----:B01-3--:R-:W-:Y:S05]  /*6110*/  WARPSYNC.COLLECTIVE R73, `(.L_x_18053) ;  /* 0x0000000049087348 */ /* 0x00bfea0003c00000 */
[----:B0-----:R0:W2:Y:S02]  /*6120*/  SHFL.IDX P1, R73, R69, R75, R67 ;  /* 0x0000004b45497389 */ /* 0x0010a40000020043 */
[----:B0123--:R-:W-:Y:S05]  /*6130*/  ENDCOLLECTIVE ;  /* 0x000000000000791b */ /* 0x00ffea0003800000 */
.L_x_18053:
[----:B------:R-:W-:Y:S05]  /*6140*/  BSYNC B0 ;  /* 0x0000000000007941 */ /* 0x000fea0003800000 */
.L_x_18052:
[----:B------:R-:W-:Y:S05]  /*6150*/  BRA `(.L_x_18054) ;  /* 0xffffffd400cc7947 */ /* 0x000fea000383ffff */
.L_x_17982:
[----:B------:R-:W-:Y:S01]  /*6160*/  BSSY B0, `(.L_x_18055) ;  /* 0x0000006000007945 */ /* 0x000fe20003800000 */
[----:B------:R-:W-:Y:S02]  /*6170*/  IMAD.MOV.U32 R75, RZ, RZ, R50 ;  /* 0x000000ffff4b7224 */ /* 0x000fe400078e0032 */
[----:B------:R-:W-:-:S07]  /*6180*/  IMAD.MOV.U32 R73, RZ, RZ, -0x1 ;  /* 0xffffffffff497424 */ /* 0x000fce00078e00ff */
[----:B01-3--:R-:W-:Y:S05]  /*6190*/  WARPSYNC.COLLECTIVE R73, `(.L_x_18056) ;  /* 0x0000000049087348 */ /* 0x00bfea0003c00000 */
[----:B0-----:R0:W2:Y:S02]  /*61a0*/  SHFL.IDX P1, R73, R69, R75, R67 ;  /* 0x0000004b45497389 */ /* 0x0010a40000020043 */
[----:B0123--:R-:W-:Y:S05]  /*61b0*/  ENDCOLLECTIVE ;  /* 0x000000000000791b */ /* 0x00ffea0003800000 */
.L_x_18056:
[----:B------:R-:W-:Y:S05]  /*61c0*/  BSYNC B0 ;  /* 0x0000000000007941 */ /* 0x000fea0003800000 */
.L_x_18055:
[----:B------:R-:W-:Y:S05]  /*61d0*/  BRA `(.L_x_18057) ;  /* 0xffffffd400c47947 */ /* 0x000fea000383ffff */
.L_x_17984:
[----:B------:R-:W-:Y:S01]  /*61e0*/  BSSY B0, `(.L_x_18058) ;  /* 0x0000006000007945 */ /* 0x000fe20003800000 */
[----:B------:R-:W-:Y:S01]  /*61f0*/  MOV R75, R49 ;  /* 0x00000031004b7202 */ /* 0x000fe20000000f00 */
[----:B------:R-:W-:-:S07]  /*6200*/  IMAD.MOV.U32 R73, RZ, RZ, -0x1 ;  /* 0xffffffffff497424 */ /* 0x000fce00078e00ff */
[----:B01-3--:R-:W-:Y:S05]  /*6210*/  WARPSYNC.COLLECTIVE R73, `(.L_x_18059) ;  /* 0x0000000049087348 */ /* 0x00bfea0003c00000 */
[----:B0-----:R0:W2:Y:S02]  /*6220*/  SHFL.IDX P1, R73, R69, R75, R67 ;  /* 0x0000004b45497389 */ /* 0x0010a40000020043 */
[----:B0123--:R-:W-:Y:S05]  /*6230*/  ENDCOLLECTIVE ;  /* 0x000000000000791b */ /* 0x00ffea0003800000 */
.L_x_18059:
[----:B------:R-:W-:Y:S05]  /*6240*/  BSYNC B0 ;  /* 0x0000000000007941 */ /* 0x000fea0003800000 */
.L_x_18058:
[----:B------:R-:W-:Y:S05]  /*6250*/  BRA `(.L_x_18060) ;  /* 0xffffffd400bc7947 */ /* 0x000fea000383ffff */
.L_x_17986:
[----:B------:R-:W-:Y:S01]  /*6260*/  BSSY B0, `(.L_x_18061) ;  /* 0x0000006000007945 */ /* 0x000fe20003800000 */
[----:B------:R-:W-:Y:S02]  /*6270*/  IMAD.MOV.U32 R75, RZ, RZ, R73 ;  /* 0x000000ffff4b7224 */ /* 0x000fe400078e0049 */
[----:B------:R-:W-:-:S07]  /*6280*/  IMAD.MOV.U32 R73, RZ, RZ, -0x1 ;  /* 0xffffffffff497424 */ /* 0x000fce00078e00ff */
[----:B01-3--:R-:W-:Y:S05]  /*6290*/  WARPSYNC.COLLECTIVE R73, `(.L_x_18062) ;  /* 0x0000000049087348 */ /* 0x00bfea0003c00000 */
[----:B0-----:R0:W2:Y:S02]  /*62a0*/  SHFL.IDX P1, R73, R69, R75, R67 ;  /* 0x0000004b45497389 */ /* 0x0010a40000020043 */
[----:B0123--:R-:W-:Y:S05]  /*62b0*/  ENDCOLLECTIVE ;  /* 0x000000000000791b */ /* 0x00ffea0003800000 */
.L_x_18062:
[----:B------:R-:W-:Y:S05]  /*62c0*/  BSYNC B0 ;  /* 0x0000000000007941 */ /* 0x000fea0003800000 */
.L_x_18061:
[----:B------:R-:W-:Y:S05]  /*62d0*/  BRA `(.L_x_18063) ;  /* 0xffffffd400c47947 */ /* 0x000fea000383ffff */
.L_x_17988:
[----:B------:R-:W-:Y:S01]  /*62e0*/  BSSY B0, `(.L_x_18064) ;  /* 0x0000006000007945 */ /* 0x000fe20003800000 */
[----:B------:R-:W-:Y:S02]  /*62f0*/  IMAD.MOV.U32 R75, RZ, RZ, R48 ;  /* 0x000000ffff4b7224 */ /* 0x000fe400078e0030 */
[----:B------:R-:W-:-:S07]  /*6300*/  IMAD.MOV.U32 R73, RZ, RZ, -0x1 ;  /* 0xffffffffff497424 */ /* 0x000fce00078e00ff */
[----:B01-3--:R-:W-:Y:S05]  /*6310*/  WARPSYNC.COLLECTIVE R73, `(.L_x_18065) ;  /* 0x0000000049087348 */ /* 0x00bfea0003c00000 */
[----:B0-----:R0:W2:Y:S02]  /*6320*/  SHFL.IDX P1, R73, R69, R75, R67 ;  /* 0x0000004b45497389 */ /* 0x0010a40000020043 */
[----:B0123--:R-:W-:Y:S05]  /*6330*/  ENDCOLLECTIVE ;  /* 0x000000000000791b */ /* 0x00ffea0003800000 */
.L_x_18065:
[----:B------:R-:W-:Y:S05]  /*6340*/  BSYNC B0 ;  /* 0x0000000000007941 */ /* 0x000fea0003800000 */
.L_x_18064:
[----:B------:R-:W-:Y:S05]  /*6350*/  BRA `(.L_x_18066) ;  /* 0xffffffd400bc7947 */ /* 0x000fea000383ffff */
.L_x_17990:
[----:B------:R-:W-:Y:S01]  /*6360*/  BSSY B0, `(.L_x_18067) ;  /* 0x0000006000007945 */ /* 0x000fe20003800000 */
[----:B------:R-:W-:Y:S01]  /*6370*/  MOV R75, R73 ;  /* 0x00000049004b7202 */ /* 0x000fe20000000f00 */
[----:B------:R-:W-:-:S07]  /*6380*/  IMAD.MOV.U32 R73, RZ, RZ, -0x1 ;  /* 0xffffffffff497424 */ /* 0x000fce00078e00ff */
[----:B01-3--:R-:W-:Y:S05]  /*6390*/  WARPSYNC.COLLECTIVE R73, `(.L_x_18068) ;  /* 0x0000000049087348 */ /* 0x00bfea0003c00000 */
[----:B0-----:R0:W2:Y:S02]  /*63a0*/  SHFL.IDX P1, R73, R69, R75, R67 ;  /* 0x0000004b45497389 */ /* 0x0010a40000020043 */
[----:B0123--:R-:W-:Y:S05]  /*63b0*/  ENDCOLLECTIVE ;  /* 0x000000000000791b */ /* 0x00ffea0003800000 */
.L_x_18068:
[----:B------:R-:W-:Y:S05]  /*63c0*/  BSYNC B0 ;  /* 0x0000000000007941 */ /* 0x000fea0003800000 */
.L_x_18067:
[----:B------:R-:W-:Y:S05]  /*63d0*/  BRA `(.L_x_18069) ;  /* 0xffffffd400c47947 */ /* 0x000fea000383ffff */
.L_x_17992:
[----:B------:R-:W-:Y:S01]  /*63e0*/  BSSY B0, `(.L_x_18070) ;  /* 0x0000006000007945 */ /* 0x000fe20003800000 */
[----:B------:R-:W-:Y:S02]  /*63f0*/  IMAD.MOV.U32 R75, RZ, RZ, R73 ;  /* 0x000000ffff4b7224 */ /* 0x000fe400078e0049 */
[----:B------:R-:W-:-:S07]  /*6400*/  IMAD.MOV.U32 R73, RZ, RZ, -0x1 ;  /* 0xffffffffff497424 */ /* 0x000fce00078e00ff */
[----:B01-3--:R-:W-:Y:S05]  /*6410*/  WARPSYNC.COLLECTIVE R73, `(.L_x_18071) ;  /* 0x0000000049087348 */ /* 0x00bfea0003c00000 */
[----:B0-----:R0:W2:Y:S02]  /*6420*/  SHFL.IDX P1, R73, R69, R75, R67 ;  /* 0x0000004b45497389 */ /* 0x0010a40000020043 */
[----:B0123--:R-:W-:Y:S05]  /*6430*/  ENDCOLLECTIVE ;  /* 0x000000000000791b */ /* 0x00ffea0003800000 */
.L_x_18071:
[----:B------:R-:W-:Y:S05]  /*6440*/  BSYNC B0 ;  /* 0x0000000000007941 */ /* 0x000fea0003800000 */
.L_x_18070:
[----:B------:R-:W-:Y:S05]  /*6450*/  BRA `(.L_x_18072) ;  /* 0xffffffd400cc7947 */ /* 0x000fea000383ffff */
.L_x_17994:
[----:B------:R-:W-:Y:S01]  /*6460*/  BSSY B0, `(.L_x_18073) ;  /* 0x0000006000007945 */ /* 0x000fe20003800000 */
[----:B------:R-:W-:Y:S02]  /*6470*/  IMAD.MOV.U32 R75, RZ, RZ, R73 ;  /* 0x000000ffff4b7224 */ /* 0x000fe400078e0049 */
[----:B------:R-:W-:-:S07]  /*6480*/  IMAD.MOV.U32 R73, RZ, RZ, -0x1 ;  /* 0xffffffffff497424 */ /* 0x000fce00078e00ff */
[----:B01-3--:R-:W-:Y:S05]  /*6490*/  WARPSYNC.COLLECTIVE R73, `(.L_x_18074) ;  /* 0x0000000049087348 */ /* 0x00bfea0003c00000 */
[----:B0-----:R0:W2:Y:S02]  /*64a0*/  SHFL.IDX P1, R73, R69, R75, R67 ;  /* 0x0000004b45497389 */ /* 0x0010a40000020043 */
[----:B0123--:R-:W-:Y:S05]  /*64b0*/  ENDCOLLECTIVE ;  /* 0x000000000000791b */ /* 0x00ffea0003800000 */
.L_x_18074:
[----:B------:R-:W-:Y:S05]  /*64c0*/  BSYNC B0 ;  /* 0x0000000000007941 */ /* 0x000fea0003800000 */
.L_x_18073:
[----:B------:R-:W-:Y:S05]  /*64d0*/  BRA `(.L_x_18075) ;  /* 0xffffffd400d47947 */ /* 0x000fea000383ffff */
.L_x_17996:
[----:B------:R-:W-:Y:S01]  /*64e0*/  BSSY B0, `(.L_x_18076) ;  /* 0x0000006000007945 */ /* 0x000fe20003800000 */
[----:B------:R-:W-:Y:S01]  /*64f0*/  MOV R75, R73 ;  /* 0x00000049004b7202 */ /* 0x000fe20000000f00 */
[----:B------:R-:W-:-:S07]  /*6500*/  IMAD.MOV.U32 R73, RZ, RZ, -0x1 ;  /* 0xffffffffff497424 */ /* 0x000fce00078e00ff */
[----:B01-3--:R-:W-:Y:S05]  /*6510*/  WARPSYNC.COLLECTIVE R73, `(.L_x_18077) ;  /* 0x0000000049087348 */ /* 0x00bfea0003c00000 */
[----:B0-----:R0:W2:Y:S02]  /*6520*/  SHFL.IDX P1, R73, R69, R75, R67 ;  /* 0x0000004b45497389 */ /* 0x0010a40000020043 */
[----:B0123--:R-:W-:Y:S05]  /*6530*/  ENDCOLLECTIVE ;  /* 0x000000000000791b */ /* 0x00ffea0003800000 */
.L_x_18077:
[----:B------:R-:W-:Y:S05]  /*6540*/  BSYNC B0 ;  /* 0x0000000000007941 */ /* 0x000fea0003800000 */
.L_x_18076:
[----:B------:R-:W-:Y:S05]  /*6550*/  BRA `(.L_x_18078) ;  /* 0xffffffd400dc7947 */ /* 0x000fea000383ffff */
.L_x_17998:
[----:B------:R-:W-:Y:S01]  /*6560*/  BSSY B0, `(.L_x_18079) ;  /* 0x0000006000007945 */ /* 0x000fe20003800000 */
[----:B------:R-:W-:Y:S02]  /*6570*/  IMAD.MOV.U32 R75, RZ, RZ, R47 ;  /* 0x000000ffff4b7224 */ /* 0x000fe400078e002f */
[----:B------:R-:W-:-:S07]  /*6580*/  IMAD.MOV.U32 R73, RZ, RZ, -0x1 ;  /* 0xffffffffff497424 */ /* 0x000fce00078e00ff */
[----:B01-3--:R-:W-:Y:S05]  /*6590*/  WARPSYNC.COLLECTIVE R73, `(.L_x_18080) ;  /* 0x0000000049087348 */ /* 0x00bfea0003c00000 */
[----:B0-----:R0:W2:Y:S02]  /*65a0*/  SHFL.IDX P1, R73, R69, R75, R67 ;  /* 0x0000004b45497389 */ /* 0x0010a40000020043 */
[----:B0123--:R-:W-:Y:S05]  /*65b0*/  ENDCOLLECTIVE ;  /* 0x000000000000791b */ /* 0x00ffea0003800000 */
.L_x_18080:
[----:B------:R-:W-:Y:S05]  /*65c0*/  BSYNC B0 ;  /* 0x0000000000007941 */ /* 0x000fea0003800000 */
.L_x_18079:
[----:B------:R-:W-:Y:S05]  /*65d0*/  BRA `(.L_x_18081) ;  /* 0xffffffd400d47947 */ /* 0x000fea000383ffff */
.L_x_18000:
[----:B------:R-:W-:Y:S01]  /*65e0*/  BSSY B0, `(.L_x_18082) ;  /* 0x0000006000007945 */ /* 0x000fe20003800000 */
[----:B------:R-:W-:Y:S02]  /*65f0*/  IMAD.MOV.U32 R75, RZ, RZ, R73 ;  /* 0x000000ffff4b7224 */ /* 0x000fe400078e0049 */
[----:B------:R-:W-:-:S07]  /*6600*/  IMAD.MOV.U32 R73, RZ, RZ, -0x1 ;  /* 0xffffffffff497424 */ /* 0x000fce00078e00ff */
[----:B01-3--:R-:W-:Y:S05]  /*6610*/  WARPSYNC.COLLECTIVE R73, `(.L_x_18083) ;  /* 0x0000000049087348 */ /* 0x00bfea0003c00000 */
[----:B0-----:R0:W2:Y:S02]  /*6620*/  SHFL.IDX P1, R73, R69, R75, R67 ;  /* 0x0000004b45497389 */ /* 0x0010a40000020043 */
[----:B0123--:R-:W-:Y:S05]  /*6630*/  ENDCOLLECTIVE ;  /* 0x000000000000791b */ /* 0x00ffea0003800000 */
.L_x_18083:
[----:B------:R-:W-:Y:S05]  /*6640*/  BSYNC B0 ;  /* 0x0000000000007941 */ /* 0x000fea0003800000 */
.L_x_18082:
[----:B------:R-:W-:Y:S05]  /*6650*/  BRA `(.L_x_18084) ;  /* 0xffffffd400dc7947 */ /* 0x000fea000383ffff */
.L_x_18002:
[----:B------:R-:W-:Y:S01]  /*6660*/  BSSY B0, `(.L_x_18085) ;  /* 0x0000006000007945 */ /* 0x000fe20003800000 */
[----:B------:R-:W-:Y:S01]  /*6670*/  MOV R75, R46 ;  /* 0x0000002e004b7202 */ /* 0x000fe20000000f00 */
[----:B------:R-:W-:-:S07]  /*6680*/  IMAD.MOV.U32 R73, RZ, RZ, -0x1 ;  /* 0xffffffffff497424 */ /* 0x000fce00078e00ff */
[----:B01-3--:R-:W-:Y:S05]  /*6690*/  WARPSYNC.COLLECTIVE R73, `(.L_x_18086) ;  /* 0x0000000049087348 */ /* 0x00bfea0003c00000 */
[----:B0-----:R0:W2:Y:S02]  /*66a0*/  SHFL.IDX P1, R73, R69, R75, R67 ;  /* 0x0000004b45497389 */ /* 0x0010a40000020043 */
[----:B0123--:R-:W-:Y:S05]  /*66b0*/  ENDCOLLECTIVE ;  /* 0x000000000000791b */ /* 0x00ffea0003800000 */
.L_x_18086:
[----:B------:R-:W-:Y:S05]  /*66c0*/  BSYNC B0 ;  /* 0x0000000000007941 */ /* 0x000fea0003800000 */
.L_x_18085:
[----:B------:R-:W-:Y:S05]  /*66d0*/  BRA `(.L_x_18087) ;  /* 0xffffffd400d47947 */ /* 0x000fea000383ffff */
.L_x_18004:
[----:B------:R-:W-:Y:S01]  /*66e0*/  BSSY B0, `(.L_x_18088) ;  /* 0x0000006000007945 */ /* 0x000fe20003800000 */
[----:B------:R-:W-:Y:S02]  /*66f0*/  IMAD.MOV.U32 R75, RZ, RZ, R73 ;  /* 0x000000ffff4b7224 */ /* 0x000fe400078e0049 */
[----:B------:R-:W-:-:S07]  /*6700*/  IMAD.MOV.U32 R73, RZ, RZ, -0x1 ;  /* 0xffffffffff497424 */ /* 0x000fce00078e00ff */
[----:B01-3--:R-:W-:Y:S05]  /*6710*/  WARPSYNC.COLLECTIVE R73, `(.L_x_18089) ;  /* 0x0000000049087348 */ /* 0x00bfea0003c00000 */
[----:B0-----:R0:W2:Y:S02]  /*6720*/  SHFL.IDX P1, R73, R69, R75, R67 ;  /* 0x0000004b45497389 */ /* 0x0010a40000020043 */
[----:B0123--:R-:W-:Y:S05]  /*6730*/  ENDCOLLECTIVE ;  /* 0x000000000000791b */ /* 0x00ffea0003800000 */
.L_x_18089:
[----:B------:R-:W-:Y:S05]  /*6740*/  BSYNC B0 ;  /* 0x0000000000007941 */ /* 0x000fea0003800000 */
.L_x_18088:
[----:B------:R-:W-:Y:S05]  /*6750*/  BRA `(.L_x_18090) ;  /* 0xffffffd400dc7947 */ /* 0x000fea000383ffff */
.L_x_18006:
[----:B------:R-:W-:Y:S01]  /*6760*/  BSSY B0, `(.L_x_18091) ;  /* 0x0000006000007945 */ /* 0x000fe20003800000 */
[----:B------:R-:W-:Y:S02]  /*6770*/  IMAD.MOV.U32 R75, RZ, RZ, R45 ;  /* 0x000000ffff4b7224 */ /* 0x000fe400078e002d */
[----:B------:R-:W-:-:S07]  /*6780*/  IMAD.MOV.U32 R73, RZ, RZ, -0x1 ;  /* 0xffffffffff497424 */ /* 0x000fce00078e00ff */
[----:B01-3--:R-:W-:Y:S05]  /*6790*/  WARPSYNC.COLLECTIVE R73, `(.L_x_18092) ;  /* 0x0000000049087348 */ /* 0x00bfea0003c00000 */
[----:B0-----:R0:W2:Y:S02]  /*67a0*/  SHFL.IDX P1, R73, R69, R75, R67 ;  /* 0x0000004b45497389 */ /* 0x0010a40000020043 */
[----:B0123--:R-:W-:Y:S05]  /*67b0*/  ENDCOLLECTIVE ;  /* 0x000000000000791b */ /* 0x00ffea0003800000 */
.L_x_18092:
[----:B------:R-:W-:Y:S05]  /*67c0*/  BSYNC B0 ;  /* 0x0000000000007941 */ /* 0x000fea0003800000 */
.L_x_18091:
[----:B------:R-:W-:Y:S05]  /*67d0*/  BRA `(.L_x_18093) ;  /* 0xffffffd400d47947 */ /* 0x000fea000383ffff */
.L_x_18008:
[----:B------:R-:W-:Y:S01]  /*67e0*/  BSSY B0, `(.L_x_18094) ;  /* 0x0000006000007945 */ /* 0x000fe20003800000 */
[----:B------:R-:W-:Y:S01]  /*67f0*/  MOV R75, R73 ;  /* 0x00000049004b7202 */ /* 0x000fe20000000f00 */
[----:B------:R-:W-:-:S07]  /*6800*/  IMAD.MOV.U32 R73, RZ, RZ, -0x1 ;  /* 0xffffffffff497424 */ /* 0x000fce00078e00ff */
[----:B01-3--:R-:W-:Y:S05]  /*6810*/  WARPSYNC.COLLECTIVE R73, `(.L_x_18095) ;  /* 0x0000000049087348 */ /* 0x00bfea0003c00000 */
[----:B0-----:R0:W2:Y:S02]  /*6820*/  SHFL.IDX P1, R73, R69, R75, R67 ;  /* 0x0000004b45497389 */ /* 0x0010a40000020043 */
[----:B0123--:R-:W-:Y:S05]  /*6830*/  ENDCOLLECTIVE ;  /* 0x000000000000791b */ /* 0x00ffea0003800000 */
.L_x_18095:
[----:B------:R-:W-:Y:S05]  /*6840*/  BSYNC B0 ;  /* 0x0000000000007941 */ /* 0x000fea0003800000 */
.L_x_18094:
[----:B------:R-:W-:Y:S05]  /*6850*/  BRA `(.L_x_18096) ;  /* 0xffffffd400dc7947 */ /* 0x000fea000383ffff */
.L_x_18010:
[----:B------:R-:W-:Y:S01]  /*6860*/  BSSY B0, `(.L_x_18097) ;  /* 0x0000006000007945 */ /* 0x000fe20003800000 */
[----:B------:R-:W-:Y:S02]  /*6870*/  IMAD.MOV.U32 R75, RZ, RZ, R73 ;  /* 0x000000ffff4b7224 */ /* 0x000fe400078e0049 */
[----:B------:R-:W-:-:S07]  /*6880*/  IMAD.MOV.U32 R73, RZ, RZ, -0x1 ;  /* 0xffffffffff497424 */ /* 0x000fce00078e00ff */
[----:B01-3--:R-:W-:Y:S05]  /*6890*/  WARPSYNC.COLLECTIVE R73, `(.L_x_18098) ;  /* 0x0000000049087348 */ /* 0x00bfea0003c00000 */
[----:B0-----:R0:W2:Y:S02]  /*68a0*/  SHFL.IDX P1, R73, R69, R75, R67 ;  /* 0x0000004b45497389 */ /* 0x0010a40000020043 */
[----:B0123--:R-:W-:Y:S05]  /*68b0*/  ENDCOLLECTIVE ;  /* 0x000000000000791b */ /* 0x00ffea0003800000 */
.L_x_18098:
[----:B------:R-:W-:Y:S05]  /*68c0*/  BSYNC B0 ;  /* 0x0000000000007941 */ /* 0x000fea0003800000 */
.L_x_18097:
[----:B------:R-:W-:Y:S05]  /*68d0*/  BRA `(.L_x_18099) ;  /* 0xffffffd400e47947 */ /* 0x000fea000383ffff */
.L_x_18012:
[----:B------:R-:W-:Y:S01]  /*68e0*/  BSSY B0, `(.L_x_18100) ;  /* 0x0000006000007945 */ /* 0x000fe20003800000 */
[----:B------:R-:W-:Y:S02]  /*68f0*/  IMAD.MOV.U32 R75, RZ, RZ, R73 ;  /* 0x000000ffff4b7224 */ /* 0x000fe400078e0049 */
[----:B------:R-:W-:-:S07]  /*6900*/  IMAD.MOV.U32 R73, RZ, RZ, -0x1 ;  /* 0xffffffffff497424 */ /* 0x000fce00078e00ff */
[----:B01-3--:R-:W-:Y:S05]  /*6910*/  WARPSYNC.COLLECTIVE R73, `(.L_x_18101) ;  /* 0x0000000049087348 */ /* 0x00bfea0003c00000 */
[----:B0-----:R0:W2:Y:S02]  /*6920*/  SHFL.IDX P1, R73, R69, R75, R67 ;  /* 0x0000004b45497389 */ /* 0x0010a40000020043 */
[----:B0123--:R-:W-:Y:S05]  /*6930*/  ENDCOLLECTIVE ;  /* 0x000000000000791b */ /* 0x00ffea0003800000 */
.L_x_18101:
[----:B------:R-:W-:Y:S05]  /*6940*/  BSYNC B0 ;  /* 0x0000000000007941 */ /* 0x000fea0003800000 */
.L_x_18100:
[----:B------:R-:W-:Y:S05]  /*6950*/  BRA `(.L_x_18102) ;  /* 0xffffffd400ec7947 */ /* 0x000fea000383ffff */
.L_x_18014:
[----:B------:R-:W-:Y:S01]  /*6960*/  BSSY B0, `(.L_x_18103) ;  /* 0x0000006000007945 */ /* 0x000fe20003800000 */
[----:B------:R-:W-:Y:S01]  /*6970*/  MOV R75, R73 ;  /* 0x00000049004b7202 */ /* 0x000fe20000000f00 */
[----:B------:R-:W-:-:S07]  /*6980*/  IMAD.MOV.U32 R73, RZ, RZ, -0x1 ;  /* 0xffffffffff497424 */ /* 0x000fce00078e00ff */
[----:B01-3--:R-:W-:Y:S05]  /*6990*/  WARPSYNC.COLLECTIVE R73, `(.L_x_18104) ;  /* 0x0000000049087348 */ /* 0x00bfea0003c00000 */
[----:B0-----:R0:W2:Y:S02]  /*69a0*/  SHFL.IDX P1, R73, R69, R75, R67 ;  /* 0x0000004b45497389 */ /* 0x0010a40000020043 */
[----:B0123--:R-:W-:Y:S05]  /*69b0*/  ENDCOLLECTIVE ;  /* 0x000000000000791b */ /* 0x00ffea0003800000 */
.L_x_18104:
[----:B------:R-:W-:Y:S05]  /*69c0*/  BSYNC B0 ;  /* 0x0000000000007941 */ /* 0x000fea0003800000 */
.L_x_18103:
[----:B------:R-:W-:Y:S05]  /*69d0*/  BRA `(.L_x_18105) ;  /* 0xffffffd400f47947 */ /* 0x000fea000383ffff */
.L_x_18016:
[----:B------:R-:W-:Y:S01]  /*69e0*/  BSSY B0, `(.L_x_18106) ;  /* 0x0000006000007945 */ /* 0x000fe20003800000 */
[----:B------:R-:W-:Y:S02]  /*69f0*/  IMAD.MOV.U32 R75, RZ, RZ, R73 ;  /* 0x000000ffff4b7224 */ /* 0x000fe400078e0049 */
[----:B------:R-:W-:-:S07]  /*6a00*/  IMAD.MOV.U32 R73, RZ, RZ, -0x1 ;  /* 0xffffffffff497424 */ /* 0x000fce00078e00ff */
[----:B01-3--:R-:W-:Y:S05]  /*6a10*/  WARPSYNC.COLLECTIVE R73, `(.L_x_18107) ;  /* 0x0000000049087348 */ /* 0x00bfea0003c00000 */
[----:B0-----:R0:W2:Y:S02]  /*6a20*/  SHFL.IDX P1, R73, R69, R75, R67 ;  /* 0x0000004b45497389 */ /* 0x0010a40000020043 */
[----:B0123--:R-:W-:Y:S05]  /*6a30*/  ENDCOLLECTIVE ;  /* 0x000000000000791b */ /* 0x00ffea0003800000 */
.L_x_18107:
[----:B------:R-:W-:Y:S05]  /*6a40*/  BSYNC B0 ;  /* 0x0000000000007941 */ /* 0x000fea0003800000 */
.L_x_18106:
[----:B------:R-:W-:Y:S05]  /*6a50*/  BRA `(.L_x_18108) ;  /* 0xffffffd400fc7947 */ /* 0x000fea000383ffff */
.L_x_18018:
[----:B------:R-:W-:Y:S01]  /*6a60*/  BSSY B0, `(.L_x_18109) ;  /* 0x0000006000007945 */ /* 0x000fe20003800000 */
[----:B------:R-:W-:Y:S02]  /*6a70*/  IMAD.MOV.U32 R75, RZ, RZ, R73 ;  /* 0x000000ffff4b7224 */ /* 0x000fe400078e0049 */
[----:B------:R-:W-:-:S07]  /*6a80*/  IMAD.MOV.U32 R73, RZ, RZ, -0x1 ;  /* 0xffffffffff497424 */ /* 0x000fce00078e00ff */
[----:B01-3--:R-:W-:Y:S05]  /*6a90*/  WARPSYNC.COLLECTIVE R73, `(.L_x_18110) ;  /* 0x0000000049087348 */ /* 0x00bfea0003c00000 */
[----:B0-----:R0:W2:Y:S02]  /*6aa0*/  SHFL.IDX P1, R73, R69, R75, R67 ;  /* 0x0000004b45497389 */ /* 0x0010a40000020043 */
[----:B0123--:R-:W-:Y:S05]  /*6ab0*/  ENDCOLLECTIVE ;  /* 0x000000000000791b */ /* 0x00ffea0003800000 */
.L_x_18110:
[----:B------:R-:W-:Y:S05]  /*6ac0*/  BSYNC B0 ;  /* 0x0000000000007941 */ /* 0x000fea0003800000 */
.L_x_18109:
[----:B------:R-:W-:Y:S05]  /*6ad0*/  BRA `(.L_x_18111) ;  /* 0xffffffd800047947 */ /* 0x000fea000383ffff */
.L_x_18020:
[----:B------:R-:W-:Y:S01]  /*6ae0*/  BSSY B0, `(.L_x_18112) ;  /* 0x0000006000007945 */ /* 0x000fe20003800000 */
[----:B------:R-:W-:Y:S01]  /*6af0*/  MOV R75, R73 ;  /* 0x00000049004b7202 */ /* 0x000fe20000000f00 */
[----:B------:R-:W-:-:S07]  /*6b00*/  IMAD.MOV.U32 R73, RZ, RZ, -0x1 ;  /* 0xffffffffff497424 */ /* 0x000fce00078e00ff */
[----:B01-3--:R-:W-:Y:S05]  /*6b10*/  WARPSYNC.COLLECTIVE R73, `(.L_x_18113) ;  /* 0x0000000049087348 */ /* 0x00bfea0003c00000 */
[----:B0-----:R0:W2:Y:S02]  /*6b20*/  SHFL.IDX P1, R73, R69, R75, R67 ;  /* 0x0000004b45497389 */ /* 0x0010a40000020043 */
[----:B0123--:R-:W-:Y:S05]  /*6b30*/  ENDCOLLECTIVE ;  /* 0x000000000000791b */ /* 0x00ffea0003800000 */
.L_x_18113:
[----:B------:R-:W-:Y:S05]  /*6b40*/  BSYNC B0 ;  /* 0x0000000000007941 */ /* 0x000fea0003800000 */
.L_x_18112:
[----:B------:R-:W-:Y:S05]  /*6b50*/  BRA `(.L_x_18114) ;  /* 0xffffffd8000c7947 */ /* 0x000fea000383ffff */
.L_x_18022:
[----:B------:R-:W-:Y:S01]  /*6b60*/  BSSY B0, `(.L_x_18115) ;  /* 0x0000006000007945 */ /* 0x000fe20003800000 */
[----:B------:R-:W-:Y:S02]  /*6b70*/  IMAD.MOV.U32 R75, RZ, RZ, R73 ;  /* 0x000000ffff4b7224 */ /* 0x000fe400078e0049 */
[----:B------:R-:W-:-:S07]  /*6b80*/  IMAD.MOV.U32 R73, RZ, RZ, -0x1 ;  /* 0xffffffffff497424 */ /* 0x000fce00078e00ff */
[----:B01-3--:R-:W-:Y:S05]  /*6b90*/  WARPSYNC.COLLECTIVE R73, `(.L_x_18116) ;  /* 0x0000000049087348 */ /* 0x00bfea0003c00000 */
[----:B0-----:R0:W2:Y:S02]  /*6ba0*/  SHFL.IDX P1, R73, R69, R75, R67 ;  /* 0x0000004b45497389 */ /* 0x0010a40000020043 */
[----:B0123--:R-:W-:Y:S05]  /*6bb0*/  ENDCOLLECTIVE ;  /* 0x000000000000791b */ /* 0x00ffea0003800000 */
.L_x_18116:
[----:B------:R-:W-:Y:S05]  /*6bc0*/  BSYNC B0 ;  /* 0x0000000000007941 */ /* 0x000fea0003800000 */
.L_x_18115:
[----:B------:R-:W-:Y:S05]  /*6bd0*/  BRA `(.L_x_18117) ;  /* 0xffffffd800147947 */ /* 0x000fea000383ffff */
.L_x_18024:
[----:B------:R-:W-:Y:S01]  /*6be0*/  BSSY B0, `(.L_x_18118) ;  /* 0x0000006000007945 */ /* 0x000fe20003800000 */
[----:B------:R-:W-:Y:S02]  /*6bf0*/  IMAD.MOV.U32 R75, RZ, RZ, R44 ;  /* 0x000000ffff4b7224 */ /* 0x000fe400078e002c */
[----:B------:R-:W-:-:S07]  /*6c00*/  IMAD.MOV.U32 R73, RZ, RZ, -0x1 ;  /* 0xffffffffff497424 */ /* 0x000fce00078e00ff */
[----:B01-3--:R-:W-:Y:S05]  /*6c10*/  WARPSYNC.COLLECTIVE R73, `(.L_x_18119) ;  /* 0x0000000049087348 */ /* 0x00bfea0003c00000 */
[----:B0-----:R0:W2:Y:S02]  /*6c20*/  SHFL.IDX P1, R73, R69, R75, R67 ;  /* 0x0000004b45497389 */ /* 0x0010a40000020043 */
[----:B0123--:R-:W-:Y:S05]  /*6c30*/  ENDCOLLECTIVE ;  /* 0x000000000000791b */ /* 0x00ffea0003800000 */
.L_x_18119:
[----:B------:R-:W-:Y:S05]  /*6c40*/  BSYNC B0 ;  /* 0x0000000000007941 */ /* 0x000fea0003800000 */
.L_x_18118:
[----:B------:R-:W-:Y:S05]  /*6c50*/  BRA `(.L_x_18120) ;  /* 0xffffffd8000c7947 */ /* 0x000fea000383ffff */
.L_x_18026:
[----:B------:R-:W-:Y:S01]  /*6c60*/  BSSY B0, `(.L_x_18121) ;  /* 0x0000006000007945 */ /* 0x000fe20003800000 */
[----:B------:R-:W-:Y:S01]  /*6c70*/  MOV R75, R73 ;  /* 0x00000049004b7202 */ /* 0x000fe20000000f00 */
[----:B------:R-:W-:-:S07]  /*6c80*/  IMAD.MOV.U32 R73, RZ, RZ, -0x1 ;  /* 0xffffffffff497424 */ /* 0x000fce00078e00ff */
[----:B01-3--:R-:W-:Y:S05]  /*6c90*/  WARPSYNC.COLLECTIVE R73, `(.L_x_18122) ;  /* 0x0000000049087348 */ /* 0x00bfea0003c00000 */
[----:B0-----:R0:W2:Y:S02]  /*6ca0*/  SHFL.IDX P1, R73, R69, R75, R67 ;  /* 0x0000004b45497389 */ /* 0x0010a40000020043 */
[----:B0123--:R-:W-:Y:S05]  /*6cb0*/  ENDCOLLECTIVE ;  /* 0x000000000000791b */ /* 0x00ffea0003800000 */
.L_x_18122:
[----:B------:R-:W-:Y:S05]  /*6cc0*/  BSYNC B0 ;  /* 0x0000000000007941 */ /* 0x000fea0003800000 */
.L_x_18121:
[----:B------:R-:W-:Y:S05]  /*6cd0*/  BRA `(.L_x_18123) ;  /* 0xffffffd800147947 */ /* 0x000fea000383ffff */
.L_x_18028:
[----:B------:R-:W-:Y:S01]  /*6ce0*/  BSSY B0, `(.L_x_18124) ;  /* 0x0000006000007945 */ /* 0x000fe20003800000 */
[----:B------:R-:W-:Y:S02]  /*6cf0*/  IMAD.MOV.U32 R75, RZ, RZ, R43 ;  /* 0x000000ffff4b7224 */ /* 0x000fe400078e002b */
[----:B------:R-:W-:-:S07]  /*6d00*/  IMAD.MOV.U32 R73, RZ, RZ, -0x1 ;  /* 0xffffffffff497424 */ /* 0x000fce00078e00ff */
[----:B01-3--:R-:W-:Y:S05]  /*6d10*/  WARPSYNC.COLLECTIVE R73, `(.L_x_18125) ;  /* 0x0000000049087348 */ /* 0x00bfea0003c00000 */
[----:B0-----:R0:W2:Y:S02]  /*6d20*/  SHFL.IDX P1, R73, R69, R75, R67 ;  /* 0x0000004b45497389 */ /* 0x0010a40000020043 */
[----:B0123--:R-:W-:Y:S05]  /*6d30*/  ENDCOLLECTIVE ;  /* 0x000000000000791b */ /* 0x00ffea0003800000 */
.L_x_18125:
[----:B------:R-:W-:Y:S05]  /*6d40*/  BSYNC B0 ;  /* 0x0000000000007941 */ /* 0x000fea0003800000 */
.L_x_18124:
[----:B------:R-:W-:Y:S05]  /*6d50*/  BRA `(.L_x_18126) ;  /* 0xffffffd8000c7947 */ /* 0x000fea000383ffff */
.L_x_18030:
[----:B------:R-:W-:Y:S01]  /*6d60*/  BSSY B0, `(.L_x_18127) ;  /* 0x0000006000007945 */ /* 0x000fe20003800000 */
[----:B------:R-:W-:Y:S02]  /*6d70*/  IMAD.MOV.U32 R75, RZ, RZ, R73 ;  /* 0x000000ffff4b7224 */ /* 0x000fe400078e0049 */
[----:B------:R-:W-:-:S07]  /*6d80*/  IMAD.MOV.U32 R73, RZ, RZ, -0x1 ;  /* 0xffffffffff497424 */ /* 0x000fce00078e00ff */
[----:B01-3--:R-:W-:Y:S05]  /*6d90*/  WARPSYNC.COLLECTIVE R73, `(.L_x_18128) ;  /* 0x0000000049087348 */ /* 0x00bfea0003c00000 */
[----:B0-----:R0:W2:Y:S02]  /*6da0*/  SHFL.IDX P1, R73, R69, R75, R67 ;  /* 0x0000004b45497389 */ /* 0x0010a40000020043 */
[----:B0123--:R-:W-:Y:S05]  /*6db0*/  ENDCOLLECTIVE ;  /* 0x000000000000791b */ /* 0x00ffea0003800000 */
.L_x_18128:
[----:B------:R-:W-:Y:S05]  /*6dc0*/  BSYNC B0 ;  /* 0x0000000000007941 */ /* 0x000fea0003800000 */
.L_x_18127:
[----:B------:R-:W-:Y:S05]  /*6dd0*/  BRA `(.L_x_18129) ;  /* 0xffffffd800147947 */ /* 0x000fea000383ffff */
.L_x_18032:
[----:B------:R-:W-:Y:S01]  /*6de0*/  BSSY B0, `(.L_x_18130) ;  /* 0x0000006000007945 */ /* 0x000fe20003800000 */
[----:B------:R-:W-:Y:S01]  /*6df0*/  MOV R75, R73 ;  /* 0x00000049004b7202 */ /* 0x000fe20000000f00 */
[----:B------:R-:W-:-:S07]  /*6e00*/  IMAD.MOV.U32 R73, RZ, RZ, -0x1 ;  /* 0xffffffffff497424 */ /* 0x000fce00078e00ff */
[----:B01-3--:R-:W-:Y:S05]  /*6e10*/  WARPSYNC.COLLECTIVE R73, `(.L_x_18131) ;  /* 0x0000000049087348 */ /* 0x00bfea0003c00000 */
[----:B0-----:R0:W2:Y:S02]  /*6e20*/  SHFL.IDX P1, R73, R69, R75, R67 ;  /* 0x0000004b45497389 */ /* 0x0010a40000020043 */
[----:B0123--:R-:W-:Y:S05]  /*6e30*/  ENDCOLLECTIVE ;  /* 0x000000000000791b */ /* 0x00ffea0003800000 */
.L_x_18131:
[----:B------:R-:W-:Y:S05]  /*6e40*/  BSYNC B0 ;  /* 0x0000000000007941 */ /* 0x000fea0003800000 */
.L_x_18130:
[----:B------:R-:W-:Y:S05]  /*6e50*/  BRA `(.L_x_18132) ;  /* 0xffffffd8001c7947 */ /* 0x000fea000383ffff */
.L_x_18034:
[----:B------:R-:W-:Y:S01]  /*6e60*/  BSSY B0, `(.L_x_18133) ;  /* 0x0000006000007945 */ /* 0x000fe20003800000 */
[----:B------:R-:W-:Y:S02]  /*6e70*/  IMAD.MOV.U32 R75, RZ, RZ, R73 ;  /* 0x000000ffff4b7224 */ /* 0x000fe400078e0049 */
[----:B------:R-:W-:-:S07]  /*6e80*/  IMAD.MOV.U32 R73, RZ, RZ, -0x1 ;  /* 0xffffffffff497424 */ /* 0x000fce00078e00ff */
[----:B01-3--:R-:W-:Y:S05]  /*6e90*/  WARPSYNC.COLLECTIVE R73, `(.L_x_18134) ;  /* 0x0000000049087348 */ /* 0x00bfea0003c00000 */
[----:B0-----:R0:W2:Y:S02]  /*6ea0*/  SHFL.IDX P1, R73, R69, R75, R67 ;  /* 0x0000004b45497389 */ /* 0x0010a40000020043 */
[----:B0123--:R-:W-:Y:S05]  /*6eb0*/  ENDCOLLECTIVE ;  /* 0x000000000000791b */ /* 0x00ffea0003800000 */
.L_x_18134:
[----:B------:R-:W-:Y:S05]  /*6ec0*/  BSYNC B0 ;  /* 0x0000000000007941 */ /* 0x000fea0003800000 */
.L_x_18133:
[----:B------:R-:W-:Y:S01]  /*6ed0*/  IMAD.MOV.U32 R67, RZ, RZ, R73 ;  /* 0x000000ffff437224 */ /* 0x000fe200078e0049 */
[----:B------:R-:W-:Y:S06]  /*6ee0*/  BRA `(.L_x_18135) ;  /* 0xffffffd800207947 */ /* 0x000fec000383ffff */
.L_x_18136:
        /* <DEDUP_REMOVED lines=9> */
.L_x_20653:


//--------------------- .text._Z9cuda_gemmIiLi128ELi1ELi1ELi64ELi16ELi16ELi1EEviiiPT_S1_S1_ii --------------------------
	.section	.text._Z9cuda_gemmIiLi128ELi1ELi1ELi64ELi16ELi16ELi1EEviiiPT_S1_S1_ii,"ax",@progbits
	.align	128
        .global         _Z9cuda_gemmIiLi128ELi1ELi1ELi64ELi16ELi16ELi1EEviiiPT_S1_S1_ii
        .type           _Z9cuda_gemmIiLi128ELi1ELi1ELi64ELi16ELi16ELi1EEviiiPT_S1_S1_ii,@function
        .size           _Z9cuda_gemmIiLi128ELi1ELi1ELi64ELi16ELi16ELi1EEviiiPT_S1_S1_ii,(.L_x_20427 - _Z9cuda_gemmIiLi128ELi1ELi1ELi64ELi16ELi16ELi1EEviiiPT_S1_S1_ii)
        .other          _Z9cuda_gemmIiLi128ELi1ELi1ELi64ELi16ELi16ELi1EEviiiPT_S1_S1_ii,@"STO_CUDA_ENTRY STV_DEFAULT"
_Z9cuda_gemmIiLi128ELi1ELi1ELi64ELi16ELi16ELi1EEviiiPT_S1_S1_ii:
.text._Z9cuda_gemmIiLi128ELi1ELi1ELi64ELi16ELi16ELi1EEviiiPT_S1_S1_ii:
[----:B------:R-:W-:Y:S01]  /*0000*/  LDC R1, c[0x0][0x37c] ;  /* 0x0000df00ff017b82 */ /* 0x000fe20000000800 */
[----:B------:R-:W0:Y:S07]  /*0010*/  S2R R42, SR_TID.X ;  /* 0x00000000002a7919 */ /* 0x000e2e0000002100 */
[----:B------:R-:W1:Y:S01]  /*0020*/  LDC R41, c[0x0][0x360] ;  /* 0x0000d800ff297b82 */ /* 0x000e620000000800 */
[----:B------:R-:W-:Y:S02]  /*0030*/  MOV R8, 0x80 ;  /* 0x0000008000087802 */ /* 0x000fe40000000f00 */
[----:B-1----:R-:W-:Y:S01]  /*0040*/  LOP3.LUT R2, R41, 0xff, RZ, 0xc0, !PT ;  /* 0x000000ff29027812 */ /* 0x002fe200078ec0ff */
[----:B0-----:R-:W-:-:S05]  /*0050*/  IMAD.IADD R0, R42, 0x1, R41 ;  /* 0x000000012a007824 */ /* 0x001fca00078e0229 */
[----:B------:R-:W-:-:S07]  /*0060*/  LOP3.LUT R4, R0, 0xff, RZ, 0xc, !PT ;  /* 0x000000ff00047812 */ /* 0x000fce00078e0cff */
[----:B------:R-:W-:Y:S05]  /*0070*/  CALL.REL.NOINC `($__internal_137_$__cuda_sm20_div_u16) ;  /* 0x00000024002c7944 */ /* 0x000fea0003c00000 */
        /* <DEDUP_REMOVED lines=15> */
.L_x_18139:
        /* <DEDUP_REMOVED lines=13> */
.L_x_18138:
[----:B-1----:R-:W-:Y:S05]  /*0240*/  BSYNC.RECONVERGENT B0 ;  /* 0x0000000000007941 */ /* 0x002fea0003800200 */
.L_x_18137:
[----:B------:R-:W-:Y:S04]  /*0250*/  BSSY.RECONVERGENT B0, `(.L_x_18140) ;  /* 0x0000030000007945 */ /* 0x000fe80003800200 */
[----:B------:R-:W-:Y:S05]  /*0260*/  @!P1 BRA `(.L_x_18141) ;  /* 0x0000000000b89947 */ /* 0x000fea0003800000 */
[----:B------:R-:W1:Y:S01]  /*0270*/  S2R R7, SR_CgaCtaId ;  /* 0x0000000000077919 */ /* 0x000e620000008800 */
[----:B--2---:R-:W2:Y:S01]  /*0280*/  LDC.64 R2, c[0x0][0x398] ;  /* 0x0000e600ff027b82 */ /* 0x004ea20000000a00 */
[----:B------:R-:W-:Y:S01]  /*0290*/  MOV R6, 0x400 ;  /* 0x0000040000067802 */ /* 0x000fe20000000f00 */
[C-C-:B------:R-:W-:Y:S01]  /*02a0*/  IMAD R5, R41.reuse, 0x2, R4.reuse ;  /* 0x0000000229057824 */ /* 0x140fe200078e0204 */
[----:B------:R-:W-:Y:S01]  /*02b0*/  IADD3 R15, PT, PT, R4, R41, RZ ;  /* 0x00000029040f7210 */ /* 0x000fe20007ffe0ff */
[----:B------:R-:W-:Y:S01]  /*02c0*/  IMAD R14, R41, 0x3, R4 ;  /* 0x00000003290e7824 */ /* 0x000fe200078e0204 */
[----:B-1----:R-:W-:-:S07]  /*02d0*/  LEA R21, R7, R6, 0x18 ;  /* 0x0000000607157211 */ /* 0x002fce00078ec0ff */
.L_x_18142:
[----:B-12---:R-:W-:-:S04]  /*02e0*/  IMAD.WIDE.U32 R12, R4, 0x4, R2 ;  /* 0x00000004040c7825 */ /* 0x006fc800078e0002 */
        /* <DEDUP_REMOVED lines=38> */
.L_x_18141:
[----:B------:R-:W-:Y:S05]  /*0550*/  BSYNC.RECONVERGENT B0 ;  /* 0x0000000000007941 */ /* 0x000fea0003800200 */
.L_x_18140:
[----:B------:R-:W0:Y:S02]  /*0560*/  LDCU UR4, c[0x0][0x374] ;  /* 0x00006e80ff0477ac */ /* 0x000e240008000800 */
[----:B0-----:R-:W-:-:S13]  /*0570*/  ISETP.GE.U32.AND P0, PT, R40, UR4, PT ;  /* 0x0000000428007c0c */ /* 0x001fda000bf06070 */
[----:B------:R-:W-:Y:S05]  /*0580*/  @P0 EXIT ;  /* 0x000000000000094d */ /* 0x000fea0003800000 */
[----:B------:R-:W-:Y:S01]  /*0590*/  ISETP.GT.U32.AND P0, PT, R42, 0x3f, PT ;  /* 0x0000003f2a00780c */ /* 0x000fe20003f04070 */
[----:B------:R-:W-:-:S12]  /*05a0*/  BSSY.RECONVERGENT B0, `(.L_x_18143) ;  /* 0x0000055000007945 */ /* 0x000fd80003800200 */
[----:B------:R-:W-:Y:S05]  /*05b0*/  @P0 BRA `(.L_x_18144) ;  /* 0x00000004004c0947 */ /* 0x000fea0003800000 */
[----:B-1----:R-:W0:Y:S01]  /*05c0*/  I2F.U32.RP R6, R41 ;  /* 0x0000002900067306 */ /* 0x002e220000209000 */
[C---:B------:R-:W-:Y:S01]  /*05d0*/  ISETP.GE.U32.AND P0, PT, R0.reuse, 0x40, PT ;  /* 0x000000400000780c */ /* 0x040fe20003f06070 */
[----:B------:R-:W-:Y:S01]  /*05e0*/  BSSY.RECONVERGENT B1, `(.L_x_18145) ;  /* 0x000002e000017945 */ /* 0x000fe20003800200 */
[----:B------:R-:W-:Y:S01]  /*05f0*/  VIMNMX.U32 R5, PT, PT, R0, 0x40, !PT ;  /* 0x0000004000057848 */ /* 0x000fe20007fe0000 */
[----:B------:R-:W-:Y:S01]  /*0600*/  IMAD.MOV.U32 R12, RZ, RZ, R42 ;  /* 0x000000ffff0c7224 */ /* 0x000fe200078e002a */
[----:B------:R-:W-:Y:S02]  /*0610*/  SEL R4, RZ, 0x1, P0 ;  /* 0x00000001ff047807 */ /* 0x000fe40000000000 */
[----:B------:R-:W-:Y:S01]  /*0620*/  ISETP.NE.U32.AND P2, PT, R41, RZ, PT ;  /* 0x000000ff2900720c */ /* 0x000fe20003f45070 */
[----:B0-----:R-:W0:Y:S02]  /*0630*/  MUFU.RCP R6, R6 ;  /* 0x0000000600067308 */ /* 0x001e240000001000 */
[----:B0-----:R-:W-:-:S06]  /*0640*/  VIADD R3, R6, 0xffffffe ;  /* 0x0ffffffe06037836 */ /* 0x001fcc0000000000 */
[----:B------:R-:W2:Y:S02]  /*0650*/  F2I.FTZ.U32.TRUNC.NTZ R3, R3 ;  /* 0x0000000300037305 */ /* 0x000ea4000021f000 */
[----:B--2---:R-:W-:-:S05]  /*0660*/  IADD3 R2, PT, PT, RZ, -R3, RZ ;  /* 0x80000003ff027210 */ /* 0x004fca0007ffe0ff */
        /* <DEDUP_REMOVED lines=22> */
[----:B------:R-:W-:-:S03]  /*07d0*/  LEA R5, R40, R42, 0x6 ;  /* 0x0000002a28057211 */ /* 0x000fc600078e30ff */
[----:B------:R-:W-:Y:S01]  /*07e0*/  LOP3.LUT R4, R4, 0x3, RZ, 0xc0, !PT ;  /* 0x0000000304047812 */ /* 0x000fe200078ec0ff */
[----:B------:R-:W1:Y:S04]  /*07f0*/  LDC.64 R2, c[0x0][0x390] ;  /* 0x0000e400ff027b82 */ /* 0x000e680000000a00 */
[----:B------:R-:W-:Y:S01]  /*0800*/  IMAD R12, R4, R41, R42 ;  /* 0x00000029040c7224 */ /* 0x000fe200078e022a */
[----:B0-----:R-:W-:Y:S01]  /*0810*/  ULEA UR4, UR5, UR4, 0x18 ;  /* 0x0000000405047291 */ /* 0x001fe2000f8ec0ff */
[----:B-1----:R-:W-:-:S04]  /*0820*/  IMAD.WIDE.U32 R2, R5, 0x4, R2 ;  /* 0x0000000405027825 */ /* 0x002fc800078e0002 */
[----:B------:R-:W-:Y:S01]  /*0830*/  IMAD.MOV R5, RZ, RZ, -R4 ;  /* 0x000000ffff057224 */ /* 0x000fe200078e0a04 */
[----:B------:R-:W-:-:S07]  /*0840*/  LEA R4, R42, UR4, 0x2 ;  /* 0x000000042a047c11 */ /* 0x000fce000f8e10ff */
.L_x_18147:
[----:B------:R0:W2:Y:S01]  /*0850*/  LDG.E R7, desc[UR6][R2.64] ;  /* 0x0000000602077981 */ /* 0x0000a2000c1e1900 */
[----:B------:R-:W-:-:S05]  /*0860*/  VIADD R5, R5, 0x1 ;  /* 0x0000000105057836 */ /* 0x000fca0000000000 */
[----:B------:R-:W-:Y:S01]  /*0870*/  ISETP.NE.AND P0, PT, R5, RZ, PT ;  /* 0x000000ff0500720c */ /* 0x000fe20003f05270 */
[C---:B0-----:R-:W-:Y:S01]  /*0880*/  IMAD.WIDE.U32 R2, R41.reuse, 0x4, R2 ;  /* 0x0000000429027825 */ /* 0x041fe200078e0002 */
[----:B--2---:R0:W-:Y:S02]  /*0890*/  STS [R4], R7 ;  /* 0x0000000704007388 */ /* 0x0041e40000000800 */
[----:B0-----:R-:W-:-:S09]  /*08a0*/  LEA R4, R41, R4, 0x2 ;  /* 0x0000000429047211 */ /* 0x001fd200078e10ff */
[----:B------:R-:W-:Y:S05]  /*08b0*/  @P0 BRA `(.L_x_18147) ;  /* 0xfffffffc00e40947 */ /* 0x000fea000383ffff */
.L_x_18146:
[----:B------:R-:W-:Y:S05]  /*08c0*/  BSYNC.RECONVERGENT B1 ;  /* 0x0000000000017941 */ /* 0x000fea0003800200 */
.L_x_18145:
        /* <DEDUP_REMOVED lines=11> */
.L_x_18148:
        /* <DEDUP_REMOVED lines=23> */
.L_x_18144:
[----:B------:R-:W-:Y:S05]  /*0af0*/  BSYNC.RECONVERGENT B0 ;  /* 0x0000000000007941 */ /* 0x000fea0003800200 */
.L_x_18143:
[----:B------:R-:W-:Y:S01]  /*0b00*/  BAR.SYNC.DEFER_BLOCKING 0x0 ;  /* 0x0000000000007b1d */ /* 0x000fe20000010000 */
[----:B------:R-:W-:-:S13]  /*0b10*/  ISETP.GT.U32.AND P0, PT, R42, 0x3f, PT ;  /* 0x0000003f2a00780c */ /* 0x000fda0003f04070 */
[----:B------:R-:W-:Y:S05]  /*0b20*/  @P0 BRA `(.L_x_18149) ;  /* 0x0000000c00600947 */ /* 0x000fea0003800000 */
[----:B-1-3--:R-:W0:Y:S01]  /*0b30*/  I2F.U32.RP R6, R41 ;  /* 0x0000002900067306 */ /* 0x00ae220000209000 */
[C---:B------:R-:W-:Y:S01]  /*0b40*/  ISETP.GE.U32.AND P0, PT, R0.reuse, 0x40, PT ;  /* 0x000000400000780c */ /* 0x040fe20003f06070 */
[----:B------:R-:W-:Y:S01]  /*0b50*/  BSSY.RECONVERGENT B0, `(.L_x_18150) ;  /* 0x000002a000007945 */ /* 0x000fe20003800200 */
[----:B------:R-:W-:Y:S02]  /*0b60*/  VIMNMX.U32 R5, PT, PT, R0, 0x40, !PT ;  /* 0x0000004000057848 */ /* 0x000fe40007fe0000 */
[----:B------:R-:W-:-:S03]  /*0b70*/  ISETP.NE.U32.AND P2, PT, R41, RZ, PT ;  /* 0x000000ff2900720c */ /* 0x000fc60003f45070 */
[----:B0-----:R-:W2:Y:S02]  /*0b80*/  MUFU.RCP R6, R6 ;  /* 0x0000000600067308 */ /* 0x001ea40000001000 */
[----:B--2---:R-:W-:-:S06]  /*0b90*/  IADD3 R2, PT, PT, R6, 0xffffffe, RZ ;  /* 0x0ffffffe06027810 */ /* 0x004fcc0007ffe0ff */
        /* <DEDUP_REMOVED lines=15> */
[----:B------:R-:W-:Y:S02]  /*0c90*/  @!P2 LOP3.LUT R7, RZ, R41, RZ, 0x33, !PT ;  /* 0x00000029ff07a212 */ /* 0x000fe400078e33ff */
[----:B------:R-:W-:-:S03]  /*0ca0*/  ISETP.GT.U32.AND P2, PT, R42, 0x3f, PT ;  /* 0x0000003f2a00780c */ /* 0x000fc60003f44070 */
        /* <DEDUP_REMOVED lines=8> */
[----:B------:R-:W-:Y:S01]  /*0d30*/  IADD3 R4, PT, PT, R4, 0x1, RZ ;  /* 0x0000000104047810 */ /* 0x000fe20007ffe0ff */
[----:B------:R-:W-:-:S03]  /*0d40*/  UIADD3 UR4, UPT, UPT, UR4, 0x580, URZ ;  /* 0x0000058004047890 */ /* 0x000fc6000fffe0ff */
[----:B------:R-:W-:-:S05]  /*0d50*/  LOP3.LUT R4, R4, 0x3, RZ, 0xc0, !PT ;  /* 0x0000000304047812 */ /* 0x000fca00078ec0ff */
[----:B------:R-:W-:Y:S02]  /*0d60*/  IMAD R0, R4, R41, R42 ;  /* 0x0000002904007224 */ /* 0x000fe400078e022a */
[----:B------:R-:W-:Y:S01]  /*0d70*/  IMAD.MOV R3, RZ, RZ, -R4 ;  /* 0x000000ffff037224 */ /* 0x000fe200078e0a04 */
[----:B0-----:R-:W-:-:S06]  /*0d80*/  ULEA UR4, UR5, UR4, 0x18 ;  /* 0x0000000405047291 */ /* 0x001fcc000f8ec0ff */
[----:B------:R-:W-:-:S07]  /*0d90*/  LEA R2, R42, UR4, 0x2 ;  /* 0x000000042a027c11 */ /* 0x000fce000f8e10ff */
.L_x_18152:
[----:B------:R-:W-:Y:S01]  /*0da0*/  VIADD R3, R3, 0x1 ;  /* 0x0000000103037836 */ /* 0x000fe20000000000 */
[----:B------:R0:W-:Y:S04]  /*0db0*/  STS [R2], RZ ;  /* 0x000000ff02007388 */ /* 0x0001e80000000800 */
[----:B------:R-:W-:Y:S02]  /*0dc0*/  ISETP.NE.AND P0, PT, R3, RZ, PT ;  /* 0x000000ff0300720c */ /* 0x000fe40003f05270 */
[----:B0-----:R-:W-:-:S11]  /*0dd0*/  LEA R2, R41, R2, 0x2 ;  /* 0x0000000229027211 */ /* 0x001fd600078e10ff */
[----:B------:R-:W-:Y:S05]  /*0de0*/  @P0 BRA `(.L_x_18152) ;  /* 0xfffffffc00ec0947 */ /* 0x000fea000383ffff */
.L_x_18151:
[----:B------:R-:W-:Y:S05]  /*0df0*/  BSYNC.RECONVERGENT B0 ;  /* 0x0000000000007941 */ /* 0x000fea0003800200 */
.L_x_18150:
[----:B------:R-:W-:Y:S04]  /*0e00*/  BSSY.RECONVERGENT B0, `(.L_x_18153) ;  /* 0x0000012000007945 */ /* 0x000fe80003800200 */
[----:B------:R-:W-:Y:S05]  /*0e10*/  @!P1 BRA `(.L_x_18154) ;  /* 0x0000000000409947 */ /* 0x000fea0003800000 */
[----:B------:R-:W0:Y:S01]  /*0e20*/  S2UR UR5, SR_CgaCtaId ;  /* 0x00000000000579c3 */ /* 0x000e220000008800 */
[----:B------:R-:W-:Y:S02]  /*0e30*/  UMOV UR4, 0x400 ;  /* 0x0000040000047882 */ /* 0x000fe40000000000 */
[----:B------:R-:W-:-:S04]  /*0e40*/  UIADD3 UR4, UPT, UPT, UR4, 0x580, URZ ;  /* 0x0000058004047890 */ /* 0x000fc8000fffe0ff */
[----:B0-----:R-:W-:-:S06]  /*0e50*/  ULEA UR4, UR5, UR4, 0x18 ;  /* 0x0000000405047291 */ /* 0x001fcc000f8ec0ff */
[----:B------:R-:W-:-:S07]  /*0e60*/  LEA R2, R0, UR4, 0x2 ;  /* 0x0000000400027c11 */ /* 0x000fce000f8e10ff */
.L_x_18155:
        /* <DEDUP_REMOVED lines=11> */
.L_x_18154:
[----:B------:R-:W-:Y:S05]  /*0f20*/  BSYNC.RECONVERGENT B0 ;  /* 0x0000000000007941 */ /* 0x000fea0003800200 */
.L_x_18153:
[----:B------:R-:W-:Y:S05]  /*0f30*/  @P2 BRA `(.L_x_18149) ;  /* 0x00000008005c2947 */ /* 0x000fea0003800000 */
[----:B------:R-:W1:Y:S01]  /*0f40*/  S2R R21, SR_CgaCtaId ;  /* 0x0000000000157919 */ /* 0x000e620000008800 */
[C---:B------:R-:W-:Y:S01]  /*0f50*/  IMAD.SHL.U32 R2, R42.reuse, 0x4, RZ ;  /* 0x000000042a027824 */ /* 0x040fe200078e00ff */
[----:B------:R-:W-:Y:S01]  /*0f60*/  MOV R10, 0x400 ;  /* 0x00000400000a7802 */ /* 0x000fe20000000f00 */
[C---:B------:R-:W-:Y:S01]  /*0f70*/  VIADD R19, R42.reuse, 0x1 ;  /* 0x000000012a137836 */ /* 0x040fe20000000000 */
[C---:B------:R-:W-:Y:S01]  /*0f80*/  SHF.L.U32 R0, R42.reuse, 0x6, RZ ;  /* 0x000000062a007819 */ /* 0x040fe200000006ff */
[----:B------:R-:W-:Y:S01]  /*0f90*/  VIADD R17, R42, 0x3 ;  /* 0x000000032a117836 */ /* 0x000fe20000000000 */
[----:B------:R-:W-:Y:S01]  /*0fa0*/  LOP3.LUT R39, R2, 0x3c, RZ, 0xc0, !PT ;  /* 0x0000003c02277812 */ /* 0x000fe200078ec0ff */
[----:B------:R-:W-:Y:S01]  /*0fb0*/  VIADD R2, R10, 0x480 ;  /* 0x000004800a027836 */ /* 0x000fe20000000000 */
[----:B------:R-:W-:Y:S02]  /*0fc0*/  LOP3.LUT R38, R42, 0xf, RZ, 0xc0, !PT ;  /* 0x0000000f2a267812 */ /* 0x000fe400078ec0ff */
[----:B------:R-:W-:-:S02]  /*0fd0*/  LOP3.LUT R0, R39, 0xc0, R0, 0xf8, !PT ;  /* 0x000000c027007812 */ /* 0x000fc400078ef800 */
[----:B------:R-:W-:Y:S02]  /*0fe0*/  LOP3.LUT P0, RZ, R42, 0xf, RZ, 0xc0, !PT ;  /* 0x0000000f2aff7812 */ /* 0x000fe4000780c0ff */
[C---:B------:R-:W-:Y:S02]  /*0ff0*/  ISETP.GE.U32.AND P4, PT, R38.reuse, 0xe, PT ;  /* 0x0000000e2600780c */ /* 0x040fe40003f86070 */
[----:B------:R-:W-:Y:S02]  /*1000*/  ISETP.NE.AND P3, PT, R38, 0xf, PT ;  /* 0x0000000f2600780c */ /* 0x000fe40003f65270 */
[----:B------:R-:W-:Y:S02]  /*1010*/  IADD3 R16, PT, PT, R10, 0x580, RZ ;  /* 0x000005800a107810 */ /* 0x000fe40007ffe0ff */
[C---:B------:R-:W-:Y:S02]  /*1020*/  ISETP.GE.U32.AND P5, PT, R38.reuse, 0xd, PT ;  /* 0x0000000d2600780c */ /* 0x040fe40003fa6070 */
[----:B------:R-:W-:-:S02]  /*1030*/  ISETP.GE.U32.AND P6, PT, R38, 0xc, PT ;  /* 0x0000000c2600780c */ /* 0x000fc40003fc6070 */
[C---:B------:R-:W-:Y:S02]  /*1040*/  ISETP.GE.U32.AND P2, PT, R38.reuse, 0xa, PT ;  /* 0x0000000a2600780c */ /* 0x040fe40003f46070 */
[----:B------:R-:W-:Y:S02]  /*1050*/  ISETP.GE.U32.AND P1, PT, R38, 0xb, PT ;  /* 0x0000000b2600780c */ /* 0x000fe40003f26070 */
[----:B------:R-:W-:Y:S02]  /*1060*/  IADD3 R18, PT, PT, R42, 0x2, RZ ;  /* 0x000000022a127810 */ /* 0x000fe40007ffe0ff */
[----:B------:R-:W-:Y:S02]  /*1070*/  SHF.R.U32.HI R20, RZ, 0x2, R42 ;  /* 0x00000002ff147819 */ /* 0x000fe4000001162a */
[C---:B-1----:R-:W-:Y:S02]  /*1080*/  LEA R3, R21.reuse, R2, 0x18 ;  /* 0x0000000215037211 */ /* 0x042fe400078ec0ff */
[----:B------:R-:W-:-:S02]  /*1090*/  LEA R2, R21, R10, 0x18 ;  /* 0x0000000a15027211 */ /* 0x000fc400078ec0ff */
[----:B------:R-:W-:Y:S01]  /*10a0*/  LEA R21, R21, R16, 0x18 ;  /* 0x0000001015157211 */ /* 0x000fe200078ec0ff */
[----:B------:R-:W-:Y:S01]  /*10b0*/  IMAD.IADD R0, R3, 0x1, R0 ;  /* 0x0000000103007824 */ /* 0x000fe200078e0200 */
[----:B------:R-:W-:Y:S01]  /*10c0*/  IADD3 R39, PT, PT, R2, R39, RZ ;  /* 0x0000002702277210 */ /* 0x000fe20007ffe0ff */
[----:B------:R-:W-:Y:S01]  /*10d0*/  VIADD R16, R42, 0x9 ;  /* 0x000000092a107836 */ /* 0x000fe20000000000 */
[----:B------:R-:W-:Y:S01]  /*10e0*/  LOP3.LUT R19, R19, 0xf, RZ, 0xc0, !PT ;  /* 0x0000000f13137812 */ /* 0x000fe200078ec0ff */
[----:B------:R-:W-:Y:S01]  /*10f0*/  VIADD R22, R0, 0xffffffc0 ;  /* 0xffffffc000167836 */ /* 0x000fe20000000000 */
[----:B------:R-:W0:Y:S01]  /*1100*/  LDS R37, [R0] ;  /* 0x0000000000257984 */ /* 0x000e220000000800 */
[----:B------:R-:W-:Y:S02]  /*1110*/  LOP3.LUT R18, R18, 0xf, RZ, 0xc0, !PT ;  /* 0x0000000f12127812 */ /* 0x000fe400078ec0ff */
        /* <DEDUP_REMOVED lines=10> */
[--C-:B------:R-:W-:Y:S01]  /*11c0*/  IMAD.MOV.U32 R9, RZ, RZ, R22.reuse ;  /* 0x000000ffff097224 */ /* 0x100fe200078e0016 */
[----:B------:R-:W-:Y:S01]  /*11d0*/  ISETP.GE.U32.AND P4, PT, R38, 0x8, PT ;  /* 0x000000082600780c */ /* 0x000fe20003f86070 */
[--C-:B------:R-:W-:Y:S01]  /*11e0*/  IMAD.MOV.U32 R10, RZ, RZ, R22.reuse ;  /* 0x000000ffff0a7224 */ /* 0x100fe200078e0016 */
[C---:B------:R-:W-:Y:S01]  /*11f0*/  @!P2 IADD3 R7, PT, PT, R0.reuse, RZ, RZ ;  /* 0x000000ff0007a210 */ /* 0x040fe20007ffe0ff */
[--C-:B------:R-:W-:Y:S01]  /*1200*/  IMAD.MOV.U32 R11, RZ, RZ, R22.reuse ;  /* 0x000000ffff0b7224 */ /* 0x100fe200078e0016 */
[----:B------:R-:W1:Y:S01]  /*1210*/  LDS R35, [R3+0x8] ;  /* 0x0000080003237984 */ /* 0x000e620000000800 */
[--C-:B------:R-:W-:Y:S01]  /*1220*/  IMAD.MOV.U32 R13, RZ, RZ, R22.reuse ;  /* 0x000000ffff0d7224 */ /* 0x100fe200078e0016 */
[----:B------:R-:W-:Y:S01]  /*1230*/  @!P1 IADD3 R6, PT, PT, R0, RZ, RZ ;  /* 0x000000ff00069210 */ /* 0x000fe20007ffe0ff */
[----:B------:R-:W-:Y:S01]  /*1240*/  IMAD.MOV.U32 R14, RZ, RZ, R22 ;  /* 0x000000ffff0e7224 */ /* 0x000fe200078e0016 */
[C---:B------:R-:W-:Y:S01]  /*1250*/  ISETP.GE.U32.AND P2, PT, R38.reuse, 0x4, PT ;  /* 0x000000042600780c */ /* 0x040fe20003f46070 */
[--C-:B------:R-:W-:Y:S01]  /*1260*/  @!P0 IMAD.MOV R22, RZ, RZ, R0.reuse ;  /* 0x000000ffff168224 */ /* 0x100fe200078e0200 */
[C---:B------:R-:W-:Y:S01]  /*1270*/  ISETP.GE.U32.AND P1, PT, R38.reuse, 0x5, PT ;  /* 0x000000052600780c */ /* 0x040fe20003f26070 */
[--C-:B------:R-:W-:Y:S01]  /*1280*/  @P3 IMAD.MOV R2, RZ, RZ, R0.reuse ;  /* 0x000000ffff023224 */ /* 0x100fe200078e0200 */
[C---:B------:R-:W-:Y:S01]  /*1290*/  ISETP.GE.U32.AND P3, PT, R38.reuse, 0x9, PT ;  /* 0x000000092600780c */ /* 0x040fe20003f66070 */
[--C-:B------:R-:W-:Y:S01]  /*12a0*/  @!P5 IMAD.MOV R4, RZ, RZ, R0.reuse ;  /* 0x000000ffff04d224 */ /* 0x100fe200078e0200 */
[C---:B------:R-:W-:Y:S01]  /*12b0*/  ISETP.GE.U32.AND P5, PT, R38.reuse, 0x7, PT ;  /* 0x000000072600780c */ /* 0x040fe20003fa6070 */
[----:B------:R-:W2:Y:S01]  /*12c0*/  LDS R22, [R22+0x3c] ;  /* 0x00003c0016167984 */ /* 0x000ea20000000800 */
[--C-:B------:R-:W-:Y:S01]  /*12d0*/  @!P6 IMAD.MOV R5, RZ, RZ, R0.reuse ;  /* 0x000000ffff05e224 */ /* 0x100fe200078e0200 */
[C---:B------:R-:W-:Y:S01]  /*12e0*/  ISETP.GE.U32.AND P6, PT, R38.reuse, 0x6, PT ;  /* 0x000000062600780c */ /* 0x040fe20003fc6070 */
[--C-:B------:R-:W-:Y:S01]  /*12f0*/  @!P4 IMAD.MOV R9, RZ, RZ, R0.reuse ;  /* 0x000000ffff09c224 */ /* 0x100fe200078e0200 */
[----:B------:R-:W-:Y:S01]  /*1300*/  ISETP.GE.U32.AND P4, PT, R38, 0x2, PT ;  /* 0x000000022600780c */ /* 0x000fe20003f86070 */
[----:B------:R3:W4:Y:S01]  /*1310*/  LDS R36, [R2+0x4] ;  /* 0x0000040002247984 */ /* 0x0007220000000800 */
[----:B------:R-:W-:Y:S01]  /*1320*/  @!P2 IMAD.MOV R13, RZ, RZ, R0 ;  /* 0x000000ffff0da224 */ /* 0x000fe200078e0200 */
[----:B------:R-:W-:-:S02]  /*1330*/  LOP3.LUT R17, R17, 0xf, RZ, 0xc0, !PT ;  /* 0x0000000f11117812 */ /* 0x000fc400078ec0ff */
[----:B------:R-:W-:Y:S01]  /*1340*/  @!P1 IADD3 R12, PT, PT, R0, RZ, RZ ;  /* 0x000000ff000c9210 */ /* 0x000fe20007ffe0ff */
[--C-:B------:R-:W-:Y:S01]  /*1350*/  @!P3 IMAD.MOV R8, RZ, RZ, R0.reuse ;  /* 0x000000ffff08b224 */ /* 0x100fe200078e0200 */
[----:B------:R-:W-:Y:S01]  /*1360*/  ISETP.GE.U32.AND P3, PT, R38, 0x3, PT ;  /* 0x000000032600780c */ /* 0x000fe20003f66070 */
[--C-:B------:R-:W-:Y:S01]  /*1370*/  @!P5 IMAD.MOV R10, RZ, RZ, R0.reuse ;  /* 0x000000ffff0ad224 */ /* 0x100fe200078e0200 */
[----:B------:R5:W0:Y:S01]  /*1380*/  LDS R33, [R5+0x10] ;  /* 0x0000100005217984 */ /* 0x000a220000000800 */
[----:B---3--:R-:W-:Y:S01]  /*1390*/  VIADD R2, R42, 0xc ;  /* 0x0000000c2a027836 */ /* 0x008fe20000000000 */
[----:B------:R-:W-:Y:S01]  /*13a0*/  LOP3.LUT R16, R16, 0xf, RZ, 0xc0, !PT ;  /* 0x0000000f10107812 */ /* 0x000fe200078ec0ff */
[----:B------:R-:W-:Y:S01]  /*13b0*/  @!P6 IMAD.MOV R11, RZ, RZ, R0 ;  /* 0x000000ffff0be224 */ /* 0x000fe200078e0200 */
[----:B------:R-:W-:Y:S01]  /*13c0*/  @!P4 IADD3 R15, PT, PT, R0, RZ, RZ ;  /* 0x000000ff000fc210 */ /* 0x000fe20007ffe0ff */
[----:B------:R3:W0:Y:S01]  /*13d0*/  LDS R31, [R7+0x18] ;  /* 0x00001800071f7984 */ /* 0x0006220000000800 */
[----:B-----5:R-:W-:-:S03]  /*13e0*/  VIADD R5, R42, 0xffffffff ;  /* 0xffffffff2a057836 */ /* 0x020fc60000000000 */
[----:B------:R5:W0:Y:S02]  /*13f0*/  LDS R30, [R8+0x1c] ;  /* 0x00001c00081e7984 */ /* 0x000a240000000800 */
[----:B------:R-:W-:Y:S01]  /*1400*/  @!P3 IMAD.MOV R14, RZ, RZ, R0 ;  /* 0x000000ffff0eb224 */ /* 0x000fe200078e0200 */
[C---:B------:R-:W-:Y:S01]  /*1410*/  IADD3 R0, PT, PT, R42.reuse, 0xa, RZ ;  /* 0x0000000a2a007810 */ /* 0x040fe20007ffe0ff */
[----:B------:R1:W0:Y:S01]  /*1420*/  LDS R28, [R10+0x24] ;  /* 0x000024000a1c7984 */ /* 0x0002220000000800 */
[C---:B---3--:R-:W-:Y:S01]  /*1430*/  VIADD R7, R42.reuse, 0xd ;  /* 0x0000000d2a077836 */ /* 0x048fe20000000000 */
[----:B------:R-:W-:Y:S02]  /*1440*/  LOP3.LUT R5, R5, 0xf, RZ, 0xc0, !PT ;  /* 0x0000000f05057812 */ /* 0x000fe400078ec0ff */
[----:B------:R3:W0:Y:S01]  /*1450*/  LDS R27, [R11+0x28] ;  /* 0x000028000b1b7984 */ /* 0x0006220000000800 */
[----:B-----5:R-:W-:Y:S01]  /*1460*/  VIADD R8, R42, 0xb ;  /* 0x0000000b2a087836 */ /* 0x020fe20000000000 */
[----:B------:R-:W-:-:S02]  /*1470*/  LOP3.LUT R7, R7, 0xf, RZ, 0xc0, !PT ;  /* 0x0000000f07077812 */ /* 0x000fc400078ec0ff */
[----:B------:R5:W0:Y:S01]  /*1480*/  LDS R25, [R13+0x30] ;  /* 0x000030000d197984 */ /* 0x000a220000000800 */
[----:B-1----:R-:W-:Y:S01]  /*1490*/  VIADD R10, R42, 0x6 ;  /* 0x000000062a0a7836 */ /* 0x002fe20000000000 */
[----:B------:R-:W-:Y:S02]  /*14a0*/  LOP3.LUT R8, R8, 0xf, RZ, 0xc0, !PT ;  /* 0x0000000f08087812 */ /* 0x000fe400078ec0ff */
[----:B------:R1:W0:Y:S01]  /*14b0*/  LDS R32, [R6+0x14] ;  /* 0x0000140006207984 */ /* 0x0002220000000800 */
[----:B---3--:R-:W-:Y:S01]  /*14c0*/  VIADD R11, R42, 0x5 ;  /* 0x000000052a0b7836 */ /* 0x008fe20000000000 */
[----:B------:R-:W-:Y:S02]  /*14d0*/  LOP3.LUT R10, R10, 0xf, RZ, 0xc0, !PT ;  /* 0x0000000f0a0a7812 */ /* 0x000fe400078ec0ff */
[----:B------:R3:W0:Y:S01]  /*14e0*/  LDS R29, [R9+0x20] ;  /* 0x00002000091d7984 */ /* 0x0006220000000800 */
[----:B-----5:R-:W-:Y:S01]  /*14f0*/  IMAD.SHL.U32 R13, R42, 0x4, RZ ;  /* 0x000000042a0d7824 */ /* 0x020fe200078e00ff */
[----:B------:R-:W-:-:S02]  /*1500*/  LOP3.LUT R11, R11, 0xf, RZ, 0xc0, !PT ;  /* 0x0000000f0b0b7812 */ /* 0x000fc400078ec0ff */
[----:B------:R5:W0:Y:S01]  /*1510*/  LDS R26, [R12+0x2c] ;  /* 0x00002c000c1a7984 */ /* 0x000a220000000800 */
[C---:B-1----:R-:W-:Y:S02]  /*1520*/  IADD3 R6, PT, PT, R42.reuse, 0xe, RZ ;  /* 0x0000000e2a067810 */ /* 0x042fe40007ffe0ff */
[----:B------:R-:W-:Y:S01]  /*1530*/  LOP3.LUT R13, R13, 0xc, RZ, 0xe2, !PT ;  /* 0x0000000c0d0d7812 */ /* 0x000fe200078ee2ff */
[----:B------:R1:W0:Y:S01]  /*1540*/  LDS R34, [R4+0xc] ;  /* 0x00000c0004227984 */ /* 0x0002220000000800 */
[----:B---3--:R-:W-:Y:S02]  /*1550*/  IADD3 R9, PT, PT, R42, 0x7, RZ ;  /* 0x000000072a097810 */ /* 0x008fe40007ffe0ff */
[----:B------:R-:W-:Y:S01]  /*1560*/  LOP3.LUT R6, R6, 0xf, RZ, 0xc0, !PT ;  /* 0x0000000f06067812 */ /* 0x000fe200078ec0ff */
[----:B------:R3:W0:Y:S01]  /*1570*/  LDS R24, [R14+0x34] ;  /* 0x000034000e187984 */ /* 0x0006220000000800 */
[----:B-----5:R-:W-:Y:S02]  /*1580*/  IADD3 R12, PT, PT, R42, 0x4, RZ ;  /* 0x000000042a0c7810 */ /* 0x020fe40007ffe0ff */
[----:B------:R-:W-:Y:S01]  /*1590*/  LOP3.LUT R9, R9, 0xf, RZ, 0xc0, !PT ;  /* 0x0000000f09097812 */ /* 0x000fe200078ec0ff */
[----:B------:R5:W0:Y:S01]  /*15a0*/  LDS R23, [R15+0x38] ;  /* 0x000038000f177984 */ /* 0x000a220000000800 */
[----:B------:R-:W-:-:S02]  /*15b0*/  LOP3.LUT R12, R12, 0xf, RZ, 0xc0, !PT ;  /* 0x0000000f0c0c7812 */ /* 0x000fc400078ec0ff */
[----:B-1----:R-:W-:Y:S02]  /*15c0*/  LOP3.LUT R4, R38, 0x8, RZ, 0x3c, !PT ;  /* 0x0000000826047812 */ /* 0x002fe400078e3cff */
[----:B---3--:R-:W-:Y:S02]  /*15d0*/  LOP3.LUT R14, R2, 0xf, RZ, 0xc0, !PT ;  /* 0x0000000f020e7812 */ /* 0x008fe400078ec0ff */
[----:B--2-45:R-:W-:-:S07]  /*15e0*/  LOP3.LUT R15, R0, 0xf, RZ, 0xc0, !PT ;  /* 0x0000000f000f7812 */ /* 0x034fce00078ec0ff */
.L_x_18157:
[----:B------:R-:W-:Y:S01]  /*15f0*/  IMAD R43, R20, 0x44, R39 ;  /* 0x00000044142b7824 */ /* 0x000fe200078e0227 */
[----:B------:R-:W-:-:S05]  /*1600*/  UMOV UR4, 0xffffffff ;  /* 0xffffffff00047882 */ /* 0x000fca0000000000 */
[----:B------:R-:W1:Y:S01]  /*1610*/  LDS R43, [R43] ;  /* 0x000000002b2b7984 */ /* 0x000e620000000800 */
[----:B----4-:R-:W-:Y:S05]  /*1620*/  BRA.DIV UR4, `(.L_x_18156) ;  /* 0x0000000604f87947 */ /* 0x010fea000b800000 */
        /* <DEDUP_REMOVED lines=31> */
.L_x_18179:
[----:B------:R-:W-:Y:S01]  /*1820*/  IMAD R2, R20, 0x10, R13 ;  /* 0x0000001014027824 */ /* 0x000fe200078e020d */
[----:B------:R-:W-:Y:S01]  /*1830*/  LEA.HI R20, R41, R20, RZ, 0x1e ;  /* 0x0000001429147211 */ /* 0x000fe200078ff0ff */
[----:B------:R-:W-:-:S03]  /*1840*/  IMAD R0, R22, R0, R45 ;  /* 0x0000000016007224 */ /* 0x000fc600078e022d */
[----:B------:R-:W-:Y:S02]  /*1850*/  IADD3 R2, PT, PT, R21, R2, RZ ;  /* 0x0000000215027210 */ /* 0x000fe40007ffe0ff */
[----:B------:R-:W-:-:S03]  /*1860*/  ISETP.GE.U32.AND P0, PT, R20, 0x10, PT ;  /* 0x000000101400780c */ /* 0x000fc60003f06070 */
[----:B------:R-:W0:Y:S02]  /*1870*/  LDS R3, [R2] ;  /* 0x0000000002037984 */ /* 0x000e240000000800 */
[----:B0-----:R-:W-:-:S05]  /*1880*/  IMAD.IADD R3, R0, 0x1, R3 ;  /* 0x0000000100037824 */ /* 0x001fca00078e0203 */
[----:B------:R4:W-:Y:S03]  /*1890*/  STS [R2], R3 ;  /* 0x0000000302007388 */ /* 0x0009e60000000800 */
[----:B------:R-:W-:Y:S05]  /*18a0*/  @!P0 BRA `(.L_x_18157) ;  /* 0xfffffffc00508947 */ /* 0x000fea000383ffff */
.L_x_18149:
[----:B------:R-:W-:Y:S05]  /*18b0*/  WARPSYNC.ALL ;  /* 0x0000000000007948 */ /* 0x000fea0003800000 */
[----:B------:R-:W-:Y:S01]  /*18c0*/  BAR.SYNC.DEFER_BLOCKING 0x0 ;  /* 0x0000000000007b1d */ /* 0x000fe20000010000 */
[----:B------:R-:W-:-:S13]  /*18d0*/  ISETP.GT.U32.AND P0, PT, R42, 0x3f, PT ;  /* 0x0000003f2a00780c */ /* 0x000fda0003f04070 */
[----:B------:R-:W-:Y:S05]  /*18e0*/  @P0 EXIT ;  /* 0x000000000000094d */ /* 0x000fea0003800000 */
[----:B-1-3--:R-:W0:Y:S01]  /*18f0*/  I2F.U32.RP R4, R41 ;  /* 0x0000002900047306 */ /* 0x00ae220000209000 */
[----:B------:R-:W1:Y:S01]  /*1900*/  S2R R0, SR_TID.X ;  /* 0x0000000000007919 */ /* 0x000e620000002100 */
[----:B------:R-:W-:Y:S01]  /*1910*/  ISETP.NE.U32.AND P2, PT, R41, RZ, PT ;  /* 0x000000ff2900720c */ /* 0x000fe20003f45070 */
[----:B------:R-:W-:Y:S05]  /*1920*/  BSSY.RECONVERGENT B0, `(.L_x_18158) ;  /* 0x000002e000007945 */ /* 0x000fea0003800200 */
[----:B0-----:R-:W2:Y:S02]  /*1930*/  MUFU.RCP R4, R4 ;  /* 0x0000000400047308 */ /* 0x001ea40000001000 */
[----:B--2-4-:R-:W-:-:S02]  /*1940*/  VIADD R2, R4, 0xffffffe ;  /* 0x0ffffffe04027836 */ /* 0x014fc40000000000 */
[----:B-1----:R-:W-:-:S04]  /*1950*/  IMAD.IADD R6, R0, 0x1, R41 ;  /* 0x0000000100067824 */ /* 0x002fc800078e0229 */
[----:B------:R0:W1:Y:S01]  /*1960*/  F2I.FTZ.U32.TRUNC.NTZ R3, R2 ;  /* 0x0000000200037305 */ /* 0x000062000021f000 */
[C---:B------:R-:W-:Y:S02]  /*1970*/  ISETP.GE.U32.AND P0, PT, R6.reuse, 0x40, PT ;  /* 0x000000400600780c */ /* 0x040fe40003f06070 */
[----:B------:R-:W-:Y:S02]  /*1980*/  VIMNMX.U32 R0, PT, PT, R6, 0x40, !PT ;  /* 0x0000004006007848 */ /* 0x000fe40007fe0000 */
[----:B------:R-:W-:Y:S01]  /*1990*/  SEL R5, RZ, 0x1, P0 ;  /* 0x00000001ff057807 */ /* 0x000fe20000000000 */
[----:B0-----:R-:W-:-:S03]  /*19a0*/  IMAD.MOV.U32 R2, RZ, RZ, RZ ;  /* 0x000000ffff027224 */ /* 0x001fc600078e00ff */
[----:B------:R-:W-:Y:S02]  /*19b0*/  IADD3 R0, PT, PT, R0, -R6, -R5 ;  /* 0x8000000600007210 */ /* 0x000fe40007ffe805 */
        /* <DEDUP_REMOVED lines=24> */
[----:B------:R-:W-:Y:S01]  /*1b40*/  IMAD.MOV R4, RZ, RZ, -R5 ;  /* 0x000000ffff047224 */ /* 0x000fe200078e0a05 */
[----:B0-----:R-:W-:-:S06]  /*1b50*/  ULEA UR4, UR5, UR4, 0x18 ;  /* 0x0000000405047291 */ /* 0x001fcc000f8ec0ff */
[----:B------:R-:W-:Y:S01]  /*1b60*/  LEA R0, R42, UR4, 0x2 ;  /* 0x000000042a007c11 */ /* 0x000fe2000f8e10ff */
[----:B------:R-:W-:Y:S02]  /*1b70*/  IMAD R42, R5, R41, R42 ;  /* 0x00000029052a7224 */ /* 0x000fe400078e022a */
[----:B-1----:R-:W-:-:S07]  /*1b80*/  IMAD.WIDE.U32 R2, R7, 0x4, R2 ;  /* 0x0000000407027825 */ /* 0x002fce00078e0002 */
.L_x_18160:
[----:B------:R0:W1:Y:S01]  /*1b90*/  LDS R5, [R0] ;  /* 0x0000000000057984 */ /* 0x0000620000000800 */
[----:B------:R-:W-:-:S05]  /*1ba0*/  VIADD R4, R4, 0x1 ;  /* 0x0000000104047836 */ /* 0x000fca0000000000 */
[----:B------:R-:W-:Y:S02]  /*1bb0*/  ISETP.NE.AND P0, PT, R4, RZ, PT ;  /* 0x000000ff0400720c */ /* 0x000fe40003f05270 */
[C---:B0-----:R-:W-:Y:S01]  /*1bc0*/  LEA R0, R41.reuse, R0, 0x2 ;  /* 0x0000000029007211 */ /* 0x041fe200078e10ff */
[----:B-1----:R0:W-:Y:S02]  /*1bd0*/  STG.E desc[UR6][R2.64], R5 ;  /* 0x0000000502007986 */ /* 0x0021e4000c101906 */
[----:B0-----:R-:W-:-:S08]  /*1be0*/  IMAD.WIDE.U32 R2, R41, 0x4, R2 ;  /* 0x0000000429027825 */ /* 0x001fd000078e0002 */
[----:B------:R-:W-:Y:S05]  /*1bf0*/  @P0 BRA `(.L_x_18160) ;  /* 0xfffffffc00e40947 */ /* 0x000fea000383ffff */
.L_x_18159:
[----:B------:R-:W-:Y:S05]  /*1c00*/  BSYNC.RECONVERGENT B0 ;  /* 0x0000000000007941 */ /* 0x000fea0003800200 */
.L_x_18158:
[----:B------:R-:W-:Y:S05]  /*1c10*/  @!P1 EXIT ;  /* 0x000000000000994d */ /* 0x000fea0003800000 */
        /* <DEDUP_REMOVED lines=10> */
.L_x_18161:
        /* <DEDUP_REMOVED lines=21> */
.L_x_18156:
[----:B------:R-:W-:Y:S01]  /*1e10*/  BSSY B0, `(.L_x_18162) ;  /* 0x0000007000007945 */ /* 0x000fe20003800000 */
[----:B------:R-:W-:Y:S01]  /*1e20*/  IMAD.MOV.U32 R2, RZ, RZ, R38 ;  /* 0x000000ffff027224 */ /* 0x000fe200078e0026 */
[----:B------:R-:W-:Y:S01]  /*1e30*/  MOV R0, 0xffffffff ;  /* 0xffffffff00007802 */ /* 0x000fe20000000f00 */
[----:B------:R-:W-:-:S07]  /*1e40*/  IMAD.MOV.U32 R3, RZ, RZ, 0x101f ;  /* 0x0000101fff037424 */ /* 0x000fce00078e00ff */
[----:B01----:R-:W-:Y:S05]  /*1e50*/  WARPSYNC.COLLECTIVE R0, `(.L_x_18163) ;  /* 0x0000000000087348 */ /* 0x003fea0003c00000 */
[----:B-1----:R1:W2:Y:S02]  /*1e60*/  SHFL.IDX P0, R0, R43, R2, R3 ;  /* 0x000000022b007389 */ /* 0x0022a40000000003 */
[----:B012---:R-:W-:Y:S05]  /*1e70*/  ENDCOLLECTIVE ;  /* 0x000000000000791b */ /* 0x007fea0003800000 */
.L_x_18163:
[----:B------:R-:W-:Y:S05]  /*1e80*/  BSYNC B0 ;  /* 0x0000000000007941 */ /* 0x000fea0003800000 */
.L_x_18162:
[----:B------:R-:W-:Y:S02]  /*1e90*/  IMAD.MOV.U32 R44, RZ, RZ, R0 ;  /* 0x000000ffff2c7224 */ /* 0x000fe400078e0000 */
[----:B------:R-:W-:Y:S02]  /*1ea0*/  HFMA2 R3, -RZ, RZ, 0, 0.000503063201904296875 ;  /* 0x0000101fff037431 */ /* 0x000fe400000001ff */
[----:B------:R-:W-:Y:S02]  /*1eb0*/  IMAD.MOV.U32 R0, RZ, RZ, -0x1 ;  /* 0xffffffffff007424 */ /* 0x000fe400078e00ff */
[----:B------:R-:W-:Y:S02]  /*1ec0*/  IMAD.MOV.U32 R2, RZ, RZ, R19 ;  /* 0x000000ffff027224 */ /* 0x000fe400078e0013 */
[----:B------:R-:W-:-:S07]  /*1ed0*/  IMAD R45, R37, R44, RZ ;  /* 0x0000002c252d7224 */ /* 0x000fce00078e02ff */
[----:B------:R-:W-:Y:S05]  /*1ee0*/  WARPSYNC.COLLECTIVE R0, `(.L_x_18164) ;  /* 0x0000000000087348 */ /* 0x000fea0003c00000 */
[----:B------:R0:W1:Y:S02]  /*1ef0*/  SHFL.IDX P0, R0, R43, R2, R3 ;  /* 0x000000022b007389 */ /* 0x0000640000000003 */
[----:B01----:R-:W-:Y:S05]  /*1f00*/  ENDCOLLECTIVE ;  /* 0x000000000000791b */ /* 0x003fea0003800000 */
.L_x_18164:
[----:B------:R-:W-:Y:S02]  /*1f10*/  IMAD.MOV.U32 R2, RZ, RZ, R18 ;  /* 0x000000ffff027224 */ /* 0x000fe400078e0012 */
[----:B------:R-:W-:Y:S01]  /*1f20*/  IMAD R44, R36, R0, R45 ;  /* 0x00000000242c7224 */ /* 0x000fe200078e022d */
[----:B------:R-:W-:-:S07]  /*1f30*/  MOV R0, 0xffffffff ;  /* 0xffffffff00007802 */ /* 0x000fce0000000f00 */
[----:B------:R-:W-:Y:S05]  /*1f40*/  WARPSYNC.COLLECTIVE R0, `(.L_x_18165) ;  /* 0x0000000000087348 */ /* 0x000fea0003c00000 */
[----:B------:R0:W1:Y:S02]  /*1f50*/  SHFL.IDX P0, R0, R43, R2, R3 ;  /* 0x000000022b007389 */ /* 0x0000640000000003 */
[----:B01----:R-:W-:Y:S05]  /*1f60*/  ENDCOLLECTIVE ;  /* 0x000000000000791b */ /* 0x003fea0003800000 */
.L_x_18165:
[----:B------:R-:W-:Y:S02]  /*1f70*/  IMAD.MOV.U32 R2, RZ, RZ, R17 ;  /* 0x000000ffff027224 */ /* 0x000fe400078e0011 */
[----:B------:R-:W-:Y:S01]  /*1f80*/  IMAD.MOV.U32 R45, RZ, RZ, R0 ;  /* 0x000000ffff2d7224 */ /* 0x000fe200078e0000 */
[----:B------:R-:W-:-:S03]  /*1f90*/  MOV R0, 0xffffffff ;  /* 0xffffffff00007802 */ /* 0x000fc60000000f00 */
[----:B------:R-:W-:-:S07]  /*1fa0*/  IMAD R45, R35, R45, R44 ;  /* 0x0000002d232d7224 */ /* 0x000fce00078e022c */
[----:B------:R-:W-:Y:S05]  /*1fb0*/  WARPSYNC.COLLECTIVE R0, `(.L_x_18166) ;  /* 0x0000000000087348 */ /* 0x000fea0003c00000 */
[----:B------:R0:W1:Y:S02]  /*1fc0*/  SHFL.IDX P0, R0, R43, R2, R3 ;  /* 0x000000022b007389 */ /* 0x0000640000000003 */
[----:B01----:R-:W-:Y:S05]  /*1fd0*/  ENDCOLLECTIVE ;  /* 0x000000000000791b */ /* 0x003fea0003800000 */
.L_x_18166:
[----:B------:R-:W-:Y:S02]  /*1fe0*/  IMAD.MOV.U32 R2, RZ, RZ, R12 ;  /* 0x000000ffff027224 */ /* 0x000fe400078e000c */
[----:B------:R-:W-:Y:S01]  /*1ff0*/  IMAD.MOV.U32 R44, RZ, RZ, R0 ;  /* 0x000000ffff2c7224 */ /* 0x000fe200078e0000 */
[----:B------:R-:W-:-:S03]  /*2000*/  MOV R0, 0xffffffff ;  /* 0xffffffff00007802 */ /* 0x000fc60000000f00 */
[----:B------:R-:W-:-:S07]  /*2010*/  IMAD R44, R34, R44, R45 ;  /* 0x0000002c222c7224 */ /* 0x000fce00078e022d */
[----:B------:R-:W-:Y:S05]  /*2020*/  WARPSYNC.COLLECTIVE R0, `(.L_x_18167) ;  /* 0x0000000000087348 */ /* 0x000fea0003c00000 */
[----:B------:R0:W1:Y:S02]  /*2030*/  SHFL.IDX P0, R0, R43, R2, R3 ;  /* 0x000000022b007389 */ /* 0x0000640000000003 */
[----:B01----:R-:W-:Y:S05]  /*2040*/  ENDCOLLECTIVE ;  /* 0x000000000000791b */ /* 0x003fea0003800000 */
.L_x_18167:
[----:B------:R-:W-:Y:S01]  /*2050*/  MOV R2, R11 ;  /* 0x0000000b00027202 */ /* 0x000fe20000000f00 */
[----:B------:R-:W-:Y:S02]  /*2060*/  IMAD.MOV.U32 R45, RZ, RZ, R0 ;  /* 0x000000ffff2d7224 */ /* 0x000fe400078e0000 */
[----:B------:R-:W-:Y:S02]  /*2070*/  IMAD.MOV.U32 R0, RZ, RZ, -0x1 ;  /* 0xffffffffff007424 */ /* 0x000fe400078e00ff */
[----:B------:R-:W-:-:S07]  /*2080*/  IMAD R45, R33, R45, R44 ;  /* 0x0000002d212d7224 */ /* 0x000fce00078e022c */
[----:B------:R-:W-:Y:S05]  /*2090*/  WARPSYNC.COLLECTIVE R0, `(.L_x_18168) ;  /* 0x0000000000087348 */ /* 0x000fea0003c00000 */
[----:B------:R0:W1:Y:S02]  /*20a0*/  SHFL.IDX P0, R0, R43, R2, R3 ;  /* 0x000000022b007389 */ /* 0x0000640000000003 */
[----:B01----:R-:W-:Y:S05]  /*20b0*/  ENDCOLLECTIVE ;  /* 0x000000000000791b */ /* 0x003fea0003800000 */
.L_x_18168:
[----:B------:R-:W-:Y:S01]  /*20c0*/  IMAD.MOV.U32 R2, RZ, RZ, R10 ;  /* 0x000000ffff027224 */ /* 0x000fe200078e000a */
[----:B------:R-:W-:Y:S02]  /*20d0*/  MOV R44, R0 ;  /* 0x00000000002c7202 */ /* 0x000fe40000000f00 */
[----:B------:R-:W-:-:S03]  /*20e0*/  MOV R0, 0xffffffff ;  /* 0xffffffff00007802 */ /* 0x000fc60000000f00 */
[----:B------:R-:W-:-:S07]  /*20f0*/  IMAD R44, R32, R44, R45 ;  /* 0x0000002c202c7224 */ /* 0x000fce00078e022d */
[----:B------:R-:W-:Y:S05]  /*2100*/  WARPSYNC.COLLECTIVE R0, `(.L_x_18169) ;  /* 0x0000000000087348 */ /* 0x000fea0003c00000 */
[----:B------:R0:W1:Y:S02]  /*2110*/  SHFL.IDX P0, R0, R43, R2, R3 ;  /* 0x000000022b007389 */ /* 0x0000640000000003 */
[----:B01----:R-:W-:Y:S05]  /*2120*/  ENDCOLLECTIVE ;  /* 0x000000000000791b */ /* 0x003fea0003800000 */
.L_x_18169:
[----:B------:R-:W-:Y:S01]  /*2130*/  MOV R2, R9 ;  /* 0x0000000900027202 */ /* 0x000fe20000000f00 */
[----:B------:R-:W-:Y:S02]  /*2140*/  IMAD.MOV.U32 R45, RZ, RZ, R0 ;  /* 0x000000ffff2d7224 */ /* 0x000fe400078e0000 */
[----:B------:R-:W-:Y:S02]  /*2150*/  IMAD.MOV.U32 R0, RZ, RZ, -0x1 ;  /* 0xffffffffff007424 */ /* 0x000fe400078e00ff */
[----:B------:R-:W-:-:S07]  /*2160*/  IMAD R45, R31, R45, R44 ;  /* 0x0000002d1f2d7224 */ /* 0x000fce00078e022c */
[----:B------:R-:W-:Y:S05]  /*2170*/  WARPSYNC.COLLECTIVE R0, `(.L_x_18170) ;  /* 0x0000000000087348 */ /* 0x000fea0003c00000 */
[----:B------:R0:W1:Y:S02]  /*2180*/  SHFL.IDX P0, R0, R43, R2, R3 ;  /* 0x000000022b007389 */ /* 0x0000640000000003 */
[----:B01----:R-:W-:Y:S05]  /*2190*/  ENDCOLLECTIVE ;  /* 0x000000000000791b */ /* 0x003fea0003800000 */
.L_x_18170:
[----:B------:R-:W-:Y:S01]  /*21a0*/  IMAD.MOV.U32 R2, RZ, RZ, R4 ;  /* 0x000000ffff027224 */ /* 0x000fe200078e0004 */
[----:B------:R-:W-:Y:S02]  /*21b0*/  MOV R44, R0 ;  /* 0x00000000002c7202 */ /* 0x000fe40000000f00 */
[----:B------:R-:W-:-:S03]  /*21c0*/  MOV R0, 0xffffffff ;  /* 0xffffffff00007802 */ /* 0x000fc60000000f00 */
[----:B------:R-:W-:-:S07]  /*21d0*/  IMAD R44, R30, R44, R45 ;  /* 0x0000002c1e2c7224 */ /* 0x000fce00078e022d */
[----:B------:R-:W-:Y:S05]  /*21e0*/  WARPSYNC.COLLECTIVE R0, `(.L_x_18171) ;  /* 0x0000000000087348 */ /* 0x000fea0003c00000 */
[----:B------:R0:W1:Y:S02]  /*21f0*/  SHFL.IDX P0, R0, R43, R2, R3 ;  /* 0x000000022b007389 */ /* 0x0000640000000003 */
[----:B01----:R-:W-:Y:S05]  /*2200*/  ENDCOLLECTIVE ;  /* 0x000000000000791b */ /* 0x003fea0003800000 */
.L_x_18171:
[----:B------:R-:W-:Y:S01]  /*2210*/  MOV R2, R16 ;  /* 0x0000001000027202 */ /* 0x000fe20000000f00 */
[----:B------:R-:W-:Y:S02]  /*2220*/  IMAD.MOV.U32 R45, RZ, RZ, R0 ;  /* 0x000000ffff2d7224 */ /* 0x000fe400078e0000 */
[----:B------:R-:W-:Y:S02]  /*2230*/  IMAD.MOV.U32 R0, RZ, RZ, -0x1 ;  /* 0xffffffffff007424 */ /* 0x000fe400078e00ff */
[----:B------:R-:W-:-:S07]  /*2240*/  IMAD R45, R29, R45, R44 ;  /* 0x0000002d1d2d7224 */ /* 0x000fce00078e022c */
[----:B------:R-:W-:Y:S05]  /*2250*/  WARPSYNC.COLLECTIVE R0, `(.L_x_18172) ;  /* 0x0000000000087348 */ /* 0x000fea0003c00000 */
[----:B------:R0:W1:Y:S02]  /*2260*/  SHFL.IDX P0, R0, R43, R2, R3 ;  /* 0x000000022b007389 */ /* 0x0000640000000003 */
[----:B01----:R-:W-:Y:S05]  /*2270*/  ENDCOLLECTIVE ;  /* 0x000000000000791b */ /* 0x003fea0003800000 */
.L_x_18172:
[----:B------:R-:W-:Y:S01]  /*2280*/  IMAD.MOV.U32 R2, RZ, RZ, R15 ;  /* 0x000000ffff027224 */ /* 0x000fe200078e000f */
[----:B------:R-:W-:Y:S02]  /*2290*/  MOV R44, R0 ;  /* 0x00000000002c7202 */ /* 0x000fe40000000f00 */
[----:B------:R-:W-:-:S03]  /*22a0*/  MOV R0, 0xffffffff ;  /* 0xffffffff00007802 */ /* 0x000fc60000000f00 */
[----:B------:R-:W-:-:S07]  /*22b0*/  IMAD R44, R28, R44, R45 ;  /* 0x0000002c1c2c7224 */ /* 0x000fce00078e022d */
[----:B------:R-:W-:Y:S05]  /*22c0*/  WARPSYNC.COLLECTIVE R0, `(.L_x_18173) ;  /* 0x0000000000087348 */ /* 0x000fea0003c00000 */
[----:B------:R0:W1:Y:S02]  /*22d0*/  SHFL.IDX P0, R0, R43, R2, R3 ;  /* 0x000000022b007389 */ /* 0x0000640000000003 */
[----:B01----:R-:W-:Y:S05]  /*22e0*/  ENDCOLLECTIVE ;  /* 0x000000000000791b */ /* 0x003fea0003800000 */
.L_x_18173:
[----:B------:R-:W-:Y:S01]  /*22f0*/  MOV R2, R8 ;  /* 0x0000000800027202 */ /* 0x000fe20000000f00 */
[----:B------:R-:W-:Y:S02]  /*2300*/  IMAD.MOV.U32 R45, RZ, RZ, R0 ;  /* 0x000000ffff2d7224 */ /* 0x000fe400078e0000 */
[----:B------:R-:W-:Y:S02]  /*2310*/  IMAD.MOV.U32 R0, RZ, RZ, -0x1 ;  /* 0xffffffffff007424 */ /* 0x000fe400078e00ff */
[----:B------:R-:W-:-:S07]  /*2320*/  IMAD R45, R27, R45, R44 ;  /* 0x0000002d1b2d7224 */ /* 0x000fce00078e022c */
[----:B------:R-:W-:Y:S05]  /*2330*/  WARPSYNC.COLLECTIVE R0, `(.L_x_18174) ;  /* 0x0000000000087348 */ /* 0x000fea0003c00000 */
[----:B------:R0:W1:Y:S02]  /*2340*/  SHFL.IDX P0, R0, R43, R2, R3 ;  /* 0x000000022b007389 */ /* 0x0000640000000003 */
[----:B01----:R-:W-:Y:S05]  /*2350*/  ENDCOLLECTIVE ;  /* 0x000000000000791b */ /* 0x003fea0003800000 */
.L_x_18174:
[----:B------:R-:W-:Y:S01]  /*2360*/  IMAD.MOV.U32 R2, RZ, RZ, R14 ;  /* 0x000000ffff027224 */ /* 0x000fe200078e000e */
[----:B------:R-:W-:Y:S02]  /*2370*/  MOV R44, R0 ;  /* 0x00000000002c7202 */ /* 0x000fe40000000f00 */
[----:B------:R-:W-:-:S03]  /*2380*/  MOV R0, 0xffffffff ;  /* 0xffffffff00007802 */ /* 0x000fc60000000f00 */
[----:B------:R-:W-:-:S07]  /*2390*/  IMAD R44, R26, R44, R45 ;  /* 0x0000002c1a2c7224 */ /* 0x000fce00078e022d */
[----:B------:R-:W-:Y:S05]  /*23a0*/  WARPSYNC.COLLECTIVE R0, `(.L_x_18175) ;  /* 0x0000000000087348 */ /* 0x000fea0003c00000 */
[----:B------:R0:W1:Y:S02]  /*23b0*/  SHFL.IDX P0, R0, R43, R2, R3 ;  /* 0x000000022b007389 */ /* 0x0000640000000003 */
[----:B01----:R-:W-:Y:S05]  /*23c0*/  ENDCOLLECTIVE ;  /* 0x000000000000791b */ /* 0x003fea0003800000 */
.L_x_18175:
[----:B------:R-:W-:Y:S01]  /*23d0*/  MOV R2, R7 ;  /* 0x0000000700027202 */ /* 0x000fe20000000f00 */
[----:B------:R-:W-:Y:S02]  /*23e0*/  IMAD.MOV.U32 R45, RZ, RZ, R0 ;  /* 0x000000ffff2d7224 */ /* 0x000fe400078e0000 */
[----:B------:R-:W-:Y:S02]  /*23f0*/  IMAD.MOV.U32 R0, RZ, RZ, -0x1 ;  /* 0xffffffffff007424 */ /* 0x000fe400078e00ff */
[----:B------:R-:W-:-:S07]  /*2400*/  IMAD R45, R25, R45, R44 ;  /* 0x0000002d192d7224 */ /* 0x000fce00078e022c */
[----:B------:R-:W-:Y:S05]  /*2410*/  WARPSYNC.COLLECTIVE R0, `(.L_x_18176) ;  /* 0x0000000000087348 */ /* 0x000fea0003c00000 */
[----:B------:R0:W1:Y:S02]  /*2420*/  SHFL.IDX P0, R0, R43, R2, R3 ;  /* 0x000000022b007389 */ /* 0x0000640000000003 */
[----:B01----:R-:W-:Y:S05]  /*2430*/  ENDCOLLECTIVE ;  /* 0x000000000000791b */ /* 0x003fea0003800000 */
.L_x_18176:
[----:B------:R-:W-:Y:S01]  /*2440*/  IMAD.MOV.U32 R2, RZ, RZ, R6 ;  /* 0x000000ffff027224 */ /* 0x000fe200078e0006 */
[----:B------:R-:W-:Y:S02]  /*2450*/  MOV R44, R0 ;  /* 0x00000000002c7202 */ /* 0x000fe40000000f00 */
[----:B------:R-:W-:-:S03]  /*2460*/  MOV R0, 0xffffffff ;  /* 0xffffffff00007802 */ /* 0x000fc60000000f00 */
[----:B------:R-:W-:-:S07]  /*2470*/  IMAD R44, R24, R44, R45 ;  /* 0x0000002c182c7224 */ /* 0x000fce00078e022d */
[----:B------:R-:W-:Y:S05]  /*2480*/  WARPSYNC.COLLECTIVE R0, `(.L_x_18177) ;  /* 0x0000000000087348 */ /* 0x000fea0003c00000 */
[----:B------:R0:W1:Y:S02]  /*2490*/  SHFL.IDX P0, R0, R43, R2, R3 ;  /* 0x000000022b007389 */ /* 0x0000640000000003 */
[----:B01----:R-:W-:Y:S05]  /*24a0*/  ENDCOLLECTIVE ;  /* 0x000000000000791b */ /* 0x003fea0003800000 */
.L_x_18177:
[----:B------:R-:W-:Y:S01]  /*24b0*/  MOV R2, R5 ;  /* 0x0000000500027202 */ /* 0x000fe20000000f00 */
[----:B------:R-:W-:Y:S02]  /*24c0*/  IMAD.MOV.U32 R45, RZ, RZ, R0 ;  /* 0x000000ffff2d7224 */ /* 0x000fe400078e0000 */
[----:B------:R-:W-:Y:S02]  /*24d0*/  IMAD.MOV.U32 R0, RZ, RZ, -0x1 ;  /* 0xffffffffff007424 */ /* 0x000fe400078e00ff */
[----:B------:R-:W-:-:S07]  /*24e0*/  IMAD R45, R23, R45, R44 ;  /* 0x0000002d172d7224 */ /* 0x000fce00078e022c */
[----:B------:R-:W-:Y:S05]  /*24f0*/  WARPSYNC.COLLECTIVE R0, `(.L_x_18178) ;  /* 0x0000000000087348 */ /* 0x000fea0003c00000 */
[----:B------:R0:W1:Y:S02]  /*2500*/  SHFL.IDX P0, R0, R43, R2, R3 ;  /* 0x000000022b007389 */ /* 0x0000640000000003 */
[----:B01----:R-:W-:Y:S05]  /*2510*/  ENDCOLLECTIVE ;  /* 0x000000000000791b */ /* 0x003fea0003800000 */
.L_x_18178:
[----:B------:R-:W-:Y:S05]  /*2520*/  BRA `(.L_x_18179) ;  /* 0xfffffff000bc7947 */ /* 0x000fea000383ffff */
        .weak           $__internal_137_$__cuda_sm20_div_u16
        .type           $__internal_137_$__cuda_sm20_div_u16,@function
        .size           $__internal_137_$__cuda_sm20_div_u16,(.L_x_20427 - $__internal_137_$__cuda_sm20_div_u16)
$__internal_137_$__cuda_sm20_div_u16:
        /* <DEDUP_REMOVED lines=18> */
[----:B------:R-:W-:Y:S06]  /*2650*/  RET.REL.NODEC R2 `(_Z9cuda_gemmIiLi128ELi1ELi1ELi64ELi16ELi16ELi1EEviiiPT_S1_S1_ii) ;  /* 0xffffffd802687950 */ /* 0x000fec0003c3ffff */
.L_x_18180:
        /* <DEDUP_REMOVED lines=10> */
.L_x_20427:


//--------------------- .text._Z9cuda_gemmIiLi128ELi1ELi1ELi64ELi16ELi16ELi0EEviiiPT_S1_S1_ii --------------------------
	.section	.text._Z9cuda_gemmIiLi128ELi1ELi1ELi64ELi16ELi16ELi0EEviiiPT_S1_S1_ii,"ax",@progbits
	.align	128
        .global         _Z9cuda_gemmIiLi128ELi1ELi1ELi64ELi16ELi16ELi0EEviiiPT_S1_S1_ii
        .type           _Z9cuda_gemmIiLi128ELi1ELi1ELi64ELi16ELi16ELi0EEviiiPT_S1_S1_ii,@function
        .size           _Z9cuda_gemmIiLi128ELi1ELi1ELi64ELi16ELi16ELi0EEviiiPT_S1_S1_ii,(.L_x_20655 - _Z9cuda_gemmIiLi128ELi1ELi1ELi64ELi16ELi16ELi0EEviiiPT_S1_S1_ii)
        .other          _Z9cuda_gemmIiLi128ELi1ELi1ELi64ELi16ELi16ELi0EEviiiPT_S1_S1_ii,@"STO_CUDA_ENTRY STV_DEFAULT"
_Z9cuda_gemmIiLi128ELi1ELi1ELi64ELi16ELi16ELi0EEviiiPT_S1_S1_ii:
.text._Z9cuda_gemmIiLi128ELi1ELi1ELi64ELi16ELi16ELi0EEviiiPT_S1_S1_ii:
        /* <DEDUP_REMOVED lines=9> */
[----:B------:R-:W3:Y:S08]  /*0090*/  I2F.RP R0, R4 ;  /* 0x0000000400007306 */ /* 0x000ef00000209400 */
[----:B---3--:R-:W3:Y:S02]  /*00a0*/  MUFU.RCP R0, R0 ;  /* 0x0000000000007308 */ /* 0x008ee40000001000 */
[----:B---3--:R-:W-:Y:S01]  /*00b0*/  VIADD R2, R0, 0xffffffe ;  /* 0x0ffffffe00027836 */ /* 0x008fe20000000000 */
[----:B------:R-:W-:-:S05]  /*00c0*/  LOP3.LUT R0, R37, 0x40, RZ, 0x3c, !PT ;  /* 0x0000004025007812 */ /* 0x000fca00078e3cff */
[----:B------:R3:W4:Y:S01]  /*00d0*/  F2I.FTZ.U32.TRUNC.NTZ R3, R2 ;  /* 0x0000000200037305 */ /* 0x000722000021f000 */
[----:B------:R-:W-:Y:S01]  /*00e0*/  ISETP.GE.AND P2, PT, R0, RZ, PT ;  /* 0x000000ff0000720c */ /* 0x000fe20003f46270 */
[----:B---3--:R-:W-:Y:S02]  /*00f0*/  IMAD.MOV.U32 R2, RZ, RZ, RZ ;  /* 0x000000ffff027224 */ /* 0x008fe400078e00ff */
[----:B----4-:R-:W-:-:S04]  /*0100*/  IMAD.MOV R5, RZ, RZ, -R3 ;  /* 0x000000ffff057224 */ /* 0x010fc800078e0a03 */
[----:B------:R-:W-:-:S04]  /*0110*/  IMAD R5, R5, R4, RZ ;  /* 0x0000000405057224 */ /* 0x000fc800078e02ff */
[----:B------:R-:W-:-:S06]  /*0120*/  IMAD.HI.U32 R3, R3, R5, R2 ;  /* 0x0000000503037227 */ /* 0x000fcc00078e0002 */
[----:B------:R-:W-:-:S04]  /*0130*/  IMAD.HI.U32 R23, R3, 0x40, RZ ;  /* 0x0000004003177827 */ /* 0x000fc800078e00ff */
[----:B------:R-:W-:-:S04]  /*0140*/  IMAD.MOV R3, RZ, RZ, -R23 ;  /* 0x000000ffff037224 */ /* 0x000fc800078e0a17 */
[----:B------:R-:W-:-:S05]  /*0150*/  IMAD R3, R4, R3, 0x40 ;  /* 0x0000004004037424 */ /* 0x000fca00078e0203 */
[----:B------:R-:W-:-:S13]  /*0160*/  ISETP.GT.U32.AND P1, PT, R4, R3, PT ;  /* 0x000000030400720c */ /* 0x000fda0003f24070 */
[-C--:B------:R-:W-:Y:S01]  /*0170*/  @!P1 IADD3 R3, PT, PT, R3, -R4.reuse, RZ ;  /* 0x8000000403039210 */ /* 0x080fe20007ffe0ff */
[----:B------:R-:W-:Y:S01]  /*0180*/  @!P1 VIADD R23, R23, 0x1 ;  /* 0x0000000117179836 */ /* 0x000fe20000000000 */
[----:B------:R-:W-:Y:S02]  /*0190*/  ISETP.NE.AND P1, PT, R37, RZ, PT ;  /* 0x000000ff2500720c */ /* 0x000fe40003f25270 */
[----:B------:R-:W-:-:S13]  /*01a0*/  ISETP.GE.U32.AND P0, PT, R3, R4, PT ;  /* 0x000000040300720c */ /* 0x000fda0003f06070 */
[----:B------:R-:W-:Y:S01]  /*01b0*/  @P0 VIADD R23, R23, 0x1 ;  /* 0x0000000117170836 */ /* 0x000fe20000000000 */
[----:B-1----:R-:W-:-:S03]  /*01c0*/  ISETP.GE.U32.AND P0, PT, R22, R9, PT ;  /* 0x000000091600720c */ /* 0x002fc60003f06070 */
[----:B------:R-:W-:Y:S01]  /*01d0*/  @!P2 IMAD.MOV R23, RZ, RZ, -R23 ;  /* 0x000000ffff17a224 */ /* 0x000fe200078e0a17 */
[----:B------:R-:W-:-:S04]  /*01e0*/  @!P1 LOP3.LUT R23, RZ, R37, RZ, 0x33, !PT ;  /* 0x00000025ff179212 */ /* 0x000fc800078e33ff */
[----:B------:R-:W1:Y:S01]  /*01f0*/  I2F.U32.RP R0, R23 ;  /* 0x0000001700007306 */ /* 0x000e620000209000 */
[----:B------:R-:W-:-:S07]  /*0200*/  IADD3 R5, PT, PT, RZ, -R23, RZ ;  /* 0x80000017ff057210 */ /* 0x000fce0007ffe0ff */
[----:B-1----:R-:W1:Y:S02]  /*0210*/  MUFU.RCP R0, R0 ;  /* 0x0000000000007308 */ /* 0x002e640000001000 */
[----:B-1----:R-:W-:-:S06]  /*0220*/  VIADD R2, R0, 0xffffffe ;  /* 0x0ffffffe00027836 */ /* 0x002fcc0000000000 */
[----:B------:R1:W3:Y:S02]  /*0230*/  F2I.FTZ.U32.TRUNC.NTZ R3, R2 ;  /* 0x0000000200037305 */ /* 0x0002e4000021f000 */
[----:B-1----:R-:W-:Y:S02]  /*0240*/  IMAD.MOV.U32 R2, RZ, RZ, RZ ;  /* 0x000000ffff027224 */ /* 0x002fe400078e00ff */
[----:B---3--:R-:W-:-:S04]  /*0250*/  IMAD R5, R5, R3, RZ ;  /* 0x0000000305057224 */ /* 0x008fc800078e02ff */
[----:B------:R-:W-:-:S06]  /*0260*/  IMAD.HI.U32 R3, R3, R5, R2 ;  /* 0x0000000503037227 */ /* 0x000fcc00078e0002 */
[----:B------:R-:W-:-:S04]  /*0270*/  IMAD.HI.U32 R20, R3, R22, RZ ;  /* 0x0000001603147227 */ /* 0x000fc800078e00ff */
[----:B------:R-:W-:-:S04]  /*0280*/  IMAD.MOV R14, RZ, RZ, -R20 ;  /* 0x000000ffff0e7224 */ /* 0x000fc800078e0a14 */
[----:B------:R-:W-:Y:S01]  /*0290*/  IMAD R14, R23, R14, R22 ;  /* 0x0000000e170e7224 */ /* 0x000fe200078e0216 */
[----:B0-2---:R-:W-:Y:S06]  /*02a0*/  @P0 BRA `(.L_x_18182) ;  /* 0x0000000000cc0947 */ /* 0x005fec0003800000 */
        /* <DEDUP_REMOVED lines=18> */
[----:B-1----:R-:W-:-:S04]  /*03d0*/  IMAD.MOV.U32 R6, RZ, RZ, RZ ;  /* 0x000000ffff067224 */ /* 0x002fc800078e00ff */
[----:B------:R-:W-:Y:S01]  /*03e0*/  IMAD R11, R8, UR6, RZ ;  /* 0x00000006080b7c24 */ /* 0x000fe2000f8e02ff */
[----:B------:R-:W-:Y:S01]  /*03f0*/  LOP3.LUT R8, RZ, UR6, RZ, 0x33, !PT ;  /* 0x00000006ff087c12 */ /* 0x000fe2000f8e33ff */
[----:B---3--:R-:W-:Y:S02]  /*0400*/  IMAD.MOV R10, RZ, RZ, -R7 ;  /* 0x000000ffff0a7224 */ /* 0x008fe400078e0a07 */
[----:B------:R-:W-:-:S04]  /*0410*/  IMAD.HI.U32 R11, R5, R11, R4 ;  /* 0x0000000b050b7227 */ /* 0x000fc800078e0004 */
[----:B------:R-:W-:-:S04]  /*0420*/  IMAD R13, R10, R37, RZ ;  /* 0x000000250a0d7224 */ /* 0x000fc800078e02ff */
[----:B------:R-:W-:-:S04]  /*0430*/  IMAD.HI.U32 R13, R7, R13, R6 ;  /* 0x0000000d070d7227 */ /* 0x000fc800078e0006 */
[----:B--2-4-:R-:W-:-:S07]  /*0440*/  IMAD.MOV.U32 R6, RZ, RZ, R22 ;  /* 0x000000ffff067224 */ /* 0x014fce00078e0016 */
.L_x_18183:
[----:B0-----:R-:W-:-:S06]  /*0450*/  IMAD.WIDE.U32 R4, R6, 0x4, R2 ;  /* 0x0000000406047825 */ /* 0x001fcc00078e0002 */
[----:B------:R-:W2:Y:S01]  /*0460*/  LDG.E R4, desc[UR8][R4.64] ;  /* 0x0000000804047981 */ /* 0x000ea2000c1e1900 */
        /* <DEDUP_REMOVED lines=23> */
.L_x_18182:
[----:B------:R-:W-:Y:S05]  /*05e0*/  BSYNC.RECONVERGENT B0 ;  /* 0x0000000000007941 */ /* 0x000fea0003800200 */
.L_x_18181:
[----:B------:R-:W1:Y:S01]  /*05f0*/  LDC R21, c[0x0][0x360] ;  /* 0x0000d800ff157b82 */ /* 0x000e620000000800 */
[----:B------:R-:W-:Y:S02]  /*0600*/  ISETP.GE.U32.AND P0, PT, R14, R23, PT ;  /* 0x000000170e00720c */ /* 0x000fe40003f06070 */
[----:B------:R-:W-:-:S05]  /*0610*/  ISETP.NE.U32.AND P2, PT, R23, RZ, PT ;  /* 0x000000ff1700720c */ /* 0x000fca0003f45070 */
[----:B------:R-:W2:Y:S06]  /*0620*/  LDC R0, c[0x0][0x374] ;  /* 0x0000dd00ff007b82 */ /* 0x000eac0000000800 */
[----:B------:R-:W-:Y:S01]  /*0630*/  @P0 IMAD.IADD R14, R14, 0x1, -R23 ;  /* 0x000000010e0e0824 */ /* 0x000fe200078e0a17 */
[----:B------:R-:W-:-:S04]  /*0640*/  @P0 IADD3 R20, PT, PT, R20, 0x1, RZ ;  /* 0x0000000114140810 */ /* 0x000fc80007ffe0ff */
[----:B------:R-:W-:Y:S02]  /*0650*/  ISETP.GE.U32.AND P1, PT, R14, R23, PT ;  /* 0x000000170e00720c */ /* 0x000fe40003f26070 */
[----:B--2---:R-:W-:-:S11]  /*0660*/  ISETP.LE.U32.AND P3, PT, R0, UR7, PT ;  /* 0x0000000700007c0c */ /* 0x004fd6000bf63070 */
        /* <DEDUP_REMOVED lines=8> */
[----:B------:R-:W1:Y:S01]  /*06f0*/  I2F.U32.RP R6, R21 ;  /* 0x0000001500067306 */ /* 0x000e620000209000 */
[----:B------:R-:W-:Y:S01]  /*0700*/  IADD3 R0, PT, PT, R22, R21, RZ ;  /* 0x0000001516007210 */ /* 0x000fe20007ffe0ff */
[----:B------:R-:W2:Y:S01]  /*0710*/  S2R R14, SR_CTAID.X ;  /* 0x00000000000e7919 */ /* 0x000ea20000002500 */
[----:B------:R-:W-:Y:S01]  /*0720*/  ISETP.NE.U32.AND P2, PT, R21, RZ, PT ;  /* 0x000000ff1500720c */ /* 0x000fe20003f45070 */
[----:B------:R-:W-:Y:S01]  /*0730*/  BSSY.RECONVERGENT B1, `(.L_x_18186) ;  /* 0x0000030000017945 */ /* 0x000fe20003800200 */
[C---:B------:R-:W-:Y:S02]  /*0740*/  ISETP.GE.U32.AND P0, PT, R0.reuse, 0x40, PT ;  /* 0x000000400000780c */ /* 0x040fe40003f06070 */
[----:B------:R-:W-:Y:S01]  /*0750*/  VIMNMX.U32 R5, PT, PT, R0, 0x40, !PT ;  /* 0x0000004000057848 */ /* 0x000fe20007fe0000 */
[----:B-1----:R-:W1:Y:S02]  /*0760*/  MUFU.RCP R6, R6 ;  /* 0x0000000600067308 */ /* 0x002e640000001000 */
[----:B-1----:R-:W-:-:S06]  /*0770*/  VIADD R2, R6, 0xffffffe ;  /* 0x0ffffffe06027836 */ /* 0x002fcc0000000000 */
[----:B------:R1:W0:Y:S02]  /*0780*/  F2I.FTZ.U32.TRUNC.NTZ R3, R2 ;  /* 0x0000000200037305 */ /* 0x000224000021f000 */
[----:B-1----:R-:W-:Y:S02]  /*0790*/  IMAD.MOV.U32 R2, RZ, RZ, RZ ;  /* 0x000000ffff027224 */ /* 0x002fe400078e00ff */
[----:B0-----:R-:W-:-:S04]  /*07a0*/  IMAD.MOV R4, RZ, RZ, -R3 ;  /* 0x000000ffff047224 */ /* 0x001fc800078e0a03 */
        /* <DEDUP_REMOVED lines=18> */
[----:B--2---:R-:W-:Y:S05]  /*08d0*/  @!P0 BRA `(.L_x_18187) ;  /* 0x0000000000548947 */ /* 0x004fea0003800000 */
        /* <DEDUP_REMOVED lines=11> */
[----:B-1----:R-:W-:-:S05]  /*0990*/  IMAD R3, R3, UR7, R22 ;  /* 0x0000000703037c24 */ /* 0x002fca000f8e0216 */
[----:B------:R-:W-:-:S07]  /*09a0*/  LEA R7, R14, R3, 0x6 ;  /* 0x000000030e077211 */ /* 0x000fce00078e30ff */
.L_x_18188:
        /* <DEDUP_REMOVED lines=8> */
.L_x_18187:
[----:B------:R-:W-:Y:S05]  /*0a30*/  BSYNC.RECONVERGENT B1 ;  /* 0x0000000000017941 */ /* 0x000fea0003800200 */
.L_x_18186:
        /* <DEDUP_REMOVED lines=13> */
.L_x_18189:
        /* <DEDUP_REMOVED lines=23> */
.L_x_18185:
[----:B------:R-:W-:Y:S05]  /*0c80*/  BSYNC.RECONVERGENT B0 ;  /* 0x0000000000007941 */ /* 0x000fea0003800200 */
.L_x_18184:
[----:B------:R-:W-:Y:S01]  /*0c90*/  BAR.SYNC.DEFER_BLOCKING 0x0 ;  /* 0x0000000000007b1d */ /* 0x000fe20000010000 */
[----:B------:R-:W-:-:S05]  /*0ca0*/  ISETP.GT.U32.AND P0, PT, R22, 0x3f, PT ;  /* 0x0000003f1600780c */ /* 0x000fca0003f04070 */
[----:B------:R-:W-:Y:S08]  /*0cb0*/  BSSY.RECONVERGENT B0, `(.L_x_18190) ;  /* 0x0000040000007945 */ /* 0x000ff00003800200 */
[----:B------:R-:W-:Y:S05]  /*0cc0*/  @P0 BRA `(.L_x_18191) ;  /* 0x0000000000f80947 */ /* 0x000fea0003800000 */
[----:B-1----:R-:W1:Y:S01]  /*0cd0*/  I2F.U32.RP R6, R21 ;  /* 0x0000001500067306 */ /* 0x002e620000209000 */
[----:B------:R-:W-:Y:S01]  /*0ce0*/  IMAD.IADD R0, R22, 0x1, R21 ;  /* 0x0000000116007824 */ /* 0x000fe200078e0215 */
[----:B------:R-:W-:Y:S01]  /*0cf0*/  ISETP.NE.U32.AND P2, PT, R21, RZ, PT ;  /* 0x000000ff1500720c */ /* 0x000fe20003f45070 */
[----:B------:R-:W-:Y:S03]  /*0d00*/  BSSY.RECONVERGENT B1, `(.L_x_18192) ;  /* 0x0000029000017945 */ /* 0x000fe60003800200 */
[C---:B------:R-:W-:Y:S02]  /*0d10*/  ISETP.GE.U32.AND P0, PT, R0.reuse, 0x40, PT ;  /* 0x000000400000780c */ /* 0x040fe40003f06070 */
[----:B------:R-:W-:Y:S01]  /*0d20*/  VIMNMX.U32 R5, PT, PT, R0, 0x40, !PT ;  /* 0x0000004000057848 */ /* 0x000fe20007fe0000 */
[----:B-1----:R-:W1:Y:S02]  /*0d30*/  MUFU.RCP R6, R6 ;  /* 0x0000000600067308 */ /* 0x002e640000001000 */
[----:B-1----:R-:W-:-:S06]  /*0d40*/  IADD3 R2, PT, PT, R6, 0xffffffe, RZ ;  /* 0x0ffffffe06027810 */ /* 0x002fcc0007ffe0ff */
        /* <DEDUP_REMOVED lines=31> */
.L_x_18194:
[----:B------:R-:W-:Y:S01]  /*0f40*/  VIADD R3, R3, 0x1 ;  /* 0x0000000103037836 */ /* 0x000fe20000000000 */
[----:B------:R0:W-:Y:S04]  /*0f50*/  STS [R2], RZ ;  /* 0x000000ff02007388 */ /* 0x0001e80000000800 */
[----:B------:R-:W-:Y:S01]  /*0f60*/  ISETP.NE.AND P0, PT, R3, RZ, PT ;  /* 0x000000ff0300720c */ /* 0x000fe20003f05270 */
[----:B0-----:R-:W-:-:S12]  /*0f70*/  IMAD R2, R21, 0x4, R2 ;  /* 0x0000000415027824 */ /* 0x001fd800078e0202 */
[----:B------:R-:W-:Y:S05]  /*0f80*/  @P0 BRA `(.L_x_18194) ;  /* 0xfffffffc00ec0947 */ /* 0x000fea000383ffff */
.L_x_18193:
[----:B------:R-:W-:Y:S05]  /*0f90*/  BSYNC.RECONVERGENT B1 ;  /* 0x0000000000017941 */ /* 0x000fea0003800200 */
.L_x_18192:
[----:B------:R-:W-:Y:S05]  /*0fa0*/  @!P1 BRA `(.L_x_18191) ;  /* 0x0000000000409947 */ /* 0x000fea0003800000 */
[----:B------:R-:W0:Y:S01]  /*0fb0*/  S2UR UR5, SR_CgaCtaId ;  /* 0x00000000000579c3 */ /* 0x000e220000008800 */
[----:B------:R-:W-:Y:S02]  /*0fc0*/  UMOV UR4, 0x400 ;  /* 0x0000040000047882 */ /* 0x000fe40000000000 */
[----:B------:R-:W-:-:S04]  /*0fd0*/  UIADD3 UR4, UPT, UPT, UR4, 0x580, URZ ;  /* 0x0000058004047890 */ /* 0x000fc8000fffe0ff */
[----:B0-----:R-:W-:-:S06]  /*0fe0*/  ULEA UR4, UR5, UR4, 0x18 ;  /* 0x0000000405047291 */ /* 0x001fcc000f8ec0ff */
[----:B------:R-:W-:-:S07]  /*0ff0*/  LEA R2, R0, UR4, 0x2 ;  /* 0x0000000400027c11 */ /* 0x000fce000f8e10ff */
.L_x_18195:
        /* <DEDUP_REMOVED lines=11> */
.L_x_18191:
[----:B------:R-:W-:Y:S05]  /*10b0*/  BSYNC.RECONVERGENT B0 ;  /* 0x0000000000007941 */ /* 0x000fea0003800200 */
.L_x_18190:
[----:B------:R-:W-:-:S13]  /*10c0*/  ISETP.GT.AND P0, PT, R23, RZ, PT ;  /* 0x000000ff1700720c */ /* 0x000fda0003f04270 */
[----:B------:R-:W-:Y:S05]  /*10d0*/  @!P0 BRA `(.L_x_18196) ;  /* 0x0000002000348947 */ /* 0x000fea0003800000 */
[C---:B------:R-:W-:Y:S01]  /*10e0*/  VIMNMX R55, PT, PT, R37.reuse, 0x20, PT ;  /* 0x0000002025377848 */ /* 0x040fe20003fe0100 */
[----:B------:R-:W3:Y:S01]  /*10f0*/  LDCU UR10, c[0x0][0x3ac] ;  /* 0x00007580ff0a77ac */ /* 0x000ee20008000800 */
[----:B------:R-:W-:Y:S02]  /*1100*/  LOP3.LUT R0, R22, 0x1f, RZ, 0xc0, !PT ;  /* 0x0000001f16007812 */ /* 0x000fe400078ec0ff */
[----:B--2---:R-:W-:Y:S01]  /*1110*/  IABS R5, R55 ;  /* 0x0000003700057213 */ /* 0x004fe20000000000 */
[----:B------:R-:W2:Y:S01]  /*1120*/  LDCU UR11, c[0x0][0x3a8] ;  /* 0x00007500ff0b77ac */ /* 0x000ea20008000800 */
[----:B------:R-:W-:Y:S02]  /*1130*/  IABS R18, R0 ;  /* 0x0000000000127213 */ /* 0x000fe40000000000 */
[----:B01----:R-:W0:Y:S01]  /*1140*/  I2F.RP R4, R5 ;  /* 0x0000000500047306 */ /* 0x003e220000209400 */
[----:B------:R-:W-:Y:S02]  /*1150*/  ISETP.GE.AND P3, PT, R37, 0x1, PT ;  /* 0x000000012500780c */ /* 0x000fe40003f66270 */
[----:B------:R-:W-:-:S02]  /*1160*/  ISETP.GE.AND P2, PT, R0, RZ, PT ;  /* 0x000000ff0000720c */ /* 0x000fc40003f46270 */
[C---:B------:R-:W-:Y:S02]  /*1170*/  ISETP.GE.AND P4, PT, R37.reuse, 0x4, PT ;  /* 0x000000042500780c */ /* 0x040fe40003f86270 */
[C---:B------:R-:W-:Y:S02]  /*1180*/  ISETP.GE.AND P5, PT, R37.reuse, 0x5, PT ;  /* 0x000000052500780c */ /* 0x040fe40003fa6270 */
[----:B------:R-:W-:-:S05]  /*1190*/  ISETP.GE.AND P6, PT, R37, 0x6, PT ;  /* 0x000000062500780c */ /* 0x000fca0003fc6270 */
[----:B------:R-:W-:Y:S01]  /*11a0*/  @P3 MOV R0, 0x400 ;  /* 0x0000040000003802 */ /* 0x000fe20000000f00 */
[----:B0-----:R-:W0:Y:S03]  /*11b0*/  MUFU.RCP R4, R4 ;  /* 0x0000000400047308 */ /* 0x001e260000001000 */
[----:B------:R-:W-:Y:S01]  /*11c0*/  @P3 IADD3 R0, PT, PT, R0, 0x480, RZ ;  /* 0x0000048000003810 */ /* 0x000fe20007ffe0ff */
[----:B0-----:R-:W-:-:S04]  /*11d0*/  VIADD R2, R4, 0xffffffe ;  /* 0x0ffffffe04027836 */ /* 0x001fc80000000000 */
[----:B------:R0:W1:Y:S02]  /*11e0*/  F2I.FTZ.U32.TRUNC.NTZ R3, R2 ;  /* 0x0000000200037305 */ /* 0x000064000021f000 */
[----:B0-----:R-:W-:Y:S02]  /*11f0*/  HFMA2 R2, -RZ, RZ, 0, 0 ;  /* 0x00000000ff027431 */ /* 0x001fe400000001ff */
[----:B-1----:R-:W-:-:S04]  /*1200*/  IMAD.MOV R6, RZ, RZ, -R3 ;  /* 0x000000ffff067224 */ /* 0x002fc800078e0a03 */
[----:B------:R-:W-:Y:S01]  /*1210*/  IMAD R7, R6, R5, RZ ;  /* 0x0000000506077224 */ /* 0x000fe200078e02ff */
[----:B------:R-:W-:-:S03]  /*1220*/  IABS R6, R55 ;  /* 0x0000003700067213 */ /* 0x000fc60000000000 */
[----:B------:R-:W-:-:S04]  /*1230*/  IMAD.HI.U32 R3, R3, R7, R2 ;  /* 0x0000000703037227 */ /* 0x000fc800078e0002 */
[----:B------:R-:W-:Y:S02]  /*1240*/  IMAD.MOV R2, RZ, RZ, -R6 ;  /* 0x000000ffff027224 */ /* 0x000fe400078e0a06 */
[----:B------:R-:W-:-:S04]  /*1250*/  IMAD.HI.U32 R3, R3, R18, RZ ;  /* 0x0000001203037227 */ /* 0x000fc800078e00ff */
[----:B------:R-:W-:Y:S02]  /*1260*/  IMAD R18, R3, R2, R18 ;  /* 0x0000000203127224 */ /* 0x000fe400078e0212 */
[----:B------:R-:W0:Y:S03]  /*1270*/  @P3 S2R R3, SR_CgaCtaId ;  /* 0x0000000000033919 */ /* 0x000e260000008800 */
[----:B------:R-:W-:-:S13]  /*1280*/  ISETP.GT.U32.AND P0, PT, R5, R18, PT ;  /* 0x000000120500720c */ /* 0x000fda0003f04070 */
[----:B------:R-:W-:Y:S01]  /*1290*/  @!P0 IMAD.IADD R18, R18, 0x1, -R5 ;  /* 0x0000000112128824 */ /* 0x000fe200078e0a05 */
[----:B------:R-:W-:-:S04]  /*12a0*/  ISETP.NE.AND P0, PT, R55, RZ, PT ;  /* 0x000000ff3700720c */ /* 0x000fc80003f05270 */
[----:B------:R-:W-:Y:S02]  /*12b0*/  ISETP.GT.U32.AND P1, PT, R5, R18, PT ;  /* 0x000000120500720c */ /* 0x000fe40003f24070 */
[----:B0-----:R-:W-:-:S11]  /*12c0*/  @P3 LEA R3, R3, R0, 0x18 ;  /* 0x0000000003033211 */ /* 0x001fd600078ec0ff */
[----:B------:R-:W-:Y:S01]  /*12d0*/  @!P1 IMAD.IADD R18, R18, 0x1, -R5 ;  /* 0x0000000112129824 */ /* 0x000fe200078e0a05 */
[----:B------:R-:W-:-:S03]  /*12e0*/  ISETP.GE.AND P1, PT, R37, 0x8, PT ;  /* 0x000000082500780c */ /* 0x000fc60003f26270 */
[----:B------:R-:W-:Y:S01]  /*12f0*/  @!P2 IMAD.MOV R18, RZ, RZ, -R18 ;  /* 0x000000ffff12a224 */ /* 0x000fe200078e0a12 */
[----:B------:R-:W-:Y:S02]  /*1300*/  @!P0 LOP3.LUT R18, RZ, R55, RZ, 0x33, !PT ;  /* 0x00000037ff128212 */ /* 0x000fe400078e33ff */
[C---:B------:R-:W-:Y:S02]  /*1310*/  ISETP.GE.AND P2, PT, R37.reuse, 0x2, PT ;  /* 0x000000022500780c */ /* 0x040fe40003f46270 */
[----:B------:R-:W-:Y:S01]  /*1320*/  ISETP.GE.AND P0, PT, R37, 0x7, PT ;  /* 0x000000072500780c */ /* 0x000fe20003f06270 */
[----:B------:R-:W-:-:S04]  /*1330*/  IMAD R2, R19, R37, R18 ;  /* 0x0000002513027224 */ /* 0x000fc800078e0212 */
[----:B------:R-:W-:-:S05]  /*1340*/  @P3 IMAD R0, R2, 0x4, R3 ;  /* 0x0000000402003824 */ /* 0x000fca00078e0203 */
[----:B------:R0:W1:Y:S01]  /*1350*/  @P3 LDS R17, [R0] ;  /* 0x0000000000113984 */ /* 0x0000620000000800 */
[----:B------:R-:W-:Y:S01]  /*1360*/  ISETP.GE.AND P3, PT, R37, 0x3, PT ;  /* 0x000000032500780c */ /* 0x000fe20003f66270 */
[----:B--23--:R-:W-:-:S12]  /*1370*/  @!P2 BRA `(.L_x_18197) ;  /* 0x000000000028a947 */ /* 0x00cfd80003800000 */
        /* <DEDUP_REMOVED lines=10> */
.L_x_18197:
[----:B------:R-:W-:Y:S01]  /*1420*/  ISETP.GE.AND P2, PT, R37, 0x9, PT ;  /* 0x000000092500780c */ /* 0x000fe20003f46270 */
[----:B------:R-:W-:-:S12]  /*1430*/  @!P3 BRA `(.L_x_18198) ;  /* 0x000000000028b947 */ /* 0x000fd80003800000 */
[----:B------:R-:W4:Y:S01]  /*1440*/  S2UR UR5, SR_CgaCtaId ;  /* 0x00000000000579c3 */ /* 0x000f220000008800 */
[----:B0-----:R-:W-:Y:S01]  /*1450*/  VIADD R0, R18, 0x2 ;  /* 0x0000000212007836 */ /* 0x001fe20000000000 */
[----:B------:R-:W-:Y:S02]  /*1460*/  UMOV UR4, 0x400 ;  /* 0x0000040000047882 */ /* 0x000fe40000000000 */
[----:B------:R-:W-:Y:S02]  /*1470*/  UIADD3 UR4, UPT, UPT, UR4, 0x480, URZ ;  /* 0x0000048004047890 */ /* 0x000fe4000fffe0ff */
[----:B------:R-:W-:-:S04]  /*1480*/  ISETP.GE.AND P3, PT, R0, R55, PT ;  /* 0x000000370000720c */ /* 0x000fc80003f66270 */
[----:B--2---:R-:W-:-:S04]  /*1490*/  SEL R3, R55, RZ, P3 ;  /* 0x000000ff37037207 */ /* 0x004fc80001800000 */
[----:B------:R-:W-:Y:S01]  /*14a0*/  IADD3 R3, PT, PT, R2, -R3, RZ ;  /* 0x8000000302037210 */ /* 0x000fe20007ffe0ff */
[----:B----4-:R-:W-:-:S06]  /*14b0*/  ULEA UR4, UR5, UR4, 0x18 ;  /* 0x0000000405047291 */ /* 0x010fcc000f8ec0ff */
[----:B------:R-:W-:-:S05]  /*14c0*/  LEA R3, R3, UR4, 0x2 ;  /* 0x0000000403037c11 */ /* 0x000fca000f8e10ff */
[----:B------:R4:W0:Y:S02]  /*14d0*/  LDS R15, [R3+0x8] ;  /* 0x00000800030f7984 */ /* 0x0008240000000800 */
.L_x_18198:
[----:B------:R-:W-:Y:S01]  /*14e0*/  ISETP.GE.AND P3, PT, R37, 0xa, PT ;  /* 0x0000000a2500780c */ /* 0x000fe20003f66270 */
[----:B------:R-:W-:-:S12]  /*14f0*/  @!P4 BRA `(.L_x_18199) ;  /* 0x000000000028c947 */ /* 0x000fd80003800000 */
[----:B------:R-:W5:Y:S01]  /*1500*/  S2UR UR5, SR_CgaCtaId ;  /* 0x00000000000579c3 */ /* 0x000f620000008800 */
[----:B0-----:R-:W-:Y:S01]  /*1510*/  VIADD R0, R18, 0x3 ;  /* 0x0000000312007836 */ /* 0x001fe20000000000 */
[----:B------:R-:W-:Y:S02]  /*1520*/  UMOV UR4, 0x400 ;  /* 0x0000040000047882 */ /* 0x000fe40000000000 */
[----:B------:R-:W-:Y:S02]  /*1530*/  UIADD3 UR4, UPT, UPT, UR4, 0x480, URZ ;  /* 0x0000048004047890 */ /* 0x000fe4000fffe0ff */
[----:B------:R-:W-:-:S04]  /*1540*/  ISETP.GE.AND P4, PT, R0, R55, PT ;  /* 0x000000370000720c */ /* 0x000fc80003f86270 */
[----:B--2-4-:R-:W-:-:S05]  /*1550*/  SEL R3, R55, RZ, P4 ;  /* 0x000000ff37037207 */ /* 0x014fca0002000000 */
[----:B------:R-:W-:Y:S01]  /*1560*/  IMAD.IADD R3, R2, 0x1, -R3 ;  /* 0x0000000102037824 */ /* 0x000fe200078e0a03 */
[----:B-----5:R-:W-:-:S06]  /*1570*/  ULEA UR4, UR5, UR4, 0x18 ;  /* 0x0000000405047291 */ /* 0x020fcc000f8ec0ff */
[----:B------:R-:W-:-:S05]  /*1580*/  LEA R3, R3, UR4, 0x2 ;  /* 0x0000000403037c11 */ /* 0x000fca000f8e10ff */
[----:B------:R0:W2:Y:S02]  /*1590*/  LDS R14, [R3+0xc] ;  /* 0x00000c00030e7984 */ /* 0x0000a40000000800 */
.L_x_18199:
        /* <DEDUP_REMOVED lines=12> */
.L_x_18200:
[----:B------:R-:W-:Y:S01]  /*1660*/  ISETP.GE.AND P5, PT, R37, 0xc, PT ;  /* 0x0000000c2500780c */ /* 0x000fe20003fa6270 */
[----:B------:R-:W-:-:S12]  /*1670*/  @!P6 BRA `(.L_x_18201) ;  /* 0x000000000028e947 */ /* 0x000fd80003800000 */
[----:B------:R-:W5:Y:S01]  /*1680*/  S2UR UR5, SR_CgaCtaId ;  /* 0x00000000000579c3 */ /* 0x000f620000008800 */
[----:B0-----:R-:W-:Y:S01]  /*1690*/  IADD3 R0, PT, PT, R18, 0x5, RZ ;  /* 0x0000000512007810 */ /* 0x001fe20007ffe0ff */
[----:B------:R-:W-:Y:S02]  /*16a0*/  UMOV UR4, 0x400 ;  /* 0x0000040000047882 */ /* 0x000fe40000000000 */
[----:B------:R-:W-:Y:S01]  /*16b0*/  UIADD3 UR4, UPT, UPT, UR4, 0x480, URZ ;  /* 0x0000048004047890 */ /* 0x000fe2000fffe0ff */
[----:B------:R-:W-:-:S04]  /*16c0*/  ISETP.GE.AND P6, PT, R0, R55, PT ;  /* 0x000000370000720c */ /* 0x000fc80003fc6270 */
[----:B--2-4-:R-:W-:-:S05]  /*16d0*/  SEL R3, R55, RZ, P6 ;  /* 0x000000ff37037207 */ /* 0x014fca0003000000 */
[----:B------:R-:W-:Y:S01]  /*16e0*/  IMAD.IADD R3, R2, 0x1, -R3 ;  /* 0x0000000102037824 */ /* 0x000fe200078e0a03 */
[----:B-----5:R-:W-:-:S06]  /*16f0*/  ULEA UR4, UR5, UR4, 0x18 ;  /* 0x0000000405047291 */ /* 0x020fcc000f8ec0ff */
[----:B------:R-:W-:-:S05]  /*1700*/  LEA R3, R3, UR4, 0x2 ;  /* 0x0000000403037c11 */ /* 0x000fca000f8e10ff */
[----:B------:R0:W2:Y:S02]  /*1710*/  LDS R12, [R3+0x14] ;  /* 0x00001400030c7984 */ /* 0x0000a40000000800 */
.L_x_18201:
        /* <DEDUP_REMOVED lines=12> */
.L_x_18202:
[----:B------:R-:W-:Y:S01]  /*17e0*/  ISETP.GE.AND P0, PT, R37, 0xe, PT ;  /* 0x0000000e2500780c */ /* 0x000fe20003f06270 */
[----:B------:R-:W-:-:S12]  /*17f0*/  @!P1 BRA `(.L_x_18203) ;  /* 0x0000000000289947 */ /* 0x000fd80003800000 */
[----:B------:R-:W5:Y:S01]  /*1800*/  S2UR UR5, SR_CgaCtaId ;  /* 0x00000000000579c3 */ /* 0x000f620000008800 */
[----:B0-----:R-:W-:Y:S01]  /*1810*/  VIADD R0, R18, 0x7 ;  /* 0x0000000712007836 */ /* 0x001fe20000000000 */
[----:B------:R-:W-:Y:S02]  /*1820*/  UMOV UR4, 0x400 ;  /* 0x0000040000047882 */ /* 0x000fe40000000000 */
[----:B------:R-:W-:Y:S02]  /*1830*/  UIADD3 UR4, UPT, UPT, UR4, 0x480, URZ ;  /* 0x0000048004047890 */ /* 0x000fe4000fffe0ff */
[----:B------:R-:W-:-:S04]  /*1840*/  ISETP.GE.AND P1, PT, R0, R55, PT ;  /* 0x000000370000720c */ /* 0x000fc80003f26270 */
[----:B--2-4-:R-:W-:-:S04]  /*1850*/  SEL R3, R55, RZ, P1 ;  /* 0x000000ff37037207 */ /* 0x014fc80000800000 */
[----:B------:R-:W-:Y:S01]  /*1860*/  IADD3 R3, PT, PT, R2, -R3, RZ ;  /* 0x8000000302037210 */ /* 0x000fe20007ffe0ff */
[----:B-----5:R-:W-:-:S06]  /*1870*/  ULEA UR4, UR5, UR4, 0x18 ;  /* 0x0000000405047291 */ /* 0x020fcc000f8ec0ff */
[----:B------:R-:W-:-:S05]  /*1880*/  LEA R3, R3, UR4, 0x2 ;  /* 0x0000000403037c11 */ /* 0x000fca000f8e10ff */
[----:B------:R0:W2:Y:S02]  /*1890*/  LDS R10, [R3+0x1c] ;  /* 0x00001c00030a7984 */ /* 0x0000a40000000800 */
.L_x_18203:
        /* <DEDUP_REMOVED lines=12> */
.L_x_18204:
        /* <DEDUP_REMOVED lines=12> */
.L_x_18205:
[----:B------:R-:W-:Y:S01]  /*1a20*/  ISETP.GE.AND P3, PT, R20, UR6, PT ;  /* 0x0000000614007c0c */ /* 0x000fe2000bf66270 */
        /* <DEDUP_REMOVED lines=11> */
.L_x_18206:
[----:B------:R-:W-:Y:S05]  /*1ae0*/  @!P5 BRA `(.L_x_18207) ;  /* 0x000000000028d947 */ /* 0x000fea0003800000 */
        /* <DEDUP_REMOVED lines=10> */
.L_x_18207:
[----:B------:R-:W-:Y:S05]  /*1b90*/  @!P6 BRA `(.L_x_18208) ;  /* 0x000000000028e947 */ /* 0x000fea0003800000 */
        /* <DEDUP_REMOVED lines=10> */
.L_x_18208:
        /* <DEDUP_REMOVED lines=11> */
.L_x_18209:
        /* <DEDUP_REMOVED lines=9> */
[----:B------:R-:W-:-:S06]  /*1d80*/  LEA R0, R3, UR4, 0x2 ;  /* 0x0000000403007c11 */ /* 0x000fcc000f8e10ff */
[----:B------:R-:W0:Y:S02]  /*1d90*/  LDS R0, [R0+0x38] ;  /* 0x0000380000007984 */ /* 0x000e240000000800 */
.L_x_18210:
        /* <DEDUP_REMOVED lines=11> */
.L_x_18211:
        /* <DEDUP_REMOVED lines=8> */
[-C--:B------:R-:W-:Y:S01]  /*1ed0*/  ISETP.GE.AND P0, PT, R2, R37.reuse, PT ;  /* 0x000000250200720c */ /* 0x080fe20003f06270 */
[----:B------:R-:W-:Y:S01]  /*1ee0*/  IMAD.MOV R39, RZ, RZ, -R23 ;  /* 0x000000ffff277224 */ /* 0x000fe200078e0a17 */
[----:B------:R-:W-:Y:S01]  /*1ef0*/  ISETP.GE.AND P1, PT, R24, R37, PT ;  /* 0x000000251800720c */ /* 0x000fe20003f26270 */
[C---:B------:R-:W-:Y:S01]  /*1f00*/  VIADD R38, R18.reuse, 0x9 ;  /* 0x0000000912267836 */ /* 0x040fe20000000000 */
[C---:B------:R-:W-:Y:S01]  /*1f10*/  SEL R32, R37.reuse, RZ, P0 ;  /* 0x000000ff25207207 */ /* 0x040fe20000000000 */
[C---:B------:R-:W-:Y:S01]  /*1f20*/  VIADD R48, R18.reuse, 0xe ;  /* 0x0000000e12307836 */ /* 0x040fe20000000000 */
[----:B------:R-:W-:Y:S01]  /*1f30*/  SEL R31, R37, RZ, P1 ;  /* 0x000000ff251f7207 */ /* 0x000fe20000800000 */
[----:B------:R-:W-:Y:S01]  /*1f40*/  VIADD R50, R18, 0xf ;  /* 0x0000000f12327836 */ /* 0x000fe20000000000 */
[----:B0-----:R-:W0:Y:S01]  /*1f50*/  MUFU.RCP R3, R3 ;  /* 0x0000000300037308 */ /* 0x001e220000001000 */
[CC--:B------:R-:W-:Y:S01]  /*1f60*/  ISETP.GE.AND P6, PT, R2.reuse, R55.reuse, PT ;  /* 0x000000370200720c */ /* 0x0c0fe20003fc6270 */
[----:B------:R-:W-:Y:S01]  /*1f70*/  IMAD.IADD R32, R2, 0x1, -R32 ;  /* 0x0000000102207824 */ /* 0x000fe200078e0a20 */
[----:B------:R-:W-:Y:S01]  /*1f80*/  ISETP.GE.AND P0, PT, R24, R55, PT ;  /* 0x000000371800720c */ /* 0x000fe20003f06270 */
[----:B------:R-:W-:Y:S01]  /*1f90*/  VIADD R2, R18, 0x4 ;  /* 0x0000000412027836 */ /* 0x000fe20000000000 */
[----:B------:R-:W-:Y:S01]  /*1fa0*/  ISETP.GE.AND P4, PT, R36, R37, PT ;  /* 0x000000252400720c */ /* 0x000fe20003f86270 */
[----:B------:R-:W-:Y:S01]  /*1fb0*/  IMAD.IADD R31, R24, 0x1, -R31 ;  /* 0x00000001181f7824 */ /* 0x000fe200078e0a1f */
[----:B------:R-:W-:Y:S01]  /*1fc0*/  SEL R45, R55, RZ, P0 ;  /* 0x000000ff372d7207 */ /* 0x000fe20000000000 */
[----:B------:R-:W-:Y:S01]  /*1fd0*/  VIADD R24, R18, 0x5 ;  /* 0x0000000512187836 */ /* 0x000fe20000000000 */
[----:B------:R-:W-:-:S02]  /*1fe0*/  SEL R27, R37, RZ, P4 ;  /* 0x000000ff251b7207 */ /* 0x000fc40002000000 */
[----:B------:R-:W-:Y:S01]  /*1ff0*/  ISETP.GE.AND P4, PT, R36, R55, PT ;  /* 0x000000372400720c */ /* 0x000fe20003f86270 */
[----:B------:R-:W-:Y:S01]  /*2000*/  IMAD.IADD R45, R18, 0x1, -R45 ;  /* 0x00000001122d7824 */ /* 0x000fe200078e0a2d */
[-C--:B------:R-:W-:Y:S01]  /*2010*/  ISETP.GE.AND P2, PT, R24, R37.reuse, PT ;  /* 0x000000251800720c */ /* 0x080fe20003f46270 */
[----:B------:R-:W-:Y:S01]  /*2020*/  IMAD.IADD R27, R36, 0x1, -R27 ;  /* 0x00000001241b7824 */ /* 0x000fe200078e0a1b */
[----:B------:R-:W-:Y:S01]  /*2030*/  ISETP.GE.AND P0, PT, R38, R37, PT ;  /* 0x000000252600720c */ /* 0x000fe20003f06270 */
[----:B------:R-:W-:Y:S01]  /*2040*/  VIADD R36, R18, 0x8 ;  /* 0x0000000812247836 */ /* 0x000fe20000000000 */
[C---:B-----5:R-:W-:Y:S02]  /*2050*/  LEA R35, R26.reuse, R35, 0x18 ;  /* 0x000000231a237211 */ /* 0x060fe400078ec0ff */
[----:B------:R-:W-:Y:S02]  /*2060*/  LEA R33, R26, R33, 0x18 ;  /* 0x000000211a217211 */ /* 0x000fe400078ec0ff */
[----:B------:R-:W-:-:S02]  /*2070*/  IADD3 R26, PT, PT, R18, 0x3, RZ ;  /* 0x00000003121a7810 */ /* 0x000fc40007ffe0ff */
[----:B0-----:R-:W-:Y:S02]  /*2080*/  IADD3 R3, PT, PT, R3, 0xffffffe, RZ ;  /* 0x0ffffffe03037810 */ /* 0x001fe40007ffe0ff */
[C---:B------:R-:W-:Y:S02]  /*2090*/  ISETP.GE.AND P1, PT, R26.reuse, R37, PT ;  /* 0x000000251a00720c */ /* 0x040fe40003f26270 */
[----:B------:R-:W-:Y:S02]  /*20a0*/  ISETP.GE.AND P3, PT, R26, R55, PT ;  /* 0x000000371a00720c */ /* 0x000fe40003f66270 */
[C---:B------:R-:W-:Y:S01]  /*20b0*/  SEL R30, R37.reuse, RZ, P1 ;  /* 0x000000ff251e7207 */ /* 0x040fe20000800000 */
[----:B------:R-:W0:Y:S01]  /*20c0*/  F2I.FTZ.U32.TRUNC.NTZ R3, R3 ;  /* 0x0000000300037305 */ /* 0x000e22000021f000 */
[----:B------:R-:W-:Y:S02]  /*20d0*/  ISETP.GE.AND P1, PT, R2, R37, PT ;  /* 0x000000250200720c */ /* 0x000fe40003f26270 */
[C---:B------:R-:W-:Y:S01]  /*20e0*/  SEL R28, R37.reuse, RZ, P2 ;  /* 0x000000ff251c7207 */ /* 0x040fe20001000000 */
[----:B------:R-:W-:Y:S01]  /*20f0*/  IMAD.IADD R30, R26, 0x1, -R30 ;  /* 0x000000011a1e7824 */ /* 0x000fe200078e0a1e */
[----:B------:R-:W-:-:S02]  /*2100*/  SEL R29, R37, RZ, P1 ;  /* 0x000000ff251d7207 */ /* 0x000fc40000800000 */
[-C--:B------:R-:W-:Y:S01]  /*2110*/  ISETP.GE.AND P1, PT, R2, R55.reuse, PT ;  /* 0x000000370200720c */ /* 0x080fe20003f26270 */
[----:B------:R-:W-:Y:S01]  /*2120*/  IMAD.IADD R28, R24, 0x1, -R28 ;  /* 0x00000001181c7824 */ /* 0x000fe200078e0a1c */
[----:B------:R-:W-:Y:S01]  /*2130*/  SEL R41, R55, RZ, P6 ;  /* 0x000000ff37297207 */ /* 0x000fe20003000000 */
[----:B------:R-:W-:Y:S01]  /*2140*/  IMAD.IADD R29, R2, 0x1, -R29 ;  /* 0x00000001021d7824 */ /* 0x000fe200078e0a1d */
[----:B------:R-:W-:Y:S01]  /*2150*/  ISETP.GE.AND P2, PT, R24, R55, PT ;  /* 0x000000371800720c */ /* 0x000fe20003f46270 */
[----:B------:R-:W-:Y:S01]  /*2160*/  VIADD R2, R18, 0x7 ;  /* 0x0000000712027836 */ /* 0x000fe20000000000 */
[----:B------:R-:W-:Y:S01]  /*2170*/  ISETP.GE.AND P6, PT, R36, R37, PT ;  /* 0x000000252400720c */ /* 0x000fe20003fc6270 */
[----:B0-----:R-:W-:Y:S01]  /*2180*/  IMAD R39, R39, R3, RZ ;  /* 0x0000000327277224 */ /* 0x001fe200078e02ff */
[----:B------:R-:W-:Y:S02]  /*2190*/  SEL R24, R37, RZ, P0 ;  /* 0x000000ff25187207 */ /* 0x000fe40000000000 */
[----:B------:R-:W-:-:S02]  /*21a0*/  ISETP.GE.AND P5, PT, R2, R37, PT ;  /* 0x000000250200720c */ /* 0x000fc40003fa6270 */
[----:B------:R-:W-:Y:S01]  /*21b0*/  SEL R43, R55, RZ, P3 ;  /* 0x000000ff372b7207 */ /* 0x000fe20001800000 */
[----:B------:R-:W-:Y:S01]  /*21c0*/  IMAD.IADD R24, R38, 0x1, -R24 ;  /* 0x0000000126187824 */ /* 0x000fe200078e0a18 */
[C---:B------:R-:W-:Y:S02]  /*21d0*/  SEL R26, R37.reuse, RZ, P5 ;  /* 0x000000ff251a7207 */ /* 0x040fe40002800000 */
[----:B------:R-:W-:Y:S01]  /*21e0*/  ISETP.GE.AND P5, PT, R2, R55, PT ;  /* 0x000000370200720c */ /* 0x000fe20003fa6270 */
[----:B------:R-:W-:Y:S01]  /*21f0*/  IMAD.IADD R43, R18, 0x1, -R43 ;  /* 0x00000001122b7824 */ /* 0x000fe200078e0a2b */
[----:B------:R-:W-:Y:S01]  /*2200*/  IADD3 R26, PT, PT, R2, -R26, RZ ;  /* 0x8000001a021a7210 */ /* 0x000fe20007ffe0ff */
[----:B------:R-:W-:Y:S01]  /*2210*/  IMAD.MOV.U32 R2, RZ, RZ, RZ ;  /* 0x000000ffff027224 */ /* 0x000fe200078e00ff */
[----:B------:R-:W-:Y:S02]  /*2220*/  SEL R25, R37, RZ, P6 ;  /* 0x000000ff25197207 */ /* 0x000fe40003000000 */
[----:B------:R-:W-:Y:S01]  /*2230*/  SEL R67, R55, RZ, P4 ;  /* 0x000000ff37437207 */ /* 0x000fe20002000000 */
[----:B------:R-:W-:Y:S01]  /*2240*/  IMAD.HI.U32 R40, R3, R39, R2 ;  /* 0x0000002703287227 */ /* 0x000fe200078e0002 */
[----:B------:R-:W-:-:S02]  /*2250*/  ISETP.GE.AND P0, PT, R38, R55, PT ;  /* 0x000000372600720c */ /* 0x000fc40003f06270 */
[----:B------:R-:W-:Y:S01]  /*2260*/  ISETP.GE.AND P6, PT, R36, R55, PT ;  /* 0x000000372400720c */ /* 0x000fe20003fc6270 */
[----:B------:R-:W-:Y:S01]  /*2270*/  VIADD R2, R18, 0xa ;  /* 0x0000000a12027836 */ /* 0x000fe20000000000 */
[C---:B------:R-:W-:Y:S01]  /*2280*/  SEL R47, R55.reuse, RZ, P1 ;  /* 0x000000ff372f7207 */ /* 0x040fe20000800000 */
[----:B------:R-:W-:Y:S01]  /*2290*/  IMAD.HI.U32 R39, R40, R21, RZ ;  /* 0x0000001528277227 */ /* 0x000fe200078e00ff */
[----:B------:R-:W-:Y:S02]  /*22a0*/  SEL R49, R55, RZ, P2 ;  /* 0x000000ff37317207 */ /* 0x000fe40001000000 */
[C---:B------:R-:W-:Y:S01]  /*22b0*/  ISETP.GE.AND P3, PT, R2.reuse, R37, PT ;  /* 0x000000250200720c */ /* 0x040fe20003f66270 */
[----:B------:R-:W-:Y:S01]  /*22c0*/  IMAD.MOV R46, RZ, RZ, -R39 ;  /* 0x000000ffff2e7224 */ /* 0x000fe200078e0a27 */
[----:B------:R-:W-:Y:S01]  /*22d0*/  ISETP.GE.AND P1, PT, R2, R55, PT ;  /* 0x000000370200720c */ /* 0x000fe20003f26270 */
[----:B------:R-:W-:Y:S01]  /*22e0*/  VIADD R38, R18, 0xc ;  /* 0x0000000c12267836 */ /* 0x000fe20000000000 */
[----:B------:R-:W-:Y:S01]  /*22f0*/  SEL R44, R37, RZ, P3 ;  /* 0x000000ff252c7207 */ /* 0x000fe20001800000 */
[----:B------:R-:W-:Y:S01]  /*2300*/  IMAD R46, R23, R46, R21 ;  /* 0x0000002e172e7224 */ /* 0x000fe200078e0215 */
[----:B------:R-:W-:Y:S01]  /*2310*/  SEL R63, R55, RZ, P5 ;  /* 0x000000ff373f7207 */ /* 0x000fe20002800000 */
[----:B------:R-:W-:Y:S01]  /*2320*/  IMAD.IADD R25, R36, 0x1, -R25 ;  /* 0x0000000124197824 */ /* 0x000fe200078e0a19 */
[----:B------:R-:W-:Y:S01]  /*2330*/  IADD3 R36, PT, PT, R18, 0xb, RZ ;  /* 0x0000000b12247810 */ /* 0x000fe20007ffe0ff */
[----:B------:R-:W-:Y:S01]  /*2340*/  IMAD.IADD R44, R2, 0x1, -R44 ;  /* 0x00000001022c7824 */ /* 0x000fe200078e0a2c */
[----:B------:R-:W-:Y:S01]  /*2350*/  ISETP.GE.U32.AND P4, PT, R46, R23, PT ;  /* 0x000000172e00720c */ /* 0x000fe20003f86070 */
[----:B------:R-:W-:Y:S01]  /*2360*/  VIADD R2, R18, 0xd ;  /* 0x0000000d12027836 */ /* 0x000fe20000000000 */
[-C--:B------:R-:W-:Y:S01]  /*2370*/  ISETP.GE.AND P3, PT, R38, R37.reuse, PT ;  /* 0x000000252600720c */ /* 0x080fe20003f66270 */
[----:B------:R-:W-:Y:S01]  /*2380*/  IMAD.MOV R3, RZ, RZ, -R37 ;  /* 0x000000ffff037224 */ /* 0x000fe200078e0a25 */
[-C--:B------:R-:W-:Y:S01]  /*2390*/  ISETP.GE.AND P2, PT, R36, R37.reuse, PT ;  /* 0x000000252400720c */ /* 0x080fe20003f46270 */
[C---:B------:R-:W-:Y:S01]  /*23a0*/  IMAD.IADD R47, R18.reuse, 0x1, -R47 ;  /* 0x00000001122f7824 */ /* 0x040fe200078e0a2f */
[----:B------:R-:W-:Y:S01]  /*23b0*/  SEL R40, R37, RZ, P3 ;  /* 0x000000ff25287207 */ /* 0x000fe20001800000 */
[----:B------:R-:W-:Y:S01]  /*23c0*/  IMAD.IADD R49, R18, 0x1, -R49 ;  /* 0x0000000112317824 */ /* 0x000fe200078e0a31 */
[----:B------:R-:W-:-:S02]  /*23d0*/  ISETP.GE.AND P5, PT, R2, R37, PT ;  /* 0x000000250200720c */ /* 0x000fc40003fa6270 */
[----:B------:R-:W-:Y:S02]  /*23e0*/  SEL R42, R37, RZ, P2 ;  /* 0x000000ff252a7207 */ /* 0x000fe40001000000 */
[-C--:B------:R-:W-:Y:S01]  /*23f0*/  ISETP.GE.AND P2, PT, R36, R55.reuse, PT ;  /* 0x000000372400720c */ /* 0x080fe20003f46270 */
[----:B------:R-:W-:Y:S01]  /*2400*/  @P4 IMAD.IADD R46, R46, 0x1, -R23 ;  /* 0x000000012e2e4824 */ /* 0x000fe200078e0a17 */
[----:B------:R-:W-:Y:S01]  /*2410*/  ISETP.GE.AND P3, PT, R38, R55, PT ;  /* 0x000000372600720c */ /* 0x000fe20003f66270 */
[----:B------:R-:W-:Y:S01]  /*2420*/  IMAD.IADD R42, R36, 0x1, -R42 ;  /* 0x00000001242a7824 */ /* 0x000fe200078e0a2a */
[----:B------:R-:W-:Y:S01]  /*2430*/  IADD3 R40, PT, PT, R38, -R40, RZ ;  /* 0x8000002826287210 */ /* 0x000fe20007ffe0ff */
[----:B------:R-:W-:Y:S01]  /*2440*/  @P4 VIADD R39, R39, 0x1 ;  /* 0x0000000127274836 */ /* 0x000fe20000000000 */
[----:B------:R-:W-:Y:S02]  /*2450*/  SEL R51, R55, RZ, P6 ;  /* 0x000000ff37337207 */ /* 0x000fe40003000000 */
[----:B------:R-:W-:-:S02]  /*2460*/  SEL R38, R37, RZ, P5 ;  /* 0x000000ff25267207 */ /* 0x000fc40002800000 */
[-C--:B------:R-:W-:Y:S01]  /*2470*/  ISETP.GE.AND P6, PT, R48, R37.reuse, PT ;  /* 0x000000253000720c */ /* 0x080fe20003fc6270 */
[----:B------:R-:W-:Y:S01]  /*2480*/  IMAD.IADD R51, R18, 0x1, -R51 ;  /* 0x0000000112337824 */ /* 0x000fe200078e0a33 */
[C---:B------:R-:W-:Y:S01]  /*2490*/  SEL R65, R55.reuse, RZ, P1 ;  /* 0x000000ff37417207 */ /* 0x040fe20000800000 */
[----:B------:R-:W-:Y:S01]  /*24a0*/  IMAD.IADD R38, R2, 0x1, -R38 ;  /* 0x0000000102267824 */ /* 0x000fe200078e0a26 */
[----:B------:R-:W-:Y:S02]  /*24b0*/  ISETP.GE.AND P5, PT, R50, R37, PT ;  /* 0x000000253200720c */ /* 0x000fe40003fa6270 */
[----:B------:R-:W-:Y:S02]  /*24c0*/  ISETP.GE.U32.AND P1, PT, R46, R23, PT ;  /* 0x000000172e00720c */ /* 0x000fe40003f26070 */
[C---:B------:R-:W-:Y:S02]  /*24d0*/  SEL R59, R55.reuse, RZ, P2 ;  /* 0x000000ff373b7207 */ /* 0x040fe40001000000 */
[----:B------:R-:W-:-:S02]  /*24e0*/  SEL R61, R55, RZ, P0 ;  /* 0x000000ff373d7207 */ /* 0x000fc40000000000 */
[----:B------:R-:W-:Y:S01]  /*24f0*/  ISETP.NE.U32.AND P2, PT, R23, RZ, PT ;  /* 0x000000ff1700720c */ /* 0x000fe20003f45070 */
[----:B------:R-:W-:Y:S01]  /*2500*/  IMAD.IADD R59, R18, 0x1, -R59 ;  /* 0x00000001123b7824 */ /* 0x000fe200078e0a3b */
[----:B------:R-:W-:Y:S01]  /*2510*/  ISETP.GE.AND P0, PT, R2, R55, PT ;  /* 0x000000370200720c */ /* 0x000fe20003f06270 */
[C---:B------:R-:W-:Y:S01]  /*2520*/  IMAD.IADD R61, R18.reuse, 0x1, -R61 ;  /* 0x00000001123d7824 */ /* 0x040fe200078e0a3d */
[----:B------:R-:W-:Y:S02]  /*2530*/  SEL R57, R55, RZ, P3 ;  /* 0x000000ff37397207 */ /* 0x000fe40001800000 */
[----:B------:R-:W-:Y:S01]  /*2540*/  SEL R36, R37, RZ, P6 ;  /* 0x000000ff25247207 */ /* 0x000fe20003000000 */
[----:B------:R-:W-:Y:S01]  /*2550*/  @P1 VIADD R39, R39, 0x1 ;  /* 0x0000000127271836 */ /* 0x000fe20000000000 */
[C---:B------:R-:W-:Y:S01]  /*2560*/  ISETP.GE.AND P3, PT, R18.reuse, R37, PT ;  /* 0x000000251200720c */ /* 0x040fe20003f66270 */
[----:B------:R-:W-:Y:S01]  /*2570*/  IMAD.IADD R57, R18, 0x1, -R57 ;  /* 0x0000000112397824 */ /* 0x000fe200078e0a39 */
[----:B------:R-:W-:-:S02]  /*2580*/  ISETP.GE.AND P6, PT, R48, R55, PT ;  /* 0x000000373000720c */ /* 0x000fc40003fc6270 */
[----:B------:R-:W-:Y:S02]  /*2590*/  SEL R2, R37, RZ, P5 ;  /* 0x000000ff25027207 */ /* 0x000fe40002800000 */
[C---:B------:R-:W-:Y:S02]  /*25a0*/  ISETP.GE.AND P5, PT, R50.reuse, R55, PT ;  /* 0x000000373200720c */ /* 0x040fe40003fa6270 */
[----:B------:R-:W-:Y:S01]  /*25b0*/  SEL R53, R55, RZ, P0 ;  /* 0x000000ff37357207 */ /* 0x000fe20000000000 */
[----:B------:R-:W-:Y:S01]  /*25c0*/  IMAD.IADD R2, R50, 0x1, -R2 ;  /* 0x0000000132027824 */ /* 0x000fe200078e0a02 */
[C---:B------:R-:W-:Y:S01]  /*25d0*/  ISETP.GT.U32.AND P0, PT, R37.reuse, 0x20, PT ;  /* 0x000000202500780c */ /* 0x040fe20003f04070 */
[C---:B------:R-:W-:Y:S01]  /*25e0*/  IMAD.IADD R50, R18.reuse, 0x1, -R63 ;  /* 0x0000000112327824 */ /* 0x040fe200078e0a3f */
[----:B------:R-:W-:Y:S01]  /*25f0*/  SEL R69, R37, RZ, P3 ;  /* 0x000000ff25457207 */ /* 0x000fe20001800000 */
[----:B------:R-:W-:Y:S01]  /*2600*/  IMAD.IADD R53, R18, 0x1, -R53 ;  /* 0x0000000112357824 */ /* 0x000fe200078e0a35 */
[----:B------:R-:W-:-:S02]  /*2610*/  SEL R37, R55, RZ, P6 ;  /* 0x000000ff37257207 */ /* 0x000fc40003000000 */
[----:B------:R-:W-:Y:S01]  /*2620*/  SEL R55, R55, RZ, P5 ;  /* 0x000000ff37377207 */ /* 0x000fe20002800000 */
[----:B------:R-:W-:Y:S01]  /*2630*/  IMAD.IADD R46, R18, 0x1, -R69 ;  /* 0x00000001122e7824 */ /* 0x000fe200078e0a45 */
[----:B------:R-:W-:Y:S02]  /*2640*/  IADD3 R36, PT, PT, R48, -R36, RZ ;  /* 0x8000002430247210 */ /* 0x000fe40007ffe0ff */
[----:B------:R-:W-:Y:S01]  /*2650*/  LEA R3, R3, 0x201f, 0x8 ;  /* 0x0000201f03037811 */ /* 0x000fe200078e40ff */
[C---:B------:R-:W-:Y:S01]  /*2660*/  IMAD.IADD R55, R18.reuse, 0x1, -R55 ;  /* 0x0000000112377824 */ /* 0x040fe200078e0a37 */
[C---:B------:R-:W-:Y:S02]  /*2670*/  IADD3 R41, PT, PT, R18.reuse, -R41, RZ ;  /* 0x8000002912297210 */ /* 0x040fe40007ffe0ff */
[C---:B------:R-:W-:Y:S02]  /*2680*/  IADD3 R48, PT, PT, R18.reuse, -R67, RZ ;  /* 0x8000004312307210 */ /* 0x040fe40007ffe0ff */
[----:B------:R-:W-:-:S02]  /*2690*/  IADD3 R65, PT, PT, R18, -R65, RZ ;  /* 0x8000004112417210 */ /* 0x000fc40007ffe0ff */
[----:B------:R-:W-:Y:S02]  /*26a0*/  IADD3 R52, PT, PT, R18, -R37, RZ ;  /* 0x8000002512347210 */ /* 0x000fe40007ffe0ff */
[----:B------:R-:W-:-:S07]  /*26b0*/  @!P2 LOP3.LUT R39, RZ, R23, RZ, 0x33, !PT ;  /* 0x00000017ff27a212 */ /* 0x000fce00078e33ff */
.L_x_18245:
[----:B------:R-:W-:-:S04]  /*26c0*/  IMAD R56, R20, 0x44, R35 ;  /* 0x0000004414387824 */ /* 0x000fc800078e0223 */
[----:B0-----:R-:W-:-:S06]  /*26d0*/  IMAD R54, R18, 0x4, R56 ;  /* 0x0000000412367824 */ /* 0x001fcc00078e0238 */
        /* <DEDUP_REMOVED lines=9> */
.L_x_18252:
[----:B-12---:R-:W-:-:S07]  /*2770*/  IMAD R63, R17, R56, RZ ;  /* 0x00000038113f7224 */ /* 0x006fce00078e02ff */
.L_x_18213:
[----:B------:R-:W-:-:S13]  /*2780*/  ISETP.GE.AND P1, PT, R37, 0x2, PT ;  /* 0x000000022500780c */ /* 0x000fda0003f26270 */
[----:B------:R-:W-:Y:S05]  /*2790*/  @!P1 BRA `(.L_x_18215) ;  /* 0x0000000000109947 */ /* 0x000fea0003800000 */
[----:B------:R-:W-:-:S03]  /*27a0*/  UMOV UR4, 0xffffffff ;  /* 0xffffffff00047882 */ /* 0x000fc60000000000 */
[----:B------:R-:W-:Y:S05]  /*27b0*/  BRA.DIV UR4, `(.L_x_18216) ;  /* 0x0000001a04407947 */ /* 0x000fea000b800000 */
[----:B0-----:R0:W2:Y:S02]  /*27c0*/  SHFL.IDX PT, R56, R54, R32, R3 ;  /* 0x0000002036387389 */ /* 0x0010a400000e0003 */
.L_x_18255:
[----:B--23--:R-:W-:-:S07]  /*27d0*/  IMAD R63, R16, R56, R63 ;  /* 0x00000038103f7224 */ /* 0x00cfce00078e023f */
.L_x_18215:
[----:B------:R-:W-:-:S13]  /*27e0*/  ISETP.GE.AND P1, PT, R37, 0x3, PT ;  /* 0x000000032500780c */ /* 0x000fda0003f26270 */
[----:B------:R-:W-:Y:S05]  /*27f0*/  @!P1 BRA `(.L_x_18217) ;  /* 0x0000000000109947 */ /* 0x000fea0003800000 */
[----:B------:R-:W-:-:S03]  /*2800*/  UMOV UR4, 0xffffffff ;  /* 0xffffffff00047882 */ /* 0x000fc60000000000 */
[----:B------:R-:W-:Y:S05]  /*2810*/  BRA.DIV UR4, `(.L_x_18218) ;  /* 0x0000001a04487947 */ /* 0x000fea000b800000 */
[----:B0-----:R0:W2:Y:S02]  /*2820*/  SHFL.IDX PT, R56, R54, R31, R3 ;  /* 0x0000001f36387389 */ /* 0x0010a400000e0003 */
.L_x_18258:
[----:B--2---:R-:W-:-:S07]  /*2830*/  IMAD R63, R15, R56, R63 ;  /* 0x000000380f3f7224 */ /* 0x004fce00078e023f */
.L_x_18217:
[----:B------:R-:W-:-:S13]  /*2840*/  ISETP.GE.AND P1, PT, R37, 0x4, PT ;  /* 0x000000042500780c */ /* 0x000fda0003f26270 */
[----:B------:R-:W-:Y:S05]  /*2850*/  @!P1 BRA `(.L_x_18219) ;  /* 0x0000000000109947 */ /* 0x000fea0003800000 */
[----:B------:R-:W-:-:S03]  /*2860*/  UMOV UR4, 0xffffffff ;  /* 0xffffffff00047882 */ /* 0x000fc60000000000 */
[----:B------:R-:W-:Y:S05]  /*2870*/  BRA.DIV UR4, `(.L_x_18220) ;  /* 0x0000001a04507947 */ /* 0x000fea000b800000 */
[----:B0-----:R0:W2:Y:S02]  /*2880*/  SHFL.IDX PT, R56, R54, R30, R3 ;  /* 0x0000001e36387389 */ /* 0x0010a400000e0003 */
.L_x_18261:
[----:B--2---:R-:W-:-:S07]  /*2890*/  IMAD R63, R14, R56, R63 ;  /* 0x000000380e3f7224 */ /* 0x004fce00078e023f */
.L_x_18219:
[----:B------:R-:W-:-:S13]  /*28a0*/  ISETP.GE.AND P1, PT, R37, 0x5, PT ;  /* 0x000000052500780c */ /* 0x000fda0003f26270 */
[----:B------:R-:W-:Y:S05]  /*28b0*/  @!P1 BRA `(.L_x_18221) ;  /* 0x0000000000109947 */ /* 0x000fea0003800000 */
[----:B------:R-:W-:-:S03]  /*28c0*/  UMOV UR4, 0xffffffff ;  /* 0xffffffff00047882 */ /* 0x000fc60000000000 */
[----:B------:R-:W-:Y:S05]  /*28d0*/  BRA.DIV UR4, `(.L_x_18222) ;  /* 0x0000001a04587947 */ /* 0x000fea000b800000 */
[----:B0-----:R0:W2:Y:S02]  /*28e0*/  SHFL.IDX PT, R56, R54, R29, R3 ;  /* 0x0000001d36387389 */ /* 0x0010a400000e0003 */
.L_x_18264:
[----:B--2---:R-:W-:-:S07]  /*28f0*/  IMAD R63, R13, R56, R63 ;  /* 0x000000380d3f7224 */ /* 0x004fce00078e023f */
.L_x_18221:
[----:B------:R-:W-:-:S13]  /*2900*/  ISETP.GE.AND P1, PT, R37, 0x6, PT ;  /* 0x000000062500780c */ /* 0x000fda0003f26270 */
[----:B------:R-:W-:Y:S05]  /*2910*/  @!P1 BRA `(.L_x_18223) ;  /* 0x0000000000109947 */ /* 0x000fea0003800000 */
[----:B------:R-:W-:-:S03]  /*2920*/  UMOV UR4, 0xffffffff ;  /* 0xffffffff00047882 */ /* 0x000fc60000000000 */
[----:B------:R-:W-:Y:S05]  /*2930*/  BRA.DIV UR4, `(.L_x_18224) ;  /* 0x0000001a04607947 */ /* 0x000fea000b800000 */
[----:B0-----:R0:W2:Y:S02]  /*2940*/  SHFL.IDX PT, R56, R54, R28, R3 ;  /* 0x0000001c36387389 */ /* 0x0010a400000e0003 */
.L_x_18267:
[----:B--2---:R-:W-:-:S07]  /*2950*/  IMAD R63, R12, R56, R63 ;  /* 0x000000380c3f7224 */ /* 0x004fce00078e023f */
.L_x_18223:
[----:B------:R-:W-:-:S13]  /*2960*/  ISETP.GE.AND P1, PT, R37, 0x7, PT ;  /* 0x000000072500780c */ /* 0x000fda0003f26270 */
[----:B------:R-:W-:Y:S05]  /*2970*/  @!P1 BRA `(.L_x_18225) ;  /* 0x0000000000109947 */ /* 0x000fea0003800000 */
[----:B------:R-:W-:-:S03]  /*2980*/  UMOV UR4, 0xffffffff ;  /* 0xffffffff00047882 */ /* 0x000fc60000000000 */
[----:B------:R-:W-:Y:S05]  /*2990*/  BRA.DIV UR4, `(.L_x_18226) ;  /* 0x0000001a04687947 */ /* 0x000fea000b800000 */
[----:B0-----:R0:W2:Y:S02]  /*29a0*/  SHFL.IDX PT, R56, R54, R27, R3 ;  /* 0x0000001b36387389 */ /* 0x0010a400000e0003 */
.L_x_18270:
[----:B--2---:R-:W-:-:S07]  /*29b0*/  IMAD R63, R11, R56, R63 ;  /* 0x000000380b3f7224 */ /* 0x004fce00078e023f */
.L_x_18225:
[----:B------:R-:W-:-:S13]  /*29c0*/  ISETP.GE.AND P1, PT, R37, 0x8, PT ;  /* 0x000000082500780c */ /* 0x000fda0003f26270 */
[----:B------:R-:W-:Y:S05]  /*29d0*/  @!P1 BRA `(.L_x_18227) ;  /* 0x0000000000109947 */ /* 0x000fea0003800000 */
[----:B------:R-:W-:-:S03]  /*29e0*/  UMOV UR4, 0xffffffff ;  /* 0xffffffff00047882 */ /* 0x000fc60000000000 */
[----:B------:R-:W-:Y:S05]  /*29f0*/  BRA.DIV UR4, `(.L_x_18228) ;  /* 0x0000001a04707947 */ /* 0x000fea000b800000 */
[----:B0-----:R0:W2:Y:S02]  /*2a00*/  SHFL.IDX PT, R56, R54, R26, R3 ;  /* 0x0000001a36387389 */ /* 0x0010a400000e0003 */
.L_x_18273:
[----:B--2---:R-:W-:-:S07]  /*2a10*/  IMAD R63, R10, R56, R63 ;  /* 0x000000380a3f7224 */ /* 0x004fce00078e023f */
.L_x_18227:
[----:B------:R-:W-:-:S13]  /*2a20*/  ISETP.GE.AND P1, PT, R37, 0x9, PT ;  /* 0x000000092500780c */ /* 0x000fda0003f26270 */
[----:B------:R-:W-:Y:S05]  /*2a30*/  @!P1 BRA `(.L_x_18229) ;  /* 0x0000000000109947 */ /* 0x000fea0003800000 */
[----:B------:R-:W-:-:S03]  /*2a40*/  UMOV UR4, 0xffffffff ;  /* 0xffffffff00047882 */ /* 0x000fc60000000000 */
[----:B------:R-:W-:Y:S05]  /*2a50*/  BRA.DIV UR4, `(.L_x_18230) ;  /* 0x0000001a04787947 */ /* 0x000fea000b800000 */
[----:B0-----:R0:W2:Y:S02]  /*2a60*/  SHFL.IDX PT, R56, R54, R25, R3 ;  /* 0x0000001936387389 */ /* 0x0010a400000e0003 */
.L_x_18276:
[----:B--2---:R-:W-:-:S07]  /*2a70*/  IMAD R63, R9, R56, R63 ;  /* 0x00000038093f7224 */ /* 0x004fce00078e023f */
.L_x_18229:
[----:B------:R-:W-:-:S13]  /*2a80*/  ISETP.GE.AND P1, PT, R37, 0xa, PT ;  /* 0x0000000a2500780c */ /* 0x000fda0003f26270 */
[----:B------:R-:W-:Y:S05]  /*2a90*/  @!P1 BRA `(.L_x_18231) ;  /* 0x0000000000109947 */ /* 0x000fea0003800000 */
[----:B------:R-:W-:-:S03]  /*2aa0*/  UMOV UR4, 0xffffffff ;  /* 0xffffffff00047882 */ /* 0x000fc60000000000 */
[----:B------:R-:W-:Y:S05]  /*2ab0*/  BRA.DIV UR4, `(.L_x_18232) ;  /* 0x0000001a04807947 */ /* 0x000fea000b800000 */
[----:B0-----:R0:W2:Y:S02]  /*2ac0*/  SHFL.IDX PT, R56, R54, R24, R3 ;  /* 0x0000001836387389 */ /* 0x0010a400000e0003 */
.L_x_18279:
[----:B--2---:R-:W-:-:S07]  /*2ad0*/  IMAD R63, R8, R56, R63 ;  /* 0x00000038083f7224 */ /* 0x004fce00078e023f */
.L_x_18231:
[----:B------:R-:W-:-:S13]  /*2ae0*/  ISETP.GE.AND P1, PT, R37, 0xb, PT ;  /* 0x0000000b2500780c */ /* 0x000fda0003f26270 */
[----:B------:R-:W-:Y:S05]  /*2af0*/  @!P1 BRA `(.L_x_18233) ;  /* 0x0000000000109947 */ /* 0x000fea0003800000 */
[----:B------:R-:W-:-:S03]  /*2b00*/  UMOV UR4, 0xffffffff ;  /* 0xffffffff00047882 */ /* 0x000fc60000000000 */
[----:B------:R-:W-:Y:S05]  /*2b10*/  BRA.DIV UR4, `(.L_x_18234) ;  /* 0x0000001a04887947 */ /* 0x000fea000b800000 */
[----:B0-----:R0:W2:Y:S02]  /*2b20*/  SHFL.IDX PT, R56, R54, R44, R3 ;  /* 0x0000002c36387389 */ /* 0x0010a400000e0003 */
.L_x_18282:
[----:B--2---:R-:W-:-:S07]  /*2b30*/  IMAD R63, R7, R56, R63 ;  /* 0x00000038073f7224 */ /* 0x004fce00078e023f */
.L_x_18233:
[----:B------:R-:W-:-:S13]  /*2b40*/  ISETP.GE.AND P1, PT, R37, 0xc, PT ;  /* 0x0000000c2500780c */ /* 0x000fda0003f26270 */
[----:B------:R-:W-:Y:S05]  /*2b50*/  @!P1 BRA `(.L_x_18235) ;  /* 0x0000000000109947 */ /* 0x000fea0003800000 */
[----:B------:R-:W-:-:S03]  /*2b60*/  UMOV UR4, 0xffffffff ;  /* 0xffffffff00047882 */ /* 0x000fc60000000000 */
[----:B------:R-:W-:Y:S05]  /*2b70*/  BRA.DIV UR4, `(.L_x_18236) ;  /* 0x0000001a04907947 */ /* 0x000fea000b800000 */
[----:B0-----:R0:W2:Y:S02]  /*2b80*/  SHFL.IDX PT, R56, R54, R42, R3 ;  /* 0x0000002a36387389 */ /* 0x0010a400000e0003 */
.L_x_18285:
[----:B--2---:R-:W-:-:S07]  /*2b90*/  IMAD R63, R6, R56, R63 ;  /* 0x00000038063f7224 */ /* 0x004fce00078e023f */
.L_x_18235:
[----:B------:R-:W-:-:S13]  /*2ba0*/  ISETP.GE.AND P1, PT, R37, 0xd, PT ;  /* 0x0000000d2500780c */ /* 0x000fda0003f26270 */
[----:B------:R-:W-:Y:S05]  /*2bb0*/  @!P1 BRA `(.L_x_18237) ;  /* 0x0000000000109947 */ /* 0x000fea0003800000 */
[----:B------:R-:W-:-:S03]  /*2bc0*/  UMOV UR4, 0xffffffff ;  /* 0xffffffff00047882 */ /* 0x000fc60000000000 */
[----:B------:R-:W-:Y:S05]  /*2bd0*/  BRA.DIV UR4, `(.L_x_18238) ;  /* 0x0000001a04987947 */ /* 0x000fea000b800000 */
[----:B0-----:R0:W2:Y:S02]  /*2be0*/  SHFL.IDX PT, R56, R54, R40, R3 ;  /* 0x0000002836387389 */ /* 0x0010a400000e0003 */
.L_x_18288:
[----:B--2---:R-:W-:-:S07]  /*2bf0*/  IMAD R63, R5, R56, R63 ;  /* 0x00000038053f7224 */ /* 0x004fce00078e023f */
.L_x_18237:
[----:B------:R-:W-:-:S13]  /*2c00*/  ISETP.GE.AND P1, PT, R37, 0xe, PT ;  /* 0x0000000e2500780c */ /* 0x000fda0003f26270 */
[----:B------:R-:W-:Y:S05]  /*2c10*/  @!P1 BRA `(.L_x_18239) ;  /* 0x0000000000109947 */ /* 0x000fea0003800000 */
[----:B------:R-:W-:-:S03]  /*2c20*/  UMOV UR4, 0xffffffff ;  /* 0xffffffff00047882 */ /* 0x000fc60000000000 */
[----:B------:R-:W-:Y:S05]  /*2c30*/  BRA.DIV UR4, `(.L_x_18240) ;  /* 0x0000001a04a07947 */ /* 0x000fea000b800000 */
[----:B0-----:R0:W2:Y:S02]  /*2c40*/  SHFL.IDX PT, R56, R54, R38, R3 ;  /* 0x0000002636387389 */ /* 0x0010a400000e0003 */
.L_x_18291:
[----:B--2---:R-:W-:-:S07]  /*2c50*/  IMAD R63, R4, R56, R63 ;  /* 0x00000038043f7224 */ /* 0x004fce00078e023f */
.L_x_18239:
[----:B------:R-:W-:-:S13]  /*2c60*/  ISETP.GE.AND P1, PT, R37, 0xf, PT ;  /* 0x0000000f2500780c */ /* 0x000fda0003f26270 */
[----:B------:R-:W-:Y:S05]  /*2c70*/  @!P1 BRA `(.L_x_18241) ;  /* 0x0000000000109947 */ /* 0x000fea0003800000 */
[----:B------:R-:W-:-:S03]  /*2c80*/  UMOV UR4, 0xffffffff ;  /* 0xffffffff00047882 */ /* 0x000fc60000000000 */
[----:B------:R-:W-:Y:S05]  /*2c90*/  BRA.DIV UR4, `(.L_x_18242) ;  /* 0x0000001a04a87947 */ /* 0x000fea000b800000 */
[----:B0-----:R0:W2:Y:S02]  /*2ca0*/  SHFL.IDX PT, R56, R54, R36, R3 ;  /* 0x0000002436387389 */ /* 0x0010a400000e0003 */
.L_x_18294:
[----:B--2---:R-:W-:-:S07]  /*2cb0*/  IMAD R63, R0, R56, R63 ;  /* 0x00000038003f7224 */ /* 0x004fce00078e023f */
.L_x_18241:
[----:B------:R-:W-:-:S13]  /*2cc0*/  ISETP.GE.AND P1, PT, R37, 0x10, PT ;  /* 0x000000102500780c */ /* 0x000fda0003f26270 */
[----:B------:R-:W-:Y:S05]  /*2cd0*/  @!P1 BRA `(.L_x_18243) ;  /* 0x0000000400149947 */ /* 0x000fea0003800000 */
[----:B------:R-:W-:-:S03]  /*2ce0*/  UMOV UR4, 0xffffffff ;  /* 0xffffffff00047882 */ /* 0x000fc60000000000 */
[----:B------:R-:W-:Y:S05]  /*2cf0*/  BRA.DIV UR4, `(.L_x_18244) ;  /* 0x0000001a04b07947 */ /* 0x000fea000b800000 */
[----:B0-----:R0:W2:Y:S02]  /*2d00*/  SHFL.IDX PT, R54, R54, R2, R3 ;  /* 0x0000000236367389 */ /* 0x0010a400000e0003 */
.L_x_18297:
[----:B--2---:R-:W-:Y:S01]  /*2d10*/  IMAD R63, R34, R54, R63 ;  /* 0x00000036223f7224 */ /* 0x004fe200078e023f */
[----:B------:R-:W-:Y:S06]  /*2d20*/  BRA `(.L_x_18243) ;  /* 0x0000000400007947 */ /* 0x000fec0003800000 */
.L_x_18212:
[----:B------:R-:W-:Y:S01]  /*2d30*/  MOV R37, UR10 ;  /* 0x0000000a00257c02 */ /* 0x000fe20008000f00 */
[----:B01----:R-:W-:-:S03]  /*2d40*/  IMAD R54, R17, R54, RZ ;  /* 0x0000003611367224 */ /* 0x003fc600078e02ff */
        /* <DEDUP_REMOVED lines=10> */
[--C-:B------:R-:W-:Y:S02]  /*2df0*/  @P1 IMAD R62, R43, 0x4, R56.reuse ;  /* 0x000000042b3e1824 */ /* 0x100fe400078e0238 */
[----:B------:R-:W3:Y:S01]  /*2e00*/  @P4 LDS R58, [R58+0x4] ;  /* 0x000004003a3a4984 */ /* 0x000ee20000000800 */
[----:B------:R-:W-:-:S03]  /*2e10*/  @P2 IMAD R64, R47, 0x4, R56 ;  /* 0x000000042f402824 */ /* 0x000fc600078e0238 */
[----:B------:R-:W0:Y:S04]  /*2e20*/  @P5 LDS R60, [R60+0x8] ;  /* 0x000008003c3c5984 */ /* 0x000e280000000800 */
[----:B------:R-:W1:Y:S01]  /*2e30*/  @P1 LDS R62, [R62+0xc] ;  /* 0x00000c003e3e1984 */ /* 0x000e620000000800 */
[----:B------:R-:W-:-:S03]  /*2e40*/  @P3 LEA R54, R49, R56, 0x2 ;  /* 0x0000003831363211 */ /* 0x000fc600078e10ff */
[----:B------:R-:W2:Y:S04]  /*2e50*/  @P2 LDS R64, [R64+0x10] ;  /* 0x0000100040402984 */ /* 0x000ea80000000800 */
[----:B------:R-:W4:Y:S01]  /*2e60*/  @P3 LDS R54, [R54+0x14] ;  /* 0x0000140036363984 */ /* 0x000f220000000800 */
[----:B---3--:R-:W-:Y:S01]  /*2e70*/  @P4 IMAD R63, R16, R58, R63 ;  /* 0x0000003a103f4224 */ /* 0x008fe200078e023f */
[----:B------:R-:W-:-:S03]  /*2e80*/  ISETP.GE.AND P4, PT, R37, 0x7, PT ;  /* 0x000000072500780c */ /* 0x000fc60003f86270 */
[----:B0-----:R-:W-:Y:S01]  /*2e90*/  @P5 IMAD R63, R15, R60, R63 ;  /* 0x0000003c0f3f5224 */ /* 0x001fe200078e023f */
[----:B------:R-:W-:-:S03]  /*2ea0*/  ISETP.GE.AND P5, PT, R37, 0x8, PT ;  /* 0x000000082500780c */ /* 0x000fc60003fa6270 */
[----:B-1----:R-:W-:Y:S01]  /*2eb0*/  @P1 IMAD R63, R14, R62, R63 ;  /* 0x0000003e0e3f1224 */ /* 0x002fe200078e023f */
[----:B------:R-:W-:-:S03]  /*2ec0*/  ISETP.GE.AND P1, PT, R37, 0xa, PT ;  /* 0x0000000a2500780c */ /* 0x000fc60003f26270 */
[----:B--2---:R-:W-:Y:S01]  /*2ed0*/  @P2 IMAD R63, R13, R64, R63 ;  /* 0x000000400d3f2224 */ /* 0x004fe200078e023f */
[C---:B------:R-:W-:Y:S01]  /*2ee0*/  ISETP.GE.AND P2, PT, R37.reuse, 0x9, PT ;  /* 0x000000092500780c */ /* 0x040fe20003f46270 */
[--C-:B------:R-:W-:Y:S02]  /*2ef0*/  @P4 IMAD R58, R48, 0x4, R56.reuse ;  /* 0x00000004303a4824 */ /* 0x100fe400078e0238 */
[----:B----4-:R-:W-:Y:S01]  /*2f00*/  @P3 IMAD R63, R12, R54, R63 ;  /* 0x000000360c3f3224 */ /* 0x010fe200078e023f */
[----:B------:R-:W-:Y:S01]  /*2f10*/  ISETP.GE.AND P3, PT, R37, 0xb, PT ;  /* 0x0000000b2500780c */ /* 0x000fe20003f66270 */
[--C-:B------:R-:W-:Y:S02]  /*2f20*/  @P5 IMAD R60, R50, 0x4, R56.reuse ;  /* 0x00000004323c5824 */ /* 0x100fe400078e0238 */
[----:B------:R-:W0:Y:S02]  /*2f30*/  @P4 LDS R58, [R58+0x18] ;  /* 0x000018003a3a4984 */ /* 0x000e240000000800 */
[----:B------:R-:W-:-:S02]  /*2f40*/  @P1 IMAD R64, R61, 0x4, R56 ;  /* 0x000000043d401824 */ /* 0x000fc400078e0238 */
[----:B------:R-:W1:Y:S02]  /*2f50*/  @P5 LDS R60, [R60+0x1c] ;  /* 0x00001c003c3c5984 */ /* 0x000e640000000800 */
[----:B------:R-:W-:Y:S02]  /*2f60*/  @P2 IMAD R62, R51, 0x4, R56 ;  /* 0x00000004333e2824 */ /* 0x000fe400078e0238 */
[----:B------:R-:W-:Y:S02]  /*2f70*/  @P1 LDS R64, [R64+0x24] ;  /* 0x0000240040401984 */ /* 0x000fe40000000800 */
[----:B------:R-:W-:Y:S02]  /*2f80*/  @P3 LEA R54, R65, R56, 0x2 ;  /* 0x0000003841363211 */ /* 0x000fe400078e10ff */
[----:B------:R-:W2:Y:S04]  /*2f90*/  @P2 LDS R62, [R62+0x20] ;  /* 0x000020003e3e2984 */ /* 0x000ea80000000800 */
[----:B------:R-:W3:Y:S01]  /*2fa0*/  @P3 LDS R54, [R54+0x28] ;  /* 0x0000280036363984 */ /* 0x000ee20000000800 */
[----:B0-----:R-:W-:Y:S01]  /*2fb0*/  @P4 IMAD R63, R11, R58, R63 ;  /* 0x0000003a0b3f4224 */ /* 0x001fe200078e023f */
[----:B------:R-:W-:-:S03]  /*2fc0*/  ISETP.GE.AND P4, PT, R37, 0xc, PT ;  /* 0x0000000c2500780c */ /* 0x000fc60003f86270 */
[----:B-1----:R-:W-:Y:S01]  /*2fd0*/  @P5 IMAD R63, R10, R60, R63 ;  /* 0x0000003c0a3f5224 */ /* 0x002fe200078e023f */
[----:B------:R-:W-:-:S03]  /*2fe0*/  ISETP.GE.AND P5, PT, R37, 0xd, PT ;  /* 0x0000000d2500780c */ /* 0x000fc60003fa6270 */
[----:B--2---:R-:W-:Y:S01]  /*2ff0*/  @P2 IMAD R63, R9, R62, R63 ;  /* 0x0000003e093f2224 */ /* 0x004fe200078e023f */
[----:B------:R-:W-:-:S05]  /*3000*/  ISETP.GE.AND P2, PT, R37, 0xe, PT ;  /* 0x0000000e2500780c */ /* 0x000fca0003f46270 */
[--C-:B------:R-:W-:Y:S02]  /*3010*/  @P4 IMAD R58, R59, 0x4, R56.reuse ;  /* 0x000000043b3a4824 */ /* 0x100fe400078e0238 */
[----:B------:R-:W-:Y:S01]  /*3020*/  @P1 IMAD R63, R8, R64, R63 ;  /* 0x00000040083f1224 */ /* 0x000fe200078e023f */
[----:B------:R-:W-:Y:S01]  /*3030*/  ISETP.GE.AND P1, PT, R37, 0xf, PT ;  /* 0x0000000f2500780c */ /* 0x000fe20003f26270 */
[----:B------:R-:W-:Y:S02]  /*3040*/  @P5 IMAD R60, R57, 0x4, R56 ;  /* 0x00000004393c5824 */ /* 0x000fe400078e0238 */
[----:B------:R-:W0:Y:S01]  /*3050*/  @P4 LDS R58, [R58+0x2c] ;  /* 0x00002c003a3a4984 */ /* 0x000e220000000800 */
[----:B---3--:R-:W-:-:S03]  /*3060*/  @P3 IMAD R63, R7, R54, R63 ;  /* 0x00000036073f3224 */ /* 0x008fc600078e023f */
[----:B------:R-:W1:Y:S01]  /*3070*/  @P5 LDS R60, [R60+0x30] ;  /* 0x000030003c3c5984 */ /* 0x000e620000000800 */
[----:B------:R-:W-:-:S05]  /*3080*/  @P2 IMAD R62, R53, 0x4, R56 ;  /* 0x00000004353e2824 */ /* 0x000fca00078e0238 */
[----:B------:R-:W-:Y:S01]  /*3090*/  @P1 IMAD R64, R52, 0x4, R56 ;  /* 0x0000000434401824 */ /* 0x000fe200078e0238 */
[----:B------:R-:W-:Y:S01]  /*30a0*/  @P6 LEA R56, R55, R56, 0x2 ;  /* 0x0000003837386211 */ /* 0x000fe200078e10ff */
[----:B------:R-:W2:Y:S04]  /*30b0*/  @P2 LDS R62, [R62+0x34] ;  /* 0x000034003e3e2984 */ /* 0x000ea80000000800 */
[----:B------:R-:W3:Y:S04]  /*30c0*/  @P1 LDS R64, [R64+0x38] ;  /* 0x0000380040401984 */ /* 0x000ee80000000800 */
[----:B------:R-:W4:Y:S01]  /*30d0*/  @P6 LDS R56, [R56+0x3c] ;  /* 0x00003c0038386984 */ /* 0x000f220000000800 */
[----:B0-----:R-:W-:-:S04]  /*30e0*/  @P4 IMAD R63, R6, R58, R63 ;  /* 0x0000003a063f4224 */ /* 0x001fc800078e023f */
[----:B-1----:R-:W-:-:S04]  /*30f0*/  @P5 IMAD R63, R5, R60, R63 ;  /* 0x0000003c053f5224 */ /* 0x002fc800078e023f */
[----:B--2---:R-:W-:-:S04]  /*3100*/  @P2 IMAD R63, R4, R62, R63 ;  /* 0x0000003e043f2224 */ /* 0x004fc800078e023f */
[----:B---3--:R-:W-:-:S04]  /*3110*/  @P1 IMAD R63, R0, R64, R63 ;  /* 0x00000040003f1224 */ /* 0x008fc800078e023f */
[----:B----4-:R-:W-:-:S07]  /*3120*/  @P6 IMAD R63, R34, R56, R63 ;  /* 0x00000038223f6224 */ /* 0x010fce00078e023f */
.L_x_18243:
        /* <DEDUP_REMOVED lines=8> */
.L_x_18196:
[----:B------:R-:W-:Y:S05]  /*31b0*/  WARPSYNC.ALL ;  /* 0x0000000000007948 */ /* 0x000fea0003800000 */
[----:B------:R-:W-:Y:S01]  /*31c0*/  BAR.SYNC.DEFER_BLOCKING 0x0 ;  /* 0x0000000000007b1d */ /* 0x000fe20000010000 */
[----:B------:R-:W-:-:S13]  /*31d0*/  ISETP.GT.U32.AND P0, PT, R22, 0x3f, PT ;  /* 0x0000003f1600780c */ /* 0x000fda0003f04070 */
[----:B------:R-:W-:Y:S05]  /*31e0*/  @P0 EXIT ;  /* 0x000000000000094d */ /* 0x000fea0003800000 */
[----:B--2---:R-:W2:Y:S01]  /*31f0*/  I2F.U32.RP R9, R21 ;  /* 0x0000001500097306 */ /* 0x004ea20000209000 */
[----:B0-----:R-:W-:Y:S01]  /*3200*/  IABS R7, R37 ;  /* 0x0000002500077213 */ /* 0x001fe20000000000 */
[----:B-1----:R-:W-:Y:S01]  /*3210*/  IMAD.IADD R8, R22, 0x1, R21 ;  /* 0x0000000116087824 */ /* 0x002fe200078e0215 */
[----:B------:R-:W0:Y:S01]  /*3220*/  LDC R6, c[0x0][0x388] ;  /* 0x0000e200ff067b82 */ /* 0x000e220000000800 */
[----:B------:R-:W-:Y:S01]  /*3230*/  ISETP.NE.U32.AND P3, PT, R21, RZ, PT ;  /* 0x000000ff1500720c */ /* 0x000fe20003f65070 */
[----:B------:R-:W-:Y:S02]  /*3240*/  BSSY.RECONVERGENT B0, `(.L_x_18246) ;  /* 0x0000064000007945 */ /* 0x000fe40003800200 */
[C---:B------:R-:W-:Y:S01]  /*3250*/  ISETP.GE.U32.AND P0, PT, R8.reuse, 0x40, PT ;  /* 0x000000400800780c */ /* 0x040fe20003f06070 */
[----:B------:R-:W1:Y:S03]  /*3260*/  I2F.RP R0, R7 ;  /* 0x0000000700007306 */ /* 0x000e660000209400 */
[----:B------:R-:W5:Y:S05]  /*3270*/  S2UR UR4, SR_CTAID.X ;  /* 0x00000000000479c3 */ /* 0x000f6a0000002500 */
[----:B--2---:R-:W2:Y:S08]  /*3280*/  MUFU.RCP R9, R9 ;  /* 0x0000000900097308 */ /* 0x004eb00000001000 */
[----:B-1----:R-:W1:Y:S01]  /*3290*/  MUFU.RCP R0, R0 ;  /* 0x0000000000007308 */ /* 0x002e620000001000 */
[----:B--2---:R-:W-:Y:S01]  /*32a0*/  VIADD R4, R9, 0xffffffe ;  /* 0x0ffffffe09047836 */ /* 0x004fe20000000000 */
[----:B------:R-:W-:-:S06]  /*32b0*/  VIMNMX.U32 R9, PT, PT, R8, 0x40, !PT ;  /* 0x0000004008097848 */ /* 0x000fcc0007fe0000 */
[----:B------:R2:W3:Y:S01]  /*32c0*/  F2I.FTZ.U32.TRUNC.NTZ R5, R4 ;  /* 0x0000000400057305 */ /* 0x0004e2000021f000 */
[----:B-1----:R-:W-:-:S07]  /*32d0*/  IADD3 R2, PT, PT, R0, 0xffffffe, RZ ;  /* 0x0ffffffe00027810 */ /* 0x002fce0007ffe0ff */
[----:B----4-:R1:W4:Y:S01]  /*32e0*/  F2I.FTZ.U32.TRUNC.NTZ R3, R2 ;  /* 0x0000000200037305 */ /* 0x010322000021f000 */
[----:B--2---:R-:W-:Y:S02]  /*32f0*/  IMAD.MOV.U32 R4, RZ, RZ, RZ ;  /* 0x000000ffff047224 */ /* 0x004fe400078e00ff */
[----:B---3--:R-:W-:Y:S02]  /*3300*/  IMAD.MOV R10, RZ, RZ, -R5 ;  /* 0x000000ffff0a7224 */ /* 0x008fe400078e0a05 */
[----:B-1----:R-:W-:Y:S02]  /*3310*/  HFMA2 R2, -RZ, RZ, 0, 0 ;  /* 0x00000000ff027431 */ /* 0x002fe400000001ff */
[----:B------:R-:W-:Y:S01]  /*3320*/  IMAD R11, R10, R21, RZ ;  /* 0x000000150a0b7224 */ /* 0x000fe200078e02ff */
[----:B------:R-:W-:-:S03]  /*3330*/  SEL R10, RZ, 0x1, P0 ;  /* 0x00000001ff0a7807 */ /* 0x000fc60000000000 */
[----:B------:R-:W-:Y:S01]  /*3340*/  IMAD.HI.U32 R11, R5, R11, R4 ;  /* 0x0000000b050b7227 */ /* 0x000fe200078e0004 */
[----:B------:R-:W-:Y:S02]  /*3350*/  IADD3 R8, PT, PT, R9, -R8, -R10 ;  /* 0x8000000809087210 */ /* 0x000fe40007ffe80a */
[----:B0-----:R-:W-:Y:S01]  /*3360*/  IABS R4, R6 ;  /* 0x0000000600047213 */ /* 0x001fe20000000000 */
[----:B----4-:R-:W-:Y:S02]  /*3370*/  IMAD.MOV R0, RZ, RZ, -R3 ;  /* 0x000000ffff007224 */ /* 0x010fe400078e0a03 */
[----:B------:R-:W-:-:S04]  /*3380*/  IMAD.HI.U32 R11, R11, R8, RZ ;  /* 0x000000080b0b7227 */ /* 0x000fc800078e00ff */
[----:B------:R-:W-:Y:S02]  /*3390*/  IMAD R5, R0, R7, RZ ;  /* 0x0000000700057224 */ /* 0x000fe400078e02ff */
[----:B------:R-:W-:Y:S02]  /*33a0*/  IMAD.MOV R0, RZ, RZ, -R11 ;  /* 0x000000ffff007224 */ /* 0x000fe400078e0a0b */
[----:B------:R-:W-:-:S04]  /*33b0*/  IMAD.HI.U32 R5, R3, R5, R2 ;  /* 0x0000000503057227 */ /* 0x000fc800078e0002 */
[----:B------:R-:W-:Y:S02]  /*33c0*/  IMAD R8, R21, R0, R8 ;  /* 0x0000000015087224 */ /* 0x000fe400078e0208 */
[----:B------:R-:W-:Y:S02]  /*33d0*/  IMAD.MOV.U32 R2, RZ, RZ, R4 ;  /* 0x000000ffff027224 */ /* 0x000fe400078e0004 */
[----:B------:R-:W0:Y:S01]  /*33e0*/  LDC R4, c[0x0][0x384] ;  /* 0x0000e100ff047b82 */ /* 0x000e220000000800 */
[----:B------:R-:W-:Y:S01]  /*33f0*/  ISETP.GE.U32.AND P0, PT, R8, R21, PT ;  /* 0x000000150800720c */ /* 0x000fe20003f06070 */
[----:B------:R-:W-:-:S04]  /*3400*/  IMAD.HI.U32 R0, R5, R2, RZ ;  /* 0x0000000205007227 */ /* 0x000fc800078e00ff */
[----:B------:R-:W-:Y:S02]  /*3410*/  IMAD.MOV R3, RZ, RZ, -R0 ;  /* 0x000000ffff037224 */ /* 0x000fe400078e0a00 */
[----:B-----5:R-:W-:Y:S02]  /*3420*/  IMAD R5, R23, UR4, RZ ;  /* 0x0000000417057c24 */ /* 0x020fe4000f8e02ff */
[----:B------:R-:W-:-:S04]  /*3430*/  IMAD R2, R7, R3, R2 ;  /* 0x0000000307027224 */ /* 0x000fc800078e0202 */
[----:B------:R-:W-:Y:S01]  /*3440*/  @P0 IMAD.IADD R8, R8, 0x1, -R21 ;  /* 0x0000000108080824 */ /* 0x000fe200078e0a15 */
[----:B------:R-:W-:Y:S01]  /*3450*/  ISETP.GT.U32.AND P1, PT, R7, R2, PT ;  /* 0x000000020700720c */ /* 0x000fe20003f24070 */
[----:B------:R-:W-:-:S03]  /*3460*/  @P0 VIADD R11, R11, 0x1 ;  /* 0x000000010b0b0836 */ /* 0x000fc60000000000 */
[----:B------:R-:W-:Y:S01]  /*3470*/  ISETP.GE.U32.AND P2, PT, R8, R21, PT ;  /* 0x000000150800720c */ /* 0x000fe20003f46070 */
[----:B0-----:R-:W-:-:S08]  /*3480*/  IMAD R5, R4, UR7, R5 ;  /* 0x0000000704057c24 */ /* 0x001fd0000f8e0205 */
[----:B------:R-:W-:Y:S01]  /*3490*/  @!P1 IADD3 R2, PT, PT, R2, -R7, RZ ;  /* 0x8000000702029210 */ /* 0x000fe20007ffe0ff */
[----:B------:R-:W-:-:S03]  /*34a0*/  @!P1 VIADD R0, R0, 0x1 ;  /* 0x0000000100009836 */ /* 0x000fc60000000000 */
[----:B------:R-:W-:Y:S01]  /*34b0*/  @P2 VIADD R11, R11, 0x1 ;  /* 0x000000010b0b2836 */ /* 0x000fe20000000000 */
[----:B------:R-:W-:Y:S02]  /*34c0*/  @!P3 LOP3.LUT R11, RZ, R21, RZ, 0x33, !PT ;  /* 0x00000015ff0bb212 */ /* 0x000fe400078e33ff */
[----:B------:R-:W-:Y:S02]  /*34d0*/  ISETP.GE.U32.AND P0, PT, R2, R7, PT ;  /* 0x000000070200720c */ /* 0x000fe40003f06070 */
[----:B------:R-:W-:Y:S01]  /*34e0*/  LOP3.LUT R2, R6, R37, RZ, 0x3c, !PT ;  /* 0x0000002506027212 */ /* 0x000fe200078e3cff */
[----:B------:R-:W-:Y:S01]  /*34f0*/  IMAD.IADD R11, R10, 0x1, R11 ;  /* 0x000000010a0b7824 */ /* 0x000fe200078e020b */
[----:B------:R-:W-:Y:S02]  /*3500*/  ISETP.NE.AND P3, PT, R37, RZ, PT ;  /* 0x000000ff2500720c */ /* 0x000fe40003f65270 */
[----:B------:R-:W-:Y:S02]  /*3510*/  ISETP.GE.AND P2, PT, R2, RZ, PT ;  /* 0x000000ff0200720c */ /* 0x000fe40003f46270 */
[----:B------:R-:W-:-:S04]  /*3520*/  LOP3.LUT R2, R11, 0x3, RZ, 0xc0, !PT ;  /* 0x000000030b027812 */ /* 0x000fc800078ec0ff */
[----:B------:R-:W-:Y:S02]  /*3530*/  ISETP.NE.AND P1, PT, R2, 0x3, PT ;  /* 0x000000030200780c */ /* 0x000fe40003f25270 */
[----:B------:R-:W-:Y:S02]  /*3540*/  @P0 IADD3 R0, PT, PT, R0, 0x1, RZ ;  /* 0x0000000100000810 */ /* 0x000fe40007ffe0ff */
[----:B------:R-:W-:-:S03]  /*3550*/  ISETP.GE.U32.AND P0, PT, R11, 0x3, PT ;  /* 0x000000030b00780c */ /* 0x000fc60003f06070 */
[----:B------:R-:W-:Y:S01]  /*3560*/  @!P2 IMAD.MOV R0, RZ, RZ, -R0 ;  /* 0x000000ffff00a224 */ /* 0x000fe200078e0a00 */
[----:B------:R-:W-:-:S05]  /*3570*/  @!P3 LOP3.LUT R0, RZ, R37, RZ, 0x33, !PT ;  /* 0x00000025ff00b212 */ /* 0x000fca00078e33ff */
        /* <DEDUP_REMOVED lines=13> */
[----:B-1----:R-:W-:Y:S02]  /*3650*/  VIADD R6, R8, 0xffffffe ;  /* 0x0ffffffe08067836 */ /* 0x002fe40000000000 */
[----:B------:R-:W-:-:S03]  /*3660*/  IMAD.MOV R8, RZ, RZ, -R4 ;  /* 0x000000ffff087224 */ /* 0x000fc600078e0a04 */
[----:B------:R-:W-:Y:S01]  /*3670*/  LEA R4, R22, UR4, 0x2 ;  /* 0x0000000416047c11 */ /* 0x000fe2000f8e10ff */
[----:B------:R0:W1:Y:S02]  /*3680*/  F2I.FTZ.U32.TRUNC.NTZ R7, R6 ;  /* 0x0000000600077305 */ /* 0x000064000021f000 */
[----:B0-----:R-:W-:Y:S01]  /*3690*/  MOV R6, RZ ;  /* 0x000000ff00067202 */ /* 0x001fe20000000f00 */
[----:B-1----:R-:W-:-:S04]  /*36a0*/  IMAD.MOV R9, RZ, RZ, -R7 ;  /* 0x000000ffff097224 */ /* 0x002fc800078e0a07 */
[----:B------:R-:W-:-:S04]  /*36b0*/  IMAD R9, R9, R10, RZ ;  /* 0x0000000a09097224 */ /* 0x000fc800078e02ff */
[----:B--2---:R-:W-:-:S07]  /*36c0*/  IMAD.HI.U32 R12, R7, R9, R6 ;  /* 0x00000009070c7227 */ /* 0x004fce00078e0006 */
.L_x_18248:
        /* <DEDUP_REMOVED lines=27> */
.L_x_18247:
[----:B------:R-:W-:Y:S05]  /*3880*/  BSYNC.RECONVERGENT B0 ;  /* 0x0000000000007941 */ /* 0x000fea0003800200 */
.L_x_18246:
        /* <DEDUP_REMOVED lines=12> */
[----:B0-----:R-:W-:-:S02]  /*3950*/  VIADD R6, R8, 0xffffffe ;  /* 0x0ffffffe08067836 */ /* 0x001fc40000000000 */
[----:B------:R-:W-:-:S04]  /*3960*/  IMAD R8, R21, 0x3, R22 ;  /* 0x0000000315087824 */ /* 0x000fc800078e0216 */
[----:B------:R0:W1:Y:S02]  /*3970*/  F2I.FTZ.U32.TRUNC.NTZ R7, R6 ;  /* 0x0000000600077305 */ /* 0x000064000021f000 */
[----:B0-----:R-:W-:Y:S02]  /*3980*/  IMAD.MOV.U32 R6, RZ, RZ, RZ ;  /* 0x000000ffff067224 */ /* 0x001fe400078e00ff */
[----:B-1----:R-:W-:-:S04]  /*3990*/  IMAD.MOV R9, RZ, RZ, -R7 ;  /* 0x000000ffff097224 */ /* 0x002fc800078e0a07 */
[----:B------:R-:W-:-:S04]  /*39a0*/  IMAD R9, R9, R4, RZ ;  /* 0x0000000409097224 */ /* 0x000fc800078e02ff */
[----:B------:R-:W-:Y:S01]  /*39b0*/  IMAD.HI.U32 R7, R7, R9, R6 ;  /* 0x0000000907077227 */ /* 0x000fe200078e0006 */
[----:B------:R-:W-:Y:S02]  /*39c0*/  LOP3.LUT R9, RZ, R23, RZ, 0x33, !PT ;  /* 0x00000017ff097212 */ /* 0x000fe400078e33ff */
[----:B---3--:R-:W-:-:S07]  /*39d0*/  LEA R6, R22, UR4, 0x2 ;  /* 0x0000000416067c11 */ /* 0x008fce000f8e10ff */
.L_x_18249:
[-C--:B0-----:R-:W-:Y:S02]  /*39e0*/  IABS R24, R23.reuse ;  /* 0x0000001700187213 */ /* 0x081fe40000000000 */
[----:B------:R-:W-:Y:S02]  /*39f0*/  IABS R11, R23 ;  /* 0x00000017000b7213 */ /* 0x000fe40000000000 */
[----:B------:R-:W0:Y:S01]  /*3a00*/  I2F.RP R13, R24 ;  /* 0x00000018000d7306 */ /* 0x000e220000209400 */
[----:B------:R-:W-:Y:S02]  /*3a10*/  IABS R14, R22 ;  /* 0x00000016000e7213 */ /* 0x000fe40000000000 */
[----:B------:R-:W-:Y:S01]  /*3a20*/  IMAD.MOV R20, RZ, RZ, -R11 ;  /* 0x000000ffff147224 */ /* 0x000fe200078e0a0b */
[----:B------:R-:W-:Y:S02]  /*3a30*/  IABS R16, R10 ;  /* 0x0000000a00107213 */ /* 0x000fe40000000000 */
[----:B------:R-:W-:Y:S01]  /*3a40*/  IMAD.HI.U32 R11, R7, R14, RZ ;  /* 0x0000000e070b7227 */ /* 0x000fe200078e00ff */
[----:B------:R-:W-:-:S02]  /*3a50*/  IABS R19, R8 ;  /* 0x0000000800137213 */ /* 0x000fc40000000000 */
[----:B------:R-:W-:-:S04]  /*3a60*/  LOP3.LUT R25, R22, R23, RZ, 0x3c, !PT ;  /* 0x0000001716197212 */ /* 0x000fc800078e3cff */
[----:B------:R-:W-:Y:S01]  /*3a70*/  ISETP.GE.AND P4, PT, R25, RZ, PT ;  /* 0x000000ff1900720c */ /* 0x000fe20003f86270 */
[----:B0-----:R-:W0:Y:S01]  /*3a80*/  MUFU.RCP R13, R13 ;  /* 0x0000000d000d7308 */ /* 0x001e220000001000 */
[----:B------:R-:W-:Y:S01]  /*3a90*/  LOP3.LUT R25, RZ, R23, RZ, 0x33, !PT ;  /* 0x00000017ff197212 */ /* 0x000fe200078e33ff */
[----:B0-----:R-:W-:Y:S02]  /*3aa0*/  VIADD R15, R13, 0xffffffe ;  /* 0x0ffffffe0d0f7836 */ /* 0x001fe40000000000 */
[----:B------:R-:W-:Y:S01]  /*3ab0*/  IMAD R13, R11, R20, R14 ;  /* 0x000000140b0d7224 */ /* 0x000fe200078e020e */
[----:B------:R-:W-:-:S03]  /*3ac0*/  MOV R14, RZ ;  /* 0x000000ff000e7202 */ /* 0x000fc60000000f00 */
[----:B------:R-:W0:Y:S01]  /*3ad0*/  F2I.FTZ.U32.TRUNC.NTZ R15, R15 ;  /* 0x0000000f000f7305 */ /* 0x000e22000021f000 */
[----:B------:R-:W-:-:S13]  /*3ae0*/  ISETP.GT.U32.AND P1, PT, R4, R13, PT ;  /* 0x0000000d0400720c */ /* 0x000fda0003f24070 */
[----:B------:R-:W-:Y:S02]  /*3af0*/  @!P1 IMAD.IADD R13, R13, 0x1, -R24 ;  /* 0x000000010d0d9824 */ /* 0x000fe400078e0a18 */
[----:B0-----:R-:W-:Y:S02]  /*3b00*/  IMAD.MOV R17, RZ, RZ, -R15 ;  /* 0x000000ffff117224 */ /* 0x001fe400078e0a0f */
[----:B------:R-:W-:Y:S01]  /*3b10*/  @!P1 VIADD R11, R11, 0x1 ;  /* 0x000000010b0b9836 */ /* 0x000fe20000000000 */
[----:B------:R-:W-:Y:S01]  /*3b20*/  ISETP.GE.U32.AND P3, PT, R13, R4, PT ;  /* 0x000000040d00720c */ /* 0x000fe20003f66070 */
[----:B------:R-:W-:-:S04]  /*3b30*/  IMAD R17, R17, R24, RZ ;  /* 0x0000001811117224 */ /* 0x000fc800078e02ff */
[----:B------:R-:W-:Y:S01]  /*3b40*/  IMAD.HI.U32 R18, R15, R17, R14 ;  /* 0x000000110f127227 */ /* 0x000fe200078e000e */
[----:B------:R-:W-:-:S03]  /*3b50*/  IABS R17, R12 ;  /* 0x0000000c00117213 */ /* 0x000fc60000000000 */
[----:B------:R-:W-:Y:S02]  /*3b60*/  IMAD.MOV.U32 R15, RZ, RZ, R16 ;  /* 0x000000ffff0f7224 */ /* 0x000fe400078e0010 */
[C---:B------:R-:W-:Y:S02]  /*3b70*/  IMAD.HI.U32 R16, R18.reuse, R17, RZ ;  /* 0x0000001112107227 */ /* 0x040fe400078e00ff */
[----:B------:R-:W-:Y:S02]  /*3b80*/  @P3 IADD3 R11, PT, PT, R11, 0x1, RZ ;  /* 0x000000010b0b3810 */ /* 0x000fe40007ffe0ff */
[----:B------:R-:W-:-:S04]  /*3b90*/  IMAD.HI.U32 R14, R18, R15, RZ ;  /* 0x0000000f120e7227 */ /* 0x000fc800078e00ff */
[----:B------:R-:W-:Y:S02]  /*3ba0*/  IMAD R15, R14, R20, R15 ;  /* 0x000000140e0f7224 */ /* 0x000fe400078e020f */
[----:B------:R-:W-:-:S03]  /*3bb0*/  IMAD.HI.U32 R18, R18, R19, RZ ;  /* 0x0000001312127227 */ /* 0x000fc600078e00ff */
[----:B------:R-:W-:Y:S01]  /*3bc0*/  ISETP.GT.U32.AND P2, PT, R24, R15, PT ;  /* 0x0000000f1800720c */ /* 0x000fe20003f44070 */
[-C--:B------:R-:W-:Y:S02]  /*3bd0*/  IMAD R13, R16, R20.reuse, R17 ;  /* 0x00000014100d7224 */ /* 0x080fe400078e0211 */
[----:B------:R-:W-:Y:S02]  /*3be0*/  IMAD R17, R18, R20, R19 ;  /* 0x0000001412117224 */ /* 0x000fe400078e0213 */
[----:B------:R-:W-:Y:S01]  /*3bf0*/  @!P4 IMAD.MOV R11, RZ, RZ, -R11 ;  /* 0x000000ffff0bc224 */ /* 0x000fe200078e0a0b */
[C---:B------:R-:W-:Y:S01]  /*3c00*/  ISETP.GT.U32.AND P5, PT, R24.reuse, R13, PT ;  /* 0x0000000d1800720c */ /* 0x040fe20003fa4070 */
[----:B------:R-:W-:Y:S01]  /*3c10*/  IMAD R19, R21, 0xc, R6 ;  /* 0x0000000c15137824 */ /* 0x000fe200078e0206 */
[----:B------:R-:W-:-:S04]  /*3c20*/  ISETP.GT.U32.AND P1, PT, R24, R17, PT ;  /* 0x000000111800720c */ /* 0x000fc80003f24070 */
[----:B------:R-:W-:Y:S01]  /*3c30*/  LDS R31, [R19] ;  /* 0x00000000131f7984 */ /* 0x000fe20000000800 */
[----:B------:R-:W-:Y:S02]  /*3c40*/  @!P2 IMAD.IADD R15, R15, 0x1, -R24 ;  /* 0x000000010f0fa824 */ /* 0x000fe400078e0a18 */
[----:B------:R-:W-:-:S03]  /*3c50*/  @!P2 VIADD R14, R14, 0x1 ;  /* 0x000000010e0ea836 */ /* 0x000fc60000000000 */
[-C--:B------:R-:W-:Y:S01]  /*3c60*/  ISETP.GE.U32.AND P6, PT, R15, R24.reuse, PT ;  /* 0x000000180f00720c */ /* 0x080fe20003fc6070 */
[--C-:B------:R-:W-:Y:S01]  /*3c70*/  @!P5 IMAD.IADD R13, R13, 0x1, -R24.reuse ;  /* 0x000000010d0dd824 */ /* 0x100fe200078e0a18 */
[-C--:B------:R-:W-:Y:S01]  /*3c80*/  LOP3.LUT R15, R10, R23.reuse, RZ, 0x3c, !PT ;  /* 0x000000170a0f7212 */ /* 0x080fe200078e3cff */
[----:B------:R-:W-:Y:S02]  /*3c90*/  @!P1 IMAD.IADD R17, R17, 0x1, -R24 ;  /* 0x0000000111119824 */ /* 0x000fe400078e0a18 */
[----:B------:R-:W-:Y:S01]  /*3ca0*/  @!P5 VIADD R16, R16, 0x1 ;  /* 0x000000011010d836 */ /* 0x000fe20000000000 */
[----:B------:R-:W-:Y:S01]  /*3cb0*/  ISETP.GE.AND P3, PT, R15, RZ, PT ;  /* 0x000000ff0f00720c */ /* 0x000fe20003f66270 */
[----:B------:R-:W-:Y:S01]  /*3cc0*/  @!P1 VIADD R18, R18, 0x1 ;  /* 0x0000000112129836 */ /* 0x000fe20000000000 */
[----:B------:R-:W-:Y:S02]  /*3cd0*/  LOP3.LUT R15, R12, R23, RZ, 0x3c, !PT ;  /* 0x000000170c0f7212 */ /* 0x000fe400078e3cff */
[----:B------:R-:W-:-:S02]  /*3ce0*/  ISETP.GE.U32.AND P4, PT, R13, R24, PT ;  /* 0x000000180d00720c */ /* 0x000fc40003f86070 */
[----:B------:R-:W-:Y:S02]  /*3cf0*/  LOP3.LUT R13, R8, R23, RZ, 0x3c, !PT ;  /* 0x00000017080d7212 */ /* 0x000fe400078e3cff */
[----:B------:R-:W-:Y:S01]  /*3d00*/  ISETP.GE.AND P2, PT, R15, RZ, PT ;  /* 0x000000ff0f00720c */ /* 0x000fe20003f46270 */
[--C-:B------:R-:W-:Y:S01]  /*3d10*/  IMAD R15, R21, 0x4, R6.reuse ;  /* 0x00000004150f7824 */ /* 0x100fe200078e0206 */
[----:B------:R-:W-:Y:S02]  /*3d20*/  @P6 IADD3 R14, PT, PT, R14, 0x1, RZ ;  /* 0x000000010e0e6810 */ /* 0x000fe40007ffe0ff */
[----:B------:R-:W-:Y:S01]  /*3d30*/  ISETP.GE.U32.AND P6, PT, R17, R24, PT ;  /* 0x000000181100720c */ /* 0x000fe20003fc6070 */
[----:B------:R-:W-:Y:S01]  /*3d40*/  IMAD R17, R21, 0x8, R6 ;  /* 0x0000000815117824 */ /* 0x000fe200078e0206 */
[----:B------:R-:W-:Y:S01]  /*3d50*/  ISETP.GE.AND P5, PT, R13, RZ, PT ;  /* 0x000000ff0d00720c */ /* 0x000fe20003fa6270 */
[----:B------:R0:W-:Y:S01]  /*3d60*/  LDS R27, [R15] ;  /* 0x000000000f1b7984 */ /* 0x0001e20000000800 */
[----:B------:R-:W-:Y:S01]  /*3d70*/  ISETP.NE.AND P1, PT, R23, RZ, PT ;  /* 0x000000ff1700720c */ /* 0x000fe20003f25270 */
[----:B------:R-:W-:Y:S01]  /*3d80*/  @!P3 IMAD.MOV R14, RZ, RZ, -R14 ;  /* 0x000000ffff0eb224 */ /* 0x000fe200078e0a0e */
[----:B------:R-:W-:Y:S01]  /*3d90*/  @P4 IADD3 R16, PT, PT, R16, 0x1, RZ ;  /* 0x0000000110104810 */ /* 0x000fe20007ffe0ff */
[----:B------:R-:W1:Y:S01]  /*3da0*/  LDS R13, [R6] ;  /* 0x00000000060d7984 */ /* 0x000e620000000800 */
[----:B------:R-:W-:-:S03]  /*3db0*/  SEL R11, R25, R11, !P1 ;  /* 0x0000000b190b7207 */ /* 0x000fc60004800000 */
[----:B------:R2:W3:Y:S01]  /*3dc0*/  LDS R29, [R17] ;  /* 0x00000000111d7984 */ /* 0x0004e20000000800 */
[----:B------:R-:W-:Y:S01]  /*3dd0*/  @!P2 IMAD.MOV R16, RZ, RZ, -R16 ;  /* 0x000000ffff10a224 */ /* 0x000fe200078e0a10 */
[----:B0-----:R-:W-:Y:S01]  /*3de0*/  SEL R15, R25, R14, !P1 ;  /* 0x0000000e190f7207 */ /* 0x001fe20004800000 */
[----:B------:R-:W-:Y:S02]  /*3df0*/  @P6 VIADD R18, R18, 0x1 ;  /* 0x0000000112126836 */ /* 0x000fe40000000000 */
[----:B------:R-:W-:Y:S02]  /*3e00*/  IMAD.MOV R19, RZ, RZ, -R11 ;  /* 0x000000ffff137224 */ /* 0x000fe400078e0a0b */
[--C-:B------:R-:W-:Y:S01]  /*3e10*/  IMAD R11, R0, R11, R5.reuse ;  /* 0x0000000b000b7224 */ /* 0x100fe200078e0205 */
[----:B------:R-:W-:Y:S01]  /*3e20*/  @!P5 IADD3 R18, PT, PT, -R18, RZ, RZ ;  /* 0x000000ff1212d210 */ /* 0x000fe20007ffe1ff */
[----:B------:R-:W-:Y:S01]  /*3e30*/  IMAD R14, R23, R19, R22 ;  /* 0x00000013170e7224 */ /* 0x000fe200078e0216 */
[----:B--2---:R-:W-:Y:S01]  /*3e40*/  SEL R17, R25, R16, !P1 ;  /* 0x0000001019117207 */ /* 0x004fe20004800000 */
[----:B------:R-:W-:Y:S01]  /*3e50*/  IMAD R16, R0, R15, R5 ;  /* 0x0000000f00107224 */ /* 0x000fe200078e0205 */
[----:B------:R-:W-:Y:S01]  /*3e60*/  SEL R19, R9, R18, !P0 ;  /* 0x0000001209137207 */ /* 0x000fe20004000000 */
[----:B------:R-:W-:Y:S01]  /*3e70*/  IMAD.MOV R15, RZ, RZ, -R15 ;  /* 0x000000ffff0f7224 */ /* 0x000fe200078e0a0f */
[----:B------:R-:W-:Y:S01]  /*3e80*/  IADD3 R22, PT, PT, R21, R22, R21 ;  /* 0x0000001615167210 */ /* 0x000fe20007ffe015 */
[----:B------:R-:W-:-:S02]  /*3e90*/  IMAD.MOV R24, RZ, RZ, -R17 ;  /* 0x000000ffff187224 */ /* 0x000fc400078e0a11 */
[----:B------:R-:W-:Y:S01]  /*3ea0*/  IMAD.MOV R25, RZ, RZ, -R19 ;  /* 0x000000ffff197224 */ /* 0x000fe200078e0a13 */
[----:B------:R-:W-:Y:S01]  /*3eb0*/  IADD3 R22, PT, PT, R21, R22, R21 ;  /* 0x0000001615167210 */ /* 0x000fe20007ffe015 */
[C---:B------:R-:W-:Y:S02]  /*3ec0*/  IMAD R15, R23.reuse, R15, R10 ;  /* 0x0000000f170f7224 */ /* 0x040fe400078e020a */
[--C-:B------:R-:W-:Y:S01]  /*3ed0*/  IMAD R20, R0, R19, R5.reuse ;  /* 0x0000001300147224 */ /* 0x100fe200078e0205 */
[----:B------:R-:W-:Y:S01]  /*3ee0*/  ISETP.GE.U32.AND P1, PT, R22, 0x40, PT ;  /* 0x000000401600780c */ /* 0x000fe20003f26070 */
[----:B------:R-:W-:Y:S01]  /*3ef0*/  IMAD R18, R0, R17, R5 ;  /* 0x0000001100127224 */ /* 0x000fe200078e0205 */
[----:B------:R-:W-:Y:S01]  /*3f00*/  IADD3 R17, PT, PT, R16, R15, RZ ;  /* 0x0000000f10117210 */ /* 0x000fe20007ffe0ff */
[C---:B------:R-:W-:Y:S02]  /*3f10*/  IMAD R19, R23.reuse, R24, R12 ;  /* 0x0000001817137224 */ /* 0x040fe400078e020c */
[----:B------:R-:W-:Y:S01]  /*3f20*/  IMAD R25, R23, R25, R8 ;  /* 0x0000001917197224 */ /* 0x000fe200078e0208 */
[----:B------:R-:W-:Y:S01]  /*3f30*/  LEA R8, R21, R8, 0x2 ;  /* 0x0000000815087211 */ /* 0x000fe200078e10ff */
[----:B------:R-:W-:-:S02]  /*3f40*/  IMAD.IADD R11, R11, 0x1, R14 ;  /* 0x000000010b0b7824 */ /* 0x000fc400078e020e */
[----:B------:R-:W-:Y:S02]  /*3f50*/  IMAD.IADD R19, R18, 0x1, R19 ;  /* 0x0000000112137824 */ /* 0x000fe400078e0213 */
[----:B------:R-:W-:Y:S02]  /*3f60*/  IMAD.IADD R25, R20, 0x1, R25 ;  /* 0x0000000114197824 */ /* 0x000fe400078e0219 */
[----:B------:R-:W-:-:S04]  /*3f70*/  IMAD.WIDE R14, R11, 0x4, R2 ;  /* 0x000000040b0e7825 */ /* 0x000fc800078e0202 */
[--C-:B------:R-:W-:Y:S01]  /*3f80*/  IMAD.WIDE R16, R17, 0x4, R2.reuse ;  /* 0x0000000411107825 */ /* 0x100fe200078e0202 */
[----:B-1----:R0:W-:Y:S03]  /*3f90*/  STG.E desc[UR8][R14.64], R13 ;  /* 0x0000000d0e007986 */ /* 0x0021e6000c101908 */
[--C-:B------:R-:W-:Y:S01]  /*3fa0*/  IMAD.WIDE R18, R19, 0x4, R2.reuse ;  /* 0x0000000413127825 */ /* 0x100fe200078e0202 */
[----:B------:R0:W-:Y:S03]  /*3fb0*/  STG.E desc[UR8][R16.64], R27 ;  /* 0x0000001b10007986 */ /* 0x0001e6000c101908 */
        /* <DEDUP_REMOVED lines=8> */
.L_x_18214:
[----:B------:R-:W-:Y:S01]  /*4040*/  BSSY B0, `(.L_x_18250) ;  /* 0x0000006000007945 */ /* 0x000fe20003800000 */
[----:B------:R-:W-:Y:S02]  /*4050*/  IMAD.MOV.U32 R67, RZ, RZ, R46 ;  /* 0x000000ffff437224 */ /* 0x000fe400078e002e */
[----:B------:R-:W-:-:S07]  /*4060*/  IMAD.MOV.U32 R56, RZ, RZ, -0x1 ;  /* 0xffffffffff387424 */ /* 0x000fce00078e00ff */
[----:B01-3--:R-:W-:Y:S05]  /*4070*/  WARPSYNC.COLLECTIVE R56, `(.L_x_18251) ;  /* 0x0000000038087348 */ /* 0x00bfea0003c00000 */
[----:B0-----:R0:W2:Y:S02]  /*4080*/  SHFL.IDX P1, R56, R54, R67, R3 ;  /* 0x0000004336387389 */ /* 0x0010a40000020003 */
[----:B0123--:R-:W-:Y:S05]  /*4090*/  ENDCOLLECTIVE ;  /* 0x000000000000791b */ /* 0x00ffea0003800000 */
.L_x_18251:
[----:B------:R-:W-:Y:S05]  /*40a0*/  BSYNC B0 ;  /* 0x0000000000007941 */ /* 0x000fea0003800000 */
.L_x_18250:
[----:B------:R-:W-:Y:S05]  /*40b0*/  BRA `(.L_x_18252) ;  /* 0xffffffe400ac7947 */ /* 0x000fea000383ffff */
.L_x_18216:
[----:B------:R-:W-:Y:S01]  /*40c0*/  BSSY B0, `(.L_x_18253) ;  /* 0x0000006000007945 */ /* 0x000fe20003800000 */
[----:B------:R-:W-:Y:S01]  /*40d0*/  IMAD.MOV.U32 R67, RZ, RZ, R32 ;  /* 0x000000ffff437224 */ /* 0x000fe200078e0020 */
[----:B------:R-:W-:-:S07]  /*40e0*/  MOV R56, 0xffffffff ;  /* 0xffffffff00387802 */ /* 0x000fce0000000f00 */
[----:B01-3--:R-:W-:Y:S05]  /*40f0*/  WARPSYNC.COLLECTIVE R56, `(.L_x_18254) ;  /* 0x0000000038087348 */ /* 0x00bfea0003c00000 */
[----:B0-----:R0:W2:Y:S02]  /*4100*/  SHFL.IDX P1, R56, R54, R67, R3 ;  /* 0x0000004336387389 */ /* 0x0010a40000020003 */
[----:B0123--:R-:W-:Y:S05]  /*4110*/  ENDCOLLECTIVE ;  /* 0x000000000000791b */ /* 0x00ffea0003800000 */
.L_x_18254:
[----:B------:R-:W-:Y:S05]  /*4120*/  BSYNC B0 ;  /* 0x0000000000007941 */ /* 0x000fea0003800000 */
.L_x_18253:
[----:B------:R-:W-:Y:S05]  /*4130*/  BRA `(.L_x_18255) ;  /* 0xffffffe400a47947 */ /* 0x000fea000383ffff */
.L_x_18218:
[----:B------:R-:W-:Y:S01]  /*4140*/  BSSY B0, `(.L_x_18256) ;  /* 0x0000006000007945 */ /* 0x000fe20003800000 */
[----:B------:R-:W-:Y:S02]  /*4150*/  IMAD.MOV.U32 R67, RZ, RZ, R31 ;  /* 0x000000ffff437224 */ /* 0x000fe400078e001f */
[----:B------:R-:W-:-:S07]  /*4160*/  IMAD.MOV.U32 R56, RZ, RZ, -0x1 ;  /* 0xffffffffff387424 */ /* 0x000fce00078e00ff */
[----:B01-3--:R-:W-:Y:S05]  /*4170*/  WARPSYNC.COLLECTIVE R56, `(.L_x_18257) ;  /* 0x0000000038087348 */ /* 0x00bfea0003c00000 */
[----:B0-----:R0:W2:Y:S02]  /*4180*/  SHFL.IDX P1, R56, R54, R67, R3 ;  /* 0x0000004336387389 */ /* 0x0010a40000020003 */
[----:B0123--:R-:W-:Y:S05]  /*4190*/  ENDCOLLECTIVE ;  /* 0x000000000000791b */ /* 0x00ffea0003800000 */
.L_x_18257:
[----:B------:R-:W-:Y:S05]  /*41a0*/  BSYNC B0 ;  /* 0x0000000000007941 */ /* 0x000fea0003800000 */
.L_x_18256:
[----:B------:R-:W-:Y:S05]  /*41b0*/  BRA `(.L_x_18258) ;  /* 0xffffffe4009c7947 */ /* 0x000fea000383ffff */
.L_x_18220:
[----:B------:R-:W-:Y:S01]  /*41c0*/  BSSY B0, `(.L_x_18259) ;  /* 0x0000006000007945 */ /* 0x000fe20003800000 */
[----:B------:R-:W-:Y:S02]  /*41d0*/  IMAD.MOV.U32 R67, RZ, RZ, R30 ;  /* 0x000000ffff437224 */ /* 0x000fe400078e001e */
[----:B------:R-:W-:-:S07]  /*41e0*/  IMAD.MOV.U32 R56, RZ, RZ, -0x1 ;  /* 0xffffffffff387424 */ /* 0x000fce00078e00ff */
[----:B01-3--:R-:W-:Y:S05]  /*41f0*/  WARPSYNC.COLLECTIVE R56, `(.L_x_18260) ;  /* 0x0000000038087348 */ /* 0x00bfea0003c00000 */
[----:B0-----:R0:W2:Y:S02]  /*4200*/  SHFL.IDX P1, R56, R54, R67, R3 ;  /* 0x0000004336387389 */ /* 0x0010a40000020003 */
[----:B0123--:R-:W-:Y:S05]  /*4210*/  ENDCOLLECTIVE ;  /* 0x000000000000791b */ /* 0x00ffea0003800000 */
.L_x_18260:
[----:B------:R-:W-:Y:S05]  /*4220*/  BSYNC B0 ;  /* 0x0000000000007941 */ /* 0x000fea0003800000 */
.L_x_18259:
[----:B------:R-:W-:Y:S05]  /*4230*/  BRA `(.L_x_18261) ;  /* 0xffffffe400947947 */ /* 0x000fea000383ffff */
.L_x_18222:
[----:B------:R-:W-:Y:S01]  /*4240*/  BSSY B0, `(.L_x_18262) ;  /* 0x0000006000007945 */ /* 0x000fe20003800000 */
[----:B------:R-:W-:Y:S01]  /*4250*/  MOV R67, R29 ;  /* 0x0000001d00437202 */ /* 0x000fe20000000f00 */
[----:B------:R-:W-:-:S07]  /*4260*/  IMAD.MOV.U32 R56, RZ, RZ, -0x1 ;  /* 0xffffffffff387424 */ /* 0x000fce00078e00ff */
[----:B01-3--:R-:W-:Y:S05]  /*4270*/  WARPSYNC.COLLECTIVE R56, `(.L_x_18263) ;  /* 0x0000000038087348 */ /* 0x00bfea0003c00000 */
[----:B0-----:R0:W2:Y:S02]  /*4280*/  SHFL.IDX P1, R56, R54, R67, R3 ;  /* 0x0000004336387389 */ /* 0x0010a40000020003 */
[----:B0123--:R-:W-:Y:S05]  /*4290*/  ENDCOLLECTIVE ;  /* 0x000000000000791b */ /* 0x00ffea0003800000 */
.L_x_18263:
[----:B------:R-:W-:Y:S05]  /*42a0*/  BSYNC B0 ;  /* 0x0000000000007941 */ /* 0x000fea0003800000 */
.L_x_18262:
[----:B------:R-:W-:Y:S05]  /*42b0*/  BRA `(.L_x_18264) ;  /* 0xffffffe4008c7947 */ /* 0x000fea000383ffff */
.L_x_18224:
[----:B------:R-:W-:Y:S01]  /*42c0*/  BSSY B0, `(.L_x_18265) ;  /* 0x0000006000007945 */ /* 0x000fe20003800000 */
[----:B------:R-:W-:Y:S02]  /*42d0*/  IMAD.MOV.U32 R67, RZ, RZ, R28 ;  /* 0x000000ffff437224 */ /* 0x000fe400078e001c */
[----:B------:R-:W-:-:S07]  /*42e0*/  IMAD.MOV.U32 R56, RZ, RZ, -0x1 ;  /* 0xffffffffff387424 */ /* 0x000fce00078e00ff */
[----:B01-3--:R-:W-:Y:S05]  /*42f0*/  WARPSYNC.COLLECTIVE R56, `(.L_x_18266) ;  /* 0x0000000038087348 */ /* 0x00bfea0003c00000 */
[----:B0-----:R0:W2:Y:S02]  /*4300*/  SHFL.IDX P1, R56, R54, R67, R3 ;  /* 0x0000004336387389 */ /* 0x0010a40000020003 */
[----:B0123--:R-:W-:Y:S05]  /*4310*/  ENDCOLLECTIVE ;  /* 0x000000000000791b */ /* 0x00ffea0003800000 */
.L_x_18266:
[----:B------:R-:W-:Y:S05]  /*4320*/  BSYNC B0 ;  /* 0x0000000000007941 */ /* 0x000fea0003800000 */
.L_x_18265:
[----:B------:R-:W-:Y:S05]  /*4330*/  BRA `(.L_x_18267) ;  /* 0xffffffe400847947 */ /* 0x000fea000383ffff */
.L_x_18226:
[----:B------:R-:W-:Y:S01]  /*4340*/  BSSY B0, `(.L_x_18268) ;  /* 0x0000006000007945 */ /* 0x000fe20003800000 */
[----:B------:R-:W-:Y:S01]  /*4350*/  IMAD.MOV.U32 R67, RZ, RZ, R27 ;  /* 0x000000ffff437224 */ /* 0x000fe200078e001b */
[----:B------:R-:W-:-:S07]  /*4360*/  MOV R56, 0xffffffff ;  /* 0xffffffff00387802 */ /* 0x000fce0000000f00 */
[----:B01-3--:R-:W-:Y:S05]  /*4370*/  WARPSYNC.COLLECTIVE R56, `(.L_x_18269) ;  /* 0x0000000038087348 */ /* 0x00bfea0003c00000 */
[----:B0-----:R0:W2:Y:S02]  /*4380*/  SHFL.IDX P1, R56, R54, R67, R3 ;  /* 0x0000004336387389 */ /* 0x0010a40000020003 */
[----:B0123--:R-:W-:Y:S05]  /*4390*/  ENDCOLLECTIVE ;  /* 0x000000000000791b */ /* 0x00ffea0003800000 */
.L_x_18269:
[----:B------:R-:W-:Y:S05]  /*43a0*/  BSYNC B0 ;  /* 0x0000000000007941 */ /* 0x000fea0003800000 */
.L_x_18268:
[----:B------:R-:W-:Y:S05]  /*43b0*/  BRA `(.L_x_18270) ;  /* 0xffffffe4007c7947 */ /* 0x000fea000383ffff */
.L_x_18228:
[----:B------:R-:W-:Y:S01]  /*43c0*/  BSSY B0, `(.L_x_18271) ;  /* 0x0000006000007945 */ /* 0x000fe20003800000 */
[----:B------:R-:W-:Y:S02]  /*43d0*/  IMAD.MOV.U32 R67, RZ, RZ, R26 ;  /* 0x000000ffff437224 */ /* 0x000fe400078e001a */
[----:B------:R-:W-:-:S07]  /*43e0*/  IMAD.MOV.U32 R56, RZ, RZ, -0x1 ;  /* 0xffffffffff387424 */ /* 0x000fce00078e00ff */
[----:B01-3--:R-:W-:Y:S05]  /*43f0*/  WARPSYNC.COLLECTIVE R56, `(.L_x_18272) ;  /* 0x0000000038087348 */ /* 0x00bfea0003c00000 */
[----:B0-----:R0:W2:Y:S02]  /*4400*/  SHFL.IDX P1, R56, R54, R67, R3 ;  /* 0x0000004336387389 */ /* 0x0010a40000020003 */
[----:B0123--:R-:W-:Y:S05]  /*4410*/  ENDCOLLECTIVE ;  /* 0x000000000000791b */ /* 0x00ffea0003800000 */
.L_x_18272:
[----:B------:R-:W-:Y:S05]  /*4420*/  BSYNC B0 ;  /* 0x0000000000007941 */ /* 0x000fea0003800000 */
.L_x_18271:
[----:B------:R-:W-:Y:S05]  /*4430*/  BRA `(.L_x_18273) ;  /* 0xffffffe400747947 */ /* 0x000fea000383ffff */
.L_x_18230:
[----:B------:R-:W-:Y:S01]  /*4440*/  BSSY B0, `(.L_x_18274) ;  /* 0x0000006000007945 */ /* 0x000fe20003800000 */
[----:B------:R-:W-:Y:S02]  /*4450*/  IMAD.MOV.U32 R67, RZ, RZ, R25 ;  /* 0x000000ffff437224 */ /* 0x000fe400078e0019 */
[----:B------:R-:W-:-:S07]  /*4460*/  IMAD.MOV.U32 R56, RZ, RZ, -0x1 ;  /* 0xffffffffff387424 */ /* 0x000fce00078e00ff */
[----:B01-3--:R-:W-:Y:S05]  /*4470*/  WARPSYNC.COLLECTIVE R56, `(.L_x_18275) ;  /* 0x0000000038087348 */ /* 0x00bfea0003c00000 */
[----:B0-----:R0:W2:Y:S02]  /*4480*/  SHFL.IDX P1, R56, R54, R67, R3 ;  /* 0x0000004336387389 */ /* 0x0010a40000020003 */
[----:B0123--:R-:W-:Y:S05]  /*4490*/  ENDCOLLECTIVE ;  /* 0x000000000000791b */ /* 0x00ffea0003800000 */
.L_x_18275:
[----:B------:R-:W-:Y:S05]  /*44a0*/  BSYNC B0 ;  /* 0x0000000000007941 */ /* 0x000fea0003800000 */
.L_x_18274:
[----:B------:R-:W-:Y:S05]  /*44b0*/  BRA `(.L_x_18276) ;  /* 0xffffffe4006c7947 */ /* 0x000fea000383ffff */
.L_x_18232:
[----:B------:R-:W-:Y:S01]  /*44c0*/  BSSY B0, `(.L_x_18277) ;  /* 0x0000006000007945 */ /* 0x000fe20003800000 */
[----:B------:R-:W-:Y:S01]  /*44d0*/  MOV R67, R24 ;  /* 0x0000001800437202 */ /* 0x000fe20000000f00 */
[----:B------:R-:W-:-:S07]  /*44e0*/  IMAD.MOV.U32 R56, RZ, RZ, -0x1 ;  /* 0xffffffffff387424 */ /* 0x000fce00078e00ff */
[----:B01-3--:R-:W-:Y:S05]  /*44f0*/  WARPSYNC.COLLECTIVE R56, `(.L_x_18278) ;  /* 0x0000000038087348 */ /* 0x00bfea0003c00000 */
[----:B0-----:R0:W2:Y:S02]  /*4500*/  SHFL.IDX P1, R56, R54, R67, R3 ;  /* 0x0000004336387389 */ /* 0x0010a40000020003 */
[----:B0123--:R-:W-:Y:S05]  /*4510*/  ENDCOLLECTIVE ;  /* 0x000000000000791b */ /* 0x00ffea0003800000 */
.L_x_18278:
[----:B------:R-:W-:Y:S05]  /*4520*/  BSYNC B0 ;  /* 0x0000000000007941 */ /* 0x000fea0003800000 */
.L_x_18277:
[----:B------:R-:W-:Y:S05]  /*4530*/  BRA `(.L_x_18279) ;  /* 0xffffffe400647947 */ /* 0x000fea000383ffff */
.L_x_18234:
[----:B------:R-:W-:Y:S01]  /*4540*/  BSSY B0, `(.L_x_18280) ;  /* 0x0000006000007945 */ /* 0x000fe20003800000 */
[----:B------:R-:W-:Y:S02]  /*4550*/  IMAD.MOV.U32 R67, RZ, RZ, R44 ;  /* 0x000000ffff437224 */ /* 0x000fe400078e002c */
[----:B------:R-:W-:-:S07]  /*4560*/  IMAD.MOV.U32 R56, RZ, RZ, -0x1 ;  /* 0xffffffffff387424 */ /* 0x000fce00078e00ff */
[----:B01-3--:R-:W-:Y:S05]  /*4570*/  WARPSYNC.COLLECTIVE R56, `(.L_x_18281) ;  /* 0x0000000038087348 */ /* 0x00bfea0003c00000 */
[----:B0-----:R0:W2:Y:S02]  /*4580*/  SHFL.IDX P1, R56, R54, R67, R3 ;  /* 0x0000004336387389 */ /* 0x0010a40000020003 */
[----:B0123--:R-:W-:Y:S05]  /*4590*/  ENDCOLLECTIVE ;  /* 0x000000000000791b */ /* 0x00ffea0003800000 */
.L_x_18281:
[----:B------:R-:W-:Y:S05]  /*45a0*/  BSYNC B0 ;  /* 0x0000000000007941 */ /* 0x000fea0003800000 */
.L_x_18280:
[----:B------:R-:W-:Y:S05]  /*45b0*/  BRA `(.L_x_18282) ;  /* 0xffffffe4005c7947 */ /* 0x000fea000383ffff */
.L_x_18236:
[----:B------:R-:W-:Y:S01]  /*45c0*/  BSSY B0, `(.L_x_18283) ;  /* 0x0000006000007945 */ /* 0x000fe20003800000 */
[----:B------:R-:W-:Y:S01]  /*45d0*/  MOV R67, R42 ;  /* 0x0000002a00437202 */ /* 0x000fe20000000f00 */
[----:B------:R-:W-:-:S07]  /*45e0*/  IMAD.MOV.U32 R56, RZ, RZ, -0x1 ;  /* 0xffffffffff387424 */ /* 0x000fce00078e00ff */
[----:B01-3--:R-:W-:Y:S05]  /*45f0*/  WARPSYNC.COLLECTIVE R56, `(.L_x_18284) ;  /* 0x0000000038087348 */ /* 0x00bfea0003c00000 */
[----:B0-----:R0:W2:Y:S02]  /*4600*/  SHFL.IDX P1, R56, R54, R67, R3 ;  /* 0x0000004336387389 */ /* 0x0010a40000020003 */
[----:B0123--:R-:W-:Y:S05]  /*4610*/  ENDCOLLECTIVE ;  /* 0x000000000000791b */ /* 0x00ffea0003800000 */
.L_x_18284:
[----:B------:R-:W-:Y:S05]  /*4620*/  BSYNC B0 ;  /* 0x0000000000007941 */ /* 0x000fea0003800000 */
.L_x_18283:
[----:B------:R-:W-:Y:S05]  /*4630*/  BRA `(.L_x_18285) ;  /* 0xffffffe400547947 */ /* 0x000fea000383ffff */
.L_x_18238:
[----:B------:R-:W-:Y:S01]  /*4640*/  BSSY B0, `(.L_x_18286) ;  /* 0x0000006000007945 */ /* 0x000fe20003800000 */
[----:B------:R-:W-:Y:S02]  /*4650*/  IMAD.MOV.U32 R67, RZ, RZ, R40 ;  /* 0x000000ffff437224 */ /* 0x000fe400078e0028 */
[----:B------:R-:W-:-:S07]  /*4660*/  IMAD.MOV.U32 R56, RZ, RZ, -0x1 ;  /* 0xffffffffff387424 */ /* 0x000fce00078e00ff */
[----:B01-3--:R-:W-:Y:S05]  /*4670*/  WARPSYNC.COLLECTIVE R56, `(.L_x_18287) ;  /* 0x0000000038087348 */ /* 0x00bfea0003c00000 */
[----:B0-----:R0:W2:Y:S02]  /*4680*/  SHFL.IDX P1, R56, R54, R67, R3 ;  /* 0x0000004336387389 */ /* 0x0010a40000020003 */
[----:B0123--:R-:W-:Y:S05]  /*4690*/  ENDCOLLECTIVE ;  /* 0x000000000000791b */ /* 0x00ffea0003800000 */
.L_x_18287:
[----:B------:R-:W-:Y:S05]  /*46a0*/  BSYNC B0 ;  /* 0x0000000000007941 */ /* 0x000fea0003800000 */
.L_x_18286:
[----:B------:R-:W-:Y:S05]  /*46b0*/  BRA `(.L_x_18288) ;  /* 0xffffffe4004c7947 */ /* 0x000fea000383ffff */
.L_x_18240:
[----:B------:R-:W-:Y:S01]  /*46c0*/  BSSY B0, `(.L_x_18289) ;  /* 0x0000006000007945 */ /* 0x000fe20003800000 */
[----:B------:R-:W-:Y:S01]  /*46d0*/  MOV R67, R38 ;  /* 0x0000002600437202 */ /* 0x000fe20000000f00 */
[----:B------:R-:W-:-:S07]  /*46e0*/  IMAD.MOV.U32 R56, RZ, RZ, -0x1 ;  /* 0xffffffffff387424 */ /* 0x000fce00078e00ff */
[----:B01-3--:R-:W-:Y:S05]  /*46f0*/  WARPSYNC.COLLECTIVE R56, `(.L_x_18290) ;  /* 0x0000000038087348 */ /* 0x00bfea0003c00000 */
[----:B0-----:R0:W2:Y:S02]  /*4700*/  SHFL.IDX P1, R56, R54, R67, R3 ;  /* 0x0000004336387389 */ /* 0x0010a40000020003 */
[----:B0123--:R-:W-:Y:S05]  /*4710*/  ENDCOLLECTIVE ;  /* 0x000000000000791b */ /* 0x00ffea0003800000 */
.L_x_18290:
[----:B------:R-:W-:Y:S05]  /*4720*/  BSYNC B0 ;  /* 0x0000000000007941 */ /* 0x000fea0003800000 */
.L_x_18289:
[----:B------:R-:W-:Y:S05]  /*4730*/  BRA `(.L_x_18291) ;  /* 0xffffffe400447947 */ /* 0x000fea000383ffff */
.L_x_18242:
[----:B------:R-:W-:Y:S01]  /*4740*/  BSSY B0, `(.L_x_18292) ;  /* 0x0000006000007945 */ /* 0x000fe20003800000 */
[----:B------:R-:W-:Y:S02]  /*4750*/  IMAD.MOV.U32 R67, RZ, RZ, R36 ;  /* 0x000000ffff437224 */ /* 0x000fe400078e0024 */
[----:B------:R-:W-:-:S07]  /*4760*/  IMAD.MOV.U32 R56, RZ, RZ, -0x1 ;  /* 0xffffffffff387424 */ /* 0x000fce00078e00ff */
[----:B01-3--:R-:W-:Y:S05]  /*4770*/  WARPSYNC.COLLECTIVE R56, `(.L_x_18293) ;  /* 0x0000000038087348 */ /* 0x00bfea0003c00000 */
[----:B0-----:R0:W2:Y:S02]  /*4780*/  SHFL.IDX P1, R56, R54, R67, R3 ;  /* 0x0000004336387389 */ /* 0x0010a40000020003 */
[----:B0123--:R-:W-:Y:S05]  /*4790*/  ENDCOLLECTIVE ;  /* 0x000000000000791b */ /* 0x00ffea0003800000 */
.L_x_18293:
[----:B------:R-:W-:Y:S05]  /*47a0*/  BSYNC B0 ;  /* 0x0000000000007941 */ /* 0x000fea0003800000 */
.L_x_18292:
[----:B------:R-:W-:Y:S05]  /*47b0*/  BRA `(.L_x_18294) ;  /* 0xffffffe4003c7947 */ /* 0x000fea000383ffff */
.L_x_18244:
[----:B------:R-:W-:Y:S01]  /*47c0*/  BSSY B0, `(.L_x_18295) ;  /* 0x0000006000007945 */ /* 0x000fe20003800000 */
[----:B------:R-:W-:Y:S01]  /*47d0*/  MOV R67, R2 ;  /* 0x0000000200437202 */ /* 0x000fe20000000f00 */
[----:B------:R-:W-:-:S07]  /*47e0*/  IMAD.MOV.U32 R56, RZ, RZ, -0x1 ;  /* 0xffffffffff387424 */ /* 0x000fce00078e00ff */
[----:B01-3--:R-:W-:Y:S05]  /*47f0*/  WARPSYNC.COLLECTIVE R56, `(.L_x_18296) ;  /* 0x0000000038087348 */ /* 0x00bfea0003c00000 */
[----:B0-----:R0:W2:Y:S02]  /*4800*/  SHFL.IDX P1, R56, R54, R67, R3 ;  /* 0x0000004336387389 */ /* 0x0010a40000020003 */
[----:B0123--:R-:W-:Y:S05]  /*4810*/  ENDCOLLECTIVE ;  /* 0x000000000000791b */ /* 0x00ffea0003800000 */
.L_x_18296:
[----:B------:R-:W-:Y:S05]  /*4820*/  BSYNC B0 ;  /* 0x0000000000007941 */ /* 0x000fea0003800000 */
.L_x_18295:
[----:B------:R-:W-:Y:S01]  /*4830*/  IMAD.MOV.U32 R54, RZ, RZ, R56 ;  /* 0x000000ffff367224 */ /* 0x000fe200078e0038 */
[----:B------:R-:W-:Y:S06]  /*4840*/  BRA `(.L_x_18297) ;  /* 0xffffffe400307947 */ /* 0x000fec000383ffff */
.L_x_18298:
        /* <DEDUP_REMOVED lines=11> */
.L_x_20655:


//--------------------- .text._Z9cuda_gemmIiLi128ELi1ELi1ELi64ELi8ELi8ELi1EEviiiPT_S1_S1_ii --------------------------
	.section	.text._Z9cuda_gemmIiLi128ELi1ELi1ELi64ELi8ELi8ELi1EEviiiPT_S1_S1_ii,"ax",@progbits
	.align	128
        .global         _Z9cuda_gemmIiLi128ELi1ELi1ELi64ELi8ELi8ELi1EEviiiPT_S1_S1_ii
        .type           _Z9cuda_gemmIiLi128ELi1ELi1ELi64ELi8ELi8ELi1EEviiiPT_S1_S1_ii,@function
        .size           _Z9cuda_gemmIiLi128ELi1ELi1ELi64ELi8ELi8ELi1EEviiiPT_S1_S1_ii,(.L_x_20656 - _Z9cuda_gemmIiLi128ELi1ELi1ELi64ELi8ELi8ELi1EEviiiPT_S1_S1_ii)
        .other          _Z9cuda_gemmIiLi128ELi1ELi1ELi64ELi8ELi8ELi1EEviiiPT_S1_S1_ii,@"STO_CUDA_ENTRY STV_DEFAULT"
_Z9cuda_gemmIiLi128ELi1ELi1ELi64ELi8ELi8ELi1EEviiiPT_S1_S1_ii:
.text._Z9cuda_gemmIiLi128ELi1ELi1ELi64ELi8ELi8ELi1EEviiiPT_S1_S1_ii:
        /* <DEDUP_REMOVED lines=46> */
.L_x_18303:
        /* <DEDUP_REMOVED lines=12> */
.L_x_18302:
[----:B------:R-:W-:Y:S05]  /*03a0*/  BSYNC.RECONVERGENT B1 ;  /* 0x0000000000017941 */ /* 0x000fea0003800200 */
.L_x_18301:
        /* <DEDUP_REMOVED lines=8> */
.L_x_18304:
        /* <DEDUP_REMOVED lines=39> */
.L_x_18300:
[----:B------:R-:W-:Y:S05]  /*06a0*/  BSYNC.RECONVERGENT B0 ;  /* 0x0000000000007941 */ /* 0x000fea0003800200 */
.L_x_18299:
[----:B------:R-:W1:Y:S01]  /*06b0*/  S2R R19, SR_CTAID.Y ;  /* 0x0000000000137919 */ /* 0x000e620000002600 */
[----:B------:R-:W3:Y:S01]  /*06c0*/  LDC R22, c[0x0][0x360] ;  /* 0x0000d800ff167b82 */ /* 0x000ee20000000800 */
[----:B------:R-:W1:Y:S02]  /*06d0*/  LDCU UR4, c[0x0][0x374] ;  /* 0x00006e80ff0477ac */ /* 0x000e640008000800 */
[----:B-1----:R-:W-:-:S13]  /*06e0*/  ISETP.GE.U32.AND P0, PT, R19, UR4, PT ;  /* 0x0000000413007c0c */ /* 0x002fda000bf06070 */
[----:B------:R-:W-:Y:S05]  /*06f0*/  @P0 EXIT ;  /* 0x000000000000094d */ /* 0x000fea0003800000 */
[C---:B------:R-:W-:Y:S01]  /*0700*/  ISETP.GT.U32.AND P0, PT, R21.reuse, 0x3f, PT ;  /* 0x0000003f1500780c */ /* 0x040fe20003f04070 */
[----:B------:R-:W-:Y:S01]  /*0710*/  BSSY.RECONVERGENT B0, `(.L_x_18305) ;  /* 0x0000057000007945 */ /* 0x000fe20003800200 */
[----:B------:R-:W-:-:S11]  /*0720*/  LOP3.LUT R20, R21, 0x7, RZ, 0xc0, !PT ;  /* 0x0000000715147812 */ /* 0x000fd600078ec0ff */
[----:B------:R-:W-:Y:S05]  /*0730*/  @P0 BRA `(.L_x_18306) ;  /* 0x0000000400500947 */ /* 0x000fea0003800000 */
[----:B0--3--:R-:W0:Y:S01]  /*0740*/  I2F.U32.RP R6, R22 ;  /* 0x0000001600067306 */ /* 0x009e220000209000 */
[----:B------:R-:W-:Y:S01]  /*0750*/  IMAD.IADD R0, R21, 0x1, R22 ;  /* 0x0000000115007824 */ /* 0x000fe200078e0216 */
[----:B------:R-:W-:Y:S01]  /*0760*/  ISETP.NE.U32.AND P2, PT, R22, RZ, PT ;  /* 0x000000ff1600720c */ /* 0x000fe20003f45070 */
[----:B------:R-:W-:Y:S03]  /*0770*/  BSSY.RECONVERGENT B1, `(.L_x_18307) ;  /* 0x000002e000017945 */ /* 0x000fe60003800200 */
[C---:B------:R-:W-:Y:S02]  /*0780*/  ISETP.GE.U32.AND P0, PT, R0.reuse, 0x40, PT ;  /* 0x000000400000780c */ /* 0x040fe40003f06070 */
[----:B------:R-:W-:Y:S02]  /*0790*/  VIMNMX.U32 R5, PT, PT, R0, 0x40, !PT ;  /* 0x0000004000057848 */ /* 0x000fe40007fe0000 */
[----:B--2---:R-:W-:-:S04]  /*07a0*/  SEL R4, RZ, 0x1, P0 ;  /* 0x00000001ff047807 */ /* 0x004fc80000000000 */
        /* <DEDUP_REMOVED lines=26> */
[----:B------:R-:W-:Y:S01]  /*0950*/  UIADD3 UR4, UPT, UPT, UR4, 0x180, URZ ;  /* 0x0000018004047890 */ /* 0x000fe2000fffe0ff */
[--C-:B------:R-:W-:Y:S02]  /*0960*/  IMAD R5, R19, 0x40, R21.reuse ;  /* 0x0000004013057824 */ /* 0x100fe400078e0215 */
[----:B------:R-:W-:Y:S02]  /*0970*/  LOP3.LUT R4, R0, 0x3, RZ, 0xc0, !PT ;  /* 0x0000000300047812 */ /* 0x000fe400078ec0ff */
[----:B------:R-:W1:Y:S03]  /*0980*/  LDC.64 R2, c[0x0][0x390] ;  /* 0x0000e400ff027b82 */ /* 0x000e660000000a00 */
[----:B------:R-:W-:-:S02]  /*0990*/  IMAD R0, R4, R22, R21 ;  /* 0x0000001604007224 */ /* 0x000fc400078e0215 */
[----:B------:R-:W-:Y:S01]  /*09a0*/  IMAD.MOV R4, RZ, RZ, -R4 ;  /* 0x000000ffff047224 */ /* 0x000fe200078e0a04 */
[----:B0-----:R-:W-:Y:S01]  /*09b0*/  ULEA UR4, UR5, UR4, 0x18 ;  /* 0x0000000405047291 */ /* 0x001fe2000f8ec0ff */
[----:B-1----:R-:W-:-:S05]  /*09c0*/  IMAD.WIDE.U32 R2, R5, 0x4, R2 ;  /* 0x0000000405027825 */ /* 0x002fca00078e0002 */
[----:B------:R-:W-:-:S07]  /*09d0*/  LEA R5, R21, UR4, 0x2 ;  /* 0x0000000415057c11 */ /* 0x000fce000f8e10ff */
.L_x_18309:
[----:B------:R0:W2:Y:S01]  /*09e0*/  LDG.E R6, desc[UR6][R2.64] ;  /* 0x0000000602067981 */ /* 0x0000a2000c1e1900 */
[----:B------:R-:W-:-:S04]  /*09f0*/  IADD3 R4, PT, PT, R4, 0x1, RZ ;  /* 0x0000000104047810 */ /* 0x000fc80007ffe0ff */
[----:B------:R-:W-:Y:S01]  /*0a00*/  ISETP.NE.AND P0, PT, R4, RZ, PT ;  /* 0x000000ff0400720c */ /* 0x000fe20003f05270 */
[C---:B0-----:R-:W-:Y:S01]  /*0a10*/  IMAD.WIDE.U32 R2, R22.reuse, 0x4, R2 ;  /* 0x0000000416027825 */ /* 0x041fe200078e0002 */
[----:B--2---:R0:W-:Y:S03]  /*0a20*/  STS [R5], R6 ;  /* 0x0000000605007388 */ /* 0x0041e60000000800 */
[----:B0-----:R-:W-:-:S08]  /*0a30*/  IMAD R5, R22, 0x4, R5 ;  /* 0x0000000416057824 */ /* 0x001fd000078e0205 */
[----:B------:R-:W-:Y:S05]  /*0a40*/  @P0 BRA `(.L_x_18309) ;  /* 0xfffffffc00e40947 */ /* 0x000fea000383ffff */
.L_x_18308:
[----:B------:R-:W-:Y:S05]  /*0a50*/  BSYNC.RECONVERGENT B1 ;  /* 0x0000000000017941 */ /* 0x000fea0003800200 */
.L_x_18307:
        /* <DEDUP_REMOVED lines=11> */
.L_x_18310:
[----:B-1----:R-:W-:-:S04]  /*0b10*/  IMAD.WIDE.U32 R4, R15, 0x4, R2 ;  /* 0x000000040f047825 */ /* 0x002fc800078e0002 */
        /* <DEDUP_REMOVED lines=22> */
.L_x_18306:
[----:B------:R-:W-:Y:S05]  /*0c80*/  BSYNC.RECONVERGENT B0 ;  /* 0x0000000000007941 */ /* 0x000fea0003800200 */
.L_x_18305:
[----:B------:R-:W-:Y:S01]  /*0c90*/  BAR.SYNC.DEFER_BLOCKING 0x0 ;  /* 0x0000000000007b1d */ /* 0x000fe20000010000 */
[----:B------:R-:W-:-:S13]  /*0ca0*/  ISETP.GT.U32.AND P0, PT, R21, 0x3f, PT ;  /* 0x0000003f1500780c */ /* 0x000fda0003f04070 */
[----:B------:R-:W-:Y:S05]  /*0cb0*/  @P0 BRA `(.L_x_18311) ;  /* 0x0000000800500947 */ /* 0x000fea0003800000 */
[----:B01-3--:R-:W0:Y:S01]  /*0cc0*/  I2F.U32.RP R6, R22 ;  /* 0x0000001600067306 */ /* 0x00be220000209000 */
[----:B------:R-:W-:Y:S01]  /*0cd0*/  IADD3 R0, PT, PT, R21, R22, RZ ;  /* 0x0000001615007210 */ /* 0x000fe20007ffe0ff */
[----:B------:R-:W-:Y:S01]  /*0ce0*/  BSSY.RECONVERGENT B0, `(.L_x_18312) ;  /* 0x000002b000007945 */ /* 0x000fe20003800200 */
[----:B------:R-:W-:Y:S02]  /*0cf0*/  ISETP.NE.U32.AND P2, PT, R22, RZ, PT ;  /* 0x000000ff1600720c */ /* 0x000fe40003f45070 */
[C---:B------:R-:W-:Y:S02]  /*0d00*/  ISETP.GE.U32.AND P0, PT, R0.reuse, 0x40, PT ;  /* 0x000000400000780c */ /* 0x040fe40003f06070 */
[----:B------:R-:W-:Y:S02]  /*0d10*/  VIMNMX.U32 R5, PT, PT, R0, 0x40, !PT ;  /* 0x0000004000057848 */ /* 0x000fe40007fe0000 */
[----:B--2---:R-:W-:-:S04]  /*0d20*/  SEL R4, RZ, 0x1, P0 ;  /* 0x00000001ff047807 */ /* 0x004fc80000000000 */
        /* <DEDUP_REMOVED lines=16> */
[----:B------:R-:W-:Y:S02]  /*0e30*/  @!P2 LOP3.LUT R3, RZ, R22, RZ, 0x33, !PT ;  /* 0x00000016ff03a212 */ /* 0x000fe400078e33ff */
[----:B------:R-:W-:Y:S02]  /*0e40*/  ISETP.GT.U32.AND P2, PT, R21, 0x3f, PT ;  /* 0x0000003f1500780c */ /* 0x000fe40003f44070 */
[----:B------:R-:W-:Y:S01]  /*0e50*/  IADD3 R0, PT, PT, R4, R3, RZ ;  /* 0x0000000304007210 */ /* 0x000fe20007ffe0ff */
[----:B------:R-:W-:-:S03]  /*0e60*/  IMAD.MOV.U32 R3, RZ, RZ, R21 ;  /* 0x000000ffff037224 */ /* 0x000fc600078e0015 */
[C---:B------:R-:W-:Y:S02]  /*0e70*/  LOP3.LUT R2, R0.reuse, 0x3, RZ, 0xc0, !PT ;  /* 0x0000000300027812 */ /* 0x040fe400078ec0ff */
[----:B------:R-:W-:Y:S02]  /*0e80*/  ISETP.GE.U32.AND P1, PT, R0, 0x3, PT ;  /* 0x000000030000780c */ /* 0x000fe40003f26070 */
[----:B------:R-:W-:-:S13]  /*0e90*/  ISETP.NE.AND P0, PT, R2, 0x3, PT ;  /* 0x000000030200780c */ /* 0x000fda0003f05270 */
[----:B------:R-:W-:Y:S05]  /*0ea0*/  @!P0 BRA `(.L_x_18313) ;  /* 0x0000000000388947 */ /* 0x000fea0003800000 */
[----:B------:R-:W0:Y:S01]  /*0eb0*/  S2UR UR5, SR_CgaCtaId ;  /* 0x00000000000579c3 */ /* 0x000e220000008800 */
[----:B------:R-:W-:Y:S01]  /*0ec0*/  UMOV UR4, 0x400 ;  /* 0x0000040000047882 */ /* 0x000fe20000000000 */
[----:B------:R-:W-:Y:S01]  /*0ed0*/  VIADD R0, R0, 0x1 ;  /* 0x0000000100007836 */ /* 0x000fe20000000000 */
[----:B------:R-:W-:-:S04]  /*0ee0*/  UIADD3 UR4, UPT, UPT, UR4, 0x280, URZ ;  /* 0x0000028004047890 */ /* 0x000fc8000fffe0ff */
[----:B------:R-:W-:-:S05]  /*0ef0*/  LOP3.LUT R0, R0, 0x3, RZ, 0xc0, !PT ;  /* 0x0000000300007812 */ /* 0x000fca00078ec0ff */
[C---:B------:R-:W-:Y:S01]  /*0f00*/  IMAD R3, R0.reuse, R22, R21 ;  /* 0x0000001600037224 */ /* 0x040fe200078e0215 */
[----:B------:R-:W-:Y:S01]  /*0f10*/  IADD3 R0, PT, PT, -R0, RZ, RZ ;  /* 0x000000ff00007210 */ /* 0x000fe20007ffe1ff */
[----:B0-----:R-:W-:-:S06]  /*0f20*/  ULEA UR4, UR5, UR4, 0x18 ;  /* 0x0000000405047291 */ /* 0x001fcc000f8ec0ff */
[----:B------:R-:W-:-:S07]  /*0f30*/  LEA R5, R21, UR4, 0x2 ;  /* 0x0000000415057c11 */ /* 0x000fce000f8e10ff */
.L_x_18314:
[----:B------:R-:W-:Y:S01]  /*0f40*/  VIADD R0, R0, 0x1 ;  /* 0x0000000100007836 */ /* 0x000fe20000000000 */
[----:B------:R0:W-:Y:S04]  /*0f50*/  STS [R5], RZ ;  /* 0x000000ff05007388 */ /* 0x0001e80000000800 */
[----:B------:R-:W-:Y:S01]  /*0f60*/  ISETP.NE.AND P0, PT, R0, RZ, PT ;  /* 0x000000ff0000720c */ /* 0x000fe20003f05270 */
[----:B0-----:R-:W-:-:S12]  /*0f70*/  IMAD R5, R22, 0x4, R5 ;  /* 0x0000000416057824 */ /* 0x001fd800078e0205 */
[----:B------:R-:W-:Y:S05]  /*0f80*/  @P0 BRA `(.L_x_18314) ;  /* 0xfffffffc00ec0947 */ /* 0x000fea000383ffff */
.L_x_18313:
[----:B------:R-:W-:Y:S05]  /*0f90*/  BSYNC.RECONVERGENT B0 ;  /* 0x0000000000007941 */ /* 0x000fea0003800200 */
.L_x_18312:
[----:B------:R-:W-:Y:S04]  /*0fa0*/  BSSY.RECONVERGENT B0, `(.L_x_18315) ;  /* 0x0000012000007945 */ /* 0x000fe80003800200 */
[----:B------:R-:W-:Y:S05]  /*0fb0*/  @!P1 BRA `(.L_x_18316) ;  /* 0x0000000000409947 */ /* 0x000fea0003800000 */
[----:B------:R-:W0:Y:S01]  /*0fc0*/  S2UR UR5, SR_CgaCtaId ;  /* 0x00000000000579c3 */ /* 0x000e220000008800 */
[----:B------:R-:W-:Y:S02]  /*0fd0*/  UMOV UR4, 0x400 ;  /* 0x0000040000047882 */ /* 0x000fe40000000000 */
[----:B------:R-:W-:-:S04]  /*0fe0*/  UIADD3 UR4, UPT, UPT, UR4, 0x280, URZ ;  /* 0x0000028004047890 */ /* 0x000fc8000fffe0ff */
[----:B0-----:R-:W-:-:S06]  /*0ff0*/  ULEA UR4, UR5, UR4, 0x18 ;  /* 0x0000000405047291 */ /* 0x001fcc000f8ec0ff */
[----:B------:R-:W-:-:S07]  /*1000*/  LEA R5, R3, UR4, 0x2 ;  /* 0x0000000403057c11 */ /* 0x000fce000f8e10ff */
.L_x_18317:
        /* <DEDUP_REMOVED lines=11> */
.L_x_18316:
[----:B------:R-:W-:Y:S05]  /*10c0*/  BSYNC.RECONVERGENT B0 ;  /* 0x0000000000007941 */ /* 0x000fea0003800200 */
.L_x_18315:
[----:B------:R-:W-:Y:S05]  /*10d0*/  @P2 BRA `(.L_x_18311) ;  /* 0x0000000400482947 */ /* 0x000fea0003800000 */
[----:B------:R-:W0:Y:S01]  /*10e0*/  S2R R10, SR_CgaCtaId ;  /* 0x00000000000a7919 */ /* 0x000e220000008800 */
[----:B------:R-:W-:Y:S01]  /*10f0*/  MOV R9, 0x400 ;  /* 0x0000040000097802 */ /* 0x000fe20000000f00 */
[C---:B------:R-:W-:Y:S01]  /*1100*/  IMAD.SHL.U32 R3, R20.reuse, 0x4, RZ ;  /* 0x0000000414037824 */ /* 0x040fe200078e00ff */
[C---:B------:R-:W-:Y:S02]  /*1110*/  ISETP.NE.AND P6, PT, R20.reuse, RZ, PT ;  /* 0x000000ff1400720c */ /* 0x040fe40003fc5270 */
[C---:B------:R-:W-:Y:S01]  /*1120*/  ISETP.NE.AND P0, PT, R20.reuse, 0x7, PT ;  /* 0x000000071400780c */ /* 0x040fe20003f05270 */
[C---:B------:R-:W-:Y:S01]  /*1130*/  VIADD R2, R9.reuse, 0x180 ;  /* 0x0000018009027836 */ /* 0x040fe20000000000 */
[C---:B------:R-:W-:Y:S01]  /*1140*/  LEA R0, R20.reuse, R3, 0x5 ;  /* 0x0000000314007211 */ /* 0x040fe200078e28ff */
[----:B------:R-:W-:Y:S01]  /*1150*/  VIADD R23, R9, 0x280 ;  /* 0x0000028009177836 */ /* 0x000fe20000000000 */
[C---:B------:R-:W-:Y:S02]  /*1160*/  ISETP.GE.U32.AND P1, PT, R20.reuse, 0x6, PT ;  /* 0x000000061400780c */ /* 0x040fe40003f26070 */
[----:B------:R-:W-:-:S02]  /*1170*/  ISETP.GE.U32.AND P2, PT, R20, 0x5, PT ;  /* 0x000000051400780c */ /* 0x000fc40003f46070 */
[C---:B------:R-:W-:Y:S02]  /*1180*/  ISETP.GE.U32.AND P3, PT, R20.reuse, 0x4, PT ;  /* 0x000000041400780c */ /* 0x040fe40003f66070 */
[C---:B------:R-:W-:Y:S02]  /*1190*/  ISETP.GE.U32.AND P4, PT, R20.reuse, 0x3, PT ;  /* 0x000000031400780c */ /* 0x040fe40003f86070 */
[----:B------:R-:W-:Y:S02]  /*11a0*/  ISETP.GE.U32.AND P5, PT, R20, 0x2, PT ;  /* 0x000000021400780c */ /* 0x000fe40003fa6070 */
[C---:B0-----:R-:W-:Y:S02]  /*11b0*/  LEA R5, R10.reuse, R2, 0x18 ;  /* 0x000000020a057211 */ /* 0x041fe400078ec0ff */
[C---:B------:R-:W-:Y:S02]  /*11c0*/  LEA R24, R10.reuse, R9, 0x18 ;  /* 0x000000090a187211 */ /* 0x040fe400078ec0ff */
[----:B------:R-:W-:Y:S01]  /*11d0*/  LEA R9, R10, R23, 0x18 ;  /* 0x000000170a097211 */ /* 0x000fe200078ec0ff */
[----:B------:R-:W-:-:S02]  /*11e0*/  IMAD.IADD R0, R5, 0x1, R0 ;  /* 0x0000000105007824 */ /* 0x000fc400078e0200 */
[----:B------:R-:W-:Y:S01]  /*11f0*/  IMAD.IADD R10, R24, 0x1, R3 ;  /* 0x00000001180a7824 */ /* 0x000fe200078e0203 */
[C---:B------:R-:W-:Y:S01]  /*1200*/  IADD3 R3, PT, PT, R21.reuse, 0x5, RZ ;  /* 0x0000000515037810 */ /* 0x040fe20007ffe0ff */
[C---:B------:R-:W-:Y:S01]  /*1210*/  VIADD R11, R0.reuse, 0xffffffe0 ;  /* 0xffffffe0000b7836 */ /* 0x040fe20000000000 */
[----:B------:R0:W1:Y:S01]  /*1220*/  LDS R18, [R0] ;  /* 0x0000000000127984 */ /* 0x0000620000000800 */
[----:B------:R-:W-:Y:S01]  /*1230*/  VIADD R23, R21, 0x6 ;  /* 0x0000000615177836 */ /* 0x000fe20000000000 */
[----:B------:R-:W-:Y:S01]  /*1240*/  LOP3.LUT R3, R3, 0x7, RZ, 0xc0, !PT ;  /* 0x0000000703037812 */ /* 0x000fe200078ec0ff */
[--C-:B------:R-:W-:Y:S01]  /*1250*/  IMAD.MOV.U32 R4, RZ, RZ, R11.reuse ;  /* 0x000000ffff047224 */ /* 0x100fe200078e000b */
[-C--:B------:R-:W-:Y:S01]  /*1260*/  MOV R2, R11.reuse ;  /* 0x0000000b00027202 */ /* 0x080fe20000000f00 */
[--C-:B------:R-:W-:Y:S01]  /*1270*/  IMAD.MOV.U32 R5, RZ, RZ, R11.reuse ;  /* 0x000000ffff057224 */ /* 0x100fe200078e000b */
[----:B------:R-:W-:Y:S01]  /*1280*/  MOV R6, R11 ;  /* 0x0000000b00067202 */ /* 0x000fe20000000f00 */
[--C-:B------:R-:W-:Y:S01]  /*1290*/  IMAD.MOV.U32 R7, RZ, RZ, R11.reuse ;  /* 0x000000ffff077224 */ /* 0x100fe200078e000b */
[C---:B------:R-:W-:Y:S01]  /*12a0*/  @P0 IADD3 R2, PT, PT, R0.reuse, RZ, RZ ;  /* 0x000000ff00020210 */ /* 0x040fe20007ffe0ff */
[----:B------:R-:W-:Y:S01]  /*12b0*/  IMAD.MOV.U32 R8, RZ, RZ, R11 ;  /* 0x000000ffff087224 */ /* 0x000fe200078e000b */
[C---:B------:R-:W-:Y:S01]  /*12c0*/  @!P6 IADD3 R11, PT, PT, R0.reuse, RZ, RZ ;  /* 0x000000ff000be210 */ /* 0x040fe20007ffe0ff */
[--C-:B------:R-:W-:Y:S01]  /*12d0*/  @!P1 IMAD.MOV R4, RZ, RZ, R0.reuse ;  /* 0x000000ffff049224 */ /* 0x100fe200078e0200 */
[----:B------:R-:W-:Y:S01]  /*12e0*/  @!P3 IADD3 R6, PT, PT, R0, RZ, RZ ;  /* 0x000000ff0006b210 */ /* 0x000fe20007ffe0ff */
[--C-:B------:R-:W-:Y:S01]  /*12f0*/  @!P2 IMAD.MOV R5, RZ, RZ, R0.reuse ;  /* 0x000000ffff05a224 */ /* 0x100fe200078e0200 */
[----:B------:R2:W3:Y:S01]  /*1300*/  LDS R17, [R2+0x4] ;  /* 0x0000040002117984 */ /* 0x0004e20000000800 */
[----:B------:R-:W-:-:S02]  /*1310*/  @!P4 IMAD.MOV R7, RZ, RZ, R0 ;  /* 0x000000ffff07c224 */ /* 0x000fc400078e0200 */
[----:B------:R-:W-:Y:S01]  /*1320*/  @!P5 IMAD.MOV R8, RZ, RZ, R0 ;  /* 0x000000ffff08d224 */ /* 0x000fe200078e0200 */
[----:B------:R-:W4:Y:S01]  /*1330*/  LDS R11, [R11+0x1c] ;  /* 0x00001c000b0b7984 */ /* 0x000f220000000800 */
[C---:B0-----:R-:W-:Y:S01]  /*1340*/  IADD3 R0, PT, PT, R21.reuse, 0x1, RZ ;  /* 0x0000000115007810 */ /* 0x041fe20007ffe0ff */
[C---:B------:R-:W-:Y:S02]  /*1350*/  VIADD R24, R21.reuse, 0xffffffff ;  /* 0xffffffff15187836 */ /* 0x040fe40000000000 */
[----:B------:R0:W1:Y:S01]  /*1360*/  LDS R16, [R4+0x8] ;  /* 0x0000080004107984 */ /* 0x0000620000000800 */
[----:B--2---:R-:W-:-:S03]  /*1370*/  VIADD R2, R21, 0x2 ;  /* 0x0000000215027836 */ /* 0x004fc60000000000 */
[----:B------:R2:W1:Y:S01]  /*1380*/  LDS R15, [R5+0xc] ;  /* 0x00000c00050f7984 */ /* 0x0004620000000800 */
[----:B0-----:R-:W-:-:S03]  /*1390*/  VIADD R4, R21, 0x3 ;  /* 0x0000000315047836 */ /* 0x001fc60000000000 */
[----:B------:R0:W1:Y:S01]  /*13a0*/  LDS R14, [R6+0x10] ;  /* 0x00001000060e7984 */ /* 0x0000620000000800 */
[----:B--2---:R-:W-:-:S03]  /*13b0*/  LOP3.LUT R5, R2, 0x7, RZ, 0xc0, !PT ;  /* 0x0000000702057812 */ /* 0x004fc600078ec0ff */
[----:B------:R2:W1:Y:S01]  /*13c0*/  LDS R13, [R7+0x14] ;  /* 0x00001400070d7984 */ /* 0x0004620000000800 */
[----:B------:R-:W-:Y:S02]  /*13d0*/  LOP3.LUT R4, R4, 0x7, RZ, 0xc0, !PT ;  /* 0x0000000704047812 */ /* 0x000fe400078ec0ff */
[----:B------:R-:W-:Y:S01]  /*13e0*/  LOP3.LUT R2, R23, 0x7, RZ, 0xc0, !PT ;  /* 0x0000000717027812 */ /* 0x000fe200078ec0ff */
[----:B------:R5:W1:Y:S01]  /*13f0*/  LDS R12, [R8+0x18] ;  /* 0x00001800080c7984 */ /* 0x000a620000000800 */
[----:B0-----:R-:W-:Y:S02]  /*1400*/  LOP3.LUT R6, R0, 0x7, RZ, 0xc0, !PT ;  /* 0x0000000700067812 */ /* 0x001fe400078ec0ff */
[----:B------:R-:W-:Y:S02]  /*1410*/  LOP3.LUT R0, R24, 0x7, RZ, 0xc0, !PT ;  /* 0x0000000718007812 */ /* 0x000fe400078ec0ff */
[----:B--2---:R-:W-:Y:S02]  /*1420*/  SHF.R.U32.HI R7, RZ, 0x3, R21 ;  /* 0x00000003ff077819 */ /* 0x004fe40000011615 */
[----:B-----5:R-:W-:-:S07]  /*1430*/  LOP3.LUT R8, R20, 0x4, RZ, 0x3c, !PT ;  /* 0x0000000414087812 */ /* 0x020fce00078e3cff */
.L_x_18319:
[----:B------:R-:W-:Y:S01]  /*1440*/  IMAD R27, R7, 0x24, R10 ;  /* 0x00000024071b7824 */ /* 0x000fe200078e020a */
[----:B------:R-:W-:-:S05]  /*1450*/  UMOV UR4, 0xffffffff ;  /* 0xffffffff00047882 */ /* 0x000fca0000000000 */
[----:B0-----:R-:W0:Y:S01]  /*1460*/  LDS R27, [R27] ;  /* 0x000000001b1b7984 */ /* 0x001e220000000800 */
[----:B------:R-:W-:Y:S05]  /*1470*/  BRA.DIV UR4, `(.L_x_18318) ;  /* 0x0000000604b47947 */ /* 0x000fea000b800000 */
[----:B0-----:R-:W1:Y:S04]  /*1480*/  SHFL.IDX PT, R29, R27, R20, 0x181f ;  /* 0x00181f141b1d7589 */ /* 0x001e6800000e0000 */
[----:B------:R-:W3:Y:S04]  /*1490*/  SHFL.IDX PT, R28, R27, R6, 0x181f ;  /* 0x00181f061b1c7589 */ /* 0x000ee800000e0000 */
[----:B------:R-:W0:Y:S04]  /*14a0*/  SHFL.IDX PT, R23, R27, R5, 0x181f ;  /* 0x00181f051b177589 */ /* 0x000e2800000e0000 */
[----:B------:R-:W-:Y:S01]  /*14b0*/  SHFL.IDX PT, R24, R27, R3, 0x181f ;  /* 0x00181f031b187589 */ /* 0x000fe200000e0000 */
[----:B-1----:R-:W-:-:S04]  /*14c0*/  IMAD R26, R18, R29, RZ ;  /* 0x0000001d121a7224 */ /* 0x002fc800078e02ff */
[----:B---3--:R-:W-:Y:S02]  /*14d0*/  IMAD R29, R17, R28, R26 ;  /* 0x0000001c111d7224 */ /* 0x008fe400078e021a */
[----:B------:R-:W1:Y:S02]  /*14e0*/  SHFL.IDX PT, R26, R27, R4, 0x181f ;  /* 0x00181f041b1a7589 */ /* 0x000e6400000e0000 */
[----:B0-----:R-:W-:Y:S02]  /*14f0*/  IMAD R28, R16, R23, R29 ;  /* 0x00000017101c7224 */ /* 0x001fe400078e021d */
[----:B------:R-:W0:Y:S02]  /*1500*/  SHFL.IDX PT, R23, R27, R8, 0x181f ;  /* 0x00181f081b177589 */ /* 0x000e2400000e0000 */
[----:B-1----:R-:W-:Y:S02]  /*1510*/  IMAD R29, R15, R26, R28 ;  /* 0x0000001a0f1d7224 */ /* 0x002fe400078e021c */
[----:B------:R-:W-:Y:S02]  /*1520*/  SHFL.IDX PT, R26, R27, R0, 0x181f ;  /* 0x00181f001b1a7589 */ /* 0x000fe400000e0000 */
[----:B0-----:R-:W-:-:S02]  /*1530*/  IMAD R28, R14, R23, R29 ;  /* 0x000000170e1c7224 */ /* 0x001fc400078e021d */
[----:B------:R-:W0:Y:S02]  /*1540*/  SHFL.IDX PT, R23, R27, R2, 0x181f ;  /* 0x00181f021b177589 */ /* 0x000e2400000e0000 */
[----:B------:R-:W-:-:S04]  /*1550*/  IMAD R29, R13, R24, R28 ;  /* 0x000000180d1d7224 */ /* 0x000fc800078e021c */
[----:B0-----:R-:W-:-:S07]  /*1560*/  IMAD R28, R12, R23, R29 ;  /* 0x000000170c1c7224 */ /* 0x001fce00078e021d */
.L_x_18333:
[----:B------:R-:W-:Y:S01]  /*1570*/  LEA R24, R7, R20, 0x3 ;  /* 0x0000001407187211 */ /* 0x000fe200078e18ff */
[----:B----4-:R-:W-:Y:S01]  /*1580*/  IMAD R26, R11, R26, R28 ;  /* 0x0000001a0b1a7224 */ /* 0x010fe200078e021c */
[----:B------:R-:W-:-:S03]  /*1590*/  LEA.HI R7, R22, R7, RZ, 0x1d ;  /* 0x0000000716077211 */ /* 0x000fc600078fe8ff */
[----:B------:R-:W-:Y:S01]  /*15a0*/  IMAD.U32 R23, R24, 0x4, R9 ;  /* 0x0000000418177824 */ /* 0x000fe200078e0009 */
[----:B------:R-:W-:-:S04]  /*15b0*/  ISETP.GE.U32.AND P0, PT, R7, 0x8, PT ;  /* 0x000000080700780c */ /* 0x000fc80003f06070 */
[----:B------:R-:W0:Y:S02]  /*15c0*/  LDS R25, [R23] ;  /* 0x0000000017197984 */ /* 0x000e240000000800 */
[----:B0-----:R-:W-:-:S05]  /*15d0*/  IMAD.IADD R26, R26, 0x1, R25 ;  /* 0x000000011a1a7824 */ /* 0x001fca00078e0219 */
[----:B------:R0:W-:Y:S02]  /*15e0*/  STS [R23], R26 ;  /* 0x0000001a17007388 */ /* 0x0001e40000000800 */
[----:B------:R-:W-:Y:S05]  /*15f0*/  @!P0 BRA `(.L_x_18319) ;  /* 0xfffffffc00908947 */ /* 0x000fea000383ffff */
.L_x_18311:
[----:B------:R-:W-:Y:S05]  /*1600*/  WARPSYNC.ALL ;  /* 0x0000000000007948 */ /* 0x000fea0003800000 */
[----:B------:R-:W-:Y:S01]  /*1610*/  BAR.SYNC.DEFER_BLOCKING 0x0 ;  /* 0x0000000000007b1d */ /* 0x000fe20000010000 */
[----:B------:R-:W-:-:S13]  /*1620*/  ISETP.GT.U32.AND P0, PT, R21, 0x3f, PT ;  /* 0x0000003f1500780c */ /* 0x000fda0003f04070 */
[----:B------:R-:W-:Y:S05]  /*1630*/  @P0 EXIT ;  /* 0x000000000000094d */ /* 0x000fea0003800000 */
[----:B01-3--:R-:W0:Y:S01]  /*1640*/  I2F.U32.RP R6, R22 ;  /* 0x0000001600067306 */ /* 0x00be220000209000 */
        /* <DEDUP_REMOVED lines=8> */
[----:B0-----:R-:W-:-:S06]  /*16d0*/  IADD3 R2, PT, PT, R6, 0xffffffe, RZ ;  /* 0x0ffffffe06027810 */ /* 0x001fcc0007ffe0ff */
        /* <DEDUP_REMOVED lines=21> */
[----:B------:R-:W-:Y:S01]  /*1830*/  IADD3 R0, PT, PT, R0, 0x1, RZ ;  /* 0x0000000100007810 */ /* 0x000fe20007ffe0ff */
[----:B------:R-:W-:Y:S01]  /*1840*/  UIADD3 UR4, UPT, UPT, UR4, 0x280, URZ ;  /* 0x0000028004047890 */ /* 0x000fe2000fffe0ff */
[----:B------:R-:W-:Y:S02]  /*1850*/  IMAD R5, R19, 0x40, R21 ;  /* 0x0000004013057824 */ /* 0x000fe400078e0215 */
[----:B------:R-:W-:Y:S02]  /*1860*/  LOP3.LUT R0, R0, 0x3, RZ, 0xc0, !PT ;  /* 0x0000000300007812 */ /* 0x000fe400078ec0ff */
[----:B------:R-:W1:Y:S03]  /*1870*/  LDC.64 R2, c[0x0][0x3a0] ;  /* 0x0000e800ff027b82 */ /* 0x000e660000000a00 */
[----:B------:R-:W-:Y:S01]  /*1880*/  IMAD.MOV R4, RZ, RZ, -R0 ;  /* 0x000000ffff047224 */ /* 0x000fe200078e0a00 */
[----:B0-----:R-:W-:Y:S01]  /*1890*/  ULEA UR4, UR5, UR4, 0x18 ;  /* 0x0000000405047291 */ /* 0x001fe2000f8ec0ff */
[----:B-1----:R-:W-:-:S05]  /*18a0*/  IMAD.WIDE.U32 R2, R5, 0x4, R2 ;  /* 0x0000000405027825 */ /* 0x002fca00078e0002 */
[----:B------:R-:W-:Y:S01]  /*18b0*/  LEA R5, R21, UR4, 0x2 ;  /* 0x0000000415057c11 */ /* 0x000fe2000f8e10ff */
[----:B------:R-:W-:-:S07]  /*18c0*/  IMAD R21, R0, R22, R21 ;  /* 0x0000001600157224 */ /* 0x000fce00078e0215 */
.L_x_18322:
[----:B------:R0:W1:Y:S01]  /*18d0*/  LDS R7, [R5] ;  /* 0x0000000005077984 */ /* 0x0000620000000800 */
[----:B------:R-:W-:-:S04]  /*18e0*/  IADD3 R4, PT, PT, R4, 0x1, RZ ;  /* 0x0000000104047810 */ /* 0x000fc80007ffe0ff */
[----:B------:R-:W-:Y:S01]  /*18f0*/  ISETP.NE.AND P0, PT, R4, RZ, PT ;  /* 0x000000ff0400720c */ /* 0x000fe20003f05270 */
[C---:B0-----:R-:W-:Y:S01]  /*1900*/  IMAD R5, R22.reuse, 0x4, R5 ;  /* 0x0000000416057824 */ /* 0x041fe200078e0205 */
[----:B-1----:R0:W-:Y:S02]  /*1910*/  STG.E desc[UR6][R2.64], R7 ;  /* 0x0000000702007986 */ /* 0x0021e4000c101906 */
[----:B0-----:R-:W-:-:S09]  /*1920*/  IMAD.WIDE.U32 R2, R22, 0x4, R2 ;  /* 0x0000000416027825 */ /* 0x001fd200078e0002 */
[----:B------:R-:W-:Y:S05]  /*1930*/  @P0 BRA `(.L_x_18322) ;  /* 0xfffffffc00e40947 */ /* 0x000fea000383ffff */
.L_x_18321:
[----:B------:R-:W-:Y:S05]  /*1940*/  BSYNC.RECONVERGENT B0 ;  /* 0x0000000000007941 */ /* 0x000fea0003800200 */
.L_x_18320:
        /* <DEDUP_REMOVED lines=11> */
.L_x_18323:
[C---:B------:R-:W-:Y:S01]  /*1a00*/  LEA R0, R22.reuse, R19, 0x2 ;  /* 0x0000001316007211 */ /* 0x040fe200078e10ff */
[C-C-:B------:R-:W-:Y:S01]  /*1a10*/  IMAD R18, R22.reuse, 0x8, R19.reuse ;  /* 0x0000000816127824 */ /* 0x140fe200078e0213 */
[----:B0-----:R0:W1:Y:S01]  /*1a20*/  LDS R25, [R19] ;  /* 0x0000000013197984 */ /* 0x0010620000000800 */
[C---:B------:R-:W-:Y:S02]  /*1a30*/  IMAD R20, R22.reuse, 0xc, R19 ;  /* 0x0000000c16147824 */ /* 0x040fe400078e0213 */
[C---:B------:R-:W-:Y:S01]  /*1a40*/  IMAD.WIDE R10, R23.reuse, 0x4, R2 ;  /* 0x00000004170a7825 */ /* 0x040fe200078e0202 */
[----:B------:R-:W2:Y:S03]  /*1a50*/  LDS R27, [R0] ;  /* 0x00000000001b7984 */ /* 0x000ea60000000800 */
[C---:B------:R-:W-:Y:S01]  /*1a60*/  IMAD.WIDE R12, R23.reuse, 0x4, R4 ;  /* 0x00000004170c7825 */ /* 0x040fe200078e0204 */
[----:B------:R-:W3:Y:S03]  /*1a70*/  LDS R29, [R18] ;  /* 0x00000000121d7984 */ /* 0x000ee60000000800 */
[C---:B------:R-:W-:Y:S01]  /*1a80*/  IMAD.WIDE R14, R23.reuse, 0x4, R6 ;  /* 0x00000004170e7825 */ /* 0x040fe200078e0206 */
[----:B------:R-:W4:Y:S03]  /*1a90*/  LDS R20, [R20] ;  /* 0x0000000014147984 */ /* 0x000f260000000800 */
        /* <DEDUP_REMOVED lines=11> */
.L_x_18318:
[----:B------:R-:W-:Y:S01]  /*1b50*/  BSSY B0, `(.L_x_18324) ;  /* 0x0000007000007945 */ /* 0x000fe20003800000 */
[----:B------:R-:W-:Y:S01]  /*1b60*/  IMAD.MOV.U32 R25, RZ, RZ, R20 ;  /* 0x000000ffff197224 */ /* 0x000fe200078e0014 */
[----:B------:R-:W-:Y:S01]  /*1b70*/  MOV R24, 0x181f ;  /* 0x0000181f00187802 */ /* 0x000fe20000000f00 */
[----:B------:R-:W-:-:S07]  /*1b80*/  IMAD.MOV.U32 R23, RZ, RZ, -0x1 ;  /* 0xffffffffff177424 */ /* 0x000fce00078e00ff */
[----:B01-34-:R-:W-:Y:S05]  /*1b90*/  WARPSYNC.COLLECTIVE R23, `(.L_x_18325) ;  /* 0x0000000017087348 */ /* 0x01bfea0003c00000 */
[----:B0-----:R0:W2:Y:S02]  /*1ba0*/  SHFL.IDX P0, R26, R27, R25, R24 ;  /* 0x000000191b1a7389 */ /* 0x0010a40000000018 */
[----:B01234-:R-:W-:Y:S05]  /*1bb0*/  ENDCOLLECTIVE ;  /* 0x000000000000791b */ /* 0x01ffea0003800000 */
.L_x_18325:
[----:B------:R-:W-:Y:S05]  /*1bc0*/  BSYNC B0 ;  /* 0x0000000000007941 */ /* 0x000fea0003800000 */
.L_x_18324:
[----:B------:R-:W-:Y:S01]  /*1bd0*/  MOV R25, R6 ;  /* 0x0000000600197202 */ /* 0x000fe20000000f00 */
[----:B------:R-:W-:Y:S02]  /*1be0*/  IMAD.MOV.U32 R24, RZ, RZ, 0x181f ;  /* 0x0000181fff187424 */ /* 0x000fe400078e00ff */
[----:B------:R-:W-:Y:S02]  /*1bf0*/  IMAD.MOV.U32 R23, RZ, RZ, -0x1 ;  /* 0xffffffffff177424 */ /* 0x000fe400078e00ff */
[----:B------:R-:W-:-:S07]  /*1c00*/  IMAD.MOV.U32 R29, RZ, RZ, R26 ;  /* 0x000000ffff1d7224 */ /* 0x000fce00078e001a */
[----:B------:R-:W-:Y:S05]  /*1c10*/  WARPSYNC.COLLECTIVE R23, `(.L_x_18326) ;  /* 0x0000000017087348 */ /* 0x000fea0003c00000 */
[----:B------:R0:W1:Y:S02]  /*1c20*/  SHFL.IDX P0, R26, R27, R25, R24 ;  /* 0x000000191b1a7389 */ /* 0x0000640000000018 */
[----:B01----:R-:W-:Y:S05]  /*1c30*/  ENDCOLLECTIVE ;  /* 0x000000000000791b */ /* 0x003fea0003800000 */
.L_x_18326:
[----:B------:R-:W-:Y:S01]  /*1c40*/  IMAD.MOV.U32 R25, RZ, RZ, R5 ;  /* 0x000000ffff197224 */ /* 0x000fe200078e0005 */
[----:B------:R-:W-:Y:S01]  /*1c50*/  MOV R28, R26 ;  /* 0x0000001a001c7202 */ /* 0x000fe20000000f00 */
[----:B------:R-:W-:-:S04]  /*1c60*/  IMAD R26, R18, R29, RZ ;  /* 0x0000001d121a7224 */ /* 0x000fc800078e02ff */
[----:B------:R-:W-:-:S07]  /*1c70*/  IMAD R29, R17, R28, R26 ;  /* 0x0000001c111d7224 */ /* 0x000fce00078e021a */
[----:B------:R-:W-:Y:S05]  /*1c80*/  WARPSYNC.COLLECTIVE R23, `(.L_x_18327) ;  /* 0x0000000017087348 */ /* 0x000fea0003c00000 */
[----:B------:R0:W1:Y:S02]  /*1c90*/  SHFL.IDX P0, R26, R27, R25, R24 ;  /* 0x000000191b1a7389 */ /* 0x0000640000000018 */
[----:B01----:R-:W-:Y:S05]  /*1ca0*/  ENDCOLLECTIVE ;  /* 0x000000000000791b */ /* 0x003fea0003800000 */
.L_x_18327:
[----:B------:R-:W-:Y:S01]  /*1cb0*/  IMAD.MOV.U32 R25, RZ, RZ, R4 ;  /* 0x000000ffff197224 */ /* 0x000fe200078e0004 */
[----:B------:R-:W-:-:S05]  /*1cc0*/  MOV R23, R26 ;  /* 0x0000001a00177202 */ /* 0x000fca0000000f00 */
[----:B------:R-:W-:Y:S01]  /*1cd0*/  IMAD R28, R16, R23, R29 ;  /* 0x00000017101c7224 */ /* 0x000fe200078e021d */
[----:B------:R-:W-:-:S07]  /*1ce0*/  MOV R23, 0xffffffff ;  /* 0xffffffff00177802 */ /* 0x000fce0000000f00 */
[----:B------:R-:W-:Y:S05]  /*1cf0*/  WARPSYNC.COLLECTIVE R23, `(.L_x_18328) ;  /* 0x0000000017087348 */ /* 0x000fea0003c00000 */
[----:B------:R0:W1:Y:S02]  /*1d00*/  SHFL.IDX P0, R26, R27, R25, R24 ;  /* 0x000000191b1a7389 */ /* 0x0000640000000018 */
[----:B01----:R-:W-:Y:S05]  /*1d10*/  ENDCOLLECTIVE ;  /* 0x000000000000791b */ /* 0x003fea0003800000 */
.L_x_18328:
[----:B------:R-:W-:Y:S02]  /*1d20*/  IMAD.MOV.U32 R25, RZ, RZ, R8 ;  /* 0x000000ffff197224 */ /* 0x000fe400078e0008 */
[----:B------:R-:W-:-:S07]  /*1d30*/  IMAD R29, R15, R26, R28 ;  /* 0x0000001a0f1d7224 */ /* 0x000fce00078e021c */
[----:B------:R-:W-:Y:S05]  /*1d40*/  WARPSYNC.COLLECTIVE R23, `(.L_x_18329) ;  /* 0x0000000017087348 */ /* 0x000fea0003c00000 */
[----:B------:R0:W1:Y:S02]  /*1d50*/  SHFL.IDX P0, R26, R27, R25, R24 ;  /* 0x000000191b1a7389 */ /* 0x0000640000000018 */
[----:B01----:R-:W-:Y:S05]  /*1d60*/  ENDCOLLECTIVE ;  /* 0x000000000000791b */ /* 0x003fea0003800000 */
.L_x_18329:
[----:B------:R-:W-:Y:S01]  /*1d70*/  IMAD.MOV.U32 R25, RZ, RZ, R3 ;  /* 0x000000ffff197224 */ /* 0x000fe200078e0003 */
[----:B------:R-:W-:-:S05]  /*1d80*/  MOV R23, R26 ;  /* 0x0000001a00177202 */ /* 0x000fca0000000f00 */
[----:B------:R-:W-:Y:S01]  /*1d90*/  IMAD R28, R14, R23, R29 ;  /* 0x000000170e1c7224 */ /* 0x000fe200078e021d */
[----:B------:R-:W-:-:S07]  /*1da0*/  MOV R23, 0xffffffff ;  /* 0xffffffff00177802 */ /* 0x000fce0000000f00 */
[----:B------:R-:W-:Y:S05]  /*1db0*/  WARPSYNC.COLLECTIVE R23, `(.L_x_18330) ;  /* 0x0000000017087348 */ /* 0x000fea0003c00000 */
[----:B------:R0:W1:Y:S02]  /*1dc0*/  SHFL.IDX P0, R26, R27, R25, R24 ;  /* 0x000000191b1a7389 */ /* 0x0000640000000018 */
[----:B01----:R-:W-:Y:S05]  /*1dd0*/  ENDCOLLECTIVE ;  /* 0x000000000000791b */ /* 0x003fea0003800000 */
.L_x_18330:
[----:B------:R-:W-:Y:S01]  /*1de0*/  MOV R25, R2 ;  /* 0x0000000200197202 */ /* 0x000fe20000000f00 */
[----:B------:R-:W-:-:S04]  /*1df0*/  IMAD.MOV.U32 R24, RZ, RZ, R26 ;  /* 0x000000ffff187224 */ /* 0x000fc800078e001a */
[----:B------:R-:W-:Y:S02]  /*1e00*/  IMAD R29, R13, R24, R28 ;  /* 0x000000180d1d7224 */ /* 0x000fe400078e021c */
[----:B------:R-:W-:-:S07]  /*1e10*/  IMAD.MOV.U32 R24, RZ, RZ, 0x181f ;  /* 0x0000181fff187424 */ /* 0x000fce00078e00ff */
[----:B------:R-:W-:Y:S05]  /*1e20*/  WARPSYNC.COLLECTIVE R23, `(.L_x_18331) ;  /* 0x0000000017087348 */ /* 0x000fea0003c00000 */
[----:B------:R0:W1:Y:S02]  /*1e30*/  SHFL.IDX P0, R26, R27, R25, R24 ;  /* 0x000000191b1a7389 */ /* 0x0000640000000018 */
[----:B01----:R-:W-:Y:S05]  /*1e40*/  ENDCOLLECTIVE ;  /* 0x000000000000791b */ /* 0x003fea0003800000 */
.L_x_18331:
[----:B------:R-:W-:Y:S01]  /*1e50*/  IMAD.MOV.U32 R25, RZ, RZ, R0 ;  /* 0x000000ffff197224 */ /* 0x000fe200078e0000 */
[----:B------:R-:W-:-:S05]  /*1e60*/  MOV R23, R26 ;  /* 0x0000001a00177202 */ /* 0x000fca0000000f00 */
[----:B------:R-:W-:Y:S01]  /*1e70*/  IMAD R28, R12, R23, R29 ;  /* 0x000000170c1c7224 */ /* 0x000fe200078e021d */
[----:B------:R-:W-:-:S07]  /*1e80*/  MOV R23, 0xffffffff ;  /* 0xffffffff00177802 */ /* 0x000fce0000000f00 */
[----:B------:R-:W-:Y:S05]  /*1e90*/  WARPSYNC.COLLECTIVE R23, `(.L_x_18332) ;  /* 0x0000000017087348 */ /* 0x000fea0003c00000 */
[----:B------:R0:W1:Y:S02]  /*1ea0*/  SHFL.IDX P0, R26, R27, R25, R24 ;  /* 0x000000191b1a7389 */ /* 0x0000640000000018 */
[----:B01----:R-:W-:Y:S05]  /*1eb0*/  ENDCOLLECTIVE ;  /* 0x000000000000791b */ /* 0x003fea0003800000 */
.L_x_18332:
[----:B------:R-:W-:Y:S05]  /*1ec0*/  BRA `(.L_x_18333) ;  /* 0xfffffff400a87947 */ /* 0x000fea000383ffff */
.L_x_18334:
        /* <DEDUP_REMOVED lines=11> */
.L_x_20656:


//--------------------- .text._Z9cuda_gemmIiLi128ELi1ELi1ELi64ELi8ELi8ELi0EEviiiPT_S1_S1_ii --------------------------
	.section	.text._Z9cuda_gemmIiLi128ELi1ELi1ELi64ELi8ELi8ELi0EEviiiPT_S1_S1_ii,"ax",@progbits
	.align	128
        .global         _Z9cuda_gemmIiLi128ELi1ELi1ELi64ELi8ELi8ELi0EEviiiPT_S1_S1_ii
        .type           _Z9cuda_gemmIiLi128ELi1ELi1ELi64ELi8ELi8ELi0EEviiiPT_S1_S1_ii,@function
        .size           _Z9cuda_gemmIiLi128ELi1ELi1ELi64ELi8ELi8ELi0EEviiiPT_S1_S1_ii,(.L_x_20657 - _Z9cuda_gemmIiLi128ELi1ELi1ELi64ELi8ELi8ELi0EEviiiPT_S1_S1_ii)
        .other          _Z9cuda_gemmIiLi128ELi1ELi1ELi64ELi8ELi8ELi0EEviiiPT_S1_S1_ii,@"STO_CUDA_ENTRY STV_DEFAULT"
_Z9cuda_gemmIiLi128ELi1ELi1ELi64ELi8ELi8ELi0EEviiiPT_S1_S1_ii:
.text._Z9cuda_gemmIiLi128ELi1ELi1ELi64ELi8ELi8ELi0EEviiiPT_S1_S1_ii:
[----:B------:R-:W-:Y:S01]  /*0000*/  LDC R1, c[0x0][0x37c] ;  /* 0x0000df00ff017b82 */ /* 0x000fe20000000800 */
[----:B------:R-:W0:Y:S01]  /*0010*/  LDCU.64 UR6, c[0x0][0x3a8] ;  /* 0x00007500ff0677ac */ /* 0x000e220008000a00 */
[----:B------:R-:W-:Y:S01]  /*0020*/  BSSY.RECONVERGENT B0, `(.L_x_18335) ;  /* 0x000005c000007945 */ /* 0x000fe20003800200 */
[----:B------:R-:W1:Y:S01]  /*0030*/  LDCU.64 UR8, c[0x0][0x358] ;  /* 0x00006b00ff0877ac */ /* 0x000e620008000a00 */
[----:B0-----:R-:W-:-:S04]  /*0040*/  IMAD.U32 R4, RZ, RZ, UR7 ;  /* 0x00000007ff047e24 */ /* 0x001fc8000f8e00ff */
[----:B------:R-:W0:Y:S01]  /*0050*/  S2UR UR7, SR_CTAID.Y ;  /* 0x00000000000779c3 */ /* 0x000e220000002600 */
[----:B------:R-:W-:-:S04]  /*0060*/  IABS R6, R4 ;  /* 0x0000000400067213 */ /* 0x000fc80000000000 */
[----:B------:R-:W2:Y:S08]  /*0070*/  I2F.RP R0, R6 ;  /* 0x0000000600007306 */ /* 0x000eb00000209400 */
[----:B--2---:R-:W2:Y:S02]  /*0080*/  MUFU.RCP R0, R0 ;  /* 0x0000000000007308 */ /* 0x004ea40000001000 */
[----:B--2---:R-:W-:-:S06]  /*0090*/  VIADD R2, R0, 0xffffffe ;  /* 0x0ffffffe00027836 */ /* 0x004fcc0000000000 */
[----:B------:R2:W3:Y:S02]  /*00a0*/  F2I.FTZ.U32.TRUNC.NTZ R3, R2 ;  /* 0x0000000200037305 */ /* 0x0004e4000021f000 */
[----:B--2---:R-:W-:Y:S02]  /*00b0*/  HFMA2 R2, -RZ, RZ, 0, 0 ;  /* 0x00000000ff027431 */ /* 0x004fe400000001ff */
[----:B---3--:R-:W-:-:S04]  /*00c0*/  IMAD.MOV R5, RZ, RZ, -R3 ;  /* 0x000000ffff057224 */ /* 0x008fc800078e0a03 */
[----:B------:R-:W-:-:S04]  /*00d0*/  IMAD R5, R5, R6, RZ ;  /* 0x0000000605057224 */ /* 0x000fc800078e02ff */
[----:B------:R-:W-:Y:S01]  /*00e0*/  IMAD.HI.U32 R3, R3, R5, R2 ;  /* 0x0000000503037227 */ /* 0x000fe200078e0002 */
[----:B------:R-:W-:-:S04]  /*00f0*/  LOP3.LUT R2, R4, 0x40, RZ, 0x3c, !PT ;  /* 0x0000004004027812 */ /* 0x000fc800078e3cff */
[----:B------:R-:W-:Y:S01]  /*0100*/  ISETP.GE.AND P2, PT, R2, RZ, PT ;  /* 0x000000ff0200720c */ /* 0x000fe20003f46270 */
[----:B------:R-:W-:-:S04]  /*0110*/  IMAD.HI.U32 R0, R3, 0x40, RZ ;  /* 0x0000004003007827 */ /* 0x000fc800078e00ff */
[----:B------:R-:W-:Y:S02]  /*0120*/  IMAD.MOV R3, RZ, RZ, -R0 ;  /* 0x000000ffff037224 */ /* 0x000fe400078e0a00 */
[----:B------:R-:W-:Y:S02]  /*0130*/  IMAD R2, R4, UR6, RZ ;  /* 0x0000000604027c24 */ /* 0x000fe4000f8e02ff */
[----:B------:R-:W-:-:S05]  /*0140*/  IMAD R3, R6, R3, 0x40 ;  /* 0x0000004006037424 */ /* 0x000fca00078e0203 */
[----:B------:R-:W-:-:S13]  /*0150*/  ISETP.GT.U32.AND P1, PT, R6, R3, PT ;  /* 0x000000030600720c */ /* 0x000fda0003f24070 */
[----:B------:R-:W-:Y:S02]  /*0160*/  @!P1 IMAD.IADD R3, R3, 0x1, -R6 ;  /* 0x0000000103039824 */ /* 0x000fe400078e0a06 */
[----:B------:R-:W-:Y:S01]  /*0170*/  @!P1 VIADD R0, R0, 0x1 ;  /* 0x0000000100009836 */ /* 0x000fe20000000000 */
[----:B------:R-:W-:Y:S02]  /*0180*/  ISETP.NE.AND P1, PT, R4, RZ, PT ;  /* 0x000000ff0400720c */ /* 0x000fe40003f25270 */
[----:B------:R-:W-:Y:S02]  /*0190*/  ISETP.GE.U32.AND P0, PT, R3, R6, PT ;  /* 0x000000060300720c */ /* 0x000fe40003f06070 */
[----:B------:R-:W2:Y:S11]  /*01a0*/  S2R R3, SR_TID.X ;  /* 0x0000000000037919 */ /* 0x000eb60000002100 */
[----:B------:R-:W-:-:S05]  /*01b0*/  @P0 IADD3 R0, PT, PT, R0, 0x1, RZ ;  /* 0x0000000100000810 */ /* 0x000fca0007ffe0ff */
[----:B------:R-:W-:Y:S01]  /*01c0*/  @!P2 IMAD.MOV R0, RZ, RZ, -R0 ;  /* 0x000000ffff00a224 */ /* 0x000fe200078e0a00 */
[----:B------:R-:W-:-:S04]  /*01d0*/  @!P1 LOP3.LUT R0, RZ, R4, RZ, 0x33, !PT ;  /* 0x00000004ff009212 */ /* 0x000fc800078e33ff */
[----:B------:R-:W3:Y:S01]  /*01e0*/  I2F.U32.RP R5, R0 ;  /* 0x0000000000057306 */ /* 0x000ee20000209000 */
[----:B------:R-:W-:Y:S01]  /*01f0*/  IMAD.MOV R9, RZ, RZ, -R0 ;  /* 0x000000ffff097224 */ /* 0x000fe200078e0a00 */
[----:B--2---:R-:W-:-:S06]  /*0200*/  ISETP.GE.U32.AND P0, PT, R3, R2, PT ;  /* 0x000000020300720c */ /* 0x004fcc0003f06070 */
[----:B---3--:R-:W2:Y:S02]  /*0210*/  MUFU.RCP R5, R5 ;  /* 0x0000000500057308 */ /* 0x008ea40000001000 */
[----:B--2---:R-:W-:-:S06]  /*0220*/  VIADD R6, R5, 0xffffffe ;  /* 0x0ffffffe05067836 */ /* 0x004fcc0000000000 */
[----:B------:R2:W3:Y:S02]  /*0230*/  F2I.FTZ.U32.TRUNC.NTZ R7, R6 ;  /* 0x0000000600077305 */ /* 0x0004e4000021f000 */
[----:B--2---:R-:W-:Y:S01]  /*0240*/  MOV R6, RZ ;  /* 0x000000ff00067202 */ /* 0x004fe20000000f00 */
        /* <DEDUP_REMOVED lines=25> */
[----:B------:R-:W-:Y:S02]  /*03e0*/  IMAD R15, R14, UR6, RZ ;  /* 0x000000060e0f7c24 */ /* 0x000fe4000f8e02ff */
[----:B---3--:R-:W-:Y:S02]  /*03f0*/  IMAD.MOV R17, RZ, RZ, -R13 ;  /* 0x000000ffff117224 */ /* 0x008fe400078e0a0d */
[----:B------:R-:W-:Y:S01]  /*0400*/  IMAD.HI.U32 R14, R11, R15, R10 ;  /* 0x0000000f0b0e7227 */ /* 0x000fe200078e000a */
[----:B------:R-:W-:-:S03]  /*0410*/  LOP3.LUT R15, RZ, UR6, RZ, 0x33, !PT ;  /* 0x00000006ff0f7c12 */ /* 0x000fc6000f8e33ff */
[----:B------:R-:W-:-:S04]  /*0420*/  IMAD R17, R17, R4, RZ ;  /* 0x0000000411117224 */ /* 0x000fc800078e02ff */
[----:B------:R-:W-:Y:S01]  /*0430*/  IMAD.HI.U32 R16, R13, R17, R12 ;  /* 0x000000110d107227 */ /* 0x000fe200078e000c */
[----:B--2-4-:R-:W-:-:S07]  /*0440*/  MOV R13, R3 ;  /* 0x00000003000d7202 */ /* 0x014fce0000000f00 */
.L_x_18337:
        /* <DEDUP_REMOVED lines=21> */
[----:B------:R-:W-:-:S04]  /*05a0*/  SEL R12, R18, R17, !P4 ;  /* 0x00000011120c7207 */ /* 0x000fc80006000000 */
[----:B------:R-:W-:-:S05]  /*05b0*/  LEA R11, R12, R11, 0x2 ;  /* 0x0000000b0c0b7211 */ /* 0x000fca00078e10ff */
[----:B--2---:R0:W-:Y:S01]  /*05c0*/  STS [R11], R10 ;  /* 0x0000000a0b007388 */ /* 0x0041e20000000800 */
[----:B------:R-:W-:Y:S05]  /*05d0*/  @!P0 BRA `(.L_x_18337) ;  /* 0xfffffffc009c8947 */ /* 0x000fea000383ffff */
.L_x_18336:
[----:B------:R-:W-:Y:S05]  /*05e0*/  BSYNC.RECONVERGENT B0 ;  /* 0x0000000000007941 */ /* 0x000fea0003800200 */
.L_x_18335:
[----:B------:R-:W1:Y:S01]  /*05f0*/  LDC R2, c[0x0][0x360] ;  /* 0x0000d800ff027b82 */ /* 0x000e620000000800 */
[----:B------:R-:W-:Y:S02]  /*0600*/  ISETP.GE.U32.AND P0, PT, R9, R0, PT ;  /* 0x000000000900720c */ /* 0x000fe40003f06070 */
[----:B------:R-:W-:-:S05]  /*0610*/  ISETP.NE.U32.AND P2, PT, R0, RZ, PT ;  /* 0x000000ff0000720c */ /* 0x000fca0003f45070 */
[----:B------:R-:W2:Y:S06]  /*0620*/  LDC R6, c[0x0][0x374] ;  /* 0x0000dd00ff067b82 */ /* 0x000eac0000000800 */
[----:B------:R-:W-:Y:S02]  /*0630*/  @P0 IMAD.IADD R9, R9, 0x1, -R0 ;  /* 0x0000000109090824 */ /* 0x000fe400078e0a00 */
[----:B------:R-:W-:-:S03]  /*0640*/  @P0 VIADD R5, R5, 0x1 ;  /* 0x0000000105050836 */ /* 0x000fc60000000000 */
[----:B------:R-:W-:Y:S02]  /*0650*/  ISETP.GE.U32.AND P1, PT, R9, R0, PT ;  /* 0x000000000900720c */ /* 0x000fe40003f26070 */
[----:B--2---:R-:W-:-:S11]  /*0660*/  ISETP.LE.U32.AND P3, PT, R6, UR7, PT ;  /* 0x0000000706007c0c */ /* 0x004fd6000bf63070 */
[----:B------:R-:W-:Y:S02]  /*0670*/  @P1 IADD3 R5, PT, PT, R5, 0x1, RZ ;  /* 0x0000000105051810 */ /* 0x000fe40007ffe0ff */
        /* <DEDUP_REMOVED lines=12> */
[C---:B------:R-:W-:Y:S01]  /*0740*/  ISETP.GE.U32.AND P0, PT, R6.reuse, 0x40, PT ;  /* 0x000000400600780c */ /* 0x040fe20003f06070 */
[----:B------:R-:W-:Y:S01]  /*0750*/  IMAD.MOV.U32 R19, RZ, RZ, R3 ;  /* 0x000000ffff137224 */ /* 0x000fe200078e0003 */
        /* <DEDUP_REMOVED lines=23> */
[----:B--2---:R-:W-:Y:S05]  /*08d0*/  @!P0 BRA `(.L_x_18341) ;  /* 0x0000000000548947 */ /* 0x004fea0003800000 */
        /* <DEDUP_REMOVED lines=13> */
.L_x_18342:
        /* <DEDUP_REMOVED lines=8> */
.L_x_18341:
[----:B------:R-:W-:Y:S05]  /*0a30*/  BSYNC.RECONVERGENT B1 ;  /* 0x0000000000017941 */ /* 0x000fea0003800200 */
.L_x_18340:
        /* <DEDUP_REMOVED lines=13> */
.L_x_18343:
        /* <DEDUP_REMOVED lines=23> */
.L_x_18339:
[----:B------:R-:W-:Y:S05]  /*0c80*/  BSYNC.RECONVERGENT B0 ;  /* 0x0000000000007941 */ /* 0x000fea0003800200 */
.L_x_18338:
        /* <DEDUP_REMOVED lines=9> */
[----:B0-----:R-:W-:Y:S02]  /*0d20*/  VIMNMX.U32 R11, PT, PT, R6, 0x40, !PT ;  /* 0x00000040060b7848 */ /* 0x001fe40007fe0000 */
[----:B------:R-:W-:-:S04]  /*0d30*/  SEL R10, RZ, 0x1, P0 ;  /* 0x00000001ff0a7807 */ /* 0x000fc80000000000 */
[----:B------:R-:W-:Y:S01]  /*0d40*/  IADD3 R11, PT, PT, R11, -R6, -R10 ;  /* 0x800000060b0b7210 */ /* 0x000fe20007ffe80a */
[----:B-1----:R-:W0:Y:S02]  /*0d50*/  MUFU.RCP R12, R12 ;  /* 0x0000000c000c7308 */ /* 0x002e240000001000 */
        /* <DEDUP_REMOVED lines=15> */
[----:B------:R-:W-:Y:S02]  /*0e50*/  IMAD.IADD R6, R10, 0x1, R9 ;  /* 0x000000010a067824 */ /* 0x000fe400078e0209 */
        /* <DEDUP_REMOVED lines=14> */
.L_x_18348:
[----:B------:R-:W-:Y:S01]  /*0f40*/  VIADD R6, R6, 0x1 ;  /* 0x0000000106067836 */ /* 0x000fe20000000000 */
[----:B------:R0:W-:Y:S04]  /*0f50*/  STS [R11], RZ ;  /* 0x000000ff0b007388 */ /* 0x0001e80000000800 */
[----:B------:R-:W-:Y:S01]  /*0f60*/  ISETP.NE.AND P0, PT, R6, RZ, PT ;  /* 0x000000ff0600720c */ /* 0x000fe20003f05270 */
[----:B0-----:R-:W-:-:S12]  /*0f70*/  IMAD R11, R2, 0x4, R11 ;  /* 0x00000004020b7824 */ /* 0x001fd800078e020b */
[----:B------:R-:W-:Y:S05]  /*0f80*/  @P0 BRA `(.L_x_18348) ;  /* 0xfffffffc00ec0947 */ /* 0x000fea000383ffff */
.L_x_18347:
[----:B------:R-:W-:Y:S05]  /*0f90*/  BSYNC.RECONVERGENT B1 ;  /* 0x0000000000017941 */ /* 0x000fea0003800200 */
.L_x_18346:
[----:B------:R-:W-:Y:S05]  /*0fa0*/  @!P1 BRA `(.L_x_18345) ;  /* 0x0000000000409947 */ /* 0x000fea0003800000 */
[----:B------:R-:W0:Y:S01]  /*0fb0*/  S2UR UR5, SR_CgaCtaId ;  /* 0x00000000000579c3 */ /* 0x000e220000008800 */
[----:B------:R-:W-:Y:S02]  /*0fc0*/  UMOV UR4, 0x400 ;  /* 0x0000040000047882 */ /* 0x000fe40000000000 */
[----:B------:R-:W-:-:S04]  /*0fd0*/  UIADD3 UR4, UPT, UPT, UR4, 0x280, URZ ;  /* 0x0000028004047890 */ /* 0x000fc8000fffe0ff */
[----:B0-----:R-:W-:-:S06]  /*0fe0*/  ULEA UR4, UR5, UR4, 0x18 ;  /* 0x0000000405047291 */ /* 0x001fcc000f8ec0ff */
[----:B------:R-:W-:-:S07]  /*0ff0*/  LEA R11, R9, UR4, 0x2 ;  /* 0x00000004090b7c11 */ /* 0x000fce000f8e10ff */
.L_x_18349:
        /* <DEDUP_REMOVED lines=11> */
.L_x_18345:
[----:B------:R-:W-:Y:S05]  /*10b0*/  BSYNC.RECONVERGENT B0 ;  /* 0x0000000000007941 */ /* 0x000fea0003800200 */
.L_x_18344:
[----:B------:R-:W-:-:S13]  /*10c0*/  ISETP.GT.AND P0, PT, R0, RZ, PT ;  /* 0x000000ff0000720c */ /* 0x000fda0003f04270 */
[----:B------:R-:W-:Y:S05]  /*10d0*/  @!P0 BRA `(.L_x_18350) ;  /* 0x0000001000988947 */ /* 0x000fea0003800000 */
[C---:B--2---:R-:W-:Y:S01]  /*10e0*/  VIMNMX R8, PT, PT, R4.reuse, 0x20, PT ;  /* 0x0000002004087848 */ /* 0x044fe20003fe0100 */
        /* <DEDUP_REMOVED lines=12> */
[----:B---3--:R-:W0:Y:S02]  /*11b0*/  MUFU.RCP R12, R12 ;  /* 0x0000000c000c7308 */ /* 0x008e240000001000 */
[----:B0-----:R-:W-:-:S06]  /*11c0*/  VIADD R10, R12, 0xffffffe ;  /* 0x0ffffffe0c0a7836 */ /* 0x001fcc0000000000 */
[----:B------:R0:W3:Y:S02]  /*11d0*/  F2I.FTZ.U32.TRUNC.NTZ R11, R10 ;  /* 0x0000000a000b7305 */ /* 0x0000e4000021f000 */
[----:B0-----:R-:W-:Y:S01]  /*11e0*/  IMAD.MOV.U32 R10, RZ, RZ, RZ ;  /* 0x000000ffff0a7224 */ /* 0x001fe200078e00ff */
[----:B---3--:R-:W-:-:S05]  /*11f0*/  IADD3 R13, PT, PT, RZ, -R11, RZ ;  /* 0x8000000bff0d7210 */ /* 0x008fca0007ffe0ff */
[----:B------:R-:W-:-:S04]  /*1200*/  IMAD R13, R13, R14, RZ ;  /* 0x0000000e0d0d7224 */ /* 0x000fc800078e02ff */
[----:B------:R-:W-:Y:S02]  /*1210*/  IMAD.HI.U32 R11, R11, R13, R10 ;  /* 0x0000000d0b0b7227 */ /* 0x000fe400078e000a */
[----:B------:R-:W0:Y:S02]  /*1220*/  @P3 S2R R13, SR_CgaCtaId ;  /* 0x00000000000d3919 */ /* 0x000e240000008800 */
        /* <DEDUP_REMOVED lines=10> */
[----:B------:R-:W-:Y:S02]  /*12d0*/  @!P1 IADD3 R11, PT, PT, R11, -R14, RZ ;  /* 0x8000000e0b0b9210 */ /* 0x000fe40007ffe0ff */
[----:B------:R-:W-:-:S03]  /*12e0*/  ISETP.GE.AND P1, PT, R4, 0x7, PT ;  /* 0x000000070400780c */ /* 0x000fc60003f26270 */
[----:B------:R-:W-:-:S04]  /*12f0*/  IMAD.MOV.U32 R9, RZ, RZ, R11 ;  /* 0x000000ffff097224 */ /* 0x000fc800078e000b */
[----:B------:R-:W-:Y:S01]  /*1300*/  @!P2 IMAD.MOV R9, RZ, RZ, -R9 ;  /* 0x000000ffff09a224 */ /* 0x000fe200078e0a09 */
[----:B------:R-:W-:Y:S02]  /*1310*/  @!P0 LOP3.LUT R9, RZ, R8, RZ, 0x33, !PT ;  /* 0x00000008ff098212 */ /* 0x000fe400078e33ff */
[C---:B------:R-:W-:Y:S02]  /*1320*/  ISETP.GE.AND P2, PT, R4.reuse, 0x6, PT ;  /* 0x000000060400780c */ /* 0x040fe40003f46270 */
[----:B------:R-:W-:Y:S01]  /*1330*/  ISETP.GE.AND P0, PT, R4, 0x8, PT ;  /* 0x000000080400780c */ /* 0x000fe20003f06270 */
[----:B------:R-:W-:-:S05]  /*1340*/  IMAD R16, R7, R4, R9 ;  /* 0x0000000407107224 */ /* 0x000fca00078e0209 */
[----:B------:R-:W-:-:S05]  /*1350*/  @P3 LEA R10, R16, R13, 0x2 ;  /* 0x0000000d100a3211 */ /* 0x000fca00078e10ff */
[----:B------:R0:W3:Y:S01]  /*1360*/  @P3 LDS R6, [R10] ;  /* 0x000000000a063984 */ /* 0x0000e20000000800 */
[----:B------:R-:W-:Y:S01]  /*1370*/  ISETP.GE.AND P3, PT, R4, 0x5, PT ;  /* 0x000000050400780c */ /* 0x000fe20003f66270 */
[----:B-12---:R-:W-:-:S12]  /*1380*/  @!P6 BRA `(.L_x_18351) ;  /* 0x000000000028e947 */ /* 0x006fd80003800000 */
[----:B------:R-:W1:Y:S01]  /*1390*/  S2UR UR5, SR_CgaCtaId ;  /* 0x00000000000579c3 */ /* 0x000e620000008800 */
[----:B------:R-:W-:Y:S01]  /*13a0*/  VIADD R11, R9, 0x1 ;  /* 0x00000001090b7836 */ /* 0x000fe20000000000 */
[----:B------:R-:W-:Y:S02]  /*13b0*/  UMOV UR4, 0x400 ;  /* 0x0000040000047882 */ /* 0x000fe40000000000 */
[----:B------:R-:W-:Y:S02]  /*13c0*/  UIADD3 UR4, UPT, UPT, UR4, 0x180, URZ ;  /* 0x0000018004047890 */ /* 0x000fe4000fffe0ff */
[----:B------:R-:W-:-:S04]  /*13d0*/  ISETP.GE.AND P6, PT, R11, R8, PT ;  /* 0x000000080b00720c */ /* 0x000fc80003fc6270 */
[----:B------:R-:W-:-:S05]  /*13e0*/  SEL R11, R8, RZ, P6 ;  /* 0x000000ff080b7207 */ /* 0x000fca0003000000 */
[----:B------:R-:W-:Y:S01]  /*13f0*/  IMAD.IADD R11, R16, 0x1, -R11 ;  /* 0x00000001100b7824 */ /* 0x000fe200078e0a0b */
[----:B-1----:R-:W-:-:S06]  /*1400*/  ULEA UR4, UR5, UR4, 0x18 ;  /* 0x0000000405047291 */ /* 0x002fcc000f8ec0ff */
[----:B0-----:R-:W-:-:S06]  /*1410*/  LEA R10, R11, UR4, 0x2 ;  /* 0x000000040b0a7c11 */ /* 0x001fcc000f8e10ff */
[----:B------:R-:W1:Y:S02]  /*1420*/  LDS R10, [R10+0x4] ;  /* 0x000004000a0a7984 */ /* 0x000e640000000800 */
.L_x_18351:
[----:B------:R-:W-:Y:S01]  /*1430*/  ISETP.GE.AND P6, PT, R5, UR6, PT ;  /* 0x0000000605007c0c */ /* 0x000fe2000bfc6270 */
[----:B------:R-:W-:-:S12]  /*1440*/  @!P5 BRA `(.L_x_18352) ;  /* 0x000000000028d947 */ /* 0x000fd80003800000 */
[----:B------:R-:W2:Y:S01]  /*1450*/  S2UR UR5, SR_CgaCtaId ;  /* 0x00000000000579c3 */ /* 0x000ea20000008800 */
[----:B------:R-:W-:Y:S01]  /*1460*/  VIADD R11, R9, 0x2 ;  /* 0x00000002090b7836 */ /* 0x000fe20000000000 */
        /* <DEDUP_REMOVED lines=8> */
.L_x_18352:
[----:B------:R-:W-:Y:S05]  /*14f0*/  @!P4 BRA `(.L_x_18353) ;  /* 0x000000000028c947 */ /* 0x000fea0003800000 */
        /* <DEDUP_REMOVED lines=10> */
.L_x_18353:
        /* <DEDUP_REMOVED lines=11> */
.L_x_18354:
        /* <DEDUP_REMOVED lines=11> */
.L_x_18355:
        /* <DEDUP_REMOVED lines=11> */
.L_x_18356:
        /* <DEDUP_REMOVED lines=11> */
.L_x_18357:
[----:B------:R-:W-:Y:S05]  /*1860*/  @P6 BRA `(.L_x_18350) ;  /* 0x0000000800b46947 */ /* 0x000fea0003800000 */
[----:B------:R-:W5:Y:S01]  /*1870*/  I2F.U32.RP R17, R0 ;  /* 0x0000000000117306 */ /* 0x000f620000209000 */
[----:B------:R-:W1:Y:S01]  /*1880*/  S2R R25, SR_CgaCtaId ;  /* 0x0000000000197919 */ /* 0x000e620000008800 */
[----:B------:R-:W-:Y:S01]  /*1890*/  IADD3 R19, PT, PT, RZ, -R0, RZ ;  /* 0x80000000ff137210 */ /* 0x000fe20007ffe0ff */
[C---:B------:R-:W-:Y:S01]  /*18a0*/  VIADD R23, R9.reuse, 0x1 ;  /* 0x0000000109177836 */ /* 0x040fe20000000000 */
[----:B------:R-:W-:Y:S01]  /*18b0*/  MOV R18, 0x400 ;  /* 0x0000040000127802 */ /* 0x000fe20000000f00 */
[C---:B------:R-:W-:Y:S02]  /*18c0*/  VIADD R31, R9.reuse, 0x4 ;  /* 0x00000004091f7836 */ /* 0x040fe40000000000 */
[----:B------:R-:W-:Y:S01]  /*18d0*/  VIADD R29, R9, 0x3 ;  /* 0x00000003091d7836 */ /* 0x000fe20000000000 */
[----:B------:R-:W-:Y:S01]  /*18e0*/  ISETP.GE.AND P0, PT, R23, R4, PT ;  /* 0x000000041700720c */ /* 0x000fe20003f06270 */
[----:B------:R-:W-:Y:S01]  /*18f0*/  VIADD R22, R18, 0x280 ;  /* 0x0000028012167836 */ /* 0x000fe20000000000 */
[----:B------:R-:W-:Y:S01]  /*1900*/  ISETP.GE.AND P5, PT, R31, R8, PT ;  /* 0x000000081f00720c */ /* 0x000fe20003fa6270 */
[----:B------:R-:W-:Y:S01]  /*1910*/  VIADD R33, R9, 0x7 ;  /* 0x0000000709217836 */ /* 0x000fe20000000000 */
[C---:B------:R-:W-:Y:S01]  /*1920*/  ISETP.GE.AND P3, PT, R29.reuse, R4, PT ;  /* 0x000000041d00720c */ /* 0x040fe20003f66270 */
[----:B------:R-:W-:Y:S01]  /*1930*/  IMAD.MOV R28, RZ, RZ, -R4 ;  /* 0x000000ffff1c7224 */ /* 0x000fe200078e0a04 */
[----:B------:R-:W-:Y:S01]  /*1940*/  ISETP.GE.AND P6, PT, R29, R8, PT ;  /* 0x000000081d00720c */ /* 0x000fe20003fc6270 */
[----:B-----5:R-:W5:Y:S01]  /*1950*/  MUFU.RCP R17, R17 ;  /* 0x0000001100117308 */ /* 0x020f620000001000 */
[----:B------:R-:W-:-:S02]  /*1960*/  SEL R36, R8, RZ, P5 ;  /* 0x000000ff08247207 */ /* 0x000fc40002800000 */
[----:B------:R-:W-:Y:S02]  /*1970*/  SEL R34, R8, RZ, P6 ;  /* 0x000000ff08227207 */ /* 0x000fe40003000000 */
[----:B------:R-:W-:Y:S02]  /*1980*/  ISETP.NE.U32.AND P6, PT, R0, RZ, PT ;  /* 0x000000ff0000720c */ /* 0x000fe40003fc5070 */
[----:B------:R-:W-:Y:S02]  /*1990*/  ISETP.GE.AND P5, PT, R9, R4, PT ;  /* 0x000000040900720c */ /* 0x000fe40003fa6270 */
[----:B------:R-:W-:Y:S01]  /*19a0*/  LEA R28, R28, 0x201f, 0x8 ;  /* 0x0000201f1c1c7811 */ /* 0x000fe200078e40ff */
[----:B-----5:R-:W-:Y:S01]  /*19b0*/  VIADD R20, R17, 0xffffffe ;  /* 0x0ffffffe11147836 */ /* 0x020fe20000000000 */
[C---:B-1----:R-:W-:Y:S02]  /*19c0*/  LEA R18, R25.reuse, R18, 0x18 ;  /* 0x0000001219127211 */ /* 0x042fe400078ec0ff */
[----:B------:R-:W-:Y:S01]  /*19d0*/  LEA R17, R25, R22, 0x18 ;  /* 0x0000001619117211 */ /* 0x000fe200078ec0ff */
[----:B------:R1:W5:Y:S01]  /*19e0*/  F2I.FTZ.U32.TRUNC.NTZ R21, R20 ;  /* 0x0000001400157305 */ /* 0x000362000021f000 */
[----:B------:R-:W-:-:S02]  /*19f0*/  IADD3 R25, PT, PT, R9, 0x2, RZ ;  /* 0x0000000209197810 */ /* 0x000fc40007ffe0ff */
[----:B------:R-:W-:Y:S02]  /*1a00*/  SEL R22, R4, RZ, P3 ;  /* 0x000000ff04167207 */ /* 0x000fe40001800000 */
[C---:B------:R-:W-:Y:S02]  /*1a10*/  ISETP.GE.AND P2, PT, R25.reuse, R4, PT ;  /* 0x000000041900720c */ /* 0x040fe40003f46270 */
[----:B------:R-:W-:Y:S01]  /*1a20*/  ISETP.GE.AND P1, PT, R25, R8, PT ;  /* 0x000000081900720c */ /* 0x000fe20003f26270 */
[----:B------:R-:W-:Y:S02]  /*1a30*/  IMAD.IADD R22, R29, 0x1, -R22 ;  /* 0x000000011d167824 */ /* 0x000fe400078e0a16 */
[----:B-1----:R-:W-:Y:S01]  /*1a40*/  IMAD.MOV.U32 R20, RZ, RZ, RZ ;  /* 0x000000ffff147224 */ /* 0x002fe200078e00ff */
[----:B------:R-:W-:Y:S01]  /*1a50*/  SEL R32, R8, RZ, P1 ;  /* 0x000000ff08207207 */ /* 0x000fe20000800000 */
[----:B------:R-:W-:Y:S02]  /*1a60*/  VIADD R29, R9, 0x5 ;  /* 0x00000005091d7836 */ /* 0x000fe40000000000 */
[----:B-----5:R-:W-:-:S03]  /*1a70*/  IMAD R19, R19, R21, RZ ;  /* 0x0000001513137224 */ /* 0x020fc600078e02ff */
[----:B------:R-:W-:Y:S01]  /*1a80*/  ISETP.GE.AND P3, PT, R29, R4, PT ;  /* 0x000000041d00720c */ /* 0x000fe20003f66270 */
[----:B------:R-:W-:Y:S02]  /*1a90*/  IMAD.IADD R32, R9, 0x1, -R32 ;  /* 0x0000000109207824 */ /* 0x000fe400078e0a20 */
[----:B------:R-:W-:Y:S01]  /*1aa0*/  IMAD.HI.U32 R21, R21, R19, R20 ;  /* 0x0000001315157227 */ /* 0x000fe200078e0014 */
[C---:B------:R-:W-:Y:S02]  /*1ab0*/  SEL R19, R4.reuse, RZ, P0 ;  /* 0x000000ff04137207 */ /* 0x040fe40000000000 */
[----:B------:R-:W-:Y:S02]  /*1ac0*/  ISETP.GE.AND P0, PT, R23, R8, PT ;  /* 0x000000081700720c */ /* 0x000fe40003f06270 */
[C---:B------:R-:W-:Y:S01]  /*1ad0*/  SEL R24, R4.reuse, RZ, P3 ;  /* 0x000000ff04187207 */ /* 0x040fe20001800000 */
[----:B------:R-:W-:Y:S01]  /*1ae0*/  IMAD.HI.U32 R20, R21, R2, RZ ;  /* 0x0000000215147227 */ /* 0x000fe200078e00ff */
[----:B------:R-:W-:-:S02]  /*1af0*/  SEL R21, R4, RZ, P2 ;  /* 0x000000ff04157207 */ /* 0x000fc40001000000 */
[-C--:B------:R-:W-:Y:S01]  /*1b00*/  ISETP.GE.AND P2, PT, R31, R4.reuse, PT ;  /* 0x000000041f00720c */ /* 0x080fe20003f46270 */
[----:B------:R-:W-:Y:S01]  /*1b10*/  IMAD.IADD R19, R23, 0x1, -R19 ;  /* 0x0000000117137824 */ /* 0x000fe200078e0a13 */
[----:B------:R-:W-:Y:S01]  /*1b20*/  IADD3 R27, PT, PT, -R20, RZ, RZ ;  /* 0x000000ff141b7210 */ /* 0x000fe20007ffe1ff */
[----:B------:R-:W-:Y:S01]  /*1b30*/  IMAD.IADD R21, R25, 0x1, -R21 ;  /* 0x0000000119157824 */ /* 0x000fe200078e0a15 */
[----:B------:R-:W-:Y:S01]  /*1b40*/  SEL R23, R4, RZ, P2 ;  /* 0x000000ff04177207 */ /* 0x000fe20001000000 */
[----:B------:R-:W-:Y:S01]  /*1b50*/  IMAD.IADD R24, R29, 0x1, -R24 ;  /* 0x000000011d187824 */ /* 0x000fe200078e0a18 */
[----:B------:R-:W-:Y:S01]  /*1b60*/  ISETP.GE.AND P3, PT, R33, R4, PT ;  /* 0x000000042100720c */ /* 0x000fe20003f66270 */
[----:B------:R-:W-:Y:S01]  /*1b70*/  IMAD R27, R0, R27, R2 ;  /* 0x0000001b001b7224 */ /* 0x000fe200078e0202 */
[----:B------:R-:W-:Y:S01]  /*1b80*/  IADD3 R23, PT, PT, R31, -R23, RZ ;  /* 0x800000171f177210 */ /* 0x000fe20007ffe0ff */
[----:B------:R-:W-:Y:S01]  /*1b90*/  VIADD R31, R9, 0x6 ;  /* 0x00000006091f7836 */ /* 0x000fe20000000000 */
[----:B------:R-:W-:-:S02]  /*1ba0*/  SEL R30, R8, RZ, P0 ;  /* 0x000000ff081e7207 */ /* 0x000fc40000000000 */
[----:B------:R-:W-:Y:S02]  /*1bb0*/  ISETP.GE.U32.AND P2, PT, R27, R0, PT ;  /* 0x000000001b00720c */ /* 0x000fe40003f46070 */
[----:B------:R-:W-:Y:S02]  /*1bc0*/  ISETP.GE.AND P4, PT, R31, R4, PT ;  /* 0x000000041f00720c */ /* 0x000fe40003f86270 */
[-C--:B------:R-:W-:Y:S02]  /*1bd0*/  ISETP.GE.AND P0, PT, R29, R8.reuse, PT ;  /* 0x000000081d00720c */ /* 0x080fe40003f06270 */
[C---:B------:R-:W-:Y:S02]  /*1be0*/  SEL R25, R4.reuse, RZ, P4 ;  /* 0x000000ff04197207 */ /* 0x040fe40002000000 */
[----:B------:R-:W-:Y:S02]  /*1bf0*/  ISETP.GE.AND P4, PT, R31, R8, PT ;  /* 0x000000081f00720c */ /* 0x000fe40003f86270 */
[----:B------:R-:W-:-:S02]  /*1c00*/  SEL R26, R4, RZ, P3 ;  /* 0x000000ff041a7207 */ /* 0x000fc40001800000 */
[----:B------:R-:W-:Y:S01]  /*1c10*/  ISETP.GE.AND P3, PT, R33, R8, PT ;  /* 0x000000082100720c */ /* 0x000fe20003f66270 */
[----:B------:R-:W-:Y:S01]  /*1c20*/  @P2 IMAD.IADD R27, R27, 0x1, -R0 ;  /* 0x000000011b1b2824 */ /* 0x000fe200078e0a00 */
[----:B------:R-:W-:Y:S01]  /*1c30*/  SEL R38, R8, RZ, P0 ;  /* 0x000000ff08267207 */ /* 0x000fe20000000000 */
[----:B------:R-:W-:Y:S01]  /*1c40*/  @P2 VIADD R20, R20, 0x1 ;  /* 0x0000000114142836 */ /* 0x000fe20000000000 */
[----:B------:R-:W-:Y:S01]  /*1c50*/  SEL R40, R8, RZ, P4 ;  /* 0x000000ff08287207 */ /* 0x000fe20002000000 */
[----:B------:R-:W-:Y:S01]  /*1c60*/  IMAD.IADD R26, R33, 0x1, -R26 ;  /* 0x00000001211a7824 */ /* 0x000fe200078e0a1a */
[----:B------:R-:W-:Y:S01]  /*1c70*/  ISETP.GE.U32.AND P1, PT, R27, R0, PT ;  /* 0x000000001b00720c */ /* 0x000fe20003f26070 */
[C---:B------:R-:W-:Y:S01]  /*1c80*/  IMAD.IADD R33, R9.reuse, 0x1, -R30 ;  /* 0x0000000109217824 */ /* 0x040fe200078e0a1e */
[----:B------:R-:W-:Y:S01]  /*1c90*/  ISETP.GT.U32.AND P0, PT, R4, 0x20, PT ;  /* 0x000000200400780c */ /* 0x000fe20003f04070 */
[C---:B------:R-:W-:Y:S01]  /*1ca0*/  IMAD.IADD R30, R9.reuse, 0x1, -R36 ;  /* 0x00000001091e7824 */ /* 0x040fe200078e0a24 */
[----:B------:R-:W-:Y:S01]  /*1cb0*/  SEL R8, R8, RZ, P3 ;  /* 0x000000ff08087207 */ /* 0x000fe20001800000 */
[----:B------:R-:W-:Y:S01]  /*1cc0*/  IMAD.IADD R29, R9, 0x1, -R38 ;  /* 0x00000001091d7824 */ /* 0x000fe200078e0a26 */
[----:B------:R-:W-:-:S02]  /*1cd0*/  SEL R4, R4, RZ, P5 ;  /* 0x000000ff04047207 */ /* 0x000fc40002800000 */
[----:B------:R-:W-:Y:S01]  /*1ce0*/  IADD3 R25, PT, PT, R31, -R25, RZ ;  /* 0x800000191f197210 */ /* 0x000fe20007ffe0ff */
[C---:B------:R-:W-:Y:S01]  /*1cf0*/  IMAD.IADD R8, R9.reuse, 0x1, -R8 ;  /* 0x0000000109087824 */ /* 0x040fe200078e0a08 */
[C---:B------:R-:W-:Y:S02]  /*1d00*/  IADD3 R35, PT, PT, R9.reuse, -R4, RZ ;  /* 0x8000000409237210 */ /* 0x040fe40007ffe0ff */
[C---:B------:R-:W-:Y:S01]  /*1d10*/  IADD3 R31, PT, PT, R9.reuse, -R34, RZ ;  /* 0x80000022091f7210 */ /* 0x040fe20007ffe0ff */
[----:B------:R-:W-:Y:S01]  /*1d20*/  @P1 VIADD R20, R20, 0x1 ;  /* 0x0000000114141836 */ /* 0x000fe20000000000 */
[----:B------:R-:W-:Y:S02]  /*1d30*/  IADD3 R27, PT, PT, R9, -R40, RZ ;  /* 0x80000028091b7210 */ /* 0x000fe40007ffe0ff */
[----:B------:R-:W-:-:S07]  /*1d40*/  @!P6 LOP3.LUT R20, RZ, R0, RZ, 0x33, !PT ;  /* 0x00000000ff14e212 */ /* 0x000fce00078e33ff */
.L_x_18375:
[----:B0-----:R-:W-:-:S04]  /*1d50*/  IMAD R34, R5, 0x24, R18 ;  /* 0x0000002405227824 */ /* 0x001fc800078e0212 */
[----:B-1----:R-:W-:-:S06]  /*1d60*/  IMAD R39, R9, 0x4, R34 ;  /* 0x0000000409277824 */ /* 0x002fcc00078e0222 */
[----:B------:R-:W1:Y:S01]  /*1d70*/  LDS R39, [R39] ;  /* 0x0000000027277984 */ /* 0x000e620000000800 */
[----:B------:R-:W-:Y:S05]  /*1d80*/  @P0 BRA `(.L_x_18358) ;  /* 0x0000000000cc0947 */ /* 0x000fea0003800000 */
[----:B------:R-:W-:Y:S01]  /*1d90*/  IMAD.U32 R4, RZ, RZ, UR11 ;  /* 0x0000000bff047e24 */ /* 0x000fe2000f8e00ff */
[----:B------:R-:W-:-:S04]  /*1da0*/  MOV R37, RZ ;  /* 0x000000ff00257202 */ /* 0x000fc80000000f00 */
[----:B------:R-:W-:-:S13]  /*1db0*/  ISETP.NE.AND P1, PT, R4, RZ, PT ;  /* 0x000000ff0400720c */ /* 0x000fda0003f25270 */
[----:B------:R-:W-:Y:S05]  /*1dc0*/  @!P1 BRA `(.L_x_18359) ;  /* 0x0000000000109947 */ /* 0x000fea0003800000 */
[----:B------:R-:W-:-:S03]  /*1dd0*/  UMOV UR4, 0xffffffff ;  /* 0xffffffff00047882 */ /* 0x000fc60000000000 */
[----:B------:R-:W-:Y:S05]  /*1de0*/  BRA.DIV UR4, `(.L_x_18360) ;  /* 0x0000001604087947 */ /* 0x000fea000b800000 */
[----:B-1----:R1:W0:Y:S02]  /*1df0*/  SHFL.IDX PT, R37, R39, R35, R28 ;  /* 0x0000002327257389 */ /* 0x00222400000e001c */
.L_x_18382:
[----:B0--3--:R-:W-:-:S07]  /*1e00*/  IMAD R37, R6, R37, RZ ;  /* 0x0000002506257224 */ /* 0x009fce00078e02ff */
.L_x_18359:
[----:B------:R-:W-:-:S13]  /*1e10*/  ISETP.GE.AND P1, PT, R4, 0x2, PT ;  /* 0x000000020400780c */ /* 0x000fda0003f26270 */
[----:B------:R-:W-:Y:S05]  /*1e20*/  @!P1 BRA `(.L_x_18361) ;  /* 0x0000000000109947 */ /* 0x000fea0003800000 */
[----:B------:R-:W-:-:S03]  /*1e30*/  UMOV UR4, 0xffffffff ;  /* 0xffffffff00047882 */ /* 0x000fc60000000000 */
[----:B------:R-:W-:Y:S05]  /*1e40*/  BRA.DIV UR4, `(.L_x_18362) ;  /* 0x0000001604147947 */ /* 0x000fea000b800000 */
[----:B-1----:R1:W0:Y:S02]  /*1e50*/  SHFL.IDX PT, R34, R39, R19, R28 ;  /* 0x0000001327227389 */ /* 0x00222400000e001c */
.L_x_18385:
[----:B0-----:R-:W-:-:S07]  /*1e60*/  IMAD R37, R10, R34, R37 ;  /* 0x000000220a257224 */ /* 0x001fce00078e0225 */
.L_x_18361:
[----:B------:R-:W-:-:S13]  /*1e70*/  ISETP.GE.AND P1, PT, R4, 0x3, PT ;  /* 0x000000030400780c */ /* 0x000fda0003f26270 */
[----:B------:R-:W-:Y:S05]  /*1e80*/  @!P1 BRA `(.L_x_18363) ;  /* 0x0000000000109947 */ /* 0x000fea0003800000 */
[----:B------:R-:W-:-:S03]  /*1e90*/  UMOV UR4, 0xffffffff ;  /* 0xffffffff00047882 */ /* 0x000fc60000000000 */
[----:B------:R-:W-:Y:S05]  /*1ea0*/  BRA.DIV UR4, `(.L_x_18364) ;  /* 0x00000016041c7947 */ /* 0x000fea000b800000 */
[----:B-1----:R1:W0:Y:S02]  /*1eb0*/  SHFL.IDX PT, R34, R39, R21, R28 ;  /* 0x0000001527227389 */ /* 0x00222400000e001c */
.L_x_18388:
[----:B0-2---:R-:W-:-:S07]  /*1ec0*/  IMAD R37, R11, R34, R37 ;  /* 0x000000220b257224 */ /* 0x005fce00078e0225 */
.L_x_18363:
[----:B------:R-:W-:-:S13]  /*1ed0*/  ISETP.GE.AND P1, PT, R4, 0x4, PT ;  /* 0x000000040400780c */ /* 0x000fda0003f26270 */
[----:B------:R-:W-:Y:S05]  /*1ee0*/  @!P1 BRA `(.L_x_18365) ;  /* 0x0000000000109947 */ /* 0x000fea0003800000 */
[----:B------:R-:W-:-:S03]  /*1ef0*/  UMOV UR4, 0xffffffff ;  /* 0xffffffff00047882 */ /* 0x000fc60000000000 */
[----:B------:R-:W-:Y:S05]  /*1f00*/  BRA.DIV UR4, `(.L_x_18366) ;  /* 0x0000001604247947 */ /* 0x000fea000b800000 */
[----:B-1----:R1:W0:Y:S02]  /*1f10*/  SHFL.IDX PT, R34, R39, R22, R28 ;  /* 0x0000001627227389 */ /* 0x00222400000e001c */
.L_x_18391:
[----:B0---4-:R-:W-:-:S07]  /*1f20*/  IMAD R37, R12, R34, R37 ;  /* 0x000000220c257224 */ /* 0x011fce00078e0225 */
.L_x_18365:
[----:B------:R-:W-:-:S13]  /*1f30*/  ISETP.GE.AND P1, PT, R4, 0x5, PT ;  /* 0x000000050400780c */ /* 0x000fda0003f26270 */
[----:B------:R-:W-:Y:S05]  /*1f40*/  @!P1 BRA `(.L_x_18367) ;  /* 0x0000000000109947 */ /* 0x000fea0003800000 */
[----:B------:R-:W-:-:S03]  /*1f50*/  UMOV UR4, 0xffffffff ;  /* 0xffffffff00047882 */ /* 0x000fc60000000000 */
[----:B------:R-:W-:Y:S05]  /*1f60*/  BRA.DIV UR4, `(.L_x_18368) ;  /* 0x00000016042c7947 */ /* 0x000fea000b800000 */
[----:B-1----:R1:W0:Y:S02]  /*1f70*/  SHFL.IDX PT, R34, R39, R23, R28 ;  /* 0x0000001727227389 */ /* 0x00222400000e001c */
.L_x_18394:
[----:B0-----:R-:W-:-:S07]  /*1f80*/  IMAD R37, R13, R34, R37 ;  /* 0x000000220d257224 */ /* 0x001fce00078e0225 */
.L_x_18367:
[----:B------:R-:W-:-:S13]  /*1f90*/  ISETP.GE.AND P1, PT, R4, 0x6, PT ;  /* 0x000000060400780c */ /* 0x000fda0003f26270 */
[----:B------:R-:W-:Y:S05]  /*1fa0*/  @!P1 BRA `(.L_x_18369) ;  /* 0x0000000000109947 */ /* 0x000fea0003800000 */
[----:B------:R-:W-:-:S03]  /*1fb0*/  UMOV UR4, 0xffffffff ;  /* 0xffffffff00047882 */ /* 0x000fc60000000000 */
[----:B------:R-:W-:Y:S05]  /*1fc0*/  BRA.DIV UR4, `(.L_x_18370) ;  /* 0x0000001604347947 */ /* 0x000fea000b800000 */
[----:B-1----:R1:W0:Y:S02]  /*1fd0*/  SHFL.IDX PT, R34, R39, R24, R28 ;  /* 0x0000001827227389 */ /* 0x00222400000e001c */
.L_x_18397:
[----:B0-----:R-:W-:-:S07]  /*1fe0*/  IMAD R37, R14, R34, R37 ;  /* 0x000000220e257224 */ /* 0x001fce00078e0225 */
.L_x_18369:
[----:B------:R-:W-:-:S13]  /*1ff0*/  ISETP.GE.AND P1, PT, R4, 0x7, PT ;  /* 0x000000070400780c */ /* 0x000fda0003f26270 */
[----:B------:R-:W-:Y:S05]  /*2000*/  @!P1 BRA `(.L_x_18371) ;  /* 0x0000000000109947 */ /* 0x000fea0003800000 */
[----:B------:R-:W-:-:S03]  /*2010*/  UMOV UR4, 0xffffffff ;  /* 0xffffffff00047882 */ /* 0x000fc60000000000 */
[----:B------:R-:W-:Y:S05]  /*2020*/  BRA.DIV UR4, `(.L_x_18372) ;  /* 0x00000016043c7947 */ /* 0x000fea000b800000 */
[----:B-1----:R1:W0:Y:S02]  /*2030*/  SHFL.IDX PT, R34, R39, R25, R28 ;  /* 0x0000001927227389 */ /* 0x00222400000e001c */
.L_x_18400:
[----:B0-----:R-:W-:-:S07]  /*2040*/  IMAD R37, R15, R34, R37 ;  /* 0x000000220f257224 */ /* 0x001fce00078e0225 */
.L_x_18371:
[----:B------:R-:W-:-:S13]  /*2050*/  ISETP.GE.AND P1, PT, R4, 0x8, PT ;  /* 0x000000080400780c */ /* 0x000fda0003f26270 */
[----:B------:R-:W-:Y:S05]  /*2060*/  @!P1 BRA `(.L_x_18373) ;  /* 0x0000000000949947 */ /* 0x000fea0003800000 */
[----:B------:R-:W-:-:S03]  /*2070*/  UMOV UR4, 0xffffffff ;  /* 0xffffffff00047882 */ /* 0x000fc60000000000 */
[----:B------:R-:W-:Y:S05]  /*2080*/  BRA.DIV UR4, `(.L_x_18374) ;  /* 0x0000001604447947 */ /* 0x000fea000b800000 */
[----:B-1----:R1:W0:Y:S02]  /*2090*/  SHFL.IDX PT, R39, R39, R26, R28 ;  /* 0x0000001a27277389 */ /* 0x00222400000e001c */
.L_x_18403:
[----:B0-----:R-:W-:Y:S01]  /*20a0*/  IMAD R37, R16, R39, R37 ;  /* 0x0000002710257224 */ /* 0x001fe200078e0225 */
[----:B------:R-:W-:Y:S06]  /*20b0*/  BRA `(.L_x_18373) ;  /* 0x0000000000807947 */ /* 0x000fec0003800000 */
.L_x_18358:
[----:B------:R-:W-:Y:S02]  /*20c0*/  IMAD.U32 R4, RZ, RZ, UR11 ;  /* 0x0000000bff047e24 */ /* 0x000fe4000f8e00ff */
[----:B-1-3--:R-:W-:-:S03]  /*20d0*/  IMAD R37, R6, R39, RZ ;  /* 0x0000002706257224 */ /* 0x00afc600078e02ff */
        /* <DEDUP_REMOVED lines=10> */
[----:B------:R-:W-:Y:S01]  /*2180*/  @P4 LEA R40, R31, R34, 0x2 ;  /* 0x000000221f284211 */ /* 0x000fe200078e10ff */
[----:B------:R-:W1:Y:S01]  /*2190*/  @P2 LDS R38, [R36+0x4] ;  /* 0x0000040024262984 */ /* 0x000e620000000800 */
[----:B------:R-:W-:-:S03]  /*21a0*/  @P3 IMAD R41, R30, 0x4, R34 ;  /* 0x000000041e293824 */ /* 0x000fc600078e0222 */
[----:B------:R-:W2:Y:S01]  /*21b0*/  @P1 LDS R36, [R39+0x8] ;  /* 0x0000080027241984 */ /* 0x000ea20000000800 */
[----:B------:R-:W-:-:S03]  /*21c0*/  @P5 IMAD R43, R29, 0x4, R34 ;  /* 0x000000041d2b5824 */ /* 0x000fc600078e0222 */
[----:B------:R-:W-:Y:S01]  /*21d0*/  @P3 LDS R42, [R41+0x10] ;  /* 0x00001000292a3984 */ /* 0x000fe20000000800 */
[----:B------:R-:W-:-:S03]  /*21e0*/  @P6 IMAD R44, R27, 0x4, R34 ;  /* 0x000000041b2c6824 */ /* 0x000fc600078e0222 */
[----:B------:R-:W-:Y:S04]  /*21f0*/  @P5 LDS R43, [R43+0x14] ;  /* 0x000014002b2b5984 */ /* 0x000fe80000000800 */
[----:B------:R-:W-:Y:S01]  /*2200*/  @P6 LDS R44, [R44+0x18] ;  /* 0x000018002c2c6984 */ /* 0x000fe20000000800 */
[----:B-1----:R-:W-:Y:S01]  /*2210*/  @P2 IMAD R37, R10, R38, R37 ;  /* 0x000000260a252224 */ /* 0x002fe200078e0225 */
[----:B------:R-:W-:Y:S02]  /*2220*/  ISETP.GE.AND P2, PT, R4, 0x8, PT ;  /* 0x000000080400780c */ /* 0x000fe40003f46270 */
[----:B------:R-:W4:Y:S01]  /*2230*/  @P4 LDS R38, [R40+0xc] ;  /* 0x00000c0028264984 */ /* 0x000f220000000800 */
[----:B--2---:R-:W-:-:S10]  /*2240*/  @P1 IMAD R37, R11, R36, R37 ;  /* 0x000000240b251224 */ /* 0x004fd400078e0225 */
[----:B------:R-:W-:-:S06]  /*2250*/  @P2 LEA R34, R8, R34, 0x2 ;  /* 0x0000002208222211 */ /* 0x000fcc00078e10ff */
[----:B------:R-:W1:Y:S01]  /*2260*/  @P2 LDS R34, [R34+0x1c] ;  /* 0x00001c0022222984 */ /* 0x000e620000000800 */
[----:B----4-:R-:W-:-:S04]  /*2270*/  @P4 IMAD R37, R12, R38, R37 ;  /* 0x000000260c254224 */ /* 0x010fc800078e0225 */
[----:B0-----:R-:W-:-:S04]  /*2280*/  @P3 IMAD R37, R13, R42, R37 ;  /* 0x0000002a0d253224 */ /* 0x001fc800078e0225 */
[----:B------:R-:W-:-:S04]  /*2290*/  @P5 IMAD R37, R14, R43, R37 ;  /* 0x0000002b0e255224 */ /* 0x000fc800078e0225 */
[----:B------:R-:W-:-:S04]  /*22a0*/  @P6 IMAD R37, R15, R44, R37 ;  /* 0x0000002c0f256224 */ /* 0x000fc800078e0225 */
[----:B-1----:R-:W-:-:S07]  /*22b0*/  @P2 IMAD R37, R16, R34, R37 ;  /* 0x0000002210252224 */ /* 0x002fce00078e0225 */
.L_x_18373:
        /* <DEDUP_REMOVED lines=8> */
.L_x_18350:
[----:B------:R-:W-:Y:S05]  /*2340*/  WARPSYNC.ALL ;  /* 0x0000000000007948 */ /* 0x000fea0003800000 */
[----:B------:R-:W-:Y:S01]  /*2350*/  BAR.SYNC.DEFER_BLOCKING 0x0 ;  /* 0x0000000000007b1d */ /* 0x000fe20000010000 */
[----:B------:R-:W-:-:S13]  /*2360*/  ISETP.GT.U32.AND P0, PT, R3, 0x3f, PT ;  /* 0x0000003f0300780c */ /* 0x000fda0003f04070 */
[----:B------:R-:W-:Y:S05]  /*2370*/  @P0 EXIT ;  /* 0x000000000000094d */ /* 0x000fea0003800000 */
[----:B0-----:R-:W0:Y:S01]  /*2380*/  I2F.U32.RP R13, R2 ;  /* 0x00000002000d7306 */ /* 0x001e220000209000 */
[----:B-12---:R-:W-:Y:S01]  /*2390*/  IABS R10, R4 ;  /* 0x00000004000a7213 */ /* 0x006fe20000000000 */
[----:B----4-:R-:W-:Y:S01]  /*23a0*/  IMAD.IADD R12, R3, 0x1, R2 ;  /* 0x00000001030c7824 */ /* 0x010fe200078e0202 */
[----:B------:R-:W1:Y:S01]  /*23b0*/  LDC R11, c[0x0][0x388] ;  /* 0x0000e200ff0b7b82 */ /* 0x000e620000000800 */
[----:B------:R-:W-:Y:S01]  /*23c0*/  ISETP.NE.U32.AND P3, PT, R2, RZ, PT ;  /* 0x000000ff0200720c */ /* 0x000fe20003f65070 */
[----:B------:R-:W-:Y:S02]  /*23d0*/  BSSY.RECONVERGENT B0, `(.L_x_18376) ;  /* 0x0000065000007945 */ /* 0x000fe40003800200 */
[----:B------:R-:W-:Y:S01]  /*23e0*/  ISETP.GE.U32.AND P0, PT, R12, 0x40, PT ;  /* 0x000000400c00780c */ /* 0x000fe20003f06070 */
[----:B------:R-:W2:Y:S03]  /*23f0*/  I2F.RP R5, R10 ;  /* 0x0000000a00057306 */ /* 0x000ea60000209400 */
[----:B------:R-:W-:Y:S01]  /*2400*/  SEL R14, RZ, 0x1, P0 ;  /* 0x00000001ff0e7807 */ /* 0x000fe20000000000 */
[----:B------:R-:W4:Y:S04]  /*2410*/  S2UR UR4, SR_CTAID.X ;  /* 0x00000000000479c3 */ /* 0x000f280000002500 */
[----:B0-----:R-:W0:Y:S08]  /*2420*/  MUFU.RCP R13, R13 ;  /* 0x0000000d000d7308 */ /* 0x001e300000001000 */
[----:B--2---:R-:W3:Y:S01]  /*2430*/  MUFU.RCP R5, R5 ;  /* 0x0000000500057308 */ /* 0x004ee20000001000 */
[----:B0-----:R-:W-:-:S02]  /*2440*/  IADD3 R8, PT, PT, R13, 0xffffffe, RZ ;  /* 0x0ffffffe0d087810 */ /* 0x001fc40007ffe0ff */
[----:B------:R-:W-:-:S05]  /*2450*/  VIMNMX.U32 R13, PT, PT, R12, 0x40, !PT ;  /* 0x000000400c0d7848 */ /* 0x000fca0007fe0000 */
[----:B------:R0:W2:Y:S01]  /*2460*/  F2I.FTZ.U32.TRUNC.NTZ R9, R8 ;  /* 0x0000000800097305 */ /* 0x0000a2000021f000 */
[----:B------:R-:W-:Y:S01]  /*2470*/  IADD3 R13, PT, PT, R13, -R12, -R14 ;  /* 0x8000000c0d0d7210 */ /* 0x000fe20007ffe80e */
[----:B---3--:R-:W-:-:S06]  /*2480*/  VIADD R6, R5, 0xffffffe ;  /* 0x0ffffffe05067836 */ /* 0x008fcc0000000000 */
[----:B------:R3:W5:Y:S01]  /*2490*/  F2I.FTZ.U32.TRUNC.NTZ R7, R6 ;  /* 0x0000000600077305 */ /* 0x000762000021f000 */
[----:B0-----:R-:W-:Y:S02]  /*24a0*/  IMAD.MOV.U32 R8, RZ, RZ, RZ ;  /* 0x000000ffff087224 */ /* 0x001fe400078e00ff */
[----:B--2---:R-:W-:Y:S02]  /*24b0*/  IMAD.MOV R15, RZ, RZ, -R9 ;  /* 0x000000ffff0f7224 */ /* 0x004fe400078e0a09 */
[----:B---3--:R-:W-:Y:S02]  /*24c0*/  IMAD.MOV.U32 R6, RZ, RZ, RZ ;  /* 0x000000ffff067224 */ /* 0x008fe400078e00ff */
[----:B------:R-:W-:Y:S01]  /*24d0*/  IMAD R5, R15, R2, RZ ;  /* 0x000000020f057224 */ /* 0x000fe200078e02ff */
[----:B-----5:R-:W-:-:S03]  /*24e0*/  IADD3 R15, PT, PT, RZ, -R7, RZ ;  /* 0x80000007ff0f7210 */ /* 0x020fc60007ffe0ff */
[----:B------:R-:W-:-:S04]  /*24f0*/  IMAD.HI.U32 R8, R9, R5, R8 ;  /* 0x0000000509087227 */ /* 0x000fc800078e0008 */
[----:B------:R-:W-:Y:S02]  /*2500*/  IMAD.MOV.U32 R5, RZ, RZ, R15 ;  /* 0x000000ffff057224 */ /* 0x000fe400078e000f */
[----:B------:R-:W-:Y:S01]  /*2510*/  IMAD.HI.U32 R9, R8, R13, RZ ;  /* 0x0000000d08097227 */ /* 0x000fe200078e00ff */
[----:B-1----:R-:W-:-:S03]  /*2520*/  IABS R8, R11 ;  /* 0x0000000b00087213 */ /* 0x002fc60000000000 */
[----:B------:R-:W-:-:S04]  /*2530*/  IMAD R5, R5, R10, RZ ;  /* 0x0000000a05057224 */ /* 0x000fc800078e02ff */
[----:B------:R-:W-:Y:S01]  /*2540*/  IMAD.HI.U32 R6, R7, R5, R6 ;  /* 0x0000000507067227 */ /* 0x000fe200078e0006 */
[----:B------:R-:W-:-:S03]  /*2550*/  IADD3 R7, PT, PT, -R9, RZ, RZ ;  /* 0x000000ff09077210 */ /* 0x000fc60007ffe1ff */
[----:B------:R-:W-:Y:S02]  /*2560*/  IMAD.MOV.U32 R5, RZ, RZ, R8 ;  /* 0x000000ffff057224 */ /* 0x000fe400078e0008 */
[----:B------:R-:W-:Y:S02]  /*2570*/  IMAD R7, R2, R7, R13 ;  /* 0x0000000702077224 */ /* 0x000fe400078e020d */
[----:B------:R-:W-:-:S03]  /*2580*/  IMAD.HI.U32 R6, R6, R5, RZ ;  /* 0x0000000506067227 */ /* 0x000fc600078e00ff */
[----:B------:R-:W-:Y:S01]  /*2590*/  ISETP.GE.U32.AND P0, PT, R7, R2, PT ;  /* 0x000000020700720c */ /* 0x000fe20003f06070 */
[----:B------:R-:W-:-:S04]  /*25a0*/  IMAD.MOV R8, RZ, RZ, -R6 ;  /* 0x000000ffff087224 */ /* 0x000fc800078e0a06 */
[C---:B------:R-:W-:Y:S02]  /*25b0*/  IMAD R5, R10.reuse, R8, R5 ;  /* 0x000000080a057224 */ /* 0x040fe400078e0205 */
[----:B------:R-:W0:Y:S03]  /*25c0*/  LDC R8, c[0x0][0x384] ;  /* 0x0000e100ff087b82 */ /* 0x000e260000000800 */
[----:B------:R-:W-:-:S03]  /*25d0*/  ISETP.GT.U32.AND P1, PT, R10, R5, PT ;  /* 0x000000050a00720c */ /* 0x000fc60003f24070 */
[----:B------:R-:W-:Y:S02]  /*25e0*/  @P0 IMAD.IADD R7, R7, 0x1, -R2 ;  /* 0x0000000107070824 */ /* 0x000fe400078e0a02 */
[----:B------:R-:W-:-:S03]  /*25f0*/  @P0 VIADD R9, R9, 0x1 ;  /* 0x0000000109090836 */ /* 0x000fc60000000000 */
[----:B------:R-:W-:Y:S01]  /*2600*/  ISETP.GE.U32.AND P2, PT, R7, R2, PT ;  /* 0x000000020700720c */ /* 0x000fe20003f46070 */
[----:B----4-:R-:W-:-:S04]  /*2610*/  IMAD R7, R0, UR4, RZ ;  /* 0x0000000400077c24 */ /* 0x010fc8000f8e02ff */
[----:B------:R-:W-:Y:S01]  /*2620*/  @!P1 IADD3 R5, PT, PT, R5, -R10, RZ ;  /* 0x8000000a05059210 */ /* 0x000fe20007ffe0ff */
[----:B------:R-:W-:-:S03]  /*2630*/  @!P1 VIADD R6, R6, 0x1 ;  /* 0x0000000106069836 */ /* 0x000fc60000000000 */
[----:B------:R-:W-:Y:S02]  /*2640*/  ISETP.GE.U32.AND P0, PT, R5, R10, PT ;  /* 0x0000000a0500720c */ /* 0x000fe40003f06070 */
[----:B------:R-:W-:Y:S02]  /*2650*/  LOP3.LUT R5, R11, R4, RZ, 0x3c, !PT ;  /* 0x000000040b057212 */ /* 0x000fe400078e3cff */
[----:B------:R-:W-:Y:S01]  /*2660*/  @P2 VIADD R9, R9, 0x1 ;  /* 0x0000000109092836 */ /* 0x000fe20000000000 */
[----:B------:R-:W-:Y:S01]  /*2670*/  @!P3 LOP3.LUT R9, RZ, R2, RZ, 0x33, !PT ;  /* 0x00000002ff09b212 */ /* 0x000fe200078e33ff */
[----:B0-----:R-:W-:Y:S01]  /*2680*/  IMAD R7, R8, UR7, R7 ;  /* 0x0000000708077c24 */ /* 0x001fe2000f8e0207 */
[----:B------:R-:W-:Y:S02]  /*2690*/  ISETP.GE.AND P2, PT, R5, RZ, PT ;  /* 0x000000ff0500720c */ /* 0x000fe40003f46270 */
[----:B------:R-:W-:Y:S02]  /*26a0*/  IADD3 R14, PT, PT, R14, R9, RZ ;  /* 0x000000090e0e7210 */ /* 0x000fe40007ffe0ff */
[----:B------:R-:W-:-:S02]  /*26b0*/  ISETP.NE.AND P3, PT, R4, RZ, PT ;  /* 0x000000ff0400720c */ /* 0x000fc40003f65270 */
[----:B------:R-:W-:Y:S01]  /*26c0*/  LOP3.LUT R5, R14, 0x3, RZ, 0xc0, !PT ;  /* 0x000000030e057812 */ /* 0x000fe200078ec0ff */
[----:B------:R-:W-:Y:S01]  /*26d0*/  @P0 VIADD R6, R6, 0x1 ;  /* 0x0000000106060836 */ /* 0x000fe20000000000 */
[----:B------:R-:W-:Y:S02]  /*26e0*/  ISETP.GE.U32.AND P0, PT, R14, 0x3, PT ;  /* 0x000000030e00780c */ /* 0x000fe40003f06070 */
[----:B------:R-:W-:-:S03]  /*26f0*/  ISETP.NE.AND P1, PT, R5, 0x3, PT ;  /* 0x000000030500780c */ /* 0x000fc60003f25270 */
[----:B------:R-:W-:-:S04]  /*2700*/  @!P2 IMAD.MOV R6, RZ, RZ, -R6 ;  /* 0x000000ffff06a224 */ /* 0x000fc800078e0a06 */
[----:B------:R-:W-:-:S06]  /*2710*/  @!P3 LOP3.LUT R6, RZ, R4, RZ, 0x33, !PT ;  /* 0x00000004ff06b212 */ /* 0x000fcc00078e33ff */
        /* <DEDUP_REMOVED lines=21> */
.L_x_18378:
[----:B0-----:R-:W-:Y:S01]  /*2870*/  IABS R8, R0 ;  /* 0x0000000000087213 */ /* 0x001fe20000000000 */
[----:B------:R-:W-:Y:S01]  /*2880*/  VIADD R10, R10, 0x1 ;  /* 0x000000010a0a7836 */ /* 0x000fe20000000000 */
[----:B------:R-:W-:Y:S02]  /*2890*/  IABS R9, R3 ;  /* 0x0000000300097213 */ /* 0x000fe40000000000 */
[----:B------:R-:W-:Y:S02]  /*28a0*/  IADD3 R13, PT, PT, RZ, -R8, RZ ;  /* 0x80000008ff0d7210 */ /* 0x000fe40007ffe0ff */
[----:B------:R-:W-:Y:S01]  /*28b0*/  IABS R16, R0 ;  /* 0x0000000000107213 */ /* 0x000fe20000000000 */
        /* <DEDUP_REMOVED lines=22> */
.L_x_18377:
[----:B------:R-:W-:Y:S05]  /*2a20*/  BSYNC.RECONVERGENT B0 ;  /* 0x0000000000007941 */ /* 0x000fea0003800200 */
.L_x_18376:
[----:B------:R-:W-:Y:S05]  /*2a30*/  @!P0 EXIT ;  /* 0x000000000000894d */ /* 0x000fea0003800000 */
[-C--:B0-----:R-:W-:Y:S01]  /*2a40*/  IABS R8, R0.reuse ;  /* 0x0000000000087213 */ /* 0x081fe20000000000 */
[----:B------:R-:W0:Y:S01]  /*2a50*/  S2UR UR5, SR_CgaCtaId ;  /* 0x00000000000579c3 */ /* 0x000e220000008800 */
[----:B------:R-:W-:Y:S01]  /*2a60*/  UMOV UR4, 0x400 ;  /* 0x0000040000047882 */ /* 0x000fe20000000000 */
[----:B------:R-:W-:Y:S01]  /*2a70*/  ISETP.NE.AND P0, PT, R0, RZ, PT ;  /* 0x000000ff0000720c */ /* 0x000fe20003f05270 */
[----:B------:R-:W1:Y:S01]  /*2a80*/  I2F.RP R9, R8 ;  /* 0x0000000800097306 */ /* 0x000e620000209400 */
[----:B------:R-:W-:Y:S01]  /*2a90*/  UIADD3 UR4, UPT, UPT, UR4, 0x280, URZ ;  /* 0x0000028004047890 */ /* 0x000fe2000fffe0ff */
[----:B------:R-:W-:Y:S01]  /*2aa0*/  IMAD R15, R2, 0x2, R3 ;  /* 0x00000002020f7824 */ /* 0x000fe200078e0203 */
[----:B------:R-:W-:Y:S02]  /*2ab0*/  LOP3.LUT R12, RZ, R0, RZ, 0x33, !PT ;  /* 0x00000000ff0c7212 */ /* 0x000fe400078e33ff */
[----:B------:R-:W2:Y:S03]  /*2ac0*/  LDC.64 R4, c[0x0][0x3a0] ;  /* 0x0000e800ff047b82 */ /* 0x000ea60000000a00 */
[----:B-1----:R-:W1:Y:S01]  /*2ad0*/  MUFU.RCP R9, R9 ;  /* 0x0000000900097308 */ /* 0x002e620000001000 */
[----:B0-----:R-:W-:Y:S01]  /*2ae0*/  ULEA UR4, UR5, UR4, 0x18 ;  /* 0x0000000405047291 */ /* 0x001fe2000f8ec0ff */
[----:B-1----:R-:W-:-:S05]  /*2af0*/  VIADD R10, R9, 0xffffffe ;  /* 0x0ffffffe090a7836 */ /* 0x002fca0000000000 */
[----:B------:R-:W-:Y:S01]  /*2b00*/  LEA R9, R3, UR4, 0x2 ;  /* 0x0000000403097c11 */ /* 0x000fe2000f8e10ff */
[----:B------:R0:W1:Y:S02]  /*2b10*/  F2I.FTZ.U32.TRUNC.NTZ R11, R10 ;  /* 0x0000000a000b7305 */ /* 0x000064000021f000 */
[----:B0-----:R-:W-:Y:S02]  /*2b20*/  HFMA2 R10, -RZ, RZ, 0, 0 ;  /* 0x00000000ff0a7431 */ /* 0x001fe400000001ff */
[----:B-1----:R-:W-:-:S04]  /*2b30*/  IMAD.MOV R13, RZ, RZ, -R11 ;  /* 0x000000ffff0d7224 */ /* 0x002fc800078e0a0b */
[----:B------:R-:W-:-:S04]  /*2b40*/  IMAD R13, R13, R8, RZ ;  /* 0x000000080d0d7224 */ /* 0x000fc800078e02ff */
[----:B------:R-:W-:-:S04]  /*2b50*/  IMAD.HI.U32 R10, R11, R13, R10 ;  /* 0x0000000d0b0a7227 */ /* 0x000fc800078e000a */
[----:B------:R-:W-:Y:S02]  /*2b60*/  IMAD R11, R2, 0x3, R3 ;  /* 0x00000003020b7824 */ /* 0x000fe400078e0203 */
[----:B--2---:R-:W-:-:S07]  /*2b70*/  IMAD.IADD R13, R3, 0x1, R2 ;  /* 0x00000001030d7824 */ /* 0x004fce00078e0202 */
.L_x_18379:
[-C--:B0-----:R-:W-:Y:S02]  /*2b80*/  IABS R14, R0.reuse ;  /* 0x00000000000e7213 */ /* 0x081fe40000000000 */
[----:B------:R-:W-:Y:S02]  /*2b90*/  IABS R18, R0 ;  /* 0x0000000000127213 */ /* 0x000fe40000000000 */
[----:B------:R-:W0:Y:S01]  /*2ba0*/  I2F.RP R21, R14 ;  /* 0x0000000e00157306 */ /* 0x000e220000209400 */
[----:B------:R-:W-:Y:S02]  /*2bb0*/  IABS R19, R3 ;  /* 0x0000000300137213 */ /* 0x000fe40000000000 */
[----:B------:R-:W-:Y:S02]  /*2bc0*/  IADD3 R20, PT, PT, RZ, -R18, RZ ;  /* 0x80000012ff147210 */ /* 0x000fe40007ffe0ff */
[----:B------:R-:W-:Y:S01]  /*2bd0*/  IABS R22, R13 ;  /* 0x0000000d00167213 */ /* 0x000fe20000000000 */
[----:B------:R-:W-:Y:S01]  /*2be0*/  IMAD.HI.U32 R18, R10, R19, RZ ;  /* 0x000000130a127227 */ /* 0x000fe200078e00ff */
[----:B------:R-:W-:-:S02]  /*2bf0*/  IABS R25, R15 ;  /* 0x0000000f00197213 */ /* 0x000fc40000000000 */
[----:B------:R-:W-:Y:S01]  /*2c00*/  LOP3.LUT R24, R3, R0, RZ, 0x3c, !PT ;  /* 0x0000000003187212 */ /* 0x000fe200078e3cff */
[----:B------:R-:W-:Y:S01]  /*2c10*/  IMAD R19, R18, R20, R19 ;  /* 0x0000001412137224 */ /* 0x000fe200078e0213 */
[----:B------:R-:W-:Y:S02]  /*2c20*/  LOP3.LUT R27, RZ, R0, RZ, 0x33, !PT ;  /* 0x00000000ff1b7212 */ /* 0x000fe400078e33ff */
[----:B------:R-:W-:Y:S01]  /*2c30*/  ISETP.GE.AND P4, PT, R24, RZ, PT ;  /* 0x000000ff1800720c */ /* 0x000fe20003f86270 */
[----:B0-----:R-:W0:Y:S01]  /*2c40*/  MUFU.RCP R21, R21 ;  /* 0x0000001500157308 */ /* 0x001e220000001000 */
[----:B------:R-:W-:-:S13]  /*2c50*/  ISETP.GT.U32.AND P1, PT, R8, R19, PT ;  /* 0x000000130800720c */ /* 0x000fda0003f24070 */
[----:B------:R-:W-:Y:S01]  /*2c60*/  @!P1 IADD3 R19, PT, PT, R19, -R14, RZ ;  /* 0x8000000e13139210 */ /* 0x000fe20007ffe0ff */
[----:B------:R-:W-:Y:S02]  /*2c70*/  @!P1 VIADD R18, R18, 0x1 ;  /* 0x0000000112129836 */ /* 0x000fe40000000000 */
[----:B0-----:R-:W-:Y:S01]  /*2c80*/  VIADD R16, R21, 0xffffffe ;  /* 0x0ffffffe15107836 */ /* 0x001fe20000000000 */
[----:B------:R-:W-:-:S03]  /*2c90*/  ISETP.GE.U32.AND P3, PT, R19, R8, PT ;  /* 0x000000081300720c */ /* 0x000fc60003f66070 */
[----:B------:R0:W1:Y:S02]  /*2ca0*/  F2I.FTZ.U32.TRUNC.NTZ R17, R16 ;  /* 0x0000001000117305 */ /* 0x000064000021f000 */
[----:B0-----:R-:W-:-:S08]  /*2cb0*/  IMAD.MOV.U32 R16, RZ, RZ, RZ ;  /* 0x000000ffff107224 */ /* 0x001fd000078e00ff */
[----:B------:R-:W-:Y:S01]  /*2cc0*/  @P3 IADD3 R18, PT, PT, R18, 0x1, RZ ;  /* 0x0000000112123810 */ /* 0x000fe20007ffe0ff */
[----:B-1----:R-:W-:-:S04]  /*2cd0*/  IMAD.MOV R23, RZ, RZ, -R17 ;  /* 0x000000ffff177224 */ /* 0x002fc800078e0a11 */
[----:B------:R-:W-:-:S04]  /*2ce0*/  IMAD R21, R23, R14, RZ ;  /* 0x0000000e17157224 */ /* 0x000fc800078e02ff */
[----:B------:R-:W-:-:S04]  /*2cf0*/  IMAD.HI.U32 R23, R17, R21, R16 ;  /* 0x0000001511177227 */ /* 0x000fc800078e0010 */
[----:B------:R-:W-:Y:S01]  /*2d00*/  IMAD.MOV.U32 R16, RZ, RZ, R22 ;  /* 0x000000ffff107224 */ /* 0x000fe200078e0016 */
[----:B------:R-:W-:-:S03]  /*2d10*/  IABS R22, R11 ;  /* 0x0000000b00167213 */ /* 0x000fc60000000000 */
[----:B------:R-:W-:-:S04]  /*2d20*/  IMAD.HI.U32 R17, R23, R16, RZ ;  /* 0x0000001017117227 */ /* 0x000fc800078e00ff */
[----:B------:R-:W-:Y:S02]  /*2d30*/  IMAD R21, R17, R20, R16 ;  /* 0x0000001411157224 */ /* 0x000fe400078e0210 */
[----:B------:R-:W-:Y:S02]  /*2d40*/  IMAD.MOV.U32 R16, RZ, RZ, R22 ;  /* 0x000000ffff107224 */ /* 0x000fe400078e0016 */
[----:B------:R-:W-:Y:S01]  /*2d50*/  IMAD.HI.U32 R22, R23, R25, RZ ;  /* 0x0000001917167227 */ /* 0x000fe200078e00ff */
[----:B------:R-:W-:-:S03]  /*2d60*/  ISETP.GT.U32.AND P2, PT, R14, R21, PT ;  /* 0x000000150e00720c */ /* 0x000fc60003f44070 */
[----:B------:R-:W-:-:S04]  /*2d70*/  IMAD.HI.U32 R23, R23, R16, RZ ;  /* 0x0000001017177227 */ /* 0x000fc800078e00ff */
[-C--:B------:R-:W-:Y:S02]  /*2d80*/  IMAD R19, R22, R20.reuse, R25 ;  /* 0x0000001416137224 */ /* 0x080fe400078e0219 */
[----:B------:R-:W-:Y:S01]  /*2d90*/  IMAD R25, R23, R20, R16 ;  /* 0x0000001417197224 */ /* 0x000fe200078e0210 */
[----:B------:R-:W-:Y:S01]  /*2da0*/  LOP3.LUT R20, R13, R0, RZ, 0x3c, !PT ;  /* 0x000000000d147212 */ /* 0x000fe200078e3cff */
[----:B------:R-:W-:Y:S01]  /*2db0*/  IMAD.MOV.U32 R16, RZ, RZ, R18 ;  /* 0x000000ffff107224 */ /* 0x000fe200078e0012 */
[C---:B------:R-:W-:Y:S01]  /*2dc0*/  ISETP.GT.U32.AND P5, PT, R14.reuse, R19, PT ;  /* 0x000000130e00720c */ /* 0x040fe20003fa4070 */
[----:B------:R-:W-:Y:S01]  /*2dd0*/  @!P2 IMAD.IADD R21, R21, 0x1, -R14 ;  /* 0x000000011515a824 */ /* 0x000fe200078e0a0e */
[----:B------:R-:W-:Y:S01]  /*2de0*/  ISETP.GT.U32.AND P1, PT, R14, R25, PT ;  /* 0x000000190e00720c */ /* 0x000fe20003f24070 */
[----:B------:R-:W-:Y:S01]  /*2df0*/  @!P4 IMAD.MOV R16, RZ, RZ, -R16 ;  /* 0x000000ffff10c224 */ /* 0x000fe200078e0a10 */
[----:B------:R-:W-:Y:S02]  /*2e00*/  @!P2 IADD3 R17, PT, PT, R17, 0x1, RZ ;  /* 0x000000011111a810 */ /* 0x000fe40007ffe0ff */
[----:B------:R-:W-:-:S02]  /*2e10*/  ISETP.GE.U32.AND P6, PT, R21, R14, PT ;  /* 0x0000000e1500720c */ /* 0x000fc40003fc6070 */
[----:B------:R-:W-:Y:S02]  /*2e20*/  LOP3.LUT R18, R15, R0, RZ, 0x3c, !PT ;  /* 0x000000000f127212 */ /* 0x000fe400078e3cff */
[----:B------:R-:W-:Y:S02]  /*2e30*/  ISETP.GE.AND P3, PT, R20, RZ, PT ;  /* 0x000000ff1400720c */ /* 0x000fe40003f66270 */
[----:B------:R-:W-:Y:S01]  /*2e40*/  ISETP.GE.AND P2, PT, R18, RZ, PT ;  /* 0x000000ff1200720c */ /* 0x000fe20003f46270 */
[--C-:B------:R-:W-:Y:S01]  /*2e50*/  @!P5 IMAD.IADD R19, R19, 0x1, -R14.reuse ;  /* 0x000000011313d824 */ /* 0x100fe200078e0a0e */
[C---:B------:R-:W-:Y:S01]  /*2e60*/  LEA R20, R2.reuse, R9, 0x3 ;  /* 0x0000000902147211 */ /* 0x040fe200078e18ff */
[----:B------:R-:W-:Y:S02]  /*2e70*/  @!P1 IMAD.IADD R25, R25, 0x1, -R14 ;  /* 0x0000000119199824 */ /* 0x000fe400078e0a0e */
[C-C-:B------:R-:W-:Y:S01]  /*2e80*/  IMAD R18, R2.reuse, 0xc, R9.reuse ;  /* 0x0000000c02127824 */ /* 0x140fe200078e0209 */
[-C--:B------:R-:W-:Y:S01]  /*2e90*/  ISETP.GE.U32.AND P4, PT, R19, R14.reuse, PT ;  /* 0x0000000e1300720c */ /* 0x080fe20003f86070 */
[----:B------:R-:W-:Y:S01]  /*2ea0*/  @P6 VIADD R17, R17, 0x1 ;  /* 0x0000000111116836 */ /* 0x000fe20000000000 */
[----:B------:R-:W-:Y:S01]  /*2eb0*/  ISETP.GE.U32.AND P6, PT, R25, R14, PT ;  /* 0x0000000e1900720c */ /* 0x000fe20003fc6070 */
[----:B------:R-:W-:Y:S01]  /*2ec0*/  IMAD R14, R2, 0x4, R9 ;  /* 0x00000004020e7824 */ /* 0x000fe200078e0209 */
[----:B------:R-:W-:Y:S01]  /*2ed0*/  LOP3.LUT R19, R11, R0, RZ, 0x3c, !PT ;  /* 0x000000000b137212 */ /* 0x000fe200078e3cff */
[----:B------:R-:W-:Y:S01]  /*2ee0*/  @!P5 VIADD R22, R22, 0x1 ;  /* 0x000000011616d836 */ /* 0x000fe20000000000 */
[----:B------:R-:W-:Y:S01]  /*2ef0*/  LDS R20, [R20] ;  /* 0x0000000014147984 */ /* 0x000fe20000000800 */
[----:B------:R-:W-:Y:S01]  /*2f00*/  @!P1 VIADD R23, R23, 0x1 ;  /* 0x0000000117179836 */ /* 0x000fe20000000000 */
[----:B------:R-:W-:Y:S01]  /*2f10*/  ISETP.GE.AND P5, PT, R19, RZ, PT ;  /* 0x000000ff1300720c */ /* 0x000fe20003fa6270 */
[----:B------:R-:W-:Y:S01]  /*2f20*/  @!P3 IMAD.MOV R17, RZ, RZ, -R17 ;  /* 0x000000ffff11b224 */ /* 0x000fe200078e0a11 */
[----:B------:R-:W0:Y:S01]  /*2f30*/  LDS R19, [R9] ;  /* 0x0000000009137984 */ /* 0x000e220000000800 */
[----:B------:R-:W-:-:S02]  /*2f40*/  ISETP.NE.AND P1, PT, R0, RZ, PT ;  /* 0x000000ff0000720c */ /* 0x000fc40003f25270 */
[----:B------:R-:W-:Y:S01]  /*2f50*/  @P4 VIADD R22, R22, 0x1 ;  /* 0x0000000116164836 */ /* 0x000fe20000000000 */
[----:B------:R-:W1:Y:S01]  /*2f60*/  LDS R14, [R14] ;  /* 0x000000000e0e7984 */ /* 0x000e620000000800 */
[----:B------:R-:W-:Y:S02]  /*2f70*/  @P6 IADD3 R23, PT, PT, R23, 0x1, RZ ;  /* 0x0000000117176810 */ /* 0x000fe40007ffe0ff */
[C---:B------:R-:W-:Y:S01]  /*2f80*/  SEL R16, R27.reuse, R16, !P1 ;  /* 0x000000101b107207 */ /* 0x040fe20004800000 */
[----:B------:R-:W2:Y:S01]  /*2f90*/  LDS R18, [R18] ;  /* 0x0000000012127984 */ /* 0x000ea20000000800 */
[----:B------:R-:W-:Y:S01]  /*2fa0*/  @!P2 IADD3 R22, PT, PT, -R22, RZ, RZ ;  /* 0x000000ff1616a210 */ /* 0x000fe20007ffe1ff */
[----:B------:R-:W-:Y:S01]  /*2fb0*/  IMAD.MOV.U32 R25, RZ, RZ, R23 ;  /* 0x000000ffff197224 */ /* 0x000fe200078e0017 */
[C---:B------:R-:W-:Y:S01]  /*2fc0*/  SEL R21, R27.reuse, R17, !P1 ;  /* 0x000000111b157207 */ /* 0x040fe20004800000 */
[----:B------:R-:W-:Y:S01]  /*2fd0*/  IMAD.MOV R24, RZ, RZ, -R16 ;  /* 0x000000ffff187224 */ /* 0x000fe200078e0a10 */
[----:B------:R-:W-:Y:S01]  /*2fe0*/  SEL R23, R27, R22, !P1 ;  /* 0x000000161b177207 */ /* 0x000fe20004800000 */
[----:B------:R-:W-:-:S02]  /*2ff0*/  @!P5 IMAD.MOV R25, RZ, RZ, -R25 ;  /* 0x000000ffff19d224 */ /* 0x000fc400078e0a19 */
[----:B------:R-:W-:Y:S01]  /*3000*/  IMAD R22, R6, R21, R7 ;  /* 0x0000001506167224 */ /* 0x000fe200078e0207 */
[----:B------:R-:W-:Y:S01]  /*3010*/  IADD3 R21, PT, PT, -R21, RZ, RZ ;  /* 0x000000ff15157210 */ /* 0x000fe20007ffe1ff */
[----:B------:R-:W-:Y:S01]  /*3020*/  IMAD R17, R0, R24, R3 ;  /* 0x0000001800117224 */ /* 0x000fe200078e0203 */
[----:B------:R-:W-:Y:S01]  /*3030*/  SEL R25, R12, R25, !P0 ;  /* 0x000000190c197207 */ /* 0x000fe20004000000 */
[----:B------:R-:W-:Y:S01]  /*3040*/  IMAD R16, R6, R16, R7 ;  /* 0x0000001006107224 */ /* 0x000fe200078e0207 */
[--C-:B------:R-:W-:Y:S01]  /*3050*/  IADD3 R3, PT, PT, R2, R3, R2.reuse ;  /* 0x0000000302037210 */ /* 0x100fe20007ffe002 */
[----:B------:R-:W-:Y:S02]  /*3060*/  IMAD.MOV R24, RZ, RZ, -R23 ;  /* 0x000000ffff187224 */ /* 0x000fe400078e0a17 */
[----:B------:R-:W-:Y:S01]  /*3070*/  IMAD.MOV R27, RZ, RZ, -R25 ;  /* 0x000000ffff1b7224 */ /* 0x000fe200078e0a19 */
[----:B------:R-:W-:Y:S01]  /*3080*/  IADD3 R17, PT, PT, R16, R17, RZ ;  /* 0x0000001110117210 */ /* 0x000fe20007ffe0ff */
[----:B------:R-:W-:Y:S01]  /*3090*/  IMAD R26, R6, R25, R7 ;  /* 0x00000019061a7224 */ /* 0x000fe200078e0207 */
[----:B------:R-:W-:Y:S01]  /*30a0*/  IADD3 R3, PT, PT, R2, R3, R2 ;  /* 0x0000000302037210 */ /* 0x000fe20007ffe002 */
[----:B------:R-:W-:-:S02]  /*30b0*/  IMAD R21, R0, R21, R13 ;  /* 0x0000001500157224 */ /* 0x000fc400078e020d */
[----:B------:R-:W-:Y:S01]  /*30c0*/  IMAD R27, R0, R27, R11 ;  /* 0x0000001b001b7224 */ /* 0x000fe200078e020b */
[----:B------:R-:W-:Y:S01]  /*30d0*/  ISETP.GE.U32.AND P1, PT, R3, 0x40, PT ;  /* 0x000000400300780c */ /* 0x000fe20003f26070 */
[----:B------:R-:W-:Y:S01]  /*30e0*/  IMAD R23, R6, R23, R7 ;  /* 0x0000001706177224 */ /* 0x000fe200078e0207 */
[----:B------:R-:W-:Y:S01]  /*30f0*/  LEA R11, R2, R11, 0x2 ;  /* 0x0000000b020b7211 */ /* 0x000fe200078e10ff */
[----:B------:R-:W-:Y:S01]  /*3100*/  IMAD R24, R0, R24, R15 ;  /* 0x0000001800187224 */ /* 0x000fe200078e020f */
[----:B------:R-:W-:Y:S01]  /*3110*/  IADD3 R27, PT, PT, R26, R27, RZ ;  /* 0x0000001b1a1b7210 */ /* 0x000fe20007ffe0ff */
[----:B------:R-:W-:Y:S02]  /*3120*/  IMAD.IADD R21, R22, 0x1, R21 ;  /* 0x0000000116157824 */ /* 0x000fe400078e0215 */
[----:B------:R-:W-:Y:S02]  /*3130*/  IMAD.IADD R25, R23, 0x1, R24 ;  /* 0x0000000117197824 */ /* 0x000fe400078e0218 */
[----:B------:R-:W-:-:S04]  /*3140*/  IMAD.WIDE R16, R17, 0x4, R4 ;  /* 0x0000000411107825 */ /* 0x000fc800078e0204 */
[--C-:B------:R-:W-:Y:S01]  /*3150*/  IMAD.WIDE R22, R21, 0x4, R4.reuse ;  /* 0x0000000415167825 */ /* 0x100fe200078e0204 */
[----:B0-----:R0:W-:Y:S03]  /*3160*/  STG.E desc[UR8][R16.64], R19 ;  /* 0x0000001310007986 */ /* 0x0011e6000c101908 */
[--C-:B------:R-:W-:Y:S01]  /*3170*/  IMAD.WIDE R24, R25, 0x4, R4.reuse ;  /* 0x0000000419187825 */ /* 0x100fe200078e0204 */
[----:B-1----:R0:W-:Y:S03]  /*3180*/  STG.E desc[UR8][R22.64], R14 ;  /* 0x0000000e16007986 */ /* 0x0021e6000c101908 */
[----:B------:R-:W-:Y:S01]  /*3190*/  IMAD.WIDE R26, R27, 0x4, R4 ;  /* 0x000000041b1a7825 */ /* 0x000fe200078e0204 */
[----:B------:R0:W-:Y:S03]  /*31a0*/  STG.E desc[UR8][R24.64], R20 ;  /* 0x0000001418007986 */ /* 0x0001e6000c101908 */
[C---:B------:R-:W-:Y:S01]  /*31b0*/  IMAD R9, R2.reuse, 0x10, R9 ;  /* 0x0000001002097824 */ /* 0x040fe200078e0209 */
[----:B--2---:R0:W-:Y:S01]  /*31c0*/  STG.E desc[UR8][R26.64], R18 ;  /* 0x000000121a007986 */ /* 0x0041e2000c101908 */
[----:B------:R-:W-:-:S02]  /*31d0*/  IMAD R15, R2, 0x4, R15 ;  /* 0x00000004020f7824 */ /* 0x000fc400078e020f */
[----:B------:R-:W-:Y:S01]  /*31e0*/  IMAD R13, R2, 0x4, R13 ;  /* 0x00000004020d7824 */ /* 0x000fe200078e020d */
[----:B------:R-:W-:Y:S06]  /*31f0*/  @!P1 BRA `(.L_x_18379) ;  /* 0xfffffff800609947 */ /* 0x000fec000383ffff */
[----:B------:R-:W-:Y:S05]  /*3200*/  EXIT ;  /* 0x000000000000794d */ /* 0x000fea0003800000 */
.L_x_18360:
[----:B------:R-:W-:Y:S01]  /*3210*/  BSSY B0, `(.L_x_18380) ;  /* 0x0000006000007945 */ /* 0x000fe20003800000 */
[----:B------:R-:W-:Y:S01]  /*3220*/  IMAD.MOV.U32 R36, RZ, RZ, R35 ;  /* 0x000000ffff247224 */ /* 0x000fe200078e0023 */
[----:B------:R-:W-:-:S07]  /*3230*/  MOV R34, 0xffffffff ;  /* 0xffffffff00227802 */ /* 0x000fce0000000f00 */
[----:B01234-:R-:W-:Y:S05]  /*3240*/  WARPSYNC.COLLECTIVE R34, `(.L_x_18381) ;  /* 0x0000000022087348 */ /* 0x01ffea0003c00000 */
[----:B-1----:R1:W0:Y:S02]  /*3250*/  SHFL.IDX P1, R34, R39, R36, R28 ;  /* 0x0000002427227389 */ /* 0x002224000002001c */
[----:B01234-:R-:W-:Y:S05]  /*3260*/  ENDCOLLECTIVE ;  /* 0x000000000000791b */ /* 0x01ffea0003800000 */
.L_x_18381:
[----:B------:R-:W-:Y:S05]  /*3270*/  BSYNC B0 ;  /* 0x0000000000007941 */ /* 0x000fea0003800000 */
.L_x_18380:
[----:B------:R-:W-:Y:S01]  /*3280*/  IMAD.MOV.U32 R37, RZ, RZ, R34 ;  /* 0x000000ffff257224 */ /* 0x000fe200078e0022 */
[----:B------:R-:W-:Y:S06]  /*3290*/  BRA `(.L_x_18382) ;  /* 0xffffffe800d87947 */ /* 0x000fec000383ffff */
.L_x_18362:
[----:B------:R-:W-:Y:S01]  /*32a0*/  BSSY B0, `(.L_x_18383) ;  /* 0x0000006000007945 */ /* 0x000fe20003800000 */
[----:B------:R-:W-:Y:S01]  /*32b0*/  IMAD.MOV.U32 R36, RZ, RZ, R19 ;  /* 0x000000ffff247224 */ /* 0x000fe200078e0013 */
[----:B------:R-:W-:-:S07]  /*32c0*/  MOV R34, 0xffffffff ;  /* 0xffffffff00227802 */ /* 0x000fce0000000f00 */
[----:B01234-:R-:W-:Y:S05]  /*32d0*/  WARPSYNC.COLLECTIVE R34, `(.L_x_18384) ;  /* 0x0000000022087348 */ /* 0x01ffea0003c00000 */
[----:B-1----:R1:W0:Y:S02]  /*32e0*/  SHFL.IDX P1, R34, R39, R36, R28 ;  /* 0x0000002427227389 */ /* 0x002224000002001c */
[----:B01234-:R-:W-:Y:S05]  /*32f0*/  ENDCOLLECTIVE ;  /* 0x000000000000791b */ /* 0x01ffea0003800000 */
.L_x_18384:
[----:B------:R-:W-:Y:S05]  /*3300*/  BSYNC B0 ;  /* 0x0000000000007941 */ /* 0x000fea0003800000 */
.L_x_18383:
[----:B------:R-:W-:Y:S05]  /*3310*/  BRA `(.L_x_18385) ;  /* 0xffffffe800d07947 */ /* 0x000fea000383ffff */
.L_x_18364:
[----:B------:R-:W-:Y:S01]  /*3320*/  BSSY B0, `(.L_x_18386) ;  /* 0x0000006000007945 */ /* 0x000fe20003800000 */
[----:B------:R-:W-:Y:S02]  /*3330*/  IMAD.MOV.U32 R36, RZ, RZ, R21 ;  /* 0x000000ffff247224 */ /* 0x000fe400078e0015 */
[----:B------:R-:W-:-:S07]  /*3340*/  IMAD.MOV.U32 R34, RZ, RZ, -0x1 ;  /* 0xffffffffff227424 */ /* 0x000fce00078e00ff */
[----:B01234-:R-:W-:Y:S05]  /*3350*/  WARPSYNC.COLLECTIVE R34, `(.L_x_18387) ;  /* 0x0000000022087348 */ /* 0x01ffea0003c00000 */
[----:B-1----:R1:W0:Y:S02]  /*3360*/  SHFL.IDX P1, R34, R39, R36, R28 ;  /* 0x0000002427227389 */ /* 0x002224000002001c */
[----:B01234-:R-:W-:Y:S05]  /*3370*/  ENDCOLLECTIVE ;  /* 0x000000000000791b */ /* 0x01ffea0003800000 */
.L_x_18387:
[----:B------:R-:W-:Y:S05]  /*3380*/  BSYNC B0 ;  /* 0x0000000000007941 */ /* 0x000fea0003800000 */
.L_x_18386:
[----:B------:R-:W-:Y:S05]  /*3390*/  BRA `(.L_x_18388) ;  /* 0xffffffe800c87947 */ /* 0x000fea000383ffff */
.L_x_18366:
[----:B------:R-:W-:Y:S01]  /*33a0*/  BSSY B0, `(.L_x_18389) ;  /* 0x0000006000007945 */ /* 0x000fe20003800000 */
[----:B------:R-:W-:Y:S01]  /*33b0*/  MOV R36, R22 ;  /* 0x0000001600247202 */ /* 0x000fe20000000f00 */
[----:B------:R-:W-:-:S07]  /*33c0*/  IMAD.MOV.U32 R34, RZ, RZ, -0x1 ;  /* 0xffffffffff227424 */ /* 0x000fce00078e00ff */
[----:B01234-:R-:W-:Y:S05]  /*33d0*/  WARPSYNC.COLLECTIVE R34, `(.L_x_18390) ;  /* 0x0000000022087348 */ /* 0x01ffea0003c00000 */
[----:B-1----:R1:W0:Y:S02]  /*33e0*/  SHFL.IDX P1, R34, R39, R36, R28 ;  /* 0x0000002427227389 */ /* 0x002224000002001c */
[----:B01234-:R-:W-:Y:S05]  /*33f0*/  ENDCOLLECTIVE ;  /* 0x000000000000791b */ /* 0x01ffea0003800000 */
.L_x_18390:
[----:B------:R-:W-:Y:S05]  /*3400*/  BSYNC B0 ;  /* 0x0000000000007941 */ /* 0x000fea0003800000 */
.L_x_18389:
[----:B------:R-:W-:Y:S05]  /*3410*/  BRA `(.L_x_18391) ;  /* 0xffffffe800c07947 */ /* 0x000fea000383ffff */
.L_x_18368:
[----:B------:R-:W-:Y:S01]  /*3420*/  BSSY B0, `(.L_x_18392) ;  /* 0x0000006000007945 */ /* 0x000fe20003800000 */
[----:B------:R-:W-:Y:S01]  /*3430*/  IMAD.MOV.U32 R36, RZ, RZ, R23 ;  /* 0x000000ffff247224 */ /* 0x000fe200078e0017 */
[----:B------:R-:W-:-:S07]  /*3440*/  MOV R34, 0xffffffff ;  /* 0xffffffff00227802 */ /* 0x000fce0000000f00 */
[----:B01234-:R-:W-:Y:S05]  /*3450*/  WARPSYNC.COLLECTIVE R34, `(.L_x_18393) ;  /* 0x0000000022087348 */ /* 0x01ffea0003c00000 */
[----:B-1----:R1:W0:Y:S02]  /*3460*/  SHFL.IDX P1, R34, R39, R36, R28 ;  /* 0x0000002427227389 */ /* 0x002224000002001c */
[----:B01234-:R-:W-:Y:S05]  /*3470*/  ENDCOLLECTIVE ;  /* 0x000000000000791b */ /* 0x01ffea0003800000 */
.L_x_18393:
[----:B------:R-:W-:Y:S05]  /*3480*/  BSYNC B0 ;  /* 0x0000000000007941 */ /* 0x000fea0003800000 */
.L_x_18392:
[----:B------:R-:W-:Y:S05]  /*3490*/  BRA `(.L_x_18394) ;  /* 0xffffffe800b87947 */ /* 0x000fea000383ffff */
.L_x_18370:
[----:B------:R-:W-:Y:S01]  /*34a0*/  BSSY B0, `(.L_x_18395) ;  /* 0x0000006000007945 */ /* 0x000fe20003800000 */
[----:B------:R-:W-:Y:S02]  /*34b0*/  IMAD.MOV.U32 R36, RZ, RZ, R24 ;  /* 0x000000ffff247224 */ /* 0x000fe400078e0018 */
[----:B------:R-:W-:-:S07]  /*34c0*/  IMAD.MOV.U32 R34, RZ, RZ, -0x1 ;  /* 0xffffffffff227424 */ /* 0x000fce00078e00ff */
[----:B01234-:R-:W-:Y:S05]  /*34d0*/  WARPSYNC.COLLECTIVE R34, `(.L_x_18396) ;  /* 0x0000000022087348 */ /* 0x01ffea0003c00000 */
[----:B-1----:R1:W0:Y:S02]  /*34e0*/  SHFL.IDX P1, R34, R39, R36, R28 ;  /* 0x0000002427227389 */ /* 0x002224000002001c */
[----:B01234-:R-:W-:Y:S05]  /*34f0*/  ENDCOLLECTIVE ;  /* 0x000000000000791b */ /* 0x01ffea0003800000 */
.L_x_18396:
[----:B------:R-:W-:Y:S05]  /*3500*/  BSYNC B0 ;  /* 0x0000000000007941 */ /* 0x000fea0003800000 */
.L_x_18395:
[----:B------:R-:W-:Y:S05]  /*3510*/  BRA `(.L_x_18397) ;  /* 0xffffffe800b07947 */ /* 0x000fea000383ffff */
.L_x_18372:
[----:B------:R-:W-:Y:S01]  /*3520*/  BSSY B0, `(.L_x_18398) ;  /* 0x0000006000007945 */ /* 0x000fe20003800000 */
[----:B------:R-:W-:Y:S01]  /*3530*/  MOV R36, R25 ;  /* 0x0000001900247202 */ /* 0x000fe20000000f00 */
[----:B------:R-:W-:-:S07]  /*3540*/  IMAD.MOV.U32 R34, RZ, RZ, -0x1 ;  /* 0xffffffffff227424 */ /* 0x000fce00078e00ff */
[----:B01234-:R-:W-:Y:S05]  /*3550*/  WARPSYNC.COLLECTIVE R34, `(.L_x_18399) ;  /* 0x0000000022087348 */ /* 0x01ffea0003c00000 */
[----:B-1----:R1:W0:Y:S02]  /*3560*/  SHFL.IDX P1, R34, R39, R36, R28 ;  /* 0x0000002427227389 */ /* 0x002224000002001c */
[----:B01234-:R-:W-:Y:S05]  /*3570*/  ENDCOLLECTIVE ;  /* 0x000000000000791b */ /* 0x01ffea0003800000 */
.L_x_18399:
[----:B------:R-:W-:Y:S05]  /*3580*/  BSYNC B0 ;  /* 0x0000000000007941 */ /* 0x000fea0003800000 */
.L_x_18398:
[----:B------:R-:W-:Y:S05]  /*3590*/  BRA `(.L_x_18400) ;  /* 0xffffffe800a87947 */ /* 0x000fea000383ffff */
.L_x_18374:
[----:B------:R-:W-:Y:S01]  /*35a0*/  BSSY B0, `(.L_x_18401) ;  /* 0x0000006000007945 */ /* 0x000fe20003800000 */
[----:B------:R-:W-:Y:S01]  /*35b0*/  IMAD.MOV.U32 R36, RZ, RZ, R26 ;  /* 0x000000ffff247224 */ /* 0x000fe200078e001a */
[----:B------:R-:W-:-:S07]  /*35c0*/  MOV R34, 0xffffffff ;  /* 0xffffffff00227802 */ /* 0x000fce0000000f00 */
[----:B01234-:R-:W-:Y:S05]  /*35d0*/  WARPSYNC.COLLECTIVE R34, `(.L_x_18402) ;  /* 0x0000000022087348 */ /* 0x01ffea0003c00000 */
[----:B-1----:R1:W0:Y:S02]  /*35e0*/  SHFL.IDX P1, R34, R39, R36, R28 ;  /* 0x0000002427227389 */ /* 0x002224000002001c */
[----:B01234-:R-:W-:Y:S05]  /*35f0*/  ENDCOLLECTIVE ;  /* 0x000000000000791b */ /* 0x01ffea0003800000 */
.L_x_18402:
[----:B------:R-:W-:Y:S05]  /*3600*/  BSYNC B0 ;  /* 0x0000000000007941 */ /* 0x000fea0003800000 */
.L_x_18401:
[----:B------:R-:W-:Y:S01]  /*3610*/  IMAD.MOV.U32 R39, RZ, RZ, R34 ;  /* 0x000000ffff277224 */ /* 0x000fe200078e0022 */
[----:B------:R-:W-:Y:S06]  /*3620*/  BRA `(.L_x_18403) ;  /* 0xffffffe8009c7947 */ /* 0x000fec000383ffff */
.L_x_18404:
        /* <DEDUP_REMOVED lines=13> */
.L_x_20657:


//--------------------- .text._Z9cuda_gemmIiLi128ELi1ELi1ELi64ELi4ELi4ELi1EEviiiPT_S1_S1_ii --------------------------
	.section	.text._Z9cuda_gemmIiLi128ELi1ELi1ELi64ELi4ELi4ELi1EEviiiPT_S1_S1_ii,"ax",@progbits
	.align	128
        .global         _Z9cuda_gemmIiLi128ELi1ELi1ELi64ELi4ELi4ELi1EEviiiPT_S1_S1_ii
        .type           _Z9cuda_gemmIiLi128ELi1ELi1ELi64ELi4ELi4ELi1EEviiiPT_S1_S1_ii,@function
        .size           _Z9cuda_gemmIiLi128ELi1ELi1ELi64ELi4ELi4ELi1EEviiiPT_S1_S1_ii,(.L_x_20658 - _Z9cuda_gemmIiLi128ELi1ELi1ELi64ELi4ELi4ELi1EEviiiPT_S1_S1_ii)
        .other          _Z9cuda_gemmIiLi128ELi1ELi1ELi64ELi4ELi4ELi1EEviiiPT_S1_S1_ii,@"STO_CUDA_ENTRY STV_DEFAULT"
_Z9cuda_gemmIiLi128ELi1ELi1ELi64ELi4ELi4ELi1EEviiiPT_S1_S1_ii:
.text._Z9cuda_gemmIiLi128ELi1ELi1ELi64ELi4ELi4ELi1EEviiiPT_S1_S1_ii:
        /* <DEDUP_REMOVED lines=14> */
.L_x_18407:
        /* <DEDUP_REMOVED lines=10> */
.L_x_18406:
[----:B------:R-:W-:Y:S05]  /*0180*/  BSYNC.RECONVERGENT B0 ;  /* 0x0000000000007941 */ /* 0x000fea0003800200 */
.L_x_18405:
[----:B------:R-:W1:Y:S01]  /*0190*/  LDC R0, c[0x0][0x360] ;  /* 0x0000d800ff007b82 */ /* 0x000e620000000800 */
[----:B------:R-:W2:Y:S02]  /*01a0*/  LDCU UR4, c[0x0][0x374] ;  /* 0x00006e80ff0477ac */ /* 0x000ea40008000800 */
[----:B--2---:R-:W-:-:S13]  /*01b0*/  ISETP.GE.U32.AND P0, PT, R2, UR4, PT ;  /* 0x0000000402007c0c */ /* 0x004fda000bf06070 */
[----:B------:R-:W-:Y:S05]  /*01c0*/  @P0 EXIT ;  /* 0x000000000000094d */ /* 0x000fea0003800000 */
[C---:B------:R-:W-:Y:S01]  /*01d0*/  ISETP.GT.U32.AND P0, PT, R3.reuse, 0x3f, PT ;  /* 0x0000003f0300780c */ /* 0x040fe20003f04070 */
[----:B------:R-:W-:Y:S01]  /*01e0*/  BSSY.RECONVERGENT B0, `(.L_x_18408) ;  /* 0x0000058000007945 */ /* 0x000fe20003800200 */
[C---:B------:R-:W-:Y:S02]  /*01f0*/  LOP3.LUT R4, R3.reuse, 0xf, RZ, 0xc0, !PT ;  /* 0x0000000f03047812 */ /* 0x040fe400078ec0ff */
[----:B------:R-:W-:-:S09]  /*0200*/  LOP3.LUT R5, R3, 0x3, RZ, 0xc0, !PT ;  /* 0x0000000303057812 */ /* 0x000fd200078ec0ff */
[----:B------:R-:W-:Y:S05]  /*0210*/  @P0 BRA `(.L_x_18409) ;  /* 0x0000000400500947 */ /* 0x000fea0003800000 */
[----:B-1----:R-:W1:Y:S01]  /*0220*/  I2F.U32.RP R11, R0 ;  /* 0x00000000000b7306 */ /* 0x002e620000209000 */
[----:B0-----:R-:W-:Y:S01]  /*0230*/  IADD3 R8, PT, PT, R3, R0, RZ ;  /* 0x0000000003087210 */ /* 0x001fe20007ffe0ff */
[----:B------:R-:W-:Y:S01]  /*0240*/  BSSY.RECONVERGENT B1, `(.L_x_18410) ;  /* 0x000002f000017945 */ /* 0x000fe20003800200 */
[----:B------:R-:W-:Y:S01]  /*0250*/  ISETP.NE.U32.AND P2, PT, R0, RZ, PT ;  /* 0x000000ff0000720c */ /* 0x000fe20003f45070 */
[----:B------:R-:W-:Y:S01]  /*0260*/  IMAD.MOV.U32 R17, RZ, RZ, R3 ;  /* 0x000000ffff117224 */ /* 0x000fe200078e0003 */
[C---:B------:R-:W-:Y:S02]  /*0270*/  ISETP.GE.U32.AND P0, PT, R8.reuse, 0x40, PT ;  /* 0x000000400800780c */ /* 0x040fe40003f06070 */
[----:B------:R-:W-:Y:S02]  /*0280*/  VIMNMX.U32 R9, PT, PT, R8, 0x40, !PT ;  /* 0x0000004008097848 */ /* 0x000fe40007fe0000 */
        /* <DEDUP_REMOVED lines=30> */
[----:B------:R-:W-:Y:S02]  /*0470*/  IMAD R17, R8, R0, R3 ;  /* 0x0000000008117224 */ /* 0x000fe400078e0203 */
[----:B------:R-:W-:Y:S01]  /*0480*/  IMAD.MOV R8, RZ, RZ, -R8 ;  /* 0x000000ffff087224 */ /* 0x000fe200078e0a08 */
[----:B0-----:R-:W-:Y:S01]  /*0490*/  ULEA UR4, UR5, UR4, 0x18 ;  /* 0x0000000405047291 */ /* 0x001fe2000f8ec0ff */
[----:B-1----:R-:W-:-:S05]  /*04a0*/  IMAD.WIDE.U32 R6, R9, 0x4, R6 ;  /* 0x0000000409067825 */ /* 0x002fca00078e0006 */
[----:B------:R-:W-:-:S07]  /*04b0*/  LEA R9, R3, UR4, 0x2 ;  /* 0x0000000403097c11 */ /* 0x000fce000f8e10ff */
.L_x_18412:
[----:B------:R0:W2:Y:S01]  /*04c0*/  LDG.E R10, desc[UR6][R6.64] ;  /* 0x00000006060a7981 */ /* 0x0000a2000c1e1900 */
[----:B------:R-:W-:-:S05]  /*04d0*/  VIADD R8, R8, 0x1 ;  /* 0x0000000108087836 */ /* 0x000fca0000000000 */
[----:B------:R-:W-:Y:S01]  /*04e0*/  ISETP.NE.AND P0, PT, R8, RZ, PT ;  /* 0x000000ff0800720c */ /* 0x000fe20003f05270 */
[C---:B0-----:R-:W-:Y:S01]  /*04f0*/  IMAD.WIDE.U32 R6, R0.reuse, 0x4, R6 ;  /* 0x0000000400067825 */ /* 0x041fe200078e0006 */
[----:B--2---:R0:W-:Y:S02]  /*0500*/  STS [R9], R10 ;  /* 0x0000000a09007388 */ /* 0x0041e40000000800 */
[----:B0-----:R-:W-:-:S09]  /*0510*/  LEA R9, R0, R9, 0x2 ;  /* 0x0000000900097211 */ /* 0x001fd200078e10ff */
[----:B------:R-:W-:Y:S05]  /*0520*/  @P0 BRA `(.L_x_18412) ;  /* 0xfffffffc00e40947 */ /* 0x000fea000383ffff */
.L_x_18411:
[----:B------:R-:W-:Y:S05]  /*0530*/  BSYNC.RECONVERGENT B1 ;  /* 0x0000000000017941 */ /* 0x000fea0003800200 */
.L_x_18410:
        /* <DEDUP_REMOVED lines=11> */
.L_x_18413:
        /* <DEDUP_REMOVED lines=23> */
.L_x_18409:
[----:B------:R-:W-:Y:S05]  /*0760*/  BSYNC.RECONVERGENT B0 ;  /* 0x0000000000007941 */ /* 0x000fea0003800200 */
.L_x_18408:
[----:B------:R-:W-:Y:S01]  /*0770*/  BAR.SYNC.DEFER_BLOCKING 0x0 ;  /* 0x0000000000007b1d */ /* 0x000fe20000010000 */
[----:B------:R-:W-:-:S13]  /*0780*/  ISETP.GT.U32.AND P0, PT, R3, 0x3f, PT ;  /* 0x0000003f0300780c */ /* 0x000fda0003f04070 */
[----:B------:R-:W-:Y:S05]  /*0790*/  @P0 BRA `(.L_x_18414) ;  /* 0x0000000400d00947 */ /* 0x000fea0003800000 */
[----:B-1----:R-:W1:Y:S01]  /*07a0*/  I2F.U32.RP R11, R0 ;  /* 0x00000000000b7306 */ /* 0x002e620000209000 */
[----:B0-----:R-:W-:Y:S01]  /*07b0*/  IMAD.IADD R8, R3, 0x1, R0 ;  /* 0x0000000103087824 */ /* 0x001fe200078e0200 */
[----:B------:R-:W-:Y:S01]  /*07c0*/  ISETP.NE.U32.AND P2, PT, R0, RZ, PT ;  /* 0x000000ff0000720c */ /* 0x000fe20003f45070 */
[----:B------:R-:W-:Y:S03]  /*07d0*/  BSSY.RECONVERGENT B0, `(.L_x_18415) ;  /* 0x000002a000007945 */ /* 0x000fe60003800200 */
[C---:B------:R-:W-:Y:S02]  /*07e0*/  ISETP.GE.U32.AND P0, PT, R8.reuse, 0x40, PT ;  /* 0x000000400800780c */ /* 0x040fe40003f06070 */
[----:B------:R-:W-:Y:S02]  /*07f0*/  VIMNMX.U32 R9, PT, PT, R8, 0x40, !PT ;  /* 0x0000004008097848 */ /* 0x000fe40007fe0000 */
[----:B--2---:R-:W-:-:S04]  /*0800*/  SEL R10, RZ, 0x1, P0 ;  /* 0x00000001ff0a7807 */ /* 0x004fc80000000000 */
[----:B------:R-:W-:Y:S01]  /*0810*/  IADD3 R9, PT, PT, R9, -R8, -R10 ;  /* 0x8000000809097210 */ /* 0x000fe20007ffe80a */
[----:B-1----:R-:W0:Y:S02]  /*0820*/  MUFU.RCP R11, R11 ;  /* 0x0000000b000b7308 */ /* 0x002e240000001000 */
        /* <DEDUP_REMOVED lines=11> */
[----:B------:R-:W-:Y:S02]  /*08e0*/  @P0 IADD3 R7, PT, PT, R7, 0x1, RZ ;  /* 0x0000000107070810 */ /* 0x000fe40007ffe0ff */
[----:B------:R-:W-:Y:S02]  /*08f0*/  ISETP.GT.U32.AND P0, PT, R3, 0x3f, PT ;  /* 0x0000003f0300780c */ /* 0x000fe40003f04070 */
        /* <DEDUP_REMOVED lines=18> */
.L_x_18417:
[----:B------:R-:W-:Y:S01]  /*0a20*/  IADD3 R6, PT, PT, R6, 0x1, RZ ;  /* 0x0000000106067810 */ /* 0x000fe20007ffe0ff */
[----:B------:R0:W-:Y:S03]  /*0a30*/  STS [R9], RZ ;  /* 0x000000ff09007388 */ /* 0x0001e60000000800 */
[----:B------:R-:W-:Y:S01]  /*0a40*/  ISETP.NE.AND P2, PT, R6, RZ, PT ;  /* 0x000000ff0600720c */ /* 0x000fe20003f45270 */
[----:B0-----:R-:W-:-:S12]  /*0a50*/  IMAD R9, R0, 0x4, R9 ;  /* 0x0000000400097824 */ /* 0x001fd800078e0209 */
[----:B------:R-:W-:Y:S05]  /*0a60*/  @P2 BRA `(.L_x_18417) ;  /* 0xfffffffc00ec2947 */ /* 0x000fea000383ffff */
.L_x_18416:
[----:B------:R-:W-:Y:S05]  /*0a70*/  BSYNC.RECONVERGENT B0 ;  /* 0x0000000000007941 */ /* 0x000fea0003800200 */
.L_x_18415:
[----:B------:R-:W-:Y:S04]  /*0a80*/  BSSY.RECONVERGENT B0, `(.L_x_18418) ;  /* 0x0000012000007945 */ /* 0x000fe80003800200 */
[----:B------:R-:W-:Y:S05]  /*0a90*/  @!P1 BRA `(.L_x_18419) ;  /* 0x0000000000409947 */ /* 0x000fea0003800000 */
[----:B------:R-:W0:Y:S01]  /*0aa0*/  S2UR UR5, SR_CgaCtaId ;  /* 0x00000000000579c3 */ /* 0x000e220000008800 */
[----:B------:R-:W-:Y:S02]  /*0ab0*/  UMOV UR4, 0x400 ;  /* 0x0000040000047882 */ /* 0x000fe40000000000 */
[----:B------:R-:W-:-:S04]  /*0ac0*/  UIADD3 UR4, UPT, UPT, UR4, 0x180, URZ ;  /* 0x0000018004047890 */ /* 0x000fc8000fffe0ff */
[----:B0-----:R-:W-:-:S06]  /*0ad0*/  ULEA UR4, UR5, UR4, 0x18 ;  /* 0x0000000405047291 */ /* 0x001fcc000f8ec0ff */
[----:B------:R-:W-:-:S07]  /*0ae0*/  LEA R9, R7, UR4, 0x2 ;  /* 0x0000000407097c11 */ /* 0x000fce000f8e10ff */
.L_x_18420:
        /* <DEDUP_REMOVED lines=11> */
.L_x_18419:
[----:B------:R-:W-:Y:S05]  /*0ba0*/  BSYNC.RECONVERGENT B0 ;  /* 0x0000000000007941 */ /* 0x000fea0003800200 */
.L_x_18418:
[----:B------:R-:W-:Y:S05]  /*0bb0*/  @P0 BRA `(.L_x_18414) ;  /* 0x0000000000c80947 */ /* 0x000fea0003800000 */
[----:B------:R-:W0:Y:S01]  /*0bc0*/  S2R R12, SR_CgaCtaId ;  /* 0x00000000000c7919 */ /* 0x000e220000008800 */
[----:B-1----:R-:W-:Y:S01]  /*0bd0*/  MOV R10, 0x400 ;  /* 0x00000400000a7802 */ /* 0x002fe20000000f00 */
[----:B------:R-:W-:Y:S01]  /*0be0*/  VIADD R15, R3, 0xffffffff ;  /* 0xffffffff030f7836 */ /* 0x000fe20000000000 */
[C---:B------:R-:W-:Y:S02]  /*0bf0*/  SHF.L.U32 R11, R5.reuse, 0x2, RZ ;  /* 0x00000002050b7819 */ /* 0x040fe400000006ff */
[C---:B------:R-:W-:Y:S01]  /*0c00*/  ISETP.NE.AND P0, PT, R5.reuse, 0x3, PT ;  /* 0x000000030500780c */ /* 0x040fe20003f05270 */
[----:B------:R-:W-:Y:S01]  /*0c10*/  VIADD R7, R10, 0x80 ;  /* 0x000000800a077836 */ /* 0x000fe20000000000 */
[C---:B------:R-:W-:Y:S01]  /*0c20*/  ISETP.GE.U32.AND P1, PT, R5.reuse, 0x2, PT ;  /* 0x000000020500780c */ /* 0x040fe20003f26070 */
[----:B------:R-:W-:Y:S01]  /*0c30*/  IMAD R6, R4, 0x10, R11 ;  /* 0x0000001004067824 */ /* 0x000fe200078e020b */
[----:B------:R-:W-:Y:S01]  /*0c40*/  ISETP.NE.AND P2, PT, R5, RZ, PT ;  /* 0x000000ff0500720c */ /* 0x000fe20003f45270 */
[----:B------:R-:W-:Y:S01]  /*0c50*/  VIADD R13, R10, 0x180 ;  /* 0x000001800a0d7836 */ /* 0x000fe20000000000 */
[----:B------:R-:W-:-:S02]  /*0c60*/  LOP3.LUT R15, R15, 0x3, RZ, 0xc0, !PT ;  /* 0x000000030f0f7812 */ /* 0x000fc400078ec0ff */
[C---:B0-----:R-:W-:Y:S02]  /*0c70*/  LEA R7, R12.reuse, R7, 0x18 ;  /* 0x000000070c077211 */ /* 0x041fe400078ec0ff */
[C---:B------:R-:W-:Y:S02]  /*0c80*/  LEA R14, R12.reuse, R10, 0x18 ;  /* 0x0000000a0c0e7211 */ /* 0x040fe400078ec0ff */
[----:B------:R-:W-:Y:S02]  /*0c90*/  IADD3 R6, PT, PT, R7, R6, RZ ;  /* 0x0000000607067210 */ /* 0x000fe40007ffe0ff */
[----:B------:R-:W-:Y:S01]  /*0ca0*/  LEA R10, R12, R13, 0x18 ;  /* 0x0000000d0c0a7211 */ /* 0x000fe200078ec0ff */
[----:B------:R-:W-:Y:S01]  /*0cb0*/  IMAD.IADD R11, R14, 0x1, R11 ;  /* 0x000000010e0b7824 */ /* 0x000fe200078e020b */
[----:B------:R-:W-:Y:S01]  /*0cc0*/  IADD3 R14, PT, PT, R3, 0x1, RZ ;  /* 0x00000001030e7810 */ /* 0x000fe20007ffe0ff */
[----:B------:R-:W-:Y:S01]  /*0cd0*/  VIADD R9, R6, 0xfffffff0 ;  /* 0xfffffff006097836 */ /* 0x000fe20000000000 */
[----:B------:R-:W-:-:S02]  /*0ce0*/  LOP3.LUT R12, R5, 0x2, RZ, 0x3c, !PT ;  /* 0x00000002050c7812 */ /* 0x000fc400078e3cff */
[----:B------:R-:W-:Y:S01]  /*0cf0*/  SHF.R.U32.HI R13, RZ, 0x4, R3 ;  /* 0x00000004ff0d7819 */ /* 0x000fe20000011603 */
[----:B------:R-:W-:Y:S01]  /*0d00*/  IMAD.MOV.U32 R7, RZ, RZ, R9 ;  /* 0x000000ffff077224 */ /* 0x000fe200078e0009 */
[----:B------:R-:W-:Y:S01]  /*0d10*/  MOV R8, R9 ;  /* 0x0000000900087202 */ /* 0x000fe20000000f00 */
[--C-:B------:R-:W-:Y:S01]  /*0d20*/  @P0 IMAD.MOV R7, RZ, RZ, R6.reuse ;  /* 0x000000ffff070224 */ /* 0x100fe200078e0206 */
[----:B------:R-:W-:Y:S01]  /*0d30*/  @!P2 IADD3 R9, PT, PT, R6, RZ, RZ ;  /* 0x000000ff0609a210 */ /* 0x000fe20007ffe0ff */
[----:B------:R-:W-:Y:S01]  /*0d40*/  @!P1 IMAD.MOV R8, RZ, RZ, R6 ;  /* 0x000000ffff089224 */ /* 0x000fe200078e0206 */
[----:B------:R-:W-:Y:S01]  /*0d50*/  LOP3.LUT R14, R14, 0x3, RZ, 0xc0, !PT ;  /* 0x000000030e0e7812 */ /* 0x000fe200078ec0ff */
[----:B------:R-:W0:Y:S04]  /*0d60*/  LDS R6, [R6] ;  /* 0x0000000006067984 */ /* 0x000e280000000800 */
[----:B------:R-:W1:Y:S04]  /*0d70*/  LDS R7, [R7+0x4] ;  /* 0x0000040007077984 */ /* 0x000e680000000800 */
[----:B------:R-:W2:Y:S04]  /*0d80*/  LDS R8, [R8+0x8] ;  /* 0x0000080008087984 */ /* 0x000ea80000000800 */
[----:B------:R-:W3:Y:S02]  /*0d90*/  LDS R9, [R9+0xc] ;  /* 0x00000c0009097984 */ /* 0x000ee40000000800 */
.L_x_18422:
        /* <DEDUP_REMOVED lines=11> */
.L_x_18432:
[----:B------:R-:W-:Y:S01]  /*0e50*/  IMAD R17, R13, 0x10, R4 ;  /* 0x000000100d117824 */ /* 0x000fe200078e0204 */
[----:B------:R-:W-:Y:S01]  /*0e60*/  LEA.HI R13, R0, R13, RZ, 0x1c ;  /* 0x0000000d000d7211 */ /* 0x000fe200078fe0ff */
[----:B---3--:R-:W-:-:S03]  /*0e70*/  IMAD R20, R9, R21, R20 ;  /* 0x0000001509147224 */ /* 0x008fc600078e0214 */
[----:B----4-:R-:W-:Y:S02]  /*0e80*/  LEA R16, R17, R10, 0x2 ;  /* 0x0000000a11107211 */ /* 0x010fe400078e10ff */
[----:B------:R-:W-:-:S03]  /*0e90*/  ISETP.GE.U32.AND P0, PT, R13, 0x4, PT ;  /* 0x000000040d00780c */ /* 0x000fc60003f06070 */
[----:B------:R-:W0:Y:S02]  /*0ea0*/  LDS R17, [R16] ;  /* 0x0000000010117984 */ /* 0x000e240000000800 */
[----:B0-----:R-:W-:-:S05]  /*0eb0*/  IMAD.IADD R17, R20, 0x1, R17 ;  /* 0x0000000114117824 */ /* 0x001fca00078e0211 */
[----:B------:R4:W-:Y:S03]  /*0ec0*/  STS [R16], R17 ;  /* 0x0000001110007388 */ /* 0x0009e60000000800 */
[----:B------:R-:W-:Y:S05]  /*0ed0*/  @!P0 BRA `(.L_x_18422) ;  /* 0xfffffffc00b08947 */ /* 0x000fea000383ffff */
.L_x_18414:
[----:B------:R-:W-:Y:S05]  /*0ee0*/  WARPSYNC.ALL ;  /* 0x0000000000007948 */ /* 0x000fea0003800000 */
[----:B------:R-:W-:Y:S01]  /*0ef0*/  BAR.SYNC.DEFER_BLOCKING 0x0 ;  /* 0x0000000000007b1d */ /* 0x000fe20000010000 */
[----:B------:R-:W-:-:S13]  /*0f00*/  ISETP.GT.U32.AND P0, PT, R3, 0x3f, PT ;  /* 0x0000003f0300780c */ /* 0x000fda0003f04070 */
[----:B------:R-:W-:Y:S05]  /*0f10*/  @P0 EXIT ;  /* 0x000000000000094d */ /* 0x000fea0003800000 */
        /* <DEDUP_REMOVED lines=14> */
[----:B--2---:R-:W-:-:S06]  /*1000*/  IMAD.HI.U32 R10, R5, R11, R4 ;  /* 0x0000000b050a7227 */ /* 0x004fcc00078e0004 */
        /* <DEDUP_REMOVED lines=22> */
[----:B0-----:R-:W-:Y:S01]  /*1170*/  ULEA UR4, UR5, UR4, 0x18 ;  /* 0x0000000405047291 */ /* 0x001fe2000f8ec0ff */
[----:B-1----:R-:W-:-:S05]  /*1180*/  IMAD.WIDE.U32 R4, R7, 0x4, R4 ;  /* 0x0000000407047825 */ /* 0x002fca00078e0004 */
[----:B------:R-:W-:Y:S01]  /*1190*/  LEA R7, R3, UR4, 0x2 ;  /* 0x0000000403077c11 */ /* 0x000fe2000f8e10ff */
[----:B------:R-:W-:-:S07]  /*11a0*/  IMAD R3, R6, R0, R3 ;  /* 0x0000000006037224 */ /* 0x000fce00078e0203 */
.L_x_18425:
[----:B------:R0:W1:Y:S01]  /*11b0*/  LDS R9, [R7] ;  /* 0x0000000007097984 */ /* 0x0000620000000800 */
[----:B------:R-:W-:-:S05]  /*11c0*/  VIADD R8, R8, 0x1 ;  /* 0x0000000108087836 */ /* 0x000fca0000000000 */
[----:B------:R-:W-:Y:S02]  /*11d0*/  ISETP.NE.AND P0, PT, R8, RZ, PT ;  /* 0x000000ff0800720c */ /* 0x000fe40003f05270 */
[C---:B0-----:R-:W-:Y:S01]  /*11e0*/  LEA R7, R0.reuse, R7, 0x2 ;  /* 0x0000000700077211 */ /* 0x041fe200078e10ff */
[----:B-1----:R0:W-:Y:S02]  /*11f0*/  STG.E desc[UR6][R4.64], R9 ;  /* 0x0000000904007986 */ /* 0x0021e4000c101906 */
[----:B0-----:R-:W-:-:S08]  /*1200*/  IMAD.WIDE.U32 R4, R0, 0x4, R4 ;  /* 0x0000000400047825 */ /* 0x001fd000078e0004 */
[----:B------:R-:W-:Y:S05]  /*1210*/  @P0 BRA `(.L_x_18425) ;  /* 0xfffffffc00e40947 */ /* 0x000fea000383ffff */
.L_x_18424:
[----:B------:R-:W-:Y:S05]  /*1220*/  BSYNC.RECONVERGENT B0 ;  /* 0x0000000000007941 */ /* 0x000fea0003800200 */
.L_x_18423:
        /* <DEDUP_REMOVED lines=11> */
.L_x_18426:
        /* <DEDUP_REMOVED lines=8> */
[----:B----4-:R-:W-:-:S03]  /*1360*/  IMAD.WIDE R16, R23, 0x4, R8 ;  /* 0x0000000417107825 */ /* 0x010fc600078e0208 */
        /* <DEDUP_REMOVED lines=12> */
.L_x_18421:
[----:B------:R-:W-:Y:S01]  /*1430*/  BSSY B0, `(.L_x_18427) ;  /* 0x0000007000007945 */ /* 0x000fe20003800000 */
[----:B------:R-:W-:Y:S01]  /*1440*/  MOV R23, R5 ;  /* 0x0000000500177202 */ /* 0x000fe20000000f00 */
[----:B------:R-:W-:Y:S01]  /*1450*/  IMAD.MOV.U32 R25, RZ, RZ, 0x1c1f ;  /* 0x00001c1fff197424 */ /* 0x000fe200078e00ff */
[----:B------:R-:W-:-:S07]  /*1460*/  MOV R22, 0xffffffff ;  /* 0xffffffff00167802 */ /* 0x000fce0000000f00 */
[----:B01234-:R-:W-:Y:S05]  /*1470*/  WARPSYNC.COLLECTIVE R22, `(.L_x_18428) ;  /* 0x0000000016087348 */ /* 0x01ffea0003c00000 */
[----:B----4-:R4:W0:Y:S02]  /*1480*/  SHFL.IDX P0, R21, R16, R23, R25 ;  /* 0x0000001710157389 */ /* 0x0108240000000019 */
[----:B01234-:R-:W-:Y:S05]  /*1490*/  ENDCOLLECTIVE ;  /* 0x000000000000791b */ /* 0x01ffea0003800000 */
.L_x_18428:
[----:B------:R-:W-:Y:S05]  /*14a0*/  BSYNC B0 ;  /* 0x0000000000007941 */ /* 0x000fea0003800000 */
.L_x_18427:
[----:B------:R-:W-:Y:S01]  /*14b0*/  MOV R23, R14 ;  /* 0x0000000e00177202 */ /* 0x000fe20000000f00 */
[----:B------:R-:W-:Y:S01]  /*14c0*/  IMAD.MOV.U32 R25, RZ, RZ, 0x1c1f ;  /* 0x00001c1fff197424 */ /* 0x000fe200078e00ff */
[----:B------:R-:W-:Y:S01]  /*14d0*/  MOV R22, 0xffffffff ;  /* 0xffffffff00167802 */ /* 0x000fe20000000f00 */
[----:B------:R-:W-:-:S07]  /*14e0*/  IMAD.MOV.U32 R17, RZ, RZ, R21 ;  /* 0x000000ffff117224 */ /* 0x000fce00078e0015 */
[----:B------:R-:W-:Y:S05]  /*14f0*/  WARPSYNC.COLLECTIVE R22, `(.L_x_18429) ;  /* 0x0000000016087348 */ /* 0x000fea0003c00000 */
[----:B------:R0:W1:Y:S02]  /*1500*/  SHFL.IDX P0, R21, R16, R23, R25 ;  /* 0x0000001710157389 */ /* 0x0000640000000019 */
[----:B01----:R-:W-:Y:S05]  /*1510*/  ENDCOLLECTIVE ;  /* 0x000000000000791b */ /* 0x003fea0003800000 */
.L_x_18429:
[----:B------:R-:W-:Y:S01]  /*1520*/  IMAD R18, R6, R17, RZ ;  /* 0x0000001106127224 */ /* 0x000fe200078e02ff */
[----:B------:R-:W-:Y:S01]  /*1530*/  MOV R23, R12 ;  /* 0x0000000c00177202 */ /* 0x000fe20000000f00 */
[----:B------:R-:W-:-:S07]  /*1540*/  IMAD.MOV.U32 R19, RZ, RZ, R21 ;  /* 0x000000ffff137224 */ /* 0x000fce00078e0015 */
[----:B------:R-:W-:Y:S05]  /*1550*/  WARPSYNC.COLLECTIVE R22, `(.L_x_18430) ;  /* 0x0000000016087348 */ /* 0x000fea0003c00000 */
[----:B------:R0:W1:Y:S02]  /*1560*/  SHFL.IDX P0, R21, R16, R23, R25 ;  /* 0x0000001710157389 */ /* 0x0000640000000019 */
[----:B01----:R-:W-:Y:S05]  /*1570*/  ENDCOLLECTIVE ;  /* 0x000000000000791b */ /* 0x003fea0003800000 */
.L_x_18430:
[----:B------:R-:W-:Y:S01]  /*1580*/  IMAD R19, R7, R19, R18 ;  /* 0x0000001307137224 */ /* 0x000fe200078e0212 */
[----:B------:R-:W-:Y:S01]  /*1590*/  MOV R23, R15 ;  /* 0x0000000f00177202 */ /* 0x000fe20000000f00 */
[----:B------:R-:W-:-:S07]  /*15a0*/  IMAD.MOV.U32 R20, RZ, RZ, R21 ;  /* 0x000000ffff147224 */ /* 0x000fce00078e0015 */
[----:B------:R-:W-:Y:S05]  /*15b0*/  WARPSYNC.COLLECTIVE R22, `(.L_x_18431) ;  /* 0x0000000016087348 */ /* 0x000fea0003c00000 */
[----:B------:R0:W1:Y:S02]  /*15c0*/  SHFL.IDX P0, R21, R16, R23, R25 ;  /* 0x0000001710157389 */ /* 0x0000640000000019 */
[----:B01----:R-:W-:Y:S05]  /*15d0*/  ENDCOLLECTIVE ;  /* 0x000000000000791b */ /* 0x003fea0003800000 */
.L_x_18431:
[----:B------:R-:W-:Y:S01]  /*15e0*/  IMAD R20, R8, R20, R19 ;  /* 0x0000001408147224 */ /* 0x000fe200078e0213 */
[----:B------:R-:W-:Y:S06]  /*15f0*/  BRA `(.L_x_18432) ;  /* 0xfffffff800147947 */ /* 0x000fec000383ffff */
.L_x_18433:
        /* <DEDUP_REMOVED lines=16> */
.L_x_20658:


//--------------------- .text._Z9cuda_gemmIiLi128ELi1ELi1ELi64ELi4ELi4ELi0EEviiiPT_S1_S1_ii --------------------------
	.section	.text._Z9cuda_gemmIiLi128ELi1ELi1ELi64ELi4ELi4ELi0EEviiiPT_S1_S1_ii,"ax",@progbits
	.align	128
        .global         _Z9cuda_gemmIiLi128ELi1ELi1ELi64ELi4ELi4ELi0EEviiiPT_S1_S1_ii
        .type           _Z9cuda_gemmIiLi128ELi1ELi1ELi64ELi4ELi4ELi0EEviiiPT_S1_S1_ii,@function
        .size           _Z9cuda_gemmIiLi128ELi1ELi1ELi64ELi4ELi4ELi0EEviiiPT_S1_S1_ii,(.L_x_20659 - _Z9cuda_gemmIiLi128ELi1ELi1ELi64ELi4ELi4ELi0EEviiiPT_S1_S1_ii)
        .other          _Z9cuda_gemmIiLi128ELi1ELi1ELi64ELi4ELi4ELi0EEviiiPT_S1_S1_ii,@"STO_CUDA_ENTRY STV_DEFAULT"
_Z9cuda_gemmIiLi128ELi1ELi1ELi64ELi4ELi4ELi0EEviiiPT_S1_S1_ii:
.text._Z9cuda_gemmIiLi128ELi1ELi1ELi64ELi4ELi4ELi0EEviiiPT_S1_S1_ii:
[----:B------:R-:W-:Y:S01]  /*0000*/  LDC R1, c[0x0][0x37c] ;  /* 0x0000df00ff017b82 */ /* 0x000fe20000000800 */
[----:B------:R-:W0:Y:S07]  /*0010*/  LDCU.64 UR10, c[0x0][0x3a8] ;  /* 0x00007500ff0a77ac */ /* 0x000e2e0008000a00 */
[----:B------:R-:W1:Y:S01]  /*0020*/  S2UR UR8, SR_CTAID.Y ;  /* 0x00000000000879c3 */ /* 0x000e620000002600 */
[----:B------:R-:W-:Y:S01]  /*0030*/  BSSY.RECONVERGENT B0, `(.L_x_18434) ;  /* 0x0000056000007945 */ /* 0x000fe20003800200 */
[----:B------:R-:W2:Y:S01]  /*0040*/  LDCU.64 UR6, c[0x0][0x358] ;  /* 0x00006b00ff0677ac */ /* 0x000ea20008000a00 */
[----:B0-----:R-:W-:-:S05]  /*0050*/  IMAD.U32 R4, RZ, RZ, UR11 ;  /* 0x0000000bff047e24 */ /* 0x001fca000f8e00ff */
[----:B------:R-:W-:-:S04]  /*0060*/  IABS R6, R4 ;  /* 0x0000000400067213 */ /* 0x000fc80000000000 */
[----:B------:R-:W0:Y:S08]  /*0070*/  I2F.RP R0, R6 ;  /* 0x0000000600007306 */ /* 0x000e300000209400 */
[----:B0-----:R-:W0:Y:S02]  /*0080*/  MUFU.RCP R0, R0 ;  /* 0x0000000000007308 */ /* 0x001e240000001000 */
[----:B0-----:R-:W-:Y:S01]  /*0090*/  VIADD R2, R0, 0xffffffe ;  /* 0x0ffffffe00027836 */ /* 0x001fe20000000000 */
[----:B------:R-:W-:-:S05]  /*00a0*/  LOP3.LUT R0, R4, 0x40, RZ, 0x3c, !PT ;  /* 0x0000004004007812 */ /* 0x000fca00078e3cff */
[----:B------:R0:W3:Y:S01]  /*00b0*/  F2I.FTZ.U32.TRUNC.NTZ R3, R2 ;  /* 0x0000000200037305 */ /* 0x0000e2000021f000 */
[----:B------:R-:W-:Y:S01]  /*00c0*/  ISETP.GE.AND P2, PT, R0, RZ, PT ;  /* 0x000000ff0000720c */ /* 0x000fe20003f46270 */
[----:B------:R-:W-:Y:S02]  /*00d0*/  IMAD R0, R4, UR10, RZ ;  /* 0x0000000a04007c24 */ /* 0x000fe4000f8e02ff */
        /* <DEDUP_REMOVED lines=11> */
[----:B------:R-:W-:Y:S02]  /*0190*/  ISETP.GE.U32.AND P0, PT, R3, R6, PT ;  /* 0x000000060300720c */ /* 0x000fe40003f06070 */
[----:B------:R-:W0:Y:S11]  /*01a0*/  S2R R3, SR_TID.X ;  /* 0x0000000000037919 */ /* 0x000e360000002100 */
[----:B------:R-:W-:-:S05]  /*01b0*/  @P0 IADD3 R2, PT, PT, R2, 0x1, RZ ;  /* 0x0000000102020810 */ /* 0x000fca0007ffe0ff */
[----:B------:R-:W-:Y:S01]  /*01c0*/  @!P2 IMAD.MOV R2, RZ, RZ, -R2 ;  /* 0x000000ffff02a224 */ /* 0x000fe200078e0a02 */
[----:B------:R-:W-:-:S04]  /*01d0*/  @!P1 LOP3.LUT R2, RZ, R4, RZ, 0x33, !PT ;  /* 0x00000004ff029212 */ /* 0x000fc800078e33ff */
[----:B------:R-:W3:Y:S01]  /*01e0*/  I2F.U32.RP R8, R2 ;  /* 0x0000000200087306 */ /* 0x000ee20000209000 */
[----:B------:R-:W-:Y:S01]  /*01f0*/  IMAD.MOV R5, RZ, RZ, -R2 ;  /* 0x000000ffff057224 */ /* 0x000fe200078e0a02 */
[----:B0-----:R-:W-:-:S06]  /*0200*/  ISETP.GE.U32.AND P0, PT, R3, R0, PT ;  /* 0x000000000300720c */ /* 0x001fcc0003f06070 */
[----:B---3--:R-:W0:Y:S02]  /*0210*/  MUFU.RCP R8, R8 ;  /* 0x0000000800087308 */ /* 0x008e240000001000 */
[----:B0-----:R-:W-:-:S06]  /*0220*/  VIADD R6, R8, 0xffffffe ;  /* 0x0ffffffe08067836 */ /* 0x001fcc0000000000 */
[----:B------:R-:W0:Y:S02]  /*0230*/  F2I.FTZ.U32.TRUNC.NTZ R7, R6 ;  /* 0x0000000600077305 */ /* 0x000e24000021f000 */
[----:B0-----:R-:W-:Y:S01]  /*0240*/  IMAD R5, R5, R7, RZ ;  /* 0x0000000705057224 */ /* 0x001fe200078e02ff */
[----:B-12---:R-:W-:Y:S06]  /*0250*/  @P0 BRA `(.L_x_18435) ;  /* 0x0000000000cc0947 */ /* 0x006fec0003800000 */
        /* <DEDUP_REMOVED lines=16> */
[----:B0-----:R-:W-:Y:S01]  /*0360*/  MOV R12, RZ ;  /* 0x000000ff000c7202 */ /* 0x001fe20000000f00 */
[----:B-----5:R-:W-:Y:S02]  /*0370*/  IMAD.MOV R17, RZ, RZ, -R13 ;  /* 0x000000ffff117224 */ /* 0x020fe400078e0a0d */
        /* <DEDUP_REMOVED lines=8> */
.L_x_18436:
        /* <DEDUP_REMOVED lines=25> */
.L_x_18435:
[----:B------:R-:W-:Y:S05]  /*0590*/  BSYNC.RECONVERGENT B0 ;  /* 0x0000000000007941 */ /* 0x000fea0003800200 */
.L_x_18434:
[----:B------:R-:W-:Y:S01]  /*05a0*/  MOV R6, RZ ;  /* 0x000000ff00067202 */ /* 0x000fe20000000f00 */
[----:B------:R-:W1:Y:S04]  /*05b0*/  LDC R0, c[0x0][0x360] ;  /* 0x0000d800ff007b82 */ /* 0x000e680000000800 */
[----:B------:R-:W-:-:S04]  /*05c0*/  IMAD.HI.U32 R6, R7, R5, R6 ;  /* 0x0000000507067227 */ /* 0x000fc800078e0006 */
[----:B------:R-:W2:Y:S02]  /*05d0*/  LDC R7, c[0x0][0x374] ;  /* 0x0000dd00ff077b82 */ /* 0x000ea40000000800 */
[----:B------:R-:W-:-:S04]  /*05e0*/  IMAD.HI.U32 R16, R6, R3, RZ ;  /* 0x0000000306107227 */ /* 0x000fc800078e00ff */
[----:B------:R-:W-:-:S04]  /*05f0*/  IMAD.MOV R5, RZ, RZ, -R16 ;  /* 0x000000ffff057224 */ /* 0x000fc800078e0a10 */
[----:B------:R-:W-:-:S05]  /*0600*/  IMAD R5, R2, R5, R3 ;  /* 0x0000000502057224 */ /* 0x000fca00078e0203 */
[----:B------:R-:W-:Y:S02]  /*0610*/  ISETP.GE.U32.AND P0, PT, R5, R2, PT ;  /* 0x000000020500720c */ /* 0x000fe40003f06070 */
[----:B--2---:R-:W-:-:S11]  /*0620*/  ISETP.LE.U32.AND P1, PT, R7, UR8, PT ;  /* 0x0000000807007c0c */ /* 0x004fd6000bf23070 */
[----:B------:R-:W-:Y:S02]  /*0630*/  @P0 IMAD.IADD R5, R5, 0x1, -R2 ;  /* 0x0000000105050824 */ /* 0x000fe400078e0a02 */
[----:B-1----:R-:W-:Y:S05]  /*0640*/  @P1 EXIT ;  /* 0x000000000000194d */ /* 0x002fea0003800000 */
[----:B------:R-:W-:Y:S01]  /*0650*/  ISETP.GE.U32.AND P1, PT, R5, R2, PT ;  /* 0x000000020500720c */ /* 0x000fe20003f26070 */
[----:B------:R-:W-:Y:S01]  /*0660*/  @P0 VIADD R16, R16, 0x1 ;  /* 0x0000000110100836 */ /* 0x000fe20000000000 */
[----:B------:R-:W-:Y:S01]  /*0670*/  ISETP.NE.U32.AND P2, PT, R2, RZ, PT ;  /* 0x000000ff0200720c */ /* 0x000fe20003f45070 */
[----:B------:R-:W1:Y:S01]  /*0680*/  S2R R5, SR_CTAID.X ;  /* 0x0000000000057919 */ /* 0x000e620000002500 */
[----:B------:R-:W-:Y:S01]  /*0690*/  ISETP.GT.U32.AND P0, PT, R3, 0x3f, PT ;  /* 0x0000003f0300780c */ /* 0x000fe20003f04070 */
[----:B------:R-:W-:Y:S08]  /*06a0*/  BSSY.RECONVERGENT B0, `(.L_x_18437) ;  /* 0x000005e000007945 */ /* 0x000ff00003800200 */
[----:B------:R-:W-:-:S02]  /*06b0*/  @P1 IADD3 R16, PT, PT, R16, 0x1, RZ ;  /* 0x0000000110101810 */ /* 0x000fc40007ffe0ff */
[----:B------:R-:W-:-:S05]  /*06c0*/  @!P2 LOP3.LUT R16, RZ, R2, RZ, 0x33, !PT ;  /* 0x00000002ff10a212 */ /* 0x000fca00078e33ff */
[----:B------:R-:W-:-:S04]  /*06d0*/  IMAD.MOV R17, RZ, RZ, -R16 ;  /* 0x000000ffff117224 */ /* 0x000fc800078e0a10 */
[----:B------:R-:W-:Y:S01]  /*06e0*/  IMAD R17, R2, R17, R3 ;  /* 0x0000001102117224 */ /* 0x000fe200078e0203 */
[----:B------:R-:W-:Y:S06]  /*06f0*/  @P0 BRA `(.L_x_18438) ;  /* 0x0000000400600947 */ /* 0x000fec0003800000 */
[----:B------:R-:W2:Y:S01]  /*0700*/  I2F.U32.RP R11, R0 ;  /* 0x00000000000b7306 */ /* 0x000ea20000209000 */
[----:B------:R-:W-:Y:S01]  /*0710*/  IADD3 R8, PT, PT, R3, R0, RZ ;  /* 0x0000000003087210 */ /* 0x000fe20007ffe0ff */
[----:B------:R-:W-:Y:S01]  /*0720*/  BSSY.RECONVERGENT B1, `(.L_x_18439) ;  /* 0x0000031000017945 */ /* 0x000fe20003800200 */
[----:B------:R-:W-:Y:S01]  /*0730*/  ISETP.NE.U32.AND P2, PT, R0, RZ, PT ;  /* 0x000000ff0000720c */ /* 0x000fe20003f45070 */
[----:B0-----:R-:W-:Y:S01]  /*0740*/  IMAD.MOV.U32 R19, RZ, RZ, R3 ;  /* 0x000000ffff137224 */ /* 0x001fe200078e0003 */
[C---:B------:R-:W-:Y:S02]  /*0750*/  ISETP.GE.U32.AND P0, PT, R8.reuse, 0x40, PT ;  /* 0x000000400800780c */ /* 0x040fe40003f06070 */
[----:B------:R-:W-:Y:S02]  /*0760*/  VIMNMX.U32 R9, PT, PT, R8, 0x40, !PT ;  /* 0x0000004008097848 */ /* 0x000fe40007fe0000 */
[----:B------:R-:W-:-:S04]  /*0770*/  SEL R10, RZ, 0x1, P0 ;  /* 0x00000001ff0a7807 */ /* 0x000fc80000000000 */
[----:B------:R-:W-:Y:S01]  /*0780*/  IADD3 R9, PT, PT, R9, -R8, -R10 ;  /* 0x8000000809097210 */ /* 0x000fe20007ffe80a */
[----:B--2---:R-:W0:Y:S02]  /*0790*/  MUFU.RCP R11, R11 ;  /* 0x0000000b000b7308 */ /* 0x004e240000001000 */
        /* <DEDUP_REMOVED lines=23> */
[----:B------:R-:W-:-:S03]  /*0910*/  UIADD3 UR4, UPT, UPT, UR4, 0x80, URZ ;  /* 0x0000008004047890 */ /* 0x000fc6000fffe0ff */
[----:B------:R-:W-:Y:S02]  /*0920*/  LOP3.LUT R8, R8, 0x3, RZ, 0xc0, !PT ;  /* 0x0000000308087812 */ /* 0x000fe400078ec0ff */
[----:B------:R-:W2:Y:S03]  /*0930*/  LDC R10, c[0x0][0x388] ;  /* 0x0000e200ff0a7b82 */ /* 0x000ea60000000800 */
[----:B------:R-:W-:Y:S02]  /*0940*/  IMAD R19, R8, R0, R3 ;  /* 0x0000000008137224 */ /* 0x000fe400078e0203 */
[----:B------:R-:W-:-:S03]  /*0950*/  IMAD.MOV R12, RZ, RZ, -R8 ;  /* 0x000000ffff0c7224 */ /* 0x000fc600078e0a08 */
[----:B------:R-:W3:Y:S01]  /*0960*/  LDC.64 R6, c[0x0][0x390] ;  /* 0x0000e400ff067b82 */ /* 0x000ee20000000a00 */
[----:B0-----:R-:W-:-:S06]  /*0970*/  ULEA UR4, UR5, UR4, 0x18 ;  /* 0x0000000405047291 */ /* 0x001fcc000f8ec0ff */
[----:B------:R-:W-:Y:S01]  /*0980*/  LEA R11, R3, UR4, 0x2 ;  /* 0x00000004030b7c11 */ /* 0x000fe2000f8e10ff */
[----:B--2---:R-:W-:-:S04]  /*0990*/  IMAD R10, R10, UR8, R3 ;  /* 0x000000080a0a7c24 */ /* 0x004fc8000f8e0203 */
[----:B-1----:R-:W-:-:S07]  /*09a0*/  IMAD R13, R5, 0x40, R10 ;  /* 0x00000040050d7824 */ /* 0x002fce00078e020a */
.L_x_18441:
[----:B---3--:R-:W-:-:S06]  /*09b0*/  IMAD.WIDE.U32 R8, R13, 0x4, R6 ;  /* 0x000000040d087825 */ /* 0x008fcc00078e0006 */
[----:B------:R-:W2:Y:S01]  /*09c0*/  LDG.E R8, desc[UR6][R8.64] ;  /* 0x0000000608087981 */ /* 0x000ea2000c1e1900 */
[----:B------:R-:W-:Y:S01]  /*09d0*/  VIADD R12, R12, 0x1 ;  /* 0x000000010c0c7836 */ /* 0x000fe20000000000 */
[----:B------:R-:W-:-:S04]  /*09e0*/  IADD3 R13, PT, PT, R0, R13, RZ ;  /* 0x0000000d000d7210 */ /* 0x000fc80007ffe0ff */
[----:B------:R-:W-:Y:S01]  /*09f0*/  ISETP.NE.AND P0, PT, R12, RZ, PT ;  /* 0x000000ff0c00720c */ /* 0x000fe20003f05270 */
[----:B--2---:R0:W-:Y:S02]  /*0a00*/  STS [R11], R8 ;  /* 0x000000080b007388 */ /* 0x0041e40000000800 */
[----:B0-----:R-:W-:-:S10]  /*0a10*/  IMAD R11, R0, 0x4, R11 ;  /* 0x00000004000b7824 */ /* 0x001fd400078e020b */
[----:B------:R-:W-:Y:S05]  /*0a20*/  @P0 BRA `(.L_x_18441) ;  /* 0xfffffffc00e00947 */ /* 0x000fea000383ffff */
.L_x_18440:
[----:B------:R-:W-:Y:S05]  /*0a30*/  BSYNC.RECONVERGENT B1 ;  /* 0x0000000000017941 */ /* 0x000fea0003800200 */
.L_x_18439:
[----:B------:R-:W-:Y:S05]  /*0a40*/  @!P1 BRA `(.L_x_18438) ;  /* 0x00000000008c9947 */ /* 0x000fea0003800000 */
[----:B------:R-:W0:Y:S01]  /*0a50*/  LDC R8, c[0x0][0x388] ;  /* 0x0000e200ff087b82 */ /* 0x000e220000000800 */
[----:B------:R-:W-:Y:S02]  /*0a60*/  UMOV UR4, 0x400 ;  /* 0x0000040000047882 */ /* 0x000fe40000000000 */
[----:B------:R-:W-:-:S05]  /*0a70*/  UIADD3 UR4, UPT, UPT, UR4, 0x80, URZ ;  /* 0x0000008004047890 */ /* 0x000fca000fffe0ff */
[----:B------:R-:W2:Y:S08]  /*0a80*/  S2UR UR5, SR_CgaCtaId ;  /* 0x00000000000579c3 */ /* 0x000eb00000008800 */
[----:B------:R-:W3:Y:S01]  /*0a90*/  LDC.64 R6, c[0x0][0x390] ;  /* 0x0000e400ff067b82 */ /* 0x000ee20000000a00 */
[----:B0-----:R-:W-:-:S04]  /*0aa0*/  IMAD R8, R8, UR8, R19 ;  /* 0x0000000808087c24 */ /* 0x001fc8000f8e0213 */
[----:B-1----:R-:W-:Y:S01]  /*0ab0*/  IMAD R25, R5, 0x40, R8 ;  /* 0x0000004005197824 */ /* 0x002fe200078e0208 */
[----:B--2---:R-:W-:-:S03]  /*0ac0*/  ULEA UR4, UR5, UR4, 0x18 ;  /* 0x0000000405047291 */ /* 0x004fc6000f8ec0ff */
[----:B------:R-:W-:Y:S01]  /*0ad0*/  IMAD.IADD R21, R25, 0x1, R0 ;  /* 0x0000000119157824 */ /* 0x000fe200078e0200 */
[C---:B------:R-:W-:Y:S01]  /*0ae0*/  LEA R27, R0.reuse, R25, 0x1 ;  /* 0x00000019001b7211 */ /* 0x040fe200078e08ff */
[----:B------:R-:W-:Y:S01]  /*0af0*/  IMAD R29, R0, 0x3, R25 ;  /* 0x00000003001d7824 */ /* 0x000fe200078e0219 */
[----:B------:R-:W-:-:S07]  /*0b00*/  LEA R23, R19, UR4, 0x2 ;  /* 0x0000000413177c11 */ /* 0x000fce000f8e10ff */
.L_x_18442:
[----:B---3--:R-:W-:-:S04]  /*0b10*/  IMAD.WIDE.U32 R8, R25, 0x4, R6 ;  /* 0x0000000419087825 */ /* 0x008fc800078e0006 */
        /* <DEDUP_REMOVED lines=22> */
.L_x_18438:
[----:B------:R-:W-:Y:S05]  /*0c80*/  BSYNC.RECONVERGENT B0 ;  /* 0x0000000000007941 */ /* 0x000fea0003800200 */
.L_x_18437:
[----:B------:R-:W-:Y:S01]  /*0c90*/  BAR.SYNC.DEFER_BLOCKING 0x0 ;  /* 0x0000000000007b1d */ /* 0x000fe20000010000 */
[----:B------:R-:W-:-:S05]  /*0ca0*/  ISETP.GT.U32.AND P0, PT, R3, 0x3f, PT ;  /* 0x0000003f0300780c */ /* 0x000fca0003f04070 */
[----:B------:R-:W-:Y:S08]  /*0cb0*/  BSSY.RECONVERGENT B0, `(.L_x_18443) ;  /* 0x0000040000007945 */ /* 0x000ff00003800200 */
[----:B------:R-:W-:Y:S05]  /*0cc0*/  @P0 BRA `(.L_x_18444) ;  /* 0x0000000000f80947 */ /* 0x000fea0003800000 */
[----:B------:R-:W3:Y:S01]  /*0cd0*/  I2F.U32.RP R11, R0 ;  /* 0x00000000000b7306 */ /* 0x000ee20000209000 */
[----:B------:R-:W-:Y:S01]  /*0ce0*/  IMAD.IADD R8, R3, 0x1, R0 ;  /* 0x0000000103087824 */ /* 0x000fe200078e0200 */
[----:B------:R-:W-:Y:S01]  /*0cf0*/  ISETP.NE.U32.AND P2, PT, R0, RZ, PT ;  /* 0x000000ff0000720c */ /* 0x000fe20003f45070 */
[----:B------:R-:W-:Y:S03]  /*0d00*/  BSSY.RECONVERGENT B1, `(.L_x_18445) ;  /* 0x0000029000017945 */ /* 0x000fe60003800200 */
[C---:B------:R-:W-:Y:S02]  /*0d10*/  ISETP.GE.U32.AND P0, PT, R8.reuse, 0x40, PT ;  /* 0x000000400800780c */ /* 0x040fe40003f06070 */
[----:B------:R-:W-:Y:S02]  /*0d20*/  VIMNMX.U32 R9, PT, PT, R8, 0x40, !PT ;  /* 0x0000004008097848 */ /* 0x000fe40007fe0000 */
[----:B--2---:R-:W-:-:S04]  /*0d30*/  SEL R10, RZ, 0x1, P0 ;  /* 0x00000001ff0a7807 */ /* 0x004fc80000000000 */
[----:B------:R-:W-:Y:S01]  /*0d40*/  IADD3 R9, PT, PT, R9, -R8, -R10 ;  /* 0x8000000809097210 */ /* 0x000fe20007ffe80a */
[----:B---3--:R-:W2:Y:S02]  /*0d50*/  MUFU.RCP R11, R11 ;  /* 0x0000000b000b7308 */ /* 0x008ea40000001000 */
[----:B--2---:R-:W-:-:S06]  /*0d60*/  VIADD R6, R11, 0xffffffe ;  /* 0x0ffffffe0b067836 */ /* 0x004fcc0000000000 */
[----:B------:R2:W3:Y:S02]  /*0d70*/  F2I.FTZ.U32.TRUNC.NTZ R7, R6 ;  /* 0x0000000600077305 */ /* 0x0004e4000021f000 */
[----:B--2---:R-:W-:Y:S02]  /*0d80*/  HFMA2 R6, -RZ, RZ, 0, 0 ;  /* 0x00000000ff067431 */ /* 0x004fe400000001ff */
[----:B---3--:R-:W-:-:S04]  /*0d90*/  IMAD.MOV R13, RZ, RZ, -R7 ;  /* 0x000000ffff0d7224 */ /* 0x008fc800078e0a07 */
[----:B------:R-:W-:-:S04]  /*0da0*/  IMAD R13, R13, R0, RZ ;  /* 0x000000000d0d7224 */ /* 0x000fc800078e02ff */
[----:B0-----:R-:W-:-:S06]  /*0db0*/  IMAD.HI.U32 R12, R7, R13, R6 ;  /* 0x0000000d070c7227 */ /* 0x001fcc00078e0006 */
        /* <DEDUP_REMOVED lines=24> */
.L_x_18447:
[----:B------:R-:W-:Y:S01]  /*0f40*/  VIADD R6, R6, 0x1 ;  /* 0x0000000106067836 */ /* 0x000fe20000000000 */
[----:B------:R0:W-:Y:S04]  /*0f50*/  STS [R9], RZ ;  /* 0x000000ff09007388 */ /* 0x0001e80000000800 */
[----:B------:R-:W-:Y:S01]  /*0f60*/  ISETP.NE.AND P0, PT, R6, RZ, PT ;  /* 0x000000ff0600720c */ /* 0x000fe20003f05270 */
[----:B0-----:R-:W-:-:S12]  /*0f70*/  IMAD R9, R0, 0x4, R9 ;  /* 0x0000000400097824 */ /* 0x001fd800078e0209 */
[----:B------:R-:W-:Y:S05]  /*0f80*/  @P0 BRA `(.L_x_18447) ;  /* 0xfffffffc00ec0947 */ /* 0x000fea000383ffff */
.L_x_18446:
[----:B------:R-:W-:Y:S05]  /*0f90*/  BSYNC.RECONVERGENT B1 ;  /* 0x0000000000017941 */ /* 0x000fea0003800200 */
.L_x_18445:
[----:B------:R-:W-:Y:S05]  /*0fa0*/  @!P1 BRA `(.L_x_18444) ;  /* 0x0000000000409947 */ /* 0x000fea0003800000 */
[----:B------:R-:W0:Y:S01]  /*0fb0*/  S2UR UR5, SR_CgaCtaId ;  /* 0x00000000000579c3 */ /* 0x000e220000008800 */
[----:B------:R-:W-:Y:S02]  /*0fc0*/  UMOV UR4, 0x400 ;  /* 0x0000040000047882 */ /* 0x000fe40000000000 */
[----:B------:R-:W-:-:S04]  /*0fd0*/  UIADD3 UR4, UPT, UPT, UR4, 0x180, URZ ;  /* 0x0000018004047890 */ /* 0x000fc8000fffe0ff */
[----:B0-----:R-:W-:-:S06]  /*0fe0*/  ULEA UR4, UR5, UR4, 0x18 ;  /* 0x0000000405047291 */ /* 0x001fcc000f8ec0ff */
[----:B------:R-:W-:-:S07]  /*0ff0*/  LEA R9, R7, UR4, 0x2 ;  /* 0x0000000407097c11 */ /* 0x000fce000f8e10ff */
.L_x_18448:
[C-C-:B---3--:R-:W-:Y:S01]  /*1000*/  IMAD R6, R0.reuse, 0x4, R9.reuse ;  /* 0x0000000400067824 */ /* 0x148fe200078e0209 */
        /* <DEDUP_REMOVED lines=10> */
.L_x_18444:
[----:B------:R-:W-:Y:S05]  /*10b0*/  BSYNC.RECONVERGENT B0 ;  /* 0x0000000000007941 */ /* 0x000fea0003800200 */
.L_x_18443:
[----:B------:R-:W-:-:S13]  /*10c0*/  ISETP.GT.AND P0, PT, R2, RZ, PT ;  /* 0x000000ff0200720c */ /* 0x000fda0003f04270 */
[----:B------:R-:W-:Y:S05]  /*10d0*/  @!P0 BRA `(.L_x_18449) ;  /* 0x0000000800b88947 */ /* 0x000fea0003800000 */
[C---:B------:R-:W-:Y:S01]  /*10e0*/  VIMNMX R7, PT, PT, R4.reuse, 0x20, PT ;  /* 0x0000002004077848 */ /* 0x040fe20003fe0100 */
[----:B------:R-:W4:Y:S01]  /*10f0*/  LDCU UR11, c[0x0][0x3ac] ;  /* 0x00007580ff0b77ac */ /* 0x000f220008000800 */
[----:B--23--:R-:W-:Y:S02]  /*1100*/  LOP3.LUT R10, R3, 0x1f, RZ, 0xc0, !PT ;  /* 0x0000001f030a7812 */ /* 0x00cfe400078ec0ff */
[-C--:B0-----:R-:W-:Y:S01]  /*1110*/  IABS R12, R7.reuse ;  /* 0x00000007000c7213 */ /* 0x081fe20000000000 */
        /* <DEDUP_REMOVED lines=8> */
[----:B------:R-:W2:Y:S01]  /*11a0*/  @P3 S2R R11, SR_CgaCtaId ;  /* 0x00000000000b3919 */ /* 0x000ea20000008800 */
[----:B------:R3:W5:Y:S02]  /*11b0*/  F2I.FTZ.U32.TRUNC.NTZ R9, R8 ;  /* 0x0000000800097305 */ /* 0x000764000021f000 */
[----:B---3--:R-:W-:Y:S01]  /*11c0*/  IMAD.MOV.U32 R8, RZ, RZ, RZ ;  /* 0x000000ffff087224 */ /* 0x008fe200078e00ff */
[----:B-----5:R-:W-:-:S05]  /*11d0*/  IADD3 R13, PT, PT, RZ, -R9, RZ ;  /* 0x80000009ff0d7210 */ /* 0x020fca0007ffe0ff */
[----:B------:R-:W-:-:S04]  /*11e0*/  IMAD R13, R13, R12, RZ ;  /* 0x0000000c0d0d7224 */ /* 0x000fc800078e02ff */
[----:B------:R-:W-:-:S04]  /*11f0*/  IMAD.HI.U32 R9, R9, R13, R8 ;  /* 0x0000000d09097227 */ /* 0x000fc800078e0008 */
[----:B------:R-:W-:Y:S02]  /*1200*/  IMAD.MOV R8, RZ, RZ, -R15 ;  /* 0x000000ffff087224 */ /* 0x000fe400078e0a0f */
[----:B------:R-:W-:-:S04]  /*1210*/  IMAD.HI.U32 R9, R9, R14, RZ ;  /* 0x0000000e09097227 */ /* 0x000fc800078e00ff */
[----:B------:R-:W-:Y:S01]  /*1220*/  IMAD R9, R9, R8, R14 ;  /* 0x0000000809097224 */ /* 0x000fe200078e020e */
[----:B------:R-:W-:-:S04]  /*1230*/  @P3 MOV R8, 0x400 ;  /* 0x0000040000083802 */ /* 0x000fc80000000f00 */
[----:B------:R-:W-:Y:S01]  /*1240*/  ISETP.GT.U32.AND P0, PT, R12, R9, PT ;  /* 0x000000090c00720c */ /* 0x000fe20003f04070 */
[----:B------:R-:W-:-:S05]  /*1250*/  @P3 VIADD R8, R8, 0x80 ;  /* 0x0000008008083836 */ /* 0x000fca0000000000 */
[----:B--2---:R-:W-:-:S07]  /*1260*/  @P3 LEA R8, R11, R8, 0x18 ;  /* 0x000000080b083211 */ /* 0x004fce00078ec0ff */
[----:B------:R-:W-:Y:S01]  /*1270*/  @!P0 IMAD.IADD R9, R9, 0x1, -R12 ;  /* 0x0000000109098824 */ /* 0x000fe200078e0a0c */
[----:B------:R-:W-:-:S04]  /*1280*/  ISETP.NE.AND P0, PT, R7, RZ, PT ;  /* 0x000000ff0700720c */ /* 0x000fc80003f05270 */
[----:B------:R-:W-:-:S13]  /*1290*/  ISETP.GT.U32.AND P1, PT, R12, R9, PT ;  /* 0x000000090c00720c */ /* 0x000fda0003f24070 */
        /* <DEDUP_REMOVED lines=9> */
[----:B------:R-:W-:Y:S01]  /*1330*/  ISETP.GE.AND P3, PT, R16, UR10, PT ;  /* 0x0000000a10007c0c */ /* 0x000fe2000bf66270 */
[----:B0---4-:R-:W-:-:S12]  /*1340*/  @!P0 BRA `(.L_x_18450) ;  /* 0x0000000000288947 */ /* 0x011fd80003800000 */
[----:B------:R-:W0:Y:S01]  /*1350*/  S2UR UR5, SR_CgaCtaId ;  /* 0x00000000000579c3 */ /* 0x000e220000008800 */
[----:B--2---:R-:W-:Y:S01]  /*1360*/  IADD3 R8, PT, PT, R9, 0x1, RZ ;  /* 0x0000000109087810 */ /* 0x004fe20007ffe0ff */
[----:B------:R-:W-:Y:S02]  /*1370*/  UMOV UR4, 0x400 ;  /* 0x0000040000047882 */ /* 0x000fe40000000000 */
[----:B------:R-:W-:Y:S01]  /*1380*/  UIADD3 UR4, UPT, UPT, UR4, 0x80, URZ ;  /* 0x0000008004047890 */ /* 0x000fe2000fffe0ff */
[----:B------:R-:W-:-:S04]  /*1390*/  ISETP.GE.AND P0, PT, R8, R7, PT ;  /* 0x000000070800720c */ /* 0x000fc80003f06270 */
[----:B------:R-:W-:-:S05]  /*13a0*/  SEL R8, R7, RZ, P0 ;  /* 0x000000ff07087207 */ /* 0x000fca0000000000 */
[----:B------:R-:W-:Y:S01]  /*13b0*/  IMAD.IADD R8, R13, 0x1, -R8 ;  /* 0x000000010d087824 */ /* 0x000fe200078e0a08 */
[----:B0-----:R-:W-:-:S06]  /*13c0*/  ULEA UR4, UR5, UR4, 0x18 ;  /* 0x0000000405047291 */ /* 0x001fcc000f8ec0ff */
[----:B------:R-:W-:-:S06]  /*13d0*/  LEA R8, R8, UR4, 0x2 ;  /* 0x0000000408087c11 */ /* 0x000fcc000f8e10ff */
[----:B------:R-:W0:Y:S02]  /*13e0*/  LDS R8, [R8+0x4] ;  /* 0x0000040008087984 */ /* 0x000e240000000800 */
.L_x_18450:
[----:B------:R-:W-:Y:S05]  /*13f0*/  @!P1 BRA `(.L_x_18451) ;  /* 0x0000000000289947 */ /* 0x000fea0003800000 */
        /* <DEDUP_REMOVED lines=10> */
.L_x_18451:
        /* <DEDUP_REMOVED lines=11> */
.L_x_18452:
[----:B------:R-:W-:Y:S05]  /*1550*/  @P3 BRA `(.L_x_18449) ;  /* 0x0000000400983947 */ /* 0x000fea0003800000 */
[----:B------:R-:W5:Y:S01]  /*1560*/  I2F.U32.RP R14, R2 ;  /* 0x00000002000e7306 */ /* 0x000f620000209000 */
[----:B------:R-:W-:Y:S01]  /*1570*/  IMAD.MOV R15, RZ, RZ, -R2 ;  /* 0x000000ffff0f7224 */ /* 0x000fe200078e0a02 */
[----:B------:R-:W1:Y:S01]  /*1580*/  S2R R18, SR_CgaCtaId ;  /* 0x0000000000127919 */ /* 0x000e620000008800 */
[C---:B------:R-:W-:Y:S01]  /*1590*/  VIADD R21, R9.reuse, 0x1 ;  /* 0x0000000109157836 */ /* 0x040fe20000000000 */
[----:B------:R-:W-:Y:S02]  /*15a0*/  IADD3 R23, PT, PT, R9, 0x2, RZ ;  /* 0x0000000209177810 */ /* 0x000fe40007ffe0ff */
[----:B------:R-:W-:Y:S02]  /*15b0*/  ISETP.NE.U32.AND P4, PT, R2, RZ, PT ;  /* 0x000000ff0200720c */ /* 0x000fe40003f85070 */
[C---:B------:R-:W-:Y:S02]  /*15c0*/  ISETP.GE.AND P1, PT, R21.reuse, R4, PT ;  /* 0x000000041500720c */ /* 0x040fe40003f26270 */
[----:B------:R-:W-:-:S02]  /*15d0*/  ISETP.GE.AND P6, PT, R21, R7, PT ;  /* 0x000000071500720c */ /* 0x000fc40003fc6270 */
[----:B------:R-:W-:Y:S02]  /*15e0*/  ISETP.GE.AND P5, PT, R9, R4, PT ;  /* 0x000000040900720c */ /* 0x000fe40003fa6270 */
[----:B------:R-:W-:Y:S01]  /*15f0*/  SEL R22, R7, RZ, P6 ;  /* 0x000000ff07167207 */ /* 0x000fe20003000000 */
[----:B-----5:R-:W5:Y:S01]  /*1600*/  MUFU.RCP R14, R14 ;  /* 0x0000000e000e7308 */ /* 0x020f620000001000 */
[C---:B------:R-:W-:Y:S02]  /*1610*/  ISETP.GT.U32.AND P6, PT, R4.reuse, 0x20, PT ;  /* 0x000000200400780c */ /* 0x040fe40003fc4070 */
[----:B------:R-:W-:Y:S01]  /*1620*/  SEL R24, R4, RZ, P5 ;  /* 0x000000ff04187207 */ /* 0x000fe20002800000 */
[----:B------:R-:W-:-:S04]  /*1630*/  IMAD.IADD R22, R9, 0x1, -R22 ;  /* 0x0000000109167824 */ /* 0x000fc800078e0a16 */
[----:B------:R-:W-:Y:S01]  /*1640*/  IMAD.IADD R24, R9, 0x1, -R24 ;  /* 0x0000000109187824 */ /* 0x000fe200078e0a18 */
[----:B-----5:R-:W-:Y:S02]  /*1650*/  IADD3 R12, PT, PT, R14, 0xffffffe, RZ ;  /* 0x0ffffffe0e0c7810 */ /* 0x020fe40007ffe0ff */
[----:B------:R-:W-:Y:S02]  /*1660*/  SEL R14, R4, RZ, P1 ;  /* 0x000000ff040e7207 */ /* 0x000fe40000800000 */
[----:B------:R5:W2:Y:S01]  /*1670*/  F2I.FTZ.U32.TRUNC.NTZ R13, R12 ;  /* 0x0000000c000d7305 */ /* 0x000aa2000021f000 */
[----:B------:R-:W-:Y:S02]  /*1680*/  ISETP.GE.AND P1, PT, R23, R4, PT ;  /* 0x000000041700720c */ /* 0x000fe40003f26270 */
[----:B------:R-:W-:Y:S02]  /*1690*/  IMAD.IADD R14, R21, 0x1, -R14 ;  /* 0x00000001150e7824 */ /* 0x000fe400078e0a0e */
[----:B-----5:R-:W-:-:S02]  /*16a0*/  IMAD.MOV.U32 R12, RZ, RZ, RZ ;  /* 0x000000ffff0c7224 */ /* 0x020fc400078e00ff */
[----:B--2---:R-:W-:-:S04]  /*16b0*/  IMAD R15, R15, R13, RZ ;  /* 0x0000000d0f0f7224 */ /* 0x004fc800078e02ff */
[----:B------:R-:W-:Y:S01]  /*16c0*/  IMAD.HI.U32 R13, R13, R15, R12 ;  /* 0x0000000f0d0d7227 */ /* 0x000fe200078e000c */
[----:B------:R-:W-:-:S05]  /*16d0*/  MOV R15, 0x400 ;  /* 0x00000400000f7802 */ /* 0x000fca0000000f00 */
[----:B------:R-:W-:-:S04]  /*16e0*/  IMAD.HI.U32 R13, R13, R0, RZ ;  /* 0x000000000d0d7227 */ /* 0x000fc800078e00ff */
[----:B------:R-:W-:Y:S01]  /*16f0*/  VIADD R25, R15, 0x180 ;  /* 0x000001800f197836 */ /* 0x000fe20000000000 */
[----:B------:R-:W-:Y:S02]  /*1700*/  IADD3 R19, PT, PT, -R13, RZ, RZ ;  /* 0x000000ff0d137210 */ /* 0x000fe40007ffe1ff */
[C---:B-1----:R-:W-:Y:S02]  /*1710*/  LEA R15, R18.reuse, R15, 0x18 ;  /* 0x0000000f120f7211 */ /* 0x042fe400078ec0ff */
[----:B------:R-:W-:Y:S01]  /*1720*/  LEA R12, R18, R25, 0x18 ;  /* 0x00000019120c7211 */ /* 0x000fe200078ec0ff */
[----:B------:R-:W-:Y:S01]  /*1730*/  IMAD R19, R2, R19, R0 ;  /* 0x0000001302137224 */ /* 0x000fe200078e0200 */
[----:B------:R-:W-:Y:S01]  /*1740*/  SEL R18, R4, RZ, P1 ;  /* 0x000000ff04127207 */ /* 0x000fe20000800000 */
[----:B------:R-:W-:Y:S01]  /*1750*/  VIADD R25, R9, 0x3 ;  /* 0x0000000309197836 */ /* 0x000fe20000000000 */
[----:B------:R-:W-:Y:S02]  /*1760*/  ISETP.GE.AND P1, PT, R23, R7, PT ;  /* 0x000000071700720c */ /* 0x000fe40003f26270 */
[----:B------:R-:W-:Y:S01]  /*1770*/  ISETP.GE.U32.AND P0, PT, R19, R2, PT ;  /* 0x000000021300720c */ /* 0x000fe20003f06070 */
[----:B------:R-:W-:Y:S01]  /*1780*/  IMAD.IADD R18, R23, 0x1, -R18 ;  /* 0x0000000117127824 */ /* 0x000fe200078e0a12 */
[----:B------:R-:W-:-:S02]  /*1790*/  ISETP.GE.AND P2, PT, R25, R4, PT ;  /* 0x000000041900720c */ /* 0x000fc40003f46270 */
[----:B------:R-:W-:Y:S02]  /*17a0*/  ISETP.GE.AND P3, PT, R25, R7, PT ;  /* 0x000000071900720c */ /* 0x000fe40003f66270 */
[----:B------:R-:W-:Y:S02]  /*17b0*/  SEL R20, R4, RZ, P2 ;  /* 0x000000ff04147207 */ /* 0x000fe40001000000 */
[----:B------:R-:W-:-:S03]  /*17c0*/  SEL R26, R7, RZ, P3 ;  /* 0x000000ff071a7207 */ /* 0x000fc60001800000 */
[----:B------:R-:W-:Y:S02]  /*17d0*/  IMAD.IADD R20, R25, 0x1, -R20 ;  /* 0x0000000119147824 */ /* 0x000fe400078e0a14 */
[----:B------:R-:W-:Y:S01]  /*17e0*/  @P0 IADD3 R19, PT, PT, -R2, R19, RZ ;  /* 0x0000001302130210 */ /* 0x000fe20007ffe1ff */
[----:B------:R-:W-:-:S03]  /*17f0*/  @P0 VIADD R13, R13, 0x1 ;  /* 0x000000010d0d0836 */ /* 0x000fc60000000000 */
[----:B------:R-:W-:Y:S02]  /*1800*/  ISETP.GE.U32.AND P2, PT, R19, R2, PT ;  /* 0x000000021300720c */ /* 0x000fe40003f46070 */
[----:B------:R-:W-:Y:S02]  /*1810*/  IADD3 R19, PT, PT, -R4, RZ, RZ ;  /* 0x000000ff04137210 */ /* 0x000fe40007ffe1ff */
[----:B------:R-:W-:Y:S02]  /*1820*/  SEL R4, R7, RZ, P1 ;  /* 0x000000ff07047207 */ /* 0x000fe40000800000 */
[----:B------:R-:W-:Y:S02]  /*1830*/  LEA R19, R19, 0x201f, 0x8 ;  /* 0x0000201f13137811 */ /* 0x000fe400078e40ff */
[C---:B------:R-:W-:Y:S01]  /*1840*/  IADD3 R7, PT, PT, R9.reuse, -R26, RZ ;  /* 0x8000001a09077210 */ /* 0x040fe20007ffe0ff */
[----:B------:R-:W-:-:S04]  /*1850*/  IMAD.IADD R21, R9, 0x1, -R4 ;  /* 0x0000000109157824 */ /* 0x000fc800078e0a04 */
[----:B------:R-:W-:Y:S02]  /*1860*/  @P2 IADD3 R13, PT, PT, R13, 0x1, RZ ;  /* 0x000000010d0d2810 */ /* 0x000fe40007ffe0ff */
[----:B------:R-:W-:-:S07]  /*1870*/  @!P4 LOP3.LUT R13, RZ, R2, RZ, 0x33, !PT ;  /* 0x00000002ff0dc212 */ /* 0x000fce00078e33ff */
.L_x_18461:
[----:B-1----:R-:W-:-:S04]  /*1880*/  IMAD R26, R16, 0x14, R15 ;  /* 0x00000014101a7824 */ /* 0x002fc800078e020f */
[----:B------:R-:W-:-:S06]  /*1890*/  IMAD R23, R9, 0x4, R26 ;  /* 0x0000000409177824 */ /* 0x000fcc00078e021a */
[----:B------:R-:W1:Y:S01]  /*18a0*/  LDS R23, [R23] ;  /* 0x0000000017177984 */ /* 0x000e620000000800 */
[----:B------:R-:W-:Y:S05]  /*18b0*/  @P6 BRA `(.L_x_18453) ;  /* 0x0000000000606947 */ /* 0x000fea0003800000 */
[----:B------:R-:W-:Y:S01]  /*18c0*/  IMAD.U32 R4, RZ, RZ, UR11 ;  /* 0x0000000bff047e24 */ /* 0x000fe2000f8e00ff */
[----:B------:R-:W-:-:S04]  /*18d0*/  UMOV UR4, 0xffffffff ;  /* 0xffffffff00047882 */ /* 0x000fc80000000000 */
[----:B------:R-:W-:Y:S01]  /*18e0*/  ISETP.GE.AND P0, PT, R4, 0x2, PT ;  /* 0x000000020400780c */ /* 0x000fe20003f06270 */
[----:B------:R-:W-:-:S12]  /*18f0*/  BRA.DIV UR4, `(.L_x_18454) ;  /* 0x00000012045c7947 */ /* 0x000fd8000b800000 */
[----:B-1----:R1:W2:Y:S02]  /*1900*/  SHFL.IDX PT, R25, R23, R24, R19 ;  /* 0x0000001817197389 */ /* 0x0022a400000e0013 */
.L_x_18468:
[----:B--23--:R-:W-:Y:S01]  /*1910*/  IMAD R25, R6, R25, RZ ;  /* 0x0000001906197224 */ /* 0x00cfe200078e02ff */
[----:B------:R-:W-:Y:S06]  /*1920*/  @!P0 BRA `(.L_x_18455) ;  /* 0x0000000000108947 */ /* 0x000fec0003800000 */
[----:B------:R-:W-:-:S03]  /*1930*/  UMOV UR4, 0xffffffff ;  /* 0xffffffff00047882 */ /* 0x000fc60000000000 */
[----:B------:R-:W-:Y:S05]  /*1940*/  BRA.DIV UR4, `(.L_x_18456) ;  /* 0x00000012046c7947 */ /* 0x000fea000b800000 */
[----:B------:R2:W3:Y:S02]  /*1950*/  SHFL.IDX PT, R26, R23, R14, R19 ;  /* 0x0000000e171a7389 */ /* 0x0004e400000e0013 */
.L_x_18471:
[----:B0--3--:R-:W-:-:S07]  /*1960*/  IMAD R25, R8, R26, R25 ;  /* 0x0000001a08197224 */ /* 0x009fce00078e0219 */
.L_x_18455:
[----:B------:R-:W-:-:S13]  /*1970*/  ISETP.GE.AND P0, PT, R4, 0x3, PT ;  /* 0x000000030400780c */ /* 0x000fda0003f06270 */
[----:B------:R-:W-:Y:S05]  /*1980*/  @!P0 BRA `(.L_x_18457) ;  /* 0x0000000000108947 */ /* 0x000fea0003800000 */
[----:B------:R-:W-:-:S03]  /*1990*/  UMOV UR4, 0xffffffff ;  /* 0xffffffff00047882 */ /* 0x000fc60000000000 */
[----:B------:R-:W-:Y:S05]  /*19a0*/  BRA.DIV UR4, `(.L_x_18458) ;  /* 0x0000001204747947 */ /* 0x000fea000b800000 */
[----:B------:R3:W0:Y:S02]  /*19b0*/  SHFL.IDX PT, R26, R23, R18, R19 ;  /* 0x00000012171a7389 */ /* 0x00062400000e0013 */
.L_x_18474:
[----:B0---4-:R-:W-:-:S07]  /*19c0*/  IMAD R25, R10, R26, R25 ;  /* 0x0000001a0a197224 */ /* 0x011fce00078e0219 */
.L_x_18457:
[----:B------:R-:W-:-:S13]  /*19d0*/  ISETP.GE.AND P0, PT, R4, 0x4, PT ;  /* 0x000000040400780c */ /* 0x000fda0003f06270 */
[----:B------:R-:W-:Y:S05]  /*19e0*/  @!P0 BRA `(.L_x_18459) ;  /* 0x0000000000548947 */ /* 0x000fea0003800000 */
[----:B------:R-:W-:-:S03]  /*19f0*/  UMOV UR4, 0xffffffff ;  /* 0xffffffff00047882 */ /* 0x000fc60000000000 */
[----:B------:R-:W-:Y:S05]  /*1a00*/  BRA.DIV UR4, `(.L_x_18460) ;  /* 0x00000012047c7947 */ /* 0x000fea000b800000 */
[----:B------:R0:W0:Y:S02]  /*1a10*/  SHFL.IDX PT, R26, R23, R20, R19 ;  /* 0x00000014171a7389 */ /* 0x00002400000e0013 */
.L_x_18477:
[----:B0-----:R-:W-:Y:S01]  /*1a20*/  IMAD R25, R11, R26, R25 ;  /* 0x0000001a0b197224 */ /* 0x001fe200078e0219 */
[----:B------:R-:W-:Y:S06]  /*1a30*/  BRA `(.L_x_18459) ;  /* 0x0000000000407947 */ /* 0x000fec0003800000 */
.L_x_18453:
[----:B------:R-:W-:Y:S01]  /*1a40*/  MOV R4, UR11 ;  /* 0x0000000b00047c02 */ /* 0x000fe20008000f00 */
[----:B-1-3--:R-:W-:-:S03]  /*1a50*/  IMAD R23, R6, R23, RZ ;  /* 0x0000001706177224 */ /* 0x00afc600078e02ff */
[C---:B------:R-:W-:Y:S02]  /*1a60*/  ISETP.GE.AND P1, PT, R4.reuse, 0x2, PT ;  /* 0x000000020400780c */ /* 0x040fe40003f26270 */
[C---:B------:R-:W-:Y:S02]  /*1a70*/  ISETP.GE.AND P2, PT, R4.reuse, 0x3, PT ;  /* 0x000000030400780c */ /* 0x040fe40003f46270 */
[C---:B------:R-:W-:Y:S02]  /*1a80*/  ISETP.GE.AND P3, PT, R4.reuse, 0x4, PT ;  /* 0x000000040400780c */ /* 0x040fe40003f66270 */
[----:B------:R-:W-:-:S04]  /*1a90*/  ISETP.GT.AND P0, PT, R4, RZ, PT ;  /* 0x000000ff0400720c */ /* 0x000fc80003f04270 */
[----:B------:R-:W-:-:S03]  /*1aa0*/  SEL R25, R23, RZ, P0 ;  /* 0x000000ff17197207 */ /* 0x000fc60000000000 */
[--C-:B------:R-:W-:Y:S02]  /*1ab0*/  @P1 IMAD R27, R22, 0x4, R26.reuse ;  /* 0x00000004161b1824 */ /* 0x100fe400078e021a */
[----:B------:R-:W-:Y:S02]  /*1ac0*/  @P2 IMAD R23, R21, 0x4, R26 ;  /* 0x0000000415172824 */ /* 0x000fe400078e021a */
[----:B------:R-:W-:Y:S02]  /*1ad0*/  @P3 LEA R26, R7, R26, 0x2 ;  /* 0x0000001a071a3211 */ /* 0x000fe400078e10ff */
[----:B------:R-:W0:Y:S04]  /*1ae0*/  @P1 LDS R27, [R27+0x4] ;  /* 0x000004001b1b1984 */ /* 0x000e280000000800 */
[----:B------:R-:W4:Y:S04]  /*1af0*/  @P2 LDS R23, [R23+0x8] ;  /* 0x0000080017172984 */ /* 0x000f280000000800 */
[----:B------:R-:W1:Y:S01]  /*1b00*/  @P3 LDS R26, [R26+0xc] ;  /* 0x00000c001a1a3984 */ /* 0x000e620000000800 */
[----:B0-----:R-:W-:-:S04]  /*1b10*/  @P1 IMAD R25, R8, R27, R25 ;  /* 0x0000001b08191224 */ /* 0x001fc800078e0219 */
[----:B----4-:R-:W-:-:S04]  /*1b20*/  @P2 IMAD R25, R10, R23, R25 ;  /* 0x000000170a192224 */ /* 0x010fc800078e0219 */
[----:B-1----:R-:W-:-:S07]  /*1b30*/  @P3 IMAD R25, R11, R26, R25 ;  /* 0x0000001a0b193224 */ /* 0x002fce00078e0219 */
.L_x_18459:
[-C--:B-123--:R-:W-:Y:S01]  /*1b40*/  IMAD R23, R2, R16.reuse, R17 ;  /* 0x0000001002177224 */ /* 0x08efe200078e0211 */
[----:B------:R-:W-:-:S03]  /*1b50*/  IADD3 R16, PT, PT, R13, R16, RZ ;  /* 0x000000100d107210 */ /* 0x000fc60007ffe0ff */
[----:B------:R-:W-:Y:S01]  /*1b60*/  IMAD R23, R23, 0x4, R12 ;  /* 0x0000000417177824 */ /* 0x000fe200078e020c */
[----:B------:R-:W-:-:S04]  /*1b70*/  ISETP.GE.AND P0, PT, R16, UR9, PT ;  /* 0x0000000910007c0c */ /* 0x000fc8000bf06270 */
[----:B------:R-:W1:Y:S02]  /*1b80*/  LDS R26, [R23] ;  /* 0x00000000171a7984 */ /* 0x000e640000000800 */
[----:B-1----:R-:W-:-:S05]  /*1b90*/  IMAD.IADD R26, R26, 0x1, R25 ;  /* 0x000000011a1a7824 */ /* 0x002fca00078e0219 */
[----:B------:R1:W-:Y:S02]  /*1ba0*/  STS [R23], R26 ;  /* 0x0000001a17007388 */ /* 0x0003e40000000800 */
[----:B------:R-:W-:Y:S05]  /*1bb0*/  @!P0 BRA `(.L_x_18461) ;  /* 0xfffffffc00308947 */ /* 0x000fea000383ffff */
.L_x_18449:
[----:B------:R-:W-:Y:S05]  /*1bc0*/  WARPSYNC.ALL ;  /* 0x0000000000007948 */ /* 0x000fea0003800000 */
[----:B------:R-:W-:Y:S01]  /*1bd0*/  BAR.SYNC.DEFER_BLOCKING 0x0 ;  /* 0x0000000000007b1d */ /* 0x000fe20000010000 */
[----:B------:R-:W-:-:S13]  /*1be0*/  ISETP.GT.U32.AND P0, PT, R3, 0x3f, PT ;  /* 0x0000003f0300780c */ /* 0x000fda0003f04070 */
[----:B------:R-:W-:Y:S05]  /*1bf0*/  @P0 EXIT ;  /* 0x000000000000094d */ /* 0x000fea0003800000 */
[----:B--2---:R-:W2:Y:S01]  /*1c00*/  I2F.U32.RP R14, R0 ;  /* 0x00000000000e7306 */ /* 0x004ea20000209000 */
[----:B---34-:R-:W-:Y:S01]  /*1c10*/  IABS R10, R4 ;  /* 0x00000004000a7213 */ /* 0x018fe20000000000 */
[----:B0-----:R-:W-:Y:S01]  /*1c20*/  IMAD.IADD R12, R3, 0x1, R0 ;  /* 0x00000001030c7824 */ /* 0x001fe200078e0200 */
[----:B------:R-:W0:Y:S01]  /*1c30*/  LDC R13, c[0x0][0x388] ;  /* 0x0000e200ff0d7b82 */ /* 0x000e220000000800 */
[----:B------:R-:W-:Y:S01]  /*1c40*/  ISETP.NE.U32.AND P3, PT, R0, RZ, PT ;  /* 0x000000ff0000720c */ /* 0x000fe20003f65070 */
[----:B------:R-:W-:Y:S02]  /*1c50*/  BSSY.RECONVERGENT B0, `(.L_x_18462) ;  /* 0x0000064000007945 */ /* 0x000fe40003800200 */
[----:B------:R-:W-:Y:S01]  /*1c60*/  ISETP.GE.U32.AND P0, PT, R12, 0x40, PT ;  /* 0x000000400c00780c */ /* 0x000fe20003f06070 */
[----:B------:R-:W3:Y:S08]  /*1c70*/  I2F.RP R11, R10 ;  /* 0x0000000a000b7306 */ /* 0x000ef00000209400 */
[----:B--2---:R-:W2:Y:S08]  /*1c80*/  MUFU.RCP R14, R14 ;  /* 0x0000000e000e7308 */ /* 0x004eb00000001000 */
[----:B---3--:R-:W3:Y:S01]  /*1c90*/  MUFU.RCP R11, R11 ;  /* 0x0000000b000b7308 */ /* 0x008ee20000001000 */
[----:B--2---:R-:W-:Y:S01]  /*1ca0*/  VIADD R6, R14, 0xffffffe ;  /* 0x0ffffffe0e067836 */ /* 0x004fe20000000000 */
[----:B------:R-:W-:-:S06]  /*1cb0*/  VIMNMX.U32 R14, PT, PT, R12, 0x40, !PT ;  /* 0x000000400c0e7848 */ /* 0x000fcc0007fe0000 */
[----:B------:R2:W4:Y:S01]  /*1cc0*/  F2I.FTZ.U32.TRUNC.NTZ R7, R6 ;  /* 0x0000000600077305 */ /* 0x000522000021f000 */
[----:B---3--:R-:W-:Y:S01]  /*1cd0*/  VIADD R8, R11, 0xffffffe ;  /* 0x0ffffffe0b087836 */ /* 0x008fe20000000000 */
[----:B------:R-:W-:-:S06]  /*1ce0*/  SEL R11, RZ, 0x1, P0 ;  /* 0x00000001ff0b7807 */ /* 0x000fcc0000000000 */
[----:B------:R3:W5:Y:S01]  /*1cf0*/  F2I.FTZ.U32.TRUNC.NTZ R9, R8 ;  /* 0x0000000800097305 */ /* 0x000762000021f000 */
[----:B--2---:R-:W-:Y:S01]  /*1d00*/  HFMA2 R6, -RZ, RZ, 0, 0 ;  /* 0x00000000ff067431 */ /* 0x004fe200000001ff */
[----:B----4-:R-:W-:Y:S01]  /*1d10*/  IADD3 R15, PT, PT, RZ, -R7, RZ ;  /* 0x80000007ff0f7210 */ /* 0x010fe20007ffe0ff */
[----:B---3--:R-:W-:-:S04]  /*1d20*/  IMAD.MOV.U32 R8, RZ, RZ, RZ ;  /* 0x000000ffff087224 */ /* 0x008fc800078e00ff */
[----:B------:R-:W-:Y:S02]  /*1d30*/  IMAD R15, R15, R0, RZ ;  /* 0x000000000f0f7224 */ /* 0x000fe400078e02ff */
[----:B-----5:R-:W-:Y:S02]  /*1d40*/  IMAD.MOV R16, RZ, RZ, -R9 ;  /* 0x000000ffff107224 */ /* 0x020fe400078e0a09 */
[----:B------:R-:W-:Y:S01]  /*1d50*/  IMAD.HI.U32 R6, R7, R15, R6 ;  /* 0x0000000f07067227 */ /* 0x000fe200078e0006 */
[----:B------:R-:W-:Y:S02]  /*1d60*/  IADD3 R15, PT, PT, R14, -R12, -R11 ;  /* 0x8000000c0e0f7210 */ /* 0x000fe40007ffe80b */
[----:B0-----:R-:W-:Y:S01]  /*1d70*/  IABS R14, R13 ;  /* 0x0000000d000e7213 */ /* 0x001fe20000000000 */
[----:B------:R-:W-:Y:S01]  /*1d80*/  IMAD.MOV.U32 R7, RZ, RZ, R16 ;  /* 0x000000ffff077224 */ /* 0x000fe200078e0010 */
[----:B------:R-:W-:Y:S01]  /*1d90*/  LOP3.LUT R13, R13, R4, RZ, 0x3c, !PT ;  /* 0x000000040d0d7212 */ /* 0x000fe200078e3cff */
[----:B------:R-:W-:-:S04]  /*1da0*/  IMAD.HI.U32 R12, R6, R15, RZ ;  /* 0x0000000f060c7227 */ /* 0x000fc800078e00ff */
[----:B------:R-:W-:Y:S01]  /*1db0*/  IMAD R7, R7, R10, RZ ;  /* 0x0000000a07077224 */ /* 0x000fe200078e02ff */
[----:B------:R-:W-:-:S03]  /*1dc0*/  IADD3 R6, PT, PT, -R12, RZ, RZ ;  /* 0x000000ff0c067210 */ /* 0x000fc60007ffe1ff */
[----:B------:R-:W-:-:S04]  /*1dd0*/  IMAD.HI.U32 R8, R9, R7, R8 ;  /* 0x0000000709087227 */ /* 0x000fc800078e0008 */
[----:B------:R-:W-:Y:S02]  /*1de0*/  IMAD R15, R0, R6, R15 ;  /* 0x00000006000f7224 */ /* 0x000fe400078e020f */
[----:B------:R-:W-:-:S03]  /*1df0*/  IMAD.MOV.U32 R7, RZ, RZ, R14 ;  /* 0x000000ffff077224 */ /* 0x000fc600078e000e */
[----:B------:R-:W-:Y:S01]  /*1e00*/  ISETP.GE.U32.AND P0, PT, R15, R0, PT ;  /* 0x000000000f00720c */ /* 0x000fe20003f06070 */
[----:B------:R-:W-:-:S04]  /*1e10*/  IMAD.HI.U32 R14, R8, R7, RZ ;  /* 0x00000007080e7227 */ /* 0x000fc800078e00ff */
[----:B------:R-:W-:-:S04]  /*1e20*/  IMAD.MOV R6, RZ, RZ, -R14 ;  /* 0x000000ffff067224 */ /* 0x000fc800078e0a0e */
[----:B------:R-:W-:Y:S02]  /*1e30*/  IMAD R7, R10, R6, R7 ;  /* 0x000000060a077224 */ /* 0x000fe400078e0207 */
[----:B------:R-:W0:Y:S02]  /*1e40*/  LDC R6, c[0x0][0x384] ;  /* 0x0000e100ff067b82 */ /* 0x000e240000000800 */
[-C--:B------:R-:W-:Y:S01]  /*1e50*/  @P0 IADD3 R15, PT, PT, R15, -R0.reuse, RZ ;  /* 0x800000000f0f0210 */ /* 0x080fe20007ffe0ff */
[----:B------:R-:W-:Y:S01]  /*1e60*/  @P0 VIADD R12, R12, 0x1 ;  /* 0x000000010c0c0836 */ /* 0x000fe20000000000 */
[----:B------:R-:W-:Y:S02]  /*1e70*/  ISETP.GT.U32.AND P1, PT, R10, R7, PT ;  /* 0x000000070a00720c */ /* 0x000fe40003f24070 */
[----:B------:R-:W-:Y:S01]  /*1e80*/  ISETP.GE.U32.AND P2, PT, R15, R0, PT ;  /* 0x000000000f00720c */ /* 0x000fe20003f46070 */
[----:B-1----:R-:W-:-:S10]  /*1e90*/  IMAD R15, R2, R5, RZ ;  /* 0x00000005020f7224 */ /* 0x002fd400078e02ff */
[----:B------:R-:W-:Y:S02]  /*1ea0*/  @!P1 IMAD.IADD R7, R7, 0x1, -R10 ;  /* 0x0000000107079824 */ /* 0x000fe400078e0a0a */
[----:B------:R-:W-:Y:S01]  /*1eb0*/  @P2 IADD3 R12, PT, PT, R12, 0x1, RZ ;  /* 0x000000010c0c2810 */ /* 0x000fe20007ffe0ff */
[----:B------:R-:W-:Y:S01]  /*1ec0*/  @!P1 VIADD R14, R14, 0x1 ;  /* 0x000000010e0e9836 */ /* 0x000fe20000000000 */
[----:B------:R-:W-:Y:S02]  /*1ed0*/  @!P3 LOP3.LUT R12, RZ, R0, RZ, 0x33, !PT ;  /* 0x00000000ff0cb212 */ /* 0x000fe400078e33ff */
[----:B------:R-:W-:Y:S01]  /*1ee0*/  ISETP.GE.U32.AND P0, PT, R7, R10, PT ;  /* 0x0000000a0700720c */ /* 0x000fe20003f06070 */
[----:B0-----:R-:W-:Y:S01]  /*1ef0*/  IMAD R15, R6, UR8, R15 ;  /* 0x00000008060f7c24 */ /* 0x001fe2000f8e020f */
[----:B------:R-:W-:Y:S01]  /*1f00*/  ISETP.GE.AND P2, PT, R13, RZ, PT ;  /* 0x000000ff0d00720c */ /* 0x000fe20003f46270 */
[----:B------:R-:W-:Y:S01]  /*1f10*/  IMAD.IADD R7, R11, 0x1, R12 ;  /* 0x000000010b077824 */ /* 0x000fe200078e020c */
[----:B------:R-:W-:-:S04]  /*1f20*/  ISETP.NE.AND P3, PT, R4, RZ, PT ;  /* 0x000000ff0400720c */ /* 0x000fc80003f65270 */
[----:B------:R-:W-:-:S04]  /*1f30*/  LOP3.LUT R8, R7, 0x3, RZ, 0xc0, !PT ;  /* 0x0000000307087812 */ /* 0x000fc800078ec0ff */
[----:B------:R-:W-:Y:S02]  /*1f40*/  ISETP.NE.AND P1, PT, R8, 0x3, PT ;  /* 0x000000030800780c */ /* 0x000fe40003f25270 */
[----:B------:R-:W-:Y:S02]  /*1f50*/  @P0 IADD3 R14, PT, PT, R14, 0x1, RZ ;  /* 0x000000010e0e0810 */ /* 0x000fe40007ffe0ff */
[----:B------:R-:W-:-:S03]  /*1f60*/  ISETP.GE.U32.AND P0, PT, R7, 0x3, PT ;  /* 0x000000030700780c */ /* 0x000fc60003f06070 */
[----:B------:R-:W-:Y:S01]  /*1f70*/  @!P2 IMAD.MOV R14, RZ, RZ, -R14 ;  /* 0x000000ffff0ea224 */ /* 0x000fe200078e0a0e */
[----:B------:R-:W-:-:S05]  /*1f80*/  @!P3 LOP3.LUT R14, RZ, R4, RZ, 0x33, !PT ;  /* 0x00000004ff0eb212 */ /* 0x000fca00078e33ff */
[----:B------:R-:W-:Y:S05]  /*1f90*/  @!P1 BRA `(.L_x_18463) ;  /* 0x0000000000bc9947 */ /* 0x000fea0003800000 */
[----:B------:R-:W-:Y:S01]  /*1fa0*/  IABS R6, R2 ;  /* 0x0000000200067213 */ /* 0x000fe20000000000 */
[----:B------:R-:W0:Y:S01]  /*1fb0*/  S2UR UR5, SR_CgaCtaId ;  /* 0x00000000000579c3 */ /* 0x000e220000008800 */
[----:B------:R-:W-:Y:S01]  /*1fc0*/  UMOV UR4, 0x400 ;  /* 0x0000040000047882 */ /* 0x000fe20000000000 */
[----:B------:R-:W-:Y:S01]  /*1fd0*/  VIADD R7, R7, 0x1 ;  /* 0x0000000107077836 */ /* 0x000fe20000000000 */
[----:B------:R-:W1:Y:S01]  /*1fe0*/  I2F.RP R10, R6 ;  /* 0x00000006000a7306 */ /* 0x000e620000209400 */
[----:B------:R-:W-:Y:S01]  /*1ff0*/  UIADD3 UR4, UPT, UPT, UR4, 0x180, URZ ;  /* 0x0000018004047890 */ /* 0x000fe2000fffe0ff */
[----:B------:R-:W-:-:S03]  /*2000*/  ISETP.NE.AND P4, PT, R2, RZ, PT ;  /* 0x000000ff0200720c */ /* 0x000fc60003f85270 */
[----:B------:R-:W2:Y:S03]  /*2010*/  LDC.64 R4, c[0x0][0x3a0] ;  /* 0x0000e800ff047b82 */ /* 0x000ea60000000a00 */
[----:B-1----:R-:W1:Y:S01]  /*2020*/  MUFU.RCP R10, R10 ;  /* 0x0000000a000a7308 */ /* 0x002e620000001000 */
[----:B0-----:R-:W-:Y:S01]  /*2030*/  ULEA UR4, UR5, UR4, 0x18 ;  /* 0x0000000405047291 */ /* 0x001fe2000f8ec0ff */
[----:B-1----:R-:W-:Y:S01]  /*2040*/  VIADD R8, R10, 0xffffffe ;  /* 0x0ffffffe0a087836 */ /* 0x002fe20000000000 */
[----:B------:R-:W-:-:S05]  /*2050*/  LOP3.LUT R10, R7, 0x3, RZ, 0xc0, !PT ;  /* 0x00000003070a7812 */ /* 0x000fca00078ec0ff */
[----:B------:R0:W1:Y:S01]  /*2060*/  F2I.FTZ.U32.TRUNC.NTZ R9, R8 ;  /* 0x0000000800097305 */ /* 0x000062000021f000 */
[----:B------:R-:W-:Y:S01]  /*2070*/  IADD3 R10, PT, PT, -R10, RZ, RZ ;  /* 0x000000ff0a0a7210 */ /* 0x000fe20007ffe1ff */
[----:B0-----:R-:W-:Y:S01]  /*2080*/  IMAD.MOV.U32 R8, RZ, RZ, RZ ;  /* 0x000000ffff087224 */ /* 0x001fe200078e00ff */
[----:B-1----:R-:W-:-:S05]  /*2090*/  IADD3 R11, PT, PT, RZ, -R9, RZ ;  /* 0x80000009ff0b7210 */ /* 0x002fca0007ffe0ff */
[----:B------:R-:W-:-:S04]  /*20a0*/  IMAD R11, R11, R6, RZ ;  /* 0x000000060b0b7224 */ /* 0x000fc800078e02ff */
[----:B------:R-:W-:Y:S01]  /*20b0*/  IMAD.HI.U32 R7, R9, R11, R8 ;  /* 0x0000000b09077227 */ /* 0x000fe200078e0008 */
[----:B------:R-:W-:Y:S02]  /*20c0*/  LOP3.LUT R8, RZ, R2, RZ, 0x33, !PT ;  /* 0x00000002ff087212 */ /* 0x000fe400078e33ff */
[----:B--2---:R-:W-:-:S07]  /*20d0*/  LEA R9, R3, UR4, 0x2 ;  /* 0x0000000403097c11 */ /* 0x004fce000f8e10ff */
.L_x_18464:
[----:B------:R-:W-:Y:S01]  /*20e0*/  IABS R11, R2 ;  /* 0x00000002000b7213 */ /* 0x000fe20000000000 */
[----:B0-----:R0:W1:Y:S01]  /*20f0*/  LDS R17, [R9] ;  /* 0x0000000009117984 */ /* 0x0010620000000800 */
[----:B------:R-:W-:Y:S01]  /*2100*/  IABS R12, R3 ;  /* 0x00000003000c7213 */ /* 0x000fe20000000000 */
[----:B------:R-:W-:Y:S02]  /*2110*/  VIADD R10, R10, 0x1 ;  /* 0x000000010a0a7836 */ /* 0x000fe40000000000 */
[----:B------:R-:W-:Y:S02]  /*2120*/  IMAD.MOV R13, RZ, RZ, -R11 ;  /* 0x000000ffff0d7224 */ /* 0x000fe400078e0a0b */
[----:B------:R-:W-:Y:S01]  /*2130*/  IMAD.HI.U32 R11, R7, R12, RZ ;  /* 0x0000000c070b7227 */ /* 0x000fe200078e00ff */
[----:B0-----:R-:W-:-:S03]  /*2140*/  LEA R9, R0, R9, 0x2 ;  /* 0x0000000900097211 */ /* 0x001fc600078e10ff */
[----:B------:R-:W-:Y:S01]  /*2150*/  IMAD R13, R11, R13, R12 ;  /* 0x0000000d0b0d7224 */ /* 0x000fe200078e020c */
[----:B------:R-:W-:-:S04]  /*2160*/  IABS R12, R2 ;  /* 0x00000002000c7213 */ /* 0x000fc80000000000 */
[----:B------:R-:W-:-:S13]  /*2170*/  ISETP.GT.U32.AND P2, PT, R6, R13, PT ;  /* 0x0000000d0600720c */ /* 0x000fda0003f44070 */
[----:B------:R-:W-:Y:S01]  /*2180*/  @!P2 IMAD.IADD R13, R13, 0x1, -R12 ;  /* 0x000000010d0da824 */ /* 0x000fe200078e0a0c */
[----:B------:R-:W-:Y:S02]  /*2190*/  LOP3.LUT R12, R3, R2, RZ, 0x3c, !PT ;  /* 0x00000002030c7212 */ /* 0x000fe400078e3cff */
[----:B------:R-:W-:Y:S02]  /*21a0*/  @!P2 IADD3 R11, PT, PT, R11, 0x1, RZ ;  /* 0x000000010b0ba810 */ /* 0x000fe40007ffe0ff */
[----:B------:R-:W-:Y:S02]  /*21b0*/  ISETP.GE.U32.AND P1, PT, R13, R6, PT ;  /* 0x000000060d00720c */ /* 0x000fe40003f26070 */
[----:B------:R-:W-:-:S11]  /*21c0*/  ISETP.GE.AND P3, PT, R12, RZ, PT ;  /* 0x000000ff0c00720c */ /* 0x000fd60003f66270 */
[----:B------:R-:W-:Y:S01]  /*21d0*/  @P1 VIADD R11, R11, 0x1 ;  /* 0x000000010b0b1836 */ /* 0x000fe20000000000 */
[----:B------:R-:W-:-:S03]  /*21e0*/  ISETP.NE.AND P1, PT, R10, RZ, PT ;  /* 0x000000ff0a00720c */ /* 0x000fc60003f25270 */
        /* <DEDUP_REMOVED lines=10> */
.L_x_18463:
[----:B------:R-:W-:Y:S05]  /*2290*/  BSYNC.RECONVERGENT B0 ;  /* 0x0000000000007941 */ /* 0x000fea0003800200 */
.L_x_18462:
        /* <DEDUP_REMOVED lines=10> */
[----:B------:R-:W3:Y:S03]  /*2340*/  LDC.64 R4, c[0x0][0x3a0] ;  /* 0x0000e800ff047b82 */ /* 0x000ee60000000a00 */
[----:B--2---:R-:W2:Y:S01]  /*2350*/  MUFU.RCP R6, R6 ;  /* 0x0000000600067308 */ /* 0x004ea20000001000 */
[----:B-1----:R-:W-:-:S06]  /*2360*/  ULEA UR4, UR5, UR4, 0x18 ;  /* 0x0000000405047291 */ /* 0x002fcc000f8ec0ff */
[----:B0-----:R-:W-:Y:S01]  /*2370*/  LEA R17, R3, UR4, 0x2 ;  /* 0x0000000403117c11 */ /* 0x001fe2000f8e10ff */
[----:B--2---:R-:W-:-:S04]  /*2380*/  VIADD R18, R6, 0xffffffe ;  /* 0x0ffffffe06127836 */ /* 0x004fc80000000000 */
[----:B------:R0:W1:Y:S02]  /*2390*/  F2I.FTZ.U32.TRUNC.NTZ R19, R18 ;  /* 0x0000001200137305 */ /* 0x000064000021f000 */
[----:B0-----:R-:W-:Y:S01]  /*23a0*/  IMAD.MOV.U32 R18, RZ, RZ, RZ ;  /* 0x000000ffff127224 */ /* 0x001fe200078e00ff */
[----:B-1----:R-:W-:-:S05]  /*23b0*/  IADD3 R7, PT, PT, RZ, -R19, RZ ;  /* 0x80000013ff077210 */ /* 0x002fca0007ffe0ff */
[----:B------:R-:W-:-:S04]  /*23c0*/  IMAD R7, R7, R20, RZ ;  /* 0x0000001407077224 */ /* 0x000fc800078e02ff */
[----:B------:R-:W-:Y:S01]  /*23d0*/  IMAD.HI.U32 R18, R19, R7, R18 ;  /* 0x0000000713127227 */ /* 0x000fe200078e0012 */
[----:B---3--:R-:W-:-:S07]  /*23e0*/  IADD3 R19, PT, PT, R3, R0, RZ ;  /* 0x0000000003137210 */ /* 0x008fce0007ffe0ff */
.L_x_18465:
[-C--:B-1----:R-:W-:Y:S01]  /*23f0*/  IABS R10, R2.reuse ;  /* 0x00000002000a7213 */ /* 0x082fe20000000000 */
[----:B------:R-:W-:Y:S01]  /*2400*/  IMAD R29, R0, 0xc, R17 ;  /* 0x0000000c001d7824 */ /* 0x000fe200078e0211 */
[----:B------:R-:W-:Y:S02]  /*2410*/  IABS R9, R2 ;  /* 0x0000000200097213 */ /* 0x000fe40000000000 */
        /* <DEDUP_REMOVED lines=17> */
[----:B------:R-:W0:Y:S01]  /*2530*/  F2I.FTZ.U32.TRUNC.NTZ R7, R7 ;  /* 0x0000000700077305 */ /* 0x000e22000021f000 */
[----:B------:R1:W2:Y:S09]  /*2540*/  LDS R22, [R17] ;  /* 0x0000000011167984 */ /* 0x0002b20000000800 */
[----:B------:R-:W-:-:S02]  /*2550*/  @P2 IADD3 R9, PT, PT, R9, 0x1, RZ ;  /* 0x0000000109092810 */ /* 0x000fc40007ffe0ff */
[----:B0-----:R-:W-:-:S05]  /*2560*/  IADD3 R25, PT, PT, RZ, -R7, RZ ;  /* 0x80000007ff197210 */ /* 0x001fca0007ffe0ff */
        /* <DEDUP_REMOVED lines=33> */
[----:B-1----:R-:W-:Y:S01]  /*2780*/  IMAD R17, R0, 0x10, R17 ;  /* 0x0000001000117824 */ /* 0x002fe200078e0211 */
        /* <DEDUP_REMOVED lines=10> */
[----:B------:R-:W-:Y:S02]  /*2830*/  SEL R8, R10, R8, !P3 ;  /* 0x000000080a087207 */ /* 0x000fe40005800000 */
[----:B------:R-:W-:Y:S01]  /*2840*/  IADD3 R12, PT, PT, -R9, RZ, RZ ;  /* 0x000000ff090c7210 */ /* 0x000fe20007ffe1ff */
[C-C-:B------:R-:W-:Y:S01]  /*2850*/  IMAD R13, R14.reuse, R9, R15.reuse ;  /* 0x000000090e0d7224 */ /* 0x140fe200078e020f */
        /* <DEDUP_REMOVED lines=13> */
[----:B------:R-:W-:Y:S01]  /*2930*/  IMAD R8, R14, R11, R15 ;  /* 0x0000000b0e087224 */ /* 0x000fe200078e020f */
[----:B------:R-:W-:Y:S01]  /*2940*/  ISETP.GE.U32.AND P1, PT, R3, 0x40, PT ;  /* 0x000000400300780c */ /* 0x000fe20003f26070 */
[----:B------:R-:W-:Y:S01]  /*2950*/  IMAD R10, R2, R10, R21 ;  /* 0x0000000a020a7224 */ /* 0x000fe200078e0215 */
[----:B------:R-:W-:Y:S01]  /*2960*/  LEA R21, R0, R21, 0x2 ;  /* 0x0000001500157211 */ /* 0x000fe200078e10ff */
[----:B------:R-:W-:-:S02]  /*2970*/  IMAD R7, R14, R7, R15 ;  /* 0x000000070e077224 */ /* 0x000fc400078e020f */
[----:B------:R-:W-:Y:S01]  /*2980*/  IMAD R6, R2, R6, R23 ;  /* 0x0000000602067224 */ /* 0x000fe200078e0217 */
[----:B------:R-:W-:Y:S01]  /*2990*/  IADD3 R10, PT, PT, R8, R10, RZ ;  /* 0x0000000a080a7210 */ /* 0x000fe20007ffe0ff */
[----:B------:R-:W-:-:S04]  /*29a0*/  IMAD.WIDE R12, R13, 0x4, R4 ;  /* 0x000000040d0c7825 */ /* 0x000fc800078e0204 */
[----:B------:R-:W-:Y:S01]  /*29b0*/  IMAD.IADD R11, R7, 0x1, R6 ;  /* 0x00000001070b7824 */ /* 0x000fe200078e0206 */
[----:B--2---:R1:W-:Y:S01]  /*29c0*/  STG.E desc[UR6][R12.64], R22 ;  /* 0x000000160c007986 */ /* 0x0043e2000c101906 */
        /* <DEDUP_REMOVED lines=10> */
.L_x_18454:
[----:B------:R-:W-:Y:S01]  /*2a70*/  BSSY B0, `(.L_x_18466) ;  /* 0x0000006000007945 */ /* 0x000fe20003800000 */
[----:B------:R-:W-:Y:S01]  /*2a80*/  IMAD.MOV.U32 R27, RZ, RZ, R24 ;  /* 0x000000ffff1b7224 */ /* 0x000fe200078e0018 */
[----:B------:R-:W-:-:S07]  /*2a90*/  MOV R26, 0xffffffff ;  /* 0xffffffff001a7802 */ /* 0x000fce0000000f00 */
[----:B01-34-:R-:W-:Y:S05]  /*2aa0*/  WARPSYNC.COLLECTIVE R26, `(.L_x_18467) ;  /* 0x000000001a087348 */ /* 0x01bfea0003c00000 */
[----:B-1----:R1:W2:Y:S02]  /*2ab0*/  SHFL.IDX P1, R26, R23, R27, R19 ;  /* 0x0000001b171a7389 */ /* 0x0022a40000020013 */
[----:B01234-:R-:W-:Y:S05]  /*2ac0*/  ENDCOLLECTIVE ;  /* 0x000000000000791b */ /* 0x01ffea0003800000 */
.L_x_18467:
[----:B------:R-:W-:Y:S05]  /*2ad0*/  BSYNC B0 ;  /* 0x0000000000007941 */ /* 0x000fea0003800000 */
.L_x_18466:
[----:B------:R-:W-:Y:S01]  /*2ae0*/  IMAD.MOV.U32 R25, RZ, RZ, R26 ;  /* 0x000000ffff197224 */ /* 0x000fe200078e001a */
[----:B------:R-:W-:Y:S06]  /*2af0*/  BRA `(.L_x_18468) ;  /* 0xffffffec00847947 */ /* 0x000fec000383ffff */
.L_x_18456:
[----:B------:R-:W-:Y:S01]  /*2b00*/  BSSY B0, `(.L_x_18469) ;  /* 0x0000006000007945 */ /* 0x000fe20003800000 */
[----:B------:R-:W-:Y:S01]  /*2b10*/  IMAD.MOV.U32 R27, RZ, RZ, R14 ;  /* 0x000000ffff1b7224 */ /* 0x000fe200078e000e */
[----:B------:R-:W-:-:S07]  /*2b20*/  MOV R26, 0xffffffff ;  /* 0xffffffff001a7802 */ /* 0x000fce0000000f00 */
[----:B01--4-:R-:W-:Y:S05]  /*2b30*/  WARPSYNC.COLLECTIVE R26, `(.L_x_18470) ;  /* 0x000000001a087348 */ /* 0x013fea0003c00000 */
[----:B------:R2:W3:Y:S02]  /*2b40*/  SHFL.IDX P1, R26, R23, R27, R19 ;  /* 0x0000001b171a7389 */ /* 0x0004e40000020013 */
[----:B01234-:R-:W-:Y:S05]  /*2b50*/  ENDCOLLECTIVE ;  /* 0x000000000000791b */ /* 0x01ffea0003800000 */
.L_x_18470:
[----:B------:R-:W-:Y:S05]  /*2b60*/  BSYNC B0 ;  /* 0x0000000000007941 */ /* 0x000fea0003800000 */
.L_x_18469:
[----:B------:R-:W-:Y:S05]  /*2b70*/  BRA `(.L_x_18471) ;  /* 0xffffffec00787947 */ /* 0x000fea000383ffff */
.L_x_18458:
[----:B------:R-:W-:Y:S01]  /*2b80*/  BSSY B0, `(.L_x_18472) ;  /* 0x0000006000007945 */ /* 0x000fe20003800000 */
[----:B------:R-:W-:Y:S02]  /*2b90*/  IMAD.MOV.U32 R27, RZ, RZ, R18 ;  /* 0x000000ffff1b7224 */ /* 0x000fe400078e0012 */
[----:B------:R-:W-:-:S07]  /*2ba0*/  IMAD.MOV.U32 R26, RZ, RZ, -0x1 ;  /* 0xffffffffff1a7424 */ /* 0x000fce00078e00ff */
[----:B012-4-:R-:W-:Y:S05]  /*2bb0*/  WARPSYNC.COLLECTIVE R26, `(.L_x_18473) ;  /* 0x000000001a087348 */ /* 0x017fea0003c00000 */
[----:B------:R3:W0:Y:S02]  /*2bc0*/  SHFL.IDX P1, R26, R23, R27, R19 ;  /* 0x0000001b171a7389 */ /* 0x0006240000020013 */
[----:B01234-:R-:W-:Y:S05]  /*2bd0*/  ENDCOLLECTIVE ;  /* 0x000000000000791b */ /* 0x01ffea0003800000 */
.L_x_18473:
[----:B------:R-:W-:Y:S05]  /*2be0*/  BSYNC B0 ;  /* 0x0000000000007941 */ /* 0x000fea0003800000 */
.L_x_18472:
[----:B------:R-:W-:Y:S05]  /*2bf0*/  BRA `(.L_x_18474) ;  /* 0xffffffec00707947 */ /* 0x000fea000383ffff */
.L_x_18460:
[----:B------:R-:W-:Y:S01]  /*2c00*/  BSSY B0, `(.L_x_18475) ;  /* 0x0000006000007945 */ /* 0x000fe20003800000 */
[----:B------:R-:W-:Y:S01]  /*2c10*/  MOV R27, R20 ;  /* 0x00000014001b7202 */ /* 0x000fe20000000f00 */
[----:B------:R-:W-:-:S07]  /*2c20*/  IMAD.MOV.U32 R26, RZ, RZ, -0x1 ;  /* 0xffffffffff1a7424 */ /* 0x000fce00078e00ff */
[----:B01234-:R-:W-:Y:S05]  /*2c30*/  WARPSYNC.COLLECTIVE R26, `(.L_x_18476) ;  /* 0x000000001a087348 */ /* 0x01ffea0003c00000 */
[----:B------:R0:W0:Y:S02]  /*2c40*/  SHFL.IDX P1, R26, R23, R27, R19 ;  /* 0x0000001b171a7389 */ /* 0x0000240000020013 */
[----:B01234-:R-:W-:Y:S05]  /*2c50*/  ENDCOLLECTIVE ;  /* 0x000000000000791b */ /* 0x01ffea0003800000 */
.L_x_18476:
[----:B------:R-:W-:Y:S05]  /*2c60*/  BSYNC B0 ;  /* 0x0000000000007941 */ /* 0x000fea0003800000 */
.L_x_18475:
[----:B------:R-:W-:Y:S05]  /*2c70*/  BRA `(.L_x_18477) ;  /* 0xffffffec00687947 */ /* 0x000fea000383ffff */
.L_x_18478:
        /* <DEDUP_REMOVED lines=16> */
.L_x_20659:


//--------------------- .text._Z9cuda_gemmIiLi128ELi1ELi1ELi64ELi2ELi2ELi1EEviiiPT_S1_S1_ii --------------------------
	.section	.text._Z9cuda_gemmIiLi128ELi1ELi1ELi64ELi2ELi2ELi1EEviiiPT_S1_S1_ii,"ax",@progbits
	.align	128
        .global         _Z9cuda_gemmIiLi128ELi1ELi1ELi64ELi2ELi2ELi1EEviiiPT_S1_S1_ii
        .type           _Z9cuda_gemmIiLi128ELi1ELi1ELi64ELi2ELi2ELi1EEviiiPT_S1_S1_ii,@function
        .size           _Z9cuda_gemmIiLi128ELi1ELi1ELi64ELi2ELi2ELi1EEviiiPT_S1_S1_ii,(.L_x_20660 - _Z9cuda_gemmIiLi128ELi1ELi1ELi64ELi2ELi2ELi1EEviiiPT_S1_S1_ii)
        .other          _Z9cuda_gemmIiLi128ELi1ELi1ELi64ELi2ELi2ELi1EEviiiPT_S1_S1_ii,@"STO_CUDA_ENTRY STV_DEFAULT"
_Z9cuda_gemmIiLi128ELi1ELi1ELi64ELi2ELi2ELi1EEviiiPT_S1_S1_ii:
.text._Z9cuda_gemmIiLi128ELi1ELi1ELi64ELi2ELi2ELi1EEviiiPT_S1_S1_ii:
        /* <DEDUP_REMOVED lines=14> */
.L_x_18481:
        /* <DEDUP_REMOVED lines=11> */
.L_x_18480:
[----:B------:R-:W-:Y:S05]  /*0190*/  BSYNC.RECONVERGENT B0 ;  /* 0x0000000000007941 */ /* 0x000fea0003800200 */
.L_x_18479:
        /* <DEDUP_REMOVED lines=10> */
[----:B0-----:R-:W-:Y:S01]  /*0240*/  IMAD.IADD R8, R3, 0x1, R0 ;  /* 0x0000000103087824 */ /* 0x001fe200078e0200 */
[----:B------:R-:W-:Y:S01]  /*0250*/  ISETP.NE.U32.AND P2, PT, R0, RZ, PT ;  /* 0x000000ff0000720c */ /* 0x000fe20003f45070 */
[----:B------:R-:W-:Y:S01]  /*0260*/  BSSY.RECONVERGENT B1, `(.L_x_18484) ;  /* 0x000002e000017945 */ /* 0x000fe20003800200 */
[----:B------:R-:W-:Y:S02]  /*0270*/  IMAD.MOV.U32 R17, RZ, RZ, R3 ;  /* 0x000000ffff117224 */ /* 0x000fe400078e0003 */
[C---:B------:R-:W-:Y:S02]  /*0280*/  ISETP.GE.U32.AND P0, PT, R8.reuse, 0x40, PT ;  /* 0x000000400800780c */ /* 0x040fe40003f06070 */
[----:B------:R-:W-:Y:S02]  /*0290*/  VIMNMX.U32 R9, PT, PT, R8, 0x40, !PT ;  /* 0x0000004008097848 */ /* 0x000fe40007fe0000 */
        /* <DEDUP_REMOVED lines=35> */
.L_x_18486:
[----:B------:R0:W2:Y:S01]  /*04d0*/  LDG.E R10, desc[UR6][R6.64] ;  /* 0x00000006060a7981 */ /* 0x0000a2000c1e1900 */
[----:B------:R-:W-:-:S04]  /*04e0*/  IADD3 R8, PT, PT, R8, 0x1, RZ ;  /* 0x0000000108087810 */ /* 0x000fc80007ffe0ff */
[----:B------:R-:W-:Y:S01]  /*04f0*/  ISETP.NE.AND P0, PT, R8, RZ, PT ;  /* 0x000000ff0800720c */ /* 0x000fe20003f05270 */
[C---:B0-----:R-:W-:Y:S01]  /*0500*/  IMAD.WIDE.U32 R6, R0.reuse, 0x4, R6 ;  /* 0x0000000400067825 */ /* 0x041fe200078e0006 */
[----:B--2---:R0:W-:Y:S03]  /*0510*/  STS [R9], R10 ;  /* 0x0000000a09007388 */ /* 0x0041e60000000800 */
[----:B0-----:R-:W-:-:S08]  /*0520*/  IMAD R9, R0, 0x4, R9 ;  /* 0x0000000400097824 */ /* 0x001fd000078e0209 */
[----:B------:R-:W-:Y:S05]  /*0530*/  @P0 BRA `(.L_x_18486) ;  /* 0xfffffffc00e40947 */ /* 0x000fea000383ffff */
.L_x_18485:
[----:B------:R-:W-:Y:S05]  /*0540*/  BSYNC.RECONVERGENT B1 ;  /* 0x0000000000017941 */ /* 0x000fea0003800200 */
.L_x_18484:
        /* <DEDUP_REMOVED lines=11> */
.L_x_18487:
        /* <DEDUP_REMOVED lines=23> */
.L_x_18483:
[----:B------:R-:W-:Y:S05]  /*0770*/  BSYNC.RECONVERGENT B0 ;  /* 0x0000000000007941 */ /* 0x000fea0003800200 */
.L_x_18482:
[----:B------:R-:W-:Y:S01]  /*0780*/  BAR.SYNC.DEFER_BLOCKING 0x0 ;  /* 0x0000000000007b1d */ /* 0x000fe20000010000 */
[----:B------:R-:W-:-:S13]  /*0790*/  ISETP.GT.U32.AND P0, PT, R3, 0x3f, PT ;  /* 0x0000003f0300780c */ /* 0x000fda0003f04070 */
[----:B------:R-:W-:Y:S05]  /*07a0*/  @P0 BRA `(.L_x_18488) ;  /* 0x0000000400900947 */ /* 0x000fea0003800000 */
[----:B-1----:R-:W1:Y:S01]  /*07b0*/  I2F.U32.RP R11, R0 ;  /* 0x00000000000b7306 */ /* 0x002e620000209000 */
[----:B0-----:R-:W-:Y:S01]  /*07c0*/  IADD3 R8, PT, PT, R3, R0, RZ ;  /* 0x0000000003087210 */ /* 0x001fe20007ffe0ff */
[----:B------:R-:W-:Y:S01]  /*07d0*/  BSSY.RECONVERGENT B0, `(.L_x_18489) ;  /* 0x000002b000007945 */ /* 0x000fe20003800200 */
[----:B------:R-:W-:Y:S02]  /*07e0*/  ISETP.NE.U32.AND P2, PT, R0, RZ, PT ;  /* 0x000000ff0000720c */ /* 0x000fe40003f45070 */
[C---:B------:R-:W-:Y:S02]  /*07f0*/  ISETP.GE.U32.AND P0, PT, R8.reuse, 0x40, PT ;  /* 0x000000400800780c */ /* 0x040fe40003f06070 */
[----:B------:R-:W-:Y:S02]  /*0800*/  VIMNMX.U32 R9, PT, PT, R8, 0x40, !PT ;  /* 0x0000004008097848 */ /* 0x000fe40007fe0000 */
[----:B--2---:R-:W-:-:S04]  /*0810*/  SEL R10, RZ, 0x1, P0 ;  /* 0x00000001ff0a7807 */ /* 0x004fc80000000000 */
        /* <DEDUP_REMOVED lines=12> */
[-C--:B------:R-:W-:Y:S01]  /*08e0*/  @P0 IADD3 R9, PT, PT, R9, -R0.reuse, RZ ;  /* 0x8000000009090210 */ /* 0x080fe20007ffe0ff */
[----:B------:R-:W-:Y:S01]  /*08f0*/  @P0 VIADD R7, R7, 0x1 ;  /* 0x0000000107070836 */ /* 0x000fe20000000000 */
[----:B------:R-:W-:Y:S02]  /*0900*/  ISETP.GT.U32.AND P0, PT, R3, 0x3f, PT ;  /* 0x0000003f0300780c */ /* 0x000fe40003f04070 */
        /* <DEDUP_REMOVED lines=18> */
.L_x_18491:
[----:B------:R-:W-:Y:S01]  /*0a30*/  VIADD R6, R6, 0x1 ;  /* 0x0000000106067836 */ /* 0x000fe20000000000 */
[----:B------:R0:W-:Y:S04]  /*0a40*/  STS [R9], RZ ;  /* 0x000000ff09007388 */ /* 0x0001e80000000800 */
[----:B------:R-:W-:Y:S01]  /*0a50*/  ISETP.NE.AND P2, PT, R6, RZ, PT ;  /* 0x000000ff0600720c */ /* 0x000fe20003f45270 */
[----:B0-----:R-:W-:-:S12]  /*0a60*/  IMAD R9, R0, 0x4, R9 ;  /* 0x0000000400097824 */ /* 0x001fd800078e0209 */
[----:B------:R-:W-:Y:S05]  /*0a70*/  @P2 BRA `(.L_x_18491) ;  /* 0xfffffffc00ec2947 */ /* 0x000fea000383ffff */
.L_x_18490:
[----:B------:R-:W-:Y:S05]  /*0a80*/  BSYNC.RECONVERGENT B0 ;  /* 0x0000000000007941 */ /* 0x000fea0003800200 */
.L_x_18489:
[----:B------:R-:W-:Y:S04]  /*0a90*/  BSSY.RECONVERGENT B0, `(.L_x_18492) ;  /* 0x0000012000007945 */ /* 0x000fe80003800200 */
[----:B------:R-:W-:Y:S05]  /*0aa0*/  @!P1 BRA `(.L_x_18493) ;  /* 0x0000000000409947 */ /* 0x000fea0003800000 */
[----:B------:R-:W0:Y:S01]  /*0ab0*/  S2UR UR5, SR_CgaCtaId ;  /* 0x00000000000579c3 */ /* 0x000e220000008800 */
[----:B------:R-:W-:Y:S02]  /*0ac0*/  UMOV UR4, 0x400 ;  /* 0x0000040000047882 */ /* 0x000fe40000000000 */
[----:B------:R-:W-:-:S04]  /*0ad0*/  UIADD3 UR4, UPT, UPT, UR4, 0x180, URZ ;  /* 0x0000018004047890 */ /* 0x000fc8000fffe0ff */
[----:B0-----:R-:W-:-:S06]  /*0ae0*/  ULEA UR4, UR5, UR4, 0x18 ;  /* 0x0000000405047291 */ /* 0x001fcc000f8ec0ff */
[----:B------:R-:W-:-:S07]  /*0af0*/  LEA R9, R7, UR4, 0x2 ;  /* 0x0000000407097c11 */ /* 0x000fce000f8e10ff */
.L_x_18494:
        /* <DEDUP_REMOVED lines=11> */
.L_x_18493:
[----:B------:R-:W-:Y:S05]  /*0bb0*/  BSYNC.RECONVERGENT B0 ;  /* 0x0000000000007941 */ /* 0x000fea0003800200 */
.L_x_18492:
[----:B------:R-:W-:Y:S05]  /*0bc0*/  @P0 BRA `(.L_x_18488) ;  /* 0x0000000000880947 */ /* 0x000fea0003800000 */
[----:B------:R-:W0:Y:S01]  /*0bd0*/  S2R R10, SR_CgaCtaId ;  /* 0x00000000000a7919 */ /* 0x000e220000008800 */
[----:B------:R-:W-:Y:S01]  /*0be0*/  MOV R8, 0x400 ;  /* 0x0000040000087802 */ /* 0x000fe20000000f00 */
[C---:B------:R-:W-:Y:S01]  /*0bf0*/  IMAD.SHL.U32 R9, R5.reuse, 0x4, RZ ;  /* 0x0000000405097824 */ /* 0x040fe200078e00ff */
[C---:B------:R-:W-:Y:S02]  /*0c00*/  ISETP.NE.AND P0, PT, R5.reuse, RZ, PT ;  /* 0x000000ff0500720c */ /* 0x040fe40003f05270 */
[----:B------:R-:W-:Y:S01]  /*0c10*/  LOP3.LUT R13, R5, 0x1, RZ, 0x3c, !PT ;  /* 0x00000001050d7812 */ /* 0x000fe200078e3cff */
[----:B------:R-:W-:Y:S01]  /*0c20*/  VIADD R7, R8, 0x80 ;  /* 0x0000008008077836 */ /* 0x000fe20000000000 */
[----:B------:R-:W-:Y:S01]  /*0c30*/  LEA R6, R4, R9, 0x3 ;  /* 0x0000000904067211 */ /* 0x000fe200078e18ff */
[----:B------:R-:W-:-:S03]  /*0c40*/  VIADD R11, R8, 0x180 ;  /* 0x00000180080b7836 */ /* 0x000fc60000000000 */
[C---:B0-----:R-:W-:Y:S02]  /*0c50*/  LEA R7, R10.reuse, R7, 0x18 ;  /* 0x000000070a077211 */ /* 0x041fe400078ec0ff */
[C---:B------:R-:W-:Y:S02]  /*0c60*/  LEA R14, R10.reuse, R8, 0x18 ;  /* 0x000000080a0e7211 */ /* 0x040fe400078ec0ff */
[----:B------:R-:W-:Y:S01]  /*0c70*/  LEA R15, R10, R11, 0x18 ;  /* 0x0000000b0a0f7211 */ /* 0x000fe200078ec0ff */
[----:B------:R-:W-:Y:S02]  /*0c80*/  IMAD.IADD R6, R7, 0x1, R6 ;  /* 0x0000000107067824 */ /* 0x000fe400078e0206 */
[----:B------:R-:W-:Y:S01]  /*0c90*/  IMAD.IADD R14, R14, 0x1, R9 ;  /* 0x000000010e0e7824 */ /* 0x000fe200078e0209 */
[----:B------:R-:W-:Y:S01]  /*0ca0*/  SHF.R.U32.HI R9, RZ, 0x5, R3 ;  /* 0x00000005ff097819 */ /* 0x000fe20000011603 */
[C---:B------:R-:W-:Y:S01]  /*0cb0*/  VIADD R7, R6.reuse, 0xfffffff8 ;  /* 0xfffffff806077836 */ /* 0x040fe20000000000 */
[----:B------:R-:W-:-:S02]  /*0cc0*/  @!P0 IADD3 R7, PT, PT, R6, RZ, RZ ;  /* 0x000000ff06078210 */ /* 0x000fc40007ffe0ff */
[----:B------:R-:W0:Y:S04]  /*0cd0*/  LDS R6, [R6] ;  /* 0x0000000006067984 */ /* 0x000e280000000800 */
[----:B------:R-:W1:Y:S02]  /*0ce0*/  LDS R7, [R7+0x4] ;  /* 0x0000040007077984 */ /* 0x000e640000000800 */
.L_x_18496:
[----:B---3--:R-:W-:Y:S01]  /*0cf0*/  IMAD R8, R9, 0xc, R14 ;  /* 0x0000000c09087824 */ /* 0x008fe200078e020e */
[----:B------:R-:W-:-:S05]  /*0d00*/  UMOV UR4, 0xffffffff ;  /* 0xffffffff00047882 */ /* 0x000fca0000000000 */
[----:B------:R-:W2:Y:S01]  /*0d10*/  LDS R8, [R8] ;  /* 0x0000000008087984 */ /* 0x000ea20000000800 */
[----:B------:R-:W-:Y:S05]  /*0d20*/  BRA.DIV UR4, `(.L_x_18495) ;  /* 0x0000000604847947 */ /* 0x000fea000b800000 */
[----:B--2---:R-:W0:Y:S04]  /*0d30*/  SHFL.IDX PT, R11, R8, R5, 0x1e1f ;  /* 0x001e1f05080b7589 */ /* 0x004e2800000e0000 */
[----:B------:R2:W3:Y:S01]  /*0d40*/  SHFL.IDX PT, R12, R8, R13, 0x1e1f ;  /* 0x001e1f0d080c7589 */ /* 0x0004e200000e0000 */
[----:B0-----:R-:W-:-:S07]  /*0d50*/  IMAD R10, R6, R11, RZ ;  /* 0x0000000b060a7224 */ /* 0x001fce00078e02ff */
.L_x_18504:
[----:B--2---:R-:W-:Y:S01]  /*0d60*/  LEA R8, R9, R4, 0x5 ;  /* 0x0000000409087211 */ /* 0x004fe200078e28ff */
[----:B-1-3--:R-:W-:Y:S01]  /*0d70*/  IMAD R10, R7, R12, R10 ;  /* 0x0000000c070a7224 */ /* 0x00afe200078e020a */
[----:B------:R-:W-:-:S03]  /*0d80*/  LEA.HI R9, R0, R9, RZ, 0x1b ;  /* 0x0000000900097211 */ /* 0x000fc600078fd8ff */
[----:B------:R-:W-:Y:S01]  /*0d90*/  IMAD.U32 R8, R8, 0x4, R15 ;  /* 0x0000000408087824 */ /* 0x000fe200078e000f */
[----:B------:R-:W-:-:S04]  /*0da0*/  ISETP.GE.U32.AND P0, PT, R9, 0x2, PT ;  /* 0x000000020900780c */ /* 0x000fc80003f06070 */
[----:B------:R-:W0:Y:S02]  /*0db0*/  LDS R11, [R8] ;  /* 0x00000000080b7984 */ /* 0x000e240000000800 */
[----:B0-----:R-:W-:-:S05]  /*0dc0*/  IMAD.IADD R11, R10, 0x1, R11 ;  /* 0x000000010a0b7824 */ /* 0x001fca00078e020b */
[----:B------:R3:W-:Y:S02]  /*0dd0*/  STS [R8], R11 ;  /* 0x0000000b08007388 */ /* 0x0007e40000000800 */
[----:B------:R-:W-:Y:S05]  /*0de0*/  @!P0 BRA `(.L_x_18496) ;  /* 0xfffffffc00c08947 */ /* 0x000fea000383ffff */
.L_x_18488:
        /* <DEDUP_REMOVED lines=10> */
[----:B---3--:R-:W-:-:S04]  /*0e90*/  SEL R8, RZ, 0x1, P0 ;  /* 0x00000001ff087807 */ /* 0x008fc80000000000 */
[----:B------:R-:W-:Y:S01]  /*0ea0*/  IADD3 R7, PT, PT, R7, -R6, -R8 ;  /* 0x8000000607077210 */ /* 0x000fe20007ffe808 */
[----:B-1----:R-:W0:Y:S02]  /*0eb0*/  MUFU.RCP R9, R9 ;  /* 0x0000000900097308 */ /* 0x002e240000001000 */
[----:B0-----:R-:W-:-:S06]  /*0ec0*/  IADD3 R4, PT, PT, R9, 0xffffffe, RZ ;  /* 0x0ffffffe09047810 */ /* 0x001fcc0007ffe0ff */
[----:B------:R0:W1:Y:S02]  /*0ed0*/  F2I.FTZ.U32.TRUNC.NTZ R5, R4 ;  /* 0x0000000400057305 */ /* 0x000064000021f000 */
[----:B0-----:R-:W-:Y:S02]  /*0ee0*/  HFMA2 R4, -RZ, RZ, 0, 0 ;  /* 0x00000000ff047431 */ /* 0x001fe400000001ff */
[----:B-1----:R-:W-:-:S04]  /*0ef0*/  IMAD.MOV R11, RZ, RZ, -R5 ;  /* 0x000000ffff0b7224 */ /* 0x002fc800078e0a05 */
[----:B------:R-:W-:-:S04]  /*0f00*/  IMAD R11, R11, R0, RZ ;  /* 0x000000000b0b7224 */ /* 0x000fc800078e02ff */
[----:B--2---:R-:W-:-:S06]  /*0f10*/  IMAD.HI.U32 R10, R5, R11, R4 ;  /* 0x0000000b050a7227 */ /* 0x004fcc00078e0004 */
        /* <DEDUP_REMOVED lines=26> */
.L_x_18499:
[----:B------:R0:W1:Y:S01]  /*10c0*/  LDS R9, [R7] ;  /* 0x0000000007097984 */ /* 0x0000620000000800 */
[----:B------:R-:W-:-:S04]  /*10d0*/  IADD3 R8, PT, PT, R8, 0x1, RZ ;  /* 0x0000000108087810 */ /* 0x000fc80007ffe0ff */
[----:B------:R-:W-:Y:S01]  /*10e0*/  ISETP.NE.AND P0, PT, R8, RZ, PT ;  /* 0x000000ff0800720c */ /* 0x000fe20003f05270 */
[C---:B0-----:R-:W-:Y:S01]  /*10f0*/  IMAD R7, R0.reuse, 0x4, R7 ;  /* 0x0000000400077824 */ /* 0x041fe200078e0207 */
[----:B-1----:R0:W-:Y:S02]  /*1100*/  STG.E desc[UR6][R4.64], R9 ;  /* 0x0000000904007986 */ /* 0x0021e4000c101906 */
[----:B0-----:R-:W-:-:S09]  /*1110*/  IMAD.WIDE.U32 R4, R0, 0x4, R4 ;  /* 0x0000000400047825 */ /* 0x001fd200078e0004 */
[----:B------:R-:W-:Y:S05]  /*1120*/  @P0 BRA `(.L_x_18499) ;  /* 0xfffffffc00e40947 */ /* 0x000fea000383ffff */
.L_x_18498:
[----:B------:R-:W-:Y:S05]  /*1130*/  BSYNC.RECONVERGENT B0 ;  /* 0x0000000000007941 */ /* 0x000fea0003800200 */
.L_x_18497:
        /* <DEDUP_REMOVED lines=11> */
.L_x_18500:
        /* <DEDUP_REMOVED lines=21> */
.L_x_18495:
[----:B------:R-:W-:Y:S01]  /*1340*/  BSSY B0, `(.L_x_18501) ;  /* 0x0000007000007945 */ /* 0x000fe20003800000 */
[----:B------:R-:W-:Y:S01]  /*1350*/  MOV R17, R5 ;  /* 0x0000000500117202 */ /* 0x000fe20000000f00 */
[----:B------:R-:W-:Y:S01]  /*1360*/  IMAD.MOV.U32 R19, RZ, RZ, 0x1e1f ;  /* 0x00001e1fff137424 */ /* 0x000fe200078e00ff */
[----:B------:R-:W-:-:S07]  /*1370*/  MOV R16, 0xffffffff ;  /* 0xffffffff00107802 */ /* 0x000fce0000000f00 */
[----:B012---:R-:W-:Y:S05]  /*1380*/  WARPSYNC.COLLECTIVE R16, `(.L_x_18502) ;  /* 0x0000000010087348 */ /* 0x007fea0003c00000 */
[----:B--2---:R2:W3:Y:S02]  /*1390*/  SHFL.IDX P0, R12, R8, R17, R19 ;  /* 0x00000011080c7389 */ /* 0x0044e40000000013 */
[----:B0123--:R-:W-:Y:S05]  /*13a0*/  ENDCOLLECTIVE ;  /* 0x000000000000791b */ /* 0x00ffea0003800000 */
.L_x_18502:
[----:B------:R-:W-:Y:S05]  /*13b0*/  BSYNC B0 ;  /* 0x0000000000007941 */ /* 0x000fea0003800000 */
.L_x_18501:
[----:B------:R-:W-:Y:S01]  /*13c0*/  MOV R17, R13 ;  /* 0x0000000d00117202 */ /* 0x000fe20000000f00 */
[----:B------:R-:W-:Y:S01]  /*13d0*/  IMAD.MOV.U32 R19, RZ, RZ, 0x1e1f ;  /* 0x00001e1fff137424 */ /* 0x000fe200078e00ff */
[----:B------:R-:W-:Y:S01]  /*13e0*/  MOV R16, 0xffffffff ;  /* 0xffffffff00107802 */ /* 0x000fe20000000f00 */
[----:B------:R-:W-:-:S07]  /*13f0*/  IMAD.MOV.U32 R11, RZ, RZ, R12 ;  /* 0x000000ffff0b7224 */ /* 0x000fce00078e000c */
[----:B------:R-:W-:Y:S05]  /*1400*/  WARPSYNC.COLLECTIVE R16, `(.L_x_18503) ;  /* 0x0000000010087348 */ /* 0x000fea0003c00000 */
[----:B------:R0:W1:Y:S02]  /*1410*/  SHFL.IDX P0, R12, R8, R17, R19 ;  /* 0x00000011080c7389 */ /* 0x0000640000000013 */
[----:B01----:R-:W-:Y:S05]  /*1420*/  ENDCOLLECTIVE ;  /* 0x000000000000791b */ /* 0x003fea0003800000 */
.L_x_18503:
[----:B------:R-:W-:Y:S01]  /*1430*/  IMAD R10, R6, R11, RZ ;  /* 0x0000000b060a7224 */ /* 0x000fe200078e02ff */
[----:B------:R-:W-:Y:S06]  /*1440*/  BRA `(.L_x_18504) ;  /* 0xfffffff800447947 */ /* 0x000fec000383ffff */
.L_x_18505:
        /* <DEDUP_REMOVED lines=11> */
.L_x_20660:


//--------------------- .text._Z9cuda_gemmIiLi128ELi1ELi1ELi64ELi2ELi2ELi0EEviiiPT_S1_S1_ii --------------------------
	.section	.text._Z9cuda_gemmIiLi128ELi1ELi1ELi64ELi2ELi2ELi0EEviiiPT_S1_S1_ii,"ax",@progbits
	.align	128
        .global         _Z9cuda_gemmIiLi128ELi1ELi1ELi64ELi2ELi2ELi0EEviiiPT_S1_S1_ii
        .type           _Z9cuda_gemmIiLi128ELi1ELi1ELi64ELi2ELi2ELi0EEviiiPT_S1_S1_ii,@function
        .size           _Z9cuda_gemmIiLi128ELi1ELi1ELi64ELi2ELi2ELi0EEviiiPT_S1_S1_ii,(.L_x_20661 - _Z9cuda_gemmIiLi128ELi1ELi1ELi64ELi2ELi2ELi0EEviiiPT_S1_S1_ii)
        .other          _Z9cuda_gemmIiLi128ELi1ELi1ELi64ELi2ELi2ELi0EEviiiPT_S1_S1_ii,@"STO_CUDA_ENTRY STV_DEFAULT"
_Z9cuda_gemmIiLi128ELi1ELi1ELi64ELi2ELi2ELi0EEviiiPT_S1_S1_ii:
.text._Z9cuda_gemmIiLi128ELi1ELi1ELi64ELi2ELi2ELi0EEviiiPT_S1_S1_ii:
        /* <DEDUP_REMOVED lines=64> */
.L_x_18508:
[----:B0-----:R-:W-:-:S06]  /*0400*/  IMAD.WIDE.U32 R12, R15, 0x4, R8 ;  /* 0x000000040f0c7825 */ /* 0x001fcc00078e0008 */
[----:B------:R-:W2:Y:S01]  /*0410*/  LDG.E R12, desc[UR6][R12.64] ;  /* 0x000000060c0c7981 */ /* 0x000ea2000c1e1900 */
[----:B------:R-:W-:-:S04]  /*0420*/  IMAD.HI.U32 R14, R16, R15, RZ ;  /* 0x0000000f100e7227 */ /* 0x000fc800078e00ff */
[----:B------:R-:W-:-:S04]  /*0430*/  IMAD.HI.U32 R19, R18, R15, RZ ;  /* 0x0000000f12137227 */ /* 0x000fc800078e00ff */
[----:B------:R-:W-:Y:S01]  /*0440*/  IMAD.MOV R14, RZ, RZ, -R14 ;  /* 0x000000ffff0e7224 */ /* 0x000fe200078e0a0e */
[----:B------:R-:W-:-:S03]  /*0450*/  IADD3 R21, PT, PT, -R19, RZ, RZ ;  /* 0x000000ff13157210 */ /* 0x000fc60007ffe1ff */
[--C-:B------:R-:W-:Y:S02]  /*0460*/  IMAD R14, R14, UR10, R15.reuse ;  /* 0x0000000a0e0e7c24 */ /* 0x100fe4000f8e020f */
[----:B------:R-:W-:Y:S01]  /*0470*/  IMAD R21, R4, R21, R15 ;  /* 0x0000001504157224 */ /* 0x000fe200078e020f */
[----:B------:R-:W-:Y:S02]  /*0480*/  IADD3 R15, PT, PT, R10, R15, RZ ;  /* 0x0000000f0a0f7210 */ /* 0x000fe40007ffe0ff */
        /* <DEDUP_REMOVED lines=16> */
.L_x_18507:
[----:B------:R-:W-:Y:S05]  /*0590*/  BSYNC.RECONVERGENT B0 ;  /* 0x0000000000007941 */ /* 0x000fea0003800200 */
.L_x_18506:
[----:B------:R-:W-:Y:S01]  /*05a0*/  IMAD.MOV.U32 R6, RZ, RZ, RZ ;  /* 0x000000ffff067224 */ /* 0x000fe200078e00ff */
[----:B------:R-:W1:Y:S03]  /*05b0*/  LDC R0, c[0x0][0x360] ;  /* 0x0000d800ff007b82 */ /* 0x000e660000000800 */
[----:B------:R-:W-:-:S05]  /*05c0*/  IMAD.HI.U32 R6, R7, R5, R6 ;  /* 0x0000000507067227 */ /* 0x000fca00078e0006 */
[----:B------:R-:W2:Y:S01]  /*05d0*/  LDC R7, c[0x0][0x374] ;  /* 0x0000dd00ff077b82 */ /* 0x000ea20000000800 */
[----:B------:R-:W-:-:S04]  /*05e0*/  IMAD.HI.U32 R16, R6, R3, RZ ;  /* 0x0000000306107227 */ /* 0x000fc800078e00ff */
[----:B------:R-:W-:-:S04]  /*05f0*/  IMAD.MOV R5, RZ, RZ, -R16 ;  /* 0x000000ffff057224 */ /* 0x000fc800078e0a10 */
[----:B------:R-:W-:-:S05]  /*0600*/  IMAD R5, R2, R5, R3 ;  /* 0x0000000502057224 */ /* 0x000fca00078e0203 */
[----:B------:R-:W-:Y:S02]  /*0610*/  ISETP.GE.U32.AND P0, PT, R5, R2, PT ;  /* 0x000000020500720c */ /* 0x000fe40003f06070 */
[----:B--2---:R-:W-:-:S11]  /*0620*/  ISETP.LE.U32.AND P1, PT, R7, UR8, PT ;  /* 0x0000000807007c0c */ /* 0x004fd6000bf23070 */
[----:B------:R-:W-:Y:S02]  /*0630*/  @P0 IADD3 R5, PT, PT, -R2, R5, RZ ;  /* 0x0000000502050210 */ /* 0x000fe40007ffe1ff */
[----:B-1----:R-:W-:Y:S05]  /*0640*/  @P1 EXIT ;  /* 0x000000000000194d */ /* 0x002fea0003800000 */
[----:B------:R-:W-:Y:S01]  /*0650*/  ISETP.GE.U32.AND P1, PT, R5, R2, PT ;  /* 0x000000020500720c */ /* 0x000fe20003f26070 */
[----:B------:R-:W-:Y:S01]  /*0660*/  @P0 VIADD R16, R16, 0x1 ;  /* 0x0000000110100836 */ /* 0x000fe20000000000 */
[----:B------:R-:W-:Y:S01]  /*0670*/  ISETP.NE.U32.AND P2, PT, R2, RZ, PT ;  /* 0x000000ff0200720c */ /* 0x000fe20003f45070 */
[----:B------:R-:W1:Y:S01]  /*0680*/  S2R R5, SR_CTAID.X ;  /* 0x0000000000057919 */ /* 0x000e620000002500 */
[----:B------:R-:W-:Y:S01]  /*0690*/  ISETP.GT.U32.AND P0, PT, R3, 0x3f, PT ;  /* 0x0000003f0300780c */ /* 0x000fe20003f04070 */
[----:B------:R-:W-:Y:S08]  /*06a0*/  BSSY.RECONVERGENT B0, `(.L_x_18509) ;  /* 0x000005e000007945 */ /* 0x000ff00003800200 */
[----:B------:R-:W-:-:S02]  /*06b0*/  @P1 VIADD R16, R16, 0x1 ;  /* 0x0000000110101836 */ /* 0x000fc40000000000 */
[----:B------:R-:W-:-:S04]  /*06c0*/  @!P2 LOP3.LUT R16, RZ, R2, RZ, 0x33, !PT ;  /* 0x00000002ff10a212 */ /* 0x000fc800078e33ff */
[----:B------:R-:W-:-:S05]  /*06d0*/  IADD3 R17, PT, PT, -R16, RZ, RZ ;  /* 0x000000ff10117210 */ /* 0x000fca0007ffe1ff */
        /* <DEDUP_REMOVED lines=36> */
[----:B------:R-:W-:Y:S01]  /*0920*/  LOP3.LUT R8, R8, 0x3, RZ, 0xc0, !PT ;  /* 0x0000000308087812 */ /* 0x000fe200078ec0ff */
[----:B------:R-:W2:Y:S03]  /*0930*/  LDC R10, c[0x0][0x388] ;  /* 0x0000e200ff0a7b82 */ /* 0x000ea60000000800 */
[C---:B------:R-:W-:Y:S01]  /*0940*/  IADD3 R12, PT, PT, -R8.reuse, RZ, RZ ;  /* 0x000000ff080c7210 */ /* 0x040fe20007ffe1ff */
[----:B------:R-:W-:-:S04]  /*0950*/  IMAD R19, R8, R0, R3 ;  /* 0x0000000008137224 */ /* 0x000fc800078e0203 */
[----:B------:R-:W3:Y:S01]  /*0960*/  LDC.64 R6, c[0x0][0x390] ;  /* 0x0000e400ff067b82 */ /* 0x000ee20000000a00 */
[----:B0-----:R-:W-:-:S06]  /*0970*/  ULEA UR4, UR5, UR4, 0x18 ;  /* 0x0000000405047291 */ /* 0x001fcc000f8ec0ff */
[----:B------:R-:W-:Y:S01]  /*0980*/  LEA R11, R3, UR4, 0x2 ;  /* 0x00000004030b7c11 */ /* 0x000fe2000f8e10ff */
[----:B--2---:R-:W-:-:S04]  /*0990*/  IMAD R10, R10, UR8, R3 ;  /* 0x000000080a0a7c24 */ /* 0x004fc8000f8e0203 */
[----:B-1----:R-:W-:-:S07]  /*09a0*/  IMAD R13, R5, 0x40, R10 ;  /* 0x00000040050d7824 */ /* 0x002fce00078e020a */
.L_x_18513:
        /* <DEDUP_REMOVED lines=8> */
.L_x_18512:
[----:B------:R-:W-:Y:S05]  /*0a30*/  BSYNC.RECONVERGENT B1 ;  /* 0x0000000000017941 */ /* 0x000fea0003800200 */
.L_x_18511:
        /* <DEDUP_REMOVED lines=8> */
[----:B--2---:R-:W-:-:S04]  /*0ac0*/  ULEA UR4, UR5, UR4, 0x18 ;  /* 0x0000000405047291 */ /* 0x004fc8000f8ec0ff */
[----:B------:R-:W-:Y:S01]  /*0ad0*/  IADD3 R21, PT, PT, R25, R0, RZ ;  /* 0x0000000019157210 */ /* 0x000fe20007ffe0ff */
[C-C-:B------:R-:W-:Y:S02]  /*0ae0*/  IMAD R27, R0.reuse, 0x2, R25.reuse ;  /* 0x00000002001b7824 */ /* 0x140fe400078e0219 */
[----:B------:R-:W-:Y:S01]  /*0af0*/  IMAD R29, R0, 0x3, R25 ;  /* 0x00000003001d7824 */ /* 0x000fe200078e0219 */
[----:B------:R-:W-:-:S07]  /*0b00*/  LEA R23, R19, UR4, 0x2 ;  /* 0x0000000413177c11 */ /* 0x000fce000f8e10ff */
.L_x_18514:
        /* <DEDUP_REMOVED lines=23> */
.L_x_18510:
[----:B------:R-:W-:Y:S05]  /*0c80*/  BSYNC.RECONVERGENT B0 ;  /* 0x0000000000007941 */ /* 0x000fea0003800200 */
.L_x_18509:
[----:B------:R-:W-:Y:S01]  /*0c90*/  BAR.SYNC.DEFER_BLOCKING 0x0 ;  /* 0x0000000000007b1d */ /* 0x000fe20000010000 */
[----:B------:R-:W-:-:S05]  /*0ca0*/  ISETP.GT.U32.AND P0, PT, R3, 0x3f, PT ;  /* 0x0000003f0300780c */ /* 0x000fca0003f04070 */
[----:B------:R-:W-:Y:S08]  /*0cb0*/  BSSY.RECONVERGENT B0, `(.L_x_18515) ;  /* 0x0000040000007945 */ /* 0x000ff00003800200 */
[----:B------:R-:W-:Y:S05]  /*0cc0*/  @P0 BRA `(.L_x_18516) ;  /* 0x0000000000f80947 */ /* 0x000fea0003800000 */
[----:B------:R-:W3:Y:S01]  /*0cd0*/  I2F.U32.RP R11, R0 ;  /* 0x00000000000b7306 */ /* 0x000ee20000209000 */
[----:B------:R-:W-:Y:S01]  /*0ce0*/  IADD3 R8, PT, PT, R3, R0, RZ ;  /* 0x0000000003087210 */ /* 0x000fe20007ffe0ff */
[----:B------:R-:W-:Y:S01]  /*0cf0*/  BSSY.RECONVERGENT B1, `(.L_x_18517) ;  /* 0x000002a000017945 */ /* 0x000fe20003800200 */
[----:B------:R-:W-:Y:S02]  /*0d00*/  ISETP.NE.U32.AND P2, PT, R0, RZ, PT ;  /* 0x000000ff0000720c */ /* 0x000fe40003f45070 */
[C---:B------:R-:W-:Y:S02]  /*0d10*/  ISETP.GE.U32.AND P0, PT, R8.reuse, 0x40, PT ;  /* 0x000000400800780c */ /* 0x040fe40003f06070 */
[----:B------:R-:W-:Y:S02]  /*0d20*/  VIMNMX.U32 R9, PT, PT, R8, 0x40, !PT ;  /* 0x0000004008097848 */ /* 0x000fe40007fe0000 */
[----:B--2---:R-:W-:-:S04]  /*0d30*/  SEL R10, RZ, 0x1, P0 ;  /* 0x00000001ff0a7807 */ /* 0x004fc80000000000 */
[----:B------:R-:W-:Y:S01]  /*0d40*/  IADD3 R9, PT, PT, R9, -R8, -R10 ;  /* 0x8000000809097210 */ /* 0x000fe20007ffe80a */
[----:B---3--:R-:W2:Y:S02]  /*0d50*/  MUFU.RCP R11, R11 ;  /* 0x0000000b000b7308 */ /* 0x008ea40000001000 */
[----:B--2---:R-:W-:-:S06]  /*0d60*/  VIADD R6, R11, 0xffffffe ;  /* 0x0ffffffe0b067836 */ /* 0x004fcc0000000000 */
[----:B------:R2:W3:Y:S02]  /*0d70*/  F2I.FTZ.U32.TRUNC.NTZ R7, R6 ;  /* 0x0000000600077305 */ /* 0x0004e4000021f000 */
[----:B--2---:R-:W-:Y:S02]  /*0d80*/  IMAD.MOV.U32 R6, RZ, RZ, RZ ;  /* 0x000000ffff067224 */ /* 0x004fe400078e00ff */
[----:B---3--:R-:W-:-:S04]  /*0d90*/  IMAD.MOV R13, RZ, RZ, -R7 ;  /* 0x000000ffff0d7224 */ /* 0x008fc800078e0a07 */
[----:B------:R-:W-:-:S04]  /*0da0*/  IMAD R13, R13, R0, RZ ;  /* 0x000000000d0d7224 */ /* 0x000fc800078e02ff */
[----:B0-----:R-:W-:-:S06]  /*0db0*/  IMAD.HI.U32 R12, R7, R13, R6 ;  /* 0x0000000d070c7227 */ /* 0x001fcc00078e0006 */
        /* <DEDUP_REMOVED lines=24> */
.L_x_18519:
[----:B------:R-:W-:Y:S01]  /*0f40*/  VIADD R6, R6, 0x1 ;  /* 0x0000000106067836 */ /* 0x000fe20000000000 */
[----:B------:R0:W-:Y:S04]  /*0f50*/  STS [R9], RZ ;  /* 0x000000ff09007388 */ /* 0x0001e80000000800 */
[----:B------:R-:W-:Y:S01]  /*0f60*/  ISETP.NE.AND P0, PT, R6, RZ, PT ;  /* 0x000000ff0600720c */ /* 0x000fe20003f05270 */
[----:B0-----:R-:W-:-:S12]  /*0f70*/  IMAD R9, R0, 0x4, R9 ;  /* 0x0000000400097824 */ /* 0x001fd800078e0209 */
[----:B------:R-:W-:Y:S05]  /*0f80*/  @P0 BRA `(.L_x_18519) ;  /* 0xfffffffc00ec0947 */ /* 0x000fea000383ffff */
.L_x_18518:
[----:B------:R-:W-:Y:S05]  /*0f90*/  BSYNC.RECONVERGENT B1 ;  /* 0x0000000000017941 */ /* 0x000fea0003800200 */
.L_x_18517:
[----:B------:R-:W-:Y:S05]  /*0fa0*/  @!P1 BRA `(.L_x_18516) ;  /* 0x0000000000409947 */ /* 0x000fea0003800000 */
[----:B------:R-:W0:Y:S01]  /*0fb0*/  S2UR UR5, SR_CgaCtaId ;  /* 0x00000000000579c3 */ /* 0x000e220000008800 */
[----:B------:R-:W-:Y:S02]  /*0fc0*/  UMOV UR4, 0x400 ;  /* 0x0000040000047882 */ /* 0x000fe40000000000 */
[----:B------:R-:W-:-:S04]  /*0fd0*/  UIADD3 UR4, UPT, UPT, UR4, 0x180, URZ ;  /* 0x0000018004047890 */ /* 0x000fc8000fffe0ff */
[----:B0-----:R-:W-:-:S06]  /*0fe0*/  ULEA UR4, UR5, UR4, 0x18 ;  /* 0x0000000405047291 */ /* 0x001fcc000f8ec0ff */
[----:B------:R-:W-:-:S07]  /*0ff0*/  LEA R9, R7, UR4, 0x2 ;  /* 0x0000000407097c11 */ /* 0x000fce000f8e10ff */
.L_x_18520:
        /* <DEDUP_REMOVED lines=10> */
[----:B---3--:R-:W-:Y:S05]  /*10a0*/  @!P0 BRA `(.L_x_18520) ;  /* 0xfffffffc00d48947 */ /* 0x008fea000383ffff */
.L_x_18516:
[----:B------:R-:W-:Y:S05]  /*10b0*/  BSYNC.RECONVERGENT B0 ;  /* 0x0000000000007941 */ /* 0x000fea0003800200 */
.L_x_18515:
[----:B------:R-:W-:-:S13]  /*10c0*/  ISETP.GT.AND P0, PT, R2, RZ, PT ;  /* 0x000000ff0200720c */ /* 0x000fda0003f04270 */
[----:B------:R-:W-:Y:S05]  /*10d0*/  @!P0 BRA `(.L_x_18521) ;  /* 0x0000000400d08947 */ /* 0x000fea0003800000 */
[C---:B------:R-:W-:Y:S01]  /*10e0*/  VIMNMX R7, PT, PT, R4.reuse, 0x20, PT ;  /* 0x0000002004077848 */ /* 0x040fe20003fe0100 */
[----:B------:R-:W3:Y:S01]  /*10f0*/  LDCU UR11, c[0x0][0x3ac] ;  /* 0x00007580ff0b77ac */ /* 0x000ee20008000800 */
[----:B--2---:R-:W-:Y:S02]  /*1100*/  LOP3.LUT R10, R3, 0x1f, RZ, 0xc0, !PT ;  /* 0x0000001f030a7812 */ /* 0x004fe400078ec0ff */
        /* <DEDUP_REMOVED lines=9> */
[----:B------:R2:W4:Y:S02]  /*11a0*/  F2I.FTZ.U32.TRUNC.NTZ R9, R8 ;  /* 0x0000000800097305 */ /* 0x000524000021f000 */
[----:B--2---:R-:W-:Y:S01]  /*11b0*/  MOV R8, RZ ;  /* 0x000000ff00087202 */ /* 0x004fe20000000f00 */
[----:B----4-:R-:W-:-:S04]  /*11c0*/  IMAD.MOV R13, RZ, RZ, -R9 ;  /* 0x000000ffff0d7224 */ /* 0x010fc800078e0a09 */
[----:B------:R-:W-:-:S04]  /*11d0*/  IMAD R13, R13, R12, RZ ;  /* 0x0000000c0d0d7224 */ /* 0x000fc800078e02ff */
[----:B------:R-:W-:Y:S02]  /*11e0*/  IMAD.HI.U32 R9, R9, R13, R8 ;  /* 0x0000000d09097227 */ /* 0x000fe400078e0008 */
[----:B------:R-:W2:Y:S02]  /*11f0*/  @P3 S2R R13, SR_CgaCtaId ;  /* 0x00000000000d3919 */ /* 0x000ea40000008800 */
        /* <DEDUP_REMOVED lines=10> */
[----:B------:R-:W-:Y:S02]  /*12a0*/  @!P1 IADD3 R9, PT, PT, R9, -R12, RZ ;  /* 0x8000000c09099210 */ /* 0x000fe40007ffe0ff */
[----:B------:R-:W-:-:S03]  /*12b0*/  ISETP.GE.AND P1, PT, R16, UR10, PT ;  /* 0x0000000a10007c0c */ /* 0x000fc6000bf26270 */
[----:B------:R-:W-:Y:S01]  /*12c0*/  @!P2 IMAD.MOV R9, RZ, RZ, -R9 ;  /* 0x000000ffff09a224 */ /* 0x000fe200078e0a09 */
[----:B------:R-:W-:Y:S02]  /*12d0*/  @!P0 LOP3.LUT R9, RZ, R7, RZ, 0x33, !PT ;  /* 0x00000007ff098212 */ /* 0x000fe400078e33ff */
[----:B------:R-:W-:-:S03]  /*12e0*/  ISETP.GE.AND P0, PT, R4, 0x2, PT ;  /* 0x000000020400780c */ /* 0x000fc60003f06270 */
[----:B------:R-:W-:-:S05]  /*12f0*/  IMAD R11, R17, R4, R9 ;  /* 0x00000004110b7224 */ /* 0x000fca00078e0209 */
[----:B------:R-:W-:-:S05]  /*1300*/  @P3 LEA R8, R11, R8, 0x2 ;  /* 0x000000080b083211 */ /* 0x000fca00078e10ff */
[----:B------:R2:W4:Y:S01]  /*1310*/  @P3 LDS R6, [R8] ;  /* 0x0000000008063984 */ /* 0x0005220000000800 */
[----:B0--3--:R-:W-:Y:S05]  /*1320*/  @!P0 BRA `(.L_x_18522) ;  /* 0x0000000000288947 */ /* 0x009fea0003800000 */
[----:B------:R-:W0:Y:S01]  /*1330*/  S2UR UR5, SR_CgaCtaId ;  /* 0x00000000000579c3 */ /* 0x000e220000008800 */
[----:B--2---:R-:W-:Y:S01]  /*1340*/  VIADD R8, R9, 0x1 ;  /* 0x0000000109087836 */ /* 0x004fe20000000000 */
        /* <DEDUP_REMOVED lines=8> */
.L_x_18522:
[----:B------:R-:W-:Y:S05]  /*13d0*/  @P1 BRA `(.L_x_18521) ;  /* 0x0000000400101947 */ /* 0x000fea0003800000 */
[----:B------:R-:W3:Y:S01]  /*13e0*/  I2F.U32.RP R12, R2 ;  /* 0x00000002000c7306 */ /* 0x000ee20000209000 */
[----:B------:R-:W-:Y:S01]  /*13f0*/  IMAD.MOV R13, RZ, RZ, -R2 ;  /* 0x000000ffff0d7224 */ /* 0x000fe200078e0a02 */
[----:B------:R-:W5:Y:S01]  /*1400*/  S2R R19, SR_CgaCtaId ;  /* 0x0000000000137919 */ /* 0x000f620000008800 */
[C---:B------:R-:W-:Y:S01]  /*1410*/  VIADD R15, R9.reuse, 0x1 ;  /* 0x00000001090f7836 */ /* 0x040fe20000000000 */
[----:B------:R-:W-:Y:S02]  /*1420*/  ISETP.NE.U32.AND P5, PT, R2, RZ, PT ;  /* 0x000000ff0200720c */ /* 0x000fe40003fa5070 */
[-C--:B------:R-:W-:Y:S02]  /*1430*/  ISETP.GE.AND P3, PT, R9, R4.reuse, PT ;  /* 0x000000040900720c */ /* 0x080fe40003f66270 */
[C---:B------:R-:W-:Y:S02]  /*1440*/  ISETP.GE.AND P0, PT, R15.reuse, R4, PT ;  /* 0x000000040f00720c */ /* 0x040fe40003f06270 */
[----:B------:R-:W-:-:S02]  /*1450*/  ISETP.GE.AND P4, PT, R15, R7, PT ;  /* 0x000000070f00720c */ /* 0x000fc40003f86270 */
[----:B------:R-:W-:Y:S01]  /*1460*/  SEL R18, R4, RZ, P3 ;  /* 0x000000ff04127207 */ /* 0x000fe20001800000 */
[----:B---3--:R-:W3:Y:S04]  /*1470*/  MUFU.RCP R12, R12 ;  /* 0x0000000c000c7308 */ /* 0x008ee80000001000 */
[----:B------:R-:W-:Y:S01]  /*1480*/  IMAD.IADD R18, R9, 0x1, -R18 ;  /* 0x0000000109127824 */ /* 0x000fe200078e0a12 */
[----:B---3--:R-:W-:Y:S02]  /*1490*/  IADD3 R10, PT, PT, R12, 0xffffffe, RZ ;  /* 0x0ffffffe0c0a7810 */ /* 0x008fe40007ffe0ff */
[C---:B------:R-:W-:Y:S02]  /*14a0*/  SEL R12, R4.reuse, RZ, P0 ;  /* 0x000000ff040c7207 */ /* 0x040fe40000000000 */
[----:B------:R3:W1:Y:S01]  /*14b0*/  F2I.FTZ.U32.TRUNC.NTZ R11, R10 ;  /* 0x0000000a000b7305 */ /* 0x000662000021f000 */
[----:B------:R-:W-:-:S02]  /*14c0*/  ISETP.GT.U32.AND P0, PT, R4, 0x20, PT ;  /* 0x000000200400780c */ /* 0x000fc40003f04070 */
[----:B------:R-:W-:Y:S02]  /*14d0*/  IMAD.IADD R12, R15, 0x1, -R12 ;  /* 0x000000010f0c7824 */ /* 0x000fe400078e0a0c */
[----:B---3--:R-:W-:Y:S02]  /*14e0*/  IMAD.MOV.U32 R10, RZ, RZ, RZ ;  /* 0x000000ffff0a7224 */ /* 0x008fe400078e00ff */
[----:B-1----:R-:W-:-:S04]  /*14f0*/  IMAD R13, R13, R11, RZ ;  /* 0x0000000b0d0d7224 */ /* 0x002fc800078e02ff */
[----:B------:R-:W-:Y:S01]  /*1500*/  IMAD.HI.U32 R11, R11, R13, R10 ;  /* 0x0000000d0b0b7227 */ /* 0x000fe200078e000a */
[----:B------:R-:W-:-:S04]  /*1510*/  MOV R10, 0x400 ;  /* 0x00000400000a7802 */ /* 0x000fc80000000f00 */
[----:B------:R-:W-:Y:S01]  /*1520*/  IADD3 R14, PT, PT, R10, 0x180, RZ ;  /* 0x000001800a0e7810 */ /* 0x000fe20007ffe0ff */
[----:B------:R-:W-:-:S05]  /*1530*/  IMAD.HI.U32 R11, R11, R0, RZ ;  /* 0x000000000b0b7227 */ /* 0x000fca00078e00ff */
[----:B------:R-:W-:-:S05]  /*1540*/  IADD3 R13, PT, PT, -R11, RZ, RZ ;  /* 0x000000ff0b0d7210 */ /* 0x000fca0007ffe1ff */
[----:B------:R-:W-:-:S05]  /*1550*/  IMAD R13, R2, R13, R0 ;  /* 0x0000000d020d7224 */ /* 0x000fca00078e0200 */
[----:B------:R-:W-:-:S13]  /*1560*/  ISETP.GE.U32.AND P1, PT, R13, R2, PT ;  /* 0x000000020d00720c */ /* 0x000fda0003f26070 */
[----:B------:R-:W-:Y:S02]  /*1570*/  @P1 IMAD.IADD R13, R13, 0x1, -R2 ;  /* 0x000000010d0d1824 */ /* 0x000fe400078e0a02 */
[----:B------:R-:W-:-:S03]  /*1580*/  @P1 VIADD R11, R11, 0x1 ;  /* 0x000000010b0b1836 */ /* 0x000fc60000000000 */
[----:B------:R-:W-:Y:S02]  /*1590*/  ISETP.GE.U32.AND P2, PT, R13, R2, PT ;  /* 0x000000020d00720c */ /* 0x000fe40003f46070 */
[C---:B-----5:R-:W-:Y:S02]  /*15a0*/  LEA R13, R19.reuse, R10, 0x18 ;  /* 0x0000000a130d7211 */ /* 0x060fe400078ec0ff */
[----:B------:R-:W-:Y:S02]  /*15b0*/  LEA R10, R19, R14, 0x18 ;  /* 0x0000000e130a7211 */ /* 0x000fe400078ec0ff */
[----:B------:R-:W-:Y:S02]  /*15c0*/  IADD3 R14, PT, PT, -R4, RZ, RZ ;  /* 0x000000ff040e7210 */ /* 0x000fe40007ffe1ff */
[----:B------:R-:W-:Y:S02]  /*15d0*/  SEL R4, R7, RZ, P4 ;  /* 0x000000ff07047207 */ /* 0x000fe40002000000 */
[----:B------:R-:W-:-:S02]  /*15e0*/  LEA R7, R14, 0x201f, 0x8 ;  /* 0x0000201f0e077811 */ /* 0x000fc400078e40ff */
[----:B------:R-:W-:Y:S01]  /*15f0*/  IADD3 R14, PT, PT, R9, -R4, RZ ;  /* 0x80000004090e7210 */ /* 0x000fe20007ffe0ff */
[----:B------:R-:W-:Y:S01]  /*1600*/  @P2 VIADD R11, R11, 0x1 ;  /* 0x000000010b0b2836 */ /* 0x000fe20000000000 */
[----:B------:R-:W-:-:S07]  /*1610*/  @!P5 LOP3.LUT R11, RZ, R2, RZ, 0x33, !PT ;  /* 0x00000002ff0bd212 */ /* 0x000fce00078e33ff */
.L_x_18527:
[----:B----4-:R-:W-:-:S04]  /*1620*/  IMAD R19, R16, 0xc, R13 ;  /* 0x0000000c10137824 */ /* 0x010fc800078e020d */
[----:B------:R-:W-:-:S05]  /*1630*/  IMAD R4, R9, 0x4, R19 ;  /* 0x0000000409047824 */ /* 0x000fca00078e0213 */
[----:B-1-3--:R1:W3:Y:S01]  /*1640*/  LDS R21, [R4] ;  /* 0x0000000004157984 */ /* 0x00a2e20000000800 */
[----:B------:R-:W-:Y:S05]  /*1650*/  @P0 BRA `(.L_x_18523) ;  /* 0x0000000000300947 */ /* 0x000fea0003800000 */
[----:B-1----:R-:W-:Y:S01]  /*1660*/  IMAD.U32 R4, RZ, RZ, UR11 ;  /* 0x0000000bff047e24 */ /* 0x002fe2000f8e00ff */
[----:B------:R-:W-:-:S04]  /*1670*/  UMOV UR4, 0xffffffff ;  /* 0xffffffff00047882 */ /* 0x000fc80000000000 */
[----:B------:R-:W-:Y:S01]  /*1680*/  ISETP.GE.AND P1, PT, R4, 0x2, PT ;  /* 0x000000020400780c */ /* 0x000fe20003f26270 */
[----:B------:R-:W-:-:S12]  /*1690*/  BRA.DIV UR4, `(.L_x_18524) ;  /* 0x00000012040c7947 */ /* 0x000fd8000b800000 */
[----:B---3--:R1:W3:Y:S02]  /*16a0*/  SHFL.IDX PT, R15, R21, R18, R7 ;  /* 0x00000012150f7389 */ /* 0x0082e400000e0007 */
.L_x_18534:
[----:B---34-:R-:W-:Y:S01]  /*16b0*/  IMAD R15, R6, R15, RZ ;  /* 0x0000000f060f7224 */ /* 0x018fe200078e02ff */
[----:B------:R-:W-:Y:S06]  /*16c0*/  @!P1 BRA `(.L_x_18525) ;  /* 0x0000000000349947 */ /* 0x000fec0003800000 */
[----:B------:R-:W-:-:S03]  /*16d0*/  UMOV UR4, 0xffffffff ;  /* 0xffffffff00047882 */ /* 0x000fc60000000000 */
[----:B------:R-:W-:Y:S05]  /*16e0*/  BRA.DIV UR4, `(.L_x_18526) ;  /* 0x00000012041c7947 */ /* 0x000fea000b800000 */
[----:B------:R3:W4:Y:S02]  /*16f0*/  SHFL.IDX PT, R19, R21, R12, R7 ;  /* 0x0000000c15137389 */ /* 0x00072400000e0007 */
.L_x_18537:
[----:B0---4-:R-:W-:Y:S01]  /*1700*/  IMAD R15, R8, R19, R15 ;  /* 0x00000013080f7224 */ /* 0x011fe200078e020f */
[----:B------:R-:W-:Y:S06]  /*1710*/  BRA `(.L_x_18525) ;  /* 0x0000000000207947 */ /* 0x000fec0003800000 */
.L_x_18523:
[----:B-1----:R-:W-:Y:S01]  /*1720*/  MOV R4, UR11 ;  /* 0x0000000b00047c02 */ /* 0x002fe20008000f00 */
[----:B---34-:R-:W-:-:S03]  /*1730*/  IMAD R15, R6, R21, RZ ;  /* 0x00000015060f7224 */ /* 0x018fc600078e02ff */
[C---:B------:R-:W-:Y:S02]  /*1740*/  ISETP.GE.AND P2, PT, R4.reuse, 0x2, PT ;  /* 0x000000020400780c */ /* 0x040fe40003f46270 */
[----:B------:R-:W-:-:S04]  /*1750*/  ISETP.GT.AND P1, PT, R4, RZ, PT ;  /* 0x000000ff0400720c */ /* 0x000fc80003f24270 */
[----:B------:R-:W-:-:S07]  /*1760*/  SEL R15, R15, RZ, P1 ;  /* 0x000000ff0f0f7207 */ /* 0x000fce0000800000 */
[----:B------:R-:W-:-:S06]  /*1770*/  @P2 IMAD R19, R14, 0x4, R19 ;  /* 0x000000040e132824 */ /* 0x000fcc00078e0213 */
[----:B------:R-:W0:Y:S02]  /*1780*/  @P2 LDS R19, [R19+0x4] ;  /* 0x0000040013132984 */ /* 0x000e240000000800 */
[----:B0-----:R-:W-:-:S07]  /*1790*/  @P2 IMAD R15, R8, R19, R15 ;  /* 0x00000013080f2224 */ /* 0x001fce00078e020f */
.L_x_18525:
[----:B------:R-:W-:Y:S02]  /*17a0*/  IMAD R19, R2, R16, R17 ;  /* 0x0000001002137224 */ /* 0x000fe400078e0211 */
[----:B------:R-:W-:Y:S02]  /*17b0*/  IMAD.IADD R16, R11, 0x1, R16 ;  /* 0x000000010b107824 */ /* 0x000fe400078e0210 */
[----:B------:R-:W-:-:S03]  /*17c0*/  IMAD R19, R19, 0x4, R10 ;  /* 0x0000000413137824 */ /* 0x000fc600078e020a */
[----:B------:R-:W-:Y:S02]  /*17d0*/  ISETP.GE.AND P1, PT, R16, UR9, PT ;  /* 0x0000000910007c0c */ /* 0x000fe4000bf26270 */
[----:B------:R-:W4:Y:S02]  /*17e0*/  LDS R20, [R19] ;  /* 0x0000000013147984 */ /* 0x000f240000000800 */
[----:B----4-:R-:W-:-:S05]  /*17f0*/  IADD3 R20, PT, PT, R20, R15, RZ ;  /* 0x0000000f14147210 */ /* 0x010fca0007ffe0ff */
[----:B------:R4:W-:Y:S04]  /*1800*/  STS [R19], R20 ;  /* 0x0000001413007388 */ /* 0x0009e80000000800 */
[----:B------:R-:W-:Y:S05]  /*1810*/  @!P1 BRA `(.L_x_18527) ;  /* 0xfffffffc00809947 */ /* 0x000fea000383ffff */
.L_x_18521:
[----:B------:R-:W-:Y:S05]  /*1820*/  WARPSYNC.ALL ;  /* 0x0000000000007948 */ /* 0x000fea0003800000 */
[----:B------:R-:W-:Y:S01]  /*1830*/  BAR.SYNC.DEFER_BLOCKING 0x0 ;  /* 0x0000000000007b1d */ /* 0x000fe20000010000 */
[----:B------:R-:W-:-:S13]  /*1840*/  ISETP.GT.U32.AND P0, PT, R3, 0x3f, PT ;  /* 0x0000003f0300780c */ /* 0x000fda0003f04070 */
[----:B------:R-:W-:Y:S05]  /*1850*/  @P0 EXIT ;  /* 0x000000000000094d */ /* 0x000fea0003800000 */
[----:B--2---:R-:W2:Y:S01]  /*1860*/  I2F.U32.RP R14, R0 ;  /* 0x00000000000e7306 */ /* 0x004ea20000209000 */
[----:B------:R-:W-:Y:S01]  /*1870*/  IABS R10, R4 ;  /* 0x00000004000a7213 */ /* 0x000fe20000000000 */
[----:B------:R-:W5:Y:S01]  /*1880*/  LDC R13, c[0x0][0x388] ;  /* 0x0000e200ff0d7b82 */ /* 0x000f620000000800 */
[----:B0--3--:R-:W-:Y:S01]  /*1890*/  IMAD.IADD R12, R3, 0x1, R0 ;  /* 0x00000001030c7824 */ /* 0x009fe200078e0200 */
[----:B------:R-:W-:Y:S01]  /*18a0*/  ISETP.NE.U32.AND P3, PT, R0, RZ, PT ;  /* 0x000000ff0000720c */ /* 0x000fe20003f65070 */
[----:B------:R-:W-:Y:S03]  /*18b0*/  BSSY.RECONVERGENT B0, `(.L_x_18528) ;  /* 0x0000064000007945 */ /* 0x000fe60003800200 */
[----:B------:R-:W0:Y:S01]  /*18c0*/  I2F.RP R11, R10 ;  /* 0x0000000a000b7306 */ /* 0x000e220000209400 */
[----:B------:R-:W-:-:S07]  /*18d0*/  ISETP.GE.U32.AND P0, PT, R12, 0x40, PT ;  /* 0x000000400c00780c */ /* 0x000fce0003f06070 */
[----:B--2---:R-:W4:Y:S08]  /*18e0*/  MUFU.RCP R14, R14 ;  /* 0x0000000e000e7308 */ /* 0x004f300000001000 */
[----:B0-----:R-:W0:Y:S01]  /*18f0*/  MUFU.RCP R11, R11 ;  /* 0x0000000b000b7308 */ /* 0x001e220000001000 */
[----:B----4-:R-:W-:Y:S01]  /*1900*/  VIADD R6, R14, 0xffffffe ;  /* 0x0ffffffe0e067836 */ /* 0x010fe20000000000 */
[----:B------:R-:W-:-:S06]  /*1910*/  VIMNMX.U32 R14, PT, PT, R12, 0x40, !PT ;  /* 0x000000400c0e7848 */ /* 0x000fcc0007fe0000 */
[----:B-1----:R1:W2:Y:S01]  /*1920*/  F2I.FTZ.U32.TRUNC.NTZ R7, R6 ;  /* 0x0000000600077305 */ /* 0x0022a2000021f000 */
[----:B0-----:R-:W-:Y:S02]  /*1930*/  IADD3 R8, PT, PT, R11, 0xffffffe, RZ ;  /* 0x0ffffffe0b087810 */ /* 0x001fe40007ffe0ff */
[----:B------:R-:W-:-:S05]  /*1940*/  SEL R11, RZ, 0x1, P0 ;  /* 0x00000001ff0b7807 */ /* 0x000fca0000000000 */
[----:B------:R0:W3:Y:S01]  /*1950*/  F2I.FTZ.U32.TRUNC.NTZ R9, R8 ;  /* 0x0000000800097305 */ /* 0x0000e2000021f000 */
[----:B-1----:R-:W-:Y:S02]  /*1960*/  IMAD.MOV.U32 R6, RZ, RZ, RZ ;  /* 0x000000ffff067224 */ /* 0x002fe400078e00ff */
[----:B--2---:R-:W-:Y:S02]  /*1970*/  IMAD.MOV R15, RZ, RZ, -R7 ;  /* 0x000000ffff0f7224 */ /* 0x004fe400078e0a07 */
[----:B0-----:R-:W-:Y:S02]  /*1980*/  HFMA2 R8, -RZ, RZ, 0, 0 ;  /* 0x00000000ff087431 */ /* 0x001fe400000001ff */
[----:B------:R-:W-:-:S04]  /*1990*/  IMAD R15, R15, R0, RZ ;  /* 0x000000000f0f7224 */ /* 0x000fc800078e02ff */
[----:B------:R-:W-:Y:S01]  /*19a0*/  IMAD.HI.U32 R6, R7, R15, R6 ;  /* 0x0000000f07067227 */ /* 0x000fe200078e0006 */
[----:B------:R-:W-:Y:S02]  /*19b0*/  IADD3 R15, PT, PT, R14, -R12, -R11 ;  /* 0x8000000c0e0f7210 */ /* 0x000fe40007ffe80b */
[----:B---3--:R-:W-:Y:S02]  /*19c0*/  IADD3 R16, PT, PT, RZ, -R9, RZ ;  /* 0x80000009ff107210 */ /* 0x008fe40007ffe0ff */
[----:B-----5:R-:W-:Y:S01]  /*19d0*/  IABS R14, R13 ;  /* 0x0000000d000e7213 */ /* 0x020fe20000000000 */
[----:B------:R-:W-:Y:S01]  /*19e0*/  IMAD.HI.U32 R12, R6, R15, RZ ;  /* 0x0000000f060c7227 */ /* 0x000fe200078e00ff */
[----:B------:R-:W-:-:S03]  /*19f0*/  LOP3.LUT R13, R13, R4, RZ, 0x3c, !PT ;  /* 0x000000040d0d7212 */ /* 0x000fc600078e3cff */
[----:B------:R-:W-:Y:S02]  /*1a00*/  IMAD.MOV.U32 R7, RZ, RZ, R16 ;  /* 0x000000ffff077224 */ /* 0x000fe400078e0010 */
[----:B------:R-:W-:Y:S02]  /*1a10*/  IMAD.MOV R6, RZ, RZ, -R12 ;  /* 0x000000ffff067224 */ /* 0x000fe400078e0a0c */
[----:B------:R-:W-:Y:S02]  /*1a20*/  IMAD R7, R7, R10, RZ ;  /* 0x0000000a07077224 */ /* 0x000fe400078e02ff */
[----:B------:R-:W-:Y:S02]  /*1a30*/  IMAD R15, R0, R6, R15 ;  /* 0x00000006000f7224 */ /* 0x000fe400078e020f */
[----:B------:R-:W-:-:S03]  /*1a40*/  IMAD.HI.U32 R8, R9, R7, R8 ;  /* 0x0000000709087227 */ /* 0x000fc600078e0008 */
[----:B------:R-:W-:Y:S01]  /*1a50*/  ISETP.GE.U32.AND P0, PT, R15, R0, PT ;  /* 0x000000000f00720c */ /* 0x000fe20003f06070 */
[----:B------:R-:W-:-:S04]  /*1a60*/  IMAD.MOV.U32 R7, RZ, RZ, R14 ;  /* 0x000000ffff077224 */ /* 0x000fc800078e000e */
[----:B------:R-:W-:-:S05]  /*1a70*/  IMAD.HI.U32 R14, R8, R7, RZ ;  /* 0x00000007080e7227 */ /* 0x000fca00078e00ff */
[----:B------:R-:W-:-:S03]  /*1a80*/  IADD3 R6, PT, PT, -R14, RZ, RZ ;  /* 0x000000ff0e067210 */ /* 0x000fc60007ffe1ff */
[----:B------:R-:W-:Y:S01]  /*1a90*/  @P0 IMAD.IADD R15, R15, 0x1, -R0 ;  /* 0x000000010f0f0824 */ /* 0x000fe200078e0a00 */
[----:B------:R-:W-:Y:S01]  /*1aa0*/  @P0 IADD3 R12, PT, PT, R12, 0x1, RZ ;  /* 0x000000010c0c0810 */ /* 0x000fe20007ffe0ff */
[----:B------:R-:W-:Y:S02]  /*1ab0*/  IMAD R7, R10, R6, R7 ;  /* 0x000000060a077224 */ /* 0x000fe400078e0207 */
[----:B------:R-:W0:Y:S01]  /*1ac0*/  LDC R6, c[0x0][0x384] ;  /* 0x0000e100ff067b82 */ /* 0x000e220000000800 */
[----:B------:R-:W-:Y:S01]  /*1ad0*/  ISETP.GE.U32.AND P2, PT, R15, R0, PT ;  /* 0x000000000f00720c */ /* 0x000fe20003f46070 */
[----:B------:R-:W-:Y:S01]  /*1ae0*/  IMAD R15, R2, R5, RZ ;  /* 0x00000005020f7224 */ /* 0x000fe200078e02ff */
[----:B------:R-:W-:-:S11]  /*1af0*/  ISETP.GT.U32.AND P1, PT, R10, R7, PT ;  /* 0x000000070a00720c */ /* 0x000fd60003f24070 */
[----:B------:R-:W-:Y:S01]  /*1b00*/  @P2 VIADD R12, R12, 0x1 ;  /* 0x000000010c0c2836 */ /* 0x000fe20000000000 */
[----:B------:R-:W-:Y:S01]  /*1b10*/  @!P3 LOP3.LUT R12, RZ, R0, RZ, 0x33, !PT ;  /* 0x00000000ff0cb212 */ /* 0x000fe200078e33ff */
[----:B------:R-:W-:Y:S01]  /*1b20*/  @!P1 IMAD.IADD R7, R7, 0x1, -R10 ;  /* 0x0000000107079824 */ /* 0x000fe200078e0a0a */
[----:B------:R-:W-:Y:S01]  /*1b30*/  ISETP.GE.AND P2, PT, R13, RZ, PT ;  /* 0x000000ff0d00720c */ /* 0x000fe20003f46270 */
[----:B------:R-:W-:Y:S01]  /*1b40*/  @!P1 VIADD R14, R14, 0x1 ;  /* 0x000000010e0e9836 */ /* 0x000fe20000000000 */
[----:B------:R-:W-:Y:S02]  /*1b50*/  ISETP.NE.AND P3, PT, R4, RZ, PT ;  /* 0x000000ff0400720c */ /* 0x000fe40003f65270 */
[----:B------:R-:W-:Y:S02]  /*1b60*/  ISETP.GE.U32.AND P0, PT, R7, R10, PT ;  /* 0x0000000a0700720c */ /* 0x000fe40003f06070 */
[----:B------:R-:W-:Y:S01]  /*1b70*/  IADD3 R7, PT, PT, R11, R12, RZ ;  /* 0x0000000c0b077210 */ /* 0x000fe20007ffe0ff */
[----:B0-----:R-:W-:-:S03]  /*1b80*/  IMAD R15, R6, UR8, R15 ;  /* 0x00000008060f7c24 */ /* 0x001fc6000f8e020f */
[----:B------:R-:W-:-:S04]  /*1b90*/  LOP3.LUT R8, R7, 0x3, RZ, 0xc0, !PT ;  /* 0x0000000307087812 */ /* 0x000fc800078ec0ff */
[----:B------:R-:W-:-:S03]  /*1ba0*/  ISETP.NE.AND P1, PT, R8, 0x3, PT ;  /* 0x000000030800780c */ /* 0x000fc60003f25270 */
[----:B------:R-:W-:Y:S01]  /*1bb0*/  @P0 VIADD R14, R14, 0x1 ;  /* 0x000000010e0e0836 */ /* 0x000fe20000000000 */
        /* <DEDUP_REMOVED lines=14> */
[----:B-1----:R-:W-:Y:S02]  /*1ca0*/  IADD3 R8, PT, PT, R10, 0xffffffe, RZ ;  /* 0x0ffffffe0a087810 */ /* 0x002fe40007ffe0ff */
[----:B------:R-:W-:-:S04]  /*1cb0*/  LOP3.LUT R10, R7, 0x3, RZ, 0xc0, !PT ;  /* 0x00000003070a7812 */ /* 0x000fc800078ec0ff */
[----:B------:R0:W1:Y:S01]  /*1cc0*/  F2I.FTZ.U32.TRUNC.NTZ R9, R8 ;  /* 0x0000000800097305 */ /* 0x000062000021f000 */
[----:B------:R-:W-:Y:S01]  /*1cd0*/  IMAD.MOV R10, RZ, RZ, -R10 ;  /* 0x000000ffff0a7224 */ /* 0x000fe200078e0a0a */
[----:B0-----:R-:W-:Y:S01]  /*1ce0*/  MOV R8, RZ ;  /* 0x000000ff00087202 */ /* 0x001fe20000000f00 */
[----:B-1----:R-:W-:-:S04]  /*1cf0*/  IMAD.MOV R11, RZ, RZ, -R9 ;  /* 0x000000ffff0b7224 */ /* 0x002fc800078e0a09 */
[----:B------:R-:W-:-:S04]  /*1d00*/  IMAD R11, R11, R6, RZ ;  /* 0x000000060b0b7224 */ /* 0x000fc800078e02ff */
[----:B------:R-:W-:Y:S01]  /*1d10*/  IMAD.HI.U32 R7, R9, R11, R8 ;  /* 0x0000000b09077227 */ /* 0x000fe200078e0008 */
[----:B------:R-:W-:Y:S02]  /*1d20*/  LOP3.LUT R8, RZ, R2, RZ, 0x33, !PT ;  /* 0x00000002ff087212 */ /* 0x000fe400078e33ff */
[----:B--2---:R-:W-:-:S07]  /*1d30*/  LEA R9, R3, UR4, 0x2 ;  /* 0x0000000403097c11 */ /* 0x004fce000f8e10ff */
.L_x_18530:
        /* <DEDUP_REMOVED lines=27> */
.L_x_18529:
[----:B------:R-:W-:Y:S05]  /*1ef0*/  BSYNC.RECONVERGENT B0 ;  /* 0x0000000000007941 */ /* 0x000fea0003800200 */
.L_x_18528:
        /* <DEDUP_REMOVED lines=10> */
[----:B------:R-:W3:Y:S03]  /*1fa0*/  LDC.64 R4, c[0x0][0x3a0] ;  /* 0x0000e800ff047b82 */ /* 0x000ee60000000a00 */
        /* <DEDUP_REMOVED lines=8> */
[----:B------:R-:W-:-:S04]  /*2030*/  IMAD.HI.U32 R18, R19, R7, R18 ;  /* 0x0000000713127227 */ /* 0x000fc800078e0012 */
[----:B---3--:R-:W-:-:S07]  /*2040*/  IMAD.IADD R19, R3, 0x1, R0 ;  /* 0x0000000103137824 */ /* 0x008fce00078e0200 */
.L_x_18531:
        /* <DEDUP_REMOVED lines=54> */
[----:B-1----:R-:W-:Y:S01]  /*23b0*/  IMAD R17, R0, 0x10, R17 ;  /* 0x0000001000117824 */ /* 0x002fe200078e0211 */
        /* <DEDUP_REMOVED lines=18> */
[----:B------:R-:W-:Y:S02]  /*24e0*/  IMAD R13, R14, R9, R15 ;  /* 0x000000090e0d7224 */ /* 0x000fe400078e020f */
[----:B------:R-:W-:Y:S01]  /*24f0*/  IMAD R6, R2, R12, R3 ;  /* 0x0000000c02067224 */ /* 0x000fe200078e0203 */
[----:B------:R-:W-:Y:S01]  /*2500*/  SEL R11, R16, R11, !P0 ;  /* 0x0000000b100b7207 */ /* 0x000fe20004000000 */
[----:B------:R-:W-:Y:S01]  /*2510*/  IMAD R9, R14, R8, R15 ;  /* 0x000000080e097224 */ /* 0x000fe200078e020f */
[----:B------:R-:W-:Y:S01]  /*2520*/  IADD3 R3, PT, PT, R0, R3, R0 ;  /* 0x0000000300037210 */ /* 0x000fe20007ffe000 */
[----:B------:R-:W-:-:S02]  /*2530*/  IMAD.IADD R13, R13, 0x1, R6 ;  /* 0x000000010d0d7824 */ /* 0x000fc400078e0206 */
[----:B------:R-:W-:Y:S01]  /*2540*/  IMAD.MOV R6, RZ, RZ, -R7 ;  /* 0x000000ffff067224 */ /* 0x000fe200078e0a07 */
[----:B------:R-:W-:Y:S01]  /*2550*/  IADD3 R3, PT, PT, R0, R3, R0 ;  /* 0x0000000300037210 */ /* 0x000fe20007ffe000 */
[----:B------:R-:W-:Y:S02]  /*2560*/  IMAD R8, R2, R10, R19 ;  /* 0x0000000a02087224 */ /* 0x000fe400078e0213 */
[----:B------:R-:W-:Y:S01]  /*2570*/  IMAD.MOV R10, RZ, RZ, -R11 ;  /* 0x000000ffff0a7224 */ /* 0x000fe200078e0a0b */
[----:B------:R-:W-:Y:S01]  /*2580*/  ISETP.GE.U32.AND P1, PT, R3, 0x40, PT ;  /* 0x000000400300780c */ /* 0x000fe20003f26070 */
[----:B------:R-:W-:Y:S01]  /*2590*/  IMAD R7, R14, R7, R15 ;  /* 0x000000070e077224 */ /* 0x000fe200078e020f */
        /* <DEDUP_REMOVED lines=19> */
.L_x_18524:
[----:B------:R-:W-:Y:S01]  /*26d0*/  BSSY B0, `(.L_x_18532) ;  /* 0x0000006000007945 */ /* 0x000fe20003800000 */
[----:B------:R-:W-:Y:S01]  /*26e0*/  MOV R20, R18 ;  /* 0x0000001200147202 */ /* 0x000fe20000000f00 */
[----:B------:R-:W-:-:S07]  /*26f0*/  IMAD.MOV.U32 R19, RZ, RZ, -0x1 ;  /* 0xffffffffff137424 */ /* 0x000fce00078e00ff */
[----:B0-234-:R-:W-:Y:S05]  /*2700*/  WARPSYNC.COLLECTIVE R19, `(.L_x_18533) ;  /* 0x0000000013087348 */ /* 0x01dfea0003c00000 */
[----:B---3--:R1:W3:Y:S02]  /*2710*/  SHFL.IDX P2, R19, R21, R20, R7 ;  /* 0x0000001415137389 */ /* 0x0082e40000040007 */
[----:B01234-:R-:W-:Y:S05]  /*2720*/  ENDCOLLECTIVE ;  /* 0x000000000000791b */ /* 0x01ffea0003800000 */
.L_x_18533:
[----:B------:R-:W-:Y:S05]  /*2730*/  BSYNC B0 ;  /* 0x0000000000007941 */ /* 0x000fea0003800000 */
.L_x_18532:
[----:B------:R-:W-:Y:S01]  /*2740*/  IMAD.MOV.U32 R15, RZ, RZ, R19 ;  /* 0x000000ffff0f7224 */ /* 0x000fe200078e0013 */
[----:B------:R-:W-:Y:S06]  /*2750*/  BRA `(.L_x_18534) ;  /* 0xffffffec00d47947 */ /* 0x000fec000383ffff */
.L_x_18526:
[----:B------:R-:W-:Y:S01]  /*2760*/  BSSY B0, `(.L_x_18535) ;  /* 0x0000006000007945 */ /* 0x000fe20003800000 */
[----:B------:R-:W-:Y:S01]  /*2770*/  MOV R20, R12 ;  /* 0x0000000c00147202 */ /* 0x000fe20000000f00 */
[----:B------:R-:W-:-:S07]  /*2780*/  IMAD.MOV.U32 R19, RZ, RZ, -0x1 ;  /* 0xffffffffff137424 */ /* 0x000fce00078e00ff */
[----:B012---:R-:W-:Y:S05]  /*2790*/  WARPSYNC.COLLECTIVE R19, `(.L_x_18536) ;  /* 0x0000000013087348 */ /* 0x007fea0003c00000 */
[----:B------:R3:W4:Y:S02]  /*27a0*/  SHFL.IDX P2, R19, R21, R20, R7 ;  /* 0x0000001415137389 */ /* 0x0007240000040007 */
[----:B01234-:R-:W-:Y:S05]  /*27b0*/  ENDCOLLECTIVE ;  /* 0x000000000000791b */ /* 0x01ffea0003800000 */
.L_x_18536:
[----:B------:R-:W-:Y:S05]  /*27c0*/  BSYNC B0 ;  /* 0x0000000000007941 */ /* 0x000fea0003800000 */
.L_x_18535:
[----:B------:R-:W-:Y:S05]  /*27d0*/  BRA `(.L_x_18537) ;  /* 0xffffffec00c87947 */ /* 0x000fea000383ffff */
.L_x_18538:
        /* <DEDUP_REMOVED lines=10> */
.L_x_20661:


//--------------------- .text._Z9cuda_gemmIiLi128ELi1ELi1ELi32ELi64ELi64ELi1EEviiiPT_S1_S1_ii --------------------------
	.section	.text._Z9cuda_gemmIiLi128ELi1ELi1ELi32ELi64ELi64ELi1EEviiiPT_S1_S1_ii,"ax",@progbits
	.align	128
        .global         _Z9cuda_gemmIiLi128ELi1ELi1ELi32ELi64ELi64ELi1EEviiiPT_S1_S1_ii
        .type           _Z9cuda_gemmIiLi128ELi1ELi1ELi32ELi64ELi64ELi1EEviiiPT_S1_S1_ii,@function
        .size           _Z9cuda_gemmIiLi128ELi1ELi1ELi32ELi64ELi64ELi1EEviiiPT_S1_S1_ii,(.L_x_20428 - _Z9cuda_gemmIiLi128ELi1ELi1ELi32ELi64ELi64ELi1EEviiiPT_S1_S1_ii)
        .other          _Z9cuda_gemmIiLi128ELi1ELi1ELi32ELi64ELi64ELi1EEviiiPT_S1_S1_ii,@"STO_CUDA_ENTRY STV_DEFAULT"
_Z9cuda_gemmIiLi128ELi1ELi1ELi32ELi64ELi64ELi1EEviiiPT_S1_S1_ii:
.text._Z9cuda_gemmIiLi128ELi1ELi1ELi32ELi64ELi64ELi1EEviiiPT_S1_S1_ii:
        /* <DEDUP_REMOVED lines=8> */
[----:B------:R-:W-:Y:S05]  /*0080*/  CALL.REL.NOINC `($__internal_138_$__cuda_sm20_div_u16) ;  /* 0x0000001000b87944 */ /* 0x000fea0003c00000 */
        /* <DEDUP_REMOVED lines=16> */
.L_x_18541:
        /* <DEDUP_REMOVED lines=13> */
.L_x_18540:
[----:B------:R-:W-:Y:S05]  /*0260*/  BSYNC.RECONVERGENT B0 ;  /* 0x0000000000007941 */ /* 0x000fea0003800200 */
.L_x_18539:
[----:B------:R-:W-:Y:S01]  /*0270*/  BSSY.RECONVERGENT B0, `(.L_x_18542) ;  /* 0x000002b000007945 */ /* 0x000fe20003800200 */
[C---:B------:R-:W-:Y:S01]  /*0280*/  LEA R19, R4.reuse, R17, 0x1 ;  /* 0x0000001104137211 */ /* 0x040fe200078e08ff */
[----:B------:R-:W-:Y:S02]  /*0290*/  IMAD R21, R4, 0x3, R17 ;  /* 0x0000000304157824 */ /* 0x000fe400078e0211 */
[----:B------:R-:W-:-:S07]  /*02a0*/  IMAD.IADD R23, R17, 0x1, R4 ;  /* 0x0000000111177824 */ /* 0x000fce00078e0204 */
.L_x_18543:
[----:B-12---:R-:W-:-:S04]  /*02b0*/  IMAD.WIDE.U32 R8, R17, 0x4, R6 ;  /* 0x0000000411087825 */ /* 0x006fc800078e0006 */
[--C-:B0-----:R-:W-:Y:S02]  /*02c0*/  IMAD.WIDE.U32 R10, R23, 0x4, R6.reuse ;  /* 0x00000004170a7825 */ /* 0x101fe400078e0006 */
[----:B------:R0:W2:Y:S02]  /*02d0*/  LDG.E R8, desc[UR6][R8.64] ;  /* 0x0000000608087981 */ /* 0x0000a4000c1e1900 */
[--C-:B------:R-:W-:Y:S02]  /*02e0*/  IMAD.WIDE.U32 R12, R19, 0x4, R6.reuse ;  /* 0x00000004130c7825 */ /* 0x100fe400078e0006 */
[----:B------:R1:W3:Y:S02]  /*02f0*/  LDG.E R10, desc[UR6][R10.64] ;  /* 0x000000060a0a7981 */ /* 0x0002e4000c1e1900 */
[----:B------:R-:W-:Y:S02]  /*0300*/  IMAD.WIDE.U32 R14, R21, 0x4, R6 ;  /* 0x00000004150e7825 */ /* 0x000fe400078e0006 */
[----:B------:R-:W4:Y:S04]  /*0310*/  LDG.E R12, desc[UR6][R12.64] ;  /* 0x000000060c0c7981 */ /* 0x000f28000c1e1900 */
[----:B------:R-:W5:Y:S01]  /*0320*/  LDG.E R14, desc[UR6][R14.64] ;  /* 0x000000060e0e7981 */ /* 0x000f62000c1e1900 */
[----:B------:R-:W-:-:S02]  /*0330*/  LOP3.LUT R18, R17, 0x3f, RZ, 0xc0, !PT ;  /* 0x0000003f11127812 */ /* 0x000fc400078ec0ff */
[----:B------:R-:W-:Y:S02]  /*0340*/  SHF.R.U32.HI R26, RZ, 0x4, R17 ;  /* 0x00000004ff1a7819 */ /* 0x000fe40000011611 */
[----:B------:R-:W-:Y:S02]  /*0350*/  LOP3.LUT R27, R23, 0x3f, RZ, 0xc0, !PT ;  /* 0x0000003f171b7812 */ /* 0x000fe400078ec0ff */
[----:B------:R-:W-:Y:S02]  /*0360*/  SHF.R.U32.HI R22, RZ, 0x4, R23 ;  /* 0x00000004ff167819 */ /* 0x000fe40000011617 */
[----:B------:R-:W-:Y:S01]  /*0370*/  LOP3.LUT R29, R19, 0x3f, RZ, 0xc0, !PT ;  /* 0x0000003f131d7812 */ /* 0x000fe200078ec0ff */
[----:B0-----:R-:W-:Y:S01]  /*0380*/  IMAD R9, R18, 0x104, R16 ;  /* 0x0000010412097824 */ /* 0x001fe200078e0210 */
[----:B------:R-:W-:Y:S02]  /*0390*/  SHF.R.U32.HI R24, RZ, 0x4, R19 ;  /* 0x00000004ff187819 */ /* 0x000fe40000011613 */
[----:B------:R-:W-:-:S02]  /*03a0*/  LOP3.LUT R25, R21, 0x3f, RZ, 0xc0, !PT ;  /* 0x0000003f15197812 */ /* 0x000fc400078ec0ff */
[----:B------:R-:W-:Y:S02]  /*03b0*/  SHF.R.U32.HI R20, RZ, 0x4, R21 ;  /* 0x00000004ff147819 */ /* 0x000fe40000011615 */
[----:B------:R-:W-:Y:S01]  /*03c0*/  LOP3.LUT R18, R26, 0xffffffc, RZ, 0xc0, !PT ;  /* 0x0ffffffc1a127812 */ /* 0x000fe200078ec0ff */
[--C-:B-1----:R-:W-:Y:S01]  /*03d0*/  IMAD R11, R27, 0x104, R16.reuse ;  /* 0x000001041b0b7824 */ /* 0x102fe200078e0210 */
        /* <DEDUP_REMOVED lines=21> */
.L_x_18542:
        /* <DEDUP_REMOVED lines=38> */
[----:B------:R-:W-:Y:S01]  /*0790*/  LEA R9, R16, R5, 0x5 ;  /* 0x0000000510097211 */ /* 0x000fe200078e28ff */
[----:B------:R-:W-:-:S03]  /*07a0*/  VIADD R10, R0, 0x4100 ;  /* 0x00004100000a7836 */ /* 0x000fc60000000000 */
[----:B------:R-:W-:Y:S02]  /*07b0*/  LOP3.LUT R8, R8, 0x3, RZ, 0xc0, !PT ;  /* 0x0000000308087812 */ /* 0x000fe400078ec0ff */
[----:B------:R-:W-:-:S03]  /*07c0*/  LEA R10, R3, R10, 0x18 ;  /* 0x0000000a030a7211 */ /* 0x000fc600078ec0ff */
[----:B------:R-:W-:Y:S02]  /*07d0*/  IMAD R17, R8, R4, R5 ;  /* 0x0000000408117224 */ /* 0x000fe400078e0205 */
[----:B------:R-:W-:Y:S02]  /*07e0*/  IMAD.MOV R8, RZ, RZ, -R8 ;  /* 0x000000ffff087224 */ /* 0x000fe400078e0a08 */
[----:B0-----:R-:W-:-:S04]  /*07f0*/  IMAD.WIDE.U32 R6, R9, 0x4, R6 ;  /* 0x0000000409067825 */ /* 0x001fc800078e0006 */
[----:B------:R-:W-:-:S07]  /*0800*/  IMAD R9, R5, 0x4, R10 ;  /* 0x0000000405097824 */ /* 0x000fce00078e020a */
.L_x_18548:
[----:B------:R0:W2:Y:S01]  /*0810*/  LDG.E R10, desc[UR6][R6.64] ;  /* 0x00000006060a7981 */ /* 0x0000a2000c1e1900 */
[----:B------:R-:W-:-:S05]  /*0820*/  VIADD R8, R8, 0x1 ;  /* 0x0000000108087836 */ /* 0x000fca0000000000 */
[----:B------:R-:W-:Y:S01]  /*0830*/  ISETP.NE.AND P0, PT, R8, RZ, PT ;  /* 0x000000ff0800720c */ /* 0x000fe20003f05270 */
[C---:B0-----:R-:W-:Y:S01]  /*0840*/  IMAD.WIDE.U32 R6, R4.reuse, 0x4, R6 ;  /* 0x0000000404067825 */ /* 0x041fe200078e0006 */
[----:B--2---:R0:W-:Y:S02]  /*0850*/  STS [R9], R10 ;  /* 0x0000000a09007388 */ /* 0x0041e40000000800 */
[----:B0-----:R-:W-:-:S09]  /*0860*/  LEA R9, R4, R9, 0x2 ;  /* 0x0000000904097211 */ /* 0x001fd200078e10ff */
[----:B------:R-:W-:Y:S05]  /*0870*/  @P0 BRA `(.L_x_18548) ;  /* 0xfffffffc00e40947 */ /* 0x000fea000383ffff */
.L_x_18547:
[----:B------:R-:W-:Y:S05]  /*0880*/  BSYNC.RECONVERGENT B1 ;  /* 0x0000000000017941 */ /* 0x000fea0003800200 */
.L_x_18546:
        /* <DEDUP_REMOVED lines=9> */
.L_x_18549:
        /* <DEDUP_REMOVED lines=23> */
.L_x_18545:
[----:B------:R-:W-:Y:S05]  /*0a90*/  BSYNC.RECONVERGENT B0 ;  /* 0x0000000000007941 */ /* 0x000fea0003800200 */
.L_x_18544:
[----:B------:R-:W-:Y:S01]  /*0aa0*/  BAR.SYNC.DEFER_BLOCKING 0x0 ;  /* 0x0000000000007b1d */ /* 0x000fe20000010000 */
[----:B------:R-:W-:-:S05]  /*0ab0*/  ISETP.GT.U32.AND P0, PT, R5, 0x1f, PT ;  /* 0x0000001f0500780c */ /* 0x000fca0003f04070 */
[----:B------:R-:W-:Y:S08]  /*0ac0*/  BSSY.RECONVERGENT B0, `(.L_x_18550) ;  /* 0x000003b000007945 */ /* 0x000ff00003800200 */
[----:B------:R-:W-:Y:S05]  /*0ad0*/  @P0 BRA `(.L_x_18551) ;  /* 0x0000000000e40947 */ /* 0x000fea0003800000 */
[----:B-12---:R-:W0:Y:S01]  /*0ae0*/  I2F.U32.RP R10, R4 ;  /* 0x00000004000a7306 */ /* 0x006e220000209000 */
        /* <DEDUP_REMOVED lines=35> */
.L_x_18554:
[----:B------:R-:W-:Y:S01]  /*0d20*/  VIADD R6, R6, 0x1 ;  /* 0x0000000106067836 */ /* 0x000fe20000000000 */
[----:B------:R0:W-:Y:S04]  /*0d30*/  STS [R9], RZ ;  /* 0x000000ff09007388 */ /* 0x0001e80000000800 */
[----:B------:R-:W-:Y:S02]  /*0d40*/  ISETP.NE.AND P0, PT, R6, RZ, PT ;  /* 0x000000ff0600720c */ /* 0x000fe40003f05270 */
[----:B0-----:R-:W-:-:S11]  /*0d50*/  LEA R9, R4, R9, 0x2 ;  /* 0x0000000904097211 */ /* 0x001fd600078e10ff */
[----:B------:R-:W-:Y:S05]  /*0d60*/  @P0 BRA `(.L_x_18554) ;  /* 0xfffffffc00ec0947 */ /* 0x000fea000383ffff */
.L_x_18553:
[----:B------:R-:W-:Y:S05]  /*0d70*/  BSYNC.RECONVERGENT B1 ;  /* 0x0000000000017941 */ /* 0x000fea0003800200 */
.L_x_18552:
[----:B------:R-:W-:Y:S05]  /*0d80*/  @!P1 BRA `(.L_x_18551) ;  /* 0x0000000000389947 */ /* 0x000fea0003800000 */
[----:B------:R-:W-:-:S05]  /*0d90*/  VIADD R6, R0, 0x4180 ;  /* 0x0000418000067836 */ /* 0x000fca0000000000 */
[----:B------:R-:W-:-:S05]  /*0da0*/  LEA R6, R3, R6, 0x18 ;  /* 0x0000000603067211 */ /* 0x000fca00078ec0ff */
[----:B------:R-:W-:-:S07]  /*0db0*/  IMAD R9, R7, 0x4, R6 ;  /* 0x0000000407097824 */ /* 0x000fce00078e0206 */
.L_x_18555:
        /* <DEDUP_REMOVED lines=11> */
.L_x_18551:
[----:B------:R-:W-:Y:S05]  /*0e70*/  BSYNC.RECONVERGENT B0 ;  /* 0x0000000000007941 */ /* 0x000fea0003800200 */
.L_x_18550:
[----:B------:R-:W-:Y:S01]  /*0e80*/  BAR.SYNC.DEFER_BLOCKING 0x0 ;  /* 0x0000000000007b1d */ /* 0x000fe20000010000 */
[----:B------:R-:W-:-:S13]  /*0e90*/  ISETP.GT.U32.AND P0, PT, R5, 0x1f, PT ;  /* 0x0000001f0500780c */ /* 0x000fda0003f04070 */
[----:B------:R-:W-:Y:S05]  /*0ea0*/  @P0 EXIT ;  /* 0x000000000000094d */ /* 0x000fea0003800000 */
        /* <DEDUP_REMOVED lines=32> */
[----:B------:R-:W-:Y:S02]  /*10b0*/  LEA R2, R3, R2, 0x18 ;  /* 0x0000000203027211 */ /* 0x000fe400078ec0ff */
[----:B------:R-:W-:Y:S01]  /*10c0*/  LOP3.LUT R8, R8, 0x3, RZ, 0xc0, !PT ;  /* 0x0000000308087812 */ /* 0x000fe200078ec0ff */
[----:B0-----:R-:W-:Y:S01]  /*10d0*/  IMAD.WIDE.U32 R6, R9, 0x4, R6 ;  /* 0x0000000409067825 */ /* 0x001fe200078e0006 */
[----:B------:R-:W-:-:S03]  /*10e0*/  LEA R9, R5, R2, 0x2 ;  /* 0x0000000205097211 */ /* 0x000fc600078e10ff */
[----:B------:R-:W-:Y:S02]  /*10f0*/  IMAD.MOV R2, RZ, RZ, -R8 ;  /* 0x000000ffff027224 */ /* 0x000fe400078e0a08 */
[----:B------:R-:W-:-:S07]  /*1100*/  IMAD R5, R8, R4, R5 ;  /* 0x0000000408057224 */ /* 0x000fce00078e0205 */
.L_x_18558:
[----:B------:R0:W1:Y:S01]  /*1110*/  LDS R11, [R9] ;  /* 0x00000000090b7984 */ /* 0x0000620000000800 */
[----:B------:R-:W-:-:S05]  /*1120*/  VIADD R2, R2, 0x1 ;  /* 0x0000000102027836 */ /* 0x000fca0000000000 */
[----:B------:R-:W-:Y:S02]  /*1130*/  ISETP.NE.AND P0, PT, R2, RZ, PT ;  /* 0x000000ff0200720c */ /* 0x000fe40003f05270 */
[C---:B0-----:R-:W-:Y:S01]  /*1140*/  LEA R9, R4.reuse, R9, 0x2 ;  /* 0x0000000904097211 */ /* 0x041fe200078e10ff */
[----:B-1----:R0:W-:Y:S02]  /*1150*/  STG.E desc[UR6][R6.64], R11 ;  /* 0x0000000b06007986 */ /* 0x0021e4000c101906 */
[----:B0-----:R-:W-:-:S08]  /*1160*/  IMAD.WIDE.U32 R6, R4, 0x4, R6 ;  /* 0x0000000404067825 */ /* 0x001fd000078e0006 */
[----:B------:R-:W-:Y:S05]  /*1170*/  @P0 BRA `(.L_x_18558) ;  /* 0xfffffffc00e40947 */ /* 0x000fea000383ffff */
.L_x_18557:
[----:B------:R-:W-:Y:S05]  /*1180*/  BSYNC.RECONVERGENT B0 ;  /* 0x0000000000007941 */ /* 0x000fea0003800200 */
.L_x_18556:
[----:B------:R-:W-:Y:S05]  /*1190*/  @!P1 EXIT ;  /* 0x000000000000994d */ /* 0x000fea0003800000 */
[----:B------:R-:W0:Y:S01]  /*11a0*/  LDC.64 R6, c[0x0][0x3a0] ;  /* 0x0000e800ff067b82 */ /* 0x000e220000000a00 */
[----:B------:R-:W-:Y:S02]  /*11b0*/  VIADD R0, R0, 0x4180 ;  /* 0x0000418000007836 */ /* 0x000fe40000000000 */
[----:B------:R-:W-:-:S03]  /*11c0*/  IMAD R21, R16, 0x20, R5 ;  /* 0x0000002010157824 */ /* 0x000fc600078e0205 */
[----:B------:R-:W-:-:S04]  /*11d0*/  LEA R0, R3, R0, 0x18 ;  /* 0x0000000003007211 */ /* 0x000fc800078ec0ff */
[----:B------:R-:W-:Y:S01]  /*11e0*/  LEA R23, R5, R0, 0x2 ;  /* 0x0000000005177211 */ /* 0x000fe200078e10ff */
[----:B0-----:R-:W-:-:S04]  /*11f0*/  IMAD.WIDE.U32 R2, R4, 0x4, R6 ;  /* 0x0000000404027825 */ /* 0x001fc800078e0006 */
[----:B------:R-:W-:-:S04]  /*1200*/  IMAD.WIDE.U32 R8, R4, 0x8, R6 ;  /* 0x0000000804087825 */ /* 0x000fc800078e0006 */
[----:B------:R-:W-:-:S07]  /*1210*/  IMAD.WIDE.U32 R10, R4, 0xc, R6 ;  /* 0x0000000c040a7825 */ /* 0x000fce00078e0006 */
.L_x_18559:
        /* <DEDUP_REMOVED lines=21> */
        .weak           $__internal_138_$__cuda_sm20_div_u16
        .type           $__internal_138_$__cuda_sm20_div_u16,@function
        .size           $__internal_138_$__cuda_sm20_div_u16,(.L_x_20428 - $__internal_138_$__cuda_sm20_div_u16)
$__internal_138_$__cuda_sm20_div_u16:
[----:B------:R-:W0:Y:S01]  /*1370*/  I2F.U16 R6, R3 ;  /* 0x0000000300067306 */ /* 0x000e220000101000 */
[----:B------:R-:W-:Y:S02]  /*1380*/  MOV R7, 0x4b800000 ;  /* 0x4b80000000077802 */ /* 0x000fe40000000f00 */
[----:B------:R-:W-:Y:S02]  /*1390*/  I2FP.F32.U32.RZ R0, R0 ;  /* 0x0000000000007245 */ /* 0x000fe4000020d000 */
[C---:B0-----:R-:W-:Y:S02]  /*13a0*/  FSETP.GEU.AND P1, PT, |R6|.reuse, 1.175494350822287508e-38, PT ;  /* 0x008000000600780b */ /* 0x041fe40003f2e200 */
[----:B------:R-:W-:Y:S02]  /*13b0*/  FSETP.GT.AND P0, PT, |R6|, 8.50705917302346158658e+37, PT ;  /* 0x7e8000000600780b */ /* 0x000fe40003f04200 */
[----:B------:R-:W-:-:S04]  /*13c0*/  FSEL R7, R7, 1, !P1 ;  /* 0x3f80000007077808 */ /* 0x000fc80004800000 */
[----:B------:R-:W-:Y:S02]  /*13d0*/  FSEL R7, R7, 0.25, !P0 ;  /* 0x3e80000007077808 */ /* 0x000fe40004000000 */
[----:B------:R-:W-:-:S03]  /*13e0*/  ISETP.NE.U32.AND P0, PT, R3, RZ, PT ;  /* 0x000000ff0300720c */ /* 0x000fc60003f05070 */
        /* <DEDUP_REMOVED lines=10> */
[----:B------:R-:W-:Y:S06]  /*1490*/  RET.REL.NODEC R6 `(_Z9cuda_gemmIiLi128ELi1ELi1ELi32ELi64ELi64ELi1EEviiiPT_S1_S1_ii) ;  /* 0xffffffe806d87950 */ /* 0x000fec0003c3ffff */
.L_x_18560:
        /* <DEDUP_REMOVED lines=14> */
.L_x_20428:


//--------------------- .text._Z9cuda_gemmIiLi128ELi1ELi1ELi32ELi64ELi64ELi0EEviiiPT_S1_S1_ii --------------------------
	.section	.text._Z9cuda_gemmIiLi128ELi1ELi1ELi32ELi64ELi64ELi0EEviiiPT_S1_S1_ii,"ax",@progbits
	.align	128
        .global         _Z9cuda_gemmIiLi128ELi1ELi1ELi32ELi64ELi64ELi0EEviiiPT_S1_S1_ii
        .type           _Z9cuda_gemmIiLi128ELi1ELi1ELi32ELi64ELi64ELi0EEviiiPT_S1_S1_ii,@function
        .size           _Z9cuda_gemmIiLi128ELi1ELi1ELi32ELi64ELi64ELi0EEviiiPT_S1_S1_ii,(.L_x_20663 - _Z9cuda_gemmIiLi128ELi1ELi1ELi32ELi64ELi64ELi0EEviiiPT_S1_S1_ii)
        .other          _Z9cuda_gemmIiLi128ELi1ELi1ELi32ELi64ELi64ELi0EEviiiPT_S1_S1_ii,@"STO_CUDA_ENTRY STV_DEFAULT"
_Z9cuda_gemmIiLi128ELi1ELi1ELi32ELi64ELi64ELi0EEviiiPT_S1_S1_ii:
.text._Z9cuda_gemmIiLi128ELi1ELi1ELi32ELi64ELi64ELi0EEviiiPT_S1_S1_ii:
        /* <DEDUP_REMOVED lines=61> */
.L_x_18563:
        /* <DEDUP_REMOVED lines=25> */
.L_x_18562:
[----:B------:R-:W-:Y:S05]  /*0560*/  BSYNC.RECONVERGENT B0 ;  /* 0x0000000000007941 */ /* 0x000fea0003800200 */
.L_x_18561:
        /* <DEDUP_REMOVED lines=78> */
.L_x_18568:
        /* <DEDUP_REMOVED lines=8> */
.L_x_18567:
[----:B------:R-:W-:Y:S05]  /*0ad0*/  BSYNC.RECONVERGENT B1 ;  /* 0x0000000000017941 */ /* 0x000fea0003800200 */
.L_x_18566:
        /* <DEDUP_REMOVED lines=13> */
.L_x_18569:
        /* <DEDUP_REMOVED lines=23> */
.L_x_18565:
[----:B------:R-:W-:Y:S05]  /*0d20*/  BSYNC.RECONVERGENT B0 ;  /* 0x0000000000007941 */ /* 0x000fea0003800200 */
.L_x_18564:
        /* <DEDUP_REMOVED lines=42> */
.L_x_18574:
[----:B------:R-:W-:Y:S01]  /*0fd0*/  VIADD R8, R8, 0x1 ;  /* 0x0000000108087836 */ /* 0x000fe20000000000 */
[----:B------:R0:W-:Y:S04]  /*0fe0*/  STS [R9], RZ ;  /* 0x000000ff09007388 */ /* 0x0001e80000000800 */
[----:B------:R-:W-:Y:S01]  /*0ff0*/  ISETP.NE.AND P0, PT, R8, RZ, PT ;  /* 0x000000ff0800720c */ /* 0x000fe20003f05270 */
[----:B0-----:R-:W-:-:S12]  /*1000*/  IMAD R9, R6, 0x4, R9 ;  /* 0x0000000406097824 */ /* 0x001fd800078e0209 */
[----:B------:R-:W-:Y:S05]  /*1010*/  @P0 BRA `(.L_x_18574) ;  /* 0xfffffffc00ec0947 */ /* 0x000fea000383ffff */
.L_x_18573:
[----:B------:R-:W-:Y:S05]  /*1020*/  BSYNC.RECONVERGENT B1 ;  /* 0x0000000000017941 */ /* 0x000fea0003800200 */
.L_x_18572:
[----:B------:R-:W-:Y:S05]  /*1030*/  @!P1 BRA `(.L_x_18571) ;  /* 0x0000000000409947 */ /* 0x000fea0003800000 */
[----:B------:R-:W0:Y:S01]  /*1040*/  S2UR UR5, SR_CgaCtaId ;  /* 0x00000000000579c3 */ /* 0x000e220000008800 */
[----:B------:R-:W-:Y:S02]  /*1050*/  UMOV UR4, 0x400 ;  /* 0x0000040000047882 */ /* 0x000fe40000000000 */
[----:B------:R-:W-:-:S04]  /*1060*/  UIADD3 UR4, UPT, UPT, UR4, 0x4180, URZ ;  /* 0x0000418004047890 */ /* 0x000fc8000fffe0ff */
[----:B0-----:R-:W-:-:S06]  /*1070*/  ULEA UR4, UR5, UR4, 0x18 ;  /* 0x0000000405047291 */ /* 0x001fcc000f8ec0ff */
[----:B------:R-:W-:-:S07]  /*1080*/  LEA R9, R7, UR4, 0x2 ;  /* 0x0000000407097c11 */ /* 0x000fce000f8e10ff */
.L_x_18575:
        /* <DEDUP_REMOVED lines=11> */
.L_x_18571:
[----:B------:R-:W-:Y:S05]  /*1140*/  BSYNC.RECONVERGENT B0 ;  /* 0x0000000000007941 */ /* 0x000fea0003800200 */
.L_x_18570:
        /* <DEDUP_REMOVED lines=124> */
.L_x_18612:
        /* <DEDUP_REMOVED lines=30> */
.L_x_18578:
        /* <DEDUP_REMOVED lines=8> */
.L_x_18579:
        /* <DEDUP_REMOVED lines=8> */
.L_x_18580:
        /* <DEDUP_REMOVED lines=8> */
.L_x_18581:
        /* <DEDUP_REMOVED lines=8> */
.L_x_18582:
        /* <DEDUP_REMOVED lines=9> */
.L_x_18583:
        /* <DEDUP_REMOVED lines=9> */
.L_x_18584:
        /* <DEDUP_REMOVED lines=9> */
.L_x_18585:
        /* <DEDUP_REMOVED lines=9> */
.L_x_18586:
        /* <DEDUP_REMOVED lines=9> */
.L_x_18587:
        /* <DEDUP_REMOVED lines=9> */
.L_x_18588:
        /* <DEDUP_REMOVED lines=9> */
.L_x_18589:
        /* <DEDUP_REMOVED lines=9> */
.L_x_18590:
        /* <DEDUP_REMOVED lines=9> */
.L_x_18591:
        /* <DEDUP_REMOVED lines=9> */
.L_x_18592:
        /* <DEDUP_REMOVED lines=9> */
.L_x_18593:
        /* <DEDUP_REMOVED lines=9> */
.L_x_18594:
        /* <DEDUP_REMOVED lines=9> */
.L_x_18595:
        /* <DEDUP_REMOVED lines=9> */
.L_x_18596:
        /* <DEDUP_REMOVED lines=9> */
.L_x_18597:
        /* <DEDUP_REMOVED lines=9> */
.L_x_18598:
        /* <DEDUP_REMOVED lines=9> */
.L_x_18599:
        /* <DEDUP_REMOVED lines=9> */
.L_x_18600:
        /* <DEDUP_REMOVED lines=9> */
.L_x_18601:
        /* <DEDUP_REMOVED lines=9> */
.L_x_18602:
        /* <DEDUP_REMOVED lines=9> */
.L_x_18603:
        /* <DEDUP_REMOVED lines=9> */
.L_x_18604:
        /* <DEDUP_REMOVED lines=9> */
.L_x_18605:
        /* <DEDUP_REMOVED lines=9> */
.L_x_18606:
        /* <DEDUP_REMOVED lines=9> */
.L_x_18607:
        /* <DEDUP_REMOVED lines=8> */
.L_x_18608:
        /* <DEDUP_REMOVED lines=12> */
.L_x_18611:
        /* <DEDUP_REMOVED lines=162> */
.L_x_18610:
[----:B------:R-:W-:Y:S05]  /*3660*/  BSYNC.RECONVERGENT B0 ;  /* 0x0000000000007941 */ /* 0x000fea0003800200 */
.L_x_18609:
[----:B------:R-:W-:Y:S01]  /*3670*/  UPLOP3.LUT UP0, UPT, UPT, UPT, UPT, 0x40, 0x4 ;  /* 0x000000000004789c */ /* 0x000fe20003f0e870 */
[----:B------:R-:W-:Y:S01]  /*3680*/  UMOV UR4, 0x20 ;  /* 0x0000002000047882 */ /* 0x000fe20000000000 */
[----:B------:R-:W-:Y:S09]  /*3690*/  BRA.U UP1, `(.L_x_18612) ;  /* 0xffffffe1019c7547 */ /* 0x000ff2000b83ffff */
[----:B------:R-:W-:Y:S05]  /*36a0*/  BRA `(.L_x_18576) ;  /* 0x0000003000507947 */ /* 0x000fea0003800000 */
.L_x_18577:
        /* <DEDUP_REMOVED lines=115> */
.L_x_18712:
        /* <DEDUP_REMOVED lines=273> */
.L_x_18711:
        /* <DEDUP_REMOVED lines=12> */
.L_x_18719:
[----:B0-2---:R-:W-:-:S07]  /*4fb0*/  IMAD R82, R70, R79, RZ ;  /* 0x0000004f46527224 */ /* 0x005fce00078e02ff */
.L_x_18616:
[----:B------:R-:W-:Y:S05]  /*4fc0*/  BSYNC B1 ;  /* 0x0000000000017941 */ /* 0x000fea0003800000 */
.L_x_18615:
        /* <DEDUP_REMOVED lines=10> */
.L_x_18722:
[----:B0---4-:R-:W-:-:S07]  /*5070*/  IMAD R82, R71, R79, R82 ;  /* 0x0000004f47527224 */ /* 0x011fce00078e0252 */
.L_x_18619:
[----:B------:R-:W-:Y:S05]  /*5080*/  BSYNC B1 ;  /* 0x0000000000017941 */ /* 0x000fea0003800000 */
.L_x_18618:
[----:B------:R-:W-:Y:S04]  /*5090*/  BSSY B1, `(.L_x_18621) ;  /* 0x0000006000017945 */ /* 0x000fe80003800000 */
[----:B------:R-:W-:Y:S05]  /*50a0*/  @!P2 BRA `(.L_x_18622) ;  /* 0x000000000010a947 */ /* 0x000fea0003800000 */
[----:B------:R-:W-:-:S03]  /*50b0*/  UMOV UR4, 0xffffffff ;  /* 0xffffffff00047882 */ /* 0x000fc60000000000 */
[----:B------:R-:W-:Y:S05]  /*50c0*/  BRA.DIV UR4, `(.L_x_18623) ;  /* 0x0000002604c07947 */ /* 0x000fea000b800000 */
[----:B-1----:R1:W0:Y:S02]  /*50d0*/  SHFL.IDX PT, R79, R80, R30, R41 ;  /* 0x0000001e504f7389 */ /* 0x00222400000e0029 */
.L_x_18725:
[----:B0-----:R-:W-:-:S07]  /*50e0*/  IMAD R82, R72, R79, R82 ;  /* 0x0000004f48527224 */ /* 0x001fce00078e0252 */
.L_x_18622:
[----:B------:R-:W-:Y:S05]  /*50f0*/  BSYNC B1 ;  /* 0x0000000000017941 */ /* 0x000fea0003800000 */
.L_x_18621:
[----:B------:R-:W-:Y:S04]  /*5100*/  BSSY B1, `(.L_x_18624) ;  /* 0x0000006000017945 */ /* 0x000fe80003800000 */
[----:B------:R-:W-:Y:S05]  /*5110*/  @!P5 BRA `(.L_x_18625) ;  /* 0x000000000010d947 */ /* 0x000fea0003800000 */
[----:B------:R-:W-:-:S03]  /*5120*/  UMOV UR4, 0xffffffff ;  /* 0xffffffff00047882 */ /* 0x000fc60000000000 */
[----:B------:R-:W-:Y:S05]  /*5130*/  BRA.DIV UR4, `(.L_x_18626) ;  /* 0x0000002604c47947 */ /* 0x000fea000b800000 */
[----:B-1----:R1:W0:Y:S02]  /*5140*/  SHFL.IDX PT, R79, R80, R31, R41 ;  /* 0x0000001f504f7389 */ /* 0x00222400000e0029 */
.L_x_18728:
[----:B0--3--:R-:W-:-:S07]  /*5150*/  IMAD R82, R73, R79, R82 ;  /* 0x0000004f49527224 */ /* 0x009fce00078e0252 */
.L_x_18625:
[----:B------:R-:W-:Y:S05]  /*5160*/  BSYNC B1 ;  /* 0x0000000000017941 */ /* 0x000fea0003800000 */
.L_x_18624:
        /* <DEDUP_REMOVED lines=10> */
.L_x_18731:
[----:B0-----:R-:W-:-:S07]  /*5210*/  IMAD R82, R74, R79, R82 ;  /* 0x0000004f4a527224 */ /* 0x001fce00078e0252 */
.L_x_18628:
[----:B------:R-:W-:Y:S05]  /*5220*/  BSYNC B1 ;  /* 0x0000000000017941 */ /* 0x000fea0003800000 */
.L_x_18627:
        /* <DEDUP_REMOVED lines=11> */
.L_x_18734:
[----:B0-----:R-:W-:-:S07]  /*52e0*/  IMAD R82, R44, R79, R82 ;  /* 0x0000004f2c527224 */ /* 0x001fce00078e0252 */
.L_x_18631:
[----:B------:R-:W-:Y:S05]  /*52f0*/  BSYNC B1 ;  /* 0x0000000000017941 */ /* 0x000fea0003800000 */
.L_x_18630:
        /* <DEDUP_REMOVED lines=11> */
.L_x_18737:
[----:B0-----:R-:W-:-:S07]  /*53b0*/  IMAD R82, R45, R79, R82 ;  /* 0x0000004f2d527224 */ /* 0x001fce00078e0252 */
.L_x_18634:
[----:B------:R-:W-:Y:S05]  /*53c0*/  BSYNC B1 ;  /* 0x0000000000017941 */ /* 0x000fea0003800000 */
.L_x_18633:
        /* <DEDUP_REMOVED lines=11> */
.L_x_18740:
[----:B0-----:R-:W-:-:S07]  /*5480*/  IMAD R82, R46, R79, R82 ;  /* 0x0000004f2e527224 */ /* 0x001fce00078e0252 */
.L_x_18637:
[----:B------:R-:W-:Y:S05]  /*5490*/  BSYNC B1 ;  /* 0x0000000000017941 */ /* 0x000fea0003800000 */
.L_x_18636:
        /* <DEDUP_REMOVED lines=11> */
.L_x_18743:
[----:B0-----:R-:W-:-:S07]  /*5550*/  IMAD R82, R47, R79, R82 ;  /* 0x0000004f2f527224 */ /* 0x001fce00078e0252 */
.L_x_18640:
[----:B------:R-:W-:Y:S05]  /*5560*/  BSYNC B1 ;  /* 0x0000000000017941 */ /* 0x000fea0003800000 */
.L_x_18639:
        /* <DEDUP_REMOVED lines=11> */
.L_x_18746:
[----:B0-----:R-:W-:-:S07]  /*5620*/  IMAD R82, R48, R79, R82 ;  /* 0x0000004f30527224 */ /* 0x001fce00078e0252 */
.L_x_18643:
[----:B------:R-:W-:Y:S05]  /*5630*/  BSYNC B1 ;  /* 0x0000000000017941 */ /* 0x000fea0003800000 */
.L_x_18642:
        /* <DEDUP_REMOVED lines=11> */
.L_x_18749:
[----:B0-----:R-:W-:-:S07]  /*56f0*/  IMAD R82, R49, R79, R82 ;  /* 0x0000004f31527224 */ /* 0x001fce00078e0252 */
.L_x_18646:
[----:B------:R-:W-:Y:S05]  /*5700*/  BSYNC B1 ;  /* 0x0000000000017941 */ /* 0x000fea0003800000 */
.L_x_18645:
        /* <DEDUP_REMOVED lines=11> */
.L_x_18752:
[----:B0-----:R-:W-:-:S07]  /*57c0*/  IMAD R82, R50, R79, R82 ;  /* 0x0000004f32527224 */ /* 0x001fce00078e0252 */
.L_x_18649:
[----:B------:R-:W-:Y:S05]  /*57d0*/  BSYNC B1 ;  /* 0x0000000000017941 */ /* 0x000fea0003800000 */
.L_x_18648:
        /* <DEDUP_REMOVED lines=11> */
.L_x_18755:
[----:B0-----:R-:W-:-:S07]  /*5890*/  IMAD R82, R51, R79, R82 ;  /* 0x0000004f33527224 */ /* 0x001fce00078e0252 */
.L_x_18652:
[----:B------:R-:W-:Y:S05]  /*58a0*/  BSYNC B1 ;  /* 0x0000000000017941 */ /* 0x000fea0003800000 */
.L_x_18651:
        /* <DEDUP_REMOVED lines=11> */
.L_x_18758:
[----:B0-----:R-:W-:-:S07]  /*5960*/  IMAD R82, R52, R79, R82 ;  /* 0x0000004f34527224 */ /* 0x001fce00078e0252 */
.L_x_18655:
[----:B------:R-:W-:Y:S05]  /*5970*/  BSYNC B1 ;  /* 0x0000000000017941 */ /* 0x000fea0003800000 */
.L_x_18654:
        /* <DEDUP_REMOVED lines=11> */
.L_x_18761:
[----:B0-----:R-:W-:-:S07]  /*5a30*/  IMAD R82, R53, R79, R82 ;  /* 0x0000004f35527224 */ /* 0x001fce00078e0252 */
.L_x_18658:
[----:B------:R-:W-:Y:S05]  /*5a40*/  BSYNC B1 ;  /* 0x0000000000017941 */ /* 0x000fea0003800000 */
.L_x_18657:
        /* <DEDUP_REMOVED lines=11> */
.L_x_18764:
[----:B0-----:R-:W-:-:S07]  /*5b00*/  IMAD R82, R54, R79, R82 ;  /* 0x0000004f36527224 */ /* 0x001fce00078e0252 */
.L_x_18661:
[----:B------:R-:W-:Y:S05]  /*5b10*/  BSYNC B1 ;  /* 0x0000000000017941 */ /* 0x000fea0003800000 */
.L_x_18660:
        /* <DEDUP_REMOVED lines=11> */
.L_x_18767:
[----:B0-----:R-:W-:-:S07]  /*5bd0*/  IMAD R82, R55, R79, R82 ;  /* 0x0000004f37527224 */ /* 0x001fce00078e0252 */
.L_x_18664:
[----:B------:R-:W-:Y:S05]  /*5be0*/  BSYNC B1 ;  /* 0x0000000000017941 */ /* 0x000fea0003800000 */
.L_x_18663:
        /* <DEDUP_REMOVED lines=11> */
.L_x_18770:
[----:B0-----:R-:W-:-:S07]  /*5ca0*/  IMAD R82, R56, R79, R82 ;  /* 0x0000004f38527224 */ /* 0x001fce00078e0252 */
.L_x_18667:
[----:B------:R-:W-:Y:S05]  /*5cb0*/  BSYNC B1 ;  /* 0x0000000000017941 */ /* 0x000fea0003800000 */
.L_x_18666:
        /* <DEDUP_REMOVED lines=11> */
.L_x_18773:
[----:B0-----:R-:W-:-:S07]  /*5d70*/  IMAD R82, R57, R79, R82 ;  /* 0x0000004f39527224 */ /* 0x001fce00078e0252 */
.L_x_18670:
[----:B------:R-:W-:Y:S05]  /*5d80*/  BSYNC B1 ;  /* 0x0000000000017941 */ /* 0x000fea0003800000 */
.L_x_18669:
        /* <DEDUP_REMOVED lines=11> */
.L_x_18776:
[----:B0-----:R-:W-:-:S07]  /*5e40*/  IMAD R82, R58, R79, R82 ;  /* 0x0000004f3a527224 */ /* 0x001fce00078e0252 */
.L_x_18673:
[----:B------:R-:W-:Y:S05]  /*5e50*/  BSYNC B1 ;  /* 0x0000000000017941 */ /* 0x000fea0003800000 */
.L_x_18672:
        /* <DEDUP_REMOVED lines=11> */
.L_x_18779:
[----:B0-----:R-:W-:-:S07]  /*5f10*/  IMAD R82, R59, R79, R82 ;  /* 0x0000004f3b527224 */ /* 0x001fce00078e0252 */
.L_x_18676:
[----:B------:R-:W-:Y:S05]  /*5f20*/  BSYNC B1 ;  /* 0x0000000000017941 */ /* 0x000fea0003800000 */
.L_x_18675:
        /* <DEDUP_REMOVED lines=11> */
.L_x_18782:
[----:B0-----:R-:W-:-:S07]  /*5fe0*/  IMAD R82, R60, R79, R82 ;  /* 0x0000004f3c527224 */ /* 0x001fce00078e0252 */
.L_x_18679:
[----:B------:R-:W-:Y:S05]  /*5ff0*/  BSYNC B1 ;  /* 0x0000000000017941 */ /* 0x000fea0003800000 */
.L_x_18678:
[----:B------:R-:W-:Y:S01]  /*6000*/  ISETP.GE.AND P0, PT, R84, 0x17, PT ;  /* 0x000000175400780c */ /* 0x000fe20003f06270 */
[----:B------:R-:W-:-:S12]  /*6010*/  BSSY B1, `(.L_x_18681) ;  /* 0x0000006000017945 */ /* 0x000fd80003800000 */
[----:B------:R-:W-:Y:S05]  /*6020*/  @!P0 BRA `(.L_x_18682) ;  /* 0x0000000000108947 */ /* 0x000fea0003800000 */
[----:B------:R-:W-:-:S03]  /*6030*/  UMOV UR4, 0xffffffff ;  /* 0xffffffff00047882 */ /* 0x000fc60000000000 */
[----:B------:R-:W-:Y:S05]  /*6040*/  BRA.DIV UR4, `(.L_x_18683) ;  /* 0x0000002204607947 */ /* 0x000fea000b800000 */
[----:B-1----:R1:W0:Y:S02]  /*6050*/  SHFL.IDX PT, R79, R80, R32, R41 ;  /* 0x00000020504f7389 */ /* 0x00222400000e0029 */
.L_x_18785:
[----:B0-----:R-:W-:-:S07]  /*6060*/  IMAD R82, R61, R79, R82 ;  /* 0x0000004f3d527224 */ /* 0x001fce00078e0252 */
.L_x_18682:
[----:B------:R-:W-:Y:S05]  /*6070*/  BSYNC B1 ;  /* 0x0000000000017941 */ /* 0x000fea0003800000 */
.L_x_18681:
        /* <DEDUP_REMOVED lines=11> */
.L_x_18788:
[----:B0-----:R-:W-:-:S07]  /*6130*/  IMAD R82, R62, R79, R82 ;  /* 0x0000004f3e527224 */ /* 0x001fce00078e0252 */
.L_x_18685:
[----:B------:R-:W-:Y:S05]  /*6140*/  BSYNC B1 ;  /* 0x0000000000017941 */ /* 0x000fea0003800000 */
.L_x_18684:
[----:B------:R-:W-:Y:S01]  /*6150*/  ISETP.GE.AND P0, PT, R84, 0x19, PT ;  /* 0x000000195400780c */ /* 0x000fe20003f06270 */
[----:B------:R-:W-:-:S12]  /*6160*/  BSSY B1, `(.L_x_18687) ;  /* 0x0000006000017945 */ /* 0x000fd80003800000 */
[----:B------:R-:W-:Y:S05]  /*6170*/  @!P0 BRA `(.L_x_18688) ;  /* 0x0000000000108947 */ /* 0x000fea0003800000 */
[----:B------:R-:W-:-:S03]  /*6180*/  UMOV UR4, 0xffffffff ;  /* 0xffffffff00047882 */ /* 0x000fc60000000000 */
[----:B------:R-:W-:Y:S05]  /*6190*/  BRA.DIV UR4, `(.L_x_18689) ;  /* 0x00000022044c7947 */ /* 0x000fea000b800000 */
[----:B-1----:R1:W0:Y:S02]  /*61a0*/  SHFL.IDX PT, R79, R80, R33, R41 ;  /* 0x00000021504f7389 */ /* 0x00222400000e0029 */
.L_x_18791:
[----:B0-----:R-:W-:-:S07]  /*61b0*/  IMAD R82, R63, R79, R82 ;  /* 0x0000004f3f527224 */ /* 0x001fce00078e0252 */
.L_x_18688:
[----:B------:R-:W-:Y:S05]  /*61c0*/  BSYNC B1 ;  /* 0x0000000000017941 */ /* 0x000fea0003800000 */
.L_x_18687:
        /* <DEDUP_REMOVED lines=11> */
.L_x_18794:
[----:B0-----:R-:W-:-:S07]  /*6280*/  IMAD R82, R64, R79, R82 ;  /* 0x0000004f40527224 */ /* 0x001fce00078e0252 */
.L_x_18691:
[----:B------:R-:W-:Y:S05]  /*6290*/  BSYNC B1 ;  /* 0x0000000000017941 */ /* 0x000fea0003800000 */
.L_x_18690:
[----:B------:R-:W-:Y:S01]  /*62a0*/  ISETP.GE.AND P0, PT, R84, 0x1b, PT ;  /* 0x0000001b5400780c */ /* 0x000fe20003f06270 */
[----:B------:R-:W-:-:S12]  /*62b0*/  BSSY B1, `(.L_x_18693) ;  /* 0x0000006000017945 */ /* 0x000fd80003800000 */
[----:B------:R-:W-:Y:S05]  /*62c0*/  @!P0 BRA `(.L_x_18694) ;  /* 0x0000000000108947 */ /* 0x000fea0003800000 */
[----:B------:R-:W-:-:S03]  /*62d0*/  UMOV UR4, 0xffffffff ;  /* 0xffffffff00047882 */ /* 0x000fc60000000000 */
[----:B------:R-:W-:Y:S05]  /*62e0*/  BRA.DIV UR4, `(.L_x_18695) ;  /* 0x0000002204387947 */ /* 0x000fea000b800000 */
[----:B-1----:R1:W0:Y:S02]  /*62f0*/  SHFL.IDX PT, R79, R80, R34, R41 ;  /* 0x00000022504f7389 */ /* 0x00222400000e0029 */
.L_x_18797:
[----:B0-----:R-:W-:-:S07]  /*6300*/  IMAD R82, R65, R79, R82 ;  /* 0x0000004f41527224 */ /* 0x001fce00078e0252 */
.L_x_18694:
[----:B------:R-:W-:Y:S05]  /*6310*/  BSYNC B1 ;  /* 0x0000000000017941 */ /* 0x000fea0003800000 */
.L_x_18693:
        /* <DEDUP_REMOVED lines=11> */
.L_x_18800:
[----:B0-----:R-:W-:-:S07]  /*63d0*/  IMAD R82, R66, R79, R82 ;  /* 0x0000004f42527224 */ /* 0x001fce00078e0252 */
.L_x_18697:
[----:B------:R-:W-:Y:S05]  /*63e0*/  BSYNC B1 ;  /* 0x0000000000017941 */ /* 0x000fea0003800000 */
.L_x_18696:
        /* <DEDUP_REMOVED lines=11> */
.L_x_18803:
[----:B0-----:R-:W-:-:S07]  /*64a0*/  IMAD R82, R67, R79, R82 ;  /* 0x0000004f43527224 */ /* 0x001fce00078e0252 */
.L_x_18700:
[----:B------:R-:W-:Y:S05]  /*64b0*/  BSYNC B1 ;  /* 0x0000000000017941 */ /* 0x000fea0003800000 */
.L_x_18699:
        /* <DEDUP_REMOVED lines=11> */
.L_x_18806:
[----:B0-----:R-:W-:-:S07]  /*6570*/  IMAD R82, R68, R79, R82 ;  /* 0x0000004f44527224 */ /* 0x001fce00078e0252 */
.L_x_18703:
[----:B------:R-:W-:Y:S05]  /*6580*/  BSYNC B1 ;  /* 0x0000000000017941 */ /* 0x000fea0003800000 */
.L_x_18702:
        /* <DEDUP_REMOVED lines=11> */
.L_x_18809:
[----:B0-----:R-:W-:-:S07]  /*6640*/  IMAD R82, R69, R79, R82 ;  /* 0x0000004f45527224 */ /* 0x001fce00078e0252 */
.L_x_18706:
[----:B------:R-:W-:Y:S05]  /*6650*/  BSYNC B1 ;  /* 0x0000000000017941 */ /* 0x000fea0003800000 */
.L_x_18705:
        /* <DEDUP_REMOVED lines=11> */
.L_x_18812:
[----:B0-----:R-:W-:-:S07]  /*6710*/  IMAD R82, R75, R79, R82 ;  /* 0x0000004f4b527224 */ /* 0x001fce00078e0252 */
.L_x_18709:
[----:B------:R-:W-:Y:S05]  /*6720*/  BSYNC B1 ;  /* 0x0000000000017941 */ /* 0x000fea0003800000 */
.L_x_18708:
        /* <DEDUP_REMOVED lines=8> */
.L_x_18614:
[----:B------:R-:W-:Y:S05]  /*67b0*/  BSYNC B0 ;  /* 0x0000000000007941 */ /* 0x000fea0003800000 */
.L_x_18613:
[----:B------:R-:W-:Y:S01]  /*67c0*/  HFMA2 R77, -RZ, RZ, 0, 1.9073486328125e-06 ;  /* 0x00000020ff4d7431 */ /* 0x000fe200000001ff */
[----:B------:R-:W-:Y:S01]  /*67d0*/  PLOP3.LUT P0, PT, PT, PT, PT, 0x8, 0x80 ;  /* 0x000000000080781c */ /* 0x000fe20003f0e170 */
[----:B------:R-:W-:-:S12]  /*67e0*/  @P1 BRA `(.L_x_18712) ;  /* 0xffffffd4007c1947 */ /* 0x000fd8000383ffff */
.L_x_18576:
        /* <DEDUP_REMOVED lines=87> */
.L_x_18715:
        /* <DEDUP_REMOVED lines=27> */
.L_x_18714:
[----:B------:R-:W-:Y:S05]  /*6f10*/  BSYNC.RECONVERGENT B0 ;  /* 0x0000000000007941 */ /* 0x000fea0003800200 */
.L_x_18713:
        /* <DEDUP_REMOVED lines=21> */
.L_x_18716:
        /* <DEDUP_REMOVED lines=102> */
.L_x_18617:
[----:B------:R-:W-:Y:S01]  /*76d0*/  BSSY B2, `(.L_x_18717) ;  /* 0x0000006000027945 */ /* 0x000fe20003800000 */
[----:B------:R-:W-:Y:S02]  /*76e0*/  IMAD.MOV.U32 R81, RZ, RZ, R79 ;  /* 0x000000ffff517224 */ /* 0x000fe400078e004f */
[----:B------:R-:W-:-:S07]  /*76f0*/  IMAD.MOV.U32 R79, RZ, RZ, -0x1 ;  /* 0xffffffffff4f7424 */ /* 0x000fce00078e00ff */
[----:B01234-:R-:W-:Y:S05]  /*7700*/  WARPSYNC.COLLECTIVE R79, `(.L_x_18718) ;  /* 0x000000004f087348 */ /* 0x01ffea0003c00000 */
[----:B-1----:R1:W0:Y:S02]  /*7710*/  SHFL.IDX P0, R79, R80, R81, R41 ;  /* 0x00000051504f7389 */ /* 0x0022240000000029 */
[----:B01234-:R-:W-:Y:S05]  /*7720*/  ENDCOLLECTIVE ;  /* 0x000000000000791b */ /* 0x01ffea0003800000 */
.L_x_18718:
[----:B------:R-:W-:Y:S05]  /*7730*/  BSYNC B2 ;  /* 0x0000000000027941 */ /* 0x000fea0003800000 */
.L_x_18717:
[----:B------:R-:W-:Y:S05]  /*7740*/  BRA `(.L_x_18719) ;  /* 0xffffffd800187947 */ /* 0x000fea000383ffff */
.L_x_18620:
[----:B------:R-:W-:Y:S01]  /*7750*/  BSSY B2, `(.L_x_18720) ;  /* 0x0000006000027945 */ /* 0x000fe20003800000 */
[----:B------:R-:W-:Y:S01]  /*7760*/  MOV R81, R79 ;  /* 0x0000004f00517202 */ /* 0x000fe20000000f00 */
[----:B------:R-:W-:-:S07]  /*7770*/  IMAD.MOV.U32 R79, RZ, RZ, -0x1 ;  /* 0xffffffffff4f7424 */ /* 0x000fce00078e00ff */
[----:B01234-:R-:W-:Y:S05]  /*7780*/  WARPSYNC.COLLECTIVE R79, `(.L_x_18721) ;  /* 0x000000004f087348 */ /* 0x01ffea0003c00000 */
[----:B-1----:R1:W0:Y:S02]  /*7790*/  SHFL.IDX P0, R79, R80, R81, R41 ;  /* 0x00000051504f7389 */ /* 0x0022240000000029 */
[----:B01234-:R-:W-:Y:S05]  /*77a0*/  ENDCOLLECTIVE ;  /* 0x000000000000791b */ /* 0x01ffea0003800000 */
.L_x_18721:
[----:B------:R-:W-:Y:S05]  /*77b0*/  BSYNC B2 ;  /* 0x0000000000027941 */ /* 0x000fea0003800000 */
.L_x_18720:
[----:B------:R-:W-:Y:S05]  /*77c0*/  BRA `(.L_x_18722) ;  /* 0xffffffd800287947 */ /* 0x000fea000383ffff */
.L_x_18623:
[----:B------:R-:W-:Y:S01]  /*77d0*/  BSSY B2, `(.L_x_18723) ;  /* 0x0000006000027945 */ /* 0x000fe20003800000 */
[----:B------:R-:W-:Y:S02]  /*77e0*/  IMAD.MOV.U32 R81, RZ, RZ, R30 ;  /* 0x000000ffff517224 */ /* 0x000fe400078e001e */
[----:B------:R-:W-:-:S07]  /*77f0*/  IMAD.MOV.U32 R79, RZ, RZ, -0x1 ;  /* 0xffffffffff4f7424 */ /* 0x000fce00078e00ff */
[----:B01234-:R-:W-:Y:S05]  /*7800*/  WARPSYNC.COLLECTIVE R79, `(.L_x_18724) ;  /* 0x000000004f087348 */ /* 0x01ffea0003c00000 */
[----:B-1----:R1:W0:Y:S02]  /*7810*/  SHFL.IDX P0, R79, R80, R81, R41 ;  /* 0x00000051504f7389 */ /* 0x0022240000000029 */
[----:B01234-:R-:W-:Y:S05]  /*7820*/  ENDCOLLECTIVE ;  /* 0x000000000000791b */ /* 0x01ffea0003800000 */
.L_x_18724:
[----:B------:R-:W-:Y:S05]  /*7830*/  BSYNC B2 ;  /* 0x0000000000027941 */ /* 0x000fea0003800000 */
.L_x_18723:
[----:B------:R-:W-:Y:S05]  /*7840*/  BRA `(.L_x_18725) ;  /* 0xffffffd800247947 */ /* 0x000fea000383ffff */
.L_x_18626:
[----:B------:R-:W-:Y:S01]  /*7850*/  BSSY B2, `(.L_x_18726) ;  /* 0x0000006000027945 */ /* 0x000fe20003800000 */
[----:B------:R-:W-:Y:S02]  /*7860*/  IMAD.MOV.U32 R81, RZ, RZ, R31 ;  /* 0x000000ffff517224 */ /* 0x000fe400078e001f */
[----:B------:R-:W-:-:S07]  /*7870*/  IMAD.MOV.U32 R79, RZ, RZ, -0x1 ;  /* 0xffffffffff4f7424 */ /* 0x000fce00078e00ff */
[----:B01234-:R-:W-:Y:S05]  /*7880*/  WARPSYNC.COLLECTIVE R79, `(.L_x_18727) ;  /* 0x000000004f087348 */ /* 0x01ffea0003c00000 */
[----:B-1----:R1:W0:Y:S02]  /*7890*/  SHFL.IDX P0, R79, R80, R81, R41 ;  /* 0x00000051504f7389 */ /* 0x0022240000000029 */
[----:B01234-:R-:W-:Y:S05]  /*78a0*/  ENDCOLLECTIVE ;  /* 0x000000000000791b */ /* 0x01ffea0003800000 */
.L_x_18727:
[----:B------:R-:W-:Y:S05]  /*78b0*/  BSYNC B2 ;  /* 0x0000000000027941 */ /* 0x000fea0003800000 */
.L_x_18726:
[----:B------:R-:W-:Y:S05]  /*78c0*/  BRA `(.L_x_18728) ;  /* 0xffffffd800207947 */ /* 0x000fea000383ffff */
.L_x_18629:
[----:B------:R-:W-:Y:S01]  /*78d0*/  BSSY B2, `(.L_x_18729) ;  /* 0x0000006000027945 */ /* 0x000fe20003800000 */
[----:B------:R-:W-:Y:S01]  /*78e0*/  IMAD.MOV.U32 R81, RZ, RZ, R79 ;  /* 0x000000ffff517224 */ /* 0x000fe200078e004f */
[----:B------:R-:W-:-:S07]  /*78f0*/  MOV R79, 0xffffffff ;  /* 0xffffffff004f7802 */ /* 0x000fce0000000f00 */
[----:B01234-:R-:W-:Y:S05]  /*7900*/  WARPSYNC.COLLECTIVE R79, `(.L_x_18730) ;  /* 0x000000004f087348 */ /* 0x01ffea0003c00000 */
[----:B-1----:R1:W0:Y:S02]  /*7910*/  SHFL.IDX P0, R79, R80, R81, R41 ;  /* 0x00000051504f7389 */ /* 0x0022240000000029 */
[----:B01234-:R-:W-:Y:S05]  /*7920*/  ENDCOLLECTIVE ;  /* 0x000000000000791b */ /* 0x01ffea0003800000 */
.L_x_18730:
[----:B------:R-:W-:Y:S05]  /*7930*/  BSYNC B2 ;  /* 0x0000000000027941 */ /* 0x000fea0003800000 */
.L_x_18729:
[----:B------:R-:W-:Y:S05]  /*7940*/  BRA `(.L_x_18731) ;  /* 0xffffffd800307947 */ /* 0x000fea000383ffff */
.L_x_18632:
[----:B------:R-:W-:Y:S01]  /*7950*/  BSSY B2, `(.L_x_18732) ;  /* 0x0000006000027945 */ /* 0x000fe20003800000 */
[----:B------:R-:W-:Y:S02]  /*7960*/  IMAD.MOV.U32 R81, RZ, RZ, R79 ;  /* 0x000000ffff517224 */ /* 0x000fe400078e004f */
[----:B------:R-:W-:-:S07]  /*7970*/  IMAD.MOV.U32 R79, RZ, RZ, -0x1 ;  /* 0xffffffffff4f7424 */ /* 0x000fce00078e00ff */
[----:B01234-:R-:W-:Y:S05]  /*7980*/  WARPSYNC.COLLECTIVE R79, `(.L_x_18733) ;  /* 0x000000004f087348 */ /* 0x01ffea0003c00000 */
[----:B-1----:R1:W0:Y:S02]  /*7990*/  SHFL.IDX P0, R79, R80, R81, R41 ;  /* 0x00000051504f7389 */ /* 0x0022240000000029 */
[----:B01234-:R-:W-:Y:S05]  /*79a0*/  ENDCOLLECTIVE ;  /* 0x000000000000791b */ /* 0x01ffea0003800000 */
.L_x_18733:
[----:B------:R-:W-:Y:S05]  /*79b0*/  BSYNC B2 ;  /* 0x0000000000027941 */ /* 0x000fea0003800000 */
.L_x_18732:
[----:B------:R-:W-:Y:S05]  /*79c0*/  BRA `(.L_x_18734) ;  /* 0xffffffd800447947 */ /* 0x000fea000383ffff */
.L_x_18635:
[----:B------:R-:W-:Y:S01]  /*79d0*/  BSSY B2, `(.L_x_18735) ;  /* 0x0000006000027945 */ /* 0x000fe20003800000 */
[----:B------:R-:W-:Y:S02]  /*79e0*/  IMAD.MOV.U32 R81, RZ, RZ, R79 ;  /* 0x000000ffff517224 */ /* 0x000fe400078e004f */
[----:B------:R-:W-:-:S07]  /*79f0*/  IMAD.MOV.U32 R79, RZ, RZ, -0x1 ;  /* 0xffffffffff4f7424 */ /* 0x000fce00078e00ff */
[----:B01234-:R-:W-:Y:S05]  /*7a00*/  WARPSYNC.COLLECTIVE R79, `(.L_x_18736) ;  /* 0x000000004f087348 */ /* 0x01ffea0003c00000 */
[----:B-1----:R1:W0:Y:S02]  /*7a10*/  SHFL.IDX P0, R79, R80, R81, R41 ;  /* 0x00000051504f7389 */ /* 0x0022240000000029 */
[----:B01234-:R-:W-:Y:S05]  /*7a20*/  ENDCOLLECTIVE ;  /* 0x000000000000791b */ /* 0x01ffea0003800000 */
.L_x_18736:
[----:B------:R-:W-:Y:S05]  /*7a30*/  BSYNC B2 ;  /* 0x0000000000027941 */ /* 0x000fea0003800000 */
.L_x_18735:
[----:B------:R-:W-:Y:S05]  /*7a40*/  BRA `(.L_x_18737) ;  /* 0xffffffd800587947 */ /* 0x000fea000383ffff */
.L_x_18638:
[----:B------:R-:W-:Y:S01]  /*7a50*/  BSSY B2, `(.L_x_18738) ;  /* 0x0000006000027945 */ /* 0x000fe20003800000 */
[----:B------:R-:W-:Y:S02]  /*7a60*/  IMAD.MOV.U32 R81, RZ, RZ, R79 ;  /* 0x000000ffff517224 */ /* 0x000fe400078e004f */
[----:B------:R-:W-:-:S07]  /*7a70*/  IMAD.MOV.U32 R79, RZ, RZ, -0x1 ;  /* 0xffffffffff4f7424 */ /* 0x000fce00078e00ff */
[----:B01234-:R-:W-:Y:S05]  /*7a80*/  WARPSYNC.COLLECTIVE R79, `(.L_x_18739) ;  /* 0x000000004f087348 */ /* 0x01ffea0003c00000 */
[----:B-1----:R1:W0:Y:S02]  /*7a90*/  SHFL.IDX P0, R79, R80, R81, R41 ;  /* 0x00000051504f7389 */ /* 0x0022240000000029 */
[----:B01234-:R-:W-:Y:S05]  /*7aa0*/  ENDCOLLECTIVE ;  /* 0x000000000000791b */ /* 0x01ffea0003800000 */
.L_x_18739:
[----:B------:R-:W-:Y:S05]  /*7ab0*/  BSYNC B2 ;  /* 0x0000000000027941 */ /* 0x000fea0003800000 */
.L_x_18738:
[----:B------:R-:W-:Y:S05]  /*7ac0*/  BRA `(.L_x_18740) ;  /* 0xffffffd8006c7947 */ /* 0x000fea000383ffff */
.L_x_18641:
[----:B------:R-:W-:Y:S01]  /*7ad0*/  BSSY B2, `(.L_x_18741) ;  /* 0x0000006000027945 */ /* 0x000fe20003800000 */
[----:B------:R-:W-:Y:S01]  /*7ae0*/  MOV R81, R79 ;  /* 0x0000004f00517202 */ /* 0x000fe20000000f00 */
[----:B------:R-:W-:-:S07]  /*7af0*/  IMAD.MOV.U32 R79, RZ, RZ, -0x1 ;  /* 0xffffffffff4f7424 */ /* 0x000fce00078e00ff */
[----:B01234-:R-:W-:Y:S05]  /*7b00*/  WARPSYNC.COLLECTIVE R79, `(.L_x_18742) ;  /* 0x000000004f087348 */ /* 0x01ffea0003c00000 */
[----:B-1----:R1:W0:Y:S02]  /*7b10*/  SHFL.IDX P0, R79, R80, R81, R41 ;  /* 0x00000051504f7389 */ /* 0x0022240000000029 */
[----:B01234-:R-:W-:Y:S05]  /*7b20*/  ENDCOLLECTIVE ;  /* 0x000000000000791b */ /* 0x01ffea0003800000 */
.L_x_18742:
[----:B------:R-:W-:Y:S05]  /*7b30*/  BSYNC B2 ;  /* 0x0000000000027941 */ /* 0x000fea0003800000 */
.L_x_18741:
[----:B------:R-:W-:Y:S05]  /*7b40*/  BRA `(.L_x_18743) ;  /* 0xffffffd800807947 */ /* 0x000fea000383ffff */
.L_x_18644:
[----:B------:R-:W-:Y:S01]  /*7b50*/  BSSY B2, `(.L_x_18744) ;  /* 0x0000006000027945 */ /* 0x000fe20003800000 */
[----:B------:R-:W-:Y:S02]  /*7b60*/  IMAD.MOV.U32 R81, RZ, RZ, R79 ;  /* 0x000000ffff517224 */ /* 0x000fe400078e004f */
[----:B------:R-:W-:-:S07]  /*7b70*/  IMAD.MOV.U32 R79, RZ, RZ, -0x1 ;  /* 0xffffffffff4f7424 */ /* 0x000fce00078e00ff */
[----:B01234-:R-:W-:Y:S05]  /*7b80*/  WARPSYNC.COLLECTIVE R79, `(.L_x_18745) ;  /* 0x000000004f087348 */ /* 0x01ffea0003c00000 */
[----:B-1----:R1:W0:Y:S02]  /*7b90*/  SHFL.IDX P0, R79, R80, R81, R41 ;  /* 0x00000051504f7389 */ /* 0x0022240000000029 */
[----:B01234-:R-:W-:Y:S05]  /*7ba0*/  ENDCOLLECTIVE ;  /* 0x000000000000791b */ /* 0x01ffea0003800000 */
.L_x_18745:
[----:B------:R-:W-:Y:S05]  /*7bb0*/  BSYNC B2 ;  /* 0x0000000000027941 */ /* 0x000fea0003800000 */
.L_x_18744:
[----:B------:R-:W-:Y:S05]  /*7bc0*/  BRA `(.L_x_18746) ;  /* 0xffffffd800947947 */ /* 0x000fea000383ffff */
.L_x_18647:
[----:B------:R-:W-:Y:S01]  /*7bd0*/  BSSY B2, `(.L_x_18747) ;  /* 0x0000006000027945 */ /* 0x000fe20003800000 */
[----:B------:R-:W-:Y:S02]  /*7be0*/  IMAD.MOV.U32 R81, RZ, RZ, R79 ;  /* 0x000000ffff517224 */ /* 0x000fe400078e004f */
[----:B------:R-:W-:-:S07]  /*7bf0*/  IMAD.MOV.U32 R79, RZ, RZ, -0x1 ;  /* 0xffffffffff4f7424 */ /* 0x000fce00078e00ff */
[----:B01234-:R-:W-:Y:S05]  /*7c00*/  WARPSYNC.COLLECTIVE R79, `(.L_x_18748) ;  /* 0x000000004f087348 */ /* 0x01ffea0003c00000 */
[----:B-1----:R1:W0:Y:S02]  /*7c10*/  SHFL.IDX P0, R79, R80, R81, R41 ;  /* 0x00000051504f7389 */ /* 0x0022240000000029 */
[----:B01234-:R-:W-:Y:S05]  /*7c20*/  ENDCOLLECTIVE ;  /* 0x000000000000791b */ /* 0x01ffea0003800000 */
.L_x_18748:
[----:B------:R-:W-:Y:S05]  /*7c30*/  BSYNC B2 ;  /* 0x0000000000027941 */ /* 0x000fea0003800000 */
.L_x_18747:
[----:B------:R-:W-:Y:S05]  /*7c40*/  BRA `(.L_x_18749) ;  /* 0xffffffd800a87947 */ /* 0x000fea000383ffff */
.L_x_18650:
[----:B------:R-:W-:Y:S01]  /*7c50*/  BSSY B2, `(.L_x_18750) ;  /* 0x0000006000027945 */ /* 0x000fe20003800000 */
[----:B------:R-:W-:Y:S01]  /*7c60*/  IMAD.MOV.U32 R81, RZ, RZ, R79 ;  /* 0x000000ffff517224 */ /* 0x000fe200078e004f */
[----:B------:R-:W-:-:S07]  /*7c70*/  MOV R79, 0xffffffff ;  /* 0xffffffff004f7802 */ /* 0x000fce0000000f00 */
[----:B01234-:R-:W-:Y:S05]  /*7c80*/  WARPSYNC.COLLECTIVE R79, `(.L_x_18751) ;  /* 0x000000004f087348 */ /* 0x01ffea0003c00000 */
[----:B-1----:R1:W0:Y:S02]  /*7c90*/  SHFL.IDX P0, R79, R80, R81, R41 ;  /* 0x00000051504f7389 */ /* 0x0022240000000029 */
[----:B01234-:R-:W-:Y:S05]  /*7ca0*/  ENDCOLLECTIVE ;  /* 0x000000000000791b */ /* 0x01ffea0003800000 */
.L_x_18751:
[----:B------:R-:W-:Y:S05]  /*7cb0*/  BSYNC B2 ;  /* 0x0000000000027941 */ /* 0x000fea0003800000 */
.L_x_18750:
[----:B------:R-:W-:Y:S05]  /*7cc0*/  BRA `(.L_x_18752) ;  /* 0xffffffd800bc7947 */ /* 0x000fea000383ffff */
.L_x_18653:
[----:B------:R-:W-:Y:S01]  /*7cd0*/  BSSY B2, `(.L_x_18753) ;  /* 0x0000006000027945 */ /* 0x000fe20003800000 */
[----:B------:R-:W-:Y:S02]  /*7ce0*/  IMAD.MOV.U32 R81, RZ, RZ, R79 ;  /* 0x000000ffff517224 */ /* 0x000fe400078e004f */
[----:B------:R-:W-:-:S07]  /*7cf0*/  IMAD.MOV.U32 R79, RZ, RZ, -0x1 ;  /* 0xffffffffff4f7424 */ /* 0x000fce00078e00ff */
[----:B01234-:R-:W-:Y:S05]  /*7d00*/  WARPSYNC.COLLECTIVE R79, `(.L_x_18754) ;  /* 0x000000004f087348 */ /* 0x01ffea0003c00000 */
[----:B-1----:R1:W0:Y:S02]  /*7d10*/  SHFL.IDX P0, R79, R80, R81, R41 ;  /* 0x00000051504f7389 */ /* 0x0022240000000029 */
[----:B01234-:R-:W-:Y:S05]  /*7d20*/  ENDCOLLECTIVE ;  /* 0x000000000000791b */ /* 0x01ffea0003800000 */
.L_x_18754:
[----:B------:R-:W-:Y:S05]  /*7d30*/  BSYNC B2 ;  /* 0x0000000000027941 */ /* 0x000fea0003800000 */
.L_x_18753:
[----:B------:R-:W-:Y:S05]  /*7d40*/  BRA `(.L_x_18755) ;  /* 0xffffffd800d07947 */ /* 0x000fea000383ffff */
.L_x_18656:
[----:B------:R-:W-:Y:S01]  /*7d50*/  BSSY B2, `(.L_x_18756) ;  /* 0x0000006000027945 */ /* 0x000fe20003800000 */
[----:B------:R-:W-:Y:S02]  /*7d60*/  IMAD.MOV.U32 R81, RZ, RZ, R79 ;  /* 0x000000ffff517224 */ /* 0x000fe400078e004f */
[----:B------:R-:W-:-:S07]  /*7d70*/  IMAD.MOV.U32 R79, RZ, RZ, -0x1 ;  /* 0xffffffffff4f7424 */ /* 0x000fce00078e00ff */
[----:B01234-:R-:W-:Y:S05]  /*7d80*/  WARPSYNC.COLLECTIVE R79, `(.L_x_18757) ;  /* 0x000000004f087348 */ /* 0x01ffea0003c00000 */
[----:B-1----:R1:W0:Y:S02]  /*7d90*/  SHFL.IDX P0, R79, R80, R81, R41 ;  /* 0x00000051504f7389 */ /* 0x0022240000000029 */
[----:B01234-:R-:W-:Y:S05]  /*7da0*/  ENDCOLLECTIVE ;  /* 0x000000000000791b */ /* 0x01ffea0003800000 */
.L_x_18757:
[----:B------:R-:W-:Y:S05]  /*7db0*/  BSYNC B2 ;  /* 0x0000000000027941 */ /* 0x000fea0003800000 */
.L_x_18756:
[----:B------:R-:W-:Y:S05]  /*7dc0*/  BRA `(.L_x_18758) ;  /* 0xffffffd800e47947 */ /* 0x000fea000383ffff */
.L_x_18659:
[----:B------:R-:W-:Y:S01]  /*7dd0*/  BSSY B2, `(.L_x_18759) ;  /* 0x0000006000027945 */ /* 0x000fe20003800000 */
[----:B------:R-:W-:Y:S02]  /*7de0*/  IMAD.MOV.U32 R81, RZ, RZ, R79 ;  /* 0x000000ffff517224 */ /* 0x000fe400078e004f */
[----:B------:R-:W-:-:S07]  /*7df0*/  IMAD.MOV.U32 R79, RZ, RZ, -0x1 ;  /* 0xffffffffff4f7424 */ /* 0x000fce00078e00ff */
[----:B01234-:R-:W-:Y:S05]  /*7e00*/  WARPSYNC.COLLECTIVE R79, `(.L_x_18760) ;  /* 0x000000004f087348 */ /* 0x01ffea0003c00000 */
[----:B-1----:R1:W0:Y:S02]  /*7e10*/  SHFL.IDX P0, R79, R80, R81, R41 ;  /* 0x00000051504f7389 */ /* 0x0022240000000029 */
[----:B01234-:R-:W-:Y:S05]  /*7e20*/  ENDCOLLECTIVE ;  /* 0x000000000000791b */ /* 0x01ffea0003800000 */
.L_x_18760:
[----:B------:R-:W-:Y:S05]  /*7e30*/  BSYNC B2 ;  /* 0x0000000000027941 */ /* 0x000fea0003800000 */
.L_x_18759:
[----:B------:R-:W-:Y:S05]  /*7e40*/  BRA `(.L_x_18761) ;  /* 0xffffffd800f87947 */ /* 0x000fea000383ffff */
.L_x_18662:
[----:B------:R-:W-:Y:S01]  /*7e50*/  BSSY B2, `(.L_x_18762) ;  /* 0x0000006000027945 */ /* 0x000fe20003800000 */
[----:B------:R-:W-:Y:S01]  /*7e60*/  MOV R81, R79 ;  /* 0x0000004f00517202 */ /* 0x000fe20000000f00 */
[----:B------:R-:W-:-:S07]  /*7e70*/  IMAD.MOV.U32 R79, RZ, RZ, -0x1 ;  /* 0xffffffffff4f7424 */ /* 0x000fce00078e00ff */
[----:B01234-:R-:W-:Y:S05]  /*7e80*/  WARPSYNC.COLLECTIVE R79, `(.L_x_18763) ;  /* 0x000000004f087348 */ /* 0x01ffea0003c00000 */
[----:B-1----:R1:W0:Y:S02]  /*7e90*/  SHFL.IDX P0, R79, R80, R81, R41 ;  /* 0x00000051504f7389 */ /* 0x0022240000000029 */
[----:B01234-:R-:W-:Y:S05]  /*7ea0*/  ENDCOLLECTIVE ;  /* 0x000000000000791b */ /* 0x01ffea0003800000 */
.L_x_18763:
[----:B------:R-:W-:Y:S05]  /*7eb0*/  BSYNC B2 ;  /* 0x0000000000027941 */ /* 0x000fea0003800000 */
.L_x_18762:
[----:B------:R-:W-:Y:S05]  /*7ec0*/  BRA `(.L_x_18764) ;  /* 0xffffffdc000c7947 */ /* 0x000fea000383ffff */
.L_x_18665:
[----:B------:R-:W-:Y:S01]  /*7ed0*/  BSSY B2, `(.L_x_18765) ;  /* 0x0000006000027945 */ /* 0x000fe20003800000 */
[----:B------:R-:W-:Y:S02]  /*7ee0*/  IMAD.MOV.U32 R81, RZ, RZ, R79 ;  /* 0x000000ffff517224 */ /* 0x000fe400078e004f */
[----:B------:R-:W-:-:S07]  /*7ef0*/  IMAD.MOV.U32 R79, RZ, RZ, -0x1 ;  /* 0xffffffffff4f7424 */ /* 0x000fce00078e00ff */
[----:B01234-:R-:W-:Y:S05]  /*7f00*/  WARPSYNC.COLLECTIVE R79, `(.L_x_18766) ;  /* 0x000000004f087348 */ /* 0x01ffea0003c00000 */
[----:B-1----:R1:W0:Y:S02]  /*7f10*/  SHFL.IDX P0, R79, R80, R81, R41 ;  /* 0x00000051504f7389 */ /* 0x0022240000000029 */
[----:B01234-:R-:W-:Y:S05]  /*7f20*/  ENDCOLLECTIVE ;  /* 0x000000000000791b */ /* 0x01ffea0003800000 */
.L_x_18766:
[----:B------:R-:W-:Y:S05]  /*7f30*/  BSYNC B2 ;  /* 0x0000000000027941 */ /* 0x000fea0003800000 */
.L_x_18765:
[----:B------:R-:W-:Y:S05]  /*7f40*/  BRA `(.L_x_18767) ;  /* 0xffffffdc00207947 */ /* 0x000fea000383ffff */
.L_x_18668:
[----:B------:R-:W-:Y:S01]  /*7f50*/  BSSY B2, `(.L_x_18768) ;  /* 0x0000006000027945 */ /* 0x000fe20003800000 */
[----:B------:R-:W-:Y:S02]  /*7f60*/  IMAD.MOV.U32 R81, RZ, RZ, R79 ;  /* 0x000000ffff517224 */ /* 0x000fe400078e004f */
[----:B------:R-:W-:-:S07]  /*7f70*/  IMAD.MOV.U32 R79, RZ, RZ, -0x1 ;  /* 0xffffffffff4f7424 */ /* 0x000fce00078e00ff */
[----:B01234-:R-:W-:Y:S05]  /*7f80*/  WARPSYNC.COLLECTIVE R79, `(.L_x_18769) ;  /* 0x000000004f087348 */ /* 0x01ffea0003c00000 */
[----:B-1----:R1:W0:Y:S02]  /*7f90*/  SHFL.IDX P0, R79, R80, R81, R41 ;  /* 0x00000051504f7389 */ /* 0x0022240000000029 */
[----:B01234-:R-:W-:Y:S05]  /*7fa0*/  ENDCOLLECTIVE ;  /* 0x000000000000791b */ /* 0x01ffea0003800000 */
.L_x_18769:
[----:B------:R-:W-:Y:S05]  /*7fb0*/  BSYNC B2 ;  /* 0x0000000000027941 */ /* 0x000fea0003800000 */
.L_x_18768:
[----:B------:R-:W-:Y:S05]  /*7fc0*/  BRA `(.L_x_18770) ;  /* 0xffffffdc00347947 */ /* 0x000fea000383ffff */
.L_x_18671:
[----:B------:R-:W-:Y:S01]  /*7fd0*/  BSSY B2, `(.L_x_18771) ;  /* 0x0000006000027945 */ /* 0x000fe20003800000 */
[----:B------:R-:W-:Y:S01]  /*7fe0*/  IMAD.MOV.U32 R81, RZ, RZ, R79 ;  /* 0x000000ffff517224 */ /* 0x000fe200078e004f */
[----:B------:R-:W-:-:S07]  /*7ff0*/  MOV R79, 0xffffffff ;  /* 0xffffffff004f7802 */ /* 0x000fce0000000f00 */
[----:B01234-:R-:W-:Y:S05]  /*8000*/  WARPSYNC.COLLECTIVE R79, `(.L_x_18772) ;  /* 0x000000004f087348 */ /* 0x01ffea0003c00000 */
[----:B-1----:R1:W0:Y:S02]  /*8010*/  SHFL.IDX P0, R79, R80, R81, R41 ;  /* 0x00000051504f7389 */ /* 0x0022240000000029 */
[----:B01234-:R-:W-:Y:S05]  /*8020*/  ENDCOLLECTIVE ;  /* 0x000000000000791b */ /* 0x01ffea0003800000 */
.L_x_18772:
[----:B------:R-:W-:Y:S05]  /*8030*/  BSYNC B2 ;  /* 0x0000000000027941 */ /* 0x000fea0003800000 */
.L_x_18771:
[----:B------:R-:W-:Y:S05]  /*8040*/  BRA `(.L_x_18773) ;  /* 0xffffffdc00487947 */ /* 0x000fea000383ffff */
.L_x_18674:
[----:B------:R-:W-:Y:S01]  /*8050*/  BSSY B2, `(.L_x_18774) ;  /* 0x0000006000027945 */ /* 0x000fe20003800000 */
[----:B------:R-:W-:Y:S02]  /*8060*/  IMAD.MOV.U32 R81, RZ, RZ, R79 ;  /* 0x000000ffff517224 */ /* 0x000fe400078e004f */
[----:B------:R-:W-:-:S07]  /*8070*/  IMAD.MOV.U32 R79, RZ, RZ, -0x1 ;  /* 0xffffffffff4f7424 */ /* 0x000fce00078e00ff */
[----:B01234-:R-:W-:Y:S05]  /*8080*/  WARPSYNC.COLLECTIVE R79, `(.L_x_18775) ;  /* 0x000000004f087348 */ /* 0x01ffea0003c00000 */
[----:B-1----:R1:W0:Y:S02]  /*8090*/  SHFL.IDX P0, R79, R80, R81, R41 ;  /* 0x00000051504f7389 */ /* 0x0022240000000029 */
[----:B01234-:R-:W-:Y:S05]  /*80a0*/  ENDCOLLECTIVE ;  /* 0x000000000000791b */ /* 0x01ffea0003800000 */
.L_x_18775:
[----:B------:R-:W-:Y:S05]  /*80b0*/  BSYNC B2 ;  /* 0x0000000000027941 */ /* 0x000fea0003800000 */
.L_x_18774:
[----:B------:R-:W-:Y:S05]  /*80c0*/  BRA `(.L_x_18776) ;  /* 0xffffffdc005c7947 */ /* 0x000fea000383ffff */
.L_x_18677:
[----:B------:R-:W-:Y:S01]  /*80d0*/  BSSY B2, `(.L_x_18777) ;  /* 0x0000006000027945 */ /* 0x000fe20003800000 */
[----:B------:R-:W-:Y:S02]  /*80e0*/  IMAD.MOV.U32 R81, RZ, RZ, R79 ;  /* 0x000000ffff517224 */ /* 0x000fe400078e004f */
[----:B------:R-:W-:-:S07]  /*80f0*/  IMAD.MOV.U32 R79, RZ, RZ, -0x1 ;  /* 0xffffffffff4f7424 */ /* 0x000fce00078e00ff */
[----:B01234-:R-:W-:Y:S05]  /*8100*/  WARPSYNC.COLLECTIVE R79, `(.L_x_18778) ;  /* 0x000000004f087348 */ /* 0x01ffea0003c00000 */
[----:B-1----:R1:W0:Y:S02]  /*8110*/  SHFL.IDX P0, R79, R80, R81, R41 ;  /* 0x00000051504f7389 */ /* 0x0022240000000029 */
[----:B01234-:R-:W-:Y:S05]  /*8120*/  ENDCOLLECTIVE ;  /* 0x000000000000791b */ /* 0x01ffea0003800000 */
.L_x_18778:
[----:B------:R-:W-:Y:S05]  /*8130*/  BSYNC B2 ;  /* 0x0000000000027941 */ /* 0x000fea0003800000 */
.L_x_18777:
[----:B------:R-:W-:Y:S05]  /*8140*/  BRA `(.L_x_18779) ;  /* 0xffffffdc00707947 */ /* 0x000fea000383ffff */
.L_x_18680:
[----:B------:R-:W-:Y:S01]  /*8150*/  BSSY B2, `(.L_x_18780) ;  /* 0x0000006000027945 */ /* 0x000fe20003800000 */
[----:B------:R-:W-:Y:S02]  /*8160*/  IMAD.MOV.U32 R81, RZ, RZ, R79 ;  /* 0x000000ffff517224 */ /* 0x000fe400078e004f */
[----:B------:R-:W-:-:S07]  /*8170*/  IMAD.MOV.U32 R79, RZ, RZ, -0x1 ;  /* 0xffffffffff4f7424 */ /* 0x000fce00078e00ff */
[----:B01234-:R-:W-:Y:S05]  /*8180*/  WARPSYNC.COLLECTIVE R79, `(.L_x_18781) ;  /* 0x000000004f087348 */ /* 0x01ffea0003c00000 */
[----:B-1----:R1:W0:Y:S02]  /*8190*/  SHFL.IDX P0, R79, R80, R81, R41 ;  /* 0x00000051504f7389 */ /* 0x0022240000000029 */
[----:B01234-:R-:W-:Y:S05]  /*81a0*/  ENDCOLLECTIVE ;  /* 0x000000000000791b */ /* 0x01ffea0003800000 */
.L_x_18781:
[----:B------:R-:W-:Y:S05]  /*81b0*/  BSYNC B2 ;  /* 0x0000000000027941 */ /* 0x000fea0003800000 */
.L_x_18780:
[----:B------:R-:W-:Y:S05]  /*81c0*/  BRA `(.L_x_18782) ;  /* 0xffffffdc00847947 */ /* 0x000fea000383ffff */
.L_x_18683:
[----:B------:R-:W-:Y:S01]  /*81d0*/  BSSY B2, `(.L_x_18783) ;  /* 0x0000006000027945 */ /* 0x000fe20003800000 */
[----:B------:R-:W-:Y:S01]  /*81e0*/  MOV R81, R32 ;  /* 0x0000002000517202 */ /* 0x000fe20000000f00 */
[----:B------:R-:W-:-:S07]  /*81f0*/  IMAD.MOV.U32 R79, RZ, RZ, -0x1 ;  /* 0xffffffffff4f7424 */ /* 0x000fce00078e00ff */
[----:B01234-:R-:W-:Y:S05]  /*8200*/  WARPSYNC.COLLECTIVE R79, `(.L_x_18784) ;  /* 0x000000004f087348 */ /* 0x01ffea0003c00000 */
[----:B-1----:R1:W0:Y:S02]  /*8210*/  SHFL.IDX P0, R79, R80, R81, R41 ;  /* 0x00000051504f7389 */ /* 0x0022240000000029 */
[----:B01234-:R-:W-:Y:S05]  /*8220*/  ENDCOLLECTIVE ;  /* 0x000000000000791b */ /* 0x01ffea0003800000 */
.L_x_18784:
[----:B------:R-:W-:Y:S05]  /*8230*/  BSYNC B2 ;  /* 0x0000000000027941 */ /* 0x000fea0003800000 */
.L_x_18783:
[----:B------:R-:W-:Y:S05]  /*8240*/  BRA `(.L_x_18785) ;  /* 0xffffffdc00847947 */ /* 0x000fea000383ffff */
.L_x_18686:
[----:B------:R-:W-:Y:S01]  /*8250*/  BSSY B2, `(.L_x_18786) ;  /* 0x0000006000027945 */ /* 0x000fe20003800000 */
[----:B------:R-:W-:Y:S02]  /*8260*/  IMAD.MOV.U32 R81, RZ, RZ, R79 ;  /* 0x000000ffff517224 */ /* 0x000fe400078e004f */
[----:B------:R-:W-:-:S07]  /*8270*/  IMAD.MOV.U32 R79, RZ, RZ, -0x1 ;  /* 0xffffffffff4f7424 */ /* 0x000fce00078e00ff */
[----:B01234-:R-:W-:Y:S05]  /*8280*/  WARPSYNC.COLLECTIVE R79, `(.L_x_18787) ;  /* 0x000000004f087348 */ /* 0x01ffea0003c00000 */
[----:B-1----:R1:W0:Y:S02]  /*8290*/  SHFL.IDX P0, R79, R80, R81, R41 ;  /* 0x00000051504f7389 */ /* 0x0022240000000029 */
[----:B01234-:R-:W-:Y:S05]  /*82a0*/  ENDCOLLECTIVE ;  /* 0x000000000000791b */ /* 0x01ffea0003800000 */
.L_x_18787:
[----:B------:R-:W-:Y:S05]  /*82b0*/  BSYNC B2 ;  /* 0x0000000000027941 */ /* 0x000fea0003800000 */
.L_x_18786:
[----:B------:R-:W-:Y:S05]  /*82c0*/  BRA `(.L_x_18788) ;  /* 0xffffffdc00987947 */ /* 0x000fea000383ffff */
.L_x_18689:
[----:B------:R-:W-:Y:S01]  /*82d0*/  BSSY B2, `(.L_x_18789) ;  /* 0x0000006000027945 */ /* 0x000fe20003800000 */
[----:B------:R-:W-:Y:S02]  /*82e0*/  IMAD.MOV.U32 R81, RZ, RZ, R33 ;  /* 0x000000ffff517224 */ /* 0x000fe400078e0021 */
[----:B------:R-:W-:-:S07]  /*82f0*/  IMAD.MOV.U32 R79, RZ, RZ, -0x1 ;  /* 0xffffffffff4f7424 */ /* 0x000fce00078e00ff */
[----:B01234-:R-:W-:Y:S05]  /*8300*/  WARPSYNC.COLLECTIVE R79, `(.L_x_18790) ;  /* 0x000000004f087348 */ /* 0x01ffea0003c00000 */
[----:B-1----:R1:W0:Y:S02]  /*8310*/  SHFL.IDX P0, R79, R80, R81, R41 ;  /* 0x00000051504f7389 */ /* 0x0022240000000029 */
[----:B01234-:R-:W-:Y:S05]  /*8320*/  ENDCOLLECTIVE ;  /* 0x000000000000791b */ /* 0x01ffea0003800000 */
.L_x_18790:
[----:B------:R-:W-:Y:S05]  /*8330*/  BSYNC B2 ;  /* 0x0000000000027941 */ /* 0x000fea0003800000 */
.L_x_18789:
[----:B------:R-:W-:Y:S05]  /*8340*/  BRA `(.L_x_18791) ;  /* 0xffffffdc00987947 */ /* 0x000fea000383ffff */
.L_x_18692:
[----:B------:R-:W-:Y:S01]  /*8350*/  BSSY B2, `(.L_x_18792) ;  /* 0x0000006000027945 */ /* 0x000fe20003800000 */
[----:B------:R-:W-:Y:S01]  /*8360*/  IMAD.MOV.U32 R81, RZ, RZ, R79 ;  /* 0x000000ffff517224 */ /* 0x000fe200078e004f */
[----:B------:R-:W-:-:S07]  /*8370*/  MOV R79, 0xffffffff ;  /* 0xffffffff004f7802 */ /* 0x000fce0000000f00 */
[----:B01234-:R-:W-:Y:S05]  /*8380*/  WARPSYNC.COLLECTIVE R79, `(.L_x_18793) ;  /* 0x000000004f087348 */ /* 0x01ffea0003c00000 */
[----:B-1----:R1:W0:Y:S02]  /*8390*/  SHFL.IDX P0, R79, R80, R81, R41 ;  /* 0x00000051504f7389 */ /* 0x0022240000000029 */
[----:B01234-:R-:W-:Y:S05]  /*83a0*/  ENDCOLLECTIVE ;  /* 0x000000000000791b */ /* 0x01ffea0003800000 */
.L_x_18793:
[----:B------:R-:W-:Y:S05]  /*83b0*/  BSYNC B2 ;  /* 0x0000000000027941 */ /* 0x000fea0003800000 */
.L_x_18792:
[----:B------:R-:W-:Y:S05]  /*83c0*/  BRA `(.L_x_18794) ;  /* 0xffffffdc00ac7947 */ /* 0x000fea000383ffff */
.L_x_18695:
[----:B------:R-:W-:Y:S01]  /*83d0*/  BSSY B2, `(.L_x_18795) ;  /* 0x0000006000027945 */ /* 0x000fe20003800000 */
[----:B------:R-:W-:Y:S02]  /*83e0*/  IMAD.MOV.U32 R81, RZ, RZ, R34 ;  /* 0x000000ffff517224 */ /* 0x000fe400078e0022 */
[----:B------:R-:W-:-:S07]  /*83f0*/  IMAD.MOV.U32 R79, RZ, RZ, -0x1 ;  /* 0xffffffffff4f7424 */ /* 0x000fce00078e00ff */
[----:B01234-:R-:W-:Y:S05]  /*8400*/  WARPSYNC.COLLECTIVE R79, `(.L_x_18796) ;  /* 0x000000004f087348 */ /* 0x01ffea0003c00000 */
[----:B-1----:R1:W0:Y:S02]  /*8410*/  SHFL.IDX P0, R79, R80, R81, R41 ;  /* 0x00000051504f7389 */ /* 0x0022240000000029 */
[----:B01234-:R-:W-:Y:S05]  /*8420*/  ENDCOLLECTIVE ;  /* 0x000000000000791b */ /* 0x01ffea0003800000 */
.L_x_18796:
[----:B------:R-:W-:Y:S05]  /*8430*/  BSYNC B2 ;  /* 0x0000000000027941 */ /* 0x000fea0003800000 */
.L_x_18795:
[----:B------:R-:W-:Y:S05]  /*8440*/  BRA `(.L_x_18797) ;  /* 0xffffffdc00ac7947 */ /* 0x000fea000383ffff */
.L_x_18698:
[----:B------:R-:W-:Y:S01]  /*8450*/  BSSY B2, `(.L_x_18798) ;  /* 0x0000006000027945 */ /* 0x000fe20003800000 */
[----:B------:R-:W-:Y:S02]  /*8460*/  IMAD.MOV.U32 R81, RZ, RZ, R79 ;  /* 0x000000ffff517224 */ /* 0x000fe400078e004f */
[----:B------:R-:W-:-:S07]  /*8470*/  IMAD.MOV.U32 R79, RZ, RZ, -0x1 ;  /* 0xffffffffff4f7424 */ /* 0x000fce00078e00ff */
[----:B01234-:R-:W-:Y:S05]  /*8480*/  WARPSYNC.COLLECTIVE R79, `(.L_x_18799) ;  /* 0x000000004f087348 */ /* 0x01ffea0003c00000 */
[----:B-1----:R1:W0:Y:S02]  /*8490*/  SHFL.IDX P0, R79, R80, R81, R41 ;  /* 0x00000051504f7389 */ /* 0x0022240000000029 */
[----:B01234-:R-:W-:Y:S05]  /*84a0*/  ENDCOLLECTIVE ;  /* 0x000000000000791b */ /* 0x01ffea0003800000 */
.L_x_18799:
[----:B------:R-:W-:Y:S05]  /*84b0*/  BSYNC B2 ;  /* 0x0000000000027941 */ /* 0x000fea0003800000 */
.L_x_18798:
[----:B------:R-:W-:Y:S05]  /*84c0*/  BRA `(.L_x_18800) ;  /* 0xffffffdc00c07947 */ /* 0x000fea000383ffff */
.L_x_18701:
[----:B------:R-:W-:Y:S01]  /*84d0*/  BSSY B2, `(.L_x_18801) ;  /* 0x0000006000027945 */ /* 0x000fe20003800000 */
[----:B------:R-:W-:Y:S02]  /*84e0*/  IMAD.MOV.U32 R81, RZ, RZ, R79 ;  /* 0x000000ffff517224 */ /* 0x000fe400078e004f */
[----:B------:R-:W-:-:S07]  /*84f0*/  IMAD.MOV.U32 R79, RZ, RZ, -0x1 ;  /* 0xffffffffff4f7424 */ /* 0x000fce00078e00ff */
[----:B01234-:R-:W-:Y:S05]  /*8500*/  WARPSYNC.COLLECTIVE R79, `(.L_x_18802) ;  /* 0x000000004f087348 */ /* 0x01ffea0003c00000 */
[----:B-1----:R1:W0:Y:S02]  /*8510*/  SHFL.IDX P0, R79, R80, R81, R41 ;  /* 0x00000051504f7389 */ /* 0x0022240000000029 */
[----:B01234-:R-:W-:Y:S05]  /*8520*/  ENDCOLLECTIVE ;  /* 0x000000000000791b */ /* 0x01ffea0003800000 */
.L_x_18802:
[----:B------:R-:W-:Y:S05]  /*8530*/  BSYNC B2 ;  /* 0x0000000000027941 */ /* 0x000fea0003800000 */
.L_x_18801:
[----:B------:R-:W-:Y:S05]  /*8540*/  BRA `(.L_x_18803) ;  /* 0xffffffdc00d47947 */ /* 0x000fea000383ffff */
.L_x_18704:
[----:B------:R-:W-:Y:S01]  /*8550*/  BSSY B2, `(.L_x_18804) ;  /* 0x0000006000027945 */ /* 0x000fe20003800000 */
[----:B------:R-:W-:Y:S01]  /*8560*/  MOV R81, R79 ;  /* 0x0000004f00517202 */ /* 0x000fe20000000f00 */
[----:B------:R-:W-:-:S07]  /*8570*/  IMAD.MOV.U32 R79, RZ, RZ, -0x1 ;  /* 0xffffffffff4f7424 */ /* 0x000fce00078e00ff */
[----:B01234-:R-:W-:Y:S05]  /*8580*/  WARPSYNC.COLLECTIVE R79, `(.L_x_18805) ;  /* 0x000000004f087348 */ /* 0x01ffea0003c00000 */
[----:B-1----:R1:W0:Y:S02]  /*8590*/  SHFL.IDX P0, R79, R80, R81, R41 ;  /* 0x00000051504f7389 */ /* 0x0022240000000029 */
[----:B01234-:R-:W-:Y:S05]  /*85a0*/  ENDCOLLECTIVE ;  /* 0x000000000000791b */ /* 0x01ffea0003800000 */
.L_x_18805:
[----:B------:R-:W-:Y:S05]  /*85b0*/  BSYNC B2 ;  /* 0x0000000000027941 */ /* 0x000fea0003800000 */
.L_x_18804:
[----:B------:R-:W-:Y:S05]  /*85c0*/  BRA `(.L_x_18806) ;  /* 0xffffffdc00e87947 */ /* 0x000fea000383ffff */
.L_x_18707:
[----:B------:R-:W-:Y:S01]  /*85d0*/  BSSY B2, `(.L_x_18807) ;  /* 0x0000006000027945 */ /* 0x000fe20003800000 */
[----:B------:R-:W-:Y:S02]  /*85e0*/  IMAD.MOV.U32 R81, RZ, RZ, R79 ;  /* 0x000000ffff517224 */ /* 0x000fe400078e004f */
[----:B------:R-:W-:-:S07]  /*85f0*/  IMAD.MOV.U32 R79, RZ, RZ, -0x1 ;  /* 0xffffffffff4f7424 */ /* 0x000fce00078e00ff */
[----:B01234-:R-:W-:Y:S05]  /*8600*/  WARPSYNC.COLLECTIVE R79, `(.L_x_18808) ;  /* 0x000000004f087348 */ /* 0x01ffea0003c00000 */
[----:B-1----:R1:W0:Y:S02]  /*8610*/  SHFL.IDX P0, R79, R80, R81, R41 ;  /* 0x00000051504f7389 */ /* 0x0022240000000029 */
[----:B01234-:R-:W-:Y:S05]  /*8620*/  ENDCOLLECTIVE ;  /* 0x000000000000791b */ /* 0x01ffea0003800000 */
.L_x_18808:
[----:B------:R-:W-:Y:S05]  /*8630*/  BSYNC B2 ;  /* 0x0000000000027941 */ /* 0x000fea0003800000 */
.L_x_18807:
[----:B------:R-:W-:Y:S05]  /*8640*/  BRA `(.L_x_18809) ;  /* 0xffffffdc00fc7947 */ /* 0x000fea000383ffff */
.L_x_18710:
[----:B------:R-:W-:Y:S01]  /*8650*/  BSSY B2, `(.L_x_18810) ;  /* 0x0000006000027945 */ /* 0x000fe20003800000 */
[----:B------:R-:W-:Y:S02]  /*8660*/  IMAD.MOV.U32 R81, RZ, RZ, R79 ;  /* 0x000000ffff517224 */ /* 0x000fe400078e004f */
[----:B------:R-:W-:-:S07]  /*8670*/  IMAD.MOV.U32 R79, RZ, RZ, -0x1 ;  /* 0xffffffffff4f7424 */ /* 0x000fce00078e00ff */
[----:B01234-:R-:W-:Y:S05]  /*8680*/  WARPSYNC.COLLECTIVE R79, `(.L_x_18811) ;  /* 0x000000004f087348 */ /* 0x01ffea0003c00000 */
[----:B-1----:R1:W0:Y:S02]  /*8690*/  SHFL.IDX P0, R79, R80, R81, R41 ;  /* 0x00000051504f7389 */ /* 0x0022240000000029 */
[----:B01234-:R-:W-:Y:S05]  /*86a0*/  ENDCOLLECTIVE ;  /* 0x000000000000791b */ /* 0x01ffea0003800000 */
.L_x_18811:
[----:B------:R-:W-:Y:S05]  /*86b0*/  BSYNC B2 ;  /* 0x0000000000027941 */ /* 0x000fea0003800000 */
.L_x_18810:
[----:B------:R-:W-:Y:S05]  /*86c0*/  BRA `(.L_x_18812) ;  /* 0xffffffe000107947 */ /* 0x000fea000383ffff */
.L_x_18813:
        /* <DEDUP_REMOVED lines=11> */
.L_x_20663:


//--------------------- .text._Z9cuda_gemmIiLi128ELi1ELi1ELi32ELi32ELi32ELi1EEviiiPT_S1_S1_ii --------------------------
	.section	.text._Z9cuda_gemmIiLi128ELi1ELi1ELi32ELi32ELi32ELi1EEviiiPT_S1_S1_ii,"ax",@progbits
	.align	128
        .global         _Z9cuda_gemmIiLi128ELi1ELi1ELi32ELi32ELi32ELi1EEviiiPT_S1_S1_ii
        .type           _Z9cuda_gemmIiLi128ELi1ELi1ELi32ELi32ELi32ELi1EEviiiPT_S1_S1_ii,@function
        .size           _Z9cuda_gemmIiLi128ELi1ELi1ELi32ELi32ELi32ELi1EEviiiPT_S1_S1_ii,(.L_x_20429 - _Z9cuda_gemmIiLi128ELi1ELi1ELi32ELi32ELi32ELi1EEviiiPT_S1_S1_ii)
        .other          _Z9cuda_gemmIiLi128ELi1ELi1ELi32ELi32ELi32ELi1EEviiiPT_S1_S1_ii,@"STO_CUDA_ENTRY STV_DEFAULT"
_Z9cuda_gemmIiLi128ELi1ELi1ELi32ELi32ELi32ELi1EEviiiPT_S1_S1_ii:
.text._Z9cuda_gemmIiLi128ELi1ELi1ELi32ELi32ELi32ELi1EEviiiPT_S1_S1_ii:
        /* <DEDUP_REMOVED lines=8> */
[----:B------:R-:W-:Y:S05]  /*0080*/  CALL.REL.NOINC `($__internal_139_$__cuda_sm20_div_u16) ;  /* 0x0000002c00f87944 */ /* 0x000fea0003c00000 */
        /* <DEDUP_REMOVED lines=16> */
.L_x_18816:
        /* <DEDUP_REMOVED lines=13> */
.L_x_18815:
[----:B------:R-:W-:Y:S05]  /*0260*/  BSYNC.RECONVERGENT B0 ;  /* 0x0000000000007941 */ /* 0x000fea0003800200 */
.L_x_18814:
[----:B------:R-:W-:Y:S01]  /*0270*/  BSSY.RECONVERGENT B0, `(.L_x_18817) ;  /* 0x000002b000007945 */ /* 0x000fe20003800200 */
[C-C-:B------:R-:W-:Y:S01]  /*0280*/  IMAD R17, R42.reuse, 0x2, R15.reuse ;  /* 0x000000022a117824 */ /* 0x140fe200078e020f */
[----:B------:R-:W-:Y:S01]  /*0290*/  IADD3 R21, PT, PT, R15, R42, RZ ;  /* 0x0000002a0f157210 */ /* 0x000fe20007ffe0ff */
[----:B------:R-:W-:-:S07]  /*02a0*/  IMAD R19, R42, 0x3, R15 ;  /* 0x000000032a137824 */ /* 0x000fce00078e020f */
.L_x_18818:
        /* <DEDUP_REMOVED lines=40> */
.L_x_18817:
        /* <DEDUP_REMOVED lines=46> */
.L_x_18823:
[----:B------:R0:W2:Y:S01]  /*0810*/  LDG.E R8, desc[UR8][R2.64] ;  /* 0x0000000802087981 */ /* 0x0000a2000c1e1900 */
[----:B------:R-:W-:-:S05]  /*0820*/  VIADD R6, R6, 0x1 ;  /* 0x0000000106067836 */ /* 0x000fca0000000000 */
[----:B------:R-:W-:Y:S01]  /*0830*/  ISETP.NE.AND P0, PT, R6, RZ, PT ;  /* 0x000000ff0600720c */ /* 0x000fe20003f05270 */
[C---:B0-----:R-:W-:Y:S01]  /*0840*/  IMAD.WIDE.U32 R2, R42.reuse, 0x4, R2 ;  /* 0x000000042a027825 */ /* 0x041fe200078e0002 */
[----:B--2---:R0:W-:Y:S03]  /*0850*/  STS [R7], R8 ;  /* 0x0000000807007388 */ /* 0x0041e60000000800 */
[----:B0-----:R-:W-:-:S08]  /*0860*/  IMAD R7, R42, 0x4, R7 ;  /* 0x000000042a077824 */ /* 0x001fd000078e0207 */
[----:B------:R-:W-:Y:S05]  /*0870*/  @P0 BRA `(.L_x_18823) ;  /* 0xfffffffc00e40947 */ /* 0x000fea000383ffff */
.L_x_18822:
[----:B------:R-:W-:Y:S05]  /*0880*/  BSYNC.RECONVERGENT B1 ;  /* 0x0000000000017941 */ /* 0x000fea0003800200 */
.L_x_18821:
[----:B------:R-:W-:Y:S05]  /*0890*/  @!P1 BRA `(.L_x_18820) ;  /* 0x00000000007c9947 */ /* 0x000fea0003800000 */
[----:B------:R-:W0:Y:S01]  /*08a0*/  LDC.64 R12, c[0x0][0x390] ;  /* 0x0000e400ff0c7b82 */ /* 0x000e220000000a00 */
[----:B------:R-:W-:Y:S01]  /*08b0*/  IADD3 R3, PT, PT, R5, 0x1080, RZ ;  /* 0x0000108005037810 */ /* 0x000fe20007ffe0ff */
[----:B------:R-:W-:-:S03]  /*08c0*/  IMAD R19, R44, 0x20, R15 ;  /* 0x000000202c137824 */ /* 0x000fc600078e020f */
[----:B------:R-:W-:Y:S01]  /*08d0*/  LEA R2, R4, R3, 0x18 ;  /* 0x0000000304027211 */ /* 0x000fe200078ec0ff */
[----:B------:R-:W-:Y:S01]  /*08e0*/  IMAD.IADD R21, R19, 0x1, R42 ;  /* 0x0000000113157824 */ /* 0x000fe200078e022a */
[C---:B------:R-:W-:Y:S01]  /*08f0*/  LEA R23, R42.reuse, R19, 0x1 ;  /* 0x000000132a177211 */ /* 0x040fe200078e08ff */
[----:B------:R-:W-:Y:S02]  /*0900*/  IMAD R25, R42, 0x3, R19 ;  /* 0x000000032a197824 */ /* 0x000fe400078e0213 */
[----:B------:R-:W-:-:S07]  /*0910*/  IMAD R17, R15, 0x4, R2 ;  /* 0x000000040f117824 */ /* 0x000fce00078e0202 */
.L_x_18824:
        /* <DEDUP_REMOVED lines=23> */
.L_x_18820:
[----:B------:R-:W-:Y:S05]  /*0a90*/  BSYNC.RECONVERGENT B0 ;  /* 0x0000000000007941 */ /* 0x000fea0003800200 */
.L_x_18819:
[----:B------:R-:W-:Y:S01]  /*0aa0*/  BAR.SYNC.DEFER_BLOCKING 0x0 ;  /* 0x0000000000007b1d */ /* 0x000fe20000010000 */
[----:B------:R-:W-:-:S13]  /*0ab0*/  ISETP.GT.U32.AND P0, PT, R41, 0x1f, PT ;  /* 0x0000001f2900780c */ /* 0x000fda0003f04070 */
        /* <DEDUP_REMOVED lines=38> */
.L_x_18828:
[----:B------:R-:W-:Y:S01]  /*0d20*/  VIADD R0, R0, 0x1 ;  /* 0x0000000100007836 */ /* 0x000fe20000000000 */
[----:B------:R0:W-:Y:S04]  /*0d30*/  STS [R7], RZ ;  /* 0x000000ff07007388 */ /* 0x0001e80000000800 */
[----:B------:R-:W-:Y:S02]  /*0d40*/  ISETP.NE.AND P0, PT, R0, RZ, PT ;  /* 0x000000ff0000720c */ /* 0x000fe40003f05270 */
[----:B0-----:R-:W-:-:S11]  /*0d50*/  LEA R7, R42, R7, 0x2 ;  /* 0x000000072a077211 */ /* 0x001fd600078e10ff */
[----:B------:R-:W-:Y:S05]  /*0d60*/  @P0 BRA `(.L_x_18828) ;  /* 0xfffffffc00ec0947 */ /* 0x000fea000383ffff */
.L_x_18827:
[----:B------:R-:W-:Y:S05]  /*0d70*/  BSYNC.RECONVERGENT B0 ;  /* 0x0000000000007941 */ /* 0x000fea0003800200 */
.L_x_18826:
[----:B------:R-:W-:Y:S04]  /*0d80*/  BSSY.RECONVERGENT B0, `(.L_x_18829) ;  /* 0x0000010000007945 */ /* 0x000fe80003800200 */
[----:B------:R-:W-:Y:S05]  /*0d90*/  @!P1 BRA `(.L_x_18830) ;  /* 0x0000000000389947 */ /* 0x000fea0003800000 */
[----:B------:R-:W-:-:S05]  /*0da0*/  VIADD R7, R5, 0x1100 ;  /* 0x0000110005077836 */ /* 0x000fca0000000000 */
[----:B------:R-:W-:-:S05]  /*0db0*/  LEA R0, R4, R7, 0x18 ;  /* 0x0000000704007211 */ /* 0x000fca00078ec0ff */
[----:B------:R-:W-:-:S07]  /*0dc0*/  IMAD R7, R3, 0x4, R0 ;  /* 0x0000000403077824 */ /* 0x000fce00078e0200 */
.L_x_18831:
        /* <DEDUP_REMOVED lines=11> */
.L_x_18830:
[----:B------:R-:W-:Y:S05]  /*0e80*/  BSYNC.RECONVERGENT B0 ;  /* 0x0000000000007941 */ /* 0x000fea0003800200 */
.L_x_18829:
[----:B------:R-:W-:Y:S05]  /*0e90*/  @P2 BRA `(.L_x_18825) ;  /* 0x0000001000442947 */ /* 0x000fea0003800000 */
[----:B------:R-:W-:Y:S01]  /*0ea0*/  VIADD R3, R5, 0x1080 ;  /* 0x0000108005037836 */ /* 0x000fe20000000000 */
[C---:B------:R-:W-:Y:S01]  /*0eb0*/  LOP3.LUT R2, R41.reuse, 0x1f, RZ, 0xc0, !PT ;  /* 0x0000001f29027812 */ /* 0x040fe200078ec0ff */
[----:B------:R-:W-:Y:S01]  /*0ec0*/  IMAD.SHL.U32 R43, R41, 0x4, RZ ;  /* 0x00000004292b7824 */ /* 0x000fe200078e00ff */
[----:B------:R-:W-:Y:S01]  /*0ed0*/  IADD3 R5, PT, PT, R5, 0x1100, RZ ;  /* 0x0000110005057810 */ /* 0x000fe20007ffe0ff */
[C---:B------:R-:W-:Y:S01]  /*0ee0*/  VIADD R58, R41.reuse, 0xffffffff ;  /* 0xffffffff293a7836 */ /* 0x040fe20000000000 */
[----:B------:R-:W-:Y:S01]  /*0ef0*/  LEA R3, R4, R3, 0x18 ;  /* 0x0000000304037211 */ /* 0x000fe200078ec0ff */
[----:B------:R-:W-:Y:S01]  /*0f00*/  VIADD R7, R41, 0x1 ;  /* 0x0000000129077836 */ /* 0x000fe20000000000 */
[----:B------:R-:W-:Y:S01]  /*0f10*/  LOP3.LUT R0, R43, 0x7c, RZ, 0xc0, !PT ;  /* 0x0000007c2b007812 */ /* 0x000fe200078ec0ff */
[C---:B------:R-:W-:Y:S01]  /*0f20*/  VIADD R68, R41.reuse, 0xd ;  /* 0x0000000d29447836 */ /* 0x040fe20000000000 */
[C---:B------:R-:W-:Y:S01]  /*0f30*/  ISETP.NE.AND P2, PT, R2.reuse, 0x1f, PT ;  /* 0x0000001f0200780c */ /* 0x040fe20003f45270 */
[----:B------:R-:W-:Y:S01]  /*0f40*/  VIADD R65, R41, 0xf ;  /* 0x0000000f29417836 */ /* 0x000fe20000000000 */
[C---:B------:R-:W-:Y:S01]  /*0f50*/  ISETP.GE.U32.AND P3, PT, R2.reuse, 0x1e, PT ;  /* 0x0000001e0200780c */ /* 0x040fe20003f66070 */
[--C-:B------:R-:W-:Y:S01]  /*0f60*/  IMAD.IADD R40, R3, 0x1, R0.reuse ;  /* 0x0000000103287824 */ /* 0x100fe200078e0200 */
[C---:B------:R-:W-:Y:S01]  /*0f70*/  ISETP.GE.U32.AND P4, PT, R2.reuse, 0x1d, PT ;  /* 0x0000001d0200780c */ /* 0x040fe20003f86070 */
[C---:B------:R-:W-:Y:S01]  /*0f80*/  IMAD R0, R41.reuse, 0x84, R0 ;  /* 0x0000008429007824 */ /* 0x040fe200078e0200 */
[----:B------:R-:W-:Y:S01]  /*0f90*/  ISETP.GE.U32.AND P5, PT, R2, 0x1c, PT ;  /* 0x0000001c0200780c */ /* 0x000fe20003fa6070 */
[----:B------:R-:W-:Y:S01]  /*0fa0*/  VIADD R9, R40, 0xffffff80 ;  /* 0xffffff8028097836 */ /* 0x000fe20000000000 */
[C---:B------:R-:W-:Y:S01]  /*0fb0*/  ISETP.GE.U32.AND P6, PT, R2.reuse, 0x1b, PT ;  /* 0x0000001b0200780c */ /* 0x040fe20003fc6070 */
[C---:B------:R-:W-:Y:S01]  /*0fc0*/  VIADD R3, R41.reuse, 0x5 ;  /* 0x0000000529037836 */ /* 0x040fe20000000000 */
[C---:B------:R-:W-:Y:S01]  /*0fd0*/  ISETP.GE.U32.AND P0, PT, R2.reuse, 0x1a, PT ;  /* 0x0000001a0200780c */ /* 0x040fe20003f06070 */
[--C-:B------:R-:W-:Y:S01]  /*0fe0*/  IMAD.MOV.U32 R38, RZ, RZ, R9.reuse ;  /* 0x000000ffff267224 */ /* 0x100fe200078e0009 */
[-C--:B------:R-:W-:Y:S01]  /*0ff0*/  MOV R39, R9.reuse ;  /* 0x0000000900277202 */ /* 0x080fe20000000f00 */
[--C-:B------:R-:W-:Y:S01]  /*1000*/  @P2 IMAD.MOV R39, RZ, RZ, R40.reuse ;  /* 0x000000ffff272224 */ /* 0x100fe200078e0228 */
[-C--:B------:R-:W-:Y:S01]  /*1010*/  MOV R37, R9.reuse ;  /* 0x0000000900257202 */ /* 0x080fe20000000f00 */
        /* <DEDUP_REMOVED lines=8> */
[--C-:B------:R-:W-:Y:S01]  /*10a0*/  IMAD.MOV.U32 R32, RZ, RZ, R9.reuse ;  /* 0x000000ffff207224 */ /* 0x100fe200078e0009 */
[----:B------:R-:W-:Y:S01]  /*10b0*/  ISETP.GE.U32.AND P4, PT, R2, 0x16, PT ;  /* 0x000000160200780c */ /* 0x000fe20003f86070 */
[--C-:B------:R-:W-:Y:S01]  /*10c0*/  IMAD.MOV.U32 R30, RZ, RZ, R9.reuse ;  /* 0x000000ffff1e7224 */ /* 0x100fe200078e0009 */
[-C--:B------:R-:W-:Y:S01]  /*10d0*/  MOV R34, R9.reuse ;  /* 0x0000000900227202 */ /* 0x080fe20000000f00 */
[--C-:B------:R-:W-:Y:S01]  /*10e0*/  @!P5 IMAD.MOV R36, RZ, RZ, R40.reuse ;  /* 0x000000ffff24d224 */ /* 0x100fe200078e0228 */
[-C--:B------:R-:W-:Y:S01]  /*10f0*/  MOV R31, R9.reuse ;  /* 0x00000009001f7202 */ /* 0x080fe20000000f00 */
[--C-:B------:R-:W-:Y:S01]  /*1100*/  @!P6 IMAD.MOV R35, RZ, RZ, R40.reuse ;  /* 0x000000ffff23e224 */ /* 0x100fe200078e0228 */
        /* <DEDUP_REMOVED lines=19> */
[--C-:B------:R-:W-:Y:S01]  /*1240*/  IMAD.MOV.U32 R21, RZ, RZ, R9.reuse ;  /* 0x000000ffff157224 */ /* 0x100fe200078e0009 */
[-C--:B------:R-:W-:Y:S01]  /*1250*/  MOV R25, R9.reuse ;  /* 0x0000000900197202 */ /* 0x080fe20000000f00 */
[--C-:B------:R-:W-:Y:S01]  /*1260*/  @!P0 IMAD.MOV R27, RZ, RZ, R40.reuse ;  /* 0x000000ffff1b8224 */ /* 0x100fe200078e0228 */
[----:B------:R-:W-:Y:S01]  /*1270*/  @!P6 IADD3 R28, PT, PT, R40, RZ, RZ ;  /* 0x000000ff281ce210 */ /* 0x000fe20007ffe0ff */
[--C-:B------:R-:W-:Y:S01]  /*1280*/  @!P1 IMAD.MOV R26, RZ, RZ, R40.reuse ;  /* 0x000000ffff1a9224 */ /* 0x100fe200078e0228 */
[----:B------:R-:W-:Y:S01]  /*1290*/  ISETP.GE.U32.AND P5, PT, R2, 0xe, PT ;  /* 0x0000000e0200780c */ /* 0x000fe20003fa6070 */
        /* <DEDUP_REMOVED lines=17> */
[-C--:B------:R-:W-:Y:S01]  /*13b0*/  MOV R19, R9.reuse ;  /* 0x0000000900137202 */ /* 0x080fe20000000f00 */
[--C-:B------:R-:W-:Y:S01]  /*13c0*/  @!P0 IMAD.MOV R20, RZ, RZ, R40.reuse ;  /* 0x000000ffff148224 */ /* 0x100fe200078e0228 */
[-C--:B------:R-:W-:Y:S01]  /*13d0*/  MOV R16, R9.reuse ;  /* 0x0000000900107202 */ /* 0x080fe20000000f00 */
[----:B------:R-:W0:Y:S01]  /*13e0*/  LDS R39, [R39+0x4] ;  /* 0x0000040027277984 */ /* 0x000e220000000800 */
[C---:B------:R-:W-:Y:S01]  /*13f0*/  @!P5 IADD3 R22, PT, PT, R40.reuse, RZ, RZ ;  /* 0x000000ff2816d210 */ /* 0x040fe20007ffe0ff */
[--C-:B------:R-:W-:Y:S01]  /*1400*/  @!P2 IMAD.MOV R8, RZ, RZ, R40.reuse ;  /* 0x000000ffff08a224 */ /* 0x100fe200078e0228 */
[----:B------:R-:W-:Y:S01]  /*1410*/  @!P1 IADD3 R19, PT, PT, R40, RZ, RZ ;  /* 0x000000ff28139210 */ /* 0x000fe20007ffe0ff */
[--C-:B------:R-:W-:Y:S01]  /*1420*/  @!P3 IMAD.MOV R17, RZ, RZ, R40.reuse ;  /* 0x000000ffff11b224 */ /* 0x100fe200078e0228 */
        /* <DEDUP_REMOVED lines=8> */
[C---:B------:R-:W-:Y:S01]  /*14b0*/  ISETP.GE.U32.AND P2, PT, R2.reuse, 0x3, PT ;  /* 0x000000030200780c */ /* 0x040fe20003f46070 */
[C---:B------:R-:W-:Y:S01]  /*14c0*/  VIADD R61, R41.reuse, 0x14 ;  /* 0x00000014293d7836 */ /* 0x040fe20000000000 */
[----:B------:R-:W-:Y:S01]  /*14d0*/  ISETP.GE.U32.AND P3, PT, R2, 0x2, PT ;  /* 0x000000020200780c */ /* 0x000fe20003f66070 */
[----:B------:R-:W3:Y:S01]  /*14e0*/  LDS R36, [R36+0x10] ;  /* 0x0000100024247984 */ /* 0x000ee20000000800 */
[C---:B------:R-:W-:Y:S01]  /*14f0*/  LOP3.LUT P4, RZ, R41.reuse, 0x1f, RZ, 0xc0, !PT ;  /* 0x0000001f29ff7812 */ /* 0x040fe2000788c0ff */
[C---:B------:R-:W-:Y:S01]  /*1500*/  VIADD R59, R41.reuse, 0x1a ;  /* 0x0000001a293b7836 */ /* 0x040fe20000000000 */
[-C--:B------:R-:W-:Y:S01]  /*1510*/  MOV R15, R9.reuse ;  /* 0x00000009000f7202 */ /* 0x080fe20000000f00 */
[--C-:B------:R-:W-:Y:S01]  /*1520*/  @!P6 IMAD.MOV R14, RZ, RZ, R40.reuse ;  /* 0x000000ffff0ee224 */ /* 0x100fe200078e0228 */
[-C--:B------:R-:W-:Y:S01]  /*1530*/  MOV R13, R9.reuse ;  /* 0x00000009000d7202 */ /* 0x080fe20000000f00 */
[----:B------:R-:W4:Y:S01]  /*1540*/  LDS R35, [R35+0x14] ;  /* 0x0000140023237984 */ /* 0x000f220000000800 */
[----:B------:R-:W-:Y:S01]  /*1550*/  MOV R11, R9 ;  /* 0x00000009000b7202 */ /* 0x000fe20000000f00 */
[--C-:B------:R-:W-:Y:S01]  /*1560*/  @!P1 IMAD.MOV R12, RZ, RZ, R40.reuse ;  /* 0x000000ffff0c9224 */ /* 0x100fe200078e0228 */
[C---:B------:R-:W-:Y:S01]  /*1570*/  @!P5 IADD3 R15, PT, PT, R40.reuse, RZ, RZ ;  /* 0x000000ff280fd210 */ /* 0x040fe20007ffe0ff */
[----:B------:R-:W0:Y:S01]  /*1580*/  LDS R34, [R34+0x18] ;  /* 0x0000180022227984 */ /* 0x000e220000000800 */
[C---:B------:R-:W-:Y:S01]  /*1590*/  @!P0 IADD3 R13, PT, PT, R40.reuse, RZ, RZ ;  /* 0x000000ff280d8210 */ /* 0x040fe20007ffe0ff */
[----:B------:R-:W-:Y:S01]  /*15a0*/  @!P3 IMAD.MOV R10, RZ, RZ, R40 ;  /* 0x000000ffff0ab224 */ /* 0x000fe200078e0228 */
[C---:B------:R-:W-:Y:S01]  /*15b0*/  @!P2 IADD3 R11, PT, PT, R40.reuse, RZ, RZ ;  /* 0x000000ff280ba210 */ /* 0x040fe20007ffe0ff */
[----:B------:R-:W0:Y:S01]  /*15c0*/  LDS R33, [R33+0x1c] ;  /* 0x00001c0021217984 */ /* 0x000e220000000800 */
[----:B------:R-:W-:Y:S01]  /*15d0*/  @!P4 IADD3 R9, PT, PT, R40, RZ, RZ ;  /* 0x000000ff2809c210 */ /* 0x000fe20007ffe0ff */
[----:B------:R-:W-:Y:S01]  /*15e0*/  VIADD R47, R41, 0x6 ;  /* 0x00000006292f7836 */ /* 0x000fe20000000000 */
[----:B------:R-:W-:Y:S01]  /*15f0*/  LEA R4, R4, R5, 0x18 ;  /* 0x0000000504047211 */ /* 0x000fe200078ec0ff */
[----:B------:R-:W0:Y:S01]  /*1600*/  LDS R40, [R40] ;  /* 0x0000000028287984 */ /* 0x000e220000000800 */
[----:B------:R-:W-:Y:S01]  /*1610*/  IADD3 R45, PT, PT, R45, R0, RZ ;  /* 0x000000002d2d7210 */ /* 0x000fe20007ffe0ff */
[C---:B------:R-:W-:Y:S01]  /*1620*/  VIADD R5, R41.reuse, 0x3 ;  /* 0x0000000329057836 */ /* 0x040fe20000000000 */
[C---:B------:R-:W-:Y:S01]  /*1630*/  IADD3 R6, PT, PT, R41.reuse, 0x2, RZ ;  /* 0x0000000229067810 */ /* 0x040fe20007ffe0ff */
[----:B------:R-:W0:Y:S01]  /*1640*/  LDS R32, [R32+0x20] ;  /* 0x0000200020207984 */ /* 0x000e220000000800 */
[----:B------:R-:W-:Y:S01]  /*1650*/  IMAD.IADD R43, R4, 0x1, R43 ;  /* 0x00000001042b7824 */ /* 0x000fe200078e022b */
        /* <DEDUP_REMOVED lines=12> */
[----:B------:R-:W-:-:S02]  /*1720*/  IADD3 R66, PT, PT, R41, 0xe, RZ ;  /* 0x0000000e29427810 */ /* 0x000fc40007ffe0ff */
[----:B------:R-:W0:Y:S01]  /*1730*/  LDS R27, [R27+0x34] ;  /* 0x000034001b1b7984 */ /* 0x000e220000000800 */
[C---:B------:R-:W-:Y:S02]  /*1740*/  IADD3 R64, PT, PT, R41.reuse, 0x11, RZ ;  /* 0x0000001129407810 */ /* 0x040fe40007ffe0ff */
        /* <DEDUP_REMOVED lines=57> */
[----:B------:R-:W-:Y:S02]  /*1ae0*/  LOP3.LUT R58, R41, 0x10, RZ, 0x3c, !PT ;  /* 0x00000010293a7812 */ /* 0x000fe400078e3cff */
[----:B-12345:R-:W-:-:S07]  /*1af0*/  MOV R8, R41 ;  /* 0x0000002900087202 */ /* 0x03efce0000000f00 */
.L_x_18833:
[----:B------:R1:W2:Y:S01]  /*1b00*/  LDS R73, [R45] ;  /* 0x000000002d497984 */ /* 0x0002a20000000800 */
[----:B------:R-:W-:-:S03]  /*1b10*/  UMOV UR4, 0xffffffff ;  /* 0xffffffff00047882 */ /* 0x000fc60000000000 */
[----:B------:R-:W-:Y:S05]  /*1b20*/  BRA.DIV UR4, `(.L_x_18832) ;  /* 0x0000000a04707947 */ /* 0x000fea000b800000 */
[----:B--2---:R-:W0:Y:S04]  /*1b30*/  SHFL.IDX PT, R75, R73, R41, 0x1f ;  /* 0x00001f29494b7589 */ /* 0x004e2800000e0000 */
[----:B------:R-:W2:Y:S04]  /*1b40*/  SHFL.IDX PT, R76, R73, R7, 0x1f ;  /* 0x00001f07494c7589 */ /* 0x000ea800000e0000 */
[----:B------:R-:W3:Y:S04]  /*1b50*/  SHFL.IDX PT, R77, R73, R6, 0x1f ;  /* 0x00001f06494d7589 */ /* 0x000ee800000e0000 */
[----:B------:R-:W-:Y:S01]  /*1b60*/  SHFL.IDX PT, R70, R73, R69, 0x1f ;  /* 0x00001f4549467589 */ /* 0x000fe200000e0000 */
[----:B0-----:R-:W-:-:S04]  /*1b70*/  IMAD R74, R40, R75, RZ ;  /* 0x0000004b284a7224 */ /* 0x001fc800078e02ff */
[----:B--2---:R-:W-:Y:S02]  /*1b80*/  IMAD R75, R39, R76, R74 ;  /* 0x0000004c274b7224 */ /* 0x004fe400078e024a */
[----:B------:R-:W0:Y:S02]  /*1b90*/  SHFL.IDX PT, R74, R73, R5, 0x1f ;  /* 0x00001f05494a7589 */ /* 0x000e2400000e0000 */
[----:B---3--:R-:W-:Y:S02]  /*1ba0*/  IMAD R76, R38, R77, R75 ;  /* 0x0000004d264c7224 */ /* 0x008fe400078e024b */
[----:B------:R-:W2:Y:S02]  /*1bb0*/  SHFL.IDX PT, R77, R73, R4, 0x1f ;  /* 0x00001f04494d7589 */ /* 0x000ea400000e0000 */
[----:B0-----:R-:W-:Y:S02]  /*1bc0*/  IMAD R75, R37, R74, R76 ;  /* 0x0000004a254b7224 */ /* 0x001fe400078e024c */
[----:B------:R-:W0:Y:S02]  /*1bd0*/  SHFL.IDX PT, R74, R73, R3, 0x1f ;  /* 0x00001f03494a7589 */ /* 0x000e2400000e0000 */
[----:B--2---:R-:W-:-:S02]  /*1be0*/  IMAD R76, R36, R77, R75 ;  /* 0x0000004d244c7224 */ /* 0x004fc400078e024b */
[----:B------:R-:W2:Y:S02]  /*1bf0*/  SHFL.IDX PT, R77, R73, R47, 0x1f ;  /* 0x00001f2f494d7589 */ /* 0x000ea400000e0000 */
[----:B0-----:R-:W-:Y:S02]  /*1c00*/  IMAD R75, R35, R74, R76 ;  /* 0x0000004a234b7224 */ /* 0x001fe400078e024c */
[----:B------:R-:W0:Y:S02]  /*1c10*/  SHFL.IDX PT, R74, R73, R48, 0x1f ;  /* 0x00001f30494a7589 */ /* 0x000e2400000e0000 */
[----:B--2---:R-:W-:Y:S02]  /*1c20*/  IMAD R76, R34, R77, R75 ;  /* 0x0000004d224c7224 */ /* 0x004fe400078e024b */
[----:B------:R-:W2:Y:S02]  /*1c30*/  SHFL.IDX PT, R77, R73, R49, 0x1f ;  /* 0x00001f31494d7589 */ /* 0x000ea400000e0000 */
[----:B0-----:R-:W-:-:S02]  /*1c40*/  IMAD R75, R33, R74, R76 ;  /* 0x0000004a214b7224 */ /* 0x001fc400078e024c */
[----:B------:R-:W0:Y:S02]  /*1c50*/  SHFL.IDX PT, R74, R73, R50, 0x1f ;  /* 0x00001f32494a7589 */ /* 0x000e2400000e0000 */
[----:B--2---:R-:W-:Y:S02]  /*1c60*/  IMAD R76, R32, R77, R75 ;  /* 0x0000004d204c7224 */ /* 0x004fe400078e024b */
        /* <DEDUP_REMOVED lines=41> */
[----:B0-----:R-:W-:-:S04]  /*1f00*/  IMAD R75, R11, R74, R76 ;  /* 0x0000004a0b4b7224 */ /* 0x001fc800078e024c */
[----:B--2---:R-:W-:-:S07]  /*1f10*/  IMAD R76, R10, R77, R75 ;  /* 0x0000004d0a4c7224 */ /* 0x004fce00078e024b */
.L_x_18871:
[----:B------:R-:W0:Y:S01]  /*1f20*/  LDS R71, [R43] ;  /* 0x000000002b477984 */ /* 0x000e220000000800 */
[C---:B------:R-:W-:Y:S01]  /*1f30*/  IADD3 R8, PT, PT, R42.reuse, R8, RZ ;  /* 0x000000082a087210 */ /* 0x040fe20007ffe0ff */
[----:B------:R-:W-:Y:S02]  /*1f40*/  IMAD R70, R9, R70, R76 ;  /* 0x0000004609467224 */ /* 0x000fe400078e024c */
[----:B-1----:R-:W-:Y:S01]  /*1f50*/  IMAD R45, R42, 0x84, R45 ;  /* 0x000000842a2d7824 */ /* 0x002fe200078e022d */
[----:B------:R-:W-:Y:S01]  /*1f60*/  ISETP.GE.U32.AND P0, PT, R8, 0x20, PT ;  /* 0x000000200800780c */ /* 0x000fe20003f06070 */
[----:B0-----:R-:W-:-:S05]  /*1f70*/  IMAD.IADD R70, R70, 0x1, R71 ;  /* 0x0000000146467824 */ /* 0x001fca00078e0247 */
[----:B------:R0:W-:Y:S02]  /*1f80*/  STS [R43], R70 ;  /* 0x000000462b007388 */ /* 0x0001e40000000800 */
[----:B0-----:R-:W-:-:S05]  /*1f90*/  IMAD R43, R42, 0x4, R43 ;  /* 0x000000042a2b7824 */ /* 0x001fca00078e022b */
[----:B------:R-:W-:Y:S05]  /*1fa0*/  @!P0 BRA `(.L_x_18833) ;  /* 0xfffffff800d48947 */ /* 0x000fea000383ffff */
.L_x_18825:
[----:B------:R-:W-:Y:S05]  /*1fb0*/  WARPSYNC.ALL ;  /* 0x0000000000007948 */ /* 0x000fea0003800000 */
[----:B------:R-:W-:Y:S01]  /*1fc0*/  BAR.SYNC.DEFER_BLOCKING 0x0 ;  /* 0x0000000000007b1d */ /* 0x000fe20000010000 */
[----:B------:R-:W-:-:S13]  /*1fd0*/  ISETP.GT.U32.AND P0, PT, R41, 0x1f, PT ;  /* 0x0000001f2900780c */ /* 0x000fda0003f04070 */
[----:B------:R-:W-:Y:S05]  /*1fe0*/  @P0 EXIT ;  /* 0x000000000000094d */ /* 0x000fea0003800000 */
[----:B------:R-:W0:Y:S01]  /*1ff0*/  I2F.U32.RP R4, R42 ;  /* 0x0000002a00047306 */ /* 0x000e220000209000 */
[----:B------:R-:W1:Y:S01]  /*2000*/  S2R R5, SR_TID.X ;  /* 0x0000000000057919 */ /* 0x000e620000002100 */
[----:B------:R-:W-:Y:S01]  /*2010*/  ISETP.NE.U32.AND P2, PT, R42, RZ, PT ;  /* 0x000000ff2a00720c */ /* 0x000fe20003f45070 */
[----:B------:R-:W3:Y:S01]  /*2020*/  S2UR UR6, SR_CgaCtaId ;  /* 0x00000000000679c3 */ /* 0x000ee20000008800 */
[----:B------:R-:W-:Y:S01]  /*2030*/  UMOV UR5, 0x400 ;  /* 0x0000040000057882 */ /* 0x000fe20000000000 */
[----:B------:R-:W-:Y:S03]  /*2040*/  BSSY.RECONVERGENT B0, `(.L_x_18834) ;  /* 0x000002c000007945 */ /* 0x000fe60003800200 */
[----:B0-----:R-:W0:Y:S02]  /*2050*/  MUFU.RCP R4, R4 ;  /* 0x0000000400047308 */ /* 0x001e240000001000 */
[----:B0-----:R-:W-:-:S02]  /*2060*/  IADD3 R2, PT, PT, R4, 0xffffffe, RZ ;  /* 0x0ffffffe04027810 */ /* 0x001fc40007ffe0ff */
[----:B-12---:R-:W-:-:S04]  /*2070*/  IADD3 R6, PT, PT, R5, R42, RZ ;  /* 0x0000002a05067210 */ /* 0x006fc80007ffe0ff */
[----:B------:R0:W1:Y:S01]  /*2080*/  F2I.FTZ.U32.TRUNC.NTZ R3, R2 ;  /* 0x0000000200037305 */ /* 0x000062000021f000 */
[C---:B------:R-:W-:Y:S02]  /*2090*/  ISETP.GE.U32.AND P0, PT, R6.reuse, 0x20, PT ;  /* 0x000000200600780c */ /* 0x040fe40003f06070 */
[----:B------:R-:W-:Y:S02]  /*20a0*/  VIMNMX.U32 R0, PT, PT, R6, 0x20, !PT ;  /* 0x0000002006007848 */ /* 0x000fe40007fe0000 */
[----:B------:R-:W-:Y:S01]  /*20b0*/  SEL R5, RZ, 0x1, P0 ;  /* 0x00000001ff057807 */ /* 0x000fe20000000000 */
[----:B0-----:R-:W-:Y:S02]  /*20c0*/  IMAD.MOV.U32 R2, RZ, RZ, RZ ;  /* 0x000000ffff027224 */ /* 0x001fe400078e00ff */
[----:B-1----:R-:W-:-:S04]  /*20d0*/  IMAD.MOV R7, RZ, RZ, -R3 ;  /* 0x000000ffff077224 */ /* 0x002fc800078e0a03 */
[----:B------:R-:W-:-:S04]  /*20e0*/  IMAD R7, R7, R42, RZ ;  /* 0x0000002a07077224 */ /* 0x000fc800078e02ff */
        /* <DEDUP_REMOVED lines=14> */
[----:B------:R-:W-:-:S13]  /*21d0*/  ISETP.NE.AND P0, PT, R0, 0x3, PT ;  /* 0x000000030000780c */ /* 0x000fda0003f05270 */
[----:B---3--:R-:W-:Y:S05]  /*21e0*/  @!P0 BRA `(.L_x_18835) ;  /* 0x0000000000448947 */ /* 0x008fea0003800000 */
[----:B------:R-:W0:Y:S01]  /*21f0*/  LDC.64 R2, c[0x0][0x3a0] ;  /* 0x0000e800ff027b82 */ /* 0x000e220000000a00 */
[----:B------:R-:W-:Y:S01]  /*2200*/  UIADD3 UR4, UPT, UPT, UR5, 0x1100, URZ ;  /* 0x0000110005047890 */ /* 0x000fe2000fffe0ff */
[----:B------:R-:W-:Y:S01]  /*2210*/  VIADD R4, R4, 0x1 ;  /* 0x0000000104047836 */ /* 0x000fe20000000000 */
[----:B------:R-:W-:Y:S02]  /*2220*/  LEA R5, R44, R41, 0x5 ;  /* 0x000000292c057211 */ /* 0x000fe400078e28ff */
[----:B------:R-:W-:Y:S02]  /*2230*/  ULEA UR4, UR6, UR4, 0x18 ;  /* 0x0000000406047291 */ /* 0x000fe4000f8ec0ff */
[----:B------:R-:W-:-:S05]  /*2240*/  LOP3.LUT R4, R4, 0x3, RZ, 0xc0, !PT ;  /* 0x0000000304047812 */ /* 0x000fca00078ec0ff */
[----:B------:R-:W-:Y:S02]  /*2250*/  IMAD.MOV R0, RZ, RZ, -R4 ;  /* 0x000000ffff007224 */ /* 0x000fe400078e0a04 */
[----:B0-----:R-:W-:Y:S01]  /*2260*/  IMAD.WIDE.U32 R2, R5, 0x4, R2 ;  /* 0x0000000405027825 */ /* 0x001fe200078e0002 */
[----:B------:R-:W-:-:S03]  /*2270*/  LEA R5, R41, UR4, 0x2 ;  /* 0x0000000429057c11 */ /* 0x000fc6000f8e10ff */
[----:B------:R-:W-:-:S07]  /*2280*/  IMAD R41, R4, R42, R41 ;  /* 0x0000002a04297224 */ /* 0x000fce00078e0229 */
.L_x_18836:
[----:B------:R0:W1:Y:S01]  /*2290*/  LDS R7, [R5] ;  /* 0x0000000005077984 */ /* 0x0000620000000800 */
[----:B------:R-:W-:-:S04]  /*22a0*/  IADD3 R0, PT, PT, R0, 0x1, RZ ;  /* 0x0000000100007810 */ /* 0x000fc80007ffe0ff */
[----:B------:R-:W-:Y:S01]  /*22b0*/  ISETP.NE.AND P0, PT, R0, RZ, PT ;  /* 0x000000ff0000720c */ /* 0x000fe20003f05270 */
[C---:B0-----:R-:W-:Y:S01]  /*22c0*/  IMAD R5, R42.reuse, 0x4, R5 ;  /* 0x000000042a057824 */ /* 0x041fe200078e0205 */
[----:B-1----:R0:W-:Y:S02]  /*22d0*/  STG.E desc[UR8][R2.64], R7 ;  /* 0x0000000702007986 */ /* 0x0021e4000c101908 */
[----:B0-----:R-:W-:-:S09]  /*22e0*/  IMAD.WIDE.U32 R2, R42, 0x4, R2 ;  /* 0x000000042a027825 */ /* 0x001fd200078e0002 */
[----:B------:R-:W-:Y:S05]  /*22f0*/  @P0 BRA `(.L_x_18836) ;  /* 0xfffffffc00e40947 */ /* 0x000fea000383ffff */
.L_x_18835:
[----:B------:R-:W-:Y:S05]  /*2300*/  BSYNC.RECONVERGENT B0 ;  /* 0x0000000000007941 */ /* 0x000fea0003800200 */
.L_x_18834:
[----:B------:R-:W-:Y:S05]  /*2310*/  @!P1 EXIT ;  /* 0x000000000000994d */ /* 0x000fea0003800000 */
[----:B------:R-:W0:Y:S01]  /*2320*/  LDC.64 R16, c[0x0][0x3a0] ;  /* 0x0000e800ff107b82 */ /* 0x000e220000000a00 */
[----:B------:R-:W-:Y:S01]  /*2330*/  UIADD3 UR4, UPT, UPT, UR5, 0x1100, URZ ;  /* 0x0000110005047890 */ /* 0x000fe2000fffe0ff */
[----:B------:R-:W-:-:S03]  /*2340*/  LEA R21, R44, R41, 0x5 ;  /* 0x000000292c157211 */ /* 0x000fc600078e28ff */
[----:B------:R-:W-:-:S06]  /*2350*/  ULEA UR4, UR6, UR4, 0x18 ;  /* 0x0000000406047291 */ /* 0x000fcc000f8ec0ff */
[----:B------:R-:W-:Y:S01]  /*2360*/  LEA R19, R41, UR4, 0x2 ;  /* 0x0000000429137c11 */ /* 0x000fe2000f8e10ff */
[----:B0-----:R-:W-:-:S04]  /*2370*/  IMAD.WIDE.U32 R2, R42, 0x4, R16 ;  /* 0x000000042a027825 */ /* 0x001fc800078e0010 */
[----:B------:R-:W-:-:S04]  /*2380*/  IMAD.WIDE.U32 R4, R42, 0x8, R16 ;  /* 0x000000082a047825 */ /* 0x000fc800078e0010 */
[----:B------:R-:W-:-:S07]  /*2390*/  IMAD.WIDE.U32 R6, R42, 0xc, R16 ;  /* 0x0000000c2a067825 */ /* 0x000fce00078e0010 */
.L_x_18837:
        /* <DEDUP_REMOVED lines=21> */
.L_x_18832:
[----:B------:R-:W-:Y:S01]  /*24f0*/  BSSY B0, `(.L_x_18838) ;  /* 0x0000007000007945 */ /* 0x000fe20003800000 */
[----:B------:R-:W-:Y:S01]  /*2500*/  MOV R72, R41 ;  /* 0x0000002900487202 */ /* 0x000fe20000000f00 */
[----:B------:R-:W-:Y:S01]  /*2510*/  IMAD.MOV.U32 R71, RZ, RZ, 0x1f ;  /* 0x0000001fff477424 */ /* 0x000fe200078e00ff */
[----:B------:R-:W-:-:S07]  /*2520*/  MOV R70, 0xffffffff ;  /* 0xffffffff00467802 */ /* 0x000fce0000000f00 */
[----:B012---:R-:W-:Y:S05]  /*2530*/  WARPSYNC.COLLECTIVE R70, `(.L_x_18839) ;  /* 0x0000000046087348 */ /* 0x007fea0003c00000 */
[----:B--2---:R2:W3:Y:S02]  /*2540*/  SHFL.IDX P0, R74, R73, R72, R71 ;  /* 0x00000048494a7389 */ /* 0x0044e40000000047 */
[----:B0123--:R-:W-:Y:S05]  /*2550*/  ENDCOLLECTIVE ;  /* 0x000000000000791b */ /* 0x00ffea0003800000 */
.L_x_18839:
[----:B------:R-:W-:Y:S05]  /*2560*/  BSYNC B0 ;  /* 0x0000000000007941 */ /* 0x000fea0003800000 */
.L_x_18838:
[----:B------:R-:W-:Y:S01]  /*2570*/  MOV R72, R7 ;  /* 0x0000000700487202 */ /* 0x000fe20000000f00 */
[----:B------:R-:W-:Y:S01]  /*2580*/  IMAD.MOV.U32 R71, RZ, RZ, 0x1f ;  /* 0x0000001fff477424 */ /* 0x000fe200078e00ff */
[----:B------:R-:W-:Y:S01]  /*2590*/  MOV R70, 0xffffffff ;  /* 0xffffffff00467802 */ /* 0x000fe20000000f00 */
[----:B------:R-:W-:-:S07]  /*25a0*/  IMAD.MOV.U32 R75, RZ, RZ, R74 ;  /* 0x000000ffff4b7224 */ /* 0x000fce00078e004a */
[----:B------:R-:W-:Y:S05]  /*25b0*/  WARPSYNC.COLLECTIVE R70, `(.L_x_18840) ;  /* 0x0000000046087348 */ /* 0x000fea0003c00000 */
[----:B------:R0:W1:Y:S02]  /*25c0*/  SHFL.IDX P0, R74, R73, R72, R71 ;  /* 0x00000048494a7389 */ /* 0x0000640000000047 */
[----:B01----:R-:W-:Y:S05]  /*25d0*/  ENDCOLLECTIVE ;  /* 0x000000000000791b */ /* 0x003fea0003800000 */
.L_x_18840:
[----:B------:R-:W-:Y:S01]  /*25e0*/  MOV R72, R6 ;  /* 0x0000000600487202 */ /* 0x000fe20000000f00 */
[----:B------:R-:W-:Y:S02]  /*25f0*/  IMAD.MOV.U32 R76, RZ, RZ, R74 ;  /* 0x000000ffff4c7224 */ /* 0x000fe400078e004a */
[----:B------:R-:W-:-:S04]  /*2600*/  IMAD R74, R40, R75, RZ ;  /* 0x0000004b284a7224 */ /* 0x000fc800078e02ff */
[----:B------:R-:W-:-:S07]  /*2610*/  IMAD R75, R39, R76, R74 ;  /* 0x0000004c274b7224 */ /* 0x000fce00078e024a */
[----:B------:R-:W-:Y:S05]  /*2620*/  WARPSYNC.COLLECTIVE R70, `(.L_x_18841) ;  /* 0x0000000046087348 */ /* 0x000fea0003c00000 */
[----:B------:R0:W1:Y:S02]  /*2630*/  SHFL.IDX P0, R74, R73, R72, R71 ;  /* 0x00000048494a7389 */ /* 0x0000640000000047 */
[----:B01----:R-:W-:Y:S05]  /*2640*/  ENDCOLLECTIVE ;  /* 0x000000000000791b */ /* 0x003fea0003800000 */
.L_x_18841:
[----:B------:R-:W-:Y:S01]  /*2650*/  MOV R72, R5 ;  /* 0x0000000500487202 */ /* 0x000fe20000000f00 */
[----:B------:R-:W-:-:S07]  /*2660*/  IMAD.MOV.U32 R77, RZ, RZ, R74 ;  /* 0x000000ffff4d7224 */ /* 0x000fce00078e004a */
[----:B------:R-:W-:Y:S05]  /*2670*/  WARPSYNC.COLLECTIVE R70, `(.L_x_18842) ;  /* 0x0000000046087348 */ /* 0x000fea0003c00000 */
[----:B------:R0:W1:Y:S02]  /*2680*/  SHFL.IDX P0, R74, R73, R72, R71 ;  /* 0x00000048494a7389 */ /* 0x0000640000000047 */
[----:B01----:R-:W-:Y:S05]  /*2690*/  ENDCOLLECTIVE ;  /* 0x000000000000791b */ /* 0x003fea0003800000 */
.L_x_18842:
[----:B------:R-:W-:Y:S02]  /*26a0*/  IMAD R76, R38, R77, R75 ;  /* 0x0000004d264c7224 */ /* 0x000fe400078e024b */
[----:B------:R-:W-:Y:S02]  /*26b0*/  IMAD.MOV.U32 R72, RZ, RZ, R4 ;  /* 0x000000ffff487224 */ /* 0x000fe400078e0004 */
[----:B------:R-:W-:-:S07]  /*26c0*/  IMAD R75, R37, R74, R76 ;  /* 0x0000004a254b7224 */ /* 0x000fce00078e024c */
[----:B------:R-:W-:Y:S05]  /*26d0*/  WARPSYNC.COLLECTIVE R70, `(.L_x_18843) ;  /* 0x0000000046087348 */ /* 0x000fea0003c00000 */
[----:B------:R0:W1:Y:S02]  /*26e0*/  SHFL.IDX P0, R74, R73, R72, R71 ;  /* 0x00000048494a7389 */ /* 0x0000640000000047 */
[----:B01----:R-:W-:Y:S05]  /*26f0*/  ENDCOLLECTIVE ;  /* 0x000000000000791b */ /* 0x003fea0003800000 */
.L_x_18843:
[----:B------:R-:W-:Y:S01]  /*2700*/  IMAD.MOV.U32 R72, RZ, RZ, R3 ;  /* 0x000000ffff487224 */ /* 0x000fe200078e0003 */
[----:B------:R-:W-:-:S07]  /*2710*/  MOV R77, R74 ;  /* 0x0000004a004d7202 */ /* 0x000fce0000000f00 */
[----:B------:R-:W-:Y:S05]  /*2720*/  WARPSYNC.COLLECTIVE R70, `(.L_x_18844) ;  /* 0x0000000046087348 */ /* 0x000fea0003c00000 */
[----:B------:R0:W1:Y:S02]  /*2730*/  SHFL.IDX P0, R74, R73, R72, R71 ;  /* 0x00000048494a7389 */ /* 0x0000640000000047 */
[----:B01----:R-:W-:Y:S05]  /*2740*/  ENDCOLLECTIVE ;  /* 0x000000000000791b */ /* 0x003fea0003800000 */
.L_x_18844:
[----:B------:R-:W-:Y:S01]  /*2750*/  IMAD R76, R36, R77, R75 ;  /* 0x0000004d244c7224 */ /* 0x000fe200078e024b */
[----:B------:R-:W-:-:S03]  /*2760*/  MOV R72, R47 ;  /* 0x0000002f00487202 */ /* 0x000fc60000000f00 */
[----:B------:R-:W-:-:S07]  /*2770*/  IMAD R75, R35, R74, R76 ;  /* 0x0000004a234b7224 */ /* 0x000fce00078e024c */
[----:B------:R-:W-:Y:S05]  /*2780*/  WARPSYNC.COLLECTIVE R70, `(.L_x_18845) ;  /* 0x0000000046087348 */ /* 0x000fea0003c00000 */
[----:B------:R0:W1:Y:S02]  /*2790*/  SHFL.IDX P0, R74, R73, R72, R71 ;  /* 0x00000048494a7389 */ /* 0x0000640000000047 */
[----:B01----:R-:W-:Y:S05]  /*27a0*/  ENDCOLLECTIVE ;  /* 0x000000000000791b */ /* 0x003fea0003800000 */
.L_x_18845:
[----:B------:R-:W-:Y:S01]  /*27b0*/  MOV R72, R48 ;  /* 0x0000003000487202 */ /* 0x000fe20000000f00 */
[----:B------:R-:W-:-:S07]  /*27c0*/  IMAD.MOV.U32 R77, RZ, RZ, R74 ;  /* 0x000000ffff4d7224 */ /* 0x000fce00078e004a */
[----:B------:R-:W-:Y:S05]  /*27d0*/  WARPSYNC.COLLECTIVE R70, `(.L_x_18846) ;  /* 0x0000000046087348 */ /* 0x000fea0003c00000 */
[----:B------:R0:W1:Y:S02]  /*27e0*/  SHFL.IDX P0, R74, R73, R72, R71 ;  /* 0x00000048494a7389 */ /* 0x0000640000000047 */
[----:B01----:R-:W-:Y:S05]  /*27f0*/  ENDCOLLECTIVE ;  /* 0x000000000000791b */ /* 0x003fea0003800000 */
.L_x_18846:
[----:B------:R-:W-:Y:S02]  /*2800*/  IMAD R76, R34, R77, R75 ;  /* 0x0000004d224c7224 */ /* 0x000fe400078e024b */
[----:B------:R-:W-:Y:S02]  /*2810*/  IMAD.MOV.U32 R72, RZ, RZ, R49 ;  /* 0x000000ffff487224 */ /* 0x000fe400078e0031 */
[----:B------:R-:W-:-:S07]  /*2820*/  IMAD R75, R33, R74, R76 ;  /* 0x0000004a214b7224 */ /* 0x000fce00078e024c */
[----:B------:R-:W-:Y:S05]  /*2830*/  WARPSYNC.COLLECTIVE R70, `(.L_x_18847) ;  /* 0x0000000046087348 */ /* 0x000fea0003c00000 */
[----:B------:R0:W1:Y:S02]  /*2840*/  SHFL.IDX P0, R74, R73, R72, R71 ;  /* 0x00000048494a7389 */ /* 0x0000640000000047 */
[----:B01----:R-:W-:Y:S05]  /*2850*/  ENDCOLLECTIVE ;  /* 0x000000000000791b */ /* 0x003fea0003800000 */
.L_x_18847:
[----:B------:R-:W-:Y:S01]  /*2860*/  IMAD.MOV.U32 R72, RZ, RZ, R50 ;  /* 0x000000ffff487224 */ /* 0x000fe200078e0032 */
[----:B------:R-:W-:-:S07]  /*2870*/  MOV R77, R74 ;  /* 0x0000004a004d7202 */ /* 0x000fce0000000f00 */
[----:B------:R-:W-:Y:S05]  /*2880*/  WARPSYNC.COLLECTIVE R70, `(.L_x_18848) ;  /* 0x0000000046087348 */ /* 0x000fea0003c00000 */
[----:B------:R0:W1:Y:S02]  /*2890*/  SHFL.IDX P0, R74, R73, R72, R71 ;  /* 0x00000048494a7389 */ /* 0x0000640000000047 */
[----:B01----:R-:W-:Y:S05]  /*28a0*/  ENDCOLLECTIVE ;  /* 0x000000000000791b */ /* 0x003fea0003800000 */
.L_x_18848:
[----:B------:R-:W-:Y:S01]  /*28b0*/  IMAD R76, R32, R77, R75 ;  /* 0x0000004d204c7224 */ /* 0x000fe200078e024b */
[----:B------:R-:W-:-:S03]  /*28c0*/  MOV R72, R2 ;  /* 0x0000000200487202 */ /* 0x000fc60000000f00 */
[----:B------:R-:W-:-:S07]  /*28d0*/  IMAD R75, R31, R74, R76 ;  /* 0x0000004a1f4b7224 */ /* 0x000fce00078e024c */
[----:B------:R-:W-:Y:S05]  /*28e0*/  WARPSYNC.COLLECTIVE R70, `(.L_x_18849) ;  /* 0x0000000046087348 */ /* 0x000fea0003c00000 */
[----:B------:R0:W1:Y:S02]  /*28f0*/  SHFL.IDX P0, R74, R73, R72, R71 ;  /* 0x00000048494a7389 */ /* 0x0000640000000047 */
[----:B01----:R-:W-:Y:S05]  /*2900*/  ENDCOLLECTIVE ;  /* 0x000000000000791b */ /* 0x003fea0003800000 */
.L_x_18849:
[----:B------:R-:W-:Y:S01]  /*2910*/  MOV R72, R0 ;  /* 0x0000000000487202 */ /* 0x000fe20000000f00 */
[----:B------:R-:W-:-:S07]  /*2920*/  IMAD.MOV.U32 R77, RZ, RZ, R74 ;  /* 0x000000ffff4d7224 */ /* 0x000fce00078e004a */
[----:B------:R-:W-:Y:S05]  /*2930*/  WARPSYNC.COLLECTIVE R70, `(.L_x_18850) ;  /* 0x0000000046087348 */ /* 0x000fea0003c00000 */
[----:B------:R0:W1:Y:S02]  /*2940*/  SHFL.IDX P0, R74, R73, R72, R71 ;  /* 0x00000048494a7389 */ /* 0x0000640000000047 */
[----:B01----:R-:W-:Y:S05]  /*2950*/  ENDCOLLECTIVE ;  /* 0x000000000000791b */ /* 0x003fea0003800000 */
.L_x_18850:
[----:B------:R-:W-:Y:S02]  /*2960*/  IMAD R76, R30, R77, R75 ;  /* 0x0000004d1e4c7224 */ /* 0x000fe400078e024b */
[----:B------:R-:W-:Y:S02]  /*2970*/  IMAD.MOV.U32 R72, RZ, RZ, R67 ;  /* 0x000000ffff487224 */ /* 0x000fe400078e0043 */
[----:B------:R-:W-:-:S07]  /*2980*/  IMAD R75, R29, R74, R76 ;  /* 0x0000004a1d4b7224 */ /* 0x000fce00078e024c */
[----:B------:R-:W-:Y:S05]  /*2990*/  WARPSYNC.COLLECTIVE R70, `(.L_x_18851) ;  /* 0x0000000046087348 */ /* 0x000fea0003c00000 */
[----:B------:R0:W1:Y:S02]  /*29a0*/  SHFL.IDX P0, R74, R73, R72, R71 ;  /* 0x00000048494a7389 */ /* 0x0000640000000047 */
[----:B01----:R-:W-:Y:S05]  /*29b0*/  ENDCOLLECTIVE ;  /* 0x000000000000791b */ /* 0x003fea0003800000 */
.L_x_18851:
[----:B------:R-:W-:Y:S01]  /*29c0*/  IMAD.MOV.U32 R72, RZ, RZ, R68 ;  /* 0x000000ffff487224 */ /* 0x000fe200078e0044 */
[----:B------:R-:W-:-:S07]  /*29d0*/  MOV R77, R74 ;  /* 0x0000004a004d7202 */ /* 0x000fce0000000f00 */
[----:B------:R-:W-:Y:S05]  /*29e0*/  WARPSYNC.COLLECTIVE R70, `(.L_x_18852) ;  /* 0x0000000046087348 */ /* 0x000fea0003c00000 */
[----:B------:R0:W1:Y:S02]  /*29f0*/  SHFL.IDX P0, R74, R73, R72, R71 ;  /* 0x00000048494a7389 */ /* 0x0000640000000047 */
[----:B01----:R-:W-:Y:S05]  /*2a00*/  ENDCOLLECTIVE ;  /* 0x000000000000791b */ /* 0x003fea0003800000 */
.L_x_18852:
[----:B------:R-:W-:Y:S01]  /*2a10*/  IMAD R76, R28, R77, R75 ;  /* 0x0000004d1c4c7224 */ /* 0x000fe200078e024b */
[----:B------:R-:W-:-:S03]  /*2a20*/  MOV R72, R66 ;  /* 0x0000004200487202 */ /* 0x000fc60000000f00 */
[----:B------:R-:W-:-:S07]  /*2a30*/  IMAD R75, R27, R74, R76 ;  /* 0x0000004a1b4b7224 */ /* 0x000fce00078e024c */
[----:B------:R-:W-:Y:S05]  /*2a40*/  WARPSYNC.COLLECTIVE R70, `(.L_x_18853) ;  /* 0x0000000046087348 */ /* 0x000fea0003c00000 */
[----:B------:R0:W1:Y:S02]  /*2a50*/  SHFL.IDX P0, R74, R73, R72, R71 ;  /* 0x00000048494a7389 */ /* 0x0000640000000047 */
[----:B01----:R-:W-:Y:S05]  /*2a60*/  ENDCOLLECTIVE ;  /* 0x000000000000791b */ /* 0x003fea0003800000 */
.L_x_18853:
[----:B------:R-:W-:Y:S01]  /*2a70*/  MOV R72, R65 ;  /* 0x0000004100487202 */ /* 0x000fe20000000f00 */
[----:B------:R-:W-:-:S07]  /*2a80*/  IMAD.MOV.U32 R77, RZ, RZ, R74 ;  /* 0x000000ffff4d7224 */ /* 0x000fce00078e004a */
[----:B------:R-:W-:Y:S05]  /*2a90*/  WARPSYNC.COLLECTIVE R70, `(.L_x_18854) ;  /* 0x0000000046087348 */ /* 0x000fea0003c00000 */
[----:B------:R0:W1:Y:S02]  /*2aa0*/  SHFL.IDX P0, R74, R73, R72, R71 ;  /* 0x00000048494a7389 */ /* 0x0000640000000047 */
[----:B01----:R-:W-:Y:S05]  /*2ab0*/  ENDCOLLECTIVE ;  /* 0x000000000000791b */ /* 0x003fea0003800000 */
.L_x_18854:
[----:B------:R-:W-:Y:S02]  /*2ac0*/  IMAD R76, R26, R77, R75 ;  /* 0x0000004d1a4c7224 */ /* 0x000fe400078e024b */
[----:B------:R-:W-:Y:S02]  /*2ad0*/  IMAD.MOV.U32 R72, RZ, RZ, R58 ;  /* 0x000000ffff487224 */ /* 0x000fe400078e003a */
[----:B------:R-:W-:-:S07]  /*2ae0*/  IMAD R75, R25, R74, R76 ;  /* 0x0000004a194b7224 */ /* 0x000fce00078e024c */
[----:B------:R-:W-:Y:S05]  /*2af0*/  WARPSYNC.COLLECTIVE R70, `(.L_x_18855) ;  /* 0x0000000046087348 */ /* 0x000fea0003c00000 */
[----:B------:R0:W1:Y:S02]  /*2b00*/  SHFL.IDX P0, R74, R73, R72, R71 ;  /* 0x00000048494a7389 */ /* 0x0000640000000047 */
[----:B01----:R-:W-:Y:S05]  /*2b10*/  ENDCOLLECTIVE ;  /* 0x000000000000791b */ /* 0x003fea0003800000 */
.L_x_18855:
[----:B------:R-:W-:Y:S01]  /*2b20*/  IMAD.MOV.U32 R72, RZ, RZ, R64 ;  /* 0x000000ffff487224 */ /* 0x000fe200078e0040 */
[----:B------:R-:W-:-:S07]  /*2b30*/  MOV R77, R74 ;  /* 0x0000004a004d7202 */ /* 0x000fce0000000f00 */
[----:B------:R-:W-:Y:S05]  /*2b40*/  WARPSYNC.COLLECTIVE R70, `(.L_x_18856) ;  /* 0x0000000046087348 */ /* 0x000fea0003c00000 */
[----:B------:R0:W1:Y:S02]  /*2b50*/  SHFL.IDX P0, R74, R73, R72, R71 ;  /* 0x00000048494a7389 */ /* 0x0000640000000047 */
[----:B01----:R-:W-:Y:S05]  /*2b60*/  ENDCOLLECTIVE ;  /* 0x000000000000791b */ /* 0x003fea0003800000 */
.L_x_18856:
[----:B------:R-:W-:Y:S01]  /*2b70*/  IMAD R76, R24, R77, R75 ;  /* 0x0000004d184c7224 */ /* 0x000fe200078e024b */
[----:B------:R-:W-:-:S03]  /*2b80*/  MOV R72, R63 ;  /* 0x0000003f00487202 */ /* 0x000fc60000000f00 */
[----:B------:R-:W-:-:S07]  /*2b90*/  IMAD R75, R23, R74, R76 ;  /* 0x0000004a174b7224 */ /* 0x000fce00078e024c */
[----:B------:R-:W-:Y:S05]  /*2ba0*/  WARPSYNC.COLLECTIVE R70, `(.L_x_18857) ;  /* 0x0000000046087348 */ /* 0x000fea0003c00000 */
[----:B------:R0:W1:Y:S02]  /*2bb0*/  SHFL.IDX P0, R74, R73, R72, R71 ;  /* 0x00000048494a7389 */ /* 0x0000640000000047 */
[----:B01----:R-:W-:Y:S05]  /*2bc0*/  ENDCOLLECTIVE ;  /* 0x000000000000791b */ /* 0x003fea0003800000 */
.L_x_18857:
[----:B------:R-:W-:Y:S01]  /*2bd0*/  MOV R72, R62 ;  /* 0x0000003e00487202 */ /* 0x000fe20000000f00 */
[----:B------:R-:W-:-:S07]  /*2be0*/  IMAD.MOV.U32 R77, RZ, RZ, R74 ;  /* 0x000000ffff4d7224 */ /* 0x000fce00078e004a */
[----:B------:R-:W-:Y:S05]  /*2bf0*/  WARPSYNC.COLLECTIVE R70, `(.L_x_18858) ;  /* 0x0000000046087348 */ /* 0x000fea0003c00000 */
[----:B------:R0:W1:Y:S02]  /*2c00*/  SHFL.IDX P0, R74, R73, R72, R71 ;  /* 0x00000048494a7389 */ /* 0x0000640000000047 */
[----:B01----:R-:W-:Y:S05]  /*2c10*/  ENDCOLLECTIVE ;  /* 0x000000000000791b */ /* 0x003fea0003800000 */
.L_x_18858:
[----:B------:R-:W-:Y:S02]  /*2c20*/  IMAD R76, R22, R77, R75 ;  /* 0x0000004d164c7224 */ /* 0x000fe400078e024b */
[----:B------:R-:W-:Y:S02]  /*2c30*/  IMAD.MOV.U32 R72, RZ, RZ, R61 ;  /* 0x000000ffff487224 */ /* 0x000fe400078e003d */
[----:B------:R-:W-:-:S07]  /*2c40*/  IMAD R75, R21, R74, R76 ;  /* 0x0000004a154b7224 */ /* 0x000fce00078e024c */
[----:B------:R-:W-:Y:S05]  /*2c50*/  WARPSYNC.COLLECTIVE R70, `(.L_x_18859) ;  /* 0x0000000046087348 */ /* 0x000fea0003c00000 */
[----:B------:R0:W1:Y:S02]  /*2c60*/  SHFL.IDX P0, R74, R73, R72, R71 ;  /* 0x00000048494a7389 */ /* 0x0000640000000047 */
[----:B01----:R-:W-:Y:S05]  /*2c70*/  ENDCOLLECTIVE ;  /* 0x000000000000791b */ /* 0x003fea0003800000 */
.L_x_18859:
[----:B------:R-:W-:Y:S01]  /*2c80*/  IMAD.MOV.U32 R72, RZ, RZ, R60 ;  /* 0x000000ffff487224 */ /* 0x000fe200078e003c */
[----:B------:R-:W-:-:S07]  /*2c90*/  MOV R77, R74 ;  /* 0x0000004a004d7202 */ /* 0x000fce0000000f00 */
[----:B------:R-:W-:Y:S05]  /*2ca0*/  WARPSYNC.COLLECTIVE R70, `(.L_x_18860) ;  /* 0x0000000046087348 */ /* 0x000fea0003c00000 */
[----:B------:R0:W1:Y:S02]  /*2cb0*/  SHFL.IDX P0, R74, R73, R72, R71 ;  /* 0x00000048494a7389 */ /* 0x0000640000000047 */
[----:B01----:R-:W-:Y:S05]  /*2cc0*/  ENDCOLLECTIVE ;  /* 0x000000000000791b */ /* 0x003fea0003800000 */
.L_x_18860:
[----:B------:R-:W-:Y:S01]  /*2cd0*/  IMAD R76, R20, R77, R75 ;  /* 0x0000004d144c7224 */ /* 0x000fe200078e024b */
[----:B------:R-:W-:-:S03]  /*2ce0*/  MOV R72, R51 ;  /* 0x0000003300487202 */ /* 0x000fc60000000f00 */
[----:B------:R-:W-:-:S07]  /*2cf0*/  IMAD R75, R19, R74, R76 ;  /* 0x0000004a134b7224 */ /* 0x000fce00078e024c */
[----:B------:R-:W-:Y:S05]  /*2d00*/  WARPSYNC.COLLECTIVE R70, `(.L_x_18861) ;  /* 0x0000000046087348 */ /* 0x000fea0003c00000 */
[----:B------:R0:W1:Y:S02]  /*2d10*/  SHFL.IDX P0, R74, R73, R72, R71 ;  /* 0x00000048494a7389 */ /* 0x0000640000000047 */
[----:B01----:R-:W-:Y:S05]  /*2d20*/  ENDCOLLECTIVE ;  /* 0x000000000000791b */ /* 0x003fea0003800000 */
.L_x_18861:
[----:B------:R-:W-:Y:S01]  /*2d30*/  MOV R72, R52 ;  /* 0x0000003400487202 */ /* 0x000fe20000000f00 */
[----:B------:R-:W-:-:S07]  /*2d40*/  IMAD.MOV.U32 R77, RZ, RZ, R74 ;  /* 0x000000ffff4d7224 */ /* 0x000fce00078e004a */
[----:B------:R-:W-:Y:S05]  /*2d50*/  WARPSYNC.COLLECTIVE R70, `(.L_x_18862) ;  /* 0x0000000046087348 */ /* 0x000fea0003c00000 */
[----:B------:R0:W1:Y:S02]  /*2d60*/  SHFL.IDX P0, R74, R73, R72, R71 ;  /* 0x00000048494a7389 */ /* 0x0000640000000047 */
[----:B01----:R-:W-:Y:S05]  /*2d70*/  ENDCOLLECTIVE ;  /* 0x000000000000791b */ /* 0x003fea0003800000 */
.L_x_18862:
[----:B------:R-:W-:Y:S02]  /*2d80*/  IMAD R76, R18, R77, R75 ;  /* 0x0000004d124c7224 */ /* 0x000fe400078e024b */
[----:B------:R-:W-:Y:S02]  /*2d90*/  IMAD.MOV.U32 R72, RZ, RZ, R53 ;  /* 0x000000ffff487224 */ /* 0x000fe400078e0035 */
[----:B------:R-:W-:-:S07]  /*2da0*/  IMAD R75, R17, R74, R76 ;  /* 0x0000004a114b7224 */ /* 0x000fce00078e024c */
[----:B------:R-:W-:Y:S05]  /*2db0*/  WARPSYNC.COLLECTIVE R70, `(.L_x_18863) ;  /* 0x0000000046087348 */ /* 0x000fea0003c00000 */
[----:B------:R0:W1:Y:S02]  /*2dc0*/  SHFL.IDX P0, R74, R73, R72, R71 ;  /* 0x00000048494a7389 */ /* 0x0000640000000047 */
[----:B01----:R-:W-:Y:S05]  /*2dd0*/  ENDCOLLECTIVE ;  /* 0x000000000000791b */ /* 0x003fea0003800000 */
.L_x_18863:
[----:B------:R-:W-:Y:S01]  /*2de0*/  IMAD.MOV.U32 R72, RZ, RZ, R54 ;  /* 0x000000ffff487224 */ /* 0x000fe200078e0036 */
[----:B------:R-:W-:-:S07]  /*2df0*/  MOV R77, R74 ;  /* 0x0000004a004d7202 */ /* 0x000fce0000000f00 */
[----:B------:R-:W-:Y:S05]  /*2e00*/  WARPSYNC.COLLECTIVE R70, `(.L_x_18864) ;  /* 0x0000000046087348 */ /* 0x000fea0003c00000 */
[----:B------:R0:W1:Y:S02]  /*2e10*/  SHFL.IDX P0, R74, R73, R72, R71 ;  /* 0x00000048494a7389 */ /* 0x0000640000000047 */
[----:B01----:R-:W-:Y:S05]  /*2e20*/  ENDCOLLECTIVE ;  /* 0x000000000000791b */ /* 0x003fea0003800000 */
.L_x_18864:
[----:B------:R-:W-:Y:S01]  /*2e30*/  IMAD R76, R16, R77, R75 ;  /* 0x0000004d104c7224 */ /* 0x000fe200078e024b */
[----:B------:R-:W-:-:S03]  /*2e40*/  MOV R72, R59 ;  /* 0x0000003b00487202 */ /* 0x000fc60000000f00 */
[----:B------:R-:W-:-:S07]  /*2e50*/  IMAD R75, R15, R74, R76 ;  /* 0x0000004a0f4b7224 */ /* 0x000fce00078e024c */
[----:B------:R-:W-:Y:S05]  /*2e60*/  WARPSYNC.COLLECTIVE R70, `(.L_x_18865) ;  /* 0x0000000046087348 */ /* 0x000fea0003c00000 */
[----:B------:R0:W1:Y:S02]  /*2e70*/  SHFL.IDX P0, R74, R73, R72, R71 ;  /* 0x00000048494a7389 */ /* 0x0000640000000047 */
[----:B01----:R-:W-:Y:S05]  /*2e80*/  ENDCOLLECTIVE ;  /* 0x000000000000791b */ /* 0x003fea0003800000 */
.L_x_18865:
[----:B------:R-:W-:Y:S01]  /*2e90*/  MOV R72, R55 ;  /* 0x0000003700487202 */ /* 0x000fe20000000f00 */
[----:B------:R-:W-:-:S07]  /*2ea0*/  IMAD.MOV.U32 R77, RZ, RZ, R74 ;  /* 0x000000ffff4d7224 */ /* 0x000fce00078e004a */
[----:B------:R-:W-:Y:S05]  /*2eb0*/  WARPSYNC.COLLECTIVE R70, `(.L_x_18866) ;  /* 0x0000000046087348 */ /* 0x000fea0003c00000 */
[----:B------:R0:W1:Y:S02]  /*2ec0*/  SHFL.IDX P0, R74, R73, R72, R71 ;  /* 0x00000048494a7389 */ /* 0x0000640000000047 */
[----:B01----:R-:W-:Y:S05]  /*2ed0*/  ENDCOLLECTIVE ;  /* 0x000000000000791b */ /* 0x003fea0003800000 */
.L_x_18866:
[----:B------:R-:W-:Y:S02]  /*2ee0*/  IMAD R76, R14, R77, R75 ;  /* 0x0000004d0e4c7224 */ /* 0x000fe400078e024b */
[----:B------:R-:W-:Y:S02]  /*2ef0*/  IMAD.MOV.U32 R72, RZ, RZ, R56 ;  /* 0x000000ffff487224 */ /* 0x000fe400078e0038 */
[----:B------:R-:W-:-:S07]  /*2f00*/  IMAD R75, R13, R74, R76 ;  /* 0x0000004a0d4b7224 */ /* 0x000fce00078e024c */
[----:B------:R-:W-:Y:S05]  /*2f10*/  WARPSYNC.COLLECTIVE R70, `(.L_x_18867) ;  /* 0x0000000046087348 */ /* 0x000fea0003c00000 */
[----:B------:R0:W1:Y:S02]  /*2f20*/  SHFL.IDX P0, R74, R73, R72, R71 ;  /* 0x00000048494a7389 */ /* 0x0000640000000047 */
[----:B01----:R-:W-:Y:S05]  /*2f30*/  ENDCOLLECTIVE ;  /* 0x000000000000791b */ /* 0x003fea0003800000 */
.L_x_18867:
[----:B------:R-:W-:Y:S01]  /*2f40*/  IMAD.MOV.U32 R72, RZ, RZ, R57 ;  /* 0x000000ffff487224 */ /* 0x000fe200078e0039 */
[----:B------:R-:W-:-:S07]  /*2f50*/  MOV R77, R74 ;  /* 0x0000004a004d7202 */ /* 0x000fce0000000f00 */
[----:B------:R-:W-:Y:S05]  /*2f60*/  WARPSYNC.COLLECTIVE R70, `(.L_x_18868) ;  /* 0x0000000046087348 */ /* 0x000fea0003c00000 */
[----:B------:R0:W1:Y:S02]  /*2f70*/  SHFL.IDX P0, R74, R73, R72, R71 ;  /* 0x00000048494a7389 */ /* 0x0000640000000047 */
[----:B01----:R-:W-:Y:S05]  /*2f80*/  ENDCOLLECTIVE ;  /* 0x000000000000791b */ /* 0x003fea0003800000 */
.L_x_18868:
[----:B------:R-:W-:Y:S01]  /*2f90*/  IMAD R76, R12, R77, R75 ;  /* 0x0000004d0c4c7224 */ /* 0x000fe200078e024b */
[----:B------:R-:W-:-:S03]  /*2fa0*/  MOV R72, R46 ;  /* 0x0000002e00487202 */ /* 0x000fc60000000f00 */
[----:B------:R-:W-:-:S07]  /*2fb0*/  IMAD R75, R11, R74, R76 ;  /* 0x0000004a0b4b7224 */ /* 0x000fce00078e024c */
[----:B------:R-:W-:Y:S05]  /*2fc0*/  WARPSYNC.COLLECTIVE R70, `(.L_x_18869) ;  /* 0x0000000046087348 */ /* 0x000fea0003c00000 */
[----:B------:R0:W1:Y:S02]  /*2fd0*/  SHFL.IDX P0, R74, R73, R72, R71 ;  /* 0x00000048494a7389 */ /* 0x0000640000000047 */
[----:B01----:R-:W-:Y:S05]  /*2fe0*/  ENDCOLLECTIVE ;  /* 0x000000000000791b */ /* 0x003fea0003800000 */
.L_x_18869:
[----:B------:R-:W-:Y:S01]  /*2ff0*/  MOV R72, R69 ;  /* 0x0000004500487202 */ /* 0x000fe20000000f00 */
[----:B------:R-:W-:-:S07]  /*3000*/  IMAD.MOV.U32 R77, RZ, RZ, R74 ;  /* 0x000000ffff4d7224 */ /* 0x000fce00078e004a */
[----:B------:R-:W-:Y:S05]  /*3010*/  WARPSYNC.COLLECTIVE R70, `(.L_x_18870) ;  /* 0x0000000046087348 */ /* 0x000fea0003c00000 */
[----:B------:R0:W1:Y:S02]  /*3020*/  SHFL.IDX P0, R74, R73, R72, R71 ;  /* 0x00000048494a7389 */ /* 0x0000640000000047 */
[----:B01----:R-:W-:Y:S05]  /*3030*/  ENDCOLLECTIVE ;  /* 0x000000000000791b */ /* 0x003fea0003800000 */
.L_x_18870:
[----:B------:R-:W-:Y:S02]  /*3040*/  IMAD R76, R10, R77, R75 ;  /* 0x0000004d0a4c7224 */ /* 0x000fe400078e024b */
[----:B------:R-:W-:Y:S01]  /*3050*/  IMAD.MOV.U32 R70, RZ, RZ, R74 ;  /* 0x000000ffff467224 */ /* 0x000fe200078e004a */
[----:B------:R-:W-:Y:S06]  /*3060*/  BRA `(.L_x_18871) ;  /* 0xffffffec00ac7947 */ /* 0x000fec000383ffff */
        .weak           $__internal_139_$__cuda_sm20_div_u16
        .type           $__internal_139_$__cuda_sm20_div_u16,@function
        .size           $__internal_139_$__cuda_sm20_div_u16,(.L_x_20429 - $__internal_139_$__cuda_sm20_div_u16)
$__internal_139_$__cuda_sm20_div_u16:
        /* <DEDUP_REMOVED lines=18> */
[----:B------:R-:W-:Y:S06]  /*3190*/  RET.REL.NODEC R2 `(_Z9cuda_gemmIiLi128ELi1ELi1ELi32ELi32ELi32ELi1EEviiiPT_S1_S1_ii) ;  /* 0xffffffcc02987950 */ /* 0x000fec0003c3ffff */
.L_x_18872:
        /* <DEDUP_REMOVED lines=14> */
.L_x_20429:


//--------------------- .text._Z9cuda_gemmIiLi128ELi1ELi1ELi32ELi32ELi32ELi0EEviiiPT_S1_S1_ii --------------------------
	.section	.text._Z9cuda_gemmIiLi128ELi1ELi1ELi32ELi32ELi32ELi0EEviiiPT_S1_S1_ii,"ax",@progbits
	.align	128
        .global         _Z9cuda_gemmIiLi128ELi1ELi1ELi32ELi32ELi32ELi0EEviiiPT_S1_S1_ii
        .type           _Z9cuda_gemmIiLi128ELi1ELi1ELi32ELi32ELi32ELi0EEviiiPT_S1_S1_ii,@function
        .size           _Z9cuda_gemmIiLi128ELi1ELi1ELi32ELi32ELi32ELi0EEviiiPT_S1_S1_ii,(.L_x_20665 - _Z9cuda_gemmIiLi128ELi1ELi1ELi32ELi32ELi32ELi0EEviiiPT_S1_S1_ii)
        .other          _Z9cuda_gemmIiLi128ELi1ELi1ELi32ELi32ELi32ELi0EEviiiPT_S1_S1_ii,@"STO_CUDA_ENTRY STV_DEFAULT"
_Z9cuda_gemmIiLi128ELi1ELi1ELi32ELi32ELi32ELi0EEviiiPT_S1_S1_ii:
.text._Z9cuda_gemmIiLi128ELi1ELi1ELi32ELi32ELi32ELi0EEviiiPT_S1_S1_ii:
        /* <DEDUP_REMOVED lines=69> */
.L_x_18875:
        /* <DEDUP_REMOVED lines=25> */
.L_x_18874:
[----:B------:R-:W-:Y:S05]  /*05e0*/  BSYNC.RECONVERGENT B0 ;  /* 0x0000000000007941 */ /* 0x000fea0003800200 */
.L_x_18873:
        /* <DEDUP_REMOVED lines=60> */
.L_x_18880:
        /* <DEDUP_REMOVED lines=8> */
.L_x_18879:
[----:B------:R-:W-:Y:S05]  /*0a30*/  BSYNC.RECONVERGENT B1 ;  /* 0x0000000000017941 */ /* 0x000fea0003800200 */
.L_x_18878:
        /* <DEDUP_REMOVED lines=13> */
.L_x_18881:
        /* <DEDUP_REMOVED lines=23> */
.L_x_18877:
[----:B------:R-:W-:Y:S05]  /*0c80*/  BSYNC.RECONVERGENT B0 ;  /* 0x0000000000007941 */ /* 0x000fea0003800200 */
.L_x_18876:
        /* <DEDUP_REMOVED lines=42> */
.L_x_18886:
[----:B------:R-:W-:Y:S01]  /*0f30*/  VIADD R3, R3, 0x1 ;  /* 0x0000000103037836 */ /* 0x000fe20000000000 */
[----:B------:R0:W-:Y:S04]  /*0f40*/  STS [R4], RZ ;  /* 0x000000ff04007388 */ /* 0x0001e80000000800 */
[----:B------:R-:W-:Y:S01]  /*0f50*/  ISETP.NE.AND P0, PT, R3, RZ, PT ;  /* 0x000000ff0300720c */ /* 0x000fe20003f05270 */
[----:B0-----:R-:W-:-:S12]  /*0f60*/  IMAD R4, R45, 0x4, R4 ;  /* 0x000000042d047824 */ /* 0x001fd800078e0204 */
[----:B------:R-:W-:Y:S05]  /*0f70*/  @P0 BRA `(.L_x_18886) ;  /* 0xfffffffc00ec0947 */ /* 0x000fea000383ffff */
.L_x_18885:
[----:B------:R-:W-:Y:S05]  /*0f80*/  BSYNC.RECONVERGENT B1 ;  /* 0x0000000000017941 */ /* 0x000fea0003800200 */
.L_x_18884:
[----:B------:R-:W-:Y:S05]  /*0f90*/  @!P1 BRA `(.L_x_18883) ;  /* 0x0000000000409947 */ /* 0x000fea0003800000 */
[----:B------:R-:W0:Y:S01]  /*0fa0*/  S2UR UR5, SR_CgaCtaId ;  /* 0x00000000000579c3 */ /* 0x000e220000008800 */
[----:B------:R-:W-:Y:S02]  /*0fb0*/  UMOV UR4, 0x400 ;  /* 0x0000040000047882 */ /* 0x000fe40000000000 */
[----:B------:R-:W-:-:S04]  /*0fc0*/  UIADD3 UR4, UPT, UPT, UR4, 0x1100, URZ ;  /* 0x0000110004047890 */ /* 0x000fc8000fffe0ff */
[----:B0-----:R-:W-:-:S06]  /*0fd0*/  ULEA UR4, UR5, UR4, 0x18 ;  /* 0x0000000405047291 */ /* 0x001fcc000f8ec0ff */
[----:B------:R-:W-:-:S07]  /*0fe0*/  LEA R4, R2, UR4, 0x2 ;  /* 0x0000000402047c11 */ /* 0x000fce000f8e10ff */
.L_x_18887:
        /* <DEDUP_REMOVED lines=11> */
.L_x_18883:
[----:B------:R-:W-:Y:S05]  /*10a0*/  BSYNC.RECONVERGENT B0 ;  /* 0x0000000000007941 */ /* 0x000fea0003800200 */
.L_x_18882:
        /* <DEDUP_REMOVED lines=54> */
.L_x_18889:
        /* <DEDUP_REMOVED lines=12> */
.L_x_18890:
        /* <DEDUP_REMOVED lines=12> */
.L_x_18891:
        /* <DEDUP_REMOVED lines=12> */
.L_x_18892:
        /* <DEDUP_REMOVED lines=12> */
.L_x_18893:
        /* <DEDUP_REMOVED lines=12> */
.L_x_18894:
        /* <DEDUP_REMOVED lines=12> */
.L_x_18895:
        /* <DEDUP_REMOVED lines=12> */
.L_x_18896:
        /* <DEDUP_REMOVED lines=12> */
.L_x_18897:
        /* <DEDUP_REMOVED lines=12> */
.L_x_18898:
        /* <DEDUP_REMOVED lines=12> */
.L_x_18899:
        /* <DEDUP_REMOVED lines=12> */
.L_x_18900:
        /* <DEDUP_REMOVED lines=12> */
.L_x_18901:
        /* <DEDUP_REMOVED lines=12> */
.L_x_18902:
        /* <DEDUP_REMOVED lines=12> */
.L_x_18903:
        /* <DEDUP_REMOVED lines=12> */
.L_x_18904:
        /* <DEDUP_REMOVED lines=12> */
.L_x_18905:
        /* <DEDUP_REMOVED lines=12> */
.L_x_18906:
        /* <DEDUP_REMOVED lines=12> */
.L_x_18907:
        /* <DEDUP_REMOVED lines=12> */
.L_x_18908:
        /* <DEDUP_REMOVED lines=12> */
.L_x_18909:
        /* <DEDUP_REMOVED lines=12> */
.L_x_18910:
        /* <DEDUP_REMOVED lines=12> */
.L_x_18911:
        /* <DEDUP_REMOVED lines=12> */
.L_x_18912:
        /* <DEDUP_REMOVED lines=12> */
.L_x_18913:
        /* <DEDUP_REMOVED lines=12> */
.L_x_18914:
        /* <DEDUP_REMOVED lines=11> */
.L_x_18915:
        /* <DEDUP_REMOVED lines=11> */
.L_x_18916:
        /* <DEDUP_REMOVED lines=11> */
.L_x_18917:
        /* <DEDUP_REMOVED lines=11> */
.L_x_18918:
        /* <DEDUP_REMOVED lines=11> */
.L_x_18919:
        /* <DEDUP_REMOVED lines=173> */
.L_x_18985:
        /* <DEDUP_REMOVED lines=16> */
.L_x_18992:
[----:B--23--:R-:W-:-:S07]  /*3610*/  IMAD R71, R34, R71, RZ ;  /* 0x0000004722477224 */ /* 0x00cfce00078e02ff */
.L_x_18921:
        /* <DEDUP_REMOVED lines=9> */
.L_x_18995:
[----:B-12---:R-:W-:-:S07]  /*36b0*/  IMAD R71, R33, R73, R71 ;  /* 0x0000004921477224 */ /* 0x006fce00078e0247 */
.L_x_18923:
        /* <DEDUP_REMOVED lines=9> */
.L_x_18998:
[----:B--2---:R-:W-:-:S07]  /*3750*/  IMAD R71, R32, R73, R71 ;  /* 0x0000004920477224 */ /* 0x004fce00078e0247 */
.L_x_18925:
        /* <DEDUP_REMOVED lines=9> */
.L_x_19001:
[----:B--2---:R-:W-:-:S07]  /*37f0*/  IMAD R71, R31, R73, R71 ;  /* 0x000000491f477224 */ /* 0x004fce00078e0247 */
.L_x_18927:
        /* <DEDUP_REMOVED lines=9> */
.L_x_19004:
[----:B--2---:R-:W-:-:S07]  /*3890*/  IMAD R71, R30, R73, R71 ;  /* 0x000000491e477224 */ /* 0x004fce00078e0247 */
.L_x_18929:
[----:B------:R-:W-:-:S13]  /*38a0*/  ISETP.GE.AND P1, PT, R56, 0x6, PT ;  /* 0x000000063800780c */ /* 0x000fda0003f26270 */
[----:B------:R-:W-:Y:S05]  /*38b0*/  @!P1 BRA `(.L_x_18931) ;  /* 0x0000000000109947 */ /* 0x000fea0003800000 */
[----:B------:R-:W-:-:S03]  /*38c0*/  UMOV UR4, 0xffffffff ;  /* 0xffffffff00047882 */ /* 0x000fc60000000000 */
[----:B------:R-:W-:Y:S05]  /*38d0*/  BRA.DIV UR4, `(.L_x_18932) ;  /* 0x0000002a04207947 */ /* 0x000fea000b800000 */
[----:B0-----:R0:W2:Y:S02]  /*38e0*/  SHFL.IDX PT, R73, R69, R50, R67 ;  /* 0x0000003245497389 */ /* 0x0010a400000e0043 */
.L_x_19007:
[----:B--2---:R-:W-:-:S07]  /*38f0*/  IMAD R71, R29, R73, R71 ;  /* 0x000000491d477224 */ /* 0x004fce00078e0247 */
.L_x_18931:
[----:B------:R-:W-:-:S13]  /*3900*/  ISETP.GE.AND P1, PT, R56, 0x7, PT ;  /* 0x000000073800780c */ /* 0x000fda0003f26270 */
[----:B------:R-:W-:Y:S05]  /*3910*/  @!P1 BRA `(.L_x_18933) ;  /* 0x0000000000109947 */ /* 0x000fea0003800000 */
[----:B------:R-:W-:-:S03]  /*3920*/  UMOV UR4, 0xffffffff ;  /* 0xffffffff00047882 */ /* 0x000fc60000000000 */
[----:B------:R-:W-:Y:S05]  /*3930*/  BRA.DIV UR4, `(.L_x_18934) ;  /* 0x0000002a04287947 */ /* 0x000fea000b800000 */
[----:B0-----:R0:W2:Y:S02]  /*3940*/  SHFL.IDX PT, R73, R69, R49, R67 ;  /* 0x0000003145497389 */ /* 0x0010a400000e0043 */
.L_x_19010:
[----:B--2---:R-:W-:-:S07]  /*3950*/  IMAD R71, R28, R73, R71 ;  /* 0x000000491c477224 */ /* 0x004fce00078e0247 */
.L_x_18933:
        /* <DEDUP_REMOVED lines=9> */
.L_x_19013:
[----:B--2---:R-:W-:-:S07]  /*39f0*/  IMAD R71, R27, R73, R71 ;  /* 0x000000491b477224 */ /* 0x004fce00078e0247 */
.L_x_18935:
[----:B------:R-:W-:-:S13]  /*3a00*/  ISETP.GE.AND P1, PT, R56, 0x9, PT ;  /* 0x000000093800780c */ /* 0x000fda0003f26270 */
[----:B------:R-:W-:Y:S05]  /*3a10*/  @!P1 BRA `(.L_x_18937) ;  /* 0x0000000000109947 */ /* 0x000fea0003800000 */
[----:B------:R-:W-:-:S03]  /*3a20*/  UMOV UR4, 0xffffffff ;  /* 0xffffffff00047882 */ /* 0x000fc60000000000 */
[----:B------:R-:W-:Y:S05]  /*3a30*/  BRA.DIV UR4, `(.L_x_18938) ;  /* 0x0000002a04287947 */ /* 0x000fea000b800000 */
[----:B0-----:R0:W2:Y:S02]  /*3a40*/  SHFL.IDX PT, R73, R69, R48, R67 ;  /* 0x0000003045497389 */ /* 0x0010a400000e0043 */
.L_x_19016:
[----:B--2---:R-:W-:-:S07]  /*3a50*/  IMAD R71, R26, R73, R71 ;  /* 0x000000491a477224 */ /* 0x004fce00078e0247 */
.L_x_18937:
        /* <DEDUP_REMOVED lines=9> */
.L_x_19019:
[----:B--2---:R-:W-:-:S07]  /*3af0*/  IMAD R71, R25, R73, R71 ;  /* 0x0000004919477224 */ /* 0x004fce00078e0247 */
.L_x_18939:
        /* <DEDUP_REMOVED lines=9> */
.L_x_19022:
[----:B--2---:R-:W-:-:S07]  /*3b90*/  IMAD R71, R24, R73, R71 ;  /* 0x0000004918477224 */ /* 0x004fce00078e0247 */
.L_x_18941:
        /* <DEDUP_REMOVED lines=9> */
.L_x_19025:
[----:B--2---:R-:W-:-:S07]  /*3c30*/  IMAD R71, R23, R73, R71 ;  /* 0x0000004917477224 */ /* 0x004fce00078e0247 */
.L_x_18943:
        /* <DEDUP_REMOVED lines=9> */
.L_x_19028:
[----:B--2---:R-:W-:-:S07]  /*3cd0*/  IMAD R71, R22, R73, R71 ;  /* 0x0000004916477224 */ /* 0x004fce00078e0247 */
.L_x_18945:
[----:B------:R-:W-:-:S13]  /*3ce0*/  ISETP.GE.AND P1, PT, R56, 0xe, PT ;  /* 0x0000000e3800780c */ /* 0x000fda0003f26270 */
[----:B------:R-:W-:Y:S05]  /*3cf0*/  @!P1 BRA `(.L_x_18947) ;  /* 0x0000000000109947 */ /* 0x000fea0003800000 */
[----:B------:R-:W-:-:S03]  /*3d00*/  UMOV UR4, 0xffffffff ;  /* 0xffffffff00047882 */ /* 0x000fc60000000000 */
[----:B------:R-:W-:Y:S05]  /*3d10*/  BRA.DIV UR4, `(.L_x_18948) ;  /* 0x0000002a04107947 */ /* 0x000fea000b800000 */
[----:B0-----:R0:W2:Y:S02]  /*3d20*/  SHFL.IDX PT, R73, R69, R47, R67 ;  /* 0x0000002f45497389 */ /* 0x0010a400000e0043 */
.L_x_19031:
[----:B--2---:R-:W-:-:S07]  /*3d30*/  IMAD R71, R21, R73, R71 ;  /* 0x0000004915477224 */ /* 0x004fce00078e0247 */
.L_x_18947:
        /* <DEDUP_REMOVED lines=9> */
.L_x_19034:
[----:B--2---:R-:W-:-:S07]  /*3dd0*/  IMAD R71, R20, R73, R71 ;  /* 0x0000004914477224 */ /* 0x004fce00078e0247 */
.L_x_18949:
[----:B------:R-:W-:-:S13]  /*3de0*/  ISETP.GE.AND P1, PT, R56, 0x10, PT ;  /* 0x000000103800780c */ /* 0x000fda0003f26270 */
[----:B------:R-:W-:Y:S05]  /*3df0*/  @!P1 BRA `(.L_x_18951) ;  /* 0x0000000000109947 */ /* 0x000fea0003800000 */
[----:B------:R-:W-:-:S03]  /*3e00*/  UMOV UR4, 0xffffffff ;  /* 0xffffffff00047882 */ /* 0x000fc60000000000 */
[----:B------:R-:W-:Y:S05]  /*3e10*/  BRA.DIV UR4, `(.L_x_18952) ;  /* 0x0000002a04107947 */ /* 0x000fea000b800000 */
[----:B0-----:R0:W2:Y:S02]  /*3e20*/  SHFL.IDX PT, R73, R69, R46, R67 ;  /* 0x0000002e45497389 */ /* 0x0010a400000e0043 */
.L_x_19037:
[----:B--2---:R-:W-:-:S07]  /*3e30*/  IMAD R71, R19, R73, R71 ;  /* 0x0000004913477224 */ /* 0x004fce00078e0247 */
.L_x_18951:
        /* <DEDUP_REMOVED lines=9> */
.L_x_19040:
[----:B--2---:R-:W-:-:S07]  /*3ed0*/  IMAD R71, R18, R73, R71 ;  /* 0x0000004912477224 */ /* 0x004fce00078e0247 */
.L_x_18953:
[----:B------:R-:W-:-:S13]  /*3ee0*/  ISETP.GE.AND P1, PT, R56, 0x12, PT ;  /* 0x000000123800780c */ /* 0x000fda0003f26270 */
[----:B------:R-:W-:Y:S05]  /*3ef0*/  @!P1 BRA `(.L_x_18955) ;  /* 0x0000000000109947 */ /* 0x000fea0003800000 */
[----:B------:R-:W-:-:S03]  /*3f00*/  UMOV UR4, 0xffffffff ;  /* 0xffffffff00047882 */ /* 0x000fc60000000000 */
[----:B------:R-:W-:Y:S05]  /*3f10*/  BRA.DIV UR4, `(.L_x_18956) ;  /* 0x0000002a04107947 */ /* 0x000fea000b800000 */
[----:B0-----:R0:W2:Y:S02]  /*3f20*/  SHFL.IDX PT, R73, R69, R45, R67 ;  /* 0x0000002d45497389 */ /* 0x0010a400000e0043 */
.L_x_19043:
[----:B--2---:R-:W-:-:S07]  /*3f30*/  IMAD R71, R17, R73, R71 ;  /* 0x0000004911477224 */ /* 0x004fce00078e0247 */
.L_x_18955:
        /* <DEDUP_REMOVED lines=9> */
.L_x_19046:
[----:B--2---:R-:W-:-:S07]  /*3fd0*/  IMAD R71, R16, R73, R71 ;  /* 0x0000004910477224 */ /* 0x004fce00078e0247 */
.L_x_18957:
        /* <DEDUP_REMOVED lines=9> */
.L_x_19049:
[----:B--2---:R-:W-:-:S07]  /*4070*/  IMAD R71, R15, R73, R71 ;  /* 0x000000490f477224 */ /* 0x004fce00078e0247 */
.L_x_18959:
        /* <DEDUP_REMOVED lines=9> */
.L_x_19052:
[----:B--2---:R-:W-:-:S07]  /*4110*/  IMAD R71, R14, R73, R71 ;  /* 0x000000490e477224 */ /* 0x004fce00078e0247 */
.L_x_18961:
        /* <DEDUP_REMOVED lines=9> */
.L_x_19055:
[----:B--2---:R-:W-:-:S07]  /*41b0*/  IMAD R71, R13, R73, R71 ;  /* 0x000000490d477224 */ /* 0x004fce00078e0247 */
.L_x_18963:
        /* <DEDUP_REMOVED lines=9> */
.L_x_19058:
[----:B--2---:R-:W-:-:S07]  /*4250*/  IMAD R71, R12, R73, R71 ;  /* 0x000000490c477224 */ /* 0x004fce00078e0247 */
.L_x_18965:
        /* <DEDUP_REMOVED lines=9> */
.L_x_19061:
[----:B--2---:R-:W-:-:S07]  /*42f0*/  IMAD R71, R11, R73, R71 ;  /* 0x000000490b477224 */ /* 0x004fce00078e0247 */
.L_x_18967:
        /* <DEDUP_REMOVED lines=9> */
.L_x_19064:
[----:B--2---:R-:W-:-:S07]  /*4390*/  IMAD R71, R10, R73, R71 ;  /* 0x000000490a477224 */ /* 0x004fce00078e0247 */
.L_x_18969:
        /* <DEDUP_REMOVED lines=9> */
.L_x_19067:
[----:B--2---:R-:W-:-:S07]  /*4430*/  IMAD R71, R9, R73, R71 ;  /* 0x0000004909477224 */ /* 0x004fce00078e0247 */
.L_x_18971:
[----:B------:R-:W-:-:S13]  /*4440*/  ISETP.GE.AND P1, PT, R56, 0x1b, PT ;  /* 0x0000001b3800780c */ /* 0x000fda0003f26270 */
[----:B------:R-:W-:Y:S05]  /*4450*/  @!P1 BRA `(.L_x_18973) ;  /* 0x0000000000109947 */ /* 0x000fea0003800000 */
[----:B------:R-:W-:-:S03]  /*4460*/  UMOV UR4, 0xffffffff ;  /* 0xffffffff00047882 */ /* 0x000fc60000000000 */
[----:B------:R-:W-:Y:S05]  /*4470*/  BRA.DIV UR4, `(.L_x_18974) ;  /* 0x0000002604d87947 */ /* 0x000fea000b800000 */
[----:B0-----:R0:W2:Y:S02]  /*4480*/  SHFL.IDX PT, R73, R69, R44, R67 ;  /* 0x0000002c45497389 */ /* 0x0010a400000e0043 */
.L_x_19070:
[----:B--2---:R-:W-:-:S07]  /*4490*/  IMAD R71, R8, R73, R71 ;  /* 0x0000004908477224 */ /* 0x004fce00078e0247 */
.L_x_18973:
        /* <DEDUP_REMOVED lines=9> */
.L_x_19073:
[----:B--2---:R-:W-:-:S07]  /*4530*/  IMAD R71, R7, R73, R71 ;  /* 0x0000004907477224 */ /* 0x004fce00078e0247 */
.L_x_18975:
[----:B------:R-:W-:-:S13]  /*4540*/  ISETP.GE.AND P1, PT, R56, 0x1d, PT ;  /* 0x0000001d3800780c */ /* 0x000fda0003f26270 */
[----:B------:R-:W-:Y:S05]  /*4550*/  @!P1 BRA `(.L_x_18977) ;  /* 0x0000000000109947 */ /* 0x000fea0003800000 */
[----:B------:R-:W-:-:S03]  /*4560*/  UMOV UR4, 0xffffffff ;  /* 0xffffffff00047882 */ /* 0x000fc60000000000 */
[----:B------:R-:W-:Y:S05]  /*4570*/  BRA.DIV UR4, `(.L_x_18978) ;  /* 0x0000002604d87947 */ /* 0x000fea000b800000 */
[----:B0-----:R0:W2:Y:S02]  /*4580*/  SHFL.IDX PT, R73, R69, R43, R67 ;  /* 0x0000002b45497389 */ /* 0x0010a400000e0043 */
.L_x_19076:
[----:B--2---:R-:W-:-:S07]  /*4590*/  IMAD R71, R6, R73, R71 ;  /* 0x0000004906477224 */ /* 0x004fce00078e0247 */
.L_x_18977:
        /* <DEDUP_REMOVED lines=9> */
.L_x_19079:
[----:B--2---:R-:W-:-:S07]  /*4630*/  IMAD R71, R5, R73, R71 ;  /* 0x0000004905477224 */ /* 0x004fce00078e0247 */
.L_x_18979:
        /* <DEDUP_REMOVED lines=9> */
.L_x_19082:
[----:B--2---:R-:W-:-:S07]  /*46d0*/  IMAD R71, R4, R73, R71 ;  /* 0x0000004904477224 */ /* 0x004fce00078e0247 */
.L_x_18981:
        /* <DEDUP_REMOVED lines=9> */
.L_x_19085:
[----:B--2---:R-:W-:Y:S01]  /*4770*/  IMAD R71, R0, R67, R71 ;  /* 0x0000004300477224 */ /* 0x004fe200078e0247 */
[----:B------:R-:W-:Y:S06]  /*4780*/  BRA `(.L_x_18983) ;  /* 0x0000000800007947 */ /* 0x000fec0003800000 */
.L_x_18920:
        /* <DEDUP_REMOVED lines=128> */
.L_x_18983:
        /* <DEDUP_REMOVED lines=8> */
.L_x_18888:
        /* <DEDUP_REMOVED lines=85> */
.L_x_18988:
        /* <DEDUP_REMOVED lines=27> */
.L_x_18987:
[----:B------:R-:W-:Y:S05]  /*5710*/  BSYNC.RECONVERGENT B0 ;  /* 0x0000000000007941 */ /* 0x000fea0003800200 */
.L_x_18986:
        /* <DEDUP_REMOVED lines=21> */
.L_x_18989:
        /* <DEDUP_REMOVED lines=102> */
.L_x_18922:
[----:B------:R-:W-:Y:S01]  /*5ed0*/  BSSY B0, `(.L_x_18990) ;  /* 0x0000006000007945 */ /* 0x000fe20003800000 */
[----:B------:R-:W-:Y:S01]  /*5ee0*/  IMAD.MOV.U32 R75, RZ, RZ, R71 ;  /* 0x000000ffff4b7224 */ /* 0x000fe200078e0047 */
[----:B------:R-:W-:-:S07]  /*5ef0*/  MOV R73, 0xffffffff ;  /* 0xffffffff00497802 */ /* 0x000fce0000000f00 */
[----:B01-3--:R-:W-:Y:S05]  /*5f00*/  WARPSYNC.COLLECTIVE R73, `(.L_x_18991) ;  /* 0x0000000049087348 */ /* 0x00bfea0003c00000 */
[----:B0-----:R0:W2:Y:S02]  /*5f10*/  SHFL.IDX P1, R73, R69, R75, R67 ;  /* 0x0000004b45497389 */ /* 0x0010a40000020043 */
[----:B0123--:R-:W-:Y:S05]  /*5f20*/  ENDCOLLECTIVE ;  /* 0x000000000000791b */ /* 0x00ffea0003800000 */
.L_x_18991:
[----:B------:R-:W-:Y:S05]  /*5f30*/  BSYNC B0 ;  /* 0x0000000000007941 */ /* 0x000fea0003800000 */
.L_x_18990:
[----:B------:R-:W-:Y:S01]  /*5f40*/  IMAD.MOV.U32 R71, RZ, RZ, R73 ;  /* 0x000000ffff477224 */ /* 0x000fe200078e0049 */
[----:B------:R-:W-:Y:S06]  /*5f50*/  BRA `(.L_x_18992) ;  /* 0xffffffd400ac7947 */ /* 0x000fec000383ffff */
.L_x_18924:
[----:B------:R-:W-:Y:S01]  /*5f60*/  BSSY B0, `(.L_x_18993) ;  /* 0x0000006000007945 */ /* 0x000fe20003800000 */
[----:B------:R-:W-:Y:S02]  /*5f70*/  IMAD.MOV.U32 R75, RZ, RZ, R73 ;  /* 0x000000ffff4b7224 */ /* 0x000fe400078e0049 */
[----:B------:R-:W-:-:S07]  /*5f80*/  IMAD.MOV.U32 R73, RZ, RZ, -0x1 ;  /* 0xffffffffff497424 */ /* 0x000fce00078e00ff */
[----:B01-3--:R-:W-:Y:S05]  /*5f90*/  WARPSYNC.COLLECTIVE R73, `(.L_x_18994) ;  /* 0x0000000049087348 */ /* 0x00bfea0003c00000 */
[----:B0-----:R0:W2:Y:S02]  /*5fa0*/  SHFL.IDX P1, R73, R69, R75, R67 ;  /* 0x0000004b45497389 */ /* 0x0010a40000020043 */
[----:B0123--:R-:W-:Y:S05]  /*5fb0*/  ENDCOLLECTIVE ;  /* 0x000000000000791b */ /* 0x00ffea0003800000 */
.L_x_18994:
[----:B------:R-:W-:Y:S05]  /*5fc0*/  BSYNC B0 ;  /* 0x0000000000007941 */ /* 0x000fea0003800000 */
.L_x_18993:
[----:B------:R-:W-:Y:S05]  /*5fd0*/  BRA `(.L_x_18995) ;  /* 0xffffffd400b47947 */ /* 0x000fea000383ffff */
.L_x_18926:
[----:B------:R-:W-:Y:S01]  /*5fe0*/  BSSY B0, `(.L_x_18996) ;  /* 0x0000006000007945 */ /* 0x000fe20003800000 */
[----:B------:R-:W-:Y:S02]  /*5ff0*/  IMAD.MOV.U32 R75, RZ, RZ, R73 ;  /* 0x000000ffff4b7224 */ /* 0x000fe400078e0049 */
[----:B------:R-:W-:-:S07]  /*6000*/  IMAD.MOV.U32 R73, RZ, RZ, -0x1 ;  /* 0xffffffffff497424 */ /* 0x000fce00078e00ff */
[----:B01-3--:R-:W-:Y:S05]  /*6010*/  WARPSYNC.COLLECTIVE R73, `(.L_x_18997) ;  /* 0x0000000049087348 */ /* 0x00bfea0003c00000 */
[----:B0-----:R0:W2:Y:S02]  /*6020*/  SHFL.IDX P1, R73, R69, R75, R67 ;  /* 0x0000004b45497389 */ /* 0x0010a40000020043 */
[----:B0123--:R-:W-:Y:S05]  /*6030*/  ENDCOLLECTIVE ;  /* 0x000000000000791b */ /* 0x00ffea0003800000 */
.L_x_18997:
[----:B------:R-:W-:Y:S05]  /*6040*/  BSYNC B0 ;  /* 0x0000000000007941 */ /* 0x000fea0003800000 */
.L_x_18996:
[----:B------:R-:W-:Y:S05]  /*6050*/  BRA `(.L_x_18998) ;  /* 0xffffffd400bc7947 */ /* 0x000fea000383ffff */
.L_x_18928:
[----:B------:R-:W-:Y:S01]  /*6060*/  BSSY B0, `(.L_x_18999) ;  /* 0x0000006000007945 */ /* 0x000fe20003800000 */
[----:B------:R-:W-:Y:S01]  /*6070*/  MOV R75, R73 ;  /* 0x00000049004b7202 */ /* 0x000fe20000000f00 */
[----:B------:R-:W-:-:S07]  /*6080*/  IMAD.MOV.U32 R73, RZ, RZ, -0x1 ;  /* 0xffffffffff497424 */ /* 0x000fce00078e00ff */
[----:B01-3--:R-:W-:Y:S05]  /*6090*/  WARPSYNC.COLLECTIVE R73, `(.L_x_19000) ;  /* 0x0000000049087348 */ /* 0x00bfea0003c00000 */
[----:B0-----:R0:W2:Y:S02]  /*60a0*/  SHFL.IDX P1, R73, R69, R75, R67 ;  /* 0x0000004b45497389 */ /* 0x0010a40000020043 */
[----:B0123--:R-:W-:Y:S05]  /*60b0*/  ENDCOLLECTIVE ;  /* 0x000000000000791b */ /* 0x00ffea0003800000 */
.L_x_19000:
[----:B------:R-:W-:Y:S05]  /*60c0*/  BSYNC B0 ;  /* 0x0000000000007941 */ /* 0x000fea0003800000 */
.L_x_18999:
[----:B------:R-:W-:Y:S05]  /*60d0*/  BRA `(.L_x_19001) ;  /* 0xffffffd400c47947 */ /* 0x000fea000383ffff */
.L_x_18930:
[----:B------:R-:W-:Y:S01]  /*60e0*/  BSSY B0, `(.L_x_19002) ;  /* 0x0000006000007945 */ /* 0x000fe20003800000 */
[----:B------:R-:W-:Y:S02]  /*60f0*/  IMAD.MOV.U32 R75, RZ, RZ, R73 ;  /* 0x000000ffff4b7224 */ /* 0x000fe400078e0049 */
[----:B------:R-:W-:-:S07]  /*6100*/  IMAD.MOV.U32 R73, RZ, RZ, -0x1 ;  /* 0xffffffffff497424 */ /* 0x000fce00078e00ff */
[----:B01-3--:R-:W-:Y:S05]  /*6110*/  WARPSYNC.COLLECTIVE R73, `(.L_x_19003) ;  /* 0x0000000049087348 */ /* 0x00bfea0003c00000 */
[----:B0-----:R0:W2:Y:S02]  /*6120*/  SHFL.IDX P1, R73, R69, R75, R67 ;  /* 0x0000004b45497389 */ /* 0x0010a40000020043 */
[----:B0123--:R-:W-:Y:S05]  /*6130*/  ENDCOLLECTIVE ;  /* 0x000000000000791b */ /* 0x00ffea0003800000 */
.L_x_19003:
[----:B------:R-:W-:Y:S05]  /*6140*/  BSYNC B0 ;  /* 0x0000000000007941 */ /* 0x000fea0003800000 */
.L_x_19002:
[----:B------:R-:W-:Y:S05]  /*6150*/  BRA `(.L_x_19004) ;  /* 0xffffffd400cc7947 */ /* 0x000fea000383ffff */
.L_x_18932:
[----:B------:R-:W-:Y:S01]  /*6160*/  BSSY B0, `(.L_x_19005) ;  /* 0x0000006000007945 */ /* 0x000fe20003800000 */
[----:B------:R-:W-:Y:S02]  /*6170*/  IMAD.MOV.U32 R75, RZ, RZ, R50 ;  /* 0x000000ffff4b7224 */ /* 0x000fe400078e0032 */
[----:B------:R-:W-:-:S07]  /*6180*/  IMAD.MOV.U32 R73, RZ, RZ, -0x1 ;  /* 0xffffffffff497424 */ /* 0x000fce00078e00ff */
[----:B01-3--:R-:W-:Y:S05]  /*6190*/  WARPSYNC.COLLECTIVE R73, `(.L_x_19006) ;  /* 0x0000000049087348 */ /* 0x00bfea0003c00000 */
[----:B0-----:R0:W2:Y:S02]  /*61a0*/  SHFL.IDX P1, R73, R69, R75, R67 ;  /* 0x0000004b45497389 */ /* 0x0010a40000020043 */
[----:B0123--:R-:W-:Y:S05]  /*61b0*/  ENDCOLLECTIVE ;  /* 0x000000000000791b */ /* 0x00ffea0003800000 */
.L_x_19006:
[----:B------:R-:W-:Y:S05]  /*61c0*/  BSYNC B0 ;  /* 0x0000000000007941 */ /* 0x000fea0003800000 */
.L_x_19005:
[----:B------:R-:W-:Y:S05]  /*61d0*/  BRA `(.L_x_19007) ;  /* 0xffffffd400c47947 */ /* 0x000fea000383ffff */
.L_x_18934:
[----:B------:R-:W-:Y:S01]  /*61e0*/  BSSY B0, `(.L_x_19008) ;  /* 0x0000006000007945 */ /* 0x000fe20003800000 */
[----:B------:R-:W-:Y:S01]  /*61f0*/  MOV R75, R49 ;  /* 0x00000031004b7202 */ /* 0x000fe20000000f00 */
[----:B------:R-:W-:-:S07]  /*6200*/  IMAD.MOV.U32 R73, RZ, RZ, -0x1 ;  /* 0xffffffffff497424 */ /* 0x000fce00078e00ff */
[----:B01-3--:R-:W-:Y:S05]  /*6210*/  WARPSYNC.COLLECTIVE R73, `(.L_x_19009) ;  /* 0x0000000049087348 */ /* 0x00bfea0003c00000 */
[----:B0-----:R0:W2:Y:S02]  /*6220*/  SHFL.IDX P1, R73, R69, R75, R67 ;  /* 0x0000004b45497389 */ /* 0x0010a40000020043 */
[----:B0123--:R-:W-:Y:S05]  /*6230*/  ENDCOLLECTIVE ;  /* 0x000000000000791b */ /* 0x00ffea0003800000 */
.L_x_19009:
[----:B------:R-:W-:Y:S05]  /*6240*/  BSYNC B0 ;  /* 0x0000000000007941 */ /* 0x000fea0003800000 */
.L_x_19008:
[----:B------:R-:W-:Y:S05]  /*6250*/  BRA `(.L_x_19010) ;  /* 0xffffffd400bc7947 */ /* 0x000fea000383ffff */
.L_x_18936:
[----:B------:R-:W-:Y:S01]  /*6260*/  BSSY B0, `(.L_x_19011) ;  /* 0x0000006000007945 */ /* 0x000fe20003800000 */
[----:B------:R-:W-:Y:S02]  /*6270*/  IMAD.MOV.U32 R75, RZ, RZ, R73 ;  /* 0x000000ffff4b7224 */ /* 0x000fe400078e0049 */
[----:B------:R-:W-:-:S07]  /*6280*/  IMAD.MOV.U32 R73, RZ, RZ, -0x1 ;  /* 0xffffffffff497424 */ /* 0x000fce00078e00ff */
[----:B01-3--:R-:W-:Y:S05]  /*6290*/  WARPSYNC.COLLECTIVE R73, `(.L_x_19012) ;  /* 0x0000000049087348 */ /* 0x00bfea0003c00000 */
[----:B0-----:R0:W2:Y:S02]  /*62a0*/  SHFL.IDX P1, R73, R69, R75, R67 ;  /* 0x0000004b45497389 */ /* 0x0010a40000020043 */
[----:B0123--:R-:W-:Y:S05]  /*62b0*/  ENDCOLLECTIVE ;  /* 0x000000000000791b */ /* 0x00ffea0003800000 */
.L_x_19012:
[----:B------:R-:W-:Y:S05]  /*62c0*/  BSYNC B0 ;  /* 0x0000000000007941 */ /* 0x000fea0003800000 */
.L_x_19011:
[----:B------:R-:W-:Y:S05]  /*62d0*/  BRA `(.L_x_19013) ;  /* 0xffffffd400c47947 */ /* 0x000fea000383ffff */
.L_x_18938:
[----:B------:R-:W-:Y:S01]  /*62e0*/  BSSY B0, `(.L_x_19014) ;  /* 0x0000006000007945 */ /* 0x000fe20003800000 */
[----:B------:R-:W-:Y:S02]  /*62f0*/  IMAD.MOV.U32 R75, RZ, RZ, R48 ;  /* 0x000000ffff4b7224 */ /* 0x000fe400078e0030 */
[----:B------:R-:W-:-:S07]  /*6300*/  IMAD.MOV.U32 R73, RZ, RZ, -0x1 ;  /* 0xffffffffff497424 */ /* 0x000fce00078e00ff */
[----:B01-3--:R-:W-:Y:S05]  /*6310*/  WARPSYNC.COLLECTIVE R73, `(.L_x_19015) ;  /* 0x0000000049087348 */ /* 0x00bfea0003c00000 */
[----:B0-----:R0:W2:Y:S02]  /*6320*/  SHFL.IDX P1, R73, R69, R75, R67 ;  /* 0x0000004b45497389 */ /* 0x0010a40000020043 */
[----:B0123--:R-:W-:Y:S05]  /*6330*/  ENDCOLLECTIVE ;  /* 0x000000000000791b */ /* 0x00ffea0003800000 */
.L_x_19015:
[----:B------:R-:W-:Y:S05]  /*6340*/  BSYNC B0 ;  /* 0x0000000000007941 */ /* 0x000fea0003800000 */
.L_x_19014:
[----:B------:R-:W-:Y:S05]  /*6350*/  BRA `(.L_x_19016) ;  /* 0xffffffd400bc7947 */ /* 0x000fea000383ffff */
.L_x_18940:
[----:B------:R-:W-:Y:S01]  /*6360*/  BSSY B0, `(.L_x_19017) ;  /* 0x0000006000007945 */ /* 0x000fe20003800000 */
[----:B------:R-:W-:Y:S01]  /*6370*/  MOV R75, R73 ;  /* 0x00000049004b7202 */ /* 0x000fe20000000f00 */
[----:B------:R-:W-:-:S07]  /*6380*/  IMAD.MOV.U32 R73, RZ, RZ, -0x1 ;  /* 0xffffffffff497424 */ /* 0x000fce00078e00ff */
[----:B01-3--:R-:W-:Y:S05]  /*6390*/  WARPSYNC.COLLECTIVE R73, `(.L_x_19018) ;  /* 0x0000000049087348 */ /* 0x00bfea0003c00000 */
[----:B0-----:R0:W2:Y:S02]  /*63a0*/  SHFL.IDX P1, R73, R69, R75, R67 ;  /* 0x0000004b45497389 */ /* 0x0010a40000020043 */
[----:B0123--:R-:W-:Y:S05]  /*63b0*/  ENDCOLLECTIVE ;  /* 0x000000000000791b */ /* 0x00ffea0003800000 */
.L_x_19018:
[----:B------:R-:W-:Y:S05]  /*63c0*/  BSYNC B0 ;  /* 0x0000000000007941 */ /* 0x000fea0003800000 */
.L_x_19017:
[----:B------:R-:W-:Y:S05]  /*63d0*/  BRA `(.L_x_19019) ;  /* 0xffffffd400c47947 */ /* 0x000fea000383ffff */
.L_x_18942:
[----:B------:R-:W-:Y:S01]  /*63e0*/  BSSY B0, `(.L_x_19020) ;  /* 0x0000006000007945 */ /* 0x000fe20003800000 */
[----:B------:R-:W-:Y:S02]  /*63f0*/  IMAD.MOV.U32 R75, RZ, RZ, R73 ;  /* 0x000000ffff4b7224 */ /* 0x000fe400078e0049 */
[----:B------:R-:W-:-:S07]  /*6400*/  IMAD.MOV.U32 R73, RZ, RZ, -0x1 ;  /* 0xffffffffff497424 */ /* 0x000fce00078e00ff */
[----:B01-3--:R-:W-:Y:S05]  /*6410*/  WARPSYNC.COLLECTIVE R73, `(.L_x_19021) ;  /* 0x0000000049087348 */ /* 0x00bfea0003c00000 */
[----:B0-----:R0:W2:Y:S02]  /*6420*/  SHFL.IDX P1, R73, R69, R75, R67 ;  /* 0x0000004b45497389 */ /* 0x0010a40000020043 */
[----:B0123--:R-:W-:Y:S05]  /*6430*/  ENDCOLLECTIVE ;  /* 0x000000000000791b */ /* 0x00ffea0003800000 */
.L_x_19021:
[----:B------:R-:W-:Y:S05]  /*6440*/  BSYNC B0 ;  /* 0x0000000000007941 */ /* 0x000fea0003800000 */
.L_x_19020:
[----:B------:R-:W-:Y:S05]  /*6450*/  BRA `(.L_x_19022) ;  /* 0xffffffd400cc7947 */ /* 0x000fea000383ffff */
.L_x_18944:
[----:B------:R-:W-:Y:S01]  /*6460*/  BSSY B0, `(.L_x_19023) ;  /* 0x0000006000007945 */ /* 0x000fe20003800000 */
[----:B------:R-:W-:Y:S02]  /*6470*/  IMAD.MOV.U32 R75, RZ, RZ, R73 ;  /* 0x000000ffff4b7224 */ /* 0x000fe400078e0049 */
[----:B------:R-:W-:-:S07]  /*6480*/  IMAD.MOV.U32 R73, RZ, RZ, -0x1 ;  /* 0xffffffffff497424 */ /* 0x000fce00078e00ff */
[----:B01-3--:R-:W-:Y:S05]  /*6490*/  WARPSYNC.COLLECTIVE R73, `(.L_x_19024) ;  /* 0x0000000049087348 */ /* 0x00bfea0003c00000 */
[----:B0-----:R0:W2:Y:S02]  /*64a0*/  SHFL.IDX P1, R73, R69, R75, R67 ;  /* 0x0000004b45497389 */ /* 0x0010a40000020043 */
[----:B0123--:R-:W-:Y:S05]  /*64b0*/  ENDCOLLECTIVE ;  /* 0x000000000000791b */ /* 0x00ffea0003800000 */
.L_x_19024:
[----:B------:R-:W-:Y:S05]  /*64c0*/  BSYNC B0 ;  /* 0x0000000000007941 */ /* 0x000fea0003800000 */
.L_x_19023:
[----:B------:R-:W-:Y:S05]  /*64d0*/  BRA `(.L_x_19025) ;  /* 0xffffffd400d47947 */ /* 0x000fea000383ffff */
.L_x_18946:
[----:B------:R-:W-:Y:S01]  /*64e0*/  BSSY B0, `(.L_x_19026) ;  /* 0x0000006000007945 */ /* 0x000fe20003800000 */
[----:B------:R-:W-:Y:S01]  /*64f0*/  MOV R75, R73 ;  /* 0x00000049004b7202 */ /* 0x000fe20000000f00 */
[----:B------:R-:W-:-:S07]  /*6500*/  IMAD.MOV.U32 R73, RZ, RZ, -0x1 ;  /* 0xffffffffff497424 */ /* 0x000fce00078e00ff */
[----:B01-3--:R-:W-:Y:S05]  /*6510*/  WARPSYNC.COLLECTIVE R73, `(.L_x_19027) ;  /* 0x0000000049087348 */ /* 0x00bfea0003c00000 */
[----:B0-----:R0:W2:Y:S02]  /*6520*/  SHFL.IDX P1, R73, R69, R75, R67 ;  /* 0x0000004b45497389 */ /* 0x0010a40000020043 */
[----:B0123--:R-:W-:Y:S05]  /*6530*/  ENDCOLLECTIVE ;  /* 0x000000000000791b */ /* 0x00ffea0003800000 */
.L_x_19027:
[----:B------:R-:W-:Y:S05]  /*6540*/  BSYNC B0 ;  /* 0x0000000000007941 */ /* 0x000fea0003800000 */
.L_x_19026:
[----:B------:R-:W-:Y:S05]  /*6550*/  BRA `(.L_x_19028) ;  /* 0xffffffd400dc7947 */ /* 0x000fea000383ffff */
.L_x_18948:
[----:B------:R-:W-:Y:S01]  /*6560*/  BSSY B0, `(.L_x_19029) ;  /* 0x0000006000007945 */ /* 0x000fe20003800000 */
[----:B------:R-:W-:Y:S02]  /*6570*/  IMAD.MOV.U32 R75, RZ, RZ, R47 ;  /* 0x000000ffff4b7224 */ /* 0x000fe400078e002f */
[----:B------:R-:W-:-:S07]  /*6580*/  IMAD.MOV.U32 R73, RZ, RZ, -0x1 ;  /* 0xffffffffff497424 */ /* 0x000fce00078e00ff */
[----:B01-3--:R-:W-:Y:S05]  /*6590*/  WARPSYNC.COLLECTIVE R73, `(.L_x_19030) ;  /* 0x0000000049087348 */ /* 0x00bfea0003c00000 */
[----:B0-----:R0:W2:Y:S02]  /*65a0*/  SHFL.IDX P1, R73, R69, R75, R67 ;  /* 0x0000004b45497389 */ /* 0x0010a40000020043 */
[----:B0123--:R-:W-:Y:S05]  /*65b0*/  ENDCOLLECTIVE ;  /* 0x000000000000791b */ /* 0x00ffea0003800000 */
.L_x_19030:
[----:B------:R-:W-:Y:S05]  /*65c0*/  BSYNC B0 ;  /* 0x0000000000007941 */ /* 0x000fea0003800000 */
.L_x_19029:
[----:B------:R-:W-:Y:S05]  /*65d0*/  BRA `(.L_x_19031) ;  /* 0xffffffd400d47947 */ /* 0x000fea000383ffff */
.L_x_18950:
[----:B------:R-:W-:Y:S01]  /*65e0*/  BSSY B0, `(.L_x_19032) ;  /* 0x0000006000007945 */ /* 0x000fe20003800000 */
[----:B------:R-:W-:Y:S02]  /*65f0*/  IMAD.MOV.U32 R75, RZ, RZ, R73 ;  /* 0x000000ffff4b7224 */ /* 0x000fe400078e0049 */
[----:B------:R-:W-:-:S07]  /*6600*/  IMAD.MOV.U32 R73, RZ, RZ, -0x1 ;  /* 0xffffffffff497424 */ /* 0x000fce00078e00ff */
[----:B01-3--:R-:W-:Y:S05]  /*6610*/  WARPSYNC.COLLECTIVE R73, `(.L_x_19033) ;  /* 0x0000000049087348 */ /* 0x00bfea0003c00000 */
[----:B0-----:R0:W2:Y:S02]  /*6620*/  SHFL.IDX P1, R73, R69, R75, R67 ;  /* 0x0000004b45497389 */ /* 0x0010a40000020043 */
[----:B0123--:R-:W-:Y:S05]  /*6630*/  ENDCOLLECTIVE ;  /* 0x000000000000791b */ /* 0x00ffea0003800000 */
.L_x_19033:
[----:B------:R-:W-:Y:S05]  /*6640*/  BSYNC B0 ;  /* 0x0000000000007941 */ /* 0x000fea0003800000 */
.L_x_19032:
[----:B------:R-:W-:Y:S05]  /*6650*/  BRA `(.L_x_19034) ;  /* 0xffffffd400dc7947 */ /* 0x000fea000383ffff */
.L_x_18952:
[----:B------:R-:W-:Y:S01]  /*6660*/  BSSY B0, `(.L_x_19035) ;  /* 0x0000006000007945 */ /* 0x000fe20003800000 */
[----:B------:R-:W-:Y:S01]  /*6670*/  MOV R75, R46 ;  /* 0x0000002e004b7202 */ /* 0x000fe20000000f00 */
[----:B------:R-:W-:-:S07]  /*6680*/  IMAD.MOV.U32 R73, RZ, RZ, -0x1 ;  /* 0xffffffffff497424 */ /* 0x000fce00078e00ff */
[----:B01-3--:R-:W-:Y:S05]  /*6690*/  WARPSYNC.COLLECTIVE R73, `(.L_x_19036) ;  /* 0x0000000049087348 */ /* 0x00bfea0003c00000 */
[----:B0-----:R0:W2:Y:S02]  /*66a0*/  SHFL.IDX P1, R73, R69, R75, R67 ;  /* 0x0000004b45497389 */ /* 0x0010a40000020043 */
[----:B0123--:R-:W-:Y:S05]  /*66b0*/  ENDCOLLECTIVE ;  /* 0x000000000000791b */ /* 0x00ffea0003800000 */
.L_x_19036:
[----:B------:R-:W-:Y:S05]  /*66c0*/  BSYNC B0 ;  /* 0x0000000000007941 */ /* 0x000fea0003800000 */
.L_x_19035:
[----:B------:R-:W-:Y:S05]  /*66d0*/  BRA `(.L_x_19037) ;  /* 0xffffffd400d47947 */ /* 0x000fea000383ffff */
.L_x_18954:
[----:B------:R-:W-:Y:S01]  /*66e0*/  BSSY B0, `(.L_x_19038) ;  /* 0x0000006000007945 */ /* 0x000fe20003800000 */
[----:B------:R-:W-:Y:S02]  /*66f0*/  IMAD.MOV.U32 R75, RZ, RZ, R73 ;  /* 0x000000ffff4b7224 */ /* 0x000fe400078e0049 */
[----:B------:R-:W-:-:S07]  /*6700*/  IMAD.MOV.U32 R73, RZ, RZ, -0x1 ;  /* 0xffffffffff497424 */ /* 0x000fce00078e00ff */
[----:B01-3--:R-:W-:Y:S05]  /*6710*/  WARPSYNC.COLLECTIVE R73, `(.L_x_19039) ;  /* 0x0000000049087348 */ /* 0x00bfea0003c00000 */
[----:B0-----:R0:W2:Y:S02]  /*6720*/  SHFL.IDX P1, R73, R69, R75, R67 ;  /* 0x0000004b45497389 */ /* 0x0010a40000020043 */
[----:B0123--:R-:W-:Y:S05]  /*6730*/  ENDCOLLECTIVE ;  /* 0x000000000000791b */ /* 0x00ffea0003800000 */
.L_x_19039:
[----:B------:R-:W-:Y:S05]  /*6740*/  BSYNC B0 ;  /* 0x0000000000007941 */ /* 0x000fea0003800000 */
.L_x_19038:
[----:B------:R-:W-:Y:S05]  /*6750*/  BRA `(.L_x_19040) ;  /* 0xffffffd400dc7947 */ /* 0x000fea000383ffff */
.L_x_18956:
[----:B------:R-:W-:Y:S01]  /*6760*/  BSSY B0, `(.L_x_19041) ;  /* 0x0000006000007945 */ /* 0x000fe20003800000 */
[----:B------:R-:W-:Y:S02]  /*6770*/  IMAD.MOV.U32 R75, RZ, RZ, R45 ;  /* 0x000000ffff4b7224 */ /* 0x000fe400078e002d */
[----:B------:R-:W-:-:S07]  /*6780*/  IMAD.MOV.U32 R73, RZ, RZ, -0x1 ;  /* 0xffffffffff497424 */ /* 0x000fce00078e00ff */
[----:B01-3--:R-:W-:Y:S05]  /*6790*/  WARPSYNC.COLLECTIVE R73, `(.L_x_19042) ;  /* 0x0000000049087348 */ /* 0x00bfea0003c00000 */
[----:B0-----:R0:W2:Y:S02]  /*67a0*/  SHFL.IDX P1, R73, R69, R75, R67 ;  /* 0x0000004b45497389 */ /* 0x0010a40000020043 */
[----:B0123--:R-:W-:Y:S05]  /*67b0*/  ENDCOLLECTIVE ;  /* 0x000000000000791b */ /* 0x00ffea0003800000 */
.L_x_19042:
[----:B------:R-:W-:Y:S05]  /*67c0*/  BSYNC B0 ;  /* 0x0000000000007941 */ /* 0x000fea0003800000 */
.L_x_19041:
[----:B------:R-:W-:Y:S05]  /*67d0*/  BRA `(.L_x_19043) ;  /* 0xffffffd400d47947 */ /* 0x000fea000383ffff */
.L_x_18958:
[----:B------:R-:W-:Y:S01]  /*67e0*/  BSSY B0, `(.L_x_19044) ;  /* 0x0000006000007945 */ /* 0x000fe20003800000 */
[----:B------:R-:W-:Y:S01]  /*67f0*/  MOV R75, R73 ;  /* 0x00000049004b7202 */ /* 0x000fe20000000f00 */
[----:B------:R-:W-:-:S07]  /*6800*/  IMAD.MOV.U32 R73, RZ, RZ, -0x1 ;  /* 0xffffffffff497424 */ /* 0x000fce00078e00ff */
[----:B01-3--:R-:W-:Y:S05]  /*6810*/  WARPSYNC.COLLECTIVE R73, `(.L_x_19045) ;  /* 0x0000000049087348 */ /* 0x00bfea0003c00000 */
[----:B0-----:R0:W2:Y:S02]  /*6820*/  SHFL.IDX P1, R73, R69, R75, R67 ;  /* 0x0000004b45497389 */ /* 0x0010a40000020043 */
[----:B0123--:R-:W-:Y:S05]  /*6830*/  ENDCOLLECTIVE ;  /* 0x000000000000791b */ /* 0x00ffea0003800000 */
.L_x_19045:
[----:B------:R-:W-:Y:S05]  /*6840*/  BSYNC B0 ;  /* 0x0000000000007941 */ /* 0x000fea0003800000 */
.L_x_19044:
[----:B------:R-:W-:Y:S05]  /*6850*/  BRA `(.L_x_19046) ;  /* 0xffffffd400dc7947 */ /* 0x000fea000383ffff */
.L_x_18960:
[----:B------:R-:W-:Y:S01]  /*6860*/  BSSY B0, `(.L_x_19047) ;  /* 0x0000006000007945 */ /* 0x000fe20003800000 */
[----:B------:R-:W-:Y:S02]  /*6870*/  IMAD.MOV.U32 R75, RZ, RZ, R73 ;  /* 0x000000ffff4b7224 */ /* 0x000fe400078e0049 */
[----:B------:R-:W-:-:S07]  /*6880*/  IMAD.MOV.U32 R73, RZ, RZ, -0x1 ;  /* 0xffffffffff497424 */ /* 0x000fce00078e00ff */
[----:B01-3--:R-:W-:Y:S05]  /*6890*/  WARPSYNC.COLLECTIVE R73, `(.L_x_19048) ;  /* 0x0000000049087348 */ /* 0x00bfea0003c00000 */
[----:B0-----:R0:W2:Y:S02]  /*68a0*/  SHFL.IDX P1, R73, R69, R75, R67 ;  /* 0x0000004b45497389 */ /* 0x0010a40000020043 */
[----:B0123--:R-:W-:Y:S05]  /*68b0*/  ENDCOLLECTIVE ;  /* 0x000000000000791b */ /* 0x00ffea0003800000 */
.L_x_19048:
[----:B------:R-:W-:Y:S05]  /*68c0*/  BSYNC B0 ;  /* 0x0000000000007941 */ /* 0x000fea0003800000 */
.L_x_19047:
[----:B------:R-:W-:Y:S05]  /*68d0*/  BRA `(.L_x_19049) ;  /* 0xffffffd400e47947 */ /* 0x000fea000383ffff */
.L_x_18962:
[----:B------:R-:W-:Y:S01]  /*68e0*/  BSSY B0, `(.L_x_19050) ;  /* 0x0000006000007945 */ /* 0x000fe20003800000 */
[----:B------:R-:W-:Y:S02]  /*68f0*/  IMAD.MOV.U32 R75, RZ, RZ, R73 ;  /* 0x000000ffff4b7224 */ /* 0x000fe400078e0049 */
[----:B------:R-:W-:-:S07]  /*6900*/  IMAD.MOV.U32 R73, RZ, RZ, -0x1 ;  /* 0xffffffffff497424 */ /* 0x000fce00078e00ff */
[----:B01-3--:R-:W-:Y:S05]  /*6910*/  WARPSYNC.COLLECTIVE R73, `(.L_x_19051) ;  /* 0x0000000049087348 */ /* 0x00bfea0003c00000 */
[----:B0-----:R0:W2:Y:S02]  /*6920*/  SHFL.IDX P1, R73, R69, R75, R67 ;  /* 0x0000004b45497389 */ /* 0x0010a40000020043 */
[----:B0123--:R-:W-:Y:S05]  /*6930*/  ENDCOLLECTIVE ;  /* 0x000000000000791b */ /* 0x00ffea0003800000 */
.L_x_19051:
[----:B------:R-:W-:Y:S05]  /*6940*/  BSYNC B0 ;  /* 0x0000000000007941 */ /* 0x000fea0003800000 */
.L_x_19050:
[----:B------:R-:W-:Y:S05]  /*6950*/  BRA `(.L_x_19052) ;  /* 0xffffffd400ec7947 */ /* 0x000fea000383ffff */
.L_x_18964:
[----:B------:R-:W-:Y:S01]  /*6960*/  BSSY B0, `(.L_x_19053) ;  /* 0x0000006000007945 */ /* 0x000fe20003800000 */
[----:B------:R-:W-:Y:S01]  /*6970*/  MOV R75, R73 ;  /* 0x00000049004b7202 */ /* 0x000fe20000000f00 */
[----:B------:R-:W-:-:S07]  /*6980*/  IMAD.MOV.U32 R73, RZ, RZ, -0x1 ;  /* 0xffffffffff497424 */ /* 0x000fce00078e00ff */
[----:B01-3--:R-:W-:Y:S05]  /*6990*/  WARPSYNC.COLLECTIVE R73, `(.L_x_19054) ;  /* 0x0000000049087348 */ /* 0x00bfea0003c00000 */
[----:B0-----:R0:W2:Y:S02]  /*69a0*/  SHFL.IDX P1, R73, R69, R75, R67 ;  /* 0x0000004b45497389 */ /* 0x0010a40000020043 */
[----:B0123--:R-:W-:Y:S05]  /*69b0*/  ENDCOLLECTIVE ;  /* 0x000000000000791b */ /* 0x00ffea0003800000 */
.L_x_19054:
[----:B------:R-:W-:Y:S05]  /*69c0*/  BSYNC B0 ;  /* 0x0000000000007941 */ /* 0x000fea0003800000 */
.L_x_19053:
[----:B------:R-:W-:Y:S05]  /*69d0*/  BRA `(.L_x_19055) ;  /* 0xffffffd400f47947 */ /* 0x000fea000383ffff */
.L_x_18966:
[----:B------:R-:W-:Y:S01]  /*69e0*/  BSSY B0, `(.L_x_19056) ;  /* 0x0000006000007945 */ /* 0x000fe20003800000 */
[----:B------:R-:W-:Y:S02]  /*69f0*/  IMAD.MOV.U32 R75, RZ, RZ, R73 ;  /* 0x000000ffff4b7224 */ /* 0x000fe400078e0049 */
[----:B------:R-:W-:-:S07]  /*6a00*/  IMAD.MOV.U32 R73, RZ, RZ, -0x1 ;  /* 0xffffffffff497424 */ /* 0x000fce00078e00ff */
[----:B01-3--:R-:W-:Y:S05]  /*6a10*/  WARPSYNC.COLLECTIVE R73, `(.L_x_19057) ;  /* 0x0000000049087348 */ /* 0x00bfea0003c00000 */
[----:B0-----:R0:W2:Y:S02]  /*6a20*/  SHFL.IDX P1, R73, R69, R75, R67 ;  /* 0x0000004b45497389 */ /* 0x0010a40000020043 */
[----:B0123--:R-:W-:Y:S05]  /*6a30*/  ENDCOLLECTIVE ;  /* 0x000000000000791b */ /* 0x00ffea0003800000 */
.L_x_19057:
[----:B------:R-:W-:Y:S05]  /*6a40*/  BSYNC B0 ;  /* 0x0000000000007941 */ /* 0x000fea0003800000 */
.L_x_19056:
[----:B------:R-:W-:Y:S05]  /*6a50*/  BRA `(.L_x_19058) ;  /* 0xffffffd400fc7947 */ /* 0x000fea000383ffff */
.L_x_18968:
[----:B------:R-:W-:Y:S01]  /*6a60*/  BSSY B0, `(.L_x_19059) ;  /* 0x0000006000007945 */ /* 0x000fe20003800000 */
[----:B------:R-:W-:Y:S02]  /*6a70*/  IMAD.MOV.U32 R75, RZ, RZ, R73 ;  /* 0x000000ffff4b7224 */ /* 0x000fe400078e0049 */
[----:B------:R-:W-:-:S07]  /*6a80*/  IMAD.MOV.U32 R73, RZ, RZ, -0x1 ;  /* 0xffffffffff497424 */ /* 0x000fce00078e00ff */
[----:B01-3--:R-:W-:Y:S05]  /*6a90*/  WARPSYNC.COLLECTIVE R73, `(.L_x_19060) ;  /* 0x0000000049087348 */ /* 0x00bfea0003c00000 */
[----:B0-----:R0:W2:Y:S02]  /*6aa0*/  SHFL.IDX P1, R73, R69, R75, R67 ;  /* 0x0000004b45497389 */ /* 0x0010a40000020043 */
[----:B0123--:R-:W-:Y:S05]  /*6ab0*/  ENDCOLLECTIVE ;  /* 0x000000000000791b */ /* 0x00ffea0003800000 */
.L_x_19060:
[----:B------:R-:W-:Y:S05]  /*6ac0*/  BSYNC B0 ;  /* 0x0000000000007941 */ /* 0x000fea0003800000 */
.L_x_19059:
[----:B------:R-:W-:Y:S05]  /*6ad0*/  BRA `(.L_x_19061) ;  /* 0xffffffd800047947 */ /* 0x000fea000383ffff */
.L_x_18970:
[----:B------:R-:W-:Y:S01]  /*6ae0*/  BSSY B0, `(.L_x_19062) ;  /* 0x0000006000007945 */ /* 0x000fe20003800000 */
[----:B------:R-:W-:Y:S01]  /*6af0*/  MOV R75, R73 ;  /* 0x00000049004b7202 */ /* 0x000fe20000000f00 */
[----:B------:R-:W-:-:S07]  /*6b00*/  IMAD.MOV.U32 R73, RZ, RZ, -0x1 ;  /* 0xffffffffff497424 */ /* 0x000fce00078e00ff */
[----:B01-3--:R-:W-:Y:S05]  /*6b10*/  WARPSYNC.COLLECTIVE R73, `(.L_x_19063) ;  /* 0x0000000049087348 */ /* 0x00bfea0003c00000 */
[----:B0-----:R0:W2:Y:S02]  /*6b20*/  SHFL.IDX P1, R73, R69, R75, R67 ;  /* 0x0000004b45497389 */ /* 0x0010a40000020043 */
[----:B0123--:R-:W-:Y:S05]  /*6b30*/  ENDCOLLECTIVE ;  /* 0x000000000000791b */ /* 0x00ffea0003800000 */
.L_x_19063:
[----:B------:R-:W-:Y:S05]  /*6b40*/  BSYNC B0 ;  /* 0x0000000000007941 */ /* 0x000fea0003800000 */
.L_x_19062:
[----:B------:R-:W-:Y:S05]  /*6b50*/  BRA `(.L_x_19064) ;  /* 0xffffffd8000c7947 */ /* 0x000fea000383ffff */
.L_x_18972:
[----:B------:R-:W-:Y:S01]  /*6b60*/  BSSY B0, `(.L_x_19065) ;  /* 0x0000006000007945 */ /* 0x000fe20003800000 */
[----:B------:R-:W-:Y:S02]  /*6b70*/  IMAD.MOV.U32 R75, RZ, RZ, R73 ;  /* 0x000000ffff4b7224 */ /* 0x000fe400078e0049 */
[----:B------:R-:W-:-:S07]  /*6b80*/  IMAD.MOV.U32 R73, RZ, RZ, -0x1 ;  /* 0xffffffffff497424 */ /* 0x000fce00078e00ff */
[----:B01-3--:R-:W-:Y:S05]  /*6b90*/  WARPSYNC.COLLECTIVE R73, `(.L_x_19066) ;  /* 0x0000000049087348 */ /* 0x00bfea0003c00000 */
[----:B0-----:R0:W2:Y:S02]  /*6ba0*/  SHFL.IDX P1, R73, R69, R75, R67 ;  /* 0x0000004b45497389 */ /* 0x0010a40000020043 */
[----:B0123--:R-:W-:Y:S05]  /*6bb0*/  ENDCOLLECTIVE ;  /* 0x000000000000791b */ /* 0x00ffea0003800000 */
.L_x_19066:
[----:B------:R-:W-:Y:S05]  /*6bc0*/  BSYNC B0 ;  /* 0x0000000000007941 */ /* 0x000fea0003800000 */
.L_x_19065:
[----:B------:R-:W-:Y:S05]  /*6bd0*/  BRA `(.L_x_19067) ;  /* 0xffffffd800147947 */ /* 0x000fea000383ffff */
.L_x_18974:
[----:B------:R-:W-:Y:S01]  /*6be0*/  BSSY B0, `(.L_x_19068) ;  /* 0x0000006000007945 */ /* 0x000fe20003800000 */
[----:B------:R-:W-:Y:S02]  /*6bf0*/  IMAD.MOV.U32 R75, RZ, RZ, R44 ;  /* 0x000000ffff4b7224 */ /* 0x000fe400078e002c */
[----:B------:R-:W-:-:S07]  /*6c00*/  IMAD.MOV.U32 R73, RZ, RZ, -0x1 ;  /* 0xffffffffff497424 */ /* 0x000fce00078e00ff */
[----:B01-3--:R-:W-:Y:S05]  /*6c10*/  WARPSYNC.COLLECTIVE R73, `(.L_x_19069) ;  /* 0x0000000049087348 */ /* 0x00bfea0003c00000 */
[----:B0-----:R0:W2:Y:S02]  /*6c20*/  SHFL.IDX P1, R73, R69, R75, R67 ;  /* 0x0000004b45497389 */ /* 0x0010a40000020043 */
[----:B0123--:R-:W-:Y:S05]  /*6c30*/  ENDCOLLECTIVE ;  /* 0x000000000000791b */ /* 0x00ffea0003800000 */
.L_x_19069:
[----:B------:R-:W-:Y:S05]  /*6c40*/  BSYNC B0 ;  /* 0x0000000000007941 */ /* 0x000fea0003800000 */
.L_x_19068:
[----:B------:R-:W-:Y:S05]  /*6c50*/  BRA `(.L_x_19070) ;  /* 0xffffffd8000c7947 */ /* 0x000fea000383ffff */
.L_x_18976:
[----:B------:R-:W-:Y:S01]  /*6c60*/  BSSY B0, `(.L_x_19071) ;  /* 0x0000006000007945 */ /* 0x000fe20003800000 */
[----:B------:R-:W-:Y:S01]  /*6c70*/  MOV R75, R73 ;  /* 0x00000049004b7202 */ /* 0x000fe20000000f00 */
[----:B------:R-:W-:-:S07]  /*6c80*/  IMAD.MOV.U32 R73, RZ, RZ, -0x1 ;  /* 0xffffffffff497424 */ /* 0x000fce00078e00ff */
[----:B01-3--:R-:W-:Y:S05]  /*6c90*/  WARPSYNC.COLLECTIVE R73, `(.L_x_19072) ;  /* 0x0000000049087348 */ /* 0x00bfea0003c00000 */
[----:B0-----:R0:W2:Y:S02]  /*6ca0*/  SHFL.IDX P1, R73, R69, R75, R67 ;  /* 0x0000004b45497389 */ /* 0x0010a40000020043 */
[----:B0123--:R-:W-:Y:S05]  /*6cb0*/  ENDCOLLECTIVE ;  /* 0x000000000000791b */ /* 0x00ffea0003800000 */
.L_x_19072:
[----:B------:R-:W-:Y:S05]  /*6cc0*/  BSYNC B0 ;  /* 0x0000000000007941 */ /* 0x000fea0003800000 */
.L_x_19071:
[----:B------:R-:W-:Y:S05]  /*6cd0*/  BRA `(.L_x_19073) ;  /* 0xffffffd800147947 */ /* 0x000fea000383ffff */
.L_x_18978:
[----:B------:R-:W-:Y:S01]  /*6ce0*/  BSSY B0, `(.L_x_19074) ;  /* 0x0000006000007945 */ /* 0x000fe20003800000 */
[----:B------:R-:W-:Y:S02]  /*6cf0*/  IMAD.MOV.U32 R75, RZ, RZ, R43 ;  /* 0x000000ffff4b7224 */ /* 0x000fe400078e002b */
[----:B------:R-:W-:-:S07]  /*6d00*/  IMAD.MOV.U32 R73, RZ, RZ, -0x1 ;  /* 0xffffffffff497424 */ /* 0x000fce00078e00ff */
[----:B01-3--:R-:W-:Y:S05]  /*6d10*/  WARPSYNC.COLLECTIVE R73, `(.L_x_19075) ;  /* 0x0000000049087348 */ /* 0x00bfea0003c00000 */
[----:B0-----:R0:W2:Y:S02]  /*6d20*/  SHFL.IDX P1, R73, R69, R75, R67 ;  /* 0x0000004b45497389 */ /* 0x0010a40000020043 */
[----:B0123--:R-:W-:Y:S05]  /*6d30*/  ENDCOLLECTIVE ;  /* 0x000000000000791b */ /* 0x00ffea0003800000 */
.L_x_19075:
[----:B------:R-:W-:Y:S05]  /*6d40*/  BSYNC B0 ;  /* 0x0000000000007941 */ /* 0x000fea0003800000 */
.L_x_19074:
[----:B------:R-:W-:Y:S05]  /*6d50*/  BRA `(.L_x_19076) ;  /* 0xffffffd8000c7947 */ /* 0x000fea000383ffff */
.L_x_18980:
[----:B------:R-:W-:Y:S01]  /*6d60*/  BSSY B0, `(.L_x_19077) ;  /* 0x0000006000007945 */ /* 0x000fe20003800000 */
[----:B------:R-:W-:Y:S02]  /*6d70*/  IMAD.MOV.U32 R75, RZ, RZ, R73 ;  /* 0x000000ffff4b7224 */ /* 0x000fe400078e0049 */
[----:B------:R-:W-:-:S07]  /*6d80*/  IMAD.MOV.U32 R73, RZ, RZ, -0x1 ;  /* 0xffffffffff497424 */ /* 0x000fce00078e00ff */
[----:B01-3--:R-:W-:Y:S05]  /*6d90*/  WARPSYNC.COLLECTIVE R73, `(.L_x_19078) ;  /* 0x0000000049087348 */ /* 0x00bfea0003c00000 */
[----:B0-----:R0:W2:Y:S02]  /*6da0*/  SHFL.IDX P1, R73, R69, R75, R67 ;  /* 0x0000004b45497389 */ /* 0x0010a40000020043 */
[----:B0123--:R-:W-:Y:S05]  /*6db0*/  ENDCOLLECTIVE ;  /* 0x000000000000791b */ /* 0x00ffea0003800000 */
.L_x_19078:
[----:B------:R-:W-:Y:S05]  /*6dc0*/  BSYNC B0 ;  /* 0x0000000000007941 */ /* 0x000fea0003800000 */
.L_x_19077:
[----:B------:R-:W-:Y:S05]  /*6dd0*/  BRA `(.L_x_19079) ;  /* 0xffffffd800147947 */ /* 0x000fea000383ffff */
.L_x_18982:
[----:B------:R-:W-:Y:S01]  /*6de0*/  BSSY B0, `(.L_x_19080) ;  /* 0x0000006000007945 */ /* 0x000fe20003800000 */
[----:B------:R-:W-:Y:S01]  /*6df0*/  MOV R75, R73 ;  /* 0x00000049004b7202 */ /* 0x000fe20000000f00 */
[----:B------:R-:W-:-:S07]  /*6e00*/  IMAD.MOV.U32 R73, RZ, RZ, -0x1 ;  /* 0xffffffffff497424 */ /* 0x000fce00078e00ff */
[----:B01-3--:R-:W-:Y:S05]  /*6e10*/  WARPSYNC.COLLECTIVE R73, `(.L_x_19081) ;  /* 0x0000000049087348 */ /* 0x00bfea0003c00000 */
[----:B0-----:R0:W2:Y:S02]  /*6e20*/  SHFL.IDX P1, R73, R69, R75, R67 ;  /* 0x0000004b45497389 */ /* 0x0010a40000020043 */
[----:B0123--:R-:W-:Y:S05]  /*6e30*/  ENDCOLLECTIVE ;  /* 0x000000000000791b */ /* 0x00ffea0003800000 */
.L_x_19081:
[----:B------:R-:W-:Y:S05]  /*6e40*/  BSYNC B0 ;  /* 0x0000000000007941 */ /* 0x000fea0003800000 */
.L_x_19080:
[----:B------:R-:W-:Y:S05]  /*6e50*/  BRA `(.L_x_19082) ;  /* 0xffffffd8001c7947 */ /* 0x000fea000383ffff */
.L_x_18984:
[----:B------:R-:W-:Y:S01]  /*6e60*/  BSSY B0, `(.L_x_19083) ;  /* 0x0000006000007945 */ /* 0x000fe20003800000 */
[----:B------:R-:W-:Y:S02]  /*6e70*/  IMAD.MOV.U32 R75, RZ, RZ, R73 ;  /* 0x000000ffff4b7224 */ /* 0x000fe400078e0049 */
[----:B------:R-:W-:-:S07]  /*6e80*/  IMAD.MOV.U32 R73, RZ, RZ, -0x1 ;  /* 0xffffffffff497424 */ /* 0x000fce00078e00ff */
[----:B01-3--:R-:W-:Y:S05]  /*6e90*/  WARPSYNC.COLLECTIVE R73, `(.L_x_19084) ;  /* 0x0000000049087348 */ /* 0x00bfea0003c00000 */
[----:B0-----:R0:W2:Y:S02]  /*6ea0*/  SHFL.IDX P1, R73, R69, R75, R67 ;  /* 0x0000004b45497389 */ /* 0x0010a40000020043 */
[----:B0123--:R-:W-:Y:S05]  /*6eb0*/  ENDCOLLECTIVE ;  /* 0x000000000000791b */ /* 0x00ffea0003800000 */
.L_x_19084:
[----:B------:R-:W-:Y:S05]  /*6ec0*/  BSYNC B0 ;  /* 0x0000000000007941 */ /* 0x000fea0003800000 */
.L_x_19083:
[----:B------:R-:W-:Y:S01]  /*6ed0*/  IMAD.MOV.U32 R67, RZ, RZ, R73 ;  /* 0x000000ffff437224 */ /* 0x000fe200078e0049 */
[----:B------:R-:W-:Y:S06]  /*6ee0*/  BRA `(.L_x_19085) ;  /* 0xffffffd800207947 */ /* 0x000fec000383ffff */
.L_x_19086:
        /* <DEDUP_REMOVED lines=9> */
.L_x_20665:


//--------------------- .text._Z9cuda_gemmIiLi128ELi1ELi1ELi32ELi16ELi16ELi1EEviiiPT_S1_S1_ii --------------------------
	.section	.text._Z9cuda_gemmIiLi128ELi1ELi1ELi32ELi16ELi16ELi1EEviiiPT_S1_S1_ii,"ax",@progbits
	.align	128
        .global         _Z9cuda_gemmIiLi128ELi1ELi1ELi32ELi16ELi16ELi1EEviiiPT_S1_S1_ii
        .type           _Z9cuda_gemmIiLi128ELi1ELi1ELi32ELi16ELi16ELi1EEviiiPT_S1_S1_ii,@function
        .size           _Z9cuda_gemmIiLi128ELi1ELi1ELi32ELi16ELi16ELi1EEviiiPT_S1_S1_ii,(.L_x_20430 - _Z9cuda_gemmIiLi128ELi1ELi1ELi32ELi16ELi16ELi1EEviiiPT_S1_S1_ii)
        .other          _Z9cuda_gemmIiLi128ELi1ELi1ELi32ELi16ELi16ELi1EEviiiPT_S1_S1_ii,@"STO_CUDA_ENTRY STV_DEFAULT"
_Z9cuda_gemmIiLi128ELi1ELi1ELi32ELi16ELi16ELi1EEviiiPT_S1_S1_ii:
.text._Z9cuda_gemmIiLi128ELi1ELi1ELi32ELi16ELi16ELi1EEviiiPT_S1_S1_ii:
[----:B------:R-:W-:Y:S01]  /*0000*/  LDC R1, c[0x0][0x37c] ;  /* 0x0000df00ff017b82 */ /* 0x000fe20000000800 */
[----:B------:R-:W0:Y:S07]  /*0010*/  S2R R41, SR_TID.X ;  /* 0x0000000000297919 */ /* 0x000e2e0000002100 */
[----:B------:R-:W1:Y:S01]  /*0020*/  LDC R40, c[0x0][0x360] ;  /* 0x0000d800ff287b82 */ /* 0x000e620000000800 */
[----:B------:R-:W-:Y:S02]  /*0030*/  MOV R8, 0x80 ;  /* 0x0000008000087802 */ /* 0x000fe40000000f00 */
[----:B-1----:R-:W-:Y:S01]  /*0040*/  LOP3.LUT R2, R40, 0xff, RZ, 0xc0, !PT ;  /* 0x000000ff28027812 */ /* 0x002fe200078ec0ff */
[----:B0-----:R-:W-:-:S05]  /*0050*/  IMAD.IADD R0, R41, 0x1, R40 ;  /* 0x0000000129007824 */ /* 0x001fca00078e0228 */
[----:B------:R-:W-:-:S07]  /*0060*/  LOP3.LUT R4, R0, 0xff, RZ, 0xc, !PT ;  /* 0x000000ff00047812 */ /* 0x000fce00078e0cff */
[----:B------:R-:W-:Y:S05]  /*0070*/  CALL.REL.NOINC `($__internal_140_$__cuda_sm20_div_u16) ;  /* 0x0000002000d87944 */ /* 0x000fea0003c00000 */
        /* <DEDUP_REMOVED lines=14> */
.L_x_19089:
[----:B-12---:R-:W-:-:S06]  /*0160*/  IMAD.WIDE.U32 R2, R5, 0x4, R6 ;  /* 0x0000000405027825 */ /* 0x006fcc00078e0006 */
[----:B0-----:R-:W2:Y:S01]  /*0170*/  LDG.E R2, desc[UR6][R2.64] ;  /* 0x0000000602027981 */ /* 0x001ea2000c1e1900 */
        /* <DEDUP_REMOVED lines=11> */
.L_x_19088:
[----:B0-----:R-:W-:Y:S05]  /*0230*/  BSYNC.RECONVERGENT B0 ;  /* 0x0000000000007941 */ /* 0x001fea0003800200 */
.L_x_19087:
[----:B------:R-:W-:Y:S04]  /*0240*/  BSSY.RECONVERGENT B0, `(.L_x_19090) ;  /* 0x0000030000007945 */ /* 0x000fe80003800200 */
[----:B------:R-:W-:Y:S05]  /*0250*/  @!P1 BRA `(.L_x_19091) ;  /* 0x0000000000b89947 */ /* 0x000fea0003800000 */
[----:B-1----:R-:W0:Y:S01]  /*0260*/  S2R R9, SR_CgaCtaId ;  /* 0x0000000000097919 */ /* 0x002e220000008800 */
[----:B------:R-:W1:Y:S01]  /*0270*/  LDC.64 R2, c[0x0][0x398] ;  /* 0x0000e600ff027b82 */ /* 0x000e620000000a00 */
[----:B------:R-:W-:Y:S01]  /*0280*/  MOV R4, 0x400 ;  /* 0x0000040000047802 */ /* 0x000fe20000000f00 */
[C-C-:B------:R-:W-:Y:S01]  /*0290*/  IMAD R7, R40.reuse, 0x2, R5.reuse ;  /* 0x0000000228077824 */ /* 0x140fe200078e0205 */
[----:B------:R-:W-:Y:S01]  /*02a0*/  IADD3 R19, PT, PT, R5, R40, RZ ;  /* 0x0000002805137210 */ /* 0x000fe20007ffe0ff */
[----:B------:R-:W-:Y:S01]  /*02b0*/  IMAD R17, R40, 0x3, R5 ;  /* 0x0000000328117824 */ /* 0x000fe200078e0205 */
[----:B0-----:R-:W-:-:S07]  /*02c0*/  LEA R21, R9, R4, 0x18 ;  /* 0x0000000409157211 */ /* 0x001fce00078ec0ff */
.L_x_19092:
[----:B01----:R-:W-:-:S04]  /*02d0*/  IMAD.WIDE.U32 R14, R5, 0x4, R2 ;  /* 0x00000004050e7825 */ /* 0x003fc800078e0002 */
        /* <DEDUP_REMOVED lines=38> */
.L_x_19091:
[----:B------:R-:W-:Y:S05]  /*0540*/  BSYNC.RECONVERGENT B0 ;  /* 0x0000000000007941 */ /* 0x000fea0003800200 */
.L_x_19090:
[----:B01----:R-:W0:Y:S01]  /*0550*/  S2R R9, SR_CTAID.Y ;  /* 0x0000000000097919 */ /* 0x003e220000002600 */
[----:B------:R-:W0:Y:S02]  /*0560*/  LDCU UR4, c[0x0][0x374] ;  /* 0x00006e80ff0477ac */ /* 0x000e240008000800 */
[----:B0-----:R-:W-:-:S13]  /*0570*/  ISETP.GE.U32.AND P0, PT, R9, UR4, PT ;  /* 0x0000000409007c0c */ /* 0x001fda000bf06070 */
[----:B------:R-:W-:Y:S05]  /*0580*/  @P0 EXIT ;  /* 0x000000000000094d */ /* 0x000fea0003800000 */
[----:B------:R-:W-:Y:S01]  /*0590*/  ISETP.GT.U32.AND P0, PT, R41, 0x1f, PT ;  /* 0x0000001f2900780c */ /* 0x000fe20003f04070 */
[----:B------:R-:W-:-:S12]  /*05a0*/  BSSY.RECONVERGENT B0, `(.L_x_19093) ;  /* 0x0000056000007945 */ /* 0x000fd80003800200 */
[----:B------:R-:W-:Y:S05]  /*05b0*/  @P0 BRA `(.L_x_19094) ;  /* 0x0000000400500947 */ /* 0x000fea0003800000 */
[----:B------:R-:W0:Y:S01]  /*05c0*/  I2F.U32.RP R6, R40 ;  /* 0x0000002800067306 */ /* 0x000e220000209000 */
        /* <DEDUP_REMOVED lines=40> */
.L_x_19097:
[----:B------:R0:W2:Y:S01]  /*0850*/  LDG.E R6, desc[UR6][R2.64] ;  /* 0x0000000602067981 */ /* 0x0000a2000c1e1900 */
[----:B------:R-:W-:-:S05]  /*0860*/  VIADD R4, R4, 0x1 ;  /* 0x0000000104047836 */ /* 0x000fca0000000000 */
[----:B------:R-:W-:Y:S01]  /*0870*/  ISETP.NE.AND P0, PT, R4, RZ, PT ;  /* 0x000000ff0400720c */ /* 0x000fe20003f05270 */
[C---:B0-----:R-:W-:Y:S01]  /*0880*/  IMAD.WIDE.U32 R2, R40.reuse, 0x4, R2 ;  /* 0x0000000428027825 */ /* 0x041fe200078e0002 */
[----:B--2---:R0:W-:Y:S02]  /*0890*/  STS [R5], R6 ;  /* 0x0000000605007388 */ /* 0x0041e40000000800 */
[----:B0-----:R-:W-:-:S09]  /*08a0*/  LEA R5, R40, R5, 0x2 ;  /* 0x0000000528057211 */ /* 0x001fd200078e10ff */
[----:B------:R-:W-:Y:S05]  /*08b0*/  @P0 BRA `(.L_x_19097) ;  /* 0xfffffffc00e40947 */ /* 0x000fea000383ffff */
.L_x_19096:
[----:B------:R-:W-:Y:S05]  /*08c0*/  BSYNC.RECONVERGENT B1 ;  /* 0x0000000000017941 */ /* 0x000fea0003800200 */
.L_x_19095:
        /* <DEDUP_REMOVED lines=9> */
[----:B------:R-:W-:Y:S01]  /*0960*/  IMAD.IADD R19, R17, 0x1, R40 ;  /* 0x0000000111137824 */ /* 0x000fe200078e0228 */
[C---:B------:R-:W-:Y:S01]  /*0970*/  LEA R21, R40.reuse, R17, 0x1 ;  /* 0x0000001128157211 */ /* 0x040fe200078e08ff */
[----:B------:R-:W-:-:S07]  /*0980*/  IMAD R23, R40, 0x3, R17 ;  /* 0x0000000328177824 */ /* 0x000fce00078e0211 */
.L_x_19098:
        /* <DEDUP_REMOVED lines=23> */
.L_x_19094:
[----:B------:R-:W-:Y:S05]  /*0b00*/  BSYNC.RECONVERGENT B0 ;  /* 0x0000000000007941 */ /* 0x000fea0003800200 */
.L_x_19093:
[----:B------:R-:W-:Y:S01]  /*0b10*/  BAR.SYNC.DEFER_BLOCKING 0x0 ;  /* 0x0000000000007b1d */ /* 0x000fe20000010000 */
[----:B------:R-:W-:-:S13]  /*0b20*/  ISETP.GT.U32.AND P0, PT, R41, 0x1f, PT ;  /* 0x0000001f2900780c */ /* 0x000fda0003f04070 */
[----:B------:R-:W-:Y:S05]  /*0b30*/  @P0 BRA `(.L_x_19099) ;  /* 0x0000000c00640947 */ /* 0x000fea0003800000 */
[----:B-1----:R-:W0:Y:S01]  /*0b40*/  I2F.U32.RP R6, R40 ;  /* 0x0000002800067306 */ /* 0x002e220000209000 */
[C---:B------:R-:W-:Y:S01]  /*0b50*/  ISETP.GE.U32.AND P0, PT, R0.reuse, 0x20, PT ;  /* 0x000000200000780c */ /* 0x040fe20003f06070 */
[----:B------:R-:W-:Y:S01]  /*0b60*/  BSSY.RECONVERGENT B0, `(.L_x_19100) ;  /* 0x000002a000007945 */ /* 0x000fe20003800200 */
[----:B------:R-:W-:Y:S02]  /*0b70*/  VIMNMX.U32 R5, PT, PT, R0, 0x20, !PT ;  /* 0x0000002000057848 */ /* 0x000fe40007fe0000 */
[----:B------:R-:W-:Y:S02]  /*0b80*/  SEL R4, RZ, 0x1, P0 ;  /* 0x00000001ff047807 */ /* 0x000fe40000000000 */
[----:B------:R-:W-:Y:S02]  /*0b90*/  ISETP.NE.U32.AND P2, PT, R40, RZ, PT ;  /* 0x000000ff2800720c */ /* 0x000fe40003f45070 */
[----:B------:R-:W-:Y:S01]  /*0ba0*/  IADD3 R5, PT, PT, R5, -R0, -R4 ;  /* 0x8000000005057210 */ /* 0x000fe20007ffe804 */
        /* <DEDUP_REMOVED lines=32> */
.L_x_19102:
[----:B------:R-:W-:Y:S01]  /*0db0*/  VIADD R0, R0, 0x1 ;  /* 0x0000000100007836 */ /* 0x000fe20000000000 */
[----:B------:R0:W-:Y:S04]  /*0dc0*/  STS [R5], RZ ;  /* 0x000000ff05007388 */ /* 0x0001e80000000800 */
[----:B------:R-:W-:Y:S02]  /*0dd0*/  ISETP.NE.AND P0, PT, R0, RZ, PT ;  /* 0x000000ff0000720c */ /* 0x000fe40003f05270 */
[----:B0-----:R-:W-:-:S11]  /*0de0*/  LEA R5, R40, R5, 0x2 ;  /* 0x0000000528057211 */ /* 0x001fd600078e10ff */
[----:B------:R-:W-:Y:S05]  /*0df0*/  @P0 BRA `(.L_x_19102) ;  /* 0xfffffffc00ec0947 */ /* 0x000fea000383ffff */
.L_x_19101:
[----:B------:R-:W-:Y:S05]  /*0e00*/  BSYNC.RECONVERGENT B0 ;  /* 0x0000000000007941 */ /* 0x000fea0003800200 */
.L_x_19100:
[----:B------:R-:W-:Y:S04]  /*0e10*/  BSSY.RECONVERGENT B0, `(.L_x_19103) ;  /* 0x0000012000007945 */ /* 0x000fe80003800200 */
[----:B------:R-:W-:Y:S05]  /*0e20*/  @!P1 BRA `(.L_x_19104) ;  /* 0x0000000000409947 */ /* 0x000fea0003800000 */
[----:B------:R-:W0:Y:S01]  /*0e30*/  S2UR UR5, SR_CgaCtaId ;  /* 0x00000000000579c3 */ /* 0x000e220000008800 */
[----:B------:R-:W-:Y:S02]  /*0e40*/  UMOV UR4, 0x400 ;  /* 0x0000040000047882 */ /* 0x000fe40000000000 */
[----:B------:R-:W-:-:S04]  /*0e50*/  UIADD3 UR4, UPT, UPT, UR4, 0x500, URZ ;  /* 0x0000050004047890 */ /* 0x000fc8000fffe0ff */
[----:B0-----:R-:W-:-:S06]  /*0e60*/  ULEA UR4, UR5, UR4, 0x18 ;  /* 0x0000000405047291 */ /* 0x001fcc000f8ec0ff */
[----:B------:R-:W-:-:S07]  /*0e70*/  LEA R5, R3, UR4, 0x2 ;  /* 0x0000000403057c11 */ /* 0x000fce000f8e10ff */
.L_x_19105:
        /* <DEDUP_REMOVED lines=11> */
.L_x_19104:
[----:B------:R-:W-:Y:S05]  /*0f30*/  BSYNC.RECONVERGENT B0 ;  /* 0x0000000000007941 */ /* 0x000fea0003800200 */
.L_x_19103:
[----:B------:R-:W-:Y:S05]  /*0f40*/  @P2 BRA `(.L_x_19099) ;  /* 0x0000000800602947 */ /* 0x000fea0003800000 */
[----:B------:R-:W0:Y:S01]  /*0f50*/  S2R R37, SR_CgaCtaId ;  /* 0x0000000000257919 */ /* 0x000e220000008800 */
[C---:B-1----:R-:W-:Y:S01]  /*0f60*/  IMAD.SHL.U32 R2, R41.reuse, 0x4, RZ ;  /* 0x0000000429027824 */ /* 0x042fe200078e00ff */
[----:B------:R-:W-:Y:S01]  /*0f70*/  MOV R4, 0x400 ;  /* 0x0000040000047802 */ /* 0x000fe20000000f00 */
[C---:B------:R-:W-:Y:S01]  /*0f80*/  VIADD R19, R41.reuse, 0x1 ;  /* 0x0000000129137836 */ /* 0x040fe20000000000 */
[C---:B------:R-:W-:Y:S01]  /*0f90*/  SHF.L.U32 R0, R41.reuse, 0x6, RZ ;  /* 0x0000000629007819 */ /* 0x040fe200000006ff */
[C---:B------:R-:W-:Y:S01]  /*0fa0*/  VIADD R17, R41.reuse, 0x3 ;  /* 0x0000000329117836 */ /* 0x040fe20000000000 */
[----:B------:R-:W-:Y:S01]  /*0fb0*/  LOP3.LUT R3, R2, 0x3c, RZ, 0xc0, !PT ;  /* 0x0000003c02037812 */ /* 0x000fe200078ec0ff */
[----:B------:R-:W-:Y:S01]  /*0fc0*/  VIADD R2, R4, 0x480 ;  /* 0x0000048004027836 */ /* 0x000fe20000000000 */
[C---:B------:R-:W-:Y:S01]  /*0fd0*/  LOP3.LUT R39, R41.reuse, 0xf, RZ, 0xc0, !PT ;  /* 0x0000000f29277812 */ /* 0x040fe200078ec0ff */
[----:B------:R-:W-:Y:S01]  /*0fe0*/  VIADD R16, R41, 0x9 ;  /* 0x0000000929107836 */ /* 0x000fe20000000000 */
[----:B------:R-:W-:-:S02]  /*0ff0*/  LOP3.LUT R0, R3, 0x40, R0, 0xf8, !PT ;  /* 0x0000004003007812 */ /* 0x000fc400078ef800 */
[C---:B------:R-:W-:Y:S02]  /*1000*/  ISETP.NE.AND P3, PT, R39.reuse, 0xf, PT ;  /* 0x0000000f2700780c */ /* 0x040fe40003f65270 */
[C---:B------:R-:W-:Y:S02]  /*1010*/  ISETP.GE.U32.AND P4, PT, R39.reuse, 0xe, PT ;  /* 0x0000000e2700780c */ /* 0x040fe40003f86070 */
[C---:B------:R-:W-:Y:S02]  /*1020*/  ISETP.GE.U32.AND P5, PT, R39.reuse, 0xd, PT ;  /* 0x0000000d2700780c */ /* 0x040fe40003fa6070 */
[C---:B------:R-:W-:Y:S02]  /*1030*/  ISETP.GE.U32.AND P6, PT, R39.reuse, 0xc, PT ;  /* 0x0000000c2700780c */ /* 0x040fe40003fc6070 */
[C---:B------:R-:W-:Y:S02]  /*1040*/  ISETP.GE.U32.AND P0, PT, R39.reuse, 0xb, PT ;  /* 0x0000000b2700780c */ /* 0x040fe40003f06070 */
[----:B------:R-:W-:-:S02]  /*1050*/  ISETP.GE.U32.AND P1, PT, R39, 0xa, PT ;  /* 0x0000000a2700780c */ /* 0x000fc40003f26070 */
[----:B------:R-:W-:Y:S02]  /*1060*/  ISETP.GE.U32.AND P2, PT, R39, 0x9, PT ;  /* 0x000000092700780c */ /* 0x000fe40003f46070 */
[----:B------:R-:W-:Y:S02]  /*1070*/  IADD3 R18, PT, PT, R41, 0x2, RZ ;  /* 0x0000000229127810 */ /* 0x000fe40007ffe0ff */
[----:B------:R-:W-:Y:S02]  /*1080*/  SHF.R.U32.HI R20, RZ, 0x1, R41 ;  /* 0x00000001ff147819 */ /* 0x000fe40000011629 */
[----:B------:R-:W-:Y:S02]  /*1090*/  SHF.R.U32.HI R45, RZ, 0x1, R40 ;  /* 0x00000001ff2d7819 */ /* 0x000fe40000011628 */
[C---:B0-----:R-:W-:Y:S02]  /*10a0*/  LEA R5, R37.reuse, R2, 0x18 ;  /* 0x0000000225057211 */ /* 0x041fe400078ec0ff */
[----:B------:R-:W-:Y:S01]  /*10b0*/  LEA R38, R37, R4, 0x18 ;  /* 0x0000000425267211 */ /* 0x000fe200078ec0ff */
[----:B------:R-:W-:Y:S01]  /*10c0*/  VIADD R4, R4, 0x500 ;  /* 0x0000050004047836 */ /* 0x000fe20000000000 */
[----:B------:R-:W-:-:S02]  /*10d0*/  IADD3 R0, PT, PT, R5, R0, RZ ;  /* 0x0000000005007210 */ /* 0x000fc40007ffe0ff */
[----:B------:R-:W-:Y:S01]  /*10e0*/  LOP3.LUT R19, R19, 0xf, RZ, 0xc0, !PT ;  /* 0x0000000f13137812 */ /* 0x000fe200078ec0ff */
[----:B------:R-:W-:Y:S01]  /*10f0*/  IMAD.IADD R38, R38, 0x1, R3 ;  /* 0x0000000126267824 */ /* 0x000fe200078e0203 */
[----:B------:R-:W-:Y:S01]  /*1100*/  LEA R37, R37, R4, 0x18 ;  /* 0x0000000425257211 */ /* 0x000fe200078ec0ff */
[----:B------:R-:W-:Y:S01]  /*1110*/  VIADD R21, R0, 0xffffffc0 ;  /* 0xffffffc000157836 */ /* 0x000fe20000000000 */
[----:B------:R-:W0:Y:S01]  /*1120*/  LDS R36, [R0] ;  /* 0x0000000000247984 */ /* 0x000e220000000800 */
[----:B------:R-:W-:Y:S02]  /*1130*/  LOP3.LUT R18, R18, 0xf, RZ, 0xc0, !PT ;  /* 0x0000000f12127812 */ /* 0x000fe400078ec0ff */
[--C-:B------:R-:W-:Y:S01]  /*1140*/  IMAD.MOV.U32 R3, RZ, RZ, R21.reuse ;  /* 0x000000ffff037224 */ /* 0x100fe200078e0015 */
[-C--:B------:R-:W-:Y:S01]  /*1150*/  MOV R2, R21.reuse ;  /* 0x0000001500027202 */ /* 0x080fe20000000f00 */
[--C-:B------:R-:W-:Y:S01]  /*1160*/  @P3 IMAD.MOV R2, RZ, RZ, R0.reuse ;  /* 0x000000ffff023224 */ /* 0x100fe200078e0200 */
        /* <DEDUP_REMOVED lines=16> */
[----:B------:R-:W-:Y:S01]  /*1270*/  LOP3.LUT P3, RZ, R41, 0xf, RZ, 0xc0, !PT ;  /* 0x0000000f29ff7812 */ /* 0x000fe2000786c0ff */
        /* <DEDUP_REMOVED lines=10> */
[----:B------:R-:W-:Y:S01]  /*1320*/  ISETP.GE.U32.AND P2, PT, R39, 0x2, PT ;  /* 0x000000022700780c */ /* 0x000fe20003f46070 */
[--C-:B------:R-:W-:Y:S01]  /*1330*/  @!P3 IMAD.MOV R21, RZ, RZ, R0.reuse ;  /* 0x000000ffff15b224 */ /* 0x100fe200078e0200 */
[----:B------:R3:W4:Y:S01]  /*1340*/  LDS R34, [R3+0x8] ;  /* 0x0000080003227984 */ /* 0x0007220000000800 */
        /* <DEDUP_REMOVED lines=12> */
[C---:B---3--:R-:W-:Y:S01]  /*1410*/  IMAD.SHL.U32 R3, R41.reuse, 0x4, RZ ;  /* 0x0000000429037824 */ /* 0x048fe200078e00ff */
[C---:B------:R-:W-:Y:S01]  /*1420*/  IADD3 R0, PT, PT, R41.reuse, 0xa, RZ ;  /* 0x0000000a29007810 */ /* 0x040fe20007ffe0ff */
[C---:B-----5:R-:W-:Y:S01]  /*1430*/  VIADD R5, R41.reuse, 0xffffffff ;  /* 0xffffffff29057836 */ /* 0x060fe20000000000 */
[----:B------:R3:W0:Y:S04]  /*1440*/  LDS R29, [R8+0x1c] ;  /* 0x00001c00081d7984 */ /* 0x0006280000000800 */
[----:B------:R5:W0:Y:S01]  /*1450*/  LDS R27, [R10+0x24] ;  /* 0x000024000a1b7984 */ /* 0x000a220000000800 */
[----:B------:R-:W-:Y:S01]  /*1460*/  VIADD R7, R41, 0xd ;  /* 0x0000000d29077836 */ /* 0x000fe20000000000 */
[----:B------:R-:W-:-:S02]  /*1470*/  LOP3.LUT R5, R5, 0xf, RZ, 0xc0, !PT ;  /* 0x0000000f05057812 */ /* 0x000fc400078ec0ff */
[----:B------:R2:W0:Y:S01]  /*1480*/  LDS R26, [R11+0x28] ;  /* 0x000028000b1a7984 */ /* 0x0004220000000800 */
[----:B---3--:R-:W-:Y:S01]  /*1490*/  VIADD R8, R41, 0xb ;  /* 0x0000000b29087836 */ /* 0x008fe20000000000 */
[----:B------:R-:W-:Y:S02]  /*14a0*/  LOP3.LUT R7, R7, 0xf, RZ, 0xc0, !PT ;  /* 0x0000000f07077812 */ /* 0x000fe400078ec0ff */
[----:B------:R3:W0:Y:S01]  /*14b0*/  LDS R31, [R6+0x14] ;  /* 0x00001400061f7984 */ /* 0x0006220000000800 */
[C---:B-----5:R-:W-:Y:S01]  /*14c0*/  VIADD R10, R41.reuse, 0x6 ;  /* 0x00000006290a7836 */ /* 0x060fe20000000000 */
[----:B------:R-:W-:Y:S02]  /*14d0*/  LOP3.LUT R8, R8, 0xf, RZ, 0xc0, !PT ;  /* 0x0000000f08087812 */ /* 0x000fe400078ec0ff */
[----:B------:R5:W0:Y:S01]  /*14e0*/  LDS R28, [R9+0x20] ;  /* 0x00002000091c7984 */ /* 0x000a220000000800 */
[----:B--2---:R-:W-:Y:S01]  /*14f0*/  VIADD R11, R41, 0x5 ;  /* 0x00000005290b7836 */ /* 0x004fe20000000000 */
[----:B------:R-:W-:-:S02]  /*1500*/  LOP3.LUT R10, R10, 0xf, RZ, 0xc0, !PT ;  /* 0x0000000f0a0a7812 */ /* 0x000fc400078ec0ff */
[----:B------:R2:W0:Y:S01]  /*1510*/  LDS R25, [R12+0x2c] ;  /* 0x00002c000c197984 */ /* 0x0004220000000800 */
[----:B---3--:R-:W-:Y:S02]  /*1520*/  IADD3 R6, PT, PT, R41, 0xe, RZ ;  /* 0x0000000e29067810 */ /* 0x008fe40007ffe0ff */
[----:B------:R-:W-:Y:S01]  /*1530*/  LOP3.LUT R11, R11, 0xf, RZ, 0xc0, !PT ;  /* 0x0000000f0b0b7812 */ /* 0x000fe200078ec0ff */
[----:B------:R3:W0:Y:S01]  /*1540*/  LDS R33, [R4+0xc] ;  /* 0x00000c0004217984 */ /* 0x0006220000000800 */
[C---:B-----5:R-:W-:Y:S02]  /*1550*/  IADD3 R9, PT, PT, R41.reuse, 0x7, RZ ;  /* 0x0000000729097810 */ /* 0x060fe40007ffe0ff */
[----:B------:R-:W-:Y:S01]  /*1560*/  LOP3.LUT R6, R6, 0xf, RZ, 0xc0, !PT ;  /* 0x0000000f06067812 */ /* 0x000fe200078ec0ff */
[----:B------:R5:W0:Y:S01]  /*1570*/  LDS R24, [R13+0x30] ;  /* 0x000030000d187984 */ /* 0x000a220000000800 */
[----:B--2---:R-:W-:Y:S02]  /*1580*/  IADD3 R12, PT, PT, R41, 0x4, RZ ;  /* 0x00000004290c7810 */ /* 0x004fe40007ffe0ff */
[----:B------:R-:W-:Y:S01]  /*1590*/  LOP3.LUT R9, R9, 0xf, RZ, 0xc0, !PT ;  /* 0x0000000f09097812 */ /* 0x000fe200078ec0ff */
[----:B------:R2:W0:Y:S01]  /*15a0*/  LDS R23, [R14+0x34] ;  /* 0x000034000e177984 */ /* 0x0004220000000800 */
[----:B------:R-:W-:-:S02]  /*15b0*/  LOP3.LUT R12, R12, 0xf, RZ, 0xc0, !PT ;  /* 0x0000000f0c0c7812 */ /* 0x000fc400078ec0ff */
[----:B---3--:R-:W-:Y:S01]  /*15c0*/  LOP3.LUT R4, R39, 0x8, RZ, 0x3c, !PT ;  /* 0x0000000827047812 */ /* 0x008fe200078e3cff */
[----:B------:R3:W0:Y:S01]  /*15d0*/  LDS R22, [R15+0x38] ;  /* 0x000038000f167984 */ /* 0x0006220000000800 */
[----:B-----5:R-:W-:Y:S02]  /*15e0*/  LOP3.LUT R13, R3, 0x4, RZ, 0xe2, !PT ;  /* 0x00000004030d7812 */ /* 0x020fe400078ee2ff */
[----:B--2---:R-:W-:Y:S02]  /*15f0*/  LOP3.LUT R14, R2, 0xf, RZ, 0xc0, !PT ;  /* 0x0000000f020e7812 */ /* 0x004fe400078ec0ff */
[----:B-1-34-:R-:W-:-:S07]  /*1600*/  LOP3.LUT R15, R0, 0xf, RZ, 0xc0, !PT ;  /* 0x0000000f000f7812 */ /* 0x01afce00078ec0ff */
.L_x_19107:
[----:B0-----:R-:W-:Y:S01]  /*1610*/  IMAD R42, R20, 0x44, R38 ;  /* 0x00000044142a7824 */ /* 0x001fe200078e0226 */
[----:B------:R-:W-:-:S05]  /*1620*/  UMOV UR4, 0xffffffff ;  /* 0xffffffff00047882 */ /* 0x000fca0000000000 */
[----:B------:R-:W1:Y:S01]  /*1630*/  LDS R42, [R42] ;  /* 0x000000002a2a7984 */ /* 0x000e620000000800 */
[----:B--2---:R-:W-:Y:S05]  /*1640*/  BRA.DIV UR4, `(.L_x_19106) ;  /* 0x0000000a04007947 */ /* 0x004fea000b800000 */
        /* <DEDUP_REMOVED lines=31> */
.L_x_19129:
[----:B------:R-:W-:Y:S02]  /*1840*/  IMAD R0, R20, 0x8, R13 ;  /* 0x0000000814007824 */ /* 0x000fe400078e020d */
[----:B-1----:R-:W-:Y:S02]  /*1850*/  IMAD R43, R21, R44, R43 ;  /* 0x0000002c152b7224 */ /* 0x002fe400078e022b */
[----:B------:R-:W-:Y:S01]  /*1860*/  IMAD.IADD R20, R45, 0x1, R20 ;  /* 0x000000012d147824 */ /* 0x000fe200078e0214 */
[----:B------:R-:W-:-:S04]  /*1870*/  IADD3 R0, PT, PT, R37, R0, RZ ;  /* 0x0000000025007210 */ /* 0x000fc80007ffe0ff */
[----:B------:R-:W-:Y:S01]  /*1880*/  ISETP.GE.U32.AND P0, PT, R20, 0x10, PT ;  /* 0x000000101400780c */ /* 0x000fe20003f06070 */
[----:B------:R-:W1:Y:S02]  /*1890*/  LDS R2, [R0] ;  /* 0x0000000000027984 */ /* 0x000e640000000800 */
[----:B-1----:R-:W-:-:S05]  /*18a0*/  IMAD.IADD R43, R43, 0x1, R2 ;  /* 0x000000012b2b7824 */ /* 0x002fca00078e0202 */
[----:B------:R2:W-:Y:S05]  /*18b0*/  STS [R0], R43 ;  /* 0x0000002b00007388 */ /* 0x0005ea0000000800 */
[----:B------:R-:W-:Y:S05]  /*18c0*/  @!P0 BRA `(.L_x_19107) ;  /* 0xfffffffc00508947 */ /* 0x000fea000383ffff */
.L_x_19099:
[----:B------:R-:W-:Y:S05]  /*18d0*/  WARPSYNC.ALL ;  /* 0x0000000000007948 */ /* 0x000fea0003800000 */
[----:B------:R-:W-:Y:S01]  /*18e0*/  BAR.SYNC.DEFER_BLOCKING 0x0 ;  /* 0x0000000000007b1d */ /* 0x000fe20000010000 */
[----:B------:R-:W-:-:S13]  /*18f0*/  ISETP.GT.U32.AND P0, PT, R41, 0x1f, PT ;  /* 0x0000001f2900780c */ /* 0x000fda0003f04070 */
[----:B------:R-:W-:Y:S05]  /*1900*/  @P0 EXIT ;  /* 0x000000000000094d */ /* 0x000fea0003800000 */
[----:B-1----:R-:W1:Y:S01]  /*1910*/  I2F.U32.RP R4, R40 ;  /* 0x0000002800047306 */ /* 0x002e620000209000 */
[----:B0-----:R-:W0:Y:S01]  /*1920*/  S2R R5, SR_TID.X ;  /* 0x0000000000057919 */ /* 0x001e220000002100 */
[----:B------:R-:W-:Y:S01]  /*1930*/  ISETP.NE.U32.AND P2, PT, R40, RZ, PT ;  /* 0x000000ff2800720c */ /* 0x000fe20003f45070 */
[----:B------:R-:W-:Y:S05]  /*1940*/  BSSY.RECONVERGENT B0, `(.L_x_19108) ;  /* 0x000002f000007945 */ /* 0x000fea0003800200 */
[----:B-1----:R-:W1:Y:S02]  /*1950*/  MUFU.RCP R4, R4 ;  /* 0x0000000400047308 */ /* 0x002e640000001000 */
[----:B-1----:R-:W-:Y:S01]  /*1960*/  IADD3 R2, PT, PT, R4, 0xffffffe, RZ ;  /* 0x0ffffffe04027810 */ /* 0x002fe20007ffe0ff */
[----:B0-----:R-:W-:-:S05]  /*1970*/  IMAD.IADD R6, R5, 0x1, R40 ;  /* 0x0000000105067824 */ /* 0x001fca00078e0228 */
[----:B------:R0:W1:Y:S01]  /*1980*/  F2I.FTZ.U32.TRUNC.NTZ R3, R2 ;  /* 0x0000000200037305 */ /* 0x000062000021f000 */
[C---:B------:R-:W-:Y:S02]  /*1990*/  ISETP.GE.U32.AND P0, PT, R6.reuse, 0x20, PT ;  /* 0x000000200600780c */ /* 0x040fe40003f06070 */
[----:B--2---:R-:W-:Y:S02]  /*19a0*/  VIMNMX.U32 R0, PT, PT, R6, 0x20, !PT ;  /* 0x0000002006007848 */ /* 0x004fe40007fe0000 */
[----:B------:R-:W-:Y:S01]  /*19b0*/  SEL R5, RZ, 0x1, P0 ;  /* 0x00000001ff057807 */ /* 0x000fe20000000000 */
[----:B0-----:R-:W-:Y:S02]  /*19c0*/  HFMA2 R2, -RZ, RZ, 0, 0 ;  /* 0x00000000ff027431 */ /* 0x001fe400000001ff */
[----:B-1----:R-:W-:-:S04]  /*19d0*/  IMAD.MOV R7, RZ, RZ, -R3 ;  /* 0x000000ffff077224 */ /* 0x002fc800078e0a03 */
[----:B------:R-:W-:-:S04]  /*19e0*/  IMAD R7, R7, R40, RZ ;  /* 0x0000002807077224 */ /* 0x000fc800078e02ff */
        /* <DEDUP_REMOVED lines=16> */
[----:B------:R-:W0:Y:S01]  /*1af0*/  S2R R42, SR_CTAID.Y ;  /* 0x00000000002a7919 */ /* 0x000e220000002600 */
[----:B------:R-:W1:Y:S01]  /*1b00*/  S2UR UR5, SR_CgaCtaId ;  /* 0x00000000000579c3 */ /* 0x000e620000008800 */
[----:B------:R-:W-:Y:S01]  /*1b10*/  UMOV UR4, 0x400 ;  /* 0x0000040000047882 */ /* 0x000fe20000000000 */
[----:B------:R-:W-:Y:S01]  /*1b20*/  IADD3 R4, PT, PT, R4, 0x1, RZ ;  /* 0x0000000104047810 */ /* 0x000fe20007ffe0ff */
[----:B------:R-:W-:-:S03]  /*1b30*/  UIADD3 UR4, UPT, UPT, UR4, 0x500, URZ ;  /* 0x0000050004047890 */ /* 0x000fc6000fffe0ff */
[----:B------:R-:W-:Y:S02]  /*1b40*/  LOP3.LUT R4, R4, 0x3, RZ, 0xc0, !PT ;  /* 0x0000000304047812 */ /* 0x000fe400078ec0ff */
[----:B------:R-:W2:Y:S03]  /*1b50*/  LDC.64 R2, c[0x0][0x3a0] ;  /* 0x0000e800ff027b82 */ /* 0x000ea60000000a00 */
[----:B------:R-:W-:Y:S01]  /*1b60*/  IMAD.MOV R0, RZ, RZ, -R4 ;  /* 0x000000ffff007224 */ /* 0x000fe200078e0a04 */
[----:B-1----:R-:W-:Y:S01]  /*1b70*/  ULEA UR4, UR5, UR4, 0x18 ;  /* 0x0000000405047291 */ /* 0x002fe2000f8ec0ff */
[----:B0-----:R-:W-:-:S04]  /*1b80*/  IMAD R5, R42, 0x20, R41 ;  /* 0x000000202a057824 */ /* 0x001fc800078e0229 */
[----:B--2---:R-:W-:Y:S01]  /*1b90*/  IMAD.WIDE.U32 R2, R5, 0x4, R2 ;  /* 0x0000000405027825 */ /* 0x004fe200078e0002 */
[----:B------:R-:W-:-:S03]  /*1ba0*/  LEA R5, R41, UR4, 0x2 ;  /* 0x0000000429057c11 */ /* 0x000fc6000f8e10ff */
[----:B------:R-:W-:-:S07]  /*1bb0*/  IMAD R41, R4, R40, R41 ;  /* 0x0000002804297224 */ /* 0x000fce00078e0229 */
.L_x_19110:
[----:B------:R0:W1:Y:S01]  /*1bc0*/  LDS R7, [R5] ;  /* 0x0000000005077984 */ /* 0x0000620000000800 */
[----:B------:R-:W-:-:S04]  /*1bd0*/  IADD3 R0, PT, PT, R0, 0x1, RZ ;  /* 0x0000000100007810 */ /* 0x000fc80007ffe0ff */
[----:B------:R-:W-:Y:S01]  /*1be0*/  ISETP.NE.AND P0, PT, R0, RZ, PT ;  /* 0x000000ff0000720c */ /* 0x000fe20003f05270 */
[C---:B0-----:R-:W-:Y:S01]  /*1bf0*/  IMAD R5, R40.reuse, 0x4, R5 ;  /* 0x0000000428057824 */ /* 0x041fe200078e0205 */
[----:B-1----:R0:W-:Y:S02]  /*1c00*/  STG.E desc[UR6][R2.64], R7 ;  /* 0x0000000702007986 */ /* 0x0021e4000c101906 */
[----:B0-----:R-:W-:-:S09]  /*1c10*/  IMAD.WIDE.U32 R2, R40, 0x4, R2 ;  /* 0x0000000428027825 */ /* 0x001fd200078e0002 */
[----:B------:R-:W-:Y:S05]  /*1c20*/  @P0 BRA `(.L_x_19110) ;  /* 0xfffffffc00e40947 */ /* 0x000fea000383ffff */
.L_x_19109:
[----:B------:R-:W-:Y:S05]  /*1c30*/  BSYNC.RECONVERGENT B0 ;  /* 0x0000000000007941 */ /* 0x000fea0003800200 */
.L_x_19108:
[----:B------:R-:W-:Y:S05]  /*1c40*/  @!P1 EXIT ;  /* 0x000000000000994d */ /* 0x000fea0003800000 */
[----:B------:R-:W0:Y:S01]  /*1c50*/  S2R R4, SR_CTAID.Y ;  /* 0x0000000000047919 */ /* 0x000e220000002600 */
[----:B------:R-:W1:Y:S01]  /*1c60*/  S2UR UR5, SR_CgaCtaId ;  /* 0x00000000000579c3 */ /* 0x000e620000008800 */
[----:B------:R-:W-:Y:S02]  /*1c70*/  UMOV UR4, 0x400 ;  /* 0x0000040000047882 */ /* 0x000fe40000000000 */
[----:B------:R-:W-:-:S05]  /*1c80*/  UIADD3 UR4, UPT, UPT, UR4, 0x500, URZ ;  /* 0x0000050004047890 */ /* 0x000fca000fffe0ff */
[----:B------:R-:W2:Y:S01]  /*1c90*/  LDC.64 R16, c[0x0][0x3a0] ;  /* 0x0000e800ff107b82 */ /* 0x000ea20000000a00 */
[----:B-1----:R-:W-:-:S06]  /*1ca0*/  ULEA UR4, UR5, UR4, 0x18 ;  /* 0x0000000405047291 */ /* 0x002fcc000f8ec0ff */
[----:B------:R-:W-:Y:S01]  /*1cb0*/  LEA R19, R41, UR4, 0x2 ;  /* 0x0000000429137c11 */ /* 0x000fe2000f8e10ff */
[----:B0-----:R-:W-:Y:S02]  /*1cc0*/  IMAD R21, R4, 0x20, R41 ;  /* 0x0000002004157824 */ /* 0x001fe400078e0229 */
[----:B--2---:R-:W-:-:S04]  /*1cd0*/  IMAD.WIDE.U32 R2, R40, 0x4, R16 ;  /* 0x0000000428027825 */ /* 0x004fc800078e0010 */
[----:B------:R-:W-:-:S04]  /*1ce0*/  IMAD.WIDE.U32 R4, R40, 0x8, R16 ;  /* 0x0000000828047825 */ /* 0x000fc800078e0010 */
[----:B------:R-:W-:-:S07]  /*1cf0*/  IMAD.WIDE.U32 R6, R40, 0xc, R16 ;  /* 0x0000000c28067825 */ /* 0x000fce00078e0010 */
.L_x_19111:
        /* <DEDUP_REMOVED lines=21> */
.L_x_19106:
[----:B------:R-:W-:Y:S01]  /*1e50*/  BSSY B0, `(.L_x_19112) ;  /* 0x0000007000007945 */ /* 0x000fe20003800000 */
[----:B------:R-:W-:Y:S01]  /*1e60*/  IMAD.MOV.U32 R3, RZ, RZ, R39 ;  /* 0x000000ffff037224 */ /* 0x000fe200078e0027 */
[----:B------:R-:W-:Y:S01]  /*1e70*/  MOV R2, 0x101f ;  /* 0x0000101f00027802 */ /* 0x000fe20000000f00 */
[----:B------:R-:W-:-:S07]  /*1e80*/  IMAD.MOV.U32 R0, RZ, RZ, -0x1 ;  /* 0xffffffffff007424 */ /* 0x000fce00078e00ff */
[----:B01----:R-:W-:Y:S05]  /*1e90*/  WARPSYNC.COLLECTIVE R0, `(.L_x_19113) ;  /* 0x0000000000087348 */ /* 0x003fea0003c00000 */
[----:B-1----:R1:W2:Y:S02]  /*1ea0*/  SHFL.IDX P0, R44, R42, R3, R2 ;  /* 0x000000032a2c7389 */ /* 0x0022a40000000002 */
[----:B012---:R-:W-:Y:S05]  /*1eb0*/  ENDCOLLECTIVE ;  /* 0x000000000000791b */ /* 0x007fea0003800000 */
.L_x_19113:
[----:B------:R-:W-:Y:S05]  /*1ec0*/  BSYNC B0 ;  /* 0x0000000000007941 */ /* 0x000fea0003800000 */
.L_x_19112:
[----:B------:R-:W-:Y:S01]  /*1ed0*/  MOV R3, R19 ;  /* 0x0000001300037202 */ /* 0x000fe20000000f00 */
[----:B------:R-:W-:Y:S02]  /*1ee0*/  IMAD.MOV.U32 R2, RZ, RZ, 0x101f ;  /* 0x0000101fff027424 */ /* 0x000fe400078e00ff */
[----:B------:R-:W-:Y:S02]  /*1ef0*/  IMAD.MOV.U32 R0, RZ, RZ, -0x1 ;  /* 0xffffffffff007424 */ /* 0x000fe400078e00ff */
[----:B------:R-:W-:-:S07]  /*1f00*/  IMAD.MOV.U32 R43, RZ, RZ, R44 ;  /* 0x000000ffff2b7224 */ /* 0x000fce00078e002c */
[----:B------:R-:W-:Y:S05]  /*1f10*/  WARPSYNC.COLLECTIVE R0, `(.L_x_19114) ;  /* 0x0000000000087348 */ /* 0x000fea0003c00000 */
[----:B------:R0:W1:Y:S02]  /*1f20*/  SHFL.IDX P0, R44, R42, R3, R2 ;  /* 0x000000032a2c7389 */ /* 0x0000640000000002 */
[----:B01----:R-:W-:Y:S05]  /*1f30*/  ENDCOLLECTIVE ;  /* 0x000000000000791b */ /* 0x003fea0003800000 */
.L_x_19114:
[----:B------:R-:W-:Y:S01]  /*1f40*/  IMAD.MOV.U32 R3, RZ, RZ, R18 ;  /* 0x000000ffff037224 */ /* 0x000fe200078e0012 */
[----:B------:R-:W-:Y:S01]  /*1f50*/  MOV R0, R44 ;  /* 0x0000002c00007202 */ /* 0x000fe20000000f00 */
[----:B------:R-:W-:-:S04]  /*1f60*/  IMAD R44, R36, R43, RZ ;  /* 0x0000002b242c7224 */ /* 0x000fc800078e02ff */
[----:B------:R-:W-:Y:S02]  /*1f70*/  IMAD R43, R35, R0, R44 ;  /* 0x00000000232b7224 */ /* 0x000fe400078e022c */
[----:B------:R-:W-:-:S07]  /*1f80*/  IMAD.MOV.U32 R0, RZ, RZ, -0x1 ;  /* 0xffffffffff007424 */ /* 0x000fce00078e00ff */
[----:B------:R-:W-:Y:S05]  /*1f90*/  WARPSYNC.COLLECTIVE R0, `(.L_x_19115) ;  /* 0x0000000000087348 */ /* 0x000fea0003c00000 */
[----:B------:R0:W1:Y:S02]  /*1fa0*/  SHFL.IDX P0, R44, R42, R3, R2 ;  /* 0x000000032a2c7389 */ /* 0x0000640000000002 */
[----:B01----:R-:W-:Y:S05]  /*1fb0*/  ENDCOLLECTIVE ;  /* 0x000000000000791b */ /* 0x003fea0003800000 */
.L_x_19115:
[----:B------:R-:W-:Y:S01]  /*1fc0*/  MOV R3, R17 ;  /* 0x0000001100037202 */ /* 0x000fe20000000f00 */
[----:B------:R-:W-:-:S07]  /*1fd0*/  IMAD R43, R34, R44, R43 ;  /* 0x0000002c222b7224 */ /* 0x000fce00078e022b */
[----:B------:R-:W-:Y:S05]  /*1fe0*/  WARPSYNC.COLLECTIVE R0, `(.L_x_19116) ;  /* 0x0000000000087348 */ /* 0x000fea0003c00000 */
[----:B------:R0:W1:Y:S02]  /*1ff0*/  SHFL.IDX P0, R44, R42, R3, R2 ;  /* 0x000000032a2c7389 */ /* 0x0000640000000002 */
[----:B01----:R-:W-:Y:S05]  /*2000*/  ENDCOLLECTIVE ;  /* 0x000000000000791b */ /* 0x003fea0003800000 */
.L_x_19116:
[----:B------:R-:W-:Y:S02]  /*2010*/  IMAD.MOV.U32 R3, RZ, RZ, R12 ;  /* 0x000000ffff037224 */ /* 0x000fe400078e000c */
[----:B------:R-:W-:-:S07]  /*2020*/  IMAD R43, R33, R44, R43 ;  /* 0x0000002c212b7224 */ /* 0x000fce00078e022b */
[----:B------:R-:W-:Y:S05]  /*2030*/  WARPSYNC.COLLECTIVE R0, `(.L_x_19117) ;  /* 0x0000000000087348 */ /* 0x000fea0003c00000 */
[----:B------:R0:W1:Y:S02]  /*2040*/  SHFL.IDX P0, R44, R42, R3, R2 ;  /* 0x000000032a2c7389 */ /* 0x0000640000000002 */
[----:B01----:R-:W-:Y:S05]  /*2050*/  ENDCOLLECTIVE ;  /* 0x000000000000791b */ /* 0x003fea0003800000 */
.L_x_19117:
[----:B------:R-:W-:Y:S02]  /*2060*/  IMAD.MOV.U32 R3, RZ, RZ, R11 ;  /* 0x000000ffff037224 */ /* 0x000fe400078e000b */
[----:B------:R-:W-:-:S07]  /*2070*/  IMAD R43, R32, R44, R43 ;  /* 0x0000002c202b7224 */ /* 0x000fce00078e022b */
[----:B------:R-:W-:Y:S05]  /*2080*/  WARPSYNC.COLLECTIVE R0, `(.L_x_19118) ;  /* 0x0000000000087348 */ /* 0x000fea0003c00000 */
[----:B------:R0:W1:Y:S02]  /*2090*/  SHFL.IDX P0, R44, R42, R3, R2 ;  /* 0x000000032a2c7389 */ /* 0x0000640000000002 */
[----:B01----:R-:W-:Y:S05]  /*20a0*/  ENDCOLLECTIVE ;  /* 0x000000000000791b */ /* 0x003fea0003800000 */
.L_x_19118:
[----:B------:R-:W-:Y:S01]  /*20b0*/  MOV R3, R10 ;  /* 0x0000000a00037202 */ /* 0x000fe20000000f00 */
[----:B------:R-:W-:-:S07]  /*20c0*/  IMAD R43, R31, R44, R43 ;  /* 0x0000002c1f2b7224 */ /* 0x000fce00078e022b */
[----:B------:R-:W-:Y:S05]  /*20d0*/  WARPSYNC.COLLECTIVE R0, `(.L_x_19119) ;  /* 0x0000000000087348 */ /* 0x000fea0003c00000 */
[----:B------:R0:W1:Y:S02]  /*20e0*/  SHFL.IDX P0, R44, R42, R3, R2 ;  /* 0x000000032a2c7389 */ /* 0x0000640000000002 */
[----:B01----:R-:W-:Y:S05]  /*20f0*/  ENDCOLLECTIVE ;  /* 0x000000000000791b */ /* 0x003fea0003800000 */
.L_x_19119:
[----:B------:R-:W-:Y:S02]  /*2100*/  IMAD.MOV.U32 R3, RZ, RZ, R9 ;  /* 0x000000ffff037224 */ /* 0x000fe400078e0009 */
[----:B------:R-:W-:-:S07]  /*2110*/  IMAD R43, R30, R44, R43 ;  /* 0x0000002c1e2b7224 */ /* 0x000fce00078e022b */
[----:B------:R-:W-:Y:S05]  /*2120*/  WARPSYNC.COLLECTIVE R0, `(.L_x_19120) ;  /* 0x0000000000087348 */ /* 0x000fea0003c00000 */
[----:B------:R0:W1:Y:S02]  /*2130*/  SHFL.IDX P0, R44, R42, R3, R2 ;  /* 0x000000032a2c7389 */ /* 0x0000640000000002 */
[----:B01----:R-:W-:Y:S05]  /*2140*/  ENDCOLLECTIVE ;  /* 0x000000000000791b */ /* 0x003fea0003800000 */
.L_x_19120:
[----:B------:R-:W-:Y:S01]  /*2150*/  MOV R3, R4 ;  /* 0x0000000400037202 */ /* 0x000fe20000000f00 */
[----:B------:R-:W-:-:S07]  /*2160*/  IMAD R43, R29, R44, R43 ;  /* 0x0000002c1d2b7224 */ /* 0x000fce00078e022b */
[----:B------:R-:W-:Y:S05]  /*2170*/  WARPSYNC.COLLECTIVE R0, `(.L_x_19121) ;  /* 0x0000000000087348 */ /* 0x000fea0003c00000 */
[----:B------:R0:W1:Y:S02]  /*2180*/  SHFL.IDX P0, R44, R42, R3, R2 ;  /* 0x000000032a2c7389 */ /* 0x0000640000000002 */
[----:B01----:R-:W-:Y:S05]  /*2190*/  ENDCOLLECTIVE ;  /* 0x000000000000791b */ /* 0x003fea0003800000 */
.L_x_19121:
[----:B------:R-:W-:Y:S02]  /*21a0*/  IMAD.MOV.U32 R3, RZ, RZ, R16 ;  /* 0x000000ffff037224 */ /* 0x000fe400078e0010 */
[----:B------:R-:W-:-:S07]  /*21b0*/  IMAD R43, R28, R44, R43 ;  /* 0x0000002c1c2b7224 */ /* 0x000fce00078e022b */
[----:B------:R-:W-:Y:S05]  /*21c0*/  WARPSYNC.COLLECTIVE R0, `(.L_x_19122) ;  /* 0x0000000000087348 */ /* 0x000fea0003c00000 */
[----:B------:R0:W1:Y:S02]  /*21d0*/  SHFL.IDX P0, R44, R42, R3, R2 ;  /* 0x000000032a2c7389 */ /* 0x0000640000000002 */
[----:B01----:R-:W-:Y:S05]  /*21e0*/  ENDCOLLECTIVE ;  /* 0x000000000000791b */ /* 0x003fea0003800000 */
.L_x_19122:
[----:B------:R-:W-:Y:S01]  /*21f0*/  MOV R3, R15 ;  /* 0x0000000f00037202 */ /* 0x000fe20000000f00 */
[----:B------:R-:W-:-:S07]  /*2200*/  IMAD R43, R27, R44, R43 ;  /* 0x0000002c1b2b7224 */ /* 0x000fce00078e022b */
[----:B------:R-:W-:Y:S05]  /*2210*/  WARPSYNC.COLLECTIVE R0, `(.L_x_19123) ;  /* 0x0000000000087348 */ /* 0x000fea0003c00000 */
[----:B------:R0:W1:Y:S02]  /*2220*/  SHFL.IDX P0, R44, R42, R3, R2 ;  /* 0x000000032a2c7389 */ /* 0x0000640000000002 */
[----:B01----:R-:W-:Y:S05]  /*2230*/  ENDCOLLECTIVE ;  /* 0x000000000000791b */ /* 0x003fea0003800000 */
.L_x_19123:
[----:B------:R-:W-:Y:S02]  /*2240*/  IMAD.MOV.U32 R3, RZ, RZ, R8 ;  /* 0x000000ffff037224 */ /* 0x000fe400078e0008 */
[----:B------:R-:W-:-:S07]  /*2250*/  IMAD R43, R26, R44, R43 ;  /* 0x0000002c1a2b7224 */ /* 0x000fce00078e022b */
[----:B------:R-:W-:Y:S05]  /*2260*/  WARPSYNC.COLLECTIVE R0, `(.L_x_19124) ;  /* 0x0000000000087348 */ /* 0x000fea0003c00000 */
[----:B------:R0:W1:Y:S02]  /*2270*/  SHFL.IDX P0, R44, R42, R3, R2 ;  /* 0x000000032a2c7389 */ /* 0x0000640000000002 */
[----:B01----:R-:W-:Y:S05]  /*2280*/  ENDCOLLECTIVE ;  /* 0x000000000000791b */ /* 0x003fea0003800000 */
.L_x_19124:
[----:B------:R-:W-:Y:S01]  /*2290*/  MOV R3, R14 ;  /* 0x0000000e00037202 */ /* 0x000fe20000000f00 */
[----:B------:R-:W-:-:S07]  /*22a0*/  IMAD R43, R25, R44, R43 ;  /* 0x0000002c192b7224 */ /* 0x000fce00078e022b */
[----:B------:R-:W-:Y:S05]  /*22b0*/  WARPSYNC.COLLECTIVE R0, `(.L_x_19125) ;  /* 0x0000000000087348 */ /* 0x000fea0003c00000 */
[----:B------:R0:W1:Y:S02]  /*22c0*/  SHFL.IDX P0, R44, R42, R3, R2 ;  /* 0x000000032a2c7389 */ /* 0x0000640000000002 */
[----:B01----:R-:W-:Y:S05]  /*22d0*/  ENDCOLLECTIVE ;  /* 0x000000000000791b */ /* 0x003fea0003800000 */
.L_x_19125:
[----:B------:R-:W-:Y:S02]  /*22e0*/  IMAD.MOV.U32 R3, RZ, RZ, R7 ;  /* 0x000000ffff037224 */ /* 0x000fe400078e0007 */
[----:B------:R-:W-:-:S07]  /*22f0*/  IMAD R43, R24, R44, R43 ;  /* 0x0000002c182b7224 */ /* 0x000fce00078e022b */
[----:B------:R-:W-:Y:S05]  /*2300*/  WARPSYNC.COLLECTIVE R0, `(.L_x_19126) ;  /* 0x0000000000087348 */ /* 0x000fea0003c00000 */
[----:B------:R0:W1:Y:S02]  /*2310*/  SHFL.IDX P0, R44, R42, R3, R2 ;  /* 0x000000032a2c7389 */ /* 0x0000640000000002 */
[----:B01----:R-:W-:Y:S05]  /*2320*/  ENDCOLLECTIVE ;  /* 0x000000000000791b */ /* 0x003fea0003800000 */
.L_x_19126:
[----:B------:R-:W-:Y:S01]  /*2330*/  MOV R3, R6 ;  /* 0x0000000600037202 */ /* 0x000fe20000000f00 */
[----:B------:R-:W-:-:S07]  /*2340*/  IMAD R43, R23, R44, R43 ;  /* 0x0000002c172b7224 */ /* 0x000fce00078e022b */
[----:B------:R-:W-:Y:S05]  /*2350*/  WARPSYNC.COLLECTIVE R0, `(.L_x_19127) ;  /* 0x0000000000087348 */ /* 0x000fea0003c00000 */
[----:B------:R0:W1:Y:S02]  /*2360*/  SHFL.IDX P0, R44, R42, R3, R2 ;  /* 0x000000032a2c7389 */ /* 0x0000640000000002 */
[----:B01----:R-:W-:Y:S05]  /*2370*/  ENDCOLLECTIVE ;  /* 0x000000000000791b */ /* 0x003fea0003800000 */
.L_x_19127:
[----:B------:R-:W-:Y:S02]  /*2380*/  IMAD.MOV.U32 R3, RZ, RZ, R5 ;  /* 0x000000ffff037224 */ /* 0x000fe400078e0005 */
[----:B------:R-:W-:-:S07]  /*2390*/  IMAD R43, R22, R44, R43 ;  /* 0x0000002c162b7224 */ /* 0x000fce00078e022b */
[----:B------:R-:W-:Y:S05]  /*23a0*/  WARPSYNC.COLLECTIVE R0, `(.L_x_19128) ;  /* 0x0000000000087348 */ /* 0x000fea0003c00000 */
[----:B------:R0:W1:Y:S02]  /*23b0*/  SHFL.IDX P0, R44, R42, R3, R2 ;  /* 0x000000032a2c7389 */ /* 0x0000640000000002 */
[----:B01----:R-:W-:Y:S05]  /*23c0*/  ENDCOLLECTIVE ;  /* 0x000000000000791b */ /* 0x003fea0003800000 */
.L_x_19128:
[----:B------:R-:W-:Y:S05]  /*23d0*/  BRA `(.L_x_19129) ;  /* 0xfffffff400187947 */ /* 0x000fea000383ffff */
        .weak           $__internal_140_$__cuda_sm20_div_u16
        .type           $__internal_140_$__cuda_sm20_div_u16,@function
        .size           $__internal_140_$__cuda_sm20_div_u16,(.L_x_20430 - $__internal_140_$__cuda_sm20_div_u16)
$__internal_140_$__cuda_sm20_div_u16:
        /* <DEDUP_REMOVED lines=18> */
[----:B------:R-:W-:Y:S06]  /*2500*/  RET.REL.NODEC R2 `(_Z9cuda_gemmIiLi128ELi1ELi1ELi32ELi16ELi16ELi1EEviiiPT_S1_S1_ii) ;  /* 0xffffffd802bc7950 */ /* 0x000fec0003c3ffff */
.L_x_19130:
        /* <DEDUP_REMOVED lines=15> */
.L_x_20430:


//--------------------- .text._Z9cuda_gemmIiLi128ELi1ELi1ELi32ELi16ELi16ELi0EEviiiPT_S1_S1_ii --------------------------
	.section	.text._Z9cuda_gemmIiLi128ELi1ELi1ELi32ELi16ELi16ELi0EEviiiPT_S1_S1_ii,"ax",@progbits
	.align	128
        .global         _Z9cuda_gemmIiLi128ELi1ELi1ELi32ELi16ELi16ELi0EEviiiPT_S1_S1_ii
        .type           _Z9cuda_gemmIiLi128ELi1ELi1ELi32ELi16ELi16ELi0EEviiiPT_S1_S1_ii,@function
        .size           _Z9cuda_gemmIiLi128ELi1ELi1ELi32ELi16ELi16ELi0EEviiiPT_S1_S1_ii,(.L_x_20667 - _Z9cuda_gemmIiLi128ELi1ELi1ELi32ELi16ELi16ELi0EEviiiPT_S1_S1_ii)
        .other          _Z9cuda_gemmIiLi128ELi1ELi1ELi32ELi16ELi16ELi0EEviiiPT_S1_S1_ii,@"STO_CUDA_ENTRY STV_DEFAULT"
_Z9cuda_gemmIiLi128ELi1ELi1ELi32ELi16ELi16ELi0EEviiiPT_S1_S1_ii:
.text._Z9cuda_gemmIiLi128ELi1ELi1ELi32ELi16ELi16ELi0EEviiiPT_S1_S1_ii:
        /* <DEDUP_REMOVED lines=69> */
.L_x_19133:
        /* <DEDUP_REMOVED lines=25> */
.L_x_19132:
[----:B------:R-:W-:Y:S05]  /*05e0*/  BSYNC.RECONVERGENT B0 ;  /* 0x0000000000007941 */ /* 0x000fea0003800200 */
.L_x_19131:
        /* <DEDUP_REMOVED lines=60> */
.L_x_19138:
        /* <DEDUP_REMOVED lines=8> */
.L_x_19137:
[----:B------:R-:W-:Y:S05]  /*0a30*/  BSYNC.RECONVERGENT B1 ;  /* 0x0000000000017941 */ /* 0x000fea0003800200 */
.L_x_19136:
        /* <DEDUP_REMOVED lines=13> */
.L_x_19139:
        /* <DEDUP_REMOVED lines=23> */
.L_x_19135:
[----:B------:R-:W-:Y:S05]  /*0c80*/  BSYNC.RECONVERGENT B0 ;  /* 0x0000000000007941 */ /* 0x000fea0003800200 */
.L_x_19134:
        /* <DEDUP_REMOVED lines=43> */
.L_x_19144:
[----:B------:R-:W-:Y:S01]  /*0f40*/  VIADD R3, R3, 0x1 ;  /* 0x0000000103037836 */ /* 0x000fe20000000000 */
[----:B------:R0:W-:Y:S04]  /*0f50*/  STS [R2], RZ ;  /* 0x000000ff02007388 */ /* 0x0001e80000000800 */
[----:B------:R-:W-:Y:S01]  /*0f60*/  ISETP.NE.AND P0, PT, R3, RZ, PT ;  /* 0x000000ff0300720c */ /* 0x000fe20003f05270 */
[----:B0-----:R-:W-:-:S12]  /*0f70*/  IMAD R2, R21, 0x4, R2 ;  /* 0x0000000415027824 */ /* 0x001fd800078e0202 */
[----:B------:R-:W-:Y:S05]  /*0f80*/  @P0 BRA `(.L_x_19144) ;  /* 0xfffffffc00ec0947 */ /* 0x000fea000383ffff */
.L_x_19143:
[----:B------:R-:W-:Y:S05]  /*0f90*/  BSYNC.RECONVERGENT B1 ;  /* 0x0000000000017941 */ /* 0x000fea0003800200 */
.L_x_19142:
[----:B------:R-:W-:Y:S05]  /*0fa0*/  @!P1 BRA `(.L_x_19141) ;  /* 0x0000000000409947 */ /* 0x000fea0003800000 */
[----:B------:R-:W0:Y:S01]  /*0fb0*/  S2UR UR5, SR_CgaCtaId ;  /* 0x00000000000579c3 */ /* 0x000e220000008800 */
[----:B------:R-:W-:Y:S02]  /*0fc0*/  UMOV UR4, 0x400 ;  /* 0x0000040000047882 */ /* 0x000fe40000000000 */
[----:B------:R-:W-:-:S04]  /*0fd0*/  UIADD3 UR4, UPT, UPT, UR4, 0x500, URZ ;  /* 0x0000050004047890 */ /* 0x000fc8000fffe0ff */
[----:B0-----:R-:W-:-:S06]  /*0fe0*/  ULEA UR4, UR5, UR4, 0x18 ;  /* 0x0000000405047291 */ /* 0x001fcc000f8ec0ff */
[----:B------:R-:W-:-:S07]  /*0ff0*/  LEA R2, R0, UR4, 0x2 ;  /* 0x0000000400027c11 */ /* 0x000fce000f8e10ff */
.L_x_19145:
        /* <DEDUP_REMOVED lines=11> */
.L_x_19141:
[----:B------:R-:W-:Y:S05]  /*10b0*/  BSYNC.RECONVERGENT B0 ;  /* 0x0000000000007941 */ /* 0x000fea0003800200 */
.L_x_19140:
        /* <DEDUP_REMOVED lines=54> */
.L_x_19147:
        /* <DEDUP_REMOVED lines=12> */
.L_x_19148:
        /* <DEDUP_REMOVED lines=12> */
.L_x_19149:
        /* <DEDUP_REMOVED lines=12> */
.L_x_19150:
        /* <DEDUP_REMOVED lines=12> */
.L_x_19151:
        /* <DEDUP_REMOVED lines=12> */
.L_x_19152:
        /* <DEDUP_REMOVED lines=12> */
.L_x_19153:
        /* <DEDUP_REMOVED lines=12> */
.L_x_19154:
        /* <DEDUP_REMOVED lines=12> */
.L_x_19155:
        /* <DEDUP_REMOVED lines=12> */
.L_x_19156:
        /* <DEDUP_REMOVED lines=11> */
.L_x_19157:
        /* <DEDUP_REMOVED lines=11> */
.L_x_19158:
        /* <DEDUP_REMOVED lines=11> */
.L_x_19159:
        /* <DEDUP_REMOVED lines=11> */
.L_x_19160:
        /* <DEDUP_REMOVED lines=11> */
.L_x_19161:
        /* <DEDUP_REMOVED lines=135> */
.L_x_19195:
        /* <DEDUP_REMOVED lines=11> */
.L_x_19202:
[----:B-12---:R-:W-:-:S07]  /*2770*/  IMAD R63, R17, R56, RZ ;  /* 0x00000038113f7224 */ /* 0x006fce00078e02ff */
.L_x_19163:
[----:B------:R-:W-:-:S13]  /*2780*/  ISETP.GE.AND P1, PT, R37, 0x2, PT ;  /* 0x000000022500780c */ /* 0x000fda0003f26270 */
[----:B------:R-:W-:Y:S05]  /*2790*/  @!P1 BRA `(.L_x_19165) ;  /* 0x0000000000109947 */ /* 0x000fea0003800000 */
[----:B------:R-:W-:-:S03]  /*27a0*/  UMOV UR4, 0xffffffff ;  /* 0xffffffff00047882 */ /* 0x000fc60000000000 */
[----:B------:R-:W-:Y:S05]  /*27b0*/  BRA.DIV UR4, `(.L_x_19166) ;  /* 0x0000001a04407947 */ /* 0x000fea000b800000 */
[----:B0-----:R0:W2:Y:S02]  /*27c0*/  SHFL.IDX PT, R56, R54, R32, R3 ;  /* 0x0000002036387389 */ /* 0x0010a400000e0003 */
.L_x_19205:
[----:B--23--:R-:W-:-:S07]  /*27d0*/  IMAD R63, R16, R56, R63 ;  /* 0x00000038103f7224 */ /* 0x00cfce00078e023f */
.L_x_19165:
[----:B------:R-:W-:-:S13]  /*27e0*/  ISETP.GE.AND P1, PT, R37, 0x3, PT ;  /* 0x000000032500780c */ /* 0x000fda0003f26270 */
[----:B------:R-:W-:Y:S05]  /*27f0*/  @!P1 BRA `(.L_x_19167) ;  /* 0x0000000000109947 */ /* 0x000fea0003800000 */
[----:B------:R-:W-:-:S03]  /*2800*/  UMOV UR4, 0xffffffff ;  /* 0xffffffff00047882 */ /* 0x000fc60000000000 */
[----:B------:R-:W-:Y:S05]  /*2810*/  BRA.DIV UR4, `(.L_x_19168) ;  /* 0x0000001a04487947 */ /* 0x000fea000b800000 */
[----:B0-----:R0:W2:Y:S02]  /*2820*/  SHFL.IDX PT, R56, R54, R31, R3 ;  /* 0x0000001f36387389 */ /* 0x0010a400000e0003 */
.L_x_19208:
[----:B--2---:R-:W-:-:S07]  /*2830*/  IMAD R63, R15, R56, R63 ;  /* 0x000000380f3f7224 */ /* 0x004fce00078e023f */
.L_x_19167:
[----:B------:R-:W-:-:S13]  /*2840*/  ISETP.GE.AND P1, PT, R37, 0x4, PT ;  /* 0x000000042500780c */ /* 0x000fda0003f26270 */
[----:B------:R-:W-:Y:S05]  /*2850*/  @!P1 BRA `(.L_x_19169) ;  /* 0x0000000000109947 */ /* 0x000fea0003800000 */
[----:B------:R-:W-:-:S03]  /*2860*/  UMOV UR4, 0xffffffff ;  /* 0xffffffff00047882 */ /* 0x000fc60000000000 */
[----:B------:R-:W-:Y:S05]  /*2870*/  BRA.DIV UR4, `(.L_x_19170) ;  /* 0x0000001a04507947 */ /* 0x000fea000b800000 */
[----:B0-----:R0:W2:Y:S02]  /*2880*/  SHFL.IDX PT, R56, R54, R30, R3 ;  /* 0x0000001e36387389 */ /* 0x0010a400000e0003 */
.L_x_19211:
[----:B--2---:R-:W-:-:S07]  /*2890*/  IMAD R63, R14, R56, R63 ;  /* 0x000000380e3f7224 */ /* 0x004fce00078e023f */
.L_x_19169:
[----:B------:R-:W-:-:S13]  /*28a0*/  ISETP.GE.AND P1, PT, R37, 0x5, PT ;  /* 0x000000052500780c */ /* 0x000fda0003f26270 */
[----:B------:R-:W-:Y:S05]  /*28b0*/  @!P1 BRA `(.L_x_19171) ;  /* 0x0000000000109947 */ /* 0x000fea0003800000 */
[----:B------:R-:W-:-:S03]  /*28c0*/  UMOV UR4, 0xffffffff ;  /* 0xffffffff00047882 */ /* 0x000fc60000000000 */
[----:B------:R-:W-:Y:S05]  /*28d0*/  BRA.DIV UR4, `(.L_x_19172) ;  /* 0x0000001a04587947 */ /* 0x000fea000b800000 */
[----:B0-----:R0:W2:Y:S02]  /*28e0*/  SHFL.IDX PT, R56, R54, R29, R3 ;  /* 0x0000001d36387389 */ /* 0x0010a400000e0003 */
.L_x_19214:
[----:B--2---:R-:W-:-:S07]  /*28f0*/  IMAD R63, R13, R56, R63 ;  /* 0x000000380d3f7224 */ /* 0x004fce00078e023f */
.L_x_19171:
[----:B------:R-:W-:-:S13]  /*2900*/  ISETP.GE.AND P1, PT, R37, 0x6, PT ;  /* 0x000000062500780c */ /* 0x000fda0003f26270 */
[----:B------:R-:W-:Y:S05]  /*2910*/  @!P1 BRA `(.L_x_19173) ;  /* 0x0000000000109947 */ /* 0x000fea0003800000 */
[----:B------:R-:W-:-:S03]  /*2920*/  UMOV UR4, 0xffffffff ;  /* 0xffffffff00047882 */ /* 0x000fc60000000000 */
[----:B------:R-:W-:Y:S05]  /*2930*/  BRA.DIV UR4, `(.L_x_19174) ;  /* 0x0000001a04607947 */ /* 0x000fea000b800000 */
[----:B0-----:R0:W2:Y:S02]  /*2940*/  SHFL.IDX PT, R56, R54, R28, R3 ;  /* 0x0000001c36387389 */ /* 0x0010a400000e0003 */
.L_x_19217:
[----:B--2---:R-:W-:-:S07]  /*2950*/  IMAD R63, R12, R56, R63 ;  /* 0x000000380c3f7224 */ /* 0x004fce00078e023f */
.L_x_19173:
[----:B------:R-:W-:-:S13]  /*2960*/  ISETP.GE.AND P1, PT, R37, 0x7, PT ;  /* 0x000000072500780c */ /* 0x000fda0003f26270 */
[----:B------:R-:W-:Y:S05]  /*2970*/  @!P1 BRA `(.L_x_19175) ;  /* 0x0000000000109947 */ /* 0x000fea0003800000 */
[----:B------:R-:W-:-:S03]  /*2980*/  UMOV UR4, 0xffffffff ;  /* 0xffffffff00047882 */ /* 0x000fc60000000000 */
[----:B------:R-:W-:Y:S05]  /*2990*/  BRA.DIV UR4, `(.L_x_19176) ;  /* 0x0000001a04687947 */ /* 0x000fea000b800000 */
[----:B0-----:R0:W2:Y:S02]  /*29a0*/  SHFL.IDX PT, R56, R54, R27, R3 ;  /* 0x0000001b36387389 */ /* 0x0010a400000e0003 */
.L_x_19220:
[----:B--2---:R-:W-:-:S07]  /*29b0*/  IMAD R63, R11, R56, R63 ;  /* 0x000000380b3f7224 */ /* 0x004fce00078e023f */
.L_x_19175:
[----:B------:R-:W-:-:S13]  /*29c0*/  ISETP.GE.AND P1, PT, R37, 0x8, PT ;  /* 0x000000082500780c */ /* 0x000fda0003f26270 */
[----:B------:R-:W-:Y:S05]  /*29d0*/  @!P1 BRA `(.L_x_19177) ;  /* 0x0000000000109947 */ /* 0x000fea0003800000 */
[----:B------:R-:W-:-:S03]  /*29e0*/  UMOV UR4, 0xffffffff ;  /* 0xffffffff00047882 */ /* 0x000fc60000000000 */
[----:B------:R-:W-:Y:S05]  /*29f0*/  BRA.DIV UR4, `(.L_x_19178) ;  /* 0x0000001a04707947 */ /* 0x000fea000b800000 */
[----:B0-----:R0:W2:Y:S02]  /*2a00*/  SHFL.IDX PT, R56, R54, R26, R3 ;  /* 0x0000001a36387389 */ /* 0x0010a400000e0003 */
.L_x_19223:
[----:B--2---:R-:W-:-:S07]  /*2a10*/  IMAD R63, R10, R56, R63 ;  /* 0x000000380a3f7224 */ /* 0x004fce00078e023f */
.L_x_19177:
[----:B------:R-:W-:-:S13]  /*2a20*/  ISETP.GE.AND P1, PT, R37, 0x9, PT ;  /* 0x000000092500780c */ /* 0x000fda0003f26270 */
[----:B------:R-:W-:Y:S05]  /*2a30*/  @!P1 BRA `(.L_x_19179) ;  /* 0x0000000000109947 */ /* 0x000fea0003800000 */
[----:B------:R-:W-:-:S03]  /*2a40*/  UMOV UR4, 0xffffffff ;  /* 0xffffffff00047882 */ /* 0x000fc60000000000 */
[----:B------:R-:W-:Y:S05]  /*2a50*/  BRA.DIV UR4, `(.L_x_19180) ;  /* 0x0000001a04787947 */ /* 0x000fea000b800000 */
[----:B0-----:R0:W2:Y:S02]  /*2a60*/  SHFL.IDX PT, R56, R54, R25, R3 ;  /* 0x0000001936387389 */ /* 0x0010a400000e0003 */
.L_x_19226:
[----:B--2---:R-:W-:-:S07]  /*2a70*/  IMAD R63, R9, R56, R63 ;  /* 0x00000038093f7224 */ /* 0x004fce00078e023f */
.L_x_19179:
[----:B------:R-:W-:-:S13]  /*2a80*/  ISETP.GE.AND P1, PT, R37, 0xa, PT ;  /* 0x0000000a2500780c */ /* 0x000fda0003f26270 */
[----:B------:R-:W-:Y:S05]  /*2a90*/  @!P1 BRA `(.L_x_19181) ;  /* 0x0000000000109947 */ /* 0x000fea0003800000 */
[----:B------:R-:W-:-:S03]  /*2aa0*/  UMOV UR4, 0xffffffff ;  /* 0xffffffff00047882 */ /* 0x000fc60000000000 */
[----:B------:R-:W-:Y:S05]  /*2ab0*/  BRA.DIV UR4, `(.L_x_19182) ;  /* 0x0000001a04807947 */ /* 0x000fea000b800000 */
[----:B0-----:R0:W2:Y:S02]  /*2ac0*/  SHFL.IDX PT, R56, R54, R24, R3 ;  /* 0x0000001836387389 */ /* 0x0010a400000e0003 */
.L_x_19229:
[----:B--2---:R-:W-:-:S07]  /*2ad0*/  IMAD R63, R8, R56, R63 ;  /* 0x00000038083f7224 */ /* 0x004fce00078e023f */
.L_x_19181:
[----:B------:R-:W-:-:S13]  /*2ae0*/  ISETP.GE.AND P1, PT, R37, 0xb, PT ;  /* 0x0000000b2500780c */ /* 0x000fda0003f26270 */
[----:B------:R-:W-:Y:S05]  /*2af0*/  @!P1 BRA `(.L_x_19183) ;  /* 0x0000000000109947 */ /* 0x000fea0003800000 */
[----:B------:R-:W-:-:S03]  /*2b00*/  UMOV UR4, 0xffffffff ;  /* 0xffffffff00047882 */ /* 0x000fc60000000000 */
[----:B------:R-:W-:Y:S05]  /*2b10*/  BRA.DIV UR4, `(.L_x_19184) ;  /* 0x0000001a04887947 */ /* 0x000fea000b800000 */
[----:B0-----:R0:W2:Y:S02]  /*2b20*/  SHFL.IDX PT, R56, R54, R44, R3 ;  /* 0x0000002c36387389 */ /* 0x0010a400000e0003 */
.L_x_19232:
[----:B--2---:R-:W-:-:S07]  /*2b30*/  IMAD R63, R7, R56, R63 ;  /* 0x00000038073f7224 */ /* 0x004fce00078e023f */
.L_x_19183:
[----:B------:R-:W-:-:S13]  /*2b40*/  ISETP.GE.AND P1, PT, R37, 0xc, PT ;  /* 0x0000000c2500780c */ /* 0x000fda0003f26270 */
[----:B------:R-:W-:Y:S05]  /*2b50*/  @!P1 BRA `(.L_x_19185) ;  /* 0x0000000000109947 */ /* 0x000fea0003800000 */
[----:B------:R-:W-:-:S03]  /*2b60*/  UMOV UR4, 0xffffffff ;  /* 0xffffffff00047882 */ /* 0x000fc60000000000 */
[----:B------:R-:W-:Y:S05]  /*2b70*/  BRA.DIV UR4, `(.L_x_19186) ;  /* 0x0000001a04907947 */ /* 0x000fea000b800000 */
[----:B0-----:R0:W2:Y:S02]  /*2b80*/  SHFL.IDX PT, R56, R54, R42, R3 ;  /* 0x0000002a36387389 */ /* 0x0010a400000e0003 */
.L_x_19235:
[----:B--2---:R-:W-:-:S07]  /*2b90*/  IMAD R63, R6, R56, R63 ;  /* 0x00000038063f7224 */ /* 0x004fce00078e023f */
.L_x_19185:
[----:B------:R-:W-:-:S13]  /*2ba0*/  ISETP.GE.AND P1, PT, R37, 0xd, PT ;  /* 0x0000000d2500780c */ /* 0x000fda0003f26270 */
[----:B------:R-:W-:Y:S05]  /*2bb0*/  @!P1 BRA `(.L_x_19187) ;  /* 0x0000000000109947 */ /* 0x000fea0003800000 */
[----:B------:R-:W-:-:S03]  /*2bc0*/  UMOV UR4, 0xffffffff ;  /* 0xffffffff00047882 */ /* 0x000fc60000000000 */
[----:B------:R-:W-:Y:S05]  /*2bd0*/  BRA.DIV UR4, `(.L_x_19188) ;  /* 0x0000001a04987947 */ /* 0x000fea000b800000 */
[----:B0-----:R0:W2:Y:S02]  /*2be0*/  SHFL.IDX PT, R56, R54, R40, R3 ;  /* 0x0000002836387389 */ /* 0x0010a400000e0003 */
.L_x_19238:
[----:B--2---:R-:W-:-:S07]  /*2bf0*/  IMAD R63, R5, R56, R63 ;  /* 0x00000038053f7224 */ /* 0x004fce00078e023f */
.L_x_19187:
[----:B------:R-:W-:-:S13]  /*2c00*/  ISETP.GE.AND P1, PT, R37, 0xe, PT ;  /* 0x0000000e2500780c */ /* 0x000fda0003f26270 */
[----:B------:R-:W-:Y:S05]  /*2c10*/  @!P1 BRA `(.L_x_19189) ;  /* 0x0000000000109947 */ /* 0x000fea0003800000 */
[----:B------:R-:W-:-:S03]  /*2c20*/  UMOV UR4, 0xffffffff ;  /* 0xffffffff00047882 */ /* 0x000fc60000000000 */
[----:B------:R-:W-:Y:S05]  /*2c30*/  BRA.DIV UR4, `(.L_x_19190) ;  /* 0x0000001a04a07947 */ /* 0x000fea000b800000 */
[----:B0-----:R0:W2:Y:S02]  /*2c40*/  SHFL.IDX PT, R56, R54, R38, R3 ;  /* 0x0000002636387389 */ /* 0x0010a400000e0003 */
.L_x_19241:
[----:B--2---:R-:W-:-:S07]  /*2c50*/  IMAD R63, R4, R56, R63 ;  /* 0x00000038043f7224 */ /* 0x004fce00078e023f */
.L_x_19189:
[----:B------:R-:W-:-:S13]  /*2c60*/  ISETP.GE.AND P1, PT, R37, 0xf, PT ;  /* 0x0000000f2500780c */ /* 0x000fda0003f26270 */
[----:B------:R-:W-:Y:S05]  /*2c70*/  @!P1 BRA `(.L_x_19191) ;  /* 0x0000000000109947 */ /* 0x000fea0003800000 */
[----:B------:R-:W-:-:S03]  /*2c80*/  UMOV UR4, 0xffffffff ;  /* 0xffffffff00047882 */ /* 0x000fc60000000000 */
[----:B------:R-:W-:Y:S05]  /*2c90*/  BRA.DIV UR4, `(.L_x_19192) ;  /* 0x0000001a04a87947 */ /* 0x000fea000b800000 */
[----:B0-----:R0:W2:Y:S02]  /*2ca0*/  SHFL.IDX PT, R56, R54, R36, R3 ;  /* 0x0000002436387389 */ /* 0x0010a400000e0003 */
.L_x_19244:
[----:B--2---:R-:W-:-:S07]  /*2cb0*/  IMAD R63, R0, R56, R63 ;  /* 0x00000038003f7224 */ /* 0x004fce00078e023f */
.L_x_19191:
[----:B------:R-:W-:-:S13]  /*2cc0*/  ISETP.GE.AND P1, PT, R37, 0x10, PT ;  /* 0x000000102500780c */ /* 0x000fda0003f26270 */
[----:B------:R-:W-:Y:S05]  /*2cd0*/  @!P1 BRA `(.L_x_19193) ;  /* 0x0000000400149947 */ /* 0x000fea0003800000 */
[----:B------:R-:W-:-:S03]  /*2ce0*/  UMOV UR4, 0xffffffff ;  /* 0xffffffff00047882 */ /* 0x000fc60000000000 */
[----:B------:R-:W-:Y:S05]  /*2cf0*/  BRA.DIV UR4, `(.L_x_19194) ;  /* 0x0000001a04b07947 */ /* 0x000fea000b800000 */
[----:B0-----:R0:W2:Y:S02]  /*2d00*/  SHFL.IDX PT, R54, R54, R2, R3 ;  /* 0x0000000236367389 */ /* 0x0010a400000e0003 */
.L_x_19247:
[----:B--2---:R-:W-:Y:S01]  /*2d10*/  IMAD R63, R34, R54, R63 ;  /* 0x00000036223f7224 */ /* 0x004fe200078e023f */
[----:B------:R-:W-:Y:S06]  /*2d20*/  BRA `(.L_x_19193) ;  /* 0x0000000400007947 */ /* 0x000fec0003800000 */
.L_x_19162:
        /* <DEDUP_REMOVED lines=64> */
.L_x_19193:
        /* <DEDUP_REMOVED lines=8> */
.L_x_19146:
        /* <DEDUP_REMOVED lines=82> */
.L_x_19198:
        /* <DEDUP_REMOVED lines=27> */
.L_x_19197:
[----:B------:R-:W-:Y:S05]  /*3880*/  BSYNC.RECONVERGENT B0 ;  /* 0x0000000000007941 */ /* 0x000fea0003800200 */
.L_x_19196:
        /* <DEDUP_REMOVED lines=21> */
.L_x_19199:
        /* <DEDUP_REMOVED lines=102> */
.L_x_19164:
[----:B------:R-:W-:Y:S01]  /*4040*/  BSSY B0, `(.L_x_19200) ;  /* 0x0000006000007945 */ /* 0x000fe20003800000 */
[----:B------:R-:W-:Y:S02]  /*4050*/  IMAD.MOV.U32 R67, RZ, RZ, R46 ;  /* 0x000000ffff437224 */ /* 0x000fe400078e002e */
[----:B------:R-:W-:-:S07]  /*4060*/  IMAD.MOV.U32 R56, RZ, RZ, -0x1 ;  /* 0xffffffffff387424 */ /* 0x000fce00078e00ff */
[----:B01-3--:R-:W-:Y:S05]  /*4070*/  WARPSYNC.COLLECTIVE R56, `(.L_x_19201) ;  /* 0x0000000038087348 */ /* 0x00bfea0003c00000 */
[----:B0-----:R0:W2:Y:S02]  /*4080*/  SHFL.IDX P1, R56, R54, R67, R3 ;  /* 0x0000004336387389 */ /* 0x0010a40000020003 */
[----:B0123--:R-:W-:Y:S05]  /*4090*/  ENDCOLLECTIVE ;  /* 0x000000000000791b */ /* 0x00ffea0003800000 */
.L_x_19201:
[----:B------:R-:W-:Y:S05]  /*40a0*/  BSYNC B0 ;  /* 0x0000000000007941 */ /* 0x000fea0003800000 */
.L_x_19200:
[----:B------:R-:W-:Y:S05]  /*40b0*/  BRA `(.L_x_19202) ;  /* 0xffffffe400ac7947 */ /* 0x000fea000383ffff */
.L_x_19166:
[----:B------:R-:W-:Y:S01]  /*40c0*/  BSSY B0, `(.L_x_19203) ;  /* 0x0000006000007945 */ /* 0x000fe20003800000 */
[----:B------:R-:W-:Y:S01]  /*40d0*/  IMAD.MOV.U32 R67, RZ, RZ, R32 ;  /* 0x000000ffff437224 */ /* 0x000fe200078e0020 */
[----:B------:R-:W-:-:S07]  /*40e0*/  MOV R56, 0xffffffff ;  /* 0xffffffff00387802 */ /* 0x000fce0000000f00 */
[----:B01-3--:R-:W-:Y:S05]  /*40f0*/  WARPSYNC.COLLECTIVE R56, `(.L_x_19204) ;  /* 0x0000000038087348 */ /* 0x00bfea0003c00000 */
[----:B0-----:R0:W2:Y:S02]  /*4100*/  SHFL.IDX P1, R56, R54, R67, R3 ;  /* 0x0000004336387389 */ /* 0x0010a40000020003 */
[----:B0123--:R-:W-:Y:S05]  /*4110*/  ENDCOLLECTIVE ;  /* 0x000000000000791b */ /* 0x00ffea0003800000 */
.L_x_19204:
[----:B------:R-:W-:Y:S05]  /*4120*/  BSYNC B0 ;  /* 0x0000000000007941 */ /* 0x000fea0003800000 */
.L_x_19203:
[----:B------:R-:W-:Y:S05]  /*4130*/  BRA `(.L_x_19205) ;  /* 0xffffffe400a47947 */ /* 0x000fea000383ffff */
.L_x_19168:
[----:B------:R-:W-:Y:S01]  /*4140*/  BSSY B0, `(.L_x_19206) ;  /* 0x0000006000007945 */ /* 0x000fe20003800000 */
[----:B------:R-:W-:Y:S02]  /*4150*/  IMAD.MOV.U32 R67, RZ, RZ, R31 ;  /* 0x000000ffff437224 */ /* 0x000fe400078e001f */
[----:B------:R-:W-:-:S07]  /*4160*/  IMAD.MOV.U32 R56, RZ, RZ, -0x1 ;  /* 0xffffffffff387424 */ /* 0x000fce00078e00ff */
[----:B01-3--:R-:W-:Y:S05]  /*4170*/  WARPSYNC.COLLECTIVE R56, `(.L_x_19207) ;  /* 0x0000000038087348 */ /* 0x00bfea0003c00000 */
[----:B0-----:R0:W2:Y:S02]  /*4180*/  SHFL.IDX P1, R56, R54, R67, R3 ;  /* 0x0000004336387389 */ /* 0x0010a40000020003 */
[----:B0123--:R-:W-:Y:S05]  /*4190*/  ENDCOLLECTIVE ;  /* 0x000000000000791b */ /* 0x00ffea0003800000 */
.L_x_19207:
[----:B------:R-:W-:Y:S05]  /*41a0*/  BSYNC B0 ;  /* 0x0000000000007941 */ /* 0x000fea0003800000 */
.L_x_19206:
[----:B------:R-:W-:Y:S05]  /*41b0*/  BRA `(.L_x_19208) ;  /* 0xffffffe4009c7947 */ /* 0x000fea000383ffff */
.L_x_19170:
[----:B------:R-:W-:Y:S01]  /*41c0*/  BSSY B0, `(.L_x_19209) ;  /* 0x0000006000007945 */ /* 0x000fe20003800000 */
[----:B------:R-:W-:Y:S02]  /*41d0*/  IMAD.MOV.U32 R67, RZ, RZ, R30 ;  /* 0x000000ffff437224 */ /* 0x000fe400078e001e */
[----:B------:R-:W-:-:S07]  /*41e0*/  IMAD.MOV.U32 R56, RZ, RZ, -0x1 ;  /* 0xffffffffff387424 */ /* 0x000fce00078e00ff */
[----:B01-3--:R-:W-:Y:S05]  /*41f0*/  WARPSYNC.COLLECTIVE R56, `(.L_x_19210) ;  /* 0x0000000038087348 */ /* 0x00bfea0003c00000 */
[----:B0-----:R0:W2:Y:S02]  /*4200*/  SHFL.IDX P1, R56, R54, R67, R3 ;  /* 0x0000004336387389 */ /* 0x0010a40000020003 */
[----:B0123--:R-:W-:Y:S05]  /*4210*/  ENDCOLLECTIVE ;  /* 0x000000000000791b */ /* 0x00ffea0003800000 */
.L_x_19210:
[----:B------:R-:W-:Y:S05]  /*4220*/  BSYNC B0 ;  /* 0x0000000000007941 */ /* 0x000fea0003800000 */
.L_x_19209:
[----:B------:R-:W-:Y:S05]  /*4230*/  BRA `(.L_x_19211) ;  /* 0xffffffe400947947 */ /* 0x000fea000383ffff */
.L_x_19172:
[----:B------:R-:W-:Y:S01]  /*4240*/  BSSY B0, `(.L_x_19212) ;  /* 0x0000006000007945 */ /* 0x000fe20003800000 */
[----:B------:R-:W-:Y:S01]  /*4250*/  MOV R67, R29 ;  /* 0x0000001d00437202 */ /* 0x000fe20000000f00 */
[----:B------:R-:W-:-:S07]  /*4260*/  IMAD.MOV.U32 R56, RZ, RZ, -0x1 ;  /* 0xffffffffff387424 */ /* 0x000fce00078e00ff */
[----:B01-3--:R-:W-:Y:S05]  /*4270*/  WARPSYNC.COLLECTIVE R56, `(.L_x_19213) ;  /* 0x0000000038087348 */ /* 0x00bfea0003c00000 */
[----:B0-----:R0:W2:Y:S02]  /*4280*/  SHFL.IDX P1, R56, R54, R67, R3 ;  /* 0x0000004336387389 */ /* 0x0010a40000020003 */
[----:B0123--:R-:W-:Y:S05]  /*4290*/  ENDCOLLECTIVE ;  /* 0x000000000000791b */ /* 0x00ffea0003800000 */
.L_x_19213:
[----:B------:R-:W-:Y:S05]  /*42a0*/  BSYNC B0 ;  /* 0x0000000000007941 */ /* 0x000fea0003800000 */
.L_x_19212:
[----:B------:R-:W-:Y:S05]  /*42b0*/  BRA `(.L_x_19214) ;  /* 0xffffffe4008c7947 */ /* 0x000fea000383ffff */
.L_x_19174:
[----:B------:R-:W-:Y:S01]  /*42c0*/  BSSY B0, `(.L_x_19215) ;  /* 0x0000006000007945 */ /* 0x000fe20003800000 */
[----:B------:R-:W-:Y:S02]  /*42d0*/  IMAD.MOV.U32 R67, RZ, RZ, R28 ;  /* 0x000000ffff437224 */ /* 0x000fe400078e001c */
[----:B------:R-:W-:-:S07]  /*42e0*/  IMAD.MOV.U32 R56, RZ, RZ, -0x1 ;  /* 0xffffffffff387424 */ /* 0x000fce00078e00ff */
[----:B01-3--:R-:W-:Y:S05]  /*42f0*/  WARPSYNC.COLLECTIVE R56, `(.L_x_19216) ;  /* 0x0000000038087348 */ /* 0x00bfea0003c00000 */
[----:B0-----:R0:W2:Y:S02]  /*4300*/  SHFL.IDX P1, R56, R54, R67, R3 ;  /* 0x0000004336387389 */ /* 0x0010a40000020003 */
[----:B0123--:R-:W-:Y:S05]  /*4310*/  ENDCOLLECTIVE ;  /* 0x000000000000791b */ /* 0x00ffea0003800000 */
.L_x_19216:
[----:B------:R-:W-:Y:S05]  /*4320*/  BSYNC B0 ;  /* 0x0000000000007941 */ /* 0x000fea0003800000 */
.L_x_19215:
[----:B------:R-:W-:Y:S05]  /*4330*/  BRA `(.L_x_19217) ;  /* 0xffffffe400847947 */ /* 0x000fea000383ffff */
.L_x_19176:
[----:B------:R-:W-:Y:S01]  /*4340*/  BSSY B0, `(.L_x_19218) ;  /* 0x0000006000007945 */ /* 0x000fe20003800000 */
[----:B------:R-:W-:Y:S01]  /*4350*/  IMAD.MOV.U32 R67, RZ, RZ, R27 ;  /* 0x000000ffff437224 */ /* 0x000fe200078e001b */
[----:B------:R-:W-:-:S07]  /*4360*/  MOV R56, 0xffffffff ;  /* 0xffffffff00387802 */ /* 0x000fce0000000f00 */
[----:B01-3--:R-:W-:Y:S05]  /*4370*/  WARPSYNC.COLLECTIVE R56, `(.L_x_19219) ;  /* 0x0000000038087348 */ /* 0x00bfea0003c00000 */
[----:B0-----:R0:W2:Y:S02]  /*4380*/  SHFL.IDX P1, R56, R54, R67, R3 ;  /* 0x0000004336387389 */ /* 0x0010a40000020003 */
[----:B0123--:R-:W-:Y:S05]  /*4390*/  ENDCOLLECTIVE ;  /* 0x000000000000791b */ /* 0x00ffea0003800000 */
.L_x_19219:
[----:B------:R-:W-:Y:S05]  /*43a0*/  BSYNC B0 ;  /* 0x0000000000007941 */ /* 0x000fea0003800000 */
.L_x_19218:
[----:B------:R-:W-:Y:S05]  /*43b0*/  BRA `(.L_x_19220) ;  /* 0xffffffe4007c7947 */ /* 0x000fea000383ffff */
.L_x_19178:
[----:B------:R-:W-:Y:S01]  /*43c0*/  BSSY B0, `(.L_x_19221) ;  /* 0x0000006000007945 */ /* 0x000fe20003800000 */
[----:B------:R-:W-:Y:S02]  /*43d0*/  IMAD.MOV.U32 R67, RZ, RZ, R26 ;  /* 0x000000ffff437224 */ /* 0x000fe400078e001a */
[----:B------:R-:W-:-:S07]  /*43e0*/  IMAD.MOV.U32 R56, RZ, RZ, -0x1 ;  /* 0xffffffffff387424 */ /* 0x000fce00078e00ff */
[----:B01-3--:R-:W-:Y:S05]  /*43f0*/  WARPSYNC.COLLECTIVE R56, `(.L_x_19222) ;  /* 0x0000000038087348 */ /* 0x00bfea0003c00000 */
[----:B0-----:R0:W2:Y:S02]  /*4400*/  SHFL.IDX P1, R56, R54, R67, R3 ;  /* 0x0000004336387389 */ /* 0x0010a40000020003 */
[----:B0123--:R-:W-:Y:S05]  /*4410*/  ENDCOLLECTIVE ;  /* 0x000000000000791b */ /* 0x00ffea0003800000 */
.L_x_19222:
[----:B------:R-:W-:Y:S05]  /*4420*/  BSYNC B0 ;  /* 0x0000000000007941 */ /* 0x000fea0003800000 */
.L_x_19221:
[----:B------:R-:W-:Y:S05]  /*4430*/  BRA `(.L_x_19223) ;  /* 0xffffffe400747947 */ /* 0x000fea000383ffff */
.L_x_19180:
[----:B------:R-:W-:Y:S01]  /*4440*/  BSSY B0, `(.L_x_19224) ;  /* 0x0000006000007945 */ /* 0x000fe20003800000 */
[----:B------:R-:W-:Y:S02]  /*4450*/  IMAD.MOV.U32 R67, RZ, RZ, R25 ;  /* 0x000000ffff437224 */ /* 0x000fe400078e0019 */
[----:B------:R-:W-:-:S07]  /*4460*/  IMAD.MOV.U32 R56, RZ, RZ, -0x1 ;  /* 0xffffffffff387424 */ /* 0x000fce00078e00ff */
[----:B01-3--:R-:W-:Y:S05]  /*4470*/  WARPSYNC.COLLECTIVE R56, `(.L_x_19225) ;  /* 0x0000000038087348 */ /* 0x00bfea0003c00000 */
[----:B0-----:R0:W2:Y:S02]  /*4480*/  SHFL.IDX P1, R56, R54, R67, R3 ;  /* 0x0000004336387389 */ /* 0x0010a40000020003 */
[----:B0123--:R-:W-:Y:S05]  /*4490*/  ENDCOLLECTIVE ;  /* 0x000000000000791b */ /* 0x00ffea0003800000 */
.L_x_19225:
[----:B------:R-:W-:Y:S05]  /*44a0*/  BSYNC B0 ;  /* 0x0000000000007941 */ /* 0x000fea0003800000 */
.L_x_19224:
[----:B------:R-:W-:Y:S05]  /*44b0*/  BRA `(.L_x_19226) ;  /* 0xffffffe4006c7947 */ /* 0x000fea000383ffff */
.L_x_19182:
[----:B------:R-:W-:Y:S01]  /*44c0*/  BSSY B0, `(.L_x_19227) ;  /* 0x0000006000007945 */ /* 0x000fe20003800000 */
[----:B------:R-:W-:Y:S01]  /*44d0*/  MOV R67, R24 ;  /* 0x0000001800437202 */ /* 0x000fe20000000f00 */
[----:B------:R-:W-:-:S07]  /*44e0*/  IMAD.MOV.U32 R56, RZ, RZ, -0x1 ;  /* 0xffffffffff387424 */ /* 0x000fce00078e00ff */
[----:B01-3--:R-:W-:Y:S05]  /*44f0*/  WARPSYNC.COLLECTIVE R56, `(.L_x_19228) ;  /* 0x0000000038087348 */ /* 0x00bfea0003c00000 */
[----:B0-----:R0:W2:Y:S02]  /*4500*/  SHFL.IDX P1, R56, R54, R67, R3 ;  /* 0x0000004336387389 */ /* 0x0010a40000020003 */
[----:B0123--:R-:W-:Y:S05]  /*4510*/  ENDCOLLECTIVE ;  /* 0x000000000000791b */ /* 0x00ffea0003800000 */
.L_x_19228:
[----:B------:R-:W-:Y:S05]  /*4520*/  BSYNC B0 ;  /* 0x0000000000007941 */ /* 0x000fea0003800000 */
.L_x_19227:
[----:B------:R-:W-:Y:S05]  /*4530*/  BRA `(.L_x_19229) ;  /* 0xffffffe400647947 */ /* 0x000fea000383ffff */
.L_x_19184:
[----:B------:R-:W-:Y:S01]  /*4540*/  BSSY B0, `(.L_x_19230) ;  /* 0x0000006000007945 */ /* 0x000fe20003800000 */
[----:B------:R-:W-:Y:S02]  /*4550*/  IMAD.MOV.U32 R67, RZ, RZ, R44 ;  /* 0x000000ffff437224 */ /* 0x000fe400078e002c */
[----:B------:R-:W-:-:S07]  /*4560*/  IMAD.MOV.U32 R56, RZ, RZ, -0x1 ;  /* 0xffffffffff387424 */ /* 0x000fce00078e00ff */
[----:B01-3--:R-:W-:Y:S05]  /*4570*/  WARPSYNC.COLLECTIVE R56, `(.L_x_19231) ;  /* 0x0000000038087348 */ /* 0x00bfea0003c00000 */
[----:B0-----:R0:W2:Y:S02]  /*4580*/  SHFL.IDX P1, R56, R54, R67, R3 ;  /* 0x0000004336387389 */ /* 0x0010a40000020003 */
[----:B0123--:R-:W-:Y:S05]  /*4590*/  ENDCOLLECTIVE ;  /* 0x000000000000791b */ /* 0x00ffea0003800000 */
.L_x_19231:
[----:B------:R-:W-:Y:S05]  /*45a0*/  BSYNC B0 ;  /* 0x0000000000007941 */ /* 0x000fea0003800000 */
.L_x_19230:
[----:B------:R-:W-:Y:S05]  /*45b0*/  BRA `(.L_x_19232) ;  /* 0xffffffe4005c7947 */ /* 0x000fea000383ffff */
.L_x_19186:
[----:B------:R-:W-:Y:S01]  /*45c0*/  BSSY B0, `(.L_x_19233) ;  /* 0x0000006000007945 */ /* 0x000fe20003800000 */
[----:B------:R-:W-:Y:S01]  /*45d0*/  MOV R67, R42 ;  /* 0x0000002a00437202 */ /* 0x000fe20000000f00 */
[----:B------:R-:W-:-:S07]  /*45e0*/  IMAD.MOV.U32 R56, RZ, RZ, -0x1 ;  /* 0xffffffffff387424 */ /* 0x000fce00078e00ff */
[----:B01-3--:R-:W-:Y:S05]  /*45f0*/  WARPSYNC.COLLECTIVE R56, `(.L_x_19234) ;  /* 0x0000000038087348 */ /* 0x00bfea0003c00000 */
[----:B0-----:R0:W2:Y:S02]  /*4600*/  SHFL.IDX P1, R56, R54, R67, R3 ;  /* 0x0000004336387389 */ /* 0x0010a40000020003 */
[----:B0123--:R-:W-:Y:S05]  /*4610*/  ENDCOLLECTIVE ;  /* 0x000000000000791b */ /* 0x00ffea0003800000 */
.L_x_19234:
[----:B------:R-:W-:Y:S05]  /*4620*/  BSYNC B0 ;  /* 0x0000000000007941 */ /* 0x000fea0003800000 */
.L_x_19233:
[----:B------:R-:W-:Y:S05]  /*4630*/  BRA `(.L_x_19235) ;  /* 0xffffffe400547947 */ /* 0x000fea000383ffff */
.L_x_19188:
[----:B------:R-:W-:Y:S01]  /*4640*/  BSSY B0, `(.L_x_19236) ;  /* 0x0000006000007945 */ /* 0x000fe20003800000 */
[----:B------:R-:W-:Y:S02]  /*4650*/  IMAD.MOV.U32 R67, RZ, RZ, R40 ;  /* 0x000000ffff437224 */ /* 0x000fe400078e0028 */
[----:B------:R-:W-:-:S07]  /*4660*/  IMAD.MOV.U32 R56, RZ, RZ, -0x1 ;  /* 0xffffffffff387424 */ /* 0x000fce00078e00ff */
[----:B01-3--:R-:W-:Y:S05]  /*4670*/  WARPSYNC.COLLECTIVE R56, `(.L_x_19237) ;  /* 0x0000000038087348 */ /* 0x00bfea0003c00000 */
[----:B0-----:R0:W2:Y:S02]  /*4680*/  SHFL.IDX P1, R56, R54, R67, R3 ;  /* 0x0000004336387389 */ /* 0x0010a40000020003 */
[----:B0123--:R-:W-:Y:S05]  /*4690*/  ENDCOLLECTIVE ;  /* 0x000000000000791b */ /* 0x00ffea0003800000 */
.L_x_19237:
[----:B------:R-:W-:Y:S05]  /*46a0*/  BSYNC B0 ;  /* 0x0000000000007941 */ /* 0x000fea0003800000 */
.L_x_19236:
[----:B------:R-:W-:Y:S05]  /*46b0*/  BRA `(.L_x_19238) ;  /* 0xffffffe4004c7947 */ /* 0x000fea000383ffff */
.L_x_19190:
[----:B------:R-:W-:Y:S01]  /*46c0*/  BSSY B0, `(.L_x_19239) ;  /* 0x0000006000007945 */ /* 0x000fe20003800000 */
[----:B------:R-:W-:Y:S01]  /*46d0*/  MOV R67, R38 ;  /* 0x0000002600437202 */ /* 0x000fe20000000f00 */
[----:B------:R-:W-:-:S07]  /*46e0*/  IMAD.MOV.U32 R56, RZ, RZ, -0x1 ;  /* 0xffffffffff387424 */ /* 0x000fce00078e00ff */
[----:B01-3--:R-:W-:Y:S05]  /*46f0*/  WARPSYNC.COLLECTIVE R56, `(.L_x_19240) ;  /* 0x0000000038087348 */ /* 0x00bfea0003c00000 */
[----:B0-----:R0:W2:Y:S02]  /*4700*/  SHFL.IDX P1, R56, R54, R67, R3 ;  /* 0x0000004336387389 */ /* 0x0010a40000020003 */
[----:B0123--:R-:W-:Y:S05]  /*4710*/  ENDCOLLECTIVE ;  /* 0x000000000000791b */ /* 0x00ffea0003800000 */
.L_x_19240:
[----:B------:R-:W-:Y:S05]  /*4720*/  BSYNC B0 ;  /* 0x0000000000007941 */ /* 0x000fea0003800000 */
.L_x_19239:
[----:B------:R-:W-:Y:S05]  /*4730*/  BRA `(.L_x_19241) ;  /* 0xffffffe400447947 */ /* 0x000fea000383ffff */
.L_x_19192:
[----:B------:R-:W-:Y:S01]  /*4740*/  BSSY B0, `(.L_x_19242) ;  /* 0x0000006000007945 */ /* 0x000fe20003800000 */
[----:B------:R-:W-:Y:S02]  /*4750*/  IMAD.MOV.U32 R67, RZ, RZ, R36 ;  /* 0x000000ffff437224 */ /* 0x000fe400078e0024 */
[----:B------:R-:W-:-:S07]  /*4760*/  IMAD.MOV.U32 R56, RZ, RZ, -0x1 ;  /* 0xffffffffff387424 */ /* 0x000fce00078e00ff */
[----:B01-3--:R-:W-:Y:S05]  /*4770*/  WARPSYNC.COLLECTIVE R56, `(.L_x_19243) ;  /* 0x0000000038087348 */ /* 0x00bfea0003c00000 */
[----:B0-----:R0:W2:Y:S02]  /*4780*/  SHFL.IDX P1, R56, R54, R67, R3 ;  /* 0x0000004336387389 */ /* 0x0010a40000020003 */
[----:B0123--:R-:W-:Y:S05]  /*4790*/  ENDCOLLECTIVE ;  /* 0x000000000000791b */ /* 0x00ffea0003800000 */
.L_x_19243:
[----:B------:R-:W-:Y:S05]  /*47a0*/  BSYNC B0 ;  /* 0x0000000000007941 */ /* 0x000fea0003800000 */
.L_x_19242:
[----:B------:R-:W-:Y:S05]  /*47b0*/  BRA `(.L_x_19244) ;  /* 0xffffffe4003c7947 */ /* 0x000fea000383ffff */
.L_x_19194:
[----:B------:R-:W-:Y:S01]  /*47c0*/  BSSY B0, `(.L_x_19245) ;  /* 0x0000006000007945 */ /* 0x000fe20003800000 */
[----:B------:R-:W-:Y:S01]  /*47d0*/  MOV R67, R2 ;  /* 0x0000000200437202 */ /* 0x000fe20000000f00 */
[----:B------:R-:W-:-:S07]  /*47e0*/  IMAD.MOV.U32 R56, RZ, RZ, -0x1 ;  /* 0xffffffffff387424 */ /* 0x000fce00078e00ff */
[----:B01-3--:R-:W-:Y:S05]  /*47f0*/  WARPSYNC.COLLECTIVE R56, `(.L_x_19246) ;  /* 0x0000000038087348 */ /* 0x00bfea0003c00000 */
[----:B0-----:R0:W2:Y:S02]  /*4800*/  SHFL.IDX P1, R56, R54, R67, R3 ;  /* 0x0000004336387389 */ /* 0x0010a40000020003 */
[----:B0123--:R-:W-:Y:S05]  /*4810*/  ENDCOLLECTIVE ;  /* 0x000000000000791b */ /* 0x00ffea0003800000 */
.L_x_19246:
[----:B------:R-:W-:Y:S05]  /*4820*/  BSYNC B0 ;  /* 0x0000000000007941 */ /* 0x000fea0003800000 */
.L_x_19245:
[----:B------:R-:W-:Y:S01]  /*4830*/  IMAD.MOV.U32 R54, RZ, RZ, R56 ;  /* 0x000000ffff367224 */ /* 0x000fe200078e0038 */
[----:B------:R-:W-:Y:S06]  /*4840*/  BRA `(.L_x_19247) ;  /* 0xffffffe400307947 */ /* 0x000fec000383ffff */
.L_x_19248:
        /* <DEDUP_REMOVED lines=11> */
.L_x_20667:


//--------------------- .text._Z9cuda_gemmIiLi128ELi1ELi1ELi32ELi8ELi8ELi1EEviiiPT_S1_S1_ii --------------------------
	.section	.text._Z9cuda_gemmIiLi128ELi1ELi1ELi32ELi8ELi8ELi1EEviiiPT_S1_S1_ii,"ax",@progbits
	.align	128
        .global         _Z9cuda_gemmIiLi128ELi1ELi1ELi32ELi8ELi8ELi1EEviiiPT_S1_S1_ii
        .type           _Z9cuda_gemmIiLi128ELi1ELi1ELi32ELi8ELi8ELi1EEviiiPT_S1_S1_ii,@function
        .size           _Z9cuda_gemmIiLi128ELi1ELi1ELi32ELi8ELi8ELi1EEviiiPT_S1_S1_ii,(.L_x_20668 - _Z9cuda_gemmIiLi128ELi1ELi1ELi32ELi8ELi8ELi1EEviiiPT_S1_S1_ii)
        .other          _Z9cuda_gemmIiLi128ELi1ELi1ELi32ELi8ELi8ELi1EEviiiPT_S1_S1_ii,@"STO_CUDA_ENTRY STV_DEFAULT"
_Z9cuda_gemmIiLi128ELi1ELi1ELi32ELi8ELi8ELi1EEviiiPT_S1_S1_ii:
.text._Z9cuda_gemmIiLi128ELi1ELi1ELi32ELi8ELi8ELi1EEviiiPT_S1_S1_ii:
        /* <DEDUP_REMOVED lines=39> */
[----:B------:R-:W-:Y:S01]  /*0270*/  VIADD R0, R4, 0x1 ;  /* 0x0000000104007836 */ /* 0x000fe20000000000 */
[----:B------:R-:W-:-:S04]  /*0280*/  MOV R5, 0x400 ;  /* 0x0000040000057802 */ /* 0x000fc80000000f00 */
[----:B------:R-:W-:Y:S02]  /*0290*/  LOP3.LUT R4, R0, 0x3, RZ, 0xc0, !PT ;  /* 0x0000000300047812 */ /* 0x000fe400078ec0ff */
[----:B------:R-:W-:-:S03]  /*02a0*/  MOV R0, R26 ;  /* 0x0000001a00007202 */ /* 0x000fc60000000f00 */
[----:B------:R-:W-:Y:S02]  /*02b0*/  IMAD.MOV R4, RZ, RZ, -R4 ;  /* 0x000000ffff047224 */ /* 0x000fe400078e0a04 */
[----:B-1----:R-:W-:Y:S01]  /*02c0*/  IMAD.WIDE.U32 R2, R26, 0x4, R2 ;  /* 0x000000041a027825 */ /* 0x002fe200078e0002 */
[----:B0-----:R-:W-:-:S07]  /*02d0*/  LEA R9, R6, R5, 0x18 ;  /* 0x0000000506097211 */ /* 0x001fce00078ec0ff */
.L_x_19253:
[----:B0-----:R0:W2:Y:S01]  /*02e0*/  LDG.E R5, desc[UR6][R2.64] ;  /* 0x0000000602057981 */ /* 0x0010a2000c1e1900 */
[----:B------:R-:W-:Y:S02]  /*02f0*/  LOP3.LUT R6, R0, 0x7, RZ, 0xc0, !PT ;  /* 0x0000000700067812 */ /* 0x000fe400078ec0ff */
[--C-:B------:R-:W-:Y:S01]  /*0300*/  SHF.R.U32.HI R8, RZ, 0x1, R0.reuse ;  /* 0x00000001ff087819 */ /* 0x100fe20000011600 */
[C---:B------:R-:W-:Y:S01]  /*0310*/  IMAD.IADD R0, R7.reuse, 0x1, R0 ;  /* 0x0000000107007824 */ /* 0x040fe200078e0200 */
        /* <DEDUP_REMOVED lines=8> */
.L_x_19252:
[----:B------:R-:W-:Y:S05]  /*03a0*/  BSYNC.RECONVERGENT B1 ;  /* 0x0000000000017941 */ /* 0x000fea0003800200 */
.L_x_19251:
[----:B------:R-:W-:Y:S05]  /*03b0*/  @!P1 BRA `(.L_x_19250) ;  /* 0x0000000000b89947 */ /* 0x000fea0003800000 */
[----:B------:R-:W1:Y:S01]  /*03c0*/  S2R R4, SR_CgaCtaId ;  /* 0x0000000000047919 */ /* 0x000e620000008800 */
[----:B------:R-:W2:Y:S01]  /*03d0*/  LDC.64 R2, c[0x0][0x398] ;  /* 0x0000e600ff027b82 */ /* 0x000ea20000000a00 */
[----:B------:R-:W-:Y:S01]  /*03e0*/  MOV R9, 0x400 ;  /* 0x0000040000097802 */ /* 0x000fe20000000f00 */
[C-C-:B0-----:R-:W-:Y:S01]  /*03f0*/  IMAD R6, R7.reuse, 0x2, R0.reuse ;  /* 0x0000000207067824 */ /* 0x141fe200078e0200 */
[----:B------:R-:W-:Y:S01]  /*0400*/  IADD3 R10, PT, PT, R0, R7, RZ ;  /* 0x00000007000a7210 */ /* 0x000fe20007ffe0ff */
[----:B------:R-:W-:Y:S01]  /*0410*/  IMAD R8, R7, 0x3, R0 ;  /* 0x0000000307087824 */ /* 0x000fe200078e0200 */
[----:B-1----:R-:W-:-:S07]  /*0420*/  LEA R9, R4, R9, 0x18 ;  /* 0x0000000904097211 */ /* 0x002fce00078ec0ff */
.L_x_19254:
[----:B--2---:R-:W-:-:S04]  /*0430*/  IMAD.WIDE.U32 R14, R0, 0x4, R2 ;  /* 0x00000004000e7825 */ /* 0x004fc800078e0002 */
[--C-:B------:R-:W-:Y:S01]  /*0440*/  IMAD.WIDE.U32 R16, R10, 0x4, R2.reuse ;  /* 0x000000040a107825 */ /* 0x100fe200078e0002 */
[----:B-1----:R0:W2:Y:S03]  /*0450*/  LDG.E R11, desc[UR6][R14.64] ;  /* 0x000000060e0b7981 */ /* 0x0020a6000c1e1900 */
[--C-:B------:R-:W-:Y:S01]  /*0460*/  IMAD.WIDE.U32 R18, R6, 0x4, R2.reuse ;  /* 0x0000000406127825 */ /* 0x100fe200078e0002 */
[----:B------:R-:W3:Y:S03]  /*0470*/  LDG.E R12, desc[UR6][R16.64] ;  /* 0x00000006100c7981 */ /* 0x000ee6000c1e1900 */
[----:B------:R-:W-:Y:S01]  /*0480*/  IMAD.WIDE.U32 R4, R8, 0x4, R2 ;  /* 0x0000000408047825 */ /* 0x000fe200078e0002 */
[----:B------:R-:W4:Y:S05]  /*0490*/  LDG.E R13, desc[UR6][R18.64] ;  /* 0x00000006120d7981 */ /* 0x000f2a000c1e1900 */
[----:B------:R1:W5:Y:S01]  /*04a0*/  LDG.E R4, desc[UR6][R4.64] ;  /* 0x0000000604047981 */ /* 0x000362000c1e1900 */
        /* <DEDUP_REMOVED lines=15> */
[----:B-1----:R-:W-:Y:S01]  /*05a0*/  LOP3.LUT R5, R14, 0x7ffffffc, RZ, 0xc0, !PT ;  /* 0x7ffffffc0e057812 */ /* 0x002fe200078ec0ff */
        /* <DEDUP_REMOVED lines=15> */
.L_x_19250:
[----:B------:R-:W-:Y:S05]  /*06a0*/  BSYNC.RECONVERGENT B0 ;  /* 0x0000000000007941 */ /* 0x000fea0003800200 */
.L_x_19249:
[----:B------:R-:W2:Y:S01]  /*06b0*/  S2R R24, SR_CTAID.Y ;  /* 0x0000000000187919 */ /* 0x000ea20000002600 */
[----:B------:R-:W3:Y:S01]  /*06c0*/  LDC R25, c[0x0][0x360] ;  /* 0x0000d800ff197b82 */ /* 0x000ee20000000800 */
[----:B------:R-:W2:Y:S02]  /*06d0*/  LDCU UR4, c[0x0][0x374] ;  /* 0x00006e80ff0477ac */ /* 0x000ea40008000800 */
[----:B--2---:R-:W-:-:S13]  /*06e0*/  ISETP.GE.U32.AND P0, PT, R24, UR4, PT ;  /* 0x0000000418007c0c */ /* 0x004fda000bf06070 */
[----:B------:R-:W-:Y:S05]  /*06f0*/  @P0 EXIT ;  /* 0x000000000000094d */ /* 0x000fea0003800000 */
[C---:B------:R-:W-:Y:S01]  /*0700*/  ISETP.GT.U32.AND P0, PT, R26.reuse, 0x1f, PT ;  /* 0x0000001f1a00780c */ /* 0x040fe20003f04070 */
[----:B------:R-:W-:Y:S01]  /*0710*/  BSSY.RECONVERGENT B0, `(.L_x_19255) ;  /* 0x0000058000007945 */ /* 0x000fe20003800200 */
[C---:B------:R-:W-:Y:S02]  /*0720*/  LOP3.LUT R23, R26.reuse, 0x3, RZ, 0xc0, !PT ;  /* 0x000000031a177812 */ /* 0x040fe400078ec0ff */
[----:B-1----:R-:W-:-:S09]  /*0730*/  LOP3.LUT R22, R26, 0x7, RZ, 0xc0, !PT ;  /* 0x000000071a167812 */ /* 0x002fd200078ec0ff */
[----:B------:R-:W-:Y:S05]  /*0740*/  @P0 BRA `(.L_x_19256) ;  /* 0x0000000400500947 */ /* 0x000fea0003800000 */
[----:B0--3--:R-:W0:Y:S01]  /*0750*/  I2F.U32.RP R6, R25 ;  /* 0x0000001900067306 */ /* 0x009e220000209000 */
[----:B------:R-:W-:Y:S01]  /*0760*/  IMAD.IADD R0, R26, 0x1, R25 ;  /* 0x000000011a007824 */ /* 0x000fe200078e0219 */
[----:B------:R-:W-:Y:S01]  /*0770*/  ISETP.NE.U32.AND P2, PT, R25, RZ, PT ;  /* 0x000000ff1900720c */ /* 0x000fe20003f45070 */
[----:B------:R-:W-:Y:S03]  /*0780*/  BSSY.RECONVERGENT B1, `(.L_x_19257) ;  /* 0x000002e000017945 */ /* 0x000fe60003800200 */
        /* <DEDUP_REMOVED lines=33> */
[----:B------:R-:W-:Y:S01]  /*09a0*/  IMAD R0, R4, R25, R26 ;  /* 0x0000001904007224 */ /* 0x000fe200078e021a */
[----:B0-----:R-:W-:Y:S01]  /*09b0*/  ULEA UR4, UR5, UR4, 0x18 ;  /* 0x0000000405047291 */ /* 0x001fe2000f8ec0ff */
[----:B-1----:R-:W-:-:S04]  /*09c0*/  IMAD.WIDE.U32 R2, R5, 0x4, R2 ;  /* 0x0000000405027825 */ /* 0x002fc800078e0002 */
[----:B------:R-:W-:Y:S01]  /*09d0*/  IMAD.MOV R5, RZ, RZ, -R4 ;  /* 0x000000ffff057224 */ /* 0x000fe200078e0a04 */
[----:B------:R-:W-:-:S07]  /*09e0*/  LEA R4, R26, UR4, 0x2 ;  /* 0x000000041a047c11 */ /* 0x000fce000f8e10ff */
.L_x_19259:
[----:B------:R0:W2:Y:S01]  /*09f0*/  LDG.E R7, desc[UR6][R2.64] ;  /* 0x0000000602077981 */ /* 0x0000a2000c1e1900 */
[----:B------:R-:W-:-:S04]  /*0a00*/  IADD3 R5, PT, PT, R5, 0x1, RZ ;  /* 0x0000000105057810 */ /* 0x000fc80007ffe0ff */
[----:B------:R-:W-:Y:S01]  /*0a10*/  ISETP.NE.AND P0, PT, R5, RZ, PT ;  /* 0x000000ff0500720c */ /* 0x000fe20003f05270 */
[C---:B0-----:R-:W-:Y:S01]  /*0a20*/  IMAD.WIDE.U32 R2, R25.reuse, 0x4, R2 ;  /* 0x0000000419027825 */ /* 0x041fe200078e0002 */
[----:B--2---:R0:W-:Y:S03]  /*0a30*/  STS [R4], R7 ;  /* 0x0000000704007388 */ /* 0x0041e60000000800 */
[----:B0-----:R-:W-:-:S08]  /*0a40*/  IMAD R4, R25, 0x4, R4 ;  /* 0x0000000419047824 */ /* 0x001fd000078e0204 */
[----:B------:R-:W-:Y:S05]  /*0a50*/  @P0 BRA `(.L_x_19259) ;  /* 0xfffffffc00e40947 */ /* 0x000fea000383ffff */
.L_x_19258:
[----:B------:R-:W-:Y:S05]  /*0a60*/  BSYNC.RECONVERGENT B1 ;  /* 0x0000000000017941 */ /* 0x000fea0003800200 */
.L_x_19257:
        /* <DEDUP_REMOVED lines=11> */
.L_x_19260:
        /* <DEDUP_REMOVED lines=23> */
.L_x_19256:
[----:B------:R-:W-:Y:S05]  /*0c90*/  BSYNC.RECONVERGENT B0 ;  /* 0x0000000000007941 */ /* 0x000fea0003800200 */
.L_x_19255:
        /* <DEDUP_REMOVED lines=38> */
[----:B------:R-:W-:-:S04]  /*0f00*/  LOP3.LUT R2, R0, 0x3, RZ, 0xc0, !PT ;  /* 0x0000000300027812 */ /* 0x000fc800078ec0ff */
[C---:B------:R-:W-:Y:S01]  /*0f10*/  IADD3 R3, PT, PT, -R2.reuse, RZ, RZ ;  /* 0x000000ff02037210 */ /* 0x040fe20007ffe1ff */
[----:B------:R-:W-:Y:S01]  /*0f20*/  IMAD R0, R2, R25, R26 ;  /* 0x0000001902007224 */ /* 0x000fe200078e021a */
[----:B0-----:R-:W-:-:S06]  /*0f30*/  ULEA UR4, UR5, UR4, 0x18 ;  /* 0x0000000405047291 */ /* 0x001fcc000f8ec0ff */
[----:B------:R-:W-:-:S07]  /*0f40*/  LEA R2, R26, UR4, 0x2 ;  /* 0x000000041a027c11 */ /* 0x000fce000f8e10ff */
.L_x_19264:
[----:B------:R-:W-:Y:S01]  /*0f50*/  VIADD R3, R3, 0x1 ;  /* 0x0000000103037836 */ /* 0x000fe20000000000 */
[----:B------:R0:W-:Y:S04]  /*0f60*/  STS [R2], RZ ;  /* 0x000000ff02007388 */ /* 0x0001e80000000800 */
[----:B------:R-:W-:Y:S01]  /*0f70*/  ISETP.NE.AND P0, PT, R3, RZ, PT ;  /* 0x000000ff0300720c */ /* 0x000fe20003f05270 */
[----:B0-----:R-:W-:-:S12]  /*0f80*/  IMAD R2, R25, 0x4, R2 ;  /* 0x0000000419027824 */ /* 0x001fd800078e0202 */
[----:B------:R-:W-:Y:S05]  /*0f90*/  @P0 BRA `(.L_x_19264) ;  /* 0xfffffffc00ec0947 */ /* 0x000fea000383ffff */
.L_x_19263:
[----:B------:R-:W-:Y:S05]  /*0fa0*/  BSYNC.RECONVERGENT B0 ;  /* 0x0000000000007941 */ /* 0x000fea0003800200 */
.L_x_19262:
[----:B------:R-:W-:Y:S04]  /*0fb0*/  BSSY.RECONVERGENT B0, `(.L_x_19265) ;  /* 0x0000012000007945 */ /* 0x000fe80003800200 */
[----:B------:R-:W-:Y:S05]  /*0fc0*/  @!P1 BRA `(.L_x_19266) ;  /* 0x0000000000409947 */ /* 0x000fea0003800000 */
[----:B------:R-:W0:Y:S01]  /*0fd0*/  S2UR UR5, SR_CgaCtaId ;  /* 0x00000000000579c3 */ /* 0x000e220000008800 */
[----:B------:R-:W-:Y:S02]  /*0fe0*/  UMOV UR4, 0x400 ;  /* 0x0000040000047882 */ /* 0x000fe40000000000 */
[----:B------:R-:W-:-:S04]  /*0ff0*/  UIADD3 UR4, UPT, UPT, UR4, 0x200, URZ ;  /* 0x0000020004047890 */ /* 0x000fc8000fffe0ff */
[----:B0-----:R-:W-:-:S06]  /*1000*/  ULEA UR4, UR5, UR4, 0x18 ;  /* 0x0000000405047291 */ /* 0x001fcc000f8ec0ff */
[----:B------:R-:W-:-:S07]  /*1010*/  LEA R2, R0, UR4, 0x2 ;  /* 0x0000000400027c11 */ /* 0x000fce000f8e10ff */
.L_x_19267:
        /* <DEDUP_REMOVED lines=11> */
.L_x_19266:
[----:B------:R-:W-:Y:S05]  /*10d0*/  BSYNC.RECONVERGENT B0 ;  /* 0x0000000000007941 */ /* 0x000fea0003800200 */
.L_x_19265:
[----:B------:R-:W-:Y:S05]  /*10e0*/  @P2 BRA `(.L_x_19261) ;  /* 0x0000000400482947 */ /* 0x000fea0003800000 */
[----:B------:R-:W0:Y:S01]  /*10f0*/  S2R R12, SR_CgaCtaId ;  /* 0x00000000000c7919 */ /* 0x000e220000008800 */
[----:B------:R-:W-:Y:S01]  /*1100*/  MOV R9, 0x400 ;  /* 0x0000040000097802 */ /* 0x000fe20000000f00 */
[C---:B------:R-:W-:Y:S01]  /*1110*/  IMAD.SHL.U32 R0, R22.reuse, 0x4, RZ ;  /* 0x0000000416007824 */ /* 0x040fe200078e00ff */
[C---:B------:R-:W-:Y:S02]  /*1120*/  ISETP.NE.AND P6, PT, R22.reuse, RZ, PT ;  /* 0x000000ff1600720c */ /* 0x040fe40003fc5270 */
[C---:B------:R-:W-:Y:S01]  /*1130*/  ISETP.NE.AND P0, PT, R22.reuse, 0x7, PT ;  /* 0x000000071600780c */ /* 0x040fe20003f05270 */
[----:B------:R-:W-:Y:S01]  /*1140*/  VIADD R3, R9, 0x180 ;  /* 0x0000018009037836 */ /* 0x000fe20000000000 */
[----:B------:R-:W-:Y:S01]  /*1150*/  LEA R2, R23, R0, 0x5 ;  /* 0x0000000017027211 */ /* 0x000fe200078e28ff */
[----:B------:R-:W-:Y:S01]  /*1160*/  VIADD R11, R9, 0x200 ;  /* 0x00000200090b7836 */ /* 0x000fe20000000000 */
[C---:B------:R-:W-:Y:S02]  /*1170*/  ISETP.GE.U32.AND P1, PT, R22.reuse, 0x6, PT ;  /* 0x000000061600780c */ /* 0x040fe40003f26070 */
[----:B------:R-:W-:-:S02]  /*1180*/  ISETP.GE.U32.AND P2, PT, R22, 0x5, PT ;  /* 0x000000051600780c */ /* 0x000fc40003f46070 */
[C---:B------:R-:W-:Y:S02]  /*1190*/  ISETP.GE.U32.AND P3, PT, R22.reuse, 0x4, PT ;  /* 0x000000041600780c */ /* 0x040fe40003f66070 */
[C---:B------:R-:W-:Y:S02]  /*11a0*/  ISETP.GE.U32.AND P4, PT, R22.reuse, 0x3, PT ;  /* 0x000000031600780c */ /* 0x040fe40003f86070 */
[----:B------:R-:W-:Y:S02]  /*11b0*/  ISETP.GE.U32.AND P5, PT, R22, 0x2, PT ;  /* 0x000000021600780c */ /* 0x000fe40003fa6070 */
[----:B------:R-:W-:Y:S02]  /*11c0*/  SHF.R.U32.HI R10, RZ, 0x2, R26 ;  /* 0x00000002ff0a7819 */ /* 0x000fe4000001161a */
[C---:B0-----:R-:W-:Y:S02]  /*11d0*/  LEA R3, R12.reuse, R3, 0x18 ;  /* 0x000000030c037211 */ /* 0x041fe400078ec0ff */
[----:B------:R-:W-:-:S02]  /*11e0*/  LEA R13, R12, R9, 0x18 ;  /* 0x000000090c0d7211 */ /* 0x000fc400078ec0ff */
[----:B------:R-:W-:Y:S01]  /*11f0*/  IADD3 R9, PT, PT, R26, 0x1, RZ ;  /* 0x000000011a097810 */ /* 0x000fe20007ffe0ff */
[----:B------:R-:W-:Y:S01]  /*1200*/  IMAD.IADD R2, R3, 0x1, R2 ;  /* 0x0000000103027824 */ /* 0x000fe200078e0202 */
[----:B------:R-:W-:Y:S01]  /*1210*/  LEA R12, R12, R11, 0x18 ;  /* 0x0000000b0c0c7211 */ /* 0x000fe200078ec0ff */
[----:B------:R-:W-:Y:S01]  /*1220*/  IMAD.IADD R13, R13, 0x1, R0 ;  /* 0x000000010d0d7824 */ /* 0x000fe200078e0200 */
[----:B------:R-:W-:Y:S01]  /*1230*/  LOP3.LUT R11, R22, 0x4, RZ, 0x3c, !PT ;  /* 0x00000004160b7812 */ /* 0x000fe200078e3cff */
[----:B------:R-:W-:Y:S01]  /*1240*/  VIADD R14, R2, 0xffffffe0 ;  /* 0xffffffe0020e7836 */ /* 0x000fe20000000000 */
        /* <DEDUP_REMOVED lines=13> */
[----:B------:R-:W2:Y:S01]  /*1320*/  LDS R20, [R3+0x4] ;  /* 0x0000040003147984 */ /* 0x000ea20000000800 */
[----:B------:R-:W-:-:S02]  /*1330*/  @!P2 IMAD.MOV R5, RZ, RZ, R2 ;  /* 0x000000ffff05a224 */ /* 0x000fc400078e0202 */
[--C-:B------:R-:W-:Y:S01]  /*1340*/  @!P4 IMAD.MOV R7, RZ, RZ, R2.reuse ;  /* 0x000000ffff07c224 */ /* 0x100fe200078e0202 */
[----:B------:R-:W3:Y:S01]  /*1350*/  LDS R14, [R14+0x1c] ;  /* 0x00001c000e0e7984 */ /* 0x000ee20000000800 */
[----:B------:R-:W-:Y:S02]  /*1360*/  @!P5 IMAD.MOV R8, RZ, RZ, R2 ;  /* 0x000000ffff08d224 */ /* 0x000fe400078e0202 */
[C---:B0-----:R-:W-:Y:S01]  /*1370*/  VIADD R2, R26.reuse, 0x3 ;  /* 0x000000031a027836 */ /* 0x041fe20000000000 */
[----:B------:R0:W4:Y:S04]  /*1380*/  LDS R19, [R4+0x8] ;  /* 0x0000080004137984 */ /* 0x0001280000000800 */
[----:B------:R5:W1:Y:S04]  /*1390*/  LDS R18, [R5+0xc] ;  /* 0x00000c0005127984 */ /* 0x000a680000000800 */
[----:B------:R5:W1:Y:S01]  /*13a0*/  LDS R17, [R6+0x10] ;  /* 0x0000100006117984 */ /* 0x000a620000000800 */
[----:B0-----:R-:W-:-:S02]  /*13b0*/  VIADD R4, R26, 0xffffffff ;  /* 0xffffffff1a047836 */ /* 0x001fc40000000000 */
[----:B-----5:R-:W-:Y:S01]  /*13c0*/  VIADD R5, R26, 0x6 ;  /* 0x000000061a057836 */ /* 0x020fe20000000000 */
[----:B------:R0:W1:Y:S02]  /*13d0*/  LDS R16, [R7+0x14] ;  /* 0x0000140007107984 */ /* 0x0000640000000800 */
[----:B------:R-:W-:Y:S02]  /*13e0*/  LOP3.LUT R4, R4, 0x7, RZ, 0xc0, !PT ;  /* 0x0000000704047812 */ /* 0x000fe400078ec0ff */
[----:B------:R-:W-:Y:S01]  /*13f0*/  IADD3 R6, PT, PT, R26, 0x5, RZ ;  /* 0x000000051a067810 */ /* 0x000fe20007ffe0ff */
[----:B------:R5:W1:Y:S01]  /*1400*/  LDS R15, [R8+0x18] ;  /* 0x00001800080f7984 */ /* 0x000a620000000800 */
[----:B------:R-:W-:Y:S02]  /*1410*/  LOP3.LUT R5, R5, 0x7, RZ, 0xc0, !PT ;  /* 0x0000000705057812 */ /* 0x000fe400078ec0ff */
[----:B------:R-:W-:Y:S02]  /*1420*/  LOP3.LUT R6, R6, 0x7, RZ, 0xc0, !PT ;  /* 0x0000000706067812 */ /* 0x000fe400078ec0ff */
[----:B0-----:R-:W-:-:S02]  /*1430*/  LOP3.LUT R7, R2, 0x7, RZ, 0xc0, !PT ;  /* 0x0000000702077812 */ /* 0x001fc400078ec0ff */
[----:B-----5:R-:W-:-:S07]  /*1440*/  LOP3.LUT R8, R0, 0x7, RZ, 0xc0, !PT ;  /* 0x0000000700087812 */ /* 0x020fce00078ec0ff */
.L_x_19269:
[----:B------:R-:W-:Y:S01]  /*1450*/  IMAD R27, R10, 0x24, R13 ;  /* 0x000000240a1b7824 */ /* 0x000fe200078e020d */
[----:B------:R-:W-:-:S05]  /*1460*/  UMOV UR4, 0xffffffff ;  /* 0xffffffff00047882 */ /* 0x000fca0000000000 */
[----:B0-----:R-:W0:Y:S01]  /*1470*/  LDS R27, [R27] ;  /* 0x000000001b1b7984 */ /* 0x001e220000000800 */
[----:B------:R-:W-:Y:S05]  /*1480*/  BRA.DIV UR4, `(.L_x_19268) ;  /* 0x0000000604b47947 */ /* 0x000fea000b800000 */
[----:B0-----:R-:W1:Y:S04]  /*1490*/  SHFL.IDX PT, R28, R27, R22, 0x181f ;  /* 0x00181f161b1c7589 */ /* 0x001e6800000e0000 */
[----:B------:R-:W2:Y:S01]  /*14a0*/  SHFL.IDX PT, R0, R27, R9, 0x181f ;  /* 0x00181f091b007589 */ /* 0x000ea200000e0000 */
[----:B-1----:R-:W-:-:S04]  /*14b0*/  IMAD R29, R21, R28, RZ ;  /* 0x0000001c151d7224 */ /* 0x002fc800078e02ff */
[----:B--2---:R-:W-:Y:S02]  /*14c0*/  IMAD R28, R20, R0, R29 ;  /* 0x00000000141c7224 */ /* 0x004fe400078e021d */
[----:B------:R-:W4:Y:S04]  /*14d0*/  SHFL.IDX PT, R29, R27, R8, 0x181f ;  /* 0x00181f081b1d7589 */ /* 0x000f2800000e0000 */
[----:B------:R-:W-:Y:S01]  /*14e0*/  SHFL.IDX PT, R0, R27, R4, 0x181f ;  /* 0x00181f041b007589 */ /* 0x000fe200000e0000 */
[----:B----4-:R-:W-:-:S03]  /*14f0*/  IMAD R29, R19, R29, R28 ;  /* 0x0000001d131d7224 */ /* 0x010fc600078e021c */
[----:B------:R-:W0:Y:S02]  /*1500*/  SHFL.IDX PT, R28, R27, R7, 0x181f ;  /* 0x00181f071b1c7589 */ /* 0x000e2400000e0000 */
[----:B0-----:R-:W-:Y:S02]  /*1510*/  IMAD R28, R18, R28, R29 ;  /* 0x0000001c121c7224 */ /* 0x001fe400078e021d */
[----:B------:R-:W0:Y:S02]  /*1520*/  SHFL.IDX PT, R29, R27, R11, 0x181f ;  /* 0x00181f0b1b1d7589 */ /* 0x000e2400000e0000 */
[----:B0-----:R-:W-:Y:S02]  /*1530*/  IMAD R29, R17, R29, R28 ;  /* 0x0000001d111d7224 */ /* 0x001fe400078e021c */
[----:B------:R-:W0:Y:S02]  /*1540*/  SHFL.IDX PT, R28, R27, R6, 0x181f ;  /* 0x00181f061b1c7589 */ /* 0x000e2400000e0000 */
[----:B0-----:R-:W-:-:S02]  /*1550*/  IMAD R28, R16, R28, R29 ;  /* 0x0000001c101c7224 */ /* 0x001fc400078e021d */
[----:B------:R-:W0:Y:S02]  /*1560*/  SHFL.IDX PT, R29, R27, R5, 0x181f ;  /* 0x00181f051b1d7589 */ /* 0x000e2400000e0000 */
[----:B0-----:R-:W-:-:S07]  /*1570*/  IMAD R29, R15, R29, R28 ;  /* 0x0000001d0f1d7224 */ /* 0x001fce00078e021c */
.L_x_19283:
[----:B------:R-:W-:Y:S01]  /*1580*/  LEA R3, R10, R23, 0x2 ;  /* 0x000000170a037211 */ /* 0x000fe200078e10ff */
[----:B---3--:R-:W-:Y:S01]  /*1590*/  IMAD R0, R14, R0, R29 ;  /* 0x000000000e007224 */ /* 0x008fe200078e021d */
[----:B------:R-:W-:-:S03]  /*15a0*/  LEA.HI R10, R25, R10, RZ, 0x1e ;  /* 0x0000000a190a7211 */ /* 0x000fc600078ff0ff */
[----:B------:R-:W-:Y:S01]  /*15b0*/  IMAD.U32 R2, R3, 0x4, R12 ;  /* 0x0000000403027824 */ /* 0x000fe200078e000c */
[----:B------:R-:W-:-:S04]  /*15c0*/  ISETP.GE.U32.AND P0, PT, R10, 0x8, PT ;  /* 0x000000080a00780c */ /* 0x000fc80003f06070 */
[----:B------:R-:W0:Y:S02]  /*15d0*/  LDS R3, [R2] ;  /* 0x0000000002037984 */ /* 0x000e240000000800 */
[----:B0-----:R-:W-:-:S05]  /*15e0*/  IMAD.IADD R3, R0, 0x1, R3 ;  /* 0x0000000100037824 */ /* 0x001fca00078e0203 */
[----:B------:R0:W-:Y:S02]  /*15f0*/  STS [R2], R3 ;  /* 0x0000000302007388 */ /* 0x0001e40000000800 */
[----:B------:R-:W-:Y:S05]  /*1600*/  @!P0 BRA `(.L_x_19269) ;  /* 0xfffffffc00908947 */ /* 0x000fea000383ffff */
.L_x_19261:
        /* <DEDUP_REMOVED lines=9> */
[----:B------:R-:W-:Y:S01]  /*16a0*/  VIMNMX.U32 R5, PT, PT, R0, 0x20, !PT ;  /* 0x0000002000057848 */ /* 0x000fe20007fe0000 */
[----:B0-----:R-:W0:Y:S02]  /*16b0*/  MUFU.RCP R6, R6 ;  /* 0x0000000600067308 */ /* 0x001e240000001000 */
[----:B0-----:R-:W-:-:S06]  /*16c0*/  IADD3 R2, PT, PT, R6, 0xffffffe, RZ ;  /* 0x0ffffffe06027810 */ /* 0x001fcc0007ffe0ff */
        /* <DEDUP_REMOVED lines=27> */
[----:B------:R-:W1:Y:S01]  /*1880*/  LDC.64 R2, c[0x0][0x3a0] ;  /* 0x0000e800ff027b82 */ /* 0x000e620000000a00 */
[----:B0-----:R-:W-:-:S06]  /*1890*/  ULEA UR4, UR5, UR4, 0x18 ;  /* 0x0000000405047291 */ /* 0x001fcc000f8ec0ff */
[----:B------:R-:W-:Y:S01]  /*18a0*/  LEA R4, R26, UR4, 0x2 ;  /* 0x000000041a047c11 */ /* 0x000fe2000f8e10ff */
[----:B------:R-:W-:Y:S02]  /*18b0*/  IMAD R26, R0, R25, R26 ;  /* 0x00000019001a7224 */ /* 0x000fe400078e021a */
[----:B-1----:R-:W-:-:S04]  /*18c0*/  IMAD.WIDE.U32 R2, R5, 0x4, R2 ;  /* 0x0000000405027825 */ /* 0x002fc800078e0002 */
[----:B------:R-:W-:-:S07]  /*18d0*/  IMAD.MOV R5, RZ, RZ, -R0 ;  /* 0x000000ffff057224 */ /* 0x000fce00078e0a00 */
.L_x_19272:
[----:B------:R0:W1:Y:S01]  /*18e0*/  LDS R7, [R4] ;  /* 0x0000000004077984 */ /* 0x0000620000000800 */
[----:B------:R-:W-:-:S04]  /*18f0*/  IADD3 R5, PT, PT, R5, 0x1, RZ ;  /* 0x0000000105057810 */ /* 0x000fc80007ffe0ff */
[----:B------:R-:W-:Y:S01]  /*1900*/  ISETP.NE.AND P0, PT, R5, RZ, PT ;  /* 0x000000ff0500720c */ /* 0x000fe20003f05270 */
[C---:B0-----:R-:W-:Y:S01]  /*1910*/  IMAD R4, R25.reuse, 0x4, R4 ;  /* 0x0000000419047824 */ /* 0x041fe200078e0204 */
[----:B-1----:R0:W-:Y:S02]  /*1920*/  STG.E desc[UR6][R2.64], R7 ;  /* 0x0000000702007986 */ /* 0x0021e4000c101906 */
[----:B0-----:R-:W-:-:S09]  /*1930*/  IMAD.WIDE.U32 R2, R25, 0x4, R2 ;  /* 0x0000000419027825 */ /* 0x001fd200078e0002 */
[----:B------:R-:W-:Y:S05]  /*1940*/  @P0 BRA `(.L_x_19272) ;  /* 0xfffffffc00e40947 */ /* 0x000fea000383ffff */
.L_x_19271:
[----:B------:R-:W-:Y:S05]  /*1950*/  BSYNC.RECONVERGENT B0 ;  /* 0x0000000000007941 */ /* 0x000fea0003800200 */
.L_x_19270:
        /* <DEDUP_REMOVED lines=11> */
.L_x_19273:
[C---:B------:R-:W-:Y:S01]  /*1a10*/  LEA R18, R25.reuse, R0, 0x2 ;  /* 0x0000000019127211 */ /* 0x040fe200078e10ff */
[C-C-:B------:R-:W-:Y:S01]  /*1a20*/  IMAD R20, R25.reuse, 0x8, R0.reuse ;  /* 0x0000000819147824 */ /* 0x140fe200078e0200 */
[----:B0-----:R0:W1:Y:S01]  /*1a30*/  LDS R21, [R0] ;  /* 0x0000000000157984 */ /* 0x0010620000000800 */
[----:B------:R-:W-:Y:S02]  /*1a40*/  IMAD R22, R25, 0xc, R0 ;  /* 0x0000000c19167824 */ /* 0x000fe400078e0200 */
        /* <DEDUP_REMOVED lines=17> */
.L_x_19268:
[----:B------:R-:W-:Y:S01]  /*1b60*/  BSSY B0, `(.L_x_19274) ;  /* 0x0000007000007945 */ /* 0x000fe20003800000 */
[----:B------:R-:W-:Y:S01]  /*1b70*/  IMAD.MOV.U32 R2, RZ, RZ, R22 ;  /* 0x000000ffff027224 */ /* 0x000fe200078e0016 */
[----:B------:R-:W-:Y:S01]  /*1b80*/  MOV R3, 0x181f ;  /* 0x0000181f00037802 */ /* 0x000fe20000000f00 */
[----:B------:R-:W-:-:S07]  /*1b90*/  IMAD.MOV.U32 R0, RZ, RZ, -0x1 ;  /* 0xffffffffff007424 */ /* 0x000fce00078e00ff */
[----:B01234-:R-:W-:Y:S05]  /*1ba0*/  WARPSYNC.COLLECTIVE R0, `(.L_x_19275) ;  /* 0x0000000000087348 */ /* 0x01ffea0003c00000 */
[----:B0-----:R0:W0:Y:S02]  /*1bb0*/  SHFL.IDX P0, R0, R27, R2, R3 ;  /* 0x000000021b007389 */ /* 0x0010240000000003 */
[----:B01234-:R-:W-:Y:S05]  /*1bc0*/  ENDCOLLECTIVE ;  /* 0x000000000000791b */ /* 0x01ffea0003800000 */
.L_x_19275:
[----:B------:R-:W-:Y:S05]  /*1bd0*/  BSYNC B0 ;  /* 0x0000000000007941 */ /* 0x000fea0003800000 */
.L_x_19274:
        /* <DEDUP_REMOVED lines=8> */
.L_x_19276:
[----:B------:R-:W-:Y:S01]  /*1c60*/  MOV R2, R8 ;  /* 0x0000000800027202 */ /* 0x000fe20000000f00 */
[----:B------:R-:W-:Y:S02]  /*1c70*/  IMAD R28, R20, R0, R29 ;  /* 0x00000000141c7224 */ /* 0x000fe400078e021d */
[----:B------:R-:W-:-:S07]  /*1c80*/  IMAD.MOV.U32 R0, RZ, RZ, -0x1 ;  /* 0xffffffffff007424 */ /* 0x000fce00078e00ff */
[----:B------:R-:W-:Y:S05]  /*1c90*/  WARPSYNC.COLLECTIVE R0, `(.L_x_19277) ;  /* 0x0000000000087348 */ /* 0x000fea0003c00000 */
[----:B------:R0:W1:Y:S02]  /*1ca0*/  SHFL.IDX P0, R0, R27, R2, R3 ;  /* 0x000000021b007389 */ /* 0x0000640000000003 */
[----:B01----:R-:W-:Y:S05]  /*1cb0*/  ENDCOLLECTIVE ;  /* 0x000000000000791b */ /* 0x003fea0003800000 */
.L_x_19277:
[----:B------:R-:W-:Y:S01]  /*1cc0*/  MOV R2, R7 ;  /* 0x0000000700027202 */ /* 0x000fe20000000f00 */
[----:B------:R-:W-:Y:S02]  /*1cd0*/  IMAD.MOV.U32 R29, RZ, RZ, R0 ;  /* 0x000000ffff1d7224 */ /* 0x000fe400078e0000 */
[----:B------:R-:W-:Y:S02]  /*1ce0*/  IMAD.MOV.U32 R0, RZ, RZ, -0x1 ;  /* 0xffffffffff007424 */ /* 0x000fe400078e00ff */
[----:B------:R-:W-:-:S07]  /*1cf0*/  IMAD R29, R19, R29, R28 ;  /* 0x0000001d131d7224 */ /* 0x000fce00078e021c */
[----:B------:R-:W-:Y:S05]  /*1d00*/  WARPSYNC.COLLECTIVE R0, `(.L_x_19278) ;  /* 0x0000000000087348 */ /* 0x000fea0003c00000 */
[----:B------:R0:W1:Y:S02]  /*1d10*/  SHFL.IDX P0, R0, R27, R2, R3 ;  /* 0x000000021b007389 */ /* 0x0000640000000003 */
[----:B01----:R-:W-:Y:S05]  /*1d20*/  ENDCOLLECTIVE ;  /* 0x000000000000791b */ /* 0x003fea0003800000 */
.L_x_19278:
[----:B------:R-:W-:Y:S01]  /*1d30*/  MOV R2, R11 ;  /* 0x0000000b00027202 */ /* 0x000fe20000000f00 */
[----:B------:R-:W-:Y:S02]  /*1d40*/  IMAD.MOV.U32 R28, RZ, RZ, R0 ;  /* 0x000000ffff1c7224 */ /* 0x000fe400078e0000 */
[----:B------:R-:W-:Y:S02]  /*1d50*/  IMAD.MOV.U32 R0, RZ, RZ, -0x1 ;  /* 0xffffffffff007424 */ /* 0x000fe400078e00ff */
[----:B------:R-:W-:-:S07]  /*1d60*/  IMAD R28, R18, R28, R29 ;  /* 0x0000001c121c7224 */ /* 0x000fce00078e021d */
[----:B------:R-:W-:Y:S05]  /*1d70*/  WARPSYNC.COLLECTIVE R0, `(.L_x_19279) ;  /* 0x0000000000087348 */ /* 0x000fea0003c00000 */
[----:B------:R0:W1:Y:S02]  /*1d80*/  SHFL.IDX P0, R0, R27, R2, R3 ;  /* 0x000000021b007389 */ /* 0x0000640000000003 */
[----:B01----:R-:W-:Y:S05]  /*1d90*/  ENDCOLLECTIVE ;  /* 0x000000000000791b */ /* 0x003fea0003800000 */
.L_x_19279:
[----:B------:R-:W-:Y:S01]  /*1da0*/  IMAD.MOV.U32 R2, RZ, RZ, R6 ;  /* 0x000000ffff027224 */ /* 0x000fe200078e0006 */
[----:B------:R-:W-:Y:S02]  /*1db0*/  MOV R29, R0 ;  /* 0x00000000001d7202 */ /* 0x000fe40000000f00 */
[----:B------:R-:W-:-:S03]  /*1dc0*/  MOV R0, 0xffffffff ;  /* 0xffffffff00007802 */ /* 0x000fc60000000f00 */
[----:B------:R-:W-:-:S07]  /*1dd0*/  IMAD R29, R17, R29, R28 ;  /* 0x0000001d111d7224 */ /* 0x000fce00078e021c */
[----:B------:R-:W-:Y:S05]  /*1de0*/  WARPSYNC.COLLECTIVE R0, `(.L_x_19280) ;  /* 0x0000000000087348 */ /* 0x000fea0003c00000 */
[----:B------:R0:W1:Y:S02]  /*1df0*/  SHFL.IDX P0, R0, R27, R2, R3 ;  /* 0x000000021b007389 */ /* 0x0000640000000003 */
[----:B01----:R-:W-:Y:S05]  /*1e00*/  ENDCOLLECTIVE ;  /* 0x000000000000791b */ /* 0x003fea0003800000 */
.L_x_19280:
[----:B------:R-:W-:Y:S01]  /*1e10*/  MOV R2, R5 ;  /* 0x0000000500027202 */ /* 0x000fe20000000f00 */
[----:B------:R-:W-:Y:S02]  /*1e20*/  IMAD.MOV.U32 R28, RZ, RZ, R0 ;  /* 0x000000ffff1c7224 */ /* 0x000fe400078e0000 */
[----:B------:R-:W-:Y:S02]  /*1e30*/  IMAD.MOV.U32 R0, RZ, RZ, -0x1 ;  /* 0xffffffffff007424 */ /* 0x000fe400078e00ff */
[----:B------:R-:W-:-:S07]  /*1e40*/  IMAD R28, R16, R28, R29 ;  /* 0x0000001c101c7224 */ /* 0x000fce00078e021d */
[----:B------:R-:W-:Y:S05]  /*1e50*/  WARPSYNC.COLLECTIVE R0, `(.L_x_19281) ;  /* 0x0000000000087348 */ /* 0x000fea0003c00000 */
[----:B------:R0:W1:Y:S02]  /*1e60*/  SHFL.IDX P0, R0, R27, R2, R3 ;  /* 0x000000021b007389 */ /* 0x0000640000000003 */
[----:B01----:R-:W-:Y:S05]  /*1e70*/  ENDCOLLECTIVE ;  /* 0x000000000000791b */ /* 0x003fea0003800000 */
.L_x_19281:
[----:B------:R-:W-:Y:S01]  /*1e80*/  IMAD.MOV.U32 R2, RZ, RZ, R4 ;  /* 0x000000ffff027224 */ /* 0x000fe200078e0004 */
[----:B------:R-:W-:Y:S02]  /*1e90*/  MOV R29, R0 ;  /* 0x00000000001d7202 */ /* 0x000fe40000000f00 */
[----:B------:R-:W-:-:S03]  /*1ea0*/  MOV R0, 0xffffffff ;  /* 0xffffffff00007802 */ /* 0x000fc60000000f00 */
[----:B------:R-:W-:-:S07]  /*1eb0*/  IMAD R29, R15, R29, R28 ;  /* 0x0000001d0f1d7224 */ /* 0x000fce00078e021c */
[----:B------:R-:W-:Y:S05]  /*1ec0*/  WARPSYNC.COLLECTIVE R0, `(.L_x_19282) ;  /* 0x0000000000087348 */ /* 0x000fea0003c00000 */
[----:B------:R0:W1:Y:S02]  /*1ed0*/  SHFL.IDX P0, R0, R27, R2, R3 ;  /* 0x000000021b007389 */ /* 0x0000640000000003 */
[----:B01----:R-:W-:Y:S05]  /*1ee0*/  ENDCOLLECTIVE ;  /* 0x000000000000791b */ /* 0x003fea0003800000 */
.L_x_19282:
[----:B------:R-:W-:Y:S05]  /*1ef0*/  BRA `(.L_x_19283) ;  /* 0xfffffff400a07947 */ /* 0x000fea000383ffff */
.L_x_19284:
        /* <DEDUP_REMOVED lines=16> */
.L_x_20668:


//--------------------- .text._Z9cuda_gemmIiLi128ELi1ELi1ELi32ELi8ELi8ELi0EEviiiPT_S1_S1_ii --------------------------
	.section	.text._Z9cuda_gemmIiLi128ELi1ELi1ELi32ELi8ELi8ELi0EEviiiPT_S1_S1_ii,"ax",@progbits
	.align	128
        .global         _Z9cuda_gemmIiLi128ELi1ELi1ELi32ELi8ELi8ELi0EEviiiPT_S1_S1_ii
        .type           _Z9cuda_gemmIiLi128ELi1ELi1ELi32ELi8ELi8ELi0EEviiiPT_S1_S1_ii,@function
        .size           _Z9cuda_gemmIiLi128ELi1ELi1ELi32ELi8ELi8ELi0EEviiiPT_S1_S1_ii,(.L_x_20669 - _Z9cuda_gemmIiLi128ELi1ELi1ELi32ELi8ELi8ELi0EEviiiPT_S1_S1_ii)
        .other          _Z9cuda_gemmIiLi128ELi1ELi1ELi32ELi8ELi8ELi0EEviiiPT_S1_S1_ii,@"STO_CUDA_ENTRY STV_DEFAULT"
_Z9cuda_gemmIiLi128ELi1ELi1ELi32ELi8ELi8ELi0EEviiiPT_S1_S1_ii:
.text._Z9cuda_gemmIiLi128ELi1ELi1ELi32ELi8ELi8ELi0EEviiiPT_S1_S1_ii:
        /* <DEDUP_REMOVED lines=69> */
.L_x_19287:
        /* <DEDUP_REMOVED lines=25> */
.L_x_19286:
[----:B------:R-:W-:Y:S05]  /*05e0*/  BSYNC.RECONVERGENT B0 ;  /* 0x0000000000007941 */ /* 0x000fea0003800200 */
.L_x_19285:
        /* <DEDUP_REMOVED lines=60> */
.L_x_19292:
        /* <DEDUP_REMOVED lines=8> */
.L_x_19291:
[----:B------:R-:W-:Y:S05]  /*0a30*/  BSYNC.RECONVERGENT B1 ;  /* 0x0000000000017941 */ /* 0x000fea0003800200 */
.L_x_19290:
        /* <DEDUP_REMOVED lines=13> */
.L_x_19293:
        /* <DEDUP_REMOVED lines=23> */
.L_x_19289:
[----:B------:R-:W-:Y:S05]  /*0c80*/  BSYNC.RECONVERGENT B0 ;  /* 0x0000000000007941 */ /* 0x000fea0003800200 */
.L_x_19288:
        /* <DEDUP_REMOVED lines=43> */
.L_x_19298:
[----:B------:R-:W-:Y:S01]  /*0f40*/  VIADD R6, R6, 0x1 ;  /* 0x0000000106067836 */ /* 0x000fe20000000000 */
[----:B------:R0:W-:Y:S04]  /*0f50*/  STS [R11], RZ ;  /* 0x000000ff0b007388 */ /* 0x0001e80000000800 */
[----:B------:R-:W-:Y:S01]  /*0f60*/  ISETP.NE.AND P0, PT, R6, RZ, PT ;  /* 0x000000ff0600720c */ /* 0x000fe20003f05270 */
[----:B0-----:R-:W-:-:S12]  /*0f70*/  IMAD R11, R2, 0x4, R11 ;  /* 0x00000004020b7824 */ /* 0x001fd800078e020b */
[----:B------:R-:W-:Y:S05]  /*0f80*/  @P0 BRA `(.L_x_19298) ;  /* 0xfffffffc00ec0947 */ /* 0x000fea000383ffff */
.L_x_19297:
[----:B------:R-:W-:Y:S05]  /*0f90*/  BSYNC.RECONVERGENT B1 ;  /* 0x0000000000017941 */ /* 0x000fea0003800200 */
.L_x_19296:
[----:B------:R-:W-:Y:S05]  /*0fa0*/  @!P1 BRA `(.L_x_19295) ;  /* 0x0000000000409947 */ /* 0x000fea0003800000 */
[----:B------:R-:W0:Y:S01]  /*0fb0*/  S2UR UR5, SR_CgaCtaId ;  /* 0x00000000000579c3 */ /* 0x000e220000008800 */
[----:B------:R-:W-:Y:S02]  /*0fc0*/  UMOV UR4, 0x400 ;  /* 0x0000040000047882 */ /* 0x000fe40000000000 */
[----:B------:R-:W-:-:S04]  /*0fd0*/  UIADD3 UR4, UPT, UPT, UR4, 0x200, URZ ;  /* 0x0000020004047890 */ /* 0x000fc8000fffe0ff */
[----:B0-----:R-:W-:-:S06]  /*0fe0*/  ULEA UR4, UR5, UR4, 0x18 ;  /* 0x0000000405047291 */ /* 0x001fcc000f8ec0ff */
[----:B------:R-:W-:-:S07]  /*0ff0*/  LEA R11, R9, UR4, 0x2 ;  /* 0x00000004090b7c11 */ /* 0x000fce000f8e10ff */
.L_x_19299:
        /* <DEDUP_REMOVED lines=11> */
.L_x_19295:
[----:B------:R-:W-:Y:S05]  /*10b0*/  BSYNC.RECONVERGENT B0 ;  /* 0x0000000000007941 */ /* 0x000fea0003800200 */
.L_x_19294:
        /* <DEDUP_REMOVED lines=55> */
.L_x_19301:
        /* <DEDUP_REMOVED lines=12> */
.L_x_19302:
        /* <DEDUP_REMOVED lines=11> */
.L_x_19303:
        /* <DEDUP_REMOVED lines=11> */
.L_x_19304:
        /* <DEDUP_REMOVED lines=11> */
.L_x_19305:
        /* <DEDUP_REMOVED lines=11> */
.L_x_19306:
        /* <DEDUP_REMOVED lines=11> */
.L_x_19307:
        /* <DEDUP_REMOVED lines=79> */
.L_x_19325:
        /* <DEDUP_REMOVED lines=11> */
.L_x_19332:
[----:B0--3--:R-:W-:-:S07]  /*1e00*/  IMAD R37, R6, R37, RZ ;  /* 0x0000002506257224 */ /* 0x009fce00078e02ff */
.L_x_19309:
[----:B------:R-:W-:-:S13]  /*1e10*/  ISETP.GE.AND P1, PT, R4, 0x2, PT ;  /* 0x000000020400780c */ /* 0x000fda0003f26270 */
[----:B------:R-:W-:Y:S05]  /*1e20*/  @!P1 BRA `(.L_x_19311) ;  /* 0x0000000000109947 */ /* 0x000fea0003800000 */
[----:B------:R-:W-:-:S03]  /*1e30*/  UMOV UR4, 0xffffffff ;  /* 0xffffffff00047882 */ /* 0x000fc60000000000 */
[----:B------:R-:W-:Y:S05]  /*1e40*/  BRA.DIV UR4, `(.L_x_19312) ;  /* 0x0000001604147947 */ /* 0x000fea000b800000 */
[----:B-1----:R1:W0:Y:S02]  /*1e50*/  SHFL.IDX PT, R34, R39, R19, R28 ;  /* 0x0000001327227389 */ /* 0x00222400000e001c */
.L_x_19335:
[----:B0-----:R-:W-:-:S07]  /*1e60*/  IMAD R37, R10, R34, R37 ;  /* 0x000000220a257224 */ /* 0x001fce00078e0225 */
.L_x_19311:
[----:B------:R-:W-:-:S13]  /*1e70*/  ISETP.GE.AND P1, PT, R4, 0x3, PT ;  /* 0x000000030400780c */ /* 0x000fda0003f26270 */
[----:B------:R-:W-:Y:S05]  /*1e80*/  @!P1 BRA `(.L_x_19313) ;  /* 0x0000000000109947 */ /* 0x000fea0003800000 */
[----:B------:R-:W-:-:S03]  /*1e90*/  UMOV UR4, 0xffffffff ;  /* 0xffffffff00047882 */ /* 0x000fc60000000000 */
[----:B------:R-:W-:Y:S05]  /*1ea0*/  BRA.DIV UR4, `(.L_x_19314) ;  /* 0x00000016041c7947 */ /* 0x000fea000b800000 */
[----:B-1----:R1:W0:Y:S02]  /*1eb0*/  SHFL.IDX PT, R34, R39, R21, R28 ;  /* 0x0000001527227389 */ /* 0x00222400000e001c */
.L_x_19338:
[----:B0-2---:R-:W-:-:S07]  /*1ec0*/  IMAD R37, R11, R34, R37 ;  /* 0x000000220b257224 */ /* 0x005fce00078e0225 */
.L_x_19313:
[----:B------:R-:W-:-:S13]  /*1ed0*/  ISETP.GE.AND P1, PT, R4, 0x4, PT ;  /* 0x000000040400780c */ /* 0x000fda0003f26270 */
[----:B------:R-:W-:Y:S05]  /*1ee0*/  @!P1 BRA `(.L_x_19315) ;  /* 0x0000000000109947 */ /* 0x000fea0003800000 */
[----:B------:R-:W-:-:S03]  /*1ef0*/  UMOV UR4, 0xffffffff ;  /* 0xffffffff00047882 */ /* 0x000fc60000000000 */
[----:B------:R-:W-:Y:S05]  /*1f00*/  BRA.DIV UR4, `(.L_x_19316) ;  /* 0x0000001604247947 */ /* 0x000fea000b800000 */
[----:B-1----:R1:W0:Y:S02]  /*1f10*/  SHFL.IDX PT, R34, R39, R22, R28 ;  /* 0x0000001627227389 */ /* 0x00222400000e001c */
.L_x_19341:
[----:B0---4-:R-:W-:-:S07]  /*1f20*/  IMAD R37, R12, R34, R37 ;  /* 0x000000220c257224 */ /* 0x011fce00078e0225 */
.L_x_19315:
[----:B------:R-:W-:-:S13]  /*1f30*/  ISETP.GE.AND P1, PT, R4, 0x5, PT ;  /* 0x000000050400780c */ /* 0x000fda0003f26270 */
[----:B------:R-:W-:Y:S05]  /*1f40*/  @!P1 BRA `(.L_x_19317) ;  /* 0x0000000000109947 */ /* 0x000fea0003800000 */
[----:B------:R-:W-:-:S03]  /*1f50*/  UMOV UR4, 0xffffffff ;  /* 0xffffffff00047882 */ /* 0x000fc60000000000 */
[----:B------:R-:W-:Y:S05]  /*1f60*/  BRA.DIV UR4, `(.L_x_19318) ;  /* 0x00000016042c7947 */ /* 0x000fea000b800000 */
[----:B-1----:R1:W0:Y:S02]  /*1f70*/  SHFL.IDX PT, R34, R39, R23, R28 ;  /* 0x0000001727227389 */ /* 0x00222400000e001c */
.L_x_19344:
[----:B0-----:R-:W-:-:S07]  /*1f80*/  IMAD R37, R13, R34, R37 ;  /* 0x000000220d257224 */ /* 0x001fce00078e0225 */
.L_x_19317:
[----:B------:R-:W-:-:S13]  /*1f90*/  ISETP.GE.AND P1, PT, R4, 0x6, PT ;  /* 0x000000060400780c */ /* 0x000fda0003f26270 */
[----:B------:R-:W-:Y:S05]  /*1fa0*/  @!P1 BRA `(.L_x_19319) ;  /* 0x0000000000109947 */ /* 0x000fea0003800000 */
[----:B------:R-:W-:-:S03]  /*1fb0*/  UMOV UR4, 0xffffffff ;  /* 0xffffffff00047882 */ /* 0x000fc60000000000 */
[----:B------:R-:W-:Y:S05]  /*1fc0*/  BRA.DIV UR4, `(.L_x_19320) ;  /* 0x0000001604347947 */ /* 0x000fea000b800000 */
[----:B-1----:R1:W0:Y:S02]  /*1fd0*/  SHFL.IDX PT, R34, R39, R24, R28 ;  /* 0x0000001827227389 */ /* 0x00222400000e001c */
.L_x_19347:
[----:B0-----:R-:W-:-:S07]  /*1fe0*/  IMAD R37, R14, R34, R37 ;  /* 0x000000220e257224 */ /* 0x001fce00078e0225 */
.L_x_19319:
[----:B------:R-:W-:-:S13]  /*1ff0*/  ISETP.GE.AND P1, PT, R4, 0x7, PT ;  /* 0x000000070400780c */ /* 0x000fda0003f26270 */
[----:B------:R-:W-:Y:S05]  /*2000*/  @!P1 BRA `(.L_x_19321) ;  /* 0x0000000000109947 */ /* 0x000fea0003800000 */
[----:B------:R-:W-:-:S03]  /*2010*/  UMOV UR4, 0xffffffff ;  /* 0xffffffff00047882 */ /* 0x000fc60000000000 */
[----:B------:R-:W-:Y:S05]  /*2020*/  BRA.DIV UR4, `(.L_x_19322) ;  /* 0x00000016043c7947 */ /* 0x000fea000b800000 */
[----:B-1----:R1:W0:Y:S02]  /*2030*/  SHFL.IDX PT, R34, R39, R25, R28 ;  /* 0x0000001927227389 */ /* 0x00222400000e001c */
.L_x_19350:
[----:B0-----:R-:W-:-:S07]  /*2040*/  IMAD R37, R15, R34, R37 ;  /* 0x000000220f257224 */ /* 0x001fce00078e0225 */
.L_x_19321:
[----:B------:R-:W-:-:S13]  /*2050*/  ISETP.GE.AND P1, PT, R4, 0x8, PT ;  /* 0x000000080400780c */ /* 0x000fda0003f26270 */
[----:B------:R-:W-:Y:S05]  /*2060*/  @!P1 BRA `(.L_x_19323) ;  /* 0x0000000000949947 */ /* 0x000fea0003800000 */
[----:B------:R-:W-:-:S03]  /*2070*/  UMOV UR4, 0xffffffff ;  /* 0xffffffff00047882 */ /* 0x000fc60000000000 */
[----:B------:R-:W-:Y:S05]  /*2080*/  BRA.DIV UR4, `(.L_x_19324) ;  /* 0x0000001604447947 */ /* 0x000fea000b800000 */
[----:B-1----:R1:W0:Y:S02]  /*2090*/  SHFL.IDX PT, R39, R39, R26, R28 ;  /* 0x0000001a27277389 */ /* 0x00222400000e001c */
.L_x_19353:
[----:B0-----:R-:W-:Y:S01]  /*20a0*/  IMAD R37, R16, R39, R37 ;  /* 0x0000002710257224 */ /* 0x001fe200078e0225 */
[----:B------:R-:W-:Y:S06]  /*20b0*/  BRA `(.L_x_19323) ;  /* 0x0000000000807947 */ /* 0x000fec0003800000 */
.L_x_19308:
        /* <DEDUP_REMOVED lines=32> */
.L_x_19323:
        /* <DEDUP_REMOVED lines=8> */
.L_x_19300:
        /* <DEDUP_REMOVED lines=83> */
.L_x_19328:
        /* <DEDUP_REMOVED lines=27> */
.L_x_19327:
[----:B------:R-:W-:Y:S05]  /*2a20*/  BSYNC.RECONVERGENT B0 ;  /* 0x0000000000007941 */ /* 0x000fea0003800200 */
.L_x_19326:
        /* <DEDUP_REMOVED lines=21> */
.L_x_19329:
        /* <DEDUP_REMOVED lines=105> */
.L_x_19310:
[----:B------:R-:W-:Y:S01]  /*3210*/  BSSY B0, `(.L_x_19330) ;  /* 0x0000006000007945 */ /* 0x000fe20003800000 */
[----:B------:R-:W-:Y:S01]  /*3220*/  IMAD.MOV.U32 R36, RZ, RZ, R35 ;  /* 0x000000ffff247224 */ /* 0x000fe200078e0023 */
[----:B------:R-:W-:-:S07]  /*3230*/  MOV R34, 0xffffffff ;  /* 0xffffffff00227802 */ /* 0x000fce0000000f00 */
[----:B01234-:R-:W-:Y:S05]  /*3240*/  WARPSYNC.COLLECTIVE R34, `(.L_x_19331) ;  /* 0x0000000022087348 */ /* 0x01ffea0003c00000 */
[----:B-1----:R1:W0:Y:S02]  /*3250*/  SHFL.IDX P1, R34, R39, R36, R28 ;  /* 0x0000002427227389 */ /* 0x002224000002001c */
[----:B01234-:R-:W-:Y:S05]  /*3260*/  ENDCOLLECTIVE ;  /* 0x000000000000791b */ /* 0x01ffea0003800000 */
.L_x_19331:
[----:B------:R-:W-:Y:S05]  /*3270*/  BSYNC B0 ;  /* 0x0000000000007941 */ /* 0x000fea0003800000 */
.L_x_19330:
[----:B------:R-:W-:Y:S01]  /*3280*/  IMAD.MOV.U32 R37, RZ, RZ, R34 ;  /* 0x000000ffff257224 */ /* 0x000fe200078e0022 */
[----:B------:R-:W-:Y:S06]  /*3290*/  BRA `(.L_x_19332) ;  /* 0xffffffe800d87947 */ /* 0x000fec000383ffff */
.L_x_19312:
[----:B------:R-:W-:Y:S01]  /*32a0*/  BSSY B0, `(.L_x_19333) ;  /* 0x0000006000007945 */ /* 0x000fe20003800000 */
[----:B------:R-:W-:Y:S01]  /*32b0*/  IMAD.MOV.U32 R36, RZ, RZ, R19 ;  /* 0x000000ffff247224 */ /* 0x000fe200078e0013 */
[----:B------:R-:W-:-:S07]  /*32c0*/  MOV R34, 0xffffffff ;  /* 0xffffffff00227802 */ /* 0x000fce0000000f00 */
[----:B01234-:R-:W-:Y:S05]  /*32d0*/  WARPSYNC.COLLECTIVE R34, `(.L_x_19334) ;  /* 0x0000000022087348 */ /* 0x01ffea0003c00000 */
[----:B-1----:R1:W0:Y:S02]  /*32e0*/  SHFL.IDX P1, R34, R39, R36, R28 ;  /* 0x0000002427227389 */ /* 0x002224000002001c */
[----:B01234-:R-:W-:Y:S05]  /*32f0*/  ENDCOLLECTIVE ;  /* 0x000000000000791b */ /* 0x01ffea0003800000 */
.L_x_19334:
[----:B------:R-:W-:Y:S05]  /*3300*/  BSYNC B0 ;  /* 0x0000000000007941 */ /* 0x000fea0003800000 */
.L_x_19333:
[----:B------:R-:W-:Y:S05]  /*3310*/  BRA `(.L_x_19335) ;  /* 0xffffffe800d07947 */ /* 0x000fea000383ffff */
.L_x_19314:
[----:B------:R-:W-:Y:S01]  /*3320*/  BSSY B0, `(.L_x_19336) ;  /* 0x0000006000007945 */ /* 0x000fe20003800000 */
[----:B------:R-:W-:Y:S02]  /*3330*/  IMAD.MOV.U32 R36, RZ, RZ, R21 ;  /* 0x000000ffff247224 */ /* 0x000fe400078e0015 */
[----:B------:R-:W-:-:S07]  /*3340*/  IMAD.MOV.U32 R34, RZ, RZ, -0x1 ;  /* 0xffffffffff227424 */ /* 0x000fce00078e00ff */
[----:B01234-:R-:W-:Y:S05]  /*3350*/  WARPSYNC.COLLECTIVE R34, `(.L_x_19337) ;  /* 0x0000000022087348 */ /* 0x01ffea0003c00000 */
[----:B-1----:R1:W0:Y:S02]  /*3360*/  SHFL.IDX P1, R34, R39, R36, R28 ;  /* 0x0000002427227389 */ /* 0x002224000002001c */
[----:B01234-:R-:W-:Y:S05]  /*3370*/  ENDCOLLECTIVE ;  /* 0x000000000000791b */ /* 0x01ffea0003800000 */
.L_x_19337:
[----:B------:R-:W-:Y:S05]  /*3380*/  BSYNC B0 ;  /* 0x0000000000007941 */ /* 0x000fea0003800000 */
.L_x_19336:
[----:B------:R-:W-:Y:S05]  /*3390*/  BRA `(.L_x_19338) ;  /* 0xffffffe800c87947 */ /* 0x000fea000383ffff */
.L_x_19316:
[----:B------:R-:W-:Y:S01]  /*33a0*/  BSSY B0, `(.L_x_19339) ;  /* 0x0000006000007945 */ /* 0x000fe20003800000 */
[----:B------:R-:W-:Y:S01]  /*33b0*/  MOV R36, R22 ;  /* 0x0000001600247202 */ /* 0x000fe20000000f00 */
[----:B------:R-:W-:-:S07]  /*33c0*/  IMAD.MOV.U32 R34, RZ, RZ, -0x1 ;  /* 0xffffffffff227424 */ /* 0x000fce00078e00ff */
[----:B01234-:R-:W-:Y:S05]  /*33d0*/  WARPSYNC.COLLECTIVE R34, `(.L_x_19340) ;  /* 0x0000000022087348 */ /* 0x01ffea0003c00000 */
[----:B-1----:R1:W0:Y:S02]  /*33e0*/  SHFL.IDX P1, R34, R39, R36, R28 ;  /* 0x0000002427227389 */ /* 0x002224000002001c */
[----:B01234-:R-:W-:Y:S05]  /*33f0*/  ENDCOLLECTIVE ;  /* 0x000000000000791b */ /* 0x01ffea0003800000 */
.L_x_19340:
[----:B------:R-:W-:Y:S05]  /*3400*/  BSYNC B0 ;  /* 0x0000000000007941 */ /* 0x000fea0003800000 */
.L_x_19339:
[----:B------:R-:W-:Y:S05]  /*3410*/  BRA `(.L_x_19341) ;  /* 0xffffffe800c07947 */ /* 0x000fea000383ffff */
.L_x_19318:
[----:B------:R-:W-:Y:S01]  /*3420*/  BSSY B0, `(.L_x_19342) ;  /* 0x0000006000007945 */ /* 0x000fe20003800000 */
[----:B------:R-:W-:Y:S01]  /*3430*/  IMAD.MOV.U32 R36, RZ, RZ, R23 ;  /* 0x000000ffff247224 */ /* 0x000fe200078e0017 */
[----:B------:R-:W-:-:S07]  /*3440*/  MOV R34, 0xffffffff ;  /* 0xffffffff00227802 */ /* 0x000fce0000000f00 */
[----:B01234-:R-:W-:Y:S05]  /*3450*/  WARPSYNC.COLLECTIVE R34, `(.L_x_19343) ;  /* 0x0000000022087348 */ /* 0x01ffea0003c00000 */
[----:B-1----:R1:W0:Y:S02]  /*3460*/  SHFL.IDX P1, R34, R39, R36, R28 ;  /* 0x0000002427227389 */ /* 0x002224000002001c */
[----:B01234-:R-:W-:Y:S05]  /*3470*/  ENDCOLLECTIVE ;  /* 0x000000000000791b */ /* 0x01ffea0003800000 */
.L_x_19343:
[----:B------:R-:W-:Y:S05]  /*3480*/  BSYNC B0 ;  /* 0x0000000000007941 */ /* 0x000fea0003800000 */
.L_x_19342:
[----:B------:R-:W-:Y:S05]  /*3490*/  BRA `(.L_x_19344) ;  /* 0xffffffe800b87947 */ /* 0x000fea000383ffff */
.L_x_19320:
[----:B------:R-:W-:Y:S01]  /*34a0*/  BSSY B0, `(.L_x_19345) ;  /* 0x0000006000007945 */ /* 0x000fe20003800000 */
[----:B------:R-:W-:Y:S02]  /*34b0*/  IMAD.MOV.U32 R36, RZ, RZ, R24 ;  /* 0x000000ffff247224 */ /* 0x000fe400078e0018 */
[----:B------:R-:W-:-:S07]  /*34c0*/  IMAD.MOV.U32 R34, RZ, RZ, -0x1 ;  /* 0xffffffffff227424 */ /* 0x000fce00078e00ff */
[----:B01234-:R-:W-:Y:S05]  /*34d0*/  WARPSYNC.COLLECTIVE R34, `(.L_x_19346) ;  /* 0x0000000022087348 */ /* 0x01ffea0003c00000 */
[----:B-1----:R1:W0:Y:S02]  /*34e0*/  SHFL.IDX P1, R34, R39, R36, R28 ;  /* 0x0000002427227389 */ /* 0x002224000002001c */
[----:B01234-:R-:W-:Y:S05]  /*34f0*/  ENDCOLLECTIVE ;  /* 0x000000000000791b */ /* 0x01ffea0003800000 */
.L_x_19346:
[----:B------:R-:W-:Y:S05]  /*3500*/  BSYNC B0 ;  /* 0x0000000000007941 */ /* 0x000fea0003800000 */
.L_x_19345:
[----:B------:R-:W-:Y:S05]  /*3510*/  BRA `(.L_x_19347) ;  /* 0xffffffe800b07947 */ /* 0x000fea000383ffff */
.L_x_19322:
[----:B------:R-:W-:Y:S01]  /*3520*/  BSSY B0, `(.L_x_19348) ;  /* 0x0000006000007945 */ /* 0x000fe20003800000 */
[----:B------:R-:W-:Y:S01]  /*3530*/  MOV R36, R25 ;  /* 0x0000001900247202 */ /* 0x000fe20000000f00 */
[----:B------:R-:W-:-:S07]  /*3540*/  IMAD.MOV.U32 R34, RZ, RZ, -0x1 ;  /* 0xffffffffff227424 */ /* 0x000fce00078e00ff */
[----:B01234-:R-:W-:Y:S05]  /*3550*/  WARPSYNC.COLLECTIVE R34, `(.L_x_19349) ;  /* 0x0000000022087348 */ /* 0x01ffea0003c00000 */
[----:B-1----:R1:W0:Y:S02]  /*3560*/  SHFL.IDX P1, R34, R39, R36, R28 ;  /* 0x0000002427227389 */ /* 0x002224000002001c */
[----:B01234-:R-:W-:Y:S05]  /*3570*/  ENDCOLLECTIVE ;  /* 0x000000000000791b */ /* 0x01ffea0003800000 */
.L_x_19349:
[----:B------:R-:W-:Y:S05]  /*3580*/  BSYNC B0 ;  /* 0x0000000000007941 */ /* 0x000fea0003800000 */
.L_x_19348:
[----:B------:R-:W-:Y:S05]  /*3590*/  BRA `(.L_x_19350) ;  /* 0xffffffe800a87947 */ /* 0x000fea000383ffff */
.L_x_19324:
[----:B------:R-:W-:Y:S01]  /*35a0*/  BSSY B0, `(.L_x_19351) ;  /* 0x0000006000007945 */ /* 0x000fe20003800000 */
[----:B------:R-:W-:Y:S01]  /*35b0*/  IMAD.MOV.U32 R36, RZ, RZ, R26 ;  /* 0x000000ffff247224 */ /* 0x000fe200078e001a */
[----:B------:R-:W-:-:S07]  /*35c0*/  MOV R34, 0xffffffff ;  /* 0xffffffff00227802 */ /* 0x000fce0000000f00 */
[----:B01234-:R-:W-:Y:S05]  /*35d0*/  WARPSYNC.COLLECTIVE R34, `(.L_x_19352) ;  /* 0x0000000022087348 */ /* 0x01ffea0003c00000 */
[----:B-1----:R1:W0:Y:S02]  /*35e0*/  SHFL.IDX P1, R34, R39, R36, R28 ;  /* 0x0000002427227389 */ /* 0x002224000002001c */
[----:B01234-:R-:W-:Y:S05]  /*35f0*/  ENDCOLLECTIVE ;  /* 0x000000000000791b */ /* 0x01ffea0003800000 */
.L_x_19352:
[----:B------:R-:W-:Y:S05]  /*3600*/  BSYNC B0 ;  /* 0x0000000000007941 */ /* 0x000fea0003800000 */
.L_x_19351:
[----:B------:R-:W-:Y:S01]  /*3610*/  IMAD.MOV.U32 R39, RZ, RZ, R34 ;  /* 0x000000ffff277224 */ /* 0x000fe200078e0022 */
[----:B------:R-:W-:Y:S06]  /*3620*/  BRA `(.L_x_19353) ;  /* 0xffffffe8009c7947 */ /* 0x000fec000383ffff */
.L_x_19354:
        /* <DEDUP_REMOVED lines=13> */
.L_x_20669:


//--------------------- .text._Z9cuda_gemmIiLi128ELi1ELi1ELi32ELi4ELi4ELi1EEviiiPT_S1_S1_ii --------------------------
	.section	.text._Z9cuda_gemmIiLi128ELi1ELi1ELi32ELi4ELi4ELi1EEviiiPT_S1_S1_ii,"ax",@progbits
	.align	128
        .global         _Z9cuda_gemmIiLi128ELi1ELi1ELi32ELi4ELi4ELi1EEviiiPT_S1_S1_ii
        .type           _Z9cuda_gemmIiLi128ELi1ELi1ELi32ELi4ELi4ELi1EEviiiPT_S1_S1_ii,@function
        .size           _Z9cuda_gemmIiLi128ELi1ELi1ELi32ELi4ELi4ELi1EEviiiPT_S1_S1_ii,(.L_x_20670 - _Z9cuda_gemmIiLi128ELi1ELi1ELi32ELi4ELi4ELi1EEviiiPT_S1_S1_ii)
        .other          _Z9cuda_gemmIiLi128ELi1ELi1ELi32ELi4ELi4ELi1EEviiiPT_S1_S1_ii,@"STO_CUDA_ENTRY STV_DEFAULT"
_Z9cuda_gemmIiLi128ELi1ELi1ELi32ELi4ELi4ELi1EEviiiPT_S1_S1_ii:
.text._Z9cuda_gemmIiLi128ELi1ELi1ELi32ELi4ELi4ELi1EEviiiPT_S1_S1_ii:
        /* <DEDUP_REMOVED lines=14> */
.L_x_19357:
        /* <DEDUP_REMOVED lines=10> */
.L_x_19356:
[----:B------:R-:W-:Y:S05]  /*0180*/  BSYNC.RECONVERGENT B0 ;  /* 0x0000000000007941 */ /* 0x000fea0003800200 */
.L_x_19355:
        /* <DEDUP_REMOVED lines=51> */
.L_x_19362:
[----:B------:R0:W2:Y:S01]  /*04c0*/  LDG.E R10, desc[UR6][R6.64] ;  /* 0x00000006060a7981 */ /* 0x0000a2000c1e1900 */
[----:B------:R-:W-:-:S05]  /*04d0*/  VIADD R8, R8, 0x1 ;  /* 0x0000000108087836 */ /* 0x000fca0000000000 */
[----:B------:R-:W-:Y:S01]  /*04e0*/  ISETP.NE.AND P0, PT, R8, RZ, PT ;  /* 0x000000ff0800720c */ /* 0x000fe20003f05270 */
[C---:B0-----:R-:W-:Y:S01]  /*04f0*/  IMAD.WIDE.U32 R6, R0.reuse, 0x4, R6 ;  /* 0x0000000400067825 */ /* 0x041fe200078e0006 */
[----:B--2---:R0:W-:Y:S02]  /*0500*/  STS [R9], R10 ;  /* 0x0000000a09007388 */ /* 0x0041e40000000800 */
[----:B0-----:R-:W-:-:S09]  /*0510*/  LEA R9, R0, R9, 0x2 ;  /* 0x0000000900097211 */ /* 0x001fd200078e10ff */
[----:B------:R-:W-:Y:S05]  /*0520*/  @P0 BRA `(.L_x_19362) ;  /* 0xfffffffc00e40947 */ /* 0x000fea000383ffff */
.L_x_19361:
[----:B------:R-:W-:Y:S05]  /*0530*/  BSYNC.RECONVERGENT B1 ;  /* 0x0000000000017941 */ /* 0x000fea0003800200 */
.L_x_19360:
        /* <DEDUP_REMOVED lines=11> */
.L_x_19363:
        /* <DEDUP_REMOVED lines=23> */
.L_x_19359:
[----:B------:R-:W-:Y:S05]  /*0760*/  BSYNC.RECONVERGENT B0 ;  /* 0x0000000000007941 */ /* 0x000fea0003800200 */
.L_x_19358:
        /* <DEDUP_REMOVED lines=43> */
.L_x_19367:
[----:B------:R-:W-:Y:S01]  /*0a20*/  IADD3 R6, PT, PT, R6, 0x1, RZ ;  /* 0x0000000106067810 */ /* 0x000fe20007ffe0ff */
[----:B------:R0:W-:Y:S03]  /*0a30*/  STS [R9], RZ ;  /* 0x000000ff09007388 */ /* 0x0001e60000000800 */
[----:B------:R-:W-:Y:S01]  /*0a40*/  ISETP.NE.AND P2, PT, R6, RZ, PT ;  /* 0x000000ff0600720c */ /* 0x000fe20003f45270 */
[----:B0-----:R-:W-:-:S12]  /*0a50*/  IMAD R9, R0, 0x4, R9 ;  /* 0x0000000400097824 */ /* 0x001fd800078e0209 */
[----:B------:R-:W-:Y:S05]  /*0a60*/  @P2 BRA `(.L_x_19367) ;  /* 0xfffffffc00ec2947 */ /* 0x000fea000383ffff */
.L_x_19366:
[----:B------:R-:W-:Y:S05]  /*0a70*/  BSYNC.RECONVERGENT B0 ;  /* 0x0000000000007941 */ /* 0x000fea0003800200 */
.L_x_19365:
[----:B------:R-:W-:Y:S04]  /*0a80*/  BSSY.RECONVERGENT B0, `(.L_x_19368) ;  /* 0x0000012000007945 */ /* 0x000fe80003800200 */
[----:B------:R-:W-:Y:S05]  /*0a90*/  @!P1 BRA `(.L_x_19369) ;  /* 0x0000000000409947 */ /* 0x000fea0003800000 */
[----:B------:R-:W0:Y:S01]  /*0aa0*/  S2UR UR5, SR_CgaCtaId ;  /* 0x00000000000579c3 */ /* 0x000e220000008800 */
[----:B------:R-:W-:Y:S02]  /*0ab0*/  UMOV UR4, 0x400 ;  /* 0x0000040000047882 */ /* 0x000fe40000000000 */
[----:B------:R-:W-:-:S04]  /*0ac0*/  UIADD3 UR4, UPT, UPT, UR4, 0x100, URZ ;  /* 0x0000010004047890 */ /* 0x000fc8000fffe0ff */
[----:B0-----:R-:W-:-:S06]  /*0ad0*/  ULEA UR4, UR5, UR4, 0x18 ;  /* 0x0000000405047291 */ /* 0x001fcc000f8ec0ff */
[----:B------:R-:W-:-:S07]  /*0ae0*/  LEA R9, R7, UR4, 0x2 ;  /* 0x0000000407097c11 */ /* 0x000fce000f8e10ff */
.L_x_19370:
        /* <DEDUP_REMOVED lines=11> */
.L_x_19369:
[----:B------:R-:W-:Y:S05]  /*0ba0*/  BSYNC.RECONVERGENT B0 ;  /* 0x0000000000007941 */ /* 0x000fea0003800200 */
.L_x_19368:
        /* <DEDUP_REMOVED lines=31> */
.L_x_19372:
        /* <DEDUP_REMOVED lines=11> */
.L_x_19382:
        /* <DEDUP_REMOVED lines=9> */
.L_x_19364:
        /* <DEDUP_REMOVED lines=45> */
.L_x_19375:
[----:B------:R0:W1:Y:S01]  /*11b0*/  LDS R9, [R7] ;  /* 0x0000000007097984 */ /* 0x0000620000000800 */
[----:B------:R-:W-:-:S05]  /*11c0*/  VIADD R8, R8, 0x1 ;  /* 0x0000000108087836 */ /* 0x000fca0000000000 */
[----:B------:R-:W-:Y:S02]  /*11d0*/  ISETP.NE.AND P0, PT, R8, RZ, PT ;  /* 0x000000ff0800720c */ /* 0x000fe40003f05270 */
[C---:B0-----:R-:W-:Y:S01]  /*11e0*/  LEA R7, R0.reuse, R7, 0x2 ;  /* 0x0000000700077211 */ /* 0x041fe200078e10ff */
[----:B-1----:R0:W-:Y:S02]  /*11f0*/  STG.E desc[UR6][R4.64], R9 ;  /* 0x0000000904007986 */ /* 0x0021e4000c101906 */
[----:B0-----:R-:W-:-:S08]  /*1200*/  IMAD.WIDE.U32 R4, R0, 0x4, R4 ;  /* 0x0000000400047825 */ /* 0x001fd000078e0004 */
[----:B------:R-:W-:Y:S05]  /*1210*/  @P0 BRA `(.L_x_19375) ;  /* 0xfffffffc00e40947 */ /* 0x000fea000383ffff */
.L_x_19374:
[----:B------:R-:W-:Y:S05]  /*1220*/  BSYNC.RECONVERGENT B0 ;  /* 0x0000000000007941 */ /* 0x000fea0003800200 */
.L_x_19373:
        /* <DEDUP_REMOVED lines=11> */
.L_x_19376:
        /* <DEDUP_REMOVED lines=21> */
.L_x_19371:
[----:B------:R-:W-:Y:S01]  /*1430*/  BSSY B0, `(.L_x_19377) ;  /* 0x0000007000007945 */ /* 0x000fe20003800000 */
[----:B------:R-:W-:Y:S01]  /*1440*/  MOV R23, R5 ;  /* 0x0000000500177202 */ /* 0x000fe20000000f00 */
[----:B------:R-:W-:Y:S01]  /*1450*/  IMAD.MOV.U32 R25, RZ, RZ, 0x1c1f ;  /* 0x00001c1fff197424 */ /* 0x000fe200078e00ff */
[----:B------:R-:W-:-:S07]  /*1460*/  MOV R22, 0xffffffff ;  /* 0xffffffff00167802 */ /* 0x000fce0000000f00 */
[----:B01234-:R-:W-:Y:S05]  /*1470*/  WARPSYNC.COLLECTIVE R22, `(.L_x_19378) ;  /* 0x0000000016087348 */ /* 0x01ffea0003c00000 */
[----:B----4-:R4:W0:Y:S02]  /*1480*/  SHFL.IDX P0, R21, R16, R23, R25 ;  /* 0x0000001710157389 */ /* 0x0108240000000019 */
[----:B01234-:R-:W-:Y:S05]  /*1490*/  ENDCOLLECTIVE ;  /* 0x000000000000791b */ /* 0x01ffea0003800000 */
.L_x_19378:
[----:B------:R-:W-:Y:S05]  /*14a0*/  BSYNC B0 ;  /* 0x0000000000007941 */ /* 0x000fea0003800000 */
.L_x_19377:
[----:B------:R-:W-:Y:S01]  /*14b0*/  MOV R23, R14 ;  /* 0x0000000e00177202 */ /* 0x000fe20000000f00 */
[----:B------:R-:W-:Y:S01]  /*14c0*/  IMAD.MOV.U32 R25, RZ, RZ, 0x1c1f ;  /* 0x00001c1fff197424 */ /* 0x000fe200078e00ff */
[----:B------:R-:W-:Y:S01]  /*14d0*/  MOV R22, 0xffffffff ;  /* 0xffffffff00167802 */ /* 0x000fe20000000f00 */
[----:B------:R-:W-:-:S07]  /*14e0*/  IMAD.MOV.U32 R17, RZ, RZ, R21 ;  /* 0x000000ffff117224 */ /* 0x000fce00078e0015 */
[----:B------:R-:W-:Y:S05]  /*14f0*/  WARPSYNC.COLLECTIVE R22, `(.L_x_19379) ;  /* 0x0000000016087348 */ /* 0x000fea0003c00000 */
[----:B------:R0:W1:Y:S02]  /*1500*/  SHFL.IDX P0, R21, R16, R23, R25 ;  /* 0x0000001710157389 */ /* 0x0000640000000019 */
[----:B01----:R-:W-:Y:S05]  /*1510*/  ENDCOLLECTIVE ;  /* 0x000000000000791b */ /* 0x003fea0003800000 */
.L_x_19379:
[----:B------:R-:W-:Y:S01]  /*1520*/  IMAD R18, R6, R17, RZ ;  /* 0x0000001106127224 */ /* 0x000fe200078e02ff */
[----:B------:R-:W-:Y:S01]  /*1530*/  MOV R23, R12 ;  /* 0x0000000c00177202 */ /* 0x000fe20000000f00 */
[----:B------:R-:W-:-:S07]  /*1540*/  IMAD.MOV.U32 R19, RZ, RZ, R21 ;  /* 0x000000ffff137224 */ /* 0x000fce00078e0015 */
[----:B------:R-:W-:Y:S05]  /*1550*/  WARPSYNC.COLLECTIVE R22, `(.L_x_19380) ;  /* 0x0000000016087348 */ /* 0x000fea0003c00000 */
[----:B------:R0:W1:Y:S02]  /*1560*/  SHFL.IDX P0, R21, R16, R23, R25 ;  /* 0x0000001710157389 */ /* 0x0000640000000019 */
[----:B01----:R-:W-:Y:S05]  /*1570*/  ENDCOLLECTIVE ;  /* 0x000000000000791b */ /* 0x003fea0003800000 */
.L_x_19380:
[----:B------:R-:W-:Y:S01]  /*1580*/  IMAD R19, R7, R19, R18 ;  /* 0x0000001307137224 */ /* 0x000fe200078e0212 */
[----:B------:R-:W-:Y:S01]  /*1590*/  MOV R23, R15 ;  /* 0x0000000f00177202 */ /* 0x000fe20000000f00 */
[----:B------:R-:W-:-:S07]  /*15a0*/  IMAD.MOV.U32 R20, RZ, RZ, R21 ;  /* 0x000000ffff147224 */ /* 0x000fce00078e0015 */
[----:B------:R-:W-:Y:S05]  /*15b0*/  WARPSYNC.COLLECTIVE R22, `(.L_x_19381) ;  /* 0x0000000016087348 */ /* 0x000fea0003c00000 */
[----:B------:R0:W1:Y:S02]  /*15c0*/  SHFL.IDX P0, R21, R16, R23, R25 ;  /* 0x0000001710157389 */ /* 0x0000640000000019 */
[----:B01----:R-:W-:Y:S05]  /*15d0*/  ENDCOLLECTIVE ;  /* 0x000000000000791b */ /* 0x003fea0003800000 */
.L_x_19381:
[----:B------:R-:W-:Y:S01]  /*15e0*/  IMAD R20, R8, R20, R19 ;  /* 0x0000001408147224 */ /* 0x000fe200078e0213 */
[----:B------:R-:W-:Y:S06]  /*15f0*/  BRA `(.L_x_19382) ;  /* 0xfffffff800147947 */ /* 0x000fec000383ffff */
.L_x_19383:
        /* <DEDUP_REMOVED lines=16> */
.L_x_20670:


//--------------------- .text._Z9cuda_gemmIiLi128ELi1ELi1ELi32ELi4ELi4ELi0EEviiiPT_S1_S1_ii --------------------------
	.section	.text._Z9cuda_gemmIiLi128ELi1ELi1ELi32ELi4ELi4ELi0EEviiiPT_S1_S1_ii,"ax",@progbits
	.align	128
        .global         _Z9cuda_gemmIiLi128ELi1ELi1ELi32ELi4ELi4ELi0EEviiiPT_S1_S1_ii
        .type           _Z9cuda_gemmIiLi128ELi1ELi1ELi32ELi4ELi4ELi0EEviiiPT_S1_S1_ii,@function
        .size           _Z9cuda_gemmIiLi128ELi1ELi1ELi32ELi4ELi4ELi0EEviiiPT_S1_S1_ii,(.L_x_20671 - _Z9cuda_gemmIiLi128ELi1ELi1ELi32ELi4ELi4ELi0EEviiiPT_S1_S1_ii)
        .other          _Z9cuda_gemmIiLi128ELi1ELi1ELi32ELi4ELi4ELi0EEviiiPT_S1_S1_ii,@"STO_CUDA_ENTRY STV_DEFAULT"
_Z9cuda_gemmIiLi128ELi1ELi1ELi32ELi4ELi4ELi0EEviiiPT_S1_S1_ii:
.text._Z9cuda_gemmIiLi128ELi1ELi1ELi32ELi4ELi4ELi0EEviiiPT_S1_S1_ii:
        /* <DEDUP_REMOVED lines=64> */
.L_x_19386:
        /* <DEDUP_REMOVED lines=25> */
.L_x_19385:
[----:B------:R-:W-:Y:S05]  /*0590*/  BSYNC.RECONVERGENT B0 ;  /* 0x0000000000007941 */ /* 0x000fea0003800200 */
.L_x_19384:
        /* <DEDUP_REMOVED lines=65> */
.L_x_19391:
        /* <DEDUP_REMOVED lines=8> */
.L_x_19390:
[----:B------:R-:W-:Y:S05]  /*0a30*/  BSYNC.RECONVERGENT B1 ;  /* 0x0000000000017941 */ /* 0x000fea0003800200 */
.L_x_19389:
        /* <DEDUP_REMOVED lines=13> */
.L_x_19392:
        /* <DEDUP_REMOVED lines=23> */
.L_x_19388:
[----:B------:R-:W-:Y:S05]  /*0c80*/  BSYNC.RECONVERGENT B0 ;  /* 0x0000000000007941 */ /* 0x000fea0003800200 */
.L_x_19387:
        /* <DEDUP_REMOVED lines=43> */
.L_x_19397:
[----:B------:R-:W-:Y:S01]  /*0f40*/  VIADD R6, R6, 0x1 ;  /* 0x0000000106067836 */ /* 0x000fe20000000000 */
[----:B------:R0:W-:Y:S04]  /*0f50*/  STS [R9], RZ ;  /* 0x000000ff09007388 */ /* 0x0001e80000000800 */
[----:B------:R-:W-:Y:S01]  /*0f60*/  ISETP.NE.AND P0, PT, R6, RZ, PT ;  /* 0x000000ff0600720c */ /* 0x000fe20003f05270 */
[----:B0-----:R-:W-:-:S12]  /*0f70*/  IMAD R9, R0, 0x4, R9 ;  /* 0x0000000400097824 */ /* 0x001fd800078e0209 */
[----:B------:R-:W-:Y:S05]  /*0f80*/  @P0 BRA `(.L_x_19397) ;  /* 0xfffffffc00ec0947 */ /* 0x000fea000383ffff */
.L_x_19396:
[----:B------:R-:W-:Y:S05]  /*0f90*/  BSYNC.RECONVERGENT B1 ;  /* 0x0000000000017941 */ /* 0x000fea0003800200 */
.L_x_19395:
[----:B------:R-:W-:Y:S05]  /*0fa0*/  @!P1 BRA `(.L_x_19394) ;  /* 0x0000000000409947 */ /* 0x000fea0003800000 */
[----:B------:R-:W0:Y:S01]  /*0fb0*/  S2UR UR5, SR_CgaCtaId ;  /* 0x00000000000579c3 */ /* 0x000e220000008800 */
[----:B------:R-:W-:Y:S02]  /*0fc0*/  UMOV UR4, 0x400 ;  /* 0x0000040000047882 */ /* 0x000fe40000000000 */
[----:B------:R-:W-:-:S04]  /*0fd0*/  UIADD3 UR4, UPT, UPT, UR4, 0x100, URZ ;  /* 0x0000010004047890 */ /* 0x000fc8000fffe0ff */
[----:B0-----:R-:W-:-:S06]  /*0fe0*/  ULEA UR4, UR5, UR4, 0x18 ;  /* 0x0000000405047291 */ /* 0x001fcc000f8ec0ff */
[----:B------:R-:W-:-:S07]  /*0ff0*/  LEA R9, R7, UR4, 0x2 ;  /* 0x0000000407097c11 */ /* 0x000fce000f8e10ff */
.L_x_19398:
        /* <DEDUP_REMOVED lines=11> */
.L_x_19394:
[----:B------:R-:W-:Y:S05]  /*10b0*/  BSYNC.RECONVERGENT B0 ;  /* 0x0000000000007941 */ /* 0x000fea0003800200 */
.L_x_19393:
        /* <DEDUP_REMOVED lines=51> */
.L_x_19400:
        /* <DEDUP_REMOVED lines=11> */
.L_x_19401:
        /* <DEDUP_REMOVED lines=11> */
.L_x_19402:
        /* <DEDUP_REMOVED lines=51> */
.L_x_19411:
        /* <DEDUP_REMOVED lines=9> */
.L_x_19418:
[----:B--23--:R-:W-:Y:S01]  /*1910*/  IMAD R25, R6, R25, RZ ;  /* 0x0000001906197224 */ /* 0x00cfe200078e02ff */
[----:B------:R-:W-:Y:S06]  /*1920*/  @!P0 BRA `(.L_x_19405) ;  /* 0x0000000000108947 */ /* 0x000fec0003800000 */
[----:B------:R-:W-:-:S03]  /*1930*/  UMOV UR4, 0xffffffff ;  /* 0xffffffff00047882 */ /* 0x000fc60000000000 */
[----:B------:R-:W-:Y:S05]  /*1940*/  BRA.DIV UR4, `(.L_x_19406) ;  /* 0x00000012046c7947 */ /* 0x000fea000b800000 */
[----:B------:R2:W3:Y:S02]  /*1950*/  SHFL.IDX PT, R26, R23, R14, R19 ;  /* 0x0000000e171a7389 */ /* 0x0004e400000e0013 */
.L_x_19421:
[----:B0--3--:R-:W-:-:S07]  /*1960*/  IMAD R25, R8, R26, R25 ;  /* 0x0000001a08197224 */ /* 0x009fce00078e0219 */
.L_x_19405:
[----:B------:R-:W-:-:S13]  /*1970*/  ISETP.GE.AND P0, PT, R4, 0x3, PT ;  /* 0x000000030400780c */ /* 0x000fda0003f06270 */
[----:B------:R-:W-:Y:S05]  /*1980*/  @!P0 BRA `(.L_x_19407) ;  /* 0x0000000000108947 */ /* 0x000fea0003800000 */
[----:B------:R-:W-:-:S03]  /*1990*/  UMOV UR4, 0xffffffff ;  /* 0xffffffff00047882 */ /* 0x000fc60000000000 */
[----:B------:R-:W-:Y:S05]  /*19a0*/  BRA.DIV UR4, `(.L_x_19408) ;  /* 0x0000001204747947 */ /* 0x000fea000b800000 */
[----:B------:R3:W0:Y:S02]  /*19b0*/  SHFL.IDX PT, R26, R23, R18, R19 ;  /* 0x00000012171a7389 */ /* 0x00062400000e0013 */
.L_x_19424:
[----:B0---4-:R-:W-:-:S07]  /*19c0*/  IMAD R25, R10, R26, R25 ;  /* 0x0000001a0a197224 */ /* 0x011fce00078e0219 */
.L_x_19407:
[----:B------:R-:W-:-:S13]  /*19d0*/  ISETP.GE.AND P0, PT, R4, 0x4, PT ;  /* 0x000000040400780c */ /* 0x000fda0003f06270 */
[----:B------:R-:W-:Y:S05]  /*19e0*/  @!P0 BRA `(.L_x_19409) ;  /* 0x0000000000548947 */ /* 0x000fea0003800000 */
[----:B------:R-:W-:-:S03]  /*19f0*/  UMOV UR4, 0xffffffff ;  /* 0xffffffff00047882 */ /* 0x000fc60000000000 */
[----:B------:R-:W-:Y:S05]  /*1a00*/  BRA.DIV UR4, `(.L_x_19410) ;  /* 0x00000012047c7947 */ /* 0x000fea000b800000 */
[----:B------:R0:W0:Y:S02]  /*1a10*/  SHFL.IDX PT, R26, R23, R20, R19 ;  /* 0x00000014171a7389 */ /* 0x00002400000e0013 */
.L_x_19427:
[----:B0-----:R-:W-:Y:S01]  /*1a20*/  IMAD R25, R11, R26, R25 ;  /* 0x0000001a0b197224 */ /* 0x001fe200078e0219 */
[----:B------:R-:W-:Y:S06]  /*1a30*/  BRA `(.L_x_19409) ;  /* 0x0000000000407947 */ /* 0x000fec0003800000 */
.L_x_19403:
        /* <DEDUP_REMOVED lines=16> */
.L_x_19409:
        /* <DEDUP_REMOVED lines=8> */
.L_x_19399:
        /* <DEDUP_REMOVED lines=82> */
.L_x_19414:
        /* <DEDUP_REMOVED lines=27> */
.L_x_19413:
[----:B------:R-:W-:Y:S05]  /*2290*/  BSYNC.RECONVERGENT B0 ;  /* 0x0000000000007941 */ /* 0x000fea0003800200 */
.L_x_19412:
        /* <DEDUP_REMOVED lines=21> */
.L_x_19415:
        /* <DEDUP_REMOVED lines=104> */
.L_x_19404:
[----:B------:R-:W-:Y:S01]  /*2a70*/  BSSY B0, `(.L_x_19416) ;  /* 0x0000006000007945 */ /* 0x000fe20003800000 */
[----:B------:R-:W-:Y:S01]  /*2a80*/  IMAD.MOV.U32 R27, RZ, RZ, R24 ;  /* 0x000000ffff1b7224 */ /* 0x000fe200078e0018 */
[----:B------:R-:W-:-:S07]  /*2a90*/  MOV R26, 0xffffffff ;  /* 0xffffffff001a7802 */ /* 0x000fce0000000f00 */
[----:B01-34-:R-:W-:Y:S05]  /*2aa0*/  WARPSYNC.COLLECTIVE R26, `(.L_x_19417) ;  /* 0x000000001a087348 */ /* 0x01bfea0003c00000 */
[----:B-1----:R1:W2:Y:S02]  /*2ab0*/  SHFL.IDX P1, R26, R23, R27, R19 ;  /* 0x0000001b171a7389 */ /* 0x0022a40000020013 */
[----:B01234-:R-:W-:Y:S05]  /*2ac0*/  ENDCOLLECTIVE ;  /* 0x000000000000791b */ /* 0x01ffea0003800000 */
.L_x_19417:
[----:B------:R-:W-:Y:S05]  /*2ad0*/  BSYNC B0 ;  /* 0x0000000000007941 */ /* 0x000fea0003800000 */
.L_x_19416:
[----:B------:R-:W-:Y:S01]  /*2ae0*/  IMAD.MOV.U32 R25, RZ, RZ, R26 ;  /* 0x000000ffff197224 */ /* 0x000fe200078e001a */
[----:B------:R-:W-:Y:S06]  /*2af0*/  BRA `(.L_x_19418) ;  /* 0xffffffec00847947 */ /* 0x000fec000383ffff */
.L_x_19406:
[----:B------:R-:W-:Y:S01]  /*2b00*/  BSSY B0, `(.L_x_19419) ;  /* 0x0000006000007945 */ /* 0x000fe20003800000 */
[----:B------:R-:W-:Y:S01]  /*2b10*/  IMAD.MOV.U32 R27, RZ, RZ, R14 ;  /* 0x000000ffff1b7224 */ /* 0x000fe200078e000e */
[----:B------:R-:W-:-:S07]  /*2b20*/  MOV R26, 0xffffffff ;  /* 0xffffffff001a7802 */ /* 0x000fce0000000f00 */
[----:B01--4-:R-:W-:Y:S05]  /*2b30*/  WARPSYNC.COLLECTIVE R26, `(.L_x_19420) ;  /* 0x000000001a087348 */ /* 0x013fea0003c00000 */
[----:B------:R2:W3:Y:S02]  /*2b40*/  SHFL.IDX P1, R26, R23, R27, R19 ;  /* 0x0000001b171a7389 */ /* 0x0004e40000020013 */
[----:B01234-:R-:W-:Y:S05]  /*2b50*/  ENDCOLLECTIVE ;  /* 0x000000000000791b */ /* 0x01ffea0003800000 */
.L_x_19420:
[----:B------:R-:W-:Y:S05]  /*2b60*/  BSYNC B0 ;  /* 0x0000000000007941 */ /* 0x000fea0003800000 */
.L_x_19419:
[----:B------:R-:W-:Y:S05]  /*2b70*/  BRA `(.L_x_19421) ;  /* 0xffffffec00787947 */ /* 0x000fea000383ffff */
.L_x_19408:
[----:B------:R-:W-:Y:S01]  /*2b80*/  BSSY B0, `(.L_x_19422) ;  /* 0x0000006000007945 */ /* 0x000fe20003800000 */
[----:B------:R-:W-:Y:S02]  /*2b90*/  IMAD.MOV.U32 R27, RZ, RZ, R18 ;  /* 0x000000ffff1b7224 */ /* 0x000fe400078e0012 */
[----:B------:R-:W-:-:S07]  /*2ba0*/  IMAD.MOV.U32 R26, RZ, RZ, -0x1 ;  /* 0xffffffffff1a7424 */ /* 0x000fce00078e00ff */
[----:B012-4-:R-:W-:Y:S05]  /*2bb0*/  WARPSYNC.COLLECTIVE R26, `(.L_x_19423) ;  /* 0x000000001a087348 */ /* 0x017fea0003c00000 */
[----:B------:R3:W0:Y:S02]  /*2bc0*/  SHFL.IDX P1, R26, R23, R27, R19 ;  /* 0x0000001b171a7389 */ /* 0x0006240000020013 */
[----:B01234-:R-:W-:Y:S05]  /*2bd0*/  ENDCOLLECTIVE ;  /* 0x000000000000791b */ /* 0x01ffea0003800000 */
.L_x_19423:
[----:B------:R-:W-:Y:S05]  /*2be0*/  BSYNC B0 ;  /* 0x0000000000007941 */ /* 0x000fea0003800000 */
.L_x_19422:
[----:B------:R-:W-:Y:S05]  /*2bf0*/  BRA `(.L_x_19424) ;  /* 0xffffffec00707947 */ /* 0x000fea000383ffff */
.L_x_19410:
[----:B------:R-:W-:Y:S01]  /*2c00*/  BSSY B0, `(.L_x_19425) ;  /* 0x0000006000007945 */ /* 0x000fe20003800000 */
[----:B------:R-:W-:Y:S01]  /*2c10*/  MOV R27, R20 ;  /* 0x00000014001b7202 */ /* 0x000fe20000000f00 */
[----:B------:R-:W-:-:S07]  /*2c20*/  IMAD.MOV.U32 R26, RZ, RZ, -0x1 ;  /* 0xffffffffff1a7424 */ /* 0x000fce00078e00ff */
[----:B01234-:R-:W-:Y:S05]  /*2c30*/  WARPSYNC.COLLECTIVE R26, `(.L_x_19426) ;  /* 0x000000001a087348 */ /* 0x01ffea0003c00000 */
[----:B------:R0:W0:Y:S02]  /*2c40*/  SHFL.IDX P1, R26, R23, R27, R19 ;  /* 0x0000001b171a7389 */ /* 0x0000240000020013 */
[----:B01234-:R-:W-:Y:S05]  /*2c50*/  ENDCOLLECTIVE ;  /* 0x000000000000791b */ /* 0x01ffea0003800000 */
.L_x_19426:
[----:B------:R-:W-:Y:S05]  /*2c60*/  BSYNC B0 ;  /* 0x0000000000007941 */ /* 0x000fea0003800000 */
.L_x_19425:
[----:B------:R-:W-:Y:S05]  /*2c70*/  BRA `(.L_x_19427) ;  /* 0xffffffec00687947 */ /* 0x000fea000383ffff */
.L_x_19428:
        /* <DEDUP_REMOVED lines=16> */
.L_x_20671:


//--------------------- .text._Z9cuda_gemmIiLi128ELi1ELi1ELi32ELi2ELi2ELi1EEviiiPT_S1_S1_ii --------------------------
	.section	.text._Z9cuda_gemmIiLi128ELi1ELi1ELi32ELi2ELi2ELi1EEviiiPT_S1_S1_ii,"ax",@progbits
	.align	128
        .global         _Z9cuda_gemmIiLi128ELi1ELi1ELi32ELi2ELi2ELi1EEviiiPT_S1_S1_ii
        .type           _Z9cuda_gemmIiLi128ELi1ELi1ELi32ELi2ELi2ELi1EEviiiPT_S1_S1_ii,@function
        .size           _Z9cuda_gemmIiLi128ELi1ELi1ELi32ELi2ELi2ELi1EEviiiPT_S1_S1_ii,(.L_x_20672 - _Z9cuda_gemmIiLi128ELi1ELi1ELi32ELi2ELi2ELi1EEviiiPT_S1_S1_ii)
        .other          _Z9cuda_gemmIiLi128ELi1ELi1ELi32ELi2ELi2ELi1EEviiiPT_S1_S1_ii,@"STO_CUDA_ENTRY STV_DEFAULT"
_Z9cuda_gemmIiLi128ELi1ELi1ELi32ELi2ELi2ELi1EEviiiPT_S1_S1_ii:
.text._Z9cuda_gemmIiLi128ELi1ELi1ELi32ELi2ELi2ELi1EEviiiPT_S1_S1_ii:
        /* <DEDUP_REMOVED lines=14> */
.L_x_19431:
        /* <DEDUP_REMOVED lines=11> */
.L_x_19430:
[----:B------:R-:W-:Y:S05]  /*0190*/  BSYNC.RECONVERGENT B0 ;  /* 0x0000000000007941 */ /* 0x000fea0003800200 */
.L_x_19429:
        /* <DEDUP_REMOVED lines=51> */
.L_x_19436:
[----:B------:R0:W2:Y:S01]  /*04d0*/  LDG.E R10, desc[UR6][R6.64] ;  /* 0x00000006060a7981 */ /* 0x0000a2000c1e1900 */
[----:B------:R-:W-:-:S04]  /*04e0*/  IADD3 R8, PT, PT, R8, 0x1, RZ ;  /* 0x0000000108087810 */ /* 0x000fc80007ffe0ff */
[----:B------:R-:W-:Y:S01]  /*04f0*/  ISETP.NE.AND P0, PT, R8, RZ, PT ;  /* 0x000000ff0800720c */ /* 0x000fe20003f05270 */
[C---:B0-----:R-:W-:Y:S01]  /*0500*/  IMAD.WIDE.U32 R6, R0.reuse, 0x4, R6 ;  /* 0x0000000400067825 */ /* 0x041fe200078e0006 */
[----:B--2---:R0:W-:Y:S03]  /*0510*/  STS [R9], R10 ;  /* 0x0000000a09007388 */ /* 0x0041e60000000800 */
[----:B0-----:R-:W-:-:S08]  /*0520*/  IMAD R9, R0, 0x4, R9 ;  /* 0x0000000400097824 */ /* 0x001fd000078e0209 */
[----:B------:R-:W-:Y:S05]  /*0530*/  @P0 BRA `(.L_x_19436) ;  /* 0xfffffffc00e40947 */ /* 0x000fea000383ffff */
.L_x_19435:
[----:B------:R-:W-:Y:S05]  /*0540*/  BSYNC.RECONVERGENT B1 ;  /* 0x0000000000017941 */ /* 0x000fea0003800200 */
.L_x_19434:
        /* <DEDUP_REMOVED lines=11> */
.L_x_19437:
        /* <DEDUP_REMOVED lines=23> */
.L_x_19433:
[----:B------:R-:W-:Y:S05]  /*0770*/  BSYNC.RECONVERGENT B0 ;  /* 0x0000000000007941 */ /* 0x000fea0003800200 */
.L_x_19432:
        /* <DEDUP_REMOVED lines=43> */
.L_x_19441:
[----:B------:R-:W-:Y:S01]  /*0a30*/  VIADD R6, R6, 0x1 ;  /* 0x0000000106067836 */ /* 0x000fe20000000000 */
[----:B------:R0:W-:Y:S04]  /*0a40*/  STS [R9], RZ ;  /* 0x000000ff09007388 */ /* 0x0001e80000000800 */
[----:B------:R-:W-:Y:S01]  /*0a50*/  ISETP.NE.AND P2, PT, R6, RZ, PT ;  /* 0x000000ff0600720c */ /* 0x000fe20003f45270 */
[----:B0-----:R-:W-:-:S12]  /*0a60*/  IMAD R9, R0, 0x4, R9 ;  /* 0x0000000400097824 */ /* 0x001fd800078e0209 */
[----:B------:R-:W-:Y:S05]  /*0a70*/  @P2 BRA `(.L_x_19441) ;  /* 0xfffffffc00ec2947 */ /* 0x000fea000383ffff */
.L_x_19440:
[----:B------:R-:W-:Y:S05]  /*0a80*/  BSYNC.RECONVERGENT B0 ;  /* 0x0000000000007941 */ /* 0x000fea0003800200 */
.L_x_19439:
[----:B------:R-:W-:Y:S04]  /*0a90*/  BSSY.RECONVERGENT B0, `(.L_x_19442) ;  /* 0x0000012000007945 */ /* 0x000fe80003800200 */
[----:B------:R-:W-:Y:S05]  /*0aa0*/  @!P1 BRA `(.L_x_19443) ;  /* 0x0000000000409947 */ /* 0x000fea0003800000 */
[----:B------:R-:W0:Y:S01]  /*0ab0*/  S2UR UR5, SR_CgaCtaId ;  /* 0x00000000000579c3 */ /* 0x000e220000008800 */
[----:B------:R-:W-:Y:S02]  /*0ac0*/  UMOV UR4, 0x400 ;  /* 0x0000040000047882 */ /* 0x000fe40000000000 */
[----:B------:R-:W-:-:S04]  /*0ad0*/  UIADD3 UR4, UPT, UPT, UR4, 0x100, URZ ;  /* 0x0000010004047890 */ /* 0x000fc8000fffe0ff */
[----:B0-----:R-:W-:-:S06]  /*0ae0*/  ULEA UR4, UR5, UR4, 0x18 ;  /* 0x0000000405047291 */ /* 0x001fcc000f8ec0ff */
[----:B------:R-:W-:-:S07]  /*0af0*/  LEA R9, R7, UR4, 0x2 ;  /* 0x0000000407097c11 */ /* 0x000fce000f8e10ff */
.L_x_19444:
        /* <DEDUP_REMOVED lines=11> */
.L_x_19443:
[----:B------:R-:W-:Y:S05]  /*0bb0*/  BSYNC.RECONVERGENT B0 ;  /* 0x0000000000007941 */ /* 0x000fea0003800200 */
.L_x_19442:
        /* <DEDUP_REMOVED lines=19> */
.L_x_19446:
[----:B---3--:R-:W-:Y:S01]  /*0cf0*/  IMAD R8, R9, 0xc, R14 ;  /* 0x0000000c09087824 */ /* 0x008fe200078e020e */
[----:B------:R-:W-:-:S05]  /*0d00*/  UMOV UR4, 0xffffffff ;  /* 0xffffffff00047882 */ /* 0x000fca0000000000 */
[----:B------:R-:W2:Y:S01]  /*0d10*/  LDS R8, [R8] ;  /* 0x0000000008087984 */ /* 0x000ea20000000800 */
[----:B------:R-:W-:Y:S05]  /*0d20*/  BRA.DIV UR4, `(.L_x_19445) ;  /* 0x0000000604847947 */ /* 0x000fea000b800000 */
[----:B--2---:R-:W0:Y:S04]  /*0d30*/  SHFL.IDX PT, R11, R8, R5, 0x1e1f ;  /* 0x001e1f05080b7589 */ /* 0x004e2800000e0000 */
[----:B------:R2:W3:Y:S01]  /*0d40*/  SHFL.IDX PT, R12, R8, R13, 0x1e1f ;  /* 0x001e1f0d080c7589 */ /* 0x0004e200000e0000 */
[----:B0-----:R-:W-:-:S07]  /*0d50*/  IMAD R10, R6, R11, RZ ;  /* 0x0000000b060a7224 */ /* 0x001fce00078e02ff */
.L_x_19454:
        /* <DEDUP_REMOVED lines=9> */
.L_x_19438:
        /* <DEDUP_REMOVED lines=45> */
.L_x_19449:
[----:B------:R0:W1:Y:S01]  /*10c0*/  LDS R9, [R7] ;  /* 0x0000000007097984 */ /* 0x0000620000000800 */
[----:B------:R-:W-:-:S04]  /*10d0*/  IADD3 R8, PT, PT, R8, 0x1, RZ ;  /* 0x0000000108087810 */ /* 0x000fc80007ffe0ff */
[----:B------:R-:W-:Y:S01]  /*10e0*/  ISETP.NE.AND P0, PT, R8, RZ, PT ;  /* 0x000000ff0800720c */ /* 0x000fe20003f05270 */
[C---:B0-----:R-:W-:Y:S01]  /*10f0*/  IMAD R7, R0.reuse, 0x4, R7 ;  /* 0x0000000400077824 */ /* 0x041fe200078e0207 */
[----:B-1----:R0:W-:Y:S02]  /*1100*/  STG.E desc[UR6][R4.64], R9 ;  /* 0x0000000904007986 */ /* 0x0021e4000c101906 */
[----:B0-----:R-:W-:-:S09]  /*1110*/  IMAD.WIDE.U32 R4, R0, 0x4, R4 ;  /* 0x0000000400047825 */ /* 0x001fd200078e0004 */
[----:B------:R-:W-:Y:S05]  /*1120*/  @P0 BRA `(.L_x_19449) ;  /* 0xfffffffc00e40947 */ /* 0x000fea000383ffff */
.L_x_19448:
[----:B------:R-:W-:Y:S05]  /*1130*/  BSYNC.RECONVERGENT B0 ;  /* 0x0000000000007941 */ /* 0x000fea0003800200 */
.L_x_19447:
        /* <DEDUP_REMOVED lines=11> */
.L_x_19450:
        /* <DEDUP_REMOVED lines=21> */
.L_x_19445:
[----:B------:R-:W-:Y:S01]  /*1340*/  BSSY B0, `(.L_x_19451) ;  /* 0x0000007000007945 */ /* 0x000fe20003800000 */
[----:B------:R-:W-:Y:S01]  /*1350*/  MOV R17, R5 ;  /* 0x0000000500117202 */ /* 0x000fe20000000f00 */
[----:B------:R-:W-:Y:S01]  /*1360*/  IMAD.MOV.U32 R19, RZ, RZ, 0x1e1f ;  /* 0x00001e1fff137424 */ /* 0x000fe200078e00ff */
[----:B------:R-:W-:-:S07]  /*1370*/  MOV R16, 0xffffffff ;  /* 0xffffffff00107802 */ /* 0x000fce0000000f00 */
[----:B012---:R-:W-:Y:S05]  /*1380*/  WARPSYNC.COLLECTIVE R16, `(.L_x_19452) ;  /* 0x0000000010087348 */ /* 0x007fea0003c00000 */
[----:B--2---:R2:W3:Y:S02]  /*1390*/  SHFL.IDX P0, R12, R8, R17, R19 ;  /* 0x00000011080c7389 */ /* 0x0044e40000000013 */
[----:B0123--:R-:W-:Y:S05]  /*13a0*/  ENDCOLLECTIVE ;  /* 0x000000000000791b */ /* 0x00ffea0003800000 */
.L_x_19452:
[----:B------:R-:W-:Y:S05]  /*13b0*/  BSYNC B0 ;  /* 0x0000000000007941 */ /* 0x000fea0003800000 */
.L_x_19451:
[----:B------:R-:W-:Y:S01]  /*13c0*/  MOV R17, R13 ;  /* 0x0000000d00117202 */ /* 0x000fe20000000f00 */
[----:B------:R-:W-:Y:S01]  /*13d0*/  IMAD.MOV.U32 R19, RZ, RZ, 0x1e1f ;  /* 0x00001e1fff137424 */ /* 0x000fe200078e00ff */
[----:B------:R-:W-:Y:S01]  /*13e0*/  MOV R16, 0xffffffff ;  /* 0xffffffff00107802 */ /* 0x000fe20000000f00 */
[----:B------:R-:W-:-:S07]  /*13f0*/  IMAD.MOV.U32 R11, RZ, RZ, R12 ;  /* 0x000000ffff0b7224 */ /* 0x000fce00078e000c */
[----:B------:R-:W-:Y:S05]  /*1400*/  WARPSYNC.COLLECTIVE R16, `(.L_x_19453) ;  /* 0x0000000010087348 */ /* 0x000fea0003c00000 */
[----:B------:R0:W1:Y:S02]  /*1410*/  SHFL.IDX P0, R12, R8, R17, R19 ;  /* 0x00000011080c7389 */ /* 0x0000640000000013 */
[----:B01----:R-:W-:Y:S05]  /*1420*/  ENDCOLLECTIVE ;  /* 0x000000000000791b */ /* 0x003fea0003800000 */
.L_x_19453:
[----:B------:R-:W-:Y:S01]  /*1430*/  IMAD R10, R6, R11, RZ ;  /* 0x0000000b060a7224 */ /* 0x000fe200078e02ff */
[----:B------:R-:W-:Y:S06]  /*1440*/  BRA `(.L_x_19454) ;  /* 0xfffffff800447947 */ /* 0x000fec000383ffff */
.L_x_19455:
        /* <DEDUP_REMOVED lines=11> */
.L_x_20672:


//--------------------- .text._Z9cuda_gemmIiLi128ELi1ELi1ELi32ELi2ELi2ELi0EEviiiPT_S1_S1_ii --------------------------
	.section	.text._Z9cuda_gemmIiLi128ELi1ELi1ELi32ELi2ELi2ELi0EEviiiPT_S1_S1_ii,"ax",@progbits
	.align	128
        .global         _Z9cuda_gemmIiLi128ELi1ELi1ELi32ELi2ELi2ELi0EEviiiPT_S1_S1_ii
        .type           _Z9cuda_gemmIiLi128ELi1ELi1ELi32ELi2ELi2ELi0EEviiiPT_S1_S1_ii,@function
        .size           _Z9cuda_gemmIiLi128ELi1ELi1ELi32ELi2ELi2ELi0EEviiiPT_S1_S1_ii,(.L_x_20673 - _Z9cuda_gemmIiLi128ELi1ELi1ELi32ELi2ELi2ELi0EEviiiPT_S1_S1_ii)
        .other          _Z9cuda_gemmIiLi128ELi1ELi1ELi32ELi2ELi2ELi0EEviiiPT_S1_S1_ii,@"STO_CUDA_ENTRY STV_DEFAULT"
_Z9cuda_gemmIiLi128ELi1ELi1ELi32ELi2ELi2ELi0EEviiiPT_S1_S1_ii:
.text._Z9cuda_gemmIiLi128ELi1ELi1ELi32ELi2ELi2ELi0EEviiiPT_S1_S1_ii:
        /* <DEDUP_REMOVED lines=64> */
.L_x_19458:
        /* <DEDUP_REMOVED lines=25> */
.L_x_19457:
[----:B------:R-:W-:Y:S05]  /*0590*/  BSYNC.RECONVERGENT B0 ;  /* 0x0000000000007941 */ /* 0x000fea0003800200 */
.L_x_19456:
        /* <DEDUP_REMOVED lines=65> */
.L_x_19463:
        /* <DEDUP_REMOVED lines=8> */
.L_x_19462:
[----:B------:R-:W-:Y:S05]  /*0a30*/  BSYNC.RECONVERGENT B1 ;  /* 0x0000000000017941 */ /* 0x000fea0003800200 */
.L_x_19461:
        /* <DEDUP_REMOVED lines=13> */
.L_x_19464:
        /* <DEDUP_REMOVED lines=23> */
.L_x_19460:
[----:B------:R-:W-:Y:S05]  /*0c80*/  BSYNC.RECONVERGENT B0 ;  /* 0x0000000000007941 */ /* 0x000fea0003800200 */
.L_x_19459:
        /* <DEDUP_REMOVED lines=43> */
.L_x_19469:
[----:B------:R-:W-:Y:S01]  /*0f40*/  VIADD R6, R6, 0x1 ;  /* 0x0000000106067836 */ /* 0x000fe20000000000 */
[----:B------:R0:W-:Y:S04]  /*0f50*/  STS [R9], RZ ;  /* 0x000000ff09007388 */ /* 0x0001e80000000800 */
[----:B------:R-:W-:Y:S01]  /*0f60*/  ISETP.NE.AND P0, PT, R6, RZ, PT ;  /* 0x000000ff0600720c */ /* 0x000fe20003f05270 */
[----:B0-----:R-:W-:-:S12]  /*0f70*/  IMAD R9, R0, 0x4, R9 ;  /* 0x0000000400097824 */ /* 0x001fd800078e0209 */
[----:B------:R-:W-:Y:S05]  /*0f80*/  @P0 BRA `(.L_x_19469) ;  /* 0xfffffffc00ec0947 */ /* 0x000fea000383ffff */
.L_x_19468:
[----:B------:R-:W-:Y:S05]  /*0f90*/  BSYNC.RECONVERGENT B1 ;  /* 0x0000000000017941 */ /* 0x000fea0003800200 */
.L_x_19467:
[----:B------:R-:W-:Y:S05]  /*0fa0*/  @!P1 BRA `(.L_x_19466) ;  /* 0x0000000000409947 */ /* 0x000fea0003800000 */
[----:B------:R-:W0:Y:S01]  /*0fb0*/  S2UR UR5, SR_CgaCtaId ;  /* 0x00000000000579c3 */ /* 0x000e220000008800 */
[----:B------:R-:W-:Y:S02]  /*0fc0*/  UMOV UR4, 0x400 ;  /* 0x0000040000047882 */ /* 0x000fe40000000000 */
[----:B------:R-:W-:-:S04]  /*0fd0*/  UIADD3 UR4, UPT, UPT, UR4, 0x100, URZ ;  /* 0x0000010004047890 */ /* 0x000fc8000fffe0ff */
[----:B0-----:R-:W-:-:S06]  /*0fe0*/  ULEA UR4, UR5, UR4, 0x18 ;  /* 0x0000000405047291 */ /* 0x001fcc000f8ec0ff */
[----:B------:R-:W-:-:S07]  /*0ff0*/  LEA R9, R7, UR4, 0x2 ;  /* 0x0000000407097c11 */ /* 0x000fce000f8e10ff */
.L_x_19470:
        /* <DEDUP_REMOVED lines=11> */
.L_x_19466:
[----:B------:R-:W-:Y:S05]  /*10b0*/  BSYNC.RECONVERGENT B0 ;  /* 0x0000000000007941 */ /* 0x000fea0003800200 */
.L_x_19465:
        /* <DEDUP_REMOVED lines=49> */
.L_x_19472:
        /* <DEDUP_REMOVED lines=37> */
.L_x_19477:
        /* <DEDUP_REMOVED lines=9> */
.L_x_19484:
[----:B---34-:R-:W-:Y:S01]  /*16b0*/  IMAD R15, R6, R15, RZ ;  /* 0x0000000f060f7224 */ /* 0x018fe200078e02ff */
[----:B------:R-:W-:Y:S06]  /*16c0*/  @!P1 BRA `(.L_x_19475) ;  /* 0x0000000000349947 */ /* 0x000fec0003800000 */
[----:B------:R-:W-:-:S03]  /*16d0*/  UMOV UR4, 0xffffffff ;  /* 0xffffffff00047882 */ /* 0x000fc60000000000 */
[----:B------:R-:W-:Y:S05]  /*16e0*/  BRA.DIV UR4, `(.L_x_19476) ;  /* 0x00000012041c7947 */ /* 0x000fea000b800000 */
[----:B------:R3:W4:Y:S02]  /*16f0*/  SHFL.IDX PT, R19, R21, R12, R7 ;  /* 0x0000000c15137389 */ /* 0x00072400000e0007 */
.L_x_19487:
[----:B0---4-:R-:W-:Y:S01]  /*1700*/  IMAD R15, R8, R19, R15 ;  /* 0x00000013080f7224 */ /* 0x011fe200078e020f */
[----:B------:R-:W-:Y:S06]  /*1710*/  BRA `(.L_x_19475) ;  /* 0x0000000000207947 */ /* 0x000fec0003800000 */
.L_x_19473:
        /* <DEDUP_REMOVED lines=8> */
.L_x_19475:
        /* <DEDUP_REMOVED lines=8> */
.L_x_19471:
        /* <DEDUP_REMOVED lines=82> */
.L_x_19480:
        /* <DEDUP_REMOVED lines=27> */
.L_x_19479:
[----:B------:R-:W-:Y:S05]  /*1ef0*/  BSYNC.RECONVERGENT B0 ;  /* 0x0000000000007941 */ /* 0x000fea0003800200 */
.L_x_19478:
        /* <DEDUP_REMOVED lines=21> */
.L_x_19481:
        /* <DEDUP_REMOVED lines=104> */
.L_x_19474:
[----:B------:R-:W-:Y:S01]  /*26d0*/  BSSY B0, `(.L_x_19482) ;  /* 0x0000006000007945 */ /* 0x000fe20003800000 */
[----:B------:R-:W-:Y:S01]  /*26e0*/  MOV R20, R18 ;  /* 0x0000001200147202 */ /* 0x000fe20000000f00 */
[----:B------:R-:W-:-:S07]  /*26f0*/  IMAD.MOV.U32 R19, RZ, RZ, -0x1 ;  /* 0xffffffffff137424 */ /* 0x000fce00078e00ff */
[----:B0-234-:R-:W-:Y:S05]  /*2700*/  WARPSYNC.COLLECTIVE R19, `(.L_x_19483) ;  /* 0x0000000013087348 */ /* 0x01dfea0003c00000 */
[----:B---3--:R1:W3:Y:S02]  /*2710*/  SHFL.IDX P2, R19, R21, R20, R7 ;  /* 0x0000001415137389 */ /* 0x0082e40000040007 */
[----:B01234-:R-:W-:Y:S05]  /*2720*/  ENDCOLLECTIVE ;  /* 0x000000000000791b */ /* 0x01ffea0003800000 */
.L_x_19483:
[----:B------:R-:W-:Y:S05]  /*2730*/  BSYNC B0 ;  /* 0x0000000000007941 */ /* 0x000fea0003800000 */
.L_x_19482:
[----:B------:R-:W-:Y:S01]  /*2740*/  IMAD.MOV.U32 R15, RZ, RZ, R19 ;  /* 0x000000ffff0f7224 */ /* 0x000fe200078e0013 */
[----:B------:R-:W-:Y:S06]  /*2750*/  BRA `(.L_x_19484) ;  /* 0xffffffec00d47947 */ /* 0x000fec000383ffff */
.L_x_19476:
[----:B------:R-:W-:Y:S01]  /*2760*/  BSSY B0, `(.L_x_19485) ;  /* 0x0000006000007945 */ /* 0x000fe20003800000 */
[----:B------:R-:W-:Y:S01]  /*2770*/  MOV R20, R12 ;  /* 0x0000000c00147202 */ /* 0x000fe20000000f00 */
[----:B------:R-:W-:-:S07]  /*2780*/  IMAD.MOV.U32 R19, RZ, RZ, -0x1 ;  /* 0xffffffffff137424 */ /* 0x000fce00078e00ff */
[----:B012---:R-:W-:Y:S05]  /*2790*/  WARPSYNC.COLLECTIVE R19, `(.L_x_19486) ;  /* 0x0000000013087348 */ /* 0x007fea0003c00000 */
[----:B------:R3:W4:Y:S02]  /*27a0*/  SHFL.IDX P2, R19, R21, R20, R7 ;  /* 0x0000001415137389 */ /* 0x0007240000040007 */
[----:B01234-:R-:W-:Y:S05]  /*27b0*/  ENDCOLLECTIVE ;  /* 0x000000000000791b */ /* 0x01ffea0003800000 */
.L_x_19486:
[----:B------:R-:W-:Y:S05]  /*27c0*/  BSYNC B0 ;  /* 0x0000000000007941 */ /* 0x000fea0003800000 */
.L_x_19485:
[----:B------:R-:W-:Y:S05]  /*27d0*/  BRA `(.L_x_19487) ;  /* 0xffffffec00c87947 */ /* 0x000fea000383ffff */
.L_x_19488:
        /* <DEDUP_REMOVED lines=10> */
.L_x_20673:


//--------------------- .text._Z9cuda_gemmIiLi128ELi1ELi1ELi16ELi64ELi64ELi1EEviiiPT_S1_S1_ii --------------------------
	.section	.text._Z9cuda_gemmIiLi128ELi1ELi1ELi16ELi64ELi64ELi1EEviiiPT_S1_S1_ii,"ax",@progbits
	.align	128
        .global         _Z9cuda_gemmIiLi128ELi1ELi1ELi16ELi64ELi64ELi1EEviiiPT_S1_S1_ii
        .type           _Z9cuda_gemmIiLi128ELi1ELi1ELi16ELi64ELi64ELi1EEviiiPT_S1_S1_ii,@function
        .size           _Z9cuda_gemmIiLi128ELi1ELi1ELi16ELi64ELi64ELi1EEviiiPT_S1_S1_ii,(.L_x_20431 - _Z9cuda_gemmIiLi128ELi1ELi1ELi16ELi64ELi64ELi1EEviiiPT_S1_S1_ii)
        .other          _Z9cuda_gemmIiLi128ELi1ELi1ELi16ELi64ELi64ELi1EEviiiPT_S1_S1_ii,@"STO_CUDA_ENTRY STV_DEFAULT"
_Z9cuda_gemmIiLi128ELi1ELi1ELi16ELi64ELi64ELi1EEviiiPT_S1_S1_ii:
.text._Z9cuda_gemmIiLi128ELi1ELi1ELi16ELi64ELi64ELi1EEviiiPT_S1_S1_ii:
[----:B------:R-:W-:Y:S01]  /*0000*/  LDC R1, c[0x0][0x37c] ;  /* 0x0000df00ff017b82 */ /* 0x000fe20000000800 */
[----:B------:R-:W0:Y:S07]  /*0010*/  S2R R9, SR_TID.X ;  /* 0x0000000000097919 */ /* 0x000e2e0000002100 */
[----:B------:R-:W1:Y:S02]  /*0020*/  LDC R0, c[0x0][0x360] ;  /* 0x0000d800ff007b82 */ /* 0x000e640000000800 */
[----:B-1----:R-:W-:Y:S01]  /*0030*/  LOP3.LUT R3, R0, 0xffff, RZ, 0xc0, !PT ;  /* 0x0000ffff00037812 */ /* 0x002fe200078ec0ff */
[----:B0-----:R-:W-:-:S05]  /*0040*/  IMAD.IADD R2, R9, 0x1, R0 ;  /* 0x0000000109027824 */ /* 0x001fca00078e0200 */
[----:B------:R-:W-:-:S04]  /*0050*/  LOP3.LUT R2, R2, 0xfff, RZ, 0x3c, !PT ;  /* 0x00000fff02027812 */ /* 0x000fc800078e3cff */
[----:B------:R-:W-:Y:S02]  /*0060*/  LOP3.LUT R2, R2, 0xffff, RZ, 0xc0, !PT ;  /* 0x0000ffff02027812 */ /* 0x000fe400078ec0ff */
[----:B------:R-:W-:-:S07]  /*0070*/  MOV R7, 0x90 ;  /* 0x0000009000077802 */ /* 0x000fce0000000f00 */
[----:B------:R-:W-:Y:S05]  /*0080*/  CALL.REL.NOINC `($__internal_141_$__cuda_sm20_div_u16) ;  /* 0x0000000400fc7944 */ /* 0x000fea0003c00000 */
        /* <DEDUP_REMOVED lines=13> */
[----:B------:R-:W-:Y:S02]  /*0160*/  IMAD.MOV.U32 R13, RZ, RZ, RZ ;  /* 0x000000ffff0d7224 */ /* 0x000fe400078e00ff */
[----:B------:R-:W-:Y:S01]  /*0170*/  IMAD.MOV.U32 R15, RZ, RZ, R9 ;  /* 0x000000ffff0f7224 */ /* 0x000fe200078e0009 */
[----:B0-----:R-:W-:-:S07]  /*0180*/  LEA R12, R7, R6, 0x18 ;  /* 0x00000006070c7211 */ /* 0x001fce00078ec0ff */
.L_x_19491:
        /* <DEDUP_REMOVED lines=13> */
.L_x_19490:
[----:B------:R-:W-:Y:S05]  /*0260*/  BSYNC.RECONVERGENT B0 ;  /* 0x0000000000007941 */ /* 0x000fea0003800200 */
.L_x_19489:
[----:B------:R-:W-:Y:S01]  /*0270*/  BSSY.RECONVERGENT B0, `(.L_x_19492) ;  /* 0x000002b000007945 */ /* 0x000fe20003800200 */
[C---:B0-----:R-:W-:Y:S01]  /*0280*/  LEA R17, R0.reuse, R15, 0x1 ;  /* 0x0000000f00117211 */ /* 0x041fe200078e08ff */
[----:B------:R-:W-:Y:S02]  /*0290*/  IMAD R19, R0, 0x3, R15 ;  /* 0x0000000300137824 */ /* 0x000fe400078e020f */
[----:B------:R-:W-:-:S07]  /*02a0*/  IMAD.IADD R21, R15, 0x1, R0 ;  /* 0x000000010f157824 */ /* 0x000fce00078e0200 */
.L_x_19493:
[----:B-1----:R-:W-:-:S04]  /*02b0*/  IMAD.WIDE.U32 R22, R15, 0x4, R2 ;  /* 0x000000040f167825 */ /* 0x002fc800078e0002 */
[--C-:B0-----:R-:W-:Y:S01]  /*02c0*/  IMAD.WIDE.U32 R12, R21, 0x4, R2.reuse ;  /* 0x00000004150c7825 */ /* 0x101fe200078e0002 */
[----:B------:R-:W2:Y:S03]  /*02d0*/  LDG.E R14, desc[UR6][R22.64] ;  /* 0x00000006160e7981 */ /* 0x000ea6000c1e1900 */
        /* <DEDUP_REMOVED lines=12> */
[----:B------:R-:W-:Y:S01]  /*03a0*/  SHF.R.U32.HI R16, RZ, 0x4, R19 ;  /* 0x00000004ff107819 */ /* 0x000fe20000011613 */
[--C-:B0-----:R-:W-:Y:S01]  /*03b0*/  IMAD R13, R24, 0x104, R10.reuse ;  /* 0x00000104180d7824 */ /* 0x101fe200078e020a */
[----:B------:R-:W-:Y:S01]  /*03c0*/  LOP3.LUT R26, R26, 0xffffffc, RZ, 0xc0, !PT ;  /* 0x0ffffffc1a1a7812 */ /* 0x000fe200078ec0ff */
[--C-:B------:R-:W-:Y:S01]  /*03d0*/  IMAD R25, R25, 0x104, R10.reuse ;  /* 0x0000010419197824 */ /* 0x100fe200078e020a */
[----:B------:R-:W-:Y:S01]  /*03e0*/  LOP3.LUT R18, R18, 0xffffffc, RZ, 0xc0, !PT ;  /* 0x0ffffffc12127812 */ /* 0x000fe200078ec0ff */
[--C-:B------:R-:W-:Y:S01]  /*03f0*/  IMAD R27, R27, 0x104, R10.reuse ;  /* 0x000001041b1b7824 */ /* 0x100fe200078e020a */
[----:B------:R-:W-:Y:S01]  /*0400*/  LOP3.LUT R20, R20, 0xffffffc, RZ, 0xc0, !PT ;  /* 0x0ffffffc14147812 */ /* 0x000fe200078ec0ff */
[----:B------:R-:W-:Y:S01]  /*0410*/  IMAD R29, R29, 0x104, R10 ;  /* 0x000001041d1d7824 */ /* 0x000fe200078e020a */
[----:B------:R-:W-:Y:S01]  /*0420*/  LOP3.LUT R16, R16, 0xffffffc, RZ, 0xc0, !PT ;  /* 0x0ffffffc10107812 */ /* 0x000fe200078ec0ff */
[----:B------:R-:W-:Y:S02]  /*0430*/  IMAD.IADD R13, R13, 0x1, R26 ;  /* 0x000000010d0d7824 */ /* 0x000fe400078e021a */
[----:B------:R-:W-:-:S02]  /*0440*/  IMAD.IADD R25, R25, 0x1, R18 ;  /* 0x0000000119197824 */ /* 0x000fc400078e0212 */
[----:B------:R-:W-:Y:S02]  /*0450*/  IMAD.IADD R27, R27, 0x1, R20 ;  /* 0x000000011b1b7824 */ /* 0x000fe400078e0214 */
        /* <DEDUP_REMOVED lines=13> */
.L_x_19492:
[----:B0-----:R-:W0:Y:S01]  /*0530*/  S2R R6, SR_CTAID.Y ;  /* 0x0000000000067919 */ /* 0x001e220000002600 */
[----:B------:R-:W0:Y:S02]  /*0540*/  LDCU UR4, c[0x0][0x374] ;  /* 0x00006e80ff0477ac */ /* 0x000e240008000800 */
[----:B0-----:R-:W-:-:S13]  /*0550*/  ISETP.GE.U32.AND P0, PT, R6, UR4, PT ;  /* 0x0000000406007c0c */ /* 0x001fda000bf06070 */
[----:B------:R-:W-:Y:S05]  /*0560*/  @P0 EXIT ;  /* 0x000000000000094d */ /* 0x000fea0003800000 */
[C---:B------:R-:W-:Y:S01]  /*0570*/  ISETP.GT.U32.AND P2, PT, R9.reuse, 0xf, PT ;  /* 0x0000000f0900780c */ /* 0x040fe20003f44070 */
[----:B------:R-:W-:Y:S01]  /*0580*/  BSSY.RECONVERGENT B0, `(.L_x_19494) ;  /* 0x0000012000007945 */ /* 0x000fe20003800200 */
[C---:B------:R-:W-:Y:S02]  /*0590*/  ISETP.GT.U32.AND P0, PT, R9.reuse, 0xf, PT ;  /* 0x0000000f0900780c */ /* 0x040fe40003f04070 */
[----:B------:R-:W-:-:S09]  /*05a0*/  ISETP.GT.U32.AND P1, PT, R9, 0xf, PT ;  /* 0x0000000f0900780c */ /* 0x000fd20003f24070 */
[----:B------:R-:W-:Y:S05]  /*05b0*/  @P2 BRA `(.L_x_19495) ;  /* 0x0000000000382947 */ /* 0x000fea0003800000 */
[----:B------:R-:W0:Y:S01]  /*05c0*/  LDC.64 R2, c[0x0][0x390] ;  /* 0x0000e400ff027b82 */ /* 0x000e220000000a00 */
[----:B------:R-:W-:Y:S02]  /*05d0*/  VIADD R5, R11, 0x4100 ;  /* 0x000041000b057836 */ /* 0x000fe40000000000 */
[--C-:B------:R-:W-:Y:S02]  /*05e0*/  IMAD R7, R6, 0x10, R9.reuse ;  /* 0x0000001006077824 */ /* 0x100fe400078e0209 */
[----:B------:R-:W-:Y:S01]  /*05f0*/  IMAD.MOV.U32 R13, RZ, RZ, R9 ;  /* 0x000000ffff0d7224 */ /* 0x000fe200078e0009 */
[----:B------:R-:W-:-:S05]  /*0600*/  LEA R4, R8, R5, 0x18 ;  /* 0x0000000508047211 */ /* 0x000fca00078ec0ff */
[----:B------:R-:W-:Y:S02]  /*0610*/  IMAD R5, R9, 0x4, R4 ;  /* 0x0000000409057824 */ /* 0x000fe400078e0204 */
[----:B0-----:R-:W-:-:S07]  /*0620*/  IMAD.WIDE.U32 R2, R7, 0x4, R2 ;  /* 0x0000000407027825 */ /* 0x001fce00078e0002 */
.L_x_19496:
[----:B------:R0:W2:Y:S01]  /*0630*/  LDG.E R4, desc[UR6][R2.64] ;  /* 0x0000000602047981 */ /* 0x0000a2000c1e1900 */
[----:B------:R-:W-:-:S04]  /*0640*/  IADD3 R13, PT, PT, R0, R13, RZ ;  /* 0x0000000d000d7210 */ /* 0x000fc80007ffe0ff */
[----:B------:R-:W-:Y:S01]  /*0650*/  ISETP.GE.U32.AND P2, PT, R13, 0x10, PT ;  /* 0x000000100d00780c */ /* 0x000fe20003f46070 */
[C---:B0-----:R-:W-:Y:S01]  /*0660*/  IMAD.WIDE.U32 R2, R0.reuse, 0x4, R2 ;  /* 0x0000000400027825 */ /* 0x041fe200078e0002 */
[----:B--2---:R0:W-:Y:S03]  /*0670*/  STS [R5], R4 ;  /* 0x0000000405007388 */ /* 0x0041e60000000800 */
[----:B0-----:R-:W-:-:S08]  /*0680*/  IMAD R5, R0, 0x4, R5 ;  /* 0x0000000400057824 */ /* 0x001fd000078e0205 */
[----:B------:R-:W-:Y:S05]  /*0690*/  @!P2 BRA `(.L_x_19496) ;  /* 0xfffffffc00e4a947 */ /* 0x000fea000383ffff */
.L_x_19495:
[----:B------:R-:W-:Y:S05]  /*06a0*/  BSYNC.RECONVERGENT B0 ;  /* 0x0000000000007941 */ /* 0x000fea0003800200 */
.L_x_19494:
[----:B------:R-:W-:Y:S06]  /*06b0*/  BAR.SYNC.DEFER_BLOCKING 0x0 ;  /* 0x0000000000007b1d */ /* 0x000fec0000010000 */
[----:B------:R-:W-:Y:S04]  /*06c0*/  BSSY.RECONVERGENT B0, `(.L_x_19497) ;  /* 0x000000b000007945 */ /* 0x000fe80003800200 */
[----:B------:R-:W-:Y:S05]  /*06d0*/  @P0 BRA `(.L_x_19498) ;  /* 0x0000000000240947 */ /* 0x000fea0003800000 */
[----:B------:R-:W-:Y:S02]  /*06e0*/  VIADD R3, R11, 0x4180 ;  /* 0x000041800b037836 */ /* 0x000fe40000000000 */
[----:B------:R-:W-:-:S03]  /*06f0*/  IMAD.MOV.U32 R5, RZ, RZ, R9 ;  /* 0x000000ffff057224 */ /* 0x000fc600078e0009 */
[----:B------:R-:W-:-:S05]  /*0700*/  LEA R2, R8, R3, 0x18 ;  /* 0x0000000308027211 */ /* 0x000fca00078ec0ff */
[----:B------:R-:W-:-:S07]  /*0710*/  IMAD R3, R9, 0x4, R2 ;  /* 0x0000000409037824 */ /* 0x000fce00078e0202 */
.L_x_19499:
[C---:B------:R-:W-:Y:S01]  /*0720*/  IMAD.IADD R5, R0.reuse, 0x1, R5 ;  /* 0x0000000100057824 */ /* 0x040fe200078e0205 */
[----:B------:R0:W-:Y:S04]  /*0730*/  STS [R3], RZ ;  /* 0x000000ff03007388 */ /* 0x0001e80000000800 */
[----:B------:R-:W-:Y:S02]  /*0740*/  ISETP.GE.U32.AND P0, PT, R5, 0x10, PT ;  /* 0x000000100500780c */ /* 0x000fe40003f06070 */
[----:B0-----:R-:W-:-:S11]  /*0750*/  LEA R3, R0, R3, 0x2 ;  /* 0x0000000300037211 */ /* 0x001fd600078e10ff */
[----:B------:R-:W-:Y:S05]  /*0760*/  @!P0 BRA `(.L_x_19499) ;  /* 0xfffffffc00ec8947 */ /* 0x000fea000383ffff */
.L_x_19498:
[----:B------:R-:W-:Y:S05]  /*0770*/  BSYNC.RECONVERGENT B0 ;  /* 0x0000000000007941 */ /* 0x000fea0003800200 */
.L_x_19497:
[----:B------:R-:W-:Y:S06]  /*0780*/  BAR.SYNC.DEFER_BLOCKING 0x0 ;  /* 0x0000000000007b1d */ /* 0x000fec0000010000 */
[----:B------:R-:W-:Y:S05]  /*0790*/  @P1 EXIT ;  /* 0x000000000000194d */ /* 0x000fea0003800000 */
[----:B------:R-:W0:Y:S01]  /*07a0*/  LDC.64 R2, c[0x0][0x3a0] ;  /* 0x0000e800ff027b82 */ /* 0x000e220000000a00 */
[----:B------:R-:W-:Y:S02]  /*07b0*/  VIADD R11, R11, 0x4180 ;  /* 0x000041800b0b7836 */ /* 0x000fe40000000000 */
[----:B------:R-:W-:-:S03]  /*07c0*/  IMAD R5, R6, 0x10, R9 ;  /* 0x0000001006057824 */ /* 0x000fc600078e0209 */
[----:B------:R-:W-:Y:S01]  /*07d0*/  LEA R8, R8, R11, 0x18 ;  /* 0x0000000b08087211 */ /* 0x000fe200078ec0ff */
[----:B0-----:R-:W-:-:S04]  /*07e0*/  IMAD.WIDE.U32 R2, R5, 0x4, R2 ;  /* 0x0000000405027825 */ /* 0x001fc800078e0002 */
[----:B------:R-:W-:-:S07]  /*07f0*/  IMAD R5, R9, 0x4, R8 ;  /* 0x0000000409057824 */ /* 0x000fce00078e0208 */
.L_x_19500:
[----:B------:R0:W1:Y:S01]  /*0800*/  LDS R7, [R5] ;  /* 0x0000000005077984 */ /* 0x0000620000000800 */
[----:B------:R-:W-:-:S05]  /*0810*/  IMAD.IADD R9, R0, 0x1, R9 ;  /* 0x0000000100097824 */ /* 0x000fca00078e0209 */
[----:B------:R-:W-:Y:S01]  /*0820*/  ISETP.GE.U32.AND P0, PT, R9, 0x10, PT ;  /* 0x000000100900780c */ /* 0x000fe20003f06070 */
[C---:B0-----:R-:W-:Y:S01]  /*0830*/  IMAD R5, R0.reuse, 0x4, R5 ;  /* 0x0000000400057824 */ /* 0x041fe200078e0205 */
[----:B-1----:R0:W-:Y:S02]  /*0840*/  STG.E desc[UR6][R2.64], R7 ;  /* 0x0000000702007986 */ /* 0x0021e4000c101906 */
[----:B0-----:R-:W-:-:S09]  /*0850*/  IMAD.WIDE.U32 R2, R0, 0x4, R2 ;  /* 0x0000000400027825 */ /* 0x001fd200078e0002 */
[----:B------:R-:W-:Y:S05]  /*0860*/  @!P0 BRA `(.L_x_19500) ;  /* 0xfffffffc00e48947 */ /* 0x000fea000383ffff */
[----:B------:R-:W-:Y:S05]  /*0870*/  EXIT ;  /* 0x000000000000794d */ /* 0x000fea0003800000 */
        .weak           $__internal_141_$__cuda_sm20_div_u16
        .type           $__internal_141_$__cuda_sm20_div_u16,@function
        .size           $__internal_141_$__cuda_sm20_div_u16,(.L_x_20431 - $__internal_141_$__cuda_sm20_div_u16)
$__internal_141_$__cuda_sm20_div_u16:
        /* <DEDUP_REMOVED lines=16> */
[----:B0-----:R-:W-:Y:S01]  /*0980*/  LOP3.LUT R6, R5, 0xffff, RZ, 0xc0, !PT ;  /* 0x0000ffff05067812 */ /* 0x001fe200078ec0ff */
[----:B------:R-:W-:Y:S01]  /*0990*/  @!P0 IMAD.MOV.U32 R6, RZ, RZ, -0x1 ;  /* 0xffffffffff068424 */ /* 0x000fe200078e00ff */
[----:B------:R-:W-:Y:S06]  /*09a0*/  RET.REL.NODEC R2 `(_Z9cuda_gemmIiLi128ELi1ELi1ELi16ELi64ELi64ELi1EEviiiPT_S1_S1_ii) ;  /* 0xfffffff402947950 */ /* 0x000fec0003c3ffff */
.L_x_19501:
        /* <DEDUP_REMOVED lines=13> */
.L_x_20431:


//--------------------- .text._Z9cuda_gemmIiLi128ELi1ELi1ELi16ELi64ELi64ELi0EEviiiPT_S1_S1_ii --------------------------
	.section	.text._Z9cuda_gemmIiLi128ELi1ELi1ELi16ELi64ELi64ELi0EEviiiPT_S1_S1_ii,"ax",@progbits
	.align	128
        .global         _Z9cuda_gemmIiLi128ELi1ELi1ELi16ELi64ELi64ELi0EEviiiPT_S1_S1_ii
        .type           _Z9cuda_gemmIiLi128ELi1ELi1ELi16ELi64ELi64ELi0EEviiiPT_S1_S1_ii,@function
        .size           _Z9cuda_gemmIiLi128ELi1ELi1ELi16ELi64ELi64ELi0EEviiiPT_S1_S1_ii,(.L_x_20675 - _Z9cuda_gemmIiLi128ELi1ELi1ELi16ELi64ELi64ELi0EEviiiPT_S1_S1_ii)
        .other          _Z9cuda_gemmIiLi128ELi1ELi1ELi16ELi64ELi64ELi0EEviiiPT_S1_S1_ii,@"STO_CUDA_ENTRY STV_DEFAULT"
_Z9cuda_gemmIiLi128ELi1ELi1ELi16ELi64ELi64ELi0EEviiiPT_S1_S1_ii:
.text._Z9cuda_gemmIiLi128ELi1ELi1ELi16ELi64ELi64ELi0EEviiiPT_S1_S1_ii:
        /* <DEDUP_REMOVED lines=30> */
[----:B--2---:R-:W-:Y:S02]  /*01e0*/  IMAD.MOV.U32 R2, RZ, RZ, RZ ;  /* 0x000000ffff027224 */ /* 0x004fe400078e00ff */
[----:B-1----:R-:W-:Y:S02]  /*01f0*/  IMAD.MOV R10, RZ, RZ, -R3 ;  /* 0x000000ffff0a7224 */ /* 0x002fe400078e0a03 */
[----:B---3--:R-:W-:Y:S02]  /*0200*/  IMAD.MOV.U32 R6, RZ, RZ, RZ ;  /* 0x000000ffff067224 */ /* 0x008fe400078e00ff */
[----:B------:R-:W-:Y:S02]  /*0210*/  IMAD R11, R10, UR12, RZ ;  /* 0x0000000c0a0b7c24 */ /* 0x000fe4000f8e02ff */
[----:B-----5:R-:W-:Y:S02]  /*0220*/  IMAD.MOV R13, RZ, RZ, -R7 ;  /* 0x000000ffff0d7224 */ /* 0x020fe400078e0a07 */
[----:B------:R-:W-:Y:S01]  /*0230*/  IMAD.HI.U32 R10, R3, R11, R2 ;  /* 0x0000000b030a7227 */ /* 0x000fe200078e0002 */
[----:B------:R-:W-:-:S03]  /*0240*/  LOP3.LUT R11, RZ, UR12, RZ, 0x33, !PT ;  /* 0x0000000cff0b7c12 */ /* 0x000fc6000f8e33ff */
[----:B------:R-:W-:-:S04]  /*0250*/  IMAD R13, R13, UR13, RZ ;  /* 0x0000000d0d0d7c24 */ /* 0x000fc8000f8e02ff */
[----:B------:R-:W-:-:S04]  /*0260*/  IMAD.HI.U32 R12, R7, R13, R6 ;  /* 0x0000000d070c7227 */ /* 0x000fc800078e0006 */
[----:B0---4-:R-:W-:-:S07]  /*0270*/  IMAD.MOV.U32 R7, RZ, RZ, R15 ;  /* 0x000000ffff077224 */ /* 0x011fce00078e000f */
.L_x_19504:
[----:B--2---:R-:W-:-:S06]  /*0280*/  IMAD.WIDE.U32 R2, R7, 0x4, R4 ;  /* 0x0000000407027825 */ /* 0x004fcc00078e0004 */
[----:B------:R0:W2:Y:S01]  /*0290*/  LDG.E R2, desc[UR10][R2.64] ;  /* 0x0000000a02027981 */ /* 0x0000a2000c1e1900 */
        /* <DEDUP_REMOVED lines=23> */
.L_x_19503:
[----:B------:R-:W-:Y:S05]  /*0410*/  BSYNC.RECONVERGENT B0 ;  /* 0x0000000000007941 */ /* 0x000fea0003800200 */
.L_x_19502:
[----:B0-----:R-:W-:Y:S01]  /*0420*/  IMAD.MOV.U32 R8, RZ, RZ, RZ ;  /* 0x000000ffff087224 */ /* 0x001fe200078e00ff */
[----:B-1----:R-:W-:Y:S01]  /*0430*/  R2UR UR5, R9 ;  /* 0x00000000090572ca */ /* 0x002fe200000e0000 */
[----:B------:R-:W-:Y:S01]  /*0440*/  IMAD.MOV R0, RZ, RZ, -R9 ;  /* 0x000000ffff007224 */ /* 0x000fe200078e0a09 */
[----:B------:R-:W0:Y:S01]  /*0450*/  LDCU UR14, c[0x0][0x360] ;  /* 0x00006c00ff0e77ac */ /* 0x000e220008000800 */
[----:B------:R-:W1:Y:S01]  /*0460*/  S2UR UR15, SR_CTAID.Y ;  /* 0x00000000000f79c3 */ /* 0x000e620000002600 */
[----:B------:R-:W-:Y:S01]  /*0470*/  R2UR UR4, R8 ;  /* 0x00000000080472ca */ /* 0x000fe200000e0000 */
[----:B--2---:R-:W-:-:S12]  /*0480*/  IMAD R3, R0, R17, RZ ;  /* 0x0000001100037224 */ /* 0x004fd800078e02ff */
[----:B------:R-:W-:-:S05]  /*0490*/  IMAD.HI.U32 R3, R9, R3, UR4 ;  /* 0x0000000409037e27 */ /* 0x000fca000f8e0003 */
[----:B------:R-:W-:Y:S02]  /*04a0*/  R2UR UR4, R3 ;  /* 0x00000000030472ca */ /* 0x000fe400000e0000 */
[----:B------:R-:W1:Y:S11]  /*04b0*/  LDC R3, c[0x0][0x374] ;  /* 0x0000dd00ff037b82 */ /* 0x000e760000000800 */
[----:B------:R-:W-:-:S02]  /*04c0*/  UIMAD.WIDE.U32 UR4, UR4, 0x10, URZ ;  /* 0x00000010040478a5 */ /* 0x000fc4000f8e00ff */
[----:B------:R-:W-:-:S04]  /*04d0*/  ULOP3.LUT UR4, UR13, 0x10, URZ, 0x3c, !UPT ;  /* 0x000000100d047892 */ /* 0x000fc8000f8e3cff */
[----:B------:R-:W-:-:S05]  /*04e0*/  IADD3 R0, PT, PT, RZ, -UR5, RZ ;  /* 0x80000005ff007c10 */ /* 0x000fca000fffe0ff */
[----:B------:R-:W-:Y:S01]  /*04f0*/  IMAD R0, R17, R0, 0x10 ;  /* 0x0000001011007424 */ /* 0x000fe200078e0200 */
[----:B-1----:R-:W-:-:S04]  /*0500*/  ISETP.LE.U32.AND P2, PT, R3, UR15, PT ;  /* 0x0000000f03007c0c */ /* 0x002fc8000bf43070 */
        /* <DEDUP_REMOVED lines=26> */
[----:B------:R-:W-:-:S04]  /*06b0*/  IMAD.HI.U32 R0, R15, UR7, RZ ;  /* 0x000000070f007c27 */ /* 0x000fc8000f8e00ff */
[----:B------:R-:W-:Y:S01]  /*06c0*/  IMAD.MOV R2, RZ, RZ, -R0 ;  /* 0x000000ffff027224 */ /* 0x000fe200078e0a00 */
[----:B------:R-:W-:Y:S01]  /*06d0*/  UMOV UR8, UR5 ;  /* 0x0000000500087c82 */ /* 0x000fe20008000000 */
[----:B------:R-:W-:Y:S02]  /*06e0*/  ULOP3.LUT UR5, URZ, UR6, URZ, 0x33, !UPT ;  /* 0x00000006ff057292 */ /* 0x000fe4000f8e33ff */
[----:B------:R-:W-:Y:S01]  /*06f0*/  IMAD R2, R2, UR6, R15 ;  /* 0x0000000602027c24 */ /* 0x000fe2000f8e020f */
[----:B------:R-:W-:-:S04]  /*0700*/  UIADD3 UR4, UPT, UPT, -UR8, URZ, URZ ;  /* 0x000000ff08047290 */ /* 0x000fc8000fffe1ff */
[----:B------:R-:W-:Y:S02]  /*0710*/  UIMAD UR4, UR6, UR4, UR14 ;  /* 0x00000004060472a4 */ /* 0x000fe4000f8e020e */
[----:B------:R-:W-:Y:S01]  /*0720*/  ISETP.GE.U32.AND P0, PT, R2, UR6, PT ;  /* 0x0000000602007c0c */ /* 0x000fe2000bf06070 */
[----:B------:R-:W-:Y:S01]  /*0730*/  IMAD.U32 R9, RZ, RZ, UR5 ;  /* 0x00000005ff097e24 */ /* 0x000fe2000f8e00ff */
[----:B------:R-:W-:-:S11]  /*0740*/  UISETP.GE.U32.AND UP1, UPT, UR4, UR6, UPT ;  /* 0x000000060400728c */ /* 0x000fd6000bf26070 */
[----:B------:R-:W-:Y:S01]  /*0750*/  @P0 VIADD R2, R2, -UR6 ;  /* 0x8000000602020c36 */ /* 0x000fe20008000000 */
[----:B------:R-:W-:Y:S02]  /*0760*/  @UP1 UIADD3 UR4, UPT, UPT, -UR6, UR4, URZ ;  /* 0x0000000406041290 */ /* 0x000fe4000fffe1ff */
[----:B------:R-:W-:Y:S02]  /*0770*/  @UP1 UIADD3 UR8, UPT, UPT, UR8, 0x1, URZ ;  /* 0x0000000108081890 */ /* 0x000fe4000fffe0ff */
[----:B------:R-:W-:Y:S02]  /*0780*/  UISETP.GE.U32.AND UP2, UPT, UR4, UR6, UPT ;  /* 0x000000060400728c */ /* 0x000fe4000bf46070 */
[----:B------:R-:W-:-:S09]  /*0790*/  ISETP.GE.U32.AND P1, PT, R2, UR6, PT ;  /* 0x0000000602007c0c */ /* 0x000fd2000bf26070 */
[----:B------:R-:W-:-:S04]  /*07a0*/  @UP2 UIADD3 UR8, UPT, UPT, UR8, 0x1, URZ ;  /* 0x0000000108082890 */ /* 0x000fc8000fffe0ff */
[----:B------:R-:W-:Y:S01]  /*07b0*/  USEL UR5, UR5, UR8, !UP0 ;  /* 0x0000000805057287 */ /* 0x000fe2000c000000 */
[----:B------:R-:W-:Y:S11]  /*07c0*/  @P2 EXIT ;  /* 0x000000000000294d */ /* 0x000ff60003800000 */
[----:B------:R-:W-:Y:S01]  /*07d0*/  ISETP.GT.U32.AND P2, PT, R15, 0xf, PT ;  /* 0x0000000f0f00780c */ /* 0x000fe20003f44070 */
[----:B------:R-:W-:Y:S01]  /*07e0*/  @P0 VIADD R0, R0, 0x1 ;  /* 0x0000000100000836 */ /* 0x000fe20000000000 */
[----:B------:R-:W-:Y:S03]  /*07f0*/  BSSY.RECONVERGENT B0, `(.L_x_19505) ;  /* 0x0000017000007945 */ /* 0x000fe60003800200 */
[----:B------:R-:W-:-:S08]  /*0800*/  @P1 VIADD R0, R0, 0x1 ;  /* 0x0000000100001836 */ /* 0x000fd00000000000 */
[----:B------:R-:W-:Y:S05]  /*0810*/  @P2 BRA `(.L_x_19506) ;  /* 0x0000000000502947 */ /* 0x000fea0003800000 */
[----:B------:R-:W0:Y:S01]  /*0820*/  S2R R7, SR_CTAID.X ;  /* 0x0000000000077919 */ /* 0x000e220000002500 */
[----:B------:R-:W1:Y:S01]  /*0830*/  S2UR UR7, SR_CgaCtaId ;  /* 0x00000000000779c3 */ /* 0x000e620000008800 */
[----:B------:R-:W-:Y:S01]  /*0840*/  UMOV UR4, 0x400 ;  /* 0x0000040000047882 */ /* 0x000fe20000000000 */
[----:B------:R-:W-:Y:S01]  /*0850*/  IMAD.MOV.U32 R8, RZ, RZ, R15 ;  /* 0x000000ffff087224 */ /* 0x000fe200078e000f */
[----:B------:R-:W-:-:S05]  /*0860*/  UIADD3 UR4, UPT, UPT, UR4, 0x4100, URZ ;  /* 0x0000410004047890 */ /* 0x000fca000fffe0ff */
[----:B------:R-:W2:Y:S08]  /*0870*/  LDC R2, c[0x0][0x388] ;  /* 0x0000e200ff027b82 */ /* 0x000eb00000000800 */
[----:B------:R-:W3:Y:S01]  /*0880*/  LDC.64 R4, c[0x0][0x390] ;  /* 0x0000e400ff047b82 */ /* 0x000ee20000000a00 */
[----:B-1----:R-:W-:-:S06]  /*0890*/  ULEA UR4, UR7, UR4, 0x18 ;  /* 0x0000000407047291 */ /* 0x002fcc000f8ec0ff */
[----:B------:R-:W-:Y:S01]  /*08a0*/  LEA R6, R15, UR4, 0x2 ;  /* 0x000000040f067c11 */ /* 0x000fe2000f8e10ff */
[----:B--2---:R-:W-:-:S04]  /*08b0*/  IMAD R2, R2, UR15, R15 ;  /* 0x0000000f02027c24 */ /* 0x004fc8000f8e020f */
[----:B0-----:R-:W-:-:S07]  /*08c0*/  IMAD R7, R7, 0x10, R2 ;  /* 0x0000001007077824 */ /* 0x001fce00078e0202 */
.L_x_19507:
[----:B---3--:R-:W-:-:S06]  /*08d0*/  IMAD.WIDE.U32 R2, R7, 0x4, R4 ;  /* 0x0000000407027825 */ /* 0x008fcc00078e0004 */
[----:B------:R-:W2:Y:S01]  /*08e0*/  LDG.E R3, desc[UR10][R2.64] ;  /* 0x0000000a02037981 */ /* 0x000ea2000c1e1900 */
[----:B------:R-:W0:Y:S01]  /*08f0*/  LDC R11, c[0x0][0x360] ;  /* 0x0000d800ff0b7b82 */ /* 0x000e220000000800 */
[----:B------:R-:W-:Y:S01]  /*0900*/  IADD3 R8, PT, PT, R8, UR14, RZ ;  /* 0x0000000e08087c10 */ /* 0x000fe2000fffe0ff */
[----:B------:R-:W-:-:S03]  /*0910*/  VIADD R7, R7, UR14 ;  /* 0x0000000e07077c36 */ /* 0x000fc60008000000 */
[----:B------:R-:W-:Y:S01]  /*0920*/  ISETP.GE.U32.AND P0, PT, R8, 0x10, PT ;  /* 0x000000100800780c */ /* 0x000fe20003f06070 */
[----:B--2---:R0:W-:Y:S02]  /*0930*/  STS [R6], R3 ;  /* 0x0000000306007388 */ /* 0x0041e40000000800 */
[----:B0-----:R-:W-:-:S10]  /*0940*/  IMAD R6, R11, 0x4, R6 ;  /* 0x000000040b067824 */ /* 0x001fd400078e0206 */
[----:B------:R-:W-:Y:S05]  /*0950*/  @!P0 BRA `(.L_x_19507) ;  /* 0xfffffffc00dc8947 */ /* 0x000fea000383ffff */
.L_x_19506:
[----:B------:R-:W-:Y:S05]  /*0960*/  BSYNC.RECONVERGENT B0 ;  /* 0x0000000000007941 */ /* 0x000fea0003800200 */
.L_x_19505:
[----:B------:R-:W-:Y:S01]  /*0970*/  SEL R2, R9, R0, !P3 ;  /* 0x0000000009027207 */ /* 0x000fe20005800000 */
[----:B------:R-:W-:Y:S04]  /*0980*/  BAR.SYNC.DEFER_BLOCKING 0x0 ;  /* 0x0000000000007b1d */ /* 0x000fe80000010000 */
[----:B------:R-:W-:Y:S02]  /*0990*/  IMAD.MOV R4, RZ, RZ, -R2 ;  /* 0x000000ffff047224 */ /* 0x000fe400078e0a02 */
[----:B------:R-:W-:Y:S04]  /*09a0*/  BSSY.RECONVERGENT B0, `(.L_x_19508) ;  /* 0x000000e000007945 */ /* 0x000fe80003800200 */
[----:B------:R-:W-:Y:S05]  /*09b0*/  @P2 BRA `(.L_x_19509) ;  /* 0x0000000000302947 */ /* 0x000fea0003800000 */
[----:B------:R-:W0:Y:S01]  /*09c0*/  S2UR UR7, SR_CgaCtaId ;  /* 0x00000000000779c3 */ /* 0x000e220000008800 */
[----:B------:R-:W-:Y:S01]  /*09d0*/  UMOV UR4, 0x400 ;  /* 0x0000040000047882 */ /* 0x000fe20000000000 */
[----:B------:R-:W-:Y:S01]  /*09e0*/  IMAD.MOV.U32 R3, RZ, RZ, R15 ;  /* 0x000000ffff037224 */ /* 0x000fe200078e000f */
[----:B------:R-:W-:-:S04]  /*09f0*/  UIADD3 UR4, UPT, UPT, UR4, 0x4180, URZ ;  /* 0x0000418004047890 */ /* 0x000fc8000fffe0ff */
[----:B0-----:R-:W-:-:S06]  /*0a00*/  ULEA UR4, UR7, UR4, 0x18 ;  /* 0x0000000407047291 */ /* 0x001fcc000f8ec0ff */
[----:B------:R-:W-:-:S07]  /*0a10*/  LEA R0, R15, UR4, 0x2 ;  /* 0x000000040f007c11 */ /* 0x000fce000f8e10ff */
.L_x_19510:
[----:B------:R-:W0:Y:S01]  /*0a20*/  LDC R5, c[0x0][0x360] ;  /* 0x0000d800ff057b82 */ /* 0x000e220000000800 */
[----:B------:R-:W-:Y:S01]  /*0a30*/  VIADD R3, R3, UR14 ;  /* 0x0000000e03037c36 */ /* 0x000fe20008000000 */
[----:B------:R0:W-:Y:S04]  /*0a40*/  STS [R0], RZ ;  /* 0x000000ff00007388 */ /* 0x0001e80000000800 */
[----:B------:R-:W-:Y:S01]  /*0a50*/  ISETP.GE.U32.AND P0, PT, R3, 0x10, PT ;  /* 0x000000100300780c */ /* 0x000fe20003f06070 */
[----:B0-----:R-:W-:-:S12]  /*0a60*/  IMAD R0, R5, 0x4, R0 ;  /* 0x0000000405007824 */ /* 0x001fd800078e0200 */
[----:B------:R-:W-:Y:S05]  /*0a70*/  @!P0 BRA `(.L_x_19510) ;  /* 0xfffffffc00e88947 */ /* 0x000fea000383ffff */
.L_x_19509:
[----:B------:R-:W-:Y:S05]  /*0a80*/  BSYNC.RECONVERGENT B0 ;  /* 0x0000000000007941 */ /* 0x000fea0003800200 */
.L_x_19508:
[----:B------:R-:W-:Y:S02]  /*0a90*/  UISETP.GE.AND UP0, UPT, UR6, 0x1, UPT ;  /* 0x000000010600788c */ /* 0x000fe4000bf06270 */
[----:B------:R-:W-:-:S07]  /*0aa0*/  IMAD R3, R4, UR6, R15 ;  /* 0x0000000604037c24 */ /* 0x000fce000f8e020f */
[----:B------:R-:W-:Y:S05]  /*0ab0*/  BRA.U !UP0, `(.L_x_19511) ;  /* 0x0000005508b47547 */ /* 0x000fea000b800000 */
[----:B------:R-:W-:Y:S01]  /*0ac0*/  UISETP.LT.AND UP0, UPT, UR13, 0x20, UPT ;  /* 0x000000200d00788c */ /* 0x000fe2000bf01270 */
[----:B------:R-:W-:-:S03]  /*0ad0*/  LOP3.LUT R0, R15, 0x1f, RZ, 0xc0, !PT ;  /* 0x0000001f0f007812 */ /* 0x000fc600078ec0ff */
[----:B------:R-:W-:Y:S01]  /*0ae0*/  USEL UR7, UR13, 0x20, UP0 ;  /* 0x000000200d077887 */ /* 0x000fe20008000000 */
[----:B------:R-:W-:Y:S01]  /*0af0*/  IABS R10, R0 ;  /* 0x00000000000a7213 */ /* 0x000fe20000000000 */
[----:B------:R-:W-:Y:S01]  /*0b00*/  UISETP.GE.AND UP0, UPT, UR13, 0x21, UPT ;  /* 0x000000210d00788c */ /* 0x000fe2000bf06270 */
[----:B------:R-:W-:-:S03]  /*0b10*/  ISETP.GE.AND P2, PT, R0, RZ, PT ;  /* 0x000000ff0000720c */ /* 0x000fc60003f46270 */
[----:B------:R-:W-:-:S05]  /*0b20*/  IMAD.U32 R9, RZ, RZ, UR7 ;  /* 0x00000007ff097e24 */ /* 0x000fca000f8e00ff */
[-C--:B------:R-:W-:Y:S02]  /*0b30*/  IABS R8, R9.reuse ;  /* 0x0000000900087213 */ /* 0x080fe40000000000 */
[----:B------:R-:W-:Y:S02]  /*0b40*/  IABS R9, R9 ;  /* 0x0000000900097213 */ /* 0x000fe40000000000 */
[----:B------:R-:W0:Y:S08]  /*0b50*/  I2F.RP R6, R8 ;  /* 0x0000000800067306 */ /* 0x000e300000209400 */
[----:B0-----:R-:W0:Y:S02]  /*0b60*/  MUFU.RCP R6, R6 ;  /* 0x0000000600067308 */ /* 0x001e240000001000 */
[----:B0-----:R-:W-:-:S06]  /*0b70*/  VIADD R4, R6, 0xffffffe ;  /* 0x0ffffffe06047836 */ /* 0x001fcc0000000000 */
[----:B------:R0:W1:Y:S02]  /*0b80*/  F2I.FTZ.U32.TRUNC.NTZ R5, R4 ;  /* 0x0000000400057305 */ /* 0x000064000021f000 */
        /* <DEDUP_REMOVED lines=9> */
[----:B------:R-:W-:-:S04]  /*0c20*/  ISETP.NE.AND P0, PT, RZ, UR7, PT ;  /* 0x00000007ff007c0c */ /* 0x000fc8000bf05270 */
[----:B------:R-:W-:-:S13]  /*0c30*/  ISETP.GT.U32.AND P1, PT, R8, R5, PT ;  /* 0x000000050800720c */ /* 0x000fda0003f24070 */
[----:B------:R-:W-:-:S04]  /*0c40*/  @!P1 IMAD.IADD R5, R5, 0x1, -R8 ;  /* 0x0000000105059824 */ /* 0x000fc800078e0a08 */
[----:B------:R-:W-:-:S04]  /*0c50*/  IMAD.MOV.U32 R0, RZ, RZ, R5 ;  /* 0x000000ffff007224 */ /* 0x000fc800078e0005 */
[----:B------:R-:W-:Y:S01]  /*0c60*/  @!P2 IMAD.MOV R0, RZ, RZ, -R0 ;  /* 0x000000ffff00a224 */ /* 0x000fe200078e0a00 */
[----:B------:R-:W-:Y:S01]  /*0c70*/  @!P0 LOP3.LUT R0, RZ, UR7, RZ, 0x33, !PT ;  /* 0x00000007ff008c12 */ /* 0x000fe2000f8e33ff */
[----:B------:R-:W-:Y:S06]  /*0c80*/  BRA.U !UP0, `(.L_x_19512) ;  /* 0x0000002108e87547 */ /* 0x000fec000b800000 */
[C---:B------:R-:W-:Y:S01]  /*0c90*/  VIADD R4, R0.reuse, 0x1 ;  /* 0x0000000100047836 */ /* 0x040fe20000000000 */
[C---:B------:R-:W-:Y:S01]  /*0ca0*/  IADD3 R11, PT, PT, R0.reuse, 0xe, RZ ;  /* 0x0000000e000b7810 */ /* 0x040fe20007ffe0ff */
[C---:B------:R-:W-:Y:S01]  /*0cb0*/  VIADD R5, R0.reuse, 0x2 ;  /* 0x0000000200057836 */ /* 0x040fe20000000000 */
[C---:B------:R-:W-:Y:S01]  /*0cc0*/  IADD3 R21, PT, PT, R0.reuse, 0x18, RZ ;  /* 0x0000001800157810 */ /* 0x040fe20007ffe0ff */
[----:B------:R-:W-:Y:S01]  /*0cd0*/  VIADD R6, R0, 0x3 ;  /* 0x0000000300067836 */ /* 0x000fe20000000000 */
[----:B------:R-:W-:Y:S01]  /*0ce0*/  ISETP.GE.AND P2, PT, R4, UR7, PT ;  /* 0x0000000704007c0c */ /* 0x000fe2000bf46270 */
[C---:B------:R-:W-:Y:S01]  /*0cf0*/  VIADD R4, R0.reuse, 0x4 ;  /* 0x0000000400047836 */ /* 0x040fe20000000000 */
[----:B------:R-:W-:Y:S01]  /*0d00*/  ISETP.GE.AND P3, PT, R5, UR7, PT ;  /* 0x0000000705007c0c */ /* 0x000fe2000bf66270 */
[----:B------:R-:W-:Y:S01]  /*0d10*/  IMAD.U32 R34, RZ, RZ, UR7 ;  /* 0x00000007ff227e24 */ /* 0x000fe2000f8e00ff */
[C---:B------:R-:W-:Y:S01]  /*0d20*/  IADD3 R5, PT, PT, R0.reuse, 0x5, RZ ;  /* 0x0000000500057810 */ /* 0x040fe20007ffe0ff */
[----:B------:R-:W-:Y:S01]  /*0d30*/  VIADD R7, R0, 0xa ;  /* 0x0000000a00077836 */ /* 0x000fe20000000000 */
[----:B------:R-:W-:Y:S01]  /*0d40*/  ISETP.GE.AND P4, PT, R6, UR7, PT ;  /* 0x0000000706007c0c */ /* 0x000fe2000bf86270 */
[----:B------:R-:W-:Y:S01]  /*0d50*/  VIADD R6, R0, 0x6 ;  /* 0x0000000600067836 */ /* 0x000fe20000000000 */
[----:B------:R-:W-:Y:S01]  /*0d60*/  ISETP.GE.AND P5, PT, R4, UR7, PT ;  /* 0x0000000704007c0c */ /* 0x000fe2000bfa6270 */
[C---:B------:R-:W-:Y:S01]  /*0d70*/  VIADD R4, R0.reuse, 0x7 ;  /* 0x0000000700047836 */ /* 0x040fe20000000000 */
[----:B------:R-:W-:Y:S01]  /*0d80*/  ISETP.GE.AND P6, PT, R5, UR7, PT ;  /* 0x0000000705007c0c */ /* 0x000fe2000bfc6270 */
[----:B------:R-:W-:Y:S01]  /*0d90*/  VIADD R5, R0, 0x8 ;  /* 0x0000000800057836 */ /* 0x000fe20000000000 */
[----:B------:R-:W-:Y:S01]  /*0da0*/  ISETP.GE.AND P0, PT, R6, UR7, PT ;  /* 0x0000000706007c0c */ /* 0x000fe2000bf06270 */
[----:B------:R-:W-:Y:S01]  /*0db0*/  VIADD R6, R0, 0x9 ;  /* 0x0000000900067836 */ /* 0x000fe20000000000 */
[----:B------:R-:W-:Y:S01]  /*0dc0*/  ISETP.GE.AND P1, PT, R4, UR7, PT ;  /* 0x0000000704007c0c */ /* 0x000fe2000bf26270 */
[----:B------:R-:W-:Y:S01]  /*0dd0*/  VIADD R8, R0, 0xb ;  /* 0x0000000b00087836 */ /* 0x000fe20000000000 */
[----:B------:R-:W-:Y:S01]  /*0de0*/  SEL R4, R34, RZ, P2 ;  /* 0x000000ff22047207 */ /* 0x000fe20001000000 */
[C---:B------:R-:W-:Y:S01]  /*0df0*/  VIADD R9, R0.reuse, 0xc ;  /* 0x0000000c00097836 */ /* 0x040fe20000000000 */
[----:B------:R-:W-:Y:S01]  /*0e00*/  ISETP.GE.AND P2, PT, R5, UR7, PT ;  /* 0x0000000705007c0c */ /* 0x000fe2000bf46270 */
[----:B------:R-:W-:Y:S01]  /*0e10*/  VIADD R10, R0, 0xd ;  /* 0x0000000d000a7836 */ /* 0x000fe20000000000 */
[----:B------:R-:W-:Y:S01]  /*0e20*/  SEL R5, R34, RZ, P3 ;  /* 0x000000ff22057207 */ /* 0x000fe20001800000 */
        /* <DEDUP_REMOVED lines=32> */
[----:B------:R-:W-:Y:S01]  /*1030*/  UPLOP3.LUT UP0, UPT, UPT, UPT, UPT, 0x80, 0x8 ;  /* 0x000000000008789c */ /* 0x000fe20003f0f070 */
[----:B------:R-:W-:Y:S01]  /*1040*/  ISETP.GE.AND P4, PT, R14, UR7, PT ;  /* 0x000000070e007c0c */ /* 0x000fe2000bf86270 */
[----:B------:R-:W-:Y:S01]  /*1050*/  UMOV UR4, URZ ;  /* 0x000000ff00047c82 */ /* 0x000fe20008000000 */
[----:B------:R-:W-:-:S02]  /*1060*/  SEL R14, R34, RZ, P5 ;  /* 0x000000ff220e7207 */ /* 0x000fc40002800000 */
[----:B------:R-:W-:Y:S02]  /*1070*/  ISETP.GE.AND P5, PT, R15, UR7, PT ;  /* 0x000000070f007c0c */ /* 0x000fe4000bfa6270 */
[----:B------:R-:W-:Y:S02]  /*1080*/  SEL R15, R34, RZ, P6 ;  /* 0x000000ff220f7207 */ /* 0x000fe40003000000 */
[----:B------:R-:W-:Y:S02]  /*1090*/  ISETP.GE.AND P6, PT, R16, UR7, PT ;  /* 0x0000000710007c0c */ /* 0x000fe4000bfc6270 */
[C---:B------:R-:W-:Y:S02]  /*10a0*/  SEL R16, R34.reuse, RZ, P0 ;  /* 0x000000ff22107207 */ /* 0x040fe40000000000 */
[----:B------:R-:W-:Y:S02]  /*10b0*/  ISETP.GE.AND P0, PT, R17, UR7, PT ;  /* 0x0000000711007c0c */ /* 0x000fe4000bf06270 */
[----:B------:R-:W-:-:S02]  /*10c0*/  SEL R17, R34, RZ, P1 ;  /* 0x000000ff22117207 */ /* 0x000fc40000800000 */
[----:B------:R-:W-:Y:S02]  /*10d0*/  ISETP.GE.AND P1, PT, R18, UR7, PT ;  /* 0x0000000712007c0c */ /* 0x000fe4000bf26270 */
[C---:B------:R-:W-:Y:S02]  /*10e0*/  SEL R18, R34.reuse, RZ, P2 ;  /* 0x000000ff22127207 */ /* 0x040fe40001000000 */
[----:B------:R-:W-:Y:S02]  /*10f0*/  ISETP.GE.AND P2, PT, R19, UR7, PT ;  /* 0x0000000713007c0c */ /* 0x000fe4000bf46270 */
[----:B------:R-:W-:Y:S02]  /*1100*/  SEL R19, R34, RZ, P3 ;  /* 0x000000ff22137207 */ /* 0x000fe40001800000 */
[----:B------:R-:W-:Y:S02]  /*1110*/  ISETP.GE.AND P3, PT, R20, UR7, PT ;  /* 0x0000000714007c0c */ /* 0x000fe4000bf66270 */
        /* <DEDUP_REMOVED lines=17> */
[C---:B------:R-:W-:Y:S02]  /*1230*/  SEL R29, R34.reuse, RZ, P6 ;  /* 0x000000ff221d7207 */ /* 0x040fe40003000000 */
[----:B------:R-:W-:-:S02]  /*1240*/  SEL R30, R34, RZ, P0 ;  /* 0x000000ff221e7207 */ /* 0x000fc40000000000 */
[C---:B------:R-:W-:Y:S02]  /*1250*/  SEL R31, R34.reuse, RZ, P1 ;  /* 0x000000ff221f7207 */ /* 0x040fe40000800000 */
[C---:B------:R-:W-:Y:S02]  /*1260*/  SEL R32, R34.reuse, RZ, P2 ;  /* 0x000000ff22207207 */ /* 0x040fe40001000000 */
[C---:B------:R-:W-:Y:S02]  /*1270*/  SEL R33, R34.reuse, RZ, P3 ;  /* 0x000000ff22217207 */ /* 0x040fe40001800000 */
[----:B------:R-:W-:-:S07]  /*1280*/  SEL R34, R34, RZ, P4 ;  /* 0x000000ff22227207 */ /* 0x000fce0002000000 */
.L_x_19547:
        /* <DEDUP_REMOVED lines=30> */
.L_x_19513:
        /* <DEDUP_REMOVED lines=8> */
.L_x_19514:
        /* <DEDUP_REMOVED lines=8> */
.L_x_19515:
        /* <DEDUP_REMOVED lines=8> */
.L_x_19516:
        /* <DEDUP_REMOVED lines=8> */
.L_x_19517:
        /* <DEDUP_REMOVED lines=9> */
.L_x_19518:
        /* <DEDUP_REMOVED lines=9> */
.L_x_19519:
        /* <DEDUP_REMOVED lines=9> */
.L_x_19520:
        /* <DEDUP_REMOVED lines=9> */
.L_x_19521:
        /* <DEDUP_REMOVED lines=9> */
.L_x_19522:
        /* <DEDUP_REMOVED lines=9> */
.L_x_19523:
        /* <DEDUP_REMOVED lines=9> */
.L_x_19524:
        /* <DEDUP_REMOVED lines=9> */
.L_x_19525:
        /* <DEDUP_REMOVED lines=9> */
.L_x_19526:
        /* <DEDUP_REMOVED lines=9> */
.L_x_19527:
        /* <DEDUP_REMOVED lines=9> */
.L_x_19528:
        /* <DEDUP_REMOVED lines=9> */
.L_x_19529:
        /* <DEDUP_REMOVED lines=9> */
.L_x_19530:
        /* <DEDUP_REMOVED lines=9> */
.L_x_19531:
        /* <DEDUP_REMOVED lines=9> */
.L_x_19532:
        /* <DEDUP_REMOVED lines=9> */
.L_x_19533:
        /* <DEDUP_REMOVED lines=9> */
.L_x_19534:
        /* <DEDUP_REMOVED lines=9> */
.L_x_19535:
        /* <DEDUP_REMOVED lines=9> */
.L_x_19536:
        /* <DEDUP_REMOVED lines=9> */
.L_x_19537:
        /* <DEDUP_REMOVED lines=9> */
.L_x_19538:
        /* <DEDUP_REMOVED lines=9> */
.L_x_19539:
        /* <DEDUP_REMOVED lines=9> */
.L_x_19540:
        /* <DEDUP_REMOVED lines=9> */
.L_x_19541:
        /* <DEDUP_REMOVED lines=9> */
.L_x_19542:
        /* <DEDUP_REMOVED lines=8> */
.L_x_19543:
        /* <DEDUP_REMOVED lines=8> */
[----:B------:R-:W-:Y:S02]  /*2580*/  VIADD R70, R68, 0x4180 ;  /* 0x0000418044467836 */ /* 0x000fe40000000000 */
[C---:B------:R-:W-:Y:S02]  /*2590*/  IMAD.IADD R71, R67.reuse, 0x1, -R24 ;  /* 0x0000000143477824 */ /* 0x040fe400078e0a18 */
[----:B------:R-:W-:Y:S01]  /*25a0*/  IMAD.IADD R72, R67, 0x1, -R25 ;  /* 0x0000000143487824 */ /* 0x000fe200078e0a19 */
[----:B-----5:R-:W-:-:S02]  /*25b0*/  LEA R68, R69, R68, 0x18 ;  /* 0x0000004445447211 */ /* 0x020fc400078ec0ff */
[----:B------:R-:W-:Y:S01]  /*25c0*/  LEA R69, R69, R70, 0x18 ;  /* 0x0000004645457211 */ /* 0x000fe200078ec0ff */
[----:B------:R-:W-:-:S07]  /*25d0*/  IMAD.IADD R70, R67, 0x1, -R26 ;  /* 0x0000000143467824 */ /* 0x000fce00078e0a1a */
.L_x_19546:
[----:B------:R-:W-:Y:S01]  /*25e0*/  IMAD R74, R73, 0x104, R68 ;  /* 0x00000104494a7824 */ /* 0x000fe200078e0244 */
[----:B------:R-:W-:Y:S01]  /*25f0*/  ISETP.GE.AND P6, PT, R77, 0x7, PT ;  /* 0x000000074d00780c */ /* 0x000fe20003fc6270 */
[C---:B0-----:R-:W-:Y:S02]  /*2600*/  @P5 IMAD.IADD R75, R67.reuse, 0x1, -R4 ;  /* 0x00000001434b5824 */ /* 0x041fe400078e0a04 */
[C---:B------:R-:W-:Y:S01]  /*2610*/  @P4 IMAD.IADD R79, R67.reuse, 0x1, -R5 ;  /* 0x00000001434f4824 */ /* 0x040fe200078e0a05 */
[----:B------:R-:W-:Y:S01]  /*2620*/  @P0 LEA R76, R67, R74, 0x2 ;  /* 0x0000004a434c0211 */ /* 0x000fe200078e10ff */
[----:B------:R-:W-:Y:S02]  /*2630*/  @P5 IMAD R75, R75, 0x4, R74 ;  /* 0x000000044b4b5824 */ /* 0x000fe400078e024a */
[----:B------:R-:W-:Y:S02]  /*2640*/  @P3 IMAD.IADD R81, R67, 0x1, -R6 ;  /* 0x0000000143513824 */ /* 0x000fe400078e0a06 */
[--C-:B------:R-:W-:Y:S01]  /*2650*/  @P4 IMAD R79, R79, 0x4, R74.reuse ;  /* 0x000000044f4f4824 */ /* 0x100fe200078e024a */
[----:B------:R-:W3:Y:S01]  /*2660*/  @P0 LDS R76, [R76] ;  /* 0x000000004c4c0984 */ /* 0x000ee20000000800 */
[----:B------:R-:W-:-:S02]  /*2670*/  @P3 IMAD R81, R81, 0x4, R74 ;  /* 0x0000000451513824 */ /* 0x000fc400078e024a */
[C---:B------:R-:W-:Y:S01]  /*2680*/  @P2 IMAD.IADD R83, R67.reuse, 0x1, -R7 ;  /* 0x0000000143532824 */ /* 0x040fe200078e0a07 */
[----:B------:R5:W0:Y:S01]  /*2690*/  @P5 LDS R78, [R75+0x4] ;  /* 0x000004004b4e5984 */ /* 0x000a220000000800 */
[----:B------:R-:W-:Y:S01]  /*26a0*/  @P1 IMAD.IADD R85, R67, 0x1, -R8 ;  /* 0x0000000143551824 */ /* 0x000fe200078e0a08 */
[----:B------:R-:W-:Y:S01]  /*26b0*/  @P6 IADD3 R87, PT, PT, -R9, R67, RZ ;  /* 0x0000004309576210 */ /* 0x000fe20007ffe1ff */
[--C-:B------:R-:W-:Y:S01]  /*26c0*/  @P2 IMAD R83, R83, 0x4, R74.reuse ;  /* 0x0000000453532824 */ /* 0x100fe200078e024a */
[----:B------:R-:W1:Y:S01]  /*26d0*/  @P4 LDS R80, [R79+0x8] ;  /* 0x000008004f504984 */ /* 0x000e620000000800 */
[--C-:B------:R-:W-:Y:S02]  /*26e0*/  @P1 IMAD R85, R85, 0x4, R74.reuse ;  /* 0x0000000455551824 */ /* 0x100fe400078e024a */
[----:B------:R-:W-:Y:S01]  /*26f0*/  @P6 IMAD R87, R87, 0x4, R74 ;  /* 0x0000000457576824 */ /* 0x000fe200078e024a */
[----:B------:R-:W2:Y:S01]  /*2700*/  @P3 LDS R81, [R81+0xc] ;  /* 0x00000c0051513984 */ /* 0x000ea20000000800 */
[----:B-----5:R-:W-:-:S03]  /*2710*/  IMAD.MOV.U32 R75, RZ, RZ, RZ ;  /* 0x000000ffff4b7224 */ /* 0x020fc600078e00ff */
        /* <DEDUP_REMOVED lines=123> */
[C---:B------:R-:W-:Y:S02]  /*2ed0*/  IMAD R76, R73.reuse, UR6, R3 ;  /* 0x00000006494c7c24 */ /* 0x040fe4000f8e0203 */
[----:B------:R-:W-:-:S03]  /*2ee0*/  VIADD R73, R73, UR5 ;  /* 0x0000000549497c36 */ /* 0x000fc60008000000 */
[----:B------:R-:W-:-:S05]  /*2ef0*/  LEA R76, R76, R69, 0x2 ;  /* 0x000000454c4c7211 */ /* 0x000fca00078e10ff */
[----:B------:R-:W-:Y:S02]  /*2f00*/  LDS R78, [R76] ;  /* 0x000000004c4e7984 */ /* 0x000fe40000000800 */
        /* <DEDUP_REMOVED lines=9> */
[----:B------:R-:W-:-:S03]  /*2fa0*/  ISETP.GE.AND P6, PT, R73, UR9, PT ;  /* 0x0000000949007c0c */ /* 0x000fc6000bfc6270 */
[----:B------:R-:W-:-:S05]  /*2fb0*/  IMAD.IADD R75, R78, 0x1, R75 ;  /* 0x000000014e4b7824 */ /* 0x000fca00078e024b */
[----:B------:R0:W-:Y:S05]  /*2fc0*/  STS [R76], R75 ;  /* 0x0000004b4c007388 */ /* 0x0001ea0000000800 */
[----:B------:R-:W-:Y:S05]  /*2fd0*/  @!P6 BRA `(.L_x_19546) ;  /* 0xfffffff40080e947 */ /* 0x000fea000383ffff */
.L_x_19545:
[----:B------:R-:W-:Y:S05]  /*2fe0*/  BSYNC.RECONVERGENT B0 ;  /* 0x0000000000007941 */ /* 0x000fea0003800200 */
.L_x_19544:
[----:B------:R-:W-:Y:S01]  /*2ff0*/  UPLOP3.LUT UP0, UPT, UPT, UPT, UPT, 0x40, 0x4 ;  /* 0x000000000004789c */ /* 0x000fe20003f0e870 */
[----:B------:R-:W-:Y:S01]  /*3000*/  UMOV UR4, 0x20 ;  /* 0x0000002000047882 */ /* 0x000fe20000000000 */
[----:B------:R-:W-:Y:S09]  /*3010*/  BRA.U UP1, `(.L_x_19547) ;  /* 0xffffffe1019c7547 */ /* 0x000ff2000b83ffff */
[----:B------:R-:W-:Y:S05]  /*3020*/  BRA `(.L_x_19511) ;  /* 0x0000003000587947 */ /* 0x000fea0003800000 */
.L_x_19512:
[C---:B------:R-:W-:Y:S01]  /*3030*/  VIADD R4, R0.reuse, 0x1 ;  /* 0x0000000100047836 */ /* 0x040fe20000000000 */
[----:B------:R-:W-:Y:S01]  /*3040*/  MOV R41, UR7 ;  /* 0x0000000700297c02 */ /* 0x000fe20008000f00 */
[C---:B------:R-:W-:Y:S01]  /*3050*/  VIADD R35, R0.reuse, 0x4 ;  /* 0x0000000400237836 */ /* 0x040fe20000000000 */
[----:B------:R-:W-:Y:S01]  /*3060*/  IADD3 R14, PT, PT, R0, 0xc, RZ ;  /* 0x0000000c000e7810 */ /* 0x000fe20007ffe0ff */
[----:B------:R-:W-:Y:S01]  /*3070*/  IMAD.U32 R33, RZ, RZ, UR13 ;  /* 0x0000000dff217e24 */ /* 0x000fe2000f8e00ff */
[----:B------:R-:W-:Y:S01]  /*3080*/  ISETP.GE.AND P1, PT, R4, UR7, PT ;  /* 0x0000000704007c0c */ /* 0x000fe2000bf26270 */
[C---:B------:R-:W-:Y:S01]  /*3090*/  VIADD R4, R0.reuse, 0x5 ;  /* 0x0000000500047836 */ /* 0x040fe20000000000 */
[C---:B------:R-:W-:Y:S01]  /*30a0*/  ISETP.GE.AND P0, PT, R35.reuse, UR13, PT ;  /* 0x0000000d23007c0c */ /* 0x040fe2000bf06270 */
[C---:B------:R-:W-:Y:S01]  /*30b0*/  VIADD R5, R0.reuse, 0x2 ;  /* 0x0000000200057836 */ /* 0x040fe20000000000 */
[----:B------:R-:W-:Y:S01]  /*30c0*/  ISETP.GE.AND P6, PT, R35, UR7, PT ;  /* 0x0000000723007c0c */ /* 0x000fe2000bfc6270 */
[----:B------:R-:W-:Y:S01]  /*30d0*/  VIADD R6, R0, 0x3 ;  /* 0x0000000300067836 */ /* 0x000fe20000000000 */
[----:B------:R-:W-:Y:S01]  /*30e0*/  ISETP.GE.AND P4, PT, R4, UR7, PT ;  /* 0x0000000704007c0c */ /* 0x000fe2000bf86270 */
[C---:B------:R-:W-:Y:S01]  /*30f0*/  VIADD R4, R0.reuse, 0xf ;  /* 0x0000000f00047836 */ /* 0x040fe20000000000 */
[----:B------:R-:W-:Y:S01]  /*3100*/  SEL R28, R33, RZ, P0 ;  /* 0x000000ff211c7207 */ /* 0x000fe20000000000 */
[C---:B------:R-:W-:Y:S01]  /*3110*/  VIADD R37, R0.reuse, 0x11 ;  /* 0x0000001100257836 */ /* 0x040fe20000000000 */
[----:B------:R-:W-:Y:S01]  /*3120*/  ISETP.GE.AND P2, PT, R5, UR7, PT ;  /* 0x0000000705007c0c */ /* 0x000fe2000bf46270 */
[----:B------:R-:W-:Y:S01]  /*3130*/  VIADD R7, R0, 0x6 ;  /* 0x0000000600077836 */ /* 0x000fe20000000000 */
[----:B------:R-:W-:Y:S01]  /*3140*/  ISETP.GE.AND P0, PT, R4, UR7, PT ;  /* 0x0000000704007c0c */ /* 0x000fe2000bf06270 */
[----:B------:R-:W-:Y:S01]  /*3150*/  VIADD R32, R0, 0x12 ;  /* 0x0000001200207836 */ /* 0x000fe20000000000 */
[----:B------:R-:W-:Y:S01]  /*3160*/  ISETP.GE.AND P3, PT, R6, UR7, PT ;  /* 0x0000000706007c0c */ /* 0x000fe2000bf66270 */
[C---:B------:R-:W-:Y:S01]  /*3170*/  VIADD R34, R0.reuse, 0x1f ;  /* 0x0000001f00227836 */ /* 0x040fe20000000000 */
[C---:B------:R-:W-:Y:S01]  /*3180*/  SEL R5, R41.reuse, RZ, P6 ;  /* 0x000000ff29057207 */ /* 0x040fe20003000000 */
[----:B------:R-:W-:Y:S01]  /*3190*/  VIADD R9, R0, 0x7 ;  /* 0x0000000700097836 */ /* 0x000fe20000000000 */
[----:B------:R-:W-:Y:S01]  /*31a0*/  ISETP.GE.AND P6, PT, R4, UR13, PT ;  /* 0x0000000d04007c0c */ /* 0x000fe2000bfc6270 */
[C---:B------:R-:W-:Y:S01]  /*31b0*/  VIADD R10, R0.reuse, 0x8 ;  /* 0x00000008000a7836 */ /* 0x040fe20000000000 */
[----:B------:R-:W-:Y:S01]  /*31c0*/  SEL R6, R41, RZ, P0 ;  /* 0x000000ff29067207 */ /* 0x000fe20000000000 */
[C---:B------:R-:W-:Y:S01]  /*31d0*/  VIADD R11, R0.reuse, 0x9 ;  /* 0x00000009000b7836 */ /* 0x040fe20000000000 */
[----:B------:R-:W-:Y:S01]  /*31e0*/  ISETP.GE.AND P0, PT, R37, UR7, PT ;  /* 0x0000000725007c0c */ /* 0x000fe2000bf06270 */
[C---:B------:R-:W-:Y:S01]  /*31f0*/  VIADD R12, R0.reuse, 0xa ;  /* 0x0000000a000c7836 */ /* 0x040fe20000000000 */
[----:B------:R-:W-:Y:S01]  /*3200*/  ISETP.GE.AND P5, PT, R7, UR7, PT ;  /* 0x0000000707007c0c */ /* 0x000fe2000bfa6270 */
[C---:B------:R-:W-:Y:S01]  /*3210*/  VIADD R13, R0.reuse, 0xb ;  /* 0x0000000b000d7836 */ /* 0x040fe20000000000 */
[----:B------:R-:W-:Y:S01]  /*3220*/  SEL R29, R33, RZ, P6 ;  /* 0x000000ff211d7207 */ /* 0x000fe20003000000 */
[C---:B------:R-:W-:Y:S01]  /*3230*/  VIADD R15, R0.reuse, 0xd ;  /* 0x0000000d000f7836 */ /* 0x040fe20000000000 */
[----:B------:R-:W-:Y:S01]  /*3240*/  ISETP.GE.AND P6, PT, R37, UR13, PT ;  /* 0x0000000d25007c0c */ /* 0x000fe2000bfc6270 */
[C---:B------:R-:W-:Y:S01]  /*3250*/  VIADD R16, R0.reuse, 0xe ;  /* 0x0000000e00107836 */ /* 0x040fe20000000000 */
[----:B------:R-:W-:Y:S01]  /*3260*/  SEL R7, R41, RZ, P0 ;  /* 0x000000ff29077207 */ /* 0x000fe20000000000 */
[----:B------:R-:W-:Y:S01]  /*3270*/  VIADD R17, R0, 0x10 ;  /* 0x0000001000117836 */ /* 0x000fe20000000000 */
        /* <DEDUP_REMOVED lines=21> */
[----:B------:R-:W-:Y:S01]  /*33d0*/  VIADD R38, R0, 0x1e ;  /* 0x0000001e00267836 */ /* 0x000fe20000000000 */
[----:B------:R-:W-:Y:S01]  /*33e0*/  SEL R10, R41, RZ, P2 ;  /* 0x000000ff290a7207 */ /* 0x000fe20001000000 */
[----:B------:R-:W-:Y:S01]  /*33f0*/  IMAD.IADD R31, R32, 0x1, -R31 ;  /* 0x00000001201f7824 */ /* 0x000fe200078e0a1f */
[----:B------:R-:W-:Y:S01]  /*3400*/  ISETP.GE.AND P2, PT, R12, UR7, PT ;  /* 0x000000070c007c0c */ /* 0x000fe2000bf46270 */
[----:B------:R-:W-:Y:S01]  /*3410*/  IMAD.IADD R28, R35, 0x1, -R28 ;  /* 0x00000001231c7824 */ /* 0x000fe200078e0a1c */
[----:B------:R-:W-:Y:S01]  /*3420*/  SEL R11, R41, RZ, P3 ;  /* 0x000000ff290b7207 */ /* 0x000fe20001800000 */
[----:B------:R-:W-:Y:S01]  /*3430*/  IMAD.IADD R30, R37, 0x1, -R30 ;  /* 0x00000001251e7824 */ /* 0x000fe200078e0a1e */
[----:B------:R-:W-:Y:S01]  /*3440*/  ISETP.GE.AND P3, PT, R13, UR7, PT ;  /* 0x000000070d007c0c */ /* 0x000fe2000bf66270 */
[----:B------:R-:W-:Y:S01]  /*3450*/  USHF.R.S32.HI UR4, URZ, 0x1f, UR13 ;  /* 0x0000001fff047899 */ /* 0x000fe2000801140d */
[C---:B------:R-:W-:Y:S01]  /*3460*/  SEL R12, R41.reuse, RZ, P4 ;  /* 0x000000ff290c7207 */ /* 0x040fe20002000000 */
[----:B------:R-:W-:Y:S01]  /*3470*/  IMAD.IADD R29, R4, 0x1, -R29 ;  /* 0x00000001041d7824 */ /* 0x000fe200078e0a1d */
[----:B------:R-:W-:Y:S01]  /*3480*/  ISETP.GE.AND P4, PT, R14, UR7, PT ;  /* 0x000000070e007c0c */ /* 0x000fe2000bf86270 */
[----:B------:R-:W-:Y:S01]  /*3490*/  IMAD.MOV.U32 R73, RZ, RZ, RZ ;  /* 0x000000ffff497224 */ /* 0x000fe200078e00ff */
[----:B------:R-:W-:Y:S01]  /*34a0*/  SEL R13, R41, RZ, P5 ;  /* 0x000000ff290d7207 */ /* 0x000fe20002800000 */
[----:B------:R-:W0:Y:S01]  /*34b0*/  LDCU UR8, c[0x0][0x3a8] ;  /* 0x00007500ff0877ac */ /* 0x000e220008000800 */
[----:B------:R-:W-:-:S02]  /*34c0*/  ISETP.GE.AND P5, PT, R15, UR7, PT ;  /* 0x000000070f007c0c */ /* 0x000fc4000bfa6270 */
[C---:B------:R-:W-:Y:S01]  /*34d0*/  SEL R14, R41.reuse, RZ, P6 ;  /* 0x000000ff290e7207 */ /* 0x040fe20003000000 */
[----:B------:R-:W-:Y:S02]  /*34e0*/  ULOP3.LUT UR4, UR4, UR7, URZ, 0xc0, !UPT ;  /* 0x0000000704047292 */ /* 0x000fe4000f8ec0ff */
[----:B------:R-:W-:Y:S02]  /*34f0*/  ISETP.GE.AND P6, PT, R16, UR7, PT ;  /* 0x0000000710007c0c */ /* 0x000fe4000bfc6270 */
[----:B------:R-:W-:Y:S02]  /*3500*/  SEL R15, R41, RZ, P0 ;  /* 0x000000ff290f7207 */ /* 0x000fe40000000000 */
[----:B------:R-:W-:Y:S02]  /*3510*/  ISETP.GE.AND P0, PT, R17, UR7, PT ;  /* 0x0000000711007c0c */ /* 0x000fe4000bf06270 */
[----:B------:R-:W-:Y:S02]  /*3520*/  SEL R16, R41, RZ, P1 ;  /* 0x000000ff29107207 */ /* 0x000fe40000800000 */
[----:B------:R-:W-:-:S02]  /*3530*/  ISETP.GE.AND P1, PT, R18, UR7, PT ;  /* 0x0000000712007c0c */ /* 0x000fc4000bf26270 */
[----:B------:R-:W-:Y:S02]  /*3540*/  SEL R17, R41, RZ, P2 ;  /* 0x000000ff29117207 */ /* 0x000fe40001000000 */
[----:B------:R-:W-:Y:S02]  /*3550*/  ISETP.GE.AND P2, PT, R19, UR7, PT ;  /* 0x0000000713007c0c */ /* 0x000fe4000bf46270 */
[C---:B------:R-:W-:Y:S02]  /*3560*/  SEL R18, R41.reuse, RZ, P3 ;  /* 0x000000ff29127207 */ /* 0x040fe40001800000 */
[----:B------:R-:W-:Y:S02]  /*3570*/  ISETP.GE.AND P3, PT, R20, UR7, PT ;  /* 0x0000000714007c0c */ /* 0x000fe4000bf66270 */
[----:B------:R-:W-:Y:S02]  /*3580*/  SEL R19, R41, RZ, P4 ;  /* 0x000000ff29137207 */ /* 0x000fe40002000000 */
[----:B------:R-:W-:-:S02]  /*3590*/  IADD3 R24, PT, PT, R0, 0x19, RZ ;  /* 0x0000001900187810 */ /* 0x000fc40007ffe0ff */
        /* <DEDUP_REMOVED lines=14> */
[----:B------:R-:W-:Y:S01]  /*3680*/  ISETP.GE.AND P4, PT, R36, UR7, PT ;  /* 0x0000000724007c0c */ /* 0x000fe2000bf86270 */
[----:B------:R-:W-:Y:S01]  /*3690*/  IMAD R36, RZ, RZ, -UR13 ;  /* 0x8000000dff247e24 */ /* 0x000fe2000f8e02ff */
[C---:B------:R-:W-:Y:S02]  /*36a0*/  SEL R27, R41.reuse, RZ, P5 ;  /* 0x000000ff291b7207 */ /* 0x040fe40002800000 */
[----:B------:R-:W-:Y:S02]  /*36b0*/  ISETP.GE.AND P5, PT, R38, UR7, PT ;  /* 0x0000000726007c0c */ /* 0x000fe4000bfa6270 */
[----:B------:R-:W-:-:S02]  /*36c0*/  SEL R32, R41, RZ, P6 ;  /* 0x000000ff29207207 */ /* 0x000fc40003000000 */
[C---:B------:R-:W-:Y:S02]  /*36d0*/  ISETP.GE.AND P6, PT, R34.reuse, UR7, PT ;  /* 0x0000000722007c0c */ /* 0x040fe4000bfc6270 */
[----:B------:R-:W-:Y:S02]  /*36e0*/  IADD3 R33, PT, PT, R34, -R33, RZ ;  /* 0x8000002122217210 */ /* 0x000fe40007ffe0ff */
[C---:B------:R-:W-:Y:S02]  /*36f0*/  SEL R34, R41.reuse, RZ, P0 ;  /* 0x000000ff29227207 */ /* 0x040fe40000000000 */
[C---:B------:R-:W-:Y:S02]  /*3700*/  SEL R35, R41.reuse, RZ, P1 ;  /* 0x000000ff29237207 */ /* 0x040fe40000800000 */
[C---:B------:R-:W-:Y:S02]  /*3710*/  SEL R37, R41.reuse, RZ, P2 ;  /* 0x000000ff29257207 */ /* 0x040fe40001000000 */
[----:B------:R-:W-:-:S02]  /*3720*/  SEL R38, R41, RZ, P3 ;  /* 0x000000ff29267207 */ /* 0x000fc40001800000 */
[C---:B------:R-:W-:Y:S02]  /*3730*/  SEL R39, R41.reuse, RZ, P4 ;  /* 0x000000ff29277207 */ /* 0x040fe40002000000 */
[C---:B------:R-:W-:Y:S02]  /*3740*/  SEL R40, R41.reuse, RZ, P5 ;  /* 0x000000ff29287207 */ /* 0x040fe40002800000 */
[----:B------:R-:W-:Y:S02]  /*3750*/  PLOP3.LUT P0, PT, PT, PT, PT, 0x80, 0x8 ;  /* 0x000000000008781c */ /* 0x000fe40003f0f070 */
[----:B------:R-:W-:Y:S02]  /*3760*/  LEA R36, R36, 0x201f, 0x8 ;  /* 0x0000201f24247811 */ /* 0x000fe400078e40ff */
[----:B0-----:R-:W-:-:S09]  /*3770*/  SEL R41, R41, RZ, P6 ;  /* 0x000000ff29297207 */ /* 0x001fd20003000000 */
.L_x_19647:
        /* <DEDUP_REMOVED lines=19> */
[----:B----4-:R-:W4:Y:S01]  /*38b0*/  @P3 S2R R78, SR_CgaCtaId ;  /* 0x00000000004e3919 */ /* 0x010f220000008800 */
[----:B------:R-:W5:Y:S01]  /*38c0*/  @P4 S2R R77, SR_CgaCtaId ;  /* 0x00000000004d4919 */ /* 0x000f620000008800 */
[----:B-1----:R-:W-:Y:S01]  /*38d0*/  @P5 LEA R76, R76, R75, 0x18 ;  /* 0x0000004b4c4c5211 */ /* 0x002fe200078ec0ff */
[----:B------:R-:W-:-:S04]  /*38e0*/  @P5 IMAD.IADD R75, R74, 0x1, -R12 ;  /* 0x000000014a4b5824 */ /* 0x000fc800078e0a0c */
[----:B------:R-:W-:Y:S01]  /*38f0*/  @P5 IMAD R79, R75, 0x4, R76 ;  /* 0x000000044b4f5824 */ /* 0x000fe200078e024c */
[----:B------:R-:W-:Y:S01]  /*3900*/  @P6 MOV R75, 0x400 ;  /* 0x00000400004b6802 */ /* 0x000fe20000000f00 */
[----:B------:R-:W1:Y:S01]  /*3910*/  @P1 S2R R76, SR_CgaCtaId ;  /* 0x00000000004c1919 */ /* 0x000e620000008800 */
[----:B---3--:R-:W-:Y:S02]  /*3920*/  @P2 LEA R84, R84, R83, 0x18 ;  /* 0x0000005354542211 */ /* 0x008fe400078ec0ff */
[----:B------:R-:W-:Y:S01]  /*3930*/  @P1 MOV R83, 0x400 ;  /* 0x0000040000531802 */ /* 0x000fe20000000f00 */
[----:B------:R3:W0:Y:S01]  /*3940*/  @P5 LDS R42, [R79+0x14] ;  /* 0x000014004f2a5984 */ /* 0x0006220000000800 */
[----:B------:R-:W-:Y:S01]  /*3950*/  ISETP.GE.AND P5, PT, R80, 0xc, PT ;  /* 0x0000000c5000780c */ /* 0x000fe20003fa6270 */
[----:B------:R-:W-:Y:S02]  /*3960*/  @P6 VIADD R81, R75, 0x4100 ;  /* 0x000041004b516836 */ /* 0x000fe40000000000 */
[----:B------:R-:W-:-:S03]  /*3970*/  @P1 VIADD R83, R83, 0x4100 ;  /* 0x0000410053531836 */ /* 0x000fc60000000000 */
[----:B--2---:R-:W-:Y:S01]  /*3980*/  @P6 LEA R82, R82, R81, 0x18 ;  /* 0x0000005152526211 */ /* 0x004fe200078ec0ff */
[----:B------:R-:W-:Y:S01]  /*3990*/  @P6 IMAD.IADD R81, R74, 0x1, -R13 ;  /* 0x000000014a516824 */ /* 0x000fe200078e0a0d */
[----:B---3--:R-:W-:-:S04]  /*39a0*/  @P3 MOV R79, 0x400 ;  /* 0x00000400004f3802 */ /* 0x008fc80000000f00 */
[----:B------:R-:W-:Y:S01]  /*39b0*/  @P6 LEA R81, R81, R82, 0x2 ;  /* 0x0000005251516211 */ /* 0x000fe200078e10ff */
[----:B------:R-:W2:Y:S01]  /*39c0*/  @P5 S2R R75, SR_CgaCtaId ;  /* 0x00000000004b5919 */ /* 0x000ea20000008800 */
[----:B------:R-:W-:Y:S01]  /*39d0*/  @P4 MOV R82, 0x400 ;  /* 0x0000040000524802 */ /* 0x000fe20000000f00 */
[----:B------:R-:W-:Y:S02]  /*39e0*/  @P3 VIADD R79, R79, 0x4100 ;  /* 0x000041004f4f3836 */ /* 0x000fe40000000000 */
[----:B------:R3:W0:Y:S01]  /*39f0*/  @P6 LDS R43, [R81+0x18] ;  /* 0x00001800512b6984 */ /* 0x0006220000000800 */
[----:B------:R-:W-:Y:S01]  /*3a00*/  ISETP.GE.AND P6, PT, R80, 0xd, PT ;  /* 0x0000000d5000780c */ /* 0x000fe20003fc6270 */
[----:B------:R-:W-:Y:S01]  /*3a10*/  @P4 VIADD R82, R82, 0x4100 ;  /* 0x0000410052524836 */ /* 0x000fe20000000000 */
[----:B----4-:R-:W-:Y:S01]  /*3a20*/  @P3 LEA R79, R78, R79, 0x18 ;  /* 0x0000004f4e4f3211 */ /* 0x010fe200078ec0ff */
[----:B------:R-:W-:-:S03]  /*3a30*/  @P3 IMAD.IADD R78, R74, 0x1, -R15 ;  /* 0x000000014a4e3824 */ /* 0x000fc600078e0a0f */
[----:B-----5:R-:W-:Y:S01]  /*3a40*/  @P4 LEA R82, R77, R82, 0x18 ;  /* 0x000000524d524211 */ /* 0x020fe200078ec0ff */
[----:B------:R-:W-:Y:S01]  /*3a50*/  @P2 IMAD.IADD R77, R74, 0x1, -R14 ;  /* 0x000000014a4d2824 */ /* 0x000fe200078e0a0e */
[----:B---3--:R-:W-:Y:S01]  /*3a60*/  @P1 IADD3 R81, PT, PT, -R17, R74, RZ ;  /* 0x0000004a11511210 */ /* 0x008fe20007ffe1ff */
[----:B------:R-:W-:Y:S01]  /*3a70*/  @P3 IMAD R78, R78, 0x4, R79 ;  /* 0x000000044e4e3824 */ /* 0x000fe200078e024f */
[----:B-1----:R-:W-:Y:S01]  /*3a80*/  @P1 LEA R86, R76, R83, 0x18 ;  /* 0x000000534c561211 */ /* 0x002fe200078ec0ff */
[----:B------:R-:W-:Y:S01]  /*3a90*/  @P2 IMAD R77, R77, 0x4, R84 ;  /* 0x000000044d4d2824 */ /* 0x000fe200078e0254 */
[----:B------:R-:W-:Y:S01]  /*3aa0*/  @P5 MOV R76, 0x400 ;  /* 0x00000400004c5802 */ /* 0x000fe20000000f00 */
[----:B------:R-:W-:Y:S01]  /*3ab0*/  @P4 IMAD.IADD R79, R74, 0x1, -R16 ;  /* 0x000000014a4f4824 */ /* 0x000fe200078e0a10 */
[----:B------:R-:W1:Y:S01]  /*3ac0*/  @P3 LDS R45, [R78+0x20] ;  /* 0x000020004e2d3984 */ /* 0x000e620000000800 */
[----:B------:R-:W-:Y:S01]  /*3ad0*/  @P1 IMAD R81, R81, 0x4, R86 ;  /* 0x0000000451511824 */ /* 0x000fe200078e0256 */
[----:B------:R-:W-:Y:S01]  /*3ae0*/  ISETP.GE.AND P3, PT, R80, 0xf, PT ;  /* 0x0000000f5000780c */ /* 0x000fe20003f66270 */
[----:B------:R-:W-:Y:S01]  /*3af0*/  @P5 VIADD R84, R76, 0x4100 ;  /* 0x000041004c545836 */ /* 0x000fe20000000000 */
[----:B------:R-:W3:Y:S01]  /*3b00*/  @P2 LDS R44, [R77+0x1c] ;  /* 0x00001c004d2c2984 */ /* 0x000ee20000000800 */
[----:B------:R-:W-:Y:S01]  /*3b10*/  @P4 IMAD R79, R79, 0x4, R82 ;  /* 0x000000044f4f4824 */ /* 0x000fe200078e0252 */
[C---:B------:R-:W-:Y:S01]  /*3b20*/  ISETP.GE.AND P2, PT, R80.reuse, 0xe, PT ;  /* 0x0000000e5000780c */ /* 0x040fe20003f46270 */
[----:B------:R-:W4:Y:S03]  /*3b30*/  @P6 S2R R76, SR_CgaCtaId ;  /* 0x00000000004c6919 */ /* 0x000f260000008800 */
[----:B------:R-:W0:Y:S01]  /*3b40*/  @P4 LDS R46, [R79+0x24] ;  /* 0x000024004f2e4984 */ /* 0x000e220000000800 */
[----:B------:R-:W-:-:S02]  /*3b50*/  ISETP.GE.AND P4, PT, R80, 0x10, PT ;  /* 0x000000105000780c */ /* 0x000fc40003f86270 */
[----:B--2---:R-:W-:Y:S01]  /*3b60*/  @P5 LEA R82, R75, R84, 0x18 ;  /* 0x000000544b525211 */ /* 0x004fe200078ec0ff */
[----:B------:R-:W-:Y:S01]  /*3b70*/  @P5 IMAD.IADD R75, R74, 0x1, -R18 ;  /* 0x000000014a4b5824 */ /* 0x000fe200078e0a12 */
[----:B------:R2:W0:Y:S01]  /*3b80*/  @P1 LDS R47, [R81+0x28] ;  /* 0x00002800512f1984 */ /* 0x0004220000000800 */
[----:B------:R-:W-:Y:S02]  /*3b90*/  ISETP.GE.AND P1, PT, R80, 0x11, PT ;  /* 0x000000115000780c */ /* 0x000fe40003f26270 */
[----:B------:R-:W-:Y:S01]  /*3ba0*/  @P5 IMAD R82, R75, 0x4, R82 ;  /* 0x000000044b525824 */ /* 0x000fe200078e0252 */
[----:B------:R-:W5:Y:S01]  /*3bb0*/  @P2 S2R R84, SR_CgaCtaId ;  /* 0x0000000000542919 */ /* 0x000f620000008800 */
[----:B------:R-:W-:-:S03]  /*3bc0*/  @P6 MOV R75, 0x400 ;  /* 0x00000400004b6802 */ /* 0x000fc60000000f00 */
[----:B------:R2:W0:Y:S01]  /*3bd0*/  @P5 LDS R48, [R82+0x2c] ;  /* 0x00002c0052305984 */ /* 0x0004220000000800 */
[----:B------:R-:W-:Y:S01]  /*3be0*/  ISETP.GE.AND P5, PT, R80, 0x12, PT ;  /* 0x000000125000780c */ /* 0x000fe20003fa6270 */
[----:B------:R-:W-:Y:S01]  /*3bf0*/  @P6 VIADD R75, R75, 0x4100 ;  /* 0x000041004b4b6836 */ /* 0x000fe20000000000 */
[----:B--2---:R-:W-:Y:S01]  /*3c00*/  @P2 MOV R81, 0x400 ;  /* 0x0000040000512802 */ /* 0x004fe20000000f00 */
[----:B------:R-:W2:Y:S02]  /*3c10*/  @P4 S2R R78, SR_CgaCtaId ;  /* 0x00000000004e4919 */ /* 0x000ea40000008800 */
[----:B------:R-:W-:Y:S01]  /*3c20*/  @P1 MOV R85, 0x400 ;  /* 0x0000040000551802 */ /* 0x000fe20000000f00 */
[----:B------:R-:W1:Y:S01]  /*3c30*/  @P3 S2R R79, SR_CgaCtaId ;  /* 0x00000000004f3919 */ /* 0x000e620000008800 */
[----:B------:R-:W-:Y:S01]  /*3c40*/  @P2 VIADD R81, R81, 0x4100 ;  /* 0x0000410051512836 */ /* 0x000fe20000000000 */
[----:B------:R-:W-:Y:S02]  /*3c50*/  @P3 MOV R82, 0x400 ;  /* 0x0000040000523802 */ /* 0x000fe40000000f00 */
[----:B------:R-:W-:Y:S01]  /*3c60*/  @P1 VIADD R86, R85, 0x4100 ;  /* 0x0000410055561836 */ /* 0x000fe20000000000 */
[----:B------:R-:W3:Y:S01]  /*3c70*/  @P1 S2R R77, SR_CgaCtaId ;  /* 0x00000000004d1919 */ /* 0x000ee20000008800 */
[----:B----4-:R-:W-:Y:S01]  /*3c80*/  @P6 LEA R83, R76, R75, 0x18 ;  /* 0x0000004b4c536211 */ /* 0x010fe200078ec0ff */
[----:B------:R-:W-:Y:S01]  /*3c90*/  @P6 IMAD.IADD R76, R74, 0x1, -R19 ;  /* 0x000000014a4c6824 */ /* 0x000fe200078e0a13 */
[----:B------:R-:W4:Y:S01]  /*3ca0*/  @P5 S2R R75, SR_CgaCtaId ;  /* 0x00000000004b5919 */ /* 0x000f220000008800 */
[----:B------:R-:W-:-:S02]  /*3cb0*/  @P3 VIADD R82, R82, 0x4100 ;  /* 0x0000410052523836 */ /* 0x000fc40000000000 */
[----:B------:R-:W-:Y:S01]  /*3cc0*/  @P6 IMAD R76, R76, 0x4, R83 ;  /* 0x000000044c4c6824 */ /* 0x000fe200078e0253 */
[----:B------:R-:W-:-:S04]  /*3cd0*/  @P4 MOV R83, 0x400 ;  /* 0x0000040000534802 */ /* 0x000fc80000000f00 */
[----:B------:R2:W0:Y:S01]  /*3ce0*/  @P6 LDS R4, [R76+0x30] ;  /* 0x000030004c046984 */ /* 0x0004220000000800 */
[----:B------:R-:W-:Y:S02]  /*3cf0*/  ISETP.GE.AND P6, PT, R80, 0x13, PT ;  /* 0x000000135000780c */ /* 0x000fe40003fc6270 */
[----:B------:R-:W-:Y:S02]  /*3d00*/  @P4 IADD3 R83, PT, PT, R83, 0x4100, RZ ;  /* 0x0000410053534810 */ /* 0x000fe40007ffe0ff */
[----:B-----5:R-:W-:Y:S02]  /*3d10*/  @P2 LEA R81, R84, R81, 0x18 ;  /* 0x0000005154512211 */ /* 0x020fe400078ec0ff */
[----:B--2---:R-:W-:Y:S01]  /*3d20*/  @P4 LEA R84, R78, R83, 0x18 ;  /* 0x000000534e544211 */ /* 0x004fe200078ec0ff */
[----:B------:R-:W-:-:S06]  /*3d30*/  @P2 IMAD.IADD R78, R74, 0x1, -R20 ;  /* 0x000000014a4e2824 */ /* 0x000fcc00078e0a14 */
[----:B------:R-:W2:Y:S01]  /*3d40*/  @P6 S2R R76, SR_CgaCtaId ;  /* 0x00000000004c6919 */ /* 0x000ea20000008800 */
[----:B-1----:R-:W-:Y:S01]  /*3d50*/  @P3 LEA R82, R79, R82, 0x18 ;  /* 0x000000524f523211 */ /* 0x002fe200078ec0ff */
[----:B------:R-:W-:Y:S01]  /*3d60*/  @P2 IMAD R78, R78, 0x4, R81 ;  /* 0x000000044e4e2824 */ /* 0x000fe200078e0251 */
[----:B------:R-:W-:Y:S02]  /*3d70*/  @P5 MOV R79, 0x400 ;  /* 0x00000400004f5802 */ /* 0x000fe40000000f00 */
[----:B---3--:R-:W-:Y:S01]  /*3d80*/  @P1 LEA R86, R77, R86, 0x18 ;  /* 0x000000564d561211 */ /* 0x008fe200078ec0ff */
[----:B------:R-:W-:Y:S01]  /*3d90*/  @P3 IMAD.IADD R77, R74, 0x1, -R21 ;  /* 0x000000014a4d3824 */ /* 0x000fe200078e0a15 */
[----:B------:R-:W1:Y:S01]  /*3da0*/  @P2 LDS R49, [R78+0x34] ;  /* 0x000034004e312984 */ /* 0x000e620000000800 */
[----:B------:R-:W-:Y:S01]  /*3db0*/  @P5 VIADD R88, R79, 0x4100 ;  /* 0x000041004f585836 */ /* 0x000fe20000000000 */
[----:B------:R-:W-:Y:S01]  /*3dc0*/  ISETP.GE.AND P2, PT, R80, 0x14, PT ;  /* 0x000000145000780c */ /* 0x000fe20003f46270 */
[----:B------:R-:W-:Y:S01]  /*3dd0*/  @P3 IMAD R77, R77, 0x4, R82 ;  /* 0x000000044d4d3824 */ /* 0x000fe200078e0252 */
[----:B------:R-:W-:Y:S01]  /*3de0*/  @P5 IADD3 R81, PT, PT, -R7, R74, RZ ;  /* 0x0000004a07515210 */ /* 0x000fe20007ffe1ff */
[C---:B------:R-:W-:Y:S01]  /*3df0*/  @P4 IMAD.IADD R79, R74.reuse, 0x1, -R6 ;  /* 0x000000014a4f4824 */ /* 0x040fe200078e0a06 */
[----:B----4-:R-:W-:Y:S01]  /*3e00*/  @P5 LEA R88, R75, R88, 0x18 ;  /* 0x000000584b585211 */ /* 0x010fe200078ec0ff */
[----:B------:R-:W-:Y:S01]  /*3e10*/  @P1 IMAD.IADD R75, R74, 0x1, -R22 ;  /* 0x000000014a4b1824 */ /* 0x000fe200078e0a16 */
[----:B------:R-:W-:Y:S01]  /*3e20*/  @P6 MOV R82, 0x400 ;  /* 0x0000040000526802 */ /* 0x000fe20000000f00 */
[----:B------:R-:W-:Y:S01]  /*3e30*/  @P4 IMAD R79, R79, 0x4, R84 ;  /* 0x000000044f4f4824 */ /* 0x000fe200078e0254 */
[----:B------:R-:W3:Y:S01]  /*3e40*/  @P3 LDS R50, [R77+0x38] ;  /* 0x000038004d323984 */ /* 0x000ee20000000800 */
[----:B------:R-:W-:Y:S01]  /*3e50*/  @P1 IMAD R75, R75, 0x4, R86 ;  /* 0x000000044b4b1824 */ /* 0x000fe200078e0256 */
[----:B------:R-:W-:Y:S01]  /*3e60*/  ISETP.GE.AND P3, PT, R80, 0x15, PT ;  /* 0x000000155000780c */ /* 0x000fe20003f66270 */
[----:B------:R-:W-:Y:S01]  /*3e70*/  @P5 IMAD R81, R81, 0x4, R88 ;  /* 0x0000000451515824 */ /* 0x000fe200078e0258 */
[----:B------:R-:W4:Y:S01]  /*3e80*/  @P4 LDS R51, [R79+0x3c] ;  /* 0x00003c004f334984 */ /* 0x000f220000000800 */
[----:B------:R-:W-:Y:S01]  /*3e90*/  @P6 VIADD R83, R82, 0x4100 ;  /* 0x0000410052536836 */ /* 0x000fe20000000000 */
[C---:B------:R-:W-:Y:S01]  /*3ea0*/  ISETP.GE.AND P4, PT, R80.reuse, 0x16, PT ;  /* 0x000000165000780c */ /* 0x040fe20003f86270 */
[----:B------:R-:W5:Y:S01]  /*3eb0*/  @P2 S2R R82, SR_CgaCtaId ;  /* 0x0000000000522919 */ /* 0x000f620000008800 */
[----:B------:R0:W1:Y:S01]  /*3ec0*/  @P1 LDS R52, [R75+0x40] ;  /* 0x000040004b341984 */ /* 0x0000620000000800 */
[----:B------:R-:W-:-:S02]  /*3ed0*/  ISETP.GE.AND P1, PT, R80, 0x17, PT ;  /* 0x000000175000780c */ /* 0x000fc40003f26270 */
[----:B--2---:R-:W-:Y:S01]  /*3ee0*/  @P6 LEA R83, R76, R83, 0x18 ;  /* 0x000000534c536211 */ /* 0x004fe200078ec0ff */
[----:B------:R2:W1:Y:S01]  /*3ef0*/  @P5 LDS R53, [R81+0x44] ;  /* 0x0000440051355984 */ /* 0x0004620000000800 */
[----:B------:R-:W-:Y:S01]  /*3f00*/  ISETP.GE.AND P5, PT, R80, 0x18, PT ;  /* 0x000000185000780c */ /* 0x000fe20003fa6270 */
[----:B------:R-:W-:Y:S01]  /*3f10*/  @P6 IMAD.IADD R76, R74, 0x1, -R8 ;  /* 0x000000014a4c6824 */ /* 0x000fe200078e0a08 */
[----:B------:R-:W3:Y:S01]  /*3f20*/  @P3 S2R R84, SR_CgaCtaId ;  /* 0x0000000000543919 */ /* 0x000ee20000008800 */
[----:B0-----:R-:W-:Y:S02]  /*3f30*/  @P2 MOV R75, 0x400 ;  /* 0x00000400004b2802 */ /* 0x001fe40000000f00 */
[----:B------:R-:W-:Y:S01]  /*3f40*/  @P6 IMAD R79, R76, 0x4, R83 ;  /* 0x000000044c4f6824 */ /* 0x000fe200078e0253 */
[----:B------:R-:W-:Y:S01]  /*3f50*/  @P3 MOV R83, 0x400 ;  /* 0x0000040000533802 */ /* 0x000fe20000000f00 */
[----:B------:R-:W0:Y:S01]  /*3f60*/  @P4 S2R R77, SR_CgaCtaId ;  /* 0x00000000004d4919 */ /* 0x000e220000008800 */
[----:B--2---:R-:W-:Y:S01]  /*3f70*/  @P2 VIADD R81, R75, 0x4100 ;  /* 0x000041004b512836 */ /* 0x004fe20000000000 */
[----:B------:R-:W-:Y:S01]  /*3f80*/  @P1 MOV R85, 0x400 ;  /* 0x0000040000551802 */ /* 0x000fe20000000f00 */
[----:B------:R-:W2:Y:S01]  /*3f90*/  @P1 S2R R78, SR_CgaCtaId ;  /* 0x00000000004e1919 */ /* 0x000ea20000008800 */
[----:B------:R-:W-:-:S02]  /*3fa0*/  @P3 VIADD R83, R83, 0x4100 ;  /* 0x0000410053533836 */ /* 0x000fc40000000000 */
[----:B------:R-:W4:Y:S01]  /*3fb0*/  @P5 S2R R76, SR_CgaCtaId ;  /* 0x00000000004c5919 */ /* 0x000f220000008800 */
[----:B------:R-:W-:Y:S01]  /*3fc0*/  @P1 VIADD R85, R85, 0x4100 ;  /* 0x0000410055551836 */ /* 0x000fe20000000000 */
[----:B------:R5:W1:Y:S01]  /*3fd0*/  @P6 LDS R54, [R79+0x48] ;  /* 0x000048004f366984 */ /* 0x000a620000000800 */
[----:B------:R-:W-:Y:S02]  /*3fe0*/  ISETP.GE.AND P6, PT, R80, 0x19, PT ;  /* 0x000000195000780c */ /* 0x000fe40003fc6270 */
[----:B-----5:R-:W-:Y:S02]  /*3ff0*/  @P2 LEA R82, R82, R81, 0x18 ;  /* 0x0000005152522211 */ /* 0x020fe400078ec0ff */
[----:B------:R-:W-:Y:S02]  /*4000*/  @P4 MOV R81, 0x400 ;  /* 0x0000040000514802 */ /* 0x000fe40000000f00 */
[----:B------:R-:W-:-:S03]  /*4010*/  @P2 IADD3 R79, PT, PT, -R23, R74, RZ ;  /* 0x0000004a174f2210 */ /* 0x000fc60007ffe1ff */
[----:B------:R-:W-:Y:S01]  /*4020*/  @P4 VIADD R86, R81, 0x4100 ;  /* 0x0000410051564836 */ /* 0x000fe20000000000 */
[----:B------:R-:W-:Y:S01]  /*4030*/  @P5 MOV R81, 0x400 ;  /* 0x0000040000515802 */ /* 0x000fe20000000f00 */
[----:B------:R-:W-:Y:S02]  /*4040*/  @P2 IMAD R79, R79, 0x4, R82 ;  /* 0x000000044f4f2824 */ /* 0x000fe400078e0252 */
[----:B------:R-:W5:Y:S01]  /*4050*/  @P6 S2R R75, SR_CgaCtaId ;  /* 0x00000000004b6919 */ /* 0x000f620000008800 */
[----:B---3--:R-:W-:Y:S01]  /*4060*/  @P3 LEA R84, R84, R83, 0x18 ;  /* 0x0000005354543211 */ /* 0x008fe200078ec0ff */
[----:B------:R-:W-:Y:S01]  /*4070*/  @P5 VIADD R83, R81, 0x4100 ;  /* 0x0000410051535836 */ /* 0x000fe20000000000 */
[----:B------:R3:W1:Y:S01]  /*4080*/  @P2 LDS R55, [R79+0x4c] ;  /* 0x00004c004f372984 */ /* 0x0006620000000800 */
[C---:B------:R-:W-:Y:S01]  /*4090*/  @P4 IMAD.IADD R81, R74.reuse, 0x1, -R25 ;  /* 0x000000014a514824 */ /* 0x040fe200078e0a19 */
[----:B0-----:R-:W-:Y:S01]  /*40a0*/  @P4 LEA R86, R77, R86, 0x18 ;  /* 0x000000564d564211 */ /* 0x001fe200078ec0ff */
[----:B------:R-:W-:Y:S01]  /*40b0*/  @P3 IMAD.IADD R77, R74, 0x1, -R24 ;  /* 0x000000014a4d3824 */ /* 0x000fe200078e0a18 */
[----:B------:R-:W-:-:S02]  /*40c0*/  ISETP.GE.AND P2, PT, R80, 0x1a, PT ;  /* 0x0000001a5000780c */ /* 0x000fc40003f46270 */
[----:B--2---:R-:W-:Y:S01]  /*40d0*/  @P1 LEA R78, R78, R85, 0x18 ;  /* 0x000000554e4e1211 */ /* 0x004fe200078ec0ff */
[----:B------:R-:W-:Y:S02]  /*40e0*/  @P3 IMAD R77, R77, 0x4, R84 ;  /* 0x000000044d4d3824 */ /* 0x000fe400078e0254 */
[----:B------:R-:W-:Y:S01]  /*40f0*/  @P4 IMAD R81, R81, 0x4, R86 ;  /* 0x0000000451514824 */ /* 0x000fe200078e0256 */
[----:B----4-:R-:W-:Y:S01]  /*4100*/  @P5 LEA R85, R76, R83, 0x18 ;  /* 0x000000534c555211 */ /* 0x010fe200078ec0ff */
[----:B------:R-:W-:Y:S01]  /*4110*/  @P1 IMAD.IADD R83, R74, 0x1, -R26 ;  /* 0x000000014a531824 */ /* 0x000fe200078e0a1a */
[----:B------:R-:W-:Y:S01]  /*4120*/  @P6 MOV R76, 0x400 ;  /* 0x00000400004c6802 */ /* 0x000fe20000000f00 */
[----:B------:R-:W0:Y:S01]  /*4130*/  @P3 LDS R56, [R77+0x50] ;  /* 0x000050004d383984 */ /* 0x000e220000000800 */
[----:B------:R-:W-:Y:S02]  /*4140*/  ISETP.GE.AND P3, PT, R80, 0x1b, PT ;  /* 0x0000001b5000780c */ /* 0x000fe40003f66270 */
[----:B------:R-:W-:Y:S01]  /*4150*/  @P1 LEA R78, R83, R78, 0x2 ;  /* 0x0000004e534e1211 */ /* 0x000fe200078e10ff */
[----:B------:R-:W-:Y:S01]  /*4160*/  @P6 VIADD R82, R76, 0x4100 ;  /* 0x000041004c526836 */ /* 0x000fe20000000000 */
[----:B------:R2:W4:Y:S01]  /*4170*/  @P4 LDS R57, [R81+0x54] ;  /* 0x0000540051394984 */ /* 0x0005220000000800 */
[----:B------:R-:W-:Y:S01]  /*4180*/  ISETP.GE.AND P4, PT, R80, 0x1c, PT ;  /* 0x0000001c5000780c */ /* 0x000fe20003f86270 */
[----:B------:R-:W-:Y:S01]  /*4190*/  @P5 IMAD.IADD R76, R74, 0x1, -R27 ;  /* 0x000000014a4c5824 */ /* 0x000fe200078e0a1b */
[----:B---3--:R-:W-:Y:S01]  /*41a0*/  @P2 MOV R79, 0x400 ;  /* 0x00000400004f2802 */ /* 0x008fe20000000f00 */
[----:B------:R3:W0:Y:S01]  /*41b0*/  @P1 LDS R58, [R78+0x58] ;  /* 0x000058004e3a1984 */ /* 0x0006220000000800 */
[----:B------:R-:W-:Y:S01]  /*41c0*/  ISETP.GE.AND P1, PT, R80, 0x1d, PT ;  /* 0x0000001d5000780c */ /* 0x000fe20003f26270 */
[----:B------:R-:W1:Y:S03]  /*41d0*/  @P2 S2R R86, SR_CgaCtaId ;  /* 0x0000000000562919 */ /* 0x000e660000008800 */
[----:B--2---:R-:W-:Y:S01]  /*41e0*/  @P3 MOV R81, 0x400 ;  /* 0x0000040000513802 */ /* 0x004fe20000000f00 */
[----:B------:R-:W-:Y:S01]  /*41f0*/  @P2 VIADD R79, R79, 0x4100 ;  /* 0x000041004f4f2836 */ /* 0x000fe20000000000 */
[----:B-----5:R-:W-:Y:S01]  /*4200*/  @P6 LEA R84, R75, R82, 0x18 ;  /* 0x000000524b546211 */ /* 0x020fe200078ec0ff */
[----:B------:R-:W-:-:S02]  /*4210*/  @P6 IMAD.IADD R75, R74, 0x1, -R32 ;  /* 0x000000014a4b6824 */ /* 0x000fc400078e0a20 */
[----:B------:R-:W-:Y:S01]  /*4220*/  @P5 IMAD R82, R76, 0x4, R85 ;  /* 0x000000044c525824 */ /* 0x000fe200078e0255 */
[----:B------:R-:W2:Y:S01]  /*4230*/  @P4 S2R R88, SR_CgaCtaId ;  /* 0x0000000000584919 */ /* 0x000ea20000008800 */
[----:B------:R-:W-:Y:S02]  /*4240*/  @P6 IMAD R77, R75, 0x4, R84 ;  /* 0x000000044b4d6824 */ /* 0x000fe400078e0254 */
[----:B------:R-:W-:Y:S01]  /*4250*/  @P1 MOV R83, 0x400 ;  /* 0x0000040000531802 */ /* 0x000fe20000000f00 */
[----:B------:R-:W5:Y:S01]  /*4260*/  @P3 S2R R84, SR_CgaCtaId ;  /* 0x0000000000543919 */ /* 0x000f620000008800 */
[----:B------:R-:W-:Y:S01]  /*4270*/  @P3 VIADD R81, R81, 0x4100 ;  /* 0x0000410051513836 */ /* 0x000fe20000000000 */
[----:B---3--:R-:W3:Y:S02]  /*4280*/  @P1 S2R R78, SR_CgaCtaId ;  /* 0x00000000004e1919 */ /* 0x008ee40000008800 */
[----:B------:R-:W-:Y:S01]  /*4290*/  @P1 VIADD R83, R83, 0x4100 ;  /* 0x0000410053531836 */ /* 0x000fe20000000000 */
[----:B------:R-:W0:Y:S01]  /*42a0*/  @P6 LDS R60, [R77+0x60] ;  /* 0x000060004d3c6984 */ /* 0x000e220000000800 */
[----:B------:R-:W-:-:S03]  /*42b0*/  ISETP.GE.AND P6, PT, R80, 0x1f, PT ;  /* 0x0000001f5000780c */ /* 0x000fc60003fc6270 */
[----:B------:R1:W0:Y:S01]  /*42c0*/  @P5 LDS R59, [R82+0x5c] ;  /* 0x00005c00523b5984 */ /* 0x0002220000000800 */
[----:B------:R-:W-:Y:S02]  /*42d0*/  ISETP.GE.AND P5, PT, R80, 0x1e, PT ;  /* 0x0000001e5000780c */ /* 0x000fe40003fa6270 */
[----:B-1----:R-:W-:-:S07]  /*42e0*/  @P4 MOV R82, 0x400 ;  /* 0x0000040000524802 */ /* 0x002fce0000000f00 */
[----:B------:R-:W1:Y:S01]  /*42f0*/  @P6 S2R R75, SR_CgaCtaId ;  /* 0x00000000004b6919 */ /* 0x000e620000008800 */
[----:B------:R-:W-:-:S03]  /*4300*/  @P2 LEA R77, R86, R79, 0x18 ;  /* 0x0000004f564d2211 */ /* 0x000fc600078ec0ff */
[----:B------:R-:W4:Y:S01]  /*4310*/  @P5 S2R R76, SR_CgaCtaId ;  /* 0x00000000004c5919 */ /* 0x000f220000008800 */
[----:B-----5:R-:W-:Y:S01]  /*4320*/  @P3 LEA R79, R84, R81, 0x18 ;  /* 0x00000051544f3211 */ /* 0x020fe200078ec0ff */
[----:B------:R-:W-:Y:S01]  /*4330*/  @P4 VIADD R81, R82, 0x4100 ;  /* 0x0000410052514836 */ /* 0x000fe20000000000 */
[----:B------:R-:W-:Y:S02]  /*4340*/  @P5 MOV R82, 0x400 ;  /* 0x0000040000525802 */ /* 0x000fe40000000f00 */
[----:B---3--:R-:W-:Y:S01]  /*4350*/  @P1 LEA R83, R78, R83, 0x18 ;  /* 0x000000534e531211 */ /* 0x008fe200078ec0ff */
[----:B------:R-:W-:Y:S01]  /*4360*/  @P2 IMAD.IADD R78, R74, 0x1, -R34 ;  /* 0x000000014a4e2824 */ /* 0x000fe200078e0a22 */
[----:B--2---:R-:W-:Y:S01]  /*4370*/  @P4 LEA R81, R88, R81, 0x18 ;  /* 0x0000005158514211 */ /* 0x004fe200078ec0ff */
[----:B------:R-:W-:Y:S01]  /*4380*/  @P5 VIADD R85, R82, 0x4100 ;  /* 0x0000410052555836 */ /* 0x000fe20000000000 */
[----:B------:R-:W-:Y:S01]  /*4390*/  @P3 IADD3 R82, PT, PT, -R35, R74, RZ ;  /* 0x0000004a23523210 */ /* 0x000fe20007ffe1ff */
[----:B------:R-:W-:Y:S01]  /*43a0*/  @P2 IMAD R77, R78, 0x4, R77 ;  /* 0x000000044e4d2824 */ /* 0x000fe200078e024d */
[----:B------:R-:W-:Y:S01]  /*43b0*/  @P6 MOV R84, 0x400 ;  /* 0x0000040000546802 */ /* 0x000fe20000000f00 */
[----:B------:R-:W-:-:S02]  /*43c0*/  @P4 IMAD.IADD R78, R74, 0x1, -R37 ;  /* 0x000000014a4e4824 */ /* 0x000fc400078e0a25 */
[----:B------:R-:W-:Y:S01]  /*43d0*/  @P3 IMAD R79, R82, 0x4, R79 ;  /* 0x00000004524f3824 */ /* 0x000fe200078e024f */
[----:B------:R-:W2:Y:S01]  /*43e0*/  @P2 LDS R61, [R77+0x64] ;  /* 0x000064004d3d2984 */ /* 0x000ea20000000800 */
[----:B------:R-:W-:Y:S01]  /*43f0*/  @P4 IMAD R78, R78, 0x4, R81 ;  /* 0x000000044e4e4824 */ /* 0x000fe200078e0251 */
[----:B------:R-:W-:Y:S01]  /*4400*/  ISETP.GE.AND P2, PT, R80, 0x3, PT ;  /* 0x000000035000780c */ /* 0x000fe20003f46270 */
[----:B------:R-:W-:Y:S01]  /*4410*/  @P6 VIADD R84, R84, 0x4100 ;  /* 0x0000410054546836 */ /* 0x000fe20000000000 */
[----:B------:R-:W3:Y:S01]  /*4420*/  @P3 LDS R62, [R79+0x68] ;  /* 0x000068004f3e3984 */ /* 0x000ee20000000800 */
[----:B------:R-:W-:Y:S01]  /*4430*/  @P1 IMAD.IADD R82, R74, 0x1, -R38 ;  /* 0x000000014a521824 */ /* 0x000fe200078e0a26 */
[----:B------:R-:W-:Y:S02]  /*4440*/  ISETP.GE.AND P3, PT, R80, 0x2, PT ;  /* 0x000000025000780c */ /* 0x000fe40003f66270 */
[----:B------:R-:W0:Y:S01]  /*4450*/  @P4 LDS R63, [R78+0x6c] ;  /* 0x00006c004e3f4984 */ /* 0x000e220000000800 */
[----:B-1----:R-:W-:Y:S01]  /*4460*/  @P6 LEA R84, R75, R84, 0x18 ;  /* 0x000000544b546211 */ /* 0x002fe200078ec0ff */
[----:B------:R-:W-:Y:S01]  /*4470*/  @P1 IMAD R82, R82, 0x4, R83 ;  /* 0x0000000452521824 */ /* 0x000fe200078e0253 */
[----:B------:R-:W-:Y:S01]  /*4480*/  ISETP.GE.AND P4, PT, R80, 0x1, PT ;  /* 0x000000015000780c */ /* 0x000fe20003f86270 */
[----:B------:R-:W-:Y:S01]  /*4490*/  @P6 IMAD.IADD R83, R74, 0x1, -R40 ;  /* 0x000000014a536824 */ /* 0x000fe200078e0a28 */
[----:B----4-:R-:W-:Y:S01]  /*44a0*/  @P5 LEA R76, R76, R85, 0x18 ;  /* 0x000000554c4c5211 */ /* 0x010fe200078ec0ff */
[----:B------:R-:W-:Y:S01]  /*44b0*/  @P5 IMAD.IADD R75, R74, 0x1, -R39 ;  /* 0x000000014a4b5824 */ /* 0x000fe200078e0a27 */
[----:B------:R1:W4:Y:S01]  /*44c0*/  @P1 LDS R64, [R82+0x70] ;  /* 0x0000700052401984 */ /* 0x0003220000000800 */
[----:B------:R-:W-:Y:S01]  /*44d0*/  @P6 IMAD R83, R83, 0x4, R84 ;  /* 0x0000000453536824 */ /* 0x000fe200078e0254 */
[----:B------:R-:W-:-:S02]  /*44e0*/  ISETP.GE.AND P1, PT, R80, 0x20, PT ;  /* 0x000000205000780c */ /* 0x000fc40003f26270 */
[----:B------:R-:W-:Y:S01]  /*44f0*/  @P5 LEA R81, R75, R76, 0x2 ;  /* 0x0000004c4b515211 */ /* 0x000fe200078e10ff */
[----:B------:R-:W5:Y:S01]  /*4500*/  @P3 S2R R84, SR_CgaCtaId ;  /* 0x0000000000543919 */ /* 0x000f620000008800 */
[----:B-1----:R-:W-:Y:S01]  /*4510*/  @P2 MOV R82, 0x400 ;  /* 0x0000040000522802 */ /* 0x002fe20000000f00 */
[----:B------:R1:W0:Y:S01]  /*4520*/  @P6 LDS R66, [R83+0x78] ;  /* 0x0000780053426984 */ /* 0x0002220000000800 */
[----:B------:R-:W-:Y:S02]  /*4530*/  ISETP.GE.AND P6, PT, R80, 0x5, PT ;  /* 0x000000055000780c */ /* 0x000fe40003fc6270 */
[----:B------:R-:W-:Y:S01]  /*4540*/  @P4 MOV R78, 0x400 ;  /* 0x00000400004e4802 */ /* 0x000fe20000000f00 */
[----:B------:R-:W2:Y:S01]  /*4550*/  @P4 S2R R79, SR_CgaCtaId ;  /* 0x00000000004f4919 */ /* 0x000ea20000008800 */
[----:B------:R-:W-:Y:S01]  /*4560*/  @P2 VIADD R82, R82, 0x4100 ;  /* 0x0000410052522836 */ /* 0x000fe20000000000 */
[----:B------:R1:W0:Y:S01]  /*4570*/  @P5 LDS R65, [R81+0x74] ;  /* 0x0000740051415984 */ /* 0x0002220000000800 */
[----:B------:R-:W-:Y:S01]  /*4580*/  ISETP.GE.AND P5, PT, R80, 0x4, PT ;  /* 0x000000045000780c */ /* 0x000fe20003fa6270 */
[----:B------:R-:W-:Y:S01]  /*4590*/  @P4 VIADD R78, R78, 0x4100 ;  /* 0x000041004e4e4836 */ /* 0x000fe20000000000 */
[----:B------:R-:W3:Y:S05]  /*45a0*/  @P2 S2R R85, SR_CgaCtaId ;  /* 0x0000000000552919 */ /* 0x000eea0000008800 */
[----:B-1----:R-:W-:Y:S01]  /*45b0*/  @P6 MOV R83, 0x400 ;  /* 0x0000040000536802 */ /* 0x002fe20000000f00 */
[----:B------:R-:W1:Y:S01]  /*45c0*/  @P6 S2R R76, SR_CgaCtaId ;  /* 0x00000000004c6919 */ /* 0x000e620000008800 */
[----:B------:R-:W-:-:S03]  /*45d0*/  @P3 MOV R81, 0x400 ;  /* 0x0000040000513802 */ /* 0x000fc60000000f00 */
[----:B------:R-:W-:Y:S01]  /*45e0*/  @P6 VIADD R83, R83, 0x4100 ;  /* 0x0000410053536836 */ /* 0x000fe20000000000 */
[----:B------:R-:W4:Y:S01]  /*45f0*/  @P1 S2R R75, SR_CgaCtaId ;  /* 0x00000000004b1919 */ /* 0x000f220000008800 */
[----:B------:R-:W-:Y:S01]  /*4600*/  @P3 VIADD R81, R81, 0x4100 ;  /* 0x0000410051513836 */ /* 0x000fe20000000000 */
[----:B------:R-:W0:Y:S01]  /*4610*/  @P5 S2R R77, SR_CgaCtaId ;  /* 0x00000000004d5919 */ /* 0x000e220000008800 */
[----:B--2---:R-:W-:-:S03]  /*4620*/  @P4 LEA R78, R79, R78, 0x18 ;  /* 0x0000004e4f4e4211 */ /* 0x004fc600078ec0ff */
[----:B-----5:R-:W-:Y:S02]  /*4630*/  @P3 LEA R79, R84, R81, 0x18 ;  /* 0x00000051544f3211 */ /* 0x020fe400078ec0ff */
[----:B------:R-:W-:Y:S02]  /*4640*/  @P1 MOV R84, 0x400 ;  /* 0x0000040000541802 */ /* 0x000fe40000000f00 */
[----:B---3--:R-:W-:-:S03]  /*4650*/  @P2 LEA R81, R85, R82, 0x18 ;  /* 0x0000005255512211 */ /* 0x008fc600078ec0ff */
[----:B------:R-:W-:Y:S01]  /*4660*/  @P1 VIADD R86, R84, 0x4100 ;  /* 0x0000410054561836 */ /* 0x000fe20000000000 */
[----:B------:R-:W-:Y:S02]  /*4670*/  @P5 MOV R82, 0x400 ;  /* 0x0000040000525802 */ /* 0x000fe40000000f00 */
[----:B-1----:R-:W-:Y:S01]  /*4680*/  @P6 LEA R84, R76, R83, 0x18 ;  /* 0x000000534c546211 */ /* 0x002fe200078ec0ff */
[----:B------:R-:W-:Y:S02]  /*4690*/  @P3 IMAD.IADD R76, R74, 0x1, -R9 ;  /* 0x000000014a4c3824 */ /* 0x000fe400078e0a09 */
[----:B------:R-:W-:Y:S01]  /*46a0*/  @P5 VIADD R82, R82, 0x4100 ;  /* 0x0000410052525836 */ /* 0x000fe20000000000 */
[----:B----4-:R-:W-:Y:S01]  /*46b0*/  @P1 LEA R83, R75, R86, 0x18 ;  /* 0x000000564b531211 */ /* 0x010fe200078ec0ff */
[----:B------:R-:W-:Y:S02]  /*46c0*/  @P4 VIADD R75, R74, -UR4 ;  /* 0x800000044a4b4c36 */ /* 0x000fe40008000000 */
[----:B------:R-:W-:Y:S01]  /*46d0*/  @P3 IMAD R76, R76, 0x4, R79 ;  /* 0x000000044c4c3824 */ /* 0x000fe200078e024f */
[----:B0-----:R-:W-:Y:S01]  /*46e0*/  @P5 LEA R77, R77, R82, 0x18 ;  /* 0x000000524d4d5211 */ /* 0x001fe200078ec0ff */
[----:B------:R-:W-:Y:S01]  /*46f0*/  @P4 IMAD R75, R75, 0x4, R78 ;  /* 0x000000044b4b4824 */ /* 0x000fe200078e024e */
[----:B------:R-:W-:Y:S01]  /*4700*/  @P2 IADD3 R82, PT, PT, -R10, R74, RZ ;  /* 0x0000004a0a522210 */ /* 0x000fe20007ffe1ff */
[C---:B------:R-:W-:Y:S01]  /*4710*/  @P5 IMAD.IADD R78, R74.reuse, 0x1, -R11 ;  /* 0x000000014a4e5824 */ /* 0x040fe200078e0a0b */
[----:B------:R0:W1:Y:S01]  /*4720*/  @P3 LDS R68, [R76+0x4] ;  /* 0x000004004c443984 */ /* 0x0000620000000800 */
[----:B------:R-:W-:-:S02]  /*4730*/  @P6 IMAD.IADD R79, R74, 0x1, -R5 ;  /* 0x000000014a4f6824 */ /* 0x000fc400078e0a05 */
[----:B------:R-:W-:Y:S01]  /*4740*/  @P2 IMAD R81, R82, 0x4, R81 ;  /* 0x0000000452512824 */ /* 0x000fe200078e0251 */
[----:B------:R0:W2:Y:S01]  /*4750*/  @P4 LDS R67, [R75] ;  /* 0x000000004b434984 */ /* 0x0000a20000000800 */
[----:B------:R-:W-:Y:S02]  /*4760*/  @P5 IMAD R77, R78, 0x4, R77 ;  /* 0x000000044e4d5824 */ /* 0x000fe400078e024d */
[----:B------:R-:W-:Y:S01]  /*4770*/  @P6 IMAD R79, R79, 0x4, R84 ;  /* 0x000000044f4f6824 */ /* 0x000fe200078e0254 */
[----:B------:R0:W3:Y:S01]  /*4780*/  @P2 LDS R69, [R81+0x8] ;  /* 0x0000080051452984 */ /* 0x0000e20000000800 */
[----:B------:R-:W-:-:S03]  /*4790*/  @P1 IMAD.IADD R74, R74, 0x1, -R41 ;  /* 0x000000014a4a1824 */ /* 0x000fc600078e0a29 */
[----:B------:R0:W4:Y:S01]  /*47a0*/  @P5 LDS R70, [R77+0xc] ;  /* 0x00000c004d465984 */ /* 0x0001220000000800 */
[----:B------:R-:W-:-:S03]  /*47b0*/  @P1 IMAD R74, R74, 0x4, R83 ;  /* 0x000000044a4a1824 */ /* 0x000fc600078e0253 */
[----:B------:R0:W0:Y:S04]  /*47c0*/  @P6 LDS R71, [R79+0x10] ;  /* 0x000010004f476984 */ /* 0x0000280000000800 */
[----:B------:R0:W0:Y:S01]  /*47d0*/  @P1 LDS R72, [R74+0x7c] ;  /* 0x00007c004a481984 */ /* 0x0000220000000800 */
[----:B------:R-:W-:Y:S02]  /*47e0*/  PLOP3.LUT P1, PT, P0, PT, PT, 0x80, 0x8 ;  /* 0x000000000008781c */ /* 0x000fe4000072f070 */
[----:B------:R-:W-:-:S13]  /*47f0*/  ISETP.GE.AND P0, PT, R2, UR7, PT ;  /* 0x0000000702007c0c */ /* 0x000fda000bf06270 */
[----:B------:R-:W-:Y:S05]  /*4800*/  @P0 BRA `(.L_x_19549) ;  /* 0x0000001800500947 */ /* 0x000fea0003800000 */
[----:B0-----:R-:W0:Y:S01]  /*4810*/  S2R R75, SR_CgaCtaId ;  /* 0x00000000004b7919 */ /* 0x001e220000008800 */
[----:B------:R-:W-:Y:S02]  /*4820*/  MOV R74, 0x400 ;  /* 0x00000400004a7802 */ /* 0x000fe40000000f00 */
[----:B------:R-:W-:-:S03]  /*4830*/  IADD3 R73, PT, PT, R0, R73, RZ ;  /* 0x0000004900497210 */ /* 0x000fc60007ffe0ff */
[----:B------:R-:W-:Y:S01]  /*4840*/  VIADD R78, R74, 0x4180 ;  /* 0x000041804a4e7836 */ /* 0x000fe20000000000 */
[----:B0-----:R-:W-:Y:S01]  /*4850*/  LEA R76, R75, R74, 0x18 ;  /* 0x0000004a4b4c7211 */ /* 0x001fe200078ec0ff */
[----:B------:R-:W-:-:S03]  /*4860*/  IMAD.MOV.U32 R74, RZ, RZ, R2 ;  /* 0x000000ffff4a7224 */ /* 0x000fc600078e0002 */
[----:B------:R-:W-:Y:S01]  /*4870*/  LEA R75, R75, R78, 0x18 ;  /* 0x0000004e4b4b7211 */ /* 0x000fe200078ec0ff */
[----:B------:R-:W-:-:S07]  /*4880*/  IMAD R73, R73, 0x4, R76 ;  /* 0x0000000449497824 */ /* 0x000fce00078e024c */
.L_x_19646:
        /* <DEDUP_REMOVED lines=12> */
.L_x_19651:
[----:B0-2---:R-:W-:-:S07]  /*4950*/  IMAD R79, R67, R76, RZ ;  /* 0x0000004c434f7224 */ /* 0x005fce00078e02ff */
.L_x_19551:
[----:B------:R-:W-:Y:S05]  /*4960*/  BSYNC B1 ;  /* 0x0000000000017941 */ /* 0x000fea0003800000 */
.L_x_19550:
        /* <DEDUP_REMOVED lines=10> */
.L_x_19654:
[----:B01----:R-:W-:-:S07]  /*4a10*/  IMAD R79, R68, R76, R79 ;  /* 0x0000004c444f7224 */ /* 0x003fce00078e024f */
.L_x_19554:
[----:B------:R-:W-:Y:S05]  /*4a20*/  BSYNC B1 ;  /* 0x0000000000017941 */ /* 0x000fea0003800000 */
.L_x_19553:
        /* <DEDUP_REMOVED lines=10> */
.L_x_19657:
[----:B0--3--:R-:W-:-:S07]  /*4ad0*/  IMAD R79, R69, R76, R79 ;  /* 0x0000004c454f7224 */ /* 0x009fce00078e024f */
.L_x_19557:
[----:B------:R-:W-:Y:S05]  /*4ae0*/  BSYNC B1 ;  /* 0x0000000000017941 */ /* 0x000fea0003800000 */
.L_x_19556:
        /* <DEDUP_REMOVED lines=10> */
.L_x_19660:
[----:B0---4-:R-:W-:-:S07]  /*4b90*/  IMAD R79, R70, R76, R79 ;  /* 0x0000004c464f7224 */ /* 0x011fce00078e024f */
.L_x_19560:
[----:B------:R-:W-:Y:S05]  /*4ba0*/  BSYNC B1 ;  /* 0x0000000000017941 */ /* 0x000fea0003800000 */
.L_x_19559:
[----:B------:R-:W-:Y:S04]  /*4bb0*/  BSSY B1, `(.L_x_19562) ;  /* 0x0000006000017945 */ /* 0x000fe80003800000 */
[----:B------:R-:W-:Y:S05]  /*4bc0*/  @!P6 BRA `(.L_x_19563) ;  /* 0x000000000010e947 */ /* 0x000fea0003800000 */
[----:B------:R-:W-:-:S03]  /*4bd0*/  UMOV UR7, 0xffffffff ;  /* 0xffffffff00077882 */ /* 0x000fc60000000000 */
[----:B------:R-:W-:Y:S05]  /*4be0*/  BRA.DIV UR7, `(.L_x_19564) ;  /* 0x0000001e07307947 */ /* 0x000fea000b800000 */
[----:B0-----:R0:W0:Y:S02]  /*4bf0*/  SHFL.IDX PT, R76, R77, R28, R36 ;  /* 0x0000001c4d4c7389 */ /* 0x00102400000e0024 */
.L_x_19663:
[----:B0-----:R-:W-:-:S07]  /*4c00*/  IMAD R79, R71, R76, R79 ;  /* 0x0000004c474f7224 */ /* 0x001fce00078e024f */
.L_x_19563:
[----:B------:R-:W-:Y:S05]  /*4c10*/  BSYNC B1 ;  /* 0x0000000000017941 */ /* 0x000fea0003800000 */
.L_x_19562:
        /* <DEDUP_REMOVED lines=11> */
.L_x_19666:
[----:B0-----:R-:W-:-:S07]  /*4cd0*/  IMAD R79, R42, R76, R79 ;  /* 0x0000004c2a4f7224 */ /* 0x001fce00078e024f */
.L_x_19566:
[----:B------:R-:W-:Y:S05]  /*4ce0*/  BSYNC B1 ;  /* 0x0000000000017941 */ /* 0x000fea0003800000 */
.L_x_19565:
        /* <DEDUP_REMOVED lines=11> */
.L_x_19669:
[----:B0-----:R-:W-:-:S07]  /*4da0*/  IMAD R79, R43, R76, R79 ;  /* 0x0000004c2b4f7224 */ /* 0x001fce00078e024f */
.L_x_19569:
[----:B------:R-:W-:Y:S05]  /*4db0*/  BSYNC B1 ;  /* 0x0000000000017941 */ /* 0x000fea0003800000 */
.L_x_19568:
        /* <DEDUP_REMOVED lines=11> */
.L_x_19672:
[----:B0-----:R-:W-:-:S07]  /*4e70*/  IMAD R79, R44, R76, R79 ;  /* 0x0000004c2c4f7224 */ /* 0x001fce00078e024f */
.L_x_19572:
[----:B------:R-:W-:Y:S05]  /*4e80*/  BSYNC B1 ;  /* 0x0000000000017941 */ /* 0x000fea0003800000 */
.L_x_19571:
        /* <DEDUP_REMOVED lines=11> */
.L_x_19675:
[----:B0-----:R-:W-:-:S07]  /*4f40*/  IMAD R79, R45, R76, R79 ;  /* 0x0000004c2d4f7224 */ /* 0x001fce00078e024f */
.L_x_19575:
[----:B------:R-:W-:Y:S05]  /*4f50*/  BSYNC B1 ;  /* 0x0000000000017941 */ /* 0x000fea0003800000 */
.L_x_19574:
        /* <DEDUP_REMOVED lines=11> */
.L_x_19678:
[----:B0-----:R-:W-:-:S07]  /*5010*/  IMAD R79, R46, R76, R79 ;  /* 0x0000004c2e4f7224 */ /* 0x001fce00078e024f */
.L_x_19578:
[----:B------:R-:W-:Y:S05]  /*5020*/  BSYNC B1 ;  /* 0x0000000000017941 */ /* 0x000fea0003800000 */
.L_x_19577:
        /* <DEDUP_REMOVED lines=11> */
.L_x_19681:
[----:B0-----:R-:W-:-:S07]  /*50e0*/  IMAD R79, R47, R76, R79 ;  /* 0x0000004c2f4f7224 */ /* 0x001fce00078e024f */
.L_x_19581:
[----:B------:R-:W-:Y:S05]  /*50f0*/  BSYNC B1 ;  /* 0x0000000000017941 */ /* 0x000fea0003800000 */
.L_x_19580:
        /* <DEDUP_REMOVED lines=11> */
.L_x_19684:
[----:B0-----:R-:W-:-:S07]  /*51b0*/  IMAD R79, R48, R76, R79 ;  /* 0x0000004c304f7224 */ /* 0x001fce00078e024f */
.L_x_19584:
[----:B------:R-:W-:Y:S05]  /*51c0*/  BSYNC B1 ;  /* 0x0000000000017941 */ /* 0x000fea0003800000 */
.L_x_19583:
        /* <DEDUP_REMOVED lines=11> */
.L_x_19687:
[----:B0-----:R-:W-:-:S07]  /*5280*/  IMAD R79, R4, R76, R79 ;  /* 0x0000004c044f7224 */ /* 0x001fce00078e024f */
.L_x_19587:
[----:B------:R-:W-:Y:S05]  /*5290*/  BSYNC B1 ;  /* 0x0000000000017941 */ /* 0x000fea0003800000 */
.L_x_19586:
        /* <DEDUP_REMOVED lines=11> */
.L_x_19690:
[----:B0-----:R-:W-:-:S07]  /*5350*/  IMAD R79, R49, R76, R79 ;  /* 0x0000004c314f7224 */ /* 0x001fce00078e024f */
.L_x_19590:
[----:B------:R-:W-:Y:S05]  /*5360*/  BSYNC B1 ;  /* 0x0000000000017941 */ /* 0x000fea0003800000 */
.L_x_19589:
        /* <DEDUP_REMOVED lines=11> */
.L_x_19693:
[----:B0-----:R-:W-:-:S07]  /*5420*/  IMAD R79, R50, R76, R79 ;  /* 0x0000004c324f7224 */ /* 0x001fce00078e024f */
.L_x_19593:
[----:B------:R-:W-:Y:S05]  /*5430*/  BSYNC B1 ;  /* 0x0000000000017941 */ /* 0x000fea0003800000 */
.L_x_19592:
[----:B------:R-:W-:Y:S01]  /*5440*/  ISETP.GE.AND P0, PT, R80, 0x10, PT ;  /* 0x000000105000780c */ /* 0x000fe20003f06270 */
[----:B------:R-:W-:-:S12]  /*5450*/  BSSY B1, `(.L_x_19595) ;  /* 0x0000006000017945 */ /* 0x000fd80003800000 */
[----:B------:R-:W-:Y:S05]  /*5460*/  @!P0 BRA `(.L_x_19596) ;  /* 0x0000000000108947 */ /* 0x000fea0003800000 */
[----:B------:R-:W-:-:S03]  /*5470*/  UMOV UR7, 0xffffffff ;  /* 0xffffffff00077882 */ /* 0x000fc60000000000 */
[----:B------:R-:W-:Y:S05]  /*5480*/  BRA.DIV UR7, `(.L_x_19597) ;  /* 0x0000001a07687947 */ /* 0x000fea000b800000 */
[----:B0-----:R0:W0:Y:S02]  /*5490*/  SHFL.IDX PT, R76, R77, R29, R36 ;  /* 0x0000001d4d4c7389 */ /* 0x00102400000e0024 */
.L_x_19696:
[----:B0-----:R-:W-:-:S07]  /*54a0*/  IMAD R79, R51, R76, R79 ;  /* 0x0000004c334f7224 */ /* 0x001fce00078e024f */
.L_x_19596:
[----:B------:R-:W-:Y:S05]  /*54b0*/  BSYNC B1 ;  /* 0x0000000000017941 */ /* 0x000fea0003800000 */
.L_x_19595:
        /* <DEDUP_REMOVED lines=11> */
.L_x_19699:
[----:B0-----:R-:W-:-:S07]  /*5570*/  IMAD R79, R52, R76, R79 ;  /* 0x0000004c344f7224 */ /* 0x001fce00078e024f */
.L_x_19599:
[----:B------:R-:W-:Y:S05]  /*5580*/  BSYNC B1 ;  /* 0x0000000000017941 */ /* 0x000fea0003800000 */
.L_x_19598:
[----:B------:R-:W-:Y:S01]  /*5590*/  ISETP.GE.AND P0, PT, R80, 0x12, PT ;  /* 0x000000125000780c */ /* 0x000fe20003f06270 */
[----:B------:R-:W-:-:S12]  /*55a0*/  BSSY B1, `(.L_x_19601) ;  /* 0x0000006000017945 */ /* 0x000fd80003800000 */
[----:B------:R-:W-:Y:S05]  /*55b0*/  @!P0 BRA `(.L_x_19602) ;  /* 0x0000000000108947 */ /* 0x000fea0003800000 */
[----:B------:R-:W-:-:S03]  /*55c0*/  UMOV UR7, 0xffffffff ;  /* 0xffffffff00077882 */ /* 0x000fc60000000000 */
[----:B------:R-:W-:Y:S05]  /*55d0*/  BRA.DIV UR7, `(.L_x_19603) ;  /* 0x0000001a07547947 */ /* 0x000fea000b800000 */
[----:B0-----:R0:W0:Y:S02]  /*55e0*/  SHFL.IDX PT, R76, R77, R30, R36 ;  /* 0x0000001e4d4c7389 */ /* 0x00102400000e0024 */
.L_x_19702:
[----:B0-----:R-:W-:-:S07]  /*55f0*/  IMAD R79, R53, R76, R79 ;  /* 0x0000004c354f7224 */ /* 0x001fce00078e024f */
.L_x_19602:
[----:B------:R-:W-:Y:S05]  /*5600*/  BSYNC B1 ;  /* 0x0000000000017941 */ /* 0x000fea0003800000 */
.L_x_19601:
[----:B------:R-:W-:Y:S01]  /*5610*/  ISETP.GE.AND P0, PT, R80, 0x13, PT ;  /* 0x000000135000780c */ /* 0x000fe20003f06270 */
[----:B------:R-:W-:-:S12]  /*5620*/  BSSY B1, `(.L_x_19604) ;  /* 0x0000006000017945 */ /* 0x000fd80003800000 */
[----:B------:R-:W-:Y:S05]  /*5630*/  @!P0 BRA `(.L_x_19605) ;  /* 0x0000000000108947 */ /* 0x000fea0003800000 */
[----:B------:R-:W-:-:S03]  /*5640*/  UMOV UR7, 0xffffffff ;  /* 0xffffffff00077882 */ /* 0x000fc60000000000 */
[----:B------:R-:W-:Y:S05]  /*5650*/  BRA.DIV UR7, `(.L_x_19606) ;  /* 0x0000001a07547947 */ /* 0x000fea000b800000 */
[----:B0-----:R0:W0:Y:S02]  /*5660*/  SHFL.IDX PT, R76, R77, R31, R36 ;  /* 0x0000001f4d4c7389 */ /* 0x00102400000e0024 */
.L_x_19705:
[----:B0-----:R-:W-:-:S07]  /*5670*/  IMAD R79, R54, R76, R79 ;  /* 0x0000004c364f7224 */ /* 0x001fce00078e024f */
.L_x_19605:
[----:B------:R-:W-:Y:S05]  /*5680*/  BSYNC B1 ;  /* 0x0000000000017941 */ /* 0x000fea0003800000 */
.L_x_19604:
        /* <DEDUP_REMOVED lines=11> */
.L_x_19708:
[----:B0-----:R-:W-:-:S07]  /*5740*/  IMAD R79, R55, R76, R79 ;  /* 0x0000004c374f7224 */ /* 0x001fce00078e024f */
.L_x_19608:
[----:B------:R-:W-:Y:S05]  /*5750*/  BSYNC B1 ;  /* 0x0000000000017941 */ /* 0x000fea0003800000 */
.L_x_19607:
        /* <DEDUP_REMOVED lines=11> */
.L_x_19711:
[----:B0-----:R-:W-:-:S07]  /*5810*/  IMAD R79, R56, R76, R79 ;  /* 0x0000004c384f7224 */ /* 0x001fce00078e024f */
.L_x_19611:
[----:B------:R-:W-:Y:S05]  /*5820*/  BSYNC B1 ;  /* 0x0000000000017941 */ /* 0x000fea0003800000 */
.L_x_19610:
        /* <DEDUP_REMOVED lines=11> */
.L_x_19714:
[----:B0-----:R-:W-:-:S07]  /*58e0*/  IMAD R79, R57, R76, R79 ;  /* 0x0000004c394f7224 */ /* 0x001fce00078e024f */
.L_x_19614:
[----:B------:R-:W-:Y:S05]  /*58f0*/  BSYNC B1 ;  /* 0x0000000000017941 */ /* 0x000fea0003800000 */
.L_x_19613:
        /* <DEDUP_REMOVED lines=11> */
.L_x_19717:
[----:B0-----:R-:W-:-:S07]  /*59b0*/  IMAD R79, R58, R76, R79 ;  /* 0x0000004c3a4f7224 */ /* 0x001fce00078e024f */
.L_x_19617:
[----:B------:R-:W-:Y:S05]  /*59c0*/  BSYNC B1 ;  /* 0x0000000000017941 */ /* 0x000fea0003800000 */
.L_x_19616:
        /* <DEDUP_REMOVED lines=11> */
.L_x_19720:
[----:B0-----:R-:W-:-:S07]  /*5a80*/  IMAD R79, R59, R76, R79 ;  /* 0x0000004c3b4f7224 */ /* 0x001fce00078e024f */
.L_x_19620:
[----:B------:R-:W-:Y:S05]  /*5a90*/  BSYNC B1 ;  /* 0x0000000000017941 */ /* 0x000fea0003800000 */
.L_x_19619:
        /* <DEDUP_REMOVED lines=11> */
.L_x_19723:
[----:B0-----:R-:W-:-:S07]  /*5b50*/  IMAD R79, R60, R76, R79 ;  /* 0x0000004c3c4f7224 */ /* 0x001fce00078e024f */
.L_x_19623:
[----:B------:R-:W-:Y:S05]  /*5b60*/  BSYNC B1 ;  /* 0x0000000000017941 */ /* 0x000fea0003800000 */
.L_x_19622:
        /* <DEDUP_REMOVED lines=11> */
.L_x_19726:
[----:B0-----:R-:W-:-:S07]  /*5c20*/  IMAD R79, R61, R76, R79 ;  /* 0x0000004c3d4f7224 */ /* 0x001fce00078e024f */
.L_x_19626:
[----:B------:R-:W-:Y:S05]  /*5c30*/  BSYNC B1 ;  /* 0x0000000000017941 */ /* 0x000fea0003800000 */
.L_x_19625:
        /* <DEDUP_REMOVED lines=11> */
.L_x_19729:
[----:B0-----:R-:W-:-:S07]  /*5cf0*/  IMAD R79, R62, R76, R79 ;  /* 0x0000004c3e4f7224 */ /* 0x001fce00078e024f */
.L_x_19629:
[----:B------:R-:W-:Y:S05]  /*5d00*/  BSYNC B1 ;  /* 0x0000000000017941 */ /* 0x000fea0003800000 */
.L_x_19628:
        /* <DEDUP_REMOVED lines=11> */
.L_x_19732:
[----:B0-----:R-:W-:-:S07]  /*5dc0*/  IMAD R79, R63, R76, R79 ;  /* 0x0000004c3f4f7224 */ /* 0x001fce00078e024f */
.L_x_19632:
[----:B------:R-:W-:Y:S05]  /*5dd0*/  BSYNC B1 ;  /* 0x0000000000017941 */ /* 0x000fea0003800000 */
.L_x_19631:
        /* <DEDUP_REMOVED lines=11> */
.L_x_19735:
[----:B0-----:R-:W-:-:S07]  /*5e90*/  IMAD R79, R64, R76, R79 ;  /* 0x0000004c404f7224 */ /* 0x001fce00078e024f */
.L_x_19635:
[----:B------:R-:W-:Y:S05]  /*5ea0*/  BSYNC B1 ;  /* 0x0000000000017941 */ /* 0x000fea0003800000 */
.L_x_19634:
        /* <DEDUP_REMOVED lines=11> */
.L_x_19738:
[----:B0-----:R-:W-:-:S07]  /*5f60*/  IMAD R79, R65, R76, R79 ;  /* 0x0000004c414f7224 */ /* 0x001fce00078e024f */
.L_x_19638:
[----:B------:R-:W-:Y:S05]  /*5f70*/  BSYNC B1 ;  /* 0x0000000000017941 */ /* 0x000fea0003800000 */
.L_x_19637:
        /* <DEDUP_REMOVED lines=11> */
.L_x_19741:
[----:B0-----:R-:W-:-:S07]  /*6030*/  IMAD R79, R66, R76, R79 ;  /* 0x0000004c424f7224 */ /* 0x001fce00078e024f */
.L_x_19641:
[----:B------:R-:W-:Y:S05]  /*6040*/  BSYNC B1 ;  /* 0x0000000000017941 */ /* 0x000fea0003800000 */
.L_x_19640:
[----:B------:R-:W-:Y:S01]  /*6050*/  ISETP.GE.AND P0, PT, R80, 0x20, PT ;  /* 0x000000205000780c */ /* 0x000fe20003f06270 */
[----:B------:R-:W-:-:S12]  /*6060*/  BSSY B1, `(.L_x_19643) ;  /* 0x0000006000017945 */ /* 0x000fd80003800000 */
[----:B------:R-:W-:Y:S05]  /*6070*/  @!P0 BRA `(.L_x_19644) ;  /* 0x0000000000108947 */ /* 0x000fea0003800000 */
[----:B------:R-:W-:-:S03]  /*6080*/  UMOV UR7, 0xffffffff ;  /* 0xffffffff00077882 */ /* 0x000fc60000000000 */
[----:B------:R-:W-:Y:S05]  /*6090*/  BRA.DIV UR7, `(.L_x_19645) ;  /* 0x0000001607647947 */ /* 0x000fea000b800000 */
[----:B0-----:R0:W0:Y:S02]  /*60a0*/  SHFL.IDX PT, R77, R77, R33, R36 ;  /* 0x000000214d4d7389 */ /* 0x00102400000e0024 */
.L_x_19744:
[----:B0-----:R-:W-:-:S07]  /*60b0*/  IMAD R79, R72, R77, R79 ;  /* 0x0000004d484f7224 */ /* 0x001fce00078e024f */
.L_x_19644:
[----:B------:R-:W-:Y:S05]  /*60c0*/  BSYNC B1 ;  /* 0x0000000000017941 */ /* 0x000fea0003800000 */
.L_x_19643:
[C---:B------:R-:W-:Y:S01]  /*60d0*/  IMAD R76, R74.reuse, UR6, R3 ;  /* 0x000000064a4c7c24 */ /* 0x040fe2000f8e0203 */
[----:B------:R-:W-:-:S03]  /*60e0*/  IADD3 R74, PT, PT, R74, UR5, RZ ;  /* 0x000000054a4a7c10 */ /* 0x000fc6000fffe0ff */
[----:B------:R-:W-:Y:S01]  /*60f0*/  IMAD R76, R76, 0x4, R75 ;  /* 0x000000044c4c7824 */ /* 0x000fe200078e024b */
[----:B------:R-:W-:-:S04]  /*6100*/  ISETP.GE.AND P0, PT, R74, UR8, PT ;  /* 0x000000084a007c0c */ /* 0x000fc8000bf06270 */
[----:B------:R-:W5:Y:S02]  /*6110*/  LDS R78, [R76] ;  /* 0x000000004c4e7984 */ /* 0x000f640000000800 */
[----:B-----5:R-:W-:-:S05]  /*6120*/  IMAD.IADD R79, R78, 0x1, R79 ;  /* 0x000000014e4f7824 */ /* 0x020fca00078e024f */
[----:B------:R0:W-:Y:S02]  /*6130*/  STS [R76], R79 ;  /* 0x0000004f4c007388 */ /* 0x0001e40000000800 */
[----:B------:R-:W-:Y:S05]  /*6140*/  @!P0 BRA `(.L_x_19646) ;  /* 0xffffffe400d08947 */ /* 0x000fea000383ffff */
.L_x_19549:
[----:B------:R-:W-:Y:S05]  /*6150*/  BSYNC B0 ;  /* 0x0000000000007941 */ /* 0x000fea0003800000 */
.L_x_19548:
[----:B------:R-:W-:Y:S01]  /*6160*/  PLOP3.LUT P0, PT, PT, PT, PT, 0x8, 0x80 ;  /* 0x000000000080781c */ /* 0x000fe20003f0e170 */
[----:B------:R-:W-:Y:S01]  /*6170*/  IMAD.MOV.U32 R73, RZ, RZ, 0x20 ;  /* 0x00000020ff497424 */ /* 0x000fe200078e00ff */
[----:B------:R-:W-:Y:S11]  /*6180*/  @P1 BRA `(.L_x_19647) ;  /* 0xffffffd4007c1947 */ /* 0x000ff6000383ffff */
.L_x_19511:
[----:B------:R-:W5:Y:S01]  /*6190*/  S2R R5, SR_TID.X ;  /* 0x0000000000057919 */ /* 0x000f620000002100 */
[----:B------:R-:W-:Y:S05]  /*61a0*/  WARPSYNC.ALL ;  /* 0x0000000000007948 */ /* 0x000fea0003800000 */
[----:B------:R-:W-:Y:S01]  /*61b0*/  BAR.SYNC.DEFER_BLOCKING 0x0 ;  /* 0x0000000000007b1d */ /* 0x000fe20000010000 */
[----:B-----5:R-:W-:-:S13]  /*61c0*/  ISETP.GT.U32.AND P0, PT, R5, 0xf, PT ;  /* 0x0000000f0500780c */ /* 0x020fda0003f04070 */
[----:B------:R-:W-:Y:S05]  /*61d0*/  @P0 EXIT ;  /* 0x000000000000094d */ /* 0x000fea0003800000 */
[----:B------:R-:W5:Y:S01]  /*61e0*/  LDC R6, c[0x0][0x3ac] ;  /* 0x0000eb00ff067b82 */ /* 0x000f620000000800 */
[----:B------:R-:W-:Y:S01]  /*61f0*/  IABS R8, UR6 ;  /* 0x0000000600087c13 */ /* 0x000fe20008000000 */
[----:B------:R-:W0:Y:S01]  /*6200*/  LDCU UR5, c[0x0][0x384] ;  /* 0x00007080ff0577ac */ /* 0x000e220008000800 */
[----:B------:R-:W-:Y:S02]  /*6210*/  ISETP.NE.AND P3, PT, RZ, UR6, PT ;  /* 0x00000006ff007c0c */ /* 0x000fe4000bf65270 */
[----:B------:R-:W-:Y:S01]  /*6220*/  LOP3.LUT R13, RZ, UR6, RZ, 0x33, !PT ;  /* 0x00000006ff0d7c12 */ /* 0x000fe2000f8e33ff */
[----:B------:R-:W-:Y:S02]  /*6230*/  UMOV UR8, 0x400 ;  /* 0x0000040000087882 */ /* 0x000fe40000000000 */
[----:B------:R-:W1:Y:S01]  /*6240*/  LDC R11, c[0x0][0x388] ;  /* 0x0000e200ff0b7b82 */ /* 0x000e620000000800 */
[----:B------:R-:W-:-:S07]  /*6250*/  UIADD3 UR8, UPT, UPT, UR8, 0x4180, URZ ;  /* 0x0000418008087890 */ /* 0x000fce000fffe0ff */
[----:B------:R-:W2:Y:S01]  /*6260*/  S2UR UR9, SR_CgaCtaId ;  /* 0x00000000000979c3 */ /* 0x000ea20000008800 */
[----:B-----5:R-:W-:-:S07]  /*6270*/  IABS R7, R6 ;  /* 0x0000000600077213 */ /* 0x020fce0000000000 */
[----:B------:R-:W5:Y:S01]  /*6280*/  S2UR UR4, SR_CTAID.X ;  /* 0x00000000000479c3 */ /* 0x000f620000002500 */
[----:B------:R-:W3:Y:S07]  /*6290*/  I2F.RP R0, R7 ;  /* 0x0000000700007306 */ /* 0x000eee0000209400 */
[----:B------:R-:W0:Y:S01]  /*62a0*/  S2UR UR7, SR_CTAID.Y ;  /* 0x00000000000779c3 */ /* 0x000e220000002600 */
[----:B--2---:R-:W-:Y:S01]  /*62b0*/  ULEA UR8, UR9, UR8, 0x18 ;  /* 0x0000000809087291 */ /* 0x004fe2000f8ec0ff */
[----:B---3--:R-:W2:Y:S01]  /*62c0*/  MUFU.RCP R0, R0 ;  /* 0x0000000000007308 */ /* 0x008ea20000001000 */
[----:B-----5:R-:W-:-:S04]  /*62d0*/  UIMAD UR4, UR6, UR4, URZ ;  /* 0x00000004060472a4 */ /* 0x020fc8000f8e02ff */
[----:B0-----:R-:W-:Y:S01]  /*62e0*/  UIMAD UR4, UR7, UR5, UR4 ;  /* 0x00000005070472a4 */ /* 0x001fe2000f8e0204 */
[----:B--2---:R-:W-:Y:S01]  /*62f0*/  VIADD R2, R0, 0xffffffe ;  /* 0x0ffffffe00027836 */ /* 0x004fe20000000000 */
[----:B-1----:R-:W-:-:S03]  /*6300*/  IABS R0, R11 ;  /* 0x0000000b00007213 */ /* 0x002fc60000000000 */
[----:B------:R0:W1:Y:S02]  /*6310*/  F2I.FTZ.U32.TRUNC.NTZ R3, R2 ;  /* 0x0000000200037305 */ /* 0x000064000021f000 */
[----:B0-----:R-:W-:Y:S02]  /*6320*/  IMAD.MOV.U32 R2, RZ, RZ, RZ ;  /* 0x000000ffff027224 */ /* 0x001fe400078e00ff */
[----:B-1----:R-:W-:-:S04]  /*6330*/  IMAD.MOV R4, RZ, RZ, -R3 ;  /* 0x000000ffff047224 */ /* 0x002fc800078e0a03 */
[----:B------:R-:W-:Y:S02]  /*6340*/  IMAD R9, R4, R7, RZ ;  /* 0x0000000704097224 */ /* 0x000fe400078e02ff */
[----:B------:R-:W0:Y:S02]  /*6350*/  I2F.RP R4, R8 ;  /* 0x0000000800047306 */ /* 0x000e240000209400 */
[----:B------:R-:W-:-:S06]  /*6360*/  IMAD.HI.U32 R9, R3, R9, R2 ;  /* 0x0000000903097227 */ /* 0x000fcc00078e0002 */
[----:B------:R-:W-:Y:S02]  /*6370*/  IMAD.HI.U32 R2, R9, R0, RZ ;  /* 0x0000000009027227 */ /* 0x000fe400078e00ff */
[----:B------:R-:W1:Y:S02]  /*6380*/  LDC R9, c[0x0][0x360] ;  /* 0x0000d800ff097b82 */ /* 0x000e640000000800 */
[----:B------:R-:W-:Y:S01]  /*6390*/  IMAD.MOV R3, RZ, RZ, -R2 ;  /* 0x000000ffff037224 */ /* 0x000fe200078e0a02 */
[----:B0-----:R-:W0:Y:S03]  /*63a0*/  MUFU.RCP R4, R4 ;  /* 0x0000000400047308 */ /* 0x001e260000001000 */
[----:B------:R-:W-:-:S05]  /*63b0*/  IMAD R0, R7, R3, R0 ;  /* 0x0000000307007224 */ /* 0x000fca00078e0200 */
[----:B------:R-:W-:Y:S01]  /*63c0*/  ISETP.GT.U32.AND P1, PT, R7, R0, PT ;  /* 0x000000000700720c */ /* 0x000fe20003f24070 */
[----:B0-----:R-:W-:-:S12]  /*63d0*/  VIADD R3, R4, 0xffffffe ;  /* 0x0ffffffe04037836 */ /* 0x001fd80000000000 */
[----:B------:R-:W-:Y:S02]  /*63e0*/  @!P1 IMAD.IADD R0, R0, 0x1, -R7 ;  /* 0x0000000100009824 */ /* 0x000fe400078e0a07 */
[----:B------:R-:W-:Y:S01]  /*63f0*/  @!P1 VIADD R2, R2, 0x1 ;  /* 0x0000000102029836 */ /* 0x000fe20000000000 */
[----:B------:R-:W-:Y:S01]  /*6400*/  ISETP.NE.AND P1, PT, R6, RZ, PT ;  /* 0x000000ff0600720c */ /* 0x000fe20003f25270 */
[----:B------:R-:W0:Y:S01]  /*6410*/  F2I.FTZ.U32.TRUNC.NTZ R3, R3 ;  /* 0x0000000300037305 */ /* 0x000e22000021f000 */
[----:B------:R-:W-:Y:S02]  /*6420*/  ISETP.GE.U32.AND P0, PT, R0, R7, PT ;  /* 0x000000070000720c */ /* 0x000fe40003f06070 */
[----:B------:R-:W-:-:S04]  /*6430*/  LOP3.LUT R0, R11, R6, RZ, 0x3c, !PT ;  /* 0x000000060b007212 */ /* 0x000fc800078e3cff */
[----:B------:R-:W-:Y:S01]  /*6440*/  ISETP.GE.AND P2, PT, R0, RZ, PT ;  /* 0x000000ff0000720c */ /* 0x000fe20003f46270 */
[----:B------:R-:W-:Y:S02]  /*6450*/  IMAD.MOV.U32 R0, RZ, RZ, R5 ;  /* 0x000000ffff007224 */ /* 0x000fe400078e0005 */
[----:B------:R-:W2:Y:S04]  /*6460*/  LDC.64 R4, c[0x0][0x3a0] ;  /* 0x0000e800ff047b82 */ /* 0x000ea80000000a00 */
[----:B------:R-:W-:Y:S01]  /*6470*/  @P0 VIADD R2, R2, 0x1 ;  /* 0x0000000102020836 */ /* 0x000fe20000000000 */
[----:B0-----:R-:W-:-:S03]  /*6480*/  IADD3 R7, PT, PT, RZ, -R3, RZ ;  /* 0x80000003ff077210 */ /* 0x001fc60007ffe0ff */
[----:B------:R-:W-:Y:S02]  /*6490*/  IMAD.MOV.U32 R11, RZ, RZ, R2 ;  /* 0x000000ffff0b7224 */ /* 0x000fe400078e0002 */
[----:B------:R-:W-:Y:S02]  /*64a0*/  IMAD R7, R7, R8, RZ ;  /* 0x0000000807077224 */ /* 0x000fe400078e02ff */
[----:B------:R-:W-:Y:S02]  /*64b0*/  IMAD.MOV.U32 R2, RZ, RZ, RZ ;  /* 0x000000ffff027224 */ /* 0x000fe400078e00ff */
[----:B------:R-:W-:Y:S01]  /*64c0*/  @!P2 IMAD.MOV R11, RZ, RZ, -R11 ;  /* 0x000000ffff0ba224 */ /* 0x000fe200078e0a0b */
[----:B------:R-:W-:Y:S01]  /*64d0*/  @!P1 LOP3.LUT R11, RZ, R6, RZ, 0x33, !PT ;  /* 0x00000006ff0b9212 */ /* 0x000fe200078e33ff */
[----:B------:R-:W-:Y:S01]  /*64e0*/  IMAD.HI.U32 R10, R3, R7, R2 ;  /* 0x00000007030a7227 */ /* 0x000fe200078e0002 */
[----:B-1----:R-:W-:-:S07]  /*64f0*/  LEA R6, R0, UR8, 0x2 ;  /* 0x0000000800067c11 */ /* 0x002fce000f8e10ff */
.L_x_19648:
[----:B0-----:R-:W-:Y:S02]  /*6500*/  IABS R2, UR6 ;  /* 0x0000000600027c13 */ /* 0x001fe40008000000 */
        /* <DEDUP_REMOVED lines=18> */
[--C-:B------:R-:W-:Y:S02]  /*6630*/  IMAD R3, R3, UR6, R0.reuse ;  /* 0x0000000603037c24 */ /* 0x100fe4000f8e0200 */
[----:B------:R-:W-:Y:S02]  /*6640*/  IMAD.IADD R0, R9, 0x1, R0 ;  /* 0x0000000109007824 */ /* 0x000fe400078e0200 */
[----:B------:R-:W-:-:S03]  /*6650*/  IMAD.IADD R3, R2, 0x1, R3 ;  /* 0x0000000102037824 */ /* 0x000fc600078e0203 */
[----:B------:R-:W-:Y:S01]  /*6660*/  ISETP.GE.U32.AND P0, PT, R0, 0x10, PT ;  /* 0x000000100000780c */ /* 0x000fe20003f06070 */
[----:B--2---:R-:W-:-:S05]  /*6670*/  IMAD.WIDE R2, R3, 0x4, R4 ;  /* 0x0000000403027825 */ /* 0x004fca00078e0204 */
[----:B-1----:R0:W-:Y:S07]  /*6680*/  STG.E desc[UR10][R2.64], R7 ;  /* 0x0000000702007986 */ /* 0x0021ee000c10190a */
[----:B------:R-:W-:Y:S05]  /*6690*/  @!P0 BRA `(.L_x_19648) ;  /* 0xfffffffc00988947 */ /* 0x000fea000383ffff */
[----:B------:R-:W-:Y:S05]  /*66a0*/  EXIT ;  /* 0x000000000000794d */ /* 0x000fea0003800000 */
.L_x_19552:
[----:B------:R-:W-:Y:S01]  /*66b0*/  BSSY B2, `(.L_x_19649) ;  /* 0x0000006000027945 */ /* 0x000fe20003800000 */
[----:B------:R-:W-:Y:S02]  /*66c0*/  IMAD.MOV.U32 R78, RZ, RZ, R79 ;  /* 0x000000ffff4e7224 */ /* 0x000fe400078e004f */
[----:B------:R-:W-:-:S07]  /*66d0*/  IMAD.MOV.U32 R76, RZ, RZ, -0x1 ;  /* 0xffffffffff4c7424 */ /* 0x000fce00078e00ff */
[----:B01234-:R-:W-:Y:S05]  /*66e0*/  WARPSYNC.COLLECTIVE R76, `(.L_x_19650) ;  /* 0x000000004c087348 */ /* 0x01ffea0003c00000 */
[----:B0-----:R0:W0:Y:S02]  /*66f0*/  SHFL.IDX P0, R76, R77, R78, R36 ;  /* 0x0000004e4d4c7389 */ /* 0x0010240000000024 */
[----:B01234-:R-:W-:Y:S05]  /*6700*/  ENDCOLLECTIVE ;  /* 0x000000000000791b */ /* 0x01ffea0003800000 */
.L_x_19650:
[----:B------:R-:W-:Y:S05]  /*6710*/  BSYNC B2 ;  /* 0x0000000000027941 */ /* 0x000fea0003800000 */
.L_x_19649:
[----:B------:R-:W-:Y:S05]  /*6720*/  BRA `(.L_x_19651) ;  /* 0xffffffe000887947 */ /* 0x000fea000383ffff */
.L_x_19555:
[----:B------:R-:W-:Y:S01]  /*6730*/  BSSY B2, `(.L_x_19652) ;  /* 0x0000006000027945 */ /* 0x000fe20003800000 */
[----:B------:R-:W-:Y:S02]  /*6740*/  IMAD.MOV.U32 R78, RZ, RZ, R76 ;  /* 0x000000ffff4e7224 */ /* 0x000fe400078e004c */
[----:B------:R-:W-:-:S07]  /*6750*/  IMAD.MOV.U32 R76, RZ, RZ, -0x1 ;  /* 0xffffffffff4c7424 */ /* 0x000fce00078e00ff */
[----:B01234-:R-:W-:Y:S05]  /*6760*/  WARPSYNC.COLLECTIVE R76, `(.L_x_19653) ;  /* 0x000000004c087348 */ /* 0x01ffea0003c00000 */
[----:B0-----:R0:W0:Y:S02]  /*6770*/  SHFL.IDX P0, R76, R77, R78, R36 ;  /* 0x0000004e4d4c7389 */ /* 0x0010240000000024 */
[----:B01234-:R-:W-:Y:S05]  /*6780*/  ENDCOLLECTIVE ;  /* 0x000000000000791b */ /* 0x01ffea0003800000 */
.L_x_19653:
[----:B------:R-:W-:Y:S05]  /*6790*/  BSYNC B2 ;  /* 0x0000000000027941 */ /* 0x000fea0003800000 */
.L_x_19652:
[----:B------:R-:W-:Y:S05]  /*67a0*/  BRA `(.L_x_19654) ;  /* 0xffffffe000987947 */ /* 0x000fea000383ffff */
.L_x_19558:
[----:B------:R-:W-:Y:S01]  /*67b0*/  BSSY B2, `(.L_x_19655) ;  /* 0x0000006000027945 */ /* 0x000fe20003800000 */
[----:B------:R-:W-:Y:S02]  /*67c0*/  IMAD.MOV.U32 R78, RZ, RZ, R76 ;  /* 0x000000ffff4e7224 */ /* 0x000fe400078e004c */
[----:B------:R-:W-:-:S07]  /*67d0*/  IMAD.MOV.U32 R76, RZ, RZ, -0x1 ;  /* 0xffffffffff4c7424 */ /* 0x000fce00078e00ff */
[----:B01234-:R-:W-:Y:S05]  /*67e0*/  WARPSYNC.COLLECTIVE R76, `(.L_x_19656) ;  /* 0x000000004c087348 */ /* 0x01ffea0003c00000 */
[----:B0-----:R0:W0:Y:S02]  /*67f0*/  SHFL.IDX P0, R76, R77, R78, R36 ;  /* 0x0000004e4d4c7389 */ /* 0x0010240000000024 */
[----:B01234-:R-:W-:Y:S05]  /*6800*/  ENDCOLLECTIVE ;  /* 0x000000000000791b */ /* 0x01ffea0003800000 */
.L_x_19656:
[----:B------:R-:W-:Y:S05]  /*6810*/  BSYNC B2 ;  /* 0x0000000000027941 */ /* 0x000fea0003800000 */
.L_x_19655:
[----:B------:R-:W-:Y:S05]  /*6820*/  BRA `(.L_x_19657) ;  /* 0xffffffe000a87947 */ /* 0x000fea000383ffff */
.L_x_19561:
[----:B------:R-:W-:Y:S01]  /*6830*/  BSSY B2, `(.L_x_19658) ;  /* 0x0000006000027945 */ /* 0x000fe20003800000 */
[----:B------:R-:W-:Y:S01]  /*6840*/  MOV R78, R76 ;  /* 0x0000004c004e7202 */ /* 0x000fe20000000f00 */
[----:B------:R-:W-:-:S07]  /*6850*/  IMAD.MOV.U32 R76, RZ, RZ, -0x1 ;  /* 0xffffffffff4c7424 */ /* 0x000fce00078e00ff */
[----:B01234-:R-:W-:Y:S05]  /*6860*/  WARPSYNC.COLLECTIVE R76, `(.L_x_19659) ;  /* 0x000000004c087348 */ /* 0x01ffea0003c00000 */
[----:B0-----:R0:W0:Y:S02]  /*6870*/  SHFL.IDX P0, R76, R77, R78, R36 ;  /* 0x0000004e4d4c7389 */ /* 0x0010240000000024 */
[----:B01234-:R-:W-:Y:S05]  /*6880*/  ENDCOLLECTIVE ;  /* 0x000000000000791b */ /* 0x01ffea0003800000 */
.L_x_19659:
[----:B------:R-:W-:Y:S05]  /*6890*/  BSYNC B2 ;  /* 0x0000000000027941 */ /* 0x000fea0003800000 */
.L_x_19658:
[----:B------:R-:W-:Y:S05]  /*68a0*/  BRA `(.L_x_19660) ;  /* 0xffffffe000b87947 */ /* 0x000fea000383ffff */
.L_x_19564:
[----:B------:R-:W-:Y:S01]  /*68b0*/  BSSY B2, `(.L_x_19661) ;  /* 0x0000006000027945 */ /* 0x000fe20003800000 */
[----:B------:R-:W-:Y:S02]  /*68c0*/  IMAD.MOV.U32 R78, RZ, RZ, R28 ;  /* 0x000000ffff4e7224 */ /* 0x000fe400078e001c */
[----:B------:R-:W-:-:S07]  /*68d0*/  IMAD.MOV.U32 R76, RZ, RZ, -0x1 ;  /* 0xffffffffff4c7424 */ /* 0x000fce00078e00ff */
[----:B01234-:R-:W-:Y:S05]  /*68e0*/  WARPSYNC.COLLECTIVE R76, `(.L_x_19662) ;  /* 0x000000004c087348 */ /* 0x01ffea0003c00000 */
[----:B0-----:R0:W0:Y:S02]  /*68f0*/  SHFL.IDX P0, R76, R77, R78, R36 ;  /* 0x0000004e4d4c7389 */ /* 0x0010240000000024 */
[----:B01234-:R-:W-:Y:S05]  /*6900*/  ENDCOLLECTIVE ;  /* 0x000000000000791b */ /* 0x01ffea0003800000 */
.L_x_19662:
[----:B------:R-:W-:Y:S05]  /*6910*/  BSYNC B2 ;  /* 0x0000000000027941 */ /* 0x000fea0003800000 */
.L_x_19661:
[----:B------:R-:W-:Y:S05]  /*6920*/  BRA `(.L_x_19663) ;  /* 0xffffffe000b47947 */ /* 0x000fea000383ffff */
.L_x_19567:
[----:B------:R-:W-:Y:S01]  /*6930*/  BSSY B2, `(.L_x_19664) ;  /* 0x0000006000027945 */ /* 0x000fe20003800000 */
[----:B------:R-:W-:Y:S02]  /*6940*/  IMAD.MOV.U32 R78, RZ, RZ, R76 ;  /* 0x000000ffff4e7224 */ /* 0x000fe400078e004c */
[----:B------:R-:W-:-:S07]  /*6950*/  IMAD.MOV.U32 R76, RZ, RZ, -0x1 ;  /* 0xffffffffff4c7424 */ /* 0x000fce00078e00ff */
[----:B01234-:R-:W-:Y:S05]  /*6960*/  WARPSYNC.COLLECTIVE R76, `(.L_x_19665) ;  /* 0x000000004c087348 */ /* 0x01ffea0003c00000 */
[----:B0-----:R0:W0:Y:S02]  /*6970*/  SHFL.IDX P0, R76, R77, R78, R36 ;  /* 0x0000004e4d4c7389 */ /* 0x0010240000000024 */
[----:B01234-:R-:W-:Y:S05]  /*6980*/  ENDCOLLECTIVE ;  /* 0x000000000000791b */ /* 0x01ffea0003800000 */
.L_x_19665:
[----:B------:R-:W-:Y:S05]  /*6990*/  BSYNC B2 ;  /* 0x0000000000027941 */ /* 0x000fea0003800000 */
.L_x_19664:
[----:B------:R-:W-:Y:S05]  /*69a0*/  BRA `(.L_x_19666) ;  /* 0xffffffe000c87947 */ /* 0x000fea000383ffff */
.L_x_19570:
[----:B------:R-:W-:Y:S01]  /*69b0*/  BSSY B2, `(.L_x_19667) ;  /* 0x0000006000027945 */ /* 0x000fe20003800000 */
[----:B------:R-:W-:Y:S02]  /*69c0*/  IMAD.MOV.U32 R78, RZ, RZ, R76 ;  /* 0x000000ffff4e7224 */ /* 0x000fe400078e004c */
[----:B------:R-:W-:-:S07]  /*69d0*/  IMAD.MOV.U32 R76, RZ, RZ, -0x1 ;  /* 0xffffffffff4c7424 */ /* 0x000fce00078e00ff */
[----:B01234-:R-:W-:Y:S05]  /*69e0*/  WARPSYNC.COLLECTIVE R76, `(.L_x_19668) ;  /* 0x000000004c087348 */ /* 0x01ffea0003c00000 */
[----:B0-----:R0:W0:Y:S02]  /*69f0*/  SHFL.IDX P0, R76, R77, R78, R36 ;  /* 0x0000004e4d4c7389 */ /* 0x0010240000000024 */
[----:B01234-:R-:W-:Y:S05]  /*6a00*/  ENDCOLLECTIVE ;  /* 0x000000000000791b */ /* 0x01ffea0003800000 */
.L_x_19668:
[----:B------:R-:W-:Y:S05]  /*6a10*/  BSYNC B2 ;  /* 0x0000000000027941 */ /* 0x000fea0003800000 */
.L_x_19667:
[----:B------:R-:W-:Y:S05]  /*6a20*/  BRA `(.L_x_19669) ;  /* 0xffffffe000dc7947 */ /* 0x000fea000383ffff */
.L_x_19573:
[----:B------:R-:W-:Y:S01]  /*6a30*/  BSSY B2, `(.L_x_19670) ;  /* 0x0000006000027945 */ /* 0x000fe20003800000 */
[----:B------:R-:W-:Y:S02]  /*6a40*/  IMAD.MOV.U32 R78, RZ, RZ, R76 ;  /* 0x000000ffff4e7224 */ /* 0x000fe400078e004c */
[----:B------:R-:W-:-:S07]  /*6a50*/  IMAD.MOV.U32 R76, RZ, RZ, -0x1 ;  /* 0xffffffffff4c7424 */ /* 0x000fce00078e00ff */
[----:B01234-:R-:W-:Y:S05]  /*6a60*/  WARPSYNC.COLLECTIVE R76, `(.L_x_19671) ;  /* 0x000000004c087348 */ /* 0x01ffea0003c00000 */
[----:B0-----:R0:W0:Y:S02]  /*6a70*/  SHFL.IDX P0, R76, R77, R78, R36 ;  /* 0x0000004e4d4c7389 */ /* 0x0010240000000024 */
[----:B01234-:R-:W-:Y:S05]  /*6a80*/  ENDCOLLECTIVE ;  /* 0x000000000000791b */ /* 0x01ffea0003800000 */
.L_x_19671:
[----:B------:R-:W-:Y:S05]  /*6a90*/  BSYNC B2 ;  /* 0x0000000000027941 */ /* 0x000fea0003800000 */
.L_x_19670:
[----:B------:R-:W-:Y:S05]  /*6aa0*/  BRA `(.L_x_19672) ;  /* 0xffffffe000f07947 */ /* 0x000fea000383ffff */
.L_x_19576:
[----:B------:R-:W-:Y:S01]  /*6ab0*/  BSSY B2, `(.L_x_19673) ;  /* 0x0000006000027945 */ /* 0x000fe20003800000 */
[----:B------:R-:W-:Y:S01]  /*6ac0*/  MOV R78, R76 ;  /* 0x0000004c004e7202 */ /* 0x000fe20000000f00 */
[----:B------:R-:W-:-:S07]  /*6ad0*/  IMAD.MOV.U32 R76, RZ, RZ, -0x1 ;  /* 0xffffffffff4c7424 */ /* 0x000fce00078e00ff */
[----:B01234-:R-:W-:Y:S05]  /*6ae0*/  WARPSYNC.COLLECTIVE R76, `(.L_x_19674) ;  /* 0x000000004c087348 */ /* 0x01ffea0003c00000 */
[----:B0-----:R0:W0:Y:S02]  /*6af0*/  SHFL.IDX P0, R76, R77, R78, R36 ;  /* 0x0000004e4d4c7389 */ /* 0x0010240000000024 */
[----:B01234-:R-:W-:Y:S05]  /*6b00*/  ENDCOLLECTIVE ;  /* 0x000000000000791b */ /* 0x01ffea0003800000 */
.L_x_19674:
[----:B------:R-:W-:Y:S05]  /*6b10*/  BSYNC B2 ;  /* 0x0000000000027941 */ /* 0x000fea0003800000 */
.L_x_19673:
[----:B------:R-:W-:Y:S05]  /*6b20*/  BRA `(.L_x_19675) ;  /* 0xffffffe400047947 */ /* 0x000fea000383ffff */
.L_x_19579:
[----:B------:R-:W-:Y:S01]  /*6b30*/  BSSY B2, `(.L_x_19676) ;  /* 0x0000006000027945 */ /* 0x000fe20003800000 */
[----:B------:R-:W-:Y:S02]  /*6b40*/  IMAD.MOV.U32 R78, RZ, RZ, R76 ;  /* 0x000000ffff4e7224 */ /* 0x000fe400078e004c */
[----:B------:R-:W-:-:S07]  /*6b50*/  IMAD.MOV.U32 R76, RZ, RZ, -0x1 ;  /* 0xffffffffff4c7424 */ /* 0x000fce00078e00ff */
[----:B01234-:R-:W-:Y:S05]  /*6b60*/  WARPSYNC.COLLECTIVE R76, `(.L_x_19677) ;  /* 0x000000004c087348 */ /* 0x01ffea0003c00000 */
[----:B0-----:R0:W0:Y:S02]  /*6b70*/  SHFL.IDX P0, R76, R77, R78, R36 ;  /* 0x0000004e4d4c7389 */ /* 0x0010240000000024 */
[----:B01234-:R-:W-:Y:S05]  /*6b80*/  ENDCOLLECTIVE ;  /* 0x000000000000791b */ /* 0x01ffea0003800000 */
.L_x_19677:
[----:B------:R-:W-:Y:S05]  /*6b90*/  BSYNC B2 ;  /* 0x0000000000027941 */ /* 0x000fea0003800000 */
.L_x_19676:
[----:B------:R-:W-:Y:S05]  /*6ba0*/  BRA `(.L_x_19678) ;  /* 0xffffffe400187947 */ /* 0x000fea000383ffff */
.L_x_19582:
[----:B------:R-:W-:Y:S01]  /*6bb0*/  BSSY B2, `(.L_x_19679) ;  /* 0x0000006000027945 */ /* 0x000fe20003800000 */
[----:B------:R-:W-:Y:S02]  /*6bc0*/  IMAD.MOV.U32 R78, RZ, RZ, R76 ;  /* 0x000000ffff4e7224 */ /* 0x000fe400078e004c */
[----:B------:R-:W-:-:S07]  /*6bd0*/  IMAD.MOV.U32 R76, RZ, RZ, -0x1 ;  /* 0xffffffffff4c7424 */ /* 0x000fce00078e00ff */
[----:B01234-:R-:W-:Y:S05]  /*6be0*/  WARPSYNC.COLLECTIVE R76, `(.L_x_19680) ;  /* 0x000000004c087348 */ /* 0x01ffea0003c00000 */
[----:B0-----:R0:W0:Y:S02]  /*6bf0*/  SHFL.IDX P0, R76, R77, R78, R36 ;  /* 0x0000004e4d4c7389 */ /* 0x0010240000000024 */
[----:B01234-:R-:W-:Y:S05]  /*6c00*/  ENDCOLLECTIVE ;  /* 0x000000000000791b */ /* 0x01ffea0003800000 */
.L_x_19680:
[----:B------:R-:W-:Y:S05]  /*6c10*/  BSYNC B2 ;  /* 0x0000000000027941 */ /* 0x000fea0003800000 */
.L_x_19679:
[----:B------:R-:W-:Y:S05]  /*6c20*/  BRA `(.L_x_19681) ;  /* 0xffffffe4002c7947 */ /* 0x000fea000383ffff */
.L_x_19585:
[----:B------:R-:W-:Y:S01]  /*6c30*/  BSSY B2, `(.L_x_19682) ;  /* 0x0000006000027945 */ /* 0x000fe20003800000 */
[----:B------:R-:W-:Y:S02]  /*6c40*/  IMAD.MOV.U32 R78, RZ, RZ, R76 ;  /* 0x000000ffff4e7224 */ /* 0x000fe400078e004c */
[----:B------:R-:W-:-:S07]  /*6c50*/  IMAD.MOV.U32 R76, RZ, RZ, -0x1 ;  /* 0xffffffffff4c7424 */ /* 0x000fce00078e00ff */
[----:B01234-:R-:W-:Y:S05]  /*6c60*/  WARPSYNC.COLLECTIVE R76, `(.L_x_19683) ;  /* 0x000000004c087348 */ /* 0x01ffea0003c00000 */
[----:B0-----:R0:W0:Y:S02]  /*6c70*/  SHFL.IDX P0, R76, R77, R78, R36 ;  /* 0x0000004e4d4c7389 */ /* 0x0010240000000024 */
[----:B01234-:R-:W-:Y:S05]  /*6c80*/  ENDCOLLECTIVE ;  /* 0x000000000000791b */ /* 0x01ffea0003800000 */
.L_x_19683:
[----:B------:R-:W-:Y:S05]  /*6c90*/  BSYNC B2 ;  /* 0x0000000000027941 */ /* 0x000fea0003800000 */
.L_x_19682:
[----:B------:R-:W-:Y:S05]  /*6ca0*/  BRA `(.L_x_19684) ;  /* 0xffffffe400407947 */ /* 0x000fea000383ffff */
.L_x_19588:
[----:B------:R-:W-:Y:S01]  /*6cb0*/  BSSY B2, `(.L_x_19685) ;  /* 0x0000006000027945 */ /* 0x000fe20003800000 */
[----:B------:R-:W-:Y:S02]  /*6cc0*/  IMAD.MOV.U32 R78, RZ, RZ, R76 ;  /* 0x000000ffff4e7224 */ /* 0x000fe400078e004c */
[----:B------:R-:W-:-:S07]  /*6cd0*/  IMAD.MOV.U32 R76, RZ, RZ, -0x1 ;  /* 0xffffffffff4c7424 */ /* 0x000fce00078e00ff */
[----:B01234-:R-:W-:Y:S05]  /*6ce0*/  WARPSYNC.COLLECTIVE R76, `(.L_x_19686) ;  /* 0x000000004c087348 */ /* 0x01ffea0003c00000 */
[----:B0-----:R0:W0:Y:S02]  /*6cf0*/  SHFL.IDX P0, R76, R77, R78, R36 ;  /* 0x0000004e4d4c7389 */ /* 0x0010240000000024 */
[----:B01234-:R-:W-:Y:S05]  /*6d00*/  ENDCOLLECTIVE ;  /* 0x000000000000791b */ /* 0x01ffea0003800000 */
.L_x_19686:
[----:B------:R-:W-:Y:S05]  /*6d10*/  BSYNC B2 ;  /* 0x0000000000027941 */ /* 0x000fea0003800000 */
.L_x_19685:
[----:B------:R-:W-:Y:S05]  /*6d20*/  BRA `(.L_x_19687) ;  /* 0xffffffe400547947 */ /* 0x000fea000383ffff */
.L_x_19591:
[----:B------:R-:W-:Y:S01]  /*6d30*/  BSSY B2, `(.L_x_19688) ;  /* 0x0000006000027945 */ /* 0x000fe20003800000 */
[----:B------:R-:W-:Y:S01]  /*6d40*/  MOV R78, R76 ;  /* 0x0000004c004e7202 */ /* 0x000fe20000000f00 */
[----:B------:R-:W-:-:S07]  /*6d50*/  IMAD.MOV.U32 R76, RZ, RZ, -0x1 ;  /* 0xffffffffff4c7424 */ /* 0x000fce00078e00ff */
[----:B01234-:R-:W-:Y:S05]  /*6d60*/  WARPSYNC.COLLECTIVE R76, `(.L_x_19689) ;  /* 0x000000004c087348 */ /* 0x01ffea0003c00000 */
[----:B0-----:R0:W0:Y:S02]  /*6d70*/  SHFL.IDX P0, R76, R77, R78, R36 ;  /* 0x0000004e4d4c7389 */ /* 0x0010240000000024 */
[----:B01234-:R-:W-:Y:S05]  /*6d80*/  ENDCOLLECTIVE ;  /* 0x000000000000791b */ /* 0x01ffea0003800000 */
.L_x_19689:
[----:B------:R-:W-:Y:S05]  /*6d90*/  BSYNC B2 ;  /* 0x0000000000027941 */ /* 0x000fea0003800000 */
.L_x_19688:
[----:B------:R-:W-:Y:S05]  /*6da0*/  BRA `(.L_x_19690) ;  /* 0xffffffe400687947 */ /* 0x000fea000383ffff */
.L_x_19594:
[----:B------:R-:W-:Y:S01]  /*6db0*/  BSSY B2, `(.L_x_19691) ;  /* 0x0000006000027945 */ /* 0x000fe20003800000 */
[----:B------:R-:W-:Y:S02]  /*6dc0*/  IMAD.MOV.U32 R78, RZ, RZ, R76 ;  /* 0x000000ffff4e7224 */ /* 0x000fe400078e004c */
[----:B------:R-:W-:-:S07]  /*6dd0*/  IMAD.MOV.U32 R76, RZ, RZ, -0x1 ;  /* 0xffffffffff4c7424 */ /* 0x000fce00078e00ff */
[----:B01234-:R-:W-:Y:S05]  /*6de0*/  WARPSYNC.COLLECTIVE R76, `(.L_x_19692) ;  /* 0x000000004c087348 */ /* 0x01ffea0003c00000 */
[----:B0-----:R0:W0:Y:S02]  /*6df0*/  SHFL.IDX P0, R76, R77, R78, R36 ;  /* 0x0000004e4d4c7389 */ /* 0x0010240000000024 */
[----:B01234-:R-:W-:Y:S05]  /*6e00*/  ENDCOLLECTIVE ;  /* 0x000000000000791b */ /* 0x01ffea0003800000 */
.L_x_19692:
[----:B------:R-:W-:Y:S05]  /*6e10*/  BSYNC B2 ;  /* 0x0000000000027941 */ /* 0x000fea0003800000 */
.L_x_19691:
[----:B------:R-:W-:Y:S05]  /*6e20*/  BRA `(.L_x_19693) ;  /* 0xffffffe4007c7947 */ /* 0x000fea000383ffff */
.L_x_19597:
[----:B------:R-:W-:Y:S01]  /*6e30*/  BSSY B2, `(.L_x_19694) ;  /* 0x0000006000027945 */ /* 0x000fe20003800000 */
[----:B------:R-:W-:Y:S02]  /*6e40*/  IMAD.MOV.U32 R78, RZ, RZ, R29 ;  /* 0x000000ffff4e7224 */ /* 0x000fe400078e001d */
[----:B------:R-:W-:-:S07]  /*6e50*/  IMAD.MOV.U32 R76, RZ, RZ, -0x1 ;  /* 0xffffffffff4c7424 */ /* 0x000fce00078e00ff */
[----:B01234-:R-:W-:Y:S05]  /*6e60*/  WARPSYNC.COLLECTIVE R76, `(.L_x_19695) ;  /* 0x000000004c087348 */ /* 0x01ffea0003c00000 */
[----:B0-----:R0:W0:Y:S02]  /*6e70*/  SHFL.IDX P0, R76, R77, R78, R36 ;  /* 0x0000004e4d4c7389 */ /* 0x0010240000000024 */
[----:B01234-:R-:W-:Y:S05]  /*6e80*/  ENDCOLLECTIVE ;  /* 0x000000000000791b */ /* 0x01ffea0003800000 */
.L_x_19695:
[----:B------:R-:W-:Y:S05]  /*6e90*/  BSYNC B2 ;  /* 0x0000000000027941 */ /* 0x000fea0003800000 */
.L_x_19694:
[----:B------:R-:W-:Y:S05]  /*6ea0*/  BRA `(.L_x_19696) ;  /* 0xffffffe4007c7947 */ /* 0x000fea000383ffff */
.L_x_19600:
[----:B------:R-:W-:Y:S01]  /*6eb0*/  BSSY B2, `(.L_x_19697) ;  /* 0x0000006000027945 */ /* 0x000fe20003800000 */
[----:B------:R-:W-:Y:S02]  /*6ec0*/  IMAD.MOV.U32 R78, RZ, RZ, R76 ;  /* 0x000000ffff4e7224 */ /* 0x000fe400078e004c */
[----:B------:R-:W-:-:S07]  /*6ed0*/  IMAD.MOV.U32 R76, RZ, RZ, -0x1 ;  /* 0xffffffffff4c7424 */ /* 0x000fce00078e00ff */
[----:B01234-:R-:W-:Y:S05]  /*6ee0*/  WARPSYNC.COLLECTIVE R76, `(.L_x_19698) ;  /* 0x000000004c087348 */ /* 0x01ffea0003c00000 */
[----:B0-----:R0:W0:Y:S02]  /*6ef0*/  SHFL.IDX P0, R76, R77, R78, R36 ;  /* 0x0000004e4d4c7389 */ /* 0x0010240000000024 */
[----:B01234-:R-:W-:Y:S05]  /*6f00*/  ENDCOLLECTIVE ;  /* 0x000000000000791b */ /* 0x01ffea0003800000 */
.L_x_19698:
[----:B------:R-:W-:Y:S05]  /*6f10*/  BSYNC B2 ;  /* 0x0000000000027941 */ /* 0x000fea0003800000 */
.L_x_19697:
[----:B------:R-:W-:Y:S05]  /*6f20*/  BRA `(.L_x_19699) ;  /* 0xffffffe400907947 */ /* 0x000fea000383ffff */
.L_x_19603:
[----:B------:R-:W-:Y:S01]  /*6f30*/  BSSY B2, `(.L_x_19700) ;  /* 0x0000006000027945 */ /* 0x000fe20003800000 */
[----:B------:R-:W-:Y:S02]  /*6f40*/  IMAD.MOV.U32 R78, RZ, RZ, R30 ;  /* 0x000000ffff4e7224 */ /* 0x000fe400078e001e */
[----:B------:R-:W-:-:S07]  /*6f50*/  IMAD.MOV.U32 R76, RZ, RZ, -0x1 ;  /* 0xffffffffff4c7424 */ /* 0x000fce00078e00ff */
[----:B01234-:R-:W-:Y:S05]  /*6f60*/  WARPSYNC.COLLECTIVE R76, `(.L_x_19701) ;  /* 0x000000004c087348 */ /* 0x01ffea0003c00000 */
[----:B0-----:R0:W0:Y:S02]  /*6f70*/  SHFL.IDX P0, R76, R77, R78, R36 ;  /* 0x0000004e4d4c7389 */ /* 0x0010240000000024 */
[----:B01234-:R-:W-:Y:S05]  /*6f80*/  ENDCOLLECTIVE ;  /* 0x000000000000791b */ /* 0x01ffea0003800000 */
.L_x_19701:
[----:B------:R-:W-:Y:S05]  /*6f90*/  BSYNC B2 ;  /* 0x0000000000027941 */ /* 0x000fea0003800000 */
.L_x_19700:
[----:B------:R-:W-:Y:S05]  /*6fa0*/  BRA `(.L_x_19702) ;  /* 0xffffffe400907947 */ /* 0x000fea000383ffff */
.L_x_19606:
[----:B------:R-:W-:Y:S01]  /*6fb0*/  BSSY B2, `(.L_x_19703) ;  /* 0x0000006000027945 */ /* 0x000fe20003800000 */
[----:B------:R-:W-:Y:S01]  /*6fc0*/  MOV R78, R31 ;  /* 0x0000001f004e7202 */ /* 0x000fe20000000f00 */
[----:B------:R-:W-:-:S07]  /*6fd0*/  IMAD.MOV.U32 R76, RZ, RZ, -0x1 ;  /* 0xffffffffff4c7424 */ /* 0x000fce00078e00ff */
[----:B01234-:R-:W-:Y:S05]  /*6fe0*/  WARPSYNC.COLLECTIVE R76, `(.L_x_19704) ;  /* 0x000000004c087348 */ /* 0x01ffea0003c00000 */
[----:B0-----:R0:W0:Y:S02]  /*6ff0*/  SHFL.IDX P0, R76, R77, R78, R36 ;  /* 0x0000004e4d4c7389 */ /* 0x0010240000000024 */
[----:B01234-:R-:W-:Y:S05]  /*7000*/  ENDCOLLECTIVE ;  /* 0x000000000000791b */ /* 0x01ffea0003800000 */
.L_x_19704:
[----:B------:R-:W-:Y:S05]  /*7010*/  BSYNC B2 ;  /* 0x0000000000027941 */ /* 0x000fea0003800000 */
.L_x_19703:
[----:B------:R-:W-:Y:S05]  /*7020*/  BRA `(.L_x_19705) ;  /* 0xffffffe400907947 */ /* 0x000fea000383ffff */
.L_x_19609:
[----:B------:R-:W-:Y:S01]  /*7030*/  BSSY B2, `(.L_x_19706) ;  /* 0x0000006000027945 */ /* 0x000fe20003800000 */
[----:B------:R-:W-:Y:S02]  /*7040*/  IMAD.MOV.U32 R78, RZ, RZ, R76 ;  /* 0x000000ffff4e7224 */ /* 0x000fe400078e004c */
[----:B------:R-:W-:-:S07]  /*7050*/  IMAD.MOV.U32 R76, RZ, RZ, -0x1 ;  /* 0xffffffffff4c7424 */ /* 0x000fce00078e00ff */
[----:B01234-:R-:W-:Y:S05]  /*7060*/  WARPSYNC.COLLECTIVE R76, `(.L_x_19707) ;  /* 0x000000004c087348 */ /* 0x01ffea0003c00000 */
[----:B0-----:R0:W0:Y:S02]  /*7070*/  SHFL.IDX P0, R76, R77, R78, R36 ;  /* 0x0000004e4d4c7389 */ /* 0x0010240000000024 */
[----:B01234-:R-:W-:Y:S05]  /*7080*/  ENDCOLLECTIVE ;  /* 0x000000000000791b */ /* 0x01ffea0003800000 */
.L_x_19707:
[----:B------:R-:W-:Y:S05]  /*7090*/  BSYNC B2 ;  /* 0x0000000000027941 */ /* 0x000fea0003800000 */
.L_x_19706:
[----:B------:R-:W-:Y:S05]  /*70a0*/  BRA `(.L_x_19708) ;  /* 0xffffffe400a47947 */ /* 0x000fea000383ffff */
.L_x_19612:
[----:B------:R-:W-:Y:S01]  /*70b0*/  BSSY B2, `(.L_x_19709) ;  /* 0x0000006000027945 */ /* 0x000fe20003800000 */
[----:B------:R-:W-:Y:S02]  /*70c0*/  IMAD.MOV.U32 R78, RZ, RZ, R76 ;  /* 0x000000ffff4e7224 */ /* 0x000fe400078e004c */
[----:B------:R-:W-:-:S07]  /*70d0*/  IMAD.MOV.U32 R76, RZ, RZ, -0x1 ;  /* 0xffffffffff4c7424 */ /* 0x000fce00078e00ff */
[----:B01234-:R-:W-:Y:S05]  /*70e0*/  WARPSYNC.COLLECTIVE R76, `(.L_x_19710) ;  /* 0x000000004c087348 */ /* 0x01ffea0003c00000 */
[----:B0-----:R0:W0:Y:S02]  /*70f0*/  SHFL.IDX P0, R76, R77, R78, R36 ;  /* 0x0000004e4d4c7389 */ /* 0x0010240000000024 */
[----:B01234-:R-:W-:Y:S05]  /*7100*/  ENDCOLLECTIVE ;  /* 0x000000000000791b */ /* 0x01ffea0003800000 */
.L_x_19710:
[----:B------:R-:W-:Y:S05]  /*7110*/  BSYNC B2 ;  /* 0x0000000000027941 */ /* 0x000fea0003800000 */
.L_x_19709:
[----:B------:R-:W-:Y:S05]  /*7120*/  BRA `(.L_x_19711) ;  /* 0xffffffe400b87947 */ /* 0x000fea000383ffff */
.L_x_19615:
[----:B------:R-:W-:Y:S01]  /*7130*/  BSSY B2, `(.L_x_19712) ;  /* 0x0000006000027945 */ /* 0x000fe20003800000 */
[----:B------:R-:W-:Y:S02]  /*7140*/  IMAD.MOV.U32 R78, RZ, RZ, R76 ;  /* 0x000000ffff4e7224 */ /* 0x000fe400078e004c */
[----:B------:R-:W-:-:S07]  /*7150*/  IMAD.MOV.U32 R76, RZ, RZ, -0x1 ;  /* 0xffffffffff4c7424 */ /* 0x000fce00078e00ff */
[----:B01234-:R-:W-:Y:S05]  /*7160*/  WARPSYNC.COLLECTIVE R76, `(.L_x_19713) ;  /* 0x000000004c087348 */ /* 0x01ffea0003c00000 */
[----:B0-----:R0:W0:Y:S02]  /*7170*/  SHFL.IDX P0, R76, R77, R78, R36 ;  /* 0x0000004e4d4c7389 */ /* 0x0010240000000024 */
[----:B01234-:R-:W-:Y:S05]  /*7180*/  ENDCOLLECTIVE ;  /* 0x000000000000791b */ /* 0x01ffea0003800000 */
.L_x_19713:
[----:B------:R-:W-:Y:S05]  /*7190*/  BSYNC B2 ;  /* 0x0000000000027941 */ /* 0x000fea0003800000 */
.L_x_19712:
[----:B------:R-:W-:Y:S05]  /*71a0*/  BRA `(.L_x_19714) ;  /* 0xffffffe400cc7947 */ /* 0x000fea000383ffff */
.L_x_19618:
[----:B------:R-:W-:Y:S01]  /*71b0*/  BSSY B2, `(.L_x_19715) ;  /* 0x0000006000027945 */ /* 0x000fe20003800000 */
[----:B------:R-:W-:Y:S02]  /*71c0*/  IMAD.MOV.U32 R78, RZ, RZ, R76 ;  /* 0x000000ffff4e7224 */ /* 0x000fe400078e004c */
[----:B------:R-:W-:-:S07]  /*71d0*/  IMAD.MOV.U32 R76, RZ, RZ, -0x1 ;  /* 0xffffffffff4c7424 */ /* 0x000fce00078e00ff */
[----:B01234-:R-:W-:Y:S05]  /*71e0*/  WARPSYNC.COLLECTIVE R76, `(.L_x_19716) ;  /* 0x000000004c087348 */ /* 0x01ffea0003c00000 */
[----:B0-----:R0:W0:Y:S02]  /*71f0*/  SHFL.IDX P0, R76, R77, R78, R36 ;  /* 0x0000004e4d4c7389 */ /* 0x0010240000000024 */
[----:B01234-:R-:W-:Y:S05]  /*7200*/  ENDCOLLECTIVE ;  /* 0x000000000000791b */ /* 0x01ffea0003800000 */
.L_x_19716:
[----:B------:R-:W-:Y:S05]  /*7210*/  BSYNC B2 ;  /* 0x0000000000027941 */ /* 0x000fea0003800000 */
.L_x_19715:
[----:B------:R-:W-:Y:S05]  /*7220*/  BRA `(.L_x_19717) ;  /* 0xffffffe400e07947 */ /* 0x000fea000383ffff */
.L_x_19621:
[----:B------:R-:W-:Y:S01]  /*7230*/  BSSY B2, `(.L_x_19718) ;  /* 0x0000006000027945 */ /* 0x000fe20003800000 */
[----:B------:R-:W-:Y:S01]  /*7240*/  MOV R78, R76 ;  /* 0x0000004c004e7202 */ /* 0x000fe20000000f00 */
[----:B------:R-:W-:-:S07]  /*7250*/  IMAD.MOV.U32 R76, RZ, RZ, -0x1 ;  /* 0xffffffffff4c7424 */ /* 0x000fce00078e00ff */
[----:B01234-:R-:W-:Y:S05]  /*7260*/  WARPSYNC.COLLECTIVE R76, `(.L_x_19719) ;  /* 0x000000004c087348 */ /* 0x01ffea0003c00000 */
[----:B0-----:R0:W0:Y:S02]  /*7270*/  SHFL.IDX P0, R76, R77, R78, R36 ;  /* 0x0000004e4d4c7389 */ /* 0x0010240000000024 */
[----:B01234-:R-:W-:Y:S05]  /*7280*/  ENDCOLLECTIVE ;  /* 0x000000000000791b */ /* 0x01ffea0003800000 */
.L_x_19719:
[----:B------:R-:W-:Y:S05]  /*7290*/  BSYNC B2 ;  /* 0x0000000000027941 */ /* 0x000fea0003800000 */
.L_x_19718:
[----:B------:R-:W-:Y:S05]  /*72a0*/  BRA `(.L_x_19720) ;  /* 0xffffffe400f47947 */ /* 0x000fea000383ffff */
.L_x_19624:
[----:B------:R-:W-:Y:S01]  /*72b0*/  BSSY B2, `(.L_x_19721) ;  /* 0x0000006000027945 */ /* 0x000fe20003800000 */
[----:B------:R-:W-:Y:S02]  /*72c0*/  IMAD.MOV.U32 R78, RZ, RZ, R76 ;  /* 0x000000ffff4e7224 */ /* 0x000fe400078e004c */
[----:B------:R-:W-:-:S07]  /*72d0*/  IMAD.MOV.U32 R76, RZ, RZ, -0x1 ;  /* 0xffffffffff4c7424 */ /* 0x000fce00078e00ff */
[----:B01234-:R-:W-:Y:S05]  /*72e0*/  WARPSYNC.COLLECTIVE R76, `(.L_x_19722) ;  /* 0x000000004c087348 */ /* 0x01ffea0003c00000 */
[----:B0-----:R0:W0:Y:S02]  /*72f0*/  SHFL.IDX P0, R76, R77, R78, R36 ;  /* 0x0000004e4d4c7389 */ /* 0x0010240000000024 */
[----:B01234-:R-:W-:Y:S05]  /*7300*/  ENDCOLLECTIVE ;  /* 0x000000000000791b */ /* 0x01ffea0003800000 */
.L_x_19722:
[----:B------:R-:W-:Y:S05]  /*7310*/  BSYNC B2 ;  /* 0x0000000000027941 */ /* 0x000fea0003800000 */
.L_x_19721:
[----:B------:R-:W-:Y:S05]  /*7320*/  BRA `(.L_x_19723) ;  /* 0xffffffe800087947 */ /* 0x000fea000383ffff */
.L_x_19627:
[----:B------:R-:W-:Y:S01]  /*7330*/  BSSY B2, `(.L_x_19724) ;  /* 0x0000006000027945 */ /* 0x000fe20003800000 */
[----:B------:R-:W-:Y:S02]  /*7340*/  IMAD.MOV.U32 R78, RZ, RZ, R76 ;  /* 0x000000ffff4e7224 */ /* 0x000fe400078e004c */
[----:B------:R-:W-:-:S07]  /*7350*/  IMAD.MOV.U32 R76, RZ, RZ, -0x1 ;  /* 0xffffffffff4c7424 */ /* 0x000fce00078e00ff */
[----:B01234-:R-:W-:Y:S05]  /*7360*/  WARPSYNC.COLLECTIVE R76, `(.L_x_19725) ;  /* 0x000000004c087348 */ /* 0x01ffea0003c00000 */
[----:B0-----:R0:W0:Y:S02]  /*7370*/  SHFL.IDX P0, R76, R77, R78, R36 ;  /* 0x0000004e4d4c7389 */ /* 0x0010240000000024 */
[----:B01234-:R-:W-:Y:S05]  /*7380*/  ENDCOLLECTIVE ;  /* 0x000000000000791b */ /* 0x01ffea0003800000 */
.L_x_19725:
[----:B------:R-:W-:Y:S05]  /*7390*/  BSYNC B2 ;  /* 0x0000000000027941 */ /* 0x000fea0003800000 */
.L_x_19724:
[----:B------:R-:W-:Y:S05]  /*73a0*/  BRA `(.L_x_19726) ;  /* 0xffffffe8001c7947 */ /* 0x000fea000383ffff */
.L_x_19630:
[----:B------:R-:W-:Y:S01]  /*73b0*/  BSSY B2, `(.L_x_19727) ;  /* 0x0000006000027945 */ /* 0x000fe20003800000 */
[----:B------:R-:W-:Y:S02]  /*73c0*/  IMAD.MOV.U32 R78, RZ, RZ, R76 ;  /* 0x000000ffff4e7224 */ /* 0x000fe400078e004c */
[----:B------:R-:W-:-:S07]  /*73d0*/  IMAD.MOV.U32 R76, RZ, RZ, -0x1 ;  /* 0xffffffffff4c7424 */ /* 0x000fce00078e00ff */
[----:B01234-:R-:W-:Y:S05]  /*73e0*/  WARPSYNC.COLLECTIVE R76, `(.L_x_19728) ;  /* 0x000000004c087348 */ /* 0x01ffea0003c00000 */
[----:B0-----:R0:W0:Y:S02]  /*73f0*/  SHFL.IDX P0, R76, R77, R78, R36 ;  /* 0x0000004e4d4c7389 */ /* 0x0010240000000024 */
[----:B01234-:R-:W-:Y:S05]  /*7400*/  ENDCOLLECTIVE ;  /* 0x000000000000791b */ /* 0x01ffea0003800000 */
.L_x_19728:
[----:B------:R-:W-:Y:S05]  /*7410*/  BSYNC B2 ;  /* 0x0000000000027941 */ /* 0x000fea0003800000 */
.L_x_19727:
[----:B------:R-:W-:Y:S05]  /*7420*/  BRA `(.L_x_19729) ;  /* 0xffffffe800307947 */ /* 0x000fea000383ffff */
.L_x_19633:
[----:B------:R-:W-:Y:S01]  /*7430*/  BSSY B2, `(.L_x_19730) ;  /* 0x0000006000027945 */ /* 0x000fe20003800000 */
[----:B------:R-:W-:Y:S02]  /*7440*/  IMAD.MOV.U32 R78, RZ, RZ, R76 ;  /* 0x000000ffff4e7224 */ /* 0x000fe400078e004c */
[----:B------:R-:W-:-:S07]  /*7450*/  IMAD.MOV.U32 R76, RZ, RZ, -0x1 ;  /* 0xffffffffff4c7424 */ /* 0x000fce00078e00ff */
[----:B01234-:R-:W-:Y:S05]  /*7460*/  WARPSYNC.COLLECTIVE R76, `(.L_x_19731) ;  /* 0x000000004c087348 */ /* 0x01ffea0003c00000 */
[----:B0-----:R0:W0:Y:S02]  /*7470*/  SHFL.IDX P0, R76, R77, R78, R36 ;  /* 0x0000004e4d4c7389 */ /* 0x0010240000000024 */
[----:B01234-:R-:W-:Y:S05]  /*7480*/  ENDCOLLECTIVE ;  /* 0x000000000000791b */ /* 0x01ffea0003800000 */
.L_x_19731:
[----:B------:R-:W-:Y:S05]  /*7490*/  BSYNC B2 ;  /* 0x0000000000027941 */ /* 0x000fea0003800000 */
.L_x_19730:
[----:B------:R-:W-:Y:S05]  /*74a0*/  BRA `(.L_x_19732) ;  /* 0xffffffe800447947 */ /* 0x000fea000383ffff */
.L_x_19636:
[----:B------:R-:W-:Y:S01]  /*74b0*/  BSSY B2, `(.L_x_19733) ;  /* 0x0000006000027945 */ /* 0x000fe20003800000 */
[----:B------:R-:W-:Y:S01]  /*74c0*/  MOV R78, R76 ;  /* 0x0000004c004e7202 */ /* 0x000fe20000000f00 */
[----:B------:R-:W-:-:S07]  /*74d0*/  IMAD.MOV.U32 R76, RZ, RZ, -0x1 ;  /* 0xffffffffff4c7424 */ /* 0x000fce00078e00ff */
[----:B01234-:R-:W-:Y:S05]  /*74e0*/  WARPSYNC.COLLECTIVE R76, `(.L_x_19734) ;  /* 0x000000004c087348 */ /* 0x01ffea0003c00000 */
[----:B0-----:R0:W0:Y:S02]  /*74f0*/  SHFL.IDX P0, R76, R77, R78, R36 ;  /* 0x0000004e4d4c7389 */ /* 0x0010240000000024 */
[----:B01234-:R-:W-:Y:S05]  /*7500*/  ENDCOLLECTIVE ;  /* 0x000000000000791b */ /* 0x01ffea0003800000 */
.L_x_19734:
[----:B------:R-:W-:Y:S05]  /*7510*/  BSYNC B2 ;  /* 0x0000000000027941 */ /* 0x000fea0003800000 */
.L_x_19733:
[----:B------:R-:W-:Y:S05]  /*7520*/  BRA `(.L_x_19735) ;  /* 0xffffffe800587947 */ /* 0x000fea000383ffff */
.L_x_19639:
[----:B------:R-:W-:Y:S01]  /*7530*/  BSSY B2, `(.L_x_19736) ;  /* 0x0000006000027945 */ /* 0x000fe20003800000 */
[----:B------:R-:W-:Y:S02]  /*7540*/  IMAD.MOV.U32 R78, RZ, RZ, R76 ;  /* 0x000000ffff4e7224 */ /* 0x000fe400078e004c */
[----:B------:R-:W-:-:S07]  /*7550*/  IMAD.MOV.U32 R76, RZ, RZ, -0x1 ;  /* 0xffffffffff4c7424 */ /* 0x000fce00078e00ff */
[----:B01234-:R-:W-:Y:S05]  /*7560*/  WARPSYNC.COLLECTIVE R76, `(.L_x_19737) ;  /* 0x000000004c087348 */ /* 0x01ffea0003c00000 */
[----:B0-----:R0:W0:Y:S02]  /*7570*/  SHFL.IDX P0, R76, R77, R78, R36 ;  /* 0x0000004e4d4c7389 */ /* 0x0010240000000024 */
[----:B01234-:R-:W-:Y:S05]  /*7580*/  ENDCOLLECTIVE ;  /* 0x000000000000791b */ /* 0x01ffea0003800000 */
.L_x_19737:
[----:B------:R-:W-:Y:S05]  /*7590*/  BSYNC B2 ;  /* 0x0000000000027941 */ /* 0x000fea0003800000 */
.L_x_19736:
[----:B------:R-:W-:Y:S05]  /*75a0*/  BRA `(.L_x_19738) ;  /* 0xffffffe8006c7947 */ /* 0x000fea000383ffff */
.L_x_19642:
[----:B------:R-:W-:Y:S01]  /*75b0*/  BSSY B2, `(.L_x_19739) ;  /* 0x0000006000027945 */ /* 0x000fe20003800000 */
[----:B------:R-:W-:Y:S02]  /*75c0*/  IMAD.MOV.U32 R78, RZ, RZ, R76 ;  /* 0x000000ffff4e7224 */ /* 0x000fe400078e004c */
[----:B------:R-:W-:-:S07]  /*75d0*/  IMAD.MOV.U32 R76, RZ, RZ, -0x1 ;  /* 0xffffffffff4c7424 */ /* 0x000fce00078e00ff */
[----:B01234-:R-:W-:Y:S05]  /*75e0*/  WARPSYNC.COLLECTIVE R76, `(.L_x_19740) ;  /* 0x000000004c087348 */ /* 0x01ffea0003c00000 */
[----:B0-----:R0:W0:Y:S02]  /*75f0*/  SHFL.IDX P0, R76, R77, R78, R36 ;  /* 0x0000004e4d4c7389 */ /* 0x0010240000000024 */
[----:B01234-:R-:W-:Y:S05]  /*7600*/  ENDCOLLECTIVE ;  /* 0x000000000000791b */ /* 0x01ffea0003800000 */
.L_x_19740:
[----:B------:R-:W-:Y:S05]  /*7610*/  BSYNC B2 ;  /* 0x0000000000027941 */ /* 0x000fea0003800000 */
.L_x_19739:
[----:B------:R-:W-:Y:S05]  /*7620*/  BRA `(.L_x_19741) ;  /* 0xffffffe800807947 */ /* 0x000fea000383ffff */
.L_x_19645:
[----:B------:R-:W-:Y:S01]  /*7630*/  BSSY B2, `(.L_x_19742) ;  /* 0x0000006000027945 */ /* 0x000fe20003800000 */
[----:B------:R-:W-:Y:S02]  /*7640*/  IMAD.MOV.U32 R78, RZ, RZ, R33 ;  /* 0x000000ffff4e7224 */ /* 0x000fe400078e0021 */
[----:B------:R-:W-:-:S07]  /*7650*/  IMAD.MOV.U32 R76, RZ, RZ, -0x1 ;  /* 0xffffffffff4c7424 */ /* 0x000fce00078e00ff */
[----:B01234-:R-:W-:Y:S05]  /*7660*/  WARPSYNC.COLLECTIVE R76, `(.L_x_19743) ;  /* 0x000000004c087348 */ /* 0x01ffea0003c00000 */
[----:B0-----:R0:W0:Y:S02]  /*7670*/  SHFL.IDX P0, R76, R77, R78, R36 ;  /* 0x0000004e4d4c7389 */ /* 0x0010240000000024 */
[----:B01234-:R-:W-:Y:S05]  /*7680*/  ENDCOLLECTIVE ;  /* 0x000000000000791b */ /* 0x01ffea0003800000 */
.L_x_19743:
[----:B------:R-:W-:Y:S05]  /*7690*/  BSYNC B2 ;  /* 0x0000000000027941 */ /* 0x000fea0003800000 */
.L_x_19742:
[----:B------:R-:W-:Y:S01]  /*76a0*/  IMAD.MOV.U32 R77, RZ, RZ, R76 ;  /* 0x000000ffff4d7224 */ /* 0x000fe200078e004c */
[----:B------:R-:W-:Y:S06]  /*76b0*/  BRA `(.L_x_19744) ;  /* 0xffffffe8007c7947 */ /* 0x000fec000383ffff */
.L_x_19745:
        /* <DEDUP_REMOVED lines=12> */
.L_x_20675:


//--------------------- .text._Z9cuda_gemmIiLi128ELi1ELi1ELi16ELi32ELi32ELi1EEviiiPT_S1_S1_ii --------------------------
	.section	.text._Z9cuda_gemmIiLi128ELi1ELi1ELi16ELi32ELi32ELi1EEviiiPT_S1_S1_ii,"ax",@progbits
	.align	128
        .global         _Z9cuda_gemmIiLi128ELi1ELi1ELi16ELi32ELi32ELi1EEviiiPT_S1_S1_ii
        .type           _Z9cuda_gemmIiLi128ELi1ELi1ELi16ELi32ELi32ELi1EEviiiPT_S1_S1_ii,@function
        .size           _Z9cuda_gemmIiLi128ELi1ELi1ELi16ELi32ELi32ELi1EEviiiPT_S1_S1_ii,(.L_x_20432 - _Z9cuda_gemmIiLi128ELi1ELi1ELi16ELi32ELi32ELi1EEviiiPT_S1_S1_ii)
        .other          _Z9cuda_gemmIiLi128ELi1ELi1ELi16ELi32ELi32ELi1EEviiiPT_S1_S1_ii,@"STO_CUDA_ENTRY STV_DEFAULT"
_Z9cuda_gemmIiLi128ELi1ELi1ELi16ELi32ELi32ELi1EEviiiPT_S1_S1_ii:
.text._Z9cuda_gemmIiLi128ELi1ELi1ELi16ELi32ELi32ELi1EEviiiPT_S1_S1_ii:
        /* <DEDUP_REMOVED lines=8> */
[----:B------:R-:W-:Y:S05]  /*0080*/  CALL.REL.NOINC `($__internal_142_$__cuda_sm20_div_u16) ;  /* 0x0000000400fc7944 */ /* 0x000fea0003c00000 */
        /* <DEDUP_REMOVED lines=16> */
.L_x_19748:
        /* <DEDUP_REMOVED lines=13> */
.L_x_19747:
[----:B------:R-:W-:Y:S05]  /*0260*/  BSYNC.RECONVERGENT B0 ;  /* 0x0000000000007941 */ /* 0x000fea0003800200 */
.L_x_19746:
[----:B------:R-:W-:Y:S01]  /*0270*/  BSSY.RECONVERGENT B0, `(.L_x_19749) ;  /* 0x000002b000007945 */ /* 0x000fe20003800200 */
[C---:B0-----:R-:W-:Y:S01]  /*0280*/  LEA R17, R0.reuse, R15, 0x1 ;  /* 0x0000000f00117211 */ /* 0x041fe200078e08ff */
[----:B------:R-:W-:Y:S02]  /*0290*/  IMAD R19, R0, 0x3, R15 ;  /* 0x0000000300137824 */ /* 0x000fe400078e020f */
[----:B------:R-:W-:-:S07]  /*02a0*/  IMAD.IADD R21, R15, 0x1, R0 ;  /* 0x000000010f157824 */ /* 0x000fce00078e0200 */
.L_x_19750:
        /* <DEDUP_REMOVED lines=40> */
.L_x_19749:
        /* <DEDUP_REMOVED lines=16> */
.L_x_19753:
[----:B------:R0:W2:Y:S01]  /*0630*/  LDG.E R4, desc[UR6][R2.64] ;  /* 0x0000000602047981 */ /* 0x0000a2000c1e1900 */
[----:B------:R-:W-:-:S04]  /*0640*/  IADD3 R13, PT, PT, R0, R13, RZ ;  /* 0x0000000d000d7210 */ /* 0x000fc80007ffe0ff */
[----:B------:R-:W-:Y:S01]  /*0650*/  ISETP.GE.U32.AND P2, PT, R13, 0x10, PT ;  /* 0x000000100d00780c */ /* 0x000fe20003f46070 */
[C---:B0-----:R-:W-:Y:S01]  /*0660*/  IMAD.WIDE.U32 R2, R0.reuse, 0x4, R2 ;  /* 0x0000000400027825 */ /* 0x041fe200078e0002 */
[----:B--2---:R0:W-:Y:S03]  /*0670*/  STS [R5], R4 ;  /* 0x0000000405007388 */ /* 0x0041e60000000800 */
[----:B0-----:R-:W-:-:S08]  /*0680*/  IMAD R5, R0, 0x4, R5 ;  /* 0x0000000400057824 */ /* 0x001fd000078e0205 */
[----:B------:R-:W-:Y:S05]  /*0690*/  @!P2 BRA `(.L_x_19753) ;  /* 0xfffffffc00e4a947 */ /* 0x000fea000383ffff */
.L_x_19752:
[----:B------:R-:W-:Y:S05]  /*06a0*/  BSYNC.RECONVERGENT B0 ;  /* 0x0000000000007941 */ /* 0x000fea0003800200 */
.L_x_19751:
[----:B------:R-:W-:Y:S06]  /*06b0*/  BAR.SYNC.DEFER_BLOCKING 0x0 ;  /* 0x0000000000007b1d */ /* 0x000fec0000010000 */
[----:B------:R-:W-:Y:S04]  /*06c0*/  BSSY.RECONVERGENT B0, `(.L_x_19754) ;  /* 0x000000b000007945 */ /* 0x000fe80003800200 */
[----:B------:R-:W-:Y:S05]  /*06d0*/  @P0 BRA `(.L_x_19755) ;  /* 0x0000000000240947 */ /* 0x000fea0003800000 */
[----:B------:R-:W-:Y:S02]  /*06e0*/  VIADD R3, R11, 0x1100 ;  /* 0x000011000b037836 */ /* 0x000fe40000000000 */
[----:B------:R-:W-:-:S03]  /*06f0*/  IMAD.MOV.U32 R5, RZ, RZ, R9 ;  /* 0x000000ffff057224 */ /* 0x000fc600078e0009 */
[----:B------:R-:W-:-:S05]  /*0700*/  LEA R2, R8, R3, 0x18 ;  /* 0x0000000308027211 */ /* 0x000fca00078ec0ff */
[----:B------:R-:W-:-:S07]  /*0710*/  IMAD R3, R9, 0x4, R2 ;  /* 0x0000000409037824 */ /* 0x000fce00078e0202 */
.L_x_19756:
[C---:B------:R-:W-:Y:S01]  /*0720*/  IMAD.IADD R5, R0.reuse, 0x1, R5 ;  /* 0x0000000100057824 */ /* 0x040fe200078e0205 */
[----:B------:R0:W-:Y:S04]  /*0730*/  STS [R3], RZ ;  /* 0x000000ff03007388 */ /* 0x0001e80000000800 */
[----:B------:R-:W-:Y:S02]  /*0740*/  ISETP.GE.U32.AND P0, PT, R5, 0x10, PT ;  /* 0x000000100500780c */ /* 0x000fe40003f06070 */
[----:B0-----:R-:W-:-:S11]  /*0750*/  LEA R3, R0, R3, 0x2 ;  /* 0x0000000300037211 */ /* 0x001fd600078e10ff */
[----:B------:R-:W-:Y:S05]  /*0760*/  @!P0 BRA `(.L_x_19756) ;  /* 0xfffffffc00ec8947 */ /* 0x000fea000383ffff */
.L_x_19755:
[----:B------:R-:W-:Y:S05]  /*0770*/  BSYNC.RECONVERGENT B0 ;  /* 0x0000000000007941 */ /* 0x000fea0003800200 */
.L_x_19754:
        /* <DEDUP_REMOVED lines=8> */
.L_x_19757:
        /* <DEDUP_REMOVED lines=8> */
        .weak           $__internal_142_$__cuda_sm20_div_u16
        .type           $__internal_142_$__cuda_sm20_div_u16,@function
        .size           $__internal_142_$__cuda_sm20_div_u16,(.L_x_20432 - $__internal_142_$__cuda_sm20_div_u16)
$__internal_142_$__cuda_sm20_div_u16:
        /* <DEDUP_REMOVED lines=18> */
[----:B------:R-:W-:Y:S06]  /*09a0*/  RET.REL.NODEC R2 `(_Z9cuda_gemmIiLi128ELi1ELi1ELi16ELi32ELi32ELi1EEviiiPT_S1_S1_ii) ;  /* 0xfffffff402947950 */ /* 0x000fec0003c3ffff */
.L_x_19758:
        /* <DEDUP_REMOVED lines=13> */
.L_x_20432:


//--------------------- .text._Z9cuda_gemmIiLi128ELi1ELi1ELi16ELi32ELi32ELi0EEviiiPT_S1_S1_ii --------------------------
	.section	.text._Z9cuda_gemmIiLi128ELi1ELi1ELi16ELi32ELi32ELi0EEviiiPT_S1_S1_ii,"ax",@progbits
	.align	128
        .global         _Z9cuda_gemmIiLi128ELi1ELi1ELi16ELi32ELi32ELi0EEviiiPT_S1_S1_ii
        .type           _Z9cuda_gemmIiLi128ELi1ELi1ELi16ELi32ELi32ELi0EEviiiPT_S1_S1_ii,@function
        .size           _Z9cuda_gemmIiLi128ELi1ELi1ELi16ELi32ELi32ELi0EEviiiPT_S1_S1_ii,(.L_x_20677 - _Z9cuda_gemmIiLi128ELi1ELi1ELi16ELi32ELi32ELi0EEviiiPT_S1_S1_ii)
        .other          _Z9cuda_gemmIiLi128ELi1ELi1ELi16ELi32ELi32ELi0EEviiiPT_S1_S1_ii,@"STO_CUDA_ENTRY STV_DEFAULT"
_Z9cuda_gemmIiLi128ELi1ELi1ELi16ELi32ELi32ELi0EEviiiPT_S1_S1_ii:
.text._Z9cuda_gemmIiLi128ELi1ELi1ELi16ELi32ELi32ELi0EEviiiPT_S1_S1_ii:
[----:B------:R-:W-:Y:S01]  /*0000*/  LDC R1, c[0x0][0x37c] ;  /* 0x0000df00ff017b82 */ /* 0x000fe20000000800 */
[----:B------:R-:W0:Y:S01]  /*0010*/  LDCU.64 UR6, c[0x0][0x3a8] ;  /* 0x00007500ff0677ac */ /* 0x000e220008000a00 */
[----:B------:R-:W1:Y:S01]  /*0020*/  S2R R17, SR_TID.X ;  /* 0x0000000000117919 */ /* 0x000e620000002100 */
[----:B------:R-:W-:Y:S01]  /*0030*/  BSSY.RECONVERGENT B0, `(.L_x_19759) ;  /* 0x0000056000007945 */ /* 0x000fe20003800200 */
[----:B------:R-:W2:Y:S01]  /*0040*/  LDCU.64 UR8, c[0x0][0x358] ;  /* 0x00006b00ff0877ac */ /* 0x000ea20008000a00 */
[----:B0-----:R-:W-:-:S03]  /*0050*/  IMAD.U32 R56, RZ, RZ, UR7 ;  /* 0x00000007ff387e24 */ /* 0x001fc6000f8e00ff */
[----:B------:R-:W0:Y:S02]  /*0060*/  S2UR UR7, SR_CTAID.Y ;  /* 0x00000000000779c3 */ /* 0x000e240000002600 */
[----:B------:R-:W-:-:S04]  /*0070*/  IABS R4, R56 ;  /* 0x0000003800047213 */ /* 0x000fc80000000000 */
[----:B------:R-:W3:Y:S08]  /*0080*/  I2F.RP R0, R4 ;  /* 0x0000000400007306 */ /* 0x000ef00000209400 */
[----:B---3--:R-:W3:Y:S02]  /*0090*/  MUFU.RCP R0, R0 ;  /* 0x0000000000007308 */ /* 0x008ee40000001000 */
[----:B---3--:R-:W-:Y:S01]  /*00a0*/  VIADD R2, R0, 0xffffffe ;  /* 0x0ffffffe00027836 */ /* 0x008fe20000000000 */
[----:B------:R-:W-:-:S05]  /*00b0*/  LOP3.LUT R0, R56, 0x10, RZ, 0x3c, !PT ;  /* 0x0000001038007812 */ /* 0x000fca00078e3cff */
[----:B------:R3:W4:Y:S01]  /*00c0*/  F2I.FTZ.U32.TRUNC.NTZ R3, R2 ;  /* 0x0000000200037305 */ /* 0x000722000021f000 */
[----:B------:R-:W-:Y:S01]  /*00d0*/  ISETP.GE.AND P2, PT, R0, RZ, PT ;  /* 0x000000ff0000720c */ /* 0x000fe20003f46270 */
[----:B------:R-:W-:Y:S02]  /*00e0*/  IMAD R0, R56, UR6, RZ ;  /* 0x0000000638007c24 */ /* 0x000fe4000f8e02ff */
        /* <DEDUP_REMOVED lines=16> */
[----:B------:R-:W1:Y:S01]  /*01f0*/  I2F.U32.RP R2, R38 ;  /* 0x0000002600027306 */ /* 0x000e620000209000 */
[----:B------:R-:W-:-:S07]  /*0200*/  IMAD.MOV R19, RZ, RZ, -R38 ;  /* 0x000000ffff137224 */ /* 0x000fce00078e0a26 */
[----:B-1----:R-:W1:Y:S02]  /*0210*/  MUFU.RCP R2, R2 ;  /* 0x0000000200027308 */ /* 0x002e640000001000 */
[----:B-1----:R-:W-:-:S06]  /*0220*/  VIADD R8, R2, 0xffffffe ;  /* 0x0ffffffe02087836 */ /* 0x002fcc0000000000 */
[----:B------:R-:W1:Y:S02]  /*0230*/  F2I.FTZ.U32.TRUNC.NTZ R9, R8 ;  /* 0x0000000800097305 */ /* 0x000e64000021f000 */
[----:B-1----:R-:W-:Y:S01]  /*0240*/  IMAD R19, R19, R9, RZ ;  /* 0x0000000913137224 */ /* 0x002fe200078e02ff */
        /* <DEDUP_REMOVED lines=25> */
[----:B------:R-:W-:Y:S01]  /*03e0*/  IMAD.HI.U32 R14, R7, R13, R6 ;  /* 0x0000000d070e7227 */ /* 0x000fe200078e0006 */
[----:B--2-4-:R-:W-:-:S07]  /*03f0*/  MOV R7, R17 ;  /* 0x0000001100077202 */ /* 0x014fce0000000f00 */
.L_x_19761:
        /* <DEDUP_REMOVED lines=8> */
[----:B------:R-:W-:Y:S01]  /*0480*/  IMAD R15, R56, R15, R7 ;  /* 0x0000000f380f7224 */ /* 0x000fe200078e0207 */
[----:B------:R-:W-:-:S04]  /*0490*/  IADD3 R7, PT, PT, R18, R7, RZ ;  /* 0x0000000712077210 */ /* 0x000fc80007ffe0ff */
[----:B------:R-:W-:-:S07]  /*04a0*/  ISETP.GE.U32.AND P2, PT, R15, R56, PT ;  /* 0x000000380f00720c */ /* 0x000fce0003f46070 */
[----:B------:R-:W-:-:S05]  /*04b0*/  @P0 VIADD R6, R6, -UR6 ;  /* 0x8000000606060c36 */ /* 0x000fca0008000000 */
[----:B------:R-:W-:Y:S01]  /*04c0*/  ISETP.GE.U32.AND P0, PT, R6, UR6, PT ;  /* 0x0000000606007c0c */ /* 0x000fe2000bf06070 */
[----:B------:R-:W-:Y:S02]  /*04d0*/  @P2 IMAD.IADD R15, R15, 0x1, -R56 ;  /* 0x000000010f0f2824 */ /* 0x000fe400078e0a38 */
[----:B------:R-:W-:-:S03]  /*04e0*/  @P2 VIADD R13, R13, 0x1 ;  /* 0x000000010d0d2836 */ /* 0x000fc60000000000 */
        /* <DEDUP_REMOVED lines=10> */
.L_x_19760:
[----:B------:R-:W-:Y:S05]  /*0590*/  BSYNC.RECONVERGENT B0 ;  /* 0x0000000000007941 */ /* 0x000fea0003800200 */
.L_x_19759:
[----:B------:R-:W1:Y:S01]  /*05a0*/  LDC R45, c[0x0][0x360] ;  /* 0x0000d800ff2d7b82 */ /* 0x000e620000000800 */
[----:B------:R-:W-:-:S04]  /*05b0*/  IMAD.MOV.U32 R8, RZ, RZ, RZ ;  /* 0x000000ffff087224 */ /* 0x000fc800078e00ff */
[----:B------:R-:W-:-:S03]  /*05c0*/  IMAD.HI.U32 R8, R9, R19, R8 ;  /* 0x0000001309087227 */ /* 0x000fc600078e0008 */
[----:B------:R-:W2:Y:S03]  /*05d0*/  LDC R0, c[0x0][0x374] ;  /* 0x0000dd00ff007b82 */ /* 0x000ea60000000800 */
[----:B------:R-:W-:-:S04]  /*05e0*/  IMAD.HI.U32 R37, R8, R17, RZ ;  /* 0x0000001108257227 */ /* 0x000fc800078e00ff */
[----:B0-----:R-:W-:-:S04]  /*05f0*/  IMAD.MOV R3, RZ, RZ, -R37 ;  /* 0x000000ffff037224 */ /* 0x001fc800078e0a25 */
[----:B------:R-:W-:-:S05]  /*0600*/  IMAD R3, R38, R3, R17 ;  /* 0x0000000326037224 */ /* 0x000fca00078e0211 */
[----:B------:R-:W-:Y:S02]  /*0610*/  ISETP.GE.U32.AND P0, PT, R3, R38, PT ;  /* 0x000000260300720c */ /* 0x000fe40003f06070 */
[----:B--2---:R-:W-:-:S11]  /*0620*/  ISETP.LE.U32.AND P1, PT, R0, UR7, PT ;  /* 0x0000000700007c0c */ /* 0x004fd6000bf23070 */
[----:B------:R-:W-:Y:S02]  /*0630*/  @P0 IMAD.IADD R3, R3, 0x1, -R38 ;  /* 0x0000000103030824 */ /* 0x000fe400078e0a26 */
[----:B-1----:R-:W-:Y:S05]  /*0640*/  @P1 EXIT ;  /* 0x000000000000194d */ /* 0x002fea0003800000 */
[----:B------:R-:W-:Y:S01]  /*0650*/  ISETP.GT.U32.AND P3, PT, R17, 0xf, PT ;  /* 0x0000000f1100780c */ /* 0x000fe20003f64070 */
[----:B------:R-:W-:Y:S01]  /*0660*/  BSSY.RECONVERGENT B0, `(.L_x_19762) ;  /* 0x0000018000007945 */ /* 0x000fe20003800200 */
[----:B------:R-:W-:Y:S01]  /*0670*/  ISETP.NE.U32.AND P2, PT, R38, RZ, PT ;  /* 0x000000ff2600720c */ /* 0x000fe20003f45070 */
[----:B------:R-:W-:Y:S01]  /*0680*/  @P0 VIADD R37, R37, 0x1 ;  /* 0x0000000125250836 */ /* 0x000fe20000000000 */
[----:B------:R-:W-:-:S09]  /*0690*/  ISETP.GE.U32.AND P1, PT, R3, R38, PT ;  /* 0x000000260300720c */ /* 0x000fd20003f26070 */
        /* <DEDUP_REMOVED lines=8> */
[----:B-1----:R-:W-:Y:S01]  /*0720*/  ULEA UR4, UR5, UR4, 0x18 ;  /* 0x0000000405047291 */ /* 0x002fe2000f8ec0ff */
[----:B--2---:R-:W-:-:S04]  /*0730*/  IMAD R0, R0, UR7, R17 ;  /* 0x0000000700007c24 */ /* 0x004fc8000f8e0211 */
[----:B0-----:R-:W-:Y:S01]  /*0740*/  IMAD R6, R3, 0x10, R0 ;  /* 0x0000001003067824 */ /* 0x001fe200078e0200 */
[----:B------:R-:W-:-:S07]  /*0750*/  LEA R0, R17, UR4, 0x2 ;  /* 0x0000000411007c11 */ /* 0x000fce000f8e10ff */
.L_x_19764:
[----:B---3--:R-:W-:-:S06]  /*0760*/  IMAD.WIDE.U32 R2, R6, 0x4, R4 ;  /* 0x0000000406027825 */ /* 0x008fcc00078e0004 */
[----:B------:R-:W2:Y:S01]  /*0770*/  LDG.E R3, desc[UR8][R2.64] ;  /* 0x0000000802037981 */ /* 0x000ea2000c1e1900 */
[C---:B------:R-:W-:Y:S02]  /*0780*/  IMAD.IADD R8, R45.reuse, 0x1, R8 ;  /* 0x000000012d087824 */ /* 0x040fe400078e0208 */
[----:B------:R-:W-:-:S03]  /*0790*/  IMAD.IADD R6, R45, 0x1, R6 ;  /* 0x000000012d067824 */ /* 0x000fc600078e0206 */
[----:B------:R-:W-:Y:S01]  /*07a0*/  ISETP.GE.U32.AND P0, PT, R8, 0x10, PT ;  /* 0x000000100800780c */ /* 0x000fe20003f06070 */
[----:B--2---:R0:W-:Y:S02]  /*07b0*/  STS [R0], R3 ;  /* 0x0000000300007388 */ /* 0x0041e40000000800 */
[----:B0-----:R-:W-:-:S10]  /*07c0*/  LEA R0, R45, R0, 0x2 ;  /* 0x000000002d007211 */ /* 0x001fd400078e10ff */
[----:B------:R-:W-:Y:S05]  /*07d0*/  @!P0 BRA `(.L_x_19764) ;  /* 0xfffffffc00e08947 */ /* 0x000fea000383ffff */
.L_x_19763:
[----:B------:R-:W-:Y:S05]  /*07e0*/  BSYNC.RECONVERGENT B0 ;  /* 0x0000000000007941 */ /* 0x000fea0003800200 */
.L_x_19762:
[----:B------:R-:W-:Y:S01]  /*07f0*/  @P1 VIADD R37, R37, 0x1 ;  /* 0x0000000125251836 */ /* 0x000fe20000000000 */
[----:B------:R-:W-:Y:S01]  /*0800*/  @!P2 LOP3.LUT R37, RZ, R38, RZ, 0x33, !PT ;  /* 0x00000026ff25a212 */ /* 0x000fe200078e33ff */
[----:B------:R-:W-:Y:S01]  /*0810*/  BAR.SYNC.DEFER_BLOCKING 0x0 ;  /* 0x0000000000007b1d */ /* 0x000fe20000010000 */
[----:B------:R-:W-:-:S03]  /*0820*/  ISETP.GT.AND P1, PT, R38, RZ, PT ;  /* 0x000000ff2600720c */ /* 0x000fc60003f24270 */
        /* <DEDUP_REMOVED lines=9> */
.L_x_19767:
[C---:B------:R-:W-:Y:S01]  /*08c0*/  IMAD.IADD R2, R45.reuse, 0x1, R2 ;  /* 0x000000012d027824 */ /* 0x040fe200078e0202 */
[----:B------:R0:W-:Y:S04]  /*08d0*/  STS [R0], RZ ;  /* 0x000000ff00007388 */ /* 0x0001e80000000800 */
[----:B------:R-:W-:Y:S01]  /*08e0*/  ISETP.GE.U32.AND P0, PT, R2, 0x10, PT ;  /* 0x000000100200780c */ /* 0x000fe20003f06070 */
[----:B0-----:R-:W-:-:S12]  /*08f0*/  IMAD R0, R45, 0x4, R0 ;  /* 0x000000042d007824 */ /* 0x001fd800078e0200 */
[----:B------:R-:W-:Y:S05]  /*0900*/  @!P0 BRA `(.L_x_19767) ;  /* 0xfffffffc00ec8947 */ /* 0x000fea000383ffff */
.L_x_19766:
[----:B------:R-:W-:Y:S05]  /*0910*/  BSYNC.RECONVERGENT B0 ;  /* 0x0000000000007941 */ /* 0x000fea0003800200 */
.L_x_19765:
[----:B------:R-:W-:Y:S01]  /*0920*/  IMAD R36, R38, R36, R17 ;  /* 0x0000002426247224 */ /* 0x000fe200078e0211 */
[----:B------:R-:W-:Y:S06]  /*0930*/  @!P1 BRA `(.L_x_19768) ;  /* 0x0000003c00d09947 */ /* 0x000fec0003800000 */
[C---:B------:R-:W-:Y:S01]  /*0940*/  VIMNMX R74, PT, PT, R56.reuse, 0x20, PT ;  /* 0x00000020384a7848 */ /* 0x040fe20003fe0100 */
[----:B------:R-:W0:Y:S01]  /*0950*/  LDCU UR7, c[0x0][0x3ac] ;  /* 0x00007580ff0777ac */ /* 0x000e220008000800 */
[----:B------:R-:W-:Y:S02]  /*0960*/  LOP3.LUT R0, R17, 0x1f, RZ, 0xc0, !PT ;  /* 0x0000001f11007812 */ /* 0x000fe400078ec0ff */
[----:B------:R-:W-:Y:S01]  /*0970*/  IABS R6, R74 ;  /* 0x0000004a00067213 */ /* 0x000fe20000000000 */
[----:B------:R-:W1:Y:S01]  /*0980*/  LDCU UR10, c[0x0][0x3a8] ;  /* 0x00007500ff0a77ac */ /* 0x000e620008000800 */
[----:B------:R-:W-:Y:S02]  /*0990*/  IABS R8, R0 ;  /* 0x0000000000087213 */ /* 0x000fe40000000000 */
[----:B------:R-:W2:Y:S01]  /*09a0*/  I2F.RP R4, R6 ;  /* 0x0000000600047306 */ /* 0x000ea20000209400 */
[----:B------:R-:W-:Y:S02]  /*09b0*/  IABS R7, R74 ;  /* 0x0000004a00077213 */ /* 0x000fe40000000000 */
[----:B------:R-:W-:-:S02]  /*09c0*/  ISETP.GE.AND P3, PT, R56, 0x1, PT ;  /* 0x000000013800780c */ /* 0x000fc40003f66270 */
[----:B------:R-:W-:Y:S02]  /*09d0*/  IADD3 R35, PT, PT, RZ, -R7, RZ ;  /* 0x80000007ff237210 */ /* 0x000fe40007ffe0ff */
[----:B------:R-:W-:Y:S02]  /*09e0*/  ISETP.GE.AND P2, PT, R0, RZ, PT ;  /* 0x000000ff0000720c */ /* 0x000fe40003f46270 */
[C---:B------:R-:W-:Y:S02]  /*09f0*/  ISETP.GE.AND P4, PT, R56.reuse, 0x5, PT ;  /* 0x000000053800780c */ /* 0x040fe40003f86270 */
[C---:B------:R-:W-:Y:S02]  /*0a00*/  ISETP.GE.AND P5, PT, R56.reuse, 0x6, PT ;  /* 0x000000063800780c */ /* 0x040fe40003fa6270 */
[----:B------:R-:W-:Y:S01]  /*0a10*/  ISETP.GE.AND P6, PT, R56, 0x7, PT ;  /* 0x000000073800780c */ /* 0x000fe20003fc6270 */
[----:B--2---:R-:W2:Y:S02]  /*0a20*/  MUFU.RCP R4, R4 ;  /* 0x0000000400047308 */ /* 0x004ea40000001000 */
[----:B------:R-:W-:Y:S01]  /*0a30*/  @P3 MOV R0, 0x400 ;  /* 0x0000040000003802 */ /* 0x000fe20000000f00 */
[----:B--2---:R-:W-:-:S05]  /*0a40*/  VIADD R2, R4, 0xffffffe ;  /* 0x0ffffffe04027836 */ /* 0x004fca0000000000 */
        /* <DEDUP_REMOVED lines=35> */
.L_x_19769:
        /* <DEDUP_REMOVED lines=12> */
.L_x_19770:
        /* <DEDUP_REMOVED lines=12> */
.L_x_19771:
        /* <DEDUP_REMOVED lines=12> */
.L_x_19772:
        /* <DEDUP_REMOVED lines=12> */
.L_x_19773:
        /* <DEDUP_REMOVED lines=12> */
.L_x_19774:
        /* <DEDUP_REMOVED lines=12> */
.L_x_19775:
        /* <DEDUP_REMOVED lines=12> */
.L_x_19776:
        /* <DEDUP_REMOVED lines=12> */
.L_x_19777:
        /* <DEDUP_REMOVED lines=12> */
.L_x_19778:
        /* <DEDUP_REMOVED lines=12> */
.L_x_19779:
        /* <DEDUP_REMOVED lines=12> */
.L_x_19780:
        /* <DEDUP_REMOVED lines=12> */
.L_x_19781:
        /* <DEDUP_REMOVED lines=12> */
.L_x_19782:
        /* <DEDUP_REMOVED lines=12> */
.L_x_19783:
        /* <DEDUP_REMOVED lines=12> */
.L_x_19784:
        /* <DEDUP_REMOVED lines=12> */
.L_x_19785:
        /* <DEDUP_REMOVED lines=12> */
.L_x_19786:
        /* <DEDUP_REMOVED lines=12> */
.L_x_19787:
        /* <DEDUP_REMOVED lines=12> */
.L_x_19788:
        /* <DEDUP_REMOVED lines=12> */
.L_x_19789:
        /* <DEDUP_REMOVED lines=12> */
.L_x_19790:
        /* <DEDUP_REMOVED lines=12> */
.L_x_19791:
        /* <DEDUP_REMOVED lines=12> */
.L_x_19792:
        /* <DEDUP_REMOVED lines=12> */
.L_x_19793:
        /* <DEDUP_REMOVED lines=12> */
.L_x_19794:
        /* <DEDUP_REMOVED lines=11> */
.L_x_19795:
        /* <DEDUP_REMOVED lines=11> */
.L_x_19796:
        /* <DEDUP_REMOVED lines=11> */
.L_x_19797:
        /* <DEDUP_REMOVED lines=11> */
.L_x_19798:
        /* <DEDUP_REMOVED lines=11> */
.L_x_19799:
[----:B------:R-:W-:Y:S05]  /*22b0*/  @P4 BRA `(.L_x_19768) ;  /* 0x0000002400704947 */ /* 0x000fea0003800000 */
[C---:B------:R-:W-:Y:S01]  /*22c0*/  VIADD R41, R35.reuse, 0x1f ;  /* 0x0000001f23297836 */ /* 0x040fe20000000000 */
[----:B--2---:R-:W2:Y:S01]  /*22d0*/  I2F.U32.RP R2, R38 ;  /* 0x0000002600027306 */ /* 0x004ea20000209000 */
[C---:B------:R-:W-:Y:S01]  /*22e0*/  VIADD R49, R35.reuse, 0x6 ;  /* 0x0000000623317836 */ /* 0x040fe20000000000 */
[C---:B------:R-:W-:Y:S01]  /*22f0*/  IADD3 R43, PT, PT, R35.reuse, 0x1d, RZ ;  /* 0x0000001d232b7810 */ /* 0x040fe20007ffe0ff */
        /* <DEDUP_REMOVED lines=8> */
[----:B------:R-:W-:Y:S01]  /*2380*/  VIADD R71, R35, 0x1b ;  /* 0x0000001b23477836 */ /* 0x000fe20000000000 */
[----:B------:R-:W-:Y:S01]  /*2390*/  ISETP.GE.AND P3, PT, R41, R74, PT ;  /* 0x0000004a2900720c */ /* 0x000fe20003f66270 */
[C---:B0---4-:R-:W-:Y:S01]  /*23a0*/  VIADD R3, R35.reuse, 0x1 ;  /* 0x0000000123037836 */ /* 0x051fe20000000000 */
        /* <DEDUP_REMOVED lines=8> */
[----:B------:R-:W-:Y:S01]  /*2430*/  ISETP.GE.AND P5, PT, R77, R56, PT ;  /* 0x000000384d00720c */ /* 0x000fe20003fa6270 */
[----:B------:R-:W-:Y:S01]  /*2440*/  VIADD R51, R35, 0xa ;  /* 0x0000000a23337836 */ /* 0x000fe20000000000 */
[----:B------:R-:W-:Y:S01]  /*2450*/  ISETP.GE.AND P2, PT, R3, R74, PT ;  /* 0x0000004a0300720c */ /* 0x000fe20003f46270 */
[----:B------:R-:W-:Y:S01]  /*2460*/  VIADD R3, R35, 0x7 ;  /* 0x0000000723037836 */ /* 0x000fe20000000000 */
[C---:B------:R-:W-:Y:S01]  /*2470*/  SEL R48, R56.reuse, RZ, P5 ;  /* 0x000000ff38307207 */ /* 0x040fe20002800000 */
[----:B------:R-:W-:Y:S01]  /*2480*/  IMAD.MOV R85, RZ, RZ, -R38 ;  /* 0x000000ffff557224 */ /* 0x000fe200078e0a26 */
[----:B------:R-:W-:Y:S01]  /*2490*/  ISETP.GE.AND P5, PT, R75, R56, PT ;  /* 0x000000384b00720c */ /* 0x000fe20003fa6270 */
[----:B------:R-:W-:Y:S01]  /*24a0*/  VIADD R81, R35, 0x10 ;  /* 0x0000001023517836 */ /* 0x000fe20000000000 */
[----:B------:R-:W-:Y:S01]  /*24b0*/  ISETP.GE.AND P1, PT, R39, R74, PT ;  /* 0x0000004a2700720c */ /* 0x000fe20003f26270 */
[C---:B------:R-:W-:Y:S01]  /*24c0*/  VIADD R39, R35.reuse, 0x5 ;  /* 0x0000000523277836 */ /* 0x040fe20000000000 */
[----:B------:R-:W-:Y:S01]  /*24d0*/  SEL R47, R56, RZ, P5 ;  /* 0x000000ff382f7207 */ /* 0x000fe20002800000 */
[----:B------:R-:W-:Y:S01]  /*24e0*/  VIADD R83, R35, 0x13 ;  /* 0x0000001323537836 */ /* 0x000fe20000000000 */
[-C--:B------:R-:W-:Y:S01]  /*24f0*/  ISETP.GE.AND P5, PT, R73, R56.reuse, PT ;  /* 0x000000384900720c */ /* 0x080fe20003fa6270 */
[----:B0-----:R-:W-:Y:S01]  /*2500*/  VIADD R2, R2, 0xffffffe ;  /* 0x0ffffffe02027836 */ /* 0x001fe20000000000 */
[----:B------:R-:W-:Y:S01]  /*2510*/  SEL R55, R74, RZ, P1 ;  /* 0x000000ff4a377207 */ /* 0x000fe20000800000 */
[----:B------:R-:W-:Y:S01]  /*2520*/  IMAD.IADD R50, R49, 0x1, -R50 ;  /* 0x0000000131327824 */ /* 0x000fe200078e0a32 */
[----:B------:R-:W-:Y:S01]  /*2530*/  SEL R46, R56, RZ, P5 ;  /* 0x000000ff382e7207 */ /* 0x000fe20002800000 */
[----:B------:R-:W-:Y:S01]  /*2540*/  IMAD.IADD R48, R77, 0x1, -R48 ;  /* 0x000000014d307824 */ /* 0x000fe200078e0a30 */
[-C--:B------:R-:W-:Y:S01]  /*2550*/  ISETP.GE.AND P5, PT, R71, R56.reuse, PT ;  /* 0x000000384700720c */ /* 0x080fe20003fa6270 */
[----:B------:R-:W-:Y:S01]  /*2560*/  IMAD.IADD R47, R75, 0x1, -R47 ;  /* 0x000000014b2f7824 */ /* 0x000fe200078e0a2f */
[----:B------:R-:W-:Y:S01]  /*2570*/  SEL R92, R74, RZ, P3 ;  /* 0x000000ff4a5c7207 */ /* 0x000fe20001800000 */
[C---:B------:R-:W-:Y:S01]  /*2580*/  IMAD.IADD R42, R35.reuse, 0x1, -R42 ;  /* 0x00000001232a7824 */ /* 0x040fe200078e0a2a */
[C---:B------:R-:W-:Y:S01]  /*2590*/  SEL R68, R56.reuse, RZ, P5 ;  /* 0x000000ff38447207 */ /* 0x040fe20002800000 */
[----:B------:R-:W-:Y:S01]  /*25a0*/  IMAD.IADD R55, R35, 0x1, -R55 ;  /* 0x0000000123377824 */ /* 0x000fe200078e0a37 */
[----:B------:R-:W-:Y:S01]  /*25b0*/  ISETP.GE.AND P5, PT, R69, R56, PT ;  /* 0x000000384500720c */ /* 0x000fe20003fa6270 */
[----:B------:R-:W-:Y:S01]  /*25c0*/  IMAD.IADD R92, R35, 0x1, -R92 ;  /* 0x00000001235c7824 */ /* 0x000fe200078e0a5c */
[----:B------:R-:W-:Y:S01]  /*25d0*/  ISETP.GE.AND P0, PT, R49, R74, PT ;  /* 0x0000004a3100720c */ /* 0x000fe20003f06270 */
[----:B------:R-:W-:Y:S01]  /*25e0*/  IMAD.IADD R49, R79, 0x1, -R70 ;  /* 0x000000014f317824 */ /* 0x000fe200078e0a46 */
[----:B------:R-:W-:-:S02]  /*25f0*/  SEL R44, R56, RZ, P5 ;  /* 0x000000ff382c7207 */ /* 0x000fc40002800000 */
[----:B------:R-:W-:Y:S02]  /*2600*/  ISETP.GE.AND P5, PT, R43, R56, PT ;  /* 0x000000382b00720c */ /* 0x000fe40003fa6270 */
[----:B------:R-:W-:Y:S01]  /*2610*/  SEL R59, R74, RZ, P6 ;  /* 0x000000ff4a3b7207 */ /* 0x000fe20003000000 */
[----:B------:R-:W-:Y:S01]  /*2620*/  IMAD.IADD R44, R69, 0x1, -R44 ;  /* 0x00000001452c7824 */ /* 0x000fe200078e0a2c */
[----:B------:R-:W-:Y:S02]  /*2630*/  SEL R66, R56, RZ, P5 ;  /* 0x000000ff38427207 */ /* 0x000fe40002800000 */
[-C--:B------:R-:W-:Y:S01]  /*2640*/  ISETP.GE.AND P5, PT, R3, R74.reuse, PT ;  /* 0x0000004a0300720c */ /* 0x080fe20003fa6270 */
[----:B------:R-:W-:Y:S01]  /*2650*/  VIADD R3, R35, 0xb ;  /* 0x0000000b23037836 */ /* 0x000fe20000000000 */
[-C--:B------:R-:W-:Y:S01]  /*2660*/  ISETP.GE.AND P6, PT, R51, R74.reuse, PT ;  /* 0x0000004a3300720c */ /* 0x080fe20003fc6270 */
[C---:B------:R-:W-:Y:S01]  /*2670*/  VIADD R51, R35.reuse, 0xc ;  /* 0x0000000c23337836 */ /* 0x040fe20000000000 */
[C---:B------:R-:W-:Y:S01]  /*2680*/  SEL R41, R74.reuse, RZ, P0 ;  /* 0x000000ff4a297207 */ /* 0x040fe20000000000 */
[----:B------:R-:W-:Y:S01]  /*2690*/  IMAD.IADD R59, R35, 0x1, -R59 ;  /* 0x00000001233b7824 */ /* 0x000fe200078e0a3b */
[-C--:B------:R-:W-:Y:S01]  /*26a0*/  ISETP.GE.AND P1, PT, R3, R74.reuse, PT ;  /* 0x0000004a0300720c */ /* 0x080fe20003f26270 */
[----:B------:R-:W-:Y:S01]  /*26b0*/  VIADD R3, R35, 0xe ;  /* 0x0000000e23037836 */ /* 0x000fe20000000000 */
[----:B------:R-:W-:Y:S01]  /*26c0*/  ISETP.GE.AND P0, PT, R79, R74, PT ;  /* 0x0000004a4f00720c */ /* 0x000fe20003f06270 */
[----:B------:R-:W-:Y:S01]  /*26d0*/  IMAD.IADD R41, R35, 0x1, -R41 ;  /* 0x0000000123297824 */ /* 0x000fe200078e0a29 */
[----:B------:R-:W-:-:S02]  /*26e0*/  SEL R53, R74, RZ, P2 ;  /* 0x000000ff4a357207 */ /* 0x000fc40001000000 */
[-C--:B------:R-:W-:Y:S02]  /*26f0*/  ISETP.GE.AND P3, PT, R3, R74.reuse, PT ;  /* 0x0000004a0300720c */ /* 0x080fe40003f66270 */
[----:B------:R0:W2:Y:S01]  /*2700*/  F2I.FTZ.U32.TRUNC.NTZ R3, R2 ;  /* 0x0000000200037305 */ /* 0x0000a2000021f000 */
[-C--:B------:R-:W-:Y:S01]  /*2710*/  ISETP.GE.AND P2, PT, R51, R74.reuse, PT ;  /* 0x0000004a3300720c */ /* 0x080fe20003f46270 */
[----:B------:R-:W-:Y:S01]  /*2720*/  VIADD R51, R35, 0xf ;  /* 0x0000000f23337836 */ /* 0x000fe20000000000 */
[-C--:B------:R-:W-:Y:S01]  /*2730*/  ISETP.GE.AND P4, PT, R39, R74.reuse, PT ;  /* 0x0000004a2700720c */ /* 0x080fe20003f86270 */
[----:B------:R-:W-:Y:S01]  /*2740*/  IMAD.IADD R53, R35, 0x1, -R53 ;  /* 0x0000000123357824 */ /* 0x000fe200078e0a35 */
[C---:B------:R-:W-:Y:S02]  /*2750*/  SEL R40, R74.reuse, RZ, P0 ;  /* 0x000000ff4a287207 */ /* 0x040fe40000000000 */
[-C--:B------:R-:W-:Y:S01]  /*2760*/  ISETP.GE.AND P0, PT, R77, R74.reuse, PT ;  /* 0x0000004a4d00720c */ /* 0x080fe20003f06270 */
[----:B0-----:R-:W-:Y:S01]  /*2770*/  IMAD.MOV.U32 R2, RZ, RZ, RZ ;  /* 0x000000ffff027224 */ /* 0x001fe200078e00ff */
[----:B------:R-:W-:Y:S01]  /*2780*/  SEL R90, R74, RZ, P4 ;  /* 0x000000ff4a5a7207 */ /* 0x000fe20002000000 */
[----:B------:R-:W-:Y:S01]  /*2790*/  IMAD.IADD R40, R35, 0x1, -R40 ;  /* 0x0000000123287824 */ /* 0x000fe200078e0a28 */
[----:B------:R-:W-:-:S02]  /*27a0*/  ISETP.GE.AND P4, PT, R51, R74, PT ;  /* 0x0000004a3300720c */ /* 0x000fc40003f86270 */
[C---:B------:R-:W-:Y:S01]  /*27b0*/  SEL R39, R74.reuse, RZ, P0 ;  /* 0x000000ff4a277207 */ /* 0x040fe20000000000 */
[----:B--2---:R-:W-:Y:S01]  /*27c0*/  IMAD R85, R85, R3, RZ ;  /* 0x0000000355557224 */ /* 0x004fe200078e02ff */
[-C--:B------:R-:W-:Y:S02]  /*27d0*/  ISETP.GE.AND P0, PT, R75, R74.reuse, PT ;  /* 0x0000004a4b00720c */ /* 0x080fe40003f06270 */
[C---:B------:R-:W-:Y:S01]  /*27e0*/  SEL R88, R74.reuse, RZ, P5 ;  /* 0x000000ff4a587207 */ /* 0x040fe20002800000 */
[----:B------:R-:W-:Y:S01]  /*27f0*/  IMAD.HI.U32 R2, R3, R85, R2 ;  /* 0x0000005503027227 */ /* 0x000fe200078e0002 */
[C---:B------:R-:W-:Y:S02]  /*2800*/  SEL R80, R74.reuse, RZ, P4 ;  /* 0x000000ff4a507207 */ /* 0x040fe40002000000 */
[----:B------:R-:W-:Y:S01]  /*2810*/  ISETP.GE.AND P5, PT, R81, R74, PT ;  /* 0x0000004a5100720c */ /* 0x000fe20003fa6270 */
[C---:B------:R-:W-:Y:S01]  /*2820*/  VIADD R3, R35.reuse, 0x15 ;  /* 0x0000001523037836 */ /* 0x040fe20000000000 */
[----:B------:R-:W-:Y:S01]  /*2830*/  SEL R67, R74, RZ, P0 ;  /* 0x000000ff4a437207 */ /* 0x000fe20000000000 */
[----:B------:R-:W-:Y:S01]  /*2840*/  IMAD.HI.U32 R54, R2, R45, RZ ;  /* 0x0000002d02367227 */ /* 0x000fe200078e00ff */
[----:B------:R-:W-:-:S02]  /*2850*/  IADD3 R51, PT, PT, R35, 0x11, RZ ;  /* 0x0000001123337810 */ /* 0x000fc40007ffe0ff */
[-C--:B------:R-:W-:Y:S01]  /*2860*/  ISETP.GE.AND P4, PT, R3, R74.reuse, PT ;  /* 0x0000004a0300720c */ /* 0x080fe20003f86270 */
[----:B------:R-:W-:Y:S01]  /*2870*/  VIADD R81, R35, 0x12 ;  /* 0x0000001223517836 */ /* 0x000fe20000000000 */
[-C--:B------:R-:W-:Y:S01]  /*2880*/  ISETP.GE.AND P0, PT, R73, R74.reuse, PT ;  /* 0x0000004a4900720c */ /* 0x080fe20003f06270 */
[----:B------:R-:W-:Y:S01]  /*2890*/  IMAD.MOV R3, RZ, RZ, -R54 ;  /* 0x000000ffff037224 */ /* 0x000fe200078e0a36 */
[C---:B------:R-:W-:Y:S01]  /*28a0*/  SEL R78, R74.reuse, RZ, P2 ;  /* 0x000000ff4a4e7207 */ /* 0x040fe20001000000 */
[C---:B------:R-:W-:Y:S01]  /*28b0*/  IMAD.IADD R39, R35.reuse, 0x1, -R39 ;  /* 0x0000000123277824 */ /* 0x040fe200078e0a27 */
[----:B------:R-:W-:Y:S01]  /*28c0*/  SEL R86, R74, RZ, P6 ;  /* 0x000000ff4a567207 */ /* 0x000fe20003000000 */
[----:B------:R-:W-:Y:S01]  /*28d0*/  IMAD R3, R38, R3, R45 ;  /* 0x0000000326037224 */ /* 0x000fe200078e022d */
[C---:B------:R-:W-:Y:S01]  /*28e0*/  SEL R82, R74.reuse, RZ, P1 ;  /* 0x000000ff4a527207 */ /* 0x040fe20000800000 */
[----:B------:R-:W-:Y:S01]  /*28f0*/  VIADD R45, R35, 0x19 ;  /* 0x00000019232d7836 */ /* 0x000fe20000000000 */
[-C--:B------:R-:W-:Y:S01]  /*2900*/  ISETP.GE.AND P2, PT, R83, R74.reuse, PT ;  /* 0x0000004a5300720c */ /* 0x080fe20003f46270 */
[C---:B------:R-:W-:Y:S01]  /*2910*/  IMAD.IADD R88, R35.reuse, 0x1, -R88 ;  /* 0x0000000123587824 */ /* 0x040fe200078e0a58 */
        /* <DEDUP_REMOVED lines=15> */
[-C--:B------:R-:W-:Y:S01]  /*2a10*/  ISETP.GE.AND P0, PT, R69, R74.reuse, PT ;  /* 0x0000004a4500720c */ /* 0x080fe20003f06270 */
[----:B------:R-:W-:Y:S01]  /*2a20*/  IMAD.IADD R63, R35, 0x1, -R63 ;  /* 0x00000001233f7824 */ /* 0x000fe200078e0a3f */
[-C--:B------:R-:W-:Y:S01]  /*2a30*/  ISETP.GE.AND P3, PT, R81, R74.reuse, PT ;  /* 0x0000004a5100720c */ /* 0x080fe20003f66270 */
[C---:B------:R-:W-:Y:S01]  /*2a40*/  VIADD R81, R35.reuse, 0x16 ;  /* 0x0000001623517836 */ /* 0x040fe20000000000 */
[C---:B------:R-:W-:Y:S01]  /*2a50*/  SEL R61, R74.reuse, RZ, P0 ;  /* 0x000000ff4a3d7207 */ /* 0x040fe20000000000 */
[----:B------:R-:W-:Y:S01]  /*2a60*/  IMAD.IADD R84, R35, 0x1, -R84 ;  /* 0x0000000123547824 */ /* 0x000fe200078e0a54 */
        /* <DEDUP_REMOVED lines=10> */
[C---:B------:R-:W-:Y:S01]  /*2b10*/  SEL R56, R74.reuse, RZ, P6 ;  /* 0x000000ff4a387207 */ /* 0x040fe20003000000 */
[----:B------:R-:W-:Y:S01]  /*2b20*/  IMAD.IADD R57, R35, 0x1, -R57 ;  /* 0x0000000123397824 */ /* 0x000fe200078e0a39 */
[-C--:B------:R-:W-:Y:S01]  /*2b30*/  ISETP.GE.AND P6, PT, R81, R74.reuse, PT ;  /* 0x0000004a5100720c */ /* 0x080fe20003fc6270 */
[C---:B------:R-:W-:Y:S01]  /*2b40*/  VIADD R81, R35.reuse, 0x1e ;  /* 0x0000001e23517836 */ /* 0x040fe20000000000 */
[C---:B------:R-:W-:Y:S01]  /*2b50*/  SEL R62, R74.reuse, RZ, P3 ;  /* 0x000000ff4a3e7207 */ /* 0x040fe20001800000 */
[----:B------:R-:W-:Y:S01]  /*2b60*/  IMAD.IADD R76, R35, 0x1, -R76 ;  /* 0x00000001234c7824 */ /* 0x000fe200078e0a4c */
[----:B------:R-:W-:Y:S01]  /*2b70*/  ISETP.GE.AND P3, PT, R45, R74, PT ;  /* 0x0000004a2d00720c */ /* 0x000fe20003f66270 */
[----:B------:R-:W-:Y:S01]  /*2b80*/  IMAD.IADD R45, R71, 0x1, -R68 ;  /* 0x00000001472d7824 */ /* 0x000fe200078e0a44 */
[----:B------:R-:W-:Y:S01]  /*2b90*/  SEL R66, R74, RZ, P5 ;  /* 0x000000ff4a427207 */ /* 0x000fe20002800000 */
[C---:B------:R-:W-:Y:S01]  /*2ba0*/  IMAD.IADD R62, R35.reuse, 0x1, -R62 ;  /* 0x00000001233e7824 */ /* 0x040fe200078e0a3e */
[----:B------:R-:W-:-:S02]  /*2bb0*/  IADD3 R83, PT, PT, R35, 0x18, RZ ;  /* 0x0000001823537810 */ /* 0x000fc40007ffe0ff */
[----:B------:R-:W-:Y:S01]  /*2bc0*/  ISETP.GE.U32.AND P5, PT, R3, R38, PT ;  /* 0x000000260300720c */ /* 0x000fe20003fa6070 */
[C---:B------:R-:W-:Y:S01]  /*2bd0*/  IMAD.IADD R66, R35.reuse, 0x1, -R66 ;  /* 0x0000000123427824 */ /* 0x040fe200078e0a42 */
[----:B------:R-:W-:Y:S02]  /*2be0*/  SEL R68, R74, RZ, P6 ;  /* 0x000000ff4a447207 */ /* 0x000fe40003000000 */
[----:B------:R-:W-:Y:S02]  /*2bf0*/  ISETP.NE.U32.AND P6, PT, R38, RZ, PT ;  /* 0x000000ff2600720c */ /* 0x000fe40003fc5070 */
[----:B------:R-:W-:Y:S01]  /*2c00*/  MOV R52, 0x400 ;  /* 0x0000040000347802 */ /* 0x000fe20000000f00 */
[----:B------:R-:W-:Y:S01]  /*2c10*/  IMAD.IADD R68, R35, 0x1, -R68 ;  /* 0x0000000123447824 */ /* 0x000fe200078e0a44 */
[----:B------:R-:W-:Y:S02]  /*2c20*/  SEL R58, R74, RZ, P1 ;  /* 0x000000ff4a3a7207 */ /* 0x000fe40000800000 */
[-C--:B------:R-:W-:Y:S01]  /*2c30*/  ISETP.GE.AND P1, PT, R83, R74.reuse, PT ;  /* 0x0000004a5300720c */ /* 0x080fe20003f26270 */
[----:B------:R-:W-:Y:S01]  /*2c40*/  VIADD R2, R52, 0x1100 ;  /* 0x0000110034027836 */ /* 0x000fe20000000000 */
[----:B------:R-:W-:Y:S01]  /*2c50*/  SEL R64, R74, RZ, P4 ;  /* 0x000000ff4a407207 */ /* 0x000fe20002000000 */
[----:B------:R-:W-:Y:S01]  /*2c60*/  @P5 VIADD R54, R54, 0x1 ;  /* 0x0000000136365836 */ /* 0x000fe20000000000 */
[----:B------:R-:W-:-:S02]  /*2c70*/  ISETP.GE.AND P4, PT, R81, R74, PT ;  /* 0x0000004a5100720c */ /* 0x000fc40003f86270 */
[C---:B------:R-:W-:Y:S01]  /*2c80*/  SEL R70, R74.reuse, RZ, P1 ;  /* 0x000000ff4a467207 */ /* 0x040fe20000800000 */
[C---:B------:R-:W-:Y:S01]  /*2c90*/  IMAD.IADD R64, R35.reuse, 0x1, -R64 ;  /* 0x0000000123407824 */ /* 0x040fe200078e0a40 */
[C---:B------:R-:W-:Y:S02]  /*2ca0*/  SEL R72, R74.reuse, RZ, P3 ;  /* 0x000000ff4a487207 */ /* 0x040fe40001800000 */
[----:B------:R-:W-:Y:S01]  /*2cb0*/  SEL R74, R74, RZ, P4 ;  /* 0x000000ff4a4a7207 */ /* 0x000fe20002000000 */
[----:B------:R-:W-:Y:S01]  /*2cc0*/  IMAD.IADD R70, R35, 0x1, -R70 ;  /* 0x0000000123467824 */ /* 0x000fe200078e0a46 */
[C---:B0-----:R-:W-:Y:S02]  /*2cd0*/  LEA R52, R51.reuse, R52, 0x18 ;  /* 0x0000003433347211 */ /* 0x041fe400078ec0ff */
[----:B------:R-:W-:Y:S01]  /*2ce0*/  LEA R51, R51, R2, 0x18 ;  /* 0x0000000233337211 */ /* 0x000fe200078ec0ff */
[----:B------:R-:W-:Y:S01]  /*2cf0*/  IMAD.IADD R2, R35, 0x1, -R65 ;  /* 0x0000000123027824 */ /* 0x000fe200078e0a41 */
[----:B------:R-:W-:Y:S01]  /*2d00*/  IADD3 R46, PT, PT, R73, -R46, RZ ;  /* 0x8000002e492e7210 */ /* 0x000fe20007ffe0ff */
[C---:B------:R-:W-:Y:S01]  /*2d10*/  IMAD.IADD R65, R35.reuse, 0x1, -R56 ;  /* 0x0000000123417824 */ /* 0x040fe200078e0a38 */
[C---:B------:R-:W-:Y:S01]  /*2d20*/  IADD3 R3, PT, PT, R35.reuse, -R67, RZ ;  /* 0x8000004323037210 */ /* 0x040fe20007ffe0ff */
[C---:B------:R-:W-:Y:S01]  /*2d30*/  IMAD.IADD R74, R35.reuse, 0x1, -R74 ;  /* 0x00000001234a7824 */ /* 0x040fe200078e0a4a */
[----:B------:R-:W-:-:S02]  /*2d40*/  IADD3 R90, PT, PT, R35, -R90, RZ ;  /* 0x8000005a235a7210 */ /* 0x000fc40007ffe0ff */
[C---:B------:R-:W-:Y:S02]  /*2d50*/  IADD3 R58, PT, PT, R35.reuse, -R58, RZ ;  /* 0x8000003a233a7210 */ /* 0x040fe40007ffe0ff */
[----:B------:R-:W-:Y:S02]  /*2d60*/  IADD3 R72, PT, PT, R35, -R72, RZ ;  /* 0x8000004823487210 */ /* 0x000fe40007ffe0ff */
[----:B------:R-:W-:-:S07]  /*2d70*/  @!P6 LOP3.LUT R54, RZ, R38, RZ, 0x33, !PT ;  /* 0x00000026ff36e212 */ /* 0x000fce00078e33ff */
.L_x_19865:
[----:B0-----:R-:W-:-:S04]  /*2d80*/  IMAD R67, R37, 0x84, R52 ;  /* 0x0000008425437824 */ /* 0x001fc800078e0234 */
[----:B------:R-:W-:-:S06]  /*2d90*/  IMAD R69, R35, 0x4, R67 ;  /* 0x0000000423457824 */ /* 0x000fcc00078e0243 */
[----:B------:R-:W0:Y:S01]  /*2da0*/  LDS R69, [R69] ;  /* 0x0000000045457984 */ /* 0x000e220000000800 */
[----:B------:R-:W-:Y:S05]  /*2db0*/  @P0 BRA `(.L_x_19800) ;  /* 0x0000001000900947 */ /* 0x000fea0003800000 */
[----:B------:R-:W-:Y:S02]  /*2dc0*/  IMAD.U32 R56, RZ, RZ, UR7 ;  /* 0x00000007ff387e24 */ /* 0x000fe4000f8e00ff */
[----:B------:R-:W-:Y:S02]  /*2dd0*/  IMAD.MOV.U32 R71, RZ, RZ, RZ ;  /* 0x000000ffff477224 */ /* 0x000fe400078e00ff */
        /* <DEDUP_REMOVED lines=10> */
.L_x_19869:
[----:B--23--:R-:W-:-:S07]  /*2e80*/  IMAD R71, R34, R71, RZ ;  /* 0x0000004722477224 */ /* 0x00cfce00078e02ff */
.L_x_19801:
        /* <DEDUP_REMOVED lines=9> */
.L_x_19872:
[----:B-12---:R-:W-:-:S07]  /*2f20*/  IMAD R71, R33, R73, R71 ;  /* 0x0000004921477224 */ /* 0x006fce00078e0247 */
.L_x_19803:
        /* <DEDUP_REMOVED lines=9> */
.L_x_19875:
[----:B--2---:R-:W-:-:S07]  /*2fc0*/  IMAD R71, R32, R73, R71 ;  /* 0x0000004920477224 */ /* 0x004fce00078e0247 */
.L_x_19805:
        /* <DEDUP_REMOVED lines=9> */
.L_x_19878:
[----:B--2---:R-:W-:-:S07]  /*3060*/  IMAD R71, R31, R73, R71 ;  /* 0x000000491f477224 */ /* 0x004fce00078e0247 */
.L_x_19807:
        /* <DEDUP_REMOVED lines=9> */
.L_x_19881:
[----:B--2---:R-:W-:-:S07]  /*3100*/  IMAD R71, R30, R73, R71 ;  /* 0x000000491e477224 */ /* 0x004fce00078e0247 */
.L_x_19809:
        /* <DEDUP_REMOVED lines=9> */
.L_x_19884:
[----:B--2---:R-:W-:-:S07]  /*31a0*/  IMAD R71, R29, R73, R71 ;  /* 0x000000491d477224 */ /* 0x004fce00078e0247 */
.L_x_19811:
[----:B------:R-:W-:-:S13]  /*31b0*/  ISETP.GE.AND P1, PT, R56, 0x7, PT ;  /* 0x000000073800780c */ /* 0x000fda0003f26270 */
[----:B------:R-:W-:Y:S05]  /*31c0*/  @!P1 BRA `(.L_x_19813) ;  /* 0x0000000000109947 */ /* 0x000fea0003800000 */
[----:B------:R-:W-:-:S03]  /*31d0*/  UMOV UR4, 0xffffffff ;  /* 0xffffffff00047882 */ /* 0x000fc60000000000 */
[----:B------:R-:W-:Y:S05]  /*31e0*/  BRA.DIV UR4, `(.L_x_19814) ;  /* 0x0000001e04b07947 */ /* 0x000fea000b800000 */
[----:B0-----:R0:W2:Y:S02]  /*31f0*/  SHFL.IDX PT, R73, R69, R50, R67 ;  /* 0x0000003245497389 */ /* 0x0010a400000e0043 */
.L_x_19887:
[----:B--2---:R-:W-:-:S07]  /*3200*/  IMAD R71, R28, R73, R71 ;  /* 0x000000491c477224 */ /* 0x004fce00078e0247 */
.L_x_19813:
        /* <DEDUP_REMOVED lines=8> */
[----:B0-----:R0:W2:Y:S02]  /*3290*/  SHFL.IDX PT, R73, R69, R73, R67 ;  /* 0x0000004945497389 */ /* 0x0010a400000e0043 */
.L_x_19890:
[----:B--2---:R-:W-:-:S07]  /*32a0*/  IMAD R71, R27, R73, R71 ;  /* 0x000000491b477224 */ /* 0x004fce00078e0247 */
.L_x_19815:
[----:B------:R-:W-:-:S13]  /*32b0*/  ISETP.GE.AND P1, PT, R56, 0x9, PT ;  /* 0x000000093800780c */ /* 0x000fda0003f26270 */
[----:B------:R-:W-:Y:S05]  /*32c0*/  @!P1 BRA `(.L_x_19817) ;  /* 0x0000000000109947 */ /* 0x000fea0003800000 */
[----:B------:R-:W-:-:S03]  /*32d0*/  UMOV UR4, 0xffffffff ;  /* 0xffffffff00047882 */ /* 0x000fc60000000000 */
[----:B------:R-:W-:Y:S05]  /*32e0*/  BRA.DIV UR4, `(.L_x_19818) ;  /* 0x0000001e04b07947 */ /* 0x000fea000b800000 */
[----:B0-----:R0:W2:Y:S02]  /*32f0*/  SHFL.IDX PT, R73, R69, R49, R67 ;  /* 0x0000003145497389 */ /* 0x0010a400000e0043 */
.L_x_19893:
[----:B--2---:R-:W-:-:S07]  /*3300*/  IMAD R71, R26, R73, R71 ;  /* 0x000000491a477224 */ /* 0x004fce00078e0247 */
.L_x_19817:
[----:B------:R-:W-:-:S13]  /*3310*/  ISETP.GE.AND P1, PT, R56, 0xa, PT ;  /* 0x0000000a3800780c */ /* 0x000fda0003f26270 */
[----:B------:R-:W-:Y:S05]  /*3320*/  @!P1 BRA `(.L_x_19819) ;  /* 0x0000000000109947 */ /* 0x000fea0003800000 */
[----:B------:R-:W-:-:S03]  /*3330*/  UMOV UR4, 0xffffffff ;  /* 0xffffffff00047882 */ /* 0x000fc60000000000 */
[----:B------:R-:W-:Y:S05]  /*3340*/  BRA.DIV UR4, `(.L_x_19820) ;  /* 0x0000001e04b87947 */ /* 0x000fea000b800000 */
[----:B0-----:R0:W2:Y:S02]  /*3350*/  SHFL.IDX PT, R73, R69, R48, R67 ;  /* 0x0000003045497389 */ /* 0x0010a400000e0043 */
.L_x_19896:
[----:B--2---:R-:W-:-:S07]  /*3360*/  IMAD R71, R25, R73, R71 ;  /* 0x0000004919477224 */ /* 0x004fce00078e0247 */
.L_x_19819:
        /* <DEDUP_REMOVED lines=9> */
.L_x_19899:
[----:B--2---:R-:W-:-:S07]  /*3400*/  IMAD R71, R24, R73, R71 ;  /* 0x0000004918477224 */ /* 0x004fce00078e0247 */
.L_x_19821:
        /* <DEDUP_REMOVED lines=9> */
.L_x_19902:
[----:B--2---:R-:W-:-:S07]  /*34a0*/  IMAD R71, R23, R73, R71 ;  /* 0x0000004917477224 */ /* 0x004fce00078e0247 */
.L_x_19823:
        /* <DEDUP_REMOVED lines=9> */
.L_x_19905:
[----:B--2---:R-:W-:-:S07]  /*3540*/  IMAD R71, R22, R73, R71 ;  /* 0x0000004916477224 */ /* 0x004fce00078e0247 */
.L_x_19825:
[----:B------:R-:W-:-:S13]  /*3550*/  ISETP.GE.AND P1, PT, R56, 0xe, PT ;  /* 0x0000000e3800780c */ /* 0x000fda0003f26270 */
[----:B------:R-:W-:Y:S05]  /*3560*/  @!P1 BRA `(.L_x_19827) ;  /* 0x0000000000109947 */ /* 0x000fea0003800000 */
[----:B------:R-:W-:-:S03]  /*3570*/  UMOV UR4, 0xffffffff ;  /* 0xffffffff00047882 */ /* 0x000fc60000000000 */
[----:B------:R-:W-:Y:S05]  /*3580*/  BRA.DIV UR4, `(.L_x_19828) ;  /* 0x0000001e04a87947 */ /* 0x000fea000b800000 */
[----:B0-----:R0:W2:Y:S02]  /*3590*/  SHFL.IDX PT, R73, R69, R47, R67 ;  /* 0x0000002f45497389 */ /* 0x0010a400000e0043 */
.L_x_19908:
[----:B--2---:R-:W-:-:S07]  /*35a0*/  IMAD R71, R21, R73, R71 ;  /* 0x0000004915477224 */ /* 0x004fce00078e0247 */
.L_x_19827:
        /* <DEDUP_REMOVED lines=9> */
.L_x_19911:
[----:B--2---:R-:W-:-:S07]  /*3640*/  IMAD R71, R20, R73, R71 ;  /* 0x0000004914477224 */ /* 0x004fce00078e0247 */
.L_x_19829:
        /* <DEDUP_REMOVED lines=9> */
.L_x_19914:
[----:B--2---:R-:W-:-:S07]  /*36e0*/  IMAD R71, R19, R73, R71 ;  /* 0x0000004913477224 */ /* 0x004fce00078e0247 */
.L_x_19831:
        /* <DEDUP_REMOVED lines=9> */
.L_x_19917:
[----:B--2---:R-:W-:-:S07]  /*3780*/  IMAD R71, R18, R73, R71 ;  /* 0x0000004912477224 */ /* 0x004fce00078e0247 */
.L_x_19833:
        /* <DEDUP_REMOVED lines=9> */
.L_x_19920:
[----:B--2---:R-:W-:-:S07]  /*3820*/  IMAD R71, R17, R73, R71 ;  /* 0x0000004911477224 */ /* 0x004fce00078e0247 */
.L_x_19835:
        /* <DEDUP_REMOVED lines=9> */
.L_x_19923:
[----:B--2---:R-:W-:-:S07]  /*38c0*/  IMAD R71, R16, R73, R71 ;  /* 0x0000004910477224 */ /* 0x004fce00078e0247 */
.L_x_19837:
        /* <DEDUP_REMOVED lines=9> */
.L_x_19926:
[----:B--2---:R-:W-:-:S07]  /*3960*/  IMAD R71, R15, R73, R71 ;  /* 0x000000490f477224 */ /* 0x004fce00078e0247 */
.L_x_19839:
        /* <DEDUP_REMOVED lines=9> */
.L_x_19929:
[----:B--2---:R-:W-:-:S07]  /*3a00*/  IMAD R71, R14, R73, R71 ;  /* 0x000000490e477224 */ /* 0x004fce00078e0247 */
.L_x_19841:
        /* <DEDUP_REMOVED lines=9> */
.L_x_19932:
[----:B--2---:R-:W-:-:S07]  /*3aa0*/  IMAD R71, R13, R73, R71 ;  /* 0x000000490d477224 */ /* 0x004fce00078e0247 */
.L_x_19843:
        /* <DEDUP_REMOVED lines=9> */
.L_x_19935:
[----:B--2---:R-:W-:-:S07]  /*3b40*/  IMAD R71, R12, R73, R71 ;  /* 0x000000490c477224 */ /* 0x004fce00078e0247 */
.L_x_19845:
        /* <DEDUP_REMOVED lines=9> */
.L_x_19938:
[----:B--2---:R-:W-:-:S07]  /*3be0*/  IMAD R71, R11, R73, R71 ;  /* 0x000000490b477224 */ /* 0x004fce00078e0247 */
.L_x_19847:
        /* <DEDUP_REMOVED lines=9> */
.L_x_19941:
[----:B--2---:R-:W-:-:S07]  /*3c80*/  IMAD R71, R10, R73, R71 ;  /* 0x000000490a477224 */ /* 0x004fce00078e0247 */
.L_x_19849:
        /* <DEDUP_REMOVED lines=9> */
.L_x_19944:
[----:B--2---:R-:W-:-:S07]  /*3d20*/  IMAD R71, R9, R73, R71 ;  /* 0x0000004909477224 */ /* 0x004fce00078e0247 */
.L_x_19851:
[----:B------:R-:W-:-:S13]  /*3d30*/  ISETP.GE.AND P1, PT, R56, 0x1b, PT ;  /* 0x0000001b3800780c */ /* 0x000fda0003f26270 */
[----:B------:R-:W-:Y:S05]  /*3d40*/  @!P1 BRA `(.L_x_19853) ;  /* 0x0000000000109947 */ /* 0x000fea0003800000 */
[----:B------:R-:W-:-:S03]  /*3d50*/  UMOV UR4, 0xffffffff ;  /* 0xffffffff00047882 */ /* 0x000fc60000000000 */
[----:B------:R-:W-:Y:S05]  /*3d60*/  BRA.DIV UR4, `(.L_x_19854) ;  /* 0x0000001e04507947 */ /* 0x000fea000b800000 */
[----:B0-----:R0:W2:Y:S02]  /*3d70*/  SHFL.IDX PT, R73, R69, R46, R67 ;  /* 0x0000002e45497389 */ /* 0x0010a400000e0043 */
.L_x_19947:
[----:B--2---:R-:W-:-:S07]  /*3d80*/  IMAD R71, R8, R73, R71 ;  /* 0x0000004908477224 */ /* 0x004fce00078e0247 */
.L_x_19853:
[----:B------:R-:W-:-:S13]  /*3d90*/  ISETP.GE.AND P1, PT, R56, 0x1c, PT ;  /* 0x0000001c3800780c */ /* 0x000fda0003f26270 */
[----:B------:R-:W-:Y:S05]  /*3da0*/  @!P1 BRA `(.L_x_19855) ;  /* 0x0000000000109947 */ /* 0x000fea0003800000 */
[----:B------:R-:W-:-:S03]  /*3db0*/  UMOV UR4, 0xffffffff ;  /* 0xffffffff00047882 */ /* 0x000fc60000000000 */
[----:B------:R-:W-:Y:S05]  /*3dc0*/  BRA.DIV UR4, `(.L_x_19856) ;  /* 0x0000001e04587947 */ /* 0x000fea000b800000 */
[----:B0-----:R0:W2:Y:S02]  /*3dd0*/  SHFL.IDX PT, R73, R69, R45, R67 ;  /* 0x0000002d45497389 */ /* 0x0010a400000e0043 */
.L_x_19950:
[----:B--2---:R-:W-:-:S07]  /*3de0*/  IMAD R71, R7, R73, R71 ;  /* 0x0000004907477224 */ /* 0x004fce00078e0247 */
.L_x_19855:
[----:B------:R-:W-:-:S13]  /*3df0*/  ISETP.GE.AND P1, PT, R56, 0x1d, PT ;  /* 0x0000001d3800780c */ /* 0x000fda0003f26270 */
[----:B------:R-:W-:Y:S05]  /*3e00*/  @!P1 BRA `(.L_x_19857) ;  /* 0x0000000000109947 */ /* 0x000fea0003800000 */
[----:B------:R-:W-:-:S03]  /*3e10*/  UMOV UR4, 0xffffffff ;  /* 0xffffffff00047882 */ /* 0x000fc60000000000 */
[----:B------:R-:W-:Y:S05]  /*3e20*/  BRA.DIV UR4, `(.L_x_19858) ;  /* 0x0000001e04607947 */ /* 0x000fea000b800000 */
[----:B0-----:R0:W2:Y:S02]  /*3e30*/  SHFL.IDX PT, R73, R69, R44, R67 ;  /* 0x0000002c45497389 */ /* 0x0010a400000e0043 */
.L_x_19953:
[----:B--2---:R-:W-:-:S07]  /*3e40*/  IMAD R71, R6, R73, R71 ;  /* 0x0000004906477224 */ /* 0x004fce00078e0247 */
.L_x_19857:
[----:B------:R-:W-:-:S13]  /*3e50*/  ISETP.GE.AND P1, PT, R56, 0x1e, PT ;  /* 0x0000001e3800780c */ /* 0x000fda0003f26270 */
[----:B------:R-:W-:Y:S05]  /*3e60*/  @!P1 BRA `(.L_x_19859) ;  /* 0x0000000000109947 */ /* 0x000fea0003800000 */
[----:B------:R-:W-:-:S03]  /*3e70*/  UMOV UR4, 0xffffffff ;  /* 0xffffffff00047882 */ /* 0x000fc60000000000 */
[----:B------:R-:W-:Y:S05]  /*3e80*/  BRA.DIV UR4, `(.L_x_19860) ;  /* 0x0000001e04687947 */ /* 0x000fea000b800000 */
[----:B0-----:R0:W2:Y:S02]  /*3e90*/  SHFL.IDX PT, R73, R69, R43, R67 ;  /* 0x0000002b45497389 */ /* 0x0010a400000e0043 */
.L_x_19956:
[----:B--2---:R-:W-:-:S07]  /*3ea0*/  IMAD R71, R5, R73, R71 ;  /* 0x0000004905477224 */ /* 0x004fce00078e0247 */
.L_x_19859:
        /* <DEDUP_REMOVED lines=9> */
.L_x_19959:
[----:B--2---:R-:W-:-:S07]  /*3f40*/  IMAD R71, R4, R73, R71 ;  /* 0x0000004904477224 */ /* 0x004fce00078e0247 */
.L_x_19861:
        /* <DEDUP_REMOVED lines=9> */
.L_x_19962:
[----:B--2---:R-:W-:Y:S01]  /*3fe0*/  IMAD R71, R0, R67, R71 ;  /* 0x0000004300477224 */ /* 0x004fe200078e0247 */
[----:B------:R-:W-:Y:S06]  /*3ff0*/  BRA `(.L_x_19863) ;  /* 0x0000000800007947 */ /* 0x000fec0003800000 */
.L_x_19800:
        /* <DEDUP_REMOVED lines=9> */
[----:B------:R-:W-:Y:S01]  /*4090*/  @P2 IMAD R73, R59, 0x4, R67 ;  /* 0x000000043b492824 */ /* 0x000fe200078e0243 */
[----:B------:R-:W-:Y:S02]  /*40a0*/  ISETP.GE.AND P1, PT, R56, 0x8, PT ;  /* 0x000000083800780c */ /* 0x000fe40003f26270 */
[----:B------:R-:W-:-:S03]  /*40b0*/  @P5 LEA R69, R55, R67, 0x2 ;  /* 0x0000004337455211 */ /* 0x000fc600078e10ff */
[----:B------:R-:W1:Y:S02]  /*40c0*/  @P2 LDS R73, [R73+0x4] ;  /* 0x0000040049492984 */ /* 0x000e640000000800 */
[--C-:B------:R-:W-:Y:S02]  /*40d0*/  @P6 IMAD R75, R92, 0x4, R67.reuse ;  /* 0x000000045c4b6824 */ /* 0x100fe400078e0243 */
[----:B------:R-:W0:Y:S02]  /*40e0*/  @P5 LDS R69, [R69+0x8] ;  /* 0x0000080045455984 */ /* 0x000e240000000800 */
[--C-:B------:R-:W-:Y:S02]  /*40f0*/  @P4 IMAD R77, R90, 0x4, R67.reuse ;  /* 0x000000045a4d4824 */ /* 0x100fe400078e0243 */
[----:B------:R-:W-:Y:S01]  /*4100*/  @P6 LDS R75, [R75+0x10] ;  /* 0x000010004b4b6984 */ /* 0x000fe20000000800 */
[----:B------:R-:W-:-:S03]  /*4110*/  @P1 IMAD R81, R88, 0x4, R67 ;  /* 0x0000000458511824 */ /* 0x000fc600078e0243 */
        /* <DEDUP_REMOVED lines=21> */
[--C-:B------:R-:W-:Y:S02]  /*4270*/  @P6 IMAD R75, R86, 0x4, R67.reuse ;  /* 0x00000004564b6824 */ /* 0x100fe400078e0243 */
[----:B------:R-:W0:Y:S01]  /*4280*/  @P3 LDS R69, [R69+0x20] ;  /* 0x0000200045453984 */ /* 0x000e220000000800 */
[--C-:B------:R-:W-:Y:S02]  /*4290*/  @P5 IMAD R81, R3, 0x4, R67.reuse ;  /* 0x0000000403515824 */ /* 0x100fe400078e0243 */
[----:B------:R-:W-:Y:S01]  /*42a0*/  @P4 IMAD R73, R39, 0x4, R67 ;  /* 0x0000000427494824 */ /* 0x000fe200078e0243 */
[----:B------:R-:W-:Y:S02]  /*42b0*/  @P6 LDS R75, [R75+0x28] ;  /* 0x000028004b4b6984 */ /* 0x000fe40000000800 */
[----:B------:R-:W-:-:S02]  /*42c0*/  @P2 LEA R77, R82, R67, 0x2 ;  /* 0x00000043524d2211 */ /* 0x000fc400078e10ff */
[----:B------:R-:W-:Y:S02]  /*42d0*/  @P5 LDS R81, [R81+0x34] ;  /* 0x0000340051515984 */ /* 0x000fe40000000800 */
[----:B------:R-:W-:Y:S02]  /*42e0*/  @P1 IMAD R79, R78, 0x4, R67 ;  /* 0x000000044e4f1824 */ /* 0x000fe400078e0243 */
[----:B------:R-:W1:Y:S04]  /*42f0*/  @P4 LDS R73, [R73+0x24] ;  /* 0x0000240049494984 */ /* 0x000e680000000800 */
[----:B------:R-:W2:Y:S04]  /*4300*/  @P2 LDS R77, [R77+0x2c] ;  /* 0x00002c004d4d2984 */ /* 0x000ea80000000800 */
[----:B------:R-:W3:Y:S01]  /*4310*/  @P1 LDS R79, [R79+0x30] ;  /* 0x000030004f4f1984 */ /* 0x000ee20000000800 */
[----:B0-----:R-:W-:Y:S01]  /*4320*/  @P3 IMAD R71, R26, R69, R71 ;  /* 0x000000451a473224 */ /* 0x001fe200078e0247 */
[----:B------:R-:W-:-:S03]  /*4330*/  ISETP.GE.AND P3, PT, R56, 0x10, PT ;  /* 0x000000103800780c */ /* 0x000fc60003f66270 */
[----:B-1----:R-:W-:Y:S01]  /*4340*/  @P4 IMAD R71, R25, R73, R71 ;  /* 0x0000004919474224 */ /* 0x002fe200078e0247 */
[----:B------:R-:W-:-:S09]  /*4350*/  ISETP.GE.AND P4, PT, R56, 0xf, PT ;  /* 0x0000000f3800780c */ /* 0x000fd20003f86270 */
[----:B------:R-:W-:Y:S02]  /*4360*/  @P3 IMAD R73, R80, 0x4, R67 ;  /* 0x0000000450493824 */ /* 0x000fe400078e0243 */
[----:B------:R-:W-:Y:S01]  /*4370*/  @P6 IMAD R71, R24, R75, R71 ;  /* 0x0000004b18476224 */ /* 0x000fe200078e0247 */
[----:B------:R-:W-:-:S03]  /*4380*/  ISETP.GE.AND P6, PT, R56, 0x14, PT ;  /* 0x000000143800780c */ /* 0x000fc60003fc6270 */
[----:B--2---:R-:W-:Y:S01]  /*4390*/  @P2 IMAD R71, R23, R77, R71 ;  /* 0x0000004d17472224 */ /* 0x004fe200078e0247 */
[----:B------:R-:W-:Y:S01]  /*43a0*/  ISETP.GE.AND P2, PT, R56, 0x11, PT ;  /* 0x000000113800780c */ /* 0x000fe20003f46270 */
[----:B------:R-:W-:Y:S02]  /*43b0*/  @P3 LDS R73, [R73+0x3c] ;  /* 0x00003c0049493984 */ /* 0x000fe40000000800 */
[----:B---3--:R-:W-:Y:S01]  /*43c0*/  @P1 IMAD R71, R22, R79, R71 ;  /* 0x0000004f16471224 */ /* 0x008fe200078e0247 */
[----:B------:R-:W-:Y:S01]  /*43d0*/  ISETP.GE.AND P1, PT, R56, 0x12, PT ;  /* 0x000000123800780c */ /* 0x000fe20003f26270 */
[----:B------:R-:W-:Y:S02]  /*43e0*/  @P4 IMAD R69, R84, 0x4, R67 ;  /* 0x0000000454454824 */ /* 0x000fe400078e0243 */
[----:B------:R-:W-:Y:S01]  /*43f0*/  @P5 IMAD R71, R21, R81, R71 ;  /* 0x0000005115475224 */ /* 0x000fe200078e0247 */
[----:B------:R-:W-:Y:S01]  /*4400*/  ISETP.GE.AND P5, PT, R56, 0x13, PT ;  /* 0x000000133800780c */ /* 0x000fe20003fa6270 */
[----:B------:R-:W-:-:S02]  /*4410*/  @P6 IMAD R81, R60, 0x4, R67 ;  /* 0x000000043c516824 */ /* 0x000fc400078e0243 */
[----:B------:R-:W0:Y:S02]  /*4420*/  @P4 LDS R69, [R69+0x38] ;  /* 0x0000380045454984 */ /* 0x000e240000000800 */
[--C-:B------:R-:W-:Y:S02]  /*4430*/  @P2 IMAD R75, R76, 0x4, R67.reuse ;  /* 0x000000044c4b2824 */ /* 0x100fe400078e0243 */
[----:B------:R-:W-:Y:S02]  /*4440*/  @P6 LDS R81, [R81+0x4c] ;  /* 0x00004c0051516984 */ /* 0x000fe40000000800 */
[--C-:B------:R-:W-:Y:S02]  /*4450*/  @P1 IMAD R77, R65, 0x4, R67.reuse ;  /* 0x00000004414d1824 */ /* 0x100fe400078e0243 */
[----:B------:R-:W1:Y:S02]  /*4460*/  @P2 LDS R75, [R75+0x40] ;  /* 0x000040004b4b2984 */ /* 0x000e640000000800 */
[----:B------:R-:W-:-:S02]  /*4470*/  @P5 IMAD R79, R58, 0x4, R67 ;  /* 0x000000043a4f5824 */ /* 0x000fc400078e0243 */
        /* <DEDUP_REMOVED lines=16> */
[----:B------:R-:W-:Y:S01]  /*4580*/  @P4 LDS R77, [R77+0x5c] ;  /* 0x00005c004d4d4984 */ /* 0x000fe20000000800 */
[----:B------:R-:W-:-:S03]  /*4590*/  @P2 LEA R69, R62, R67, 0x2 ;  /* 0x000000433e452211 */ /* 0x000fc600078e10ff */
[--C-:B------:R-:W-:Y:S01]  /*45a0*/  @P1 IMAD R75, R66, 0x4, R67.reuse ;  /* 0x00000004424b1824 */ /* 0x100fe200078e0243 */
        /* <DEDUP_REMOVED lines=17> */
[C---:B------:R-:W-:Y:S02]  /*46c0*/  ISETP.GE.AND P5, PT, R56.reuse, 0x1f, PT ;  /* 0x0000001f3800780c */ /* 0x040fe40003fa6270 */
[----:B------:R-:W-:Y:S01]  /*46d0*/  @P3 LEA R77, R57, R67, 0x2 ;  /* 0x00000043394d3211 */ /* 0x000fe200078e10ff */
        /* <DEDUP_REMOVED lines=18> */
.L_x_19863:
        /* <DEDUP_REMOVED lines=8> */
.L_x_19768:
[----:B----4-:R-:W4:Y:S01]  /*4880*/  S2R R11, SR_TID.X ;  /* 0x00000000000b7919 */ /* 0x010f220000002100 */
[----:B------:R-:W-:Y:S05]  /*4890*/  WARPSYNC.ALL ;  /* 0x0000000000007948 */ /* 0x000fea0003800000 */
[----:B------:R-:W-:Y:S01]  /*48a0*/  BAR.SYNC.DEFER_BLOCKING 0x0 ;  /* 0x0000000000007b1d */ /* 0x000fe20000010000 */
[----:B----4-:R-:W-:-:S13]  /*48b0*/  ISETP.GT.U32.AND P0, PT, R11, 0xf, PT ;  /* 0x0000000f0b00780c */ /* 0x010fda0003f04070 */
[----:B------:R-:W-:Y:S05]  /*48c0*/  @P0 EXIT ;  /* 0x000000000000094d */ /* 0x000fea0003800000 */
[----:B------:R-:W-:Y:S01]  /*48d0*/  IABS R5, R56 ;  /* 0x0000003800057213 */ /* 0x000fe20000000000 */
[----:B------:R-:W4:Y:S01]  /*48e0*/  LDC R13, c[0x0][0x388] ;  /* 0x0000e200ff0d7b82 */ /* 0x000f220000000800 */
[----:B------:R-:W-:Y:S01]  /*48f0*/  IABS R8, R38 ;  /* 0x0000002600087213 */ /* 0x000fe20000000000 */
[----:B------:R-:W-:Y:S01]  /*4900*/  UMOV UR4, 0x400 ;  /* 0x0000040000047882 */ /* 0x000fe20000000000 */
[----:B0-----:R-:W0:Y:S01]  /*4910*/  I2F.RP R0, R5 ;  /* 0x0000000500007306 */ /* 0x001e220000209400 */
[----:B------:R-:W-:Y:S01]  /*4920*/  ISETP.NE.AND P4, PT, R56, RZ, PT ;  /* 0x000000ff3800720c */ /* 0x000fe20003f85270 */
[----:B------:R-:W-:Y:S01]  /*4930*/  UIADD3 UR4, UPT, UPT, UR4, 0x1100, URZ ;  /* 0x0000110004047890 */ /* 0x000fe2000fffe0ff */
[----:B------:R-:W-:Y:S02]  /*4940*/  ISETP.NE.AND P3, PT, R38, RZ, PT ;  /* 0x000000ff2600720c */ /* 0x000fe40003f65270 */
[----:B------:R-:W5:Y:S03]  /*4950*/  S2UR UR5, SR_CgaCtaId ;  /* 0x00000000000579c3 */ /* 0x000f660000008800 */
[----:B------:R-:W1:Y:S05]  /*4960*/  I2F.RP R4, R8 ;  /* 0x0000000800047306 */ /* 0x000e6a0000209400 */
[----:B------:R-:W3:Y:S03]  /*4970*/  S2UR UR7, SR_CTAID.X ;  /* 0x00000000000779c3 */ /* 0x000ee60000002500 */
[----:B0-----:R-:W0:Y:S01]  /*4980*/  MUFU.RCP R0, R0 ;  /* 0x0000000000007308 */ /* 0x001e220000001000 */
[----:B----4-:R-:W-:-:S04]  /*4990*/  IABS R6, R13 ;  /* 0x0000000d00067213 */ /* 0x010fc80000000000 */
[----:B------:R-:W4:Y:S03]  /*49a0*/  S2UR UR6, SR_CTAID.Y ;  /* 0x00000000000679c3 */ /* 0x000f260000002600 */
[----:B-1----:R-:W-:Y:S01]  /*49b0*/  MUFU.RCP R4, R4 ;  /* 0x0000000400047308 */ /* 0x002fe20000001000 */
[----:B-----5:R-:W-:-:S04]  /*49c0*/  ULEA UR4, UR5, UR4, 0x18 ;  /* 0x0000000405047291 */ /* 0x020fc8000f8ec0ff */
[----:B------:R-:W4:Y:S01]  /*49d0*/  LDC R9, c[0x0][0x384] ;  /* 0x0000e100ff097b82 */ /* 0x000f220000000800 */
[----:B0-----:R-:W-:-:S06]  /*49e0*/  VIADD R3, R0, 0xffffffe ;  /* 0x0ffffffe00037836 */ /* 0x001fcc0000000000 */
[----:B------:R-:W2:Y:S02]  /*49f0*/  F2I.FTZ.U32.TRUNC.NTZ R3, R3 ;  /* 0x0000000300037305 */ /* 0x000ea4000021f000 */
[----:B--2---:R-:W-:-:S04]  /*4a00*/  IMAD.MOV R2, RZ, RZ, -R3 ;  /* 0x000000ffff027224 */ /* 0x004fc800078e0a03 */
[----:B------:R-:W-:Y:S02]  /*4a10*/  IMAD R7, R2, R5, RZ ;  /* 0x0000000502077224 */ /* 0x000fe400078e02ff */
[----:B------:R-:W-:-:S05]  /*4a20*/  HFMA2 R2, -RZ, RZ, 0, 0 ;  /* 0x00000000ff027431 */ /* 0x000fca00000001ff */
[----:B------:R-:W-:-:S04]  /*4a30*/  IMAD.HI.U32 R7, R3, R7, R2 ;  /* 0x0000000703077227 */ /* 0x000fc800078e0002 */
[----:B------:R-:W-:Y:S02]  /*4a40*/  IMAD.MOV.U32 R2, RZ, RZ, R6 ;  /* 0x000000ffff027224 */ /* 0x000fe400078e0006 */
[----:B------:R-:W0:Y:S02]  /*4a50*/  LDC R6, c[0x0][0x360] ;  /* 0x0000d800ff067b82 */ /* 0x000e240000000800 */
[----:B------:R-:W-:-:S04]  /*4a60*/  IMAD.HI.U32 R0, R7, R2, RZ ;  /* 0x0000000207007227 */ /* 0x000fc800078e00ff */
[----:B------:R-:W-:-:S04]  /*4a70*/  IMAD.MOV R3, RZ, RZ, -R0 ;  /* 0x000000ffff037224 */ /* 0x000fc800078e0a00 */
[----:B------:R-:W-:Y:S02]  /*4a80*/  IMAD R2, R5, R3, R2 ;  /* 0x0000000305027224 */ /* 0x000fe400078e0202 */
[----:B------:R-:W-:-:S03]  /*4a90*/  VIADD R3, R4, 0xffffffe ;  /* 0x0ffffffe04037836 */ /* 0x000fc60000000000 */
[----:B------:R-:W-:-:S03]  /*4aa0*/  ISETP.GT.U32.AND P1, PT, R5, R2, PT ;  /* 0x000000020500720c */ /* 0x000fc60003f24070 */
[----:B------:R-:W1:Y:S10]  /*4ab0*/  F2I.FTZ.U32.TRUNC.NTZ R3, R3 ;  /* 0x0000000300037305 */ /* 0x000e74000021f000 */
[----:B------:R-:W-:-:S02]  /*4ac0*/  @!P1 IMAD.IADD R2, R2, 0x1, -R5 ;  /* 0x0000000102029824 */ /* 0x000fc400078e0a05 */
[----:B------:R-:W-:-:S03]  /*4ad0*/  @!P1 VIADD R0, R0, 0x1 ;  /* 0x0000000100009836 */ /* 0x000fc60000000000 */
[----:B------:R-:W-:Y:S01]  /*4ae0*/  ISETP.GE.U32.AND P0, PT, R2, R5, PT ;  /* 0x000000050200720c */ /* 0x000fe20003f06070 */
[----:B-1----:R-:W-:Y:S01]  /*4af0*/  IMAD.MOV R7, RZ, RZ, -R3 ;  /* 0x000000ffff077224 */ /* 0x002fe200078e0a03 */
[----:B------:R-:W1:Y:S01]  /*4b00*/  LDC.64 R4, c[0x0][0x3a0] ;  /* 0x0000e800ff047b82 */ /* 0x000e620000000a00 */
[----:B------:R-:W-:Y:S02]  /*4b10*/  LOP3.LUT R2, R13, R56, RZ, 0x3c, !PT ;  /* 0x000000380d027212 */ /* 0x000fe400078e3cff */
[----:B------:R-:W-:Y:S01]  /*4b20*/  IMAD R7, R7, R8, RZ ;  /* 0x0000000807077224 */ /* 0x000fe200078e02ff */
[----:B------:R-:W-:Y:S02]  /*4b30*/  LOP3.LUT R13, RZ, R38, RZ, 0x33, !PT ;  /* 0x00000026ff0d7212 */ /* 0x000fe400078e33ff */
[----:B------:R-:W-:Y:S01]  /*4b40*/  ISETP.GE.AND P2, PT, R2, RZ, PT ;  /* 0x000000ff0200720c */ /* 0x000fe20003f46270 */
[----:B------:R-:W-:-:S04]  /*4b50*/  IMAD.MOV.U32 R2, RZ, RZ, RZ ;  /* 0x000000ffff027224 */ /* 0x000fc800078e00ff */
[----:B------:R-:W-:Y:S02]  /*4b60*/  @P0 VIADD R0, R0, 0x1 ;  /* 0x0000000100000836 */ /* 0x000fe40000000000 */
[----:B------:R-:W-:-:S03]  /*4b70*/  IMAD.HI.U32 R12, R3, R7, R2 ;  /* 0x00000007030c7227 */ /* 0x000fc600078e0002 */
[----:B------:R-:W-:Y:S01]  /*4b80*/  MOV R10, R0 ;  /* 0x00000000000a7202 */ /* 0x000fe20000000f00 */
[----:B---3--:R-:W-:Y:S02]  /*4b90*/  IMAD R0, R38, UR7, RZ ;  /* 0x0000000726007c24 */ /* 0x008fe4000f8e02ff */
[----:B------:R-:W-:Y:S02]  /*4ba0*/  IMAD.MOV.U32 R7, RZ, RZ, R11 ;  /* 0x000000ffff077224 */ /* 0x000fe400078e000b */
[----:B------:R-:W-:Y:S01]  /*4bb0*/  @!P2 IMAD.MOV R10, RZ, RZ, -R10 ;  /* 0x000000ffff0aa224 */ /* 0x000fe200078e0a0a */
[----:B------:R-:W-:Y:S01]  /*4bc0*/  @!P4 LOP3.LUT R10, RZ, R56, RZ, 0x33, !PT ;  /* 0x00000038ff0ac212 */ /* 0x000fe200078e33ff */
[----:B----4-:R-:W-:Y:S01]  /*4bd0*/  IMAD R11, R9, UR6, R0 ;  /* 0x00000006090b7c24 */ /* 0x010fe2000f8e0200 */
[----:B0-----:R-:W-:-:S07]  /*4be0*/  LEA R0, R7, UR4, 0x2 ;  /* 0x0000000407007c11 */ /* 0x001fce000f8e10ff */
.L_x_19866:
[-C--:B0-----:R-:W-:Y:S02]  /*4bf0*/  IABS R2, R38.reuse ;  /* 0x0000002600027213 */ /* 0x081fe40000000000 */
[----:B------:R-:W-:Y:S02]  /*4c00*/  IABS R3, R7 ;  /* 0x0000000700037213 */ /* 0x000fe40000000000 */
[----:B------:R-:W-:Y:S01]  /*4c10*/  IABS R14, R38 ;  /* 0x00000026000e7213 */ /* 0x000fe20000000000 */
[----:B------:R-:W-:Y:S02]  /*4c20*/  IMAD.MOV R9, RZ, RZ, -R2 ;  /* 0x000000ffff097224 */ /* 0x000fe400078e0a02 */
[----:B------:R-:W-:-:S04]  /*4c30*/  IMAD.HI.U32 R2, R12, R3, RZ ;  /* 0x000000030c027227 */ /* 0x000fc800078e00ff */
[----:B------:R-:W-:Y:S02]  /*4c40*/  IMAD R3, R2, R9, R3 ;  /* 0x0000000902037224 */ /* 0x000fe400078e0203 */
[----:B------:R0:W2:Y:S03]  /*4c50*/  LDS R9, [R0] ;  /* 0x0000000000097984 */ /* 0x0000a60000000800 */
[----:B------:R-:W-:Y:S01]  /*4c60*/  ISETP.GT.U32.AND P1, PT, R8, R3, PT ;  /* 0x000000030800720c */ /* 0x000fe20003f24070 */
[----:B0-----:R-:W-:-:S12]  /*4c70*/  IMAD R0, R6, 0x4, R0 ;  /* 0x0000000406007824 */ /* 0x001fd800078e0200 */
        /* <DEDUP_REMOVED lines=10> */
[--C-:B------:R-:W-:Y:S02]  /*4d20*/  IMAD R3, R38, R3, R7.reuse ;  /* 0x0000000326037224 */ /* 0x100fe400078e0207 */
[----:B------:R-:W-:Y:S02]  /*4d30*/  IMAD.IADD R7, R6, 0x1, R7 ;  /* 0x0000000106077824 */ /* 0x000fe400078e0207 */
[----:B------:R-:W-:-:S03]  /*4d40*/  IMAD.IADD R3, R2, 0x1, R3 ;  /* 0x0000000102037824 */ /* 0x000fc600078e0203 */
[----:B------:R-:W-:Y:S01]  /*4d50*/  ISETP.GE.U32.AND P0, PT, R7, 0x10, PT ;  /* 0x000000100700780c */ /* 0x000fe20003f06070 */
[----:B-1----:R-:W-:-:S05]  /*4d60*/  IMAD.WIDE R2, R3, 0x4, R4 ;  /* 0x0000000403027825 */ /* 0x002fca00078e0204 */
[----:B--2---:R0:W-:Y:S07]  /*4d70*/  STG.E desc[UR8][R2.64], R9 ;  /* 0x0000000902007986 */ /* 0x0041ee000c101908 */
[----:B------:R-:W-:Y:S05]  /*4d80*/  @!P0 BRA `(.L_x_19866) ;  /* 0xfffffffc00988947 */ /* 0x000fea000383ffff */
[----:B------:R-:W-:Y:S05]  /*4d90*/  EXIT ;  /* 0x000000000000794d */ /* 0x000fea0003800000 */
.L_x_19802:
[----:B------:R-:W-:Y:S01]  /*4da0*/  BSSY B0, `(.L_x_19867) ;  /* 0x0000006000007945 */ /* 0x000fe20003800000 */
[----:B------:R-:W-:Y:S02]  /*4db0*/  IMAD.MOV.U32 R75, RZ, RZ, R71 ;  /* 0x000000ffff4b7224 */ /* 0x000fe400078e0047 */
[----:B------:R-:W-:-:S07]  /*4dc0*/  IMAD.MOV.U32 R73, RZ, RZ, -0x1 ;  /* 0xffffffffff497424 */ /* 0x000fce00078e00ff */
[----:B01-3--:R-:W-:Y:S05]  /*4dd0*/  WARPSYNC.COLLECTIVE R73, `(.L_x_19868) ;  /* 0x0000000049087348 */ /* 0x00bfea0003c00000 */
[----:B0-----:R0:W2:Y:S02]  /*4de0*/  SHFL.IDX P1, R73, R69, R75, R67 ;  /* 0x0000004b45497389 */ /* 0x0010a40000020043 */
[----:B0123--:R-:W-:Y:S05]  /*4df0*/  ENDCOLLECTIVE ;  /* 0x000000000000791b */ /* 0x00ffea0003800000 */
.L_x_19868:
[----:B------:R-:W-:Y:S05]  /*4e00*/  BSYNC B0 ;  /* 0x0000000000007941 */ /* 0x000fea0003800000 */
.L_x_19867:
[----:B------:R-:W-:Y:S01]  /*4e10*/  IMAD.MOV.U32 R71, RZ, RZ, R73 ;  /* 0x000000ffff477224 */ /* 0x000fe200078e0049 */
[----:B------:R-:W-:Y:S06]  /*4e20*/  BRA `(.L_x_19869) ;  /* 0xffffffe000147947 */ /* 0x000fec000383ffff */
.L_x_19804:
[----:B------:R-:W-:Y:S01]  /*4e30*/  BSSY B0, `(.L_x_19870) ;  /* 0x0000006000007945 */ /* 0x000fe20003800000 */
[----:B------:R-:W-:Y:S01]  /*4e40*/  MOV R75, R73 ;  /* 0x00000049004b7202 */ /* 0x000fe20000000f00 */
[----:B------:R-:W-:-:S07]  /*4e50*/  IMAD.MOV.U32 R73, RZ, RZ, -0x1 ;  /* 0xffffffffff497424 */ /* 0x000fce00078e00ff */
[----:B01-3--:R-:W-:Y:S05]  /*4e60*/  WARPSYNC.COLLECTIVE R73, `(.L_x_19871) ;  /* 0x0000000049087348 */ /* 0x00bfea0003c00000 */
[----:B0-----:R0:W2:Y:S02]  /*4e70*/  SHFL.IDX P1, R73, R69, R75, R67 ;  /* 0x0000004b45497389 */ /* 0x0010a40000020043 */
[----:B0123--:R-:W-:Y:S05]  /*4e80*/  ENDCOLLECTIVE ;  /* 0x000000000000791b */ /* 0x00ffea0003800000 */
.L_x_19871:
[----:B------:R-:W-:Y:S05]  /*4e90*/  BSYNC B0 ;  /* 0x0000000000007941 */ /* 0x000fea0003800000 */
.L_x_19870:
[----:B------:R-:W-:Y:S05]  /*4ea0*/  BRA `(.L_x_19872) ;  /* 0xffffffe0001c7947 */ /* 0x000fea000383ffff */
.L_x_19806:
[----:B------:R-:W-:Y:S01]  /*4eb0*/  BSSY B0, `(.L_x_19873) ;  /* 0x0000006000007945 */ /* 0x000fe20003800000 */
[----:B------:R-:W-:Y:S02]  /*4ec0*/  IMAD.MOV.U32 R75, RZ, RZ, R73 ;  /* 0x000000ffff4b7224 */ /* 0x000fe400078e0049 */
[----:B------:R-:W-:-:S07]  /*4ed0*/  IMAD.MOV.U32 R73, RZ, RZ, -0x1 ;  /* 0xffffffffff497424 */ /* 0x000fce00078e00ff */
[----:B01-3--:R-:W-:Y:S05]  /*4ee0*/  WARPSYNC.COLLECTIVE R73, `(.L_x_19874) ;  /* 0x0000000049087348 */ /* 0x00bfea0003c00000 */
[----:B0-----:R0:W2:Y:S02]  /*4ef0*/  SHFL.IDX P1, R73, R69, R75, R67 ;  /* 0x0000004b45497389 */ /* 0x0010a40000020043 */
[----:B0123--:R-:W-:Y:S05]  /*4f00*/  ENDCOLLECTIVE ;  /* 0x000000000000791b */ /* 0x00ffea0003800000 */
.L_x_19874:
[----:B------:R-:W-:Y:S05]  /*4f10*/  BSYNC B0 ;  /* 0x0000000000007941 */ /* 0x000fea0003800000 */
.L_x_19873:
[----:B------:R-:W-:Y:S05]  /*4f20*/  BRA `(.L_x_19875) ;  /* 0xffffffe000247947 */ /* 0x000fea000383ffff */
.L_x_19808:
[----:B------:R-:W-:Y:S01]  /*4f30*/  BSSY B0, `(.L_x_19876) ;  /* 0x0000006000007945 */ /* 0x000fe20003800000 */
[----:B------:R-:W-:Y:S02]  /*4f40*/  IMAD.MOV.U32 R75, RZ, RZ, R73 ;  /* 0x000000ffff4b7224 */ /* 0x000fe400078e0049 */
[----:B------:R-:W-:-:S07]  /*4f50*/  IMAD.MOV.U32 R73, RZ, RZ, -0x1 ;  /* 0xffffffffff497424 */ /* 0x000fce00078e00ff */
[----:B01-3--:R-:W-:Y:S05]  /*4f60*/  WARPSYNC.COLLECTIVE R73, `(.L_x_19877) ;  /* 0x0000000049087348 */ /* 0x00bfea0003c00000 */
[----:B0-----:R0:W2:Y:S02]  /*4f70*/  SHFL.IDX P1, R73, R69, R75, R67 ;  /* 0x0000004b45497389 */ /* 0x0010a40000020043 */
[----:B0123--:R-:W-:Y:S05]  /*4f80*/  ENDCOLLECTIVE ;  /* 0x000000000000791b */ /* 0x00ffea0003800000 */
.L_x_19877:
[----:B------:R-:W-:Y:S05]  /*4f90*/  BSYNC B0 ;  /* 0x0000000000007941 */ /* 0x000fea0003800000 */
.L_x_19876:
[----:B------:R-:W-:Y:S05]  /*4fa0*/  BRA `(.L_x_19878) ;  /* 0xffffffe0002c7947 */ /* 0x000fea000383ffff */
.L_x_19810:
[----:B------:R-:W-:Y:S01]  /*4fb0*/  BSSY B0, `(.L_x_19879) ;  /* 0x0000006000007945 */ /* 0x000fe20003800000 */
[----:B------:R-:W-:Y:S02]  /*4fc0*/  IMAD.MOV.U32 R75, RZ, RZ, R73 ;  /* 0x000000ffff4b7224 */ /* 0x000fe400078e0049 */
[----:B------:R-:W-:-:S07]  /*4fd0*/  IMAD.MOV.U32 R73, RZ, RZ, -0x1 ;  /* 0xffffffffff497424 */ /* 0x000fce00078e00ff */
[----:B01-3--:R-:W-:Y:S05]  /*4fe0*/  WARPSYNC.COLLECTIVE R73, `(.L_x_19880) ;  /* 0x0000000049087348 */ /* 0x00bfea0003c00000 */
[----:B0-----:R0:W2:Y:S02]  /*4ff0*/  SHFL.IDX P1, R73, R69, R75, R67 ;  /* 0x0000004b45497389 */ /* 0x0010a40000020043 */
[----:B0123--:R-:W-:Y:S05]  /*5000*/  ENDCOLLECTIVE ;  /* 0x000000000000791b */ /* 0x00ffea0003800000 */
.L_x_19880:
[----:B------:R-:W-:Y:S05]  /*5010*/  BSYNC B0 ;  /* 0x0000000000007941 */ /* 0x000fea0003800000 */
.L_x_19879:
[----:B------:R-:W-:Y:S05]  /*5020*/  BRA `(.L_x_19881) ;  /* 0xffffffe000347947 */ /* 0x000fea000383ffff */
.L_x_19812:
[----:B------:R-:W-:Y:S01]  /*5030*/  BSSY B0, `(.L_x_19882) ;  /* 0x0000006000007945 */ /* 0x000fe20003800000 */
[----:B------:R-:W-:Y:S01]  /*5040*/  MOV R75, R73 ;  /* 0x00000049004b7202 */ /* 0x000fe20000000f00 */
[----:B------:R-:W-:-:S07]  /*5050*/  IMAD.MOV.U32 R73, RZ, RZ, -0x1 ;  /* 0xffffffffff497424 */ /* 0x000fce00078e00ff */
[----:B01-3--:R-:W-:Y:S05]  /*5060*/  WARPSYNC.COLLECTIVE R73, `(.L_x_19883) ;  /* 0x0000000049087348 */ /* 0x00bfea0003c00000 */
[----:B0-----:R0:W2:Y:S02]  /*5070*/  SHFL.IDX P1, R73, R69, R75, R67 ;  /* 0x0000004b45497389 */ /* 0x0010a40000020043 */
[----:B0123--:R-:W-:Y:S05]  /*5080*/  ENDCOLLECTIVE ;  /* 0x000000000000791b */ /* 0x00ffea0003800000 */
.L_x_19883:
[----:B------:R-:W-:Y:S05]  /*5090*/  BSYNC B0 ;  /* 0x0000000000007941 */ /* 0x000fea0003800000 */
.L_x_19882:
[----:B------:R-:W-:Y:S05]  /*50a0*/  BRA `(.L_x_19884) ;  /* 0xffffffe0003c7947 */ /* 0x000fea000383ffff */
.L_x_19814:
[----:B------:R-:W-:Y:S01]  /*50b0*/  BSSY B0, `(.L_x_19885) ;  /* 0x0000006000007945 */ /* 0x000fe20003800000 */
[----:B------:R-:W-:Y:S02]  /*50c0*/  IMAD.MOV.U32 R75, RZ, RZ, R50 ;  /* 0x000000ffff4b7224 */ /* 0x000fe400078e0032 */
[----:B------:R-:W-:-:S07]  /*50d0*/  IMAD.MOV.U32 R73, RZ, RZ, -0x1 ;  /* 0xffffffffff497424 */ /* 0x000fce00078e00ff */
[----:B01-3--:R-:W-:Y:S05]  /*50e0*/  WARPSYNC.COLLECTIVE R73, `(.L_x_19886) ;  /* 0x0000000049087348 */ /* 0x00bfea0003c00000 */
[----:B0-----:R0:W2:Y:S02]  /*50f0*/  SHFL.IDX P1, R73, R69, R75, R67 ;  /* 0x0000004b45497389 */ /* 0x0010a40000020043 */
[----:B0123--:R-:W-:Y:S05]  /*5100*/  ENDCOLLECTIVE ;  /* 0x000000000000791b */ /* 0x00ffea0003800000 */
.L_x_19886:
[----:B------:R-:W-:Y:S05]  /*5110*/  BSYNC B0 ;  /* 0x0000000000007941 */ /* 0x000fea0003800000 */
.L_x_19885:
[----:B------:R-:W-:Y:S05]  /*5120*/  BRA `(.L_x_19887) ;  /* 0xffffffe000347947 */ /* 0x000fea000383ffff */
.L_x_19816:
[----:B------:R-:W-:Y:S01]  /*5130*/  BSSY B0, `(.L_x_19888) ;  /* 0x0000006000007945 */ /* 0x000fe20003800000 */
[----:B------:R-:W-:Y:S02]  /*5140*/  IMAD.MOV.U32 R75, RZ, RZ, R73 ;  /* 0x000000ffff4b7224 */ /* 0x000fe400078e0049 */
[----:B------:R-:W-:-:S07]  /*5150*/  IMAD.MOV.U32 R73, RZ, RZ, -0x1 ;  /* 0xffffffffff497424 */ /* 0x000fce00078e00ff */
[----:B01-3--:R-:W-:Y:S05]  /*5160*/  WARPSYNC.COLLECTIVE R73, `(.L_x_19889) ;  /* 0x0000000049087348 */ /* 0x00bfea0003c00000 */
[----:B0-----:R0:W2:Y:S02]  /*5170*/  SHFL.IDX P1, R73, R69, R75, R67 ;  /* 0x0000004b45497389 */ /* 0x0010a40000020043 */
[----:B0123--:R-:W-:Y:S05]  /*5180*/  ENDCOLLECTIVE ;  /* 0x000000000000791b */ /* 0x00ffea0003800000 */
.L_x_19889:
[----:B------:R-:W-:Y:S05]  /*5190*/  BSYNC B0 ;  /* 0x0000000000007941 */ /* 0x000fea0003800000 */
.L_x_19888:
[----:B------:R-:W-:Y:S05]  /*51a0*/  BRA `(.L_x_19890) ;  /* 0xffffffe0003c7947 */ /* 0x000fea000383ffff */
.L_x_19818:
[----:B------:R-:W-:Y:S01]  /*51b0*/  BSSY B0, `(.L_x_19891) ;  /* 0x0000006000007945 */ /* 0x000fe20003800000 */
[----:B------:R-:W-:Y:S02]  /*51c0*/  IMAD.MOV.U32 R75, RZ, RZ, R49 ;  /* 0x000000ffff4b7224 */ /* 0x000fe400078e0031 */
[----:B------:R-:W-:-:S07]  /*51d0*/  IMAD.MOV.U32 R73, RZ, RZ, -0x1 ;  /* 0xffffffffff497424 */ /* 0x000fce00078e00ff */
[----:B01-3--:R-:W-:Y:S05]  /*51e0*/  WARPSYNC.COLLECTIVE R73, `(.L_x_19892) ;  /* 0x0000000049087348 */ /* 0x00bfea0003c00000 */
[----:B0-----:R0:W2:Y:S02]  /*51f0*/  SHFL.IDX P1, R73, R69, R75, R67 ;  /* 0x0000004b45497389 */ /* 0x0010a40000020043 */
[----:B0123--:R-:W-:Y:S05]  /*5200*/  ENDCOLLECTIVE ;  /* 0x000000000000791b */ /* 0x00ffea0003800000 */
.L_x_19892:
[----:B------:R-:W-:Y:S05]  /*5210*/  BSYNC B0 ;  /* 0x0000000000007941 */ /* 0x000fea0003800000 */
.L_x_19891:
[----:B------:R-:W-:Y:S05]  /*5220*/  BRA `(.L_x_19893) ;  /* 0xffffffe000347947 */ /* 0x000fea000383ffff */
.L_x_19820:
[----:B------:R-:W-:Y:S01]  /*5230*/  BSSY B0, `(.L_x_19894) ;  /* 0x0000006000007945 */ /* 0x000fe20003800000 */
[----:B------:R-:W-:Y:S01]  /*5240*/  MOV R75, R48 ;  /* 0x00000030004b7202 */ /* 0x000fe20000000f00 */
[----:B------:R-:W-:-:S07]  /*5250*/  IMAD.MOV.U32 R73, RZ, RZ, -0x1 ;  /* 0xffffffffff497424 */ /* 0x000fce00078e00ff */
[----:B01-3--:R-:W-:Y:S05]  /*5260*/  WARPSYNC.COLLECTIVE R73, `(.L_x_19895) ;  /* 0x0000000049087348 */ /* 0x00bfea0003c00000 */
[----:B0-----:R0:W2:Y:S02]  /*5270*/  SHFL.IDX P1, R73, R69, R75, R67 ;  /* 0x0000004b45497389 */ /* 0x0010a40000020043 */
[----:B0123--:R-:W-:Y:S05]  /*5280*/  ENDCOLLECTIVE ;  /* 0x000000000000791b */ /* 0x00ffea0003800000 */
.L_x_19895:
[----:B------:R-:W-:Y:S05]  /*5290*/  BSYNC B0 ;  /* 0x0000000000007941 */ /* 0x000fea0003800000 */
.L_x_19894:
[----:B------:R-:W-:Y:S05]  /*52a0*/  BRA `(.L_x_19896) ;  /* 0xffffffe0002c7947 */ /* 0x000fea000383ffff */
.L_x_19822:
[----:B------:R-:W-:Y:S01]  /*52b0*/  BSSY B0, `(.L_x_19897) ;  /* 0x0000006000007945 */ /* 0x000fe20003800000 */
[----:B------:R-:W-:Y:S02]  /*52c0*/  IMAD.MOV.U32 R75, RZ, RZ, R73 ;  /* 0x000000ffff4b7224 */ /* 0x000fe400078e0049 */
[----:B------:R-:W-:-:S07]  /*52d0*/  IMAD.MOV.U32 R73, RZ, RZ, -0x1 ;  /* 0xffffffffff497424 */ /* 0x000fce00078e00ff */
[----:B01-3--:R-:W-:Y:S05]  /*52e0*/  WARPSYNC.COLLECTIVE R73, `(.L_x_19898) ;  /* 0x0000000049087348 */ /* 0x00bfea0003c00000 */
[----:B0-----:R0:W2:Y:S02]  /*52f0*/  SHFL.IDX P1, R73, R69, R75, R67 ;  /* 0x0000004b45497389 */ /* 0x0010a40000020043 */
[----:B0123--:R-:W-:Y:S05]  /*5300*/  ENDCOLLECTIVE ;  /* 0x000000000000791b */ /* 0x00ffea0003800000 */
.L_x_19898:
[----:B------:R-:W-:Y:S05]  /*5310*/  BSYNC B0 ;  /* 0x0000000000007941 */ /* 0x000fea0003800000 */
.L_x_19897:
[----:B------:R-:W-:Y:S05]  /*5320*/  BRA `(.L_x_19899) ;  /* 0xffffffe000347947 */ /* 0x000fea000383ffff */
.L_x_19824:
[----:B------:R-:W-:Y:S01]  /*5330*/  BSSY B0, `(.L_x_19900) ;  /* 0x0000006000007945 */ /* 0x000fe20003800000 */
[----:B------:R-:W-:Y:S02]  /*5340*/  IMAD.MOV.U32 R75, RZ, RZ, R73 ;  /* 0x000000ffff4b7224 */ /* 0x000fe400078e0049 */
[----:B------:R-:W-:-:S07]  /*5350*/  IMAD.MOV.U32 R73, RZ, RZ, -0x1 ;  /* 0xffffffffff497424 */ /* 0x000fce00078e00ff */
[----:B01-3--:R-:W-:Y:S05]  /*5360*/  WARPSYNC.COLLECTIVE R73, `(.L_x_19901) ;  /* 0x0000000049087348 */ /* 0x00bfea0003c00000 */
[----:B0-----:R0:W2:Y:S02]  /*5370*/  SHFL.IDX P1, R73, R69, R75, R67 ;  /* 0x0000004b45497389 */ /* 0x0010a40000020043 */
[----:B0123--:R-:W-:Y:S05]  /*5380*/  ENDCOLLECTIVE ;  /* 0x000000000000791b */ /* 0x00ffea0003800000 */
.L_x_19901:
[----:B------:R-:W-:Y:S05]  /*5390*/  BSYNC B0 ;  /* 0x0000000000007941 */ /* 0x000fea0003800000 */
.L_x_19900:
[----:B------:R-:W-:Y:S05]  /*53a0*/  BRA `(.L_x_19902) ;  /* 0xffffffe0003c7947 */ /* 0x000fea000383ffff */
.L_x_19826:
[----:B------:R-:W-:Y:S01]  /*53b0*/  BSSY B0, `(.L_x_19903) ;  /* 0x0000006000007945 */ /* 0x000fe20003800000 */
[----:B------:R-:W-:Y:S02]  /*53c0*/  IMAD.MOV.U32 R75, RZ, RZ, R73 ;  /* 0x000000ffff4b7224 */ /* 0x000fe400078e0049 */
[----:B------:R-:W-:-:S07]  /*53d0*/  IMAD.MOV.U32 R73, RZ, RZ, -0x1 ;  /* 0xffffffffff497424 */ /* 0x000fce00078e00ff */
[----:B01-3--:R-:W-:Y:S05]  /*53e0*/  WARPSYNC.COLLECTIVE R73, `(.L_x_19904) ;  /* 0x0000000049087348 */ /* 0x00bfea0003c00000 */
[----:B0-----:R0:W2:Y:S02]  /*53f0*/  SHFL.IDX P1, R73, R69, R75, R67 ;  /* 0x0000004b45497389 */ /* 0x0010a40000020043 */
[----:B0123--:R-:W-:Y:S05]  /*5400*/  ENDCOLLECTIVE ;  /* 0x000000000000791b */ /* 0x00ffea0003800000 */
.L_x_19904:
[----:B------:R-:W-:Y:S05]  /*5410*/  BSYNC B0 ;  /* 0x0000000000007941 */ /* 0x000fea0003800000 */
.L_x_19903:
[----:B------:R-:W-:Y:S05]  /*5420*/  BRA `(.L_x_19905) ;  /* 0xffffffe000447947 */ /* 0x000fea000383ffff */
.L_x_19828:
[----:B------:R-:W-:Y:S01]  /*5430*/  BSSY B0, `(.L_x_19906) ;  /* 0x0000006000007945 */ /* 0x000fe20003800000 */
[----:B------:R-:W-:Y:S01]  /*5440*/  MOV R75, R47 ;  /* 0x0000002f004b7202 */ /* 0x000fe20000000f00 */
[----:B------:R-:W-:-:S07]  /*5450*/  IMAD.MOV.U32 R73, RZ, RZ, -0x1 ;  /* 0xffffffffff497424 */ /* 0x000fce00078e00ff */
[----:B01-3--:R-:W-:Y:S05]  /*5460*/  WARPSYNC.COLLECTIVE R73, `(.L_x_19907) ;  /* 0x0000000049087348 */ /* 0x00bfea0003c00000 */
[----:B0-----:R0:W2:Y:S02]  /*5470*/  SHFL.IDX P1, R73, R69, R75, R67 ;  /* 0x0000004b45497389 */ /* 0x0010a40000020043 */
[----:B0123--:R-:W-:Y:S05]  /*5480*/  ENDCOLLECTIVE ;  /* 0x000000000000791b */ /* 0x00ffea0003800000 */
.L_x_19907:
[----:B------:R-:W-:Y:S05]  /*5490*/  BSYNC B0 ;  /* 0x0000000000007941 */ /* 0x000fea0003800000 */
.L_x_19906:
[----:B------:R-:W-:Y:S05]  /*54a0*/  BRA `(.L_x_19908) ;  /* 0xffffffe0003c7947 */ /* 0x000fea000383ffff */
.L_x_19830:
[----:B------:R-:W-:Y:S01]  /*54b0*/  BSSY B0, `(.L_x_19909) ;  /* 0x0000006000007945 */ /* 0x000fe20003800000 */
[----:B------:R-:W-:Y:S02]  /*54c0*/  IMAD.MOV.U32 R75, RZ, RZ, R73 ;  /* 0x000000ffff4b7224 */ /* 0x000fe400078e0049 */
[----:B------:R-:W-:-:S07]  /*54d0*/  IMAD.MOV.U32 R73, RZ, RZ, -0x1 ;  /* 0xffffffffff497424 */ /* 0x000fce00078e00ff */
[----:B01-3--:R-:W-:Y:S05]  /*54e0*/  WARPSYNC.COLLECTIVE R73, `(.L_x_19910) ;  /* 0x0000000049087348 */ /* 0x00bfea0003c00000 */
[----:B0-----:R0:W2:Y:S02]  /*54f0*/  SHFL.IDX P1, R73, R69, R75, R67 ;  /* 0x0000004b45497389 */ /* 0x0010a40000020043 */
[----:B0123--:R-:W-:Y:S05]  /*5500*/  ENDCOLLECTIVE ;  /* 0x000000000000791b */ /* 0x00ffea0003800000 */
.L_x_19910:
[----:B------:R-:W-:Y:S05]  /*5510*/  BSYNC B0 ;  /* 0x0000000000007941 */ /* 0x000fea0003800000 */
.L_x_19909:
[----:B------:R-:W-:Y:S05]  /*5520*/  BRA `(.L_x_19911) ;  /* 0xffffffe000447947 */ /* 0x000fea000383ffff */
.L_x_19832:
[----:B------:R-:W-:Y:S01]  /*5530*/  BSSY B0, `(.L_x_19912) ;  /* 0x0000006000007945 */ /* 0x000fe20003800000 */
[----:B------:R-:W-:Y:S02]  /*5540*/  IMAD.MOV.U32 R75, RZ, RZ, R73 ;  /* 0x000000ffff4b7224 */ /* 0x000fe400078e0049 */
[----:B------:R-:W-:-:S07]  /*5550*/  IMAD.MOV.U32 R73, RZ, RZ, -0x1 ;  /* 0xffffffffff497424 */ /* 0x000fce00078e00ff */
[----:B01-3--:R-:W-:Y:S05]  /*5560*/  WARPSYNC.COLLECTIVE R73, `(.L_x_19913) ;  /* 0x0000000049087348 */ /* 0x00bfea0003c00000 */
[----:B0-----:R0:W2:Y:S02]  /*5570*/  SHFL.IDX P1, R73, R69, R75, R67 ;  /* 0x0000004b45497389 */ /* 0x0010a40000020043 */
[----:B0123--:R-:W-:Y:S05]  /*5580*/  ENDCOLLECTIVE ;  /* 0x000000000000791b */ /* 0x00ffea0003800000 */
.L_x_19913:
[----:B------:R-:W-:Y:S05]  /*5590*/  BSYNC B0 ;  /* 0x0000000000007941 */ /* 0x000fea0003800000 */
.L_x_19912:
[----:B------:R-:W-:Y:S05]  /*55a0*/  BRA `(.L_x_19914) ;  /* 0xffffffe0004c7947 */ /* 0x000fea000383ffff */
.L_x_19834:
[----:B------:R-:W-:Y:S01]  /*55b0*/  BSSY B0, `(.L_x_19915) ;  /* 0x0000006000007945 */ /* 0x000fe20003800000 */
[----:B------:R-:W-:Y:S02]  /*55c0*/  IMAD.MOV.U32 R75, RZ, RZ, R73 ;  /* 0x000000ffff4b7224 */ /* 0x000fe400078e0049 */
[----:B------:R-:W-:-:S07]  /*55d0*/  IMAD.MOV.U32 R73, RZ, RZ, -0x1 ;  /* 0xffffffffff497424 */ /* 0x000fce00078e00ff */
[----:B01-3--:R-:W-:Y:S05]  /*55e0*/  WARPSYNC.COLLECTIVE R73, `(.L_x_19916) ;  /* 0x0000000049087348 */ /* 0x00bfea0003c00000 */
[----:B0-----:R0:W2:Y:S02]  /*55f0*/  SHFL.IDX P1, R73, R69, R75, R67 ;  /* 0x0000004b45497389 */ /* 0x0010a40000020043 */
[----:B0123--:R-:W-:Y:S05]  /*5600*/  ENDCOLLECTIVE ;  /* 0x000000000000791b */ /* 0x00ffea0003800000 */
.L_x_19916:
[----:B------:R-:W-:Y:S05]  /*5610*/  BSYNC B0 ;  /* 0x0000000000007941 */ /* 0x000fea0003800000 */
.L_x_19915:
[----:B------:R-:W-:Y:S05]  /*5620*/  BRA `(.L_x_19917) ;  /* 0xffffffe000547947 */ /* 0x000fea000383ffff */
.L_x_19836:
[----:B------:R-:W-:Y:S01]  /*5630*/  BSSY B0, `(.L_x_19918) ;  /* 0x0000006000007945 */ /* 0x000fe20003800000 */
[----:B------:R-:W-:Y:S01]  /*5640*/  MOV R75, R73 ;  /* 0x00000049004b7202 */ /* 0x000fe20000000f00 */
[----:B------:R-:W-:-:S07]  /*5650*/  IMAD.MOV.U32 R73, RZ, RZ, -0x1 ;  /* 0xffffffffff497424 */ /* 0x000fce00078e00ff */
[----:B01-3--:R-:W-:Y:S05]  /*5660*/  WARPSYNC.COLLECTIVE R73, `(.L_x_19919) ;  /* 0x0000000049087348 */ /* 0x00bfea0003c00000 */
[----:B0-----:R0:W2:Y:S02]  /*5670*/  SHFL.IDX P1, R73, R69, R75, R67 ;  /* 0x0000004b45497389 */ /* 0x0010a40000020043 */
[----:B0123--:R-:W-:Y:S05]  /*5680*/  ENDCOLLECTIVE ;  /* 0x000000000000791b */ /* 0x00ffea0003800000 */
.L_x_19919:
[----:B------:R-:W-:Y:S05]  /*5690*/  BSYNC B0 ;  /* 0x0000000000007941 */ /* 0x000fea0003800000 */
.L_x_19918:
[----:B------:R-:W-:Y:S05]  /*56a0*/  BRA `(.L_x_19920) ;  /* 0xffffffe0005c7947 */ /* 0x000fea000383ffff */
.L_x_19838:
[----:B------:R-:W-:Y:S01]  /*56b0*/  BSSY B0, `(.L_x_19921) ;  /* 0x0000006000007945 */ /* 0x000fe20003800000 */
[----:B------:R-:W-:Y:S02]  /*56c0*/  IMAD.MOV.U32 R75, RZ, RZ, R73 ;  /* 0x000000ffff4b7224 */ /* 0x000fe400078e0049 */
[----:B------:R-:W-:-:S07]  /*56d0*/  IMAD.MOV.U32 R73, RZ, RZ, -0x1 ;  /* 0xffffffffff497424 */ /* 0x000fce00078e00ff */
[----:B01-3--:R-:W-:Y:S05]  /*56e0*/  WARPSYNC.COLLECTIVE R73, `(.L_x_19922) ;  /* 0x0000000049087348 */ /* 0x00bfea0003c00000 */
[----:B0-----:R0:W2:Y:S02]  /*56f0*/  SHFL.IDX P1, R73, R69, R75, R67 ;  /* 0x0000004b45497389 */ /* 0x0010a40000020043 */
[----:B0123--:R-:W-:Y:S05]  /*5700*/  ENDCOLLECTIVE ;  /* 0x000000000000791b */ /* 0x00ffea0003800000 */
.L_x_19922:
[----:B------:R-:W-:Y:S05]  /*5710*/  BSYNC B0 ;  /* 0x0000000000007941 */ /* 0x000fea0003800000 */
.L_x_19921:
[----:B------:R-:W-:Y:S05]  /*5720*/  BRA `(.L_x_19923) ;  /* 0xffffffe000647947 */ /* 0x000fea000383ffff */
.L_x_19840:
[----:B------:R-:W-:Y:S01]  /*5730*/  BSSY B0, `(.L_x_19924) ;  /* 0x0000006000007945 */ /* 0x000fe20003800000 */
[----:B------:R-:W-:Y:S02]  /*5740*/  IMAD.MOV.U32 R75, RZ, RZ, R73 ;  /* 0x000000ffff4b7224 */ /* 0x000fe400078e0049 */
[----:B------:R-:W-:-:S07]  /*5750*/  IMAD.MOV.U32 R73, RZ, RZ, -0x1 ;  /* 0xffffffffff497424 */ /* 0x000fce00078e00ff */
[----:B01-3--:R-:W-:Y:S05]  /*5760*/  WARPSYNC.COLLECTIVE R73, `(.L_x_19925) ;  /* 0x0000000049087348 */ /* 0x00bfea0003c00000 */
[----:B0-----:R0:W2:Y:S02]  /*5770*/  SHFL.IDX P1, R73, R69, R75, R67 ;  /* 0x0000004b45497389 */ /* 0x0010a40000020043 */
[----:B0123--:R-:W-:Y:S05]  /*5780*/  ENDCOLLECTIVE ;  /* 0x000000000000791b */ /* 0x00ffea0003800000 */
.L_x_19925:
[----:B------:R-:W-:Y:S05]  /*5790*/  BSYNC B0 ;  /* 0x0000000000007941 */ /* 0x000fea0003800000 */
.L_x_19924:
[----:B------:R-:W-:Y:S05]  /*57a0*/  BRA `(.L_x_19926) ;  /* 0xffffffe0006c7947 */ /* 0x000fea000383ffff */
.L_x_19842:
[----:B------:R-:W-:Y:S01]  /*57b0*/  BSSY B0, `(.L_x_19927) ;  /* 0x0000006000007945 */ /* 0x000fe20003800000 */
[----:B------:R-:W-:Y:S02]  /*57c0*/  IMAD.MOV.U32 R75, RZ, RZ, R73 ;  /* 0x000000ffff4b7224 */ /* 0x000fe400078e0049 */
[----:B------:R-:W-:-:S07]  /*57d0*/  IMAD.MOV.U32 R73, RZ, RZ, -0x1 ;  /* 0xffffffffff497424 */ /* 0x000fce00078e00ff */
[----:B01-3--:R-:W-:Y:S05]  /*57e0*/  WARPSYNC.COLLECTIVE R73, `(.L_x_19928) ;  /* 0x0000000049087348 */ /* 0x00bfea0003c00000 */
[----:B0-----:R0:W2:Y:S02]  /*57f0*/  SHFL.IDX P1, R73, R69, R75, R67 ;  /* 0x0000004b45497389 */ /* 0x0010a40000020043 */
[----:B0123--:R-:W-:Y:S05]  /*5800*/  ENDCOLLECTIVE ;  /* 0x000000000000791b */ /* 0x00ffea0003800000 */
.L_x_19928:
[----:B------:R-:W-:Y:S05]  /*5810*/  BSYNC B0 ;  /* 0x0000000000007941 */ /* 0x000fea0003800000 */
.L_x_19927:
[----:B------:R-:W-:Y:S05]  /*5820*/  BRA `(.L_x_19929) ;  /* 0xffffffe000747947 */ /* 0x000fea000383ffff */
.L_x_19844:
[----:B------:R-:W-:Y:S01]  /*5830*/  BSSY B0, `(.L_x_19930) ;  /* 0x0000006000007945 */ /* 0x000fe20003800000 */
[----:B------:R-:W-:Y:S01]  /*5840*/  MOV R75, R73 ;  /* 0x00000049004b7202 */ /* 0x000fe20000000f00 */
[----:B------:R-:W-:-:S07]  /*5850*/  IMAD.MOV.U32 R73, RZ, RZ, -0x1 ;  /* 0xffffffffff497424 */ /* 0x000fce00078e00ff */
[----:B01-3--:R-:W-:Y:S05]  /*5860*/  WARPSYNC.COLLECTIVE R73, `(.L_x_19931) ;  /* 0x0000000049087348 */ /* 0x00bfea0003c00000 */
[----:B0-----:R0:W2:Y:S02]  /*5870*/  SHFL.IDX P1, R73, R69, R75, R67 ;  /* 0x0000004b45497389 */ /* 0x0010a40000020043 */
[----:B0123--:R-:W-:Y:S05]  /*5880*/  ENDCOLLECTIVE ;  /* 0x000000000000791b */ /* 0x00ffea0003800000 */
.L_x_19931:
[----:B------:R-:W-:Y:S05]  /*5890*/  BSYNC B0 ;  /* 0x0000000000007941 */ /* 0x000fea0003800000 */
.L_x_19930:
[----:B------:R-:W-:Y:S05]  /*58a0*/  BRA `(.L_x_19932) ;  /* 0xffffffe0007c7947 */ /* 0x000fea000383ffff */
.L_x_19846:
[----:B------:R-:W-:Y:S01]  /*58b0*/  BSSY B0, `(.L_x_19933) ;  /* 0x0000006000007945 */ /* 0x000fe20003800000 */
[----:B------:R-:W-:Y:S02]  /*58c0*/  IMAD.MOV.U32 R75, RZ, RZ, R73 ;  /* 0x000000ffff4b7224 */ /* 0x000fe400078e0049 */
[----:B------:R-:W-:-:S07]  /*58d0*/  IMAD.MOV.U32 R73, RZ, RZ, -0x1 ;  /* 0xffffffffff497424 */ /* 0x000fce00078e00ff */
[----:B01-3--:R-:W-:Y:S05]  /*58e0*/  WARPSYNC.COLLECTIVE R73, `(.L_x_19934) ;  /* 0x0000000049087348 */ /* 0x00bfea0003c00000 */
[----:B0-----:R0:W2:Y:S02]  /*58f0*/  SHFL.IDX P1, R73, R69, R75, R67 ;  /* 0x0000004b45497389 */ /* 0x0010a40000020043 */
[----:B0123--:R-:W-:Y:S05]  /*5900*/  ENDCOLLECTIVE ;  /* 0x000000000000791b */ /* 0x00ffea0003800000 */
.L_x_19934:
[----:B------:R-:W-:Y:S05]  /*5910*/  BSYNC B0 ;  /* 0x0000000000007941 */ /* 0x000fea0003800000 */
.L_x_19933:
[----:B------:R-:W-:Y:S05]  /*5920*/  BRA `(.L_x_19935) ;  /* 0xffffffe000847947 */ /* 0x000fea000383ffff */
.L_x_19848:
[----:B------:R-:W-:Y:S01]  /*5930*/  BSSY B0, `(.L_x_19936) ;  /* 0x0000006000007945 */ /* 0x000fe20003800000 */
[----:B------:R-:W-:Y:S02]  /*5940*/  IMAD.MOV.U32 R75, RZ, RZ, R73 ;  /* 0x000000ffff4b7224 */ /* 0x000fe400078e0049 */
[----:B------:R-:W-:-:S07]  /*5950*/  IMAD.MOV.U32 R73, RZ, RZ, -0x1 ;  /* 0xffffffffff497424 */ /* 0x000fce00078e00ff */
[----:B01-3--:R-:W-:Y:S05]  /*5960*/  WARPSYNC.COLLECTIVE R73, `(.L_x_19937) ;  /* 0x0000000049087348 */ /* 0x00bfea0003c00000 */
[----:B0-----:R0:W2:Y:S02]  /*5970*/  SHFL.IDX P1, R73, R69, R75, R67 ;  /* 0x0000004b45497389 */ /* 0x0010a40000020043 */
[----:B0123--:R-:W-:Y:S05]  /*5980*/  ENDCOLLECTIVE ;  /* 0x000000000000791b */ /* 0x00ffea0003800000 */
.L_x_19937:
[----:B------:R-:W-:Y:S05]  /*5990*/  BSYNC B0 ;  /* 0x0000000000007941 */ /* 0x000fea0003800000 */
.L_x_19936:
[----:B------:R-:W-:Y:S05]  /*59a0*/  BRA `(.L_x_19938) ;  /* 0xffffffe0008c7947 */ /* 0x000fea000383ffff */
.L_x_19850:
[----:B------:R-:W-:Y:S01]  /*59b0*/  BSSY B0, `(.L_x_19939) ;  /* 0x0000006000007945 */ /* 0x000fe20003800000 */
[----:B------:R-:W-:Y:S02]  /*59c0*/  IMAD.MOV.U32 R75, RZ, RZ, R73 ;  /* 0x000000ffff4b7224 */ /* 0x000fe400078e0049 */
[----:B------:R-:W-:-:S07]  /*59d0*/  IMAD.MOV.U32 R73, RZ, RZ, -0x1 ;  /* 0xffffffffff497424 */ /* 0x000fce00078e00ff */
[----:B01-3--:R-:W-:Y:S05]  /*59e0*/  WARPSYNC.COLLECTIVE R73, `(.L_x_19940) ;  /* 0x0000000049087348 */ /* 0x00bfea0003c00000 */
[----:B0-----:R0:W2:Y:S02]  /*59f0*/  SHFL.IDX P1, R73, R69, R75, R67 ;  /* 0x0000004b45497389 */ /* 0x0010a40000020043 */
[----:B0123--:R-:W-:Y:S05]  /*5a00*/  ENDCOLLECTIVE ;  /* 0x000000000000791b */ /* 0x00ffea0003800000 */
.L_x_19940:
[----:B------:R-:W-:Y:S05]  /*5a10*/  BSYNC B0 ;  /* 0x0000000000007941 */ /* 0x000fea0003800000 */
.L_x_19939:
[----:B------:R-:W-:Y:S05]  /*5a20*/  BRA `(.L_x_19941) ;  /* 0xffffffe000947947 */ /* 0x000fea000383ffff */
.L_x_19852:
[----:B------:R-:W-:Y:S01]  /*5a30*/  BSSY B0, `(.L_x_19942) ;  /* 0x0000006000007945 */ /* 0x000fe20003800000 */
[----:B------:R-:W-:Y:S01]  /*5a40*/  MOV R75, R73 ;  /* 0x00000049004b7202 */ /* 0x000fe20000000f00 */
[----:B------:R-:W-:-:S07]  /*5a50*/  IMAD.MOV.U32 R73, RZ, RZ, -0x1 ;  /* 0xffffffffff497424 */ /* 0x000fce00078e00ff */
[----:B01-3--:R-:W-:Y:S05]  /*5a60*/  WARPSYNC.COLLECTIVE R73, `(.L_x_19943) ;  /* 0x0000000049087348 */ /* 0x00bfea0003c00000 */
[----:B0-----:R0:W2:Y:S02]  /*5a70*/  SHFL.IDX P1, R73, R69, R75, R67 ;  /* 0x0000004b45497389 */ /* 0x0010a40000020043 */
[----:B0123--:R-:W-:Y:S05]  /*5a80*/  ENDCOLLECTIVE ;  /* 0x000000000000791b */ /* 0x00ffea0003800000 */
.L_x_19943:
[----:B------:R-:W-:Y:S05]  /*5a90*/  BSYNC B0 ;  /* 0x0000000000007941 */ /* 0x000fea0003800000 */
.L_x_19942:
[----:B------:R-:W-:Y:S05]  /*5aa0*/  BRA `(.L_x_19944) ;  /* 0xffffffe0009c7947 */ /* 0x000fea000383ffff */
.L_x_19854:
[----:B------:R-:W-:Y:S01]  /*5ab0*/  BSSY B0, `(.L_x_19945) ;  /* 0x0000006000007945 */ /* 0x000fe20003800000 */
[----:B------:R-:W-:Y:S02]  /*5ac0*/  IMAD.MOV.U32 R75, RZ, RZ, R46 ;  /* 0x000000ffff4b7224 */ /* 0x000fe400078e002e */
[----:B------:R-:W-:-:S07]  /*5ad0*/  IMAD.MOV.U32 R73, RZ, RZ, -0x1 ;  /* 0xffffffffff497424 */ /* 0x000fce00078e00ff */
[----:B01-3--:R-:W-:Y:S05]  /*5ae0*/  WARPSYNC.COLLECTIVE R73, `(.L_x_19946) ;  /* 0x0000000049087348 */ /* 0x00bfea0003c00000 */
[----:B0-----:R0:W2:Y:S02]  /*5af0*/  SHFL.IDX P1, R73, R69, R75, R67 ;  /* 0x0000004b45497389 */ /* 0x0010a40000020043 */
[----:B0123--:R-:W-:Y:S05]  /*5b00*/  ENDCOLLECTIVE ;  /* 0x000000000000791b */ /* 0x00ffea0003800000 */
.L_x_19946:
[----:B------:R-:W-:Y:S05]  /*5b10*/  BSYNC B0 ;  /* 0x0000000000007941 */ /* 0x000fea0003800000 */
.L_x_19945:
[----:B------:R-:W-:Y:S05]  /*5b20*/  BRA `(.L_x_19947) ;  /* 0xffffffe000947947 */ /* 0x000fea000383ffff */
.L_x_19856:
[----:B------:R-:W-:Y:S01]  /*5b30*/  BSSY B0, `(.L_x_19948) ;  /* 0x0000006000007945 */ /* 0x000fe20003800000 */
[----:B------:R-:W-:Y:S02]  /*5b40*/  IMAD.MOV.U32 R75, RZ, RZ, R45 ;  /* 0x000000ffff4b7224 */ /* 0x000fe400078e002d */
[----:B------:R-:W-:-:S07]  /*5b50*/  IMAD.MOV.U32 R73, RZ, RZ, -0x1 ;  /* 0xffffffffff497424 */ /* 0x000fce00078e00ff */
[----:B01-3--:R-:W-:Y:S05]  /*5b60*/  WARPSYNC.COLLECTIVE R73, `(.L_x_19949) ;  /* 0x0000000049087348 */ /* 0x00bfea0003c00000 */
[----:B0-----:R0:W2:Y:S02]  /*5b70*/  SHFL.IDX P1, R73, R69, R75, R67 ;  /* 0x0000004b45497389 */ /* 0x0010a40000020043 */
[----:B0123--:R-:W-:Y:S05]  /*5b80*/  ENDCOLLECTIVE ;  /* 0x000000000000791b */ /* 0x00ffea0003800000 */
.L_x_19949:
[----:B------:R-:W-:Y:S05]  /*5b90*/  BSYNC B0 ;  /* 0x0000000000007941 */ /* 0x000fea0003800000 */
.L_x_19948:
[----:B------:R-:W-:Y:S05]  /*5ba0*/  BRA `(.L_x_19950) ;  /* 0xffffffe0008c7947 */ /* 0x000fea000383ffff */
.L_x_19858:
[----:B------:R-:W-:Y:S01]  /*5bb0*/  BSSY B0, `(.L_x_19951) ;  /* 0x0000006000007945 */ /* 0x000fe20003800000 */
[----:B------:R-:W-:Y:S02]  /*5bc0*/  IMAD.MOV.U32 R75, RZ, RZ, R44 ;  /* 0x000000ffff4b7224 */ /* 0x000fe400078e002c */
[----:B------:R-:W-:-:S07]  /*5bd0*/  IMAD.MOV.U32 R73, RZ, RZ, -0x1 ;  /* 0xffffffffff497424 */ /* 0x000fce00078e00ff */
[----:B01-3--:R-:W-:Y:S05]  /*5be0*/  WARPSYNC.COLLECTIVE R73, `(.L_x_19952) ;  /* 0x0000000049087348 */ /* 0x00bfea0003c00000 */
[----:B0-----:R0:W2:Y:S02]  /*5bf0*/  SHFL.IDX P1, R73, R69, R75, R67 ;  /* 0x0000004b45497389 */ /* 0x0010a40000020043 */
[----:B0123--:R-:W-:Y:S05]  /*5c00*/  ENDCOLLECTIVE ;  /* 0x000000000000791b */ /* 0x00ffea0003800000 */
.L_x_19952:
[----:B------:R-:W-:Y:S05]  /*5c10*/  BSYNC B0 ;  /* 0x0000000000007941 */ /* 0x000fea0003800000 */
.L_x_19951:
[----:B------:R-:W-:Y:S05]  /*5c20*/  BRA `(.L_x_19953) ;  /* 0xffffffe000847947 */ /* 0x000fea000383ffff */
.L_x_19860:
[----:B------:R-:W-:Y:S01]  /*5c30*/  BSSY B0, `(.L_x_19954) ;  /* 0x0000006000007945 */ /* 0x000fe20003800000 */
[----:B------:R-:W-:Y:S01]  /*5c40*/  MOV R75, R43 ;  /* 0x0000002b004b7202 */ /* 0x000fe20000000f00 */
[----:B------:R-:W-:-:S07]  /*5c50*/  IMAD.MOV.U32 R73, RZ, RZ, -0x1 ;  /* 0xffffffffff497424 */ /* 0x000fce00078e00ff */
[----:B01-3--:R-:W-:Y:S05]  /*5c60*/  WARPSYNC.COLLECTIVE R73, `(.L_x_19955) ;  /* 0x0000000049087348 */ /* 0x00bfea0003c00000 */
[----:B0-----:R0:W2:Y:S02]  /*5c70*/  SHFL.IDX P1, R73, R69, R75, R67 ;  /* 0x0000004b45497389 */ /* 0x0010a40000020043 */
[----:B0123--:R-:W-:Y:S05]  /*5c80*/  ENDCOLLECTIVE ;  /* 0x000000000000791b */ /* 0x00ffea0003800000 */
.L_x_19955:
[----:B------:R-:W-:Y:S05]  /*5c90*/  BSYNC B0 ;  /* 0x0000000000007941 */ /* 0x000fea0003800000 */
.L_x_19954:
[----:B------:R-:W-:Y:S05]  /*5ca0*/  BRA `(.L_x_19956) ;  /* 0xffffffe0007c7947 */ /* 0x000fea000383ffff */
.L_x_19862:
[----:B------:R-:W-:Y:S01]  /*5cb0*/  BSSY B0, `(.L_x_19957) ;  /* 0x0000006000007945 */ /* 0x000fe20003800000 */
[----:B------:R-:W-:Y:S02]  /*5cc0*/  IMAD.MOV.U32 R75, RZ, RZ, R73 ;  /* 0x000000ffff4b7224 */ /* 0x000fe400078e0049 */
[----:B------:R-:W-:-:S07]  /*5cd0*/  IMAD.MOV.U32 R73, RZ, RZ, -0x1 ;  /* 0xffffffffff497424 */ /* 0x000fce00078e00ff */
[----:B01-3--:R-:W-:Y:S05]  /*5ce0*/  WARPSYNC.COLLECTIVE R73, `(.L_x_19958) ;  /* 0x0000000049087348 */ /* 0x00bfea0003c00000 */
[----:B0-----:R0:W2:Y:S02]  /*5cf0*/  SHFL.IDX P1, R73, R69, R75, R67 ;  /* 0x0000004b45497389 */ /* 0x0010a40000020043 */
[----:B0123--:R-:W-:Y:S05]  /*5d00*/  ENDCOLLECTIVE ;  /* 0x000000000000791b */ /* 0x00ffea0003800000 */
.L_x_19958:
[----:B------:R-:W-:Y:S05]  /*5d10*/  BSYNC B0 ;  /* 0x0000000000007941 */ /* 0x000fea0003800000 */
.L_x_19957:
[----:B------:R-:W-:Y:S05]  /*5d20*/  BRA `(.L_x_19959) ;  /* 0xffffffe000847947 */ /* 0x000fea000383ffff */
.L_x_19864:
[----:B------:R-:W-:Y:S01]  /*5d30*/  BSSY B0, `(.L_x_19960) ;  /* 0x0000006000007945 */ /* 0x000fe20003800000 */
[----:B------:R-:W-:Y:S02]  /*5d40*/  IMAD.MOV.U32 R75, RZ, RZ, R73 ;  /* 0x000000ffff4b7224 */ /* 0x000fe400078e0049 */
[----:B------:R-:W-:-:S07]  /*5d50*/  IMAD.MOV.U32 R73, RZ, RZ, -0x1 ;  /* 0xffffffffff497424 */ /* 0x000fce00078e00ff */
[----:B01-3--:R-:W-:Y:S05]  /*5d60*/  WARPSYNC.COLLECTIVE R73, `(.L_x_19961) ;  /* 0x0000000049087348 */ /* 0x00bfea0003c00000 */
[----:B0-----:R0:W2:Y:S02]  /*5d70*/  SHFL.IDX P1, R73, R69, R75, R67 ;  /* 0x0000004b45497389 */ /* 0x0010a40000020043 */
[----:B0123--:R-:W-:Y:S05]  /*5d80*/  ENDCOLLECTIVE ;  /* 0x000000000000791b */ /* 0x00ffea0003800000 */
.L_x_19961:
[----:B------:R-:W-:Y:S05]  /*5d90*/  BSYNC B0 ;  /* 0x0000000000007941 */ /* 0x000fea0003800000 */
.L_x_19960:
[----:B------:R-:W-:Y:S01]  /*5da0*/  IMAD.MOV.U32 R67, RZ, RZ, R73 ;  /* 0x000000ffff437224 */ /* 0x000fe200078e0049 */
[----:B------:R-:W-:Y:S06]  /*5db0*/  BRA `(.L_x_19962) ;  /* 0xffffffe000887947 */ /* 0x000fec000383ffff */
.L_x_19963:
        /* <DEDUP_REMOVED lines=12> */
.L_x_20677:


//--------------------- .text._Z9cuda_gemmIiLi128ELi1ELi1ELi16ELi16ELi16ELi1EEviiiPT_S1_S1_ii --------------------------
	.section	.text._Z9cuda_gemmIiLi128ELi1ELi1ELi16ELi16ELi16ELi1EEviiiPT_S1_S1_ii,"ax",@progbits
	.align	128
        .global         _Z9cuda_gemmIiLi128ELi1ELi1ELi16ELi16ELi16ELi1EEviiiPT_S1_S1_ii
        .type           _Z9cuda_gemmIiLi128ELi1ELi1ELi16ELi16ELi16ELi1EEviiiPT_S1_S1_ii,@function
        .size           _Z9cuda_gemmIiLi128ELi1ELi1ELi16ELi16ELi16ELi1EEviiiPT_S1_S1_ii,(.L_x_20433 - _Z9cuda_gemmIiLi128ELi1ELi1ELi16ELi16ELi16ELi1EEviiiPT_S1_S1_ii)
        .other          _Z9cuda_gemmIiLi128ELi1ELi1ELi16ELi16ELi16ELi1EEviiiPT_S1_S1_ii,@"STO_CUDA_ENTRY STV_DEFAULT"
_Z9cuda_gemmIiLi128ELi1ELi1ELi16ELi16ELi16ELi1EEviiiPT_S1_S1_ii:
.text._Z9cuda_gemmIiLi128ELi1ELi1ELi16ELi16ELi16ELi1EEviiiPT_S1_S1_ii:
[----:B------:R-:W-:Y:S01]  /*0000*/  LDC R1, c[0x0][0x37c] ;  /* 0x0000df00ff017b82 */ /* 0x000fe20000000800 */
[----:B------:R-:W0:Y:S07]  /*0010*/  S2R R3, SR_TID.X ;  /* 0x0000000000037919 */ /* 0x000e2e0000002100 */
[----:B------:R-:W1:Y:S01]  /*0020*/  LDC R2, c[0x0][0x360] ;  /* 0x0000d800ff027b82 */ /* 0x000e620000000800 */
[----:B------:R-:W-:Y:S02]  /*0030*/  MOV R9, 0x80 ;  /* 0x0000008000097802 */ /* 0x000fe40000000f00 */
[----:B-1----:R-:W-:Y:S01]  /*0040*/  LOP3.LUT R4, R2, 0xff, RZ, 0xc0, !PT ;  /* 0x000000ff02047812 */ /* 0x002fe200078ec0ff */
[----:B0-----:R-:W-:-:S05]  /*0050*/  IMAD.IADD R0, R3, 0x1, R2 ;  /* 0x0000000103007824 */ /* 0x001fca00078e0202 */
[----:B------:R-:W-:-:S07]  /*0060*/  LOP3.LUT R0, R0, 0xff, RZ, 0xc, !PT ;  /* 0x000000ff00007812 */ /* 0x000fce00078e0cff */
[----:B------:R-:W-:Y:S05]  /*0070*/  CALL.REL.NOINC `($__internal_143_$__cuda_sm20_div_u16) ;  /* 0x0000001800107944 */ /* 0x000fea0003c00000 */
        /* <DEDUP_REMOVED lines=15> */
.L_x_19966:
        /* <DEDUP_REMOVED lines=13> */
.L_x_19965:
[----:B-1----:R-:W-:Y:S05]  /*0240*/  BSYNC.RECONVERGENT B0 ;  /* 0x0000000000007941 */ /* 0x002fea0003800200 */
.L_x_19964:
        /* <DEDUP_REMOVED lines=9> */
.L_x_19969:
        /* <DEDUP_REMOVED lines=39> */
.L_x_19968:
[----:B------:R-:W-:Y:S05]  /*0550*/  BSYNC.RECONVERGENT B0 ;  /* 0x0000000000007941 */ /* 0x000fea0003800200 */
.L_x_19967:
[----:B------:R-:W0:Y:S02]  /*0560*/  LDCU UR4, c[0x0][0x374] ;  /* 0x00006e80ff0477ac */ /* 0x000e240008000800 */
[----:B0-----:R-:W-:-:S13]  /*0570*/  ISETP.GE.U32.AND P0, PT, R0, UR4, PT ;  /* 0x0000000400007c0c */ /* 0x001fda000bf06070 */
[----:B------:R-:W-:Y:S05]  /*0580*/  @P0 EXIT ;  /* 0x000000000000094d */ /* 0x000fea0003800000 */
[----:B------:R-:W-:Y:S01]  /*0590*/  ISETP.GT.U32.AND P0, PT, R3, 0xf, PT ;  /* 0x0000000f0300780c */ /* 0x000fe20003f04070 */
[----:B------:R-:W-:-:S12]  /*05a0*/  BSSY.RECONVERGENT B0, `(.L_x_19970) ;  /* 0x0000012000007945 */ /* 0x000fd80003800200 */
[----:B------:R-:W-:Y:S05]  /*05b0*/  @P0 BRA `(.L_x_19971) ;  /* 0x0000000000400947 */ /* 0x000fea0003800000 */
[----:B------:R-:W0:Y:S01]  /*05c0*/  S2UR UR5, SR_CgaCtaId ;  /* 0x00000000000579c3 */ /* 0x000e220000008800 */
[----:B------:R-:W-:Y:S01]  /*05d0*/  UMOV UR4, 0x400 ;  /* 0x0000040000047882 */ /* 0x000fe20000000000 */
[----:B------:R-:W-:Y:S01]  /*05e0*/  IMAD R7, R0, 0x10, R3 ;  /* 0x0000001000077824 */ /* 0x000fe200078e0203 */
[----:B------:R-:W-:Y:S01]  /*05f0*/  UIADD3 UR4, UPT, UPT, UR4, 0x480, URZ ;  /* 0x0000048004047890 */ /* 0x000fe2000fffe0ff */
[----:B-1----:R-:W-:-:S04]  /*0600*/  MOV R9, R3 ;  /* 0x0000000300097202 */ /* 0x002fc80000000f00 */
[----:B--2---:R-:W1:Y:S01]  /*0610*/  LDC.64 R4, c[0x0][0x390] ;  /* 0x0000e400ff047b82 */ /* 0x004e620000000a00 */
[----:B0-----:R-:W-:Y:S01]  /*0620*/  ULEA UR4, UR5, UR4, 0x18 ;  /* 0x0000000405047291 */ /* 0x001fe2000f8ec0ff */
[----:B-1----:R-:W-:-:S05]  /*0630*/  IMAD.WIDE.U32 R4, R7, 0x4, R4 ;  /* 0x0000000407047825 */ /* 0x002fca00078e0004 */
[----:B------:R-:W-:-:S07]  /*0640*/  LEA R7, R3, UR4, 0x2 ;  /* 0x0000000403077c11 */ /* 0x000fce000f8e10ff */
.L_x_19972:
[----:B------:R0:W2:Y:S01]  /*0650*/  LDG.E R6, desc[UR8][R4.64] ;  /* 0x0000000804067981 */ /* 0x0000a2000c1e1900 */
[----:B------:R-:W-:-:S05]  /*0660*/  IMAD.IADD R9, R2, 0x1, R9 ;  /* 0x0000000102097824 */ /* 0x000fca00078e0209 */
[----:B------:R-:W-:Y:S01]  /*0670*/  ISETP.GE.U32.AND P0, PT, R9, 0x10, PT ;  /* 0x000000100900780c */ /* 0x000fe20003f06070 */
[C---:B0-----:R-:W-:Y:S01]  /*0680*/  IMAD.WIDE.U32 R4, R2.reuse, 0x4, R4 ;  /* 0x0000000402047825 */ /* 0x041fe200078e0004 */
[----:B--2---:R0:W-:Y:S03]  /*0690*/  STS [R7], R6 ;  /* 0x0000000607007388 */ /* 0x0041e60000000800 */
[----:B0-----:R-:W-:-:S08]  /*06a0*/  IMAD R7, R2, 0x4, R7 ;  /* 0x0000000402077824 */ /* 0x001fd000078e0207 */
[----:B------:R-:W-:Y:S05]  /*06b0*/  @!P0 BRA `(.L_x_19972) ;  /* 0xfffffffc00e48947 */ /* 0x000fea000383ffff */
.L_x_19971:
[----:B------:R-:W-:Y:S05]  /*06c0*/  BSYNC.RECONVERGENT B0 ;  /* 0x0000000000007941 */ /* 0x000fea0003800200 */
.L_x_19970:
[----:B------:R-:W-:Y:S01]  /*06d0*/  BAR.SYNC.DEFER_BLOCKING 0x0 ;  /* 0x0000000000007b1d */ /* 0x000fe20000010000 */
[----:B------:R-:W-:-:S13]  /*06e0*/  ISETP.GT.U32.AND P0, PT, R3, 0xf, PT ;  /* 0x0000000f0300780c */ /* 0x000fda0003f04070 */
[----:B------:R-:W-:Y:S05]  /*06f0*/  @P0 BRA `(.L_x_19973) ;  /* 0x00000008008c0947 */ /* 0x000fea0003800000 */
[----:B------:R-:W0:Y:S01]  /*0700*/  S2UR UR5, SR_CgaCtaId ;  /* 0x00000000000579c3 */ /* 0x000e220000008800 */
[----:B------:R-:W-:Y:S01]  /*0710*/  UMOV UR4, 0x400 ;  /* 0x0000040000047882 */ /* 0x000fe20000000000 */
[----:B------:R-:W-:Y:S01]  /*0720*/  BSSY.RECONVERGENT B0, `(.L_x_19974) ;  /* 0x000000a000007945 */ /* 0x000fe20003800200 */
[----:B------:R-:W-:Y:S01]  /*0730*/  UIADD3 UR4, UPT, UPT, UR4, 0x500, URZ ;  /* 0x0000050004047890 */ /* 0x000fe2000fffe0ff */
[----:B------:R-:W-:-:S03]  /*0740*/  MOV R7, R3 ;  /* 0x0000000300077202 */ /* 0x000fc60000000f00 */
[----:B0-----:R-:W-:-:S06]  /*0750*/  ULEA UR4, UR5, UR4, 0x18 ;  /* 0x0000000405047291 */ /* 0x001fcc000f8ec0ff */
[----:B------:R-:W-:-:S07]  /*0760*/  LEA R5, R3, UR4, 0x2 ;  /* 0x0000000403057c11 */ /* 0x000fce000f8e10ff */
.L_x_19975:
[C---:B------:R-:W-:Y:S01]  /*0770*/  IMAD.IADD R7, R2.reuse, 0x1, R7 ;  /* 0x0000000102077824 */ /* 0x040fe200078e0207 */
[----:B------:R0:W-:Y:S04]  /*0780*/  STS [R5], RZ ;  /* 0x000000ff05007388 */ /* 0x0001e80000000800 */
[----:B------:R-:W-:Y:S01]  /*0790*/  ISETP.GE.U32.AND P0, PT, R7, 0x10, PT ;  /* 0x000000100700780c */ /* 0x000fe20003f06070 */
[----:B0-----:R-:W-:-:S12]  /*07a0*/  IMAD R5, R2, 0x4, R5 ;  /* 0x0000000402057824 */ /* 0x001fd800078e0205 */
[----:B------:R-:W-:Y:S05]  /*07b0*/  @!P0 BRA `(.L_x_19975) ;  /* 0xfffffffc00ec8947 */ /* 0x000fea000383ffff */
[----:B------:R-:W-:Y:S05]  /*07c0*/  BSYNC.RECONVERGENT B0 ;  /* 0x0000000000007941 */ /* 0x000fea0003800200 */
.L_x_19974:
[----:B------:R-:W-:-:S13]  /*07d0*/  ISETP.GT.U32.AND P0, PT, R3, 0xf, PT ;  /* 0x0000000f0300780c */ /* 0x000fda0003f04070 */
[----:B------:R-:W-:Y:S05]  /*07e0*/  @P0 BRA `(.L_x_19973) ;  /* 0x0000000800500947 */ /* 0x000fea0003800000 */
[----:B------:R-:W0:Y:S01]  /*07f0*/  S2UR UR6, SR_CgaCtaId ;  /* 0x00000000000679c3 */ /* 0x000e220000008800 */
[----:B------:R-:W-:Y:S01]  /*0800*/  UMOV UR4, 0x400 ;  /* 0x0000040000047882 */ /* 0x000fe20000000000 */
[C---:B------:R-:W-:Y:S01]  /*0810*/  SHF.L.U32 R39, R3.reuse, 0x2, RZ ;  /* 0x0000000203277819 */ /* 0x040fe200000006ff */
[----:B------:R-:W-:Y:S01]  /*0820*/  UIADD3 UR5, UPT, UPT, UR4, 0x480, URZ ;  /* 0x0000048004057890 */ /* 0x000fe2000fffe0ff */
[C---:B--2---:R-:W-:Y:S01]  /*0830*/  LOP3.LUT R4, R3.reuse, 0xf, RZ, 0xc0, !PT ;  /* 0x0000000f03047812 */ /* 0x044fe200078ec0ff */
[----:B------:R-:W-:Y:S01]  /*0840*/  VIADD R37, R3, 0xc ;  /* 0x0000000c03257836 */ /* 0x000fe20000000000 */
[----:B------:R-:W-:Y:S01]  /*0850*/  LOP3.LUT R34, R39, 0x3c, RZ, 0xc0, !PT ;  /* 0x0000003c27227812 */ /* 0x000fe200078ec0ff */
        /* <DEDUP_REMOVED lines=8> */
[C---:B-1----:R-:W-:Y:S01]  /*08e0*/  VIADD R25, R3.reuse, 0xd ;  /* 0x0000000d03197836 */ /* 0x042fe20000000000 */
[C---:B------:R-:W-:Y:S01]  /*08f0*/  ISETP.GE.U32.AND P0, PT, R4.reuse, 0xb, PT ;  /* 0x0000000b0400780c */ /* 0x040fe20003f06070 */
[C---:B------:R-:W-:Y:S01]  /*0900*/  VIADD R33, R3.reuse, 0xffffffff ;  /* 0xffffffff03217836 */ /* 0x040fe20000000000 */
[C---:B------:R-:W-:Y:S01]  /*0910*/  ISETP.GE.U32.AND P1, PT, R4.reuse, 0xa, PT ;  /* 0x0000000a0400780c */ /* 0x040fe20003f26070 */
[----:B------:R-:W-:Y:S01]  /*0920*/  VIADD R36, R3, 0x1 ;  /* 0x0000000103247836 */ /* 0x000fe20000000000 */
[----:B------:R-:W-:-:S02]  /*0930*/  ISETP.GE.U32.AND P2, PT, R4, 0x9, PT ;  /* 0x000000090400780c */ /* 0x000fc40003f46070 */
[C---:B------:R-:W-:Y:S01]  /*0940*/  IADD3 R30, PT, PT, R3.reuse, 0x7, RZ ;  /* 0x00000007031e7810 */ /* 0x040fe20007ffe0ff */
[----:B0-----:R-:W-:Y:S01]  /*0950*/  ULEA UR5, UR6, UR5, 0x18 ;  /* 0x0000000506057291 */ /* 0x001fe2000f8ec0ff */
[C---:B------:R-:W-:Y:S02]  /*0960*/  IADD3 R27, PT, PT, R3.reuse, 0xb, RZ ;  /* 0x0000000b031b7810 */ /* 0x040fe40007ffe0ff */
[C---:B------:R-:W-:Y:S02]  /*0970*/  IADD3 R24, PT, PT, R3.reuse, 0xe, RZ ;  /* 0x0000000e03187810 */ /* 0x040fe40007ffe0ff */
[----:B------:R-:W-:Y:S01]  /*0980*/  IADD3 R35, PT, PT, R3, 0x3, RZ ;  /* 0x0000000303237810 */ /* 0x000fe20007ffe0ff */
[----:B------:R-:W-:Y:S01]  /*0990*/  VIADD R5, R34, UR5 ;  /* 0x0000000522057c36 */ /* 0x000fe20008000000 */
[----:B------:R-:W-:Y:S02]  /*09a0*/  LOP3.LUT R32, R32, 0xf, RZ, 0xc0, !PT ;  /* 0x0000000f20207812 */ /* 0x000fe400078ec0ff */
[----:B------:R-:W0:Y:S01]  /*09b0*/  LDS R23, [R34+UR5] ;  /* 0x0000000522177984 */ /* 0x000e220008000800 */
[----:B------:R-:W-:Y:S01]  /*09c0*/  VIADD R26, R5, 0xffffffc0 ;  /* 0xffffffc0051a7836 */ /* 0x000fe20000000000 */
[----:B------:R-:W-:Y:S01]  /*09d0*/  ULEA UR5, UR6, UR4, 0x18 ;  /* 0x0000000406057291 */ /* 0x000fe2000f8ec0ff */
[----:B------:R-:W-:Y:S01]  /*09e0*/  LOP3.LUT R31, R31, 0xf, RZ, 0xc0, !PT ;  /* 0x0000000f1f1f7812 */ /* 0x000fe200078ec0ff */
[----:B------:R-:W-:Y:S01]  /*09f0*/  UIADD3 UR4, UPT, UPT, UR4, 0x500, URZ ;  /* 0x0000050004047890 */ /* 0x000fe2000fffe0ff */
        /* <DEDUP_REMOVED lines=9> */
[C---:B------:R-:W-:Y:S01]  /*0a90*/  ISETP.GE.U32.AND P3, PT, R4.reuse, 0x8, PT ;  /* 0x000000080400780c */ /* 0x040fe20003f66070 */
        /* <DEDUP_REMOVED lines=11> */
[----:B------:R-:W-:Y:S01]  /*0b50*/  ISETP.GE.U32.AND P2, PT, R4, 0x2, PT ;  /* 0x000000020400780c */ /* 0x000fe20003f46070 */
[--C-:B------:R-:W-:Y:S01]  /*0b60*/  IMAD.MOV.U32 R13, RZ, RZ, R26.reuse ;  /* 0x000000ffff0d7224 */ /* 0x100fe200078e001a */
[-C--:B------:R-:W-:Y:S01]  /*0b70*/  MOV R15, R26.reuse ;  /* 0x0000001a000f7202 */ /* 0x080fe20000000f00 */
[--C-:B------:R-:W-:Y:S01]  /*0b80*/  IMAD.MOV.U32 R11, RZ, RZ, R26.reuse ;  /* 0x000000ffff0b7224 */ /* 0x100fe200078e001a */
[-C--:B------:R-:W-:Y:S01]  /*0b90*/  MOV R12, R26.reuse ;  /* 0x0000001a000c7202 */ /* 0x080fe20000000f00 */
[----:B------:R-:W-:Y:S01]  /*0ba0*/  IMAD.MOV.U32 R10, RZ, RZ, R26 ;  /* 0x000000ffff0a7224 */ /* 0x000fe200078e001a */
[----:B------:R-:W-:Y:S01]  /*0bb0*/  MOV R9, R26 ;  /* 0x0000001a00097202 */ /* 0x000fe20000000f00 */
[--C-:B------:R-:W-:Y:S01]  /*0bc0*/  @!P4 IMAD.MOV R14, RZ, RZ, R5.reuse ;  /* 0x000000ffff0ec224 */ /* 0x100fe200078e0205 */
[C---:B------:R-:W-:Y:S01]  /*0bd0*/  @!P3 IADD3 R15, PT, PT, R5.reuse, RZ, RZ ;  /* 0x000000ff050fb210 */ /* 0x040fe20007ffe0ff */
[--C-:B------:R-:W-:Y:S01]  /*0be0*/  @!P5 IMAD.MOV R13, RZ, RZ, R5.reuse ;  /* 0x000000ffff0dd224 */ /* 0x100fe200078e0205 */
[C---:B------:R-:W-:Y:S01]  /*0bf0*/  @!P6 IADD3 R12, PT, PT, R5.reuse, RZ, RZ ;  /* 0x000000ff050ce210 */ /* 0x040fe20007ffe0ff */
[--C-:B------:R-:W-:Y:S01]  /*0c00*/  @!P0 IMAD.MOV R11, RZ, RZ, R5.reuse ;  /* 0x000000ffff0b8224 */ /* 0x100fe200078e0205 */
[----:B------:R-:W1:Y:S01]  /*0c10*/  LDS R19, [R19+0x10] ;  /* 0x0000100013137984 */ /* 0x000e620000000800 */
[----:B------:R-:W-:Y:S01]  /*0c20*/  @!P1 IMAD.MOV R10, RZ, RZ, R5 ;  /* 0x000000ffff0a9224 */ /* 0x000fe200078e0205 */
[----:B------:R-:W-:Y:S01]  /*0c30*/  @!P2 IADD3 R9, PT, PT, R5, RZ, RZ ;  /* 0x000000ff0509a210 */ /* 0x000fe20007ffe0ff */
[----:B------:R-:W-:Y:S01]  /*0c40*/  ULEA UR4, UR6, UR4, 0x18 ;  /* 0x0000000406047291 */ /* 0x000fe2000f8ec0ff */
[----:B------:R-:W2:Y:S01]  /*0c50*/  LDS R18, [R18+0x14] ;  /* 0x0000140012127984 */ /* 0x000ea20000000800 */
[----:B------:R-:W-:-:S02]  /*0c60*/  LOP3.LUT P3, RZ, R3, 0xf, RZ, 0xc0, !PT ;  /* 0x0000000f03ff7812 */ /* 0x000fc4000786c0ff */
[----:B------:R-:W-:Y:S01]  /*0c70*/  IADD3 R4, PT, PT, R3, 0x4, RZ ;  /* 0x0000000403047810 */ /* 0x000fe20007ffe0ff */
[----:B------:R-:W3:Y:S01]  /*0c80*/  LDS R17, [R17+0x18] ;  /* 0x0000180011117984 */ /* 0x000ee20000000800 */
[----:B------:R-:W-:Y:S01]  /*0c90*/  LOP3.LUT R30, R30, 0xf, RZ, 0xc0, !PT ;  /* 0x0000000f1e1e7812 */ /* 0x000fe200078ec0ff */
[----:B------:R-:W-:Y:S01]  /*0ca0*/  VIADD R39, R39, UR4 ;  /* 0x0000000427277c36 */ /* 0x000fe20008000000 */
[----:B------:R-:W-:Y:S01]  /*0cb0*/  LOP3.LUT R4, R4, 0xf, RZ, 0xc0, !PT ;  /* 0x0000000f04047812 */ /* 0x000fe200078ec0ff */
[----:B------:R-:W4:Y:S01]  /*0cc0*/  LDS R16, [R16+0x1c] ;  /* 0x00001c0010107984 */ /* 0x000f220000000800 */
[----:B------:R-:W-:Y:S02]  /*0cd0*/  LOP3.LUT R29, R29, 0xf, RZ, 0xc0, !PT ;  /* 0x0000000f1d1d7812 */ /* 0x000fe400078ec0ff */
[----:B------:R-:W-:Y:S01]  /*0ce0*/  LOP3.LUT R28, R28, 0xf, RZ, 0xc0, !PT ;  /* 0x0000000f1c1c7812 */ /* 0x000fe200078ec0ff */
[----:B------:R-:W0:Y:S01]  /*0cf0*/  LDS R15, [R15+0x20] ;  /* 0x000020000f0f7984 */ /* 0x000e220000000800 */
[----:B------:R-:W-:Y:S01]  /*0d00*/  LOP3.LUT R27, R27, 0xf, RZ, 0xc0, !PT ;  /* 0x0000000f1b1b7812 */ /* 0x000fe200078ec0ff */
[----:B------:R-:W-:Y:S01]  /*0d10*/  @!P3 IMAD.MOV R26, RZ, RZ, R5 ;  /* 0x000000ffff1ab224 */ /* 0x000fe200078e0205 */
[----:B------:R-:W-:Y:S01]  /*0d20*/  LOP3.LUT R25, R25, 0xf, RZ, 0xc0, !PT ;  /* 0x0000000f19197812 */ /* 0x000fe200078ec0ff */
[----:B------:R-:W0:Y:S01]  /*0d30*/  LDS R14, [R14+0x24] ;  /* 0x000024000e0e7984 */ /* 0x000e220000000800 */
[----:B------:R-:W-:Y:S01]  /*0d40*/  VIADD R5, R3, 0x2 ;  /* 0x0000000203057836 */ /* 0x000fe20000000000 */
[----:B------:R-:W-:-:S02]  /*0d50*/  LOP3.LUT R24, R24, 0xf, RZ, 0xc0, !PT ;  /* 0x0000000f18187812 */ /* 0x000fc400078ec0ff */
[----:B------:R-:W0:Y:S01]  /*0d60*/  LDS R13, [R13+0x28] ;  /* 0x000028000d0d7984 */ /* 0x000e220000000800 */
[----:B------:R-:W-:Y:S02]  /*0d70*/  LOP3.LUT R33, R33, 0xf, RZ, 0xc0, !PT ;  /* 0x0000000f21217812 */ /* 0x000fe400078ec0ff */
[----:B------:R-:W-:Y:S01]  /*0d80*/  LOP3.LUT R5, R5, 0xf, RZ, 0xc0, !PT ;  /* 0x0000000f05057812 */ /* 0x000fe200078ec0ff */
[----:B------:R-:W0:Y:S01]  /*0d90*/  LDS R12, [R12+0x2c] ;  /* 0x00002c000c0c7984 */ /* 0x000e220000000800 */
[----:B------:R-:W-:-:S03]  /*0da0*/  LOP3.LUT R35, R35, 0xf, RZ, 0xc0, !PT ;  /* 0x0000000f23237812 */ /* 0x000fc600078ec0ff */
[----:B------:R-:W0:Y:S04]  /*0db0*/  LDS R11, [R11+0x30] ;  /* 0x000030000b0b7984 */ /* 0x000e280000000800 */
[----:B------:R-:W0:Y:S04]  /*0dc0*/  LDS R10, [R10+0x34] ;  /* 0x000034000a0a7984 */ /* 0x000e280000000800 */
[----:B------:R-:W0:Y:S04]  /*0dd0*/  LDS R9, [R9+0x38] ;  /* 0x0000380009097984 */ /* 0x000e280000000800 */
[----:B------:R-:W0:Y:S04]  /*0de0*/  LDS R20, [R8+0xc] ;  /* 0x00000c0008147984 */ /* 0x000e280000000800 */
[----:B------:R5:W0:Y:S04]  /*0df0*/  LDS R8, [R26+0x3c] ;  /* 0x00003c001a087984 */ /* 0x000a280000000800 */
[----:B------:R1:W0:Y:S01]  /*0e00*/  LDS R22, [R6+0x4] ;  /* 0x0000040006167984 */ /* 0x0002220000000800 */
[----:B-----5:R-:W-:Y:S01]  /*0e10*/  LOP3.LUT R26, R37, 0xf, RZ, 0xc0, !PT ;  /* 0x0000000f251a7812 */ /* 0x020fe200078ec0ff */
[----:B------:R-:W-:-:S02]  /*0e20*/  IMAD R37, R3, 0x44, R34 ;  /* 0x0000004403257824 */ /* 0x000fc400078e0222 */
[----:B------:R5:W0:Y:S01]  /*0e30*/  LDS R21, [R7+0x8] ;  /* 0x0000080007157984 */ /* 0x000a220000000800 */
[----:B------:R-:W-:Y:S02]  /*0e40*/  LOP3.LUT R34, R36, 0xf, RZ, 0xc0, !PT ;  /* 0x0000000f24227812 */ /* 0x000fe400078ec0ff */
[----:B-1----:R-:W-:Y:S02]  /*0e50*/  LOP3.LUT R6, R3, 0x8, RZ, 0x3c, !PT ;  /* 0x0000000803067812 */ /* 0x002fe400078e3cff */
[----:B------:R-:W-:Y:S01]  /*0e60*/  IADD3 R37, PT, PT, R37, UR5, RZ ;  /* 0x0000000525257c10 */ /* 0x000fe2000fffe0ff */
[----:B--2345:R-:W-:-:S07]  /*0e70*/  IMAD.MOV.U32 R7, RZ, RZ, R3 ;  /* 0x000000ffff077224 */ /* 0x03cfce00078e0003 */
.L_x_19977:
[----:B------:R1:W2:Y:S01]  /*0e80*/  LDS R40, [R37] ;  /* 0x0000000025287984 */ /* 0x0002a20000000800 */
[----:B------:R-:W-:-:S03]  /*0e90*/  UMOV UR4, 0xffffffff ;  /* 0xffffffff00047882 */ /* 0x000fc60000000000 */
[----:B------:R-:W-:Y:S05]  /*0ea0*/  BRA.DIV UR4, `(.L_x_19976) ;  /* 0x0000000204f07947 */ /* 0x000fea000b800000 */
[----:B--2---:R-:W0:Y:S04]  /*0eb0*/  SHFL.IDX PT, R44, R40, R3, 0x101f ;  /* 0x00101f03282c7589 */ /* 0x004e2800000e0000 */
[----:B------:R-:W2:Y:S04]  /*0ec0*/  SHFL.IDX PT, R42, R40, R34, 0x101f ;  /* 0x00101f22282a7589 */ /* 0x000ea800000e0000 */
[----:B------:R-:W3:Y:S04]  /*0ed0*/  SHFL.IDX PT, R45, R40, R5, 0x101f ;  /* 0x00101f05282d7589 */ /* 0x000ee800000e0000 */
[----:B------:R-:W-:Y:S04]  /*0ee0*/  SHFL.IDX PT, R36, R40, R32, 0x101f ;  /* 0x00101f2028247589 */ /* 0x000fe800000e0000 */
        /* <DEDUP_REMOVED lines=10> */
[----:B------:R-:W-:Y:S02]  /*0f90*/  IMAD R44, R18, R36, R43 ;  /* 0x00000024122c7224 */ /* 0x000fe400078e022b */
[----:B------:R-:W3:Y:S02]  /*0fa0*/  SHFL.IDX PT, R36, R40, R6, 0x101f ;  /* 0x00101f0628247589 */ /* 0x000ee400000e0000 */
[----:B0-----:R-:W-:Y:S02]  /*0fb0*/  IMAD R43, R17, R42, R44 ;  /* 0x0000002a112b7224 */ /* 0x001fe400078e022c */
[----:B------:R-:W0:Y:S02]  /*0fc0*/  SHFL.IDX PT, R42, R40, R29, 0x101f ;  /* 0x00101f1d282a7589 */ /* 0x000e2400000e0000 */
[----:B--2---:R-:W-:-:S02]  /*0fd0*/  IMAD R44, R16, R45, R43 ;  /* 0x0000002d102c7224 */ /* 0x004fc400078e022b */
[----:B------:R-:W2:Y:S02]  /*0fe0*/  SHFL.IDX PT, R45, R40, R28, 0x101f ;  /* 0x00101f1c282d7589 */ /* 0x000ea400000e0000 */
[----:B---3--:R-:W-:Y:S02]  /*0ff0*/  IMAD R43, R15, R36, R44 ;  /* 0x000000240f2b7224 */ /* 0x008fe400078e022c */
[----:B------:R-:W3:Y:S02]  /*1000*/  SHFL.IDX PT, R36, R40, R27, 0x101f ;  /* 0x00101f1b28247589 */ /* 0x000ee400000e0000 */
[----:B0-----:R-:W-:Y:S02]  /*1010*/  IMAD R44, R14, R42, R43 ;  /* 0x0000002a0e2c7224 */ /* 0x001fe400078e022b */
[----:B------:R-:W-:Y:S02]  /*1020*/  SHFL.IDX PT, R42, R40, R33, 0x101f ;  /* 0x00101f21282a7589 */ /* 0x000fe400000e0000 */
[----:B--2---:R-:W-:-:S02]  /*1030*/  IMAD R43, R13, R45, R44 ;  /* 0x0000002d0d2b7224 */ /* 0x004fc400078e022c */
[----:B------:R-:W0:Y:S02]  /*1040*/  SHFL.IDX PT, R45, R40, R26, 0x101f ;  /* 0x00101f1a282d7589 */ /* 0x000e2400000e0000 */
[----:B---3--:R-:W-:Y:S02]  /*1050*/  IMAD R44, R12, R36, R43 ;  /* 0x000000240c2c7224 */ /* 0x008fe400078e022b */
[----:B------:R-:W2:Y:S02]  /*1060*/  SHFL.IDX PT, R36, R40, R25, 0x101f ;  /* 0x00101f1928247589 */ /* 0x000ea400000e0000 */
[----:B0-----:R-:W-:-:S04]  /*1070*/  IMAD R43, R11, R45, R44 ;  /* 0x0000002d0b2b7224 */ /* 0x001fc800078e022c */
[----:B--2---:R-:W-:-:S04]  /*1080*/  IMAD R44, R10, R36, R43 ;  /* 0x000000240a2c7224 */ /* 0x004fc800078e022b */
[----:B------:R-:W-:-:S07]  /*1090*/  IMAD R43, R9, R38, R44 ;  /* 0x00000026092b7224 */ /* 0x000fce00078e022c */
.L_x_19996:
[----:B------:R-:W0:Y:S01]  /*10a0*/  LDS R41, [R39] ;  /* 0x0000000027297984 */ /* 0x000e220000000800 */
[----:B------:R-:W-:Y:S02]  /*10b0*/  IMAD.IADD R7, R2, 0x1, R7 ;  /* 0x0000000102077824 */ /* 0x000fe400078e0207 */
[----:B------:R-:W-:Y:S02]  /*10c0*/  IMAD R42, R8, R42, R43 ;  /* 0x0000002a082a7224 */ /* 0x000fe400078e022b */
[----:B-1----:R-:W-:Y:S01]  /*10d0*/  IMAD R37, R2, 0x44, R37 ;  /* 0x0000004402257824 */ /* 0x002fe200078e0225 */
[----:B------:R-:W-:Y:S01]  /*10e0*/  ISETP.GE.U32.AND P0, PT, R7, 0x10, PT ;  /* 0x000000100700780c */ /* 0x000fe20003f06070 */
[----:B0-----:R-:W-:-:S05]  /*10f0*/  IMAD.IADD R42, R42, 0x1, R41 ;  /* 0x000000012a2a7824 */ /* 0x001fca00078e0229 */
[----:B------:R0:W-:Y:S02]  /*1100*/  STS [R39], R42 ;  /* 0x0000002a27007388 */ /* 0x0001e40000000800 */
[----:B0-----:R-:W-:-:S05]  /*1110*/  LEA R39, R2, R39, 0x2 ;  /* 0x0000002702277211 */ /* 0x001fca00078e10ff */
[----:B------:R-:W-:Y:S05]  /*1120*/  @!P0 BRA `(.L_x_19977) ;  /* 0xfffffffc00548947 */ /* 0x000fea000383ffff */
.L_x_19973:
[----:B------:R-:W-:Y:S05]  /*1130*/  WARPSYNC.ALL ;  /* 0x0000000000007948 */ /* 0x000fea0003800000 */
[----:B------:R-:W-:Y:S01]  /*1140*/  BAR.SYNC.DEFER_BLOCKING 0x0 ;  /* 0x0000000000007b1d */ /* 0x000fe20000010000 */
[----:B------:R-:W-:-:S13]  /*1150*/  ISETP.GT.U32.AND P0, PT, R3, 0xf, PT ;  /* 0x0000000f0300780c */ /* 0x000fda0003f04070 */
[----:B------:R-:W-:Y:S05]  /*1160*/  @P0 EXIT ;  /* 0x000000000000094d */ /* 0x000fea0003800000 */
[----:B------:R-:W0:Y:S01]  /*1170*/  S2UR UR5, SR_CgaCtaId ;  /* 0x00000000000579c3 */ /* 0x000e220000008800 */
[----:B------:R-:W-:Y:S01]  /*1180*/  UMOV UR4, 0x400 ;  /* 0x0000040000047882 */ /* 0x000fe20000000000 */
[----:B------:R-:W-:Y:S01]  /*1190*/  IMAD R7, R0, 0x10, R3 ;  /* 0x0000001000077824 */ /* 0x000fe200078e0203 */
[----:B------:R-:W-:-:S05]  /*11a0*/  UIADD3 UR4, UPT, UPT, UR4, 0x500, URZ ;  /* 0x0000050004047890 */ /* 0x000fca000fffe0ff */
[----:B--2---:R-:W2:Y:S01]  /*11b0*/  LDC.64 R4, c[0x0][0x3a0] ;  /* 0x0000e800ff047b82 */ /* 0x004ea20000000a00 */
[----:B0-----:R-:W-:Y:S01]  /*11c0*/  ULEA UR4, UR5, UR4, 0x18 ;  /* 0x0000000405047291 */ /* 0x001fe2000f8ec0ff */
[----:B--2---:R-:W-:-:S05]  /*11d0*/  IMAD.WIDE.U32 R4, R7, 0x4, R4 ;  /* 0x0000000407047825 */ /* 0x004fca00078e0004 */
[----:B------:R-:W-:-:S07]  /*11e0*/  LEA R7, R3, UR4, 0x2 ;  /* 0x0000000403077c11 */ /* 0x000fce000f8e10ff */
.L_x_19978:
[----:B-1----:R0:W1:Y:S01]  /*11f0*/  LDS R9, [R7] ;  /* 0x0000000007097984 */ /* 0x0020620000000800 */
[----:B------:R-:W-:-:S05]  /*1200*/  IMAD.IADD R3, R2, 0x1, R3 ;  /* 0x0000000102037824 */ /* 0x000fca00078e0203 */
[----:B------:R-:W-:Y:S02]  /*1210*/  ISETP.GE.U32.AND P0, PT, R3, 0x10, PT ;  /* 0x000000100300780c */ /* 0x000fe40003f06070 */
[C---:B0-----:R-:W-:Y:S01]  /*1220*/  LEA R7, R2.reuse, R7, 0x2 ;  /* 0x0000000702077211 */ /* 0x041fe200078e10ff */
[----:B-1----:R0:W-:Y:S02]  /*1230*/  STG.E desc[UR8][R4.64], R9 ;  /* 0x0000000904007986 */ /* 0x0021e4000c101908 */
[----:B0-----:R-:W-:-:S08]  /*1240*/  IMAD.WIDE.U32 R4, R2, 0x4, R4 ;  /* 0x0000000402047825 */ /* 0x001fd000078e0004 */
[----:B------:R-:W-:Y:S05]  /*1250*/  @!P0 BRA `(.L_x_19978) ;  /* 0xfffffffc00e48947 */ /* 0x000fea000383ffff */
[----:B------:R-:W-:Y:S05]  /*1260*/  EXIT ;  /* 0x000000000000794d */ /* 0x000fea0003800000 */
.L_x_19976:
[----:B------:R-:W-:Y:S01]  /*1270*/  BSSY B0, `(.L_x_19979) ;  /* 0x0000007000007945 */ /* 0x000fe20003800000 */
[----:B------:R-:W-:Y:S01]  /*1280*/  IMAD.MOV.U32 R38, RZ, RZ, R3 ;  /* 0x000000ffff267224 */ /* 0x000fe200078e0003 */
[----:B------:R-:W-:Y:S01]  /*1290*/  MOV R36, 0xffffffff ;  /* 0xffffffff00247802 */ /* 0x000fe20000000f00 */
[----:B------:R-:W-:-:S07]  /*12a0*/  IMAD.MOV.U32 R41, RZ, RZ, 0x101f ;  /* 0x0000101fff297424 */ /* 0x000fce00078e00ff */
[----:B012---:R-:W-:Y:S05]  /*12b0*/  WARPSYNC.COLLECTIVE R36, `(.L_x_19980) ;  /* 0x0000000024087348 */ /* 0x007fea0003c00000 */
[----:B--2---:R2:W3:Y:S02]  /*12c0*/  SHFL.IDX P0, R42, R40, R38, R41 ;  /* 0x00000026282a7389 */ /* 0x0044e40000000029 */
[----:B0123--:R-:W-:Y:S05]  /*12d0*/  ENDCOLLECTIVE ;  /* 0x000000000000791b */ /* 0x00ffea0003800000 */
.L_x_19980:
[----:B------:R-:W-:Y:S05]  /*12e0*/  BSYNC B0 ;  /* 0x0000000000007941 */ /* 0x000fea0003800000 */
.L_x_19979:
[----:B------:R-:W-:Y:S02]  /*12f0*/  HFMA2 R41, -RZ, RZ, 0, 0.000503063201904296875 ;  /* 0x0000101fff297431 */ /* 0x000fe400000001ff */
[----:B------:R-:W-:Y:S02]  /*1300*/  IMAD.MOV.U32 R38, RZ, RZ, R34 ;  /* 0x000000ffff267224 */ /* 0x000fe400078e0022 */
[----:B------:R-:W-:Y:S02]  /*1310*/  IMAD.MOV.U32 R36, RZ, RZ, -0x1 ;  /* 0xffffffffff247424 */ /* 0x000fe400078e00ff */
[----:B------:R-:W-:-:S07]  /*1320*/  IMAD.MOV.U32 R44, RZ, RZ, R42 ;  /* 0x000000ffff2c7224 */ /* 0x000fce00078e002a */
[----:B------:R-:W-:Y:S05]  /*1330*/  WARPSYNC.COLLECTIVE R36, `(.L_x_19981) ;  /* 0x0000000024087348 */ /* 0x000fea0003c00000 */
[----:B------:R0:W1:Y:S02]  /*1340*/  SHFL.IDX P0, R42, R40, R38, R41 ;  /* 0x00000026282a7389 */ /* 0x0000640000000029 */
[----:B01----:R-:W-:Y:S05]  /*1350*/  ENDCOLLECTIVE ;  /* 0x000000000000791b */ /* 0x003fea0003800000 */
.L_x_19981:
[----:B------:R-:W-:Y:S01]  /*1360*/  IMAD R43, R23, R44, RZ ;  /* 0x0000002c172b7224 */ /* 0x000fe200078e02ff */
[----:B------:R-:W-:-:S03]  /*1370*/  MOV R38, R5 ;  /* 0x0000000500267202 */ /* 0x000fc60000000f00 */
[----:B------:R-:W-:-:S07]  /*1380*/  IMAD R44, R22, R42, R43 ;  /* 0x0000002a162c7224 */ /* 0x000fce00078e022b */
[----:B------:R-:W-:Y:S05]  /*1390*/  WARPSYNC.COLLECTIVE R36, `(.L_x_19982) ;  /* 0x0000000024087348 */ /* 0x000fea0003c00000 */
[----:B------:R0:W1:Y:S02]  /*13a0*/  SHFL.IDX P0, R42, R40, R38, R41 ;  /* 0x00000026282a7389 */ /* 0x0000640000000029 */
[----:B01----:R-:W-:Y:S05]  /*13b0*/  ENDCOLLECTIVE ;  /* 0x000000000000791b */ /* 0x003fea0003800000 */
.L_x_19982:
[----:B------:R-:W-:Y:S01]  /*13c0*/  MOV R38, R35 ;  /* 0x0000002300267202 */ /* 0x000fe20000000f00 */
[----:B------:R-:W-:-:S07]  /*13d0*/  IMAD.MOV.U32 R45, RZ, RZ, R42 ;  /* 0x000000ffff2d7224 */ /* 0x000fce00078e002a */
[----:B------:R-:W-:Y:S05]  /*13e0*/  WARPSYNC.COLLECTIVE R36, `(.L_x_19983) ;  /* 0x0000000024087348 */ /* 0x000fea0003c00000 */
[----:B------:R0:W1:Y:S02]  /*13f0*/  SHFL.IDX P0, R42, R40, R38, R41 ;  /* 0x00000026282a7389 */ /* 0x0000640000000029 */
[----:B01----:R-:W-:Y:S05]  /*1400*/  ENDCOLLECTIVE ;  /* 0x000000000000791b */ /* 0x003fea0003800000 */
.L_x_19983:
[----:B------:R-:W-:Y:S02]  /*1410*/  IMAD R43, R21, R45, R44 ;  /* 0x0000002d152b7224 */ /* 0x000fe400078e022c */
[----:B------:R-:W-:Y:S02]  /*1420*/  IMAD.MOV.U32 R38, RZ, RZ, R4 ;  /* 0x000000ffff267224 */ /* 0x000fe400078e0004 */
[----:B------:R-:W-:-:S07]  /*1430*/  IMAD R44, R20, R42, R43 ;  /* 0x0000002a142c7224 */ /* 0x000fce00078e022b */
[----:B------:R-:W-:Y:S05]  /*1440*/  WARPSYNC.COLLECTIVE R36, `(.L_x_19984) ;  /* 0x0000000024087348 */ /* 0x000fea0003c00000 */
[----:B------:R0:W1:Y:S02]  /*1450*/  SHFL.IDX P0, R42, R40, R38, R41 ;  /* 0x00000026282a7389 */ /* 0x0000640000000029 */
[----:B01----:R-:W-:Y:S05]  /*1460*/  ENDCOLLECTIVE ;  /* 0x000000000000791b */ /* 0x003fea0003800000 */
.L_x_19984:
[----:B------:R-:W-:Y:S01]  /*1470*/  IMAD.MOV.U32 R38, RZ, RZ, R32 ;  /* 0x000000ffff267224 */ /* 0x000fe200078e0020 */
[----:B------:R-:W-:-:S07]  /*1480*/  MOV R45, R42 ;  /* 0x0000002a002d7202 */ /* 0x000fce0000000f00 */
[----:B------:R-:W-:Y:S05]  /*1490*/  WARPSYNC.COLLECTIVE R36, `(.L_x_19985) ;  /* 0x0000000024087348 */ /* 0x000fea0003c00000 */
[----:B------:R0:W1:Y:S02]  /*14a0*/  SHFL.IDX P0, R42, R40, R38, R41 ;  /* 0x00000026282a7389 */ /* 0x0000640000000029 */
[----:B01----:R-:W-:Y:S05]  /*14b0*/  ENDCOLLECTIVE ;  /* 0x000000000000791b */ /* 0x003fea0003800000 */
.L_x_19985:
[----:B------:R-:W-:Y:S02]  /*14c0*/  IMAD R43, R19, R45, R44 ;  /* 0x0000002d132b7224 */ /* 0x000fe400078e022c */
[----:B------:R-:W-:Y:S01]  /*14d0*/  IMAD.MOV.U32 R38, RZ, RZ, R31 ;  /* 0x000000ffff267224 */ /* 0x000fe200078e001f */
[----:B------:R-:W-:-:S05]  /*14e0*/  MOV R36, R42 ;  /* 0x0000002a00247202 */ /* 0x000fca0000000f00 */
[----:B------:R-:W-:Y:S01]  /*14f0*/  IMAD R44, R18, R36, R43 ;  /* 0x00000024122c7224 */ /* 0x000fe200078e022b */
[----:B------:R-:W-:-:S07]  /*1500*/  MOV R36, 0xffffffff ;  /* 0xffffffff00247802 */ /* 0x000fce0000000f00 */
[----:B------:R-:W-:Y:S05]  /*1510*/  WARPSYNC.COLLECTIVE R36, `(.L_x_19986) ;  /* 0x0000000024087348 */ /* 0x000fea0003c00000 */
[----:B------:R0:W1:Y:S02]  /*1520*/  SHFL.IDX P0, R42, R40, R38, R41 ;  /* 0x00000026282a7389 */ /* 0x0000640000000029 */
[----:B01----:R-:W-:Y:S05]  /*1530*/  ENDCOLLECTIVE ;  /* 0x000000000000791b */ /* 0x003fea0003800000 */
.L_x_19986:
[----:B------:R-:W-:Y:S02]  /*1540*/  IMAD.MOV.U32 R38, RZ, RZ, R30 ;  /* 0x000000ffff267224 */ /* 0x000fe400078e001e */
[----:B------:R-:W-:-:S07]  /*1550*/  IMAD R43, R17, R42, R44 ;  /* 0x0000002a112b7224 */ /* 0x000fce00078e022c */
[----:B------:R-:W-:Y:S05]  /*1560*/  WARPSYNC.COLLECTIVE R36, `(.L_x_19987) ;  /* 0x0000000024087348 */ /* 0x000fea0003c00000 */
[----:B------:R0:W1:Y:S02]  /*1570*/  SHFL.IDX P0, R42, R40, R38, R41 ;  /* 0x00000026282a7389 */ /* 0x0000640000000029 */
[----:B01----:R-:W-:Y:S05]  /*1580*/  ENDCOLLECTIVE ;  /* 0x000000000000791b */ /* 0x003fea0003800000 */
.L_x_19987:
[----:B------:R-:W-:Y:S01]  /*1590*/  IMAD.MOV.U32 R38, RZ, RZ, R6 ;  /* 0x000000ffff267224 */ /* 0x000fe200078e0006 */
[----:B------:R-:W-:-:S07]  /*15a0*/  MOV R45, R42 ;  /* 0x0000002a002d7202 */ /* 0x000fce0000000f00 */
[----:B------:R-:W-:Y:S05]  /*15b0*/  WARPSYNC.COLLECTIVE R36, `(.L_x_19988) ;  /* 0x0000000024087348 */ /* 0x000fea0003c00000 */
[----:B------:R0:W1:Y:S02]  /*15c0*/  SHFL.IDX P0, R42, R40, R38, R41 ;  /* 0x00000026282a7389 */ /* 0x0000640000000029 */
[----:B01----:R-:W-:Y:S05]  /*15d0*/  ENDCOLLECTIVE ;  /* 0x000000000000791b */ /* 0x003fea0003800000 */
.L_x_19988:
        /* <DEDUP_REMOVED lines=8> */
.L_x_19989:
[----:B------:R-:W-:Y:S02]  /*1660*/  IMAD.MOV.U32 R38, RZ, RZ, R28 ;  /* 0x000000ffff267224 */ /* 0x000fe400078e001c */
[----:B------:R-:W-:-:S07]  /*1670*/  IMAD R44, R14, R42, R43 ;  /* 0x0000002a0e2c7224 */ /* 0x000fce00078e022b */
[----:B------:R-:W-:Y:S05]  /*1680*/  WARPSYNC.COLLECTIVE R36, `(.L_x_19990) ;  /* 0x0000000024087348 */ /* 0x000fea0003c00000 */
[----:B------:R0:W1:Y:S02]  /*1690*/  SHFL.IDX P0, R42, R40, R38, R41 ;  /* 0x00000026282a7389 */ /* 0x0000640000000029 */
[----:B01----:R-:W-:Y:S05]  /*16a0*/  ENDCOLLECTIVE ;  /* 0x000000000000791b */ /* 0x003fea0003800000 */
.L_x_19990:
[----:B------:R-:W-:Y:S01]  /*16b0*/  IMAD.MOV.U32 R38, RZ, RZ, R27 ;  /* 0x000000ffff267224 */ /* 0x000fe200078e001b */
[----:B------:R-:W-:-:S07]  /*16c0*/  MOV R45, R42 ;  /* 0x0000002a002d7202 */ /* 0x000fce0000000f00 */
[----:B------:R-:W-:Y:S05]  /*16d0*/  WARPSYNC.COLLECTIVE R36, `(.L_x_19991) ;  /* 0x0000000024087348 */ /* 0x000fea0003c00000 */
[----:B------:R0:W1:Y:S02]  /*16e0*/  SHFL.IDX P0, R42, R40, R38, R41 ;  /* 0x00000026282a7389 */ /* 0x0000640000000029 */
[----:B01----:R-:W-:Y:S05]  /*16f0*/  ENDCOLLECTIVE ;  /* 0x000000000000791b */ /* 0x003fea0003800000 */
.L_x_19991:
        /* <DEDUP_REMOVED lines=8> */
.L_x_19992:
[----:B------:R-:W-:Y:S01]  /*1780*/  MOV R38, R25 ;  /* 0x0000001900267202 */ /* 0x000fe20000000f00 */
[----:B------:R-:W-:-:S07]  /*1790*/  IMAD.MOV.U32 R45, RZ, RZ, R42 ;  /* 0x000000ffff2d7224 */ /* 0x000fce00078e002a */
[----:B------:R-:W-:Y:S05]  /*17a0*/  WARPSYNC.COLLECTIVE R36, `(.L_x_19993) ;  /* 0x0000000024087348 */ /* 0x000fea0003c00000 */
[----:B------:R0:W1:Y:S02]  /*17b0*/  SHFL.IDX P0, R42, R40, R38, R41 ;  /* 0x00000026282a7389 */ /* 0x0000640000000029 */
[----:B01----:R-:W-:Y:S05]  /*17c0*/  ENDCOLLECTIVE ;  /* 0x000000000000791b */ /* 0x003fea0003800000 */
.L_x_19993:
[----:B------:R-:W-:Y:S01]  /*17d0*/  IMAD R43, R11, R45, R44 ;  /* 0x0000002d0b2b7224 */ /* 0x000fe200078e022c */
[----:B------:R-:W-:Y:S01]  /*17e0*/  MOV R38, R24 ;  /* 0x0000001800267202 */ /* 0x000fe20000000f00 */
[----:B------:R-:W-:-:S04]  /*17f0*/  IMAD.MOV.U32 R36, RZ, RZ, R42 ;  /* 0x000000ffff247224 */ /* 0x000fc800078e002a */
[----:B------:R-:W-:Y:S02]  /*1800*/  IMAD R44, R10, R36, R43 ;  /* 0x000000240a2c7224 */ /* 0x000fe400078e022b */
[----:B------:R-:W-:-:S07]  /*1810*/  IMAD.MOV.U32 R36, RZ, RZ, -0x1 ;  /* 0xffffffffff247424 */ /* 0x000fce00078e00ff */
[----:B------:R-:W-:Y:S05]  /*1820*/  WARPSYNC.COLLECTIVE R36, `(.L_x_19994) ;  /* 0x0000000024087348 */ /* 0x000fea0003c00000 */
[----:B------:R0:W1:Y:S02]  /*1830*/  SHFL.IDX P0, R42, R40, R38, R41 ;  /* 0x00000026282a7389 */ /* 0x0000640000000029 */
[----:B01----:R-:W-:Y:S05]  /*1840*/  ENDCOLLECTIVE ;  /* 0x000000000000791b */ /* 0x003fea0003800000 */
.L_x_19994:
[----:B------:R-:W-:-:S05]  /*1850*/  MOV R38, R42 ;  /* 0x0000002a00267202 */ /* 0x000fca0000000f00 */
[----:B------:R-:W-:Y:S02]  /*1860*/  IMAD R43, R9, R38, R44 ;  /* 0x00000026092b7224 */ /* 0x000fe400078e022c */
[----:B------:R-:W-:-:S07]  /*1870*/  IMAD.MOV.U32 R38, RZ, RZ, R33 ;  /* 0x000000ffff267224 */ /* 0x000fce00078e0021 */
[----:B------:R-:W-:Y:S05]  /*1880*/  WARPSYNC.COLLECTIVE R36, `(.L_x_19995) ;  /* 0x0000000024087348 */ /* 0x000fea0003c00000 */
[----:B------:R0:W1:Y:S02]  /*1890*/  SHFL.IDX P0, R42, R40, R38, R41 ;  /* 0x00000026282a7389 */ /* 0x0000640000000029 */
[----:B01----:R-:W-:Y:S05]  /*18a0*/  ENDCOLLECTIVE ;  /* 0x000000000000791b */ /* 0x003fea0003800000 */
.L_x_19995:
[----:B------:R-:W-:Y:S05]  /*18b0*/  BRA `(.L_x_19996) ;  /* 0xfffffff400f87947 */ /* 0x000fea000383ffff */
        .weak           $__internal_143_$__cuda_sm20_div_u16
        .type           $__internal_143_$__cuda_sm20_div_u16,@function
        .size           $__internal_143_$__cuda_sm20_div_u16,(.L_x_20433 - $__internal_143_$__cuda_sm20_div_u16)
$__internal_143_$__cuda_sm20_div_u16:
        /* <DEDUP_REMOVED lines=18> */
[----:B------:R-:W-:Y:S06]  /*19e0*/  RET.REL.NODEC R4 `(_Z9cuda_gemmIiLi128ELi1ELi1ELi16ELi16ELi16ELi1EEviiiPT_S1_S1_ii) ;  /* 0xffffffe404847950 */ /* 0x000fec0003c3ffff */
.L_x_19997:
        /* <DEDUP_REMOVED lines=9> */
.L_x_20433:


//--------------------- .text._Z9cuda_gemmIiLi128ELi1ELi1ELi16ELi16ELi16ELi0EEviiiPT_S1_S1_ii --------------------------
	.section	.text._Z9cuda_gemmIiLi128ELi1ELi1ELi16ELi16ELi16ELi0EEviiiPT_S1_S1_ii,"ax",@progbits
	.align	128
        .global         _Z9cuda_gemmIiLi128ELi1ELi1ELi16ELi16ELi16ELi0EEviiiPT_S1_S1_ii
        .type           _Z9cuda_gemmIiLi128ELi1ELi1ELi16ELi16ELi16ELi0EEviiiPT_S1_S1_ii,@function
        .size           _Z9cuda_gemmIiLi128ELi1ELi1ELi16ELi16ELi16ELi0EEviiiPT_S1_S1_ii,(.L_x_20679 - _Z9cuda_gemmIiLi128ELi1ELi1ELi16ELi16ELi16ELi0EEviiiPT_S1_S1_ii)
        .other          _Z9cuda_gemmIiLi128ELi1ELi1ELi16ELi16ELi16ELi0EEviiiPT_S1_S1_ii,@"STO_CUDA_ENTRY STV_DEFAULT"
_Z9cuda_gemmIiLi128ELi1ELi1ELi16ELi16ELi16ELi0EEviiiPT_S1_S1_ii:
.text._Z9cuda_gemmIiLi128ELi1ELi1ELi16ELi16ELi16ELi0EEviiiPT_S1_S1_ii:
        /* <DEDUP_REMOVED lines=11> */
[----:B--2---:R-:W-:Y:S02]  /*00b0*/  IMAD.MOV.U32 R2, RZ, RZ, RZ ;  /* 0x000000ffff027224 */ /* 0x004fe400078e00ff */
[----:B---3--:R-:W-:-:S04]  /*00c0*/  IMAD.MOV R5, RZ, RZ, -R3 ;  /* 0x000000ffff057224 */ /* 0x008fc800078e0a03 */
[----:B------:R-:W-:-:S04]  /*00d0*/  IMAD R5, R5, R4, RZ ;  /* 0x0000000405057224 */ /* 0x000fc800078e02ff */
[----:B------:R-:W-:Y:S01]  /*00e0*/  IMAD.HI.U32 R3, R3, R5, R2 ;  /* 0x0000000503037227 */ /* 0x000fe200078e0002 */
[----:B------:R-:W-:Y:S01]  /*00f0*/  LOP3.LUT R2, R38, 0x10, RZ, 0x3c, !PT ;  /* 0x0000001026027812 */ /* 0x000fe200078e3cff */
[----:B------:R-:W2:Y:S03]  /*0100*/  S2R R5, SR_TID.X ;  /* 0x0000000000057919 */ /* 0x000ea60000002100 */
[----:B------:R-:W-:Y:S01]  /*0110*/  ISETP.GE.AND P2, PT, R2, RZ, PT ;  /* 0x000000ff0200720c */ /* 0x000fe20003f46270 */
[----:B------:R-:W-:-:S04]  /*0120*/  IMAD.HI.U32 R0, R3, 0x10, RZ ;  /* 0x0000001003007827 */ /* 0x000fc800078e00ff */
[----:B------:R-:W-:-:S04]  /*0130*/  IMAD.MOV R3, RZ, RZ, -R0 ;  /* 0x000000ffff037224 */ /* 0x000fc800078e0a00 */
[----:B------:R-:W-:-:S05]  /*0140*/  IMAD R3, R4, R3, 0x10 ;  /* 0x0000001004037424 */ /* 0x000fca00078e0203 */
[----:B------:R-:W-:-:S13]  /*0150*/  ISETP.GT.U32.AND P1, PT, R4, R3, PT ;  /* 0x000000030400720c */ /* 0x000fda0003f24070 */
[----:B------:R-:W-:Y:S01]  /*0160*/  @!P1 IMAD.IADD R3, R3, 0x1, -R4 ;  /* 0x0000000103039824 */ /* 0x000fe200078e0a04 */
[----:B------:R-:W-:Y:S02]  /*0170*/  @!P1 IADD3 R0, PT, PT, R0, 0x1, RZ ;  /* 0x0000000100009810 */ /* 0x000fe40007ffe0ff */
[C---:B------:R-:W-:Y:S02]  /*0180*/  ISETP.NE.AND P1, PT, R38.reuse, RZ, PT ;  /* 0x000000ff2600720c */ /* 0x040fe40003f25270 */
[----:B------:R-:W-:Y:S01]  /*0190*/  ISETP.GE.U32.AND P0, PT, R3, R4, PT ;  /* 0x000000040300720c */ /* 0x000fe20003f06070 */
[----:B------:R-:W-:-:S12]  /*01a0*/  IMAD R4, R38, UR6, RZ ;  /* 0x0000000626047c24 */ /* 0x000fd8000f8e02ff */
[----:B------:R-:W-:Y:S01]  /*01b0*/  @P0 VIADD R0, R0, 0x1 ;  /* 0x0000000100000836 */ /* 0x000fe20000000000 */
[----:B--2---:R-:W-:-:S03]  /*01c0*/  ISETP.GE.U32.AND P0, PT, R5, R4, PT ;  /* 0x000000040500720c */ /* 0x004fc60003f06070 */
[----:B------:R-:W-:Y:S01]  /*01d0*/  @!P2 IMAD.MOV R0, RZ, RZ, -R0 ;  /* 0x000000ffff00a224 */ /* 0x000fe200078e0a00 */
[----:B------:R-:W-:-:S04]  /*01e0*/  @!P1 LOP3.LUT R0, RZ, R38, RZ, 0x33, !PT ;  /* 0x00000026ff009212 */ /* 0x000fc800078e33ff */
[----:B------:R-:W2:Y:S01]  /*01f0*/  I2F.U32.RP R6, R0 ;  /* 0x0000000000067306 */ /* 0x000ea20000209000 */
[----:B------:R-:W-:-:S07]  /*0200*/  IMAD.MOV R21, RZ, RZ, -R0 ;  /* 0x000000ffff157224 */ /* 0x000fce00078e0a00 */
[----:B--2---:R-:W2:Y:S02]  /*0210*/  MUFU.RCP R6, R6 ;  /* 0x0000000600067308 */ /* 0x004ea40000001000 */
[----:B--2---:R-:W-:-:S06]  /*0220*/  VIADD R2, R6, 0xffffffe ;  /* 0x0ffffffe06027836 */ /* 0x004fcc0000000000 */
[----:B------:R-:W2:Y:S02]  /*0230*/  F2I.FTZ.U32.TRUNC.NTZ R3, R2 ;  /* 0x0000000200037305 */ /* 0x000ea4000021f000 */
[----:B--2---:R-:W-:Y:S01]  /*0240*/  IMAD R21, R21, R3, RZ ;  /* 0x0000000315157224 */ /* 0x004fe200078e02ff */
[----:B01----:R-:W-:Y:S06]  /*0250*/  @P0 BRA `(.L_x_19999) ;  /* 0x0000000000cc0947 */ /* 0x003fec0003800000 */
[----:B------:R-:W0:Y:S01]  /*0260*/  I2F.U32.RP R13, R38 ;  /* 0x00000026000d7306 */ /* 0x000e220000209000 */
[----:B------:R-:W1:Y:S01]  /*0270*/  S2R R15, SR_CgaCtaId ;  /* 0x00000000000f7919 */ /* 0x000e620000008800 */
[----:B------:R-:W2:Y:S01]  /*0280*/  LDC R18, c[0x0][0x360] ;  /* 0x0000d800ff127b82 */ /* 0x000ea20000000800 */
[----:B------:R-:W-:Y:S02]  /*0290*/  MOV R10, 0x400 ;  /* 0x00000400000a7802 */ /* 0x000fe40000000f00 */
[----:B------:R-:W-:Y:S02]  /*02a0*/  ISETP.NE.U32.AND P1, PT, RZ, UR6, PT ;  /* 0x00000006ff007c0c */ /* 0x000fe4000bf25070 */
[----:B------:R-:W-:Y:S01]  /*02b0*/  ISETP.NE.U32.AND P4, PT, R38, RZ, PT ;  /* 0x000000ff2600720c */ /* 0x000fe20003f85070 */
[----:B------:R-:W3:Y:S01]  /*02c0*/  I2F.U32.RP R12, UR6 ;  /* 0x00000006000c7d06 */ /* 0x000ee20008209000 */
        /* <DEDUP_REMOVED lines=12> */
[----:B------:R-:W-:Y:S01]  /*0390*/  IMAD R17, R17, R38, RZ ;  /* 0x0000002611117224 */ /* 0x000fe200078e02ff */
[----:B---3--:R-:W-:-:S03]  /*03a0*/  IADD3 R13, PT, PT, RZ, -R9, RZ ;  /* 0x80000009ff0d7210 */ /* 0x008fc60007ffe0ff */
[----:B------:R-:W-:-:S04]  /*03b0*/  IMAD.HI.U32 R14, R11, R17, R10 ;  /* 0x000000110b0e7227 */ /* 0x000fc800078e000a */
[----:B------:R-:W-:Y:S02]  /*03c0*/  IMAD R13, R13, UR6, RZ ;  /* 0x000000060d0d7c24 */ /* 0x000fe4000f8e02ff */
[----:B------:R-:W-:Y:S02]  /*03d0*/  IMAD.MOV.U32 R11, RZ, RZ, R5 ;  /* 0x000000ffff0b7224 */ /* 0x000fe400078e0005 */
[----:B------:R-:W-:Y:S01]  /*03e0*/  IMAD.HI.U32 R12, R9, R13, R8 ;  /* 0x0000000d090c7227 */ /* 0x000fe200078e0008 */
[----:B--2-4-:R-:W-:-:S07]  /*03f0*/  LOP3.LUT R13, RZ, UR6, RZ, 0x33, !PT ;  /* 0x00000006ff0d7c12 */ /* 0x014fce000f8e33ff */
.L_x_20000:
[----:B0-----:R-:W-:-:S06]  /*0400*/  IMAD.WIDE.U32 R8, R11, 0x4, R6 ;  /* 0x000000040b087825 */ /* 0x001fcc00078e0006 */
[----:B------:R0:W2:Y:S01]  /*0410*/  LDG.E R8, desc[UR8][R8.64] ;  /* 0x0000000808087981 */ /* 0x0000a2000c1e1900 */
        /* <DEDUP_REMOVED lines=9> */
[----:B------:R-:W-:Y:S02]  /*04b0*/  @P0 IADD3 R10, PT, PT, R10, -UR6, RZ ;  /* 0x800000060a0a0c10 */ /* 0x000fe4000fffe0ff */
[----:B------:R-:W-:Y:S02]  /*04c0*/  @P2 IMAD.IADD R17, R17, 0x1, -R38 ;  /* 0x0000000111112824 */ /* 0x000fe400078e0a26 */
[----:B------:R-:W-:Y:S01]  /*04d0*/  ISETP.GE.U32.AND P0, PT, R10, UR6, PT ;  /* 0x000000060a007c0c */ /* 0x000fe2000bf06070 */
[----:B------:R-:W-:Y:S02]  /*04e0*/  @P2 VIADD R16, R16, 0x1 ;  /* 0x0000000110102836 */ /* 0x000fe40000000000 */
[----:B------:R-:W-:-:S10]  /*04f0*/  ISETP.GE.U32.AND P3, PT, R17, R38, PT ;  /* 0x000000261100720c */ /* 0x000fd40003f66070 */
[----:B------:R-:W-:Y:S01]  /*0500*/  @P0 VIADD R10, R10, -UR6 ;  /* 0x800000060a0a0c36 */ /* 0x000fe20008000000 */
[----:B------:R-:W-:Y:S02]  /*0510*/  ISETP.GE.U32.AND P0, PT, R11, R4, PT ;  /* 0x000000040b00720c */ /* 0x000fe40003f06070 */
[----:B------:R-:W-:Y:S02]  /*0520*/  @P3 VIADD R16, R16, 0x1 ;  /* 0x0000000110103836 */ /* 0x000fe40000000000 */
[----:B------:R-:W-:-:S03]  /*0530*/  SEL R10, R13, R10, !P1 ;  /* 0x0000000a0d0a7207 */ /* 0x000fc60004800000 */
[----:B0-----:R-:W-:Y:S02]  /*0540*/  SEL R9, R19, R16, !P4 ;  /* 0x0000001013097207 */ /* 0x001fe40006000000 */
[----:B------:R-:W-:-:S04]  /*0550*/  IMAD R10, R10, 0x44, R15 ;  /* 0x000000440a0a7824 */ /* 0x000fc800078e020f */
[----:B------:R-:W-:-:S05]  /*0560*/  IMAD R9, R9, 0x4, R10 ;  /* 0x0000000409097824 */ /* 0x000fca00078e020a */
[----:B--2---:R0:W-:Y:S01]  /*0570*/  STS [R9], R8 ;  /* 0x0000000809007388 */ /* 0x0041e20000000800 */
[----:B------:R-:W-:Y:S05]  /*0580*/  @!P0 BRA `(.L_x_20000) ;  /* 0xfffffffc009c8947 */ /* 0x000fea000383ffff */
.L_x_19999:
[----:B------:R-:W-:Y:S05]  /*0590*/  BSYNC.RECONVERGENT B0 ;  /* 0x0000000000007941 */ /* 0x000fea0003800200 */
.L_x_19998:
[----:B------:R-:W-:Y:S01]  /*05a0*/  HFMA2 R2, -RZ, RZ, 0, 0 ;  /* 0x00000000ff027431 */ /* 0x000fe200000001ff */
[----:B------:R-:W1:Y:S08]  /*05b0*/  LDC R4, c[0x0][0x360] ;  /* 0x0000d800ff047b82 */ /* 0x000e700000000800 */
[----:B------:R-:W2:Y:S01]  /*05c0*/  LDC R7, c[0x0][0x374] ;  /* 0x0000dd00ff077b82 */ /* 0x000ea20000000800 */
[----:B------:R-:W-:-:S06]  /*05d0*/  IMAD.HI.U32 R2, R3, R21, R2 ;  /* 0x0000001503027227 */ /* 0x000fcc00078e0002 */
[----:B------:R-:W-:-:S04]  /*05e0*/  IMAD.HI.U32 R6, R2, R5, RZ ;  /* 0x0000000502067227 */ /* 0x000fc800078e00ff */
[----:B------:R-:W-:-:S04]  /*05f0*/  IMAD.MOV R3, RZ, RZ, -R6 ;  /* 0x000000ffff037224 */ /* 0x000fc800078e0a06 */
[----:B------:R-:W-:-:S05]  /*0600*/  IMAD R3, R0, R3, R5 ;  /* 0x0000000300037224 */ /* 0x000fca00078e0205 */
[----:B------:R-:W-:Y:S02]  /*0610*/  ISETP.GE.U32.AND P0, PT, R3, R0, PT ;  /* 0x000000000300720c */ /* 0x000fe40003f06070 */
[----:B--2---:R-:W-:-:S11]  /*0620*/  ISETP.LE.U32.AND P1, PT, R7, UR7, PT ;  /* 0x0000000707007c0c */ /* 0x004fd6000bf23070 */
[----:B------:R-:W-:Y:S02]  /*0630*/  @P0 IMAD.IADD R3, R3, 0x1, -R0 ;  /* 0x0000000103030824 */ /* 0x000fe400078e0a00 */
[----:B-1----:R-:W-:Y:S05]  /*0640*/  @P1 EXIT ;  /* 0x000000000000194d */ /* 0x002fea0003800000 */
[----:B------:R-:W1:Y:S01]  /*0650*/  S2R R7, SR_CTAID.X ;  /* 0x0000000000077919 */ /* 0x000e620000002500 */
[----:B------:R-:W-:Y:S01]  /*0660*/  ISETP.GT.U32.AND P3, PT, R5, 0xf, PT ;  /* 0x0000000f0500780c */ /* 0x000fe20003f64070 */
[----:B------:R-:W-:Y:S01]  /*0670*/  BSSY.RECONVERGENT B0, `(.L_x_20001) ;  /* 0x0000017000007945 */ /* 0x000fe20003800200 */
[----:B------:R-:W-:Y:S01]  /*0680*/  ISETP.NE.U32.AND P2, PT, R0, RZ, PT ;  /* 0x000000ff0000720c */ /* 0x000fe20003f45070 */
[----:B------:R-:W-:Y:S01]  /*0690*/  @P0 VIADD R6, R6, 0x1 ;  /* 0x0000000106060836 */ /* 0x000fe20000000000 */
[----:B------:R-:W-:-:S09]  /*06a0*/  ISETP.GE.U32.AND P1, PT, R3, R0, PT ;  /* 0x000000000300720c */ /* 0x000fd20003f26070 */
[----:B------:R-:W-:Y:S05]  /*06b0*/  @P3 BRA `(.L_x_20002) ;  /* 0x0000000000483947 */ /* 0x000fea0003800000 */
[----:B------:R-:W2:Y:S01]  /*06c0*/  S2UR UR5, SR_CgaCtaId ;  /* 0x00000000000579c3 */ /* 0x000ea20000008800 */
[----:B------:R-:W-:Y:S01]  /*06d0*/  UMOV UR4, 0x400 ;  /* 0x0000040000047882 */ /* 0x000fe20000000000 */
[----:B------:R-:W-:Y:S01]  /*06e0*/  IMAD.MOV.U32 R15, RZ, RZ, R5 ;  /* 0x000000ffff0f7224 */ /* 0x000fe200078e0005 */
[----:B------:R-:W-:-:S05]  /*06f0*/  UIADD3 UR4, UPT, UPT, UR4, 0x480, URZ ;  /* 0x0000048004047890 */ /* 0x000fca000fffe0ff */
[----:B------:R-:W3:Y:S08]  /*0700*/  LDC R2, c[0x0][0x388] ;  /* 0x0000e200ff027b82 */ /* 0x000ef00000000800 */
[----:B0-----:R-:W0:Y:S01]  /*0710*/  LDC.64 R8, c[0x0][0x390] ;  /* 0x0000e400ff087b82 */ /* 0x001e220000000a00 */
[----:B--2---:R-:W-:-:S06]  /*0720*/  ULEA UR4, UR5, UR4, 0x18 ;  /* 0x0000000405047291 */ /* 0x004fcc000f8ec0ff */
[----:B------:R-:W-:Y:S01]  /*0730*/  LEA R11, R5, UR4, 0x2 ;  /* 0x00000004050b7c11 */ /* 0x000fe2000f8e10ff */
[----:B---3--:R-:W-:-:S04]  /*0740*/  IMAD R2, R2, UR7, R5 ;  /* 0x0000000702027c24 */ /* 0x008fc8000f8e0205 */
[----:B-1----:R-:W-:-:S07]  /*0750*/  IMAD R13, R7, 0x10, R2 ;  /* 0x00000010070d7824 */ /* 0x002fce00078e0202 */
.L_x_20003:
[----:B0-----:R-:W-:-:S06]  /*0760*/  IMAD.WIDE.U32 R2, R13, 0x4, R8 ;  /* 0x000000040d027825 */ /* 0x001fcc00078e0008 */
[----:B------:R-:W2:Y:S01]  /*0770*/  LDG.E R2, desc[UR8][R2.64] ;  /* 0x0000000802027981 */ /* 0x000ea2000c1e1900 */
[C---:B------:R-:W-:Y:S01]  /*0780*/  IMAD.IADD R15, R4.reuse, 0x1, R15 ;  /* 0x00000001040f7824 */ /* 0x040fe200078e020f */
[----:B------:R-:W-:-:S04]  /*0790*/  IADD3 R13, PT, PT, R4, R13, RZ ;  /* 0x0000000d040d7210 */ /* 0x000fc80007ffe0ff */
[----:B------:R-:W-:Y:S01]  /*07a0*/  ISETP.GE.U32.AND P0, PT, R15, 0x10, PT ;  /* 0x000000100f00780c */ /* 0x000fe20003f06070 */
[----:B--2---:R0:W-:Y:S02]  /*07b0*/  STS [R11], R2 ;  /* 0x000000020b007388 */ /* 0x0041e40000000800 */
[----:B0-----:R-:W-:-:S10]  /*07c0*/  IMAD R11, R4, 0x4, R11 ;  /* 0x00000004040b7824 */ /* 0x001fd400078e020b */
[----:B------:R-:W-:Y:S05]  /*07d0*/  @!P0 BRA `(.L_x_20003) ;  /* 0xfffffffc00e08947 */ /* 0x000fea000383ffff */
.L_x_20002:
[----:B------:R-:W-:Y:S05]  /*07e0*/  BSYNC.RECONVERGENT B0 ;  /* 0x0000000000007941 */ /* 0x000fea0003800200 */
.L_x_20001:
[----:B------:R-:W-:Y:S01]  /*07f0*/  BAR.SYNC.DEFER_BLOCKING 0x0 ;  /* 0x0000000000007b1d */ /* 0x000fe20000010000 */
[----:B------:R-:W-:Y:S01]  /*0800*/  ISETP.GT.U32.AND P0, PT, R5, 0xf, PT ;  /* 0x0000000f0500780c */ /* 0x000fe20003f04070 */
[----:B------:R-:W-:Y:S01]  /*0810*/  @P1 VIADD R6, R6, 0x1 ;  /* 0x0000000106061836 */ /* 0x000fe20000000000 */
[----:B------:R-:W-:Y:S02]  /*0820*/  @!P2 LOP3.LUT R6, RZ, R0, RZ, 0x33, !PT ;  /* 0x00000000ff06a212 */ /* 0x000fe400078e33ff */
[----:B------:R-:W-:Y:S01]  /*0830*/  ISETP.GT.AND P1, PT, R0, RZ, PT ;  /* 0x000000ff0000720c */ /* 0x000fe20003f24270 */
[----:B------:R-:W-:Y:S02]  /*0840*/  BSSY.RECONVERGENT B0, `(.L_x_20004) ;  /* 0x000000e000007945 */ /* 0x000fe40003800200 */
[----:B------:R-:W-:-:S06]  /*0850*/  IMAD.MOV R2, RZ, RZ, -R6 ;  /* 0x000000ffff027224 */ /* 0x000fcc00078e0a06 */
[----:B------:R-:W-:Y:S05]  /*0860*/  @P0 BRA `(.L_x_20005) ;  /* 0x00000000002c0947 */ /* 0x000fea0003800000 */
[----:B------:R-:W2:Y:S01]  /*0870*/  S2UR UR5, SR_CgaCtaId ;  /* 0x00000000000579c3 */ /* 0x000ea20000008800 */
[----:B------:R-:W-:Y:S01]  /*0880*/  UMOV UR4, 0x400 ;  /* 0x0000040000047882 */ /* 0x000fe20000000000 */
[----:B0-----:R-:W-:Y:S01]  /*0890*/  IMAD.MOV.U32 R9, RZ, RZ, R5 ;  /* 0x000000ffff097224 */ /* 0x001fe200078e0005 */
[----:B------:R-:W-:-:S04]  /*08a0*/  UIADD3 UR4, UPT, UPT, UR4, 0x500, URZ ;  /* 0x0000050004047890 */ /* 0x000fc8000fffe0ff */
[----:B--2---:R-:W-:-:S06]  /*08b0*/  ULEA UR4, UR5, UR4, 0x18 ;  /* 0x0000000405047291 */ /* 0x004fcc000f8ec0ff */
[----:B------:R-:W-:-:S07]  /*08c0*/  LEA R3, R5, UR4, 0x2 ;  /* 0x0000000405037c11 */ /* 0x000fce000f8e10ff */
.L_x_20006:
[C---:B------:R-:W-:Y:S01]  /*08d0*/  IMAD.IADD R9, R4.reuse, 0x1, R9 ;  /* 0x0000000104097824 */ /* 0x040fe200078e0209 */
[----:B------:R0:W-:Y:S04]  /*08e0*/  STS [R3], RZ ;  /* 0x000000ff03007388 */ /* 0x0001e80000000800 */
[----:B------:R-:W-:Y:S01]  /*08f0*/  ISETP.GE.U32.AND P0, PT, R9, 0x10, PT ;  /* 0x000000100900780c */ /* 0x000fe20003f06070 */
[----:B0-----:R-:W-:-:S12]  /*0900*/  IMAD R3, R4, 0x4, R3 ;  /* 0x0000000404037824 */ /* 0x001fd800078e0203 */
[----:B------:R-:W-:Y:S05]  /*0910*/  @!P0 BRA `(.L_x_20006) ;  /* 0xfffffffc00ec8947 */ /* 0x000fea000383ffff */
.L_x_20005:
[----:B------:R-:W-:Y:S05]  /*0920*/  BSYNC.RECONVERGENT B0 ;  /* 0x0000000000007941 */ /* 0x000fea0003800200 */
.L_x_20004:
[----:B0-----:R-:W-:Y:S01]  /*0930*/  MOV R9, R6 ;  /* 0x0000000600097202 */ /* 0x001fe20000000f00 */
[----:B------:R-:W-:Y:S01]  /*0940*/  IMAD R6, R0, R2, R5 ;  /* 0x0000000200067224 */ /* 0x000fe200078e0205 */
[----:B------:R-:W-:Y:S06]  /*0950*/  @!P1 BRA `(.L_x_20007) ;  /* 0x0000002000349947 */ /* 0x000fec0003800000 */
[C---:B------:R-:W-:Y:S01]  /*0960*/  VIMNMX R60, PT, PT, R38.reuse, 0x20, PT ;  /* 0x00000020263c7848 */ /* 0x040fe20003fe0100 */
[----:B------:R-:W0:Y:S01]  /*0970*/  LDCU UR10, c[0x0][0x3ac] ;  /* 0x00007580ff0a77ac */ /* 0x000e220008000800 */
[----:B------:R-:W-:Y:S02]  /*0980*/  LOP3.LUT R10, R5, 0x1f, RZ, 0xc0, !PT ;  /* 0x0000001f050a7812 */ /* 0x000fe400078ec0ff */
[----:B------:R-:W-:Y:S01]  /*0990*/  IABS R12, R60 ;  /* 0x0000003c000c7213 */ /* 0x000fe20000000000 */
[----:B------:R-:W2:Y:S01]  /*09a0*/  LDCU UR11, c[0x0][0x3a8] ;  /* 0x00007500ff0b77ac */ /* 0x000ea20008000800 */
        /* <DEDUP_REMOVED lines=9> */
[----:B---3--:R-:W-:Y:S02]  /*0a40*/  VIADD R2, R11, 0xffffffe ;  /* 0x0ffffffe0b027836 */ /* 0x008fe40000000000 */
[----:B------:R-:W-:-:S04]  /*0a50*/  IMAD.MOV R11, RZ, RZ, -R15 ;  /* 0x000000ffff0b7224 */ /* 0x000fc800078e0a0f */
[----:B------:R3:W4:Y:S02]  /*0a60*/  F2I.FTZ.U32.TRUNC.NTZ R3, R2 ;  /* 0x0000000200037305 */ /* 0x000724000021f000 */
[----:B---3--:R-:W-:Y:S02]  /*0a70*/  IMAD.MOV.U32 R2, RZ, RZ, RZ ;  /* 0x000000ffff027224 */ /* 0x008fe400078e00ff */
[----:B----4-:R-:W-:-:S04]  /*0a80*/  IMAD.MOV R13, RZ, RZ, -R3 ;  /* 0x000000ffff0d7224 */ /* 0x010fc800078e0a03 */
[----:B------:R-:W-:-:S04]  /*0a90*/  IMAD R13, R13, R12, RZ ;  /* 0x0000000c0d0d7224 */ /* 0x000fc800078e02ff */
[----:B------:R-:W-:Y:S01]  /*0aa0*/  IMAD.HI.U32 R3, R3, R13, R2 ;  /* 0x0000000d03037227 */ /* 0x000fe200078e0002 */
[----:B------:R-:W-:-:S05]  /*0ab0*/  @P3 MOV R2, 0x400 ;  /* 0x0000040000023802 */ /* 0x000fca0000000f00 */
[----:B------:R-:W-:-:S04]  /*0ac0*/  IMAD.HI.U32 R3, R3, R14, RZ ;  /* 0x0000000e03037227 */ /* 0x000fc800078e00ff */
[----:B------:R-:W-:Y:S02]  /*0ad0*/  IMAD R11, R3, R11, R14 ;  /* 0x0000000b030b7224 */ /* 0x000fe400078e020e */
[----:B------:R-:W3:Y:S01]  /*0ae0*/  @P3 S2R R14, SR_CgaCtaId ;  /* 0x00000000000e3919 */ /* 0x000ee20000008800 */
[----:B------:R-:W-:Y:S02]  /*0af0*/  @P3 VIADD R3, R2, 0x480 ;  /* 0x0000048002033836 */ /* 0x000fe40000000000 */
[----:B------:R-:W-:-:S13]  /*0b00*/  ISETP.GT.U32.AND P0, PT, R12, R11, PT ;  /* 0x0000000b0c00720c */ /* 0x000fda0003f04070 */
[----:B------:R-:W-:Y:S01]  /*0b10*/  @!P0 IMAD.IADD R11, R11, 0x1, -R12 ;  /* 0x000000010b0b8824 */ /* 0x000fe200078e0a0c */
[----:B------:R-:W-:-:S04]  /*0b20*/  ISETP.NE.AND P0, PT, R60, RZ, PT ;  /* 0x000000ff3c00720c */ /* 0x000fc80003f05270 */
[----:B------:R-:W-:Y:S02]  /*0b30*/  ISETP.GT.U32.AND P1, PT, R12, R11, PT ;  /* 0x0000000b0c00720c */ /* 0x000fe40003f24070 */
[----:B---3--:R-:W-:-:S11]  /*0b40*/  @P3 LEA R3, R14, R3, 0x18 ;  /* 0x000000030e033211 */ /* 0x008fd600078ec0ff */
[----:B------:R-:W-:Y:S01]  /*0b50*/  @!P1 IMAD.IADD R11, R11, 0x1, -R12 ;  /* 0x000000010b0b9824 */ /* 0x000fe200078e0a0c */
[----:B------:R-:W-:-:S04]  /*0b60*/  ISETP.GE.AND P1, PT, R38, 0x8, PT ;  /* 0x000000082600780c */ /* 0x000fc80003f26270 */
[----:B------:R-:W-:Y:S02]  /*0b70*/  @!P2 IADD3 R11, PT, PT, -R11, RZ, RZ ;  /* 0x000000ff0b0ba210 */ /* 0x000fe40007ffe1ff */
[----:B------:R-:W-:Y:S02]  /*0b80*/  @!P0 LOP3.LUT R11, RZ, R60, RZ, 0x33, !PT ;  /* 0x0000003cff0b8212 */ /* 0x000fe400078e33ff */
[C---:B------:R-:W-:Y:S02]  /*0b90*/  ISETP.GE.AND P2, PT, R38.reuse, 0x2, PT ;  /* 0x000000022600780c */ /* 0x040fe40003f46270 */
[----:B------:R-:W-:Y:S01]  /*0ba0*/  ISETP.GE.AND P0, PT, R38, 0x7, PT ;  /* 0x000000072600780c */ /* 0x000fe20003f06270 */
[----:B------:R-:W-:-:S04]  /*0bb0*/  IMAD R2, R6, R38, R11 ;  /* 0x0000002606027224 */ /* 0x000fc800078e020b */
[----:B------:R-:W-:-:S05]  /*0bc0*/  @P3 IMAD R3, R2, 0x4, R3 ;  /* 0x0000000402033824 */ /* 0x000fca00078e0203 */
[----:B------:R3:W4:Y:S01]  /*0bd0*/  @P3 LDS R8, [R3] ;  /* 0x0000000003083984 */ /* 0x0007220000000800 */
[----:B------:R-:W-:Y:S01]  /*0be0*/  ISETP.GE.AND P3, PT, R38, 0x3, PT ;  /* 0x000000032600780c */ /* 0x000fe20003f66270 */
[----:B0-2---:R-:W-:-:S12]  /*0bf0*/  @!P2 BRA `(.L_x_20008) ;  /* 0x000000000028a947 */ /* 0x005fd80003800000 */
[----:B------:R-:W0:Y:S01]  /*0c00*/  S2UR UR5, SR_CgaCtaId ;  /* 0x00000000000579c3 */ /* 0x000e220000008800 */
[----:B---3--:R-:W-:Y:S01]  /*0c10*/  VIADD R3, R11, 0x1 ;  /* 0x000000010b037836 */ /* 0x008fe20000000000 */
        /* <DEDUP_REMOVED lines=8> */
.L_x_20008:
[----:B------:R-:W-:Y:S01]  /*0ca0*/  ISETP.GE.AND P2, PT, R38, 0x9, PT ;  /* 0x000000092600780c */ /* 0x000fe20003f46270 */
[----:B------:R-:W-:-:S12]  /*0cb0*/  @!P3 BRA `(.L_x_20009) ;  /* 0x000000000028b947 */ /* 0x000fd80003800000 */
[----:B------:R-:W5:Y:S01]  /*0cc0*/  S2UR UR5, SR_CgaCtaId ;  /* 0x00000000000579c3 */ /* 0x000f620000008800 */
[----:B0--3--:R-:W-:Y:S01]  /*0cd0*/  VIADD R3, R11, 0x2 ;  /* 0x000000020b037836 */ /* 0x009fe20000000000 */
[----:B------:R-:W-:Y:S02]  /*0ce0*/  UMOV UR4, 0x400 ;  /* 0x0000040000047882 */ /* 0x000fe40000000000 */
[----:B------:R-:W-:Y:S02]  /*0cf0*/  UIADD3 UR4, UPT, UPT, UR4, 0x480, URZ ;  /* 0x0000048004047890 */ /* 0x000fe4000fffe0ff */
[----:B------:R-:W-:-:S04]  /*0d00*/  ISETP.GE.AND P3, PT, R3, R60, PT ;  /* 0x0000003c0300720c */ /* 0x000fc80003f66270 */
[----:B------:R-:W-:-:S05]  /*0d10*/  SEL R3, R60, RZ, P3 ;  /* 0x000000ff3c037207 */ /* 0x000fca0001800000 */
[----:B------:R-:W-:Y:S01]  /*0d20*/  IMAD.IADD R3, R2, 0x1, -R3 ;  /* 0x0000000102037824 */ /* 0x000fe200078e0a03 */
[----:B-----5:R-:W-:-:S06]  /*0d30*/  ULEA UR4, UR5, UR4, 0x18 ;  /* 0x0000000405047291 */ /* 0x020fcc000f8ec0ff */
[----:B------:R-:W-:-:S05]  /*0d40*/  LEA R3, R3, UR4, 0x2 ;  /* 0x0000000403037c11 */ /* 0x000fca000f8e10ff */
[----:B------:R0:W3:Y:S02]  /*0d50*/  LDS R12, [R3+0x8] ;  /* 0x00000800030c7984 */ /* 0x0000e40000000800 */
.L_x_20009:
[----:B------:R-:W-:Y:S01]  /*0d60*/  ISETP.GE.AND P3, PT, R38, 0xa, PT ;  /* 0x0000000a2600780c */ /* 0x000fe20003f66270 */
[----:B------:R-:W-:-:S12]  /*0d70*/  @!P4 BRA `(.L_x_20010) ;  /* 0x000000000028c947 */ /* 0x000fd80003800000 */
[----:B------:R-:W5:Y:S01]  /*0d80*/  S2UR UR5, SR_CgaCtaId ;  /* 0x00000000000579c3 */ /* 0x000f620000008800 */
[----:B0--3--:R-:W-:Y:S01]  /*0d90*/  IADD3 R3, PT, PT, R11, 0x3, RZ ;  /* 0x000000030b037810 */ /* 0x009fe20007ffe0ff */
[----:B------:R-:W-:Y:S02]  /*0da0*/  UMOV UR4, 0x400 ;  /* 0x0000040000047882 */ /* 0x000fe40000000000 */
[----:B------:R-:W-:Y:S01]  /*0db0*/  UIADD3 UR4, UPT, UPT, UR4, 0x480, URZ ;  /* 0x0000048004047890 */ /* 0x000fe2000fffe0ff */
[----:B------:R-:W-:-:S04]  /*0dc0*/  ISETP.GE.AND P4, PT, R3, R60, PT ;  /* 0x0000003c0300720c */ /* 0x000fc80003f86270 */
[----:B------:R-:W-:-:S05]  /*0dd0*/  SEL R3, R60, RZ, P4 ;  /* 0x000000ff3c037207 */ /* 0x000fca0002000000 */
[----:B------:R-:W-:Y:S01]  /*0de0*/  IMAD.IADD R3, R2, 0x1, -R3 ;  /* 0x0000000102037824 */ /* 0x000fe200078e0a03 */
[----:B-----5:R-:W-:-:S06]  /*0df0*/  ULEA UR4, UR5, UR4, 0x18 ;  /* 0x0000000405047291 */ /* 0x020fcc000f8ec0ff */
[----:B------:R-:W-:-:S05]  /*0e00*/  LEA R3, R3, UR4, 0x2 ;  /* 0x0000000403037c11 */ /* 0x000fca000f8e10ff */
[----:B------:R0:W3:Y:S02]  /*0e10*/  LDS R13, [R3+0xc] ;  /* 0x00000c00030d7984 */ /* 0x0000e40000000800 */
.L_x_20010:
        /* <DEDUP_REMOVED lines=12> */
.L_x_20011:
        /* <DEDUP_REMOVED lines=12> */
.L_x_20012:
[----:B------:R-:W-:Y:S01]  /*0fa0*/  ISETP.GE.AND P6, PT, R38, 0xd, PT ;  /* 0x0000000d2600780c */ /* 0x000fe20003fc6270 */
[----:B------:R-:W-:-:S12]  /*0fb0*/  @!P0 BRA `(.L_x_20013) ;  /* 0x0000000000288947 */ /* 0x000fd80003800000 */
[----:B------:R-:W5:Y:S01]  /*0fc0*/  S2UR UR5, SR_CgaCtaId ;  /* 0x00000000000579c3 */ /* 0x000f620000008800 */
[----:B0--3--:R-:W-:Y:S01]  /*0fd0*/  VIADD R3, R11, 0x6 ;  /* 0x000000060b037836 */ /* 0x009fe20000000000 */
[----:B------:R-:W-:Y:S02]  /*0fe0*/  UMOV UR4, 0x400 ;  /* 0x0000040000047882 */ /* 0x000fe40000000000 */
[----:B------:R-:W-:Y:S02]  /*0ff0*/  UIADD3 UR4, UPT, UPT, UR4, 0x480, URZ ;  /* 0x0000048004047890 */ /* 0x000fe4000fffe0ff */
[----:B------:R-:W-:-:S04]  /*1000*/  ISETP.GE.AND P0, PT, R3, R60, PT ;  /* 0x0000003c0300720c */ /* 0x000fc80003f06270 */
[----:B------:R-:W-:-:S04]  /*1010*/  SEL R3, R60, RZ, P0 ;  /* 0x000000ff3c037207 */ /* 0x000fc80000000000 */
[----:B------:R-:W-:Y:S01]  /*1020*/  IADD3 R3, PT, PT, R2, -R3, RZ ;  /* 0x8000000302037210 */ /* 0x000fe20007ffe0ff */
[----:B-----5:R-:W-:-:S06]  /*1030*/  ULEA UR4, UR5, UR4, 0x18 ;  /* 0x0000000405047291 */ /* 0x020fcc000f8ec0ff */
[----:B------:R-:W-:-:S05]  /*1040*/  LEA R3, R3, UR4, 0x2 ;  /* 0x0000000403037c11 */ /* 0x000fca000f8e10ff */
[----:B------:R0:W3:Y:S02]  /*1050*/  LDS R16, [R3+0x18] ;  /* 0x0000180003107984 */ /* 0x0000e40000000800 */
.L_x_20013:
        /* <DEDUP_REMOVED lines=12> */
.L_x_20014:
        /* <DEDUP_REMOVED lines=12> */
.L_x_20015:
        /* <DEDUP_REMOVED lines=12> */
.L_x_20016:
[----:B------:R-:W-:Y:S01]  /*12a0*/  ISETP.GE.AND P3, PT, R9, UR6, PT ;  /* 0x0000000609007c0c */ /* 0x000fe2000bf66270 */
        /* <DEDUP_REMOVED lines=11> */
.L_x_20017:
[----:B------:R-:W-:Y:S05]  /*1360*/  @!P5 BRA `(.L_x_20018) ;  /* 0x000000000028d947 */ /* 0x000fea0003800000 */
        /* <DEDUP_REMOVED lines=10> */
.L_x_20018:
        /* <DEDUP_REMOVED lines=11> */
.L_x_20019:
[----:B------:R-:W-:Y:S05]  /*14c0*/  @!P0 BRA `(.L_x_20020) ;  /* 0x0000000000288947 */ /* 0x000fea0003800000 */
        /* <DEDUP_REMOVED lines=10> */
.L_x_20020:
        /* <DEDUP_REMOVED lines=11> */
.L_x_20021:
        /* <DEDUP_REMOVED lines=11> */
.L_x_20022:
[----:B------:R-:W-:Y:S05]  /*16d0*/  @P3 BRA `(.L_x_20007) ;  /* 0x0000001000d43947 */ /* 0x000fea0003800000 */
[----:B------:R-:W5:Y:S01]  /*16e0*/  S2R R27, SR_CgaCtaId ;  /* 0x00000000001b7919 */ /* 0x000f620000008800 */
[----:B------:R-:W1:Y:S01]  /*16f0*/  I2F.U32.RP R2, R0 ;  /* 0x0000000000027306 */ /* 0x000e620000209000 */
[----:B------:R-:W-:Y:S01]  /*1700*/  MOV R26, 0x400 ;  /* 0x00000400001a7802 */ /* 0x000fe20000000f00 */
[C---:B0--3--:R-:W-:Y:S01]  /*1710*/  VIADD R3, R11.reuse, 0x1 ;  /* 0x000000010b037836 */ /* 0x049fe20000000000 */
[C---:B------:R-:W-:Y:S01]  /*1720*/  IADD3 R39, PT, PT, R11.reuse, 0x8, RZ ;  /* 0x000000080b277810 */ /* 0x040fe20007ffe0ff */
[C---:B------:R-:W-:Y:S01]  /*1730*/  VIADD R31, R11.reuse, 0x2 ;  /* 0x000000020b1f7836 */ /* 0x040fe20000000000 */
[----:B------:R-:W-:Y:S01]  /*1740*/  IADD3 R28, PT, PT, R26, 0x500, RZ ;  /* 0x000005001a1c7810 */ /* 0x000fe20007ffe0ff */
[----:B------:R-:W-:Y:S01]  /*1750*/  VIADD R33, R11, 0x3 ;  /* 0x000000030b217836 */ /* 0x000fe20000000000 */
[-C--:B------:R-:W-:Y:S01]  /*1760*/  ISETP.GE.AND P0, PT, R3, R38.reuse, PT ;  /* 0x000000260300720c */ /* 0x080fe20003f06270 */
[----:B------:R-:W-:Y:S01]  /*1770*/  VIADD R37, R11, 0x6 ;  /* 0x000000060b257836 */ /* 0x000fe20000000000 */
[----:B------:R-:W-:Y:S01]  /*1780*/  ISETP.GE.AND P1, PT, R31, R38, PT ;  /* 0x000000261f00720c */ /* 0x000fe20003f26270 */
[----:B------:R-:W-:Y:S01]  /*1790*/  VIADD R35, R11, 0x5 ;  /* 0x000000050b237836 */ /* 0x000fe20000000000 */
[-C--:B------:R-:W-:Y:S01]  /*17a0*/  ISETP.GE.AND P6, PT, R3, R60.reuse, PT ;  /* 0x0000003c0300720c */ /* 0x080fe20003fc6270 */
[----:B------:R-:W-:Y:S01]  /*17b0*/  VIADD R41, R11, 0x9 ;  /* 0x000000090b297836 */ /* 0x000fe20000000000 */
[----:B------:R-:W-:Y:S01]  /*17c0*/  SEL R29, R38, RZ, P1 ;  /* 0x000000ff261d7207 */ /* 0x000fe20000800000 */
[----:B------:R-:W-:Y:S01]  /*17d0*/  IMAD.MOV R43, RZ, RZ, -R0 ;  /* 0x000000ffff2b7224 */ /* 0x000fe200078e0a00 */
[----:B-1----:R-:W0:Y:S01]  /*17e0*/  MUFU.RCP R2, R2 ;  /* 0x0000000200027308 */ /* 0x002e220000001000 */
[-C--:B------:R-:W-:Y:S01]  /*17f0*/  ISETP.GE.AND P4, PT, R31, R60.reuse, PT ;  /* 0x0000003c1f00720c */ /* 0x080fe20003f86270 */
[----:B------:R-:W-:Y:S01]  /*1800*/  VIADD R53, R11, 0xf ;  /* 0x0000000f0b357836 */ /* 0x000fe20000000000 */
[----:B------:R-:W-:Y:S01]  /*1810*/  ISETP.GE.AND P1, PT, R33, R60, PT ;  /* 0x0000003c2100720c */ /* 0x000fe20003f26270 */
[----:B------:R-:W-:Y:S01]  /*1820*/  IMAD.IADD R29, R31, 0x1, -R29 ;  /* 0x000000011f1d7824 */ /* 0x000fe200078e0a1d */
[----:B------:R-:W-:-:S02]  /*1830*/  ISETP.GE.AND P2, PT, R35, R38, PT ;  /* 0x000000262300720c */ /* 0x000fc40003f46270 */
[----:B------:R-:W-:Y:S02]  /*1840*/  SEL R64, R60, RZ, P4 ;  /* 0x000000ff3c407207 */ /* 0x000fe40002000000 */
[----:B------:R-:W-:Y:S02]  /*1850*/  SEL R32, R38, RZ, P2 ;  /* 0x000000ff26207207 */ /* 0x000fe40001000000 */
[----:B------:R-:W-:Y:S02]  /*1860*/  ISETP.GE.AND P2, PT, R37, R60, PT ;  /* 0x0000003c2500720c */ /* 0x000fe40003f46270 */
[----:B------:R-:W-:Y:S01]  /*1870*/  SEL R66, R60, RZ, P6 ;  /* 0x000000ff3c427207 */ /* 0x000fe20003000000 */
[----:B------:R-:W-:Y:S01]  /*1880*/  IMAD.IADD R32, R35, 0x1, -R32 ;  /* 0x0000000123207824 */ /* 0x000fe200078e0a20 */
[----:B------:R-:W-:Y:S02]  /*1890*/  ISETP.GE.AND P6, PT, R39, R38, PT ;  /* 0x000000262700720c */ /* 0x000fe40003fc6270 */
[C---:B-----5:R-:W-:Y:S01]  /*18a0*/  LEA R26, R27.reuse, R26, 0x18 ;  /* 0x0000001a1b1a7211 */ /* 0x060fe200078ec0ff */
[----:B0-----:R-:W-:Y:S01]  /*18b0*/  VIADD R2, R2, 0xffffffe ;  /* 0x0ffffffe02027836 */ /* 0x001fe20000000000 */
[----:B------:R-:W-:-:S02]  /*18c0*/  LEA R27, R27, R28, 0x18 ;  /* 0x0000001c1b1b7211 */ /* 0x000fc400078ec0ff */
[----:B------:R-:W-:Y:S02]  /*18d0*/  SEL R28, R38, RZ, P0 ;  /* 0x000000ff261c7207 */ /* 0x000fe40000000000 */
[----:B------:R-:W-:-:S03]  /*18e0*/  ISETP.GE.AND P0, PT, R33, R38, PT ;  /* 0x000000262100720c */ /* 0x000fc60003f06270 */
[----:B------:R-:W-:Y:S01]  /*18f0*/  IMAD.IADD R28, R3, 0x1, -R28 ;  /* 0x00000001031c7824 */ /* 0x000fe200078e0a1c */
[----:B------:R-:W-:Y:S01]  /*1900*/  SEL R30, R38, RZ, P0 ;  /* 0x000000ff261e7207 */ /* 0x000fe20000000000 */
[----:B------:R-:W-:-:S03]  /*1910*/  VIADD R3, R11, 0x4 ;  /* 0x000000040b037836 */ /* 0x000fc60000000000 */
[----:B------:R-:W-:Y:S02]  /*1920*/  IADD3 R30, PT, PT, R33, -R30, RZ ;  /* 0x8000001e211e7210 */ /* 0x000fe40007ffe0ff */
[C---:B------:R-:W-:Y:S02]  /*1930*/  ISETP.GE.AND P0, PT, R3.reuse, R38, PT ;  /* 0x000000260300720c */ /* 0x040fe40003f06270 */
[----:B------:R-:W-:Y:S02]  /*1940*/  ISETP.GE.AND P3, PT, R3, R60, PT ;  /* 0x0000003c0300720c */ /* 0x000fe40003f66270 */
[----:B------:R-:W-:Y:S02]  /*1950*/  SEL R31, R38, RZ, P0 ;  /* 0x000000ff261f7207 */ /* 0x000fe40000000000 */
[----:B------:R-:W-:-:S03]  /*1960*/  ISETP.GE.AND P0, PT, R37, R38, PT ;  /* 0x000000262500720c */ /* 0x000fc60003f06270 */
[----:B------:R-:W-:Y:S01]  /*1970*/  IMAD.IADD R31, R3, 0x1, -R31 ;  /* 0x00000001031f7824 */ /* 0x000fe200078e0a1f */
[C---:B------:R-:W-:Y:S01]  /*1980*/  SEL R33, R38.reuse, RZ, P0 ;  /* 0x000000ff26217207 */ /* 0x040fe20000000000 */
[----:B------:R0:W1:Y:S01]  /*1990*/  F2I.FTZ.U32.TRUNC.NTZ R3, R2 ;  /* 0x0000000200037305 */ /* 0x000062000021f000 */
[-C--:B------:R-:W-:Y:S02]  /*19a0*/  ISETP.GE.AND P0, PT, R35, R60.reuse, PT ;  /* 0x0000003c2300720c */ /* 0x080fe40003f06270 */
[----:B------:R-:W-:Y:S01]  /*19b0*/  SEL R35, R38, RZ, P6 ;  /* 0x000000ff26237207 */ /* 0x000fe20003000000 */
[----:B------:R-:W-:Y:S01]  /*19c0*/  IMAD.IADD R33, R37, 0x1, -R33 ;  /* 0x0000000125217824 */ /* 0x000fe200078e0a21 */
[----:B------:R-:W-:Y:S01]  /*19d0*/  ISETP.GE.AND P6, PT, R39, R60, PT ;  /* 0x0000003c2700720c */ /* 0x000fe20003fc6270 */
[----:B------:R-:W-:Y:S01]  /*19e0*/  VIADD R37, R11, 0x7 ;  /* 0x000000070b257836 */ /* 0x000fe20000000000 */
[C---:B------:R-:W-:Y:S01]  /*19f0*/  SEL R45, R60.reuse, RZ, P0 ;  /* 0x000000ff3c2d7207 */ /* 0x040fe20000000000 */
[----:B------:R-:W-:Y:S01]  /*1a00*/  IMAD.IADD R35, R39, 0x1, -R35 ;  /* 0x0000000127237824 */ /* 0x000fe200078e0a23 */
[----:B------:R-:W-:Y:S01]  /*1a10*/  SEL R51, R60, RZ, P6 ;  /* 0x000000ff3c337207 */ /* 0x000fe20003000000 */
[----:B0-----:R-:W-:Y:S01]  /*1a20*/  IMAD.MOV.U32 R2, RZ, RZ, RZ ;  /* 0x000000ffff027224 */ /* 0x001fe200078e00ff */
[----:B------:R-:W-:Y:S01]  /*1a30*/  ISETP.GE.AND P5, PT, R37, R38, PT ;  /* 0x000000262500720c */ /* 0x000fe20003fa6270 */
[----:B------:R-:W-:Y:S01]  /*1a40*/  VIADD R39, R11, 0xc ;  /* 0x0000000c0b277836 */ /* 0x000fe20000000000 */
[----:B------:R-:W-:Y:S01]  /*1a50*/  ISETP.GE.AND P4, PT, R37, R60, PT ;  /* 0x0000003c2500720c */ /* 0x000fe20003f86270 */
[C---:B------:R-:W-:Y:S01]  /*1a60*/  IMAD.IADD R45, R11.reuse, 0x1, -R45 ;  /* 0x000000010b2d7824 */ /* 0x040fe200078e0a2d */
[----:B------:R-:W-:Y:S01]  /*1a70*/  SEL R34, R38, RZ, P5 ;  /* 0x000000ff26227207 */ /* 0x000fe20002800000 */
[----:B------:R-:W-:Y:S01]  /*1a80*/  IMAD.IADD R51, R11, 0x1, -R51 ;  /* 0x000000010b337824 */ /* 0x000fe200078e0a33 */
[----:B------:R-:W-:-:S02]  /*1a90*/  ISETP.GE.AND P5, PT, R41, R38, PT ;  /* 0x000000262900720c */ /* 0x000fc40003fa6270 */
[----:B------:R-:W-:Y:S01]  /*1aa0*/  ISETP.GE.AND P0, PT, R39, R38, PT ;  /* 0x000000262700720c */ /* 0x000fe20003f06270 */
[----:B------:R-:W-:Y:S01]  /*1ab0*/  IMAD.IADD R34, R37, 0x1, -R34 ;  /* 0x0000000125227824 */ /* 0x000fe200078e0a22 */
[----:B------:R-:W-:Y:S01]  /*1ac0*/  SEL R36, R38, RZ, P5 ;  /* 0x000000ff26247207 */ /* 0x000fe20002800000 */
[----:B-1----:R-:W-:Y:S01]  /*1ad0*/  IMAD R37, R43, R3, RZ ;  /* 0x000000032b257224 */ /* 0x002fe200078e02ff */
[-C--:B------:R-:W-:Y:S02]  /*1ae0*/  ISETP.GE.AND P5, PT, R41, R60.reuse, PT ;  /* 0x0000003c2900720c */ /* 0x080fe40003fa6270 */
[----:B------:R-:W-:Y:S01]  /*1af0*/  SEL R43, R60, RZ, P3 ;  /* 0x000000ff3c2b7207 */ /* 0x000fe20001800000 */
[----:B------:R-:W-:Y:S01]  /*1b00*/  IMAD.HI.U32 R47, R3, R37, R2 ;  /* 0x00000025032f7227 */ /* 0x000fe200078e0002 */
[C---:B------:R-:W-:Y:S02]  /*1b10*/  IADD3 R37, PT, PT, R11.reuse, 0xb, RZ ;  /* 0x0000000b0b257810 */ /* 0x040fe40007ffe0ff */
[----:B------:R-:W-:Y:S01]  /*1b20*/  SEL R44, R38, RZ, P0 ;  /* 0x000000ff262c7207 */ /* 0x000fe20000000000 */
[----:B------:R-:W-:Y:S01]  /*1b30*/  VIADD R3, R11, 0xa ;  /* 0x0000000a0b037836 */ /* 0x000fe20000000000 */
[----:B------:R-:W-:Y:S01]  /*1b40*/  ISETP.GE.AND P0, PT, R39, R60, PT ;  /* 0x0000003c2700720c */ /* 0x000fe20003f06270 */
[----:B------:R-:W-:Y:S01]  /*1b50*/  IMAD.IADD R36, R41, 0x1, -R36 ;  /* 0x0000000129247824 */ /* 0x000fe200078e0a24 */
[----:B------:R-:W-:Y:S01]  /*1b60*/  SEL R41, R60, RZ, P1 ;  /* 0x000000ff3c297207 */ /* 0x000fe20000800000 */
[----:B------:R-:W-:Y:S01]  /*1b70*/  IMAD.HI.U32 R50, R47, R4, RZ ;  /* 0x000000042f327227 */ /* 0x000fe200078e00ff */
[----:B------:R-:W-:-:S02]  /*1b80*/  ISETP.GE.AND P1, PT, R3, R38, PT ;  /* 0x000000260300720c */ /* 0x000fc40003f26270 */
[----:B------:R-:W-:Y:S01]  /*1b90*/  ISETP.GE.AND P3, PT, R3, R60, PT ;  /* 0x0000003c0300720c */ /* 0x000fe20003f66270 */
[----:B------:R-:W-:Y:S01]  /*1ba0*/  IMAD.IADD R44, R39, 0x1, -R44 ;  /* 0x00000001272c7824 */ /* 0x000fe200078e0a2c */
[----:B------:R-:W-:Y:S01]  /*1bb0*/  SEL R48, R38, RZ, P1 ;  /* 0x000000ff26307207 */ /* 0x000fe20000800000 */
[C---:B------:R-:W-:Y:S01]  /*1bc0*/  IMAD.IADD R41, R11.reuse, 0x1, -R41 ;  /* 0x000000010b297824 */ /* 0x040fe200078e0a29 */
[----:B------:R-:W-:Y:S01]  /*1bd0*/  SEL R47, R60, RZ, P2 ;  /* 0x000000ff3c2f7207 */ /* 0x000fe20001000000 */
[----:B------:R-:W-:Y:S01]  /*1be0*/  IMAD.IADD R43, R11, 0x1, -R43 ;  /* 0x000000010b2b7824 */ /* 0x000fe200078e0a2b */
[----:B------:R-:W-:Y:S01]  /*1bf0*/  ISETP.GE.AND P1, PT, R37, R38, PT ;  /* 0x000000262500720c */ /* 0x000fe20003f26270 */
[----:B------:R-:W-:Y:S01]  /*1c00*/  IMAD.IADD R48, R3, 0x1, -R48 ;  /* 0x0000000103307824 */ /* 0x000fe200078e0a30 */
[C---:B------:R-:W-:Y:S01]  /*1c10*/  IADD3 R39, PT, PT, R11.reuse, 0xe, RZ ;  /* 0x0000000e0b277810 */ /* 0x040fe20007ffe0ff */
[----:B------:R-:W-:Y:S01]  /*1c20*/  IMAD.MOV R3, RZ, RZ, -R50 ;  /* 0x000000ffff037224 */ /* 0x000fe200078e0a32 */
[----:B------:R-:W-:Y:S01]  /*1c30*/  SEL R46, R38, RZ, P1 ;  /* 0x000000ff262e7207 */ /* 0x000fe20000800000 */
[----:B------:R-:W-:Y:S01]  /*1c40*/  IMAD.IADD R47, R11, 0x1, -R47 ;  /* 0x000000010b2f7824 */ /* 0x000fe200078e0a2f */
[C---:B------:R-:W-:Y:S01]  /*1c50*/  ISETP.GE.AND P1, PT, R37.reuse, R60, PT ;  /* 0x0000003c2500720c */ /* 0x040fe20003f26270 */
[----:B------:R-:W-:Y:S01]  /*1c60*/  IMAD R3, R0, R3, R4 ;  /* 0x0000000300037224 */ /* 0x000fe200078e0204 */
[----:B------:R-:W-:Y:S01]  /*1c70*/  SEL R49, R60, RZ, P4 ;  /* 0x000000ff3c317207 */ /* 0x000fe20002000000 */
[----:B------:R-:W-:Y:S01]  /*1c80*/  IMAD.IADD R46, R37, 0x1, -R46 ;  /* 0x00000001252e7824 */ /* 0x000fe200078e0a2e */
[----:B------:R-:W-:Y:S01]  /*1c90*/  ISETP.GE.AND P6, PT, R39, R38, PT ;  /* 0x000000262700720c */ /* 0x000fe20003fc6270 */
[----:B------:R-:W-:Y:S01]  /*1ca0*/  VIADD R37, R11, 0xd ;  /* 0x0000000d0b257836 */ /* 0x000fe20000000000 */
[----:B------:R-:W-:-:S02]  /*1cb0*/  ISETP.GE.U32.AND P2, PT, R3, R0, PT ;  /* 0x000000000300720c */ /* 0x000fc40003f46070 */
[C---:B------:R-:W-:Y:S02]  /*1cc0*/  SEL R68, R60.reuse, RZ, P5 ;  /* 0x000000ff3c447207 */ /* 0x040fe40002800000 */
[-C--:B------:R-:W-:Y:S02]  /*1cd0*/  ISETP.GE.AND P4, PT, R37, R38.reuse, PT ;  /* 0x000000262500720c */ /* 0x080fe40003f86270 */
[C---:B------:R-:W-:Y:S01]  /*1ce0*/  SEL R62, R60.reuse, RZ, P3 ;  /* 0x000000ff3c3e7207 */ /* 0x040fe20001800000 */
[----:B------:R-:W-:Y:S01]  /*1cf0*/  IMAD.IADD R68, R11, 0x1, -R68 ;  /* 0x000000010b447824 */ /* 0x000fe200078e0a44 */
[----:B------:R-:W-:Y:S02]  /*1d00*/  ISETP.GE.AND P5, PT, R53, R38, PT ;  /* 0x000000263500720c */ /* 0x000fe40003fa6270 */
[----:B------:R-:W-:Y:S01]  /*1d10*/  SEL R52, R60, RZ, P1 ;  /* 0x000000ff3c347207 */ /* 0x000fe20000800000 */
[----:B------:R-:W-:Y:S01]  /*1d20*/  IMAD.IADD R62, R11, 0x1, -R62 ;  /* 0x000000010b3e7824 */ /* 0x000fe200078e0a3e */
[----:B------:R-:W-:Y:S01]  /*1d30*/  SEL R42, R38, RZ, P4 ;  /* 0x000000ff262a7207 */ /* 0x000fe20002000000 */
[----:B------:R-:W-:Y:S01]  /*1d40*/  @P2 IMAD.IADD R3, R3, 0x1, -R0 ;  /* 0x0000000103032824 */ /* 0x000fe200078e0a00 */
[----:B------:R-:W-:Y:S01]  /*1d50*/  ISETP.NE.U32.AND P1, PT, R0, RZ, PT ;  /* 0x000000ff0000720c */ /* 0x000fe20003f25070 */
[----:B------:R-:W-:Y:S01]  /*1d60*/  @P2 VIADD R50, R50, 0x1 ;  /* 0x0000000132322836 */ /* 0x000fe20000000000 */
[C---:B------:R-:W-:Y:S01]  /*1d70*/  ISETP.GE.AND P4, PT, R37.reuse, R60, PT ;  /* 0x0000003c2500720c */ /* 0x040fe20003f86270 */
[----:B------:R-:W-:Y:S01]  /*1d80*/  IMAD.IADD R42, R37, 0x1, -R42 ;  /* 0x00000001252a7824 */ /* 0x000fe200078e0a2a */
[----:B------:R-:W-:Y:S01]  /*1d90*/  ISETP.GE.U32.AND P3, PT, R3, R0, PT ;  /* 0x000000000300720c */ /* 0x000fe20003f66070 */
[----:B------:R-:W-:Y:S01]  /*1da0*/  IMAD.MOV R3, RZ, RZ, -R38 ;  /* 0x000000ffff037224 */ /* 0x000fe200078e0a26 */
[----:B------:R-:W-:Y:S01]  /*1db0*/  SEL R54, R60, RZ, P0 ;  /* 0x000000ff3c367207 */ /* 0x000fe20000000000 */
[C---:B------:R-:W-:Y:S01]  /*1dc0*/  IMAD.IADD R37, R11.reuse, 0x1, -R66 ;  /* 0x000000010b257824 */ /* 0x040fe200078e0a42 */
[----:B------:R-:W-:Y:S01]  /*1dd0*/  SEL R40, R38, RZ, P6 ;  /* 0x000000ff26287207 */ /* 0x000fe20003000000 */
[C---:B------:R-:W-:Y:S01]  /*1de0*/  IMAD.IADD R52, R11.reuse, 0x1, -R52 ;  /* 0x000000010b347824 */ /* 0x040fe200078e0a34 */
[----:B------:R-:W-:-:S02]  /*1df0*/  ISETP.GE.AND P0, PT, R11, R38, PT ;  /* 0x000000260b00720c */ /* 0x000fc40003f06270 */
[CC--:B------:R-:W-:Y:S01]  /*1e00*/  ISETP.GE.AND P6, PT, R39.reuse, R60.reuse, PT ;  /* 0x0000003c2700720c */ /* 0x0c0fe20003fc6270 */
[----:B------:R-:W-:Y:S01]  /*1e10*/  IMAD.IADD R40, R39, 0x1, -R40 ;  /* 0x0000000127287824 */ /* 0x000fe200078e0a28 */
[----:B------:R-:W-:Y:S01]  /*1e20*/  SEL R2, R38, RZ, P5 ;  /* 0x000000ff26027207 */ /* 0x000fe20002800000 */
[----:B------:R-:W-:Y:S01]  /*1e30*/  IMAD.IADD R39, R11, 0x1, -R64 ;  /* 0x000000010b277824 */ /* 0x000fe200078e0a40 */
[C---:B------:R-:W-:Y:S01]  /*1e40*/  ISETP.GE.AND P5, PT, R53.reuse, R60, PT ;  /* 0x0000003c3500720c */ /* 0x040fe20003fa6270 */
[----:B------:R-:W-:Y:S01]  /*1e50*/  @P3 VIADD R50, R50, 0x1 ;  /* 0x0000000132323836 */ /* 0x000fe20000000000 */
[----:B------:R-:W-:Y:S01]  /*1e60*/  SEL R56, R60, RZ, P4 ;  /* 0x000000ff3c387207 */ /* 0x000fe20002000000 */
[----:B------:R-:W-:Y:S01]  /*1e70*/  IMAD.IADD R2, R53, 0x1, -R2 ;  /* 0x0000000135027824 */ /* 0x000fe200078e0a02 */
[C---:B------:R-:W-:Y:S02]  /*1e80*/  ISETP.GT.U32.AND P4, PT, R38.reuse, 0x20, PT ;  /* 0x000000202600780c */ /* 0x040fe40003f84070 */
[----:B------:R-:W-:Y:S01]  /*1e90*/  SEL R58, R38, RZ, P0 ;  /* 0x000000ff263a7207 */ /* 0x000fe20000000000 */
[----:B------:R-:W-:Y:S01]  /*1ea0*/  IMAD.IADD R56, R11, 0x1, -R56 ;  /* 0x000000010b387824 */ /* 0x000fe200078e0a38 */
[----:B------:R-:W-:-:S02]  /*1eb0*/  SEL R38, R60, RZ, P6 ;  /* 0x000000ff3c267207 */ /* 0x000fc40003000000 */
[----:B------:R-:W-:Y:S02]  /*1ec0*/  SEL R60, R60, RZ, P5 ;  /* 0x000000ff3c3c7207 */ /* 0x000fe40002800000 */
[----:B------:R-:W-:Y:S01]  /*1ed0*/  LEA R3, R3, 0x201f, 0x8 ;  /* 0x0000201f03037811 */ /* 0x000fe200078e40ff */
[C---:B------:R-:W-:Y:S01]  /*1ee0*/  IMAD.IADD R53, R11.reuse, 0x1, -R38 ;  /* 0x000000010b357824 */ /* 0x040fe200078e0a26 */
[C---:B------:R-:W-:Y:S01]  /*1ef0*/  IADD3 R58, PT, PT, R11.reuse, -R58, RZ ;  /* 0x8000003a0b3a7210 */ /* 0x040fe20007ffe0ff */
[C---:B------:R-:W-:Y:S01]  /*1f00*/  IMAD.IADD R60, R11.reuse, 0x1, -R60 ;  /* 0x000000010b3c7824 */ /* 0x040fe200078e0a3c */
[C---:B------:R-:W-:Y:S02]  /*1f10*/  IADD3 R49, PT, PT, R11.reuse, -R49, RZ ;  /* 0x800000310b317210 */ /* 0x040fe40007ffe0ff */
[----:B------:R-:W-:Y:S02]  /*1f20*/  IADD3 R54, PT, PT, R11, -R54, RZ ;  /* 0x800000360b367210 */ /* 0x000fe40007ffe0ff */
[----:B------:R-:W-:-:S07]  /*1f30*/  @!P1 LOP3.LUT R50, RZ, R0, RZ, 0x33, !PT ;  /* 0x00000000ff329212 */ /* 0x000fce00078e33ff */
.L_x_20056:
[----:B------:R-:W-:-:S04]  /*1f40*/  IMAD R66, R9, 0x44, R26 ;  /* 0x0000004409427824 */ /* 0x000fc800078e021a */
[----:B0-----:R-:W-:-:S06]  /*1f50*/  IMAD R64, R11, 0x4, R66 ;  /* 0x000000040b407824 */ /* 0x001fcc00078e0242 */
[----:B------:R-:W0:Y:S01]  /*1f60*/  LDS R64, [R64] ;  /* 0x0000000040407984 */ /* 0x000e220000000800 */
[----:B------:R-:W-:Y:S05]  /*1f70*/  @P4 BRA `(.L_x_20023) ;  /* 0x00000004008c4947 */ /* 0x000fea0003800000 */
[----:B------:R-:W-:Y:S01]  /*1f80*/  MOV R38, UR10 ;  /* 0x0000000a00267c02 */ /* 0x000fe20008000f00 */
[----:B------:R-:W-:-:S03]  /*1f90*/  IMAD.MOV.U32 R55, RZ, RZ, RZ ;  /* 0x000000ffff377224 */ /* 0x000fc600078e00ff */
[----:B------:R-:W-:-:S13]  /*1fa0*/  ISETP.NE.AND P0, PT, R38, RZ, PT ;  /* 0x000000ff2600720c */ /* 0x000fda0003f05270 */
[----:B------:R-:W-:Y:S05]  /*1fb0*/  @!P0 BRA `(.L_x_20024) ;  /* 0x0000000000108947 */ /* 0x000fea0003800000 */
[----:B------:R-:W-:-:S03]  /*1fc0*/  UMOV UR4, 0xffffffff ;  /* 0xffffffff00047882 */ /* 0x000fc60000000000 */
[----:B------:R-:W-:Y:S05]  /*1fd0*/  BRA.DIV UR4, `(.L_x_20025) ;  /* 0x0000000e04c87947 */ /* 0x000fea000b800000 */
[----:B0-----:R0:W1:Y:S02]  /*1fe0*/  SHFL.IDX PT, R55, R64, R58, R3 ;  /* 0x0000003a40377389 */ /* 0x00106400000e0003 */
.L_x_20060:
[----:B-1--4-:R-:W-:-:S07]  /*1ff0*/  IMAD R55, R8, R55, RZ ;  /* 0x0000003708377224 */ /* 0x012fce00078e02ff */
.L_x_20024:
[----:B------:R-:W-:-:S13]  /*2000*/  ISETP.GE.AND P0, PT, R38, 0x2, PT ;  /* 0x000000022600780c */ /* 0x000fda0003f06270 */
[----:B------:R-:W-:Y:S05]  /*2010*/  @!P0 BRA `(.L_x_20026) ;  /* 0x0000000000108947 */ /* 0x000fea0003800000 */
[----:B------:R-:W-:-:S03]  /*2020*/  UMOV UR4, 0xffffffff ;  /* 0xffffffff00047882 */ /* 0x000fc60000000000 */
[----:B------:R-:W-:Y:S05]  /*2030*/  BRA.DIV UR4, `(.L_x_20027) ;  /* 0x0000000e04d47947 */ /* 0x000fea000b800000 */
[----:B0-----:R0:W1:Y:S02]  /*2040*/  SHFL.IDX PT, R57, R64, R28, R3 ;  /* 0x0000001c40397389 */ /* 0x00106400000e0003 */
.L_x_20063:
[----:B-12---:R-:W-:-:S07]  /*2050*/  IMAD R55, R10, R57, R55 ;  /* 0x000000390a377224 */ /* 0x006fce00078e0237 */
.L_x_20026:
[----:B------:R-:W-:-:S13]  /*2060*/  ISETP.GE.AND P0, PT, R38, 0x3, PT ;  /* 0x000000032600780c */ /* 0x000fda0003f06270 */
[----:B------:R-:W-:Y:S05]  /*2070*/  @!P0 BRA `(.L_x_20028) ;  /* 0x0000000000108947 */ /* 0x000fea0003800000 */
[----:B------:R-:W-:-:S03]  /*2080*/  UMOV UR4, 0xffffffff ;  /* 0xffffffff00047882 */ /* 0x000fc60000000000 */
[----:B------:R-:W-:Y:S05]  /*2090*/  BRA.DIV UR4, `(.L_x_20029) ;  /* 0x0000000e04dc7947 */ /* 0x000fea000b800000 */
[----:B0-----:R0:W1:Y:S02]  /*20a0*/  SHFL.IDX PT, R57, R64, R29, R3 ;  /* 0x0000001d40397389 */ /* 0x00106400000e0003 */
.L_x_20066:
[----:B-1----:R-:W-:-:S07]  /*20b0*/  IMAD R55, R12, R57, R55 ;  /* 0x000000390c377224 */ /* 0x002fce00078e0237 */
.L_x_20028:
[----:B------:R-:W-:-:S13]  /*20c0*/  ISETP.GE.AND P0, PT, R38, 0x4, PT ;  /* 0x000000042600780c */ /* 0x000fda0003f06270 */
[----:B------:R-:W-:Y:S05]  /*20d0*/  @!P0 BRA `(.L_x_20030) ;  /* 0x0000000000108947 */ /* 0x000fea0003800000 */
[----:B------:R-:W-:-:S03]  /*20e0*/  UMOV UR4, 0xffffffff ;  /* 0xffffffff00047882 */ /* 0x000fc60000000000 */
[----:B------:R-:W-:Y:S05]  /*20f0*/  BRA.DIV UR4, `(.L_x_20031) ;  /* 0x0000000e04e47947 */ /* 0x000fea000b800000 */
[----:B0-----:R0:W1:Y:S02]  /*2100*/  SHFL.IDX PT, R66, R64, R30, R3 ;  /* 0x0000001e40427389 */ /* 0x00106400000e0003 */
.L_x_20069:
[----:B-1----:R-:W-:-:S07]  /*2110*/  IMAD R55, R13, R66, R55 ;  /* 0x000000420d377224 */ /* 0x002fce00078e0237 */
.L_x_20030:
[----:B------:R-:W-:-:S13]  /*2120*/  ISETP.GE.AND P0, PT, R38, 0x5, PT ;  /* 0x000000052600780c */ /* 0x000fda0003f06270 */
[----:B------:R-:W-:Y:S05]  /*2130*/  @!P0 BRA `(.L_x_20032) ;  /* 0x0000000000108947 */ /* 0x000fea0003800000 */
[----:B------:R-:W-:-:S03]  /*2140*/  UMOV UR4, 0xffffffff ;  /* 0xffffffff00047882 */ /* 0x000fc60000000000 */
[----:B------:R-:W-:Y:S05]  /*2150*/  BRA.DIV UR4, `(.L_x_20033) ;  /* 0x0000000e04f07947 */ /* 0x000fea000b800000 */
[----:B0-----:R0:W1:Y:S02]  /*2160*/  SHFL.IDX PT, R57, R64, R31, R3 ;  /* 0x0000001f40397389 */ /* 0x00106400000e0003 */
.L_x_20072:
[----:B-1----:R-:W-:-:S07]  /*2170*/  IMAD R55, R14, R57, R55 ;  /* 0x000000390e377224 */ /* 0x002fce00078e0237 */
.L_x_20032:
[----:B------:R-:W-:-:S13]  /*2180*/  ISETP.GE.AND P0, PT, R38, 0x6, PT ;  /* 0x000000062600780c */ /* 0x000fda0003f06270 */
[----:B------:R-:W-:Y:S05]  /*2190*/  @!P0 BRA `(.L_x_20034) ;  /* 0x0000000000108947 */ /* 0x000fea0003800000 */
[----:B------:R-:W-:-:S03]  /*21a0*/  UMOV UR4, 0xffffffff ;  /* 0xffffffff00047882 */ /* 0x000fc60000000000 */
[----:B------:R-:W-:Y:S05]  /*21b0*/  BRA.DIV UR4, `(.L_x_20035) ;  /* 0x0000000e04f87947 */ /* 0x000fea000b800000 */
[----:B0-----:R0:W1:Y:S02]  /*21c0*/  SHFL.IDX PT, R66, R64, R32, R3 ;  /* 0x0000002040427389 */ /* 0x00106400000e0003 */
.L_x_20075:
[----:B-1----:R-:W-:-:S07]  /*21d0*/  IMAD R55, R15, R66, R55 ;  /* 0x000000420f377224 */ /* 0x002fce00078e0237 */
.L_x_20034:
[----:B------:R-:W-:-:S13]  /*21e0*/  ISETP.GE.AND P0, PT, R38, 0x7, PT ;  /* 0x000000072600780c */ /* 0x000fda0003f06270 */
[----:B------:R-:W-:Y:S05]  /*21f0*/  @!P0 BRA `(.L_x_20036) ;  /* 0x0000000000108947 */ /* 0x000fea0003800000 */
[----:B------:R-:W-:-:S03]  /*2200*/  UMOV UR4, 0xffffffff ;  /* 0xffffffff00047882 */ /* 0x000fc60000000000 */
[----:B------:R-:W-:Y:S05]  /*2210*/  BRA.DIV UR4, `(.L_x_20037) ;  /* 0x0000001204047947 */ /* 0x000fea000b800000 */
[----:B0-----:R0:W1:Y:S02]  /*2220*/  SHFL.IDX PT, R57, R64, R33, R3 ;  /* 0x0000002140397389 */ /* 0x00106400000e0003 */
.L_x_20078:
[----:B-1----:R-:W-:-:S07]  /*2230*/  IMAD R55, R16, R57, R55 ;  /* 0x0000003910377224 */ /* 0x002fce00078e0237 */
.L_x_20036:
[----:B------:R-:W-:-:S13]  /*2240*/  ISETP.GE.AND P0, PT, R38, 0x8, PT ;  /* 0x000000082600780c */ /* 0x000fda0003f06270 */
[----:B------:R-:W-:Y:S05]  /*2250*/  @!P0 BRA `(.L_x_20038) ;  /* 0x0000000000108947 */ /* 0x000fea0003800000 */
[----:B------:R-:W-:-:S03]  /*2260*/  UMOV UR4, 0xffffffff ;  /* 0xffffffff00047882 */ /* 0x000fc60000000000 */
[----:B------:R-:W-:Y:S05]  /*2270*/  BRA.DIV UR4, `(.L_x_20039) ;  /* 0x00000012040c7947 */ /* 0x000fea000b800000 */
[----:B0-----:R0:W1:Y:S02]  /*2280*/  SHFL.IDX PT, R66, R64, R34, R3 ;  /* 0x0000002240427389 */ /* 0x00106400000e0003 */
.L_x_20081:
[----:B-1----:R-:W-:-:S07]  /*2290*/  IMAD R55, R17, R66, R55 ;  /* 0x0000004211377224 */ /* 0x002fce00078e0237 */
.L_x_20038:
[----:B------:R-:W-:-:S13]  /*22a0*/  ISETP.GE.AND P0, PT, R38, 0x9, PT ;  /* 0x000000092600780c */ /* 0x000fda0003f06270 */
[----:B------:R-:W-:Y:S05]  /*22b0*/  @!P0 BRA `(.L_x_20040) ;  /* 0x0000000000108947 */ /* 0x000fea0003800000 */
[----:B------:R-:W-:-:S03]  /*22c0*/  UMOV UR4, 0xffffffff ;  /* 0xffffffff00047882 */ /* 0x000fc60000000000 */
[----:B------:R-:W-:Y:S05]  /*22d0*/  BRA.DIV UR4, `(.L_x_20041) ;  /* 0x0000001204187947 */ /* 0x000fea000b800000 */
[----:B0-----:R0:W1:Y:S02]  /*22e0*/  SHFL.IDX PT, R57, R64, R35, R3 ;  /* 0x0000002340397389 */ /* 0x00106400000e0003 */
.L_x_20084:
[----:B-1----:R-:W-:-:S07]  /*22f0*/  IMAD R55, R18, R57, R55 ;  /* 0x0000003912377224 */ /* 0x002fce00078e0237 */
.L_x_20040:
[----:B------:R-:W-:-:S13]  /*2300*/  ISETP.GE.AND P0, PT, R38, 0xa, PT ;  /* 0x0000000a2600780c */ /* 0x000fda0003f06270 */
[----:B------:R-:W-:Y:S05]  /*2310*/  @!P0 BRA `(.L_x_20042) ;  /* 0x0000000000108947 */ /* 0x000fea0003800000 */
[----:B------:R-:W-:-:S03]  /*2320*/  UMOV UR4, 0xffffffff ;  /* 0xffffffff00047882 */ /* 0x000fc60000000000 */
[----:B------:R-:W-:Y:S05]  /*2330*/  BRA.DIV UR4, `(.L_x_20043) ;  /* 0x0000001204207947 */ /* 0x000fea000b800000 */
[----:B0-----:R0:W1:Y:S02]  /*2340*/  SHFL.IDX PT, R66, R64, R36, R3 ;  /* 0x0000002440427389 */ /* 0x00106400000e0003 */
.L_x_20087:
[----:B-1----:R-:W-:-:S07]  /*2350*/  IMAD R55, R19, R66, R55 ;  /* 0x0000004213377224 */ /* 0x002fce00078e0237 */
.L_x_20042:
[----:B------:R-:W-:-:S13]  /*2360*/  ISETP.GE.AND P0, PT, R38, 0xb, PT ;  /* 0x0000000b2600780c */ /* 0x000fda0003f06270 */
[----:B------:R-:W-:Y:S05]  /*2370*/  @!P0 BRA `(.L_x_20044) ;  /* 0x0000000000108947 */ /* 0x000fea0003800000 */
[----:B------:R-:W-:-:S03]  /*2380*/  UMOV UR4, 0xffffffff ;  /* 0xffffffff00047882 */ /* 0x000fc60000000000 */
[----:B------:R-:W-:Y:S05]  /*2390*/  BRA.DIV UR4, `(.L_x_20045) ;  /* 0x00000012042c7947 */ /* 0x000fea000b800000 */
[----:B0-----:R0:W1:Y:S02]  /*23a0*/  SHFL.IDX PT, R57, R64, R48, R3 ;  /* 0x0000003040397389 */ /* 0x00106400000e0003 */
.L_x_20090:
[----:B-1----:R-:W-:-:S07]  /*23b0*/  IMAD R55, R20, R57, R55 ;  /* 0x0000003914377224 */ /* 0x002fce00078e0237 */
.L_x_20044:
[----:B------:R-:W-:-:S13]  /*23c0*/  ISETP.GE.AND P0, PT, R38, 0xc, PT ;  /* 0x0000000c2600780c */ /* 0x000fda0003f06270 */
[----:B------:R-:W-:Y:S05]  /*23d0*/  @!P0 BRA `(.L_x_20046) ;  /* 0x0000000000108947 */ /* 0x000fea0003800000 */
[----:B------:R-:W-:-:S03]  /*23e0*/  UMOV UR4, 0xffffffff ;  /* 0xffffffff00047882 */ /* 0x000fc60000000000 */
[----:B------:R-:W-:Y:S05]  /*23f0*/  BRA.DIV UR4, `(.L_x_20047) ;  /* 0x0000001204347947 */ /* 0x000fea000b800000 */
[----:B0-----:R0:W1:Y:S02]  /*2400*/  SHFL.IDX PT, R66, R64, R46, R3 ;  /* 0x0000002e40427389 */ /* 0x00106400000e0003 */
.L_x_20093:
[----:B-1----:R-:W-:-:S07]  /*2410*/  IMAD R55, R21, R66, R55 ;  /* 0x0000004215377224 */ /* 0x002fce00078e0237 */
.L_x_20046:
[----:B------:R-:W-:-:S13]  /*2420*/  ISETP.GE.AND P0, PT, R38, 0xd, PT ;  /* 0x0000000d2600780c */ /* 0x000fda0003f06270 */
[----:B------:R-:W-:Y:S05]  /*2430*/  @!P0 BRA `(.L_x_20048) ;  /* 0x0000000000108947 */ /* 0x000fea0003800000 */
[----:B------:R-:W-:-:S03]  /*2440*/  UMOV UR4, 0xffffffff ;  /* 0xffffffff00047882 */ /* 0x000fc60000000000 */
[----:B------:R-:W-:Y:S05]  /*2450*/  BRA.DIV UR4, `(.L_x_20049) ;  /* 0x0000001204407947 */ /* 0x000fea000b800000 */
[----:B0-----:R0:W1:Y:S02]  /*2460*/  SHFL.IDX PT, R57, R64, R44, R3 ;  /* 0x0000002c40397389 */ /* 0x00106400000e0003 */
.L_x_20096:
[----:B-1----:R-:W-:-:S07]  /*2470*/  IMAD R55, R22, R57, R55 ;  /* 0x0000003916377224 */ /* 0x002fce00078e0237 */
.L_x_20048:
[----:B------:R-:W-:-:S13]  /*2480*/  ISETP.GE.AND P0, PT, R38, 0xe, PT ;  /* 0x0000000e2600780c */ /* 0x000fda0003f06270 */
[----:B------:R-:W-:Y:S05]  /*2490*/  @!P0 BRA `(.L_x_20050) ;  /* 0x0000000000108947 */ /* 0x000fea0003800000 */
[----:B------:R-:W-:-:S03]  /*24a0*/  UMOV UR4, 0xffffffff ;  /* 0xffffffff00047882 */ /* 0x000fc60000000000 */
[----:B------:R-:W-:Y:S05]  /*24b0*/  BRA.DIV UR4, `(.L_x_20051) ;  /* 0x0000001204487947 */ /* 0x000fea000b800000 */
[----:B0-----:R0:W1:Y:S02]  /*24c0*/  SHFL.IDX PT, R66, R64, R42, R3 ;  /* 0x0000002a40427389 */ /* 0x00106400000e0003 */
.L_x_20099:
[----:B-1----:R-:W-:-:S07]  /*24d0*/  IMAD R55, R23, R66, R55 ;  /* 0x0000004217377224 */ /* 0x002fce00078e0237 */
.L_x_20050:
[----:B------:R-:W-:-:S13]  /*24e0*/  ISETP.GE.AND P0, PT, R38, 0xf, PT ;  /* 0x0000000f2600780c */ /* 0x000fda0003f06270 */
[----:B------:R-:W-:Y:S05]  /*24f0*/  @!P0 BRA `(.L_x_20052) ;  /* 0x0000000000108947 */ /* 0x000fea0003800000 */
[----:B------:R-:W-:-:S03]  /*2500*/  UMOV UR4, 0xffffffff ;  /* 0xffffffff00047882 */ /* 0x000fc60000000000 */
[----:B------:R-:W-:Y:S05]  /*2510*/  BRA.DIV UR4, `(.L_x_20053) ;  /* 0x0000001204547947 */ /* 0x000fea000b800000 */
[----:B0-----:R0:W1:Y:S02]  /*2520*/  SHFL.IDX PT, R57, R64, R40, R3 ;  /* 0x0000002840397389 */ /* 0x00106400000e0003 */
.L_x_20102:
[----:B-1----:R-:W-:-:S07]  /*2530*/  IMAD R55, R24, R57, R55 ;  /* 0x0000003918377224 */ /* 0x002fce00078e0237 */
.L_x_20052:
[----:B------:R-:W-:-:S13]  /*2540*/  ISETP.GE.AND P0, PT, R38, 0x10, PT ;  /* 0x000000102600780c */ /* 0x000fda0003f06270 */
[----:B------:R-:W-:Y:S05]  /*2550*/  @!P0 BRA `(.L_x_20054) ;  /* 0x0000000400148947 */ /* 0x000fea0003800000 */
[----:B------:R-:W-:-:S03]  /*2560*/  UMOV UR4, 0xffffffff ;  /* 0xffffffff00047882 */ /* 0x000fc60000000000 */
[----:B------:R-:W-:Y:S05]  /*2570*/  BRA.DIV UR4, `(.L_x_20055) ;  /* 0x00000012045c7947 */ /* 0x000fea000b800000 */
[----:B0-----:R0:W1:Y:S02]  /*2580*/  SHFL.IDX PT, R64, R64, R2, R3 ;  /* 0x0000000240407389 */ /* 0x00106400000e0003 */
.L_x_20105:
[----:B-1----:R-:W-:Y:S01]  /*2590*/  IMAD R55, R25, R64, R55 ;  /* 0x0000004019377224 */ /* 0x002fe200078e0237 */
[----:B------:R-:W-:Y:S06]  /*25a0*/  BRA `(.L_x_20054) ;  /* 0x0000000400007947 */ /* 0x000fec0003800000 */
.L_x_20023:
[----:B------:R-:W-:Y:S02]  /*25b0*/  IMAD.U32 R38, RZ, RZ, UR10 ;  /* 0x0000000aff267e24 */ /* 0x000fe4000f8e00ff */
[----:B0---4-:R-:W-:-:S03]  /*25c0*/  IMAD R55, R8, R64, RZ ;  /* 0x0000004008377224 */ /* 0x011fc600078e02ff */
[C---:B------:R-:W-:Y:S02]  /*25d0*/  ISETP.GE.AND P2, PT, R38.reuse, 0x2, PT ;  /* 0x000000022600780c */ /* 0x040fe40003f46270 */
[C---:B------:R-:W-:Y:S02]  /*25e0*/  ISETP.GE.AND P3, PT, R38.reuse, 0x3, PT ;  /* 0x000000032600780c */ /* 0x040fe40003f66270 */
[C---:B------:R-:W-:Y:S02]  /*25f0*/  ISETP.GT.AND P1, PT, R38.reuse, RZ, PT ;  /* 0x000000ff2600720c */ /* 0x040fe40003f24270 */
[C---:B------:R-:W-:Y:S02]  /*2600*/  ISETP.GE.AND P0, PT, R38.reuse, 0x4, PT ;  /* 0x000000042600780c */ /* 0x040fe40003f06270 */
[----:B------:R-:W-:Y:S02]  /*2610*/  SEL R55, R55, RZ, P1 ;  /* 0x000000ff37377207 */ /* 0x000fe40000800000 */
[----:B------:R-:W-:-:S02]  /*2620*/  ISETP.GE.AND P1, PT, R38, 0x5, PT ;  /* 0x000000052600780c */ /* 0x000fc40003f26270 */
[----:B------:R-:W-:Y:S01]  /*2630*/  ISETP.GE.AND P5, PT, R38, 0x10, PT ;  /* 0x000000102600780c */ /* 0x000fe20003fa6270 */
[--C-:B------:R-:W-:Y:S02]  /*2640*/  @P2 IMAD R57, R37, 0x4, R66.reuse ;  /* 0x0000000425392824 */ /* 0x100fe400078e0242 */
[----:B------:R-:W-:-:S04]  /*2650*/  @P3 IMAD R59, R39, 0x4, R66 ;  /* 0x00000004273b3824 */ /* 0x000fc800078e0242 */
[----:B------:R-:W2:Y:S04]  /*2660*/  @P2 LDS R57, [R57+0x4] ;  /* 0x0000040039392984 */ /* 0x000ea80000000800 */
[----:B------:R-:W0:Y:S01]  /*2670*/  @P3 LDS R59, [R59+0x8] ;  /* 0x000008003b3b3984 */ /* 0x000e220000000800 */
[----:B--2---:R-:W-:Y:S01]  /*2680*/  @P2 IMAD R55, R10, R57, R55 ;  /* 0x000000390a372224 */ /* 0x004fe200078e0237 */
[----:B------:R-:W-:Y:S01]  /*2690*/  ISETP.GE.AND P2, PT, R38, 0x6, PT ;  /* 0x000000062600780c */ /* 0x000fe20003f46270 */
[----:B------:R-:W-:Y:S02]  /*26a0*/  @P0 IMAD R57, R41, 0x4, R66 ;  /* 0x0000000429390824 */ /* 0x000fe400078e0242 */
[----:B0-----:R-:W-:Y:S01]  /*26b0*/  @P3 IMAD R55, R12, R59, R55 ;  /* 0x0000003b0c373224 */ /* 0x001fe200078e0237 */
[----:B------:R-:W-:-:S02]  /*26c0*/  ISETP.GE.AND P3, PT, R38, 0x7, PT ;  /* 0x000000072600780c */ /* 0x000fc40003f66270 */
[----:B------:R-:W-:Y:S01]  /*26d0*/  @P1 LEA R59, R43, R66, 0x2 ;  /* 0x000000422b3b1211 */ /* 0x000fe200078e10ff */
[----:B------:R-:W0:Y:S05]  /*26e0*/  @P0 LDS R64, [R57+0xc] ;  /* 0x00000c0039400984 */ /* 0x000e2a0000000800 */
[----:B------:R-:W1:Y:S01]  /*26f0*/  @P1 LDS R59, [R59+0x10] ;  /* 0x000010003b3b1984 */ /* 0x000e620000000800 */
[----:B------:R-:W-:-:S04]  /*2700*/  @P2 IMAD R61, R45, 0x4, R66 ;  /* 0x000000042d3d2824 */ /* 0x000fc800078e0242 */
[----:B------:R-:W-:Y:S02]  /*2710*/  @P3 IMAD R63, R47, 0x4, R66 ;  /* 0x000000042f3f3824 */ /* 0x000fe400078e0242 */
[----:B------:R-:W2:Y:S04]  /*2720*/  @P2 LDS R61, [R61+0x14] ;  /* 0x000014003d3d2984 */ /* 0x000ea80000000800 */
[----:B------:R-:W3:Y:S01]  /*2730*/  @P3 LDS R63, [R63+0x18] ;  /* 0x000018003f3f3984 */ /* 0x000ee20000000800 */
        /* <DEDUP_REMOVED lines=8> */
[----:B------:R-:W-:Y:S01]  /*27c0*/  @P1 IMAD R57, R49, 0x4, R66 ;  /* 0x0000000431391824 */ /* 0x000fe200078e0242 */
[----:B------:R-:W-:-:S04]  /*27d0*/  @P0 LEA R63, R62, R66, 0x2 ;  /* 0x000000423e3f0211 */ /* 0x000fc800078e10ff */
[----:B------:R-:W0:Y:S01]  /*27e0*/  @P1 LDS R64, [R57+0x1c] ;  /* 0x00001c0039401984 */ /* 0x000e220000000800 */
[----:B------:R-:W-:-:S03]  /*27f0*/  @P2 IMAD R59, R51, 0x4, R66 ;  /* 0x00000004333b2824 */ /* 0x000fc600078e0242 */
[----:B------:R-:W-:Y:S01]  /*2800*/  @P0 LDS R63, [R63+0x28] ;  /* 0x000028003f3f0984 */ /* 0x000fe20000000800 */
[----:B------:R-:W-:-:S03]  /*2810*/  @P3 IMAD R61, R68, 0x4, R66 ;  /* 0x00000004443d3824 */ /* 0x000fc600078e0242 */
[----:B------:R-:W1:Y:S04]  /*2820*/  @P2 LDS R59, [R59+0x20] ;  /* 0x000020003b3b2984 */ /* 0x000e680000000800 */
[----:B------:R-:W2:Y:S01]  /*2830*/  @P3 LDS R61, [R61+0x24] ;  /* 0x000024003d3d3984 */ /* 0x000ea20000000800 */
[----:B0-----:R-:W-:Y:S01]  /*2840*/  @P1 IMAD R55, R17, R64, R55 ;  /* 0x0000004011371224 */ /* 0x001fe200078e0237 */
[----:B------:R-:W-:-:S03]  /*2850*/  ISETP.GE.AND P1, PT, R38, 0xc, PT ;  /* 0x0000000c2600780c */ /* 0x000fc60003f26270 */
[----:B-1----:R-:W-:Y:S01]  /*2860*/  @P2 IMAD R55, R18, R59, R55 ;  /* 0x0000003b12372224 */ /* 0x002fe200078e0237 */
[----:B------:R-:W-:-:S03]  /*2870*/  ISETP.GE.AND P2, PT, R38, 0xd, PT ;  /* 0x0000000d2600780c */ /* 0x000fc60003f46270 */
[----:B--2---:R-:W-:Y:S01]  /*2880*/  @P3 IMAD R55, R19, R61, R55 ;  /* 0x0000003d13373224 */ /* 0x004fe200078e0237 */
[----:B------:R-:W-:-:S05]  /*2890*/  ISETP.GE.AND P3, PT, R38, 0xe, PT ;  /* 0x0000000e2600780c */ /* 0x000fca0003f66270 */
[----:B------:R-:W-:Y:S02]  /*28a0*/  @P1 IMAD R64, R52, 0x4, R66 ;  /* 0x0000000434401824 */ /* 0x000fe400078e0242 */
[----:B------:R-:W-:Y:S01]  /*28b0*/  @P0 IMAD R55, R20, R63, R55 ;  /* 0x0000003f14370224 */ /* 0x000fe200078e0237 */
[----:B------:R-:W-:-:S03]  /*28c0*/  ISETP.GE.AND P0, PT, R38, 0xf, PT ;  /* 0x0000000f2600780c */ /* 0x000fc60003f06270 */
[----:B------:R-:W0:Y:S01]  /*28d0*/  @P1 LDS R64, [R64+0x2c] ;  /* 0x00002c0040401984 */ /* 0x000e220000000800 */
[--C-:B------:R-:W-:Y:S02]  /*28e0*/  @P2 IMAD R57, R54, 0x4, R66.reuse ;  /* 0x0000000436392824 */ /* 0x100fe400078e0242 */
[----:B------:R-:W-:-:S04]  /*28f0*/  @P3 IMAD R59, R56, 0x4, R66 ;  /* 0x00000004383b3824 */ /* 0x000fc800078e0242 */
[----:B------:R-:W1:Y:S03]  /*2900*/  @P2 LDS R57, [R57+0x30] ;  /* 0x0000300039392984 */ /* 0x000e660000000800 */
[--C-:B------:R-:W-:Y:S01]  /*2910*/  @P0 IMAD R61, R53, 0x4, R66.reuse ;  /* 0x00000004353d0824 */ /* 0x100fe200078e0242 */
[----:B------:R-:W2:Y:S01]  /*2920*/  @P3 LDS R59, [R59+0x34] ;  /* 0x000034003b3b3984 */ /* 0x000ea20000000800 */
[----:B------:R-:W-:-:S04]  /*2930*/  @P5 IMAD R66, R60, 0x4, R66 ;  /* 0x000000043c425824 */ /* 0x000fc800078e0242 */
[----:B------:R-:W3:Y:S04]  /*2940*/  @P0 LDS R61, [R61+0x38] ;  /* 0x000038003d3d0984 */ /* 0x000ee80000000800 */
[----:B------:R-:W4:Y:S01]  /*2950*/  @P5 LDS R66, [R66+0x3c] ;  /* 0x00003c0042425984 */ /* 0x000f220000000800 */
[----:B0-----:R-:W-:-:S04]  /*2960*/  @P1 IMAD R55, R21, R64, R55 ;  /* 0x0000004015371224 */ /* 0x001fc800078e0237 */
[----:B-1----:R-:W-:-:S04]  /*2970*/  @P2 IMAD R55, R22, R57, R55 ;  /* 0x0000003916372224 */ /* 0x002fc800078e0237 */
[----:B--2---:R-:W-:-:S04]  /*2980*/  @P3 IMAD R55, R23, R59, R55 ;  /* 0x0000003b17373224 */ /* 0x004fc800078e0237 */
[----:B---3--:R-:W-:-:S04]  /*2990*/  @P0 IMAD R55, R24, R61, R55 ;  /* 0x0000003d18370224 */ /* 0x008fc800078e0237 */
[----:B----4-:R-:W-:-:S07]  /*29a0*/  @P5 IMAD R55, R25, R66, R55 ;  /* 0x0000004219375224 */ /* 0x010fce00078e0237 */
.L_x_20054:
        /* <DEDUP_REMOVED lines=8> */
.L_x_20007:
[----:B------:R-:W-:Y:S05]  /*2a30*/  WARPSYNC.ALL ;  /* 0x0000000000007948 */ /* 0x000fea0003800000 */
[----:B------:R-:W-:Y:S01]  /*2a40*/  BAR.SYNC.DEFER_BLOCKING 0x0 ;  /* 0x0000000000007b1d */ /* 0x000fe20000010000 */
[----:B------:R-:W-:-:S13]  /*2a50*/  ISETP.GT.U32.AND P0, PT, R5, 0xf, PT ;  /* 0x0000000f0500780c */ /* 0x000fda0003f04070 */
[----:B------:R-:W-:Y:S05]  /*2a60*/  @P0 EXIT ;  /* 0x000000000000094d */ /* 0x000fea0003800000 */
[----:B------:R-:W-:Y:S01]  /*2a70*/  IABS R11, R38 ;  /* 0x00000026000b7213 */ /* 0x000fe20000000000 */
[----:B---3--:R-:W4:Y:S01]  /*2a80*/  LDC R13, c[0x0][0x388] ;  /* 0x0000e200ff0d7b82 */ /* 0x008f220000000800 */
[-C--:B------:R-:W-:Y:S01]  /*2a90*/  IABS R14, R0.reuse ;  /* 0x00000000000e7213 */ /* 0x080fe20000000000 */
[----:B------:R-:W-:Y:S01]  /*2aa0*/  UMOV UR4, 0x400 ;  /* 0x0000040000047882 */ /* 0x000fe20000000000 */
[----:B------:R-:W3:Y:S01]  /*2ab0*/  I2F.RP R6, R11 ;  /* 0x0000000b00067306 */ /* 0x000ee20000209400 */
[----:B------:R-:W-:Y:S01]  /*2ac0*/  UIADD3 UR4, UPT, UPT, UR4, 0x500, URZ ;  /* 0x0000050004047890 */ /* 0x000fe2000fffe0ff */
[C---:B-1----:R-:W-:Y:S01]  /*2ad0*/  IMAD R7, R0.reuse, R7, RZ ;  /* 0x0000000700077224 */ /* 0x042fe200078e02ff */
[----:B------:R-:W-:Y:S02]  /*2ae0*/  ISETP.NE.AND P3, PT, R0, RZ, PT ;  /* 0x000000ff0000720c */ /* 0x000fe40003f65270 */
[----:B------:R-:W1:Y:S01]  /*2af0*/  S2UR UR5, SR_CgaCtaId ;  /* 0x00000000000579c3 */ /* 0x000e620000008800 */
[----:B------:R-:W-:-:S02]  /*2b00*/  LOP3.LUT R15, RZ, R0, RZ, 0x33, !PT ;  /* 0x00000000ff0f7212 */ /* 0x000fc400078e33ff */
[----:B--2---:R-:W2:Y:S05]  /*2b10*/  I2F.RP R10, R14 ;  /* 0x0000000e000a7306 */ /* 0x004eaa0000209400 */
[----:B------:R-:W5:Y:S03]  /*2b20*/  LDC R12, c[0x0][0x384] ;  /* 0x0000e100ff0c7b82 */ /* 0x000f660000000800 */
[----:B---3--:R-:W0:Y:S01]  /*2b30*/  MUFU.RCP R6, R6 ;  /* 0x0000000600067308 */ /* 0x008e220000001000 */
[----:B----4-:R-:W-:-:S07]  /*2b40*/  IABS R8, R13 ;  /* 0x0000000d00087213 */ /* 0x010fce0000000000 */
[----:B--2---:R-:W-:Y:S01]  /*2b50*/  MUFU.RCP R10, R10 ;  /* 0x0000000a000a7308 */ /* 0x004fe20000001000 */
[----:B-1----:R-:W-:Y:S01]  /*2b60*/  ULEA UR4, UR5, UR4, 0x18 ;  /* 0x0000000405047291 */ /* 0x002fe2000f8ec0ff */
[----:B0-----:R-:W-:-:S06]  /*2b70*/  VIADD R3, R6, 0xffffffe ;  /* 0x0ffffffe06037836 */ /* 0x001fcc0000000000 */
[----:B------:R-:W0:Y:S02]  /*2b80*/  F2I.FTZ.U32.TRUNC.NTZ R3, R3 ;  /* 0x0000000300037305 */ /* 0x000e24000021f000 */
[----:B0-----:R-:W-:-:S04]  /*2b90*/  IMAD.MOV R2, RZ, RZ, -R3 ;  /* 0x000000ffff027224 */ /* 0x001fc800078e0a03 */
[----:B------:R-:W-:Y:S02]  /*2ba0*/  IMAD R9, R2, R11, RZ ;  /* 0x0000000b02097224 */ /* 0x000fe400078e02ff */
[----:B------:R-:W-:-:S04]  /*2bb0*/  IMAD.MOV.U32 R2, RZ, RZ, RZ ;  /* 0x000000ffff027224 */ /* 0x000fc800078e00ff */
[----:B------:R-:W-:Y:S01]  /*2bc0*/  IMAD.HI.U32 R9, R3, R9, R2 ;  /* 0x0000000903097227 */ /* 0x000fe200078e0002 */
[----:B------:R-:W-:-:S03]  /*2bd0*/  MOV R2, R8 ;  /* 0x0000000800027202 */ /* 0x000fc60000000f00 */
[----:B------:R-:W-:Y:S02]  /*2be0*/  VIADD R8, R10, 0xffffffe ;  /* 0x0ffffffe0a087836 */ /* 0x000fe40000000000 */
[----:B------:R-:W-:Y:S02]  /*2bf0*/  IMAD.HI.U32 R6, R9, R2, RZ ;  /* 0x0000000209067227 */ /* 0x000fe400078e00ff */
[----:B------:R0:W1:Y:S02]  /*2c00*/  F2I.FTZ.U32.TRUNC.NTZ R9, R8 ;  /* 0x0000000800097305 */ /* 0x000064000021f000 */
[----:B------:R-:W-:-:S04]  /*2c10*/  IMAD.MOV R3, RZ, RZ, -R6 ;  /* 0x000000ffff037224 */ /* 0x000fc800078e0a06 */
[----:B------:R-:W-:Y:S02]  /*2c20*/  IMAD R2, R11, R3, R2 ;  /* 0x000000030b027224 */ /* 0x000fe400078e0202 */
[----:B0-----:R-:W-:-:S03]  /*2c30*/  IMAD.MOV.U32 R8, RZ, RZ, RZ ;  /* 0x000000ffff087224 */ /* 0x001fc600078e00ff */
[----:B------:R-:W-:-:S13]  /*2c40*/  ISETP.GT.U32.AND P1, PT, R11, R2, PT ;  /* 0x000000020b00720c */ /* 0x000fda0003f24070 */
[----:B------:R-:W-:Y:S02]  /*2c50*/  @!P1 IMAD.IADD R2, R2, 0x1, -R11 ;  /* 0x0000000102029824 */ /* 0x000fe400078e0a0b */
[----:B------:R-:W-:Y:S01]  /*2c60*/  @!P1 VIADD R6, R6, 0x1 ;  /* 0x0000000106069836 */ /* 0x000fe20000000000 */
[----:B------:R-:W-:Y:S02]  /*2c70*/  ISETP.NE.AND P1, PT, R38, RZ, PT ;  /* 0x000000ff2600720c */ /* 0x000fe40003f25270 */
[----:B------:R-:W-:Y:S01]  /*2c80*/  ISETP.GE.U32.AND P0, PT, R2, R11, PT ;  /* 0x0000000b0200720c */ /* 0x000fe20003f06070 */
[----:B-1----:R-:W-:Y:S01]  /*2c90*/  IMAD.MOV R11, RZ, RZ, -R9 ;  /* 0x000000ffff0b7224 */ /* 0x002fe200078e0a09 */
[----:B------:R-:W-:Y:S01]  /*2ca0*/  LOP3.LUT R2, R13, R38, RZ, 0x3c, !PT ;  /* 0x000000260d027212 */ /* 0x000fe200078e3cff */
[----:B-----5:R-:W-:Y:S02]  /*2cb0*/  IMAD R13, R12, UR7, R7 ;  /* 0x000000070c0d7c24 */ /* 0x020fe4000f8e0207 */
[----:B------:R-:W-:Y:S01]  /*2cc0*/  IMAD R11, R11, R14, RZ ;  /* 0x0000000e0b0b7224 */ /* 0x000fe200078e02ff */
[----:B------:R-:W-:-:S02]  /*2cd0*/  ISETP.GE.AND P2, PT, R2, RZ, PT ;  /* 0x000000ff0200720c */ /* 0x000fc40003f46270 */
[----:B------:R-:W0:Y:S01]  /*2ce0*/  LDC.64 R2, c[0x0][0x3a0] ;  /* 0x0000e800ff027b82 */ /* 0x000e220000000a00 */
[----:B------:R-:W-:Y:S01]  /*2cf0*/  IMAD.HI.U32 R16, R9, R11, R8 ;  /* 0x0000000b09107227 */ /* 0x000fe200078e0008 */
[----:B------:R-:W-:-:S03]  /*2d00*/  LEA R9, R5, UR4, 0x2 ;  /* 0x0000000405097c11 */ /* 0x000fc6000f8e10ff */
[----:B------:R-:W-:-:S05]  /*2d10*/  @P0 IADD3 R6, PT, PT, R6, 0x1, RZ ;  /* 0x0000000106060810 */ /* 0x000fca0007ffe0ff */
[----:B------:R-:W-:-:S04]  /*2d20*/  IMAD.MOV.U32 R10, RZ, RZ, R6 ;  /* 0x000000ffff0a7224 */ /* 0x000fc800078e0006 */
[----:B------:R-:W-:Y:S01]  /*2d30*/  @!P2 IMAD.MOV R10, RZ, RZ, -R10 ;  /* 0x000000ffff0aa224 */ /* 0x000fe200078e0a0a */
[----:B------:R-:W-:-:S07]  /*2d40*/  @!P1 LOP3.LUT R10, RZ, R38, RZ, 0x33, !PT ;  /* 0x00000026ff0a9212 */ /* 0x000fce00078e33ff */
.L_x_20057:
[----:B-1----:R-:W-:Y:S01]  /*2d50*/  IABS R6, R0 ;  /* 0x0000000000067213 */ /* 0x002fe20000000000 */
[----:B------:R1:W2:Y:S01]  /*2d60*/  LDS R11, [R9] ;  /* 0x00000000090b7984 */ /* 0x0002a20000000800 */
[----:B------:R-:W-:-:S03]  /*2d70*/  IABS R7, R5 ;  /* 0x0000000500077213 */ /* 0x000fc60000000000 */
[----:B------:R-:W-:Y:S02]  /*2d80*/  IMAD.MOV R8, RZ, RZ, -R6 ;  /* 0x000000ffff087224 */ /* 0x000fe400078e0a06 */
[----:B------:R-:W-:Y:S01]  /*2d90*/  IMAD.HI.U32 R6, R16, R7, RZ ;  /* 0x0000000710067227 */ /* 0x000fe200078e00ff */
[----:B-1----:R-:W-:-:S03]  /*2da0*/  LEA R9, R4, R9, 0x2 ;  /* 0x0000000904097211 */ /* 0x002fc600078e10ff */
[----:B------:R-:W-:Y:S01]  /*2db0*/  IMAD R7, R6, R8, R7 ;  /* 0x0000000806077224 */ /* 0x000fe200078e0207 */
[----:B------:R-:W-:-:S04]  /*2dc0*/  IABS R8, R0 ;  /* 0x0000000000087213 */ /* 0x000fc80000000000 */
        /* <DEDUP_REMOVED lines=11> */
[--C-:B------:R-:W-:Y:S02]  /*2e80*/  IMAD R7, R0, R7, R5.reuse ;  /* 0x0000000700077224 */ /* 0x100fe400078e0205 */
[----:B------:R-:W-:Y:S02]  /*2e90*/  IMAD.IADD R5, R4, 0x1, R5 ;  /* 0x0000000104057824 */ /* 0x000fe400078e0205 */
[----:B------:R-:W-:-:S03]  /*2ea0*/  IMAD.IADD R7, R6, 0x1, R7 ;  /* 0x0000000106077824 */ /* 0x000fc600078e0207 */
[----:B------:R-:W-:Y:S01]  /*2eb0*/  ISETP.GE.U32.AND P0, PT, R5, 0x10, PT ;  /* 0x000000100500780c */ /* 0x000fe20003f06070 */
[----:B0-----:R-:W-:-:S05]  /*2ec0*/  IMAD.WIDE R6, R7, 0x4, R2 ;  /* 0x0000000407067825 */ /* 0x001fca00078e0202 */
[----:B--2---:R1:W-:Y:S07]  /*2ed0*/  STG.E desc[UR8][R6.64], R11 ;  /* 0x0000000b06007986 */ /* 0x0043ee000c101908 */
[----:B------:R-:W-:Y:S05]  /*2ee0*/  @!P0 BRA `(.L_x_20057) ;  /* 0xfffffffc00988947 */ /* 0x000fea000383ffff */
[----:B------:R-:W-:Y:S05]  /*2ef0*/  EXIT ;  /* 0x000000000000794d */ /* 0x000fea0003800000 */
.L_x_20025:
[----:B------:R-:W-:Y:S01]  /*2f00*/  BSSY B0, `(.L_x_20058) ;  /* 0x0000006000007945 */ /* 0x000fe20003800000 */
[----:B------:R-:W-:Y:S02]  /*2f10*/  IMAD.MOV.U32 R59, RZ, RZ, R58 ;  /* 0x000000ffff3b7224 */ /* 0x000fe400078e003a */
[----:B------:R-:W-:-:S07]  /*2f20*/  IMAD.MOV.U32 R57, RZ, RZ, -0x1 ;  /* 0xffffffffff397424 */ /* 0x000fce00078e00ff */
[----:B0-2-4-:R-:W-:Y:S05]  /*2f30*/  WARPSYNC.COLLECTIVE R57, `(.L_x_20059) ;  /* 0x0000000039087348 */ /* 0x015fea0003c00000 */
[----:B0-----:R0:W1:Y:S02]  /*2f40*/  SHFL.IDX P0, R57, R64, R59, R3 ;  /* 0x0000003b40397389 */ /* 0x0010640000000003 */
[----:B012-4-:R-:W-:Y:S05]  /*2f50*/  ENDCOLLECTIVE ;  /* 0x000000000000791b */ /* 0x017fea0003800000 */
.L_x_20059:
[----:B------:R-:W-:Y:S05]  /*2f60*/  BSYNC B0 ;  /* 0x0000000000007941 */ /* 0x000fea0003800000 */
.L_x_20058:
[----:B------:R-:W-:Y:S01]  /*2f70*/  IMAD.MOV.U32 R55, RZ, RZ, R57 ;  /* 0x000000ffff377224 */ /* 0x000fe200078e0039 */
[----:B------:R-:W-:Y:S06]  /*2f80*/  BRA `(.L_x_20060) ;  /* 0xfffffff000187947 */ /* 0x000fec000383ffff */
.L_x_20027:
[----:B------:R-:W-:Y:S01]  /*2f90*/  BSSY B0, `(.L_x_20061) ;  /* 0x0000006000007945 */ /* 0x000fe20003800000 */
[----:B------:R-:W-:Y:S02]  /*2fa0*/  IMAD.MOV.U32 R59, RZ, RZ, R28 ;  /* 0x000000ffff3b7224 */ /* 0x000fe400078e001c */
[----:B------:R-:W-:-:S07]  /*2fb0*/  IMAD.MOV.U32 R57, RZ, RZ, -0x1 ;  /* 0xffffffffff397424 */ /* 0x000fce00078e00ff */
[----:B0-2-4-:R-:W-:Y:S05]  /*2fc0*/  WARPSYNC.COLLECTIVE R57, `(.L_x_20062) ;  /* 0x0000000039087348 */ /* 0x015fea0003c00000 */
[----:B0-----:R0:W1:Y:S02]  /*2fd0*/  SHFL.IDX P0, R57, R64, R59, R3 ;  /* 0x0000003b40397389 */ /* 0x0010640000000003 */
[----:B012-4-:R-:W-:Y:S05]  /*2fe0*/  ENDCOLLECTIVE ;  /* 0x000000000000791b */ /* 0x017fea0003800000 */
.L_x_20062:
[----:B------:R-:W-:Y:S05]  /*2ff0*/  BSYNC B0 ;  /* 0x0000000000007941 */ /* 0x000fea0003800000 */
.L_x_20061:
[----:B------:R-:W-:Y:S05]  /*3000*/  BRA `(.L_x_20063) ;  /* 0xfffffff000107947 */ /* 0x000fea000383ffff */
.L_x_20029:
[----:B------:R-:W-:Y:S01]  /*3010*/  BSSY B0, `(.L_x_20064) ;  /* 0x0000006000007945 */ /* 0x000fe20003800000 */
[----:B------:R-:W-:Y:S01]  /*3020*/  MOV R59, R29 ;  /* 0x0000001d003b7202 */ /* 0x000fe20000000f00 */
[----:B------:R-:W-:-:S07]  /*3030*/  IMAD.MOV.U32 R57, RZ, RZ, -0x1 ;  /* 0xffffffffff397424 */ /* 0x000fce00078e00ff */
[----:B0-2-4-:R-:W-:Y:S05]  /*3040*/  WARPSYNC.COLLECTIVE R57, `(.L_x_20065) ;  /* 0x0000000039087348 */ /* 0x015fea0003c00000 */
[----:B0-----:R0:W1:Y:S02]  /*3050*/  SHFL.IDX P0, R57, R64, R59, R3 ;  /* 0x0000003b40397389 */ /* 0x0010640000000003 */
[----:B012-4-:R-:W-:Y:S05]  /*3060*/  ENDCOLLECTIVE ;  /* 0x000000000000791b */ /* 0x017fea0003800000 */
.L_x_20065:
[----:B------:R-:W-:Y:S05]  /*3070*/  BSYNC B0 ;  /* 0x0000000000007941 */ /* 0x000fea0003800000 */
.L_x_20064:
[----:B------:R-:W-:Y:S05]  /*3080*/  BRA `(.L_x_20066) ;  /* 0xfffffff000087947 */ /* 0x000fea000383ffff */
.L_x_20031:
[----:B------:R-:W-:Y:S01]  /*3090*/  BSSY B0, `(.L_x_20067) ;  /* 0x0000006000007945 */ /* 0x000fe20003800000 */
[----:B------:R-:W-:Y:S02]  /*30a0*/  IMAD.MOV.U32 R59, RZ, RZ, R30 ;  /* 0x000000ffff3b7224 */ /* 0x000fe400078e001e */
[----:B------:R-:W-:-:S07]  /*30b0*/  IMAD.MOV.U32 R57, RZ, RZ, -0x1 ;  /* 0xffffffffff397424 */ /* 0x000fce00078e00ff */
[----:B0-2-4-:R-:W-:Y:S05]  /*30c0*/  WARPSYNC.COLLECTIVE R57, `(.L_x_20068) ;  /* 0x0000000039087348 */ /* 0x015fea0003c00000 */
[----:B0-----:R0:W1:Y:S02]  /*30d0*/  SHFL.IDX P0, R57, R64, R59, R3 ;  /* 0x0000003b40397389 */ /* 0x0010640000000003 */
[----:B012-4-:R-:W-:Y:S05]  /*30e0*/  ENDCOLLECTIVE ;  /* 0x000000000000791b */ /* 0x017fea0003800000 */
.L_x_20068:
[----:B------:R-:W-:Y:S05]  /*30f0*/  BSYNC B0 ;  /* 0x0000000000007941 */ /* 0x000fea0003800000 */
.L_x_20067:
[----:B------:R-:W-:Y:S01]  /*3100*/  IMAD.MOV.U32 R66, RZ, RZ, R57 ;  /* 0x000000ffff427224 */ /* 0x000fe200078e0039 */
[----:B------:R-:W-:Y:S06]  /*3110*/  BRA `(.L_x_20069) ;  /* 0xffffffec00fc7947 */ /* 0x000fec000383ffff */
.L_x_20033:
[----:B------:R-:W-:Y:S01]  /*3120*/  BSSY B0, `(.L_x_20070) ;  /* 0x0000006000007945 */ /* 0x000fe20003800000 */
[----:B------:R-:W-:Y:S01]  /*3130*/  IMAD.MOV.U32 R59, RZ, RZ, R31 ;  /* 0x000000ffff3b7224 */ /* 0x000fe200078e001f */
[----:B------:R-:W-:-:S07]  /*3140*/  MOV R57, 0xffffffff ;  /* 0xffffffff00397802 */ /* 0x000fce0000000f00 */
[----:B0-2-4-:R-:W-:Y:S05]  /*3150*/  WARPSYNC.COLLECTIVE R57, `(.L_x_20071) ;  /* 0x0000000039087348 */ /* 0x015fea0003c00000 */
[----:B0-----:R0:W1:Y:S02]  /*3160*/  SHFL.IDX P0, R57, R64, R59, R3 ;  /* 0x0000003b40397389 */ /* 0x0010640000000003 */
[----:B012-4-:R-:W-:Y:S05]  /*3170*/  ENDCOLLECTIVE ;  /* 0x000000000000791b */ /* 0x017fea0003800000 */
.L_x_20071:
[----:B------:R-:W-:Y:S05]  /*3180*/  BSYNC B0 ;  /* 0x0000000000007941 */ /* 0x000fea0003800000 */
.L_x_20070:
[----:B------:R-:W-:Y:S05]  /*3190*/  BRA `(.L_x_20072) ;  /* 0xffffffec00f47947 */ /* 0x000fea000383ffff */
.L_x_20035:
[----:B------:R-:W-:Y:S01]  /*31a0*/  BSSY B0, `(.L_x_20073) ;  /* 0x0000006000007945 */ /* 0x000fe20003800000 */
[----:B------:R-:W-:Y:S02]  /*31b0*/  IMAD.MOV.U32 R59, RZ, RZ, R32 ;  /* 0x000000ffff3b7224 */ /* 0x000fe400078e0020 */
[----:B------:R-:W-:-:S07]  /*31c0*/  IMAD.MOV.U32 R57, RZ, RZ, -0x1 ;  /* 0xffffffffff397424 */ /* 0x000fce00078e00ff */
[----:B0-2-4-:R-:W-:Y:S05]  /*31d0*/  WARPSYNC.COLLECTIVE R57, `(.L_x_20074) ;  /* 0x0000000039087348 */ /* 0x015fea0003c00000 */
[----:B0-----:R0:W1:Y:S02]  /*31e0*/  SHFL.IDX P0, R57, R64, R59, R3 ;  /* 0x0000003b40397389 */ /* 0x0010640000000003 */
[----:B012-4-:R-:W-:Y:S05]  /*31f0*/  ENDCOLLECTIVE ;  /* 0x000000000000791b */ /* 0x017fea0003800000 */
.L_x_20074:
[----:B------:R-:W-:Y:S05]  /*3200*/  BSYNC B0 ;  /* 0x0000000000007941 */ /* 0x000fea0003800000 */
.L_x_20073:
[----:B------:R-:W-:Y:S01]  /*3210*/  IMAD.MOV.U32 R66, RZ, RZ, R57 ;  /* 0x000000ffff427224 */ /* 0x000fe200078e0039 */
[----:B------:R-:W-:Y:S06]  /*3220*/  BRA `(.L_x_20075) ;  /* 0xffffffec00e87947 */ /* 0x000fec000383ffff */
.L_x_20037:
[----:B------:R-:W-:Y:S01]  /*3230*/  BSSY B0, `(.L_x_20076) ;  /* 0x0000006000007945 */ /* 0x000fe20003800000 */
[----:B------:R-:W-:Y:S02]  /*3240*/  IMAD.MOV.U32 R59, RZ, RZ, R33 ;  /* 0x000000ffff3b7224 */ /* 0x000fe400078e0021 */
[----:B------:R-:W-:-:S07]  /*3250*/  IMAD.MOV.U32 R57, RZ, RZ, -0x1 ;  /* 0xffffffffff397424 */ /* 0x000fce00078e00ff */
[----:B0-2-4-:R-:W-:Y:S05]  /*3260*/  WARPSYNC.COLLECTIVE R57, `(.L_x_20077) ;  /* 0x0000000039087348 */ /* 0x015fea0003c00000 */
[----:B0-----:R0:W1:Y:S02]  /*3270*/  SHFL.IDX P0, R57, R64, R59, R3 ;  /* 0x0000003b40397389 */ /* 0x0010640000000003 */
[----:B012-4-:R-:W-:Y:S05]  /*3280*/  ENDCOLLECTIVE ;  /* 0x000000000000791b */ /* 0x017fea0003800000 */
.L_x_20077:
[----:B------:R-:W-:Y:S05]  /*3290*/  BSYNC B0 ;  /* 0x0000000000007941 */ /* 0x000fea0003800000 */
.L_x_20076:
[----:B------:R-:W-:Y:S05]  /*32a0*/  BRA `(.L_x_20078) ;  /* 0xffffffec00e07947 */ /* 0x000fea000383ffff */
.L_x_20039:
[----:B------:R-:W-:Y:S01]  /*32b0*/  BSSY B0, `(.L_x_20079) ;  /* 0x0000006000007945 */ /* 0x000fe20003800000 */
[----:B------:R-:W-:Y:S01]  /*32c0*/  MOV R59, R34 ;  /* 0x00000022003b7202 */ /* 0x000fe20000000f00 */
[----:B------:R-:W-:-:S07]  /*32d0*/  IMAD.MOV.U32 R57, RZ, RZ, -0x1 ;  /* 0xffffffffff397424 */ /* 0x000fce00078e00ff */
[----:B0-2-4-:R-:W-:Y:S05]  /*32e0*/  WARPSYNC.COLLECTIVE R57, `(.L_x_20080) ;  /* 0x0000000039087348 */ /* 0x015fea0003c00000 */
[----:B0-----:R0:W1:Y:S02]  /*32f0*/  SHFL.IDX P0, R57, R64, R59, R3 ;  /* 0x0000003b40397389 */ /* 0x0010640000000003 */
[----:B012-4-:R-:W-:Y:S05]  /*3300*/  ENDCOLLECTIVE ;  /* 0x000000000000791b */ /* 0x017fea0003800000 */
.L_x_20080:
[----:B------:R-:W-:Y:S05]  /*3310*/  BSYNC B0 ;  /* 0x0000000000007941 */ /* 0x000fea0003800000 */
.L_x_20079:
[----:B------:R-:W-:Y:S01]  /*3320*/  IMAD.MOV.U32 R66, RZ, RZ, R57 ;  /* 0x000000ffff427224 */ /* 0x000fe200078e0039 */
[----:B------:R-:W-:Y:S06]  /*3330*/  BRA `(.L_x_20081) ;  /* 0xffffffec00d47947 */ /* 0x000fec000383ffff */
.L_x_20041:
[----:B------:R-:W-:Y:S01]  /*3340*/  BSSY B0, `(.L_x_20082) ;  /* 0x0000006000007945 */ /* 0x000fe20003800000 */
[----:B------:R-:W-:Y:S02]  /*3350*/  IMAD.MOV.U32 R59, RZ, RZ, R35 ;  /* 0x000000ffff3b7224 */ /* 0x000fe400078e0023 */
[----:B------:R-:W-:-:S07]  /*3360*/  IMAD.MOV.U32 R57, RZ, RZ, -0x1 ;  /* 0xffffffffff397424 */ /* 0x000fce00078e00ff */
[----:B0-2-4-:R-:W-:Y:S05]  /*3370*/  WARPSYNC.COLLECTIVE R57, `(.L_x_20083) ;  /* 0x0000000039087348 */ /* 0x015fea0003c00000 */
[----:B0-----:R0:W1:Y:S02]  /*3380*/  SHFL.IDX P0, R57, R64, R59, R3 ;  /* 0x0000003b40397389 */ /* 0x0010640000000003 */
[----:B012-4-:R-:W-:Y:S05]  /*3390*/  ENDCOLLECTIVE ;  /* 0x000000000000791b */ /* 0x017fea0003800000 */
.L_x_20083:
[----:B------:R-:W-:Y:S05]  /*33a0*/  BSYNC B0 ;  /* 0x0000000000007941 */ /* 0x000fea0003800000 */
.L_x_20082:
[----:B------:R-:W-:Y:S05]  /*33b0*/  BRA `(.L_x_20084) ;  /* 0xffffffec00cc7947 */ /* 0x000fea000383ffff */
.L_x_20043:
[----:B------:R-:W-:Y:S01]  /*33c0*/  BSSY B0, `(.L_x_20085) ;  /* 0x0000006000007945 */ /* 0x000fe20003800000 */
[----:B------:R-:W-:Y:S01]  /*33d0*/  IMAD.MOV.U32 R59, RZ, RZ, R36 ;  /* 0x000000ffff3b7224 */ /* 0x000fe200078e0024 */
[----:B------:R-:W-:-:S07]  /*33e0*/  MOV R57, 0xffffffff ;  /* 0xffffffff00397802 */ /* 0x000fce0000000f00 */
[----:B0-2-4-:R-:W-:Y:S05]  /*33f0*/  WARPSYNC.COLLECTIVE R57, `(.L_x_20086) ;  /* 0x0000000039087348 */ /* 0x015fea0003c00000 */
[----:B0-----:R0:W1:Y:S02]  /*3400*/  SHFL.IDX P0, R57, R64, R59, R3 ;  /* 0x0000003b40397389 */ /* 0x0010640000000003 */
[----:B012-4-:R-:W-:Y:S05]  /*3410*/  ENDCOLLECTIVE ;  /* 0x000000000000791b */ /* 0x017fea0003800000 */
.L_x_20086:
[----:B------:R-:W-:Y:S05]  /*3420*/  BSYNC B0 ;  /* 0x0000000000007941 */ /* 0x000fea0003800000 */
.L_x_20085:
[----:B------:R-:W-:Y:S01]  /*3430*/  IMAD.MOV.U32 R66, RZ, RZ, R57 ;  /* 0x000000ffff427224 */ /* 0x000fe200078e0039 */
[----:B------:R-:W-:Y:S06]  /*3440*/  BRA `(.L_x_20087) ;  /* 0xffffffec00c07947 */ /* 0x000fec000383ffff */
.L_x_20045:
[----:B------:R-:W-:Y:S01]  /*3450*/  BSSY B0, `(.L_x_20088) ;  /* 0x0000006000007945 */ /* 0x000fe20003800000 */
[----:B------:R-:W-:Y:S02]  /*3460*/  IMAD.MOV.U32 R59, RZ, RZ, R48 ;  /* 0x000000ffff3b7224 */ /* 0x000fe400078e0030 */
[----:B------:R-:W-:-:S07]  /*3470*/  IMAD.MOV.U32 R57, RZ, RZ, -0x1 ;  /* 0xffffffffff397424 */ /* 0x000fce00078e00ff */
[----:B0-2-4-:R-:W-:Y:S05]  /*3480*/  WARPSYNC.COLLECTIVE R57, `(.L_x_20089) ;  /* 0x0000000039087348 */ /* 0x015fea0003c00000 */
[----:B0-----:R0:W1:Y:S02]  /*3490*/  SHFL.IDX P0, R57, R64, R59, R3 ;  /* 0x0000003b40397389 */ /* 0x0010640000000003 */
[----:B012-4-:R-:W-:Y:S05]  /*34a0*/  ENDCOLLECTIVE ;  /* 0x000000000000791b */ /* 0x017fea0003800000 */
.L_x_20089:
[----:B------:R-:W-:Y:S05]  /*34b0*/  BSYNC B0 ;  /* 0x0000000000007941 */ /* 0x000fea0003800000 */
.L_x_20088:
[----:B------:R-:W-:Y:S05]  /*34c0*/  BRA `(.L_x_20090) ;  /* 0xffffffec00b87947 */ /* 0x000fea000383ffff */
.L_x_20047:
[----:B------:R-:W-:Y:S01]  /*34d0*/  BSSY B0, `(.L_x_20091) ;  /* 0x0000006000007945 */ /* 0x000fe20003800000 */
[----:B------:R-:W-:Y:S02]  /*34e0*/  IMAD.MOV.U32 R59, RZ, RZ, R46 ;  /* 0x000000ffff3b7224 */ /* 0x000fe400078e002e */
[----:B------:R-:W-:-:S07]  /*34f0*/  IMAD.MOV.U32 R57, RZ, RZ, -0x1 ;  /* 0xffffffffff397424 */ /* 0x000fce00078e00ff */
[----:B0-2-4-:R-:W-:Y:S05]  /*3500*/  WARPSYNC.COLLECTIVE R57, `(.L_x_20092) ;  /* 0x0000000039087348 */ /* 0x015fea0003c00000 */
[----:B0-----:R0:W1:Y:S02]  /*3510*/  SHFL.IDX P0, R57, R64, R59, R3 ;  /* 0x0000003b40397389 */ /* 0x0010640000000003 */
[----:B012-4-:R-:W-:Y:S05]  /*3520*/  ENDCOLLECTIVE ;  /* 0x000000000000791b */ /* 0x017fea0003800000 */
.L_x_20092:
[----:B------:R-:W-:Y:S05]  /*3530*/  BSYNC B0 ;  /* 0x0000000000007941 */ /* 0x000fea0003800000 */
.L_x_20091:
[----:B------:R-:W-:Y:S01]  /*3540*/  MOV R66, R57 ;  /* 0x0000003900427202 */ /* 0x000fe20000000f00 */
[----:B------:R-:W-:Y:S06]  /*3550*/  BRA `(.L_x_20093) ;  /* 0xffffffec00ac7947 */ /* 0x000fec000383ffff */
.L_x_20049:
[----:B------:R-:W-:Y:S01]  /*3560*/  BSSY B0, `(.L_x_20094) ;  /* 0x0000006000007945 */ /* 0x000fe20003800000 */
[----:B------:R-:W-:Y:S02]  /*3570*/  IMAD.MOV.U32 R59, RZ, RZ, R44 ;  /* 0x000000ffff3b7224 */ /* 0x000fe400078e002c */
[----:B------:R-:W-:-:S07]  /*3580*/  IMAD.MOV.U32 R57, RZ, RZ, -0x1 ;  /* 0xffffffffff397424 */ /* 0x000fce00078e00ff */
[----:B0-2-4-:R-:W-:Y:S05]  /*3590*/  WARPSYNC.COLLECTIVE R57, `(.L_x_20095) ;  /* 0x0000000039087348 */ /* 0x015fea0003c00000 */
[----:B0-----:R0:W1:Y:S02]  /*35a0*/  SHFL.IDX P0, R57, R64, R59, R3 ;  /* 0x0000003b40397389 */ /* 0x0010640000000003 */
[----:B012-4-:R-:W-:Y:S05]  /*35b0*/  ENDCOLLECTIVE ;  /* 0x000000000000791b */ /* 0x017fea0003800000 */
.L_x_20095:
[----:B------:R-:W-:Y:S05]  /*35c0*/  BSYNC B0 ;  /* 0x0000000000007941 */ /* 0x000fea0003800000 */
.L_x_20094:
[----:B------:R-:W-:Y:S05]  /*35d0*/  BRA `(.L_x_20096) ;  /* 0xffffffec00a47947 */ /* 0x000fea000383ffff */
.L_x_20051:
[----:B------:R-:W-:Y:S01]  /*35e0*/  BSSY B0, `(.L_x_20097) ;  /* 0x0000006000007945 */ /* 0x000fe20003800000 */
[----:B------:R-:W-:Y:S02]  /*35f0*/  IMAD.MOV.U32 R59, RZ, RZ, R42 ;  /* 0x000000ffff3b7224 */ /* 0x000fe400078e002a */
[----:B------:R-:W-:-:S07]  /*3600*/  IMAD.MOV.U32 R57, RZ, RZ, -0x1 ;  /* 0xffffffffff397424 */ /* 0x000fce00078e00ff */
[----:B0-2-4-:R-:W-:Y:S05]  /*3610*/  WARPSYNC.COLLECTIVE R57, `(.L_x_20098) ;  /* 0x0000000039087348 */ /* 0x015fea0003c00000 */
[----:B0-----:R0:W1:Y:S02]  /*3620*/  SHFL.IDX P0, R57, R64, R59, R3 ;  /* 0x0000003b40397389 */ /* 0x0010640000000003 */
[----:B012-4-:R-:W-:Y:S05]  /*3630*/  ENDCOLLECTIVE ;  /* 0x000000000000791b */ /* 0x017fea0003800000 */
.L_x_20098:
[----:B------:R-:W-:Y:S05]  /*3640*/  BSYNC B0 ;  /* 0x0000000000007941 */ /* 0x000fea0003800000 */
.L_x_20097:
[----:B------:R-:W-:Y:S01]  /*3650*/  IMAD.MOV.U32 R66, RZ, RZ, R57 ;  /* 0x000000ffff427224 */ /* 0x000fe200078e0039 */
[----:B------:R-:W-:Y:S06]  /*3660*/  BRA `(.L_x_20099) ;  /* 0xffffffec00987947 */ /* 0x000fec000383ffff */
.L_x_20053:
[----:B------:R-:W-:Y:S01]  /*3670*/  BSSY B0, `(.L_x_20100) ;  /* 0x0000006000007945 */ /* 0x000fe20003800000 */
[----:B------:R-:W-:Y:S01]  /*3680*/  MOV R59, R40 ;  /* 0x00000028003b7202 */ /* 0x000fe20000000f00 */
[----:B------:R-:W-:-:S07]  /*3690*/  IMAD.MOV.U32 R57, RZ, RZ, -0x1 ;  /* 0xffffffffff397424 */ /* 0x000fce00078e00ff */
[----:B0-2-4-:R-:W-:Y:S05]  /*36a0*/  WARPSYNC.COLLECTIVE R57, `(.L_x_20101) ;  /* 0x0000000039087348 */ /* 0x015fea0003c00000 */
[----:B0-----:R0:W1:Y:S02]  /*36b0*/  SHFL.IDX P0, R57, R64, R59, R3 ;  /* 0x0000003b40397389 */ /* 0x0010640000000003 */
[----:B012-4-:R-:W-:Y:S05]  /*36c0*/  ENDCOLLECTIVE ;  /* 0x000000000000791b */ /* 0x017fea0003800000 */
.L_x_20101:
[----:B------:R-:W-:Y:S05]  /*36d0*/  BSYNC B0 ;  /* 0x0000000000007941 */ /* 0x000fea0003800000 */
.L_x_20100:
[----:B------:R-:W-:Y:S05]  /*36e0*/  BRA `(.L_x_20102) ;  /* 0xffffffec00907947 */ /* 0x000fea000383ffff */
.L_x_20055:
[----:B------:R-:W-:Y:S01]  /*36f0*/  BSSY B0, `(.L_x_20103) ;  /* 0x0000006000007945 */ /* 0x000fe20003800000 */
[----:B------:R-:W-:Y:S02]  /*3700*/  IMAD.MOV.U32 R59, RZ, RZ, R2 ;  /* 0x000000ffff3b7224 */ /* 0x000fe400078e0002 */
[----:B------:R-:W-:-:S07]  /*3710*/  IMAD.MOV.U32 R57, RZ, RZ, -0x1 ;  /* 0xffffffffff397424 */ /* 0x000fce00078e00ff */
[----:B0-2-4-:R-:W-:Y:S05]  /*3720*/  WARPSYNC.COLLECTIVE R57, `(.L_x_20104) ;  /* 0x0000000039087348 */ /* 0x015fea0003c00000 */
[----:B0-----:R0:W1:Y:S02]  /*3730*/  SHFL.IDX P0, R57, R64, R59, R3 ;  /* 0x0000003b40397389 */ /* 0x0010640000000003 */
[----:B012-4-:R-:W-:Y:S05]  /*3740*/  ENDCOLLECTIVE ;  /* 0x000000000000791b */ /* 0x017fea0003800000 */
.L_x_20104:
[----:B------:R-:W-:Y:S05]  /*3750*/  BSYNC B0 ;  /* 0x0000000000007941 */ /* 0x000fea0003800000 */
.L_x_20103:
[----:B------:R-:W-:Y:S01]  /*3760*/  IMAD.MOV.U32 R64, RZ, RZ, R57 ;  /* 0x000000ffff407224 */ /* 0x000fe200078e0039 */
[----:B------:R-:W-:Y:S06]  /*3770*/  BRA `(.L_x_20105) ;  /* 0xffffffec00847947 */ /* 0x000fec000383ffff */
.L_x_20106:
        /* <DEDUP_REMOVED lines=16> */
.L_x_20679:


//--------------------- .text._Z9cuda_gemmIiLi128ELi1ELi1ELi16ELi8ELi8ELi1EEviiiPT_S1_S1_ii --------------------------
	.section	.text._Z9cuda_gemmIiLi128ELi1ELi1ELi16ELi8ELi8ELi1EEviiiPT_S1_S1_ii,"ax",@progbits
	.align	128
        .global         _Z9cuda_gemmIiLi128ELi1ELi1ELi16ELi8ELi8ELi1EEviiiPT_S1_S1_ii
        .type           _Z9cuda_gemmIiLi128ELi1ELi1ELi16ELi8ELi8ELi1EEviiiPT_S1_S1_ii,@function
        .size           _Z9cuda_gemmIiLi128ELi1ELi1ELi16ELi8ELi8ELi1EEviiiPT_S1_S1_ii,(.L_x_20680 - _Z9cuda_gemmIiLi128ELi1ELi1ELi16ELi8ELi8ELi1EEviiiPT_S1_S1_ii)
        .other          _Z9cuda_gemmIiLi128ELi1ELi1ELi16ELi8ELi8ELi1EEviiiPT_S1_S1_ii,@"STO_CUDA_ENTRY STV_DEFAULT"
_Z9cuda_gemmIiLi128ELi1ELi1ELi16ELi8ELi8ELi1EEviiiPT_S1_S1_ii:
.text._Z9cuda_gemmIiLi128ELi1ELi1ELi16ELi8ELi8ELi1EEviiiPT_S1_S1_ii:
        /* <DEDUP_REMOVED lines=46> */
.L_x_20111:
[----:B0-----:R0:W2:Y:S01]  /*02e0*/  LDG.E R5, desc[UR6][R2.64] ;  /* 0x0000000602057981 */ /* 0x0010a2000c1e1900 */
[----:B------:R-:W-:Y:S01]  /*02f0*/  LOP3.LUT R6, R7, 0x7, RZ, 0xc0, !PT ;  /* 0x0000000707067812 */ /* 0x000fe200078ec0ff */
[----:B------:R-:W-:Y:S01]  /*0300*/  VIADD R4, R4, 0x1 ;  /* 0x0000000104047836 */ /* 0x000fe20000000000 */
[----:B------:R-:W-:Y:S02]  /*0310*/  SHF.R.U32.HI R8, RZ, 0x1, R7 ;  /* 0x00000001ff087819 */ /* 0x000fe40000011607 */
[----:B------:R-:W-:Y:S01]  /*0320*/  IADD3 R7, PT, PT, R0, R7, RZ ;  /* 0x0000000700077210 */ /* 0x000fe20007ffe0ff */
[----:B------:R-:W-:Y:S01]  /*0330*/  IMAD R6, R6, 0x24, R9 ;  /* 0x0000002406067824 */ /* 0x000fe200078e0209 */
[----:B------:R-:W-:Y:S02]  /*0340*/  LOP3.LUT R11, R8, 0x7ffffffc, RZ, 0xc0, !PT ;  /* 0x7ffffffc080b7812 */ /* 0x000fe400078ec0ff */
[----:B------:R-:W-:Y:S01]  /*0350*/  ISETP.NE.AND P0, PT, R4, RZ, PT ;  /* 0x000000ff0400720c */ /* 0x000fe20003f05270 */
[----:B0-----:R-:W-:-:S04]  /*0360*/  IMAD.WIDE.U32 R2, R0, 0x4, R2 ;  /* 0x0000000400027825 */ /* 0x001fc800078e0002 */
[----:B------:R-:W-:-:S05]  /*0370*/  IMAD.IADD R6, R6, 0x1, R11 ;  /* 0x0000000106067824 */ /* 0x000fca00078e020b */
[----:B--2---:R0:W-:Y:S03]  /*0380*/  STS [R6], R5 ;  /* 0x0000000506007388 */ /* 0x0041e60000000800 */
[----:B------:R-:W-:Y:S05]  /*0390*/  @P0 BRA `(.L_x_20111) ;  /* 0xfffffffc00d00947 */ /* 0x000fea000383ffff */
.L_x_20110:
[----:B------:R-:W-:Y:S05]  /*03a0*/  BSYNC.RECONVERGENT B1 ;  /* 0x0000000000017941 */ /* 0x000fea0003800200 */
.L_x_20109:
        /* <DEDUP_REMOVED lines=8> */
.L_x_20112:
        /* <DEDUP_REMOVED lines=39> */
.L_x_20108:
[----:B------:R-:W-:Y:S05]  /*06a0*/  BSYNC.RECONVERGENT B0 ;  /* 0x0000000000007941 */ /* 0x000fea0003800200 */
.L_x_20107:
[----:B--2---:R-:W1:Y:S01]  /*06b0*/  S2R R29, SR_CTAID.Y ;  /* 0x00000000001d7919 */ /* 0x004e620000002600 */
[----:B------:R-:W2:Y:S01]  /*06c0*/  LDC R24, c[0x0][0x360] ;  /* 0x0000d800ff187b82 */ /* 0x000ea20000000800 */
[----:B------:R-:W1:Y:S02]  /*06d0*/  LDCU UR4, c[0x0][0x374] ;  /* 0x00006e80ff0477ac */ /* 0x000e640008000800 */
[----:B-1----:R-:W-:-:S13]  /*06e0*/  ISETP.GE.U32.AND P0, PT, R29, UR4, PT ;  /* 0x000000041d007c0c */ /* 0x002fda000bf06070 */
[----:B------:R-:W-:Y:S05]  /*06f0*/  @P0 EXIT ;  /* 0x000000000000094d */ /* 0x000fea0003800000 */
[----:B------:R-:W-:Y:S01]  /*0700*/  ISETP.GT.U32.AND P0, PT, R25, 0xf, PT ;  /* 0x0000000f1900780c */ /* 0x000fe20003f04070 */
[----:B------:R-:W-:-:S12]  /*0710*/  BSSY.RECONVERGENT B0, `(.L_x_20113) ;  /* 0x0000012000007945 */ /* 0x000fd80003800200 */
[----:B------:R-:W-:Y:S05]  /*0720*/  @P0 BRA `(.L_x_20114) ;  /* 0x0000000000400947 */ /* 0x000fea0003800000 */
[----:B------:R-:W1:Y:S01]  /*0730*/  S2UR UR5, SR_CgaCtaId ;  /* 0x00000000000579c3 */ /* 0x000e620000008800 */
[----:B------:R-:W-:Y:S01]  /*0740*/  UMOV UR4, 0x400 ;  /* 0x0000040000047882 */ /* 0x000fe20000000000 */
[----:B0-----:R-:W-:Y:S01]  /*0750*/  LEA R5, R29, R25, 0x4 ;  /* 0x000000191d057211 */ /* 0x001fe200078e20ff */
[----:B------:R-:W-:Y:S01]  /*0760*/  UIADD3 UR4, UPT, UPT, UR4, 0x180, URZ ;  /* 0x0000018004047890 */ /* 0x000fe2000fffe0ff */
[----:B------:R-:W-:-:S04]  /*0770*/  IMAD.MOV.U32 R7, RZ, RZ, R25 ;  /* 0x000000ffff077224 */ /* 0x000fc800078e0019 */
[----:B------:R-:W0:Y:S01]  /*0780*/  LDC.64 R2, c[0x0][0x390] ;  /* 0x0000e400ff027b82 */ /* 0x000e220000000a00 */
[----:B-1----:R-:W-:Y:S01]  /*0790*/  ULEA UR4, UR5, UR4, 0x18 ;  /* 0x0000000405047291 */ /* 0x002fe2000f8ec0ff */
[----:B0-----:R-:W-:-:S05]  /*07a0*/  IMAD.WIDE.U32 R2, R5, 0x4, R2 ;  /* 0x0000000405027825 */ /* 0x001fca00078e0002 */
[----:B------:R-:W-:-:S07]  /*07b0*/  LEA R5, R25, UR4, 0x2 ;  /* 0x0000000419057c11 */ /* 0x000fce000f8e10ff */
.L_x_20115:
[----:B------:R0:W3:Y:S01]  /*07c0*/  LDG.E R0, desc[UR6][R2.64] ;  /* 0x0000000602007981 */ /* 0x0000e2000c1e1900 */
[----:B--2---:R-:W-:-:S05]  /*07d0*/  IMAD.IADD R7, R24, 0x1, R7 ;  /* 0x0000000118077824 */ /* 0x004fca00078e0207 */
[----:B------:R-:W-:Y:S01]  /*07e0*/  ISETP.GE.U32.AND P0, PT, R7, 0x10, PT ;  /* 0x000000100700780c */ /* 0x000fe20003f06070 */
[C---:B0-----:R-:W-:Y:S01]  /*07f0*/  IMAD.WIDE.U32 R2, R24.reuse, 0x4, R2 ;  /* 0x0000000418027825 */ /* 0x041fe200078e0002 */
[----:B---3--:R0:W-:Y:S02]  /*0800*/  STS [R5], R0 ;  /* 0x0000000005007388 */ /* 0x0081e40000000800 */
[----:B0-----:R-:W-:-:S09]  /*0810*/  LEA R5, R24, R5, 0x2 ;  /* 0x0000000518057211 */ /* 0x001fd200078e10ff */
[----:B------:R-:W-:Y:S05]  /*0820*/  @!P0 BRA `(.L_x_20115) ;  /* 0xfffffffc00e48947 */ /* 0x000fea000383ffff */
.L_x_20114:
[----:B------:R-:W-:Y:S05]  /*0830*/  BSYNC.RECONVERGENT B0 ;  /* 0x0000000000007941 */ /* 0x000fea0003800200 */
.L_x_20113:
[----:B------:R-:W-:Y:S01]  /*0840*/  BAR.SYNC.DEFER_BLOCKING 0x0 ;  /* 0x0000000000007b1d */ /* 0x000fe20000010000 */
[C---:B------:R-:W-:Y:S02]  /*0850*/  ISETP.GT.U32.AND P0, PT, R25.reuse, 0xf, PT ;  /* 0x0000000f1900780c */ /* 0x040fe40003f04070 */
[C---:B------:R-:W-:Y:S02]  /*0860*/  LOP3.LUT R23, R25.reuse, 0x1, RZ, 0xc0, !PT ;  /* 0x0000000119177812 */ /* 0x040fe400078ec0ff */
[----:B------:R-:W-:-:S09]  /*0870*/  LOP3.LUT R22, R25, 0x7, RZ, 0xc0, !PT ;  /* 0x0000000719167812 */ /* 0x000fd200078ec0ff */
[----:B------:R-:W-:Y:S05]  /*0880*/  @P0 BRA `(.L_x_20116) ;  /* 0x0000000400880947 */ /* 0x000fea0003800000 */
[----:B------:R-:W1:Y:S01]  /*0890*/  S2UR UR5, SR_CgaCtaId ;  /* 0x00000000000579c3 */ /* 0x000e620000008800 */
[----:B------:R-:W-:Y:S01]  /*08a0*/  UMOV UR4, 0x400 ;  /* 0x0000040000047882 */ /* 0x000fe20000000000 */
[----:B------:R-:W-:Y:S01]  /*08b0*/  BSSY.RECONVERGENT B0, `(.L_x_20117) ;  /* 0x000000a000007945 */ /* 0x000fe20003800200 */
[----:B------:R-:W-:Y:S01]  /*08c0*/  UIADD3 UR4, UPT, UPT, UR4, 0x200, URZ ;  /* 0x0000020004047890 */ /* 0x000fe2000fffe0ff */
[----:B0-----:R-:W-:-:S03]  /*08d0*/  IMAD.MOV.U32 R5, RZ, RZ, R25 ;  /* 0x000000ffff057224 */ /* 0x001fc600078e0019 */
[----:B-1----:R-:W-:-:S06]  /*08e0*/  ULEA UR4, UR5, UR4, 0x18 ;  /* 0x0000000405047291 */ /* 0x002fcc000f8ec0ff */
[----:B------:R-:W-:-:S07]  /*08f0*/  LEA R3, R25, UR4, 0x2 ;  /* 0x0000000419037c11 */ /* 0x000fce000f8e10ff */
.L_x_20118:
[C---:B--2---:R-:W-:Y:S01]  /*0900*/  IMAD.IADD R5, R24.reuse, 0x1, R5 ;  /* 0x0000000118057824 */ /* 0x044fe200078e0205 */
[----:B------:R0:W-:Y:S04]  /*0910*/  STS [R3], RZ ;  /* 0x000000ff03007388 */ /* 0x0001e80000000800 */
[----:B------:R-:W-:Y:S02]  /*0920*/  ISETP.GE.U32.AND P0, PT, R5, 0x10, PT ;  /* 0x000000100500780c */ /* 0x000fe40003f06070 */
[----:B0-----:R-:W-:-:S11]  /*0930*/  LEA R3, R24, R3, 0x2 ;  /* 0x0000000318037211 */ /* 0x001fd600078e10ff */
[----:B------:R-:W-:Y:S05]  /*0940*/  @!P0 BRA `(.L_x_20118) ;  /* 0xfffffffc00ec8947 */ /* 0x000fea000383ffff */
[----:B------:R-:W-:Y:S05]  /*0950*/  BSYNC.RECONVERGENT B0 ;  /* 0x0000000000007941 */ /* 0x000fea0003800200 */
.L_x_20117:
[----:B------:R-:W-:-:S13]  /*0960*/  ISETP.GT.U32.AND P0, PT, R25, 0xf, PT ;  /* 0x0000000f1900780c */ /* 0x000fda0003f04070 */
[----:B------:R-:W-:Y:S05]  /*0970*/  @P0 BRA `(.L_x_20116) ;  /* 0x00000004004c0947 */ /* 0x000fea0003800000 */
[----:B------:R-:W0:Y:S01]  /*0980*/  S2R R13, SR_CgaCtaId ;  /* 0x00000000000d7919 */ /* 0x000e220000008800 */
[----:B------:R-:W-:Y:S01]  /*0990*/  MOV R8, 0x400 ;  /* 0x0000040000087802 */ /* 0x000fe20000000f00 */
[C---:B------:R-:W-:Y:S01]  /*09a0*/  IMAD.SHL.U32 R12, R22.reuse, 0x4, RZ ;  /* 0x00000004160c7824 */ /* 0x040fe200078e00ff */
[C---:B------:R-:W-:Y:S02]  /*09b0*/  ISETP.NE.AND P6, PT, R22.reuse, RZ, PT ;  /* 0x000000ff1600720c */ /* 0x040fe40003fc5270 */
[----:B------:R-:W-:Y:S01]  /*09c0*/  ISETP.GE.U32.AND P1, PT, R22, 0x6, PT ;  /* 0x000000061600780c */ /* 0x000fe20003f26070 */
[C---:B------:R-:W-:Y:S01]  /*09d0*/  VIADD R2, R8.reuse, 0x180 ;  /* 0x0000018008027836 */ /* 0x040fe20000000000 */
[----:B------:R-:W-:Y:S01]  /*09e0*/  LEA R0, R23, R12, 0x5 ;  /* 0x0000000c17007211 */ /* 0x000fe200078e28ff */
[----:B------:R-:W-:Y:S01]  /*09f0*/  VIADD R10, R8, 0x200 ;  /* 0x00000200080a7836 */ /* 0x000fe20000000000 */
[C---:B------:R-:W-:Y:S02]  /*0a00*/  ISETP.GE.U32.AND P2, PT, R22.reuse, 0x5, PT ;  /* 0x000000051600780c */ /* 0x040fe40003f46070 */
[----:B------:R-:W-:-:S02]  /*0a10*/  ISETP.GE.U32.AND P3, PT, R22, 0x4, PT ;  /* 0x000000041600780c */ /* 0x000fc40003f66070 */
[C---:B------:R-:W-:Y:S02]  /*0a20*/  ISETP.NE.AND P0, PT, R22.reuse, 0x7, PT ;  /* 0x000000071600780c */ /* 0x040fe40003f05270 */
[C---:B------:R-:W-:Y:S02]  /*0a30*/  ISETP.GE.U32.AND P4, PT, R22.reuse, 0x3, PT ;  /* 0x000000031600780c */ /* 0x040fe40003f86070 */
[C---:B------:R-:W-:Y:S02]  /*0a40*/  ISETP.GE.U32.AND P5, PT, R22.reuse, 0x2, PT ;  /* 0x000000021600780c */ /* 0x040fe40003fa6070 */
[----:B------:R-:W-:Y:S02]  /*0a50*/  LOP3.LUT R11, R22, 0x4, RZ, 0x3c, !PT ;  /* 0x00000004160b7812 */ /* 0x000fe400078e3cff */
[----:B------:R-:W-:Y:S02]  /*0a60*/  SHF.R.U32.HI R28, RZ, 0x1, R24 ;  /* 0x00000001ff1c7819 */ /* 0x000fe40000011618 */
[----:B0-----:R-:W-:-:S02]  /*0a70*/  LEA R3, R13, R2, 0x18 ;  /* 0x000000020d037211 */ /* 0x001fc400078ec0ff */
[----:B------:R-:W-:Y:S01]  /*0a80*/  LEA R9, R13, R8, 0x18 ;  /* 0x000000080d097211 */ /* 0x000fe200078ec0ff */
[----:B------:R-:W-:Y:S01]  /*0a90*/  VIADD R8, R25, 0x2 ;  /* 0x0000000219087836 */ /* 0x000fe20000000000 */
[----:B------:R-:W-:Y:S01]  /*0aa0*/  LEA R13, R13, R10, 0x18 ;  /* 0x0000000a0d0d7211 */ /* 0x000fe200078ec0ff */
[----:B------:R-:W-:Y:S01]  /*0ab0*/  IMAD.IADD R0, R3, 0x1, R0 ;  /* 0x0000000103007824 */ /* 0x000fe200078e0200 */
[----:B------:R-:W-:Y:S01]  /*0ac0*/  SHF.R.U32.HI R10, RZ, 0x1, R25 ;  /* 0x00000001ff0a7819 */ /* 0x000fe20000011619 */
[----:B------:R-:W-:Y:S01]  /*0ad0*/  IMAD.IADD R12, R9, 0x1, R12 ;  /* 0x00000001090c7824 */ /* 0x000fe200078e020c */
[----:B------:R-:W-:Y:S01]  /*0ae0*/  IADD3 R9, PT, PT, R25, 0x1, RZ ;  /* 0x0000000119097810 */ /* 0x000fe20007ffe0ff */
[----:B------:R-:W-:Y:S01]  /*0af0*/  VIADD R14, R0, 0xffffffe0 ;  /* 0xffffffe0000e7836 */ /* 0x000fe20000000000 */
[----:B------:R0:W1:Y:S01]  /*0b00*/  LDS R21, [R0] ;  /* 0x0000000000157984 */ /* 0x0000620000000800 */
[----:B------:R-:W-:Y:S02]  /*0b10*/  LOP3.LUT R8, R8, 0x7, RZ, 0xc0, !PT ;  /* 0x0000000708087812 */ /* 0x000fe400078ec0ff */
[--C-:B------:R-:W-:Y:S01]  /*0b20*/  IMAD.MOV.U32 R3, RZ, RZ, R14.reuse ;  /* 0x000000ffff037224 */ /* 0x100fe200078e000e */
[-C--:B------:R-:W-:Y:S01]  /*0b30*/  MOV R2, R14.reuse ;  /* 0x0000000e00027202 */ /* 0x080fe20000000f00 */
[--C-:B------:R-:W-:Y:S01]  /*0b40*/  IMAD.MOV.U32 R4, RZ, RZ, R14.reuse ;  /* 0x000000ffff047224 */ /* 0x100fe200078e000e */
[----:B------:R-:W-:Y:S01]  /*0b50*/  MOV R5, R14 ;  /* 0x0000000e00057202 */ /* 0x000fe20000000f00 */
[--C-:B------:R-:W-:Y:S01]  /*0b60*/  IMAD.MOV.U32 R6, RZ, RZ, R14.reuse ;  /* 0x000000ffff067224 */ /* 0x100fe200078e000e */
[C---:B------:R-:W-:Y:S01]  /*0b70*/  @!P3 IADD3 R5, PT, PT, R0.reuse, RZ, RZ ;  /* 0x000000ff0005b210 */ /* 0x040fe20007ffe0ff */
[----:B------:R-:W-:Y:S01]  /*0b80*/  IMAD.MOV.U32 R7, RZ, RZ, R14 ;  /* 0x000000ffff077224 */ /* 0x000fe200078e000e */
[C---:B------:R-:W-:Y:S01]  /*0b90*/  @!P6 IADD3 R14, PT, PT, R0.reuse, RZ, RZ ;  /* 0x000000ff000ee210 */ /* 0x040fe20007ffe0ff */
[--C-:B------:R-:W-:Y:S01]  /*0ba0*/  @!P1 IMAD.MOV R3, RZ, RZ, R0.reuse ;  /* 0x000000ffff039224 */ /* 0x100fe200078e0200 */
[----:B------:R-:W-:Y:S01]  /*0bb0*/  @P0 IADD3 R2, PT, PT, R0, RZ, RZ ;  /* 0x000000ff00020210 */ /* 0x000fe20007ffe0ff */
[--C-:B------:R-:W-:Y:S01]  /*0bc0*/  @!P2 IMAD.MOV R4, RZ, RZ, R0.reuse ;  /* 0x000000ffff04a224 */ /* 0x100fe200078e0200 */
[----:B------:R2:W3:Y:S01]  /*0bd0*/  LDS R17, [R5+0x10] ;  /* 0x0000100005117984 */ /* 0x0004e20000000800 */
[--C-:B------:R-:W-:Y:S01]  /*0be0*/  @!P4 IMAD.MOV R6, RZ, RZ, R0.reuse ;  /* 0x000000ffff06c224 */ /* 0x100fe200078e0200 */
[----:B------:R-:W-:Y:S01]  /*0bf0*/  LOP3.LUT R9, R9, 0x7, RZ, 0xc0, !PT ;  /* 0x0000000709097812 */ /* 0x000fe200078ec0ff */
[----:B------:R-:W-:Y:S01]  /*0c00*/  @!P5 IMAD.MOV R7, RZ, RZ, R0 ;  /* 0x000000ffff07d224 */ /* 0x000fe200078e0200 */
[----:B------:R-:W4:Y:S01]  /*0c10*/  LDS R19, [R3+0x8] ;  /* 0x0000080003137984 */ /* 0x000f220000000800 */
[----:B0-----:R-:W-:-:S03]  /*0c20*/  VIADD R0, R25, 0x3 ;  /* 0x0000000319007836 */ /* 0x001fc60000000000 */
[----:B------:R-:W0:Y:S01]  /*0c30*/  LDS R14, [R14+0x1c] ;  /* 0x00001c000e0e7984 */ /* 0x000e220000000800 */
[----:B--2---:R-:W-:-:S03]  /*0c40*/  VIADD R5, R25, 0x6 ;  /* 0x0000000619057836 */ /* 0x004fc60000000000 */
[----:B------:R2:W0:Y:S02]  /*0c50*/  LDS R18, [R4+0xc] ;  /* 0x00000c0004127984 */ /* 0x0004240000000800 */
[----:B------:R-:W-:Y:S02]  /*0c60*/  LOP3.LUT R5, R5, 0x7, RZ, 0xc0, !PT ;  /* 0x0000000705057812 */ /* 0x000fe400078ec0ff */
[----:B------:R5:W0:Y:S01]  /*0c70*/  LDS R20, [R2+0x4] ;  /* 0x0000040002147984 */ /* 0x000a220000000800 */
[----:B--2---:R-:W-:-:S03]  /*0c80*/  VIADD R4, R25, 0xffffffff ;  /* 0xffffffff19047836 */ /* 0x004fc60000000000 */
[----:B------:R2:W0:Y:S01]  /*0c90*/  LDS R16, [R6+0x14] ;  /* 0x0000140006107984 */ /* 0x0004220000000800 */
[----:B-----5:R-:W-:-:S03]  /*0ca0*/  IADD3 R2, PT, PT, R25, 0x5, RZ ;  /* 0x0000000519027810 */ /* 0x020fc60007ffe0ff */
[----:B------:R5:W0:Y:S01]  /*0cb0*/  LDS R15, [R7+0x18] ;  /* 0x00001800070f7984 */ /* 0x000a220000000800 */
[----:B------:R-:W-:Y:S02]  /*0cc0*/  LOP3.LUT R4, R4, 0x7, RZ, 0xc0, !PT ;  /* 0x0000000704047812 */ /* 0x000fe400078ec0ff */
[----:B--2---:R-:W-:Y:S02]  /*0cd0*/  LOP3.LUT R6, R2, 0x7, RZ, 0xc0, !PT ;  /* 0x0000000702067812 */ /* 0x004fe400078ec0ff */
[----:B-1---5:R-:W-:-:S07]  /*0ce0*/  LOP3.LUT R7, R0, 0x7, RZ, 0xc0, !PT ;  /* 0x0000000700077812 */ /* 0x022fce00078ec0ff */
.L_x_20120:
[----:B0-----:R-:W-:Y:S01]  /*0cf0*/  IMAD R26, R10, 0x24, R12 ;  /* 0x000000240a1a7824 */ /* 0x001fe200078e020c */
[----:B------:R-:W-:-:S05]  /*0d00*/  UMOV UR4, 0xffffffff ;  /* 0xffffffff00047882 */ /* 0x000fca0000000000 */
[----:B-1----:R-:W1:Y:S01]  /*0d10*/  LDS R26, [R26] ;  /* 0x000000001a1a7984 */ /* 0x002e620000000800 */
[----:B------:R-:W-:Y:S05]  /*0d20*/  BRA.DIV UR4, `(.L_x_20119) ;  /* 0x0000000204b07947 */ /* 0x000fea000b800000 */
[----:B-1----:R-:W1:Y:S04]  /*0d30*/  SHFL.IDX PT, R27, R26, R22, 0x181f ;  /* 0x00181f161a1b7589 */ /* 0x002e6800000e0000 */
[----:B------:R-:W0:Y:S01]  /*0d40*/  SHFL.IDX PT, R0, R26, R9, 0x181f ;  /* 0x00181f091a007589 */ /* 0x000e2200000e0000 */
[----:B-1----:R-:W-:-:S04]  /*0d50*/  IMAD R27, R21, R27, RZ ;  /* 0x0000001b151b7224 */ /* 0x002fc800078e02ff */
[----:B0-----:R-:W-:Y:S02]  /*0d60*/  IMAD R27, R20, R0, R27 ;  /* 0x00000000141b7224 */ /* 0x001fe400078e021b */
[----:B------:R-:W4:Y:S02]  /*0d70*/  SHFL.IDX PT, R0, R26, R8, 0x181f ;  /* 0x00181f081a007589 */ /* 0x000f2400000e0000 */
[----:B----4-:R-:W-:Y:S02]  /*0d80*/  IMAD R27, R19, R0, R27 ;  /* 0x00000000131b7224 */ /* 0x010fe400078e021b */
[----:B------:R-:W0:Y:S02]  /*0d90*/  SHFL.IDX PT, R0, R26, R7, 0x181f ;  /* 0x00181f071a007589 */ /* 0x000e2400000e0000 */
[----:B0-----:R-:W-:Y:S02]  /*0da0*/  IMAD R27, R18, R0, R27 ;  /* 0x00000000121b7224 */ /* 0x001fe400078e021b */
[----:B------:R-:W3:Y:S02]  /*0db0*/  SHFL.IDX PT, R0, R26, R11, 0x181f ;  /* 0x00181f0b1a007589 */ /* 0x000ee400000e0000 */
[----:B---3--:R-:W-:-:S02]  /*0dc0*/  IMAD R27, R17, R0, R27 ;  /* 0x00000000111b7224 */ /* 0x008fc400078e021b */
[----:B------:R-:W0:Y:S02]  /*0dd0*/  SHFL.IDX PT, R0, R26, R6, 0x181f ;  /* 0x00181f061a007589 */ /* 0x000e2400000e0000 */
[----:B0-----:R-:W-:Y:S02]  /*0de0*/  IMAD R27, R16, R0, R27 ;  /* 0x00000000101b7224 */ /* 0x001fe400078e021b */
[----:B------:R-:W0:Y:S02]  /*0df0*/  SHFL.IDX PT, R0, R26, R5, 0x181f ;  /* 0x00181f051a007589 */ /* 0x000e2400000e0000 */
[----:B0-----:R-:W-:Y:S02]  /*0e00*/  IMAD R27, R15, R0, R27 ;  /* 0x000000000f1b7224 */ /* 0x001fe400078e021b */
[----:B------:R0:W1:Y:S05]  /*0e10*/  SHFL.IDX PT, R0, R26, R4, 0x181f ;  /* 0x00181f041a007589 */ /* 0x00006a00000e0000 */
.L_x_20131:
[----:B------:R-:W-:Y:S01]  /*0e20*/  LEA R2, R10, R23, 0x1 ;  /* 0x000000170a027211 */ /* 0x000fe200078e08ff */
[----:B-1----:R-:W-:Y:S01]  /*0e30*/  IMAD R0, R14, R0, R27 ;  /* 0x000000000e007224 */ /* 0x002fe200078e021b */
[----:B------:R-:W-:-:S03]  /*0e40*/  IADD3 R10, PT, PT, R28, R10, RZ ;  /* 0x0000000a1c0a7210 */ /* 0x000fc60007ffe0ff */
[----:B------:R-:W-:Y:S01]  /*0e50*/  IMAD.U32 R2, R2, 0x4, R13 ;  /* 0x0000000402027824 */ /* 0x000fe200078e000d */
[----:B------:R-:W-:-:S04]  /*0e60*/  ISETP.GE.U32.AND P0, PT, R10, 0x8, PT ;  /* 0x000000080a00780c */ /* 0x000fc80003f06070 */
[----:B------:R-:W1:Y:S02]  /*0e70*/  LDS R3, [R2] ;  /* 0x0000000002037984 */ /* 0x000e640000000800 */
[----:B-1----:R-:W-:-:S05]  /*0e80*/  IMAD.IADD R3, R0, 0x1, R3 ;  /* 0x0000000100037824 */ /* 0x002fca00078e0203 */
[----:B------:R1:W-:Y:S02]  /*0e90*/  STS [R2], R3 ;  /* 0x0000000302007388 */ /* 0x0003e40000000800 */
[----:B------:R-:W-:Y:S05]  /*0ea0*/  @!P0 BRA `(.L_x_20120) ;  /* 0xfffffffc00908947 */ /* 0x000fea000383ffff */
.L_x_20116:
[----:B------:R-:W-:Y:S05]  /*0eb0*/  WARPSYNC.ALL ;  /* 0x0000000000007948 */ /* 0x000fea0003800000 */
[----:B------:R-:W-:Y:S01]  /*0ec0*/  BAR.SYNC.DEFER_BLOCKING 0x0 ;  /* 0x0000000000007b1d */ /* 0x000fe20000010000 */
[----:B------:R-:W-:-:S13]  /*0ed0*/  ISETP.GT.U32.AND P0, PT, R25, 0xf, PT ;  /* 0x0000000f1900780c */ /* 0x000fda0003f04070 */
[----:B------:R-:W-:Y:S05]  /*0ee0*/  @P0 EXIT ;  /* 0x000000000000094d */ /* 0x000fea0003800000 */
[----:B------:R-:W3:Y:S01]  /*0ef0*/  S2UR UR5, SR_CgaCtaId ;  /* 0x00000000000579c3 */ /* 0x000ee20000008800 */
[----:B------:R-:W-:Y:S01]  /*0f00*/  UMOV UR4, 0x400 ;  /* 0x0000040000047882 */ /* 0x000fe20000000000 */
[----:B------:R-:W-:Y:S01]  /*0f10*/  IMAD R29, R29, 0x10, R25 ;  /* 0x000000101d1d7824 */ /* 0x000fe200078e0219 */
[----:B------:R-:W-:-:S05]  /*0f20*/  UIADD3 UR4, UPT, UPT, UR4, 0x200, URZ ;  /* 0x0000020004047890 */ /* 0x000fca000fffe0ff */
[----:B-1----:R-:W1:Y:S01]  /*0f30*/  LDC.64 R2, c[0x0][0x3a0] ;  /* 0x0000e800ff027b82 */ /* 0x002e620000000a00 */
[----:B---3--:R-:W-:-:S06]  /*0f40*/  ULEA UR4, UR5, UR4, 0x18 ;  /* 0x0000000405047291 */ /* 0x008fcc000f8ec0ff */
[----:B0-----:R-:W-:Y:S01]  /*0f50*/  LEA R5, R25, UR4, 0x2 ;  /* 0x0000000419057c11 */ /* 0x001fe2000f8e10ff */
[----:B-1----:R-:W-:-:S07]  /*0f60*/  IMAD.WIDE.U32 R2, R29, 0x4, R2 ;  /* 0x000000041d027825 */ /* 0x002fce00078e0002 */
.L_x_20121:
[----:B------:R0:W1:Y:S01]  /*0f70*/  LDS R7, [R5] ;  /* 0x0000000005077984 */ /* 0x0000620000000800 */
[----:B--2---:R-:W-:-:S05]  /*0f80*/  IMAD.IADD R25, R24, 0x1, R25 ;  /* 0x0000000118197824 */ /* 0x004fca00078e0219 */
[----:B------:R-:W-:Y:S02]  /*0f90*/  ISETP.GE.U32.AND P0, PT, R25, 0x10, PT ;  /* 0x000000101900780c */ /* 0x000fe40003f06070 */
[C---:B0-----:R-:W-:Y:S01]  /*0fa0*/  LEA R5, R24.reuse, R5, 0x2 ;  /* 0x0000000518057211 */ /* 0x041fe200078e10ff */
[----:B-1----:R0:W-:Y:S02]  /*0fb0*/  STG.E desc[UR6][R2.64], R7 ;  /* 0x0000000702007986 */ /* 0x0021e4000c101906 */
[----:B0-----:R-:W-:-:S08]  /*0fc0*/  IMAD.WIDE.U32 R2, R24, 0x4, R2 ;  /* 0x0000000418027825 */ /* 0x001fd000078e0002 */
[----:B------:R-:W-:Y:S05]  /*0fd0*/  @!P0 BRA `(.L_x_20121) ;  /* 0xfffffffc00e48947 */ /* 0x000fea000383ffff */
[----:B------:R-:W-:Y:S05]  /*0fe0*/  EXIT ;  /* 0x000000000000794d */ /* 0x000fea0003800000 */
.L_x_20119:
[----:B------:R-:W-:Y:S01]  /*0ff0*/  BSSY B0, `(.L_x_20122) ;  /* 0x0000007000007945 */ /* 0x000fe20003800000 */
[----:B------:R-:W-:Y:S01]  /*1000*/  IMAD.MOV.U32 R3, RZ, RZ, R22 ;  /* 0x000000ffff037224 */ /* 0x000fe200078e0016 */
[----:B------:R-:W-:Y:S01]  /*1010*/  MOV R0, 0xffffffff ;  /* 0xffffffff00007802 */ /* 0x000fe20000000f00 */
[----:B------:R-:W-:-:S07]  /*1020*/  IMAD.MOV.U32 R2, RZ, RZ, 0x181f ;  /* 0x0000181fff027424 */ /* 0x000fce00078e00ff */
[----:B01-34-:R-:W-:Y:S05]  /*1030*/  WARPSYNC.COLLECTIVE R0, `(.L_x_20123) ;  /* 0x0000000000087348 */ /* 0x01bfea0003c00000 */
[----:B-1----:R1:W2:Y:S02]  /*1040*/  SHFL.IDX P0, R0, R26, R3, R2 ;  /* 0x000000031a007389 */ /* 0x0022a40000000002 */
[----:B01234-:R-:W-:Y:S05]  /*1050*/  ENDCOLLECTIVE ;  /* 0x000000000000791b */ /* 0x01ffea0003800000 */
.L_x_20123:
[----:B------:R-:W-:Y:S05]  /*1060*/  BSYNC B0 ;  /* 0x0000000000007941 */ /* 0x000fea0003800000 */
.L_x_20122:
[----:B------:R-:W-:Y:S02]  /*1070*/  IMAD.MOV.U32 R27, RZ, RZ, R0 ;  /* 0x000000ffff1b7224 */ /* 0x000fe400078e0000 */
[----:B------:R-:W-:Y:S02]  /*1080*/  HFMA2 R2, -RZ, RZ, 0, 0.0020122528076171875 ;  /* 0x0000181fff027431 */ /* 0x000fe400000001ff */
[----:B------:R-:W-:Y:S02]  /*1090*/  IMAD.MOV.U32 R0, RZ, RZ, -0x1 ;  /* 0xffffffffff007424 */ /* 0x000fe400078e00ff */
[----:B------:R-:W-:Y:S02]  /*10a0*/  IMAD.MOV.U32 R3, RZ, RZ, R9 ;  /* 0x000000ffff037224 */ /* 0x000fe400078e0009 */
[----:B------:R-:W-:-:S07]  /*10b0*/  IMAD R27, R21, R27, RZ ;  /* 0x0000001b151b7224 */ /* 0x000fce00078e02ff */
[----:B------:R-:W-:Y:S05]  /*10c0*/  WARPSYNC.COLLECTIVE R0, `(.L_x_20124) ;  /* 0x0000000000087348 */ /* 0x000fea0003c00000 */
[----:B------:R0:W1:Y:S02]  /*10d0*/  SHFL.IDX P0, R0, R26, R3, R2 ;  /* 0x000000031a007389 */ /* 0x0000640000000002 */
[----:B01----:R-:W-:Y:S05]  /*10e0*/  ENDCOLLECTIVE ;  /* 0x000000000000791b */ /* 0x003fea0003800000 */
.L_x_20124:
[----:B------:R-:W-:Y:S02]  /*10f0*/  IMAD.MOV.U32 R3, RZ, RZ, R8 ;  /* 0x000000ffff037224 */ /* 0x000fe400078e0008 */
[----:B------:R-:W-:Y:S01]  /*1100*/  IMAD R27, R20, R0, R27 ;  /* 0x00000000141b7224 */ /* 0x000fe200078e021b */
[----:B------:R-:W-:-:S07]  /*1110*/  MOV R0, 0xffffffff ;  /* 0xffffffff00007802 */ /* 0x000fce0000000f00 */
[----:B------:R-:W-:Y:S05]  /*1120*/  WARPSYNC.COLLECTIVE R0, `(.L_x_20125) ;  /* 0x0000000000087348 */ /* 0x000fea0003c00000 */
[----:B------:R0:W1:Y:S02]  /*1130*/  SHFL.IDX P0, R0, R26, R3, R2 ;  /* 0x000000031a007389 */ /* 0x0000640000000002 */
[----:B01----:R-:W-:Y:S05]  /*1140*/  ENDCOLLECTIVE ;  /* 0x000000000000791b */ /* 0x003fea0003800000 */
.L_x_20125:
[----:B------:R-:W-:Y:S02]  /*1150*/  IMAD.MOV.U32 R3, RZ, RZ, R7 ;  /* 0x000000ffff037224 */ /* 0x000fe400078e0007 */
[----:B------:R-:W-:Y:S02]  /*1160*/  IMAD R27, R19, R0, R27 ;  /* 0x00000000131b7224 */ /* 0x000fe400078e021b */
[----:B------:R-:W-:-:S07]  /*1170*/  IMAD.MOV.U32 R0, RZ, RZ, -0x1 ;  /* 0xffffffffff007424 */ /* 0x000fce00078e00ff */
[----:B------:R-:W-:Y:S05]  /*1180*/  WARPSYNC.COLLECTIVE R0, `(.L_x_20126) ;  /* 0x0000000000087348 */ /* 0x000fea0003c00000 */
[----:B------:R0:W1:Y:S02]  /*1190*/  SHFL.IDX P0, R0, R26, R3, R2 ;  /* 0x000000031a007389 */ /* 0x0000640000000002 */
[----:B01----:R-:W-:Y:S05]  /*11a0*/  ENDCOLLECTIVE ;  /* 0x000000000000791b */ /* 0x003fea0003800000 */
.L_x_20126:
[----:B------:R-:W-:Y:S01]  /*11b0*/  MOV R3, R11 ;  /* 0x0000000b00037202 */ /* 0x000fe20000000f00 */
[----:B------:R-:W-:Y:S02]  /*11c0*/  IMAD R27, R18, R0, R27 ;  /* 0x00000000121b7224 */ /* 0x000fe400078e021b */
[----:B------:R-:W-:-:S07]  /*11d0*/  IMAD.MOV.U32 R0, RZ, RZ, -0x1 ;  /* 0xffffffffff007424 */ /* 0x000fce00078e00ff */
[----:B------:R-:W-:Y:S05]  /*11e0*/  WARPSYNC.COLLECTIVE R0, `(.L_x_20127) ;  /* 0x0000000000087348 */ /* 0x000fea0003c00000 */
[----:B------:R0:W1:Y:S02]  /*11f0*/  SHFL.IDX P0, R0, R26, R3, R2 ;  /* 0x000000031a007389 */ /* 0x0000640000000002 */
[----:B01----:R-:W-:Y:S05]  /*1200*/  ENDCOLLECTIVE ;  /* 0x000000000000791b */ /* 0x003fea0003800000 */
.L_x_20127:
[----:B------:R-:W-:Y:S02]  /*1210*/  IMAD.MOV.U32 R3, RZ, RZ, R6 ;  /* 0x000000ffff037224 */ /* 0x000fe400078e0006 */
[----:B------:R-:W-:Y:S01]  /*1220*/  IMAD R27, R17, R0, R27 ;  /* 0x00000000111b7224 */ /* 0x000fe200078e021b */
[----:B------:R-:W-:-:S07]  /*1230*/  MOV R0, 0xffffffff ;  /* 0xffffffff00007802 */ /* 0x000fce0000000f00 */
[----:B------:R-:W-:Y:S05]  /*1240*/  WARPSYNC.COLLECTIVE R0, `(.L_x_20128) ;  /* 0x0000000000087348 */ /* 0x000fea0003c00000 */
[----:B------:R0:W1:Y:S02]  /*1250*/  SHFL.IDX P0, R0, R26, R3, R2 ;  /* 0x000000031a007389 */ /* 0x0000640000000002 */
[----:B01----:R-:W-:Y:S05]  /*1260*/  ENDCOLLECTIVE ;  /* 0x000000000000791b */ /* 0x003fea0003800000 */
.L_x_20128:
[----:B------:R-:W-:Y:S02]  /*1270*/  IMAD.MOV.U32 R3, RZ, RZ, R5 ;  /* 0x000000ffff037224 */ /* 0x000fe400078e0005 */
[----:B------:R-:W-:Y:S02]  /*1280*/  IMAD R27, R16, R0, R27 ;  /* 0x00000000101b7224 */ /* 0x000fe400078e021b */
[----:B------:R-:W-:-:S07]  /*1290*/  IMAD.MOV.U32 R0, RZ, RZ, -0x1 ;  /* 0xffffffffff007424 */ /* 0x000fce00078e00ff */
[----:B------:R-:W-:Y:S05]  /*12a0*/  WARPSYNC.COLLECTIVE R0, `(.L_x_20129) ;  /* 0x0000000000087348 */ /* 0x000fea0003c00000 */
[----:B------:R0:W1:Y:S02]  /*12b0*/  SHFL.IDX P0, R0, R26, R3, R2 ;  /* 0x000000031a007389 */ /* 0x0000640000000002 */
[----:B01----:R-:W-:Y:S05]  /*12c0*/  ENDCOLLECTIVE ;  /* 0x000000000000791b */ /* 0x003fea0003800000 */
.L_x_20129:
[----:B------:R-:W-:Y:S01]  /*12d0*/  MOV R3, R4 ;  /* 0x0000000400037202 */ /* 0x000fe20000000f00 */
[----:B------:R-:W-:Y:S02]  /*12e0*/  IMAD R27, R15, R0, R27 ;  /* 0x000000000f1b7224 */ /* 0x000fe400078e021b */
[----:B------:R-:W-:-:S07]  /*12f0*/  IMAD.MOV.U32 R0, RZ, RZ, -0x1 ;  /* 0xffffffffff007424 */ /* 0x000fce00078e00ff */
[----:B------:R-:W-:Y:S05]  /*1300*/  WARPSYNC.COLLECTIVE R0, `(.L_x_20130) ;  /* 0x0000000000087348 */ /* 0x000fea0003c00000 */
[----:B------:R0:W1:Y:S02]  /*1310*/  SHFL.IDX P0, R0, R26, R3, R2 ;  /* 0x000000031a007389 */ /* 0x0000640000000002 */
[----:B01----:R-:W-:Y:S05]  /*1320*/  ENDCOLLECTIVE ;  /* 0x000000000000791b */ /* 0x003fea0003800000 */
.L_x_20130:
[----:B------:R-:W-:Y:S05]  /*1330*/  BRA `(.L_x_20131) ;  /* 0xfffffff800b87947 */ /* 0x000fea000383ffff */
.L_x_20132:
        /* <DEDUP_REMOVED lines=12> */
.L_x_20680:


//--------------------- .text._Z9cuda_gemmIiLi128ELi1ELi1ELi16ELi8ELi8ELi0EEviiiPT_S1_S1_ii --------------------------
	.section	.text._Z9cuda_gemmIiLi128ELi1ELi1ELi16ELi8ELi8ELi0EEviiiPT_S1_S1_ii,"ax",@progbits
	.align	128
        .global         _Z9cuda_gemmIiLi128ELi1ELi1ELi16ELi8ELi8ELi0EEviiiPT_S1_S1_ii
        .type           _Z9cuda_gemmIiLi128ELi1ELi1ELi16ELi8ELi8ELi0EEviiiPT_S1_S1_ii,@function
        .size           _Z9cuda_gemmIiLi128ELi1ELi1ELi16ELi8ELi8ELi0EEviiiPT_S1_S1_ii,(.L_x_20681 - _Z9cuda_gemmIiLi128ELi1ELi1ELi16ELi8ELi8ELi0EEviiiPT_S1_S1_ii)
        .other          _Z9cuda_gemmIiLi128ELi1ELi1ELi16ELi8ELi8ELi0EEviiiPT_S1_S1_ii,@"STO_CUDA_ENTRY STV_DEFAULT"
_Z9cuda_gemmIiLi128ELi1ELi1ELi16ELi8ELi8ELi0EEviiiPT_S1_S1_ii:
.text._Z9cuda_gemmIiLi128ELi1ELi1ELi16ELi8ELi8ELi0EEviiiPT_S1_S1_ii:
        /* <DEDUP_REMOVED lines=22> */
[C---:B------:R-:W-:Y:S02]  /*0160*/  ISETP.NE.AND P1, PT, R0.reuse, RZ, PT ;  /* 0x000000ff0000720c */ /* 0x040fe40003f25270 */
[----:B------:R-:W-:Y:S02]  /*0170*/  ISETP.GE.U32.AND P0, PT, R3, R6, PT ;  /* 0x000000060300720c */ /* 0x000fe40003f06070 */
[----:B------:R-:W-:-:S04]  /*0180*/  LOP3.LUT R3, R0, 0x10, RZ, 0x3c, !PT ;  /* 0x0000001000037812 */ /* 0x000fc800078e3cff */
[----:B------:R-:W-:Y:S02]  /*0190*/  ISETP.GE.AND P2, PT, R3, RZ, PT ;  /* 0x000000ff0300720c */ /* 0x000fe40003f46270 */
[----:B------:R-:W2:Y:S05]  /*01a0*/  S2R R3, SR_TID.X ;  /* 0x0000000000037919 */ /* 0x000eaa0000002100 */
[----:B------:R-:W-:-:S06]  /*01b0*/  @P0 VIADD R2, R2, 0x1 ;  /* 0x0000000102020836 */ /* 0x000fcc0000000000 */
[----:B------:R-:W-:Y:S01]  /*01c0*/  @!P2 IMAD.MOV R2, RZ, RZ, -R2 ;  /* 0x000000ffff02a224 */ /* 0x000fe200078e0a02 */
[----:B------:R-:W-:-:S04]  /*01d0*/  @!P1 LOP3.LUT R2, RZ, R0, RZ, 0x33, !PT ;  /* 0x00000000ff029212 */ /* 0x000fc800078e33ff */
[----:B------:R-:W3:Y:S01]  /*01e0*/  I2F.U32.RP R6, R2 ;  /* 0x0000000200067306 */ /* 0x000ee20000209000 */
[----:B------:R-:W-:-:S07]  /*01f0*/  IMAD.MOV R9, RZ, RZ, -R2 ;  /* 0x000000ffff097224 */ /* 0x000fce00078e0a02 */
[----:B---3--:R-:W3:Y:S01]  /*0200*/  MUFU.RCP R6, R6 ;  /* 0x0000000600067308 */ /* 0x008ee20000001000 */
[----:B--2---:R-:W-:Y:S02]  /*0210*/  ISETP.GE.U32.AND P0, PT, R3, R8, PT ;  /* 0x000000080300720c */ /* 0x004fe40003f06070 */
[----:B---3--:R-:W-:-:S05]  /*0220*/  IADD3 R4, PT, PT, R6, 0xffffffe, RZ ;  /* 0x0ffffffe06047810 */ /* 0x008fca0007ffe0ff */
[----:B------:R-:W2:Y:S02]  /*0230*/  F2I.FTZ.U32.TRUNC.NTZ R5, R4 ;  /* 0x0000000400057305 */ /* 0x000ea4000021f000 */
[----:B--2---:R-:W-:-:S04]  /*0240*/  IMAD R9, R9, R5, RZ ;  /* 0x0000000509097224 */ /* 0x004fc800078e02ff */
[----:B01----:R-:W-:Y:S05]  /*0250*/  @P0 BRA `(.L_x_20134) ;  /* 0x0000000000cc0947 */ /* 0x003fea0003800000 */
        /* <DEDUP_REMOVED lines=18> */
[----:B-1----:R-:W-:-:S04]  /*0380*/  IMAD.MOV.U32 R10, RZ, RZ, RZ ;  /* 0x000000ffff0a7224 */ /* 0x002fc800078e00ff */
[----:B------:R-:W-:Y:S02]  /*0390*/  IMAD R19, R19, R0, RZ ;  /* 0x0000000013137224 */ /* 0x000fe400078e02ff */
[----:B---3--:R-:W-:Y:S02]  /*03a0*/  IMAD.MOV R15, RZ, RZ, -R11 ;  /* 0x000000ffff0f7224 */ /* 0x008fe400078e0a0b */
[----:B------:R-:W-:-:S04]  /*03b0*/  IMAD.HI.U32 R16, R13, R19, R12 ;  /* 0x000000130d107227 */ /* 0x000fc800078e000c */
[----:B------:R-:W-:Y:S02]  /*03c0*/  IMAD R15, R15, UR6, RZ ;  /* 0x000000060f0f7c24 */ /* 0x000fe4000f8e02ff */
[----:B------:R-:W-:Y:S02]  /*03d0*/  IMAD.MOV.U32 R13, RZ, RZ, R3 ;  /* 0x000000ffff0d7224 */ /* 0x000fe400078e0003 */
[----:B------:R-:W-:Y:S01]  /*03e0*/  IMAD.HI.U32 R14, R11, R15, R10 ;  /* 0x0000000f0b0e7227 */ /* 0x000fe200078e000a */
[----:B--2-4-:R-:W-:-:S07]  /*03f0*/  LOP3.LUT R15, RZ, UR6, RZ, 0x33, !PT ;  /* 0x00000006ff0f7c12 */ /* 0x014fce000f8e33ff */
.L_x_20135:
        /* <DEDUP_REMOVED lines=17> */
[----:B------:R-:W-:Y:S02]  /*0510*/  ISETP.GE.U32.AND P0, PT, R13, R8, PT ;  /* 0x000000080d00720c */ /* 0x000fe40003f06070 */
[----:B------:R-:W-:Y:S02]  /*0520*/  @P3 IADD3 R18, PT, PT, R18, 0x1, RZ ;  /* 0x0000000112123810 */ /* 0x000fe40007ffe0ff */
[----:B------:R-:W-:Y:S02]  /*0530*/  SEL R12, R15, R12, !P1 ;  /* 0x0000000c0f0c7207 */ /* 0x000fe40004800000 */
[----:B0-----:R-:W-:-:S03]  /*0540*/  SEL R11, R21, R18, !P4 ;  /* 0x00000012150b7207 */ /* 0x001fc60006000000 */
[----:B------:R-:W-:-:S04]  /*0550*/  IMAD R12, R12, 0x24, R17 ;  /* 0x000000240c0c7824 */ /* 0x000fc800078e0211 */
[----:B------:R-:W-:-:S05]  /*0560*/  IMAD R11, R11, 0x4, R12 ;  /* 0x000000040b0b7824 */ /* 0x000fca00078e020c */
[----:B--2---:R0:W-:Y:S01]  /*0570*/  STS [R11], R10 ;  /* 0x0000000a0b007388 */ /* 0x0041e20000000800 */
[----:B------:R-:W-:Y:S05]  /*0580*/  @!P0 BRA `(.L_x_20135) ;  /* 0xfffffffc009c8947 */ /* 0x000fea000383ffff */
.L_x_20134:
[----:B------:R-:W-:Y:S05]  /*0590*/  BSYNC.RECONVERGENT B0 ;  /* 0x0000000000007941 */ /* 0x000fea0003800200 */
.L_x_20133:
[----:B------:R-:W-:-:S04]  /*05a0*/  IMAD.MOV.U32 R4, RZ, RZ, RZ ;  /* 0x000000ffff047224 */ /* 0x000fc800078e00ff */
[----:B------:R-:W-:Y:S02]  /*05b0*/  IMAD.HI.U32 R6, R5, R9, R4 ;  /* 0x0000000905067227 */ /* 0x000fe400078e0004 */
[----:B------:R-:W1:Y:S04]  /*05c0*/  LDC R4, c[0x0][0x360] ;  /* 0x0000d800ff047b82 */ /* 0x000e680000000800 */
[----:B0-----:R-:W-:-:S04]  /*05d0*/  IMAD.HI.U32 R10, R6, R3, RZ ;  /* 0x00000003060a7227 */ /* 0x001fc800078e00ff */
[----:B------:R-:W0:Y:S01]  /*05e0*/  LDC R7, c[0x0][0x374] ;  /* 0x0000dd00ff077b82 */ /* 0x000e220000000800 */
[----:B------:R-:W-:-:S04]  /*05f0*/  IMAD.MOV R5, RZ, RZ, -R10 ;  /* 0x000000ffff057224 */ /* 0x000fc800078e0a0a */
[----:B------:R-:W-:-:S05]  /*0600*/  IMAD R5, R2, R5, R3 ;  /* 0x0000000502057224 */ /* 0x000fca00078e0203 */
[----:B------:R-:W-:-:S13]  /*0610*/  ISETP.GE.U32.AND P0, PT, R5, R2, PT ;  /* 0x000000020500720c */ /* 0x000fda0003f06070 */
[----:B------:R-:W-:Y:S02]  /*0620*/  @P0 IADD3 R5, PT, PT, -R2, R5, RZ ;  /* 0x0000000502050210 */ /* 0x000fe40007ffe1ff */
[----:B0-----:R-:W-:-:S13]  /*0630*/  ISETP.LE.U32.AND P1, PT, R7, UR7, PT ;  /* 0x0000000707007c0c */ /* 0x001fda000bf23070 */
[----:B-1----:R-:W-:Y:S05]  /*0640*/  @P1 EXIT ;  /* 0x000000000000194d */ /* 0x002fea0003800000 */
[----:B------:R-:W-:Y:S01]  /*0650*/  ISETP.GE.U32.AND P1, PT, R5, R2, PT ;  /* 0x000000020500720c */ /* 0x000fe20003f26070 */
[----:B------:R-:W-:Y:S01]  /*0660*/  BSSY.RECONVERGENT B0, `(.L_x_20136) ;  /* 0x0000018000007945 */ /* 0x000fe20003800200 */
[----:B------:R-:W0:Y:S01]  /*0670*/  S2R R5, SR_CTAID.X ;  /* 0x0000000000057919 */ /* 0x000e220000002500 */
[----:B------:R-:W-:Y:S01]  /*0680*/  ISETP.GT.U32.AND P3, PT, R3, 0xf, PT ;  /* 0x0000000f0300780c */ /* 0x000fe20003f64070 */
[----:B------:R-:W-:Y:S01]  /*0690*/  @P0 VIADD R10, R10, 0x1 ;  /* 0x000000010a0a0836 */ /* 0x000fe20000000000 */
[----:B------:R-:W-:-:S11]  /*06a0*/  ISETP.NE.U32.AND P2, PT, R2, RZ, PT ;  /* 0x000000ff0200720c */ /* 0x000fd60003f45070 */
[----:B------:R-:W-:Y:S05]  /*06b0*/  @P3 BRA `(.L_x_20137) ;  /* 0x0000000000483947 */ /* 0x000fea0003800000 */
        /* <DEDUP_REMOVED lines=10> */
.L_x_20138:
[----:B---3--:R-:W-:-:S06]  /*0760*/  IMAD.WIDE.U32 R6, R13, 0x4, R8 ;  /* 0x000000040d067825 */ /* 0x008fcc00078e0008 */
[----:B------:R-:W2:Y:S01]  /*0770*/  LDG.E R6, desc[UR8][R6.64] ;  /* 0x0000000806067981 */ /* 0x000ea2000c1e1900 */
[C---:B------:R-:W-:Y:S01]  /*0780*/  IMAD.IADD R15, R4.reuse, 0x1, R15 ;  /* 0x00000001040f7824 */ /* 0x040fe200078e020f */
[----:B------:R-:W-:-:S04]  /*0790*/  IADD3 R13, PT, PT, R4, R13, RZ ;  /* 0x0000000d040d7210 */ /* 0x000fc80007ffe0ff */
[----:B------:R-:W-:Y:S01]  /*07a0*/  ISETP.GE.U32.AND P0, PT, R15, 0x10, PT ;  /* 0x000000100f00780c */ /* 0x000fe20003f06070 */
[----:B--2---:R0:W-:Y:S02]  /*07b0*/  STS [R11], R6 ;  /* 0x000000060b007388 */ /* 0x0041e40000000800 */
[----:B0-----:R-:W-:-:S10]  /*07c0*/  IMAD R11, R4, 0x4, R11 ;  /* 0x00000004040b7824 */ /* 0x001fd400078e020b */
[----:B------:R-:W-:Y:S05]  /*07d0*/  @!P0 BRA `(.L_x_20138) ;  /* 0xfffffffc00e08947 */ /* 0x000fea000383ffff */
.L_x_20137:
[----:B------:R-:W-:Y:S05]  /*07e0*/  BSYNC.RECONVERGENT B0 ;  /* 0x0000000000007941 */ /* 0x000fea0003800200 */
.L_x_20136:
        /* <DEDUP_REMOVED lines=8> */
[----:B------:R-:W1:Y:S01]  /*0870*/  S2UR UR5, SR_CgaCtaId ;  /* 0x00000000000579c3 */ /* 0x000e620000008800 */
[----:B------:R-:W-:Y:S01]  /*0880*/  UMOV UR4, 0x400 ;  /* 0x0000040000047882 */ /* 0x000fe20000000000 */
[----:B------:R-:W-:Y:S01]  /*0890*/  IMAD.MOV.U32 R9, RZ, RZ, R3 ;  /* 0x000000ffff097224 */ /* 0x000fe200078e0003 */
[----:B------:R-:W-:-:S04]  /*08a0*/  UIADD3 UR4, UPT, UPT, UR4, 0x200, URZ ;  /* 0x0000020004047890 */ /* 0x000fc8000fffe0ff */
[----:B-1----:R-:W-:-:S06]  /*08b0*/  ULEA UR4, UR5, UR4, 0x18 ;  /* 0x0000000405047291 */ /* 0x002fcc000f8ec0ff */
[----:B------:R-:W-:-:S07]  /*08c0*/  LEA R7, R3, UR4, 0x2 ;  /* 0x0000000403077c11 */ /* 0x000fce000f8e10ff */
.L_x_20141:
[C---:B------:R-:W-:Y:S01]  /*08d0*/  IADD3 R9, PT, PT, R4.reuse, R9, RZ ;  /* 0x0000000904097210 */ /* 0x040fe20007ffe0ff */
[----:B------:R1:W-:Y:S03]  /*08e0*/  STS [R7], RZ ;  /* 0x000000ff07007388 */ /* 0x0003e60000000800 */
[----:B------:R-:W-:Y:S01]  /*08f0*/  ISETP.GE.U32.AND P0, PT, R9, 0x10, PT ;  /* 0x000000100900780c */ /* 0x000fe20003f06070 */
[----:B-1----:R-:W-:-:S12]  /*0900*/  IMAD R7, R4, 0x4, R7 ;  /* 0x0000000404077824 */ /* 0x002fd800078e0207 */
[----:B------:R-:W-:Y:S05]  /*0910*/  @!P0 BRA `(.L_x_20141) ;  /* 0xfffffffc00ec8947 */ /* 0x000fea000383ffff */
.L_x_20140:
[----:B------:R-:W-:Y:S05]  /*0920*/  BSYNC.RECONVERGENT B0 ;  /* 0x0000000000007941 */ /* 0x000fea0003800200 */
.L_x_20139:
[----:B------:R-:W-:Y:S02]  /*0930*/  IMAD.MOV.U32 R7, RZ, RZ, R10 ;  /* 0x000000ffff077224 */ /* 0x000fe400078e000a */
[----:B------:R-:W-:Y:S01]  /*0940*/  IMAD R9, R2, R6, R3 ;  /* 0x0000000602097224 */ /* 0x000fe200078e0203 */
[----:B------:R-:W-:Y:S06]  /*0950*/  @!P1 BRA `(.L_x_20142) ;  /* 0x0000001000949947 */ /* 0x000fec0003800000 */
[C---:B------:R-:W-:Y:S01]  /*0960*/  VIMNMX R8, PT, PT, R0.reuse, 0x20, PT ;  /* 0x0000002000087848 */ /* 0x040fe20003fe0100 */
[----:B------:R-:W1:Y:S01]  /*0970*/  LDCU UR11, c[0x0][0x3ac] ;  /* 0x00007580ff0b77ac */ /* 0x000e620008000800 */
        /* <DEDUP_REMOVED lines=13> */
[----:B------:R-:W3:Y:S04]  /*0a50*/  @P3 S2R R13, SR_CgaCtaId ;  /* 0x00000000000d3919 */ /* 0x000ee80000008800 */
[----:B------:R4:W5:Y:S02]  /*0a60*/  F2I.FTZ.U32.TRUNC.NTZ R11, R10 ;  /* 0x0000000a000b7305 */ /* 0x000964000021f000 */
[----:B----4-:R-:W-:-:S02]  /*0a70*/  HFMA2 R10, -RZ, RZ, 0, 0 ;  /* 0x00000000ff0a7431 */ /* 0x010fc400000001ff */
[----:B-----5:R-:W-:-:S04]  /*0a80*/  IMAD.MOV R15, RZ, RZ, -R11 ;  /* 0x000000ffff0f7224 */ /* 0x020fc800078e0a0b */
[----:B------:R-:W-:-:S04]  /*0a90*/  IMAD R15, R15, R14, RZ ;  /* 0x0000000e0f0f7224 */ /* 0x000fc800078e02ff */
[----:B------:R-:W-:-:S04]  /*0aa0*/  IMAD.HI.U32 R11, R11, R15, R10 ;  /* 0x0000000f0b0b7227 */ /* 0x000fc800078e000a */
[----:B------:R-:W-:Y:S02]  /*0ab0*/  IMAD.MOV R10, RZ, RZ, -R17 ;  /* 0x000000ffff0a7224 */ /* 0x000fe400078e0a11 */
[----:B------:R-:W-:-:S04]  /*0ac0*/  IMAD.HI.U32 R11, R11, R16, RZ ;  /* 0x000000100b0b7227 */ /* 0x000fc800078e00ff */
[----:B------:R-:W-:Y:S01]  /*0ad0*/  IMAD R11, R11, R10, R16 ;  /* 0x0000000a0b0b7224 */ /* 0x000fe200078e0210 */
[----:B------:R-:W-:-:S04]  /*0ae0*/  @P3 MOV R10, 0x400 ;  /* 0x00000400000a3802 */ /* 0x000fc80000000f00 */
[----:B------:R-:W-:Y:S02]  /*0af0*/  ISETP.GT.U32.AND P0, PT, R14, R11, PT ;  /* 0x0000000b0e00720c */ /* 0x000fe40003f04070 */
[----:B------:R-:W-:-:S04]  /*0b00*/  @P3 IADD3 R10, PT, PT, R10, 0x180, RZ ;  /* 0x000001800a0a3810 */ /* 0x000fc80007ffe0ff */
[----:B---3--:R-:W-:-:S07]  /*0b10*/  @P3 LEA R10, R13, R10, 0x18 ;  /* 0x0000000a0d0a3211 */ /* 0x008fce00078ec0ff */
[----:B------:R-:W-:Y:S01]  /*0b20*/  @!P0 IMAD.IADD R11, R11, 0x1, -R14 ;  /* 0x000000010b0b8824 */ /* 0x000fe200078e0a0e */
[----:B------:R-:W-:-:S04]  /*0b30*/  ISETP.NE.AND P0, PT, R8, RZ, PT ;  /* 0x000000ff0800720c */ /* 0x000fc80003f05270 */
[----:B------:R-:W-:-:S13]  /*0b40*/  ISETP.GT.U32.AND P1, PT, R14, R11, PT ;  /* 0x0000000b0e00720c */ /* 0x000fda0003f24070 */
        /* <DEDUP_REMOVED lines=12> */
[----:B------:R-:W-:Y:S01]  /*0c10*/  VIADD R13, R11, 0x1 ;  /* 0x000000010b0d7836 */ /* 0x000fe20000000000 */
[----:B------:R-:W-:Y:S02]  /*0c20*/  UMOV UR4, 0x400 ;  /* 0x0000040000047882 */ /* 0x000fe40000000000 */
[----:B------:R-:W-:Y:S02]  /*0c30*/  UIADD3 UR4, UPT, UPT, UR4, 0x180, URZ ;  /* 0x0000018004047890 */ /* 0x000fe4000fffe0ff */
[----:B------:R-:W-:-:S04]  /*0c40*/  ISETP.GE.AND P6, PT, R13, R8, PT ;  /* 0x000000080d00720c */ /* 0x000fc80003fc6270 */
[----:B---3--:R-:W-:-:S05]  /*0c50*/  SEL R10, R8, RZ, P6 ;  /* 0x000000ff080a7207 */ /* 0x008fca0003000000 */
[----:B------:R-:W-:Y:S01]  /*0c60*/  IMAD.IADD R10, R17, 0x1, -R10 ;  /* 0x00000001110a7824 */ /* 0x000fe200078e0a0a */
[----:B-1----:R-:W-:-:S06]  /*0c70*/  ULEA UR4, UR5, UR4, 0x18 ;  /* 0x0000000405047291 */ /* 0x002fcc000f8ec0ff */
[----:B------:R-:W-:-:S06]  /*0c80*/  LEA R10, R10, UR4, 0x2 ;  /* 0x000000040a0a7c11 */ /* 0x000fcc000f8e10ff */
[----:B------:R-:W1:Y:S02]  /*0c90*/  LDS R10, [R10+0x4] ;  /* 0x000004000a0a7984 */ /* 0x000e640000000800 */
.L_x_20143:
        /* <DEDUP_REMOVED lines=12> */
.L_x_20144:
        /* <DEDUP_REMOVED lines=11> */
.L_x_20145:
        /* <DEDUP_REMOVED lines=11> */
.L_x_20146:
        /* <DEDUP_REMOVED lines=11> */
.L_x_20147:
        /* <DEDUP_REMOVED lines=11> */
.L_x_20148:
        /* <DEDUP_REMOVED lines=11> */
.L_x_20149:
[----:B------:R-:W-:Y:S05]  /*10d0*/  @P6 BRA `(.L_x_20142) ;  /* 0x0000000800b46947 */ /* 0x000fea0003800000 */
[----:B------:R-:W5:Y:S01]  /*10e0*/  I2F.U32.RP R18, R2 ;  /* 0x0000000200127306 */ /* 0x000f620000209000 */
[----:B------:R-:W1:Y:S01]  /*10f0*/  S2R R22, SR_CgaCtaId ;  /* 0x0000000000167919 */ /* 0x000e620000008800 */
[----:B------:R-:W-:Y:S01]  /*1100*/  IMAD.MOV R25, RZ, RZ, -R2 ;  /* 0x000000ffff197224 */ /* 0x000fe200078e0a02 */
[----:B------:R-:W-:Y:S01]  /*1110*/  MOV R19, 0x400 ;  /* 0x0000040000137802 */ /* 0x000fe20000000f00 */
[C---:B------:R-:W-:Y:S02]  /*1120*/  VIADD R23, R11.reuse, 0x1 ;  /* 0x000000010b177836 */ /* 0x040fe40000000000 */
[----:B------:R-:W-:Y:S02]  /*1130*/  VIADD R31, R11, 0x4 ;  /* 0x000000040b1f7836 */ /* 0x000fe40000000000 */
[----:B------:R-:W-:Y:S01]  /*1140*/  VIADD R27, R19, 0x200 ;  /* 0x00000200131b7836 */ /* 0x000fe20000000000 */
[-C--:B------:R-:W-:Y:S01]  /*1150*/  ISETP.GE.AND P0, PT, R23, R0.reuse, PT ;  /* 0x000000001700720c */ /* 0x080fe20003f06270 */
[----:B------:R-:W-:Y:S01]  /*1160*/  VIADD R33, R11, 0x7 ;  /* 0x000000070b217836 */ /* 0x000fe20000000000 */
[----:B------:R-:W-:Y:S01]  /*1170*/  ISETP.GE.AND P2, PT, R31, R0, PT ;  /* 0x000000001f00720c */ /* 0x000fe20003f46270 */
[----:B------:R-:W-:Y:S01]  /*1180*/  IMAD.MOV R28, RZ, RZ, -R0 ;  /* 0x000000ffff1c7224 */ /* 0x000fe200078e0a00 */
[----:B------:R-:W-:Y:S01]  /*1190*/  ISETP.GE.AND P3, PT, R23, R8, PT ;  /* 0x000000081700720c */ /* 0x000fe20003f66270 */
[----:B-----5:R-:W5:Y:S01]  /*11a0*/  MUFU.RCP R18, R18 ;  /* 0x0000001200127308 */ /* 0x020f620000001000 */
[----:B------:R-:W-:-:S02]  /*11b0*/  SEL R24, R0, RZ, P2 ;  /* 0x000000ff00187207 */ /* 0x000fc40001000000 */
[----:B------:R-:W-:Y:S02]  /*11c0*/  SEL R34, R8, RZ, P3 ;  /* 0x000000ff08227207 */ /* 0x000fe40001800000 */
[----:B------:R-:W-:Y:S01]  /*11d0*/  LEA R28, R28, 0x201f, 0x8 ;  /* 0x0000201f1c1c7811 */ /* 0x000fe200078e40ff */
[----:B------:R-:W-:Y:S02]  /*11e0*/  IMAD.IADD R24, R31, 0x1, -R24 ;  /* 0x000000011f187824 */ /* 0x000fe400078e0a18 */
[C---:B------:R-:W-:Y:S02]  /*11f0*/  IMAD.IADD R34, R11.reuse, 0x1, -R34 ;  /* 0x000000010b227824 */ /* 0x040fe400078e0a22 */
[----:B-----5:R-:W-:Y:S01]  /*1200*/  VIADD R20, R18, 0xffffffe ;  /* 0x0ffffffe12147836 */ /* 0x020fe20000000000 */
[C---:B-1----:R-:W-:Y:S02]  /*1210*/  LEA R18, R22.reuse, R19, 0x18 ;  /* 0x0000001316127211 */ /* 0x042fe400078ec0ff */
[----:B------:R-:W-:Y:S01]  /*1220*/  LEA R19, R22, R27, 0x18 ;  /* 0x0000001b16137211 */ /* 0x000fe200078ec0ff */
[----:B------:R1:W5:Y:S01]  /*1230*/  F2I.FTZ.U32.TRUNC.NTZ R21, R20 ;  /* 0x0000001400157305 */ /* 0x000362000021f000 */
[----:B------:R-:W-:-:S05]  /*1240*/  VIADD R27, R11, 0x3 ;  /* 0x000000030b1b7836 */ /* 0x000fca0000000000 */
[----:B------:R-:W-:Y:S02]  /*1250*/  ISETP.GE.AND P1, PT, R27, R0, PT ;  /* 0x000000001b00720c */ /* 0x000fe40003f26270 */
[----:B-1----:R-:W-:Y:S01]  /*1260*/  MOV R20, RZ ;  /* 0x000000ff00147202 */ /* 0x002fe20000000f00 */
[----:B-----5:R-:W-:-:S04]  /*1270*/  IMAD R25, R25, R21, RZ ;  /* 0x0000001519197224 */ /* 0x020fc800078e02ff */
[----:B------:R-:W-:Y:S01]  /*1280*/  IMAD.HI.U32 R21, R21, R25, R20 ;  /* 0x0000001915157227 */ /* 0x000fe200078e0014 */
[----:B------:R-:W-:-:S03]  /*1290*/  SEL R20, R0, RZ, P0 ;  /* 0x000000ff00147207 */ /* 0x000fc60000000000 */
[----:B------:R-:W-:Y:S02]  /*12a0*/  VIADD R25, R11, 0x2 ;  /* 0x000000020b197836 */ /* 0x000fe40000000000 */
[----:B------:R-:W-:-:S03]  /*12b0*/  IMAD.HI.U32 R22, R21, R4, RZ ;  /* 0x0000000415167227 */ /* 0x000fc600078e00ff */
[----:B------:R-:W-:Y:S01]  /*12c0*/  ISETP.GE.AND P0, PT, R25, R0, PT ;  /* 0x000000001900720c */ /* 0x000fe20003f06270 */
[----:B------:R-:W-:Y:S01]  /*12d0*/  IMAD.IADD R20, R23, 0x1, -R20 ;  /* 0x0000000117147824 */ /* 0x000fe200078e0a14 */
[----:B------:R-:W-:Y:S02]  /*12e0*/  IADD3 R29, PT, PT, -R22, RZ, RZ ;  /* 0x000000ff161d7210 */ /* 0x000fe40007ffe1ff */
[C---:B------:R-:W-:Y:S02]  /*12f0*/  SEL R23, R0.reuse, RZ, P1 ;  /* 0x000000ff00177207 */ /* 0x040fe40000800000 */
[----:B------:R-:W-:Y:S01]  /*1300*/  SEL R21, R0, RZ, P0 ;  /* 0x000000ff00157207 */ /* 0x000fe20000000000 */
[----:B------:R-:W-:Y:S01]  /*1310*/  IMAD R29, R2, R29, R4 ;  /* 0x0000001d021d7224 */ /* 0x000fe200078e0204 */
[CC--:B------:R-:W-:Y:S01]  /*1320*/  ISETP.GE.AND P0, PT, R27.reuse, R8.reuse, PT ;  /* 0x000000081b00720c */ /* 0x0c0fe20003f06270 */
[----:B------:R-:W-:Y:S01]  /*1330*/  IMAD.IADD R23, R27, 0x1, -R23 ;  /* 0x000000011b177824 */ /* 0x000fe200078e0a17 */
[----:B------:R-:W-:Y:S01]  /*1340*/  ISETP.GE.AND P1, PT, R31, R8, PT ;  /* 0x000000081f00720c */ /* 0x000fe20003f26270 */
[----:B------:R-:W-:Y:S01]  /*1350*/  VIADD R27, R11, 0x5 ;  /* 0x000000050b1b7836 */ /* 0x000fe20000000000 */
[----:B------:R-:W-:Y:S01]  /*1360*/  ISETP.GE.U32.AND P2, PT, R29, R2, PT ;  /* 0x000000021d00720c */ /* 0x000fe20003f46070 */
[C---:B------:R-:W-:Y:S01]  /*1370*/  IMAD.IADD R21, R25.reuse, 0x1, -R21 ;  /* 0x0000000119157824 */ /* 0x040fe200078e0a15 */
[----:B------:R-:W-:-:S02]  /*1380*/  ISETP.GE.AND P6, PT, R25, R8, PT ;  /* 0x000000081900720c */ /* 0x000fc40003fc6270 */
[-C--:B------:R-:W-:Y:S02]  /*1390*/  ISETP.GE.AND P5, PT, R27, R0.reuse, PT ;  /* 0x000000001b00720c */ /* 0x080fe40003fa6270 */
[----:B------:R-:W-:Y:S02]  /*13a0*/  IADD3 R31, PT, PT, R11, 0x6, RZ ;  /* 0x000000060b1f7810 */ /* 0x000fe40007ffe0ff */
[----:B------:R-:W-:Y:S02]  /*13b0*/  SEL R25, R0, RZ, P5 ;  /* 0x000000ff00197207 */ /* 0x000fe40002800000 */
[-C--:B------:R-:W-:Y:S02]  /*13c0*/  ISETP.GE.AND P4, PT, R31, R0.reuse, PT ;  /* 0x000000001f00720c */ /* 0x080fe40003f86270 */
[C---:B------:R-:W-:Y:S01]  /*13d0*/  SEL R30, R8.reuse, RZ, P6 ;  /* 0x000000ff081e7207 */ /* 0x040fe20003000000 */
[----:B------:R-:W-:Y:S01]  /*13e0*/  @P2 IMAD.IADD R29, R29, 0x1, -R2 ;  /* 0x000000011d1d2824 */ /* 0x000fe200078e0a02 */
[----:B------:R-:W-:Y:S01]  /*13f0*/  ISETP.GE.AND P5, PT, R33, R0, PT ;  /* 0x000000002100720c */ /* 0x000fe20003fa6270 */
[----:B------:R-:W-:Y:S01]  /*1400*/  IMAD.IADD R25, R27, 0x1, -R25 ;  /* 0x000000011b197824 */ /* 0x000fe200078e0a19 */
[----:B------:R-:W-:Y:S01]  /*1410*/  SEL R32, R8, RZ, P0 ;  /* 0x000000ff08207207 */ /* 0x000fe20000000000 */
[----:B------:R-:W-:Y:S01]  /*1420*/  @P2 VIADD R22, R22, 0x1 ;  /* 0x0000000116162836 */ /* 0x000fe20000000000 */
[----:B------:R-:W-:-:S02]  /*1430*/  ISETP.GE.U32.AND P6, PT, R29, R2, PT ;  /* 0x000000021d00720c */ /* 0x000fc40003fc6070 */
[----:B------:R-:W-:Y:S01]  /*1440*/  ISETP.NE.U32.AND P0, PT, R2, RZ, PT ;  /* 0x000000ff0200720c */ /* 0x000fe20003f05070 */
[----:B------:R-:W-:Y:S01]  /*1450*/  IMAD.IADD R32, R11, 0x1, -R32 ;  /* 0x000000010b207824 */ /* 0x000fe200078e0a20 */
[-C--:B------:R-:W-:Y:S02]  /*1460*/  ISETP.GE.AND P3, PT, R27, R8.reuse, PT ;  /* 0x000000081b00720c */ /* 0x080fe40003f66270 */
[C---:B------:R-:W-:Y:S02]  /*1470*/  SEL R26, R0.reuse, RZ, P4 ;  /* 0x000000ff001a7207 */ /* 0x040fe40002000000 */
[CC--:B------:R-:W-:Y:S02]  /*1480*/  ISETP.GE.AND P4, PT, R31.reuse, R8.reuse, PT ;  /* 0x000000081f00720c */ /* 0x0c0fe40003f86270 */
[----:B------:R-:W-:Y:S01]  /*1490*/  SEL R27, R0, RZ, P5 ;  /* 0x000000ff001b7207 */ /* 0x000fe20002800000 */
[----:B------:R-:W-:Y:S01]  /*14a0*/  IMAD.IADD R26, R31, 0x1, -R26 ;  /* 0x000000011f1a7824 */ /* 0x000fe200078e0a1a */
[----:B------:R-:W-:Y:S01]  /*14b0*/  SEL R36, R8, RZ, P1 ;  /* 0x000000ff08247207 */ /* 0x000fe20000800000 */
[----:B------:R-:W-:Y:S01]  /*14c0*/  @P6 VIADD R22, R22, 0x1 ;  /* 0x0000000116166836 */ /* 0x000fe20000000000 */
[----:B------:R-:W-:-:S02]  /*14d0*/  ISETP.GE.AND P5, PT, R33, R8, PT ;  /* 0x000000082100720c */ /* 0x000fc40003fa6270 */
[C---:B------:R-:W-:Y:S01]  /*14e0*/  ISETP.GE.AND P1, PT, R11.reuse, R0, PT ;  /* 0x000000000b00720c */ /* 0x040fe20003f26270 */
[----:B------:R-:W-:Y:S01]  /*14f0*/  IMAD.IADD R31, R11, 0x1, -R36 ;  /* 0x000000010b1f7824 */ /* 0x000fe200078e0a24 */
[----:B------:R-:W-:Y:S02]  /*1500*/  SEL R38, R8, RZ, P3 ;  /* 0x000000ff08267207 */ /* 0x000fe40001800000 */
[----:B------:R-:W-:Y:S02]  /*1510*/  ISETP.GT.U32.AND P3, PT, R0, 0x20, PT ;  /* 0x000000200000780c */ /* 0x000fe40003f64070 */
[----:B------:R-:W-:Y:S02]  /*1520*/  SEL R40, R8, RZ, P4 ;  /* 0x000000ff08287207 */ /* 0x000fe40002000000 */
[----:B------:R-:W-:Y:S02]  /*1530*/  SEL R0, R0, RZ, P1 ;  /* 0x000000ff00007207 */ /* 0x000fe40000800000 */
[----:B------:R-:W-:-:S02]  /*1540*/  SEL R8, R8, RZ, P5 ;  /* 0x000000ff08087207 */ /* 0x000fc40002800000 */
[----:B------:R-:W-:Y:S01]  /*1550*/  IADD3 R27, PT, PT, R33, -R27, RZ ;  /* 0x8000001b211b7210 */ /* 0x000fe20007ffe0ff */
[C---:B------:R-:W-:Y:S01]  /*1560*/  IMAD.IADD R35, R11.reuse, 0x1, -R0 ;  /* 0x000000010b237824 */ /* 0x040fe200078e0a00 */
[C---:B------:R-:W-:Y:S01]  /*1570*/  IADD3 R33, PT, PT, R11.reuse, -R30, RZ ;  /* 0x8000001e0b217210 */ /* 0x040fe20007ffe0ff */
[C---:B------:R-:W-:Y:S01]  /*1580*/  IMAD.IADD R30, R11.reuse, 0x1, -R38 ;  /* 0x000000010b1e7824 */ /* 0x040fe200078e0a26 */
[C---:B------:R-:W-:Y:S01]  /*1590*/  IADD3 R29, PT, PT, R11.reuse, -R40, RZ ;  /* 0x800000280b1d7210 */ /* 0x040fe20007ffe0ff */
[----:B------:R-:W-:Y:S01]  /*15a0*/  IMAD.IADD R8, R11, 0x1, -R8 ;  /* 0x000000010b087824 */ /* 0x000fe200078e0a08 */
[----:B------:R-:W-:-:S07]  /*15b0*/  @!P0 LOP3.LUT R22, RZ, R2, RZ, 0x33, !PT ;  /* 0x00000002ff168212 */ /* 0x000fce00078e33ff */
.L_x_20167:
[----:B0-----:R-:W-:-:S04]  /*15c0*/  IMAD R36, R7, 0x24, R18 ;  /* 0x0000002407247824 */ /* 0x001fc800078e0212 */
[----:B-1----:R-:W-:-:S06]  /*15d0*/  IMAD R39, R11, 0x4, R36 ;  /* 0x000000040b277824 */ /* 0x002fcc00078e0224 */
[----:B------:R-:W1:Y:S01]  /*15e0*/  LDS R39, [R39] ;  /* 0x0000000027277984 */ /* 0x000e620000000800 */
[----:B------:R-:W-:Y:S05]  /*15f0*/  @P3 BRA `(.L_x_20150) ;  /* 0x0000000000cc3947 */ /* 0x000fea0003800000 */
[----:B------:R-:W-:Y:S02]  /*1600*/  IMAD.U32 R0, RZ, RZ, UR11 ;  /* 0x0000000bff007e24 */ /* 0x000fe4000f8e00ff */
[----:B------:R-:W-:-:S03]  /*1610*/  IMAD.MOV.U32 R37, RZ, RZ, RZ ;  /* 0x000000ffff257224 */ /* 0x000fc600078e00ff */
[----:B------:R-:W-:-:S13]  /*1620*/  ISETP.NE.AND P0, PT, R0, RZ, PT ;  /* 0x000000ff0000720c */ /* 0x000fda0003f05270 */
[----:B------:R-:W-:Y:S05]  /*1630*/  @!P0 BRA `(.L_x_20151) ;  /* 0x0000000000108947 */ /* 0x000fea0003800000 */
[----:B------:R-:W-:-:S03]  /*1640*/  UMOV UR4, 0xffffffff ;  /* 0xffffffff00047882 */ /* 0x000fc60000000000 */
[----:B------:R-:W-:Y:S05]  /*1650*/  BRA.DIV UR4, `(.L_x_20152) ;  /* 0x0000000a04887947 */ /* 0x000fea000b800000 */
[----:B-1----:R1:W0:Y:S02]  /*1660*/  SHFL.IDX PT, R37, R39, R35, R28 ;  /* 0x0000002327257389 */ /* 0x00222400000e001c */
.L_x_20171:
[----:B0---4-:R-:W-:-:S07]  /*1670*/  IMAD R37, R6, R37, RZ ;  /* 0x0000002506257224 */ /* 0x011fce00078e02ff */
.L_x_20151:
[----:B------:R-:W-:-:S13]  /*1680*/  ISETP.GE.AND P0, PT, R0, 0x2, PT ;  /* 0x000000020000780c */ /* 0x000fda0003f06270 */
[----:B------:R-:W-:Y:S05]  /*1690*/  @!P0 BRA `(.L_x_20153) ;  /* 0x0000000000108947 */ /* 0x000fea0003800000 */
[----:B------:R-:W-:-:S03]  /*16a0*/  UMOV UR4, 0xffffffff ;  /* 0xffffffff00047882 */ /* 0x000fc60000000000 */
[----:B------:R-:W-:Y:S05]  /*16b0*/  BRA.DIV UR4, `(.L_x_20154) ;  /* 0x0000000a04947947 */ /* 0x000fea000b800000 */
[----:B-1----:R1:W0:Y:S02]  /*16c0*/  SHFL.IDX PT, R36, R39, R20, R28 ;  /* 0x0000001427247389 */ /* 0x00222400000e001c */
.L_x_20174:
[----:B0-----:R-:W-:-:S07]  /*16d0*/  IMAD R37, R10, R36, R37 ;  /* 0x000000240a257224 */ /* 0x001fce00078e0225 */
.L_x_20153:
[----:B------:R-:W-:-:S13]  /*16e0*/  ISETP.GE.AND P0, PT, R0, 0x3, PT ;  /* 0x000000030000780c */ /* 0x000fda0003f06270 */
[----:B------:R-:W-:Y:S05]  /*16f0*/  @!P0 BRA `(.L_x_20155) ;  /* 0x0000000000108947 */ /* 0x000fea0003800000 */
[----:B------:R-:W-:-:S03]  /*1700*/  UMOV UR4, 0xffffffff ;  /* 0xffffffff00047882 */ /* 0x000fc60000000000 */
[----:B------:R-:W-:Y:S05]  /*1710*/  BRA.DIV UR4, `(.L_x_20156) ;  /* 0x0000000a049c7947 */ /* 0x000fea000b800000 */
[----:B-1----:R1:W0:Y:S02]  /*1720*/  SHFL.IDX PT, R36, R39, R21, R28 ;  /* 0x0000001527247389 */ /* 0x00222400000e001c */
.L_x_20177:
[----:B0-2---:R-:W-:-:S07]  /*1730*/  IMAD R37, R12, R36, R37 ;  /* 0x000000240c257224 */ /* 0x005fce00078e0225 */
.L_x_20155:
[----:B------:R-:W-:-:S13]  /*1740*/  ISETP.GE.AND P0, PT, R0, 0x4, PT ;  /* 0x000000040000780c */ /* 0x000fda0003f06270 */
[----:B------:R-:W-:Y:S05]  /*1750*/  @!P0 BRA `(.L_x_20157) ;  /* 0x0000000000108947 */ /* 0x000fea0003800000 */
[----:B------:R-:W-:-:S03]  /*1760*/  UMOV UR4, 0xffffffff ;  /* 0xffffffff00047882 */ /* 0x000fc60000000000 */
[----:B------:R-:W-:Y:S05]  /*1770*/  BRA.DIV UR4, `(.L_x_20158) ;  /* 0x0000000a04a47947 */ /* 0x000fea000b800000 */
[----:B-1----:R1:W0:Y:S02]  /*1780*/  SHFL.IDX PT, R36, R39, R23, R28 ;  /* 0x0000001727247389 */ /* 0x00222400000e001c */
.L_x_20180:
[----:B0-----:R-:W-:-:S07]  /*1790*/  IMAD R37, R13, R36, R37 ;  /* 0x000000240d257224 */ /* 0x001fce00078e0225 */
.L_x_20157:
[----:B------:R-:W-:-:S13]  /*17a0*/  ISETP.GE.AND P0, PT, R0, 0x5, PT ;  /* 0x000000050000780c */ /* 0x000fda0003f06270 */
[----:B------:R-:W-:Y:S05]  /*17b0*/  @!P0 BRA `(.L_x_20159) ;  /* 0x0000000000108947 */ /* 0x000fea0003800000 */
[----:B------:R-:W-:-:S03]  /*17c0*/  UMOV UR4, 0xffffffff ;  /* 0xffffffff00047882 */ /* 0x000fc60000000000 */
[----:B------:R-:W-:Y:S05]  /*17d0*/  BRA.DIV UR4, `(.L_x_20160) ;  /* 0x0000000a04ac7947 */ /* 0x000fea000b800000 */
[----:B-1----:R1:W0:Y:S02]  /*17e0*/  SHFL.IDX PT, R36, R39, R24, R28 ;  /* 0x0000001827247389 */ /* 0x00222400000e001c */
.L_x_20183:
[----:B0-----:R-:W-:-:S07]  /*17f0*/  IMAD R37, R14, R36, R37 ;  /* 0x000000240e257224 */ /* 0x001fce00078e0225 */
.L_x_20159:
[----:B------:R-:W-:-:S13]  /*1800*/  ISETP.GE.AND P0, PT, R0, 0x6, PT ;  /* 0x000000060000780c */ /* 0x000fda0003f06270 */
[----:B------:R-:W-:Y:S05]  /*1810*/  @!P0 BRA `(.L_x_20161) ;  /* 0x0000000000108947 */ /* 0x000fea0003800000 */
[----:B------:R-:W-:-:S03]  /*1820*/  UMOV UR4, 0xffffffff ;  /* 0xffffffff00047882 */ /* 0x000fc60000000000 */
[----:B------:R-:W-:Y:S05]  /*1830*/  BRA.DIV UR4, `(.L_x_20162) ;  /* 0x0000000a04b47947 */ /* 0x000fea000b800000 */
[----:B-1----:R1:W0:Y:S02]  /*1840*/  SHFL.IDX PT, R36, R39, R25, R28 ;  /* 0x0000001927247389 */ /* 0x00222400000e001c */
.L_x_20186:
[----:B0-----:R-:W-:-:S07]  /*1850*/  IMAD R37, R15, R36, R37 ;  /* 0x000000240f257224 */ /* 0x001fce00078e0225 */
.L_x_20161:
[----:B------:R-:W-:-:S13]  /*1860*/  ISETP.GE.AND P0, PT, R0, 0x7, PT ;  /* 0x000000070000780c */ /* 0x000fda0003f06270 */
[----:B------:R-:W-:Y:S05]  /*1870*/  @!P0 BRA `(.L_x_20163) ;  /* 0x0000000000108947 */ /* 0x000fea0003800000 */
[----:B------:R-:W-:-:S03]  /*1880*/  UMOV UR4, 0xffffffff ;  /* 0xffffffff00047882 */ /* 0x000fc60000000000 */
[----:B------:R-:W-:Y:S05]  /*1890*/  BRA.DIV UR4, `(.L_x_20164) ;  /* 0x0000000a04bc7947 */ /* 0x000fea000b800000 */
[----:B-1----:R1:W0:Y:S02]  /*18a0*/  SHFL.IDX PT, R36, R39, R26, R28 ;  /* 0x0000001a27247389 */ /* 0x00222400000e001c */
.L_x_20189:
[----:B0-----:R-:W-:-:S07]  /*18b0*/  IMAD R37, R16, R36, R37 ;  /* 0x0000002410257224 */ /* 0x001fce00078e0225 */
.L_x_20163:
[----:B------:R-:W-:-:S13]  /*18c0*/  ISETP.GE.AND P0, PT, R0, 0x8, PT ;  /* 0x000000080000780c */ /* 0x000fda0003f06270 */
[----:B------:R-:W-:Y:S05]  /*18d0*/  @!P0 BRA `(.L_x_20165) ;  /* 0x0000000000948947 */ /* 0x000fea0003800000 */
[----:B------:R-:W-:-:S03]  /*18e0*/  UMOV UR4, 0xffffffff ;  /* 0xffffffff00047882 */ /* 0x000fc60000000000 */
[----:B------:R-:W-:Y:S05]  /*18f0*/  BRA.DIV UR4, `(.L_x_20166) ;  /* 0x0000000a04c47947 */ /* 0x000fea000b800000 */
[----:B-1----:R1:W0:Y:S02]  /*1900*/  SHFL.IDX PT, R36, R39, R27, R28 ;  /* 0x0000001b27247389 */ /* 0x00222400000e001c */
.L_x_20192:
[----:B0-----:R-:W-:Y:S01]  /*1910*/  IMAD R37, R17, R36, R37 ;  /* 0x0000002411257224 */ /* 0x001fe200078e0225 */
[----:B------:R-:W-:Y:S06]  /*1920*/  BRA `(.L_x_20165) ;  /* 0x0000000000807947 */ /* 0x000fec0003800000 */
.L_x_20150:
        /* <DEDUP_REMOVED lines=13> */
[----:B------:R-:W1:Y:S01]  /*1a00*/  @P6 LDS R38, [R38+0x4] ;  /* 0x0000040026266984 */ /* 0x000e620000000800 */
[----:B------:R-:W-:-:S03]  /*1a10*/  @P2 IMAD R39, R31, 0x4, R36 ;  /* 0x000000041f272824 */ /* 0x000fc600078e0224 */
[----:B------:R-:W-:Y:S01]  /*1a20*/  @P4 LDS R40, [R40+0xc] ;  /* 0x00000c0028284984 */ /* 0x000fe20000000800 */
[----:B------:R-:W-:-:S03]  /*1a30*/  @P1 LEA R42, R30, R36, 0x2 ;  /* 0x000000241e2a1211 */ /* 0x000fc600078e10ff */
[----:B------:R-:W-:Y:S01]  /*1a40*/  @P2 LDS R39, [R39+0x10] ;  /* 0x0000100027272984 */ /* 0x000fe20000000800 */
[----:B------:R-:W-:-:S03]  /*1a50*/  @P5 IMAD R43, R29, 0x4, R36 ;  /* 0x000000041d2b5824 */ /* 0x000fc600078e0224 */
[----:B------:R-:W-:Y:S04]  /*1a60*/  @P1 LDS R42, [R42+0x14] ;  /* 0x000014002a2a1984 */ /* 0x000fe80000000800 */
[----:B------:R-:W-:Y:S01]  /*1a70*/  @P5 LDS R43, [R43+0x18] ;  /* 0x000018002b2b5984 */ /* 0x000fe20000000800 */
[----:B-1----:R-:W-:Y:S01]  /*1a80*/  @P6 IMAD R37, R10, R38, R37 ;  /* 0x000000260a256224 */ /* 0x002fe200078e0225 */
[----:B------:R-:W-:Y:S02]  /*1a90*/  ISETP.GE.AND P6, PT, R0, 0x8, PT ;  /* 0x000000080000780c */ /* 0x000fe40003fc6270 */
[----:B------:R-:W2:Y:S11]  /*1aa0*/  @P0 LDS R38, [R41+0x8] ;  /* 0x0000080029260984 */ /* 0x000eb60000000800 */
[----:B------:R-:W-:-:S06]  /*1ab0*/  @P6 IMAD R36, R8, 0x4, R36 ;  /* 0x0000000408246824 */ /* 0x000fcc00078e0224 */
[----:B------:R-:W1:Y:S01]  /*1ac0*/  @P6 LDS R36, [R36+0x1c] ;  /* 0x00001c0024246984 */ /* 0x000e620000000800 */
[----:B--2---:R-:W-:-:S04]  /*1ad0*/  @P0 IMAD R37, R12, R38, R37 ;  /* 0x000000260c250224 */ /* 0x004fc800078e0225 */
[----:B0-----:R-:W-:-:S04]  /*1ae0*/  @P4 IMAD R37, R13, R40, R37 ;  /* 0x000000280d254224 */ /* 0x001fc800078e0225 */
[----:B------:R-:W-:-:S04]  /*1af0*/  @P2 IMAD R37, R14, R39, R37 ;  /* 0x000000270e252224 */ /* 0x000fc800078e0225 */
[----:B------:R-:W-:-:S04]  /*1b00*/  @P1 IMAD R37, R15, R42, R37 ;  /* 0x0000002a0f251224 */ /* 0x000fc800078e0225 */
[----:B------:R-:W-:-:S04]  /*1b10*/  @P5 IMAD R37, R16, R43, R37 ;  /* 0x0000002b10255224 */ /* 0x000fc800078e0225 */
[----:B-1----:R-:W-:-:S07]  /*1b20*/  @P6 IMAD R37, R17, R36, R37 ;  /* 0x0000002411256224 */ /* 0x002fce00078e0225 */
.L_x_20165:
        /* <DEDUP_REMOVED lines=8> */
.L_x_20142:
[----:B------:R-:W-:Y:S05]  /*1bb0*/  WARPSYNC.ALL ;  /* 0x0000000000007948 */ /* 0x000fea0003800000 */
[----:B------:R-:W-:Y:S01]  /*1bc0*/  BAR.SYNC.DEFER_BLOCKING 0x0 ;  /* 0x0000000000007b1d */ /* 0x000fe20000010000 */
[----:B------:R-:W-:-:S13]  /*1bd0*/  ISETP.GT.U32.AND P0, PT, R3, 0xf, PT ;  /* 0x0000000f0300780c */ /* 0x000fda0003f04070 */
[----:B------:R-:W-:Y:S05]  /*1be0*/  @P0 EXIT ;  /* 0x000000000000094d */ /* 0x000fea0003800000 */
[----:B0-----:R-:W-:Y:S01]  /*1bf0*/  IABS R13, R0 ;  /* 0x00000000000d7213 */ /* 0x001fe20000000000 */
[----:B------:R-:W1:Y:S01]  /*1c00*/  LDC R15, c[0x0][0x388] ;  /* 0x0000e200ff0f7b82 */ /* 0x000e620000000800 */
[-C--:B------:R-:W-:Y:S01]  /*1c10*/  IABS R8, R2.reuse ;  /* 0x0000000200087213 */ /* 0x080fe20000000000 */
[----:B------:R-:W-:Y:S01]  /*1c20*/  UMOV UR4, 0x400 ;  /* 0x0000040000047882 */ /* 0x000fe20000000000 */
[----:B------:R-:W0:Y:S01]  /*1c30*/  I2F.RP R9, R13 ;  /* 0x0000000d00097306 */ /* 0x000e220000209400 */
[----:B------:R-:W-:Y:S01]  /*1c40*/  UIADD3 UR4, UPT, UPT, UR4, 0x200, URZ ;  /* 0x0000020004047890 */ /* 0x000fe2000fffe0ff */
[C---:B------:R-:W-:Y:S01]  /*1c50*/  IMAD R5, R2.reuse, R5, RZ ;  /* 0x0000000502057224 */ /* 0x040fe200078e02ff */
[----:B------:R-:W-:Y:S02]  /*1c60*/  ISETP.NE.AND P3, PT, R2, RZ, PT ;  /* 0x000000ff0200720c */ /* 0x000fe40003f65270 */
[----:B------:R-:W5:Y:S01]  /*1c70*/  S2UR UR5, SR_CgaCtaId ;  /* 0x00000000000579c3 */ /* 0x000f620000008800 */
[----:B------:R-:W-:-:S02]  /*1c80*/  LOP3.LUT R17, RZ, R2, RZ, 0x33, !PT ;  /* 0x00000002ff117212 */ /* 0x000fc400078e33ff */
[----:B--2---:R-:W2:Y:S05]  /*1c90*/  I2F.RP R12, R8 ;  /* 0x00000008000c7306 */ /* 0x004eaa0000209400 */
[----:B------:R-:W4:Y:S03]  /*1ca0*/  LDC R14, c[0x0][0x384] ;  /* 0x0000e100ff0e7b82 */ /* 0x000f260000000800 */
[----:B0-----:R-:W0:Y:S01]  /*1cb0*/  MUFU.RCP R9, R9 ;  /* 0x0000000900097308 */ /* 0x001e220000001000 */
[----:B-1-3--:R-:W-:-:S07]  /*1cc0*/  IABS R10, R15 ;  /* 0x0000000f000a7213 */ /* 0x00afce0000000000 */
[----:B--2---:R-:W-:Y:S01]  /*1cd0*/  MUFU.RCP R12, R12 ;  /* 0x0000000c000c7308 */ /* 0x004fe20000001000 */
[----:B-----5:R-:W-:Y:S01]  /*1ce0*/  ULEA UR4, UR5, UR4, 0x18 ;  /* 0x0000000405047291 */ /* 0x020fe2000f8ec0ff */
[----:B0-----:R-:W-:-:S06]  /*1cf0*/  VIADD R7, R9, 0xffffffe ;  /* 0x0ffffffe09077836 */ /* 0x001fcc0000000000 */
[----:B------:R-:W4:Y:S02]  /*1d00*/  F2I.FTZ.U32.TRUNC.NTZ R7, R7 ;  /* 0x0000000700077305 */ /* 0x000f24000021f000 */
[----:B----4-:R-:W-:-:S04]  /*1d10*/  IMAD.MOV R6, RZ, RZ, -R7 ;  /* 0x000000ffff067224 */ /* 0x010fc800078e0a07 */
[----:B------:R-:W-:Y:S02]  /*1d20*/  IMAD R11, R6, R13, RZ ;  /* 0x0000000d060b7224 */ /* 0x000fe400078e02ff */
[----:B------:R-:W-:-:S04]  /*1d30*/  IMAD.MOV.U32 R6, RZ, RZ, RZ ;  /* 0x000000ffff067224 */ /* 0x000fc800078e00ff */
[----:B------:R-:W-:-:S04]  /*1d40*/  IMAD.HI.U32 R11, R7, R11, R6 ;  /* 0x0000000b070b7227 */ /* 0x000fc800078e0006 */
[----:B------:R-:W-:Y:S02]  /*1d50*/  IMAD.MOV.U32 R6, RZ, RZ, R10 ;  /* 0x000000ffff067224 */ /* 0x000fe400078e000a */
[----:B------:R-:W-:Y:S02]  /*1d60*/  VIADD R10, R12, 0xffffffe ;  /* 0x0ffffffe0c0a7836 */ /* 0x000fe40000000000 */
[----:B------:R-:W-:Y:S02]  /*1d70*/  IMAD.HI.U32 R9, R11, R6, RZ ;  /* 0x000000060b097227 */ /* 0x000fe400078e00ff */
[----:B------:R0:W1:Y:S03]  /*1d80*/  F2I.FTZ.U32.TRUNC.NTZ R11, R10 ;  /* 0x0000000a000b7305 */ /* 0x000066000021f000 */
[----:B------:R-:W-:-:S05]  /*1d90*/  IADD3 R7, PT, PT, -R9, RZ, RZ ;  /* 0x000000ff09077210 */ /* 0x000fca0007ffe1ff */
        /* <DEDUP_REMOVED lines=9> */
[----:B------:R-:W-:Y:S01]  /*1e30*/  IMAD R15, R14, UR7, R5 ;  /* 0x000000070e0f7c24 */ /* 0x000fe2000f8e0205 */
[----:B------:R-:W-:Y:S02]  /*1e40*/  LEA R5, R3, UR4, 0x2 ;  /* 0x0000000403057c11 */ /* 0x000fe4000f8e10ff */
[----:B------:R-:W-:-:S02]  /*1e50*/  ISETP.GE.AND P2, PT, R6, RZ, PT ;  /* 0x000000ff0600720c */ /* 0x000fc40003f46270 */
[----:B------:R-:W0:Y:S05]  /*1e60*/  LDC.64 R6, c[0x0][0x3a0] ;  /* 0x0000e800ff067b82 */ /* 0x000e2a0000000a00 */
[----:B------:R-:W-:-:S05]  /*1e70*/  @P0 IADD3 R9, PT, PT, R9, 0x1, RZ ;  /* 0x0000000109090810 */ /* 0x000fca0007ffe0ff */
[----:B------:R-:W-:Y:S02]  /*1e80*/  IMAD.MOV.U32 R12, RZ, RZ, R9 ;  /* 0x000000ffff0c7224 */ /* 0x000fe400078e0009 */
[----:B------:R-:W-:Y:S02]  /*1e90*/  IMAD R9, R13, R8, RZ ;  /* 0x000000080d097224 */ /* 0x000fe400078e02ff */
[----:B------:R-:W-:Y:S01]  /*1ea0*/  @!P2 IMAD.MOV R12, RZ, RZ, -R12 ;  /* 0x000000ffff0ca224 */ /* 0x000fe200078e0a0c */
[----:B------:R-:W-:Y:S01]  /*1eb0*/  @!P1 LOP3.LUT R12, RZ, R0, RZ, 0x33, !PT ;  /* 0x00000000ff0c9212 */ /* 0x000fe200078e33ff */
[----:B------:R-:W-:-:S07]  /*1ec0*/  IMAD.HI.U32 R16, R11, R9, R10 ;  /* 0x000000090b107227 */ /* 0x000fce00078e000a */
.L_x_20168:
[----:B------:R-:W-:Y:S01]  /*1ed0*/  IABS R0, R2 ;  /* 0x0000000200007213 */ /* 0x000fe20000000000 */
[----:B-1----:R1:W2:Y:S01]  /*1ee0*/  LDS R13, [R5] ;  /* 0x00000000050d7984 */ /* 0x0022a20000000800 */
[----:B------:R-:W-:-:S03]  /*1ef0*/  IABS R9, R3 ;  /* 0x0000000300097213 */ /* 0x000fc60000000000 */
[----:B------:R-:W-:Y:S02]  /*1f00*/  IMAD.MOV R10, RZ, RZ, -R0 ;  /* 0x000000ffff0a7224 */ /* 0x000fe400078e0a00 */
[----:B------:R-:W-:-:S04]  /*1f10*/  IMAD.HI.U32 R0, R16, R9, RZ ;  /* 0x0000000910007227 */ /* 0x000fc800078e00ff */
[----:B------:R-:W-:Y:S01]  /*1f20*/  IMAD R9, R0, R10, R9 ;  /* 0x0000000a00097224 */ /* 0x000fe200078e0209 */
[----:B------:R-:W-:Y:S01]  /*1f30*/  IABS R10, R2 ;  /* 0x00000002000a7213 */ /* 0x000fe20000000000 */
[----:B-1----:R-:W-:-:S03]  /*1f40*/  IMAD R5, R4, 0x4, R5 ;  /* 0x0000000404057824 */ /* 0x002fc600078e0205 */
        /* <DEDUP_REMOVED lines=12> */
[----:B------:R-:W-:-:S03]  /*2010*/  IMAD.IADD R3, R4, 0x1, R3 ;  /* 0x0000000104037824 */ /* 0x000fc600078e0203 */
[----:B------:R-:W-:Y:S02]  /*2020*/  IADD3 R9, PT, PT, R0, R9, RZ ;  /* 0x0000000900097210 */ /* 0x000fe40007ffe0ff */
[----:B------:R-:W-:-:S03]  /*2030*/  ISETP.GE.U32.AND P0, PT, R3, 0x10, PT ;  /* 0x000000100300780c */ /* 0x000fc60003f06070 */
[----:B0-----:R-:W-:-:S05]  /*2040*/  IMAD.WIDE R10, R9, 0x4, R6 ;  /* 0x00000004090a7825 */ /* 0x001fca00078e0206 */
[----:B--2---:R1:W-:Y:S05]  /*2050*/  STG.E desc[UR8][R10.64], R13 ;  /* 0x0000000d0a007986 */ /* 0x0043ea000c101908 */
[----:B------:R-:W-:Y:S05]  /*2060*/  @!P0 BRA `(.L_x_20168) ;  /* 0xfffffffc00988947 */ /* 0x000fea000383ffff */
[----:B------:R-:W-:Y:S05]  /*2070*/  EXIT ;  /* 0x000000000000794d */ /* 0x000fea0003800000 */
.L_x_20152:
[----:B------:R-:W-:Y:S01]  /*2080*/  BSSY B0, `(.L_x_20169) ;  /* 0x0000006000007945 */ /* 0x000fe20003800000 */
[----:B------:R-:W-:Y:S02]  /*2090*/  IMAD.MOV.U32 R38, RZ, RZ, R35 ;  /* 0x000000ffff267224 */ /* 0x000fe400078e0023 */
[----:B------:R-:W-:-:S07]  /*20a0*/  IMAD.MOV.U32 R36, RZ, RZ, -0x1 ;  /* 0xffffffffff247424 */ /* 0x000fce00078e00ff */
[----:B01234-:R-:W-:Y:S05]  /*20b0*/  WARPSYNC.COLLECTIVE R36, `(.L_x_20170) ;  /* 0x0000000024087348 */ /* 0x01ffea0003c00000 */
[----:B-1----:R1:W0:Y:S02]  /*20c0*/  SHFL.IDX P0, R36, R39, R38, R28 ;  /* 0x0000002627247389 */ /* 0x002224000000001c */
[----:B01234-:R-:W-:Y:S05]  /*20d0*/  ENDCOLLECTIVE ;  /* 0x000000000000791b */ /* 0x01ffea0003800000 */
.L_x_20170:
[----:B------:R-:W-:Y:S05]  /*20e0*/  BSYNC B0 ;  /* 0x0000000000007941 */ /* 0x000fea0003800000 */
.L_x_20169:
[----:B------:R-:W-:Y:S01]  /*20f0*/  MOV R37, R36 ;  /* 0x0000002400257202 */ /* 0x000fe20000000f00 */
[----:B------:R-:W-:Y:S06]  /*2100*/  BRA `(.L_x_20171) ;  /* 0xfffffff400587947 */ /* 0x000fec000383ffff */
.L_x_20154:
[----:B------:R-:W-:Y:S01]  /*2110*/  BSSY B0, `(.L_x_20172) ;  /* 0x0000006000007945 */ /* 0x000fe20003800000 */
[----:B------:R-:W-:Y:S02]  /*2120*/  IMAD.MOV.U32 R38, RZ, RZ, R20 ;  /* 0x000000ffff267224 */ /* 0x000fe400078e0014 */
[----:B------:R-:W-:-:S07]  /*2130*/  IMAD.MOV.U32 R36, RZ, RZ, -0x1 ;  /* 0xffffffffff247424 */ /* 0x000fce00078e00ff */
[----:B01234-:R-:W-:Y:S05]  /*2140*/  WARPSYNC.COLLECTIVE R36, `(.L_x_20173) ;  /* 0x0000000024087348 */ /* 0x01ffea0003c00000 */
[----:B-1----:R1:W0:Y:S02]  /*2150*/  SHFL.IDX P0, R36, R39, R38, R28 ;  /* 0x0000002627247389 */ /* 0x002224000000001c */
[----:B01234-:R-:W-:Y:S05]  /*2160*/  ENDCOLLECTIVE ;  /* 0x000000000000791b */ /* 0x01ffea0003800000 */
.L_x_20173:
[----:B------:R-:W-:Y:S05]  /*2170*/  BSYNC B0 ;  /* 0x0000000000007941 */ /* 0x000fea0003800000 */
.L_x_20172:
[----:B------:R-:W-:Y:S05]  /*2180*/  BRA `(.L_x_20174) ;  /* 0xfffffff400507947 */ /* 0x000fea000383ffff */
.L_x_20156:
[----:B------:R-:W-:Y:S01]  /*2190*/  BSSY B0, `(.L_x_20175) ;  /* 0x0000006000007945 */ /* 0x000fe20003800000 */
[----:B------:R-:W-:Y:S01]  /*21a0*/  IMAD.MOV.U32 R38, RZ, RZ, R21 ;  /* 0x000000ffff267224 */ /* 0x000fe200078e0015 */
[----:B------:R-:W-:-:S07]  /*21b0*/  MOV R36, 0xffffffff ;  /* 0xffffffff00247802 */ /* 0x000fce0000000f00 */
[----:B01234-:R-:W-:Y:S05]  /*21c0*/  WARPSYNC.COLLECTIVE R36, `(.L_x_20176) ;  /* 0x0000000024087348 */ /* 0x01ffea0003c00000 */
[----:B-1----:R1:W0:Y:S02]  /*21d0*/  SHFL.IDX P0, R36, R39, R38, R28 ;  /* 0x0000002627247389 */ /* 0x002224000000001c */
[----:B01234-:R-:W-:Y:S05]  /*21e0*/  ENDCOLLECTIVE ;  /* 0x000000000000791b */ /* 0x01ffea0003800000 */
.L_x_20176:
[----:B------:R-:W-:Y:S05]  /*21f0*/  BSYNC B0 ;  /* 0x0000000000007941 */ /* 0x000fea0003800000 */
.L_x_20175:
[----:B------:R-:W-:Y:S05]  /*2200*/  BRA `(.L_x_20177) ;  /* 0xfffffff400487947 */ /* 0x000fea000383ffff */
.L_x_20158:
[----:B------:R-:W-:Y:S01]  /*2210*/  BSSY B0, `(.L_x_20178) ;  /* 0x0000006000007945 */ /* 0x000fe20003800000 */
[----:B------:R-:W-:Y:S02]  /*2220*/  IMAD.MOV.U32 R38, RZ, RZ, R23 ;  /* 0x000000ffff267224 */ /* 0x000fe400078e0017 */
[----:B------:R-:W-:-:S07]  /*2230*/  IMAD.MOV.U32 R36, RZ, RZ, -0x1 ;  /* 0xffffffffff247424 */ /* 0x000fce00078e00ff */
[----:B01234-:R-:W-:Y:S05]  /*2240*/  WARPSYNC.COLLECTIVE R36, `(.L_x_20179) ;  /* 0x0000000024087348 */ /* 0x01ffea0003c00000 */
[----:B-1----:R1:W0:Y:S02]  /*2250*/  SHFL.IDX P0, R36, R39, R38, R28 ;  /* 0x0000002627247389 */ /* 0x002224000000001c */
[----:B01234-:R-:W-:Y:S05]  /*2260*/  ENDCOLLECTIVE ;  /* 0x000000000000791b */ /* 0x01ffea0003800000 */
.L_x_20179:
[----:B------:R-:W-:Y:S05]  /*2270*/  BSYNC B0 ;  /* 0x0000000000007941 */ /* 0x000fea0003800000 */
.L_x_20178:
[----:B------:R-:W-:Y:S05]  /*2280*/  BRA `(.L_x_20180) ;  /* 0xfffffff400407947 */ /* 0x000fea000383ffff */
.L_x_20160:
[----:B------:R-:W-:Y:S01]  /*2290*/  BSSY B0, `(.L_x_20181) ;  /* 0x0000006000007945 */ /* 0x000fe20003800000 */
[----:B------:R-:W-:Y:S01]  /*22a0*/  IMAD.MOV.U32 R38, RZ, RZ, R24 ;  /* 0x000000ffff267224 */ /* 0x000fe200078e0018 */
[----:B------:R-:W-:-:S07]  /*22b0*/  MOV R36, 0xffffffff ;  /* 0xffffffff00247802 */ /* 0x000fce0000000f00 */
[----:B01234-:R-:W-:Y:S05]  /*22c0*/  WARPSYNC.COLLECTIVE R36, `(.L_x_20182) ;  /* 0x0000000024087348 */ /* 0x01ffea0003c00000 */
[----:B-1----:R1:W0:Y:S02]  /*22d0*/  SHFL.IDX P0, R36, R39, R38, R28 ;  /* 0x0000002627247389 */ /* 0x002224000000001c */
[----:B01234-:R-:W-:Y:S05]  /*22e0*/  ENDCOLLECTIVE ;  /* 0x000000000000791b */ /* 0x01ffea0003800000 */
.L_x_20182:
[----:B------:R-:W-:Y:S05]  /*22f0*/  BSYNC B0 ;  /* 0x0000000000007941 */ /* 0x000fea0003800000 */
.L_x_20181:
[----:B------:R-:W-:Y:S05]  /*2300*/  BRA `(.L_x_20183) ;  /* 0xfffffff400387947 */ /* 0x000fea000383ffff */
.L_x_20162:
[----:B------:R-:W-:Y:S01]  /*2310*/  BSSY B0, `(.L_x_20184) ;  /* 0x0000006000007945 */ /* 0x000fe20003800000 */
[----:B------:R-:W-:Y:S02]  /*2320*/  IMAD.MOV.U32 R38, RZ, RZ, R25 ;  /* 0x000000ffff267224 */ /* 0x000fe400078e0019 */
[----:B------:R-:W-:-:S07]  /*2330*/  IMAD.MOV.U32 R36, RZ, RZ, -0x1 ;  /* 0xffffffffff247424 */ /* 0x000fce00078e00ff */
[----:B01234-:R-:W-:Y:S05]  /*2340*/  WARPSYNC.COLLECTIVE R36, `(.L_x_20185) ;  /* 0x0000000024087348 */ /* 0x01ffea0003c00000 */
[----:B-1----:R1:W0:Y:S02]  /*2350*/  SHFL.IDX P0, R36, R39, R38, R28 ;  /* 0x0000002627247389 */ /* 0x002224000000001c */
[----:B01234-:R-:W-:Y:S05]  /*2360*/  ENDCOLLECTIVE ;  /* 0x000000000000791b */ /* 0x01ffea0003800000 */
.L_x_20185:
[----:B------:R-:W-:Y:S05]  /*2370*/  BSYNC B0 ;  /* 0x0000000000007941 */ /* 0x000fea0003800000 */
.L_x_20184:
[----:B------:R-:W-:Y:S05]  /*2380*/  BRA `(.L_x_20186) ;  /* 0xfffffff400307947 */ /* 0x000fea000383ffff */
.L_x_20164:
[----:B------:R-:W-:Y:S01]  /*2390*/  BSSY B0, `(.L_x_20187) ;  /* 0x0000006000007945 */ /* 0x000fe20003800000 */
[----:B------:R-:W-:Y:S01]  /*23a0*/  IMAD.MOV.U32 R38, RZ, RZ, R26 ;  /* 0x000000ffff267224 */ /* 0x000fe200078e001a */
[----:B------:R-:W-:-:S07]  /*23b0*/  MOV R36, 0xffffffff ;  /* 0xffffffff00247802 */ /* 0x000fce0000000f00 */
[----:B01234-:R-:W-:Y:S05]  /*23c0*/  WARPSYNC.COLLECTIVE R36, `(.L_x_20188) ;  /* 0x0000000024087348 */ /* 0x01ffea0003c00000 */
[----:B-1----:R1:W0:Y:S02]  /*23d0*/  SHFL.IDX P0, R36, R39, R38, R28 ;  /* 0x0000002627247389 */ /* 0x002224000000001c */
[----:B01234-:R-:W-:Y:S05]  /*23e0*/  ENDCOLLECTIVE ;  /* 0x000000000000791b */ /* 0x01ffea0003800000 */
.L_x_20188:
[----:B------:R-:W-:Y:S05]  /*23f0*/  BSYNC B0 ;  /* 0x0000000000007941 */ /* 0x000fea0003800000 */
.L_x_20187:
[----:B------:R-:W-:Y:S05]  /*2400*/  BRA `(.L_x_20189) ;  /* 0xfffffff400287947 */ /* 0x000fea000383ffff */
.L_x_20166:
[----:B------:R-:W-:Y:S01]  /*2410*/  BSSY B0, `(.L_x_20190) ;  /* 0x0000006000007945 */ /* 0x000fe20003800000 */
[----:B------:R-:W-:Y:S02]  /*2420*/  IMAD.MOV.U32 R38, RZ, RZ, R27 ;  /* 0x000000ffff267224 */ /* 0x000fe400078e001b */
[----:B------:R-:W-:-:S07]  /*2430*/  IMAD.MOV.U32 R36, RZ, RZ, -0x1 ;  /* 0xffffffffff247424 */ /* 0x000fce00078e00ff */
[----:B01234-:R-:W-:Y:S05]  /*2440*/  WARPSYNC.COLLECTIVE R36, `(.L_x_20191) ;  /* 0x0000000024087348 */ /* 0x01ffea0003c00000 */
[----:B-1----:R1:W0:Y:S02]  /*2450*/  SHFL.IDX P0, R36, R39, R38, R28 ;  /* 0x0000002627247389 */ /* 0x002224000000001c */
[----:B01234-:R-:W-:Y:S05]  /*2460*/  ENDCOLLECTIVE ;  /* 0x000000000000791b */ /* 0x01ffea0003800000 */
.L_x_20191:
[----:B------:R-:W-:Y:S05]  /*2470*/  BSYNC B0 ;  /* 0x0000000000007941 */ /* 0x000fea0003800000 */
.L_x_20190:
[----:B------:R-:W-:Y:S05]  /*2480*/  BRA `(.L_x_20192) ;  /* 0xfffffff400207947 */ /* 0x000fea000383ffff */
.L_x_20193:
        /* <DEDUP_REMOVED lines=15> */
.L_x_20681:


//--------------------- .text._Z9cuda_gemmIiLi128ELi1ELi1ELi16ELi4ELi4ELi1EEviiiPT_S1_S1_ii --------------------------
	.section	.text._Z9cuda_gemmIiLi128ELi1ELi1ELi16ELi4ELi4ELi1EEviiiPT_S1_S1_ii,"ax",@progbits
	.align	128
        .global         _Z9cuda_gemmIiLi128ELi1ELi1ELi16ELi4ELi4ELi1EEviiiPT_S1_S1_ii
        .type           _Z9cuda_gemmIiLi128ELi1ELi1ELi16ELi4ELi4ELi1EEviiiPT_S1_S1_ii,@function
        .size           _Z9cuda_gemmIiLi128ELi1ELi1ELi16ELi4ELi4ELi1EEviiiPT_S1_S1_ii,(.L_x_20682 - _Z9cuda_gemmIiLi128ELi1ELi1ELi16ELi4ELi4ELi1EEviiiPT_S1_S1_ii)
        .other          _Z9cuda_gemmIiLi128ELi1ELi1ELi16ELi4ELi4ELi1EEviiiPT_S1_S1_ii,@"STO_CUDA_ENTRY STV_DEFAULT"
_Z9cuda_gemmIiLi128ELi1ELi1ELi16ELi4ELi4ELi1EEviiiPT_S1_S1_ii:
.text._Z9cuda_gemmIiLi128ELi1ELi1ELi16ELi4ELi4ELi1EEviiiPT_S1_S1_ii:
        /* <DEDUP_REMOVED lines=14> */
.L_x_20196:
[----:B0-----:R0:W3:Y:S01]  /*00e0*/  LDG.E R7, desc[UR6][R4.64] ;  /* 0x0000000604077981 */ /* 0x0010e2000c1e1900 */
[C---:B------:R-:W-:Y:S02]  /*00f0*/  LOP3.LUT R9, R6.reuse, 0x3, RZ, 0xc0, !PT ;  /* 0x0000000306097812 */ /* 0x040fe400078ec0ff */
[----:B------:R-:W-:Y:S01]  /*0100*/  LOP3.LUT R8, R6, 0xfffffffc, RZ, 0xc0, !PT ;  /* 0xfffffffc06087812 */ /* 0x000fe200078ec0ff */
[----:B--2---:R-:W-:Y:S02]  /*0110*/  IMAD.IADD R6, R11, 0x1, R6 ;  /* 0x000000010b067824 */ /* 0x004fe400078e0206 */
[----:B------:R-:W-:-:S03]  /*0120*/  IMAD R9, R9, 0x14, R2 ;  /* 0x0000001409097824 */ /* 0x000fc600078e0202 */
[----:B------:R-:W-:Y:S01]  /*0130*/  ISETP.GE.U32.AND P0, PT, R6, 0x10, PT ;  /* 0x000000100600780c */ /* 0x000fe20003f06070 */
[----:B------:R-:W-:Y:S02]  /*0140*/  IMAD.IADD R8, R9, 0x1, R8 ;  /* 0x0000000109087824 */ /* 0x000fe400078e0208 */
[----:B0-----:R-:W-:-:S03]  /*0150*/  IMAD.WIDE.U32 R4, R11, 0x4, R4 ;  /* 0x000000040b047825 */ /* 0x001fc600078e0004 */
[----:B---3--:R0:W-:Y:S07]  /*0160*/  STS [R8], R7 ;  /* 0x0000000708007388 */ /* 0x0081ee0000000800 */
[----:B------:R-:W-:Y:S05]  /*0170*/  @!P0 BRA `(.L_x_20196) ;  /* 0xfffffffc00d88947 */ /* 0x000fea000383ffff */
.L_x_20195:
[----:B------:R-:W-:Y:S05]  /*0180*/  BSYNC.RECONVERGENT B0 ;  /* 0x0000000000007941 */ /* 0x000fea0003800200 */
.L_x_20194:
[----:B------:R-:W1:Y:S01]  /*0190*/  LDC R5, c[0x0][0x360] ;  /* 0x0000d800ff057b82 */ /* 0x000e620000000800 */
[----:B------:R-:W2:Y:S02]  /*01a0*/  LDCU UR4, c[0x0][0x374] ;  /* 0x00006e80ff0477ac */ /* 0x000ea40008000800 */
[----:B--2---:R-:W-:-:S13]  /*01b0*/  ISETP.GE.U32.AND P0, PT, R3, UR4, PT ;  /* 0x0000000403007c0c */ /* 0x004fda000bf06070 */
[----:B------:R-:W-:Y:S05]  /*01c0*/  @P0 EXIT ;  /* 0x000000000000094d */ /* 0x000fea0003800000 */
[----:B------:R-:W-:Y:S01]  /*01d0*/  ISETP.GT.U32.AND P0, PT, R0, 0xf, PT ;  /* 0x0000000f0000780c */ /* 0x000fe20003f04070 */
[----:B------:R-:W-:-:S12]  /*01e0*/  BSSY.RECONVERGENT B0, `(.L_x_20197) ;  /* 0x0000012000007945 */ /* 0x000fd80003800200 */
[----:B------:R-:W-:Y:S05]  /*01f0*/  @P0 BRA `(.L_x_20198) ;  /* 0x0000000000400947 */ /* 0x000fea0003800000 */
[----:B------:R-:W2:Y:S01]  /*0200*/  S2UR UR5, SR_CgaCtaId ;  /* 0x00000000000579c3 */ /* 0x000ea20000008800 */
[----:B------:R-:W-:Y:S01]  /*0210*/  UMOV UR4, 0x400 ;  /* 0x0000040000047882 */ /* 0x000fe20000000000 */
[----:B------:R-:W-:Y:S01]  /*0220*/  LEA R9, R3, R0, 0x4 ;  /* 0x0000000003097211 */ /* 0x000fe200078e20ff */
[----:B------:R-:W-:Y:S01]  /*0230*/  UIADD3 UR4, UPT, UPT, UR4, 0x80, URZ ;  /* 0x0000008004047890 */ /* 0x000fe2000fffe0ff */
[----:B------:R-:W-:-:S04]  /*0240*/  IMAD.MOV.U32 R4, RZ, RZ, R0 ;  /* 0x000000ffff047224 */ /* 0x000fc800078e0000 */
[----:B0-----:R-:W0:Y:S01]  /*0250*/  LDC.64 R6, c[0x0][0x390] ;  /* 0x0000e400ff067b82 */ /* 0x001e220000000a00 */
[----:B--2---:R-:W-:-:S06]  /*0260*/  ULEA UR4, UR5, UR4, 0x18 ;  /* 0x0000000405047291 */ /* 0x004fcc000f8ec0ff */
[----:B------:R-:W-:Y:S01]  /*0270*/  LEA R2, R0, UR4, 0x2 ;  /* 0x0000000400027c11 */ /* 0x000fe2000f8e10ff */
[----:B0-----:R-:W-:-:S07]  /*0280*/  IMAD.WIDE.U32 R6, R9, 0x4, R6 ;  /* 0x0000000409067825 */ /* 0x001fce00078e0006 */
.L_x_20199:
[----:B------:R0:W2:Y:S01]  /*0290*/  LDG.E R9, desc[UR6][R6.64] ;  /* 0x0000000606097981 */ /* 0x0000a2000c1e1900 */
[----:B-1----:R-:W-:-:S05]  /*02a0*/  IMAD.IADD R4, R5, 0x1, R4 ;  /* 0x0000000105047824 */ /* 0x002fca00078e0204 */
[----:B------:R-:W-:Y:S01]  /*02b0*/  ISETP.GE.U32.AND P0, PT, R4, 0x10, PT ;  /* 0x000000100400780c */ /* 0x000fe20003f06070 */
[C---:B0-----:R-:W-:Y:S01]  /*02c0*/  IMAD.WIDE.U32 R6, R5.reuse, 0x4, R6 ;  /* 0x0000000405067825 */ /* 0x041fe200078e0006 */
[----:B--2---:R0:W-:Y:S02]  /*02d0*/  STS [R2], R9 ;  /* 0x0000000902007388 */ /* 0x0041e40000000800 */
[----:B0-----:R-:W-:-:S09]  /*02e0*/  LEA R2, R5, R2, 0x2 ;  /* 0x0000000205027211 */ /* 0x001fd200078e10ff */
[----:B------:R-:W-:Y:S05]  /*02f0*/  @!P0 BRA `(.L_x_20199) ;  /* 0xfffffffc00e48947 */ /* 0x000fea000383ffff */
.L_x_20198:
[----:B------:R-:W-:Y:S05]  /*0300*/  BSYNC.RECONVERGENT B0 ;  /* 0x0000000000007941 */ /* 0x000fea0003800200 */
.L_x_20197:
[----:B------:R-:W-:Y:S01]  /*0310*/  BAR.SYNC.DEFER_BLOCKING 0x0 ;  /* 0x0000000000007b1d */ /* 0x000fe20000010000 */
[C---:B------:R-:W-:Y:S02]  /*0320*/  ISETP.GT.U32.AND P0, PT, R0.reuse, 0xf, PT ;  /* 0x0000000f0000780c */ /* 0x040fe40003f04070 */
[----:B------:R-:W-:-:S11]  /*0330*/  LOP3.LUT R2, R0, 0x3, RZ, 0xc0, !PT ;  /* 0x0000000300027812 */ /* 0x000fd600078ec0ff */
[----:B------:R-:W-:Y:S05]  /*0340*/  @P0 BRA `(.L_x_20200) ;  /* 0x0000000400040947 */ /* 0x000fea0003800000 */
[----:B------:R-:W2:Y:S01]  /*0350*/  S2UR UR5, SR_CgaCtaId ;  /* 0x00000000000579c3 */ /* 0x000ea20000008800 */
[----:B------:R-:W-:Y:S01]  /*0360*/  UMOV UR4, 0x400 ;  /* 0x0000040000047882 */ /* 0x000fe20000000000 */
[----:B------:R-:W-:Y:S01]  /*0370*/  BSSY.RECONVERGENT B0, `(.L_x_20201) ;  /* 0x000000a000007945 */ /* 0x000fe20003800200 */
[----:B------:R-:W-:Y:S01]  /*0380*/  UIADD3 UR4, UPT, UPT, UR4, 0x100, URZ ;  /* 0x0000010004047890 */ /* 0x000fe2000fffe0ff */
[----:B------:R-:W-:-:S03]  /*0390*/  IMAD.MOV.U32 R6, RZ, RZ, R0 ;  /* 0x000000ffff067224 */ /* 0x000fc600078e0000 */
[----:B--2---:R-:W-:-:S06]  /*03a0*/  ULEA UR4, UR5, UR4, 0x18 ;  /* 0x0000000405047291 */ /* 0x004fcc000f8ec0ff */
[----:B------:R-:W-:-:S07]  /*03b0*/  LEA R4, R0, UR4, 0x2 ;  /* 0x0000000400047c11 */ /* 0x000fce000f8e10ff */
.L_x_20202:
[C---:B-1----:R-:W-:Y:S01]  /*03c0*/  IMAD.IADD R6, R5.reuse, 0x1, R6 ;  /* 0x0000000105067824 */ /* 0x042fe200078e0206 */
[----:B------:R1:W-:Y:S04]  /*03d0*/  STS [R4], RZ ;  /* 0x000000ff04007388 */ /* 0x0003e80000000800 */
[----:B------:R-:W-:Y:S02]  /*03e0*/  ISETP.GE.U32.AND P0, PT, R6, 0x10, PT ;  /* 0x000000100600780c */ /* 0x000fe40003f06070 */
[----:B-1----:R-:W-:-:S11]  /*03f0*/  LEA R4, R5, R4, 0x2 ;  /* 0x0000000405047211 */ /* 0x002fd600078e10ff */
[----:B------:R-:W-:Y:S05]  /*0400*/  @!P0 BRA `(.L_x_20202) ;  /* 0xfffffffc00ec8947 */ /* 0x000fea000383ffff */
[----:B------:R-:W-:Y:S05]  /*0410*/  BSYNC.RECONVERGENT B0 ;  /* 0x0000000000007941 */ /* 0x000fea0003800200 */
.L_x_20201:
[----:B------:R-:W-:-:S13]  /*0420*/  ISETP.GT.U32.AND P0, PT, R0, 0xf, PT ;  /* 0x0000000f0000780c */ /* 0x000fda0003f04070 */
[----:B------:R-:W-:Y:S05]  /*0430*/  @P0 BRA `(.L_x_20200) ;  /* 0x0000000000c80947 */ /* 0x000fea0003800000 */
[----:B------:R-:W1:Y:S01]  /*0440*/  S2R R11, SR_CgaCtaId ;  /* 0x00000000000b7919 */ /* 0x000e620000008800 */
[----:B------:R-:W-:Y:S01]  /*0450*/  MOV R10, 0x400 ;  /* 0x00000400000a7802 */ /* 0x000fe20000000f00 */
[C---:B0-----:R-:W-:Y:S01]  /*0460*/  IMAD.SHL.U32 R7, R2.reuse, 0x4, RZ ;  /* 0x0000000402077824 */ /* 0x041fe200078e00ff */
[----:B------:R-:W-:Y:S01]  /*0470*/  ISETP.NE.AND P0, PT, R2, 0x3, PT ;  /* 0x000000030200780c */ /* 0x000fe20003f05270 */
[----:B------:R-:W-:Y:S01]  /*0480*/  VIADD R13, R0, 0x1 ;  /* 0x00000001000d7836 */ /* 0x000fe20000000000 */
[----:B------:R-:W-:Y:S01]  /*0490*/  ISETP.GE.U32.AND P1, PT, R2, 0x2, PT ;  /* 0x000000020200780c */ /* 0x000fe20003f26070 */
[C---:B------:R-:W-:Y:S01]  /*04a0*/  VIADD R6, R10.reuse, 0x80 ;  /* 0x000000800a067836 */ /* 0x040fe20000000000 */
[----:B------:R-:W-:Y:S01]  /*04b0*/  LOP3.LUT R4, R7, R2, RZ, 0xfc, !PT ;  /* 0x0000000207047212 */ /* 0x000fe200078efcff */
[----:B------:R-:W-:Y:S01]  /*04c0*/  VIADD R12, R10, 0x100 ;  /* 0x000001000a0c7836 */ /* 0x000fe20000000000 */
[----:B------:R-:W-:Y:S02]  /*04d0*/  ISETP.NE.AND P2, PT, R2, RZ, PT ;  /* 0x000000ff0200720c */ /* 0x000fe40003f45270 */
[----:B------:R-:W-:-:S02]  /*04e0*/  IADD3 R14, PT, PT, R0, -0x1, RZ ;  /* 0xffffffff000e7810 */ /* 0x000fc40007ffe0ff */
[----:B------:R-:W-:Y:S02]  /*04f0*/  LOP3.LUT R13, R13, 0x3, RZ, 0xc0, !PT ;  /* 0x000000030d0d7812 */ /* 0x000fe400078ec0ff */
[----:B------:R-:W-:Y:S02]  /*0500*/  LOP3.LUT R14, R14, 0x3, RZ, 0xc0, !PT ;  /* 0x000000030e0e7812 */ /* 0x000fe400078ec0ff */
[C---:B-1----:R-:W-:Y:S02]  /*0510*/  LEA R9, R11.reuse, R6, 0x18 ;  /* 0x000000060b097211 */ /* 0x042fe400078ec0ff */
[C---:B------:R-:W-:Y:S02]  /*0520*/  LEA R16, R11.reuse, R10, 0x18 ;  /* 0x0000000a0b107211 */ /* 0x040fe400078ec0ff */
[----:B------:R-:W-:Y:S02]  /*0530*/  LEA R4, R4, R9, 0x2 ;  /* 0x0000000904047211 */ /* 0x000fe400078e10ff */
[----:B------:R-:W-:Y:S01]  /*0540*/  LEA R10, R11, R12, 0x18 ;  /* 0x0000000c0b0a7211 */ /* 0x000fe200078ec0ff */
[----:B------:R-:W-:Y:S01]  /*0550*/  IMAD.IADD R15, R16, 0x1, R7 ;  /* 0x00000001100f7824 */ /* 0x000fe200078e0207 */
[----:B------:R-:W-:Y:S01]  /*0560*/  LOP3.LUT R11, R2, 0x2, RZ, 0x3c, !PT ;  /* 0x00000002020b7812 */ /* 0x000fe200078e3cff */
[----:B------:R-:W-:Y:S01]  /*0570*/  VIADD R9, R4, 0xfffffff0 ;  /* 0xfffffff004097836 */ /* 0x000fe20000000000 */
[----:B------:R-:W-:-:S03]  /*0580*/  SHF.R.U32.HI R12, RZ, 0x2, R0 ;  /* 0x00000002ff0c7819 */ /* 0x000fc60000011600 */
[----:B------:R-:W-:Y:S01]  /*0590*/  IMAD.MOV.U32 R6, RZ, RZ, R9 ;  /* 0x000000ffff067224 */ /* 0x000fe200078e0009 */
[----:B------:R-:W-:Y:S01]  /*05a0*/  MOV R8, R9 ;  /* 0x0000000900087202 */ /* 0x000fe20000000f00 */
[--C-:B------:R-:W-:Y:S01]  /*05b0*/  @P0 IMAD.MOV R6, RZ, RZ, R4.reuse ;  /* 0x000000ffff060224 */ /* 0x100fe200078e0204 */
[----:B------:R-:W-:Y:S01]  /*05c0*/  @!P2 IADD3 R9, PT, PT, R4, RZ, RZ ;  /* 0x000000ff0409a210 */ /* 0x000fe20007ffe0ff */
[----:B------:R-:W-:Y:S02]  /*05d0*/  @!P1 IMAD.MOV R8, RZ, RZ, R4 ;  /* 0x000000ffff089224 */ /* 0x000fe400078e0204 */
[----:B------:R-:W0:Y:S04]  /*05e0*/  LDS R4, [R4] ;  /* 0x0000000004047984 */ /* 0x000e280000000800 */
[----:B------:R-:W1:Y:S04]  /*05f0*/  LDS R6, [R6+0x4] ;  /* 0x0000040006067984 */ /* 0x000e680000000800 */
[----:B------:R-:W2:Y:S04]  /*0600*/  LDS R8, [R8+0x8] ;  /* 0x0000080008087984 */ /* 0x000ea80000000800 */
[----:B------:R-:W3:Y:S02]  /*0610*/  LDS R9, [R9+0xc] ;  /* 0x00000c0009097984 */ /* 0x000ee40000000800 */
.L_x_20204:
[----:B----4-:R-:W-:Y:S01]  /*0620*/  IMAD R16, R12, 0x14, R15 ;  /* 0x000000140c107824 */ /* 0x010fe200078e020f */
[----:B------:R-:W-:-:S05]  /*0630*/  UMOV UR4, 0xffffffff ;  /* 0xffffffff00047882 */ /* 0x000fca0000000000 */
[----:B------:R-:W4:Y:S01]  /*0640*/  LDS R16, [R16] ;  /* 0x0000000010107984 */ /* 0x000f220000000800 */
[----:B0-----:R-:W-:Y:S05]  /*0650*/  BRA.DIV UR4, `(.L_x_20203) ;  /* 0x0000000204907947 */ /* 0x001fea000b800000 */
[----:B----4-:R-:W0:Y:S04]  /*0660*/  SHFL.IDX PT, R17, R16, R2, 0x1c1f ;  /* 0x001c1f0210117589 */ /* 0x010e2800000e0000 */
[----:B------:R-:W1:Y:S04]  /*0670*/  SHFL.IDX PT, R18, R16, R13, 0x1c1f ;  /* 0x001c1f0d10127589 */ /* 0x000e6800000e0000 */
[----:B------:R-:W2:Y:S04]  /*0680*/  SHFL.IDX PT, R19, R16, R11, 0x1c1f ;  /* 0x001c1f0b10137589 */ /* 0x000ea800000e0000 */
[----:B------:R4:W3:Y:S01]  /*0690*/  SHFL.IDX PT, R20, R16, R14, 0x1c1f ;  /* 0x001c1f0e10147589 */ /* 0x0008e200000e0000 */
[----:B0-----:R-:W-:-:S04]  /*06a0*/  IMAD R17, R4, R17, RZ ;  /* 0x0000001104117224 */ /* 0x001fc800078e02ff */
[----:B-1----:R-:W-:-:S04]  /*06b0*/  IMAD R17, R6, R18, R17 ;  /* 0x0000001206117224 */ /* 0x002fc800078e0211 */
[----:B--2---:R-:W-:-:S07]  /*06c0*/  IMAD R18, R8, R19, R17 ;  /* 0x0000001308127224 */ /* 0x004fce00078e0211 */
.L_x_20211:
[----:B------:R-:W-:Y:S01]  /*06d0*/  IMAD R17, R12, 0x10, R7 ;  /* 0x000000100c117824 */ /* 0x000fe200078e0207 */
[----:B------:R-:W-:Y:S01]  /*06e0*/  LEA.HI R12, R5, R12, RZ, 0x1e ;  /* 0x0000000c050c7211 */ /* 0x000fe200078ff0ff */
[----:B---3--:R-:W-:-:S03]  /*06f0*/  IMAD R18, R9, R20, R18 ;  /* 0x0000001409127224 */ /* 0x008fc600078e0212 */
[----:B------:R-:W-:Y:S02]  /*0700*/  IADD3 R17, PT, PT, R10, R17, RZ ;  /* 0x000000110a117210 */ /* 0x000fe40007ffe0ff */
[----:B------:R-:W-:-:S03]  /*0710*/  ISETP.GE.U32.AND P0, PT, R12, 0x4, PT ;  /* 0x000000040c00780c */ /* 0x000fc60003f06070 */
[----:B------:R-:W0:Y:S02]  /*0720*/  LDS R19, [R17] ;  /* 0x0000000011137984 */ /* 0x000e240000000800 */
[----:B0-----:R-:W-:-:S05]  /*0730*/  IMAD.IADD R18, R18, 0x1, R19 ;  /* 0x0000000112127824 */ /* 0x001fca00078e0213 */
[----:B------:R0:W-:Y:S03]  /*0740*/  STS [R17], R18 ;  /* 0x0000001211007388 */ /* 0x0001e60000000800 */
[----:B------:R-:W-:Y:S05]  /*0750*/  @!P0 BRA `(.L_x_20204) ;  /* 0xfffffffc00b08947 */ /* 0x000fea000383ffff */
.L_x_20200:
[----:B------:R-:W-:Y:S05]  /*0760*/  WARPSYNC.ALL ;  /* 0x0000000000007948 */ /* 0x000fea0003800000 */
[----:B------:R-:W-:Y:S01]  /*0770*/  BAR.SYNC.DEFER_BLOCKING 0x0 ;  /* 0x0000000000007b1d */ /* 0x000fe20000010000 */
[----:B------:R-:W-:-:S13]  /*0780*/  ISETP.GT.U32.AND P0, PT, R0, 0xf, PT ;  /* 0x0000000f0000780c */ /* 0x000fda0003f04070 */
[----:B------:R-:W-:Y:S05]  /*0790*/  @P0 EXIT ;  /* 0x000000000000094d */ /* 0x000fea0003800000 */
[----:B------:R-:W2:Y:S01]  /*07a0*/  S2UR UR5, SR_CgaCtaId ;  /* 0x00000000000579c3 */ /* 0x000ea20000008800 */
[----:B------:R-:W-:Y:S01]  /*07b0*/  UMOV UR4, 0x400 ;  /* 0x0000040000047882 */ /* 0x000fe20000000000 */
[----:B------:R-:W-:Y:S01]  /*07c0*/  IMAD R3, R3, 0x10, R0 ;  /* 0x0000001003037824 */ /* 0x000fe200078e0200 */
[----:B------:R-:W-:-:S05]  /*07d0*/  UIADD3 UR4, UPT, UPT, UR4, 0x100, URZ ;  /* 0x0000010004047890 */ /* 0x000fca000fffe0ff */
[----:B0-----:R-:W0:Y:S01]  /*07e0*/  LDC.64 R6, c[0x0][0x3a0] ;  /* 0x0000e800ff067b82 */ /* 0x001e220000000a00 */
[----:B--2---:R-:W-:-:S06]  /*07f0*/  ULEA UR4, UR5, UR4, 0x18 ;  /* 0x0000000405047291 */ /* 0x004fcc000f8ec0ff */
[----:B------:R-:W-:Y:S01]  /*0800*/  LEA R4, R0, UR4, 0x2 ;  /* 0x0000000400047c11 */ /* 0x000fe2000f8e10ff */
[----:B0-----:R-:W-:-:S07]  /*0810*/  IMAD.WIDE.U32 R2, R3, 0x4, R6 ;  /* 0x0000000403027825 */ /* 0x001fce00078e0006 */
.L_x_20205:
[----:B------:R0:W2:Y:S01]  /*0820*/  LDS R7, [R4] ;  /* 0x0000000004077984 */ /* 0x0000a20000000800 */
[----:B-1----:R-:W-:-:S04]  /*0830*/  IADD3 R0, PT, PT, R5, R0, RZ ;  /* 0x0000000005007210 */ /* 0x002fc80007ffe0ff */
[----:B------:R-:W-:Y:S01]  /*0840*/  ISETP.GE.U32.AND P0, PT, R0, 0x10, PT ;  /* 0x000000100000780c */ /* 0x000fe20003f06070 */
[C---:B0-----:R-:W-:Y:S01]  /*0850*/  IMAD R4, R5.reuse, 0x4, R4 ;  /* 0x0000000405047824 */ /* 0x041fe200078e0204 */
[----:B--2---:R0:W-:Y:S02]  /*0860*/  STG.E desc[UR6][R2.64], R7 ;  /* 0x0000000702007986 */ /* 0x0041e4000c101906 */
[----:B0-----:R-:W-:-:S09]  /*0870*/  IMAD.WIDE.U32 R2, R5, 0x4, R2 ;  /* 0x0000000405027825 */ /* 0x001fd200078e0002 */
[----:B------:R-:W-:Y:S05]  /*0880*/  @!P0 BRA `(.L_x_20205) ;  /* 0xfffffffc00e48947 */ /* 0x000fea000383ffff */
[----:B------:R-:W-:Y:S05]  /*0890*/  EXIT ;  /* 0x000000000000794d */ /* 0x000fea0003800000 */
.L_x_20203:
[----:B------:R-:W-:Y:S01]  /*08a0*/  HFMA2 R23, -RZ, RZ, 0, 0.004024505615234375 ;  /* 0x00001c1fff177431 */ /* 0x000fe200000001ff */
[----:B------:R-:W-:Y:S01]  /*08b0*/  BSSY B0, `(.L_x_20206) ;  /* 0x0000006000007945 */ /* 0x000fe20003800000 */
[----:B------:R-:W-:Y:S02]  /*08c0*/  IMAD.MOV.U32 R22, RZ, RZ, R2 ;  /* 0x000000ffff167224 */ /* 0x000fe400078e0002 */
[----:B------:R-:W-:-:S07]  /*08d0*/  IMAD.MOV.U32 R21, RZ, RZ, -0x1 ;  /* 0xffffffffff157424 */ /* 0x000fce00078e00ff */
[----:B01234-:R-:W-:Y:S05]  /*08e0*/  WARPSYNC.COLLECTIVE R21, `(.L_x_20207) ;  /* 0x0000000015087348 */ /* 0x01ffea0003c00000 */
[----:B----4-:R4:W0:Y:S02]  /*08f0*/  SHFL.IDX P0, R20, R16, R22, R23 ;  /* 0x0000001610147389 */ /* 0x0108240000000017 */
[----:B01234-:R-:W-:Y:S05]  /*0900*/  ENDCOLLECTIVE ;  /* 0x000000000000791b */ /* 0x01ffea0003800000 */
.L_x_20207:
[----:B------:R-:W-:Y:S05]  /*0910*/  BSYNC B0 ;  /* 0x0000000000007941 */ /* 0x000fea0003800000 */
.L_x_20206:
[----:B------:R-:W-:Y:S01]  /*0920*/  MOV R22, R13 ;  /* 0x0000000d00167202 */ /* 0x000fe20000000f00 */
[----:B------:R-:W-:Y:S02]  /*0930*/  IMAD.MOV.U32 R23, RZ, RZ, 0x1c1f ;  /* 0x00001c1fff177424 */ /* 0x000fe400078e00ff */
[----:B------:R-:W-:Y:S02]  /*0940*/  IMAD.MOV.U32 R21, RZ, RZ, -0x1 ;  /* 0xffffffffff157424 */ /* 0x000fe400078e00ff */
[----:B------:R-:W-:-:S07]  /*0950*/  IMAD.MOV.U32 R17, RZ, RZ, R20 ;  /* 0x000000ffff117224 */ /* 0x000fce00078e0014 */
[----:B------:R-:W-:Y:S05]  /*0960*/  WARPSYNC.COLLECTIVE R21, `(.L_x_20208) ;  /* 0x0000000015087348 */ /* 0x000fea0003c00000 */
[----:B------:R0:W1:Y:S02]  /*0970*/  SHFL.IDX P0, R20, R16, R22, R23 ;  /* 0x0000001610147389 */ /* 0x0000640000000017 */
[----:B01----:R-:W-:Y:S05]  /*0980*/  ENDCOLLECTIVE ;  /* 0x000000000000791b */ /* 0x003fea0003800000 */
.L_x_20208:
[----:B------:R-:W-:Y:S02]  /*0990*/  IMAD R17, R4, R17, RZ ;  /* 0x0000001104117224 */ /* 0x000fe400078e02ff */
[----:B------:R-:W-:Y:S01]  /*09a0*/  IMAD.MOV.U32 R22, RZ, RZ, R11 ;  /* 0x000000ffff167224 */ /* 0x000fe200078e000b */
[----:B------:R-:W-:-:S07]  /*09b0*/  MOV R18, R20 ;  /* 0x0000001400127202 */ /* 0x000fce0000000f00 */
[----:B------:R-:W-:Y:S05]  /*09c0*/  WARPSYNC.COLLECTIVE R21, `(.L_x_20209) ;  /* 0x0000000015087348 */ /* 0x000fea0003c00000 */
[----:B------:R0:W1:Y:S02]  /*09d0*/  SHFL.IDX P0, R20, R16, R22, R23 ;  /* 0x0000001610147389 */ /* 0x0000640000000017 */
[----:B01----:R-:W-:Y:S05]  /*09e0*/  ENDCOLLECTIVE ;  /* 0x000000000000791b */ /* 0x003fea0003800000 */
.L_x_20209:
[----:B------:R-:W-:Y:S01]  /*09f0*/  IMAD R17, R6, R18, R17 ;  /* 0x0000001206117224 */ /* 0x000fe200078e0211 */
[----:B------:R-:W-:Y:S01]  /*0a00*/  MOV R22, R14 ;  /* 0x0000000e00167202 */ /* 0x000fe20000000f00 */
[----:B------:R-:W-:-:S07]  /*0a10*/  IMAD.MOV.U32 R19, RZ, RZ, R20 ;  /* 0x000000ffff137224 */ /* 0x000fce00078e0014 */
[----:B------:R-:W-:Y:S05]  /*0a20*/  WARPSYNC.COLLECTIVE R21, `(.L_x_20210) ;  /* 0x0000000015087348 */ /* 0x000fea0003c00000 */
[----:B------:R0:W1:Y:S02]  /*0a30*/  SHFL.IDX P0, R20, R16, R22, R23 ;  /* 0x0000001610147389 */ /* 0x0000640000000017 */
[----:B01----:R-:W-:Y:S05]  /*0a40*/  ENDCOLLECTIVE ;  /* 0x000000000000791b */ /* 0x003fea0003800000 */
.L_x_20210:
[----:B------:R-:W-:Y:S01]  /*0a50*/  IMAD R18, R8, R19, R17 ;  /* 0x0000001308127224 */ /* 0x000fe200078e0211 */
[----:B------:R-:W-:Y:S06]  /*0a60*/  BRA `(.L_x_20211) ;  /* 0xfffffffc00187947 */ /* 0x000fec000383ffff */
.L_x_20212:
        /* <DEDUP_REMOVED lines=9> */
.L_x_20682:


//--------------------- .text._Z9cuda_gemmIiLi128ELi1ELi1ELi16ELi4ELi4ELi0EEviiiPT_S1_S1_ii --------------------------
	.section	.text._Z9cuda_gemmIiLi128ELi1ELi1ELi16ELi4ELi4ELi0EEviiiPT_S1_S1_ii,"ax",@progbits
	.align	128
        .global         _Z9cuda_gemmIiLi128ELi1ELi1ELi16ELi4ELi4ELi0EEviiiPT_S1_S1_ii
        .type           _Z9cuda_gemmIiLi128ELi1ELi1ELi16ELi4ELi4ELi0EEviiiPT_S1_S1_ii,@function
        .size           _Z9cuda_gemmIiLi128ELi1ELi1ELi16ELi4ELi4ELi0EEviiiPT_S1_S1_ii,(.L_x_20683 - _Z9cuda_gemmIiLi128ELi1ELi1ELi16ELi4ELi4ELi0EEviiiPT_S1_S1_ii)
        .other          _Z9cuda_gemmIiLi128ELi1ELi1ELi16ELi4ELi4ELi0EEviiiPT_S1_S1_ii,@"STO_CUDA_ENTRY STV_DEFAULT"
_Z9cuda_gemmIiLi128ELi1ELi1ELi16ELi4ELi4ELi0EEviiiPT_S1_S1_ii:
.text._Z9cuda_gemmIiLi128ELi1ELi1ELi16ELi4ELi4ELi0EEviiiPT_S1_S1_ii:
[----:B------:R-:W-:Y:S01]  /*0000*/  LDC R1, c[0x0][0x37c] ;  /* 0x0000df00ff017b82 */ /* 0x000fe20000000800 */
[----:B------:R-:W0:Y:S07]  /*0010*/  LDCU.64 UR10, c[0x0][0x3a8] ;  /* 0x00007500ff0a77ac */ /* 0x000e2e0008000a00 */
[----:B------:R-:W1:Y:S01]  /*0020*/  S2UR UR8, SR_CTAID.Y ;  /* 0x00000000000879c3 */ /* 0x000e620000002600 */
[----:B------:R-:W-:Y:S01]  /*0030*/  BSSY.RECONVERGENT B0, `(.L_x_20213) ;  /* 0x0000056000007945 */ /* 0x000fe20003800200 */
[----:B------:R-:W2:Y:S01]  /*0040*/  LDCU.64 UR6, c[0x0][0x358] ;  /* 0x00006b00ff0677ac */ /* 0x000ea20008000a00 */
[----:B0-----:R-:W-:-:S04]  /*0050*/  IMAD.U32 R2, RZ, RZ, UR11 ;  /* 0x0000000bff027e24 */ /* 0x001fc8000f8e00ff */
[----:B------:R-:W-:Y:S01]  /*0060*/  IMAD R9, R2, UR10, RZ ;  /* 0x0000000a02097c24 */ /* 0x000fe2000f8e02ff */
[----:B------:R-:W-:-:S04]  /*0070*/  IABS R6, R2 ;  /* 0x0000000200067213 */ /* 0x000fc80000000000 */
[----:B------:R-:W0:Y:S08]  /*0080*/  I2F.RP R0, R6 ;  /* 0x0000000600007306 */ /* 0x000e300000209400 */
[----:B0-----:R-:W0:Y:S02]  /*0090*/  MUFU.RCP R0, R0 ;  /* 0x0000000000007308 */ /* 0x001e240000001000 */
[----:B0-----:R-:W-:Y:S01]  /*00a0*/  VIADD R4, R0, 0xffffffe ;  /* 0x0ffffffe00047836 */ /* 0x001fe20000000000 */
[----:B------:R-:W-:-:S05]  /*00b0*/  LOP3.LUT R0, R2, 0x10, RZ, 0x3c, !PT ;  /* 0x0000001002007812 */ /* 0x000fca00078e3cff */
[----:B------:R0:W3:Y:S01]  /*00c0*/  F2I.FTZ.U32.TRUNC.NTZ R5, R4 ;  /* 0x0000000400057305 */ /* 0x0000e2000021f000 */
[----:B------:R-:W-:Y:S02]  /*00d0*/  ISETP.GE.AND P2, PT, R0, RZ, PT ;  /* 0x000000ff0000720c */ /* 0x000fe40003f46270 */
[----:B------:R-:W4:Y:S01]  /*00e0*/  S2R R0, SR_TID.X ;  /* 0x0000000000007919 */ /* 0x000f220000002100 */
        /* <DEDUP_REMOVED lines=12> */
[----:B------:R-:W-:Y:S02]  /*01b0*/  @P0 IADD3 R3, PT, PT, R3, 0x1, RZ ;  /* 0x0000000103030810 */ /* 0x000fe40007ffe0ff */
[----:B----4-:R-:W-:-:S03]  /*01c0*/  ISETP.GE.U32.AND P0, PT, R0, R9, PT ;  /* 0x000000090000720c */ /* 0x010fc60003f06070 */
[----:B------:R-:W-:Y:S01]  /*01d0*/  @!P2 IMAD.MOV R3, RZ, RZ, -R3 ;  /* 0x000000ffff03a224 */ /* 0x000fe200078e0a03 */
[----:B------:R-:W-:-:S04]  /*01e0*/  @!P1 LOP3.LUT R3, RZ, R2, RZ, 0x33, !PT ;  /* 0x00000002ff039212 */ /* 0x000fc800078e33ff */
[----:B------:R-:W0:Y:S01]  /*01f0*/  I2F.U32.RP R6, R3 ;  /* 0x0000000300067306 */ /* 0x000e220000209000 */
[----:B------:R-:W-:-:S07]  /*0200*/  IMAD.MOV R11, RZ, RZ, -R3 ;  /* 0x000000ffff0b7224 */ /* 0x000fce00078e0a03 */
[----:B0-----:R-:W0:Y:S02]  /*0210*/  MUFU.RCP R6, R6 ;  /* 0x0000000600067308 */ /* 0x001e240000001000 */
        /* <DEDUP_REMOVED lines=30> */
.L_x_20215:
        /* <DEDUP_REMOVED lines=25> */
.L_x_20214:
[----:B------:R-:W-:Y:S05]  /*0590*/  BSYNC.RECONVERGENT B0 ;  /* 0x0000000000007941 */ /* 0x000fea0003800200 */
.L_x_20213:
[----:B------:R-:W-:-:S05]  /*05a0*/  MOV R4, RZ ;  /* 0x000000ff00047202 */ /* 0x000fca0000000f00 */
[----:B------:R-:W-:Y:S02]  /*05b0*/  IMAD.HI.U32 R11, R5, R11, R4 ;  /* 0x0000000b050b7227 */ /* 0x000fe400078e0004 */
[----:B------:R-:W1:Y:S04]  /*05c0*/  LDC R5, c[0x0][0x360] ;  /* 0x0000d800ff057b82 */ /* 0x000e680000000800 */
[----:B------:R-:W-:-:S04]  /*05d0*/  IMAD.HI.U32 R11, R11, R0, RZ ;  /* 0x000000000b0b7227 */ /* 0x000fc800078e00ff */
[----:B------:R-:W2:Y:S01]  /*05e0*/  LDC R6, c[0x0][0x374] ;  /* 0x0000dd00ff067b82 */ /* 0x000ea20000000800 */
[----:B------:R-:W-:-:S04]  /*05f0*/  IMAD.MOV R4, RZ, RZ, -R11 ;  /* 0x000000ffff047224 */ /* 0x000fc800078e0a0b */
[----:B------:R-:W-:-:S05]  /*0600*/  IMAD R4, R3, R4, R0 ;  /* 0x0000000403047224 */ /* 0x000fca00078e0200 */
[----:B------:R-:W-:-:S13]  /*0610*/  ISETP.GE.U32.AND P0, PT, R4, R3, PT ;  /* 0x000000030400720c */ /* 0x000fda0003f06070 */
[----:B------:R-:W-:Y:S01]  /*0620*/  @P0 IMAD.IADD R4, R4, 0x1, -R3 ;  /* 0x0000000104040824 */ /* 0x000fe200078e0a03 */
[----:B--2---:R-:W-:-:S13]  /*0630*/  ISETP.LE.U32.AND P1, PT, R6, UR8, PT ;  /* 0x0000000806007c0c */ /* 0x004fda000bf23070 */
[----:B-1----:R-:W-:Y:S05]  /*0640*/  @P1 EXIT ;  /* 0x000000000000194d */ /* 0x002fea0003800000 */
[----:B------:R-:W-:Y:S01]  /*0650*/  ISETP.GE.U32.AND P1, PT, R4, R3, PT ;  /* 0x000000030400720c */ /* 0x000fe20003f26070 */
[----:B------:R-:W-:Y:S01]  /*0660*/  BSSY.RECONVERGENT B0, `(.L_x_20216) ;  /* 0x0000018000007945 */ /* 0x000fe20003800200 */
[----:B------:R-:W1:Y:S01]  /*0670*/  S2R R4, SR_CTAID.X ;  /* 0x0000000000047919 */ /* 0x000e620000002500 */
[----:B------:R-:W-:Y:S01]  /*0680*/  ISETP.GT.U32.AND P3, PT, R0, 0xf, PT ;  /* 0x0000000f0000780c */ /* 0x000fe20003f64070 */
[----:B------:R-:W-:Y:S01]  /*0690*/  @P0 VIADD R11, R11, 0x1 ;  /* 0x000000010b0b0836 */ /* 0x000fe20000000000 */
[----:B------:R-:W-:-:S11]  /*06a0*/  ISETP.NE.U32.AND P2, PT, R3, RZ, PT ;  /* 0x000000ff0300720c */ /* 0x000fd60003f45070 */
[----:B------:R-:W-:Y:S05]  /*06b0*/  @P3 BRA `(.L_x_20217) ;  /* 0x0000000000483947 */ /* 0x000fea0003800000 */
[----:B------:R-:W2:Y:S01]  /*06c0*/  S2UR UR5, SR_CgaCtaId ;  /* 0x00000000000579c3 */ /* 0x000ea20000008800 */
[----:B------:R-:W-:Y:S01]  /*06d0*/  UMOV UR4, 0x400 ;  /* 0x0000040000047882 */ /* 0x000fe20000000000 */
[----:B------:R-:W-:Y:S01]  /*06e0*/  MOV R14, R0 ;  /* 0x00000000000e7202 */ /* 0x000fe20000000f00 */
[----:B------:R-:W-:-:S05]  /*06f0*/  UIADD3 UR4, UPT, UPT, UR4, 0x80, URZ ;  /* 0x0000008004047890 */ /* 0x000fca000fffe0ff */
[----:B------:R-:W3:Y:S08]  /*0700*/  LDC R7, c[0x0][0x388] ;  /* 0x0000e200ff077b82 */ /* 0x000ef00000000800 */
[----:B------:R-:W4:Y:S01]  /*0710*/  LDC.64 R8, c[0x0][0x390] ;  /* 0x0000e400ff087b82 */ /* 0x000f220000000a00 */
[----:B--2---:R-:W-:-:S06]  /*0720*/  ULEA UR4, UR5, UR4, 0x18 ;  /* 0x0000000405047291 */ /* 0x004fcc000f8ec0ff */
[----:B------:R-:W-:Y:S01]  /*0730*/  LEA R10, R0, UR4, 0x2 ;  /* 0x00000004000a7c11 */ /* 0x000fe2000f8e10ff */
[----:B---3--:R-:W-:-:S04]  /*0740*/  IMAD R7, R7, UR8, R0 ;  /* 0x0000000807077c24 */ /* 0x008fc8000f8e0200 */
[----:B01----:R-:W-:-:S07]  /*0750*/  IMAD R12, R4, 0x10, R7 ;  /* 0x00000010040c7824 */ /* 0x003fce00078e0207 */
.L_x_20218:
[----:B----4-:R-:W-:-:S06]  /*0760*/  IMAD.WIDE.U32 R6, R12, 0x4, R8 ;  /* 0x000000040c067825 */ /* 0x010fcc00078e0008 */
[----:B------:R-:W2:Y:S01]  /*0770*/  LDG.E R7, desc[UR6][R6.64] ;  /* 0x0000000606077981 */ /* 0x000ea2000c1e1900 */
[C---:B------:R-:W-:Y:S02]  /*0780*/  IMAD.IADD R14, R5.reuse, 0x1, R14 ;  /* 0x00000001050e7824 */ /* 0x040fe400078e020e */
[----:B------:R-:W-:-:S03]  /*0790*/  IMAD.IADD R12, R5, 0x1, R12 ;  /* 0x00000001050c7824 */ /* 0x000fc600078e020c */
[----:B------:R-:W-:Y:S01]  /*07a0*/  ISETP.GE.U32.AND P0, PT, R14, 0x10, PT ;  /* 0x000000100e00780c */ /* 0x000fe20003f06070 */
[----:B--2---:R0:W-:Y:S02]  /*07b0*/  STS [R10], R7 ;  /* 0x000000070a007388 */ /* 0x0041e40000000800 */
[----:B0-----:R-:W-:-:S10]  /*07c0*/  LEA R10, R5, R10, 0x2 ;  /* 0x0000000a050a7211 */ /* 0x001fd400078e10ff */
[----:B------:R-:W-:Y:S05]  /*07d0*/  @!P0 BRA `(.L_x_20218) ;  /* 0xfffffffc00e08947 */ /* 0x000fea000383ffff */
.L_x_20217:
[----:B------:R-:W-:Y:S05]  /*07e0*/  BSYNC.RECONVERGENT B0 ;  /* 0x0000000000007941 */ /* 0x000fea0003800200 */
.L_x_20216:
        /* <DEDUP_REMOVED lines=10> */
[----:B------:R-:W-:Y:S01]  /*0890*/  IMAD.MOV.U32 R8, RZ, RZ, R0 ;  /* 0x000000ffff087224 */ /* 0x000fe200078e0000 */
[----:B------:R-:W-:-:S04]  /*08a0*/  UIADD3 UR4, UPT, UPT, UR4, 0x100, URZ ;  /* 0x0000010004047890 */ /* 0x000fc8000fffe0ff */
[----:B--2---:R-:W-:-:S06]  /*08b0*/  ULEA UR4, UR5, UR4, 0x18 ;  /* 0x0000000405047291 */ /* 0x004fcc000f8ec0ff */
[----:B------:R-:W-:-:S07]  /*08c0*/  LEA R6, R0, UR4, 0x2 ;  /* 0x0000000400067c11 */ /* 0x000fce000f8e10ff */
.L_x_20221:
[C---:B------:R-:W-:Y:S01]  /*08d0*/  IADD3 R8, PT, PT, R5.reuse, R8, RZ ;  /* 0x0000000805087210 */ /* 0x040fe20007ffe0ff */
[----:B------:R2:W-:Y:S03]  /*08e0*/  STS [R6], RZ ;  /* 0x000000ff06007388 */ /* 0x0005e60000000800 */
[----:B------:R-:W-:Y:S01]  /*08f0*/  ISETP.GE.U32.AND P0, PT, R8, 0x10, PT ;  /* 0x000000100800780c */ /* 0x000fe20003f06070 */
[----:B--2---:R-:W-:-:S12]  /*0900*/  IMAD R6, R5, 0x4, R6 ;  /* 0x0000000405067824 */ /* 0x004fd800078e0206 */
[----:B------:R-:W-:Y:S05]  /*0910*/  @!P0 BRA `(.L_x_20221) ;  /* 0xfffffffc00ec8947 */ /* 0x000fea000383ffff */
.L_x_20220:
[----:B------:R-:W-:Y:S05]  /*0920*/  BSYNC.RECONVERGENT B0 ;  /* 0x0000000000007941 */ /* 0x000fea0003800200 */
.L_x_20219:
[----:B------:R-:W-:Y:S02]  /*0930*/  IMAD.MOV.U32 R6, RZ, RZ, R11 ;  /* 0x000000ffff067224 */ /* 0x000fe400078e000b */
[----:B------:R-:W-:Y:S01]  /*0940*/  IMAD R7, R3, R7, R0 ;  /* 0x0000000703077224 */ /* 0x000fe200078e0200 */
[----:B------:R-:W-:Y:S06]  /*0950*/  @!P1 BRA `(.L_x_20222) ;  /* 0x0000000800b89947 */ /* 0x000fec0003800000 */
[----:B------:R-:W-:Y:S01]  /*0960*/  VIMNMX R9, PT, PT, R2, 0x20, PT ;  /* 0x0000002002097848 */ /* 0x000fe20003fe0100 */
[----:B------:R-:W2:Y:S01]  /*0970*/  LDCU UR11, c[0x0][0x3ac] ;  /* 0x00007580ff0b77ac */ /* 0x000ea20008000800 */
[----:B0-----:R-:W-:Y:S02]  /*0980*/  LOP3.LUT R12, R0, 0x1f, RZ, 0xc0, !PT ;  /* 0x0000001f000c7812 */ /* 0x001fe400078ec0ff */
[-C--:B------:R-:W-:Y:S01]  /*0990*/  IABS R14, R9.reuse ;  /* 0x00000009000e7213 */ /* 0x080fe20000000000 */
[----:B------:R-:W0:Y:S01]  /*09a0*/  LDCU UR9, c[0x0][0x3a8] ;  /* 0x00007500ff0977ac */ /* 0x000e220008000800 */
[----:B------:R-:W-:Y:S02]  /*09b0*/  IABS R16, R12 ;  /* 0x0000000c00107213 */ /* 0x000fe40000000000 */
[----:B------:R-:W3:Y:S01]  /*09c0*/  I2F.RP R13, R14 ;  /* 0x0000000e000d7306 */ /* 0x000ee20000209400 */
[----:B------:R-:W-:Y:S02]  /*09d0*/  IABS R17, R9 ;  /* 0x0000000900117213 */ /* 0x000fe40000000000 */
[----:B------:R-:W-:-:S02]  /*09e0*/  ISETP.GE.AND P3, PT, R2, 0x1, PT ;  /* 0x000000010200780c */ /* 0x000fc40003f66270 */
[----:B------:R-:W-:-:S03]  /*09f0*/  ISETP.GE.AND P2, PT, R12, RZ, PT ;  /* 0x000000ff0c00720c */ /* 0x000fc60003f46270 */
[----:B---3--:R-:W3:Y:S02]  /*0a00*/  MUFU.RCP R13, R13 ;  /* 0x0000000d000d7308 */ /* 0x008ee40000001000 */
[----:B---3--:R-:W-:-:S06]  /*0a10*/  VIADD R10, R13, 0xffffffe ;  /* 0x0ffffffe0d0a7836 */ /* 0x008fcc0000000000 */
[----:B------:R-:W3:Y:S01]  /*0a20*/  @P3 S2R R13, SR_CgaCtaId ;  /* 0x00000000000d3919 */ /* 0x000ee20000008800 */
[----:B------:R4:W5:Y:S02]  /*0a30*/  F2I.FTZ.U32.TRUNC.NTZ R11, R10 ;  /* 0x0000000a000b7305 */ /* 0x000964000021f000 */
[----:B----4-:R-:W-:Y:S01]  /*0a40*/  IMAD.MOV.U32 R10, RZ, RZ, RZ ;  /* 0x000000ffff0a7224 */ /* 0x010fe200078e00ff */
        /* <DEDUP_REMOVED lines=9> */
[----:B---3--:R-:W-:-:S07]  /*0ae0*/  @P3 LEA R10, R13, R10, 0x18 ;  /* 0x0000000a0d0a3211 */ /* 0x008fce00078ec0ff */
        /* <DEDUP_REMOVED lines=12> */
[----:B------:R-:W-:Y:S01]  /*0bb0*/  ISETP.GE.AND P3, PT, R6, UR10, PT ;  /* 0x0000000a06007c0c */ /* 0x000fe2000bf66270 */
[----:B0-2---:R-:W-:-:S12]  /*0bc0*/  @!P0 BRA `(.L_x_20223) ;  /* 0x0000000000288947 */ /* 0x005fd80003800000 */
[----:B------:R-:W0:Y:S01]  /*0bd0*/  S2UR UR5, SR_CgaCtaId ;  /* 0x00000000000579c3 */ /* 0x000e220000008800 */
[----:B---3--:R-:W-:Y:S01]  /*0be0*/  IADD3 R10, PT, PT, R11, 0x1, RZ ;  /* 0x000000010b0a7810 */ /* 0x008fe20007ffe0ff */
        /* <DEDUP_REMOVED lines=8> */
.L_x_20223:
[----:B------:R-:W-:Y:S05]  /*0c70*/  @!P1 BRA `(.L_x_20224) ;  /* 0x0000000000289947 */ /* 0x000fea0003800000 */
        /* <DEDUP_REMOVED lines=10> */
.L_x_20224:
        /* <DEDUP_REMOVED lines=11> */
.L_x_20225:
        /* <DEDUP_REMOVED lines=9> */
[----:B------:R-:W-:Y:S01]  /*0e60*/  ISETP.GE.AND P5, PT, R11, R2, PT ;  /* 0x000000020b00720c */ /* 0x000fe20003fa6270 */
[----:B-----5:R-:W5:Y:S03]  /*0e70*/  MUFU.RCP R16, R16 ;  /* 0x0000001000107308 */ /* 0x020f660000001000 */
[----:B------:R-:W-:-:S04]  /*0e80*/  SEL R24, R2, RZ, P5 ;  /* 0x000000ff02187207 */ /* 0x000fc80002800000 */
[----:B------:R-:W-:Y:S01]  /*0e90*/  IADD3 R24, PT, PT, R11, -R24, RZ ;  /* 0x800000180b187210 */ /* 0x000fe20007ffe0ff */
[----:B-----5:R-:W-:Y:S01]  /*0ea0*/  VIADD R14, R16, 0xffffffe ;  /* 0x0ffffffe100e7836 */ /* 0x020fe20000000000 */
[----:B------:R-:W-:Y:S02]  /*0eb0*/  SEL R16, R2, RZ, P1 ;  /* 0x000000ff02107207 */ /* 0x000fe40000800000 */
[----:B------:R-:W-:Y:S01]  /*0ec0*/  ISETP.GE.AND P1, PT, R21, R2, PT ;  /* 0x000000021500720c */ /* 0x000fe20003f26270 */
[----:B------:R5:W3:Y:S02]  /*0ed0*/  F2I.FTZ.U32.TRUNC.NTZ R15, R14 ;  /* 0x0000000e000f7305 */ /* 0x000ae4000021f000 */
[----:B------:R-:W-:Y:S02]  /*0ee0*/  IMAD.IADD R16, R19, 0x1, -R16 ;  /* 0x0000000113107824 */ /* 0x000fe400078e0a10 */
[----:B------:R-:W-:Y:S02]  /*0ef0*/  IMAD.MOV R19, RZ, RZ, -R2 ;  /* 0x000000ffff137224 */ /* 0x000fe400078e0a02 */
[----:B-----5:R-:W-:-:S03]  /*0f00*/  HFMA2 R14, -RZ, RZ, 0, 0 ;  /* 0x00000000ff0e7431 */ /* 0x020fc600000001ff */
[----:B------:R-:W-:Y:S01]  /*0f10*/  LEA R19, R19, 0x201f, 0x8 ;  /* 0x0000201f13137811 */ /* 0x000fe200078e40ff */
[----:B---3--:R-:W-:-:S04]  /*0f20*/  IMAD R17, R17, R15, RZ ;  /* 0x0000000f11117224 */ /* 0x008fc800078e02ff */
[----:B------:R-:W-:Y:S01]  /*0f30*/  IMAD.HI.U32 R18, R15, R17, R14 ;  /* 0x000000110f127227 */ /* 0x000fe200078e000e */
[----:B------:R-:W-:-:S05]  /*0f40*/  MOV R17, 0x400 ;  /* 0x0000040000117802 */ /* 0x000fca0000000f00 */
[----:B------:R-:W-:Y:S01]  /*0f50*/  IMAD.HI.U32 R15, R18, R5, RZ ;  /* 0x00000005120f7227 */ /* 0x000fe200078e00ff */
[----:B------:R-:W-:Y:S02]  /*0f60*/  SEL R18, R2, RZ, P1 ;  /* 0x000000ff02127207 */ /* 0x000fe40000800000 */
[C---:B------:R-:W-:Y:S01]  /*0f70*/  ISETP.GE.AND P1, PT, R21.reuse, R9, PT ;  /* 0x000000091500720c */ /* 0x040fe20003f26270 */
[----:B------:R-:W-:Y:S01]  /*0f80*/  IMAD.MOV R22, RZ, RZ, -R15 ;  /* 0x000000ffff167224 */ /* 0x000fe200078e0a0f */
[----:B------:R-:W-:Y:S01]  /*0f90*/  IADD3 R18, PT, PT, R21, -R18, RZ ;  /* 0x8000001215127210 */ /* 0x000fe20007ffe0ff */
[----:B------:R-:W-:Y:S01]  /*0fa0*/  VIADD R23, R17, 0x100 ;  /* 0x0000010011177836 */ /* 0x000fe20000000000 */
[----:B-1----:R-:W-:Y:S01]  /*0fb0*/  LEA R17, R20, R17, 0x18 ;  /* 0x0000001114117211 */ /* 0x002fe200078ec0ff */
[----:B------:R-:W-:-:S03]  /*0fc0*/  IMAD R22, R3, R22, R5 ;  /* 0x0000001603167224 */ /* 0x000fc600078e0205 */
[----:B------:R-:W-:Y:S01]  /*0fd0*/  LEA R14, R20, R23, 0x18 ;  /* 0x00000017140e7211 */ /* 0x000fe200078ec0ff */
[----:B------:R-:W-:Y:S01]  /*0fe0*/  VIADD R23, R11, 0x3 ;  /* 0x000000030b177836 */ /* 0x000fe20000000000 */
[----:B------:R-:W-:-:S04]  /*0ff0*/  ISETP.GE.U32.AND P0, PT, R22, R3, PT ;  /* 0x000000031600720c */ /* 0x000fc80003f06070 */
[C---:B------:R-:W-:Y:S02]  /*1000*/  ISETP.GE.AND P2, PT, R23.reuse, R2, PT ;  /* 0x000000021700720c */ /* 0x040fe40003f46270 */
[----:B------:R-:W-:Y:S02]  /*1010*/  ISETP.GE.AND P3, PT, R23, R9, PT ;  /* 0x000000091700720c */ /* 0x000fe40003f66270 */
[----:B------:R-:W-:Y:S02]  /*1020*/  SEL R20, R2, RZ, P2 ;  /* 0x000000ff02147207 */ /* 0x000fe40001000000 */
[----:B------:R-:W-:-:S03]  /*1030*/  SEL R26, R9, RZ, P3 ;  /* 0x000000ff091a7207 */ /* 0x000fc60001800000 */
[----:B------:R-:W-:Y:S02]  /*1040*/  @P0 IMAD.IADD R22, R22, 0x1, -R3 ;  /* 0x0000000116160824 */ /* 0x000fe400078e0a03 */
[----:B------:R-:W-:Y:S02]  /*1050*/  @P0 VIADD R15, R15, 0x1 ;  /* 0x000000010f0f0836 */ /* 0x000fe40000000000 */
[----:B------:R-:W-:Y:S01]  /*1060*/  IMAD.IADD R20, R23, 0x1, -R20 ;  /* 0x0000000117147824 */ /* 0x000fe200078e0a14 */
[----:B------:R-:W-:Y:S02]  /*1070*/  ISETP.GE.U32.AND P2, PT, R22, R3, PT ;  /* 0x000000031600720c */ /* 0x000fe40003f46070 */
[C---:B------:R-:W-:Y:S02]  /*1080*/  SEL R22, R9.reuse, RZ, P6 ;  /* 0x000000ff09167207 */ /* 0x040fe40003000000 */
[----:B------:R-:W-:Y:S02]  /*1090*/  ISETP.GT.U32.AND P6, PT, R2, 0x20, PT ;  /* 0x000000200200780c */ /* 0x000fe40003fc4070 */
[----:B------:R-:W-:Y:S01]  /*10a0*/  SEL R2, R9, RZ, P1 ;  /* 0x000000ff09027207 */ /* 0x000fe20000800000 */
[C---:B------:R-:W-:Y:S01]  /*10b0*/  IMAD.IADD R22, R11.reuse, 0x1, -R22 ;  /* 0x000000010b167824 */ /* 0x040fe200078e0a16 */
[----:B------:R-:W-:-:S03]  /*10c0*/  IADD3 R9, PT, PT, R11, -R26, RZ ;  /* 0x8000001a0b097210 */ /* 0x000fc60007ffe0ff */
[----:B------:R-:W-:Y:S02]  /*10d0*/  IMAD.IADD R21, R11, 0x1, -R2 ;  /* 0x000000010b157824 */ /* 0x000fe400078e0a02 */
[----:B------:R-:W-:Y:S01]  /*10e0*/  @P2 VIADD R15, R15, 0x1 ;  /* 0x000000010f0f2836 */ /* 0x000fe20000000000 */
[----:B------:R-:W-:-:S07]  /*10f0*/  @!P4 LOP3.LUT R15, RZ, R3, RZ, 0x33, !PT ;  /* 0x00000003ff0fc212 */ /* 0x000fce00078e33ff */
.L_x_20234:
        /* <DEDUP_REMOVED lines=8> */
[----:B-1----:R1:W3:Y:S02]  /*1180*/  SHFL.IDX PT, R25, R23, R24, R19 ;  /* 0x0000001817197389 */ /* 0x0022e400000e0013 */
.L_x_20238:
[----:B---34-:R-:W-:Y:S01]  /*1190*/  IMAD R25, R8, R25, RZ ;  /* 0x0000001908197224 */ /* 0x018fe200078e02ff */
[----:B------:R-:W-:Y:S06]  /*11a0*/  @!P0 BRA `(.L_x_20228) ;  /* 0x0000000000108947 */ /* 0x000fec0003800000 */
[----:B------:R-:W-:-:S03]  /*11b0*/  UMOV UR4, 0xffffffff ;  /* 0xffffffff00047882 */ /* 0x000fc60000000000 */
[----:B------:R-:W-:Y:S05]  /*11c0*/  BRA.DIV UR4, `(.L_x_20229) ;  /* 0x0000000604f47947 */ /* 0x000fea000b800000 */
[----:B------:R3:W4:Y:S02]  /*11d0*/  SHFL.IDX PT, R26, R23, R16, R19 ;  /* 0x00000010171a7389 */ /* 0x00072400000e0013 */
.L_x_20241:
[----:B0---4-:R-:W-:-:S07]  /*11e0*/  IMAD R25, R10, R26, R25 ;  /* 0x0000001a0a197224 */ /* 0x011fce00078e0219 */
.L_x_20228:
[----:B------:R-:W-:-:S13]  /*11f0*/  ISETP.GE.AND P0, PT, R2, 0x3, PT ;  /* 0x000000030200780c */ /* 0x000fda0003f06270 */
[----:B------:R-:W-:Y:S05]  /*1200*/  @!P0 BRA `(.L_x_20230) ;  /* 0x0000000000108947 */ /* 0x000fea0003800000 */
[----:B------:R-:W-:-:S03]  /*1210*/  UMOV UR4, 0xffffffff ;  /* 0xffffffff00047882 */ /* 0x000fc60000000000 */
[----:B------:R-:W-:Y:S05]  /*1220*/  BRA.DIV UR4, `(.L_x_20231) ;  /* 0x0000000604fc7947 */ /* 0x000fea000b800000 */
[----:B------:R4:W0:Y:S02]  /*1230*/  SHFL.IDX PT, R26, R23, R18, R19 ;  /* 0x00000012171a7389 */ /* 0x00082400000e0013 */
.L_x_20244:
[----:B0-2---:R-:W-:-:S07]  /*1240*/  IMAD R25, R12, R26, R25 ;  /* 0x0000001a0c197224 */ /* 0x005fce00078e0219 */
.L_x_20230:
[----:B------:R-:W-:-:S13]  /*1250*/  ISETP.GE.AND P0, PT, R2, 0x4, PT ;  /* 0x000000040200780c */ /* 0x000fda0003f06270 */
[----:B------:R-:W-:Y:S05]  /*1260*/  @!P0 BRA `(.L_x_20232) ;  /* 0x0000000000548947 */ /* 0x000fea0003800000 */
[----:B------:R-:W-:-:S03]  /*1270*/  UMOV UR4, 0xffffffff ;  /* 0xffffffff00047882 */ /* 0x000fc60000000000 */
[----:B------:R-:W-:Y:S05]  /*1280*/  BRA.DIV UR4, `(.L_x_20233) ;  /* 0x0000000a04047947 */ /* 0x000fea000b800000 */
[----:B------:R0:W0:Y:S02]  /*1290*/  SHFL.IDX PT, R26, R23, R20, R19 ;  /* 0x00000014171a7389 */ /* 0x00002400000e0013 */
.L_x_20247:
[----:B0-----:R-:W-:Y:S01]  /*12a0*/  IMAD R25, R13, R26, R25 ;  /* 0x0000001a0d197224 */ /* 0x001fe200078e0219 */
[----:B------:R-:W-:Y:S06]  /*12b0*/  BRA `(.L_x_20232) ;  /* 0x0000000000407947 */ /* 0x000fec0003800000 */
.L_x_20226:
[----:B------:R-:W-:Y:S02]  /*12c0*/  IMAD.U32 R2, RZ, RZ, UR11 ;  /* 0x0000000bff027e24 */ /* 0x000fe4000f8e00ff */
[----:B-1--4-:R-:W-:-:S03]  /*12d0*/  IMAD R23, R8, R23, RZ ;  /* 0x0000001708177224 */ /* 0x012fc600078e02ff */
[C---:B------:R-:W-:Y:S02]  /*12e0*/  ISETP.GE.AND P1, PT, R2.reuse, 0x2, PT ;  /* 0x000000020200780c */ /* 0x040fe40003f26270 */
[C---:B------:R-:W-:Y:S02]  /*12f0*/  ISETP.GE.AND P2, PT, R2.reuse, 0x3, PT ;  /* 0x000000030200780c */ /* 0x040fe40003f46270 */
[C---:B------:R-:W-:Y:S02]  /*1300*/  ISETP.GE.AND P3, PT, R2.reuse, 0x4, PT ;  /* 0x000000040200780c */ /* 0x040fe40003f66270 */
[----:B------:R-:W-:-:S04]  /*1310*/  ISETP.GT.AND P0, PT, R2, RZ, PT ;  /* 0x000000ff0200720c */ /* 0x000fc80003f04270 */
[----:B------:R-:W-:-:S03]  /*1320*/  SEL R25, R23, RZ, P0 ;  /* 0x000000ff17197207 */ /* 0x000fc60000000000 */
[----:B------:R-:W-:Y:S02]  /*1330*/  @P1 LEA R27, R22, R26, 0x2 ;  /* 0x0000001a161b1211 */ /* 0x000fe400078e10ff */
[--C-:B------:R-:W-:Y:S02]  /*1340*/  @P2 IMAD R23, R21, 0x4, R26.reuse ;  /* 0x0000000415172824 */ /* 0x100fe400078e021a */
[----:B------:R-:W-:Y:S02]  /*1350*/  @P3 IMAD R26, R9, 0x4, R26 ;  /* 0x00000004091a3824 */ /* 0x000fe400078e021a */
[----:B------:R-:W0:Y:S04]  /*1360*/  @P1 LDS R27, [R27+0x4] ;  /* 0x000004001b1b1984 */ /* 0x000e280000000800 */
[----:B------:R-:W2:Y:S04]  /*1370*/  @P2 LDS R23, [R23+0x8] ;  /* 0x0000080017172984 */ /* 0x000ea80000000800 */
[----:B------:R-:W1:Y:S01]  /*1380*/  @P3 LDS R26, [R26+0xc] ;  /* 0x00000c001a1a3984 */ /* 0x000e620000000800 */
[----:B0-----:R-:W-:-:S04]  /*1390*/  @P1 IMAD R25, R10, R27, R25 ;  /* 0x0000001b0a191224 */ /* 0x001fc800078e0219 */
[----:B--2---:R-:W-:-:S04]  /*13a0*/  @P2 IMAD R25, R12, R23, R25 ;  /* 0x000000170c192224 */ /* 0x004fc800078e0219 */
[----:B-1----:R-:W-:-:S07]  /*13b0*/  @P3 IMAD R25, R13, R26, R25 ;  /* 0x0000001a0d193224 */ /* 0x002fce00078e0219 */
.L_x_20232:
[----:B-1-34-:R-:W-:Y:S02]  /*13c0*/  IMAD R23, R3, R6, R7 ;  /* 0x0000000603177224 */ /* 0x01afe400078e0207 */
[----:B------:R-:W-:Y:S02]  /*13d0*/  IMAD.IADD R6, R15, 0x1, R6 ;  /* 0x000000010f067824 */ /* 0x000fe400078e0206 */
[----:B------:R-:W-:-:S03]  /*13e0*/  IMAD R23, R23, 0x4, R14 ;  /* 0x0000000417177824 */ /* 0x000fc600078e020e */
[----:B------:R-:W-:Y:S02]  /*13f0*/  ISETP.GE.AND P0, PT, R6, UR9, PT ;  /* 0x0000000906007c0c */ /* 0x000fe4000bf06270 */
[----:B------:R-:W1:Y:S02]  /*1400*/  LDS R26, [R23] ;  /* 0x00000000171a7984 */ /* 0x000e640000000800 */
[----:B-1----:R-:W-:-:S05]  /*1410*/  IADD3 R26, PT, PT, R26, R25, RZ ;  /* 0x000000191a1a7210 */ /* 0x002fca0007ffe0ff */
[----:B------:R1:W-:Y:S04]  /*1420*/  STS [R23], R26 ;  /* 0x0000001a17007388 */ /* 0x0003e80000000800 */
[----:B------:R-:W-:Y:S05]  /*1430*/  @!P0 BRA `(.L_x_20234) ;  /* 0xfffffffc00308947 */ /* 0x000fea000383ffff */
.L_x_20222:
[----:B------:R-:W-:Y:S05]  /*1440*/  WARPSYNC.ALL ;  /* 0x0000000000007948 */ /* 0x000fea0003800000 */
[----:B------:R-:W-:Y:S01]  /*1450*/  BAR.SYNC.DEFER_BLOCKING 0x0 ;  /* 0x0000000000007b1d */ /* 0x000fe20000010000 */
[----:B------:R-:W-:-:S13]  /*1460*/  ISETP.GT.U32.AND P0, PT, R0, 0xf, PT ;  /* 0x0000000f0000780c */ /* 0x000fda0003f04070 */
[----:B------:R-:W-:Y:S05]  /*1470*/  @P0 EXIT ;  /* 0x000000000000094d */ /* 0x000fea0003800000 */
[----:B0-----:R-:W-:Y:S01]  /*1480*/  IABS R13, R2 ;  /* 0x00000002000d7213 */ /* 0x001fe20000000000 */
[----:B------:R-:W2:Y:S01]  /*1490*/  LDC R15, c[0x0][0x388] ;  /* 0x0000e200ff0f7b82 */ /* 0x000ea20000000800 */
[----:B----4-:R-:W-:Y:S01]  /*14a0*/  IABS R8, R3 ;  /* 0x0000000300087213 */ /* 0x010fe20000000000 */
[----:B------:R-:W-:Y:S01]  /*14b0*/  UMOV UR4, 0x400 ;  /* 0x0000040000047882 */ /* 0x000fe20000000000 */
[----:B---3--:R-:W0:Y:S01]  /*14c0*/  I2F.RP R10, R13 ;  /* 0x0000000d000a7306 */ /* 0x008e220000209400 */
[----:B------:R-:W-:Y:S01]  /*14d0*/  UIADD3 UR4, UPT, UPT, UR4, 0x100, URZ ;  /* 0x0000010004047890 */ /* 0x000fe2000fffe0ff */
[----:B------:R-:W-:-:S03]  /*14e0*/  ISETP.NE.AND P3, PT, R3, RZ, PT ;  /* 0x000000ff0300720c */ /* 0x000fc60003f65270 */
[----:B------:R-:W3:Y:S03]  /*14f0*/  S2UR UR5, SR_CgaCtaId ;  /* 0x00000000000579c3 */ /* 0x000ee60000008800 */
[----:B------:R-:W4:Y:S08]  /*1500*/  I2F.RP R9, R8 ;  /* 0x0000000800097306 */ /* 0x000f300000209400 */
[----:B0-----:R-:W0:Y:S01]  /*1510*/  MUFU.RCP R10, R10 ;  /* 0x0000000a000a7308 */ /* 0x001e220000001000 */
[----:B--2---:R-:W-:-:S07]  /*1520*/  IABS R12, R15 ;  /* 0x0000000f000c7213 */ /* 0x004fce0000000000 */
[----:B----4-:R-:W-:Y:S01]  /*1530*/  MUFU.RCP R9, R9 ;  /* 0x0000000900097308 */ /* 0x010fe20000001000 */
[----:B---3--:R-:W-:Y:S01]  /*1540*/  ULEA UR4, UR5, UR4, 0x18 ;  /* 0x0000000405047291 */ /* 0x008fe2000f8ec0ff */
[----:B0-----:R-:W-:-:S06]  /*1550*/  VIADD R7, R10, 0xffffffe ;  /* 0x0ffffffe0a077836 */ /* 0x001fcc0000000000 */
[----:B------:R-:W0:Y:S02]  /*1560*/  F2I.FTZ.U32.TRUNC.NTZ R7, R7 ;  /* 0x0000000700077305 */ /* 0x000e24000021f000 */
[----:B0-----:R-:W-:-:S04]  /*1570*/  IMAD.MOV R6, RZ, RZ, -R7 ;  /* 0x000000ffff067224 */ /* 0x001fc800078e0a07 */
[----:B------:R-:W-:Y:S02]  /*1580*/  IMAD R11, R6, R13, RZ ;  /* 0x0000000d060b7224 */ /* 0x000fe400078e02ff */
[----:B------:R-:W-:-:S05]  /*1590*/  HFMA2 R6, -RZ, RZ, 0, 0 ;  /* 0x00000000ff067431 */ /* 0x000fca00000001ff */
[----:B------:R-:W-:-:S04]  /*15a0*/  IMAD.HI.U32 R11, R7, R11, R6 ;  /* 0x0000000b070b7227 */ /* 0x000fc800078e0006 */
[----:B------:R-:W-:Y:S02]  /*15b0*/  IMAD.MOV.U32 R6, RZ, RZ, R12 ;  /* 0x000000ffff067224 */ /* 0x000fe400078e000c */
[----:B------:R-:W0:Y:S02]  /*15c0*/  LDC R12, c[0x0][0x384] ;  /* 0x0000e100ff0c7b82 */ /* 0x000e240000000800 */
[----:B------:R-:W-:-:S04]  /*15d0*/  IMAD.HI.U32 R10, R11, R6, RZ ;  /* 0x000000060b0a7227 */ /* 0x000fc800078e00ff */
[----:B------:R-:W-:Y:S02]  /*15e0*/  IMAD.MOV R7, RZ, RZ, -R10 ;  /* 0x000000ffff077224 */ /* 0x000fe400078e0a0a */
[----:B------:R-:W-:Y:S02]  /*15f0*/  VIADD R11, R9, 0xffffffe ;  /* 0x0ffffffe090b7836 */ /* 0x000fe40000000000 */
[----:B------:R-:W-:Y:S02]  /*1600*/  IMAD R6, R13, R7, R6 ;  /* 0x000000070d067224 */ /* 0x000fe400078e0206 */
[----:B-1----:R-:W-:Y:S02]  /*1610*/  IMAD R9, R3, R4, RZ ;  /* 0x0000000403097224 */ /* 0x002fe400078e02ff */
[----:B------:R-:W1:Y:S01]  /*1620*/  F2I.FTZ.U32.TRUNC.NTZ R11, R11 ;  /* 0x0000000b000b7305 */ /* 0x000e62000021f000 */
[----:B------:R-:W-:Y:S01]  /*1630*/  ISETP.GT.U32.AND P1, PT, R13, R6, PT ;  /* 0x000000060d00720c */ /* 0x000fe20003f24070 */
[----:B0-----:R-:W-:-:S12]  /*1640*/  IMAD R9, R12, UR8, R9 ;  /* 0x000000080c097c24 */ /* 0x001fd8000f8e0209 */
[-C--:B------:R-:W-:Y:S01]  /*1650*/  @!P1 IADD3 R6, PT, PT, R6, -R13.reuse, RZ ;  /* 0x8000000d06069210 */ /* 0x080fe20007ffe0ff */
[----:B------:R-:W-:Y:S01]  /*1660*/  @!P1 VIADD R10, R10, 0x1 ;  /* 0x000000010a0a9836 */ /* 0x000fe20000000000 */
[----:B------:R-:W-:Y:S02]  /*1670*/  ISETP.NE.AND P1, PT, R2, RZ, PT ;  /* 0x000000ff0200720c */ /* 0x000fe40003f25270 */
[----:B------:R-:W-:Y:S01]  /*1680*/  ISETP.GE.U32.AND P0, PT, R6, R13, PT ;  /* 0x0000000d0600720c */ /* 0x000fe20003f06070 */
[----:B-1----:R-:W-:Y:S01]  /*1690*/  IMAD.MOV R13, RZ, RZ, -R11 ;  /* 0x000000ffff0d7224 */ /* 0x002fe200078e0a0b */
[----:B------:R-:W-:-:S03]  /*16a0*/  LOP3.LUT R6, R15, R2, RZ, 0x3c, !PT ;  /* 0x000000020f067212 */ /* 0x000fc600078e3cff */
[----:B------:R-:W-:Y:S01]  /*16b0*/  IMAD R13, R13, R8, RZ ;  /* 0x000000080d0d7224 */ /* 0x000fe200078e02ff */
[----:B------:R-:W-:Y:S02]  /*16c0*/  ISETP.GE.AND P2, PT, R6, RZ, PT ;  /* 0x000000ff0600720c */ /* 0x000fe40003f46270 */
[----:B------:R-:W0:Y:S05]  /*16d0*/  LDC.64 R6, c[0x0][0x3a0] ;  /* 0x0000e800ff067b82 */ /* 0x000e2a0000000a00 */
[----:B------:R-:W-:-:S05]  /*16e0*/  @P0 VIADD R10, R10, 0x1 ;  /* 0x000000010a0a0836 */ /* 0x000fca0000000000 */
[----:B------:R-:W-:Y:S01]  /*16f0*/  MOV R4, R10 ;  /* 0x0000000a00047202 */ /* 0x000fe20000000f00 */
[----:B------:R-:W-:-:S04]  /*1700*/  IMAD.MOV.U32 R10, RZ, RZ, RZ ;  /* 0x000000ffff0a7224 */ /* 0x000fc800078e00ff */
[----:B------:R-:W-:Y:S01]  /*1710*/  @!P2 IMAD.MOV R4, RZ, RZ, -R4 ;  /* 0x000000ffff04a224 */ /* 0x000fe200078e0a04 */
[----:B------:R-:W-:Y:S01]  /*1720*/  @!P1 LOP3.LUT R4, RZ, R2, RZ, 0x33, !PT ;  /* 0x00000002ff049212 */ /* 0x000fe200078e33ff */
[----:B------:R-:W-:Y:S01]  /*1730*/  IMAD.HI.U32 R10, R11, R13, R10 ;  /* 0x0000000d0b0a7227 */ /* 0x000fe200078e000a */
[----:B------:R-:W-:Y:S02]  /*1740*/  LOP3.LUT R11, RZ, R3, RZ, 0x33, !PT ;  /* 0x00000003ff0b7212 */ /* 0x000fe400078e33ff */
[----:B------:R-:W-:-:S07]  /*1750*/  LEA R2, R0, UR4, 0x2 ;  /* 0x0000000400027c11 */ /* 0x000fce000f8e10ff */
.L_x_20235:
[----:B-1----:R-:W-:Y:S01]  /*1760*/  IABS R12, R3 ;  /* 0x00000003000c7213 */ /* 0x002fe20000000000 */
[----:B------:R1:W2:Y:S01]  /*1770*/  LDS R15, [R2] ;  /* 0x00000000020f7984 */ /* 0x0002a20000000800 */
        /* <DEDUP_REMOVED lines=17> */
[----:B------:R-:W-:Y:S01]  /*1890*/  IMAD R13, R3, R13, R0 ;  /* 0x0000000d030d7224 */ /* 0x000fe200078e0200 */
[----:B------:R-:W-:-:S03]  /*18a0*/  IADD3 R0, PT, PT, R5, R0, RZ ;  /* 0x0000000005007210 */ /* 0x000fc60007ffe0ff */
[----:B------:R-:W-:Y:S01]  /*18b0*/  IMAD.IADD R13, R12, 0x1, R13 ;  /* 0x000000010c0d7824 */ /* 0x000fe200078e020d */
[----:B------:R-:W-:-:S03]  /*18c0*/  ISETP.GE.U32.AND P0, PT, R0, 0x10, PT ;  /* 0x000000100000780c */ /* 0x000fc60003f06070 */
[----:B0-----:R-:W-:-:S05]  /*18d0*/  IMAD.WIDE R12, R13, 0x4, R6 ;  /* 0x000000040d0c7825 */ /* 0x001fca00078e0206 */
[----:B--2---:R1:W-:Y:S05]  /*18e0*/  STG.E desc[UR6][R12.64], R15 ;  /* 0x0000000f0c007986 */ /* 0x0043ea000c101906 */
[----:B------:R-:W-:Y:S05]  /*18f0*/  @!P0 BRA `(.L_x_20235) ;  /* 0xfffffffc00988947 */ /* 0x000fea000383ffff */
[----:B------:R-:W-:Y:S05]  /*1900*/  EXIT ;  /* 0x000000000000794d */ /* 0x000fea0003800000 */
.L_x_20227:
[----:B------:R-:W-:Y:S01]  /*1910*/  BSSY B0, `(.L_x_20236) ;  /* 0x0000006000007945 */ /* 0x000fe20003800000 */
[----:B------:R-:W-:Y:S01]  /*1920*/  IMAD.MOV.U32 R27, RZ, RZ, R24 ;  /* 0x000000ffff1b7224 */ /* 0x000fe200078e0018 */
[----:B------:R-:W-:-:S07]  /*1930*/  MOV R26, 0xffffffff ;  /* 0xffffffff001a7802 */ /* 0x000fce0000000f00 */
[----:B012-4-:R-:W-:Y:S05]  /*1940*/  WARPSYNC.COLLECTIVE R26, `(.L_x_20237) ;  /* 0x000000001a087348 */ /* 0x017fea0003c00000 */
[----:B-1----:R1:W3:Y:S02]  /*1950*/  SHFL.IDX P1, R26, R23, R27, R19 ;  /* 0x0000001b171a7389 */ /* 0x0022e40000020013 */
[----:B01234-:R-:W-:Y:S05]  /*1960*/  ENDCOLLECTIVE ;  /* 0x000000000000791b */ /* 0x01ffea0003800000 */
.L_x_20237:
[----:B------:R-:W-:Y:S05]  /*1970*/  BSYNC B0 ;  /* 0x0000000000007941 */ /* 0x000fea0003800000 */
.L_x_20236:
[----:B------:R-:W-:Y:S01]  /*1980*/  IMAD.MOV.U32 R25, RZ, RZ, R26 ;  /* 0x000000ffff197224 */ /* 0x000fe200078e001a */
[----:B------:R-:W-:Y:S06]  /*1990*/  BRA `(.L_x_20238) ;  /* 0xfffffff400fc7947 */ /* 0x000fec000383ffff */
.L_x_20229:
[----:B------:R-:W-:Y:S01]  /*19a0*/  BSSY B0, `(.L_x_20239) ;  /* 0x0000006000007945 */ /* 0x000fe20003800000 */
[----:B------:R-:W-:Y:S01]  /*19b0*/  IMAD.MOV.U32 R27, RZ, RZ, R16 ;  /* 0x000000ffff1b7224 */ /* 0x000fe200078e0010 */
[----:B------:R-:W-:-:S07]  /*19c0*/  MOV R26, 0xffffffff ;  /* 0xffffffff001a7802 */ /* 0x000fce0000000f00 */
[----:B012---:R-:W-:Y:S05]  /*19d0*/  WARPSYNC.COLLECTIVE R26, `(.L_x_20240) ;  /* 0x000000001a087348 */ /* 0x007fea0003c00000 */
[----:B------:R3:W4:Y:S02]  /*19e0*/  SHFL.IDX P1, R26, R23, R27, R19 ;  /* 0x0000001b171a7389 */ /* 0x0007240000020013 */
[----:B01234-:R-:W-:Y:S05]  /*19f0*/  ENDCOLLECTIVE ;  /* 0x000000000000791b */ /* 0x01ffea0003800000 */
.L_x_20240:
[----:B------:R-:W-:Y:S05]  /*1a00*/  BSYNC B0 ;  /* 0x0000000000007941 */ /* 0x000fea0003800000 */
.L_x_20239:
[----:B------:R-:W-:Y:S05]  /*1a10*/  BRA `(.L_x_20241) ;  /* 0xfffffff400f07947 */ /* 0x000fea000383ffff */
.L_x_20231:
[----:B------:R-:W-:Y:S01]  /*1a20*/  BSSY B0, `(.L_x_20242) ;  /* 0x0000006000007945 */ /* 0x000fe20003800000 */
[----:B------:R-:W-:Y:S02]  /*1a30*/  IMAD.MOV.U32 R27, RZ, RZ, R18 ;  /* 0x000000ffff1b7224 */ /* 0x000fe400078e0012 */
[----:B------:R-:W-:-:S07]  /*1a40*/  IMAD.MOV.U32 R26, RZ, RZ, -0x1 ;  /* 0xffffffffff1a7424 */ /* 0x000fce00078e00ff */
[----:B0123--:R-:W-:Y:S05]  /*1a50*/  WARPSYNC.COLLECTIVE R26, `(.L_x_20243) ;  /* 0x000000001a087348 */ /* 0x00ffea0003c00000 */
[----:B------:R4:W0:Y:S02]  /*1a60*/  SHFL.IDX P1, R26, R23, R27, R19 ;  /* 0x0000001b171a7389 */ /* 0x0008240000020013 */
[----:B01234-:R-:W-:Y:S05]  /*1a70*/  ENDCOLLECTIVE ;  /* 0x000000000000791b */ /* 0x01ffea0003800000 */
.L_x_20243:
[----:B------:R-:W-:Y:S05]  /*1a80*/  BSYNC B0 ;  /* 0x0000000000007941 */ /* 0x000fea0003800000 */
.L_x_20242:
[----:B------:R-:W-:Y:S05]  /*1a90*/  BRA `(.L_x_20244) ;  /* 0xfffffff400e87947 */ /* 0x000fea000383ffff */
.L_x_20233:
[----:B------:R-:W-:Y:S01]  /*1aa0*/  BSSY B0, `(.L_x_20245) ;  /* 0x0000006000007945 */ /* 0x000fe20003800000 */
[----:B------:R-:W-:Y:S01]  /*1ab0*/  MOV R27, R20 ;  /* 0x00000014001b7202 */ /* 0x000fe20000000f00 */
[----:B------:R-:W-:-:S07]  /*1ac0*/  IMAD.MOV.U32 R26, RZ, RZ, -0x1 ;  /* 0xffffffffff1a7424 */ /* 0x000fce00078e00ff */
[----:B01234-:R-:W-:Y:S05]  /*1ad0*/  WARPSYNC.COLLECTIVE R26, `(.L_x_20246) ;  /* 0x000000001a087348 */ /* 0x01ffea0003c00000 */
[----:B------:R0:W0:Y:S02]  /*1ae0*/  SHFL.IDX P1, R26, R23, R27, R19 ;  /* 0x0000001b171a7389 */ /* 0x0000240000020013 */
[----:B01234-:R-:W-:Y:S05]  /*1af0*/  ENDCOLLECTIVE ;  /* 0x000000000000791b */ /* 0x01ffea0003800000 */
.L_x_20246:
[----:B------:R-:W-:Y:S05]  /*1b00*/  BSYNC B0 ;  /* 0x0000000000007941 */ /* 0x000fea0003800000 */
.L_x_20245:
[----:B------:R-:W-:Y:S05]  /*1b10*/  BRA `(.L_x_20247) ;  /* 0xfffffff400e07947 */ /* 0x000fea000383ffff */
.L_x_20248:
        /* <DEDUP_REMOVED lines=14> */
.L_x_20683:


//--------------------- .text._Z9cuda_gemmIiLi128ELi1ELi1ELi16ELi2ELi2ELi1EEviiiPT_S1_S1_ii --------------------------
	.section	.text._Z9cuda_gemmIiLi128ELi1ELi1ELi16ELi2ELi2ELi1EEviiiPT_S1_S1_ii,"ax",@progbits
	.align	128
        .global         _Z9cuda_gemmIiLi128ELi1ELi1ELi16ELi2ELi2ELi1EEviiiPT_S1_S1_ii
        .type           _Z9cuda_gemmIiLi128ELi1ELi1ELi16ELi2ELi2ELi1EEviiiPT_S1_S1_ii,@function
        .size           _Z9cuda_gemmIiLi128ELi1ELi1ELi16ELi2ELi2ELi1EEviiiPT_S1_S1_ii,(.L_x_20684 - _Z9cuda_gemmIiLi128ELi1ELi1ELi16ELi2ELi2ELi1EEviiiPT_S1_S1_ii)
        .other          _Z9cuda_gemmIiLi128ELi1ELi1ELi16ELi2ELi2ELi1EEviiiPT_S1_S1_ii,@"STO_CUDA_ENTRY STV_DEFAULT"
_Z9cuda_gemmIiLi128ELi1ELi1ELi16ELi2ELi2ELi1EEviiiPT_S1_S1_ii:
.text._Z9cuda_gemmIiLi128ELi1ELi1ELi16ELi2ELi2ELi1EEviiiPT_S1_S1_ii:
        /* <DEDUP_REMOVED lines=14> */
.L_x_20251:
[----:B0-----:R0:W3:Y:S01]  /*00e0*/  LDG.E R7, desc[UR6][R4.64] ;  /* 0x0000000604077981 */ /* 0x0010e2000c1e1900 */
[C---:B------:R-:W-:Y:S01]  /*00f0*/  IMAD.SHL.U32 R8, R6.reuse, 0x2, RZ ;  /* 0x0000000206087824 */ /* 0x040fe200078e00ff */
[----:B------:R-:W-:Y:S02]  /*0100*/  LOP3.LUT R9, R6, 0x1, RZ, 0xc0, !PT ;  /* 0x0000000106097812 */ /* 0x000fe400078ec0ff */
[----:B--2---:R-:W-:Y:S02]  /*0110*/  IADD3 R6, PT, PT, R11, R6, RZ ;  /* 0x000000060b067210 */ /* 0x004fe40007ffe0ff */
[----:B------:R-:W-:Y:S01]  /*0120*/  LOP3.LUT R8, R8, 0xfffffffc, RZ, 0xc0, !PT ;  /* 0xfffffffc08087812 */ /* 0x000fe200078ec0ff */
[----:B------:R-:W-:Y:S01]  /*0130*/  IMAD R9, R9, 0xc, R2 ;  /* 0x0000000c09097824 */ /* 0x000fe200078e0202 */
[----:B------:R-:W-:Y:S01]  /*0140*/  ISETP.GE.U32.AND P0, PT, R6, 0x4, PT ;  /* 0x000000040600780c */ /* 0x000fe20003f06070 */
[----:B0-----:R-:W-:-:S04]  /*0150*/  IMAD.WIDE.U32 R4, R11, 0x4, R4 ;  /* 0x000000040b047825 */ /* 0x001fc800078e0004 */
[----:B------:R-:W-:-:S05]  /*0160*/  IMAD.IADD R8, R9, 0x1, R8 ;  /* 0x0000000109087824 */ /* 0x000fca00078e0208 */
[----:B---3--:R0:W-:Y:S03]  /*0170*/  STS [R8], R7 ;  /* 0x0000000708007388 */ /* 0x0081e60000000800 */
[----:B------:R-:W-:Y:S05]  /*0180*/  @!P0 BRA `(.L_x_20251) ;  /* 0xfffffffc00d48947 */ /* 0x000fea000383ffff */
.L_x_20250:
[----:B------:R-:W-:Y:S05]  /*0190*/  BSYNC.RECONVERGENT B0 ;  /* 0x0000000000007941 */ /* 0x000fea0003800200 */
.L_x_20249:
        /* <DEDUP_REMOVED lines=9> */
[--C-:B------:R-:W-:Y:S01]  /*0230*/  IMAD R9, R3, 0x10, R0.reuse ;  /* 0x0000001003097824 */ /* 0x100fe200078e0200 */
[----:B------:R-:W-:Y:S01]  /*0240*/  UIADD3 UR4, UPT, UPT, UR4, 0x80, URZ ;  /* 0x0000008004047890 */ /* 0x000fe2000fffe0ff */
[----:B------:R-:W-:-:S04]  /*0250*/  IMAD.MOV.U32 R4, RZ, RZ, R0 ;  /* 0x000000ffff047224 */ /* 0x000fc800078e0000 */
[----:B0-----:R-:W0:Y:S01]  /*0260*/  LDC.64 R6, c[0x0][0x390] ;  /* 0x0000e400ff067b82 */ /* 0x001e220000000a00 */
[----:B--2---:R-:W-:-:S06]  /*0270*/  ULEA UR4, UR5, UR4, 0x18 ;  /* 0x0000000405047291 */ /* 0x004fcc000f8ec0ff */
[----:B------:R-:W-:Y:S01]  /*0280*/  LEA R2, R0, UR4, 0x2 ;  /* 0x0000000400027c11 */ /* 0x000fe2000f8e10ff */
[----:B0-----:R-:W-:-:S07]  /*0290*/  IMAD.WIDE.U32 R6, R9, 0x4, R6 ;  /* 0x0000000409067825 */ /* 0x001fce00078e0006 */
.L_x_20254:
[----:B------:R0:W2:Y:S01]  /*02a0*/  LDG.E R9, desc[UR6][R6.64] ;  /* 0x0000000606097981 */ /* 0x0000a2000c1e1900 */
[----:B-1----:R-:W-:-:S05]  /*02b0*/  IMAD.IADD R4, R5, 0x1, R4 ;  /* 0x0000000105047824 */ /* 0x002fca00078e0204 */
[----:B------:R-:W-:Y:S01]  /*02c0*/  ISETP.GE.U32.AND P0, PT, R4, 0x10, PT ;  /* 0x000000100400780c */ /* 0x000fe20003f06070 */
[C---:B0-----:R-:W-:Y:S01]  /*02d0*/  IMAD.WIDE.U32 R6, R5.reuse, 0x4, R6 ;  /* 0x0000000405067825 */ /* 0x041fe200078e0006 */
[----:B--2---:R0:W-:Y:S02]  /*02e0*/  STS [R2], R9 ;  /* 0x0000000902007388 */ /* 0x0041e40000000800 */
[----:B0-----:R-:W-:-:S09]  /*02f0*/  LEA R2, R5, R2, 0x2 ;  /* 0x0000000205027211 */ /* 0x001fd200078e10ff */
[----:B------:R-:W-:Y:S05]  /*0300*/  @!P0 BRA `(.L_x_20254) ;  /* 0xfffffffc00e48947 */ /* 0x000fea000383ffff */
.L_x_20253:
[----:B------:R-:W-:Y:S05]  /*0310*/  BSYNC.RECONVERGENT B0 ;  /* 0x0000000000007941 */ /* 0x000fea0003800200 */
.L_x_20252:
[----:B------:R-:W-:Y:S01]  /*0320*/  BAR.SYNC.DEFER_BLOCKING 0x0 ;  /* 0x0000000000007b1d */ /* 0x000fe20000010000 */
[C---:B------:R-:W-:Y:S02]  /*0330*/  ISETP.GT.U32.AND P0, PT, R0.reuse, 0xf, PT ;  /* 0x0000000f0000780c */ /* 0x040fe40003f04070 */
[C---:B------:R-:W-:Y:S02]  /*0340*/  LOP3.LUT R2, R0.reuse, 0x7, RZ, 0xc0, !PT ;  /* 0x0000000700027812 */ /* 0x040fe400078ec0ff */
[----:B------:R-:W-:-:S09]  /*0350*/  LOP3.LUT R4, R0, 0x1, RZ, 0xc0, !PT ;  /* 0x0000000100047812 */ /* 0x000fd200078ec0ff */
[----:B------:R-:W-:Y:S05]  /*0360*/  @P0 BRA `(.L_x_20255) ;  /* 0x0000000000c40947 */ /* 0x000fea0003800000 */
[----:B------:R-:W2:Y:S01]  /*0370*/  S2UR UR5, SR_CgaCtaId ;  /* 0x00000000000579c3 */ /* 0x000ea20000008800 */
[----:B------:R-:W-:Y:S01]  /*0380*/  UMOV UR4, 0x400 ;  /* 0x0000040000047882 */ /* 0x000fe20000000000 */
[----:B------:R-:W-:Y:S01]  /*0390*/  BSSY.RECONVERGENT B0, `(.L_x_20256) ;  /* 0x000000a000007945 */ /* 0x000fe20003800200 */
[----:B------:R-:W-:Y:S01]  /*03a0*/  UIADD3 UR4, UPT, UPT, UR4, 0x100, URZ ;  /* 0x0000010004047890 */ /* 0x000fe2000fffe0ff */
[----:B0-----:R-:W-:-:S03]  /*03b0*/  IMAD.MOV.U32 R8, RZ, RZ, R0 ;  /* 0x000000ffff087224 */ /* 0x001fc600078e0000 */
[----:B--2---:R-:W-:-:S06]  /*03c0*/  ULEA UR4, UR5, UR4, 0x18 ;  /* 0x0000000405047291 */ /* 0x004fcc000f8ec0ff */
[----:B------:R-:W-:-:S07]  /*03d0*/  LEA R6, R0, UR4, 0x2 ;  /* 0x0000000400067c11 */ /* 0x000fce000f8e10ff */
.L_x_20257:
[C---:B-1----:R-:W-:Y:S01]  /*03e0*/  IMAD.IADD R8, R5.reuse, 0x1, R8 ;  /* 0x0000000105087824 */ /* 0x042fe200078e0208 */
[----:B------:R0:W-:Y:S04]  /*03f0*/  STS [R6], RZ ;  /* 0x000000ff06007388 */ /* 0x0001e80000000800 */
[----:B------:R-:W-:Y:S01]  /*0400*/  ISETP.GE.U32.AND P0, PT, R8, 0x10, PT ;  /* 0x000000100800780c */ /* 0x000fe20003f06070 */
[----:B0-----:R-:W-:-:S12]  /*0410*/  IMAD R6, R5, 0x4, R6 ;  /* 0x0000000405067824 */ /* 0x001fd800078e0206 */
[----:B------:R-:W-:Y:S05]  /*0420*/  @!P0 BRA `(.L_x_20257) ;  /* 0xfffffffc00ec8947 */ /* 0x000fea000383ffff */
[----:B------:R-:W-:Y:S05]  /*0430*/  BSYNC.RECONVERGENT B0 ;  /* 0x0000000000007941 */ /* 0x000fea0003800200 */
.L_x_20256:
[----:B------:R-:W-:-:S13]  /*0440*/  ISETP.GT.U32.AND P0, PT, R0, 0xf, PT ;  /* 0x0000000f0000780c */ /* 0x000fda0003f04070 */
[----:B------:R-:W-:Y:S05]  /*0450*/  @P0 BRA `(.L_x_20255) ;  /* 0x0000000000880947 */ /* 0x000fea0003800000 */
[----:B------:R-:W0:Y:S01]  /*0460*/  S2R R10, SR_CgaCtaId ;  /* 0x00000000000a7919 */ /* 0x000e220000008800 */
[----:B------:R-:W-:Y:S02]  /*0470*/  MOV R8, 0x400 ;  /* 0x0000040000087802 */ /* 0x000fe40000000f00 */
[C---:B------:R-:W-:Y:S02]  /*0480*/  SHF.L.U32 R9, R4.reuse, 0x2, RZ ;  /* 0x0000000204097819 */ /* 0x040fe400000006ff */
[----:B------:R-:W-:Y:S01]  /*0490*/  ISETP.NE.AND P0, PT, R4, RZ, PT ;  /* 0x000000ff0400720c */ /* 0x000fe20003f05270 */
[----:B------:R-:W-:Y:S01]  /*04a0*/  VIADD R7, R8, 0x80 ;  /* 0x0000008008077836 */ /* 0x000fe20000000000 */
[----:B------:R-:W-:Y:S01]  /*04b0*/  LOP3.LUT R14, R4, 0x1, RZ, 0x3c, !PT ;  /* 0x00000001040e7812 */ /* 0x000fe200078e3cff */
[----:B------:R-:W-:Y:S02]  /*04c0*/  IMAD R6, R2, 0x8, R9 ;  /* 0x0000000802067824 */ /* 0x000fe400078e0209 */
[----:B------:R-:W-:Y:S01]  /*04d0*/  VIADD R11, R8, 0x100 ;  /* 0x00000100080b7836 */ /* 0x000fe20000000000 */
[----:B0-----:R-:W-:-:S02]  /*04e0*/  LEA R7, R10, R7, 0x18 ;  /* 0x000000070a077211 */ /* 0x001fc400078ec0ff */
[C---:B------:R-:W-:Y:S02]  /*04f0*/  LEA R8, R10.reuse, R8, 0x18 ;  /* 0x000000080a087211 */ /* 0x040fe400078ec0ff */
[----:B------:R-:W-:Y:S01]  /*0500*/  LEA R16, R10, R11, 0x18 ;  /* 0x0000000b0a107211 */ /* 0x000fe200078ec0ff */
[----:B------:R-:W-:Y:S01]  /*0510*/  IMAD.IADD R6, R7, 0x1, R6 ;  /* 0x0000000107067824 */ /* 0x000fe200078e0206 */
[----:B------:R-:W-:Y:S02]  /*0520*/  IADD3 R13, PT, PT, R8, R9, RZ ;  /* 0x00000009080d7210 */ /* 0x000fe40007ffe0ff */
[----:B------:R-:W-:Y:S02]  /*0530*/  SHF.R.U32.HI R8, RZ, 0x3, R0 ;  /* 0x00000003ff087819 */ /* 0x000fe40000011600 */
[----:B------:R-:W-:Y:S01]  /*0540*/  IADD3 R7, PT, PT, R6, -0x8, RZ ;  /* 0xfffffff806077810 */ /* 0x000fe20007ffe0ff */
[----:B------:R-:W-:Y:S02]  /*0550*/  @!P0 IMAD.MOV R7, RZ, RZ, R6 ;  /* 0x000000ffff078224 */ /* 0x000fe400078e0206 */
[----:B------:R-:W0:Y:S04]  /*0560*/  LDS R6, [R6] ;  /* 0x0000000006067984 */ /* 0x000e280000000800 */
[----:B------:R-:W1:Y:S02]  /*0570*/  LDS R7, [R7+0x4] ;  /* 0x0000040007077984 */ /* 0x000e640000000800 */
.L_x_20259:
[----:B--2---:R-:W-:Y:S01]  /*0580*/  IMAD R9, R8, 0xc, R13 ;  /* 0x0000000c08097824 */ /* 0x004fe200078e020d */
[----:B------:R-:W-:-:S05]  /*0590*/  UMOV UR4, 0xffffffff ;  /* 0xffffffff00047882 */ /* 0x000fca0000000000 */
[----:B------:R-:W2:Y:S01]  /*05a0*/  LDS R9, [R9] ;  /* 0x0000000009097984 */ /* 0x000ea20000000800 */
[----:B------:R-:W-:Y:S05]  /*05b0*/  BRA.DIV UR4, `(.L_x_20258) ;  /* 0x0000000204807947 */ /* 0x000fea000b800000 */
[----:B--2---:R-:W0:Y:S04]  /*05c0*/  SHFL.IDX PT, R11, R9, R4, 0x1e1f ;  /* 0x001e1f04090b7589 */ /* 0x004e2800000e0000 */
[----:B------:R2:W3:Y:S01]  /*05d0*/  SHFL.IDX PT, R12, R9, R14, 0x1e1f ;  /* 0x001e1f0e090c7589 */ /* 0x0004e200000e0000 */
[----:B0-----:R-:W-:-:S07]  /*05e0*/  IMAD R10, R6, R11, RZ ;  /* 0x0000000b060a7224 */ /* 0x001fce00078e02ff */
.L_x_20264:
[----:B--2---:R-:W-:Y:S01]  /*05f0*/  IMAD R9, R8, 0x8, R2 ;  /* 0x0000000808097824 */ /* 0x004fe200078e0202 */
[----:B------:R-:W-:Y:S01]  /*0600*/  LEA.HI R8, R5, R8, RZ, 0x1d ;  /* 0x0000000805087211 */ /* 0x000fe200078fe8ff */
[----:B-1-3--:R-:W-:Y:S02]  /*0610*/  IMAD R10, R7, R12, R10 ;  /* 0x0000000c070a7224 */ /* 0x00afe400078e020a */
[----:B------:R-:W-:Y:S01]  /*0620*/  IMAD.U32 R9, R9, 0x4, R16 ;  /* 0x0000000409097824 */ /* 0x000fe200078e0010 */
[----:B------:R-:W-:-:S04]  /*0630*/  ISETP.GE.U32.AND P0, PT, R8, 0x2, PT ;  /* 0x000000020800780c */ /* 0x000fc80003f06070 */
[----:B------:R-:W0:Y:S02]  /*0640*/  LDS R11, [R9] ;  /* 0x00000000090b7984 */ /* 0x000e240000000800 */
[----:B0-----:R-:W-:-:S05]  /*0650*/  IADD3 R10, PT, PT, R10, R11, RZ ;  /* 0x0000000b0a0a7210 */ /* 0x001fca0007ffe0ff */
[----:B------:R2:W-:Y:S02]  /*0660*/  STS [R9], R10 ;  /* 0x0000000a09007388 */ /* 0x0005e40000000800 */
[----:B------:R-:W-:Y:S05]  /*0670*/  @!P0 BRA `(.L_x_20259) ;  /* 0xfffffffc00c08947 */ /* 0x000fea000383ffff */
.L_x_20255:
        /* <DEDUP_REMOVED lines=8> */
[----:B0-----:R-:W0:Y:S01]  /*0700*/  LDC.64 R6, c[0x0][0x3a0] ;  /* 0x0000e800ff067b82 */ /* 0x001e220000000a00 */
[----:B---3--:R-:W-:-:S06]  /*0710*/  ULEA UR4, UR5, UR4, 0x18 ;  /* 0x0000000405047291 */ /* 0x008fcc000f8ec0ff */
[----:B------:R-:W-:Y:S01]  /*0720*/  LEA R4, R0, UR4, 0x2 ;  /* 0x0000000400047c11 */ /* 0x000fe2000f8e10ff */
[----:B0-----:R-:W-:-:S07]  /*0730*/  IMAD.WIDE.U32 R2, R3, 0x4, R6 ;  /* 0x0000000403027825 */ /* 0x001fce00078e0006 */
.L_x_20260:
[----:B------:R0:W3:Y:S01]  /*0740*/  LDS R7, [R4] ;  /* 0x0000000004077984 */ /* 0x0000e20000000800 */
[----:B-1----:R-:W-:-:S05]  /*0750*/  IMAD.IADD R0, R5, 0x1, R0 ;  /* 0x0000000105007824 */ /* 0x002fca00078e0200 */
[----:B------:R-:W-:Y:S02]  /*0760*/  ISETP.GE.U32.AND P0, PT, R0, 0x10, PT ;  /* 0x000000100000780c */ /* 0x000fe40003f06070 */
[C---:B0-----:R-:W-:Y:S01]  /*0770*/  LEA R4, R5.reuse, R4, 0x2 ;  /* 0x0000000405047211 */ /* 0x041fe200078e10ff */
[----:B---3--:R0:W-:Y:S02]  /*0780*/  STG.E desc[UR6][R2.64], R7 ;  /* 0x0000000702007986 */ /* 0x0081e4000c101906 */
[----:B0-----:R-:W-:-:S08]  /*0790*/  IMAD.WIDE.U32 R2, R5, 0x4, R2 ;  /* 0x0000000405027825 */ /* 0x001fd000078e0002 */
[----:B------:R-:W-:Y:S05]  /*07a0*/  @!P0 BRA `(.L_x_20260) ;  /* 0xfffffffc00e48947 */ /* 0x000fea000383ffff */
[----:B------:R-:W-:Y:S05]  /*07b0*/  EXIT ;  /* 0x000000000000794d */ /* 0x000fea0003800000 */
.L_x_20258:
[----:B------:R-:W-:Y:S01]  /*07c0*/  BSSY B0, `(.L_x_20261) ;  /* 0x0000007000007945 */ /* 0x000fe20003800000 */
[----:B------:R-:W-:Y:S01]  /*07d0*/  IMAD.MOV.U32 R18, RZ, RZ, R4 ;  /* 0x000000ffff127224 */ /* 0x000fe200078e0004 */
[----:B------:R-:W-:Y:S01]  /*07e0*/  MOV R15, 0xffffffff ;  /* 0xffffffff000f7802 */ /* 0x000fe20000000f00 */
[----:B------:R-:W-:-:S07]  /*07f0*/  IMAD.MOV.U32 R20, RZ, RZ, 0x1e1f ;  /* 0x00001e1fff147424 */ /* 0x000fce00078e00ff */
[----:B012---:R-:W-:Y:S05]  /*0800*/  WARPSYNC.COLLECTIVE R15, `(.L_x_20262) ;  /* 0x000000000f087348 */ /* 0x007fea0003c00000 */
[----:B--2---:R2:W3:Y:S02]  /*0810*/  SHFL.IDX P0, R12, R9, R18, R20 ;  /* 0x00000012090c7389 */ /* 0x0044e40000000014 */
[----:B0123--:R-:W-:Y:S05]  /*0820*/  ENDCOLLECTIVE ;  /* 0x000000000000791b */ /* 0x00ffea0003800000 */
.L_x_20262:
[----:B------:R-:W-:Y:S05]  /*0830*/  BSYNC B0 ;  /* 0x0000000000007941 */ /* 0x000fea0003800000 */
.L_x_20261:
[----:B------:R-:W-:Y:S02]  /*0840*/  HFMA2 R20, -RZ, RZ, 0, 0.005977630615234375 ;  /* 0x00001e1fff147431 */ /* 0x000fe400000001ff */
[----:B------:R-:W-:Y:S02]  /*0850*/  IMAD.MOV.U32 R18, RZ, RZ, R14 ;  /* 0x000000ffff127224 */ /* 0x000fe400078e000e */
[----:B------:R-:W-:Y:S02]  /*0860*/  IMAD.MOV.U32 R15, RZ, RZ, -0x1 ;  /* 0xffffffffff0f7424 */ /* 0x000fe400078e00ff */
[----:B------:R-:W-:-:S07]  /*0870*/  IMAD.MOV.U32 R11, RZ, RZ, R12 ;  /* 0x000000ffff0b7224 */ /* 0x000fce00078e000c */
[----:B------:R-:W-:Y:S05]  /*0880*/  WARPSYNC.COLLECTIVE R15, `(.L_x_20263) ;  /* 0x000000000f087348 */ /* 0x000fea0003c00000 */
[----:B------:R0:W1:Y:S02]  /*0890*/  SHFL.IDX P0, R12, R9, R18, R20 ;  /* 0x00000012090c7389 */ /* 0x0000640000000014 */
[----:B01----:R-:W-:Y:S05]  /*08a0*/  ENDCOLLECTIVE ;  /* 0x000000000000791b */ /* 0x003fea0003800000 */
.L_x_20263:
[----:B------:R-:W-:Y:S01]  /*08b0*/  IMAD R10, R6, R11, RZ ;  /* 0x0000000b060a7224 */ /* 0x000fe200078e02ff */
[----:B------:R-:W-:Y:S06]  /*08c0*/  BRA `(.L_x_20264) ;  /* 0xfffffffc00487947 */ /* 0x000fec000383ffff */
.L_x_20265:
        /* <DEDUP_REMOVED lines=11> */
.L_x_20684:


//--------------------- .text._Z9cuda_gemmIiLi128ELi1ELi1ELi16ELi2ELi2ELi0EEviiiPT_S1_S1_ii --------------------------
	.section	.text._Z9cuda_gemmIiLi128ELi1ELi1ELi16ELi2ELi2ELi0EEviiiPT_S1_S1_ii,"ax",@progbits
	.align	128
        .global         _Z9cuda_gemmIiLi128ELi1ELi1ELi16ELi2ELi2ELi0EEviiiPT_S1_S1_ii
        .type           _Z9cuda_gemmIiLi128ELi1ELi1ELi16ELi2ELi2ELi0EEviiiPT_S1_S1_ii,@function
        .size           _Z9cuda_gemmIiLi128ELi1ELi1ELi16ELi2ELi2ELi0EEviiiPT_S1_S1_ii,(.L_x_20685 - _Z9cuda_gemmIiLi128ELi1ELi1ELi16ELi2ELi2ELi0EEviiiPT_S1_S1_ii)
        .other          _Z9cuda_gemmIiLi128ELi1ELi1ELi16ELi2ELi2ELi0EEviiiPT_S1_S1_ii,@"STO_CUDA_ENTRY STV_DEFAULT"
_Z9cuda_gemmIiLi128ELi1ELi1ELi16ELi2ELi2ELi0EEviiiPT_S1_S1_ii:
.text._Z9cuda_gemmIiLi128ELi1ELi1ELi16ELi2ELi2ELi0EEviiiPT_S1_S1_ii:
        /* <DEDUP_REMOVED lines=10> */
[----:B0-----:R-:W-:-:S06]  /*00a0*/  VIADD R2, R4, 0xffffffe ;  /* 0x0ffffffe04027836 */ /* 0x001fcc0000000000 */
[----:B------:R0:W3:Y:S02]  /*00b0*/  F2I.FTZ.U32.TRUNC.NTZ R3, R2 ;  /* 0x0000000200037305 */ /* 0x0000e4000021f000 */
        /* <DEDUP_REMOVED lines=14> */
[----:B------:R-:W0:Y:S05]  /*01a0*/  S2R R3, SR_TID.X ;  /* 0x0000000000037919 */ /* 0x000e2a0000002100 */
[----:B------:R-:W-:-:S06]  /*01b0*/  @P0 IADD3 R2, PT, PT, R2, 0x1, RZ ;  /* 0x0000000102020810 */ /* 0x000fcc0007ffe0ff */
[----:B------:R-:W-:Y:S01]  /*01c0*/  @!P2 IMAD.MOV R2, RZ, RZ, -R2 ;  /* 0x000000ffff02a224 */ /* 0x000fe200078e0a02 */
[----:B------:R-:W-:-:S04]  /*01d0*/  @!P1 LOP3.LUT R2, RZ, R0, RZ, 0x33, !PT ;  /* 0x00000000ff029212 */ /* 0x000fc800078e33ff */
[----:B------:R-:W3:Y:S01]  /*01e0*/  I2F.U32.RP R6, R2 ;  /* 0x0000000200067306 */ /* 0x000ee20000209000 */
[----:B------:R-:W-:-:S07]  /*01f0*/  IMAD.MOV R9, RZ, RZ, -R2 ;  /* 0x000000ffff097224 */ /* 0x000fce00078e0a02 */
[----:B---3--:R-:W3:Y:S01]  /*0200*/  MUFU.RCP R6, R6 ;  /* 0x0000000600067308 */ /* 0x008ee20000001000 */
[----:B0-----:R-:W-:Y:S01]  /*0210*/  ISETP.GE.U32.AND P0, PT, R3, R8, PT ;  /* 0x000000080300720c */ /* 0x001fe20003f06070 */
[----:B---3--:R-:W-:-:S06]  /*0220*/  VIADD R4, R6, 0xffffffe ;  /* 0x0ffffffe06047836 */ /* 0x008fcc0000000000 */
[----:B------:R-:W0:Y:S02]  /*0230*/  F2I.FTZ.U32.TRUNC.NTZ R5, R4 ;  /* 0x0000000400057305 */ /* 0x000e24000021f000 */
[----:B0-----:R-:W-:-:S04]  /*0240*/  IMAD R9, R9, R5, RZ ;  /* 0x0000000509097224 */ /* 0x001fc800078e02ff */
[----:B-12---:R-:W-:Y:S05]  /*0250*/  @P0 BRA `(.L_x_20267) ;  /* 0x0000000000cc0947 */ /* 0x006fea0003800000 */
        /* <DEDUP_REMOVED lines=26> */
.L_x_20268:
        /* <DEDUP_REMOVED lines=25> */
.L_x_20267:
[----:B------:R-:W-:Y:S05]  /*0590*/  BSYNC.RECONVERGENT B0 ;  /* 0x0000000000007941 */ /* 0x000fea0003800200 */
.L_x_20266:
        /* <DEDUP_REMOVED lines=27> */
[----:B-1----:R-:W-:-:S07]  /*0750*/  IMAD R13, R5, 0x10, R6 ;  /* 0x00000010050d7824 */ /* 0x002fce00078e0206 */
.L_x_20271:
[----:B----4-:R-:W-:-:S06]  /*0760*/  IMAD.WIDE.U32 R6, R13, 0x4, R8 ;  /* 0x000000040d067825 */ /* 0x010fcc00078e0008 */
[----:B------:R-:W2:Y:S01]  /*0770*/  LDG.E R6, desc[UR6][R6.64] ;  /* 0x0000000606067981 */ /* 0x000ea2000c1e1900 */
[C---:B------:R-:W-:Y:S02]  /*0780*/  IMAD.IADD R15, R4.reuse, 0x1, R15 ;  /* 0x00000001040f7824 */ /* 0x040fe400078e020f */
[----:B------:R-:W-:-:S03]  /*0790*/  IMAD.IADD R13, R4, 0x1, R13 ;  /* 0x00000001040d7824 */ /* 0x000fc600078e020d */
[----:B------:R-:W-:Y:S01]  /*07a0*/  ISETP.GE.U32.AND P1, PT, R15, 0x10, PT ;  /* 0x000000100f00780c */ /* 0x000fe20003f26070 */
[----:B--2---:R1:W-:Y:S02]  /*07b0*/  STS [R11], R6 ;  /* 0x000000060b007388 */ /* 0x0043e40000000800 */
[----:B-1----:R-:W-:-:S10]  /*07c0*/  LEA R11, R4, R11, 0x2 ;  /* 0x0000000b040b7211 */ /* 0x002fd400078e10ff */
[----:B------:R-:W-:Y:S05]  /*07d0*/  @!P1 BRA `(.L_x_20271) ;  /* 0xfffffffc00e09947 */ /* 0x000fea000383ffff */
.L_x_20270:
[----:B------:R-:W-:Y:S05]  /*07e0*/  BSYNC.RECONVERGENT B0 ;  /* 0x0000000000007941 */ /* 0x000fea0003800200 */
.L_x_20269:
[----:B------:R-:W-:Y:S01]  /*07f0*/  @P2 VIADD R10, R10, 0x1 ;  /* 0x000000010a0a2836 */ /* 0x000fe20000000000 */
[----:B------:R-:W-:Y:S01]  /*0800*/  BAR.SYNC.DEFER_BLOCKING 0x0 ;  /* 0x0000000000007b1d */ /* 0x000fe20000010000 */
[----:B------:R-:W-:Y:S02]  /*0810*/  ISETP.GT.U32.AND P2, PT, R3, 0xf, PT ;  /* 0x0000000f0300780c */ /* 0x000fe40003f44070 */
[----:B------:R-:W-:Y:S02]  /*0820*/  @!P0 LOP3.LUT R10, RZ, R2, RZ, 0x33, !PT ;  /* 0x00000002ff0a8212 */ /* 0x000fe400078e33ff */
[----:B------:R-:W-:Y:S01]  /*0830*/  ISETP.GT.AND P1, PT, R2, RZ, PT ;  /* 0x000000ff0200720c */ /* 0x000fe20003f24270 */
[----:B------:R-:W-:Y:S02]  /*0840*/  BSSY.RECONVERGENT B0, `(.L_x_20272) ;  /* 0x000000e000007945 */ /* 0x000fe40003800200 */
[----:B------:R-:W-:-:S06]  /*0850*/  IMAD.MOV R6, RZ, RZ, -R10 ;  /* 0x000000ffff067224 */ /* 0x000fcc00078e0a0a */
[----:B------:R-:W-:Y:S05]  /*0860*/  @P2 BRA `(.L_x_20273) ;  /* 0x00000000002c2947 */ /* 0x000fea0003800000 */
[----:B------:R-:W2:Y:S01]  /*0870*/  S2UR UR5, SR_CgaCtaId ;  /* 0x00000000000579c3 */ /* 0x000ea20000008800 */
[----:B------:R-:W-:Y:S01]  /*0880*/  UMOV UR4, 0x400 ;  /* 0x0000040000047882 */ /* 0x000fe20000000000 */
[----:B------:R-:W-:Y:S01]  /*0890*/  MOV R9, R3 ;  /* 0x0000000300097202 */ /* 0x000fe20000000f00 */
[----:B------:R-:W-:-:S04]  /*08a0*/  UIADD3 UR4, UPT, UPT, UR4, 0x100, URZ ;  /* 0x0000010004047890 */ /* 0x000fc8000fffe0ff */
[----:B--2---:R-:W-:-:S06]  /*08b0*/  ULEA UR4, UR5, UR4, 0x18 ;  /* 0x0000000405047291 */ /* 0x004fcc000f8ec0ff */
[----:B------:R-:W-:-:S07]  /*08c0*/  LEA R7, R3, UR4, 0x2 ;  /* 0x0000000403077c11 */ /* 0x000fce000f8e10ff */
.L_x_20274:
[C---:B------:R-:W-:Y:S01]  /*08d0*/  IMAD.IADD R9, R4.reuse, 0x1, R9 ;  /* 0x0000000104097824 */ /* 0x040fe200078e0209 */
[----:B------:R2:W-:Y:S04]  /*08e0*/  STS [R7], RZ ;  /* 0x000000ff07007388 */ /* 0x0005e80000000800 */
[----:B------:R-:W-:Y:S01]  /*08f0*/  ISETP.GE.U32.AND P0, PT, R9, 0x10, PT ;  /* 0x000000100900780c */ /* 0x000fe20003f06070 */
[----:B--2---:R-:W-:-:S12]  /*0900*/  IMAD R7, R4, 0x4, R7 ;  /* 0x0000000404077824 */ /* 0x004fd800078e0207 */
[----:B------:R-:W-:Y:S05]  /*0910*/  @!P0 BRA `(.L_x_20274) ;  /* 0xfffffffc00ec8947 */ /* 0x000fea000383ffff */
.L_x_20273:
[----:B------:R-:W-:Y:S05]  /*0920*/  BSYNC.RECONVERGENT B0 ;  /* 0x0000000000007941 */ /* 0x000fea0003800200 */
.L_x_20272:
[----:B------:R-:W-:Y:S01]  /*0930*/  MOV R7, R10 ;  /* 0x0000000a00077202 */ /* 0x000fe20000000f00 */
[----:B------:R-:W-:Y:S01]  /*0940*/  IMAD R9, R2, R6, R3 ;  /* 0x0000000602097224 */ /* 0x000fe200078e0203 */
[----:B------:R-:W-:Y:S06]  /*0950*/  @!P1 BRA `(.L_x_20275) ;  /* 0x0000000400d09947 */ /* 0x000fec0003800000 */
[C---:B------:R-:W-:Y:S01]  /*0960*/  VIMNMX R8, PT, PT, R0.reuse, 0x20, PT ;  /* 0x0000002000087848 */ /* 0x040fe20003fe0100 */
[----:B------:R-:W2:Y:S01]  /*0970*/  LDCU UR11, c[0x0][0x3ac] ;  /* 0x00007580ff0b77ac */ /* 0x000ea20008000800 */
[----:B0-----:R-:W-:Y:S02]  /*0980*/  LOP3.LUT R12, R3, 0x1f, RZ, 0xc0, !PT ;  /* 0x0000001f030c7812 */ /* 0x001fe400078ec0ff */
[----:B------:R-:W-:Y:S01]  /*0990*/  IABS R14, R8 ;  /* 0x00000008000e7213 */ /* 0x000fe20000000000 */
        /* <DEDUP_REMOVED lines=10> */
[----:B----4-:R-:W-:Y:S02]  /*0a40*/  HFMA2 R10, -RZ, RZ, 0, 0 ;  /* 0x00000000ff0a7431 */ /* 0x010fe400000001ff */
[----:B-----5:R-:W-:-:S04]  /*0a50*/  IMAD.MOV R15, RZ, RZ, -R11 ;  /* 0x000000ffff0f7224 */ /* 0x020fc800078e0a0b */
        /* <DEDUP_REMOVED lines=20> */
[----:B0-2---:R-:W-:Y:S05]  /*0ba0*/  @!P0 BRA `(.L_x_20276) ;  /* 0x0000000000288947 */ /* 0x005fea0003800000 */
[----:B------:R-:W0:Y:S01]  /*0bb0*/  S2UR UR5, SR_CgaCtaId ;  /* 0x00000000000579c3 */ /* 0x000e220000008800 */
[----:B------:R-:W-:Y:S01]  /*0bc0*/  VIADD R13, R11, 0x1 ;  /* 0x000000010b0d7836 */ /* 0x000fe20000000000 */
[----:B------:R-:W-:Y:S02]  /*0bd0*/  UMOV UR4, 0x400 ;  /* 0x0000040000047882 */ /* 0x000fe40000000000 */
[----:B------:R-:W-:Y:S02]  /*0be0*/  UIADD3 UR4, UPT, UPT, UR4, 0x80, URZ ;  /* 0x0000008004047890 */ /* 0x000fe4000fffe0ff */
[----:B------:R-:W-:-:S04]  /*0bf0*/  ISETP.GE.AND P0, PT, R13, R8, PT ;  /* 0x000000080d00720c */ /* 0x000fc80003f06270 */
[----:B---3--:R-:W-:-:S05]  /*0c00*/  SEL R10, R8, RZ, P0 ;  /* 0x000000ff080a7207 */ /* 0x008fca0000000000 */
[----:B------:R-:W-:Y:S01]  /*0c10*/  IMAD.IADD R10, R15, 0x1, -R10 ;  /* 0x000000010f0a7824 */ /* 0x000fe200078e0a0a */
[----:B0-----:R-:W-:-:S06]  /*0c20*/  ULEA UR4, UR5, UR4, 0x18 ;  /* 0x0000000405047291 */ /* 0x001fcc000f8ec0ff */
[----:B------:R-:W-:-:S06]  /*0c30*/  LEA R10, R10, UR4, 0x2 ;  /* 0x000000040a0a7c11 */ /* 0x000fcc000f8e10ff */
[----:B------:R-:W0:Y:S02]  /*0c40*/  LDS R10, [R10+0x4] ;  /* 0x000004000a0a7984 */ /* 0x000e240000000800 */
.L_x_20276:
[----:B------:R-:W-:Y:S05]  /*0c50*/  @P1 BRA `(.L_x_20275) ;  /* 0x0000000400101947 */ /* 0x000fea0003800000 */
[----:B------:R-:W2:Y:S01]  /*0c60*/  I2F.U32.RP R14, R2 ;  /* 0x00000002000e7306 */ /* 0x000ea20000209000 */
[----:B------:R-:W-:Y:S01]  /*0c70*/  IMAD.MOV R17, RZ, RZ, -R2 ;  /* 0x000000ffff117224 */ /* 0x000fe200078e0a02 */
[----:B------:R-:W5:Y:S01]  /*0c80*/  S2R R19, SR_CgaCtaId ;  /* 0x0000000000137919 */ /* 0x000f620000008800 */
[----:B------:R-:W-:Y:S01]  /*0c90*/  IMAD.MOV.U32 R12, RZ, RZ, RZ ;  /* 0x000000ffff0c7224 */ /* 0x000fe200078e00ff */
[----:B------:R-:W-:Y:S02]  /*0ca0*/  ISETP.NE.U32.AND P5, PT, R2, RZ, PT ;  /* 0x000000ff0200720c */ /* 0x000fe40003fa5070 */
[----:B------:R-:W-:Y:S02]  /*0cb0*/  ISETP.GE.AND P3, PT, R11, R0, PT ;  /* 0x000000000b00720c */ /* 0x000fe40003f66270 */
[----:B--2---:R-:W2:Y:S02]  /*0cc0*/  MUFU.RCP R14, R14 ;  /* 0x0000000e000e7308 */ /* 0x004ea40000001000 */
[----:B--2---:R-:W-:-:S02]  /*0cd0*/  IADD3 R15, PT, PT, R14, 0xffffffe, RZ ;  /* 0x0ffffffe0e0f7810 */ /* 0x004fc40007ffe0ff */
[----:B------:R-:W-:-:S04]  /*0ce0*/  MOV R14, 0x400 ;  /* 0x00000400000e7802 */ /* 0x000fc80000000f00 */
[----:B------:R-:W2:Y:S01]  /*0cf0*/  F2I.FTZ.U32.TRUNC.NTZ R13, R15 ;  /* 0x0000000f000d7305 */ /* 0x000ea2000021f000 */
[----:B------:R-:W-:Y:S02]  /*0d00*/  IADD3 R16, PT, PT, R14, 0x100, RZ ;  /* 0x000001000e107810 */ /* 0x000fe40007ffe0ff */
[----:B-----5:R-:W-:Y:S01]  /*0d10*/  LEA R14, R19, R14, 0x18 ;  /* 0x0000000e130e7211 */ /* 0x020fe200078ec0ff */
[----:B--2---:R-:W-:-:S04]  /*0d20*/  IMAD R17, R17, R13, RZ ;  /* 0x0000000d11117224 */ /* 0x004fc800078e02ff */
[----:B------:R-:W-:-:S06]  /*0d30*/  IMAD.HI.U32 R17, R13, R17, R12 ;  /* 0x000000110d117227 */ /* 0x000fcc00078e000c */
[----:B------:R-:W-:-:S04]  /*0d40*/  IMAD.HI.U32 R12, R17, R4, RZ ;  /* 0x00000004110c7227 */ /* 0x000fc800078e00ff */
[----:B------:R-:W-:Y:S01]  /*0d50*/  VIADD R17, R11, 0x1 ;  /* 0x000000010b117836 */ /* 0x000fe20000000000 */
[----:B------:R-:W-:-:S04]  /*0d60*/  IADD3 R13, PT, PT, -R12, RZ, RZ ;  /* 0x000000ff0c0d7210 */ /* 0x000fc80007ffe1ff */
[C---:B------:R-:W-:Y:S01]  /*0d70*/  ISETP.GE.AND P0, PT, R17.reuse, R0, PT ;  /* 0x000000001100720c */ /* 0x040fe20003f06270 */
[----:B------:R-:W-:Y:S01]  /*0d80*/  IMAD R13, R2, R13, R4 ;  /* 0x0000000d020d7224 */ /* 0x000fe200078e0204 */
[----:B------:R-:W-:Y:S02]  /*0d90*/  ISETP.GE.AND P4, PT, R17, R8, PT ;  /* 0x000000081100720c */ /* 0x000fe40003f86270 */
[C---:B------:R-:W-:Y:S02]  /*0da0*/  SEL R15, R0.reuse, RZ, P0 ;  /* 0x000000ff000f7207 */ /* 0x040fe40000000000 */
[----:B------:R-:W-:Y:S02]  /*0db0*/  ISETP.GE.U32.AND P1, PT, R13, R2, PT ;  /* 0x000000020d00720c */ /* 0x000fe40003f26070 */
[----:B------:R-:W-:Y:S01]  /*0dc0*/  ISETP.GT.U32.AND P0, PT, R0, 0x20, PT ;  /* 0x000000200000780c */ /* 0x000fe20003f04070 */
[----:B------:R-:W-:Y:S01]  /*0dd0*/  IMAD.IADD R15, R17, 0x1, -R15 ;  /* 0x00000001110f7824 */ /* 0x000fe200078e0a0f */
[----:B------:R-:W-:-:S09]  /*0de0*/  SEL R18, R8, RZ, P4 ;  /* 0x000000ff08127207 */ /* 0x000fd20002000000 */
[----:B------:R-:W-:Y:S02]  /*0df0*/  @P1 IMAD.IADD R13, R13, 0x1, -R2 ;  /* 0x000000010d0d1824 */ /* 0x000fe400078e0a02 */
[----:B------:R-:W-:-:S03]  /*0e00*/  @P1 VIADD R12, R12, 0x1 ;  /* 0x000000010c0c1836 */ /* 0x000fc60000000000 */
[----:B------:R-:W-:Y:S02]  /*0e10*/  ISETP.GE.U32.AND P2, PT, R13, R2, PT ;  /* 0x000000020d00720c */ /* 0x000fe40003f46070 */
[----:B------:R-:W-:Y:S02]  /*0e20*/  LEA R13, R19, R16, 0x18 ;  /* 0x00000010130d7211 */ /* 0x000fe400078ec0ff */
[C---:B------:R-:W-:Y:S02]  /*0e30*/  IADD3 R16, PT, PT, -R0.reuse, RZ, RZ ;  /* 0x000000ff00107210 */ /* 0x040fe40007ffe1ff */
[----:B------:R-:W-:Y:S02]  /*0e40*/  SEL R0, R0, RZ, P3 ;  /* 0x000000ff00007207 */ /* 0x000fe40001800000 */
[----:B------:R-:W-:Y:S02]  /*0e50*/  LEA R8, R16, 0x201f, 0x8 ;  /* 0x0000201f10087811 */ /* 0x000fe400078e40ff */
[C---:B------:R-:W-:Y:S01]  /*0e60*/  IADD3 R16, PT, PT, R11.reuse, -R18, RZ ;  /* 0x800000120b107210 */ /* 0x040fe20007ffe0ff */
[----:B------:R-:W-:-:S02]  /*0e70*/  IMAD.IADD R17, R11, 0x1, -R0 ;  /* 0x000000010b117824 */ /* 0x000fc400078e0a00 */
[----:B------:R-:W-:Y:S01]  /*0e80*/  @P2 VIADD R12, R12, 0x1 ;  /* 0x000000010c0c2836 */ /* 0x000fe20000000000 */
[----:B------:R-:W-:-:S07]  /*0e90*/  @!P5 LOP3.LUT R12, RZ, R2, RZ, 0x33, !PT ;  /* 0x00000002ff0cd212 */ /* 0x000fce00078e33ff */
.L_x_20281:
[----:B----4-:R-:W-:-:S04]  /*0ea0*/  IMAD R18, R7, 0xc, R14 ;  /* 0x0000000c07127824 */ /* 0x010fc800078e020e */
[----:B------:R-:W-:-:S05]  /*0eb0*/  IMAD R0, R11, 0x4, R18 ;  /* 0x000000040b007824 */ /* 0x000fca00078e0212 */
[----:B0-2---:R2:W0:Y:S01]  /*0ec0*/  LDS R21, [R0] ;  /* 0x0000000000157984 */ /* 0x0054220000000800 */
[----:B------:R-:W-:Y:S05]  /*0ed0*/  @P0 BRA `(.L_x_20277) ;  /* 0x0000000000300947 */ /* 0x000fea0003800000 */
[----:B--2---:R-:W-:Y:S01]  /*0ee0*/  IMAD.U32 R0, RZ, RZ, UR11 ;  /* 0x0000000bff007e24 */ /* 0x004fe2000f8e00ff */
[----:B------:R-:W-:-:S04]  /*0ef0*/  UMOV UR4, 0xffffffff ;  /* 0xffffffff00047882 */ /* 0x000fc80000000000 */
[----:B------:R-:W-:Y:S01]  /*0f00*/  ISETP.GE.AND P1, PT, R0, 0x2, PT ;  /* 0x000000020000780c */ /* 0x000fe20003f26270 */
[----:B------:R-:W-:-:S12]  /*0f10*/  BRA.DIV UR4, `(.L_x_20278) ;  /* 0x0000000604947947 */ /* 0x000fd8000b800000 */
[----:B0-----:R0:W2:Y:S02]  /*0f20*/  SHFL.IDX PT, R19, R21, R17, R8 ;  /* 0x0000001115137389 */ /* 0x0010a400000e0008 */
.L_x_20285:
[----:B--2-4-:R-:W-:Y:S01]  /*0f30*/  IMAD R19, R6, R19, RZ ;  /* 0x0000001306137224 */ /* 0x014fe200078e02ff */
[----:B------:R-:W-:Y:S06]  /*0f40*/  @!P1 BRA `(.L_x_20279) ;  /* 0x0000000000349947 */ /* 0x000fec0003800000 */
[----:B------:R-:W-:-:S03]  /*0f50*/  UMOV UR4, 0xffffffff ;  /* 0xffffffff00047882 */ /* 0x000fc60000000000 */
[----:B------:R-:W-:Y:S05]  /*0f60*/  BRA.DIV UR4, `(.L_x_20280) ;  /* 0x0000000604a47947 */ /* 0x000fea000b800000 */
[----:B------:R2:W4:Y:S02]  /*0f70*/  SHFL.IDX PT, R18, R21, R15, R8 ;  /* 0x0000000f15127389 */ /* 0x00052400000e0008 */
.L_x_20288:
[----:B----4-:R-:W-:Y:S01]  /*0f80*/  IMAD R19, R10, R18, R19 ;  /* 0x000000120a137224 */ /* 0x010fe200078e0213 */
[----:B------:R-:W-:Y:S06]  /*0f90*/  BRA `(.L_x_20279) ;  /* 0x0000000000207947 */ /* 0x000fec0003800000 */
.L_x_20277:
[----:B--2---:R-:W-:Y:S01]  /*0fa0*/  MOV R0, UR11 ;  /* 0x0000000b00007c02 */ /* 0x004fe20008000f00 */
[----:B0---4-:R-:W-:-:S03]  /*0fb0*/  IMAD R19, R6, R21, RZ ;  /* 0x0000001506137224 */ /* 0x011fc600078e02ff */
[C---:B------:R-:W-:Y:S02]  /*0fc0*/  ISETP.GE.AND P2, PT, R0.reuse, 0x2, PT ;  /* 0x000000020000780c */ /* 0x040fe40003f46270 */
[----:B------:R-:W-:-:S04]  /*0fd0*/  ISETP.GT.AND P1, PT, R0, RZ, PT ;  /* 0x000000ff0000720c */ /* 0x000fc80003f24270 */
[----:B------:R-:W-:-:S07]  /*0fe0*/  SEL R19, R19, RZ, P1 ;  /* 0x000000ff13137207 */ /* 0x000fce0000800000 */
[----:B------:R-:W-:-:S06]  /*0ff0*/  @P2 IMAD R18, R16, 0x4, R18 ;  /* 0x0000000410122824 */ /* 0x000fcc00078e0212 */
[----:B------:R-:W0:Y:S02]  /*1000*/  @P2 LDS R18, [R18+0x4] ;  /* 0x0000040012122984 */ /* 0x000e240000000800 */
[----:B0-----:R-:W-:-:S07]  /*1010*/  @P2 IMAD R19, R10, R18, R19 ;  /* 0x000000120a132224 */ /* 0x001fce00078e0213 */
.L_x_20279:
        /* <DEDUP_REMOVED lines=8> */
.L_x_20275:
[----:B------:R-:W-:Y:S05]  /*10a0*/  WARPSYNC.ALL ;  /* 0x0000000000007948 */ /* 0x000fea0003800000 */
[----:B------:R-:W-:Y:S01]  /*10b0*/  BAR.SYNC.DEFER_BLOCKING 0x0 ;  /* 0x0000000000007b1d */ /* 0x000fe20000010000 */
[----:B------:R-:W-:-:S13]  /*10c0*/  ISETP.GT.U32.AND P0, PT, R3, 0xf, PT ;  /* 0x0000000f0300780c */ /* 0x000fda0003f04070 */
[----:B------:R-:W-:Y:S05]  /*10d0*/  @P0 EXIT ;  /* 0x000000000000094d */ /* 0x000fea0003800000 */
[----:B------:R-:W-:Y:S01]  /*10e0*/  IABS R13, R0 ;  /* 0x00000000000d7213 */ /* 0x000fe20000000000 */
[----:B--2---:R-:W2:Y:S01]  /*10f0*/  LDC R15, c[0x0][0x388] ;  /* 0x0000e200ff0f7b82 */ /* 0x004ea20000000800 */
[----:B0-----:R-:W-:Y:S01]  /*1100*/  IABS R8, R2 ;  /* 0x0000000200087213 */ /* 0x001fe20000000000 */
[----:B------:R-:W-:Y:S01]  /*1110*/  UMOV UR4, 0x400 ;  /* 0x0000040000047882 */ /* 0x000fe20000000000 */
[----:B---3--:R-:W0:Y:S01]  /*1120*/  I2F.RP R10, R13 ;  /* 0x0000000d000a7306 */ /* 0x008e220000209400 */
[----:B------:R-:W-:-:S04]  /*1130*/  UIADD3 UR4, UPT, UPT, UR4, 0x100, URZ ;  /* 0x0000010004047890 */ /* 0x000fc8000fffe0ff */
[----:B------:R-:W3:Y:S03]  /*1140*/  S2UR UR5, SR_CgaCtaId ;  /* 0x00000000000579c3 */ /* 0x000ee60000008800 */
[----:B------:R-:W5:Y:S08]  /*1150*/  I2F.RP R9, R8 ;  /* 0x0000000800097306 */ /* 0x000f700000209400 */
[----:B0-----:R-:W0:Y:S01]  /*1160*/  MUFU.RCP R10, R10 ;  /* 0x0000000a000a7308 */ /* 0x001e220000001000 */
[----:B--2---:R-:W-:-:S07]  /*1170*/  IABS R12, R15 ;  /* 0x0000000f000c7213 */ /* 0x004fce0000000000 */
[----:B-----5:R-:W-:Y:S01]  /*1180*/  MUFU.RCP R9, R9 ;  /* 0x0000000900097308 */ /* 0x020fe20000001000 */
[----:B---3--:R-:W-:Y:S01]  /*1190*/  ULEA UR4, UR5, UR4, 0x18 ;  /* 0x0000000405047291 */ /* 0x008fe2000f8ec0ff */
[----:B0-----:R-:W-:-:S06]  /*11a0*/  VIADD R7, R10, 0xffffffe ;  /* 0x0ffffffe0a077836 */ /* 0x001fcc0000000000 */
[----:B------:R-:W4:Y:S02]  /*11b0*/  F2I.FTZ.U32.TRUNC.NTZ R7, R7 ;  /* 0x0000000700077305 */ /* 0x000f24000021f000 */
[----:B----4-:R-:W-:-:S05]  /*11c0*/  IADD3 R6, PT, PT, RZ, -R7, RZ ;  /* 0x80000007ff067210 */ /* 0x010fca0007ffe0ff */
[----:B------:R-:W-:Y:S02]  /*11d0*/  IMAD R11, R6, R13, RZ ;  /* 0x0000000d060b7224 */ /* 0x000fe400078e02ff */
[----:B------:R-:W-:-:S04]  /*11e0*/  IMAD.MOV.U32 R6, RZ, RZ, RZ ;  /* 0x000000ffff067224 */ /* 0x000fc800078e00ff */
[----:B------:R-:W-:-:S04]  /*11f0*/  IMAD.HI.U32 R11, R7, R11, R6 ;  /* 0x0000000b070b7227 */ /* 0x000fc800078e0006 */
[----:B------:R-:W-:Y:S02]  /*1200*/  IMAD.MOV.U32 R6, RZ, RZ, R12 ;  /* 0x000000ffff067224 */ /* 0x000fe400078e000c */
[----:B------:R-:W0:Y:S02]  /*1210*/  LDC R12, c[0x0][0x384] ;  /* 0x0000e100ff0c7b82 */ /* 0x000e240000000800 */
[----:B------:R-:W-:-:S04]  /*1220*/  IMAD.HI.U32 R10, R11, R6, RZ ;  /* 0x000000060b0a7227 */ /* 0x000fc800078e00ff */
[----:B------:R-:W-:Y:S01]  /*1230*/  VIADD R11, R9, 0xffffffe ;  /* 0x0ffffffe090b7836 */ /* 0x000fe20000000000 */
[----:B------:R-:W-:Y:S01]  /*1240*/  IADD3 R7, PT, PT, -R10, RZ, RZ ;  /* 0x000000ff0a077210 */ /* 0x000fe20007ffe1ff */
[----:B-1----:R-:W-:-:S04]  /*1250*/  IMAD R9, R2, R5, RZ ;  /* 0x0000000502097224 */ /* 0x002fc800078e02ff */
[C---:B------:R-:W-:Y:S01]  /*1260*/  IMAD R6, R13.reuse, R7, R6 ;  /* 0x000000070d067224 */ /* 0x040fe200078e0206 */
[----:B------:R-:W1:Y:S04]  /*1270*/  F2I.FTZ.U32.TRUNC.NTZ R11, R11 ;  /* 0x0000000b000b7305 */ /* 0x000e68000021f000 */
[----:B------:R-:W-:-:S13]  /*1280*/  ISETP.GT.U32.AND P1, PT, R13, R6, PT ;  /* 0x000000060d00720c */ /* 0x000fda0003f24070 */
[----:B------:R-:W-:Y:S01]  /*1290*/  @!P1 IMAD.IADD R6, R6, 0x1, -R13 ;  /* 0x0000000106069824 */ /* 0x000fe200078e0a0d */
[----:B------:R-:W-:Y:S02]  /*12a0*/  @!P1 IADD3 R10, PT, PT, R10, 0x1, RZ ;  /* 0x000000010a0a9810 */ /* 0x000fe40007ffe0ff */
[----:B------:R-:W-:Y:S02]  /*12b0*/  ISETP.NE.AND P1, PT, R0, RZ, PT ;  /* 0x000000ff0000720c */ /* 0x000fe40003f25270 */
[----:B------:R-:W-:Y:S01]  /*12c0*/  ISETP.GE.U32.AND P0, PT, R6, R13, PT ;  /* 0x0000000d0600720c */ /* 0x000fe20003f06070 */
[----:B-1----:R-:W-:Y:S01]  /*12d0*/  IMAD.MOV R13, RZ, RZ, -R11 ;  /* 0x000000ffff0d7224 */ /* 0x002fe200078e0a0b */
[----:B------:R-:W-:-:S03]  /*12e0*/  LOP3.LUT R6, R15, R0, RZ, 0x3c, !PT ;  /* 0x000000000f067212 */ /* 0x000fc600078e3cff */
[----:B------:R-:W-:Y:S01]  /*12f0*/  IMAD R13, R13, R8, RZ ;  /* 0x000000080d0d7224 */ /* 0x000fe200078e02ff */
[----:B------:R-:W-:Y:S02]  /*1300*/  ISETP.GE.AND P2, PT, R6, RZ, PT ;  /* 0x000000ff0600720c */ /* 0x000fe40003f46270 */
[----:B------:R-:W1:Y:S05]  /*1310*/  LDC.64 R6, c[0x0][0x3a0] ;  /* 0x0000e800ff067b82 */ /* 0x000e6a0000000a00 */
[----:B------:R-:W-:Y:S01]  /*1320*/  @P0 VIADD R10, R10, 0x1 ;  /* 0x000000010a0a0836 */ /* 0x000fe20000000000 */
[----:B------:R-:W-:-:S04]  /*1330*/  ISETP.NE.AND P0, PT, R2, RZ, PT ;  /* 0x000000ff0200720c */ /* 0x000fc80003f05270 */
[----:B------:R-:W-:Y:S01]  /*1340*/  MOV R5, R10 ;  /* 0x0000000a00057202 */ /* 0x000fe20000000f00 */
[----:B------:R-:W-:-:S04]  /*1350*/  IMAD.MOV.U32 R10, RZ, RZ, RZ ;  /* 0x000000ffff0a7224 */ /* 0x000fc800078e00ff */
[----:B------:R-:W-:Y:S01]  /*1360*/  @!P2 IMAD.MOV R5, RZ, RZ, -R5 ;  /* 0x000000ffff05a224 */ /* 0x000fe200078e0a05 */
[----:B------:R-:W-:Y:S01]  /*1370*/  @!P1 LOP3.LUT R5, RZ, R0, RZ, 0x33, !PT ;  /* 0x00000000ff059212 */ /* 0x000fe200078e33ff */
[----:B------:R-:W-:Y:S01]  /*1380*/  IMAD.HI.U32 R10, R11, R13, R10 ;  /* 0x0000000d0b0a7227 */ /* 0x000fe200078e000a */
[----:B------:R-:W-:-:S03]  /*1390*/  LOP3.LUT R11, RZ, R2, RZ, 0x33, !PT ;  /* 0x00000002ff0b7212 */ /* 0x000fc600078e33ff */
[----:B0-----:R-:W-:Y:S01]  /*13a0*/  IMAD R0, R12, UR8, R9 ;  /* 0x000000080c007c24 */ /* 0x001fe2000f8e0209 */
[----:B------:R-:W-:-:S07]  /*13b0*/  LEA R9, R3, UR4, 0x2 ;  /* 0x0000000403097c11 */ /* 0x000fce000f8e10ff */
.L_x_20282:
[----:B0-----:R-:W-:Y:S01]  /*13c0*/  IABS R12, R2 ;  /* 0x00000002000c7213 */ /* 0x001fe20000000000 */
[----:B------:R0:W2:Y:S01]  /*13d0*/  LDS R15, [R9] ;  /* 0x00000000090f7984 */ /* 0x0000a20000000800 */
[----:B------:R-:W-:Y:S02]  /*13e0*/  IABS R13, R3 ;  /* 0x00000003000d7213 */ /* 0x000fe40000000000 */
[----:B------:R-:W-:-:S03]  /*13f0*/  IADD3 R14, PT, PT, RZ, -R12, RZ ;  /* 0x8000000cff0e7210 */ /* 0x000fc60007ffe0ff */
        /* <DEDUP_REMOVED lines=19> */
[----:B-1----:R-:W-:-:S05]  /*1530*/  IMAD.WIDE R12, R13, 0x4, R6 ;  /* 0x000000040d0c7825 */ /* 0x002fca00078e0206 */
[----:B--2---:R0:W-:Y:S05]  /*1540*/  STG.E desc[UR6][R12.64], R15 ;  /* 0x0000000f0c007986 */ /* 0x0041ea000c101906 */
[----:B------:R-:W-:Y:S05]  /*1550*/  @!P1 BRA `(.L_x_20282) ;  /* 0xfffffffc00989947 */ /* 0x000fea000383ffff */
[----:B------:R-:W-:Y:S05]  /*1560*/  EXIT ;  /* 0x000000000000794d */ /* 0x000fea0003800000 */
.L_x_20278:
[----:B------:R-:W-:Y:S01]  /*1570*/  BSSY B0, `(.L_x_20283) ;  /* 0x0000006000007945 */ /* 0x000fe20003800000 */
[----:B------:R-:W-:Y:S01]  /*1580*/  MOV R20, R17 ;  /* 0x0000001100147202 */ /* 0x000fe20000000f00 */
[----:B------:R-:W-:-:S07]  /*1590*/  IMAD.MOV.U32 R18, RZ, RZ, -0x1 ;  /* 0xffffffffff127424 */ /* 0x000fce00078e00ff */
[----:B01-34-:R-:W-:Y:S05]  /*15a0*/  WARPSYNC.COLLECTIVE R18, `(.L_x_20284) ;  /* 0x0000000012087348 */ /* 0x01bfea0003c00000 */
[----:B0-----:R0:W2:Y:S02]  /*15b0*/  SHFL.IDX P2, R18, R21, R20, R8 ;  /* 0x0000001415127389 */ /* 0x0010a40000040008 */
[----:B01234-:R-:W-:Y:S05]  /*15c0*/  ENDCOLLECTIVE ;  /* 0x000000000000791b */ /* 0x01ffea0003800000 */
.L_x_20284:
[----:B------:R-:W-:Y:S05]  /*15d0*/  BSYNC B0 ;  /* 0x0000000000007941 */ /* 0x000fea0003800000 */
.L_x_20283:
[----:B------:R-:W-:Y:S01]  /*15e0*/  IMAD.MOV.U32 R19, RZ, RZ, R18 ;  /* 0x000000ffff137224 */ /* 0x000fe200078e0012 */
[----:B------:R-:W-:Y:S06]  /*15f0*/  BRA `(.L_x_20285) ;  /* 0xfffffff8004c7947 */ /* 0x000fec000383ffff */
.L_x_20280:
[----:B------:R-:W-:Y:S01]  /*1600*/  BSSY B0, `(.L_x_20286) ;  /* 0x0000006000007945 */ /* 0x000fe20003800000 */
[----:B------:R-:W-:Y:S01]  /*1610*/  MOV R20, R15 ;  /* 0x0000000f00147202 */ /* 0x000fe20000000f00 */
[----:B------:R-:W-:-:S07]  /*1620*/  IMAD.MOV.U32 R18, RZ, RZ, -0x1 ;  /* 0xffffffffff127424 */ /* 0x000fce00078e00ff */
[----:B01-3--:R-:W-:Y:S05]  /*1630*/  WARPSYNC.COLLECTIVE R18, `(.L_x_20287) ;  /* 0x0000000012087348 */ /* 0x00bfea0003c00000 */
[----:B------:R2:W4:Y:S02]  /*1640*/  SHFL.IDX P2, R18, R21, R20, R8 ;  /* 0x0000001415127389 */ /* 0x0005240000040008 */
[----:B01234-:R-:W-:Y:S05]  /*1650*/  ENDCOLLECTIVE ;  /* 0x000000000000791b */ /* 0x01ffea0003800000 */
.L_x_20287:
[----:B------:R-:W-:Y:S05]  /*1660*/  BSYNC B0 ;  /* 0x0000000000007941 */ /* 0x000fea0003800000 */
.L_x_20286:
[----:B------:R-:W-:Y:S05]  /*1670*/  BRA `(.L_x_20288) ;  /* 0xfffffff800407947 */ /* 0x000fea000383ffff */
.L_x_20289:
        /* <DEDUP_REMOVED lines=16> */
.L_x_20685:


//--------------------- .nv.shared._Z9cuda_gemmIiLi128ELi16ELi1ELi1024ELi64ELi64ELi1EEviiiPT_S1_S1_ii --------------------------
	.section	.nv.shared._Z9cuda_gemmIiLi128ELi16ELi1ELi1024ELi64ELi64ELi1EEviiiPT_S1_S1_ii,"aw",@nobits
	.sectionflags	@""
	.align	128
.nv.shared._Z9cuda_gemmIiLi128ELi16ELi1ELi1024ELi64ELi64ELi1EEviiiPT_S1_S1_ii:
	.zero		25856


//--------------------- .nv.shared.reserved.0     --------------------------
	.section	.nv.shared.reserved.0,"aw",@nobits
	.weak		__nv_reservedSMEM_offset_0_alias
	.size		__nv_reservedSMEM_offset_0_alias, 0, 64
	.other		__nv_reservedSMEM_offset_0_alias,@"STO_CUDA_RESERVED_SHARED STV_DEFAULT"
__nv_reservedSMEM_offset_0_alias:
	.zero		0
	.zero		64


//--------------------- .nv.shared._Z9cuda_gemmIiLi128ELi16ELi1ELi1024ELi64ELi64ELi0EEviiiPT_S1_S1_ii --------------------------
	.section	.nv.shared._Z9cuda_gemmIiLi128ELi16ELi1ELi1024ELi64ELi64ELi0EEviiiPT_S1_S1_ii,"aw",@nobits
	.sectionflags	@""
	.align	128
.nv.shared._Z9cuda_gemmIiLi128ELi16ELi1ELi1024ELi64ELi64ELi0EEviiiPT_S1_S1_ii:
	.zero		25856


//--------------------- .nv.shared._Z9cuda_gemmIiLi128ELi16ELi1ELi1024ELi32ELi32ELi1EEviiiPT_S1_S1_ii --------------------------
	.section	.nv.shared._Z9cuda_gemmIiLi128ELi16ELi1ELi1024ELi32ELi32ELi1EEviiiPT_S1_S1_ii,"aw",@nobits
	.sectionflags	@""
	.align	128
.nv.shared._Z9cuda_gemmIiLi128ELi16ELi1ELi1024ELi32ELi32ELi1EEviiiPT_S1_S1_ii:
	.zero		13440


//--------------------- .nv.shared._Z9cuda_gemmIiLi128ELi16ELi1ELi1024ELi32ELi32ELi0EEviiiPT_S1_S1_ii --------------------------
	.section	.nv.shared._Z9cuda_gemmIiLi128ELi16ELi1ELi1024ELi32ELi32ELi0EEviiiPT_S1_S1_ii,"aw",@nobits
	.sectionflags	@""
	.align	128
.nv.shared._Z9cuda_gemmIiLi128ELi16ELi1ELi1024ELi32ELi32ELi0EEviiiPT_S1_S1_ii:
	.zero		13440


//--------------------- .nv.shared._Z9cuda_gemmIiLi128ELi16ELi1ELi1024ELi16ELi16ELi1EEviiiPT_S1_S1_ii --------------------------
	.section	.nv.shared._Z9cuda_gemmIiLi128ELi16ELi1ELi1024ELi16ELi16ELi1EEviiiPT_S1_S1_ii,"aw",@nobits
	.sectionflags	@""
	.align	128
.nv.shared._Z9cuda_gemmIiLi128ELi16ELi1ELi1024ELi16ELi16ELi1EEviiiPT_S1_S1_ii:
	.zero		10368


//--------------------- .nv.shared._Z9cuda_gemmIiLi128ELi16ELi1ELi1024ELi16ELi16ELi0EEviiiPT_S1_S1_ii --------------------------
	.section	.nv.shared._Z9cuda_gemmIiLi128ELi16ELi1ELi1024ELi16ELi16ELi0EEviiiPT_S1_S1_ii,"aw",@nobits
	.sectionflags	@""
	.align	128
.nv.shared._Z9cuda_gemmIiLi128ELi16ELi1ELi1024ELi16ELi16ELi0EEviiiPT_S1_S1_ii:
	.zero		10368


//--------------------- .nv.shared._Z9cuda_gemmIiLi128ELi16ELi1ELi1024ELi8ELi8ELi1EEviiiPT_S1_S1_ii --------------------------
	.section	.nv.shared._Z9cuda_gemmIiLi128ELi16ELi1ELi1024ELi8ELi8ELi1EEviiiPT_S1_S1_ii,"aw",@nobits
	.sectionflags	@""
	.align	128
.nv.shared._Z9cuda_gemmIiLi128ELi16ELi1ELi1024ELi8ELi8ELi1EEviiiPT_S1_S1_ii:
	.zero		9600


//--------------------- .nv.shared._Z9cuda_gemmIiLi128ELi16ELi1ELi1024ELi8ELi8ELi0EEviiiPT_S1_S1_ii --------------------------
	.section	.nv.shared._Z9cuda_gemmIiLi128ELi16ELi1ELi1024ELi8ELi8ELi0EEviiiPT_S1_S1_ii,"aw",@nobits
	.sectionflags	@""
	.align	128
.nv.shared._Z9cuda_gemmIiLi128ELi16ELi1ELi1024ELi8ELi8ELi0EEviiiPT_S1_S1_ii:
	.zero		9600


//--------------------- .nv.shared._Z9cuda_gemmIiLi128ELi16ELi1ELi1024ELi4ELi4ELi1EEviiiPT_S1_S1_ii --------------------------
	.section	.nv.shared._Z9cuda_gemmIiLi128ELi16ELi1ELi1024ELi4ELi4ELi1EEviiiPT_S1_S1_ii,"aw",@nobits
	.sectionflags	@""
	.align	128
.nv.shared._Z9cuda_gemmIiLi128ELi16ELi1ELi1024ELi4ELi4ELi1EEviiiPT_S1_S1_ii:
	.zero		9344


//--------------------- .nv.shared._Z9cuda_gemmIiLi128ELi16ELi1ELi1024ELi4ELi4ELi0EEviiiPT_S1_S1_ii --------------------------
	.section	.nv.shared._Z9cuda_gemmIiLi128ELi16ELi1ELi1024ELi4ELi4ELi0EEviiiPT_S1_S1_ii,"aw",@nobits
	.sectionflags	@""
	.align	128
.nv.shared._Z9cuda_gemmIiLi128ELi16ELi1ELi1024ELi4ELi4ELi0EEviiiPT_S1_S1_ii:
	.zero		9344


//--------------------- .nv.shared._Z9cuda_gemmIiLi128ELi16ELi1ELi1024ELi2ELi2ELi1EEviiiPT_S1_S1_ii --------------------------
	.section	.nv.shared._Z9cuda_gemmIiLi128ELi16ELi1ELi1024ELi2ELi2ELi1EEviiiPT_S1_S1_ii,"aw",@nobits
	.sectionflags	@""
	.align	128
.nv.shared._Z9cuda_gemmIiLi128ELi16ELi1ELi1024ELi2ELi2ELi1EEviiiPT_S1_S1_ii:
	.zero		9344


//--------------------- .nv.shared._Z9cuda_gemmIiLi128ELi16ELi1ELi1024ELi2ELi2ELi0EEviiiPT_S1_S1_ii --------------------------
	.section	.nv.shared._Z9cuda_gemmIiLi128ELi16ELi1ELi1024ELi2ELi2ELi0EEviiiPT_S1_S1_ii,"aw",@nobits
	.sectionflags	@""
	.align	128
.nv.shared._Z9cuda_gemmIiLi128ELi16ELi1ELi1024ELi2ELi2ELi0EEviiiPT_S1_S1_ii:
	.zero		9344


//--------------------- .nv.shared._Z9cuda_gemmIiLi128ELi16ELi1ELi512ELi64ELi64ELi1EEviiiPT_S1_S1_ii --------------------------
	.section	.nv.shared._Z9cuda_gemmIiLi128ELi16ELi1ELi512ELi64ELi64ELi1EEviiiPT_S1_S1_ii,"aw",@nobits
	.sectionflags	@""
	.align	128
.nv.shared._Z9cuda_gemmIiLi128ELi16ELi1ELi512ELi64ELi64ELi1EEviiiPT_S1_S1_ii:
	.zero		21760


//--------------------- .nv.shared._Z9cuda_gemmIiLi128ELi16ELi1ELi512ELi64ELi64ELi0EEviiiPT_S1_S1_ii --------------------------
	.section	.nv.shared._Z9cuda_gemmIiLi128ELi16ELi1ELi512ELi64ELi64ELi0EEviiiPT_S1_S1_ii,"aw",@nobits
	.sectionflags	@""
	.align	128
.nv.shared._Z9cuda_gemmIiLi128ELi16ELi1ELi512ELi64ELi64ELi0EEviiiPT_S1_S1_ii:
	.zero		21760


//--------------------- .nv.shared._Z9cuda_gemmIiLi128ELi16ELi1ELi512ELi32ELi32ELi1EEviiiPT_S1_S1_ii --------------------------
	.section	.nv.shared._Z9cuda_gemmIiLi128ELi16ELi1ELi512ELi32ELi32ELi1EEviiiPT_S1_S1_ii,"aw",@nobits
	.sectionflags	@""
	.align	128
.nv.shared._Z9cuda_gemmIiLi128ELi16ELi1ELi512ELi32ELi32ELi1EEviiiPT_S1_S1_ii:
	.zero		9344


//--------------------- .nv.shared._Z9cuda_gemmIiLi128ELi16ELi1ELi512ELi32ELi32ELi0EEviiiPT_S1_S1_ii --------------------------
	.section	.nv.shared._Z9cuda_gemmIiLi128ELi16ELi1ELi512ELi32ELi32ELi0EEviiiPT_S1_S1_ii,"aw",@nobits
	.sectionflags	@""
	.align	128
.nv.shared._Z9cuda_gemmIiLi128ELi16ELi1ELi512ELi32ELi32ELi0EEviiiPT_S1_S1_ii:
	.zero		9344


//--------------------- .nv.shared._Z9cuda_gemmIiLi128ELi16ELi1ELi512ELi16ELi16ELi1EEviiiPT_S1_S1_ii --------------------------
	.section	.nv.shared._Z9cuda_gemmIiLi128ELi16ELi1ELi512ELi16ELi16ELi1EEviiiPT_S1_S1_ii,"aw",@nobits
	.sectionflags	@""
	.align	128
.nv.shared._Z9cuda_gemmIiLi128ELi16ELi1ELi512ELi16ELi16ELi1EEviiiPT_S1_S1_ii:
	.zero		6272


//--------------------- .nv.shared._Z9cuda_gemmIiLi128ELi16ELi1ELi512ELi16ELi16ELi0EEviiiPT_S1_S1_ii --------------------------
	.section	.nv.shared._Z9cuda_gemmIiLi128ELi16ELi1ELi512ELi16ELi16ELi0EEviiiPT_S1_S1_ii,"aw",@nobits
	.sectionflags	@""
	.align	128
.nv.shared._Z9cuda_gemmIiLi128ELi16ELi1ELi512ELi16ELi16ELi0EEviiiPT_S1_S1_ii:
	.zero		6272


//--------------------- .nv.shared._Z9cuda_gemmIiLi128ELi16ELi1ELi512ELi8ELi8ELi1EEviiiPT_S1_S1_ii --------------------------
	.section	.nv.shared._Z9cuda_gemmIiLi128ELi16ELi1ELi512ELi8ELi8ELi1EEviiiPT_S1_S1_ii,"aw",@nobits
	.sectionflags	@""
	.align	128
.nv.shared._Z9cuda_gemmIiLi128ELi16ELi1ELi512ELi8ELi8ELi1EEviiiPT_S1_S1_ii:
	.zero		5504


//--------------------- .nv.shared._Z9cuda_gemmIiLi128ELi16ELi1ELi512ELi8ELi8ELi0EEviiiPT_S1_S1_ii --------------------------
	.section	.nv.shared._Z9cuda_gemmIiLi128ELi16ELi1ELi512ELi8ELi8ELi0EEviiiPT_S1_S1_ii,"aw",@nobits
	.sectionflags	@""
	.align	128
.nv.shared._Z9cuda_gemmIiLi128ELi16ELi1ELi512ELi8ELi8ELi0EEviiiPT_S1_S1_ii:
	.zero		5504


//--------------------- .nv.shared._Z9cuda_gemmIiLi128ELi16ELi1ELi512ELi4ELi4ELi1EEviiiPT_S1_S1_ii --------------------------
	.section	.nv.shared._Z9cuda_gemmIiLi128ELi16ELi1ELi512ELi4ELi4ELi1EEviiiPT_S1_S1_ii,"aw",@nobits
	.sectionflags	@""
	.align	128
.nv.shared._Z9cuda_gemmIiLi128ELi16ELi1ELi512ELi4ELi4ELi1EEviiiPT_S1_S1_ii:
	.zero		5248


//--------------------- .nv.shared._Z9cuda_gemmIiLi128ELi16ELi1ELi512ELi4ELi4ELi0EEviiiPT_S1_S1_ii --------------------------
	.section	.nv.shared._Z9cuda_gemmIiLi128ELi16ELi1ELi512ELi4ELi4ELi0EEviiiPT_S1_S1_ii,"aw",@nobits
	.sectionflags	@""
	.align	128
.nv.shared._Z9cuda_gemmIiLi128ELi16ELi1ELi512ELi4ELi4ELi0EEviiiPT_S1_S1_ii:
	.zero		5248


//--------------------- .nv.shared._Z9cuda_gemmIiLi128ELi16ELi1ELi512ELi2ELi2ELi1EEviiiPT_S1_S1_ii --------------------------
	.section	.nv.shared._Z9cuda_gemmIiLi128ELi16ELi1ELi512ELi2ELi2ELi1EEviiiPT_S1_S1_ii,"aw",@nobits
	.sectionflags	@""
	.align	128
.nv.shared._Z9cuda_gemmIiLi128ELi16ELi1ELi512ELi2ELi2ELi1EEviiiPT_S1_S1_ii:
	.zero		5248


//--------------------- .nv.shared._Z9cuda_gemmIiLi128ELi16ELi1ELi512ELi2ELi2ELi0EEviiiPT_S1_S1_ii --------------------------
	.section	.nv.shared._Z9cuda_gemmIiLi128ELi16ELi1ELi512ELi2ELi2ELi0EEviiiPT_S1_S1_ii,"aw",@nobits
	.sectionflags	@""
	.align	128
.nv.shared._Z9cuda_gemmIiLi128ELi16ELi1ELi512ELi2ELi2ELi0EEviiiPT_S1_S1_ii:
	.zero		5248


//--------------------- .nv.shared._Z9cuda_gemmIiLi128ELi16ELi1ELi256ELi64ELi64ELi1EEviiiPT_S1_S1_ii --------------------------
	.section	.nv.shared._Z9cuda_gemmIiLi128ELi16ELi1ELi256ELi64ELi64ELi1EEviiiPT_S1_S1_ii,"aw",@nobits
	.sectionflags	@""
	.align	128
.nv.shared._Z9cuda_gemmIiLi128ELi16ELi1ELi256ELi64ELi64ELi1EEviiiPT_S1_S1_ii:
	.zero		19712


//--------------------- .nv.shared._Z9cuda_gemmIiLi128ELi16ELi1ELi256ELi64ELi64ELi0EEviiiPT_S1_S1_ii --------------------------
	.section	.nv.shared._Z9cuda_gemmIiLi128ELi16ELi1ELi256ELi64ELi64ELi0EEviiiPT_S1_S1_ii,"aw",@nobits
	.sectionflags	@""
	.align	128
.nv.shared._Z9cuda_gemmIiLi128ELi16ELi1ELi256ELi64ELi64ELi0EEviiiPT_S1_S1_ii:
	.zero		19712


//--------------------- .nv.shared._Z9cuda_gemmIiLi128ELi16ELi1ELi256ELi32ELi32ELi1EEviiiPT_S1_S1_ii --------------------------
	.section	.nv.shared._Z9cuda_gemmIiLi128ELi16ELi1ELi256ELi32ELi32ELi1EEviiiPT_S1_S1_ii,"aw",@nobits
	.sectionflags	@""
	.align	128
.nv.shared._Z9cuda_gemmIiLi128ELi16ELi1ELi256ELi32ELi32ELi1EEviiiPT_S1_S1_ii:
	.zero		7296


//--------------------- .nv.shared._Z9cuda_gemmIiLi128ELi16ELi1ELi256ELi32ELi32ELi0EEviiiPT_S1_S1_ii --------------------------
	.section	.nv.shared._Z9cuda_gemmIiLi128ELi16ELi1ELi256ELi32ELi32ELi0EEviiiPT_S1_S1_ii,"aw",@nobits
	.sectionflags	@""
	.align	128
.nv.shared._Z9cuda_gemmIiLi128ELi16ELi1ELi256ELi32ELi32ELi0EEviiiPT_S1_S1_ii:
	.zero		7296


//--------------------- .nv.shared._Z9cuda_gemmIiLi128ELi16ELi1ELi256ELi16ELi16ELi1EEviiiPT_S1_S1_ii --------------------------
	.section	.nv.shared._Z9cuda_gemmIiLi128ELi16ELi1ELi256ELi16ELi16ELi1EEviiiPT_S1_S1_ii,"aw",@nobits
	.sectionflags	@""
	.align	128
.nv.shared._Z9cuda_gemmIiLi128ELi16ELi1ELi256ELi16ELi16ELi1EEviiiPT_S1_S1_ii:
	.zero		4224


//--------------------- .nv.shared._Z9cuda_gemmIiLi128ELi16ELi1ELi256ELi16ELi16ELi0EEviiiPT_S1_S1_ii --------------------------
	.section	.nv.shared._Z9cuda_gemmIiLi128ELi16ELi1ELi256ELi16ELi16ELi0EEviiiPT_S1_S1_ii,"aw",@nobits
	.sectionflags	@""
	.align	128
.nv.shared._Z9cuda_gemmIiLi128ELi16ELi1ELi256ELi16ELi16ELi0EEviiiPT_S1_S1_ii:
	.zero		4224


//--------------------- .nv.shared._Z9cuda_gemmIiLi128ELi16ELi1ELi256ELi8ELi8ELi1EEviiiPT_S1_S1_ii --------------------------
	.section	.nv.shared._Z9cuda_gemmIiLi128ELi16ELi1ELi256ELi8ELi8ELi1EEviiiPT_S1_S1_ii,"aw",@nobits
	.sectionflags	@""
	.align	128
.nv.shared._Z9cuda_gemmIiLi128ELi16ELi1ELi256ELi8ELi8ELi1EEviiiPT_S1_S1_ii:
	.zero		3456


//--------------------- .nv.shared._Z9cuda_gemmIiLi128ELi16ELi1ELi256ELi8ELi8ELi0EEviiiPT_S1_S1_ii --------------------------
	.section	.nv.shared._Z9cuda_gemmIiLi128ELi16ELi1ELi256ELi8ELi8ELi0EEviiiPT_S1_S1_ii,"aw",@nobits
	.sectionflags	@""
	.align	128
.nv.shared._Z9cuda_gemmIiLi128ELi16ELi1ELi256ELi8ELi8ELi0EEviiiPT_S1_S1_ii:
	.zero		3456


//--------------------- .nv.shared._Z9cuda_gemmIiLi128ELi16ELi1ELi256ELi4ELi4ELi1EEviiiPT_S1_S1_ii --------------------------
	.section	.nv.shared._Z9cuda_gemmIiLi128ELi16ELi1ELi256ELi4ELi4ELi1EEviiiPT_S1_S1_ii,"aw",@nobits
	.sectionflags	@""
	.align	128
.nv.shared._Z9cuda_gemmIiLi128ELi16ELi1ELi256ELi4ELi4ELi1EEviiiPT_S1_S1_ii:
	.zero		3200


//--------------------- .nv.shared._Z9cuda_gemmIiLi128ELi16ELi1ELi256ELi4ELi4ELi0EEviiiPT_S1_S1_ii --------------------------
	.section	.nv.shared._Z9cuda_gemmIiLi128ELi16ELi1ELi256ELi4ELi4ELi0EEviiiPT_S1_S1_ii,"aw",@nobits
	.sectionflags	@""
	.align	128
.nv.shared._Z9cuda_gemmIiLi128ELi16ELi1ELi256ELi4ELi4ELi0EEviiiPT_S1_S1_ii:
	.zero		3200


//--------------------- .nv.shared._Z9cuda_gemmIiLi128ELi16ELi1ELi256ELi2ELi2ELi1EEviiiPT_S1_S1_ii --------------------------
	.section	.nv.shared._Z9cuda_gemmIiLi128ELi16ELi1ELi256ELi2ELi2ELi1EEviiiPT_S1_S1_ii,"aw",@nobits
	.sectionflags	@""
	.align	128
.nv.shared._Z9cuda_gemmIiLi128ELi16ELi1ELi256ELi2ELi2ELi1EEviiiPT_S1_S1_ii:
	.zero		3200


//--------------------- .nv.shared._Z9cuda_gemmIiLi128ELi16ELi1ELi256ELi2ELi2ELi0EEviiiPT_S1_S1_ii --------------------------
	.section	.nv.shared._Z9cuda_gemmIiLi128ELi16ELi1ELi256ELi2ELi2ELi0EEviiiPT_S1_S1_ii,"aw",@nobits
	.sectionflags	@""
	.align	128
.nv.shared._Z9cuda_gemmIiLi128ELi16ELi1ELi256ELi2ELi2ELi0EEviiiPT_S1_S1_ii:
	.zero		3200


//--------------------- .nv.shared._Z9cuda_gemmIiLi128ELi16ELi1ELi128ELi64ELi64ELi1EEviiiPT_S1_S1_ii --------------------------
	.section	.nv.shared._Z9cuda_gemmIiLi128ELi16ELi1ELi128ELi64ELi64ELi1EEviiiPT_S1_S1_ii,"aw",@nobits
	.sectionflags	@""
	.align	128
.nv.shared._Z9cuda_gemmIiLi128ELi16ELi1ELi128ELi64ELi64ELi1EEviiiPT_S1_S1_ii:
	.zero		18688


//--------------------- .nv.shared._Z9cuda_gemmIiLi128ELi16ELi1ELi128ELi64ELi64ELi0EEviiiPT_S1_S1_ii --------------------------
	.section	.nv.shared._Z9cuda_gemmIiLi128ELi16ELi1ELi128ELi64ELi64ELi0EEviiiPT_S1_S1_ii,"aw",@nobits
	.sectionflags	@""
	.align	128
.nv.shared._Z9cuda_gemmIiLi128ELi16ELi1ELi128ELi64ELi64ELi0EEviiiPT_S1_S1_ii:
	.zero		18688


//--------------------- .nv.shared._Z9cuda_gemmIiLi128ELi16ELi1ELi128ELi32ELi32ELi1EEviiiPT_S1_S1_ii --------------------------
	.section	.nv.shared._Z9cuda_gemmIiLi128ELi16ELi1ELi128ELi32ELi32ELi1EEviiiPT_S1_S1_ii,"aw",@nobits
	.sectionflags	@""
	.align	128
.nv.shared._Z9cuda_gemmIiLi128ELi16ELi1ELi128ELi32ELi32ELi1EEviiiPT_S1_S1_ii:
	.zero		6272


//--------------------- .nv.shared._Z9cuda_gemmIiLi128ELi16ELi1ELi128ELi32ELi32ELi0EEviiiPT_S1_S1_ii --------------------------
	.section	.nv.shared._Z9cuda_gemmIiLi128ELi16ELi1ELi128ELi32ELi32ELi0EEviiiPT_S1_S1_ii,"aw",@nobits
	.sectionflags	@""
	.align	128
.nv.shared._Z9cuda_gemmIiLi128ELi16ELi1ELi128ELi32ELi32ELi0EEviiiPT_S1_S1_ii:
	.zero		6272


//--------------------- .nv.shared._Z9cuda_gemmIiLi128ELi16ELi1ELi128ELi16ELi16ELi1EEviiiPT_S1_S1_ii --------------------------
	.section	.nv.shared._Z9cuda_gemmIiLi128ELi16ELi1ELi128ELi16ELi16ELi1EEviiiPT_S1_S1_ii,"aw",@nobits
	.sectionflags	@""
	.align	128
.nv.shared._Z9cuda_gemmIiLi128ELi16ELi1ELi128ELi16ELi16ELi1EEviiiPT_S1_S1_ii:
	.zero		3200


//--------------------- .nv.shared._Z9cuda_gemmIiLi128ELi16ELi1ELi128ELi16ELi16ELi0EEviiiPT_S1_S1_ii --------------------------
	.section	.nv.shared._Z9cuda_gemmIiLi128ELi16ELi1ELi128ELi16ELi16ELi0EEviiiPT_S1_S1_ii,"aw",@nobits
	.sectionflags	@""
	.align	128
.nv.shared._Z9cuda_gemmIiLi128ELi16ELi1ELi128ELi16ELi16ELi0EEviiiPT_S1_S1_ii:
	.zero		3200


//--------------------- .nv.shared._Z9cuda_gemmIiLi128ELi16ELi1ELi128ELi8ELi8ELi1EEviiiPT_S1_S1_ii --------------------------
	.section	.nv.shared._Z9cuda_gemmIiLi128ELi16ELi1ELi128ELi8ELi8ELi1EEviiiPT_S1_S1_ii,"aw",@nobits
	.sectionflags	@""
	.align	128
.nv.shared._Z9cuda_gemmIiLi128ELi16ELi1ELi128ELi8ELi8ELi1EEviiiPT_S1_S1_ii:
	.zero		2432


//--------------------- .nv.shared._Z9cuda_gemmIiLi128ELi16ELi1ELi128ELi8ELi8ELi0EEviiiPT_S1_S1_ii --------------------------
	.section	.nv.shared._Z9cuda_gemmIiLi128ELi16ELi1ELi128ELi8ELi8ELi0EEviiiPT_S1_S1_ii,"aw",@nobits
	.sectionflags	@""
	.align	128
.nv.shared._Z9cuda_gemmIiLi128ELi16ELi1ELi128ELi8ELi8ELi0EEviiiPT_S1_S1_ii:
	.zero		2432


//--------------------- .nv.shared._Z9cuda_gemmIiLi128ELi16ELi1ELi128ELi4ELi4ELi1EEviiiPT_S1_S1_ii --------------------------
	.section	.nv.shared._Z9cuda_gemmIiLi128ELi16ELi1ELi128ELi4ELi4ELi1EEviiiPT_S1_S1_ii,"aw",@nobits
	.sectionflags	@""
	.align	128
.nv.shared._Z9cuda_gemmIiLi128ELi16ELi1ELi128ELi4ELi4ELi1EEviiiPT_S1_S1_ii:
	.zero		2176


//--------------------- .nv.shared._Z9cuda_gemmIiLi128ELi16ELi1ELi128ELi4ELi4ELi0EEviiiPT_S1_S1_ii --------------------------
	.section	.nv.shared._Z9cuda_gemmIiLi128ELi16ELi1ELi128ELi4ELi4ELi0EEviiiPT_S1_S1_ii,"aw",@nobits
	.sectionflags	@""
	.align	128
.nv.shared._Z9cuda_gemmIiLi128ELi16ELi1ELi128ELi4ELi4ELi0EEviiiPT_S1_S1_ii:
	.zero		2176


//--------------------- .nv.shared._Z9cuda_gemmIiLi128ELi16ELi1ELi128ELi2ELi2ELi1EEviiiPT_S1_S1_ii --------------------------
	.section	.nv.shared._Z9cuda_gemmIiLi128ELi16ELi1ELi128ELi2ELi2ELi1EEviiiPT_S1_S1_ii,"aw",@nobits
	.sectionflags	@""
	.align	128
.nv.shared._Z9cuda_gemmIiLi128ELi16ELi1ELi128ELi2ELi2ELi1EEviiiPT_S1_S1_ii:
	.zero		2176


//--------------------- .nv.shared._Z9cuda_gemmIiLi128ELi16ELi1ELi128ELi2ELi2ELi0EEviiiPT_S1_S1_ii --------------------------
	.section	.nv.shared._Z9cuda_gemmIiLi128ELi16ELi1ELi128ELi2ELi2ELi0EEviiiPT_S1_S1_ii,"aw",@nobits
	.sectionflags	@""
	.align	128
.nv.shared._Z9cuda_gemmIiLi128ELi16ELi1ELi128ELi2ELi2ELi0EEviiiPT_S1_S1_ii:
	.zero		2176


//--------------------- .nv.shared._Z9cuda_gemmIiLi128ELi16ELi1ELi64ELi64ELi64ELi1EEviiiPT_S1_S1_ii --------------------------
	.section	.nv.shared._Z9cuda_gemmIiLi128ELi16ELi1ELi64ELi64ELi64ELi1EEviiiPT_S1_S1_ii,"aw",@nobits
	.sectionflags	@""
	.align	128
.nv.shared._Z9cuda_gemmIiLi128ELi16ELi1ELi64ELi64ELi64ELi1EEviiiPT_S1_S1_ii:
	.zero		18176


//--------------------- .nv.shared._Z9cuda_gemmIiLi128ELi16ELi1ELi64ELi64ELi64ELi0EEviiiPT_S1_S1_ii --------------------------
	.section	.nv.shared._Z9cuda_gemmIiLi128ELi16ELi1ELi64ELi64ELi64ELi0EEviiiPT_S1_S1_ii,"aw",@nobits
	.sectionflags	@""
	.align	128
.nv.shared._Z9cuda_gemmIiLi128ELi16ELi1ELi64ELi64ELi64ELi0EEviiiPT_S1_S1_ii:
	.zero		18176


//--------------------- .nv.shared._Z9cuda_gemmIiLi128ELi16ELi1ELi64ELi32ELi32ELi1EEviiiPT_S1_S1_ii --------------------------
	.section	.nv.shared._Z9cuda_gemmIiLi128ELi16ELi1ELi64ELi32ELi32ELi1EEviiiPT_S1_S1_ii,"aw",@nobits
	.sectionflags	@""
	.align	128
.nv.shared._Z9cuda_gemmIiLi128ELi16ELi1ELi64ELi32ELi32ELi1EEviiiPT_S1_S1_ii:
	.zero		5760


//--------------------- .nv.shared._Z9cuda_gemmIiLi128ELi16ELi1ELi64ELi32ELi32ELi0EEviiiPT_S1_S1_ii --------------------------
	.section	.nv.shared._Z9cuda_gemmIiLi128ELi16ELi1ELi64ELi32ELi32ELi0EEviiiPT_S1_S1_ii,"aw",@nobits
	.sectionflags	@""
	.align	128
.nv.shared._Z9cuda_gemmIiLi128ELi16ELi1ELi64ELi32ELi32ELi0EEviiiPT_S1_S1_ii:
	.zero		5760


//--------------------- .nv.shared._Z9cuda_gemmIiLi128ELi16ELi1ELi64ELi16ELi16ELi1EEviiiPT_S1_S1_ii --------------------------
	.section	.nv.shared._Z9cuda_gemmIiLi128ELi16ELi1ELi64ELi16ELi16ELi1EEviiiPT_S1_S1_ii,"aw",@nobits
	.sectionflags	@""
	.align	128
.nv.shared._Z9cuda_gemmIiLi128ELi16ELi1ELi64ELi16ELi16ELi1EEviiiPT_S1_S1_ii:
	.zero		2688


//--------------------- .nv.shared._Z9cuda_gemmIiLi128ELi16ELi1ELi64ELi16ELi16ELi0EEviiiPT_S1_S1_ii --------------------------
	.section	.nv.shared._Z9cuda_gemmIiLi128ELi16ELi1ELi64ELi16ELi16ELi0EEviiiPT_S1_S1_ii,"aw",@nobits
	.sectionflags	@""
	.align	128
.nv.shared._Z9cuda_gemmIiLi128ELi16ELi1ELi64ELi16ELi16ELi0EEviiiPT_S1_S1_ii:
	.zero		2688


//--------------------- .nv.shared._Z9cuda_gemmIiLi128ELi16ELi1ELi64ELi8ELi8ELi1EEviiiPT_S1_S1_ii --------------------------
	.section	.nv.shared._Z9cuda_gemmIiLi128ELi16ELi1ELi64ELi8ELi8ELi1EEviiiPT_S1_S1_ii,"aw",@nobits
	.sectionflags	@""
	.align	128
.nv.shared._Z9cuda_gemmIiLi128ELi16ELi1ELi64ELi8ELi8ELi1EEviiiPT_S1_S1_ii:
	.zero		1920


//--------------------- .nv.shared._Z9cuda_gemmIiLi128ELi16ELi1ELi64ELi8ELi8ELi0EEviiiPT_S1_S1_ii --------------------------
	.section	.nv.shared._Z9cuda_gemmIiLi128ELi16ELi1ELi64ELi8ELi8ELi0EEviiiPT_S1_S1_ii,"aw",@nobits
	.sectionflags	@""
	.align	128
.nv.shared._Z9cuda_gemmIiLi128ELi16ELi1ELi64ELi8ELi8ELi0EEviiiPT_S1_S1_ii:
	.zero		1920


//--------------------- .nv.shared._Z9cuda_gemmIiLi128ELi16ELi1ELi64ELi4ELi4ELi1EEviiiPT_S1_S1_ii --------------------------
	.section	.nv.shared._Z9cuda_gemmIiLi128ELi16ELi1ELi64ELi4ELi4ELi1EEviiiPT_S1_S1_ii,"aw",@nobits
	.sectionflags	@""
	.align	128
.nv.shared._Z9cuda_gemmIiLi128ELi16ELi1ELi64ELi4ELi4ELi1EEviiiPT_S1_S1_ii:
	.zero		1664


//--------------------- .nv.shared._Z9cuda_gemmIiLi128ELi16ELi1ELi64ELi4ELi4ELi0EEviiiPT_S1_S1_ii --------------------------
	.section	.nv.shared._Z9cuda_gemmIiLi128ELi16ELi1ELi64ELi4ELi4ELi0EEviiiPT_S1_S1_ii,"aw",@nobits
	.sectionflags	@""
	.align	128
.nv.shared._Z9cuda_gemmIiLi128ELi16ELi1ELi64ELi4ELi4ELi0EEviiiPT_S1_S1_ii:
	.zero		1664


//--------------------- .nv.shared._Z9cuda_gemmIiLi128ELi16ELi1ELi64ELi2ELi2ELi1EEviiiPT_S1_S1_ii --------------------------
	.section	.nv.shared._Z9cuda_gemmIiLi128ELi16ELi1ELi64ELi2ELi2ELi1EEviiiPT_S1_S1_ii,"aw",@nobits
	.sectionflags	@""
	.align	128
.nv.shared._Z9cuda_gemmIiLi128ELi16ELi1ELi64ELi2ELi2ELi1EEviiiPT_S1_S1_ii:
	.zero		1664


//--------------------- .nv.shared._Z9cuda_gemmIiLi128ELi16ELi1ELi64ELi2ELi2ELi0EEviiiPT_S1_S1_ii --------------------------
	.section	.nv.shared._Z9cuda_gemmIiLi128ELi16ELi1ELi64ELi2ELi2ELi0EEviiiPT_S1_S1_ii,"aw",@nobits
	.sectionflags	@""
	.align	128
.nv.shared._Z9cuda_gemmIiLi128ELi16ELi1ELi64ELi2ELi2ELi0EEviiiPT_S1_S1_ii:
	.zero		1664


//--------------------- .nv.shared._Z9cuda_gemmIiLi128ELi16ELi1ELi32ELi64ELi64ELi1EEviiiPT_S1_S1_ii --------------------------
	.section	.nv.shared._Z9cuda_gemmIiLi128ELi16ELi1ELi32ELi64ELi64ELi1EEviiiPT_S1_S1_ii,"aw",@nobits
	.sectionflags	@""
	.align	128
.nv.shared._Z9cuda_gemmIiLi128ELi16ELi1ELi32ELi64ELi64ELi1EEviiiPT_S1_S1_ii:
	.zero		17920


//--------------------- .nv.shared._Z9cuda_gemmIiLi128ELi16ELi1ELi32ELi64ELi64ELi0EEviiiPT_S1_S1_ii --------------------------
	.section	.nv.shared._Z9cuda_gemmIiLi128ELi16ELi1ELi32ELi64ELi64ELi0EEviiiPT_S1_S1_ii,"aw",@nobits
	.sectionflags	@""
	.align	128
.nv.shared._Z9cuda_gemmIiLi128ELi16ELi1ELi32ELi64ELi64ELi0EEviiiPT_S1_S1_ii:
	.zero		17920


//--------------------- .nv.shared._Z9cuda_gemmIiLi128ELi16ELi1ELi32ELi32ELi32ELi1EEviiiPT_S1_S1_ii --------------------------
	.section	.nv.shared._Z9cuda_gemmIiLi128ELi16ELi1ELi32ELi32ELi32ELi1EEviiiPT_S1_S1_ii,"aw",@nobits
	.sectionflags	@""
	.align	128
.nv.shared._Z9cuda_gemmIiLi128ELi16ELi1ELi32ELi32ELi32ELi1EEviiiPT_S1_S1_ii:
	.zero		5504


//--------------------- .nv.shared._Z9cuda_gemmIiLi128ELi16ELi1ELi32ELi32ELi32ELi0EEviiiPT_S1_S1_ii --------------------------
	.section	.nv.shared._Z9cuda_gemmIiLi128ELi16ELi1ELi32ELi32ELi32ELi0EEviiiPT_S1_S1_ii,"aw",@nobits
	.sectionflags	@""
	.align	128
.nv.shared._Z9cuda_gemmIiLi128ELi16ELi1ELi32ELi32ELi32ELi0EEviiiPT_S1_S1_ii:
	.zero		5504


//--------------------- .nv.shared._Z9cuda_gemmIiLi128ELi16ELi1ELi32ELi16ELi16ELi1EEviiiPT_S1_S1_ii --------------------------
	.section	.nv.shared._Z9cuda_gemmIiLi128ELi16ELi1ELi32ELi16ELi16ELi1EEviiiPT_S1_S1_ii,"aw",@nobits
	.sectionflags	@""
	.align	128
.nv.shared._Z9cuda_gemmIiLi128ELi16ELi1ELi32ELi16ELi16ELi1EEviiiPT_S1_S1_ii:
	.zero		2432


//--------------------- .nv.shared._Z9cuda_gemmIiLi128ELi16ELi1ELi32ELi16ELi16ELi0EEviiiPT_S1_S1_ii --------------------------
	.section	.nv.shared._Z9cuda_gemmIiLi128ELi16ELi1ELi32ELi16ELi16ELi0EEviiiPT_S1_S1_ii,"aw",@nobits
	.sectionflags	@""
	.align	128
.nv.shared._Z9cuda_gemmIiLi128ELi16ELi1ELi32ELi16ELi16ELi0EEviiiPT_S1_S1_ii:
	.zero		2432


//--------------------- .nv.shared._Z9cuda_gemmIiLi128ELi16ELi1ELi32ELi8ELi8ELi1EEviiiPT_S1_S1_ii --------------------------
	.section	.nv.shared._Z9cuda_gemmIiLi128ELi16ELi1ELi32ELi8ELi8ELi1EEviiiPT_S1_S1_ii,"aw",@nobits
	.sectionflags	@""
	.align	128
.nv.shared._Z9cuda_gemmIiLi128ELi16ELi1ELi32ELi8ELi8ELi1EEviiiPT_S1_S1_ii:
	.zero		1664


//--------------------- .nv.shared._Z9cuda_gemmIiLi128ELi16ELi1ELi32ELi8ELi8ELi0EEviiiPT_S1_S1_ii --------------------------
	.section	.nv.shared._Z9cuda_gemmIiLi128ELi16ELi1ELi32ELi8ELi8ELi0EEviiiPT_S1_S1_ii,"aw",@nobits
	.sectionflags	@""
	.align	128
.nv.shared._Z9cuda_gemmIiLi128ELi16ELi1ELi32ELi8ELi8ELi0EEviiiPT_S1_S1_ii:
	.zero		1664


//--------------------- .nv.shared._Z9cuda_gemmIiLi128ELi16ELi1ELi32ELi4ELi4ELi1EEviiiPT_S1_S1_ii --------------------------
	.section	.nv.shared._Z9cuda_gemmIiLi128ELi16ELi1ELi32ELi4ELi4ELi1EEviiiPT_S1_S1_ii,"aw",@nobits
	.sectionflags	@""
	.align	128
.nv.shared._Z9cuda_gemmIiLi128ELi16ELi1ELi32ELi4ELi4ELi1EEviiiPT_S1_S1_ii:
	.zero		1408


//--------------------- .nv.shared._Z9cuda_gemmIiLi128ELi16ELi1ELi32ELi4ELi4ELi0EEviiiPT_S1_S1_ii --------------------------
	.section	.nv.shared._Z9cuda_gemmIiLi128ELi16ELi1ELi32ELi4ELi4ELi0EEviiiPT_S1_S1_ii,"aw",@nobits
	.sectionflags	@""
	.align	128
.nv.shared._Z9cuda_gemmIiLi128ELi16ELi1ELi32ELi4ELi4ELi0EEviiiPT_S1_S1_ii:
	.zero		1408


//--------------------- .nv.shared._Z9cuda_gemmIiLi128ELi16ELi1ELi32ELi2ELi2ELi1EEviiiPT_S1_S1_ii --------------------------
	.section	.nv.shared._Z9cuda_gemmIiLi128ELi16ELi1ELi32ELi2ELi2ELi1EEviiiPT_S1_S1_ii,"aw",@nobits
	.sectionflags	@""
	.align	128
.nv.shared._Z9cuda_gemmIiLi128ELi16ELi1ELi32ELi2ELi2ELi1EEviiiPT_S1_S1_ii:
	.zero		1408


//--------------------- .nv.shared._Z9cuda_gemmIiLi128ELi16ELi1ELi32ELi2ELi2ELi0EEviiiPT_S1_S1_ii --------------------------
	.section	.nv.shared._Z9cuda_gemmIiLi128ELi16ELi1ELi32ELi2ELi2ELi0EEviiiPT_S1_S1_ii,"aw",@nobits
	.sectionflags	@""
	.align	128
.nv.shared._Z9cuda_gemmIiLi128ELi16ELi1ELi32ELi2ELi2ELi0EEviiiPT_S1_S1_ii:
	.zero		1408


//--------------------- .nv.shared._Z9cuda_gemmIiLi128ELi16ELi1ELi16ELi64ELi64ELi1EEviiiPT_S1_S1_ii --------------------------
	.section	.nv.shared._Z9cuda_gemmIiLi128ELi16ELi1ELi16ELi64ELi64ELi1EEviiiPT_S1_S1_ii,"aw",@nobits
	.sectionflags	@""
	.align	128
.nv.shared._Z9cuda_gemmIiLi128ELi16ELi1ELi16ELi64ELi64ELi1EEviiiPT_S1_S1_ii:
	.zero		17856


//--------------------- .nv.shared._Z9cuda_gemmIiLi128ELi16ELi1ELi16ELi64ELi64ELi0EEviiiPT_S1_S1_ii --------------------------
	.section	.nv.shared._Z9cuda_gemmIiLi128ELi16ELi1ELi16ELi64ELi64ELi0EEviiiPT_S1_S1_ii,"aw",@nobits
	.sectionflags	@""
	.align	128
.nv.shared._Z9cuda_gemmIiLi128ELi16ELi1ELi16ELi64ELi64ELi0EEviiiPT_S1_S1_ii:
	.zero		17856


//--------------------- .nv.shared._Z9cuda_gemmIiLi128ELi16ELi1ELi16ELi32ELi32ELi1EEviiiPT_S1_S1_ii --------------------------
	.section	.nv.shared._Z9cuda_gemmIiLi128ELi16ELi1ELi16ELi32ELi32ELi1EEviiiPT_S1_S1_ii,"aw",@nobits
	.sectionflags	@""
	.align	128
.nv.shared._Z9cuda_gemmIiLi128ELi16ELi1ELi16ELi32ELi32ELi1EEviiiPT_S1_S1_ii:
	.zero		5440


//--------------------- .nv.shared._Z9cuda_gemmIiLi128ELi16ELi1ELi16ELi32ELi32ELi0EEviiiPT_S1_S1_ii --------------------------
	.section	.nv.shared._Z9cuda_gemmIiLi128ELi16ELi1ELi16ELi32ELi32ELi0EEviiiPT_S1_S1_ii,"aw",@nobits
	.sectionflags	@""
	.align	128
.nv.shared._Z9cuda_gemmIiLi128ELi16ELi1ELi16ELi32ELi32ELi0EEviiiPT_S1_S1_ii:
	.zero		5440


//--------------------- .nv.shared._Z9cuda_gemmIiLi128ELi16ELi1ELi16ELi16ELi16ELi1EEviiiPT_S1_S1_ii --------------------------
	.section	.nv.shared._Z9cuda_gemmIiLi128ELi16ELi1ELi16ELi16ELi16ELi1EEviiiPT_S1_S1_ii,"aw",@nobits
	.sectionflags	@""
	.align	128
.nv.shared._Z9cuda_gemmIiLi128ELi16ELi1ELi16ELi16ELi16ELi1EEviiiPT_S1_S1_ii:
	.zero		2368


//--------------------- .nv.shared._Z9cuda_gemmIiLi128ELi16ELi1ELi16ELi16ELi16ELi0EEviiiPT_S1_S1_ii --------------------------
	.section	.nv.shared._Z9cuda_gemmIiLi128ELi16ELi1ELi16ELi16ELi16ELi0EEviiiPT_S1_S1_ii,"aw",@nobits
	.sectionflags	@""
	.align	128
.nv.shared._Z9cuda_gemmIiLi128ELi16ELi1ELi16ELi16ELi16ELi0EEviiiPT_S1_S1_ii:
	.zero		2368


//--------------------- .nv.shared._Z9cuda_gemmIiLi128ELi16ELi1ELi16ELi8ELi8ELi1EEviiiPT_S1_S1_ii --------------------------
	.section	.nv.shared._Z9cuda_gemmIiLi128ELi16ELi1ELi16ELi8ELi8ELi1EEviiiPT_S1_S1_ii,"aw",@nobits
	.sectionflags	@""
	.align	128
.nv.shared._Z9cuda_gemmIiLi128ELi16ELi1ELi16ELi8ELi8ELi1EEviiiPT_S1_S1_ii:
	.zero		1600


//--------------------- .nv.shared._Z9cuda_gemmIiLi128ELi16ELi1ELi16ELi8ELi8ELi0EEviiiPT_S1_S1_ii --------------------------
	.section	.nv.shared._Z9cuda_gemmIiLi128ELi16ELi1ELi16ELi8ELi8ELi0EEviiiPT_S1_S1_ii,"aw",@nobits
	.sectionflags	@""
	.align	128
.nv.shared._Z9cuda_gemmIiLi128ELi16ELi1ELi16ELi8ELi8ELi0EEviiiPT_S1_S1_ii:
	.zero		1600


//--------------------- .nv.shared._Z9cuda_gemmIiLi128ELi16ELi1ELi16ELi4ELi4ELi1EEviiiPT_S1_S1_ii --------------------------
	.section	.nv.shared._Z9cuda_gemmIiLi128ELi16ELi1ELi16ELi4ELi4ELi1EEviiiPT_S1_S1_ii,"aw",@nobits
	.sectionflags	@""
	.align	128
.nv.shared._Z9cuda_gemmIiLi128ELi16ELi1ELi16ELi4ELi4ELi1EEviiiPT_S1_S1_ii:
	.zero		1344


//--------------------- .nv.shared._Z9cuda_gemmIiLi128ELi16ELi1ELi16ELi4ELi4ELi0EEviiiPT_S1_S1_ii --------------------------
	.section	.nv.shared._Z9cuda_gemmIiLi128ELi16ELi1ELi16ELi4ELi4ELi0EEviiiPT_S1_S1_ii,"aw",@nobits
	.sectionflags	@""
	.align	128
.nv.shared._Z9cuda_gemmIiLi128ELi16ELi1ELi16ELi4ELi4ELi0EEviiiPT_S1_S1_ii:
	.zero		1344


//--------------------- .nv.shared._Z9cuda_gemmIiLi128ELi16ELi1ELi16ELi2ELi2ELi1EEviiiPT_S1_S1_ii --------------------------
	.section	.nv.shared._Z9cuda_gemmIiLi128ELi16ELi1ELi16ELi2ELi2ELi1EEviiiPT_S1_S1_ii,"aw",@nobits
	.sectionflags	@""
	.align	128
.nv.shared._Z9cuda_gemmIiLi128ELi16ELi1ELi16ELi2ELi2ELi1EEviiiPT_S1_S1_ii:
	.zero		1344


//--------------------- .nv.shared._Z9cuda_gemmIiLi128ELi16ELi1ELi16ELi2ELi2ELi0EEviiiPT_S1_S1_ii --------------------------
	.section	.nv.shared._Z9cuda_gemmIiLi128ELi16ELi1ELi16ELi2ELi2ELi0EEviiiPT_S1_S1_ii,"aw",@nobits
	.sectionflags	@""
	.align	128
.nv.shared._Z9cuda_gemmIiLi128ELi16ELi1ELi16ELi2ELi2ELi0EEviiiPT_S1_S1_ii:
	.zero		1344


//--------------------- .nv.shared._Z9cuda_gemmIiLi128ELi8ELi1ELi1024ELi64ELi64ELi1EEviiiPT_S1_S1_ii --------------------------
	.section	.nv.shared._Z9cuda_gemmIiLi128ELi8ELi1ELi1024ELi64ELi64ELi1EEviiiPT_S1_S1_ii,"aw",@nobits
	.sectionflags	@""
	.align	128
.nv.shared._Z9cuda_gemmIiLi128ELi8ELi1ELi1024ELi64ELi64ELi1EEviiiPT_S1_S1_ii:
	.zero		25856


//--------------------- .nv.shared._Z9cuda_gemmIiLi128ELi8ELi1ELi1024ELi64ELi64ELi0EEviiiPT_S1_S1_ii --------------------------
	.section	.nv.shared._Z9cuda_gemmIiLi128ELi8ELi1ELi1024ELi64ELi64ELi0EEviiiPT_S1_S1_ii,"aw",@nobits
	.sectionflags	@""
	.align	128
.nv.shared._Z9cuda_gemmIiLi128ELi8ELi1ELi1024ELi64ELi64ELi0EEviiiPT_S1_S1_ii:
	.zero		25856


//--------------------- .nv.shared._Z9cuda_gemmIiLi128ELi8ELi1ELi1024ELi32ELi32ELi1EEviiiPT_S1_S1_ii --------------------------
	.section	.nv.shared._Z9cuda_gemmIiLi128ELi8ELi1ELi1024ELi32ELi32ELi1EEviiiPT_S1_S1_ii,"aw",@nobits
	.sectionflags	@""
	.align	128
.nv.shared._Z9cuda_gemmIiLi128ELi8ELi1ELi1024ELi32ELi32ELi1EEviiiPT_S1_S1_ii:
	.zero		13440


//--------------------- .nv.shared._Z9cuda_gemmIiLi128ELi8ELi1ELi1024ELi32ELi32ELi0EEviiiPT_S1_S1_ii --------------------------
	.section	.nv.shared._Z9cuda_gemmIiLi128ELi8ELi1ELi1024ELi32ELi32ELi0EEviiiPT_S1_S1_ii,"aw",@nobits
	.sectionflags	@""
	.align	128
.nv.shared._Z9cuda_gemmIiLi128ELi8ELi1ELi1024ELi32ELi32ELi0EEviiiPT_S1_S1_ii:
	.zero		13440


//--------------------- .nv.shared._Z9cuda_gemmIiLi128ELi8ELi1ELi1024ELi16ELi16ELi1EEviiiPT_S1_S1_ii --------------------------
	.section	.nv.shared._Z9cuda_gemmIiLi128ELi8ELi1ELi1024ELi16ELi16ELi1EEviiiPT_S1_S1_ii,"aw",@nobits
	.sectionflags	@""
	.align	128
.nv.shared._Z9cuda_gemmIiLi128ELi8ELi1ELi1024ELi16ELi16ELi1EEviiiPT_S1_S1_ii:
	.zero		10368


//--------------------- .nv.shared._Z9cuda_gemmIiLi128ELi8ELi1ELi1024ELi16ELi16ELi0EEviiiPT_S1_S1_ii --------------------------
	.section	.nv.shared._Z9cuda_gemmIiLi128ELi8ELi1ELi1024ELi16ELi16ELi0EEviiiPT_S1_S1_ii,"aw",@nobits
	.sectionflags	@""
	.align	128
.nv.shared._Z9cuda_gemmIiLi128ELi8ELi1ELi1024ELi16ELi16ELi0EEviiiPT_S1_S1_ii:
	.zero		10368


//--------------------- .nv.shared._Z9cuda_gemmIiLi128ELi8ELi1ELi1024ELi8ELi8ELi1EEviiiPT_S1_S1_ii --------------------------
	.section	.nv.shared._Z9cuda_gemmIiLi128ELi8ELi1ELi1024ELi8ELi8ELi1EEviiiPT_S1_S1_ii,"aw",@nobits
	.sectionflags	@""
	.align	128
.nv.shared._Z9cuda_gemmIiLi128ELi8ELi1ELi1024ELi8ELi8ELi1EEviiiPT_S1_S1_ii:
	.zero		9600


//--------------------- .nv.shared._Z9cuda_gemmIiLi128ELi8ELi1ELi1024ELi8ELi8ELi0EEviiiPT_S1_S1_ii --------------------------
	.section	.nv.shared._Z9cuda_gemmIiLi128ELi8ELi1ELi1024ELi8ELi8ELi0EEviiiPT_S1_S1_ii,"aw",@nobits
	.sectionflags	@""
	.align	128
.nv.shared._Z9cuda_gemmIiLi128ELi8ELi1ELi1024ELi8ELi8ELi0EEviiiPT_S1_S1_ii:
	.zero		9600


//--------------------- .nv.shared._Z9cuda_gemmIiLi128ELi8ELi1ELi1024ELi4ELi4ELi1EEviiiPT_S1_S1_ii --------------------------
	.section	.nv.shared._Z9cuda_gemmIiLi128ELi8ELi1ELi1024ELi4ELi4ELi1EEviiiPT_S1_S1_ii,"aw",@nobits
	.sectionflags	@""
	.align	128
.nv.shared._Z9cuda_gemmIiLi128ELi8ELi1ELi1024ELi4ELi4ELi1EEviiiPT_S1_S1_ii:
	.zero		9344


//--------------------- .nv.shared._Z9cuda_gemmIiLi128ELi8ELi1ELi1024ELi4ELi4ELi0EEviiiPT_S1_S1_ii --------------------------
	.section	.nv.shared._Z9cuda_gemmIiLi128ELi8ELi1ELi1024ELi4ELi4ELi0EEviiiPT_S1_S1_ii,"aw",@nobits
	.sectionflags	@""
	.align	128
.nv.shared._Z9cuda_gemmIiLi128ELi8ELi1ELi1024ELi4ELi4ELi0EEviiiPT_S1_S1_ii:
	.zero		9344


//--------------------- .nv.shared._Z9cuda_gemmIiLi128ELi8ELi1ELi1024ELi2ELi2ELi1EEviiiPT_S1_S1_ii --------------------------
	.section	.nv.shared._Z9cuda_gemmIiLi128ELi8ELi1ELi1024ELi2ELi2ELi1EEviiiPT_S1_S1_ii,"aw",@nobits
	.sectionflags	@""
	.align	128
.nv.shared._Z9cuda_gemmIiLi128ELi8ELi1ELi1024ELi2ELi2ELi1EEviiiPT_S1_S1_ii:
	.zero		9344


//--------------------- .nv.shared._Z9cuda_gemmIiLi128ELi8ELi1ELi1024ELi2ELi2ELi0EEviiiPT_S1_S1_ii --------------------------
	.section	.nv.shared._Z9cuda_gemmIiLi128ELi8ELi1ELi1024ELi2ELi2ELi0EEviiiPT_S1_S1_ii,"aw",@nobits
	.sectionflags	@""
	.align	128
.nv.shared._Z9cuda_gemmIiLi128ELi8ELi1ELi1024ELi2ELi2ELi0EEviiiPT_S1_S1_ii:
	.zero		9344


//--------------------- .nv.shared._Z9cuda_gemmIiLi128ELi8ELi1ELi512ELi64ELi64ELi1EEviiiPT_S1_S1_ii --------------------------
	.section	.nv.shared._Z9cuda_gemmIiLi128ELi8ELi1ELi512ELi64ELi64ELi1EEviiiPT_S1_S1_ii,"aw",@nobits
	.sectionflags	@""
	.align	128
.nv.shared._Z9cuda_gemmIiLi128ELi8ELi1ELi512ELi64ELi64ELi1EEviiiPT_S1_S1_ii:
	.zero		21760


//--------------------- .nv.shared._Z9cuda_gemmIiLi128ELi8ELi1ELi512ELi64ELi64ELi0EEviiiPT_S1_S1_ii --------------------------
	.section	.nv.shared._Z9cuda_gemmIiLi128ELi8ELi1ELi512ELi64ELi64ELi0EEviiiPT_S1_S1_ii,"aw",@nobits
	.sectionflags	@""
	.align	128
.nv.shared._Z9cuda_gemmIiLi128ELi8ELi1ELi512ELi64ELi64ELi0EEviiiPT_S1_S1_ii:
	.zero		21760


//--------------------- .nv.shared._Z9cuda_gemmIiLi128ELi8ELi1ELi512ELi32ELi32ELi1EEviiiPT_S1_S1_ii --------------------------
	.section	.nv.shared._Z9cuda_gemmIiLi128ELi8ELi1ELi512ELi32ELi32ELi1EEviiiPT_S1_S1_ii,"aw",@nobits
	.sectionflags	@""
	.align	128
.nv.shared._Z9cuda_gemmIiLi128ELi8ELi1ELi512ELi32ELi32ELi1EEviiiPT_S1_S1_ii:
	.zero		9344


//--------------------- .nv.shared._Z9cuda_gemmIiLi128ELi8ELi1ELi512ELi32ELi32ELi0EEviiiPT_S1_S1_ii --------------------------
	.section	.nv.shared._Z9cuda_gemmIiLi128ELi8ELi1ELi512ELi32ELi32ELi0EEviiiPT_S1_S1_ii,"aw",@nobits
	.sectionflags	@""
	.align	128
.nv.shared._Z9cuda_gemmIiLi128ELi8ELi1ELi512ELi32ELi32ELi0EEviiiPT_S1_S1_ii:
	.zero		9344


//--------------------- .nv.shared._Z9cuda_gemmIiLi128ELi8ELi1ELi512ELi16ELi16ELi1EEviiiPT_S1_S1_ii --------------------------
	.section	.nv.shared._Z9cuda_gemmIiLi128ELi8ELi1ELi512ELi16ELi16ELi1EEviiiPT_S1_S1_ii,"aw",@nobits
	.sectionflags	@""
	.align	128
.nv.shared._Z9cuda_gemmIiLi128ELi8ELi1ELi512ELi16ELi16ELi1EEviiiPT_S1_S1_ii:
	.zero		6272


//--------------------- .nv.shared._Z9cuda_gemmIiLi128ELi8ELi1ELi512ELi16ELi16ELi0EEviiiPT_S1_S1_ii --------------------------
	.section	.nv.shared._Z9cuda_gemmIiLi128ELi8ELi1ELi512ELi16ELi16ELi0EEviiiPT_S1_S1_ii,"aw",@nobits
	.sectionflags	@""
	.align	128
.nv.shared._Z9cuda_gemmIiLi128ELi8ELi1ELi512ELi16ELi16ELi0EEviiiPT_S1_S1_ii:
	.zero		6272


//--------------------- .nv.shared._Z9cuda_gemmIiLi128ELi8ELi1ELi512ELi8ELi8ELi1EEviiiPT_S1_S1_ii --------------------------
	.section	.nv.shared._Z9cuda_gemmIiLi128ELi8ELi1ELi512ELi8ELi8ELi1EEviiiPT_S1_S1_ii,"aw",@nobits
	.sectionflags	@""
	.align	128
.nv.shared._Z9cuda_gemmIiLi128ELi8ELi1ELi512ELi8ELi8ELi1EEviiiPT_S1_S1_ii:
	.zero		5504


//--------------------- .nv.shared._Z9cuda_gemmIiLi128ELi8ELi1ELi512ELi8ELi8ELi0EEviiiPT_S1_S1_ii --------------------------
	.section	.nv.shared._Z9cuda_gemmIiLi128ELi8ELi1ELi512ELi8ELi8ELi0EEviiiPT_S1_S1_ii,"aw",@nobits
	.sectionflags	@""
	.align	128
.nv.shared._Z9cuda_gemmIiLi128ELi8ELi1ELi512ELi8ELi8ELi0EEviiiPT_S1_S1_ii:
	.zero		5504


//--------------------- .nv.shared._Z9cuda_gemmIiLi128ELi8ELi1ELi512ELi4ELi4ELi1EEviiiPT_S1_S1_ii --------------------------
	.section	.nv.shared._Z9cuda_gemmIiLi128ELi8ELi1ELi512ELi4ELi4ELi1EEviiiPT_S1_S1_ii,"aw",@nobits
	.sectionflags	@""
	.align	128
.nv.shared._Z9cuda_gemmIiLi128ELi8ELi1ELi512ELi4ELi4ELi1EEviiiPT_S1_S1_ii:
	.zero		5248


//--------------------- .nv.shared._Z9cuda_gemmIiLi128ELi8ELi1ELi512ELi4ELi4ELi0EEviiiPT_S1_S1_ii --------------------------
	.section	.nv.shared._Z9cuda_gemmIiLi128ELi8ELi1ELi512ELi4ELi4ELi0EEviiiPT_S1_S1_ii,"aw",@nobits
	.sectionflags	@""
	.align	128
.nv.shared._Z9cuda_gemmIiLi128ELi8ELi1ELi512ELi4ELi4ELi0EEviiiPT_S1_S1_ii:
	.zero		5248


//--------------------- .nv.shared._Z9cuda_gemmIiLi128ELi8ELi1ELi512ELi2ELi2ELi1EEviiiPT_S1_S1_ii --------------------------
	.section	.nv.shared._Z9cuda_gemmIiLi128ELi8ELi1ELi512ELi2ELi2ELi1EEviiiPT_S1_S1_ii,"aw",@nobits
	.sectionflags	@""
	.align	128
.nv.shared._Z9cuda_gemmIiLi128ELi8ELi1ELi512ELi2ELi2ELi1EEviiiPT_S1_S1_ii:
	.zero		5248


//--------------------- .nv.shared._Z9cuda_gemmIiLi128ELi8ELi1ELi512ELi2ELi2ELi0EEviiiPT_S1_S1_ii --------------------------
	.section	.nv.shared._Z9cuda_gemmIiLi128ELi8ELi1ELi512ELi2ELi2ELi0EEviiiPT_S1_S1_ii,"aw",@nobits
	.sectionflags	@""
	.align	128
.nv.shared._Z9cuda_gemmIiLi128ELi8ELi1ELi512ELi2ELi2ELi0EEviiiPT_S1_S1_ii:
	.zero		5248


//--------------------- .nv.shared._Z9cuda_gemmIiLi128ELi8ELi1ELi256ELi64ELi64ELi1EEviiiPT_S1_S1_ii --------------------------
	.section	.nv.shared._Z9cuda_gemmIiLi128ELi8ELi1ELi256ELi64ELi64ELi1EEviiiPT_S1_S1_ii,"aw",@nobits
	.sectionflags	@""
	.align	128
.nv.shared._Z9cuda_gemmIiLi128ELi8ELi1ELi256ELi64ELi64ELi1EEviiiPT_S1_S1_ii:
	.zero		19712


//--------------------- .nv.shared._Z9cuda_gemmIiLi128ELi8ELi1ELi256ELi64ELi64ELi0EEviiiPT_S1_S1_ii --------------------------
	.section	.nv.shared._Z9cuda_gemmIiLi128ELi8ELi1ELi256ELi64ELi64ELi0EEviiiPT_S1_S1_ii,"aw",@nobits
	.sectionflags	@""
	.align	128
.nv.shared._Z9cuda_gemmIiLi128ELi8ELi1ELi256ELi64ELi64ELi0EEviiiPT_S1_S1_ii:
	.zero		19712


//--------------------- .nv.shared._Z9cuda_gemmIiLi128ELi8ELi1ELi256ELi32ELi32ELi1EEviiiPT_S1_S1_ii --------------------------
	.section	.nv.shared._Z9cuda_gemmIiLi128ELi8ELi1ELi256ELi32ELi32ELi1EEviiiPT_S1_S1_ii,"aw",@nobits
	.sectionflags	@""
	.align	128
.nv.shared._Z9cuda_gemmIiLi128ELi8ELi1ELi256ELi32ELi32ELi1EEviiiPT_S1_S1_ii:
	.zero		7296


//--------------------- .nv.shared._Z9cuda_gemmIiLi128ELi8ELi1ELi256ELi32ELi32ELi0EEviiiPT_S1_S1_ii --------------------------
	.section	.nv.shared._Z9cuda_gemmIiLi128ELi8ELi1ELi256ELi32ELi32ELi0EEviiiPT_S1_S1_ii,"aw",@nobits
	.sectionflags	@""
	.align	128
.nv.shared._Z9cuda_gemmIiLi128ELi8ELi1ELi256ELi32ELi32ELi0EEviiiPT_S1_S1_ii:
	.zero		7296


//--------------------- .nv.shared._Z9cuda_gemmIiLi128ELi8ELi1ELi256ELi16ELi16ELi1EEviiiPT_S1_S1_ii --------------------------
	.section	.nv.shared._Z9cuda_gemmIiLi128ELi8ELi1ELi256ELi16ELi16ELi1EEviiiPT_S1_S1_ii,"aw",@nobits
	.sectionflags	@""
	.align	128
.nv.shared._Z9cuda_gemmIiLi128ELi8ELi1ELi256ELi16ELi16ELi1EEviiiPT_S1_S1_ii:
	.zero		4224


//--------------------- .nv.shared._Z9cuda_gemmIiLi128ELi8ELi1ELi256ELi16ELi16ELi0EEviiiPT_S1_S1_ii --------------------------
	.section	.nv.shared._Z9cuda_gemmIiLi128ELi8ELi1ELi256ELi16ELi16ELi0EEviiiPT_S1_S1_ii,"aw",@nobits
	.sectionflags	@""
	.align	128
.nv.shared._Z9cuda_gemmIiLi128ELi8ELi1ELi256ELi16ELi16ELi0EEviiiPT_S1_S1_ii:
	.zero		4224


//--------------------- .nv.shared._Z9cuda_gemmIiLi128ELi8ELi1ELi256ELi8ELi8ELi1EEviiiPT_S1_S1_ii --------------------------
	.section	.nv.shared._Z9cuda_gemmIiLi128ELi8ELi1ELi256ELi8ELi8ELi1EEviiiPT_S1_S1_ii,"aw",@nobits
	.sectionflags	@""
	.align	128
.nv.shared._Z9cuda_gemmIiLi128ELi8ELi1ELi256ELi8ELi8ELi1EEviiiPT_S1_S1_ii:
	.zero		3456


//--------------------- .nv.shared._Z9cuda_gemmIiLi128ELi8ELi1ELi256ELi8ELi8ELi0EEviiiPT_S1_S1_ii --------------------------
	.section	.nv.shared._Z9cuda_gemmIiLi128ELi8ELi1ELi256ELi8ELi8ELi0EEviiiPT_S1_S1_ii,"aw",@nobits
	.sectionflags	@""
	.align	128
.nv.shared._Z9cuda_gemmIiLi128ELi8ELi1ELi256ELi8ELi8ELi0EEviiiPT_S1_S1_ii:
	.zero		3456


//--------------------- .nv.shared._Z9cuda_gemmIiLi128ELi8ELi1ELi256ELi4ELi4ELi1EEviiiPT_S1_S1_ii --------------------------
	.section	.nv.shared._Z9cuda_gemmIiLi128ELi8ELi1ELi256ELi4ELi4ELi1EEviiiPT_S1_S1_ii,"aw",@nobits
	.sectionflags	@""
	.align	128
.nv.shared._Z9cuda_gemmIiLi128ELi8ELi1ELi256ELi4ELi4ELi1EEviiiPT_S1_S1_ii:
	.zero		3200


//--------------------- .nv.shared._Z9cuda_gemmIiLi128ELi8ELi1ELi256ELi4ELi4ELi0EEviiiPT_S1_S1_ii --------------------------
	.section	.nv.shared._Z9cuda_gemmIiLi128ELi8ELi1ELi256ELi4ELi4ELi0EEviiiPT_S1_S1_ii,"aw",@nobits
	.sectionflags	@""
	.align	128
.nv.shared._Z9cuda_gemmIiLi128ELi8ELi1ELi256ELi4ELi4ELi0EEviiiPT_S1_S1_ii:
	.zero		3200


//--------------------- .nv.shared._Z9cuda_gemmIiLi128ELi8ELi1ELi256ELi2ELi2ELi1EEviiiPT_S1_S1_ii --------------------------
	.section	.nv.shared._Z9cuda_gemmIiLi128ELi8ELi1ELi256ELi2ELi2ELi1EEviiiPT_S1_S1_ii,"aw",@nobits
	.sectionflags	@""
	.align	128
.nv.shared._Z9cuda_gemmIiLi128ELi8ELi1ELi256ELi2ELi2ELi1EEviiiPT_S1_S1_ii:
	.zero		3200


//--------------------- .nv.shared._Z9cuda_gemmIiLi128ELi8ELi1ELi256ELi2ELi2ELi0EEviiiPT_S1_S1_ii --------------------------
	.section	.nv.shared._Z9cuda_gemmIiLi128ELi8ELi1ELi256ELi2ELi2ELi0EEviiiPT_S1_S1_ii,"aw",@nobits
	.sectionflags	@""
	.align	128
.nv.shared._Z9cuda_gemmIiLi128ELi8ELi1ELi256ELi2ELi2ELi0EEviiiPT_S1_S1_ii:
	.zero		3200


//--------------------- .nv.shared._Z9cuda_gemmIiLi128ELi8ELi1ELi128ELi64ELi64ELi1EEviiiPT_S1_S1_ii --------------------------
	.section	.nv.shared._Z9cuda_gemmIiLi128ELi8ELi1ELi128ELi64ELi64ELi1EEviiiPT_S1_S1_ii,"aw",@nobits
	.sectionflags	@""
	.align	128
.nv.shared._Z9cuda_gemmIiLi128ELi8ELi1ELi128ELi64ELi64ELi1EEviiiPT_S1_S1_ii:
	.zero		18688


//--------------------- .nv.shared._Z9cuda_gemmIiLi128ELi8ELi1ELi128ELi64ELi64ELi0EEviiiPT_S1_S1_ii --------------------------
	.section	.nv.shared._Z9cuda_gemmIiLi128ELi8ELi1ELi128ELi64ELi64ELi0EEviiiPT_S1_S1_ii,"aw",@nobits
	.sectionflags	@""
	.align	128
.nv.shared._Z9cuda_gemmIiLi128ELi8ELi1ELi128ELi64ELi64ELi0EEviiiPT_S1_S1_ii:
	.zero		18688


//--------------------- .nv.shared._Z9cuda_gemmIiLi128ELi8ELi1ELi128ELi32ELi32ELi1EEviiiPT_S1_S1_ii --------------------------
	.section	.nv.shared._Z9cuda_gemmIiLi128ELi8ELi1ELi128ELi32ELi32ELi1EEviiiPT_S1_S1_ii,"aw",@nobits
	.sectionflags	@""
	.align	128
.nv.shared._Z9cuda_gemmIiLi128ELi8ELi1ELi128ELi32ELi32ELi1EEviiiPT_S1_S1_ii:
	.zero		6272


//--------------------- .nv.shared._Z9cuda_gemmIiLi128ELi8ELi1ELi128ELi32ELi32ELi0EEviiiPT_S1_S1_ii --------------------------
	.section	.nv.shared._Z9cuda_gemmIiLi128ELi8ELi1ELi128ELi32ELi32ELi0EEviiiPT_S1_S1_ii,"aw",@nobits
	.sectionflags	@""
	.align	128
.nv.shared._Z9cuda_gemmIiLi128ELi8ELi1ELi128ELi32ELi32ELi0EEviiiPT_S1_S1_ii:
	.zero		6272


//--------------------- .nv.shared._Z9cuda_gemmIiLi128ELi8ELi1ELi128ELi16ELi16ELi1EEviiiPT_S1_S1_ii --------------------------
	.section	.nv.shared._Z9cuda_gemmIiLi128ELi8ELi1ELi128ELi16ELi16ELi1EEviiiPT_S1_S1_ii,"aw",@nobits
	.sectionflags	@""
	.align	128
.nv.shared._Z9cuda_gemmIiLi128ELi8ELi1ELi128ELi16ELi16ELi1EEviiiPT_S1_S1_ii:
	.zero		3200


//--------------------- .nv.shared._Z9cuda_gemmIiLi128ELi8ELi1ELi128ELi16ELi16ELi0EEviiiPT_S1_S1_ii --------------------------
	.section	.nv.shared._Z9cuda_gemmIiLi128ELi8ELi1ELi128ELi16ELi16ELi0EEviiiPT_S1_S1_ii,"aw",@nobits
	.sectionflags	@""
	.align	128
.nv.shared._Z9cuda_gemmIiLi128ELi8ELi1ELi128ELi16ELi16ELi0EEviiiPT_S1_S1_ii:
	.zero		3200


//--------------------- .nv.shared._Z9cuda_gemmIiLi128ELi8ELi1ELi128ELi8ELi8ELi1EEviiiPT_S1_S1_ii --------------------------
	.section	.nv.shared._Z9cuda_gemmIiLi128ELi8ELi1ELi128ELi8ELi8ELi1EEviiiPT_S1_S1_ii,"aw",@nobits
	.sectionflags	@""
	.align	128
.nv.shared._Z9cuda_gemmIiLi128ELi8ELi1ELi128ELi8ELi8ELi1EEviiiPT_S1_S1_ii:
	.zero		2432


//--------------------- .nv.shared._Z9cuda_gemmIiLi128ELi8ELi1ELi128ELi8ELi8ELi0EEviiiPT_S1_S1_ii --------------------------
	.section	.nv.shared._Z9cuda_gemmIiLi128ELi8ELi1ELi128ELi8ELi8ELi0EEviiiPT_S1_S1_ii,"aw",@nobits
	.sectionflags	@""
	.align	128
.nv.shared._Z9cuda_gemmIiLi128ELi8ELi1ELi128ELi8ELi8ELi0EEviiiPT_S1_S1_ii:
	.zero		2432


//--------------------- .nv.shared._Z9cuda_gemmIiLi128ELi8ELi1ELi128ELi4ELi4ELi1EEviiiPT_S1_S1_ii --------------------------
	.section	.nv.shared._Z9cuda_gemmIiLi128ELi8ELi1ELi128ELi4ELi4ELi1EEviiiPT_S1_S1_ii,"aw",@nobits
	.sectionflags	@""
	.align	128
.nv.shared._Z9cuda_gemmIiLi128ELi8ELi1ELi128ELi4ELi4ELi1EEviiiPT_S1_S1_ii:
	.zero		2176


//--------------------- .nv.shared._Z9cuda_gemmIiLi128ELi8ELi1ELi128ELi4ELi4ELi0EEviiiPT_S1_S1_ii --------------------------
	.section	.nv.shared._Z9cuda_gemmIiLi128ELi8ELi1ELi128ELi4ELi4ELi0EEviiiPT_S1_S1_ii,"aw",@nobits
	.sectionflags	@""
	.align	128
.nv.shared._Z9cuda_gemmIiLi128ELi8ELi1ELi128ELi4ELi4ELi0EEviiiPT_S1_S1_ii:
	.zero		2176


//--------------------- .nv.shared._Z9cuda_gemmIiLi128ELi8ELi1ELi128ELi2ELi2ELi1EEviiiPT_S1_S1_ii --------------------------
	.section	.nv.shared._Z9cuda_gemmIiLi128ELi8ELi1ELi128ELi2ELi2ELi1EEviiiPT_S1_S1_ii,"aw",@nobits
	.sectionflags	@""
	.align	128
.nv.shared._Z9cuda_gemmIiLi128ELi8ELi1ELi128ELi2ELi2ELi1EEviiiPT_S1_S1_ii:
	.zero		2176


//--------------------- .nv.shared._Z9cuda_gemmIiLi128ELi8ELi1ELi128ELi2ELi2ELi0EEviiiPT_S1_S1_ii --------------------------
	.section	.nv.shared._Z9cuda_gemmIiLi128ELi8ELi1ELi128ELi2ELi2ELi0EEviiiPT_S1_S1_ii,"aw",@nobits
	.sectionflags	@""
	.align	128
.nv.shared._Z9cuda_gemmIiLi128ELi8ELi1ELi128ELi2ELi2ELi0EEviiiPT_S1_S1_ii:
	.zero		2176


//--------------------- .nv.shared._Z9cuda_gemmIiLi128ELi8ELi1ELi64ELi64ELi64ELi1EEviiiPT_S1_S1_ii --------------------------
	.section	.nv.shared._Z9cuda_gemmIiLi128ELi8ELi1ELi64ELi64ELi64ELi1EEviiiPT_S1_S1_ii,"aw",@nobits
	.sectionflags	@""
	.align	128
.nv.shared._Z9cuda_gemmIiLi128ELi8ELi1ELi64ELi64ELi64ELi1EEviiiPT_S1_S1_ii:
	.zero		18176


//--------------------- .nv.shared._Z9cuda_gemmIiLi128ELi8ELi1ELi64ELi64ELi64ELi0EEviiiPT_S1_S1_ii --------------------------
	.section	.nv.shared._Z9cuda_gemmIiLi128ELi8ELi1ELi64ELi64ELi64ELi0EEviiiPT_S1_S1_ii,"aw",@nobits
	.sectionflags	@""
	.align	128
.nv.shared._Z9cuda_gemmIiLi128ELi8ELi1ELi64ELi64ELi64ELi0EEviiiPT_S1_S1_ii:
	.zero		18176


//--------------------- .nv.shared._Z9cuda_gemmIiLi128ELi8ELi1ELi64ELi32ELi32ELi1EEviiiPT_S1_S1_ii --------------------------
	.section	.nv.shared._Z9cuda_gemmIiLi128ELi8ELi1ELi64ELi32ELi32ELi1EEviiiPT_S1_S1_ii,"aw",@nobits
	.sectionflags	@""
	.align	128
.nv.shared._Z9cuda_gemmIiLi128ELi8ELi1ELi64ELi32ELi32ELi1EEviiiPT_S1_S1_ii:
	.zero		5760


//--------------------- .nv.shared._Z9cuda_gemmIiLi128ELi8ELi1ELi64ELi32ELi32ELi0EEviiiPT_S1_S1_ii --------------------------
	.section	.nv.shared._Z9cuda_gemmIiLi128ELi8ELi1ELi64ELi32ELi32ELi0EEviiiPT_S1_S1_ii,"aw",@nobits
	.sectionflags	@""
	.align	128
.nv.shared._Z9cuda_gemmIiLi128ELi8ELi1ELi64ELi32ELi32ELi0EEviiiPT_S1_S1_ii:
	.zero		5760


//--------------------- .nv.shared._Z9cuda_gemmIiLi128ELi8ELi1ELi64ELi16ELi16ELi1EEviiiPT_S1_S1_ii --------------------------
	.section	.nv.shared._Z9cuda_gemmIiLi128ELi8ELi1ELi64ELi16ELi16ELi1EEviiiPT_S1_S1_ii,"aw",@nobits
	.sectionflags	@""
	.align	128
.nv.shared._Z9cuda_gemmIiLi128ELi8ELi1ELi64ELi16ELi16ELi1EEviiiPT_S1_S1_ii:
	.zero		2688


//--------------------- .nv.shared._Z9cuda_gemmIiLi128ELi8ELi1ELi64ELi16ELi16ELi0EEviiiPT_S1_S1_ii --------------------------
	.section	.nv.shared._Z9cuda_gemmIiLi128ELi8ELi1ELi64ELi16ELi16ELi0EEviiiPT_S1_S1_ii,"aw",@nobits
	.sectionflags	@""
	.align	128
.nv.shared._Z9cuda_gemmIiLi128ELi8ELi1ELi64ELi16ELi16ELi0EEviiiPT_S1_S1_ii:
	.zero		2688


//--------------------- .nv.shared._Z9cuda_gemmIiLi128ELi8ELi1ELi64ELi8ELi8ELi1EEviiiPT_S1_S1_ii --------------------------
	.section	.nv.shared._Z9cuda_gemmIiLi128ELi8ELi1ELi64ELi8ELi8ELi1EEviiiPT_S1_S1_ii,"aw",@nobits
	.sectionflags	@""
	.align	128
.nv.shared._Z9cuda_gemmIiLi128ELi8ELi1ELi64ELi8ELi8ELi1EEviiiPT_S1_S1_ii:
	.zero		1920


//--------------------- .nv.shared._Z9cuda_gemmIiLi128ELi8ELi1ELi64ELi8ELi8ELi0EEviiiPT_S1_S1_ii --------------------------
	.section	.nv.shared._Z9cuda_gemmIiLi128ELi8ELi1ELi64ELi8ELi8ELi0EEviiiPT_S1_S1_ii,"aw",@nobits
	.sectionflags	@""
	.align	128
.nv.shared._Z9cuda_gemmIiLi128ELi8ELi1ELi64ELi8ELi8ELi0EEviiiPT_S1_S1_ii:
	.zero		1920


//--------------------- .nv.shared._Z9cuda_gemmIiLi128ELi8ELi1ELi64ELi4ELi4ELi1EEviiiPT_S1_S1_ii --------------------------
	.section	.nv.shared._Z9cuda_gemmIiLi128ELi8ELi1ELi64ELi4ELi4ELi1EEviiiPT_S1_S1_ii,"aw",@nobits
	.sectionflags	@""
	.align	128
.nv.shared._Z9cuda_gemmIiLi128ELi8ELi1ELi64ELi4ELi4ELi1EEviiiPT_S1_S1_ii:
	.zero		1664


//--------------------- .nv.shared._Z9cuda_gemmIiLi128ELi8ELi1ELi64ELi4ELi4ELi0EEviiiPT_S1_S1_ii --------------------------
	.section	.nv.shared._Z9cuda_gemmIiLi128ELi8ELi1ELi64ELi4ELi4ELi0EEviiiPT_S1_S1_ii,"aw",@nobits
	.sectionflags	@""
	.align	128
.nv.shared._Z9cuda_gemmIiLi128ELi8ELi1ELi64ELi4ELi4ELi0EEviiiPT_S1_S1_ii:
	.zero		1664


//--------------------- .nv.shared._Z9cuda_gemmIiLi128ELi8ELi1ELi64ELi2ELi2ELi1EEviiiPT_S1_S1_ii --------------------------
	.section	.nv.shared._Z9cuda_gemmIiLi128ELi8ELi1ELi64ELi2ELi2ELi1EEviiiPT_S1_S1_ii,"aw",@nobits
	.sectionflags	@""
	.align	128
.nv.shared._Z9cuda_gemmIiLi128ELi8ELi1ELi64ELi2ELi2ELi1EEviiiPT_S1_S1_ii:
	.zero		1664


//--------------------- .nv.shared._Z9cuda_gemmIiLi128ELi8ELi1ELi64ELi2ELi2ELi0EEviiiPT_S1_S1_ii --------------------------
	.section	.nv.shared._Z9cuda_gemmIiLi128ELi8ELi1ELi64ELi2ELi2ELi0EEviiiPT_S1_S1_ii,"aw",@nobits
	.sectionflags	@""
	.align	128
.nv.shared._Z9cuda_gemmIiLi128ELi8ELi1ELi64ELi2ELi2ELi0EEviiiPT_S1_S1_ii:
	.zero		1664


//--------------------- .nv.shared._Z9cuda_gemmIiLi128ELi8ELi1ELi32ELi64ELi64ELi1EEviiiPT_S1_S1_ii --------------------------
	.section	.nv.shared._Z9cuda_gemmIiLi128ELi8ELi1ELi32ELi64ELi64ELi1EEviiiPT_S1_S1_ii,"aw",@nobits
	.sectionflags	@""
	.align	128
.nv.shared._Z9cuda_gemmIiLi128ELi8ELi1ELi32ELi64ELi64ELi1EEviiiPT_S1_S1_ii:
	.zero		17920


//--------------------- .nv.shared._Z9cuda_gemmIiLi128ELi8ELi1ELi32ELi64ELi64ELi0EEviiiPT_S1_S1_ii --------------------------
	.section	.nv.shared._Z9cuda_gemmIiLi128ELi8ELi1ELi32ELi64ELi64ELi0EEviiiPT_S1_S1_ii,"aw",@nobits
	.sectionflags	@""
	.align	128
.nv.shared._Z9cuda_gemmIiLi128ELi8ELi1ELi32ELi64ELi64ELi0EEviiiPT_S1_S1_ii:
	.zero		17920


//--------------------- .nv.shared._Z9cuda_gemmIiLi128ELi8ELi1ELi32ELi32ELi32ELi1EEviiiPT_S1_S1_ii --------------------------
	.section	.nv.shared._Z9cuda_gemmIiLi128ELi8ELi1ELi32ELi32ELi32ELi1EEviiiPT_S1_S1_ii,"aw",@nobits
	.sectionflags	@""
	.align	128
.nv.shared._Z9cuda_gemmIiLi128ELi8ELi1ELi32ELi32ELi32ELi1EEviiiPT_S1_S1_ii:
	.zero		5504


//--------------------- .nv.shared._Z9cuda_gemmIiLi128ELi8ELi1ELi32ELi32ELi32ELi0EEviiiPT_S1_S1_ii --------------------------
	.section	.nv.shared._Z9cuda_gemmIiLi128ELi8ELi1ELi32ELi32ELi32ELi0EEviiiPT_S1_S1_ii,"aw",@nobits
	.sectionflags	@""
	.align	128
.nv.shared._Z9cuda_gemmIiLi128ELi8ELi1ELi32ELi32ELi32ELi0EEviiiPT_S1_S1_ii:
	.zero		5504


//--------------------- .nv.shared._Z9cuda_gemmIiLi128ELi8ELi1ELi32ELi16ELi16ELi1EEviiiPT_S1_S1_ii --------------------------
	.section	.nv.shared._Z9cuda_gemmIiLi128ELi8ELi1ELi32ELi16ELi16ELi1EEviiiPT_S1_S1_ii,"aw",@nobits
	.sectionflags	@""
	.align	128
.nv.shared._Z9cuda_gemmIiLi128ELi8ELi1ELi32ELi16ELi16ELi1EEviiiPT_S1_S1_ii:
	.zero		2432


//--------------------- .nv.shared._Z9cuda_gemmIiLi128ELi8ELi1ELi32ELi16ELi16ELi0EEviiiPT_S1_S1_ii --------------------------
	.section	.nv.shared._Z9cuda_gemmIiLi128ELi8ELi1ELi32ELi16ELi16ELi0EEviiiPT_S1_S1_ii,"aw",@nobits
	.sectionflags	@""
	.align	128
.nv.shared._Z9cuda_gemmIiLi128ELi8ELi1ELi32ELi16ELi16ELi0EEviiiPT_S1_S1_ii:
	.zero		2432


//--------------------- .nv.shared._Z9cuda_gemmIiLi128ELi8ELi1ELi32ELi8ELi8ELi1EEviiiPT_S1_S1_ii --------------------------
	.section	.nv.shared._Z9cuda_gemmIiLi128ELi8ELi1ELi32ELi8ELi8ELi1EEviiiPT_S1_S1_ii,"aw",@nobits
	.sectionflags	@""
	.align	128
.nv.shared._Z9cuda_gemmIiLi128ELi8ELi1ELi32ELi8ELi8ELi1EEviiiPT_S1_S1_ii:
	.zero		1664


//--------------------- .nv.shared._Z9cuda_gemmIiLi128ELi8ELi1ELi32ELi8ELi8ELi0EEviiiPT_S1_S1_ii --------------------------
	.section	.nv.shared._Z9cuda_gemmIiLi128ELi8ELi1ELi32ELi8ELi8ELi0EEviiiPT_S1_S1_ii,"aw",@nobits
	.sectionflags	@""
	.align	128
.nv.shared._Z9cuda_gemmIiLi128ELi8ELi1ELi32ELi8ELi8ELi0EEviiiPT_S1_S1_ii:
	.zero		1664


//--------------------- .nv.shared._Z9cuda_gemmIiLi128ELi8ELi1ELi32ELi4ELi4ELi1EEviiiPT_S1_S1_ii --------------------------
	.section	.nv.shared._Z9cuda_gemmIiLi128ELi8ELi1ELi32ELi4ELi4ELi1EEviiiPT_S1_S1_ii,"aw",@nobits
	.sectionflags	@""
	.align	128
.nv.shared._Z9cuda_gemmIiLi128ELi8ELi1ELi32ELi4ELi4ELi1EEviiiPT_S1_S1_ii:
	.zero		1408


//--------------------- .nv.shared._Z9cuda_gemmIiLi128ELi8ELi1ELi32ELi4ELi4ELi0EEviiiPT_S1_S1_ii --------------------------
	.section	.nv.shared._Z9cuda_gemmIiLi128ELi8ELi1ELi32ELi4ELi4ELi0EEviiiPT_S1_S1_ii,"aw",@nobits
	.sectionflags	@""
	.align	128
.nv.shared._Z9cuda_gemmIiLi128ELi8ELi1ELi32ELi4ELi4ELi0EEviiiPT_S1_S1_ii:
	.zero		1408


//--------------------- .nv.shared._Z9cuda_gemmIiLi128ELi8ELi1ELi32ELi2ELi2ELi1EEviiiPT_S1_S1_ii --------------------------
	.section	.nv.shared._Z9cuda_gemmIiLi128ELi8ELi1ELi32ELi2ELi2ELi1EEviiiPT_S1_S1_ii,"aw",@nobits
	.sectionflags	@""
	.align	128
.nv.shared._Z9cuda_gemmIiLi128ELi8ELi1ELi32ELi2ELi2ELi1EEviiiPT_S1_S1_ii:
	.zero		1408


//--------------------- .nv.shared._Z9cuda_gemmIiLi128ELi8ELi1ELi32ELi2ELi2ELi0EEviiiPT_S1_S1_ii --------------------------
	.section	.nv.shared._Z9cuda_gemmIiLi128ELi8ELi1ELi32ELi2ELi2ELi0EEviiiPT_S1_S1_ii,"aw",@nobits
	.sectionflags	@""
	.align	128
.nv.shared._Z9cuda_gemmIiLi128ELi8ELi1ELi32ELi2ELi2ELi0EEviiiPT_S1_S1_ii:
	.zero		1408


//--------------------- .nv.shared._Z9cuda_gemmIiLi128ELi8ELi1ELi16ELi64ELi64ELi1EEviiiPT_S1_S1_ii --------------------------
	.section	.nv.shared._Z9cuda_gemmIiLi128ELi8ELi1ELi16ELi64ELi64ELi1EEviiiPT_S1_S1_ii,"aw",@nobits
	.sectionflags	@""
	.align	128
.nv.shared._Z9cuda_gemmIiLi128ELi8ELi1ELi16ELi64ELi64ELi1EEviiiPT_S1_S1_ii:
	.zero		17856


//--------------------- .nv.shared._Z9cuda_gemmIiLi128ELi8ELi1ELi16ELi64ELi64ELi0EEviiiPT_S1_S1_ii --------------------------
	.section	.nv.shared._Z9cuda_gemmIiLi128ELi8ELi1ELi16ELi64ELi64ELi0EEviiiPT_S1_S1_ii,"aw",@nobits
	.sectionflags	@""
	.align	128
.nv.shared._Z9cuda_gemmIiLi128ELi8ELi1ELi16ELi64ELi64ELi0EEviiiPT_S1_S1_ii:
	.zero		17856


//--------------------- .nv.shared._Z9cuda_gemmIiLi128ELi8ELi1ELi16ELi32ELi32ELi1EEviiiPT_S1_S1_ii --------------------------
	.section	.nv.shared._Z9cuda_gemmIiLi128ELi8ELi1ELi16ELi32ELi32ELi1EEviiiPT_S1_S1_ii,"aw",@nobits
	.sectionflags	@""
	.align	128
.nv.shared._Z9cuda_gemmIiLi128ELi8ELi1ELi16ELi32ELi32ELi1EEviiiPT_S1_S1_ii:
	.zero		5440


//--------------------- .nv.shared._Z9cuda_gemmIiLi128ELi8ELi1ELi16ELi32ELi32ELi0EEviiiPT_S1_S1_ii --------------------------
	.section	.nv.shared._Z9cuda_gemmIiLi128ELi8ELi1ELi16ELi32ELi32ELi0EEviiiPT_S1_S1_ii,"aw",@nobits
	.sectionflags	@""
	.align	128
.nv.shared._Z9cuda_gemmIiLi128ELi8ELi1ELi16ELi32ELi32ELi0EEviiiPT_S1_S1_ii:
	.zero		5440


//--------------------- .nv.shared._Z9cuda_gemmIiLi128ELi8ELi1ELi16ELi16ELi16ELi1EEviiiPT_S1_S1_ii --------------------------
	.section	.nv.shared._Z9cuda_gemmIiLi128ELi8ELi1ELi16ELi16ELi16ELi1EEviiiPT_S1_S1_ii,"aw",@nobits
	.sectionflags	@""
	.align	128
.nv.shared._Z9cuda_gemmIiLi128ELi8ELi1ELi16ELi16ELi16ELi1EEviiiPT_S1_S1_ii:
	.zero		2368


//--------------------- .nv.shared._Z9cuda_gemmIiLi128ELi8ELi1ELi16ELi16ELi16ELi0EEviiiPT_S1_S1_ii --------------------------
	.section	.nv.shared._Z9cuda_gemmIiLi128ELi8ELi1ELi16ELi16ELi16ELi0EEviiiPT_S1_S1_ii,"aw",@nobits
	.sectionflags	@""
	.align	128
.nv.shared._Z9cuda_gemmIiLi128ELi8ELi1ELi16ELi16ELi16ELi0EEviiiPT_S1_S1_ii:
	.zero		2368


//--------------------- .nv.shared._Z9cuda_gemmIiLi128ELi8ELi1ELi16ELi8ELi8ELi1EEviiiPT_S1_S1_ii --------------------------
	.section	.nv.shared._Z9cuda_gemmIiLi128ELi8ELi1ELi16ELi8ELi8ELi1EEviiiPT_S1_S1_ii,"aw",@nobits
	.sectionflags	@""
	.align	128
.nv.shared._Z9cuda_gemmIiLi128ELi8ELi1ELi16ELi8ELi8ELi1EEviiiPT_S1_S1_ii:
	.zero		1600


//--------------------- .nv.shared._Z9cuda_gemmIiLi128ELi8ELi1ELi16ELi8ELi8ELi0EEviiiPT_S1_S1_ii --------------------------
	.section	.nv.shared._Z9cuda_gemmIiLi128ELi8ELi1ELi16ELi8ELi8ELi0EEviiiPT_S1_S1_ii,"aw",@nobits
	.sectionflags	@""
	.align	128
.nv.shared._Z9cuda_gemmIiLi128ELi8ELi1ELi16ELi8ELi8ELi0EEviiiPT_S1_S1_ii:
	.zero		1600


//--------------------- .nv.shared._Z9cuda_gemmIiLi128ELi8ELi1ELi16ELi4ELi4ELi1EEviiiPT_S1_S1_ii --------------------------
	.section	.nv.shared._Z9cuda_gemmIiLi128ELi8ELi1ELi16ELi4ELi4ELi1EEviiiPT_S1_S1_ii,"aw",@nobits
	.sectionflags	@""
	.align	128
.nv.shared._Z9cuda_gemmIiLi128ELi8ELi1ELi16ELi4ELi4ELi1EEviiiPT_S1_S1_ii:
	.zero		1344


//--------------------- .nv.shared._Z9cuda_gemmIiLi128ELi8ELi1ELi16ELi4ELi4ELi0EEviiiPT_S1_S1_ii --------------------------
	.section	.nv.shared._Z9cuda_gemmIiLi128ELi8ELi1ELi16ELi4ELi4ELi0EEviiiPT_S1_S1_ii,"aw",@nobits
	.sectionflags	@""
	.align	128
.nv.shared._Z9cuda_gemmIiLi128ELi8ELi1ELi16ELi4ELi4ELi0EEviiiPT_S1_S1_ii:
	.zero		1344


//--------------------- .nv.shared._Z9cuda_gemmIiLi128ELi8ELi1ELi16ELi2ELi2ELi1EEviiiPT_S1_S1_ii --------------------------
	.section	.nv.shared._Z9cuda_gemmIiLi128ELi8ELi1ELi16ELi2ELi2ELi1EEviiiPT_S1_S1_ii,"aw",@nobits
	.sectionflags	@""
	.align	128
.nv.shared._Z9cuda_gemmIiLi128ELi8ELi1ELi16ELi2ELi2ELi1EEviiiPT_S1_S1_ii:
	.zero		1344


//--------------------- .nv.shared._Z9cuda_gemmIiLi128ELi8ELi1ELi16ELi2ELi2ELi0EEviiiPT_S1_S1_ii --------------------------
	.section	.nv.shared._Z9cuda_gemmIiLi128ELi8ELi1ELi16ELi2ELi2ELi0EEviiiPT_S1_S1_ii,"aw",@nobits
	.sectionflags	@""
	.align	128
.nv.shared._Z9cuda_gemmIiLi128ELi8ELi1ELi16ELi2ELi2ELi0EEviiiPT_S1_S1_ii:
	.zero		1344


//--------------------- .nv.shared._Z9cuda_gemmIiLi128ELi1ELi1ELi1024ELi64ELi64ELi1EEviiiPT_S1_S1_ii --------------------------
	.section	.nv.shared._Z9cuda_gemmIiLi128ELi1ELi1ELi1024ELi64ELi64ELi1EEviiiPT_S1_S1_ii,"aw",@nobits
	.sectionflags	@""
	.align	128
.nv.shared._Z9cuda_gemmIiLi128ELi1ELi1ELi1024ELi64ELi64ELi1EEviiiPT_S1_S1_ii:
	.zero		25856


//--------------------- .nv.shared._Z9cuda_gemmIiLi128ELi1ELi1ELi1024ELi64ELi64ELi0EEviiiPT_S1_S1_ii --------------------------
	.section	.nv.shared._Z9cuda_gemmIiLi128ELi1ELi1ELi1024ELi64ELi64ELi0EEviiiPT_S1_S1_ii,"aw",@nobits
	.sectionflags	@""
	.align	128
.nv.shared._Z9cuda_gemmIiLi128ELi1ELi1ELi1024ELi64ELi64ELi0EEviiiPT_S1_S1_ii:
	.zero		25856


//--------------------- .nv.shared._Z9cuda_gemmIiLi128ELi1ELi1ELi1024ELi32ELi32ELi1EEviiiPT_S1_S1_ii --------------------------
	.section	.nv.shared._Z9cuda_gemmIiLi128ELi1ELi1ELi1024ELi32ELi32ELi1EEviiiPT_S1_S1_ii,"aw",@nobits
	.sectionflags	@""
	.align	128
.nv.shared._Z9cuda_gemmIiLi128ELi1ELi1ELi1024ELi32ELi32ELi1EEviiiPT_S1_S1_ii:
	.zero		13440


//--------------------- .nv.shared._Z9cuda_gemmIiLi128ELi1ELi1ELi1024ELi32ELi32ELi0EEviiiPT_S1_S1_ii --------------------------
	.section	.nv.shared._Z9cuda_gemmIiLi128ELi1ELi1ELi1024ELi32ELi32ELi0EEviiiPT_S1_S1_ii,"aw",@nobits
	.sectionflags	@""
	.align	128
.nv.shared._Z9cuda_gemmIiLi128ELi1ELi1ELi1024ELi32ELi32ELi0EEviiiPT_S1_S1_ii:
	.zero		13440


//--------------------- .nv.shared._Z9cuda_gemmIiLi128ELi1ELi1ELi1024ELi16ELi16ELi1EEviiiPT_S1_S1_ii --------------------------
	.section	.nv.shared._Z9cuda_gemmIiLi128ELi1ELi1ELi1024ELi16ELi16ELi1EEviiiPT_S1_S1_ii,"aw",@nobits
	.sectionflags	@""
	.align	128
.nv.shared._Z9cuda_gemmIiLi128ELi1ELi1ELi1024ELi16ELi16ELi1EEviiiPT_S1_S1_ii:
	.zero		10368


//--------------------- .nv.shared._Z9cuda_gemmIiLi128ELi1ELi1ELi1024ELi16ELi16ELi0EEviiiPT_S1_S1_ii --------------------------
	.section	.nv.shared._Z9cuda_gemmIiLi128ELi1ELi1ELi1024ELi16ELi16ELi0EEviiiPT_S1_S1_ii,"aw",@nobits
	.sectionflags	@""
	.align	128
.nv.shared._Z9cuda_gemmIiLi128ELi1ELi1ELi1024ELi16ELi16ELi0EEviiiPT_S1_S1_ii:
	.zero		10368


//--------------------- .nv.shared._Z9cuda_gemmIiLi128ELi1ELi1ELi1024ELi8ELi8ELi1EEviiiPT_S1_S1_ii --------------------------
	.section	.nv.shared._Z9cuda_gemmIiLi128ELi1ELi1ELi1024ELi8ELi8ELi1EEviiiPT_S1_S1_ii,"aw",@nobits
	.sectionflags	@""
	.align	128
.nv.shared._Z9cuda_gemmIiLi128ELi1ELi1ELi1024ELi8ELi8ELi1EEviiiPT_S1_S1_ii:
	.zero		9600


//--------------------- .nv.shared._Z9cuda_gemmIiLi128ELi1ELi1ELi1024ELi8ELi8ELi0EEviiiPT_S1_S1_ii --------------------------
	.section	.nv.shared._Z9cuda_gemmIiLi128ELi1ELi1ELi1024ELi8ELi8ELi0EEviiiPT_S1_S1_ii,"aw",@nobits
	.sectionflags	@""
	.align	128
.nv.shared._Z9cuda_gemmIiLi128ELi1ELi1ELi1024ELi8ELi8ELi0EEviiiPT_S1_S1_ii:
	.zero		9600


//--------------------- .nv.shared._Z9cuda_gemmIiLi128ELi1ELi1ELi1024ELi4ELi4ELi1EEviiiPT_S1_S1_ii --------------------------
	.section	.nv.shared._Z9cuda_gemmIiLi128ELi1ELi1ELi1024ELi4ELi4ELi1EEviiiPT_S1_S1_ii,"aw",@nobits
	.sectionflags	@""
	.align	128
.nv.shared._Z9cuda_gemmIiLi128ELi1ELi1ELi1024ELi4ELi4ELi1EEviiiPT_S1_S1_ii:
	.zero		9344


//--------------------- .nv.shared._Z9cuda_gemmIiLi128ELi1ELi1ELi1024ELi4ELi4ELi0EEviiiPT_S1_S1_ii --------------------------
	.section	.nv.shared._Z9cuda_gemmIiLi128ELi1ELi1ELi1024ELi4ELi4ELi0EEviiiPT_S1_S1_ii,"aw",@nobits
	.sectionflags	@""
	.align	128
.nv.shared._Z9cuda_gemmIiLi128ELi1ELi1ELi1024ELi4ELi4ELi0EEviiiPT_S1_S1_ii:
	.zero		9344


//--------------------- .nv.shared._Z9cuda_gemmIiLi128ELi1ELi1ELi1024ELi2ELi2ELi1EEviiiPT_S1_S1_ii --------------------------
	.section	.nv.shared._Z9cuda_gemmIiLi128ELi1ELi1ELi1024ELi2ELi2ELi1EEviiiPT_S1_S1_ii,"aw",@nobits
	.sectionflags	@""
	.align	128
.nv.shared._Z9cuda_gemmIiLi128ELi1ELi1ELi1024ELi2ELi2ELi1EEviiiPT_S1_S1_ii:
	.zero		9344


//--------------------- .nv.shared._Z9cuda_gemmIiLi128ELi1ELi1ELi1024ELi2ELi2ELi0EEviiiPT_S1_S1_ii --------------------------
	.section	.nv.shared._Z9cuda_gemmIiLi128ELi1ELi1ELi1024ELi2ELi2ELi0EEviiiPT_S1_S1_ii,"aw",@nobits
	.sectionflags	@""
	.align	128
.nv.shared._Z9cuda_gemmIiLi128ELi1ELi1ELi1024ELi2ELi2ELi0EEviiiPT_S1_S1_ii:
	.zero		9344


//--------------------- .nv.shared._Z9cuda_gemmIiLi128ELi1ELi1ELi512ELi64ELi64ELi1EEviiiPT_S1_S1_ii --------------------------
	.section	.nv.shared._Z9cuda_gemmIiLi128ELi1ELi1ELi512ELi64ELi64ELi1EEviiiPT_S1_S1_ii,"aw",@nobits
	.sectionflags	@""
	.align	128
.nv.shared._Z9cuda_gemmIiLi128ELi1ELi1ELi512ELi64ELi64ELi1EEviiiPT_S1_S1_ii:
	.zero		21760


//--------------------- .nv.shared._Z9cuda_gemmIiLi128ELi1ELi1ELi512ELi64ELi64ELi0EEviiiPT_S1_S1_ii --------------------------
	.section	.nv.shared._Z9cuda_gemmIiLi128ELi1ELi1ELi512ELi64ELi64ELi0EEviiiPT_S1_S1_ii,"aw",@nobits
	.sectionflags	@""
	.align	128
.nv.shared._Z9cuda_gemmIiLi128ELi1ELi1ELi512ELi64ELi64ELi0EEviiiPT_S1_S1_ii:
	.zero		21760


//--------------------- .nv.shared._Z9cuda_gemmIiLi128ELi1ELi1ELi512ELi32ELi32ELi1EEviiiPT_S1_S1_ii --------------------------
	.section	.nv.shared._Z9cuda_gemmIiLi128ELi1ELi1ELi512ELi32ELi32ELi1EEviiiPT_S1_S1_ii,"aw",@nobits
	.sectionflags	@""
	.align	128
.nv.shared._Z9cuda_gemmIiLi128ELi1ELi1ELi512ELi32ELi32ELi1EEviiiPT_S1_S1_ii:
	.zero		9344


//--------------------- .nv.shared._Z9cuda_gemmIiLi128ELi1ELi1ELi512ELi32ELi32ELi0EEviiiPT_S1_S1_ii --------------------------
	.section	.nv.shared._Z9cuda_gemmIiLi128ELi1ELi1ELi512ELi32ELi32ELi0EEviiiPT_S1_S1_ii,"aw",@nobits
	.sectionflags	@""
	.align	128
.nv.shared._Z9cuda_gemmIiLi128ELi1ELi1ELi512ELi32ELi32ELi0EEviiiPT_S1_S1_ii:
	.zero		9344


//--------------------- .nv.shared._Z9cuda_gemmIiLi128ELi1ELi1ELi512ELi16ELi16ELi1EEviiiPT_S1_S1_ii --------------------------
	.section	.nv.shared._Z9cuda_gemmIiLi128ELi1ELi1ELi512ELi16ELi16ELi1EEviiiPT_S1_S1_ii,"aw",@nobits
	.sectionflags	@""
	.align	128
.nv.shared._Z9cuda_gemmIiLi128ELi1ELi1ELi512ELi16ELi16ELi1EEviiiPT_S1_S1_ii:
	.zero		6272


//--------------------- .nv.shared._Z9cuda_gemmIiLi128ELi1ELi1ELi512ELi16ELi16ELi0EEviiiPT_S1_S1_ii --------------------------
	.section	.nv.shared._Z9cuda_gemmIiLi128ELi1ELi1ELi512ELi16ELi16ELi0EEviiiPT_S1_S1_ii,"aw",@nobits
	.sectionflags	@""
	.align	128
.nv.shared._Z9cuda_gemmIiLi128ELi1ELi1ELi512ELi16ELi16ELi0EEviiiPT_S1_S1_ii:
	.zero		6272


//--------------------- .nv.shared._Z9cuda_gemmIiLi128ELi1ELi1ELi512ELi8ELi8ELi1EEviiiPT_S1_S1_ii --------------------------
	.section	.nv.shared._Z9cuda_gemmIiLi128ELi1ELi1ELi512ELi8ELi8ELi1EEviiiPT_S1_S1_ii,"aw",@nobits
	.sectionflags	@""
	.align	128
.nv.shared._Z9cuda_gemmIiLi128ELi1ELi1ELi512ELi8ELi8ELi1EEviiiPT_S1_S1_ii:
	.zero		5504


//--------------------- .nv.shared._Z9cuda_gemmIiLi128ELi1ELi1ELi512ELi8ELi8ELi0EEviiiPT_S1_S1_ii --------------------------
	.section	.nv.shared._Z9cuda_gemmIiLi128ELi1ELi1ELi512ELi8ELi8ELi0EEviiiPT_S1_S1_ii,"aw",@nobits
	.sectionflags	@""
	.align	128
.nv.shared._Z9cuda_gemmIiLi128ELi1ELi1ELi512ELi8ELi8ELi0EEviiiPT_S1_S1_ii:
	.zero		5504


//--------------------- .nv.shared._Z9cuda_gemmIiLi128ELi1ELi1ELi512ELi4ELi4ELi1EEviiiPT_S1_S1_ii --------------------------
	.section	.nv.shared._Z9cuda_gemmIiLi128ELi1ELi1ELi512ELi4ELi4ELi1EEviiiPT_S1_S1_ii,"aw",@nobits
	.sectionflags	@""
	.align	128
.nv.shared._Z9cuda_gemmIiLi128ELi1ELi1ELi512ELi4ELi4ELi1EEviiiPT_S1_S1_ii:
	.zero		5248


//--------------------- .nv.shared._Z9cuda_gemmIiLi128ELi1ELi1ELi512ELi4ELi4ELi0EEviiiPT_S1_S1_ii --------------------------
	.section	.nv.shared._Z9cuda_gemmIiLi128ELi1ELi1ELi512ELi4ELi4ELi0EEviiiPT_S1_S1_ii,"aw",@nobits
	.sectionflags	@""
	.align	128
.nv.shared._Z9cuda_gemmIiLi128ELi1ELi1ELi512ELi4ELi4ELi0EEviiiPT_S1_S1_ii:
	.zero		5248


//--------------------- .nv.shared._Z9cuda_gemmIiLi128ELi1ELi1ELi512ELi2ELi2ELi1EEviiiPT_S1_S1_ii --------------------------
	.section	.nv.shared._Z9cuda_gemmIiLi128ELi1ELi1ELi512ELi2ELi2ELi1EEviiiPT_S1_S1_ii,"aw",@nobits
	.sectionflags	@""
	.align	128
.nv.shared._Z9cuda_gemmIiLi128ELi1ELi1ELi512ELi2ELi2ELi1EEviiiPT_S1_S1_ii:
	.zero		5248


//--------------------- .nv.shared._Z9cuda_gemmIiLi128ELi1ELi1ELi512ELi2ELi2ELi0EEviiiPT_S1_S1_ii --------------------------
	.section	.nv.shared._Z9cuda_gemmIiLi128ELi1ELi1ELi512ELi2ELi2ELi0EEviiiPT_S1_S1_ii,"aw",@nobits
	.sectionflags	@""
	.align	128
.nv.shared._Z9cuda_gemmIiLi128ELi1ELi1ELi512ELi2ELi2ELi0EEviiiPT_S1_S1_ii:
	.zero		5248


//--------------------- .nv.shared._Z9cuda_gemmIiLi128ELi1ELi1ELi256ELi64ELi64ELi1EEviiiPT_S1_S1_ii --------------------------
	.section	.nv.shared._Z9cuda_gemmIiLi128ELi1ELi1ELi256ELi64ELi64ELi1EEviiiPT_S1_S1_ii,"aw",@nobits
	.sectionflags	@""
	.align	128
.nv.shared._Z9cuda_gemmIiLi128ELi1ELi1ELi256ELi64ELi64ELi1EEviiiPT_S1_S1_ii:
	.zero		19712


//--------------------- .nv.shared._Z9cuda_gemmIiLi128ELi1ELi1ELi256ELi64ELi64ELi0EEviiiPT_S1_S1_ii --------------------------
	.section	.nv.shared._Z9cuda_gemmIiLi128ELi1ELi1ELi256ELi64ELi64ELi0EEviiiPT_S1_S1_ii,"aw",@nobits
	.sectionflags	@""
	.align	128
.nv.shared._Z9cuda_gemmIiLi128ELi1ELi1ELi256ELi64ELi64ELi0EEviiiPT_S1_S1_ii:
	.zero		19712


//--------------------- .nv.shared._Z9cuda_gemmIiLi128ELi1ELi1ELi256ELi32ELi32ELi1EEviiiPT_S1_S1_ii --------------------------
	.section	.nv.shared._Z9cuda_gemmIiLi128ELi1ELi1ELi256ELi32ELi32ELi1EEviiiPT_S1_S1_ii,"aw",@nobits
	.sectionflags	@""
	.align	128
.nv.shared._Z9cuda_gemmIiLi128ELi1ELi1ELi256ELi32ELi32ELi1EEviiiPT_S1_S1_ii:
	.zero		7296


//--------------------- .nv.shared._Z9cuda_gemmIiLi128ELi1ELi1ELi256ELi32ELi32ELi0EEviiiPT_S1_S1_ii --------------------------
	.section	.nv.shared._Z9cuda_gemmIiLi128ELi1ELi1ELi256ELi32ELi32ELi0EEviiiPT_S1_S1_ii,"aw",@nobits
	.sectionflags	@""
	.align	128
.nv.shared._Z9cuda_gemmIiLi128ELi1ELi1ELi256ELi32ELi32ELi0EEviiiPT_S1_S1_ii:
	.zero		7296


//--------------------- .nv.shared._Z9cuda_gemmIiLi128ELi1ELi1ELi256ELi16ELi16ELi1EEviiiPT_S1_S1_ii --------------------------
	.section	.nv.shared._Z9cuda_gemmIiLi128ELi1ELi1ELi256ELi16ELi16ELi1EEviiiPT_S1_S1_ii,"aw",@nobits
	.sectionflags	@""
	.align	128
.nv.shared._Z9cuda_gemmIiLi128ELi1ELi1ELi256ELi16ELi16ELi1EEviiiPT_S1_S1_ii:
	.zero		4224


//--------------------- .nv.shared._Z9cuda_gemmIiLi128ELi1ELi1ELi256ELi16ELi16ELi0EEviiiPT_S1_S1_ii --------------------------
	.section	.nv.shared._Z9cuda_gemmIiLi128ELi1ELi1ELi256ELi16ELi16ELi0EEviiiPT_S1_S1_ii,"aw",@nobits
	.sectionflags	@""
	.align	128
.nv.shared._Z9cuda_gemmIiLi128ELi1ELi1ELi256ELi16ELi16ELi0EEviiiPT_S1_S1_ii:
	.zero		4224


//--------------------- .nv.shared._Z9cuda_gemmIiLi128ELi1ELi1ELi256ELi8ELi8ELi1EEviiiPT_S1_S1_ii --------------------------
	.section	.nv.shared._Z9cuda_gemmIiLi128ELi1ELi1ELi256ELi8ELi8ELi1EEviiiPT_S1_S1_ii,"aw",@nobits
	.sectionflags	@""
	.align	128
.nv.shared._Z9cuda_gemmIiLi128ELi1ELi1ELi256ELi8ELi8ELi1EEviiiPT_S1_S1_ii:
	.zero		3456


//--------------------- .nv.shared._Z9cuda_gemmIiLi128ELi1ELi1ELi256ELi8ELi8ELi0EEviiiPT_S1_S1_ii --------------------------
	.section	.nv.shared._Z9cuda_gemmIiLi128ELi1ELi1ELi256ELi8ELi8ELi0EEviiiPT_S1_S1_ii,"aw",@nobits
	.sectionflags	@""
	.align	128
.nv.shared._Z9cuda_gemmIiLi128ELi1ELi1ELi256ELi8ELi8ELi0EEviiiPT_S1_S1_ii:
	.zero		3456


//--------------------- .nv.shared._Z9cuda_gemmIiLi128ELi1ELi1ELi256ELi4ELi4ELi1EEviiiPT_S1_S1_ii --------------------------
	.section	.nv.shared._Z9cuda_gemmIiLi128ELi1ELi1ELi256ELi4ELi4ELi1EEviiiPT_S1_S1_ii,"aw",@nobits
	.sectionflags	@""
	.align	128
.nv.shared._Z9cuda_gemmIiLi128ELi1ELi1ELi256ELi4ELi4ELi1EEviiiPT_S1_S1_ii:
	.zero		3200


//--------------------- .nv.shared._Z9cuda_gemmIiLi128ELi1ELi1ELi256ELi4ELi4ELi0EEviiiPT_S1_S1_ii --------------------------
	.section	.nv.shared._Z9cuda_gemmIiLi128ELi1ELi1ELi256ELi4ELi4ELi0EEviiiPT_S1_S1_ii,"aw",@nobits
	.sectionflags	@""
	.align	128
.nv.shared._Z9cuda_gemmIiLi128ELi1ELi1ELi256ELi4ELi4ELi0EEviiiPT_S1_S1_ii:
	.zero		3200


//--------------------- .nv.shared._Z9cuda_gemmIiLi128ELi1ELi1ELi256ELi2ELi2ELi1EEviiiPT_S1_S1_ii --------------------------
	.section	.nv.shared._Z9cuda_gemmIiLi128ELi1ELi1ELi256ELi2ELi2ELi1EEviiiPT_S1_S1_ii,"aw",@nobits
	.sectionflags	@""
	.align	128
.nv.shared._Z9cuda_gemmIiLi128ELi1ELi1ELi256ELi2ELi2ELi1EEviiiPT_S1_S1_ii:
	.zero		3200


//--------------------- .nv.shared._Z9cuda_gemmIiLi128ELi1ELi1ELi256ELi2ELi2ELi0EEviiiPT_S1_S1_ii --------------------------
	.section	.nv.shared._Z9cuda_gemmIiLi128ELi1ELi1ELi256ELi2ELi2ELi0EEviiiPT_S1_S1_ii,"aw",@nobits
	.sectionflags	@""
	.align	128
.nv.shared._Z9cuda_gemmIiLi128ELi1ELi1ELi256ELi2ELi2ELi0EEviiiPT_S1_S1_ii:
	.zero		3200


//--------------------- .nv.shared._Z9cuda_gemmIiLi128ELi1ELi1ELi128ELi64ELi64ELi1EEviiiPT_S1_S1_ii --------------------------
	.section	.nv.shared._Z9cuda_gemmIiLi128ELi1ELi1ELi128ELi64ELi64ELi1EEviiiPT_S1_S1_ii,"aw",@nobits
	.sectionflags	@""
	.align	128
.nv.shared._Z9cuda_gemmIiLi128ELi1ELi1ELi128ELi64ELi64ELi1EEviiiPT_S1_S1_ii:
	.zero		18688


//--------------------- .nv.shared._Z9cuda_gemmIiLi128ELi1ELi1ELi128ELi64ELi64ELi0EEviiiPT_S1_S1_ii --------------------------
	.section	.nv.shared._Z9cuda_gemmIiLi128ELi1ELi1ELi128ELi64ELi64ELi0EEviiiPT_S1_S1_ii,"aw",@nobits
	.sectionflags	@""
	.align	128
.nv.shared._Z9cuda_gemmIiLi128ELi1ELi1ELi128ELi64ELi64ELi0EEviiiPT_S1_S1_ii:
	.zero		18688


//--------------------- .nv.shared._Z9cuda_gemmIiLi128ELi1ELi1ELi128ELi32ELi32ELi1EEviiiPT_S1_S1_ii --------------------------
	.section	.nv.shared._Z9cuda_gemmIiLi128ELi1ELi1ELi128ELi32ELi32ELi1EEviiiPT_S1_S1_ii,"aw",@nobits
	.sectionflags	@""
	.align	128
.nv.shared._Z9cuda_gemmIiLi128ELi1ELi1ELi128ELi32ELi32ELi1EEviiiPT_S1_S1_ii:
	.zero		6272


//--------------------- .nv.shared._Z9cuda_gemmIiLi128ELi1ELi1ELi128ELi32ELi32ELi0EEviiiPT_S1_S1_ii --------------------------
	.section	.nv.shared._Z9cuda_gemmIiLi128ELi1ELi1ELi128ELi32ELi32ELi0EEviiiPT_S1_S1_ii,"aw",@nobits
	.sectionflags	@""
	.align	128
.nv.shared._Z9cuda_gemmIiLi128ELi1ELi1ELi128ELi32ELi32ELi0EEviiiPT_S1_S1_ii:
	.zero		6272


//--------------------- .nv.shared._Z9cuda_gemmIiLi128ELi1ELi1ELi128ELi16ELi16ELi1EEviiiPT_S1_S1_ii --------------------------
	.section	.nv.shared._Z9cuda_gemmIiLi128ELi1ELi1ELi128ELi16ELi16ELi1EEviiiPT_S1_S1_ii,"aw",@nobits
	.sectionflags	@""
	.align	128
.nv.shared._Z9cuda_gemmIiLi128ELi1ELi1ELi128ELi16ELi16ELi1EEviiiPT_S1_S1_ii:
	.zero		3200


//--------------------- .nv.shared._Z9cuda_gemmIiLi128ELi1ELi1ELi128ELi16ELi16ELi0EEviiiPT_S1_S1_ii --------------------------
	.section	.nv.shared._Z9cuda_gemmIiLi128ELi1ELi1ELi128ELi16ELi16ELi0EEviiiPT_S1_S1_ii,"aw",@nobits
	.sectionflags	@""
	.align	128
.nv.shared._Z9cuda_gemmIiLi128ELi1ELi1ELi128ELi16ELi16ELi0EEviiiPT_S1_S1_ii:
	.zero		3200


//--------------------- .nv.shared._Z9cuda_gemmIiLi128ELi1ELi1ELi128ELi8ELi8ELi1EEviiiPT_S1_S1_ii --------------------------
	.section	.nv.shared._Z9cuda_gemmIiLi128ELi1ELi1ELi128ELi8ELi8ELi1EEviiiPT_S1_S1_ii,"aw",@nobits
	.sectionflags	@""
	.align	128
.nv.shared._Z9cuda_gemmIiLi128ELi1ELi1ELi128ELi8ELi8ELi1EEviiiPT_S1_S1_ii:
	.zero		2432


//--------------------- .nv.shared._Z9cuda_gemmIiLi128ELi1ELi1ELi128ELi8ELi8ELi0EEviiiPT_S1_S1_ii --------------------------
	.section	.nv.shared._Z9cuda_gemmIiLi128ELi1ELi1ELi128ELi8ELi8ELi0EEviiiPT_S1_S1_ii,"aw",@nobits
	.sectionflags	@""
	.align	128
.nv.shared._Z9cuda_gemmIiLi128ELi1ELi1ELi128ELi8ELi8ELi0EEviiiPT_S1_S1_ii:
	.zero		2432


//--------------------- .nv.shared._Z9cuda_gemmIiLi128ELi1ELi1ELi128ELi4ELi4ELi1EEviiiPT_S1_S1_ii --------------------------
	.section	.nv.shared._Z9cuda_gemmIiLi128ELi1ELi1ELi128ELi4ELi4ELi1EEviiiPT_S1_S1_ii,"aw",@nobits
	.sectionflags	@""
	.align	128
.nv.shared._Z9cuda_gemmIiLi128ELi1ELi1ELi128ELi4ELi4ELi1EEviiiPT_S1_S1_ii:
	.zero		2176


//--------------------- .nv.shared._Z9cuda_gemmIiLi128ELi1ELi1ELi128ELi4ELi4ELi0EEviiiPT_S1_S1_ii --------------------------
	.section	.nv.shared._Z9cuda_gemmIiLi128ELi1ELi1ELi128ELi4ELi4ELi0EEviiiPT_S1_S1_ii,"aw",@nobits
	.sectionflags	@""
	.align	128
.nv.shared._Z9cuda_gemmIiLi128ELi1ELi1ELi128ELi4ELi4ELi0EEviiiPT_S1_S1_ii:
	.zero		2176


//--------------------- .nv.shared._Z9cuda_gemmIiLi128ELi1ELi1ELi128ELi2ELi2ELi1EEviiiPT_S1_S1_ii --------------------------
	.section	.nv.shared._Z9cuda_gemmIiLi128ELi1ELi1ELi128ELi2ELi2ELi1EEviiiPT_S1_S1_ii,"aw",@nobits
	.sectionflags	@""
	.align	128
.nv.shared._Z9cuda_gemmIiLi128ELi1ELi1ELi128ELi2ELi2ELi1EEviiiPT_S1_S1_ii:
	.zero		2176


//--------------------- .nv.shared._Z9cuda_gemmIiLi128ELi1ELi1ELi128ELi2ELi2ELi0EEviiiPT_S1_S1_ii --------------------------
	.section	.nv.shared._Z9cuda_gemmIiLi128ELi1ELi1ELi128ELi2ELi2ELi0EEviiiPT_S1_S1_ii,"aw",@nobits
	.sectionflags	@""
	.align	128
.nv.shared._Z9cuda_gemmIiLi128ELi1ELi1ELi128ELi2ELi2ELi0EEviiiPT_S1_S1_ii:
	.zero		2176


//--------------------- .nv.shared._Z9cuda_gemmIiLi128ELi1ELi1ELi64ELi64ELi64ELi1EEviiiPT_S1_S1_ii --------------------------
	.section	.nv.shared._Z9cuda_gemmIiLi128ELi1ELi1ELi64ELi64ELi64ELi1EEviiiPT_S1_S1_ii,"aw",@nobits
	.sectionflags	@""
	.align	128
.nv.shared._Z9cuda_gemmIiLi128ELi1ELi1ELi64ELi64ELi64ELi1EEviiiPT_S1_S1_ii:
	.zero		18176


//--------------------- .nv.shared._Z9cuda_gemmIiLi128ELi1ELi1ELi64ELi64ELi64ELi0EEviiiPT_S1_S1_ii --------------------------
	.section	.nv.shared._Z9cuda_gemmIiLi128ELi1ELi1ELi64ELi64ELi64ELi0EEviiiPT_S1_S1_ii,"aw",@nobits
	.sectionflags	@""
	.align	128
.nv.shared._Z9cuda_gemmIiLi128ELi1ELi1ELi64ELi64ELi64ELi0EEviiiPT_S1_S1_ii:
	.zero		18176


//--------------------- .nv.shared._Z9cuda_gemmIiLi128ELi1ELi1ELi64ELi32ELi32ELi1EEviiiPT_S1_S1_ii --------------------------
	.section	.nv.shared._Z9cuda_gemmIiLi128ELi1ELi1ELi64ELi32ELi32ELi1EEviiiPT_S1_S1_ii,"aw",@nobits
	.sectionflags	@""
	.align	128
.nv.shared._Z9cuda_gemmIiLi128ELi1ELi1ELi64ELi32ELi32ELi1EEviiiPT_S1_S1_ii:
	.zero		5760


//--------------------- .nv.shared._Z9cuda_gemmIiLi128ELi1ELi1ELi64ELi32ELi32ELi0EEviiiPT_S1_S1_ii --------------------------
	.section	.nv.shared._Z9cuda_gemmIiLi128ELi1ELi1ELi64ELi32ELi32ELi0EEviiiPT_S1_S1_ii,"aw",@nobits
	.sectionflags	@""
	.align	128
.nv.shared._Z9cuda_gemmIiLi128ELi1ELi1ELi64ELi32ELi32ELi0EEviiiPT_S1_S1_ii:
	.zero		5760


//--------------------- .nv.shared._Z9cuda_gemmIiLi128ELi1ELi1ELi64ELi16ELi16ELi1EEviiiPT_S1_S1_ii --------------------------
	.section	.nv.shared._Z9cuda_gemmIiLi128ELi1ELi1ELi64ELi16ELi16ELi1EEviiiPT_S1_S1_ii,"aw",@nobits
	.sectionflags	@""
	.align	128
.nv.shared._Z9cuda_gemmIiLi128ELi1ELi1ELi64ELi16ELi16ELi1EEviiiPT_S1_S1_ii:
	.zero		2688


//--------------------- .nv.shared._Z9cuda_gemmIiLi128ELi1ELi1ELi64ELi16ELi16ELi0EEviiiPT_S1_S1_ii --------------------------
	.section	.nv.shared._Z9cuda_gemmIiLi128ELi1ELi1ELi64ELi16ELi16ELi0EEviiiPT_S1_S1_ii,"aw",@nobits
	.sectionflags	@""
	.align	128
.nv.shared._Z9cuda_gemmIiLi128ELi1ELi1ELi64ELi16ELi16ELi0EEviiiPT_S1_S1_ii:
	.zero		2688


//--------------------- .nv.shared._Z9cuda_gemmIiLi128ELi1ELi1ELi64ELi8ELi8ELi1EEviiiPT_S1_S1_ii --------------------------
	.section	.nv.shared._Z9cuda_gemmIiLi128ELi1ELi1ELi64ELi8ELi8ELi1EEviiiPT_S1_S1_ii,"aw",@nobits
	.sectionflags	@""
	.align	128
.nv.shared._Z9cuda_gemmIiLi128ELi1ELi1ELi64ELi8ELi8ELi1EEviiiPT_S1_S1_ii:
	.zero		1920


//--------------------- .nv.shared._Z9cuda_gemmIiLi128ELi1ELi1ELi64ELi8ELi8ELi0EEviiiPT_S1_S1_ii --------------------------
	.section	.nv.shared._Z9cuda_gemmIiLi128ELi1ELi1ELi64ELi8ELi8ELi0EEviiiPT_S1_S1_ii,"aw",@nobits
	.sectionflags	@""
	.align	128
.nv.shared._Z9cuda_gemmIiLi128ELi1ELi1ELi64ELi8ELi8ELi0EEviiiPT_S1_S1_ii:
	.zero		1920


//--------------------- .nv.shared._Z9cuda_gemmIiLi128ELi1ELi1ELi64ELi4ELi4ELi1EEviiiPT_S1_S1_ii --------------------------
	.section	.nv.shared._Z9cuda_gemmIiLi128ELi1ELi1ELi64ELi4ELi4ELi1EEviiiPT_S1_S1_ii,"aw",@nobits
	.sectionflags	@""
	.align	128
.nv.shared._Z9cuda_gemmIiLi128ELi1ELi1ELi64ELi4ELi4ELi1EEviiiPT_S1_S1_ii:
	.zero		1664


//--------------------- .nv.shared._Z9cuda_gemmIiLi128ELi1ELi1ELi64ELi4ELi4ELi0EEviiiPT_S1_S1_ii --------------------------
	.section	.nv.shared._Z9cuda_gemmIiLi128ELi1ELi1ELi64ELi4ELi4ELi0EEviiiPT_S1_S1_ii,"aw",@nobits
	.sectionflags	@""
	.align	128
.nv.shared._Z9cuda_gemmIiLi128ELi1ELi1ELi64ELi4ELi4ELi0EEviiiPT_S1_S1_ii:
	.zero		1664


//--------------------- .nv.shared._Z9cuda_gemmIiLi128ELi1ELi1ELi64ELi2ELi2ELi1EEviiiPT_S1_S1_ii --------------------------
	.section	.nv.shared._Z9cuda_gemmIiLi128ELi1ELi1ELi64ELi2ELi2ELi1EEviiiPT_S1_S1_ii,"aw",@nobits
	.sectionflags	@""
	.align	128
.nv.shared._Z9cuda_gemmIiLi128ELi1ELi1ELi64ELi2ELi2ELi1EEviiiPT_S1_S1_ii:
	.zero		1664


//--------------------- .nv.shared._Z9cuda_gemmIiLi128ELi1ELi1ELi64ELi2ELi2ELi0EEviiiPT_S1_S1_ii --------------------------
	.section	.nv.shared._Z9cuda_gemmIiLi128ELi1ELi1ELi64ELi2ELi2ELi0EEviiiPT_S1_S1_ii,"aw",@nobits
	.sectionflags	@""
	.align	128
.nv.shared._Z9cuda_gemmIiLi128ELi1ELi1ELi64ELi2ELi2ELi0EEviiiPT_S1_S1_ii:
	.zero		1664


//--------------------- .nv.shared._Z9cuda_gemmIiLi128ELi1ELi1ELi32ELi64ELi64ELi1EEviiiPT_S1_S1_ii --------------------------
	.section	.nv.shared._Z9cuda_gemmIiLi128ELi1ELi1ELi32ELi64ELi64ELi1EEviiiPT_S1_S1_ii,"aw",@nobits
	.sectionflags	@""
	.align	128
.nv.shared._Z9cuda_gemmIiLi128ELi1ELi1ELi32ELi64ELi64ELi1EEviiiPT_S1_S1_ii:
	.zero		17920


//--------------------- .nv.shared._Z9cuda_gemmIiLi128ELi1ELi1ELi32ELi64ELi64ELi0EEviiiPT_S1_S1_ii --------------------------
	.section	.nv.shared._Z9cuda_gemmIiLi128ELi1ELi1ELi32ELi64ELi64ELi0EEviiiPT_S1_S1_ii,"aw",@nobits
	.sectionflags	@""
	.align	128
.nv.shared._Z9cuda_gemmIiLi128ELi1ELi1ELi32ELi64ELi64ELi0EEviiiPT_S1_S1_ii:
	.zero		17920


//--------------------- .nv.shared._Z9cuda_gemmIiLi128ELi1ELi1ELi32ELi32ELi32ELi1EEviiiPT_S1_S1_ii --------------------------
	.section	.nv.shared._Z9cuda_gemmIiLi128ELi1ELi1ELi32ELi32ELi32ELi1EEviiiPT_S1_S1_ii,"aw",@nobits
	.sectionflags	@""
	.align	128
.nv.shared._Z9cuda_gemmIiLi128ELi1ELi1ELi32ELi32ELi32ELi1EEviiiPT_S1_S1_ii:
	.zero		5504


//--------------------- .nv.shared._Z9cuda_gemmIiLi128ELi1ELi1ELi32ELi32ELi32ELi0EEviiiPT_S1_S1_ii --------------------------
	.section	.nv.shared._Z9cuda_gemmIiLi128ELi1ELi1ELi32ELi32ELi32ELi0EEviiiPT_S1_S1_ii,"aw",@nobits
	.sectionflags	@""
	.align	128
.nv.shared._Z9cuda_gemmIiLi128ELi1ELi1ELi32ELi32ELi32ELi0EEviiiPT_S1_S1_ii:
	.zero		5504


//--------------------- .nv.shared._Z9cuda_gemmIiLi128ELi1ELi1ELi32ELi16ELi16ELi1EEviiiPT_S1_S1_ii --------------------------
	.section	.nv.shared._Z9cuda_gemmIiLi128ELi1ELi1ELi32ELi16ELi16ELi1EEviiiPT_S1_S1_ii,"aw",@nobits
	.sectionflags	@""
	.align	128
.nv.shared._Z9cuda_gemmIiLi128ELi1ELi1ELi32ELi16ELi16ELi1EEviiiPT_S1_S1_ii:
	.zero		2432


//--------------------- .nv.shared._Z9cuda_gemmIiLi128ELi1ELi1ELi32ELi16ELi16ELi0EEviiiPT_S1_S1_ii --------------------------
	.section	.nv.shared._Z9cuda_gemmIiLi128ELi1ELi1ELi32ELi16ELi16ELi0EEviiiPT_S1_S1_ii,"aw",@nobits
	.sectionflags	@""
	.align	128
.nv.shared._Z9cuda_gemmIiLi128ELi1ELi1ELi32ELi16ELi16ELi0EEviiiPT_S1_S1_ii:
	.zero		2432


//--------------------- .nv.shared._Z9cuda_gemmIiLi128ELi1ELi1ELi32ELi8ELi8ELi1EEviiiPT_S1_S1_ii --------------------------
	.section	.nv.shared._Z9cuda_gemmIiLi128ELi1ELi1ELi32ELi8ELi8ELi1EEviiiPT_S1_S1_ii,"aw",@nobits
	.sectionflags	@""
	.align	128
.nv.shared._Z9cuda_gemmIiLi128ELi1ELi1ELi32ELi8ELi8ELi1EEviiiPT_S1_S1_ii:
	.zero		1664


//--------------------- .nv.shared._Z9cuda_gemmIiLi128ELi1ELi1ELi32ELi8ELi8ELi0EEviiiPT_S1_S1_ii --------------------------
	.section	.nv.shared._Z9cuda_gemmIiLi128ELi1ELi1ELi32ELi8ELi8ELi0EEviiiPT_S1_S1_ii,"aw",@nobits
	.sectionflags	@""
	.align	128
.nv.shared._Z9cuda_gemmIiLi128ELi1ELi1ELi32ELi8ELi8ELi0EEviiiPT_S1_S1_ii:
	.zero		1664


//--------------------- .nv.shared._Z9cuda_gemmIiLi128ELi1ELi1ELi32ELi4ELi4ELi1EEviiiPT_S1_S1_ii --------------------------
	.section	.nv.shared._Z9cuda_gemmIiLi128ELi1ELi1ELi32ELi4ELi4ELi1EEviiiPT_S1_S1_ii,"aw",@nobits
	.sectionflags	@""
	.align	128
.nv.shared._Z9cuda_gemmIiLi128ELi1ELi1ELi32ELi4ELi4ELi1EEviiiPT_S1_S1_ii:
	.zero		1408


//--------------------- .nv.shared._Z9cuda_gemmIiLi128ELi1ELi1ELi32ELi4ELi4ELi0EEviiiPT_S1_S1_ii --------------------------
	.section	.nv.shared._Z9cuda_gemmIiLi128ELi1ELi1ELi32ELi4ELi4ELi0EEviiiPT_S1_S1_ii,"aw",@nobits
	.sectionflags	@""
	.align	128
.nv.shared._Z9cuda_gemmIiLi128ELi1ELi1ELi32ELi4ELi4ELi0EEviiiPT_S1_S1_ii:
	.zero		1408


//--------------------- .nv.shared._Z9cuda_gemmIiLi128ELi1ELi1ELi32ELi2ELi2ELi1EEviiiPT_S1_S1_ii --------------------------
	.section	.nv.shared._Z9cuda_gemmIiLi128ELi1ELi1ELi32ELi2ELi2ELi1EEviiiPT_S1_S1_ii,"aw",@nobits
	.sectionflags	@""
	.align	128
.nv.shared._Z9cuda_gemmIiLi128ELi1ELi1ELi32ELi2ELi2ELi1EEviiiPT_S1_S1_ii:
	.zero		1408


//--------------------- .nv.shared._Z9cuda_gemmIiLi128ELi1ELi1ELi32ELi2ELi2ELi0EEviiiPT_S1_S1_ii --------------------------
	.section	.nv.shared._Z9cuda_gemmIiLi128ELi1ELi1ELi32ELi2ELi2ELi0EEviiiPT_S1_S1_ii,"aw",@nobits
	.sectionflags	@""
	.align	128
.nv.shared._Z9cuda_gemmIiLi128ELi1ELi1ELi32ELi2ELi2ELi0EEviiiPT_S1_S1_ii:
	.zero		1408


//--------------------- .nv.shared._Z9cuda_gemmIiLi128ELi1ELi1ELi16ELi64ELi64ELi1EEviiiPT_S1_S1_ii --------------------------
	.section	.nv.shared._Z9cuda_gemmIiLi128ELi1ELi1ELi16ELi64ELi64ELi1EEviiiPT_S1_S1_ii,"aw",@nobits
	.sectionflags	@""
	.align	128
.nv.shared._Z9cuda_gemmIiLi128ELi1ELi1ELi16ELi64ELi64ELi1EEviiiPT_S1_S1_ii:
	.zero		17856


//--------------------- .nv.shared._Z9cuda_gemmIiLi128ELi1ELi1ELi16ELi64ELi64ELi0EEviiiPT_S1_S1_ii --------------------------
	.section	.nv.shared._Z9cuda_gemmIiLi128ELi1ELi1ELi16ELi64ELi64ELi0EEviiiPT_S1_S1_ii,"aw",@nobits
	.sectionflags	@""
	.align	128
.nv.shared._Z9cuda_gemmIiLi128ELi1ELi1ELi16ELi64ELi64ELi0EEviiiPT_S1_S1_ii:
	.zero		17856


//--------------------- .nv.shared._Z9cuda_gemmIiLi128ELi1ELi1ELi16ELi32ELi32ELi1EEviiiPT_S1_S1_ii --------------------------
	.section	.nv.shared._Z9cuda_gemmIiLi128ELi1ELi1ELi16ELi32ELi32ELi1EEviiiPT_S1_S1_ii,"aw",@nobits
	.sectionflags	@""
	.align	128
.nv.shared._Z9cuda_gemmIiLi128ELi1ELi1ELi16ELi32ELi32ELi1EEviiiPT_S1_S1_ii:
	.zero		5440


//--------------------- .nv.shared._Z9cuda_gemmIiLi128ELi1ELi1ELi16ELi32ELi32ELi0EEviiiPT_S1_S1_ii --------------------------
	.section	.nv.shared._Z9cuda_gemmIiLi128ELi1ELi1ELi16ELi32ELi32ELi0EEviiiPT_S1_S1_ii,"aw",@nobits
	.sectionflags	@""
	.align	128
.nv.shared._Z9cuda_gemmIiLi128ELi1ELi1ELi16ELi32ELi32ELi0EEviiiPT_S1_S1_ii:
	.zero		5440


//--------------------- .nv.shared._Z9cuda_gemmIiLi128ELi1ELi1ELi16ELi16ELi16ELi1EEviiiPT_S1_S1_ii --------------------------
	.section	.nv.shared._Z9cuda_gemmIiLi128ELi1ELi1ELi16ELi16ELi16ELi1EEviiiPT_S1_S1_ii,"aw",@nobits
	.sectionflags	@""
	.align	128
.nv.shared._Z9cuda_gemmIiLi128ELi1ELi1ELi16ELi16ELi16ELi1EEviiiPT_S1_S1_ii:
	.zero		2368


//--------------------- .nv.shared._Z9cuda_gemmIiLi128ELi1ELi1ELi16ELi16ELi16ELi0EEviiiPT_S1_S1_ii --------------------------
	.section	.nv.shared._Z9cuda_gemmIiLi128ELi1ELi1ELi16ELi16ELi16ELi0EEviiiPT_S1_S1_ii,"aw",@nobits
	.sectionflags	@""
	.align	128
.nv.shared._Z9cuda_gemmIiLi128ELi1ELi1ELi16ELi16ELi16ELi0EEviiiPT_S1_S1_ii:
	.zero		2368


//--------------------- .nv.shared._Z9cuda_gemmIiLi128ELi1ELi1ELi16ELi8ELi8ELi1EEviiiPT_S1_S1_ii --------------------------
	.section	.nv.shared._Z9cuda_gemmIiLi128ELi1ELi1ELi16ELi8ELi8ELi1EEviiiPT_S1_S1_ii,"aw",@nobits
	.sectionflags	@""
	.align	128
.nv.shared._Z9cuda_gemmIiLi128ELi1ELi1ELi16ELi8ELi8ELi1EEviiiPT_S1_S1_ii:
	.zero		1600


//--------------------- .nv.shared._Z9cuda_gemmIiLi128ELi1ELi1ELi16ELi8ELi8ELi0EEviiiPT_S1_S1_ii --------------------------
	.section	.nv.shared._Z9cuda_gemmIiLi128ELi1ELi1ELi16ELi8ELi8ELi0EEviiiPT_S1_S1_ii,"aw",@nobits
	.sectionflags	@""
	.align	128
.nv.shared._Z9cuda_gemmIiLi128ELi1ELi1ELi16ELi8ELi8ELi0EEviiiPT_S1_S1_ii:
	.zero		1600


//--------------------- .nv.shared._Z9cuda_gemmIiLi128ELi1ELi1ELi16ELi4ELi4ELi1EEviiiPT_S1_S1_ii --------------------------
	.section	.nv.shared._Z9cuda_gemmIiLi128ELi1ELi1ELi16ELi4ELi4ELi1EEviiiPT_S1_S1_ii,"aw",@nobits
	.sectionflags	@""
	.align	128
.nv.shared._Z9cuda_gemmIiLi128ELi1ELi1ELi16ELi4ELi4ELi1EEviiiPT_S1_S1_ii:
	.zero		1344


//--------------------- .nv.shared._Z9cuda_gemmIiLi128ELi1ELi1ELi16ELi4ELi4ELi0EEviiiPT_S1_S1_ii --------------------------
	.section	.nv.shared._Z9cuda_gemmIiLi128ELi1ELi1ELi16ELi4ELi4ELi0EEviiiPT_S1_S1_ii,"aw",@nobits
	.sectionflags	@""
	.align	128
.nv.shared._Z9cuda_gemmIiLi128ELi1ELi1ELi16ELi4ELi4ELi0EEviiiPT_S1_S1_ii:
	.zero		1344


//--------------------- .nv.shared._Z9cuda_gemmIiLi128ELi1ELi1ELi16ELi2ELi2ELi1EEviiiPT_S1_S1_ii --------------------------
	.section	.nv.shared._Z9cuda_gemmIiLi128ELi1ELi1ELi16ELi2ELi2ELi1EEviiiPT_S1_S1_ii,"aw",@nobits
	.sectionflags	@""
	.align	128
.nv.shared._Z9cuda_gemmIiLi128ELi1ELi1ELi16ELi2ELi2ELi1EEviiiPT_S1_S1_ii:
	.zero		1344


//--------------------- .nv.shared._Z9cuda_gemmIiLi128ELi1ELi1ELi16ELi2ELi2ELi0EEviiiPT_S1_S1_ii --------------------------
	.section	.nv.shared._Z9cuda_gemmIiLi128ELi1ELi1ELi16ELi2ELi2ELi0EEviiiPT_S1_S1_ii,"aw",@nobits
	.sectionflags	@""
	.align	128
.nv.shared._Z9cuda_gemmIiLi128ELi1ELi1ELi16ELi2ELi2ELi0EEviiiPT_S1_S1_ii:
	.zero		1344


//--------------------- .nv.constant0._Z9cuda_gemmIiLi128ELi16ELi1ELi1024ELi64ELi64ELi1EEviiiPT_S1_S1_ii --------------------------
	.section	.nv.constant0._Z9cuda_gemmIiLi128ELi16ELi1ELi1024ELi64ELi64ELi1EEviiiPT_S1_S1_ii,"a",@progbits
	.sectionflags	@""
	.align	4
.nv.constant0._Z9cuda_gemmIiLi128ELi16ELi1ELi1024ELi64ELi64ELi1EEviiiPT_S1_S1_ii:
	.zero		944


//--------------------- .nv.constant0._Z9cuda_gemmIiLi128ELi16ELi1ELi1024ELi64ELi64ELi0EEviiiPT_S1_S1_ii --------------------------
	.section	.nv.constant0._Z9cuda_gemmIiLi128ELi16ELi1ELi1024ELi64ELi64ELi0EEviiiPT_S1_S1_ii,"a",@progbits
	.sectionflags	@""
	.align	4
.nv.constant0._Z9cuda_gemmIiLi128ELi16ELi1ELi1024ELi64ELi64ELi0EEviiiPT_S1_S1_ii:
	.zero		944


//--------------------- .nv.constant0._Z9cuda_gemmIiLi128ELi16ELi1ELi1024ELi32ELi32ELi1EEviiiPT_S1_S1_ii --------------------------
	.section	.nv.constant0._Z9cuda_gemmIiLi128ELi16ELi1ELi1024ELi32ELi32ELi1EEviiiPT_S1_S1_ii,"a",@progbits
	.sectionflags	@""
	.align	4
.nv.constant0._Z9cuda_gemmIiLi128ELi16ELi1ELi1024ELi32ELi32ELi1EEviiiPT_S1_S1_ii:
	.zero		944


//--------------------- .nv.constant0._Z9cuda_gemmIiLi128ELi16ELi1ELi1024ELi32ELi32ELi0EEviiiPT_S1_S1_ii --------------------------
	.section	.nv.constant0._Z9cuda_gemmIiLi128ELi16ELi1ELi1024ELi32ELi32ELi0EEviiiPT_S1_S1_ii,"a",@progbits
	.sectionflags	@""
	.align	4
.nv.constant0._Z9cuda_gemmIiLi128ELi16ELi1ELi1024ELi32ELi32ELi0EEviiiPT_S1_S1_ii:
	.zero		944


//--------------------- .nv.constant0._Z9cuda_gemmIiLi128ELi16ELi1ELi1024ELi16ELi16ELi1EEviiiPT_S1_S1_ii --------------------------
	.section	.nv.constant0._Z9cuda_gemmIiLi128ELi16ELi1ELi1024ELi16ELi16ELi1EEviiiPT_S1_S1_ii,"a",@progbits
	.sectionflags	@""
	.align	4
.nv.constant0._Z9cuda_gemmIiLi128ELi16ELi1ELi1024ELi16ELi16ELi1EEviiiPT_S1_S1_ii:
	.zero		944


//--------------------- .nv.constant0._Z9cuda_gemmIiLi128ELi16ELi1ELi1024ELi16ELi16ELi0EEviiiPT_S1_S1_ii --------------------------
	.section	.nv.constant0._Z9cuda_gemmIiLi128ELi16ELi1ELi1024ELi16ELi16ELi0EEviiiPT_S1_S1_ii,"a",@progbits
	.sectionflags	@""
	.align	4
.nv.constant0._Z9cuda_gemmIiLi128ELi16ELi1ELi1024ELi16ELi16ELi0EEviiiPT_S1_S1_ii:
	.zero		944


//--------------------- .nv.constant0._Z9cuda_gemmIiLi128ELi16ELi1ELi1024ELi8ELi8ELi1EEviiiPT_S1_S1_ii --------------------------
	.section	.nv.constant0._Z9cuda_gemmIiLi128ELi16ELi1ELi1024ELi8ELi8ELi1EEviiiPT_S1_S1_ii,"a",@progbits
	.sectionflags	@""
	.align	4
.nv.constant0._Z9cuda_gemmIiLi128ELi16ELi1ELi1024ELi8ELi8ELi1EEviiiPT_S1_S1_ii:
	.zero		944


//--------------------- .nv.constant0._Z9cuda_gemmIiLi128ELi16ELi1ELi1024ELi8ELi8ELi0EEviiiPT_S1_S1_ii --------------------------
	.section	.nv.constant0._Z9cuda_gemmIiLi128ELi16ELi1ELi1024ELi8ELi8ELi0EEviiiPT_S1_S1_ii,"a",@progbits
	.sectionflags	@""
	.align	4
.nv.constant0._Z9cuda_gemmIiLi128ELi16ELi1ELi1024ELi8ELi8ELi0EEviiiPT_S1_S1_ii:
	.zero		944


//--------------------- .nv.constant0._Z9cuda_gemmIiLi128ELi16ELi1ELi1024ELi4ELi4ELi1EEviiiPT_S1_S1_ii --------------------------
	.section	.nv.constant0._Z9cuda_gemmIiLi128ELi16ELi1ELi1024ELi4ELi4ELi1EEviiiPT_S1_S1_ii,"a",@progbits
	.sectionflags	@""
	.align	4
.nv.constant0._Z9cuda_gemmIiLi128ELi16ELi1ELi1024ELi4ELi4ELi1EEviiiPT_S1_S1_ii:
	.zero		944


//--------------------- .nv.constant0._Z9cuda_gemmIiLi128ELi16ELi1ELi1024ELi4ELi4ELi0EEviiiPT_S1_S1_ii --------------------------
	.section	.nv.constant0._Z9cuda_gemmIiLi128ELi16ELi1ELi1024ELi4ELi4ELi0EEviiiPT_S1_S1_ii,"a",@progbits
	.sectionflags	@""
	.align	4
.nv.constant0._Z9cuda_gemmIiLi128ELi16ELi1ELi1024ELi4ELi4ELi0EEviiiPT_S1_S1_ii:
	.zero		944


//--------------------- .nv.constant0._Z9cuda_gemmIiLi128ELi16ELi1ELi1024ELi2ELi2ELi1EEviiiPT_S1_S1_ii --------------------------
	.section	.nv.constant0._Z9cuda_gemmIiLi128ELi16ELi1ELi1024ELi2ELi2ELi1EEviiiPT_S1_S1_ii,"a",@progbits
	.sectionflags	@""
	.align	4
.nv.constant0._Z9cuda_gemmIiLi128ELi16ELi1ELi1024ELi2ELi2ELi1EEviiiPT_S1_S1_ii:
	.zero		944


//--------------------- .nv.constant0._Z9cuda_gemmIiLi128ELi16ELi1ELi1024ELi2ELi2ELi0EEviiiPT_S1_S1_ii --------------------------
	.section	.nv.constant0._Z9cuda_gemmIiLi128ELi16ELi1ELi1024ELi2ELi2ELi0EEviiiPT_S1_S1_ii,"a",@progbits
	.sectionflags	@""
	.align	4
.nv.constant0._Z9cuda_gemmIiLi128ELi16ELi1ELi1024ELi2ELi2ELi0EEviiiPT_S1_S1_ii:
	.zero		944


//--------------------- .nv.constant0._Z9cuda_gemmIiLi128ELi16ELi1ELi512ELi64ELi64ELi1EEviiiPT_S1_S1_ii --------------------------
	.section	.nv.constant0._Z9cuda_gemmIiLi128ELi16ELi1ELi512ELi64ELi64ELi1EEviiiPT_S1_S1_ii,"a",@progbits
	.sectionflags	@""
	.align	4
.nv.constant0._Z9cuda_gemmIiLi128ELi16ELi1ELi512ELi64ELi64ELi1EEviiiPT_S1_S1_ii:
	.zero		944


//--------------------- .nv.constant0._Z9cuda_gemmIiLi128ELi16ELi1ELi512ELi64ELi64ELi0EEviiiPT_S1_S1_ii --------------------------
	.section	.nv.constant0._Z9cuda_gemmIiLi128ELi16ELi1ELi512ELi64ELi64ELi0EEviiiPT_S1_S1_ii,"a",@progbits
	.sectionflags	@""
	.align	4
.nv.constant0._Z9cuda_gemmIiLi128ELi16ELi1ELi512ELi64ELi64ELi0EEviiiPT_S1_S1_ii:
	.zero		944


//--------------------- .nv.constant0._Z9cuda_gemmIiLi128ELi16ELi1ELi512ELi32ELi32ELi1EEviiiPT_S1_S1_ii --------------------------
	.section	.nv.constant0._Z9cuda_gemmIiLi128ELi16ELi1ELi512ELi32ELi32ELi1EEviiiPT_S1_S1_ii,"a",@progbits
	.sectionflags	@""
	.align	4
.nv.constant0._Z9cuda_gemmIiLi128ELi16ELi1ELi512ELi32ELi32ELi1EEviiiPT_S1_S1_ii:
	.zero		944


//--------------------- .nv.constant0._Z9cuda_gemmIiLi128ELi16ELi1ELi512ELi32ELi32ELi0EEviiiPT_S1_S1_ii --------------------------
	.section	.nv.constant0._Z9cuda_gemmIiLi128ELi16ELi1ELi512ELi32ELi32ELi0EEviiiPT_S1_S1_ii,"a",@progbits
	.sectionflags	@""
	.align	4
.nv.constant0._Z9cuda_gemmIiLi128ELi16ELi1ELi512ELi32ELi32ELi0EEviiiPT_S1_S1_ii:
	.zero		944


//--------------------- .nv.constant0._Z9cuda_gemmIiLi128ELi16ELi1ELi512ELi16ELi16ELi1EEviiiPT_S1_S1_ii --------------------------
	.section	.nv.constant0._Z9cuda_gemmIiLi128ELi16ELi1ELi512ELi16ELi16ELi1EEviiiPT_S1_S1_ii,"a",@progbits
	.sectionflags	@""
	.align	4
.nv.constant0._Z9cuda_gemmIiLi128ELi16ELi1ELi512ELi16ELi16ELi1EEviiiPT_S1_S1_ii:
	.zero		944


//--------------------- .nv.constant0._Z9cuda_gemmIiLi128ELi16ELi1ELi512ELi16ELi16ELi0EEviiiPT_S1_S1_ii --------------------------
	.section	.nv.constant0._Z9cuda_gemmIiLi128ELi16ELi1ELi512ELi16ELi16ELi0EEviiiPT_S1_S1_ii,"a",@progbits
	.sectionflags	@""
	.align	4
.nv.constant0._Z9cuda_gemmIiLi128ELi16ELi1ELi512ELi16ELi16ELi0EEviiiPT_S1_S1_ii:
	.zero		944


//--------------------- .nv.constant0._Z9cuda_gemmIiLi128ELi16ELi1ELi512ELi8ELi8ELi1EEviiiPT_S1_S1_ii --------------------------
	.section	.nv.constant0._Z9cuda_gemmIiLi128ELi16ELi1ELi512ELi8ELi8ELi1EEviiiPT_S1_S1_ii,"a",@progbits
	.sectionflags	@""
	.align	4
.nv.constant0._Z9cuda_gemmIiLi128ELi16ELi1ELi512ELi8ELi8ELi1EEviiiPT_S1_S1_ii:
	.zero		944


//--------------------- .nv.constant0._Z9cuda_gemmIiLi128ELi16ELi1ELi512ELi8ELi8ELi0EEviiiPT_S1_S1_ii --------------------------
	.section	.nv.constant0._Z9cuda_gemmIiLi128ELi16ELi1ELi512ELi8ELi8ELi0EEviiiPT_S1_S1_ii,"a",@progbits
	.sectionflags	@""
	.align	4
.nv.constant0._Z9cuda_gemmIiLi128ELi16ELi1ELi512ELi8ELi8ELi0EEviiiPT_S1_S1_ii:
	.zero		944


//--------------------- .nv.constant0._Z9cuda_gemmIiLi128ELi16ELi1ELi512ELi4ELi4ELi1EEviiiPT_S1_S1_ii --------------------------
	.section	.nv.constant0._Z9cuda_gemmIiLi128ELi16ELi1ELi512ELi4ELi4ELi1EEviiiPT_S1_S1_ii,"a",@progbits
	.sectionflags	@""
	.align	4
.nv.constant0._Z9cuda_gemmIiLi128ELi16ELi1ELi512ELi4ELi4ELi1EEviiiPT_S1_S1_ii:
	.zero		944


//--------------------- .nv.constant0._Z9cuda_gemmIiLi128ELi16ELi1ELi512ELi4ELi4ELi0EEviiiPT_S1_S1_ii --------------------------
	.section	.nv.constant0._Z9cuda_gemmIiLi128ELi16ELi1ELi512ELi4ELi4ELi0EEviiiPT_S1_S1_ii,"a",@progbits
	.sectionflags	@""
	.align	4
.nv.constant0._Z9cuda_gemmIiLi128ELi16ELi1ELi512ELi4ELi4ELi0EEviiiPT_S1_S1_ii:
	.zero		944


//--------------------- .nv.constant0._Z9cuda_gemmIiLi128ELi16ELi1ELi512ELi2ELi2ELi1EEviiiPT_S1_S1_ii --------------------------
	.section	.nv.constant0._Z9cuda_gemmIiLi128ELi16ELi1ELi512ELi2ELi2ELi1EEviiiPT_S1_S1_ii,"a",@progbits
	.sectionflags	@""
	.align	4
.nv.constant0._Z9cuda_gemmIiLi128ELi16ELi1ELi512ELi2ELi2ELi1EEviiiPT_S1_S1_ii:
	.zero		944


//--------------------- .nv.constant0._Z9cuda_gemmIiLi128ELi16ELi1ELi512ELi2ELi2ELi0EEviiiPT_S1_S1_ii --------------------------
	.section	.nv.constant0._Z9cuda_gemmIiLi128ELi16ELi1ELi512ELi2ELi2ELi0EEviiiPT_S1_S1_ii,"a",@progbits
	.sectionflags	@""
	.align	4
.nv.constant0._Z9cuda_gemmIiLi128ELi16ELi1ELi512ELi2ELi2ELi0EEviiiPT_S1_S1_ii:
	.zero		944


//--------------------- .nv.constant0._Z9cuda_gemmIiLi128ELi16ELi1ELi256ELi64ELi64ELi1EEviiiPT_S1_S1_ii --------------------------
	.section	.nv.constant0._Z9cuda_gemmIiLi128ELi16ELi1ELi256ELi64ELi64ELi1EEviiiPT_S1_S1_ii,"a",@progbits
	.sectionflags	@""
	.align	4
.nv.constant0._Z9cuda_gemmIiLi128ELi16ELi1ELi256ELi64ELi64ELi1EEviiiPT_S1_S1_ii:
	.zero		944


//--------------------- .nv.constant0._Z9cuda_gemmIiLi128ELi16ELi1ELi256ELi64ELi64ELi0EEviiiPT_S1_S1_ii --------------------------
	.section	.nv.constant0._Z9cuda_gemmIiLi128ELi16ELi1ELi256ELi64ELi64ELi0EEviiiPT_S1_S1_ii,"a",@progbits
	.sectionflags	@""
	.align	4
.nv.constant0._Z9cuda_gemmIiLi128ELi16ELi1ELi256ELi64ELi64ELi0EEviiiPT_S1_S1_ii:
	.zero		944


//--------------------- .nv.constant0._Z9cuda_gemmIiLi128ELi16ELi1ELi256ELi32ELi32ELi1EEviiiPT_S1_S1_ii --------------------------
	.section	.nv.constant0._Z9cuda_gemmIiLi128ELi16ELi1ELi256ELi32ELi32ELi1EEviiiPT_S1_S1_ii,"a",@progbits
	.sectionflags	@""
	.align	4
.nv.constant0._Z9cuda_gemmIiLi128ELi16ELi1ELi256ELi32ELi32ELi1EEviiiPT_S1_S1_ii:
	.zero		944


//--------------------- .nv.constant0._Z9cuda_gemmIiLi128ELi16ELi1ELi256ELi32ELi32ELi0EEviiiPT_S1_S1_ii --------------------------
	.section	.nv.constant0._Z9cuda_gemmIiLi128ELi16ELi1ELi256ELi32ELi32ELi0EEviiiPT_S1_S1_ii,"a",@progbits
	.sectionflags	@""
	.align	4
.nv.constant0._Z9cuda_gemmIiLi128ELi16ELi1ELi256ELi32ELi32ELi0EEviiiPT_S1_S1_ii:
	.zero		944


//--------------------- .nv.constant0._Z9cuda_gemmIiLi128ELi16ELi1ELi256ELi16ELi16ELi1EEviiiPT_S1_S1_ii --------------------------
	.section	.nv.constant0._Z9cuda_gemmIiLi128ELi16ELi1ELi256ELi16ELi16ELi1EEviiiPT_S1_S1_ii,"a",@progbits
	.sectionflags	@""
	.align	4
.nv.constant0._Z9cuda_gemmIiLi128ELi16ELi1ELi256ELi16ELi16ELi1EEviiiPT_S1_S1_ii:
	.zero		944


//--------------------- .nv.constant0._Z9cuda_gemmIiLi128ELi16ELi1ELi256ELi16ELi16ELi0EEviiiPT_S1_S1_ii --------------------------
	.section	.nv.constant0._Z9cuda_gemmIiLi128ELi16ELi1ELi256ELi16ELi16ELi0EEviiiPT_S1_S1_ii,"a",@progbits
	.sectionflags	@""
	.align	4
.nv.constant0._Z9cuda_gemmIiLi128ELi16ELi1ELi256ELi16ELi16ELi0EEviiiPT_S1_S1_ii:
	.zero		944


//--------------------- .nv.constant0._Z9cuda_gemmIiLi128ELi16ELi1ELi256ELi8ELi8ELi1EEviiiPT_S1_S1_ii --------------------------
	.section	.nv.constant0._Z9cuda_gemmIiLi128ELi16ELi1ELi256ELi8ELi8ELi1EEviiiPT_S1_S1_ii,"a",@progbits
	.sectionflags	@""
	.align	4
.nv.constant0._Z9cuda_gemmIiLi128ELi16ELi1ELi256ELi8ELi8ELi1EEviiiPT_S1_S1_ii:
	.zero		944


//--------------------- .nv.constant0._Z9cuda_gemmIiLi128ELi16ELi1ELi256ELi8ELi8ELi0EEviiiPT_S1_S1_ii --------------------------
	.section	.nv.constant0._Z9cuda_gemmIiLi128ELi16ELi1ELi256ELi8ELi8ELi0EEviiiPT_S1_S1_ii,"a",@progbits
	.sectionflags	@""
	.align	4
.nv.constant0._Z9cuda_gemmIiLi128ELi16ELi1ELi256ELi8ELi8ELi0EEviiiPT_S1_S1_ii:
	.zero		944


//--------------------- .nv.constant0._Z9cuda_gemmIiLi128ELi16ELi1ELi256ELi4ELi4ELi1EEviiiPT_S1_S1_ii --------------------------
	.section	.nv.constant0._Z9cuda_gemmIiLi128ELi16ELi1ELi256ELi4ELi4ELi1EEviiiPT_S1_S1_ii,"a",@progbits
	.sectionflags	@""
	.align	4
.nv.constant0._Z9cuda_gemmIiLi128ELi16ELi1ELi256ELi4ELi4ELi1EEviiiPT_S1_S1_ii:
	.zero		944


//--------------------- .nv.constant0._Z9cuda_gemmIiLi128ELi16ELi1ELi256ELi4ELi4ELi0EEviiiPT_S1_S1_ii --------------------------
	.section	.nv.constant0._Z9cuda_gemmIiLi128ELi16ELi1ELi256ELi4ELi4ELi0EEviiiPT_S1_S1_ii,"a",@progbits
	.sectionflags	@""
	.align	4
.nv.constant0._Z9cuda_gemmIiLi128ELi16ELi1ELi256ELi4ELi4ELi0EEviiiPT_S1_S1_ii:
	.zero		944


//--------------------- .nv.constant0._Z9cuda_gemmIiLi128ELi16ELi1ELi256ELi2ELi2ELi1EEviiiPT_S1_S1_ii --------------------------
	.section	.nv.constant0._Z9cuda_gemmIiLi128ELi16ELi1ELi256ELi2ELi2ELi1EEviiiPT_S1_S1_ii,"a",@progbits
	.sectionflags	@""
	.align	4
.nv.constant0._Z9cuda_gemmIiLi128ELi16ELi1ELi256ELi2ELi2ELi1EEviiiPT_S1_S1_ii:
	.zero		944


//--------------------- .nv.constant0._Z9cuda_gemmIiLi128ELi16ELi1ELi256ELi2ELi2ELi0EEviiiPT_S1_S1_ii --------------------------
	.section	.nv.constant0._Z9cuda_gemmIiLi128ELi16ELi1ELi256ELi2ELi2ELi0EEviiiPT_S1_S1_ii,"a",@progbits
	.sectionflags	@""
	.align	4
.nv.constant0._Z9cuda_gemmIiLi128ELi16ELi1ELi256ELi2ELi2ELi0EEviiiPT_S1_S1_ii:
	.zero		944


//--------------------- .nv.constant0._Z9cuda_gemmIiLi128ELi16ELi1ELi128ELi64ELi64ELi1EEviiiPT_S1_S1_ii --------------------------
	.section	.nv.constant0._Z9cuda_gemmIiLi128ELi16ELi1ELi128ELi64ELi64ELi1EEviiiPT_S1_S1_ii,"a",@progbits
	.sectionflags	@""
	.align	4
.nv.constant0._Z9cuda_gemmIiLi128ELi16ELi1ELi128ELi64ELi64ELi1EEviiiPT_S1_S1_ii:
	.zero		944


//--------------------- .nv.constant0._Z9cuda_gemmIiLi128ELi16ELi1ELi128ELi64ELi64ELi0EEviiiPT_S1_S1_ii --------------------------
	.section	.nv.constant0._Z9cuda_gemmIiLi128ELi16ELi1ELi128ELi64ELi64ELi0EEviiiPT_S1_S1_ii,"a",@progbits
	.sectionflags	@""
	.align	4
.nv.constant0._Z9cuda_gemmIiLi128ELi16ELi1ELi128ELi64ELi64ELi0EEviiiPT_S1_S1_ii:
	.zero		944


//--------------------- .nv.constant0._Z9cuda_gemmIiLi128ELi16ELi1ELi128ELi32ELi32ELi1EEviiiPT_S1_S1_ii --------------------------
	.section	.nv.constant0._Z9cuda_gemmIiLi128ELi16ELi1ELi128ELi32ELi32ELi1EEviiiPT_S1_S1_ii,"a",@progbits
	.sectionflags	@""
	.align	4
.nv.constant0._Z9cuda_gemmIiLi128ELi16ELi1ELi128ELi32ELi32ELi1EEviiiPT_S1_S1_ii:
	.zero		944


//--------------------- .nv.constant0._Z9cuda_gemmIiLi128ELi16ELi1ELi128ELi32ELi32ELi0EEviiiPT_S1_S1_ii --------------------------
	.section	.nv.constant0._Z9cuda_gemmIiLi128ELi16ELi1ELi128ELi32ELi32ELi0EEviiiPT_S1_S1_ii,"a",@progbits
	.sectionflags	@""
	.align	4
.nv.constant0._Z9cuda_gemmIiLi128ELi16ELi1ELi128ELi32ELi32ELi0EEviiiPT_S1_S1_ii:
	.zero		944


//--------------------- .nv.constant0._Z9cuda_gemmIiLi128ELi16ELi1ELi128ELi16ELi16ELi1EEviiiPT_S1_S1_ii --------------------------
	.section	.nv.constant0._Z9cuda_gemmIiLi128ELi16ELi1ELi128ELi16ELi16ELi1EEviiiPT_S1_S1_ii,"a",@progbits
	.sectionflags	@""
	.align	4
.nv.constant0._Z9cuda_gemmIiLi128ELi16ELi1ELi128ELi16ELi16ELi1EEviiiPT_S1_S1_ii:
	.zero		944


//--------------------- .nv.constant0._Z9cuda_gemmIiLi128ELi16ELi1ELi128ELi16ELi16ELi0EEviiiPT_S1_S1_ii --------------------------
	.section	.nv.constant0._Z9cuda_gemmIiLi128ELi16ELi1ELi128ELi16ELi16ELi0EEviiiPT_S1_S1_ii,"a",@progbits
	.sectionflags	@""
	.align	4
.nv.constant0._Z9cuda_gemmIiLi128ELi16ELi1ELi128ELi16ELi16ELi0EEviiiPT_S1_S1_ii:
	.zero		944


//--------------------- .nv.constant0._Z9cuda_gemmIiLi128ELi16ELi1ELi128ELi8ELi8ELi1EEviiiPT_S1_S1_ii --------------------------
	.section	.nv.constant0._Z9cuda_gemmIiLi128ELi16ELi1ELi128ELi8ELi8ELi1EEviiiPT_S1_S1_ii,"a",@progbits
	.sectionflags	@""
	.align	4
.nv.constant0._Z9cuda_gemmIiLi128ELi16ELi1ELi128ELi8ELi8ELi1EEviiiPT_S1_S1_ii:
	.zero		944


//--------------------- .nv.constant0._Z9cuda_gemmIiLi128ELi16ELi1ELi128ELi8ELi8ELi0EEviiiPT_S1_S1_ii --------------------------
	.section	.nv.constant0._Z9cuda_gemmIiLi128ELi16ELi1ELi128ELi8ELi8ELi0EEviiiPT_S1_S1_ii,"a",@progbits
	.sectionflags	@""
	.align	4
.nv.constant0._Z9cuda_gemmIiLi128ELi16ELi1ELi128ELi8ELi8ELi0EEviiiPT_S1_S1_ii:
	.zero		944


//--------------------- .nv.constant0._Z9cuda_gemmIiLi128ELi16ELi1ELi128ELi4ELi4ELi1EEviiiPT_S1_S1_ii --------------------------
	.section	.nv.constant0._Z9cuda_gemmIiLi128ELi16ELi1ELi128ELi4ELi4ELi1EEviiiPT_S1_S1_ii,"a",@progbits
	.sectionflags	@""
	.align	4
.nv.constant0._Z9cuda_gemmIiLi128ELi16ELi1ELi128ELi4ELi4ELi1EEviiiPT_S1_S1_ii:
	.zero		944


//--------------------- .nv.constant0._Z9cuda_gemmIiLi128ELi16ELi1ELi128ELi4ELi4ELi0EEviiiPT_S1_S1_ii --------------------------
	.section	.nv.constant0._Z9cuda_gemmIiLi128ELi16ELi1ELi128ELi4ELi4ELi0EEviiiPT_S1_S1_ii,"a",@progbits
	.sectionflags	@""
	.align	4
.nv.constant0._Z9cuda_gemmIiLi128ELi16ELi1ELi128ELi4ELi4ELi0EEviiiPT_S1_S1_ii:
	.zero		944


//--------------------- .nv.constant0._Z9cuda_gemmIiLi128ELi16ELi1ELi128ELi2ELi2ELi1EEviiiPT_S1_S1_ii --------------------------
	.section	.nv.constant0._Z9cuda_gemmIiLi128ELi16ELi1ELi128ELi2ELi2ELi1EEviiiPT_S1_S1_ii,"a",@progbits
	.sectionflags	@""
	.align	4
.nv.constant0._Z9cuda_gemmIiLi128ELi16ELi1ELi128ELi2ELi2ELi1EEviiiPT_S1_S1_ii:
	.zero		944


//--------------------- .nv.constant0._Z9cuda_gemmIiLi128ELi16ELi1ELi128ELi2ELi2ELi0EEviiiPT_S1_S1_ii --------------------------
	.section	.nv.constant0._Z9cuda_gemmIiLi128ELi16ELi1ELi128ELi2ELi2ELi0EEviiiPT_S1_S1_ii,"a",@progbits
	.sectionflags	@""
	.align	4
.nv.constant0._Z9cuda_gemmIiLi128ELi16ELi1ELi128ELi2ELi2ELi0EEviiiPT_S1_S1_ii:
	.zero		944


//--------------------- .nv.constant0._Z9cuda_gemmIiLi128ELi16ELi1ELi64ELi64ELi64ELi1EEviiiPT_S1_S1_ii --------------------------
	.section	.nv.constant0._Z9cuda_gemmIiLi128ELi16ELi1ELi64ELi64ELi64ELi1EEviiiPT_S1_S1_ii,"a",@progbits
	.sectionflags	@""
	.align	4
.nv.constant0._Z9cuda_gemmIiLi128ELi16ELi1ELi64ELi64ELi64ELi1EEviiiPT_S1_S1_ii:
	.zero		944


//--------------------- .nv.constant0._Z9cuda_gemmIiLi128ELi16ELi1ELi64ELi64ELi64ELi0EEviiiPT_S1_S1_ii --------------------------
	.section	.nv.constant0._Z9cuda_gemmIiLi128ELi16ELi1ELi64ELi64ELi64ELi0EEviiiPT_S1_S1_ii,"a",@progbits
	.sectionflags	@""
	.align	4
.nv.constant0._Z9cuda_gemmIiLi128ELi16ELi1ELi64ELi64ELi64ELi0EEviiiPT_S1_S1_ii:
	.zero		944


//--------------------- .nv.constant0._Z9cuda_gemmIiLi128ELi16ELi1ELi64ELi32ELi32ELi1EEviiiPT_S1_S1_ii --------------------------
	.section	.nv.constant0._Z9cuda_gemmIiLi128ELi16ELi1ELi64ELi32ELi32ELi1EEviiiPT_S1_S1_ii,"a",@progbits
	.sectionflags	@""
	.align	4
.nv.constant0._Z9cuda_gemmIiLi128ELi16ELi1ELi64ELi32ELi32ELi1EEviiiPT_S1_S1_ii:
	.zero		944


//--------------------- .nv.constant0._Z9cuda_gemmIiLi128ELi16ELi1ELi64ELi32ELi32ELi0EEviiiPT_S1_S1_ii --------------------------
	.section	.nv.constant0._Z9cuda_gemmIiLi128ELi16ELi1ELi64ELi32ELi32ELi0EEviiiPT_S1_S1_ii,"a",@progbits
	.sectionflags	@""
	.align	4
.nv.constant0._Z9cuda_gemmIiLi128ELi16ELi1ELi64ELi32ELi32ELi0EEviiiPT_S1_S1_ii:
	.zero		944


//--------------------- .nv.constant0._Z9cuda_gemmIiLi128ELi16ELi1ELi64ELi16ELi16ELi1EEviiiPT_S1_S1_ii --------------------------
	.section	.nv.constant0._Z9cuda_gemmIiLi128ELi16ELi1ELi64ELi16ELi16ELi1EEviiiPT_S1_S1_ii,"a",@progbits
	.sectionflags	@""
	.align	4
.nv.constant0._Z9cuda_gemmIiLi128ELi16ELi1ELi64ELi16ELi16ELi1EEviiiPT_S1_S1_ii:
	.zero		944


//--------------------- .nv.constant0._Z9cuda_gemmIiLi128ELi16ELi1ELi64ELi16ELi16ELi0EEviiiPT_S1_S1_ii --------------------------
	.section	.nv.constant0._Z9cuda_gemmIiLi128ELi16ELi1ELi64ELi16ELi16ELi0EEviiiPT_S1_S1_ii,"a",@progbits
	.sectionflags	@""
	.align	4
.nv.constant0._Z9cuda_gemmIiLi128ELi16ELi1ELi64ELi16ELi16ELi0EEviiiPT_S1_S1_ii:
	.zero		944


//--------------------- .nv.constant0._Z9cuda_gemmIiLi128ELi16ELi1ELi64ELi8ELi8ELi1EEviiiPT_S1_S1_ii --------------------------
	.section	.nv.constant0._Z9cuda_gemmIiLi128ELi16ELi1ELi64ELi8ELi8ELi1EEviiiPT_S1_S1_ii,"a",@progbits
	.sectionflags	@""
	.align	4
.nv.constant0._Z9cuda_gemmIiLi128ELi16ELi1ELi64ELi8ELi8ELi1EEviiiPT_S1_S1_ii:
	.zero		944


//--------------------- .nv.constant0._Z9cuda_gemmIiLi128ELi16ELi1ELi64ELi8ELi8ELi0EEviiiPT_S1_S1_ii --------------------------
	.section	.nv.constant0._Z9cuda_gemmIiLi128ELi16ELi1ELi64ELi8ELi8ELi0EEviiiPT_S1_S1_ii,"a",@progbits
	.sectionflags	@""
	.align	4
.nv.constant0._Z9cuda_gemmIiLi128ELi16ELi1ELi64ELi8ELi8ELi0EEviiiPT_S1_S1_ii:
	.zero		944


//--------------------- .nv.constant0._Z9cuda_gemmIiLi128ELi16ELi1ELi64ELi4ELi4ELi1EEviiiPT_S1_S1_ii --------------------------
	.section	.nv.constant0._Z9cuda_gemmIiLi128ELi16ELi1ELi64ELi4ELi4ELi1EEviiiPT_S1_S1_ii,"a",@progbits
	.sectionflags	@""
	.align	4
.nv.constant0._Z9cuda_gemmIiLi128ELi16ELi1ELi64ELi4ELi4ELi1EEviiiPT_S1_S1_ii:
	.zero		944


//--------------------- .nv.constant0._Z9cuda_gemmIiLi128ELi16ELi1ELi64ELi4ELi4ELi0EEviiiPT_S1_S1_ii --------------------------
	.section	.nv.constant0._Z9cuda_gemmIiLi128ELi16ELi1ELi64ELi4ELi4ELi0EEviiiPT_S1_S1_ii,"a",@progbits
	.sectionflags	@""
	.align	4
.nv.constant0._Z9cuda_gemmIiLi128ELi16ELi1ELi64ELi4ELi4ELi0EEviiiPT_S1_S1_ii:
	.zero		944


//--------------------- .nv.constant0._Z9cuda_gemmIiLi128ELi16ELi1ELi64ELi2ELi2ELi1EEviiiPT_S1_S1_ii --------------------------
	.section	.nv.constant0._Z9cuda_gemmIiLi128ELi16ELi1ELi64ELi2ELi2ELi1EEviiiPT_S1_S1_ii,"a",@progbits
	.sectionflags	@""
	.align	4
.nv.constant0._Z9cuda_gemmIiLi128ELi16ELi1ELi64ELi2ELi2ELi1EEviiiPT_S1_S1_ii:
	.zero		944


//--------------------- .nv.constant0._Z9cuda_gemmIiLi128ELi16ELi1ELi64ELi2ELi2ELi0EEviiiPT_S1_S1_ii --------------------------
	.section	.nv.constant0._Z9cuda_gemmIiLi128ELi16ELi1ELi64ELi2ELi2ELi0EEviiiPT_S1_S1_ii,"a",@progbits
	.sectionflags	@""
	.align	4
.nv.constant0._Z9cuda_gemmIiLi128ELi16ELi1ELi64ELi2ELi2ELi0EEviiiPT_S1_S1_ii:
	.zero		944


//--------------------- .nv.constant0._Z9cuda_gemmIiLi128ELi16ELi1ELi32ELi64ELi64ELi1EEviiiPT_S1_S1_ii --------------------------
	.section	.nv.constant0._Z9cuda_gemmIiLi128ELi16ELi1ELi32ELi64ELi64ELi1EEviiiPT_S1_S1_ii,"a",@progbits
	.sectionflags	@""
	.align	4
.nv.constant0._Z9cuda_gemmIiLi128ELi16ELi1ELi32ELi64ELi64ELi1EEviiiPT_S1_S1_ii:
	.zero		944


//--------------------- .nv.constant0._Z9cuda_gemmIiLi128ELi16ELi1ELi32ELi64ELi64ELi0EEviiiPT_S1_S1_ii --------------------------
	.section	.nv.constant0._Z9cuda_gemmIiLi128ELi16ELi1ELi32ELi64ELi64ELi0EEviiiPT_S1_S1_ii,"a",@progbits
	.sectionflags	@""
	.align	4
.nv.constant0._Z9cuda_gemmIiLi128ELi16ELi1ELi32ELi64ELi64ELi0EEviiiPT_S1_S1_ii:
	.zero		944


//--------------------- .nv.constant0._Z9cuda_gemmIiLi128ELi16ELi1ELi32ELi32ELi32ELi1EEviiiPT_S1_S1_ii --------------------------
	.section	.nv.constant0._Z9cuda_gemmIiLi128ELi16ELi1ELi32ELi32ELi32ELi1EEviiiPT_S1_S1_ii,"a",@progbits
	.sectionflags	@""
	.align	4
.nv.constant0._Z9cuda_gemmIiLi128ELi16ELi1ELi32ELi32ELi32ELi1EEviiiPT_S1_S1_ii:
	.zero		944


//--------------------- .nv.constant0._Z9cuda_gemmIiLi128ELi16ELi1ELi32ELi32ELi32ELi0EEviiiPT_S1_S1_ii --------------------------
	.section	.nv.constant0._Z9cuda_gemmIiLi128ELi16ELi1ELi32ELi32ELi32ELi0EEviiiPT_S1_S1_ii,"a",@progbits
	.sectionflags	@""
	.align	4
.nv.constant0._Z9cuda_gemmIiLi128ELi16ELi1ELi32ELi32ELi32ELi0EEviiiPT_S1_S1_ii:
	.zero		944


//--------------------- .nv.constant0._Z9cuda_gemmIiLi128ELi16ELi1ELi32ELi16ELi16ELi1EEviiiPT_S1_S1_ii --------------------------
	.section	.nv.constant0._Z9cuda_gemmIiLi128ELi16ELi1ELi32ELi16ELi16ELi1EEviiiPT_S1_S1_ii,"a",@progbits
	.sectionflags	@""
	.align	4
.nv.constant0._Z9cuda_gemmIiLi128ELi16ELi1ELi32ELi16ELi16ELi1EEviiiPT_S1_S1_ii:
	.zero		944


//--------------------- .nv.constant0._Z9cuda_gemmIiLi128ELi16ELi1ELi32ELi16ELi16ELi0EEviiiPT_S1_S1_ii --------------------------
	.section	.nv.constant0._Z9cuda_gemmIiLi128ELi16ELi1ELi32ELi16ELi16ELi0EEviiiPT_S1_S1_ii,"a",@progbits
	.sectionflags	@""
	.align	4
.nv.constant0._Z9cuda_gemmIiLi128ELi16ELi1ELi32ELi16ELi16ELi0EEviiiPT_S1_S1_ii:
	.zero		944


//--------------------- .nv.constant0._Z9cuda_gemmIiLi128ELi16ELi1ELi32ELi8ELi8ELi1EEviiiPT_S1_S1_ii --------------------------
	.section	.nv.constant0._Z9cuda_gemmIiLi128ELi16ELi1ELi32ELi8ELi8ELi1EEviiiPT_S1_S1_ii,"a",@progbits
	.sectionflags	@""
	.align	4
.nv.constant0._Z9cuda_gemmIiLi128ELi16ELi1ELi32ELi8ELi8ELi1EEviiiPT_S1_S1_ii:
	.zero		944


//--------------------- .nv.constant0._Z9cuda_gemmIiLi128ELi16ELi1ELi32ELi8ELi8ELi0EEviiiPT_S1_S1_ii --------------------------
	.section	.nv.constant0._Z9cuda_gemmIiLi128ELi16ELi1ELi32ELi8ELi8ELi0EEviiiPT_S1_S1_ii,"a",@progbits
	.sectionflags	@""
	.align	4
.nv.constant0._Z9cuda_gemmIiLi128ELi16ELi1ELi32ELi8ELi8ELi0EEviiiPT_S1_S1_ii:
	.zero		944


//--------------------- .nv.constant0._Z9cuda_gemmIiLi128ELi16ELi1ELi32ELi4ELi4ELi1EEviiiPT_S1_S1_ii --------------------------
	.section	.nv.constant0._Z9cuda_gemmIiLi128ELi16ELi1ELi32ELi4ELi4ELi1EEviiiPT_S1_S1_ii,"a",@progbits
	.sectionflags	@""
	.align	4
.nv.constant0._Z9cuda_gemmIiLi128ELi16ELi1ELi32ELi4ELi4ELi1EEviiiPT_S1_S1_ii:
	.zero		944


//--------------------- .nv.constant0._Z9cuda_gemmIiLi128ELi16ELi1ELi32ELi4ELi4ELi0EEviiiPT_S1_S1_ii --------------------------
	.section	.nv.constant0._Z9cuda_gemmIiLi128ELi16ELi1ELi32ELi4ELi4ELi0EEviiiPT_S1_S1_ii,"a",@progbits
	.sectionflags	@""
	.align	4
.nv.constant0._Z9cuda_gemmIiLi128ELi16ELi1ELi32ELi4ELi4ELi0EEviiiPT_S1_S1_ii:
	.zero		944


//--------------------- .nv.constant0._Z9cuda_gemmIiLi128ELi16ELi1ELi32ELi2ELi2ELi1EEviiiPT_S1_S1_ii --------------------------
	.section	.nv.constant0._Z9cuda_gemmIiLi128ELi16ELi1ELi32ELi2ELi2ELi1EEviiiPT_S1_S1_ii,"a",@progbits
	.sectionflags	@""
	.align	4
.nv.constant0._Z9cuda_gemmIiLi128ELi16ELi1ELi32ELi2ELi2ELi1EEviiiPT_S1_S1_ii:
	.zero		944


//--------------------- .nv.constant0._Z9cuda_gemmIiLi128ELi16ELi1ELi32ELi2ELi2ELi0EEviiiPT_S1_S1_ii --------------------------
	.section	.nv.constant0._Z9cuda_gemmIiLi128ELi16ELi1ELi32ELi2ELi2ELi0EEviiiPT_S1_S1_ii,"a",@progbits
	.sectionflags	@""
	.align	4
.nv.constant0._Z9cuda_gemmIiLi128ELi16ELi1ELi32ELi2ELi2ELi0EEviiiPT_S1_S1_ii:
	.zero		944


//--------------------- .nv.constant0._Z9cuda_gemmIiLi128ELi16ELi1ELi16ELi64ELi64ELi1EEviiiPT_S1_S1_ii --------------------------
	.section	.nv.constant0._Z9cuda_gemmIiLi128ELi16ELi1ELi16ELi64ELi64ELi1EEviiiPT_S1_S1_ii,"a",@progbits
	.sectionflags	@""
	.align	4
.nv.constant0._Z9cuda_gemmIiLi128ELi16ELi1ELi16ELi64ELi64ELi1EEviiiPT_S1_S1_ii:
	.zero		944


//--------------------- .nv.constant0._Z9cuda_gemmIiLi128ELi16ELi1ELi16ELi64ELi64ELi0EEviiiPT_S1_S1_ii --------------------------
	.section	.nv.constant0._Z9cuda_gemmIiLi128ELi16ELi1ELi16ELi64ELi64ELi0EEviiiPT_S1_S1_ii,"a",@progbits
	.sectionflags	@""
	.align	4
.nv.constant0._Z9cuda_gemmIiLi128ELi16ELi1ELi16ELi64ELi64ELi0EEviiiPT_S1_S1_ii:
	.zero		944


//--------------------- .nv.constant0._Z9cuda_gemmIiLi128ELi16ELi1ELi16ELi32ELi32ELi1EEviiiPT_S1_S1_ii --------------------------
	.section	.nv.constant0._Z9cuda_gemmIiLi128ELi16ELi1ELi16ELi32ELi32ELi1EEviiiPT_S1_S1_ii,"a",@progbits
	.sectionflags	@""
	.align	4
.nv.constant0._Z9cuda_gemmIiLi128ELi16ELi1ELi16ELi32ELi32ELi1EEviiiPT_S1_S1_ii:
	.zero		944


//--------------------- .nv.constant0._Z9cuda_gemmIiLi128ELi16ELi1ELi16ELi32ELi32ELi0EEviiiPT_S1_S1_ii --------------------------
	.section	.nv.constant0._Z9cuda_gemmIiLi128ELi16ELi1ELi16ELi32ELi32ELi0EEviiiPT_S1_S1_ii,"a",@progbits
	.sectionflags	@""
	.align	4
.nv.constant0._Z9cuda_gemmIiLi128ELi16ELi1ELi16ELi32ELi32ELi0EEviiiPT_S1_S1_ii:
	.zero		944


//--------------------- .nv.constant0._Z9cuda_gemmIiLi128ELi16ELi1ELi16ELi16ELi16ELi1EEviiiPT_S1_S1_ii --------------------------
	.section	.nv.constant0._Z9cuda_gemmIiLi128ELi16ELi1ELi16ELi16ELi16ELi1EEviiiPT_S1_S1_ii,"a",@progbits
	.sectionflags	@""
	.align	4
.nv.constant0._Z9cuda_gemmIiLi128ELi16ELi1ELi16ELi16ELi16ELi1EEviiiPT_S1_S1_ii:
	.zero		944


//--------------------- .nv.constant0._Z9cuda_gemmIiLi128ELi16ELi1ELi16ELi16ELi16ELi0EEviiiPT_S1_S1_ii --------------------------
	.section	.nv.constant0._Z9cuda_gemmIiLi128ELi16ELi1ELi16ELi16ELi16ELi0EEviiiPT_S1_S1_ii,"a",@progbits
	.sectionflags	@""
	.align	4
.nv.constant0._Z9cuda_gemmIiLi128ELi16ELi1ELi16ELi16ELi16ELi0EEviiiPT_S1_S1_ii:
	.zero		944


//--------------------- .nv.constant0._Z9cuda_gemmIiLi128ELi16ELi1ELi16ELi8ELi8ELi1EEviiiPT_S1_S1_ii --------------------------
	.section	.nv.constant0._Z9cuda_gemmIiLi128ELi16ELi1ELi16ELi8ELi8ELi1EEviiiPT_S1_S1_ii,"a",@progbits
	.sectionflags	@""
	.align	4
.nv.constant0._Z9cuda_gemmIiLi128ELi16ELi1ELi16ELi8ELi8ELi1EEviiiPT_S1_S1_ii:
	.zero		944


//--------------------- .nv.constant0._Z9cuda_gemmIiLi128ELi16ELi1ELi16ELi8ELi8ELi0EEviiiPT_S1_S1_ii --------------------------
	.section	.nv.constant0._Z9cuda_gemmIiLi128ELi16ELi1ELi16ELi8ELi8ELi0EEviiiPT_S1_S1_ii,"a",@progbits
	.sectionflags	@""
	.align	4
.nv.constant0._Z9cuda_gemmIiLi128ELi16ELi1ELi16ELi8ELi8ELi0EEviiiPT_S1_S1_ii:
	.zero		944


//--------------------- .nv.constant0._Z9cuda_gemmIiLi128ELi16ELi1ELi16ELi4ELi4ELi1EEviiiPT_S1_S1_ii --------------------------
	.section	.nv.constant0._Z9cuda_gemmIiLi128ELi16ELi1ELi16ELi4ELi4ELi1EEviiiPT_S1_S1_ii,"a",@progbits
	.sectionflags	@""
	.align	4
.nv.constant0._Z9cuda_gemmIiLi128ELi16ELi1ELi16ELi4ELi4ELi1EEviiiPT_S1_S1_ii:
	.zero		944


//--------------------- .nv.constant0._Z9cuda_gemmIiLi128ELi16ELi1ELi16ELi4ELi4ELi0EEviiiPT_S1_S1_ii --------------------------
	.section	.nv.constant0._Z9cuda_gemmIiLi128ELi16ELi1ELi16ELi4ELi4ELi0EEviiiPT_S1_S1_ii,"a",@progbits
	.sectionflags	@""
	.align	4
.nv.constant0._Z9cuda_gemmIiLi128ELi16ELi1ELi16ELi4ELi4ELi0EEviiiPT_S1_S1_ii:
	.zero		944


//--------------------- .nv.constant0._Z9cuda_gemmIiLi128ELi16ELi1ELi16ELi2ELi2ELi1EEviiiPT_S1_S1_ii --------------------------
	.section	.nv.constant0._Z9cuda_gemmIiLi128ELi16ELi1ELi16ELi2ELi2ELi1EEviiiPT_S1_S1_ii,"a",@progbits
	.sectionflags	@""
	.align	4
.nv.constant0._Z9cuda_gemmIiLi128ELi16ELi1ELi16ELi2ELi2ELi1EEviiiPT_S1_S1_ii:
	.zero		944


//--------------------- .nv.constant0._Z9cuda_gemmIiLi128ELi16ELi1ELi16ELi2ELi2ELi0EEviiiPT_S1_S1_ii --------------------------
	.section	.nv.constant0._Z9cuda_gemmIiLi128ELi16ELi1ELi16ELi2ELi2ELi0EEviiiPT_S1_S1_ii,"a",@progbits
	.sectionflags	@""
	.align	4
.nv.constant0._Z9cuda_gemmIiLi128ELi16ELi1ELi16ELi2ELi2ELi0EEviiiPT_S1_S1_ii:
	.zero		944


//--------------------- .nv.constant0._Z9cuda_gemmIiLi128ELi8ELi1ELi1024ELi64ELi64ELi1EEviiiPT_S1_S1_ii --------------------------
	.section	.nv.constant0._Z9cuda_gemmIiLi128ELi8ELi1ELi1024ELi64ELi64ELi1EEviiiPT_S1_S1_ii,"a",@progbits
	.sectionflags	@""
	.align	4
.nv.constant0._Z9cuda_gemmIiLi128ELi8ELi1ELi1024ELi64ELi64ELi1EEviiiPT_S1_S1_ii:
	.zero		944


//--------------------- .nv.constant0._Z9cuda_gemmIiLi128ELi8ELi1ELi1024ELi64ELi64ELi0EEviiiPT_S1_S1_ii --------------------------
	.section	.nv.constant0._Z9cuda_gemmIiLi128ELi8ELi1ELi1024ELi64ELi64ELi0EEviiiPT_S1_S1_ii,"a",@progbits
	.sectionflags	@""
	.align	4
.nv.constant0._Z9cuda_gemmIiLi128ELi8ELi1ELi1024ELi64ELi64ELi0EEviiiPT_S1_S1_ii:
	.zero		944


//--------------------- .nv.constant0._Z9cuda_gemmIiLi128ELi8ELi1ELi1024ELi32ELi32ELi1EEviiiPT_S1_S1_ii --------------------------
	.section	.nv.constant0._Z9cuda_gemmIiLi128ELi8ELi1ELi1024ELi32ELi32ELi1EEviiiPT_S1_S1_ii,"a",@progbits
	.sectionflags	@""
	.align	4
.nv.constant0._Z9cuda_gemmIiLi128ELi8ELi1ELi1024ELi32ELi32ELi1EEviiiPT_S1_S1_ii:
	.zero		944


//--------------------- .nv.constant0._Z9cuda_gemmIiLi128ELi8ELi1ELi1024ELi32ELi32ELi0EEviiiPT_S1_S1_ii --------------------------
	.section	.nv.constant0._Z9cuda_gemmIiLi128ELi8ELi1ELi1024ELi32ELi32ELi0EEviiiPT_S1_S1_ii,"a",@progbits
	.sectionflags	@""
	.align	4
.nv.constant0._Z9cuda_gemmIiLi128ELi8ELi1ELi1024ELi32ELi32ELi0EEviiiPT_S1_S1_ii:
	.zero		944


//--------------------- .nv.constant0._Z9cuda_gemmIiLi128ELi8ELi1ELi1024ELi16ELi16ELi1EEviiiPT_S1_S1_ii --------------------------
	.section	.nv.constant0._Z9cuda_gemmIiLi128ELi8ELi1ELi1024ELi16ELi16ELi1EEviiiPT_S1_S1_ii,"a",@progbits
	.sectionflags	@""
	.align	4
.nv.constant0._Z9cuda_gemmIiLi128ELi8ELi1ELi1024ELi16ELi16ELi1EEviiiPT_S1_S1_ii:
	.zero		944


//--------------------- .nv.constant0._Z9cuda_gemmIiLi128ELi8ELi1ELi1024ELi16ELi16ELi0EEviiiPT_S1_S1_ii --------------------------
	.section	.nv.constant0._Z9cuda_gemmIiLi128ELi8ELi1ELi1024ELi16ELi16ELi0EEviiiPT_S1_S1_ii,"a",@progbits
	.sectionflags	@""
	.align	4
.nv.constant0._Z9cuda_gemmIiLi128ELi8ELi1ELi1024ELi16ELi16ELi0EEviiiPT_S1_S1_ii:
	.zero		944


//--------------------- .nv.constant0._Z9cuda_gemmIiLi128ELi8ELi1ELi1024ELi8ELi8ELi1EEviiiPT_S1_S1_ii --------------------------
	.section	.nv.constant0._Z9cuda_gemmIiLi128ELi8ELi1ELi1024ELi8ELi8ELi1EEviiiPT_S1_S1_ii,"a",@progbits
	.sectionflags	@""
	.align	4
.nv.constant0._Z9cuda_gemmIiLi128ELi8ELi1ELi1024ELi8ELi8ELi1EEviiiPT_S1_S1_ii:
	.zero		944


//--------------------- .nv.constant0._Z9cuda_gemmIiLi128ELi8ELi1ELi1024ELi8ELi8ELi0EEviiiPT_S1_S1_ii --------------------------
	.section	.nv.constant0._Z9cuda_gemmIiLi128ELi8ELi1ELi1024ELi8ELi8ELi0EEviiiPT_S1_S1_ii,"a",@progbits
	.sectionflags	@""
	.align	4
.nv.constant0._Z9cuda_gemmIiLi128ELi8ELi1ELi1024ELi8ELi8ELi0EEviiiPT_S1_S1_ii:
	.zero		944


//--------------------- .nv.constant0._Z9cuda_gemmIiLi128ELi8ELi1ELi1024ELi4ELi4ELi1EEviiiPT_S1_S1_ii --------------------------
	.section	.nv.constant0._Z9cuda_gemmIiLi128ELi8ELi1ELi1024ELi4ELi4ELi1EEviiiPT_S1_S1_ii,"a",@progbits
	.sectionflags	@""
	.align	4
.nv.constant0._Z9cuda_gemmIiLi128ELi8ELi1ELi1024ELi4ELi4ELi1EEviiiPT_S1_S1_ii:
	.zero		944


//--------------------- .nv.constant0._Z9cuda_gemmIiLi128ELi8ELi1ELi1024ELi4ELi4ELi0EEviiiPT_S1_S1_ii --------------------------
	.section	.nv.constant0._Z9cuda_gemmIiLi128ELi8ELi1ELi1024ELi4ELi4ELi0EEviiiPT_S1_S1_ii,"a",@progbits
	.sectionflags	@""
	.align	4
.nv.constant0._Z9cuda_gemmIiLi128ELi8ELi1ELi1024ELi4ELi4ELi0EEviiiPT_S1_S1_ii:
	.zero		944


//--------------------- .nv.constant0._Z9cuda_gemmIiLi128ELi8ELi1ELi1024ELi2ELi2ELi1EEviiiPT_S1_S1_ii --------------------------
	.section	.nv.constant0._Z9cuda_gemmIiLi128ELi8ELi1ELi1024ELi2ELi2ELi1EEviiiPT_S1_S1_ii,"a",@progbits
	.sectionflags	@""
	.align	4
.nv.constant0._Z9cuda_gemmIiLi128ELi8ELi1ELi1024ELi2ELi2ELi1EEviiiPT_S1_S1_ii:
	.zero		944


//--------------------- .nv.constant0._Z9cuda_gemmIiLi128ELi8ELi1ELi1024ELi2ELi2ELi0EEviiiPT_S1_S1_ii --------------------------
	.section	.nv.constant0._Z9cuda_gemmIiLi128ELi8ELi1ELi1024ELi2ELi2ELi0EEviiiPT_S1_S1_ii,"a",@progbits
	.sectionflags	@""
	.align	4
.nv.constant0._Z9cuda_gemmIiLi128ELi8ELi1ELi1024ELi2ELi2ELi0EEviiiPT_S1_S1_ii:
	.zero		944


//--------------------- .nv.constant0._Z9cuda_gemmIiLi128ELi8ELi1ELi512ELi64ELi64ELi1EEviiiPT_S1_S1_ii --------------------------
	.section	.nv.constant0._Z9cuda_gemmIiLi128ELi8ELi1ELi512ELi64ELi64ELi1EEviiiPT_S1_S1_ii,"a",@progbits
	.sectionflags	@""
	.align	4
.nv.constant0._Z9cuda_gemmIiLi128ELi8ELi1ELi512ELi64ELi64ELi1EEviiiPT_S1_S1_ii:
	.zero		944


//--------------------- .nv.constant0._Z9cuda_gemmIiLi128ELi8ELi1ELi512ELi64ELi64ELi0EEviiiPT_S1_S1_ii --------------------------
	.section	.nv.constant0._Z9cuda_gemmIiLi128ELi8ELi1ELi512ELi64ELi64ELi0EEviiiPT_S1_S1_ii,"a",@progbits
	.sectionflags	@""
	.align	4
.nv.constant0._Z9cuda_gemmIiLi128ELi8ELi1ELi512ELi64ELi64ELi0EEviiiPT_S1_S1_ii:
	.zero		944


//--------------------- .nv.constant0._Z9cuda_gemmIiLi128ELi8ELi1ELi512ELi32ELi32ELi1EEviiiPT_S1_S1_ii --------------------------
	.section	.nv.constant0._Z9cuda_gemmIiLi128ELi8ELi1ELi512ELi32ELi32ELi1EEviiiPT_S1_S1_ii,"a",@progbits
	.sectionflags	@""
	.align	4
.nv.constant0._Z9cuda_gemmIiLi128ELi8ELi1ELi512ELi32ELi32ELi1EEviiiPT_S1_S1_ii:
	.zero		944


//--------------------- .nv.constant0._Z9cuda_gemmIiLi128ELi8ELi1ELi512ELi32ELi32ELi0EEviiiPT_S1_S1_ii --------------------------
	.section	.nv.constant0._Z9cuda_gemmIiLi128ELi8ELi1ELi512ELi32ELi32ELi0EEviiiPT_S1_S1_ii,"a",@progbits
	.sectionflags	@""
	.align	4
.nv.constant0._Z9cuda_gemmIiLi128ELi8ELi1ELi512ELi32ELi32ELi0EEviiiPT_S1_S1_ii:
	.zero		944


//--------------------- .nv.constant0._Z9cuda_gemmIiLi128ELi8ELi1ELi512ELi16ELi16ELi1EEviiiPT_S1_S1_ii --------------------------
	.section	.nv.constant0._Z9cuda_gemmIiLi128ELi8ELi1ELi512ELi16ELi16ELi1EEviiiPT_S1_S1_ii,"a",@progbits
	.sectionflags	@""
	.align	4
.nv.constant0._Z9cuda_gemmIiLi128ELi8ELi1ELi512ELi16ELi16ELi1EEviiiPT_S1_S1_ii:
	.zero		944


//--------------------- .nv.constant0._Z9cuda_gemmIiLi128ELi8ELi1ELi512ELi16ELi16ELi0EEviiiPT_S1_S1_ii --------------------------
	.section	.nv.constant0._Z9cuda_gemmIiLi128ELi8ELi1ELi512ELi16ELi16ELi0EEviiiPT_S1_S1_ii,"a",@progbits
	.sectionflags	@""
	.align	4
.nv.constant0._Z9cuda_gemmIiLi128ELi8ELi1ELi512ELi16ELi16ELi0EEviiiPT_S1_S1_ii:
	.zero		944


//--------------------- .nv.constant0._Z9cuda_gemmIiLi128ELi8ELi1ELi512ELi8ELi8ELi1EEviiiPT_S1_S1_ii --------------------------
	.section	.nv.constant0._Z9cuda_gemmIiLi128ELi8ELi1ELi512ELi8ELi8ELi1EEviiiPT_S1_S1_ii,"a",@progbits
	.sectionflags	@""
	.align	4
.nv.constant0._Z9cuda_gemmIiLi128ELi8ELi1ELi512ELi8ELi8ELi1EEviiiPT_S1_S1_ii:
	.zero		944


//--------------------- .nv.constant0._Z9cuda_gemmIiLi128ELi8ELi1ELi512ELi8ELi8ELi0EEviiiPT_S1_S1_ii --------------------------
	.section	.nv.constant0._Z9cuda_gemmIiLi128ELi8ELi1ELi512ELi8ELi8ELi0EEviiiPT_S1_S1_ii,"a",@progbits
	.sectionflags	@""
	.align	4
.nv.constant0._Z9cuda_gemmIiLi128ELi8ELi1ELi512ELi8ELi8ELi0EEviiiPT_S1_S1_ii:
	.zero		944


//--------------------- .nv.constant0._Z9cuda_gemmIiLi128ELi8ELi1ELi512ELi4ELi4ELi1EEviiiPT_S1_S1_ii --------------------------
	.section	.nv.constant0._Z9cuda_gemmIiLi128ELi8ELi1ELi512ELi4ELi4ELi1EEviiiPT_S1_S1_ii,"a",@progbits
	.sectionflags	@""
	.align	4
.nv.constant0._Z9cuda_gemmIiLi128ELi8ELi1ELi512ELi4ELi4ELi1EEviiiPT_S1_S1_ii:
	.zero		944


//--------------------- .nv.constant0._Z9cuda_gemmIiLi128ELi8ELi1ELi512ELi4ELi4ELi0EEviiiPT_S1_S1_ii --------------------------
	.section	.nv.constant0._Z9cuda_gemmIiLi128ELi8ELi1ELi512ELi4ELi4ELi0EEviiiPT_S1_S1_ii,"a",@progbits
	.sectionflags	@""
	.align	4
.nv.constant0._Z9cuda_gemmIiLi128ELi8ELi1ELi512ELi4ELi4ELi0EEviiiPT_S1_S1_ii:
	.zero		944


//--------------------- .nv.constant0._Z9cuda_gemmIiLi128ELi8ELi1ELi512ELi2ELi2ELi1EEviiiPT_S1_S1_ii --------------------------
	.section	.nv.constant0._Z9cuda_gemmIiLi128ELi8ELi1ELi512ELi2ELi2ELi1EEviiiPT_S1_S1_ii,"a",@progbits
	.sectionflags	@""
	.align	4
.nv.constant0._Z9cuda_gemmIiLi128ELi8ELi1ELi512ELi2ELi2ELi1EEviiiPT_S1_S1_ii:
	.zero		944


//--------------------- .nv.constant0._Z9cuda_gemmIiLi128ELi8ELi1ELi512ELi2ELi2ELi0EEviiiPT_S1_S1_ii --------------------------
	.section	.nv.constant0._Z9cuda_gemmIiLi128ELi8ELi1ELi512ELi2ELi2ELi0EEviiiPT_S1_S1_ii,"a",@progbits
	.sectionflags	@""
	.align	4
.nv.constant0._Z9cuda_gemmIiLi128ELi8ELi1ELi512ELi2ELi2ELi0EEviiiPT_S1_S1_ii:
	.zero		944


//--------------------- .nv.constant0._Z9cuda_gemmIiLi128ELi8ELi1ELi256ELi64ELi64ELi1EEviiiPT_S1_S1_ii --------------------------
	.section	.nv.constant0._Z9cuda_gemmIiLi128ELi8ELi1ELi256ELi64ELi64ELi1EEviiiPT_S1_S1_ii,"a",@progbits
	.sectionflags	@""
	.align	4
.nv.constant0._Z9cuda_gemmIiLi128ELi8ELi1ELi256ELi64ELi64ELi1EEviiiPT_S1_S1_ii:
	.zero		944


//--------------------- .nv.constant0._Z9cuda_gemmIiLi128ELi8ELi1ELi256ELi64ELi64ELi0EEviiiPT_S1_S1_ii --------------------------
	.section	.nv.constant0._Z9cuda_gemmIiLi128ELi8ELi1ELi256ELi64ELi64ELi0EEviiiPT_S1_S1_ii,"a",@progbits
	.sectionflags	@""
	.align	4
.nv.constant0._Z9cuda_gemmIiLi128ELi8ELi1ELi256ELi64ELi64ELi0EEviiiPT_S1_S1_ii:
	.zero		944


//--------------------- .nv.constant0._Z9cuda_gemmIiLi128ELi8ELi1ELi256ELi32ELi32ELi1EEviiiPT_S1_S1_ii --------------------------
	.section	.nv.constant0._Z9cuda_gemmIiLi128ELi8ELi1ELi256ELi32ELi32ELi1EEviiiPT_S1_S1_ii,"a",@progbits
	.sectionflags	@""
	.align	4
.nv.constant0._Z9cuda_gemmIiLi128ELi8ELi1ELi256ELi32ELi32ELi1EEviiiPT_S1_S1_ii:
	.zero		944


//--------------------- .nv.constant0._Z9cuda_gemmIiLi128ELi8ELi1ELi256ELi32ELi32ELi0EEviiiPT_S1_S1_ii --------------------------
	.section	.nv.constant0._Z9cuda_gemmIiLi128ELi8ELi1ELi256ELi32ELi32ELi0EEviiiPT_S1_S1_ii,"a",@progbits
	.sectionflags	@""
	.align	4
.nv.constant0._Z9cuda_gemmIiLi128ELi8ELi1ELi256ELi32ELi32ELi0EEviiiPT_S1_S1_ii:
	.zero		944


//--------------------- .nv.constant0._Z9cuda_gemmIiLi128ELi8ELi1ELi256ELi16ELi16ELi1EEviiiPT_S1_S1_ii --------------------------
	.section	.nv.constant0._Z9cuda_gemmIiLi128ELi8ELi1ELi256ELi16ELi16ELi1EEviiiPT_S1_S1_ii,"a",@progbits
	.sectionflags	@""
	.align	4
.nv.constant0._Z9cuda_gemmIiLi128ELi8ELi1ELi256ELi16ELi16ELi1EEviiiPT_S1_S1_ii:
	.zero		944


//--------------------- .nv.constant0._Z9cuda_gemmIiLi128ELi8ELi1ELi256ELi16ELi16ELi0EEviiiPT_S1_S1_ii --------------------------
	.section	.nv.constant0._Z9cuda_gemmIiLi128ELi8ELi1ELi256ELi16ELi16ELi0EEviiiPT_S1_S1_ii,"a",@progbits
	.sectionflags	@""
	.align	4
.nv.constant0._Z9cuda_gemmIiLi128ELi8ELi1ELi256ELi16ELi16ELi0EEviiiPT_S1_S1_ii:
	.zero		944


//--------------------- .nv.constant0._Z9cuda_gemmIiLi128ELi8ELi1ELi256ELi8ELi8ELi1EEviiiPT_S1_S1_ii --------------------------
	.section	.nv.constant0._Z9cuda_gemmIiLi128ELi8ELi1ELi256ELi8ELi8ELi1EEviiiPT_S1_S1_ii,"a",@progbits
	.sectionflags	@""
	.align	4
.nv.constant0._Z9cuda_gemmIiLi128ELi8ELi1ELi256ELi8ELi8ELi1EEviiiPT_S1_S1_ii:
	.zero		944


//--------------------- .nv.constant0._Z9cuda_gemmIiLi128ELi8ELi1ELi256ELi8ELi8ELi0EEviiiPT_S1_S1_ii --------------------------
	.section	.nv.constant0._Z9cuda_gemmIiLi128ELi8ELi1ELi256ELi8ELi8ELi0EEviiiPT_S1_S1_ii,"a",@progbits
	.sectionflags	@""
	.align	4
.nv.constant0._Z9cuda_gemmIiLi128ELi8ELi1ELi256ELi8ELi8ELi0EEviiiPT_S1_S1_ii:
	.zero		944


//--------------------- .nv.constant0._Z9cuda_gemmIiLi128ELi8ELi1ELi256ELi4ELi4ELi1EEviiiPT_S1_S1_ii --------------------------
	.section	.nv.constant0._Z9cuda_gemmIiLi128ELi8ELi1ELi256ELi4ELi4ELi1EEviiiPT_S1_S1_ii,"a",@progbits
	.sectionflags	@""
	.align	4
.nv.constant0._Z9cuda_gemmIiLi128ELi8ELi1ELi256ELi4ELi4ELi1EEviiiPT_S1_S1_ii:
	.zero		944


//--------------------- .nv.constant0._Z9cuda_gemmIiLi128ELi8ELi1ELi256ELi4ELi4ELi0EEviiiPT_S1_S1_ii --------------------------
	.section	.nv.constant0._Z9cuda_gemmIiLi128ELi8ELi1ELi256ELi4ELi4ELi0EEviiiPT_S1_S1_ii,"a",@progbits
	.sectionflags	@""
	.align	4
.nv.constant0._Z9cuda_gemmIiLi128ELi8ELi1ELi256ELi4ELi4ELi0EEviiiPT_S1_S1_ii:
	.zero		944


//--------------------- .nv.constant0._Z9cuda_gemmIiLi128ELi8ELi1ELi256ELi2ELi2ELi1EEviiiPT_S1_S1_ii --------------------------
	.section	.nv.constant0._Z9cuda_gemmIiLi128ELi8ELi1ELi256ELi2ELi2ELi1EEviiiPT_S1_S1_ii,"a",@progbits
	.sectionflags	@""
	.align	4
.nv.constant0._Z9cuda_gemmIiLi128ELi8ELi1ELi256ELi2ELi2ELi1EEviiiPT_S1_S1_ii:
	.zero		944


//--------------------- .nv.constant0._Z9cuda_gemmIiLi128ELi8ELi1ELi256ELi2ELi2ELi0EEviiiPT_S1_S1_ii --------------------------
	.section	.nv.constant0._Z9cuda_gemmIiLi128ELi8ELi1ELi256ELi2ELi2ELi0EEviiiPT_S1_S1_ii,"a",@progbits
	.sectionflags	@""
	.align	4
.nv.constant0._Z9cuda_gemmIiLi128ELi8ELi1ELi256ELi2ELi2ELi0EEviiiPT_S1_S1_ii:
	.zero		944


//--------------------- .nv.constant0._Z9cuda_gemmIiLi128ELi8ELi1ELi128ELi64ELi64ELi1EEviiiPT_S1_S1_ii --------------------------
	.section	.nv.constant0._Z9cuda_gemmIiLi128ELi8ELi1ELi128ELi64ELi64ELi1EEviiiPT_S1_S1_ii,"a",@progbits
	.sectionflags	@""
	.align	4
.nv.constant0._Z9cuda_gemmIiLi128ELi8ELi1ELi128ELi64ELi64ELi1EEviiiPT_S1_S1_ii:
	.zero		944


//--------------------- .nv.constant0._Z9cuda_gemmIiLi128ELi8ELi1ELi128ELi64ELi64ELi0EEviiiPT_S1_S1_ii --------------------------
	.section	.nv.constant0._Z9cuda_gemmIiLi128ELi8ELi1ELi128ELi64ELi64ELi0EEviiiPT_S1_S1_ii,"a",@progbits
	.sectionflags	@""
	.align	4
.nv.constant0._Z9cuda_gemmIiLi128ELi8ELi1ELi128ELi64ELi64ELi0EEviiiPT_S1_S1_ii:
	.zero		944


//--------------------- .nv.constant0._Z9cuda_gemmIiLi128ELi8ELi1ELi128ELi32ELi32ELi1EEviiiPT_S1_S1_ii --------------------------
	.section	.nv.constant0._Z9cuda_gemmIiLi128ELi8ELi1ELi128ELi32ELi32ELi1EEviiiPT_S1_S1_ii,"a",@progbits
	.sectionflags	@""
	.align	4
.nv.constant0._Z9cuda_gemmIiLi128ELi8ELi1ELi128ELi32ELi32ELi1EEviiiPT_S1_S1_ii:
	.zero		944


//--------------------- .nv.constant0._Z9cuda_gemmIiLi128ELi8ELi1ELi128ELi32ELi32ELi0EEviiiPT_S1_S1_ii --------------------------
	.section	.nv.constant0._Z9cuda_gemmIiLi128ELi8ELi1ELi128ELi32ELi32ELi0EEviiiPT_S1_S1_ii,"a",@progbits
	.sectionflags	@""
	.align	4
.nv.constant0._Z9cuda_gemmIiLi128ELi8ELi1ELi128ELi32ELi32ELi0EEviiiPT_S1_S1_ii:
	.zero		944


//--------------------- .nv.constant0._Z9cuda_gemmIiLi128ELi8ELi1ELi128ELi16ELi16ELi1EEviiiPT_S1_S1_ii --------------------------
	.section	.nv.constant0._Z9cuda_gemmIiLi128ELi8ELi1ELi128ELi16ELi16ELi1EEviiiPT_S1_S1_ii,"a",@progbits
	.sectionflags	@""
	.align	4
.nv.constant0._Z9cuda_gemmIiLi128ELi8ELi1ELi128ELi16ELi16ELi1EEviiiPT_S1_S1_ii:
	.zero		944


//--------------------- .nv.constant0._Z9cuda_gemmIiLi128ELi8ELi1ELi128ELi16ELi16ELi0EEviiiPT_S1_S1_ii --------------------------
	.section	.nv.constant0._Z9cuda_gemmIiLi128ELi8ELi1ELi128ELi16ELi16ELi0EEviiiPT_S1_S1_ii,"a",@progbits
	.sectionflags	@""
	.align	4
.nv.constant0._Z9cuda_gemmIiLi128ELi8ELi1ELi128ELi16ELi16ELi0EEviiiPT_S1_S1_ii:
	.zero		944


//--------------------- .nv.constant0._Z9cuda_gemmIiLi128ELi8ELi1ELi128ELi8ELi8ELi1EEviiiPT_S1_S1_ii --------------------------
	.section	.nv.constant0._Z9cuda_gemmIiLi128ELi8ELi1ELi128ELi8ELi8ELi1EEviiiPT_S1_S1_ii,"a",@progbits
	.sectionflags	@""
	.align	4
.nv.constant0._Z9cuda_gemmIiLi128ELi8ELi1ELi128ELi8ELi8ELi1EEviiiPT_S1_S1_ii:
	.zero		944


//--------------------- .nv.constant0._Z9cuda_gemmIiLi128ELi8ELi1ELi128ELi8ELi8ELi0EEviiiPT_S1_S1_ii --------------------------
	.section	.nv.constant0._Z9cuda_gemmIiLi128ELi8ELi1ELi128ELi8ELi8ELi0EEviiiPT_S1_S1_ii,"a",@progbits
	.sectionflags	@""
	.align	4
.nv.constant0._Z9cuda_gemmIiLi128ELi8ELi1ELi128ELi8ELi8ELi0EEviiiPT_S1_S1_ii:
	.zero		944


//--------------------- .nv.constant0._Z9cuda_gemmIiLi128ELi8ELi1ELi128ELi4ELi4ELi1EEviiiPT_S1_S1_ii --------------------------
	.section	.nv.constant0._Z9cuda_gemmIiLi128ELi8ELi1ELi128ELi4ELi4ELi1EEviiiPT_S1_S1_ii,"a",@progbits
	.sectionflags	@""
	.align	4
.nv.constant0._Z9cuda_gemmIiLi128ELi8ELi1ELi128ELi4ELi4ELi1EEviiiPT_S1_S1_ii:
	.zero		944


//--------------------- .nv.constant0._Z9cuda_gemmIiLi128ELi8ELi1ELi128ELi4ELi4ELi0EEviiiPT_S1_S1_ii --------------------------
	.section	.nv.constant0._Z9cuda_gemmIiLi128ELi8ELi1ELi128ELi4ELi4ELi0EEviiiPT_S1_S1_ii,"a",@progbits
	.sectionflags	@""
	.align	4
.nv.constant0._Z9cuda_gemmIiLi128ELi8ELi1ELi128ELi4ELi4ELi0EEviiiPT_S1_S1_ii:
	.zero		944


//--------------------- .nv.constant0._Z9cuda_gemmIiLi128ELi8ELi1ELi128ELi2ELi2ELi1EEviiiPT_S1_S1_ii --------------------------
	.section	.nv.constant0._Z9cuda_gemmIiLi128ELi8ELi1ELi128ELi2ELi2ELi1EEviiiPT_S1_S1_ii,"a",@progbits
	.sectionflags	@""
	.align	4
.nv.constant0._Z9cuda_gemmIiLi128ELi8ELi1ELi128ELi2ELi2ELi1EEviiiPT_S1_S1_ii:
	.zero		944


//--------------------- .nv.constant0._Z9cuda_gemmIiLi128ELi8ELi1ELi128ELi2ELi2ELi0EEviiiPT_S1_S1_ii --------------------------
	.section	.nv.constant0._Z9cuda_gemmIiLi128ELi8ELi1ELi128ELi2ELi2ELi0EEviiiPT_S1_S1_ii,"a",@progbits
	.sectionflags	@""
	.align	4
.nv.constant0._Z9cuda_gemmIiLi128ELi8ELi1ELi128ELi2ELi2ELi0EEviiiPT_S1_S1_ii:
	.zero		944


//--------------------- .nv.constant0._Z9cuda_gemmIiLi128ELi8ELi1ELi64ELi64ELi64ELi1EEviiiPT_S1_S1_ii --------------------------
	.section	.nv.constant0._Z9cuda_gemmIiLi128ELi8ELi1ELi64ELi64ELi64ELi1EEviiiPT_S1_S1_ii,"a",@progbits
	.sectionflags	@""
	.align	4
.nv.constant0._Z9cuda_gemmIiLi128ELi8ELi1ELi64ELi64ELi64ELi1EEviiiPT_S1_S1_ii:
	.zero		944


//--------------------- .nv.constant0._Z9cuda_gemmIiLi128ELi8ELi1ELi64ELi64ELi64ELi0EEviiiPT_S1_S1_ii --------------------------
	.section	.nv.constant0._Z9cuda_gemmIiLi128ELi8ELi1ELi64ELi64ELi64ELi0EEviiiPT_S1_S1_ii,"a",@progbits
	.sectionflags	@""
	.align	4
.nv.constant0._Z9cuda_gemmIiLi128ELi8ELi1ELi64ELi64ELi64ELi0EEviiiPT_S1_S1_ii:
	.zero		944


//--------------------- .nv.constant0._Z9cuda_gemmIiLi128ELi8ELi1ELi64ELi32ELi32ELi1EEviiiPT_S1_S1_ii --------------------------
	.section	.nv.constant0._Z9cuda_gemmIiLi128ELi8ELi1ELi64ELi32ELi32ELi1EEviiiPT_S1_S1_ii,"a",@progbits
	.sectionflags	@""
	.align	4
.nv.constant0._Z9cuda_gemmIiLi128ELi8ELi1ELi64ELi32ELi32ELi1EEviiiPT_S1_S1_ii:
	.zero		944


//--------------------- .nv.constant0._Z9cuda_gemmIiLi128ELi8ELi1ELi64ELi32ELi32ELi0EEviiiPT_S1_S1_ii --------------------------
	.section	.nv.constant0._Z9cuda_gemmIiLi128ELi8ELi1ELi64ELi32ELi32ELi0EEviiiPT_S1_S1_ii,"a",@progbits
	.sectionflags	@""
	.align	4
.nv.constant0._Z9cuda_gemmIiLi128ELi8ELi1ELi64ELi32ELi32ELi0EEviiiPT_S1_S1_ii:
	.zero		944


//--------------------- .nv.constant0._Z9cuda_gemmIiLi128ELi8ELi1ELi64ELi16ELi16ELi1EEviiiPT_S1_S1_ii --------------------------
	.section	.nv.constant0._Z9cuda_gemmIiLi128ELi8ELi1ELi64ELi16ELi16ELi1EEviiiPT_S1_S1_ii,"a",@progbits
	.sectionflags	@""
	.align	4
.nv.constant0._Z9cuda_gemmIiLi128ELi8ELi1ELi64ELi16ELi16ELi1EEviiiPT_S1_S1_ii:
	.zero		944


//--------------------- .nv.constant0._Z9cuda_gemmIiLi128ELi8ELi1ELi64ELi16ELi16ELi0EEviiiPT_S1_S1_ii --------------------------
	.section	.nv.constant0._Z9cuda_gemmIiLi128ELi8ELi1ELi64ELi16ELi16ELi0EEviiiPT_S1_S1_ii,"a",@progbits
	.sectionflags	@""
	.align	4
.nv.constant0._Z9cuda_gemmIiLi128ELi8ELi1ELi64ELi16ELi16ELi0EEviiiPT_S1_S1_ii:
	.zero		944


//--------------------- .nv.constant0._Z9cuda_gemmIiLi128ELi8ELi1ELi64ELi8ELi8ELi1EEviiiPT_S1_S1_ii --------------------------
	.section	.nv.constant0._Z9cuda_gemmIiLi128ELi8ELi1ELi64ELi8ELi8ELi1EEviiiPT_S1_S1_ii,"a",@progbits
	.sectionflags	@""
	.align	4
.nv.constant0._Z9cuda_gemmIiLi128ELi8ELi1ELi64ELi8ELi8ELi1EEviiiPT_S1_S1_ii:
	.zero		944


//--------------------- .nv.constant0._Z9cuda_gemmIiLi128ELi8ELi1ELi64ELi8ELi8ELi0EEviiiPT_S1_S1_ii --------------------------
	.section	.nv.constant0._Z9cuda_gemmIiLi128ELi8ELi1ELi64ELi8ELi8ELi0EEviiiPT_S1_S1_ii,"a",@progbits
	.sectionflags	@""
	.align	4
.nv.constant0._Z9cuda_gemmIiLi128ELi8ELi1ELi64ELi8ELi8ELi0EEviiiPT_S1_S1_ii:
	.zero		944


//--------------------- .nv.constant0._Z9cuda_gemmIiLi128ELi8ELi1ELi64ELi4ELi4ELi1EEviiiPT_S1_S1_ii --------------------------
	.section	.nv.constant0._Z9cuda_gemmIiLi128ELi8ELi1ELi64ELi4ELi4ELi1EEviiiPT_S1_S1_ii,"a",@progbits
	.sectionflags	@""
	.align	4
.nv.constant0._Z9cuda_gemmIiLi128ELi8ELi1ELi64ELi4ELi4ELi1EEviiiPT_S1_S1_ii:
	.zero		944


//--------------------- .nv.constant0._Z9cuda_gemmIiLi128ELi8ELi1ELi64ELi4ELi4ELi0EEviiiPT_S1_S1_ii --------------------------
	.section	.nv.constant0._Z9cuda_gemmIiLi128ELi8ELi1ELi64ELi4ELi4ELi0EEviiiPT_S1_S1_ii,"a",@progbits
	.sectionflags	@""
	.align	4
.nv.constant0._Z9cuda_gemmIiLi128ELi8ELi1ELi64ELi4ELi4ELi0EEviiiPT_S1_S1_ii:
	.zero		944


//--------------------- .nv.constant0._Z9cuda_gemmIiLi128ELi8ELi1ELi64ELi2ELi2ELi1EEviiiPT_S1_S1_ii --------------------------
	.section	.nv.constant0._Z9cuda_gemmIiLi128ELi8ELi1ELi64ELi2ELi2ELi1EEviiiPT_S1_S1_ii,"a",@progbits
	.sectionflags	@""
	.align	4
.nv.constant0._Z9cuda_gemmIiLi128ELi8ELi1ELi64ELi2ELi2ELi1EEviiiPT_S1_S1_ii:
	.zero		944


//--------------------- .nv.constant0._Z9cuda_gemmIiLi128ELi8ELi1ELi64ELi2ELi2ELi0EEviiiPT_S1_S1_ii --------------------------
	.section	.nv.constant0._Z9cuda_gemmIiLi128ELi8ELi1ELi64ELi2ELi2ELi0EEviiiPT_S1_S1_ii,"a",@progbits
	.sectionflags	@""
	.align	4
.nv.constant0._Z9cuda_gemmIiLi128ELi8ELi1ELi64ELi2ELi2ELi0EEviiiPT_S1_S1_ii:
	.zero		944


//--------------------- .nv.constant0._Z9cuda_gemmIiLi128ELi8ELi1ELi32ELi64ELi64ELi1EEviiiPT_S1_S1_ii --------------------------
	.section	.nv.constant0._Z9cuda_gemmIiLi128ELi8ELi1ELi32ELi64ELi64ELi1EEviiiPT_S1_S1_ii,"a",@progbits
	.sectionflags	@""
	.align	4
.nv.constant0._Z9cuda_gemmIiLi128ELi8ELi1ELi32ELi64ELi64ELi1EEviiiPT_S1_S1_ii:
	.zero		944


//--------------------- .nv.constant0._Z9cuda_gemmIiLi128ELi8ELi1ELi32ELi64ELi64ELi0EEviiiPT_S1_S1_ii --------------------------
	.section	.nv.constant0._Z9cuda_gemmIiLi128ELi8ELi1ELi32ELi64ELi64ELi0EEviiiPT_S1_S1_ii,"a",@progbits
	.sectionflags	@""
	.align	4
.nv.constant0._Z9cuda_gemmIiLi128ELi8ELi1ELi32ELi64ELi64ELi0EEviiiPT_S1_S1_ii:
	.zero		944


//--------------------- .nv.constant0._Z9cuda_gemmIiLi128ELi8ELi1ELi32ELi32ELi32ELi1EEviiiPT_S1_S1_ii --------------------------
	.section	.nv.constant0._Z9cuda_gemmIiLi128ELi8ELi1ELi32ELi32ELi32ELi1EEviiiPT_S1_S1_ii,"a",@progbits
	.sectionflags	@""
	.align	4
.nv.constant0._Z9cuda_gemmIiLi128ELi8ELi1ELi32ELi32ELi32ELi1EEviiiPT_S1_S1_ii:
	.zero		944


//--------------------- .nv.constant0._Z9cuda_gemmIiLi128ELi8ELi1ELi32ELi32ELi32ELi0EEviiiPT_S1_S1_ii --------------------------
	.section	.nv.constant0._Z9cuda_gemmIiLi128ELi8ELi1ELi32ELi32ELi32ELi0EEviiiPT_S1_S1_ii,"a",@progbits
	.sectionflags	@""
	.align	4
.nv.constant0._Z9cuda_gemmIiLi128ELi8ELi1ELi32ELi32ELi32ELi0EEviiiPT_S1_S1_ii:
	.zero		944


//--------------------- .nv.constant0._Z9cuda_gemmIiLi128ELi8ELi1ELi32ELi16ELi16ELi1EEviiiPT_S1_S1_ii --------------------------
	.section	.nv.constant0._Z9cuda_gemmIiLi128ELi8ELi1ELi32ELi16ELi16ELi1EEviiiPT_S1_S1_ii,"a",@progbits
	.sectionflags	@""
	.align	4
.nv.constant0._Z9cuda_gemmIiLi128ELi8ELi1ELi32ELi16ELi16ELi1EEviiiPT_S1_S1_ii:
	.zero		944


//--------------------- .nv.constant0._Z9cuda_gemmIiLi128ELi8ELi1ELi32ELi16ELi16ELi0EEviiiPT_S1_S1_ii --------------------------
	.section	.nv.constant0._Z9cuda_gemmIiLi128ELi8ELi1ELi32ELi16ELi16ELi0EEviiiPT_S1_S1_ii,"a",@progbits
	.sectionflags	@""
	.align	4
.nv.constant0._Z9cuda_gemmIiLi128ELi8ELi1ELi32ELi16ELi16ELi0EEviiiPT_S1_S1_ii:
	.zero		944


//--------------------- .nv.constant0._Z9cuda_gemmIiLi128ELi8ELi1ELi32ELi8ELi8ELi1EEviiiPT_S1_S1_ii --------------------------
	.section	.nv.constant0._Z9cuda_gemmIiLi128ELi8ELi1ELi32ELi8ELi8ELi1EEviiiPT_S1_S1_ii,"a",@progbits
	.sectionflags	@""
	.align	4
.nv.constant0._Z9cuda_gemmIiLi128ELi8ELi1ELi32ELi8ELi8ELi1EEviiiPT_S1_S1_ii:
	.zero		944


//--------------------- .nv.constant0._Z9cuda_gemmIiLi128ELi8ELi1ELi32ELi8ELi8ELi0EEviiiPT_S1_S1_ii --------------------------
	.section	.nv.constant0._Z9cuda_gemmIiLi128ELi8ELi1ELi32ELi8ELi8ELi0EEviiiPT_S1_S1_ii,"a",@progbits
	.sectionflags	@""
	.align	4
.nv.constant0._Z9cuda_gemmIiLi128ELi8ELi1ELi32ELi8ELi8ELi0EEviiiPT_S1_S1_ii:
	.zero		944


//--------------------- .nv.constant0._Z9cuda_gemmIiLi128ELi8ELi1ELi32ELi4ELi4ELi1EEviiiPT_S1_S1_ii --------------------------
	.section	.nv.constant0._Z9cuda_gemmIiLi128ELi8ELi1ELi32ELi4ELi4ELi1EEviiiPT_S1_S1_ii,"a",@progbits
	.sectionflags	@""
	.align	4
.nv.constant0._Z9cuda_gemmIiLi128ELi8ELi1ELi32ELi4ELi4ELi1EEviiiPT_S1_S1_ii:
	.zero		944


//--------------------- .nv.constant0._Z9cuda_gemmIiLi128ELi8ELi1ELi32ELi4ELi4ELi0EEviiiPT_S1_S1_ii --------------------------
	.section	.nv.constant0._Z9cuda_gemmIiLi128ELi8ELi1ELi32ELi4ELi4ELi0EEviiiPT_S1_S1_ii,"a",@progbits
	.sectionflags	@""
	.align	4
.nv.constant0._Z9cuda_gemmIiLi128ELi8ELi1ELi32ELi4ELi4ELi0EEviiiPT_S1_S1_ii:
	.zero		944


//--------------------- .nv.constant0._Z9cuda_gemmIiLi128ELi8ELi1ELi32ELi2ELi2ELi1EEviiiPT_S1_S1_ii --------------------------
	.section	.nv.constant0._Z9cuda_gemmIiLi128ELi8ELi1ELi32ELi2ELi2ELi1EEviiiPT_S1_S1_ii,"a",@progbits
	.sectionflags	@""
	.align	4
.nv.constant0._Z9cuda_gemmIiLi128ELi8ELi1ELi32ELi2ELi2ELi1EEviiiPT_S1_S1_ii:
	.zero		944


//--------------------- .nv.constant0._Z9cuda_gemmIiLi128ELi8ELi1ELi32ELi2ELi2ELi0EEviiiPT_S1_S1_ii --------------------------
	.section	.nv.constant0._Z9cuda_gemmIiLi128ELi8ELi1ELi32ELi2ELi2ELi0EEviiiPT_S1_S1_ii,"a",@progbits
	.sectionflags	@""
	.align	4
.nv.constant0._Z9cuda_gemmIiLi128ELi8ELi1ELi32ELi2ELi2ELi0EEviiiPT_S1_S1_ii:
	.zero		944


//--------------------- .nv.constant0._Z9cuda_gemmIiLi128ELi8ELi1ELi16ELi64ELi64ELi1EEviiiPT_S1_S1_ii --------------------------
	.section	.nv.constant0._Z9cuda_gemmIiLi128ELi8ELi1ELi16ELi64ELi64ELi1EEviiiPT_S1_S1_ii,"a",@progbits
	.sectionflags	@""
	.align	4
.nv.constant0._Z9cuda_gemmIiLi128ELi8ELi1ELi16ELi64ELi64ELi1EEviiiPT_S1_S1_ii:
	.zero		944


//--------------------- .nv.constant0._Z9cuda_gemmIiLi128ELi8ELi1ELi16ELi64ELi64ELi0EEviiiPT_S1_S1_ii --------------------------
	.section	.nv.constant0._Z9cuda_gemmIiLi128ELi8ELi1ELi16ELi64ELi64ELi0EEviiiPT_S1_S1_ii,"a",@progbits
	.sectionflags	@""
	.align	4
.nv.constant0._Z9cuda_gemmIiLi128ELi8ELi1ELi16ELi64ELi64ELi0EEviiiPT_S1_S1_ii:
	.zero		944


//--------------------- .nv.constant0._Z9cuda_gemmIiLi128ELi8ELi1ELi16ELi32ELi32ELi1EEviiiPT_S1_S1_ii --------------------------
	.section	.nv.constant0._Z9cuda_gemmIiLi128ELi8ELi1ELi16ELi32ELi32ELi1EEviiiPT_S1_S1_ii,"a",@progbits
	.sectionflags	@""
	.align	4
.nv.constant0._Z9cuda_gemmIiLi128ELi8ELi1ELi16ELi32ELi32ELi1EEviiiPT_S1_S1_ii:
	.zero		944


//--------------------- .nv.constant0._Z9cuda_gemmIiLi128ELi8ELi1ELi16ELi32ELi32ELi0EEviiiPT_S1_S1_ii --------------------------
	.section	.nv.constant0._Z9cuda_gemmIiLi128ELi8ELi1ELi16ELi32ELi32ELi0EEviiiPT_S1_S1_ii,"a",@progbits
	.sectionflags	@""
	.align	4
.nv.constant0._Z9cuda_gemmIiLi128ELi8ELi1ELi16ELi32ELi32ELi0EEviiiPT_S1_S1_ii:
	.zero		944


//--------------------- .nv.constant0._Z9cuda_gemmIiLi128ELi8ELi1ELi16ELi16ELi16ELi1EEviiiPT_S1_S1_ii --------------------------
	.section	.nv.constant0._Z9cuda_gemmIiLi128ELi8ELi1ELi16ELi16ELi16ELi1EEviiiPT_S1_S1_ii,"a",@progbits
	.sectionflags	@""
	.align	4
.nv.constant0._Z9cuda_gemmIiLi128ELi8ELi1ELi16ELi16ELi16ELi1EEviiiPT_S1_S1_ii:
	.zero		944


//--------------------- .nv.constant0._Z9cuda_gemmIiLi128ELi8ELi1ELi16ELi16ELi16ELi0EEviiiPT_S1_S1_ii --------------------------
	.section	.nv.constant0._Z9cuda_gemmIiLi128ELi8ELi1ELi16ELi16ELi16ELi0EEviiiPT_S1_S1_ii,"a",@progbits
	.sectionflags	@""
	.align	4
.nv.constant0._Z9cuda_gemmIiLi128ELi8ELi1ELi16ELi16ELi16ELi0EEviiiPT_S1_S1_ii:
	.zero		944


//--------------------- .nv.constant0._Z9cuda_gemmIiLi128ELi8ELi1ELi16ELi8ELi8ELi1EEviiiPT_S1_S1_ii --------------------------
	.section	.nv.constant0._Z9cuda_gemmIiLi128ELi8ELi1ELi16ELi8ELi8ELi1EEviiiPT_S1_S1_ii,"a",@progbits
	.sectionflags	@""
	.align	4
.nv.constant0._Z9cuda_gemmIiLi128ELi8ELi1ELi16ELi8ELi8ELi1EEviiiPT_S1_S1_ii:
	.zero		944


//--------------------- .nv.constant0._Z9cuda_gemmIiLi128ELi8ELi1ELi16ELi8ELi8ELi0EEviiiPT_S1_S1_ii --------------------------
	.section	.nv.constant0._Z9cuda_gemmIiLi128ELi8ELi1ELi16ELi8ELi8ELi0EEviiiPT_S1_S1_ii,"a",@progbits
	.sectionflags	@""
	.align	4
.nv.constant0._Z9cuda_gemmIiLi128ELi8ELi1ELi16ELi8ELi8ELi0EEviiiPT_S1_S1_ii:
	.zero		944


//--------------------- .nv.constant0._Z9cuda_gemmIiLi128ELi8ELi1ELi16ELi4ELi4ELi1EEviiiPT_S1_S1_ii --------------------------
	.section	.nv.constant0._Z9cuda_gemmIiLi128ELi8ELi1ELi16ELi4ELi4ELi1EEviiiPT_S1_S1_ii,"a",@progbits
	.sectionflags	@""
	.align	4
.nv.constant0._Z9cuda_gemmIiLi128ELi8ELi1ELi16ELi4ELi4ELi1EEviiiPT_S1_S1_ii:
	.zero		944


//--------------------- .nv.constant0._Z9cuda_gemmIiLi128ELi8ELi1ELi16ELi4ELi4ELi0EEviiiPT_S1_S1_ii --------------------------
	.section	.nv.constant0._Z9cuda_gemmIiLi128ELi8ELi1ELi16ELi4ELi4ELi0EEviiiPT_S1_S1_ii,"a",@progbits
	.sectionflags	@""
	.align	4
.nv.constant0._Z9cuda_gemmIiLi128ELi8ELi1ELi16ELi4ELi4ELi0EEviiiPT_S1_S1_ii:
	.zero		944


//--------------------- .nv.constant0._Z9cuda_gemmIiLi128ELi8ELi1ELi16ELi2ELi2ELi1EEviiiPT_S1_S1_ii --------------------------
	.section	.nv.constant0._Z9cuda_gemmIiLi128ELi8ELi1ELi16ELi2ELi2ELi1EEviiiPT_S1_S1_ii,"a",@progbits
	.sectionflags	@""
	.align	4
.nv.constant0._Z9cuda_gemmIiLi128ELi8ELi1ELi16ELi2ELi2ELi1EEviiiPT_S1_S1_ii:
	.zero		944


//--------------------- .nv.constant0._Z9cuda_gemmIiLi128ELi8ELi1ELi16ELi2ELi2ELi0EEviiiPT_S1_S1_ii --------------------------
	.section	.nv.constant0._Z9cuda_gemmIiLi128ELi8ELi1ELi16ELi2ELi2ELi0EEviiiPT_S1_S1_ii,"a",@progbits
	.sectionflags	@""
	.align	4
.nv.constant0._Z9cuda_gemmIiLi128ELi8ELi1ELi16ELi2ELi2ELi0EEviiiPT_S1_S1_ii:
	.zero		944


//--------------------- .nv.constant0._Z9cuda_gemmIiLi128ELi1ELi1ELi1024ELi64ELi64ELi1EEviiiPT_S1_S1_ii --------------------------
	.section	.nv.constant0._Z9cuda_gemmIiLi128ELi1ELi1ELi1024ELi64ELi64ELi1EEviiiPT_S1_S1_ii,"a",@progbits
	.sectionflags	@""
	.align	4
.nv.constant0._Z9cuda_gemmIiLi128ELi1ELi1ELi1024ELi64ELi64ELi1EEviiiPT_S1_S1_ii:
	.zero		944


//--------------------- .nv.constant0._Z9cuda_gemmIiLi128ELi1ELi1ELi1024ELi64ELi64ELi0EEviiiPT_S1_S1_ii --------------------------
	.section	.nv.constant0._Z9cuda_gemmIiLi128ELi1ELi1ELi1024ELi64ELi64ELi0EEviiiPT_S1_S1_ii,"a",@progbits
	.sectionflags	@""
	.align	4
.nv.constant0._Z9cuda_gemmIiLi128ELi1ELi1ELi1024ELi64ELi64ELi0EEviiiPT_S1_S1_ii:
	.zero		944


//--------------------- .nv.constant0._Z9cuda_gemmIiLi128ELi1ELi1ELi1024ELi32ELi32ELi1EEviiiPT_S1_S1_ii --------------------------
	.section	.nv.constant0._Z9cuda_gemmIiLi128ELi1ELi1ELi1024ELi32ELi32ELi1EEviiiPT_S1_S1_ii,"a",@progbits
	.sectionflags	@""
	.align	4
.nv.constant0._Z9cuda_gemmIiLi128ELi1ELi1ELi1024ELi32ELi32ELi1EEviiiPT_S1_S1_ii:
	.zero		944


//--------------------- .nv.constant0._Z9cuda_gemmIiLi128ELi1ELi1ELi1024ELi32ELi32ELi0EEviiiPT_S1_S1_ii --------------------------
	.section	.nv.constant0._Z9cuda_gemmIiLi128ELi1ELi1ELi1024ELi32ELi32ELi0EEviiiPT_S1_S1_ii,"a",@progbits
	.sectionflags	@""
	.align	4
.nv.constant0._Z9cuda_gemmIiLi128ELi1ELi1ELi1024ELi32ELi32ELi0EEviiiPT_S1_S1_ii:
	.zero		944


//--------------------- .nv.constant0._Z9cuda_gemmIiLi128ELi1ELi1ELi1024ELi16ELi16ELi1EEviiiPT_S1_S1_ii --------------------------
	.section	.nv.constant0._Z9cuda_gemmIiLi128ELi1ELi1ELi1024ELi16ELi16ELi1EEviiiPT_S1_S1_ii,"a",@progbits
	.sectionflags	@""
	.align	4
.nv.constant0._Z9cuda_gemmIiLi128ELi1ELi1ELi1024ELi16ELi16ELi1EEviiiPT_S1_S1_ii:
	.zero		944


//--------------------- .nv.constant0._Z9cuda_gemmIiLi128ELi1ELi1ELi1024ELi16ELi16ELi0EEviiiPT_S1_S1_ii --------------------------
	.section	.nv.constant0._Z9cuda_gemmIiLi128ELi1ELi1ELi1024ELi16ELi16ELi0EEviiiPT_S1_S1_ii,"a",@progbits
	.sectionflags	@""
	.align	4
.nv.constant0._Z9cuda_gemmIiLi128ELi1ELi1ELi1024ELi16ELi16ELi0EEviiiPT_S1_S1_ii:
	.zero		944


//--------------------- .nv.constant0._Z9cuda_gemmIiLi128ELi1ELi1ELi1024ELi8ELi8ELi1EEviiiPT_S1_S1_ii --------------------------
	.section	.nv.constant0._Z9cuda_gemmIiLi128ELi1ELi1ELi1024ELi8ELi8ELi1EEviiiPT_S1_S1_ii,"a",@progbits
	.sectionflags	@""
	.align	4
.nv.constant0._Z9cuda_gemmIiLi128ELi1ELi1ELi1024ELi8ELi8ELi1EEviiiPT_S1_S1_ii:
	.zero		944


//--------------------- .nv.constant0._Z9cuda_gemmIiLi128ELi1ELi1ELi1024ELi8ELi8ELi0EEviiiPT_S1_S1_ii --------------------------
	.section	.nv.constant0._Z9cuda_gemmIiLi128ELi1ELi1ELi1024ELi8ELi8ELi0EEviiiPT_S1_S1_ii,"a",@progbits
	.sectionflags	@""
	.align	4
.nv.constant0._Z9cuda_gemmIiLi128ELi1ELi1ELi1024ELi8ELi8ELi0EEviiiPT_S1_S1_ii:
	.zero		944


//--------------------- .nv.constant0._Z9cuda_gemmIiLi128ELi1ELi1ELi1024ELi4ELi4ELi1EEviiiPT_S1_S1_ii --------------------------
	.section	.nv.constant0._Z9cuda_gemmIiLi128ELi1ELi1ELi1024ELi4ELi4ELi1EEviiiPT_S1_S1_ii,"a",@progbits
	.sectionflags	@""
	.align	4
.nv.constant0._Z9cuda_gemmIiLi128ELi1ELi1ELi1024ELi4ELi4ELi1EEviiiPT_S1_S1_ii:
	.zero		944


//--------------------- .nv.constant0._Z9cuda_gemmIiLi128ELi1ELi1ELi1024ELi4ELi4ELi0EEviiiPT_S1_S1_ii --------------------------
	.section	.nv.constant0._Z9cuda_gemmIiLi128ELi1ELi1ELi1024ELi4ELi4ELi0EEviiiPT_S1_S1_ii,"a",@progbits
	.sectionflags	@""
	.align	4
.nv.constant0._Z9cuda_gemmIiLi128ELi1ELi1ELi1024ELi4ELi4ELi0EEviiiPT_S1_S1_ii:
	.zero		944


//--------------------- .nv.constant0._Z9cuda_gemmIiLi128ELi1ELi1ELi1024ELi2ELi2ELi1EEviiiPT_S1_S1_ii --------------------------
	.section	.nv.constant0._Z9cuda_gemmIiLi128ELi1ELi1ELi1024ELi2ELi2ELi1EEviiiPT_S1_S1_ii,"a",@progbits
	.sectionflags	@""
	.align	4
.nv.constant0._Z9cuda_gemmIiLi128ELi1ELi1ELi1024ELi2ELi2ELi1EEviiiPT_S1_S1_ii:
	.zero		944


//--------------------- .nv.constant0._Z9cuda_gemmIiLi128ELi1ELi1ELi1024ELi2ELi2ELi0EEviiiPT_S1_S1_ii --------------------------
	.section	.nv.constant0._Z9cuda_gemmIiLi128ELi1ELi1ELi1024ELi2ELi2ELi0EEviiiPT_S1_S1_ii,"a",@progbits
	.sectionflags	@""
	.align	4
.nv.constant0._Z9cuda_gemmIiLi128ELi1ELi1ELi1024ELi2ELi2ELi0EEviiiPT_S1_S1_ii:
	.zero		944


//--------------------- .nv.constant0._Z9cuda_gemmIiLi128ELi1ELi1ELi512ELi64ELi64ELi1EEviiiPT_S1_S1_ii --------------------------
	.section	.nv.constant0._Z9cuda_gemmIiLi128ELi1ELi1ELi512ELi64ELi64ELi1EEviiiPT_S1_S1_ii,"a",@progbits
	.sectionflags	@""
	.align	4
.nv.constant0._Z9cuda_gemmIiLi128ELi1ELi1ELi512ELi64ELi64ELi1EEviiiPT_S1_S1_ii:
	.zero		944


//--------------------- .nv.constant0._Z9cuda_gemmIiLi128ELi1ELi1ELi512ELi64ELi64ELi0EEviiiPT_S1_S1_ii --------------------------
	.section	.nv.constant0._Z9cuda_gemmIiLi128ELi1ELi1ELi512ELi64ELi64ELi0EEviiiPT_S1_S1_ii,"a",@progbits
	.sectionflags	@""
	.align	4
.nv.constant0._Z9cuda_gemmIiLi128ELi1ELi1ELi512ELi64ELi64ELi0EEviiiPT_S1_S1_ii:
	.zero		944


//--------------------- .nv.constant0._Z9cuda_gemmIiLi128ELi1ELi1ELi512ELi32ELi32ELi1EEviiiPT_S1_S1_ii --------------------------
	.section	.nv.constant0._Z9cuda_gemmIiLi128ELi1ELi1ELi512ELi32ELi32ELi1EEviiiPT_S1_S1_ii,"a",@progbits
	.sectionflags	@""
	.align	4
.nv.constant0._Z9cuda_gemmIiLi128ELi1ELi1ELi512ELi32ELi32ELi1EEviiiPT_S1_S1_ii:
	.zero		944


//--------------------- .nv.constant0._Z9cuda_gemmIiLi128ELi1ELi1ELi512ELi32ELi32ELi0EEviiiPT_S1_S1_ii --------------------------
	.section	.nv.constant0._Z9cuda_gemmIiLi128ELi1ELi1ELi512ELi32ELi32ELi0EEviiiPT_S1_S1_ii,"a",@progbits
	.sectionflags	@""
	.align	4
.nv.constant0._Z9cuda_gemmIiLi128ELi1ELi1ELi512ELi32ELi32ELi0EEviiiPT_S1_S1_ii:
	.zero		944


//--------------------- .nv.constant0._Z9cuda_gemmIiLi128ELi1ELi1ELi512ELi16ELi16ELi1EEviiiPT_S1_S1_ii --------------------------
	.section	.nv.constant0._Z9cuda_gemmIiLi128ELi1ELi1ELi512ELi16ELi16ELi1EEviiiPT_S1_S1_ii,"a",@progbits
	.sectionflags	@""
	.align	4
.nv.constant0._Z9cuda_gemmIiLi128ELi1ELi1ELi512ELi16ELi16ELi1EEviiiPT_S1_S1_ii:
	.zero		944


//--------------------- .nv.constant0._Z9cuda_gemmIiLi128ELi1ELi1ELi512ELi16ELi16ELi0EEviiiPT_S1_S1_ii --------------------------
	.section	.nv.constant0._Z9cuda_gemmIiLi128ELi1ELi1ELi512ELi16ELi16ELi0EEviiiPT_S1_S1_ii,"a",@progbits
	.sectionflags	@""
	.align	4
.nv.constant0._Z9cuda_gemmIiLi128ELi1ELi1ELi512ELi16ELi16ELi0EEviiiPT_S1_S1_ii:
	.zero		944


//--------------------- .nv.constant0._Z9cuda_gemmIiLi128ELi1ELi1ELi512ELi8ELi8ELi1EEviiiPT_S1_S1_ii --------------------------
	.section	.nv.constant0._Z9cuda_gemmIiLi128ELi1ELi1ELi512ELi8ELi8ELi1EEviiiPT_S1_S1_ii,"a",@progbits
	.sectionflags	@""
	.align	4
.nv.constant0._Z9cuda_gemmIiLi128ELi1ELi1ELi512ELi8ELi8ELi1EEviiiPT_S1_S1_ii:
	.zero		944


//--------------------- .nv.constant0._Z9cuda_gemmIiLi128ELi1ELi1ELi512ELi8ELi8ELi0EEviiiPT_S1_S1_ii --------------------------
	.section	.nv.constant0._Z9cuda_gemmIiLi128ELi1ELi1ELi512ELi8ELi8ELi0EEviiiPT_S1_S1_ii,"a",@progbits
	.sectionflags	@""
	.align	4
.nv.constant0._Z9cuda_gemmIiLi128ELi1ELi1ELi512ELi8ELi8ELi0EEviiiPT_S1_S1_ii:
	.zero		944


//--------------------- .nv.constant0._Z9cuda_gemmIiLi128ELi1ELi1ELi512ELi4ELi4ELi1EEviiiPT_S1_S1_ii --------------------------
	.section	.nv.constant0._Z9cuda_gemmIiLi128ELi1ELi1ELi512ELi4ELi4ELi1EEviiiPT_S1_S1_ii,"a",@progbits
	.sectionflags	@""
	.align	4
.nv.constant0._Z9cuda_gemmIiLi128ELi1ELi1ELi512ELi4ELi4ELi1EEviiiPT_S1_S1_ii:
	.zero		944


//--------------------- .nv.constant0._Z9cuda_gemmIiLi128ELi1ELi1ELi512ELi4ELi4ELi0EEviiiPT_S1_S1_ii --------------------------
	.section	.nv.constant0._Z9cuda_gemmIiLi128ELi1ELi1ELi512ELi4ELi4ELi0EEviiiPT_S1_S1_ii,"a",@progbits
	.sectionflags	@""
	.align	4
.nv.constant0._Z9cuda_gemmIiLi128ELi1ELi1ELi512ELi4ELi4ELi0EEviiiPT_S1_S1_ii:
	.zero		944


//--------------------- .nv.constant0._Z9cuda_gemmIiLi128ELi1ELi1ELi512ELi2ELi2ELi1EEviiiPT_S1_S1_ii --------------------------
	.section	.nv.constant0._Z9cuda_gemmIiLi128ELi1ELi1ELi512ELi2ELi2ELi1EEviiiPT_S1_S1_ii,"a",@progbits
	.sectionflags	@""
	.align	4
.nv.constant0._Z9cuda_gemmIiLi128ELi1ELi1ELi512ELi2ELi2ELi1EEviiiPT_S1_S1_ii:
	.zero		944


//--------------------- .nv.constant0._Z9cuda_gemmIiLi128ELi1ELi1ELi512ELi2ELi2ELi0EEviiiPT_S1_S1_ii --------------------------
	.section	.nv.constant0._Z9cuda_gemmIiLi128ELi1ELi1ELi512ELi2ELi2ELi0EEviiiPT_S1_S1_ii,"a",@progbits
	.sectionflags	@""
	.align	4
.nv.constant0._Z9cuda_gemmIiLi128ELi1ELi1ELi512ELi2ELi2ELi0EEviiiPT_S1_S1_ii:
	.zero		944


//--------------------- .nv.constant0._Z9cuda_gemmIiLi128ELi1ELi1ELi256ELi64ELi64ELi1EEviiiPT_S1_S1_ii --------------------------
	.section	.nv.constant0._Z9cuda_gemmIiLi128ELi1ELi1ELi256ELi64ELi64ELi1EEviiiPT_S1_S1_ii,"a",@progbits
	.sectionflags	@""
	.align	4
.nv.constant0._Z9cuda_gemmIiLi128ELi1ELi1ELi256ELi64ELi64ELi1EEviiiPT_S1_S1_ii:
	.zero		944


//--------------------- .nv.constant0._Z9cuda_gemmIiLi128ELi1ELi1ELi256ELi64ELi64ELi0EEviiiPT_S1_S1_ii --------------------------
	.section	.nv.constant0._Z9cuda_gemmIiLi128ELi1ELi1ELi256ELi64ELi64ELi0EEviiiPT_S1_S1_ii,"a",@progbits
	.sectionflags	@""
	.align	4
.nv.constant0._Z9cuda_gemmIiLi128ELi1ELi1ELi256ELi64ELi64ELi0EEviiiPT_S1_S1_ii:
	.zero		944


//--------------------- .nv.constant0._Z9cuda_gemmIiLi128ELi1ELi1ELi256ELi32ELi32ELi1EEviiiPT_S1_S1_ii --------------------------
	.section	.nv.constant0._Z9cuda_gemmIiLi128ELi1ELi1ELi256ELi32ELi32ELi1EEviiiPT_S1_S1_ii,"a",@progbits
	.sectionflags	@""
	.align	4
.nv.constant0._Z9cuda_gemmIiLi128ELi1ELi1ELi256ELi32ELi32ELi1EEviiiPT_S1_S1_ii:
	.zero		944


//--------------------- .nv.constant0._Z9cuda_gemmIiLi128ELi1ELi1ELi256ELi32ELi32ELi0EEviiiPT_S1_S1_ii --------------------------
	.section	.nv.constant0._Z9cuda_gemmIiLi128ELi1ELi1ELi256ELi32ELi32ELi0EEviiiPT_S1_S1_ii,"a",@progbits
	.sectionflags	@""
	.align	4
.nv.constant0._Z9cuda_gemmIiLi128ELi1ELi1ELi256ELi32ELi32ELi0EEviiiPT_S1_S1_ii:
	.zero		944


//--------------------- .nv.constant0._Z9cuda_gemmIiLi128ELi1ELi1ELi256ELi16ELi16ELi1EEviiiPT_S1_S1_ii --------------------------
	.section	.nv.constant0._Z9cuda_gemmIiLi128ELi1ELi1ELi256ELi16ELi16ELi1EEviiiPT_S1_S1_ii,"a",@progbits
	.sectionflags	@""
	.align	4
.nv.constant0._Z9cuda_gemmIiLi128ELi1ELi1ELi256ELi16ELi16ELi1EEviiiPT_S1_S1_ii:
	.zero		944


//--------------------- .nv.constant0._Z9cuda_gemmIiLi128ELi1ELi1ELi256ELi16ELi16ELi0EEviiiPT_S1_S1_ii --------------------------
	.section	.nv.constant0._Z9cuda_gemmIiLi128ELi1ELi1ELi256ELi16ELi16ELi0EEviiiPT_S1_S1_ii,"a",@progbits
	.sectionflags	@""
	.align	4
.nv.constant0._Z9cuda_gemmIiLi128ELi1ELi1ELi256ELi16ELi16ELi0EEviiiPT_S1_S1_ii:
	.zero		944


//--------------------- .nv.constant0._Z9cuda_gemmIiLi128ELi1ELi1ELi256ELi8ELi8ELi1EEviiiPT_S1_S1_ii --------------------------
	.section	.nv.constant0._Z9cuda_gemmIiLi128ELi1ELi1ELi256ELi8ELi8ELi1EEviiiPT_S1_S1_ii,"a",@progbits
	.sectionflags	@""
	.align	4
.nv.constant0._Z9cuda_gemmIiLi128ELi1ELi1ELi256ELi8ELi8ELi1EEviiiPT_S1_S1_ii:
	.zero		944


//--------------------- .nv.constant0._Z9cuda_gemmIiLi128ELi1ELi1ELi256ELi8ELi8ELi0EEviiiPT_S1_S1_ii --------------------------
	.section	.nv.constant0._Z9cuda_gemmIiLi128ELi1ELi1ELi256ELi8ELi8ELi0EEviiiPT_S1_S1_ii,"a",@progbits
	.sectionflags	@""
	.align	4
.nv.constant0._Z9cuda_gemmIiLi128ELi1ELi1ELi256ELi8ELi8ELi0EEviiiPT_S1_S1_ii:
	.zero		944


//--------------------- .nv.constant0._Z9cuda_gemmIiLi128ELi1ELi1ELi256ELi4ELi4ELi1EEviiiPT_S1_S1_ii --------------------------
	.section	.nv.constant0._Z9cuda_gemmIiLi128ELi1ELi1ELi256ELi4ELi4ELi1EEviiiPT_S1_S1_ii,"a",@progbits
	.sectionflags	@""
	.align	4
.nv.constant0._Z9cuda_gemmIiLi128ELi1ELi1ELi256ELi4ELi4ELi1EEviiiPT_S1_S1_ii:
	.zero		944


//--------------------- .nv.constant0._Z9cuda_gemmIiLi128ELi1ELi1ELi256ELi4ELi4ELi0EEviiiPT_S1_S1_ii --------------------------
	.section	.nv.constant0._Z9cuda_gemmIiLi128ELi1ELi1ELi256ELi4ELi4ELi0EEviiiPT_S1_S1_ii,"a",@progbits
	.sectionflags	@""
	.align	4
.nv.constant0._Z9cuda_gemmIiLi128ELi1ELi1ELi256ELi4ELi4ELi0EEviiiPT_S1_S1_ii:
	.zero		944


//--------------------- .nv.constant0._Z9cuda_gemmIiLi128ELi1ELi1ELi256ELi2ELi2ELi1EEviiiPT_S1_S1_ii --------------------------
	.section	.nv.constant0._Z9cuda_gemmIiLi128ELi1ELi1ELi256ELi2ELi2ELi1EEviiiPT_S1_S1_ii,"a",@progbits
	.sectionflags	@""
	.align	4
.nv.constant0._Z9cuda_gemmIiLi128ELi1ELi1ELi256ELi2ELi2ELi1EEviiiPT_S1_S1_ii:
	.zero		944


//--------------------- .nv.constant0._Z9cuda_gemmIiLi128ELi1ELi1ELi256ELi2ELi2ELi0EEviiiPT_S1_S1_ii --------------------------
	.section	.nv.constant0._Z9cuda_gemmIiLi128ELi1ELi1ELi256ELi2ELi2ELi0EEviiiPT_S1_S1_ii,"a",@progbits
	.sectionflags	@""
	.align	4
.nv.constant0._Z9cuda_gemmIiLi128ELi1ELi1ELi256ELi2ELi2ELi0EEviiiPT_S1_S1_ii:
	.zero		944


//--------------------- .nv.constant0._Z9cuda_gemmIiLi128ELi1ELi1ELi128ELi64ELi64ELi1EEviiiPT_S1_S1_ii --------------------------
	.section	.nv.constant0._Z9cuda_gemmIiLi128ELi1ELi1ELi128ELi64ELi64ELi1EEviiiPT_S1_S1_ii,"a",@progbits
	.sectionflags	@""
	.align	4
.nv.constant0._Z9cuda_gemmIiLi128ELi1ELi1ELi128ELi64ELi64ELi1EEviiiPT_S1_S1_ii:
	.zero		944


//--------------------- .nv.constant0._Z9cuda_gemmIiLi128ELi1ELi1ELi128ELi64ELi64ELi0EEviiiPT_S1_S1_ii --------------------------
	.section	.nv.constant0._Z9cuda_gemmIiLi128ELi1ELi1ELi128ELi64ELi64ELi0EEviiiPT_S1_S1_ii,"a",@progbits
	.sectionflags	@""
	.align	4
.nv.constant0._Z9cuda_gemmIiLi128ELi1ELi1ELi128ELi64ELi64ELi0EEviiiPT_S1_S1_ii:
	.zero		944


//--------------------- .nv.constant0._Z9cuda_gemmIiLi128ELi1ELi1ELi128ELi32ELi32ELi1EEviiiPT_S1_S1_ii --------------------------
	.section	.nv.constant0._Z9cuda_gemmIiLi128ELi1ELi1ELi128ELi32ELi32ELi1EEviiiPT_S1_S1_ii,"a",@progbits
	.sectionflags	@""
	.align	4
.nv.constant0._Z9cuda_gemmIiLi128ELi1ELi1ELi128ELi32ELi32ELi1EEviiiPT_S1_S1_ii:
	.zero		944


//--------------------- .nv.constant0._Z9cuda_gemmIiLi128ELi1ELi1ELi128ELi32ELi32ELi0EEviiiPT_S1_S1_ii --------------------------
	.section	.nv.constant0._Z9cuda_gemmIiLi128ELi1ELi1ELi128ELi32ELi32ELi0EEviiiPT_S1_S1_ii,"a",@progbits
	.sectionflags	@""
	.align	4
.nv.constant0._Z9cuda_gemmIiLi128ELi1ELi1ELi128ELi32ELi32ELi0EEviiiPT_S1_S1_ii:
	.zero		944


//--------------------- .nv.constant0._Z9cuda_gemmIiLi128ELi1ELi1ELi128ELi16ELi16ELi1EEviiiPT_S1_S1_ii --------------------------
	.section	.nv.constant0._Z9cuda_gemmIiLi128ELi1ELi1ELi128ELi16ELi16ELi1EEviiiPT_S1_S1_ii,"a",@progbits
	.sectionflags	@""
	.align	4
.nv.constant0._Z9cuda_gemmIiLi128ELi1ELi1ELi128ELi16ELi16ELi1EEviiiPT_S1_S1_ii:
	.zero		944


//--------------------- .nv.constant0._Z9cuda_gemmIiLi128ELi1ELi1ELi128ELi16ELi16ELi0EEviiiPT_S1_S1_ii --------------------------
	.section	.nv.constant0._Z9cuda_gemmIiLi128ELi1ELi1ELi128ELi16ELi16ELi0EEviiiPT_S1_S1_ii,"a",@progbits
	.sectionflags	@""
	.align	4
.nv.constant0._Z9cuda_gemmIiLi128ELi1ELi1ELi128ELi16ELi16ELi0EEviiiPT_S1_S1_ii:
	.zero		944


//--------------------- .nv.constant0._Z9cuda_gemmIiLi128ELi1ELi1ELi128ELi8ELi8ELi1EEviiiPT_S1_S1_ii --------------------------
	.section	.nv.constant0._Z9cuda_gemmIiLi128ELi1ELi1ELi128ELi8ELi8ELi1EEviiiPT_S1_S1_ii,"a",@progbits
	.sectionflags	@""
	.align	4
.nv.constant0._Z9cuda_gemmIiLi128ELi1ELi1ELi128ELi8ELi8ELi1EEviiiPT_S1_S1_ii:
	.zero		944


//--------------------- .nv.constant0._Z9cuda_gemmIiLi128ELi1ELi1ELi128ELi8ELi8ELi0EEviiiPT_S1_S1_ii --------------------------
	.section	.nv.constant0._Z9cuda_gemmIiLi128ELi1ELi1ELi128ELi8ELi8ELi0EEviiiPT_S1_S1_ii,"a",@progbits
	.sectionflags	@""
	.align	4
.nv.constant0._Z9cuda_gemmIiLi128ELi1ELi1ELi128ELi8ELi8ELi0EEviiiPT_S1_S1_ii:
	.zero		944


//--------------------- .nv.constant0._Z9cuda_gemmIiLi128ELi1ELi1ELi128ELi4ELi4ELi1EEviiiPT_S1_S1_ii --------------------------
	.section	.nv.constant0._Z9cuda_gemmIiLi128ELi1ELi1ELi128ELi4ELi4ELi1EEviiiPT_S1_S1_ii,"a",@progbits
	.sectionflags	@""
	.align	4
.nv.constant0._Z9cuda_gemmIiLi128ELi1ELi1ELi128ELi4ELi4ELi1EEviiiPT_S1_S1_ii:
	.zero		944


//--------------------- .nv.constant0._Z9cuda_gemmIiLi128ELi1ELi1ELi128ELi4ELi4ELi0EEviiiPT_S1_S1_ii --------------------------
	.section	.nv.constant0._Z9cuda_gemmIiLi128ELi1ELi1ELi128ELi4ELi4ELi0EEviiiPT_S1_S1_ii,"a",@progbits
	.sectionflags	@""
	.align	4
.nv.constant0._Z9cuda_gemmIiLi128ELi1ELi1ELi128ELi4ELi4ELi0EEviiiPT_S1_S1_ii:
	.zero		944


//--------------------- .nv.constant0._Z9cuda_gemmIiLi128ELi1ELi1ELi128ELi2ELi2ELi1EEviiiPT_S1_S1_ii --------------------------
	.section	.nv.constant0._Z9cuda_gemmIiLi128ELi1ELi1ELi128ELi2ELi2ELi1EEviiiPT_S1_S1_ii,"a",@progbits
	.sectionflags	@""
	.align	4
.nv.constant0._Z9cuda_gemmIiLi128ELi1ELi1ELi128ELi2ELi2ELi1EEviiiPT_S1_S1_ii:
	.zero		944


//--------------------- .nv.constant0._Z9cuda_gemmIiLi128ELi1ELi1ELi128ELi2ELi2ELi0EEviiiPT_S1_S1_ii --------------------------
	.section	.nv.constant0._Z9cuda_gemmIiLi128ELi1ELi1ELi128ELi2ELi2ELi0EEviiiPT_S1_S1_ii,"a",@progbits
	.sectionflags	@""
	.align	4
.nv.constant0._Z9cuda_gemmIiLi128ELi1ELi1ELi128ELi2ELi2ELi0EEviiiPT_S1_S1_ii:
	.zero		944


//--------------------- .nv.constant0._Z9cuda_gemmIiLi128ELi1ELi1ELi64ELi64ELi64ELi1EEviiiPT_S1_S1_ii --------------------------
	.section	.nv.constant0._Z9cuda_gemmIiLi128ELi1ELi1ELi64ELi64ELi64ELi1EEviiiPT_S1_S1_ii,"a",@progbits
	.sectionflags	@""
	.align	4
.nv.constant0._Z9cuda_gemmIiLi128ELi1ELi1ELi64ELi64ELi64ELi1EEviiiPT_S1_S1_ii:
	.zero		944


//--------------------- .nv.constant0._Z9cuda_gemmIiLi128ELi1ELi1ELi64ELi64ELi64ELi0EEviiiPT_S1_S1_ii --------------------------
	.section	.nv.constant0._Z9cuda_gemmIiLi128ELi1ELi1ELi64ELi64ELi64ELi0EEviiiPT_S1_S1_ii,"a",@progbits
	.sectionflags	@""
	.align	4
.nv.constant0._Z9cuda_gemmIiLi128ELi1ELi1ELi64ELi64ELi64ELi0EEviiiPT_S1_S1_ii:
	.zero		944


//--------------------- .nv.constant0._Z9cuda_gemmIiLi128ELi1ELi1ELi64ELi32ELi32ELi1EEviiiPT_S1_S1_ii --------------------------
	.section	.nv.constant0._Z9cuda_gemmIiLi128ELi1ELi1ELi64ELi32ELi32ELi1EEviiiPT_S1_S1_ii,"a",@progbits
	.sectionflags	@""
	.align	4
.nv.constant0._Z9cuda_gemmIiLi128ELi1ELi1ELi64ELi32ELi32ELi1EEviiiPT_S1_S1_ii:
	.zero		944


//--------------------- .nv.constant0._Z9cuda_gemmIiLi128ELi1ELi1ELi64ELi32ELi32ELi0EEviiiPT_S1_S1_ii --------------------------
	.section	.nv.constant0._Z9cuda_gemmIiLi128ELi1ELi1ELi64ELi32ELi32ELi0EEviiiPT_S1_S1_ii,"a",@progbits
	.sectionflags	@""
	.align	4
.nv.constant0._Z9cuda_gemmIiLi128ELi1ELi1ELi64ELi32ELi32ELi0EEviiiPT_S1_S1_ii:
	.zero		944


//--------------------- .nv.constant0._Z9cuda_gemmIiLi128ELi1ELi1ELi64ELi16ELi16ELi1EEviiiPT_S1_S1_ii --------------------------
	.section	.nv.constant0._Z9cuda_gemmIiLi128ELi1ELi1ELi64ELi16ELi16ELi1EEviiiPT_S1_S1_ii,"a",@progbits
	.sectionflags	@""
	.align	4
.nv.constant0._Z9cuda_gemmIiLi128ELi1ELi1ELi64ELi16ELi16ELi1EEviiiPT_S1_S1_ii:
	.zero		944


//--------------------- .nv.constant0._Z9cuda_gemmIiLi128ELi1ELi1ELi64ELi16ELi16ELi0EEviiiPT_S1_S1_ii --------------------------
	.section	.nv.constant0._Z9cuda_gemmIiLi128ELi1ELi1ELi64ELi16ELi16ELi0EEviiiPT_S1_S1_ii,"a",@progbits
	.sectionflags	@""
	.align	4
.nv.constant0._Z9cuda_gemmIiLi128ELi1ELi1ELi64ELi16ELi16ELi0EEviiiPT_S1_S1_ii:
	.zero		944


//--------------------- .nv.constant0._Z9cuda_gemmIiLi128ELi1ELi1ELi64ELi8ELi8ELi1EEviiiPT_S1_S1_ii --------------------------
	.section	.nv.constant0._Z9cuda_gemmIiLi128ELi1ELi1ELi64ELi8ELi8ELi1EEviiiPT_S1_S1_ii,"a",@progbits
	.sectionflags	@""
	.align	4
.nv.constant0._Z9cuda_gemmIiLi128ELi1ELi1ELi64ELi8ELi8ELi1EEviiiPT_S1_S1_ii:
	.zero		944


//--------------------- .nv.constant0._Z9cuda_gemmIiLi128ELi1ELi1ELi64ELi8ELi8ELi0EEviiiPT_S1_S1_ii --------------------------
	.section	.nv.constant0._Z9cuda_gemmIiLi128ELi1ELi1ELi64ELi8ELi8ELi0EEviiiPT_S1_S1_ii,"a",@progbits
	.sectionflags	@""
	.align	4
.nv.constant0._Z9cuda_gemmIiLi128ELi1ELi1ELi64ELi8ELi8ELi0EEviiiPT_S1_S1_ii:
	.zero		944


//--------------------- .nv.constant0._Z9cuda_gemmIiLi128ELi1ELi1ELi64ELi4ELi4ELi1EEviiiPT_S1_S1_ii --------------------------
	.section	.nv.constant0._Z9cuda_gemmIiLi128ELi1ELi1ELi64ELi4ELi4ELi1EEviiiPT_S1_S1_ii,"a",@progbits
	.sectionflags	@""
	.align	4
.nv.constant0._Z9cuda_gemmIiLi128ELi1ELi1ELi64ELi4ELi4ELi1EEviiiPT_S1_S1_ii:
	.zero		944


//--------------------- .nv.constant0._Z9cuda_gemmIiLi128ELi1ELi1ELi64ELi4ELi4ELi0EEviiiPT_S1_S1_ii --------------------------
	.section	.nv.constant0._Z9cuda_gemmIiLi128ELi1ELi1ELi64ELi4ELi4ELi0EEviiiPT_S1_S1_ii,"a",@progbits
	.sectionflags	@""
	.align	4
.nv.constant0._Z9cuda_gemmIiLi128ELi1ELi1ELi64ELi4ELi4ELi0EEviiiPT_S1_S1_ii:
	.zero		944


//--------------------- .nv.constant0._Z9cuda_gemmIiLi128ELi1ELi1ELi64ELi2ELi2ELi1EEviiiPT_S1_S1_ii --------------------------
	.section	.nv.constant0._Z9cuda_gemmIiLi128ELi1ELi1ELi64ELi2ELi2ELi1EEviiiPT_S1_S1_ii,"a",@progbits
	.sectionflags	@""
	.align	4
.nv.constant0._Z9cuda_gemmIiLi128ELi1ELi1ELi64ELi2ELi2ELi1EEviiiPT_S1_S1_ii:
	.zero		944


//--------------------- .nv.constant0._Z9cuda_gemmIiLi128ELi1ELi1ELi64ELi2ELi2ELi0EEviiiPT_S1_S1_ii --------------------------
	.section	.nv.constant0._Z9cuda_gemmIiLi128ELi1ELi1ELi64ELi2ELi2ELi0EEviiiPT_S1_S1_ii,"a",@progbits
	.sectionflags	@""
	.align	4
.nv.constant0._Z9cuda_gemmIiLi128ELi1ELi1ELi64ELi2ELi2ELi0EEviiiPT_S1_S1_ii:
	.zero		944


//--------------------- .nv.constant0._Z9cuda_gemmIiLi128ELi1ELi1ELi32ELi64ELi64ELi1EEviiiPT_S1_S1_ii --------------------------
	.section	.nv.constant0._Z9cuda_gemmIiLi128ELi1ELi1ELi32ELi64ELi64ELi1EEviiiPT_S1_S1_ii,"a",@progbits
	.sectionflags	@""
	.align	4
.nv.constant0._Z9cuda_gemmIiLi128ELi1ELi1ELi32ELi64ELi64ELi1EEviiiPT_S1_S1_ii:
	.zero		944


//--------------------- .nv.constant0._Z9cuda_gemmIiLi128ELi1ELi1ELi32ELi64ELi64ELi0EEviiiPT_S1_S1_ii --------------------------
	.section	.nv.constant0._Z9cuda_gemmIiLi128ELi1ELi1ELi32ELi64ELi64ELi0EEviiiPT_S1_S1_ii,"a",@progbits
	.sectionflags	@""
	.align	4
.nv.constant0._Z9cuda_gemmIiLi128ELi1ELi1ELi32ELi64ELi64ELi0EEviiiPT_S1_S1_ii:
	.zero		944


//--------------------- .nv.constant0._Z9cuda_gemmIiLi128ELi1ELi1ELi32ELi32ELi32ELi1EEviiiPT_S1_S1_ii --------------------------
	.section	.nv.constant0._Z9cuda_gemmIiLi128ELi1ELi1ELi32ELi32ELi32ELi1EEviiiPT_S1_S1_ii,"a",@progbits
	.sectionflags	@""
	.align	4
.nv.constant0._Z9cuda_gemmIiLi128ELi1ELi1ELi32ELi32ELi32ELi1EEviiiPT_S1_S1_ii:
	.zero		944


//--------------------- .nv.constant0._Z9cuda_gemmIiLi128ELi1ELi1ELi32ELi32ELi32ELi0EEviiiPT_S1_S1_ii --------------------------
	.section	.nv.constant0._Z9cuda_gemmIiLi128ELi1ELi1ELi32ELi32ELi32ELi0EEviiiPT_S1_S1_ii,"a",@progbits
	.sectionflags	@""
	.align	4
.nv.constant0._Z9cuda_gemmIiLi128ELi1ELi1ELi32ELi32ELi32ELi0EEviiiPT_S1_S1_ii:
	.zero		944


//--------------------- .nv.constant0._Z9cuda_gemmIiLi128ELi1ELi1ELi32ELi16ELi16ELi1EEviiiPT_S1_S1_ii --------------------------
	.section	.nv.constant0._Z9cuda_gemmIiLi128ELi1ELi1ELi32ELi16ELi16ELi1EEviiiPT_S1_S1_ii,"a",@progbits
	.sectionflags	@""
	.align	4
.nv.constant0._Z9cuda_gemmIiLi128ELi1ELi1ELi32ELi16ELi16ELi1EEviiiPT_S1_S1_ii:
	.zero		944


//--------------------- .nv.constant0._Z9cuda_gemmIiLi128ELi1ELi1ELi32ELi16ELi16ELi0EEviiiPT_S1_S1_ii --------------------------
	.section	.nv.constant0._Z9cuda_gemmIiLi128ELi1ELi1ELi32ELi16ELi16ELi0EEviiiPT_S1_S1_ii,"a",@progbits
	.sectionflags	@""
	.align	4
.nv.constant0._Z9cuda_gemmIiLi128ELi1ELi1ELi32ELi16ELi16ELi0EEviiiPT_S1_S1_ii:
	.zero		944


//--------------------- .nv.constant0._Z9cuda_gemmIiLi128ELi1ELi1ELi32ELi8ELi8ELi1EEviiiPT_S1_S1_ii --------------------------
	.section	.nv.constant0._Z9cuda_gemmIiLi128ELi1ELi1ELi32ELi8ELi8ELi1EEviiiPT_S1_S1_ii,"a",@progbits
	.sectionflags	@""
	.align	4
.nv.constant0._Z9cuda_gemmIiLi128ELi1ELi1ELi32ELi8ELi8ELi1EEviiiPT_S1_S1_ii:
	.zero		944


//--------------------- .nv.constant0._Z9cuda_gemmIiLi128ELi1ELi1ELi32ELi8ELi8ELi0EEviiiPT_S1_S1_ii --------------------------
	.section	.nv.constant0._Z9cuda_gemmIiLi128ELi1ELi1ELi32ELi8ELi8ELi0EEviiiPT_S1_S1_ii,"a",@progbits
	.sectionflags	@""
	.align	4
.nv.constant0._Z9cuda_gemmIiLi128ELi1ELi1ELi32ELi8ELi8ELi0EEviiiPT_S1_S1_ii:
	.zero		944


//--------------------- .nv.constant0._Z9cuda_gemmIiLi128ELi1ELi1ELi32ELi4ELi4ELi1EEviiiPT_S1_S1_ii --------------------------
	.section	.nv.constant0._Z9cuda_gemmIiLi128ELi1ELi1ELi32ELi4ELi4ELi1EEviiiPT_S1_S1_ii,"a",@progbits
	.sectionflags	@""
	.align	4
.nv.constant0._Z9cuda_gemmIiLi128ELi1ELi1ELi32ELi4ELi4ELi1EEviiiPT_S1_S1_ii:
	.zero		944


//--------------------- .nv.constant0._Z9cuda_gemmIiLi128ELi1ELi1ELi32ELi4ELi4ELi0EEviiiPT_S1_S1_ii --------------------------
	.section	.nv.constant0._Z9cuda_gemmIiLi128ELi1ELi1ELi32ELi4ELi4ELi0EEviiiPT_S1_S1_ii,"a",@progbits
	.sectionflags	@""
	.align	4
.nv.constant0._Z9cuda_gemmIiLi128ELi1ELi1ELi32ELi4ELi4ELi0EEviiiPT_S1_S1_ii:
	.zero		944


//--------------------- .nv.constant0._Z9cuda_gemmIiLi128ELi1ELi1ELi32ELi2ELi2ELi1EEviiiPT_S1_S1_ii --------------------------
	.section	.nv.constant0._Z9cuda_gemmIiLi128ELi1ELi1ELi32ELi2ELi2ELi1EEviiiPT_S1_S1_ii,"a",@progbits
	.sectionflags	@""
	.align	4
.nv.constant0._Z9cuda_gemmIiLi128ELi1ELi1ELi32ELi2ELi2ELi1EEviiiPT_S1_S1_ii:
	.zero		944


//--------------------- .nv.constant0._Z9cuda_gemmIiLi128ELi1ELi1ELi32ELi2ELi2ELi0EEviiiPT_S1_S1_ii --------------------------
	.section	.nv.constant0._Z9cuda_gemmIiLi128ELi1ELi1ELi32ELi2ELi2ELi0EEviiiPT_S1_S1_ii,"a",@progbits
	.sectionflags	@""
	.align	4
.nv.constant0._Z9cuda_gemmIiLi128ELi1ELi1ELi32ELi2ELi2ELi0EEviiiPT_S1_S1_ii:
	.zero		944


//--------------------- .nv.constant0._Z9cuda_gemmIiLi128ELi1ELi1ELi16ELi64ELi64ELi1EEviiiPT_S1_S1_ii --------------------------
	.section	.nv.constant0._Z9cuda_gemmIiLi128ELi1ELi1ELi16ELi64ELi64ELi1EEviiiPT_S1_S1_ii,"a",@progbits
	.sectionflags	@""
	.align	4
.nv.constant0._Z9cuda_gemmIiLi128ELi1ELi1ELi16ELi64ELi64ELi1EEviiiPT_S1_S1_ii:
	.zero		944


//--------------------- .nv.constant0._Z9cuda_gemmIiLi128ELi1ELi1ELi16ELi64ELi64ELi0EEviiiPT_S1_S1_ii --------------------------
	.section	.nv.constant0._Z9cuda_gemmIiLi128ELi1ELi1ELi16ELi64ELi64ELi0EEviiiPT_S1_S1_ii,"a",@progbits
	.sectionflags	@""
	.align	4
.nv.constant0._Z9cuda_gemmIiLi128ELi1ELi1ELi16ELi64ELi64ELi0EEviiiPT_S1_S1_ii:
	.zero		944


//--------------------- .nv.constant0._Z9cuda_gemmIiLi128ELi1ELi1ELi16ELi32ELi32ELi1EEviiiPT_S1_S1_ii --------------------------
	.section	.nv.constant0._Z9cuda_gemmIiLi128ELi1ELi1ELi16ELi32ELi32ELi1EEviiiPT_S1_S1_ii,"a",@progbits
	.sectionflags	@""
	.align	4
.nv.constant0._Z9cuda_gemmIiLi128ELi1ELi1ELi16ELi32ELi32ELi1EEviiiPT_S1_S1_ii:
	.zero		944


//--------------------- .nv.constant0._Z9cuda_gemmIiLi128ELi1ELi1ELi16ELi32ELi32ELi0EEviiiPT_S1_S1_ii --------------------------
	.section	.nv.constant0._Z9cuda_gemmIiLi128ELi1ELi1ELi16ELi32ELi32ELi0EEviiiPT_S1_S1_ii,"a",@progbits
	.sectionflags	@""
	.align	4
.nv.constant0._Z9cuda_gemmIiLi128ELi1ELi1ELi16ELi32ELi32ELi0EEviiiPT_S1_S1_ii:
	.zero		944


//--------------------- .nv.constant0._Z9cuda_gemmIiLi128ELi1ELi1ELi16ELi16ELi16ELi1EEviiiPT_S1_S1_ii --------------------------
	.section	.nv.constant0._Z9cuda_gemmIiLi128ELi1ELi1ELi16ELi16ELi16ELi1EEviiiPT_S1_S1_ii,"a",@progbits
	.sectionflags	@""
	.align	4
.nv.constant0._Z9cuda_gemmIiLi128ELi1ELi1ELi16ELi16ELi16ELi1EEviiiPT_S1_S1_ii:
	.zero		944


//--------------------- .nv.constant0._Z9cuda_gemmIiLi128ELi1ELi1ELi16ELi16ELi16ELi0EEviiiPT_S1_S1_ii --------------------------
	.section	.nv.constant0._Z9cuda_gemmIiLi128ELi1ELi1ELi16ELi16ELi16ELi0EEviiiPT_S1_S1_ii,"a",@progbits
	.sectionflags	@""
	.align	4
.nv.constant0._Z9cuda_gemmIiLi128ELi1ELi1ELi16ELi16ELi16ELi0EEviiiPT_S1_S1_ii:
	.zero		944


//--------------------- .nv.constant0._Z9cuda_gemmIiLi128ELi1ELi1ELi16ELi8ELi8ELi1EEviiiPT_S1_S1_ii --------------------------
	.section	.nv.constant0._Z9cuda_gemmIiLi128ELi1ELi1ELi16ELi8ELi8ELi1EEviiiPT_S1_S1_ii,"a",@progbits
	.sectionflags	@""
	.align	4
.nv.constant0._Z9cuda_gemmIiLi128ELi1ELi1ELi16ELi8ELi8ELi1EEviiiPT_S1_S1_ii:
	.zero		944


//--------------------- .nv.constant0._Z9cuda_gemmIiLi128ELi1ELi1ELi16ELi8ELi8ELi0EEviiiPT_S1_S1_ii --------------------------
	.section	.nv.constant0._Z9cuda_gemmIiLi128ELi1ELi1ELi16ELi8ELi8ELi0EEviiiPT_S1_S1_ii,"a",@progbits
	.sectionflags	@""
	.align	4
.nv.constant0._Z9cuda_gemmIiLi128ELi1ELi1ELi16ELi8ELi8ELi0EEviiiPT_S1_S1_ii:
	.zero		944


//--------------------- .nv.constant0._Z9cuda_gemmIiLi128ELi1ELi1ELi16ELi4ELi4ELi1EEviiiPT_S1_S1_ii --------------------------
	.section	.nv.constant0._Z9cuda_gemmIiLi128ELi1ELi1ELi16ELi4ELi4ELi1EEviiiPT_S1_S1_ii,"a",@progbits
	.sectionflags	@""
	.align	4
.nv.constant0._Z9cuda_gemmIiLi128ELi1ELi1ELi16ELi4ELi4ELi1EEviiiPT_S1_S1_ii:
	.zero		944


//--------------------- .nv.constant0._Z9cuda_gemmIiLi128ELi1ELi1ELi16ELi4ELi4ELi0EEviiiPT_S1_S1_ii --------------------------
	.section	.nv.constant0._Z9cuda_gemmIiLi128ELi1ELi1ELi16ELi4ELi4ELi0EEviiiPT_S1_S1_ii,"a",@progbits
	.sectionflags	@""
	.align	4
.nv.constant0._Z9cuda_gemmIiLi128ELi1ELi1ELi16ELi4ELi4ELi0EEviiiPT_S1_S1_ii:
	.zero		944


//--------------------- .nv.constant0._Z9cuda_gemmIiLi128ELi1ELi1ELi16ELi2ELi2ELi1EEviiiPT_S1_S1_ii --------------------------
	.section	.nv.constant0._Z9cuda_gemmIiLi128ELi1ELi1ELi16ELi2ELi2ELi1EEviiiPT_S1_S1_ii,"a",@progbits
	.sectionflags	@""
	.align	4
.nv.constant0._Z9cuda_gemmIiLi128ELi1ELi1ELi16ELi2ELi2ELi1EEviiiPT_S1_S1_ii:
	.zero		944


//--------------------- .nv.constant0._Z9cuda_gemmIiLi128ELi1ELi1ELi16ELi2ELi2ELi0EEviiiPT_S1_S1_ii --------------------------
	.section	.nv.constant0._Z9cuda_gemmIiLi128ELi1ELi1ELi16ELi2ELi2ELi0EEviiiPT_S1_S1_ii,"a",@progbits
	.sectionflags	@""
	.align	4
.nv.constant0._Z9cuda_gemmIiLi128ELi1ELi1ELi16ELi2ELi2ELi0EEviiiPT_S1_S1_ii:
	.zero		944


//--------------------- SYMBOLS --------------------------

	.type		.nv.reservedSmem.offset0,@object
	.size		.nv.reservedSmem.offset0,0x4
	.type		.nv.reservedSmem.cap,@object
	.size		.nv.reservedSmem.cap,0x4
